	.target	sm_90a

	.elftype	@"ET_EXEC"


//--------------------- .note.nv.tkinfo           --------------------------
	.section	.note.nv.tkinfo,"",@"SHT_NOTE"
	.sectionflags	@"SHF_NOTE_NV_TKINFO"
	.tkinfo
        /*0018*/ 	.word	0x00000002
        /*0030*/ 	.string	""
        /*0030*/ 	.string	"ptxas"
        /*0030*/ 	.string	"Cuda compilation tools, release 13.0, V13.0.88"
        /*0030*/ 	.string	"Build cuda_13.0.r13.0/compiler.36424714_0"
        /*0030*/ 	.string	"-arch sm_90a -m 64 "



//--------------------- .note.nv.cuinfo           --------------------------
	.section	.note.nv.cuinfo,"",@"SHT_NOTE"
	.sectionflags	@"SHF_NOTE_NV_CUINFO"
        /*0018*/ 	.short	0x0002
        /*001a*/ 	.short	0x005a
        /*001c*/ 	.short	0x0082
	.zero		2


//--------------------- .nv.info                  --------------------------
	.section	.nv.info,"",@"SHT_CUDA_INFO"
	.align	4


	//----- nvinfo : EIATTR_REGCOUNT
	.align		4
        /*0000*/ 	.byte	0x04, 0x2f
        /*0002*/ 	.short	(.L_35 - .L_34)
	.align		4
.L_34:
        /*0004*/ 	.word	index@(_ZN7cutlass13device_kernelIN5flash11enable_sm90INS1_16FlashAttnFwdSm90INS1_25CollectiveMainloopFwdSm90ILi2EN4cute5tupleIJNS5_1CILi1EEES8_S8_EEENS6_IJNS7_ILi128EEENS7_ILi96EEENS7_ILi64EEEEEELi256ENS_6half_tEfNS_4arch4Sm90ELb1ELb0ELb0ELb1ELb0ELb1ELb1ELb1ELb0ELb0ELb0ELb0EEENS1_21CollectiveEpilogueFwdINS6_IJSA_NS7_ILi256EEESB_EEES9_SE_SG_Li256ELb1ELb0ELb0ELb0EEENS1_36VarlenDynamicPersistentTileSchedulerILi128ELi96ELi256ELi32ELb0ELb0ELb1ELb1ELb1ELb1EEEEEEEEEvNT_6ParamsE)
        /*0008*/ 	.word	0x000000a8


	//----- nvinfo : EIATTR_FRAME_SIZE
	.align		4
.L_35:
        /*000c*/ 	.byte	0x04, 0x11
        /*000e*/ 	.short	(.L_37 - .L_36)
	.align		4
.L_36:
        /*0010*/ 	.word	index@(_ZN7cutlass13device_kernelIN5flash11enable_sm90INS1_16FlashAttnFwdSm90INS1_25CollectiveMainloopFwdSm90ILi2EN4cute5tupleIJNS5_1CILi1EEES8_S8_EEENS6_IJNS7_ILi128EEENS7_ILi96EEENS7_ILi64EEEEEELi256ENS_6half_tEfNS_4arch4Sm90ELb1ELb0ELb0ELb1ELb0ELb1ELb1ELb1ELb0ELb0ELb0ELb0EEENS1_21CollectiveEpilogueFwdINS6_IJSA_NS7_ILi256EEESB_EEES9_SE_SG_Li256ELb1ELb0ELb0ELb0EEENS1_36VarlenDynamicPersistentTileSchedulerILi128ELi96ELi256ELi32ELb0ELb0ELb1ELb1ELb1ELb1EEEEEEEEEvNT_6ParamsE)
        /*0014*/ 	.word	0x00000060


	//----- nvinfo : EIATTR_REGCOUNT
	.align		4
.L_37:
        /*0018*/ 	.byte	0x04, 0x2f
        /*001a*/ 	.short	(.L_39 - .L_38)
	.align		4
.L_38:
        /*001c*/ 	.word	index@(_ZN7cutlass13device_kernelIN5flash11enable_sm90INS1_16FlashAttnFwdSm90INS1_25CollectiveMainloopFwdSm90ILi2EN4cute5tupleIJNS5_1CILi1EEES8_S8_EEENS6_IJNS7_ILi128EEENS7_ILi96EEENS7_ILi64EEEEEELi256ENS_6half_tEfNS_4arch4Sm90ELb1ELb0ELb0ELb1ELb0ELb0ELb1ELb1ELb0ELb0ELb0ELb0EEENS1_21CollectiveEpilogueFwdINS6_IJSA_NS7_ILi256EEESB_EEES9_SE_SG_Li256ELb1ELb0ELb0ELb0EEENS1_36VarlenDynamicPersistentTileSchedulerILi128ELi96ELi256ELi32ELb0ELb0ELb1ELb1ELb1ELb1EEEEEEEEEvNT_6ParamsE)
        /*0020*/ 	.word	0x000000a8


	//----- nvinfo : EIATTR_FRAME_SIZE
	.align		4
.L_39:
        /*0024*/ 	.byte	0x04, 0x11
        /*0026*/ 	.short	(.L_41 - .L_40)
	.align		4
.L_40:
        /*0028*/ 	.word	index@(_ZN7cutlass13device_kernelIN5flash11enable_sm90INS1_16FlashAttnFwdSm90INS1_25CollectiveMainloopFwdSm90ILi2EN4cute5tupleIJNS5_1CILi1EEES8_S8_EEENS6_IJNS7_ILi128EEENS7_ILi96EEENS7_ILi64EEEEEELi256ENS_6half_tEfNS_4arch4Sm90ELb1ELb0ELb0ELb1ELb0ELb0ELb1ELb1ELb0ELb0ELb0ELb0EEENS1_21CollectiveEpilogueFwdINS6_IJSA_NS7_ILi256EEESB_EEES9_SE_SG_Li256ELb1ELb0ELb0ELb0EEENS1_36VarlenDynamicPersistentTileSchedulerILi128ELi96ELi256ELi32ELb0ELb0ELb1ELb1ELb1ELb1EEEEEEEEEvNT_6ParamsE)
        /*002c*/ 	.word	0x00000028


	//----- nvinfo : EIATTR_REGCOUNT
	.align		4
.L_41:
        /*0030*/ 	.byte	0x04, 0x2f
        /*0032*/ 	.short	(.L_43 - .L_42)
	.align		4
.L_42:
        /*0034*/ 	.word	index@(_ZN7cutlass13device_kernelIN5flash11enable_sm90INS1_16FlashAttnFwdSm90INS1_25CollectiveMainloopFwdSm90ILi2EN4cute5tupleIJNS5_1CILi1EEES8_S8_EEENS6_IJNS7_ILi128EEENS7_ILi96EEENS7_ILi64EEEEEELi256ENS_6half_tEfNS_4arch4Sm90ELb1ELb0ELb0ELb1ELb0ELb1ELb0ELb1ELb0ELb0ELb0ELb0EEENS1_21CollectiveEpilogueFwdINS6_IJSA_NS7_ILi256EEESB_EEES9_SE_SG_Li256ELb1ELb0ELb0ELb0EEENS1_36VarlenDynamicPersistentTileSchedulerILi128ELi96ELi256ELi32ELb0ELb0ELb1ELb1ELb1ELb1EEEEEEEEEvNT_6ParamsE)
        /*0038*/ 	.word	0x000000a8


	//----- nvinfo : EIATTR_FRAME_SIZE
	.align		4
.L_43:
        /*003c*/ 	.byte	0x04, 0x11
        /*003e*/ 	.short	(.L_45 - .L_44)
	.align		4
.L_44:
        /*0040*/ 	.word	index@(_ZN7cutlass13device_kernelIN5flash11enable_sm90INS1_16FlashAttnFwdSm90INS1_25CollectiveMainloopFwdSm90ILi2EN4cute5tupleIJNS5_1CILi1EEES8_S8_EEENS6_IJNS7_ILi128EEENS7_ILi96EEENS7_ILi64EEEEEELi256ENS_6half_tEfNS_4arch4Sm90ELb1ELb0ELb0ELb1ELb0ELb1ELb0ELb1ELb0ELb0ELb0ELb0EEENS1_21CollectiveEpilogueFwdINS6_IJSA_NS7_ILi256EEESB_EEES9_SE_SG_Li256ELb1ELb0ELb0ELb0EEENS1_36VarlenDynamicPersistentTileSchedulerILi128ELi96ELi256ELi32ELb0ELb0ELb1ELb1ELb1ELb1EEEEEEEEEvNT_6ParamsE)
        /*0044*/ 	.word	0x00000030


	//----- nvinfo : EIATTR_REGCOUNT
	.align		4
.L_45:
        /*0048*/ 	.byte	0x04, 0x2f
        /*004a*/ 	.short	(.L_47 - .L_46)
	.align		4
.L_46:
        /*004c*/ 	.word	index@(_ZN7cutlass13device_kernelIN5flash11enable_sm90INS1_16FlashAttnFwdSm90INS1_25CollectiveMainloopFwdSm90ILi2EN4cute5tupleIJNS5_1CILi1EEES8_S8_EEENS6_IJNS7_ILi128EEENS7_ILi96EEENS7_ILi64EEEEEELi256ENS_6half_tEfNS_4arch4Sm90ELb1ELb0ELb0ELb1ELb0ELb0ELb0ELb1ELb0ELb0ELb0ELb0EEENS1_21CollectiveEpilogueFwdINS6_IJSA_NS7_ILi256EEESB_EEES9_SE_SG_Li256ELb1ELb0ELb0ELb0EEENS1_36VarlenDynamicPersistentTileSchedulerILi128ELi96ELi256ELi32ELb0ELb0ELb1ELb1ELb1ELb1EEEEEEEEEvNT_6ParamsE)
        /*0050*/ 	.word	0x000000a8


	//----- nvinfo : EIATTR_FRAME_SIZE
	.align		4
.L_47:
        /*0054*/ 	.byte	0x04, 0x11
        /*0056*/ 	.short	(.L_49 - .L_48)
	.align		4
.L_48:
        /*0058*/ 	.word	index@(_ZN7cutlass13device_kernelIN5flash11enable_sm90INS1_16FlashAttnFwdSm90INS1_25CollectiveMainloopFwdSm90ILi2EN4cute5tupleIJNS5_1CILi1EEES8_S8_EEENS6_IJNS7_ILi128EEENS7_ILi96EEENS7_ILi64EEEEEELi256ENS_6half_tEfNS_4arch4Sm90ELb1ELb0ELb0ELb1ELb0ELb0ELb0ELb1ELb0ELb0ELb0ELb0EEENS1_21CollectiveEpilogueFwdINS6_IJSA_NS7_ILi256EEESB_EEES9_SE_SG_Li256ELb1ELb0ELb0ELb0EEENS1_36VarlenDynamicPersistentTileSchedulerILi128ELi96ELi256ELi32ELb0ELb0ELb1ELb1ELb1ELb1EEEEEEEEEvNT_6ParamsE)
        /*005c*/ 	.word	0x00000028


	//----- nvinfo : EIATTR_REGCOUNT
	.align		4
.L_49:
        /*0060*/ 	.byte	0x04, 0x2f
        /*0062*/ 	.short	(.L_51 - .L_50)
	.align		4
.L_50:
        /*0064*/ 	.word	index@(_ZN7cutlass13device_kernelIN5flash11enable_sm90INS1_16FlashAttnFwdSm90INS1_25CollectiveMainloopFwdSm90ILi2EN4cute5tupleIJNS5_1CILi1EEES8_S8_EEENS6_IJNS7_ILi128EEENS7_ILi96EEENS7_ILi64EEEEEELi256ENS_6half_tEfNS_4arch4Sm90ELb1ELb0ELb0ELb0ELb0ELb0ELb1ELb1ELb0ELb0ELb0ELb0EEENS1_21CollectiveEpilogueFwdINS6_IJSA_NS7_ILi256EEESB_EEES9_SE_SG_Li256ELb0ELb0ELb0ELb0EEENS1_30DynamicPersistentTileSchedulerILi256ELi32ELb0ELb0ELb1EEEEEEEEEvNT_6ParamsE)
        /*0068*/ 	.word	0x000000a8


	//----- nvinfo : EIATTR_FRAME_SIZE
	.align		4
.L_51:
        /*006c*/ 	.byte	0x04, 0x11
        /*006e*/ 	.short	(.L_53 - .L_52)
	.align		4
.L_52:
        /*0070*/ 	.word	index@(_ZN7cutlass13device_kernelIN5flash11enable_sm90INS1_16FlashAttnFwdSm90INS1_25CollectiveMainloopFwdSm90ILi2EN4cute5tupleIJNS5_1CILi1EEES8_S8_EEENS6_IJNS7_ILi128EEENS7_ILi96EEENS7_ILi64EEEEEELi256ENS_6half_tEfNS_4arch4Sm90ELb1ELb0ELb0ELb0ELb0ELb0ELb1ELb1ELb0ELb0ELb0ELb0EEENS1_21CollectiveEpilogueFwdINS6_IJSA_NS7_ILi256EEESB_EEES9_SE_SG_Li256ELb0ELb0ELb0ELb0EEENS1_30DynamicPersistentTileSchedulerILi256ELi32ELb0ELb0ELb1EEEEEEEEEvNT_6ParamsE)
        /*0074*/ 	.word	0x00000010


	//----- nvinfo : EIATTR_REGCOUNT
	.align		4
.L_53:
        /*0078*/ 	.byte	0x04, 0x2f
        /*007a*/ 	.short	(.L_55 - .L_54)
	.align		4
.L_54:
        /*007c*/ 	.word	index@(_ZN7cutlass13device_kernelIN5flash11enable_sm90INS1_16FlashAttnFwdSm90INS1_25CollectiveMainloopFwdSm90ILi2EN4cute5tupleIJNS5_1CILi1EEES8_S8_EEENS6_IJNS7_ILi128EEENS7_ILi96EEENS7_ILi64EEEEEELi256ENS_6half_tEfNS_4arch4Sm90ELb1ELb0ELb0ELb0ELb0ELb0ELb0ELb1ELb0ELb0ELb0ELb0EEENS1_21CollectiveEpilogueFwdINS6_IJSA_NS7_ILi256EEESB_EEES9_SE_SG_Li256ELb0ELb0ELb0ELb0EEENS1_30DynamicPersistentTileSchedulerILi256ELi32ELb0ELb0ELb1EEEEEEEEEvNT_6ParamsE)
        /*0080*/ 	.word	0x000000a8


	//----- nvinfo : EIATTR_FRAME_SIZE
	.align		4
.L_55:
        /*0084*/ 	.byte	0x04, 0x11
        /*0086*/ 	.short	(.L_57 - .L_56)
	.align		4
.L_56:
        /*0088*/ 	.word	index@(_ZN7cutlass13device_kernelIN5flash11enable_sm90INS1_16FlashAttnFwdSm90INS1_25CollectiveMainloopFwdSm90ILi2EN4cute5tupleIJNS5_1CILi1EEES8_S8_EEENS6_IJNS7_ILi128EEENS7_ILi96EEENS7_ILi64EEEEEELi256ENS_6half_tEfNS_4arch4Sm90ELb1ELb0ELb0ELb0ELb0ELb0ELb0ELb1ELb0ELb0ELb0ELb0EEENS1_21CollectiveEpilogueFwdINS6_IJSA_NS7_ILi256EEESB_EEES9_SE_SG_Li256ELb0ELb0ELb0ELb0EEENS1_30DynamicPersistentTileSchedulerILi256ELi32ELb0ELb0ELb1EEEEEEEEEvNT_6ParamsE)
        /*008c*/ 	.word	0x00000000


	//----- nvinfo : EIATTR_REGCOUNT
	.align		4
.L_57:
        /*0090*/ 	.byte	0x04, 0x2f
        /*0092*/ 	.short	(.L_59 - .L_58)
	.align		4
.L_58:
        /*0094*/ 	.word	index@(_ZN7cutlass13device_kernelIN5flash11enable_sm90INS1_16FlashAttnFwdSm90INS1_25CollectiveMainloopFwdSm90ILi2EN4cute5tupleIJNS5_1CILi1EEES8_S8_EEENS6_IJNS7_ILi128EEENS7_ILi96EEENS7_ILi64EEEEEELi256ENS_6half_tEfNS_4arch4Sm90ELb0ELb1ELb0ELb1ELb0ELb1ELb1ELb1ELb0ELb0ELb0ELb0EEENS1_21CollectiveEpilogueFwdINS6_IJSA_NS7_ILi256EEESB_EEES9_SE_SG_Li256ELb1ELb0ELb0ELb0EEENS1_36VarlenDynamicPersistentTileSchedulerILi128ELi96ELi256ELi32ELb0ELb0ELb1ELb1ELb0ELb1EEEEEEEEEvNT_6ParamsE)
        /*0098*/ 	.word	0x000000a8


	//----- nvinfo : EIATTR_FRAME_SIZE
	.align		4
.L_59:
        /*009c*/ 	.byte	0x04, 0x11
        /*009e*/ 	.short	(.L_61 - .L_60)
	.align		4
.L_60:
        /*00a0*/ 	.word	index@($_ZN7cutlass13device_kernelIN5flash11enable_sm90INS1_16FlashAttnFwdSm90INS1_25CollectiveMainloopFwdSm90ILi2EN4cute5tupleIJNS5_1CILi1EEES8_S8_EEENS6_IJNS7_ILi128EEENS7_ILi96EEENS7_ILi64EEEEEELi256ENS_6half_tEfNS_4arch4Sm90ELb0ELb1ELb0ELb1ELb0ELb1ELb1ELb1ELb0ELb0ELb0ELb0EEENS1_21CollectiveEpilogueFwdINS6_IJSA_NS7_ILi256EEESB_EEES9_SE_SG_Li256ELb1ELb0ELb0ELb0EEENS1_36VarlenDynamicPersistentTileSchedulerILi128ELi96ELi256ELi32ELb0ELb0ELb1ELb1ELb0ELb1EEEEEEEEEvNT_6ParamsE$_ZZN5flash25CollectiveMainloopFwdSm90ILi2EN4cute5tupleIJNS1_1CILi1EEES4_S4_EEENS2_IJNS3_ILi128EEENS3_ILi96EEENS3_ILi64EEEEEELi256EN7cutlass6half_tEfNSA_4arch4Sm90ELb0ELb1ELb0ELb1ELb0ELb1ELb1ELb1ELb0ELb0ELb0ELb0EE3mmaINS_16FlashAttnFwdSm90ISE_NS_21CollectiveEpilogueFwdINS2_IJS6_NS3_ILi256EEES7_EEES5_SB_SD_Li256ELb1ELb0ELb0ELb0EEENS_36VarlenDynamicPersistentTileSchedulerILi128ELi96ELi256ELi32ELb0ELb0ELb1ELb1ELb0ELb1EEEE13SharedStorageENS1_6TensorINS1_11ArrayEngineIfLm128EEENS1_6LayoutINS2_IJNS2_IJNS3_ILi2EEEST_NS3_ILi32EEEEEES4_S4_EEENS2_IJNS2_IJS4_ST_NS3_ILi4EEEEEENS3_ILi0EEESZ_EEEEEEENS_7SoftmaxILi2ELi0EEEEEbRKNSE_6ParamsENSA_25PipelineTmaAsyncNoClusterILi2ENSA_16PipelineTmaAsyncILi2EEEEES1B_RNSA_13PipelineStateILj2EEERT0_RT1_iRiRKNS_16SeqlenInfoQKNewKILb1ELb1EEENS2_IJiiiiEEERT_ENKUliT_T0_T1_E_clIZSF_ISO_S12_S14_EbS17_S1B_S1B_S1E_S1G_S1I_iS1J_S1N_S1O_S1Q_EUlRS1R_iE0_NS3_ILb1EEES1Y_EEDaiS1R_S1S_S1T_)
        /*00a4*/ 	.word	0x00000490


	//----- nvinfo : EIATTR_FRAME_SIZE
	.align		4
.L_61:
        /*00a8*/ 	.byte	0x04, 0x11
        /*00aa*/ 	.short	(.L_63 - .L_62)
	.align		4
.L_62:
        /*00ac*/ 	.word	index@(_ZN7cutlass13device_kernelIN5flash11enable_sm90INS1_16FlashAttnFwdSm90INS1_25CollectiveMainloopFwdSm90ILi2EN4cute5tupleIJNS5_1CILi1EEES8_S8_EEENS6_IJNS7_ILi128EEENS7_ILi96EEENS7_ILi64EEEEEELi256ENS_6half_tEfNS_4arch4Sm90ELb0ELb1ELb0ELb1ELb0ELb1ELb1ELb1ELb0ELb0ELb0ELb0EEENS1_21CollectiveEpilogueFwdINS6_IJSA_NS7_ILi256EEESB_EEES9_SE_SG_Li256ELb1ELb0ELb0ELb0EEENS1_36VarlenDynamicPersistentTileSchedulerILi128ELi96ELi256ELi32ELb0ELb0ELb1ELb1ELb0ELb1EEEEEEEEEvNT_6ParamsE)
        /*00b0*/ 	.word	0x00000490


	//----- nvinfo : EIATTR_REGCOUNT
	.align		4
.L_63:
        /*00b4*/ 	.byte	0x04, 0x2f
        /*00b6*/ 	.short	(.L_65 - .L_64)
	.align		4
.L_64:
        /*00b8*/ 	.word	index@(_ZN7cutlass13device_kernelIN5flash11enable_sm90INS1_16FlashAttnFwdSm90INS1_25CollectiveMainloopFwdSm90ILi2EN4cute5tupleIJNS5_1CILi1EEES8_S8_EEENS6_IJNS7_ILi128EEENS7_ILi96EEENS7_ILi64EEEEEELi256ENS_6half_tEfNS_4arch4Sm90ELb0ELb1ELb0ELb1ELb0ELb0ELb1ELb1ELb0ELb0ELb0ELb0EEENS1_21CollectiveEpilogueFwdINS6_IJSA_NS7_ILi256EEESB_EEES9_SE_SG_Li256ELb1ELb0ELb0ELb0EEENS1_36VarlenDynamicPersistentTileSchedulerILi128ELi96ELi256ELi32ELb0ELb0ELb1ELb1ELb0ELb1EEEEEEEEEvNT_6ParamsE)
        /*00bc*/ 	.word	0x000000a8


	//----- nvinfo : EIATTR_FRAME_SIZE
	.align		4
.L_65:
        /*00c0*/ 	.byte	0x04, 0x11
        /*00c2*/ 	.short	(.L_67 - .L_66)
	.align		4
.L_66:
        /*00c4*/ 	.word	index@($_ZN7cutlass13device_kernelIN5flash11enable_sm90INS1_16FlashAttnFwdSm90INS1_25CollectiveMainloopFwdSm90ILi2EN4cute5tupleIJNS5_1CILi1EEES8_S8_EEENS6_IJNS7_ILi128EEENS7_ILi96EEENS7_ILi64EEEEEELi256ENS_6half_tEfNS_4arch4Sm90ELb0ELb1ELb0ELb1ELb0ELb0ELb1ELb1ELb0ELb0ELb0ELb0EEENS1_21CollectiveEpilogueFwdINS6_IJSA_NS7_ILi256EEESB_EEES9_SE_SG_Li256ELb1ELb0ELb0ELb0EEENS1_36VarlenDynamicPersistentTileSchedulerILi128ELi96ELi256ELi32ELb0ELb0ELb1ELb1ELb0ELb1EEEEEEEEEvNT_6ParamsE$_ZZN5flash25CollectiveMainloopFwdSm90ILi2EN4cute5tupleIJNS1_1CILi1EEES4_S4_EEENS2_IJNS3_ILi128EEENS3_ILi96EEENS3_ILi64EEEEEELi256EN7cutlass6half_tEfNSA_4arch4Sm90ELb0ELb1ELb0ELb1ELb0ELb0ELb1ELb1ELb0ELb0ELb0ELb0EE3mmaINS_16FlashAttnFwdSm90ISE_NS_21CollectiveEpilogueFwdINS2_IJS6_NS3_ILi256EEES7_EEES5_SB_SD_Li256ELb1ELb0ELb0ELb0EEENS_36VarlenDynamicPersistentTileSchedulerILi128ELi96ELi256ELi32ELb0ELb0ELb1ELb1ELb0ELb1EEEE13SharedStorageENS1_6TensorINS1_11ArrayEngineIfLm128EEENS1_6LayoutINS2_IJNS2_IJNS3_ILi2EEEST_NS3_ILi32EEEEEES4_S4_EEENS2_IJNS2_IJS4_ST_NS3_ILi4EEEEEENS3_ILi0EEESZ_EEEEEEENS_7SoftmaxILi2ELi0EEEEEbRKNSE_6ParamsENSA_25PipelineTmaAsyncNoClusterILi2ENSA_16PipelineTmaAsyncILi2EEEEES1B_RNSA_13PipelineStateILj2EEERT0_RT1_iRiRKNS_16SeqlenInfoQKNewKILb1ELb0EEENS2_IJiiiiEEERT_ENKUliT_T0_T1_E_clIZSF_ISO_S12_S14_EbS17_S1B_S1B_S1E_S1G_S1I_iS1J_S1N_S1O_S1Q_EUlRS1R_iE1_NS3_ILb0EEENS3_ILb1EEEEEDaiS1R_S1S_S1T_)
        /*00c8*/ 	.word	0x00000480


	//----- nvinfo : EIATTR_FRAME_SIZE
	.align		4
.L_67:
        /*00cc*/ 	.byte	0x04, 0x11
        /*00ce*/ 	.short	(.L_69 - .L_68)
	.align		4
.L_68:
        /*00d0*/ 	.word	index@(_ZN7cutlass13device_kernelIN5flash11enable_sm90INS1_16FlashAttnFwdSm90INS1_25CollectiveMainloopFwdSm90ILi2EN4cute5tupleIJNS5_1CILi1EEES8_S8_EEENS6_IJNS7_ILi128EEENS7_ILi96EEENS7_ILi64EEEEEELi256ENS_6half_tEfNS_4arch4Sm90ELb0ELb1ELb0ELb1ELb0ELb0ELb1ELb1ELb0ELb0ELb0ELb0EEENS1_21CollectiveEpilogueFwdINS6_IJSA_NS7_ILi256EEESB_EEES9_SE_SG_Li256ELb1ELb0ELb0ELb0EEENS1_36VarlenDynamicPersistentTileSchedulerILi128ELi96ELi256ELi32ELb0ELb0ELb1ELb1ELb0ELb1EEEEEEEEEvNT_6ParamsE)
        /*00d4*/ 	.word	0x00000480


	//----- nvinfo : EIATTR_REGCOUNT
	.align		4
.L_69:
        /*00d8*/ 	.byte	0x04, 0x2f
        /*00da*/ 	.short	(.L_71 - .L_70)
	.align		4
.L_70:
        /*00dc*/ 	.word	index@(_ZN7cutlass13device_kernelIN5flash11enable_sm90INS1_16FlashAttnFwdSm90INS1_25CollectiveMainloopFwdSm90ILi2EN4cute5tupleIJNS5_1CILi1EEES8_S8_EEENS6_IJNS7_ILi128EEENS7_ILi96EEENS7_ILi64EEEEEELi256ENS_6half_tEfNS_4arch4Sm90ELb0ELb1ELb0ELb1ELb0ELb1ELb0ELb1ELb0ELb0ELb0ELb0EEENS1_21CollectiveEpilogueFwdINS6_IJSA_NS7_ILi256EEESB_EEES9_SE_SG_Li256ELb1ELb0ELb0ELb0EEENS1_36VarlenDynamicPersistentTileSchedulerILi128ELi96ELi256ELi32ELb0ELb0ELb1ELb1ELb0ELb1EEEEEEEEEvNT_6ParamsE)
        /*00e0*/ 	.word	0x000000a8


	//----- nvinfo : EIATTR_FRAME_SIZE
	.align		4
.L_71:
        /*00e4*/ 	.byte	0x04, 0x11
        /*00e6*/ 	.short	(.L_73 - .L_72)
	.align		4
.L_72:
        /*00e8*/ 	.word	index@(_ZN7cutlass13device_kernelIN5flash11enable_sm90INS1_16FlashAttnFwdSm90INS1_25CollectiveMainloopFwdSm90ILi2EN4cute5tupleIJNS5_1CILi1EEES8_S8_EEENS6_IJNS7_ILi128EEENS7_ILi96EEENS7_ILi64EEEEEELi256ENS_6half_tEfNS_4arch4Sm90ELb0ELb1ELb0ELb1ELb0ELb1ELb0ELb1ELb0ELb0ELb0ELb0EEENS1_21CollectiveEpilogueFwdINS6_IJSA_NS7_ILi256EEESB_EEES9_SE_SG_Li256ELb1ELb0ELb0ELb0EEENS1_36VarlenDynamicPersistentTileSchedulerILi128ELi96ELi256ELi32ELb0ELb0ELb1ELb1ELb0ELb1EEEEEEEEEvNT_6ParamsE)
        /*00ec*/ 	.word	0x00000030


	//----- nvinfo : EIATTR_REGCOUNT
	.align		4
.L_73:
        /*00f0*/ 	.byte	0x04, 0x2f
        /*00f2*/ 	.short	(.L_75 - .L_74)
	.align		4
.L_74:
        /*00f4*/ 	.word	index@(_ZN7cutlass13device_kernelIN5flash11enable_sm90INS1_16FlashAttnFwdSm90INS1_25CollectiveMainloopFwdSm90ILi2EN4cute5tupleIJNS5_1CILi1EEES8_S8_EEENS6_IJNS7_ILi128EEENS7_ILi96EEENS7_ILi64EEEEEELi256ENS_6half_tEfNS_4arch4Sm90ELb0ELb1ELb0ELb1ELb0ELb0ELb0ELb1ELb0ELb0ELb0ELb0EEENS1_21CollectiveEpilogueFwdINS6_IJSA_NS7_ILi256EEESB_EEES9_SE_SG_Li256ELb1ELb0ELb0ELb0EEENS1_36VarlenDynamicPersistentTileSchedulerILi128ELi96ELi256ELi32ELb0ELb0ELb1ELb1ELb0ELb1EEEEEEEEEvNT_6ParamsE)
        /*00f8*/ 	.word	0x000000a8


	//----- nvinfo : EIATTR_FRAME_SIZE
	.align		4
.L_75:
        /*00fc*/ 	.byte	0x04, 0x11
        /*00fe*/ 	.short	(.L_77 - .L_76)
	.align		4
.L_76:
        /*0100*/ 	.word	index@(_ZN7cutlass13device_kernelIN5flash11enable_sm90INS1_16FlashAttnFwdSm90INS1_25CollectiveMainloopFwdSm90ILi2EN4cute5tupleIJNS5_1CILi1EEES8_S8_EEENS6_IJNS7_ILi128EEENS7_ILi96EEENS7_ILi64EEEEEELi256ENS_6half_tEfNS_4arch4Sm90ELb0ELb1ELb0ELb1ELb0ELb0ELb0ELb1ELb0ELb0ELb0ELb0EEENS1_21CollectiveEpilogueFwdINS6_IJSA_NS7_ILi256EEESB_EEES9_SE_SG_Li256ELb1ELb0ELb0ELb0EEENS1_36VarlenDynamicPersistentTileSchedulerILi128ELi96ELi256ELi32ELb0ELb0ELb1ELb1ELb0ELb1EEEEEEEEEvNT_6ParamsE)
        /*0104*/ 	.word	0x00000020


	//----- nvinfo : EIATTR_REGCOUNT
	.align		4
.L_77:
        /*0108*/ 	.byte	0x04, 0x2f
        /*010a*/ 	.short	(.L_79 - .L_78)
	.align		4
.L_78:
        /*010c*/ 	.word	index@(_ZN7cutlass13device_kernelIN5flash11enable_sm90INS1_16FlashAttnFwdSm90INS1_25CollectiveMainloopFwdSm90ILi2EN4cute5tupleIJNS5_1CILi1EEES8_S8_EEENS6_IJNS7_ILi128EEENS7_ILi96EEENS7_ILi64EEEEEELi256ENS_6half_tEfNS_4arch4Sm90ELb0ELb1ELb0ELb0ELb0ELb0ELb1ELb1ELb0ELb0ELb0ELb0EEENS1_21CollectiveEpilogueFwdINS6_IJSA_NS7_ILi256EEESB_EEES9_SE_SG_Li256ELb0ELb0ELb0ELb0EEENS1_30DynamicPersistentTileSchedulerILi256ELi32ELb0ELb0ELb1EEEEEEEEEvNT_6ParamsE)
        /*0110*/ 	.word	0x000000a8


	//----- nvinfo : EIATTR_FRAME_SIZE
	.align		4
.L_79:
        /*0114*/ 	.byte	0x04, 0x11
        /*0116*/ 	.short	(.L_81 - .L_80)
	.align		4
.L_80:
        /*0118*/ 	.word	index@($_ZN7cutlass13device_kernelIN5flash11enable_sm90INS1_16FlashAttnFwdSm90INS1_25CollectiveMainloopFwdSm90ILi2EN4cute5tupleIJNS5_1CILi1EEES8_S8_EEENS6_IJNS7_ILi128EEENS7_ILi96EEENS7_ILi64EEEEEELi256ENS_6half_tEfNS_4arch4Sm90ELb0ELb1ELb0ELb0ELb0ELb0ELb1ELb1ELb0ELb0ELb0ELb0EEENS1_21CollectiveEpilogueFwdINS6_IJSA_NS7_ILi256EEESB_EEES9_SE_SG_Li256ELb0ELb0ELb0ELb0EEENS1_30DynamicPersistentTileSchedulerILi256ELi32ELb0ELb0ELb1EEEEEEEEEvNT_6ParamsE$_ZZN5flash25CollectiveMainloopFwdSm90ILi2EN4cute5tupleIJNS1_1CILi1EEES4_S4_EEENS2_IJNS3_ILi128EEENS3_ILi96EEENS3_ILi64EEEEEELi256EN7cutlass6half_tEfNSA_4arch4Sm90ELb0ELb1ELb0ELb0ELb0ELb0ELb1ELb1ELb0ELb0ELb0ELb0EE3mmaINS_16FlashAttnFwdSm90ISE_NS_21CollectiveEpilogueFwdINS2_IJS6_NS3_ILi256EEES7_EEES5_SB_SD_Li256ELb0ELb0ELb0ELb0EEENS_30DynamicPersistentTileSchedulerILi256ELi32ELb0ELb0ELb1EEEE13SharedStorageENS1_6TensorINS1_11ArrayEngineIfLm128EEENS1_6LayoutINS2_IJNS2_IJNS3_ILi2EEEST_NS3_ILi32EEEEEES4_S4_EEENS2_IJNS2_IJS4_ST_NS3_ILi4EEEEEENS3_ILi0EEESZ_EEEEEEENS_7SoftmaxILi2ELi0EEEEEbRKNSE_6ParamsENSA_25PipelineTmaAsyncNoClusterILi2ENSA_16PipelineTmaAsyncILi2EEEEES1B_RNSA_13PipelineStateILj2EEERT0_RT1_iRiRKNS_16SeqlenInfoQKNewKILb0ELb0EEENS2_IJiiiiEEERT_ENKUliT_T0_T1_E_clIZSF_ISO_S12_S14_EbS17_S1B_S1B_S1E_S1G_S1I_iS1J_S1N_S1O_S1Q_EUlRS1R_iE1_NS3_ILb0EEENS3_ILb1EEEEEDaiS1R_S1S_S1T_)
        /*011c*/ 	.word	0x00000470


	//----- nvinfo : EIATTR_FRAME_SIZE
	.align		4
.L_81:
        /*0120*/ 	.byte	0x04, 0x11
        /*0122*/ 	.short	(.L_83 - .L_82)
	.align		4
.L_82:
        /*0124*/ 	.word	index@(_ZN7cutlass13device_kernelIN5flash11enable_sm90INS1_16FlashAttnFwdSm90INS1_25CollectiveMainloopFwdSm90ILi2EN4cute5tupleIJNS5_1CILi1EEES8_S8_EEENS6_IJNS7_ILi128EEENS7_ILi96EEENS7_ILi64EEEEEELi256ENS_6half_tEfNS_4arch4Sm90ELb0ELb1ELb0ELb0ELb0ELb0ELb1ELb1ELb0ELb0ELb0ELb0EEENS1_21CollectiveEpilogueFwdINS6_IJSA_NS7_ILi256EEESB_EEES9_SE_SG_Li256ELb0ELb0ELb0ELb0EEENS1_30DynamicPersistentTileSchedulerILi256ELi32ELb0ELb0ELb1EEEEEEEEEvNT_6ParamsE)
        /*0128*/ 	.word	0x00000470


	//----- nvinfo : EIATTR_REGCOUNT
	.align		4
.L_83:
        /*012c*/ 	.byte	0x04, 0x2f
        /*012e*/ 	.short	(.L_85 - .L_84)
	.align		4
.L_84:
        /*0130*/ 	.word	index@(_ZN7cutlass13device_kernelIN5flash11enable_sm90INS1_16FlashAttnFwdSm90INS1_25CollectiveMainloopFwdSm90ILi2EN4cute5tupleIJNS5_1CILi1EEES8_S8_EEENS6_IJNS7_ILi128EEENS7_ILi96EEENS7_ILi64EEEEEELi256ENS_6half_tEfNS_4arch4Sm90ELb0ELb1ELb0ELb0ELb0ELb0ELb0ELb1ELb0ELb0ELb0ELb0EEENS1_21CollectiveEpilogueFwdINS6_IJSA_NS7_ILi256EEESB_EEES9_SE_SG_Li256ELb0ELb0ELb0ELb0EEENS1_30DynamicPersistentTileSchedulerILi256ELi32ELb0ELb0ELb1EEEEEEEEEvNT_6ParamsE)
        /*0134*/ 	.word	0x000000a8


	//----- nvinfo : EIATTR_FRAME_SIZE
	.align		4
.L_85:
        /*0138*/ 	.byte	0x04, 0x11
        /*013a*/ 	.short	(.L_87 - .L_86)
	.align		4
.L_86:
        /*013c*/ 	.word	index@(_ZN7cutlass13device_kernelIN5flash11enable_sm90INS1_16FlashAttnFwdSm90INS1_25CollectiveMainloopFwdSm90ILi2EN4cute5tupleIJNS5_1CILi1EEES8_S8_EEENS6_IJNS7_ILi128EEENS7_ILi96EEENS7_ILi64EEEEEELi256ENS_6half_tEfNS_4arch4Sm90ELb0ELb1ELb0ELb0ELb0ELb0ELb0ELb1ELb0ELb0ELb0ELb0EEENS1_21CollectiveEpilogueFwdINS6_IJSA_NS7_ILi256EEESB_EEES9_SE_SG_Li256ELb0ELb0ELb0ELb0EEENS1_30DynamicPersistentTileSchedulerILi256ELi32ELb0ELb0ELb1EEEEEEEEEvNT_6ParamsE)
        /*0140*/ 	.word	0x00000000


	//----- nvinfo : EIATTR_REGCOUNT
	.align		4
.L_87:
        /*0144*/ 	.byte	0x04, 0x2f
        /*0146*/ 	.short	(.L_89 - .L_88)
	.align		4
.L_88:
        /*0148*/ 	.word	index@(_ZN7cutlass13device_kernelIN5flash11enable_sm90INS1_16FlashAttnFwdSm90INS1_25CollectiveMainloopFwdSm90ILi2EN4cute5tupleIJNS5_1CILi1EEES8_S8_EEENS6_IJNS7_ILi128EEENS7_ILi96EEENS7_ILi64EEEEEELi256ENS_6half_tEfNS_4arch4Sm90ELb0ELb0ELb0ELb1ELb0ELb1ELb1ELb1ELb0ELb0ELb0ELb0EEENS1_21CollectiveEpilogueFwdINS6_IJSA_NS7_ILi256EEESB_EEES9_SE_SG_Li256ELb1ELb0ELb0ELb0EEENS1_36VarlenDynamicPersistentTileSchedulerILi128ELi96ELi256ELi32ELb0ELb0ELb1ELb0ELb1ELb1EEEEEEEEEvNT_6ParamsE)
        /*014c*/ 	.word	0x000000a8


	//----- nvinfo : EIATTR_FRAME_SIZE
	.align		4
.L_89:
        /*0150*/ 	.byte	0x04, 0x11
        /*0152*/ 	.short	(.L_91 - .L_90)
	.align		4
.L_90:
        /*0154*/ 	.word	index@(_ZN7cutlass13device_kernelIN5flash11enable_sm90INS1_16FlashAttnFwdSm90INS1_25CollectiveMainloopFwdSm90ILi2EN4cute5tupleIJNS5_1CILi1EEES8_S8_EEENS6_IJNS7_ILi128EEENS7_ILi96EEENS7_ILi64EEEEEELi256ENS_6half_tEfNS_4arch4Sm90ELb0ELb0ELb0ELb1ELb0ELb1ELb1ELb1ELb0ELb0ELb0ELb0EEENS1_21CollectiveEpilogueFwdINS6_IJSA_NS7_ILi256EEESB_EEES9_SE_SG_Li256ELb1ELb0ELb0ELb0EEENS1_36VarlenDynamicPersistentTileSchedulerILi128ELi96ELi256ELi32ELb0ELb0ELb1ELb0ELb1ELb1EEEEEEEEEvNT_6ParamsE)
        /*0158*/ 	.word	0x00000088


	//----- nvinfo : EIATTR_REGCOUNT
	.align		4
.L_91:
        /*015c*/ 	.byte	0x04, 0x2f
        /*015e*/ 	.short	(.L_93 - .L_92)
	.align		4
.L_92:
        /*0160*/ 	.word	index@(_ZN7cutlass13device_kernelIN5flash11enable_sm90INS1_16FlashAttnFwdSm90INS1_25CollectiveMainloopFwdSm90ILi2EN4cute5tupleIJNS5_1CILi1EEES8_S8_EEENS6_IJNS7_ILi128EEENS7_ILi96EEENS7_ILi64EEEEEELi256ENS_6half_tEfNS_4arch4Sm90ELb0ELb0ELb0ELb1ELb0ELb0ELb1ELb1ELb0ELb0ELb0ELb0EEENS1_21CollectiveEpilogueFwdINS6_IJSA_NS7_ILi256EEESB_EEES9_SE_SG_Li256ELb1ELb0ELb0ELb0EEENS1_36VarlenDynamicPersistentTileSchedulerILi128ELi96ELi256ELi32ELb0ELb0ELb1ELb0ELb1ELb1EEEEEEEEEvNT_6ParamsE)
        /*0164*/ 	.word	0x000000a8


	//----- nvinfo : EIATTR_FRAME_SIZE
	.align		4
.L_93:
        /*0168*/ 	.byte	0x04, 0x11
        /*016a*/ 	.short	(.L_95 - .L_94)
	.align		4
.L_94:
        /*016c*/ 	.word	index@(_ZN7cutlass13device_kernelIN5flash11enable_sm90INS1_16FlashAttnFwdSm90INS1_25CollectiveMainloopFwdSm90ILi2EN4cute5tupleIJNS5_1CILi1EEES8_S8_EEENS6_IJNS7_ILi128EEENS7_ILi96EEENS7_ILi64EEEEEELi256ENS_6half_tEfNS_4arch4Sm90ELb0ELb0ELb0ELb1ELb0ELb0ELb1ELb1ELb0ELb0ELb0ELb0EEENS1_21CollectiveEpilogueFwdINS6_IJSA_NS7_ILi256EEESB_EEES9_SE_SG_Li256ELb1ELb0ELb0ELb0EEENS1_36VarlenDynamicPersistentTileSchedulerILi128ELi96ELi256ELi32ELb0ELb0ELb1ELb0ELb1ELb1EEEEEEEEEvNT_6ParamsE)
        /*0170*/ 	.word	0x00000030


	//----- nvinfo : EIATTR_REGCOUNT
	.align		4
.L_95:
        /*0174*/ 	.byte	0x04, 0x2f
        /*0176*/ 	.short	(.L_97 - .L_96)
	.align		4
.L_96:
        /*0178*/ 	.word	index@(_ZN7cutlass13device_kernelIN5flash11enable_sm90INS1_16FlashAttnFwdSm90INS1_25CollectiveMainloopFwdSm90ILi2EN4cute5tupleIJNS5_1CILi1EEES8_S8_EEENS6_IJNS7_ILi128EEENS7_ILi96EEENS7_ILi64EEEEEELi256ENS_6half_tEfNS_4arch4Sm90ELb0ELb0ELb0ELb1ELb0ELb1ELb0ELb1ELb0ELb0ELb0ELb0EEENS1_21CollectiveEpilogueFwdINS6_IJSA_NS7_ILi256EEESB_EEES9_SE_SG_Li256ELb1ELb0ELb0ELb0EEENS1_36VarlenDynamicPersistentTileSchedulerILi128ELi96ELi256ELi32ELb0ELb0ELb1ELb0ELb1ELb1EEEEEEEEEvNT_6ParamsE)
        /*017c*/ 	.word	0x000000a8


	//----- nvinfo : EIATTR_FRAME_SIZE
	.align		4
.L_97:
        /*0180*/ 	.byte	0x04, 0x11
        /*0182*/ 	.short	(.L_99 - .L_98)
	.align		4
.L_98:
        /*0184*/ 	.word	index@(_ZN7cutlass13device_kernelIN5flash11enable_sm90INS1_16FlashAttnFwdSm90INS1_25CollectiveMainloopFwdSm90ILi2EN4cute5tupleIJNS5_1CILi1EEES8_S8_EEENS6_IJNS7_ILi128EEENS7_ILi96EEENS7_ILi64EEEEEELi256ENS_6half_tEfNS_4arch4Sm90ELb0ELb0ELb0ELb1ELb0ELb1ELb0ELb1ELb0ELb0ELb0ELb0EEENS1_21CollectiveEpilogueFwdINS6_IJSA_NS7_ILi256EEESB_EEES9_SE_SG_Li256ELb1ELb0ELb0ELb0EEENS1_36VarlenDynamicPersistentTileSchedulerILi128ELi96ELi256ELi32ELb0ELb0ELb1ELb0ELb1ELb1EEEEEEEEEvNT_6ParamsE)
        /*0188*/ 	.word	0x00000038


	//----- nvinfo : EIATTR_REGCOUNT
	.align		4
.L_99:
        /*018c*/ 	.byte	0x04, 0x2f
        /*018e*/ 	.short	(.L_101 - .L_100)
	.align		4
.L_100:
        /*0190*/ 	.word	index@(_ZN7cutlass13device_kernelIN5flash11enable_sm90INS1_16FlashAttnFwdSm90INS1_25CollectiveMainloopFwdSm90ILi2EN4cute5tupleIJNS5_1CILi1EEES8_S8_EEENS6_IJNS7_ILi128EEENS7_ILi96EEENS7_ILi64EEEEEELi256ENS_6half_tEfNS_4arch4Sm90ELb0ELb0ELb0ELb1ELb0ELb0ELb0ELb1ELb0ELb0ELb0ELb0EEENS1_21CollectiveEpilogueFwdINS6_IJSA_NS7_ILi256EEESB_EEES9_SE_SG_Li256ELb1ELb0ELb0ELb0EEENS1_36VarlenDynamicPersistentTileSchedulerILi128ELi96ELi256ELi32ELb0ELb0ELb1ELb0ELb1ELb1EEEEEEEEEvNT_6ParamsE)
        /*0194*/ 	.word	0x000000a8


	//----- nvinfo : EIATTR_FRAME_SIZE
	.align		4
.L_101:
        /*0198*/ 	.byte	0x04, 0x11
        /*019a*/ 	.short	(.L_103 - .L_102)
	.align		4
.L_102:
        /*019c*/ 	.word	index@(_ZN7cutlass13device_kernelIN5flash11enable_sm90INS1_16FlashAttnFwdSm90INS1_25CollectiveMainloopFwdSm90ILi2EN4cute5tupleIJNS5_1CILi1EEES8_S8_EEENS6_IJNS7_ILi128EEENS7_ILi96EEENS7_ILi64EEEEEELi256ENS_6half_tEfNS_4arch4Sm90ELb0ELb0ELb0ELb1ELb0ELb0ELb0ELb1ELb0ELb0ELb0ELb0EEENS1_21CollectiveEpilogueFwdINS6_IJSA_NS7_ILi256EEESB_EEES9_SE_SG_Li256ELb1ELb0ELb0ELb0EEENS1_36VarlenDynamicPersistentTileSchedulerILi128ELi96ELi256ELi32ELb0ELb0ELb1ELb0ELb1ELb1EEEEEEEEEvNT_6ParamsE)
        /*01a0*/ 	.word	0x00000030


	//----- nvinfo : EIATTR_REGCOUNT
	.align		4
.L_103:
        /*01a4*/ 	.byte	0x04, 0x2f
        /*01a6*/ 	.short	(.L_105 - .L_104)
	.align		4
.L_104:
        /*01a8*/ 	.word	index@(_ZN7cutlass13device_kernelIN5flash11enable_sm90INS1_16FlashAttnFwdSm90INS1_25CollectiveMainloopFwdSm90ILi2EN4cute5tupleIJNS5_1CILi1EEES8_S8_EEENS6_IJNS7_ILi128EEENS7_ILi96EEENS7_ILi64EEEEEELi256ENS_6half_tEfNS_4arch4Sm90ELb0ELb0ELb0ELb0ELb0ELb0ELb1ELb1ELb0ELb0ELb0ELb0EEENS1_21CollectiveEpilogueFwdINS6_IJSA_NS7_ILi256EEESB_EEES9_SE_SG_Li256ELb0ELb0ELb0ELb0EEENS1_29StaticPersistentTileSchedulerILb0EEEEEEEEEvNT_6ParamsE)
        /*01ac*/ 	.word	0x000000a8


	//----- nvinfo : EIATTR_FRAME_SIZE
	.align		4
.L_105:
        /*01b0*/ 	.byte	0x04, 0x11
        /*01b2*/ 	.short	(.L_107 - .L_106)
	.align		4
.L_106:
        /*01b4*/ 	.word	index@(_ZN7cutlass13device_kernelIN5flash11enable_sm90INS1_16FlashAttnFwdSm90INS1_25CollectiveMainloopFwdSm90ILi2EN4cute5tupleIJNS5_1CILi1EEES8_S8_EEENS6_IJNS7_ILi128EEENS7_ILi96EEENS7_ILi64EEEEEELi256ENS_6half_tEfNS_4arch4Sm90ELb0ELb0ELb0ELb0ELb0ELb0ELb1ELb1ELb0ELb0ELb0ELb0EEENS1_21CollectiveEpilogueFwdINS6_IJSA_NS7_ILi256EEESB_EEES9_SE_SG_Li256ELb0ELb0ELb0ELb0EEENS1_29StaticPersistentTileSchedulerILb0EEEEEEEEEvNT_6ParamsE)
        /*01b8*/ 	.word	0x00000020


	//----- nvinfo : EIATTR_REGCOUNT
	.align		4
.L_107:
        /*01bc*/ 	.byte	0x04, 0x2f
        /*01be*/ 	.short	(.L_109 - .L_108)
	.align		4
.L_108:
        /*01c0*/ 	.word	index@(_ZN7cutlass13device_kernelIN5flash11enable_sm90INS1_16FlashAttnFwdSm90INS1_25CollectiveMainloopFwdSm90ILi2EN4cute5tupleIJNS5_1CILi1EEES8_S8_EEENS6_IJNS7_ILi128EEENS7_ILi96EEENS7_ILi64EEEEEELi256ENS_6half_tEfNS_4arch4Sm90ELb0ELb0ELb0ELb0ELb0ELb0ELb0ELb1ELb0ELb0ELb0ELb0EEENS1_21CollectiveEpilogueFwdINS6_IJSA_NS7_ILi256EEESB_EEES9_SE_SG_Li256ELb0ELb0ELb0ELb0EEENS1_29StaticPersistentTileSchedulerILb0EEEEEEEEEvNT_6ParamsE)
        /*01c4*/ 	.word	0x000000a8


	//----- nvinfo : EIATTR_FRAME_SIZE
	.align		4
.L_109:
        /*01c8*/ 	.byte	0x04, 0x11
        /*01ca*/ 	.short	(.L_111 - .L_110)
	.align		4
.L_110:
        /*01cc*/ 	.word	index@(_ZN7cutlass13device_kernelIN5flash11enable_sm90INS1_16FlashAttnFwdSm90INS1_25CollectiveMainloopFwdSm90ILi2EN4cute5tupleIJNS5_1CILi1EEES8_S8_EEENS6_IJNS7_ILi128EEENS7_ILi96EEENS7_ILi64EEEEEELi256ENS_6half_tEfNS_4arch4Sm90ELb0ELb0ELb0ELb0ELb0ELb0ELb0ELb1ELb0ELb0ELb0ELb0EEENS1_21CollectiveEpilogueFwdINS6_IJSA_NS7_ILi256EEESB_EEES9_SE_SG_Li256ELb0ELb0ELb0ELb0EEENS1_29StaticPersistentTileSchedulerILb0EEEEEEEEEvNT_6ParamsE)
        /*01d0*/ 	.word	0x00000020


	//----- nvinfo : EIATTR_REGCOUNT
	.align		4
.L_111:
        /*01d4*/ 	.byte	0x04, 0x2f
        /*01d6*/ 	.short	(.L_113 - .L_112)
	.align		4
.L_112:
        /*01d8*/ 	.word	index@(_ZN7cutlass13device_kernelIN5flash11enable_sm90INS1_16FlashAttnFwdSm90INS1_25CollectiveMainloopFwdSm90ILi2EN4cute5tupleIJNS5_1CILi1EEES8_S8_EEENS6_IJNS7_ILi64EEESA_SA_EEELi512ENS_6half_tEfNS_4arch4Sm90ELb1ELb0ELb0ELb1ELb0ELb1ELb1ELb0ELb0ELb0ELb0ELb0EEENS1_21CollectiveEpilogueFwdINS6_IJSA_NS7_ILi512EEESA_EEES9_SC_SE_Li256ELb1ELb0ELb0ELb0EEENS1_36VarlenDynamicPersistentTileSchedulerILi64ELi64ELi256ELi32ELb0ELb0ELb1ELb1ELb1ELb1EEEEEEEEEvNT_6ParamsE)
        /*01dc*/ 	.word	0x000000a8


	//----- nvinfo : EIATTR_FRAME_SIZE
	.align		4
.L_113:
        /*01e0*/ 	.byte	0x04, 0x11
        /*01e2*/ 	.short	(.L_115 - .L_114)
	.align		4
.L_114:
        /*01e4*/ 	.word	index@(_ZN7cutlass13device_kernelIN5flash11enable_sm90INS1_16FlashAttnFwdSm90INS1_25CollectiveMainloopFwdSm90ILi2EN4cute5tupleIJNS5_1CILi1EEES8_S8_EEENS6_IJNS7_ILi64EEESA_SA_EEELi512ENS_6half_tEfNS_4arch4Sm90ELb1ELb0ELb0ELb1ELb0ELb1ELb1ELb0ELb0ELb0ELb0ELb0EEENS1_21CollectiveEpilogueFwdINS6_IJSA_NS7_ILi512EEESA_EEES9_SC_SE_Li256ELb1ELb0ELb0ELb0EEENS1_36VarlenDynamicPersistentTileSchedulerILi64ELi64ELi256ELi32ELb0ELb0ELb1ELb1ELb1ELb1EEEEEEEEEvNT_6ParamsE)
        /*01e8*/ 	.word	0x00000038


	//----- nvinfo : EIATTR_REGCOUNT
	.align		4
.L_115:
        /*01ec*/ 	.byte	0x04, 0x2f
        /*01ee*/ 	.short	(.L_117 - .L_116)
	.align		4
.L_116:
        /*01f0*/ 	.word	index@(_ZN7cutlass13device_kernelIN5flash11enable_sm90INS1_16FlashAttnFwdSm90INS1_25CollectiveMainloopFwdSm90ILi2EN4cute5tupleIJNS5_1CILi1EEES8_S8_EEENS6_IJNS7_ILi64EEESA_SA_EEELi512ENS_6half_tEfNS_4arch4Sm90ELb1ELb0ELb0ELb1ELb0ELb0ELb1ELb0ELb0ELb0ELb0ELb0EEENS1_21CollectiveEpilogueFwdINS6_IJSA_NS7_ILi512EEESA_EEES9_SC_SE_Li256ELb1ELb0ELb0ELb0EEENS1_36VarlenDynamicPersistentTileSchedulerILi64ELi64ELi256ELi32ELb0ELb0ELb1ELb1ELb1ELb1EEEEEEEEEvNT_6ParamsE)
        /*01f4*/ 	.word	0x000000a8


	//----- nvinfo : EIATTR_FRAME_SIZE
	.align		4
.L_117:
        /*01f8*/ 	.byte	0x04, 0x11
        /*01fa*/ 	.short	(.L_119 - .L_118)
	.align		4
.L_118:
        /*01fc*/ 	.word	index@(_ZN7cutlass13device_kernelIN5flash11enable_sm90INS1_16FlashAttnFwdSm90INS1_25CollectiveMainloopFwdSm90ILi2EN4cute5tupleIJNS5_1CILi1EEES8_S8_EEENS6_IJNS7_ILi64EEESA_SA_EEELi512ENS_6half_tEfNS_4arch4Sm90ELb1ELb0ELb0ELb1ELb0ELb0ELb1ELb0ELb0ELb0ELb0ELb0EEENS1_21CollectiveEpilogueFwdINS6_IJSA_NS7_ILi512EEESA_EEES9_SC_SE_Li256ELb1ELb0ELb0ELb0EEENS1_36VarlenDynamicPersistentTileSchedulerILi64ELi64ELi256ELi32ELb0ELb0ELb1ELb1ELb1ELb1EEEEEEEEEvNT_6ParamsE)
        /*0200*/ 	.word	0x00000030


	//----- nvinfo : EIATTR_REGCOUNT
	.align		4
.L_119:
        /*0204*/ 	.byte	0x04, 0x2f
        /*0206*/ 	.short	(.L_121 - .L_120)
	.align		4
.L_120:
        /*0208*/ 	.word	index@(_ZN7cutlass13device_kernelIN5flash11enable_sm90INS1_16FlashAttnFwdSm90INS1_25CollectiveMainloopFwdSm90ILi2EN4cute5tupleIJNS5_1CILi1EEES8_S8_EEENS6_IJNS7_ILi64EEESA_SA_EEELi512ENS_6half_tEfNS_4arch4Sm90ELb1ELb0ELb0ELb1ELb0ELb1ELb0ELb0ELb0ELb0ELb0ELb0EEENS1_21CollectiveEpilogueFwdINS6_IJSA_NS7_ILi512EEESA_EEES9_SC_SE_Li256ELb1ELb0ELb0ELb0EEENS1_36VarlenDynamicPersistentTileSchedulerILi64ELi64ELi256ELi32ELb0ELb0ELb1ELb1ELb1ELb1EEEEEEEEEvNT_6ParamsE)
        /*020c*/ 	.word	0x000000a8


	//----- nvinfo : EIATTR_FRAME_SIZE
	.align		4
.L_121:
        /*0210*/ 	.byte	0x04, 0x11
        /*0212*/ 	.short	(.L_123 - .L_122)
	.align		4
.L_122:
        /*0214*/ 	.word	index@(_ZN7cutlass13device_kernelIN5flash11enable_sm90INS1_16FlashAttnFwdSm90INS1_25CollectiveMainloopFwdSm90ILi2EN4cute5tupleIJNS5_1CILi1EEES8_S8_EEENS6_IJNS7_ILi64EEESA_SA_EEELi512ENS_6half_tEfNS_4arch4Sm90ELb1ELb0ELb0ELb1ELb0ELb1ELb0ELb0ELb0ELb0ELb0ELb0EEENS1_21CollectiveEpilogueFwdINS6_IJSA_NS7_ILi512EEESA_EEES9_SC_SE_Li256ELb1ELb0ELb0ELb0EEENS1_36VarlenDynamicPersistentTileSchedulerILi64ELi64ELi256ELi32ELb0ELb0ELb1ELb1ELb1ELb1EEEEEEEEEvNT_6ParamsE)
        /*0218*/ 	.word	0x00000038


	//----- nvinfo : EIATTR_REGCOUNT
	.align		4
.L_123:
        /*021c*/ 	.byte	0x04, 0x2f
        /*021e*/ 	.short	(.L_125 - .L_124)
	.align		4
.L_124:
        /*0220*/ 	.word	index@(_ZN7cutlass13device_kernelIN5flash11enable_sm90INS1_16FlashAttnFwdSm90INS1_25CollectiveMainloopFwdSm90ILi2EN4cute5tupleIJNS5_1CILi1EEES8_S8_EEENS6_IJNS7_ILi64EEESA_SA_EEELi512ENS_6half_tEfNS_4arch4Sm90ELb1ELb0ELb0ELb1ELb0ELb0ELb0ELb0ELb0ELb0ELb0ELb0EEENS1_21CollectiveEpilogueFwdINS6_IJSA_NS7_ILi512EEESA_EEES9_SC_SE_Li256ELb1ELb0ELb0ELb0EEENS1_36VarlenDynamicPersistentTileSchedulerILi64ELi64ELi256ELi32ELb0ELb0ELb1ELb1ELb1ELb1EEEEEEEEEvNT_6ParamsE)
        /*0224*/ 	.word	0x000000a8


	//----- nvinfo : EIATTR_FRAME_SIZE
	.align		4
.L_125:
        /*0228*/ 	.byte	0x04, 0x11
        /*022a*/ 	.short	(.L_127 - .L_126)
	.align		4
.L_126:
        /*022c*/ 	.word	index@(_ZN7cutlass13device_kernelIN5flash11enable_sm90INS1_16FlashAttnFwdSm90INS1_25CollectiveMainloopFwdSm90ILi2EN4cute5tupleIJNS5_1CILi1EEES8_S8_EEENS6_IJNS7_ILi64EEESA_SA_EEELi512ENS_6half_tEfNS_4arch4Sm90ELb1ELb0ELb0ELb1ELb0ELb0ELb0ELb0ELb0ELb0ELb0ELb0EEENS1_21CollectiveEpilogueFwdINS6_IJSA_NS7_ILi512EEESA_EEES9_SC_SE_Li256ELb1ELb0ELb0ELb0EEENS1_36VarlenDynamicPersistentTileSchedulerILi64ELi64ELi256ELi32ELb0ELb0ELb1ELb1ELb1ELb1EEEEEEEEEvNT_6ParamsE)
        /*0230*/ 	.word	0x00000028


	//----- nvinfo : EIATTR_REGCOUNT
	.align		4
.L_127:
        /*0234*/ 	.byte	0x04, 0x2f
        /*0236*/ 	.short	(.L_129 - .L_128)
	.align		4
.L_128:
        /*0238*/ 	.word	index@(_ZN7cutlass13device_kernelIN5flash11enable_sm90INS1_16FlashAttnFwdSm90INS1_25CollectiveMainloopFwdSm90ILi2EN4cute5tupleIJNS5_1CILi1EEES8_S8_EEENS6_IJNS7_ILi64EEESA_SA_EEELi512ENS_6half_tEfNS_4arch4Sm90ELb1ELb0ELb0ELb0ELb0ELb0ELb1ELb0ELb0ELb0ELb0ELb0EEENS1_21CollectiveEpilogueFwdINS6_IJSA_NS7_ILi512EEESA_EEES9_SC_SE_Li256ELb0ELb0ELb0ELb0EEENS1_30DynamicPersistentTileSchedulerILi256ELi32ELb0ELb0ELb1EEEEEEEEEvNT_6ParamsE)
        /*023c*/ 	.word	0x000000a8


	//----- nvinfo : EIATTR_FRAME_SIZE
	.align		4
.L_129:
        /*0240*/ 	.byte	0x04, 0x11
        /*0242*/ 	.short	(.L_131 - .L_130)
	.align		4
.L_130:
        /*0244*/ 	.word	index@(_ZN7cutlass13device_kernelIN5flash11enable_sm90INS1_16FlashAttnFwdSm90INS1_25CollectiveMainloopFwdSm90ILi2EN4cute5tupleIJNS5_1CILi1EEES8_S8_EEENS6_IJNS7_ILi64EEESA_SA_EEELi512ENS_6half_tEfNS_4arch4Sm90ELb1ELb0ELb0ELb0ELb0ELb0ELb1ELb0ELb0ELb0ELb0ELb0EEENS1_21CollectiveEpilogueFwdINS6_IJSA_NS7_ILi512EEESA_EEES9_SC_SE_Li256ELb0ELb0ELb0ELb0EEENS1_30DynamicPersistentTileSchedulerILi256ELi32ELb0ELb0ELb1EEEEEEEEEvNT_6ParamsE)
        /*0248*/ 	.word	0x00000008


	//----- nvinfo : EIATTR_REGCOUNT
	.align		4
.L_131:
        /*024c*/ 	.byte	0x04, 0x2f
        /*024e*/ 	.short	(.L_133 - .L_132)
	.align		4
.L_132:
        /*0250*/ 	.word	index@(_ZN7cutlass13device_kernelIN5flash11enable_sm90INS1_16FlashAttnFwdSm90INS1_25CollectiveMainloopFwdSm90ILi2EN4cute5tupleIJNS5_1CILi1EEES8_S8_EEENS6_IJNS7_ILi64EEESA_SA_EEELi512ENS_6half_tEfNS_4arch4Sm90ELb1ELb0ELb0ELb0ELb0ELb0ELb0ELb0ELb0ELb0ELb0ELb0EEENS1_21CollectiveEpilogueFwdINS6_IJSA_NS7_ILi512EEESA_EEES9_SC_SE_Li256ELb0ELb0ELb0ELb0EEENS1_30DynamicPersistentTileSchedulerILi256ELi32ELb0ELb0ELb1EEEEEEEEEvNT_6ParamsE)
        /*0254*/ 	.word	0x000000a8


	//----- nvinfo : EIATTR_FRAME_SIZE
	.align		4
.L_133:
        /*0258*/ 	.byte	0x04, 0x11
        /*025a*/ 	.short	(.L_135 - .L_134)
	.align		4
.L_134:
        /*025c*/ 	.word	index@(_ZN7cutlass13device_kernelIN5flash11enable_sm90INS1_16FlashAttnFwdSm90INS1_25CollectiveMainloopFwdSm90ILi2EN4cute5tupleIJNS5_1CILi1EEES8_S8_EEENS6_IJNS7_ILi64EEESA_SA_EEELi512ENS_6half_tEfNS_4arch4Sm90ELb1ELb0ELb0ELb0ELb0ELb0ELb0ELb0ELb0ELb0ELb0ELb0EEENS1_21CollectiveEpilogueFwdINS6_IJSA_NS7_ILi512EEESA_EEES9_SC_SE_Li256ELb0ELb0ELb0ELb0EEENS1_30DynamicPersistentTileSchedulerILi256ELi32ELb0ELb0ELb1EEEEEEEEEvNT_6ParamsE)
        /*0260*/ 	.word	0x00000000


	//----- nvinfo : EIATTR_REGCOUNT
	.align		4
.L_135:
        /*0264*/ 	.byte	0x04, 0x2f
        /*0266*/ 	.short	(.L_137 - .L_136)
	.align		4
.L_136:
        /*0268*/ 	.word	index@(_ZN7cutlass13device_kernelIN5flash11enable_sm90INS1_16FlashAttnFwdSm90INS1_25CollectiveMainloopFwdSm90ILi2EN4cute5tupleIJNS5_1CILi1EEES8_S8_EEENS6_IJNS7_ILi64EEESA_SA_EEELi512ENS_6half_tEfNS_4arch4Sm90ELb0ELb1ELb0ELb1ELb0ELb1ELb1ELb0ELb0ELb0ELb0ELb0EEENS1_21CollectiveEpilogueFwdINS6_IJSA_NS7_ILi512EEESA_EEES9_SC_SE_Li256ELb1ELb0ELb0ELb0EEENS1_36VarlenDynamicPersistentTileSchedulerILi64ELi64ELi256ELi32ELb0ELb0ELb1ELb1ELb0ELb1EEEEEEEEEvNT_6ParamsE)
        /*026c*/ 	.word	0x000000a8


	//----- nvinfo : EIATTR_FRAME_SIZE
	.align		4
.L_137:
        /*0270*/ 	.byte	0x04, 0x11
        /*0272*/ 	.short	(.L_139 - .L_138)
	.align		4
.L_138:
        /*0274*/ 	.word	index@(_ZN7cutlass13device_kernelIN5flash11enable_sm90INS1_16FlashAttnFwdSm90INS1_25CollectiveMainloopFwdSm90ILi2EN4cute5tupleIJNS5_1CILi1EEES8_S8_EEENS6_IJNS7_ILi64EEESA_SA_EEELi512ENS_6half_tEfNS_4arch4Sm90ELb0ELb1ELb0ELb1ELb0ELb1ELb1ELb0ELb0ELb0ELb0ELb0EEENS1_21CollectiveEpilogueFwdINS6_IJSA_NS7_ILi512EEESA_EEES9_SC_SE_Li256ELb1ELb0ELb0ELb0EEENS1_36VarlenDynamicPersistentTileSchedulerILi64ELi64ELi256ELi32ELb0ELb0ELb1ELb1ELb0ELb1EEEEEEEEEvNT_6ParamsE)
        /*0278*/ 	.word	0x00000038


	//----- nvinfo : EIATTR_REGCOUNT
	.align		4
.L_139:
        /*027c*/ 	.byte	0x04, 0x2f
        /*027e*/ 	.short	(.L_141 - .L_140)
	.align		4
.L_140:
        /*0280*/ 	.word	index@(_ZN7cutlass13device_kernelIN5flash11enable_sm90INS1_16FlashAttnFwdSm90INS1_25CollectiveMainloopFwdSm90ILi2EN4cute5tupleIJNS5_1CILi1EEES8_S8_EEENS6_IJNS7_ILi64EEESA_SA_EEELi512ENS_6half_tEfNS_4arch4Sm90ELb0ELb1ELb0ELb1ELb0ELb0ELb1ELb0ELb0ELb0ELb0ELb0EEENS1_21CollectiveEpilogueFwdINS6_IJSA_NS7_ILi512EEESA_EEES9_SC_SE_Li256ELb1ELb0ELb0ELb0EEENS1_36VarlenDynamicPersistentTileSchedulerILi64ELi64ELi256ELi32ELb0ELb0ELb1ELb1ELb0ELb1EEEEEEEEEvNT_6ParamsE)
        /*0284*/ 	.word	0x000000a8


	//----- nvinfo : EIATTR_FRAME_SIZE
	.align		4
.L_141:
        /*0288*/ 	.byte	0x04, 0x11
        /*028a*/ 	.short	(.L_143 - .L_142)
	.align		4
.L_142:
        /*028c*/ 	.word	index@(_ZN7cutlass13device_kernelIN5flash11enable_sm90INS1_16FlashAttnFwdSm90INS1_25CollectiveMainloopFwdSm90ILi2EN4cute5tupleIJNS5_1CILi1EEES8_S8_EEENS6_IJNS7_ILi64EEESA_SA_EEELi512ENS_6half_tEfNS_4arch4Sm90ELb0ELb1ELb0ELb1ELb0ELb0ELb1ELb0ELb0ELb0ELb0ELb0EEENS1_21CollectiveEpilogueFwdINS6_IJSA_NS7_ILi512EEESA_EEES9_SC_SE_Li256ELb1ELb0ELb0ELb0EEENS1_36VarlenDynamicPersistentTileSchedulerILi64ELi64ELi256ELi32ELb0ELb0ELb1ELb1ELb0ELb1EEEEEEEEEvNT_6ParamsE)
        /*0290*/ 	.word	0x00000028


	//----- nvinfo : EIATTR_REGCOUNT
	.align		4
.L_143:
        /*0294*/ 	.byte	0x04, 0x2f
        /*0296*/ 	.short	(.L_145 - .L_144)
	.align		4
.L_144:
        /*0298*/ 	.word	index@(_ZN7cutlass13device_kernelIN5flash11enable_sm90INS1_16FlashAttnFwdSm90INS1_25CollectiveMainloopFwdSm90ILi2EN4cute5tupleIJNS5_1CILi1EEES8_S8_EEENS6_IJNS7_ILi64EEESA_SA_EEELi512ENS_6half_tEfNS_4arch4Sm90ELb0ELb1ELb0ELb1ELb0ELb1ELb0ELb0ELb0ELb0ELb0ELb0EEENS1_21CollectiveEpilogueFwdINS6_IJSA_NS7_ILi512EEESA_EEES9_SC_SE_Li256ELb1ELb0ELb0ELb0EEENS1_36VarlenDynamicPersistentTileSchedulerILi64ELi64ELi256ELi32ELb0ELb0ELb1ELb1ELb0ELb1EEEEEEEEEvNT_6ParamsE)
        /*029c*/ 	.word	0x000000a8


	//----- nvinfo : EIATTR_FRAME_SIZE
	.align		4
.L_145:
        /*02a0*/ 	.byte	0x04, 0x11
        /*02a2*/ 	.short	(.L_147 - .L_146)
	.align		4
.L_146:
        /*02a4*/ 	.word	index@(_ZN7cutlass13device_kernelIN5flash11enable_sm90INS1_16FlashAttnFwdSm90INS1_25CollectiveMainloopFwdSm90ILi2EN4cute5tupleIJNS5_1CILi1EEES8_S8_EEENS6_IJNS7_ILi64EEESA_SA_EEELi512ENS_6half_tEfNS_4arch4Sm90ELb0ELb1ELb0ELb1ELb0ELb1ELb0ELb0ELb0ELb0ELb0ELb0EEENS1_21CollectiveEpilogueFwdINS6_IJSA_NS7_ILi512EEESA_EEES9_SC_SE_Li256ELb1ELb0ELb0ELb0EEENS1_36VarlenDynamicPersistentTileSchedulerILi64ELi64ELi256ELi32ELb0ELb0ELb1ELb1ELb0ELb1EEEEEEEEEvNT_6ParamsE)
        /*02a8*/ 	.word	0x00000028


	//----- nvinfo : EIATTR_REGCOUNT
	.align		4
.L_147:
        /*02ac*/ 	.byte	0x04, 0x2f
        /*02ae*/ 	.short	(.L_149 - .L_148)
	.align		4
.L_148:
        /*02b0*/ 	.word	index@(_ZN7cutlass13device_kernelIN5flash11enable_sm90INS1_16FlashAttnFwdSm90INS1_25CollectiveMainloopFwdSm90ILi2EN4cute5tupleIJNS5_1CILi1EEES8_S8_EEENS6_IJNS7_ILi64EEESA_SA_EEELi512ENS_6half_tEfNS_4arch4Sm90ELb0ELb1ELb0ELb1ELb0ELb0ELb0ELb0ELb0ELb0ELb0ELb0EEENS1_21CollectiveEpilogueFwdINS6_IJSA_NS7_ILi512EEESA_EEES9_SC_SE_Li256ELb1ELb0ELb0ELb0EEENS1_36VarlenDynamicPersistentTileSchedulerILi64ELi64ELi256ELi32ELb0ELb0ELb1ELb1ELb0ELb1EEEEEEEEEvNT_6ParamsE)
        /*02b4*/ 	.word	0x000000a8


	//----- nvinfo : EIATTR_FRAME_SIZE
	.align		4
.L_149:
        /*02b8*/ 	.byte	0x04, 0x11
        /*02ba*/ 	.short	(.L_151 - .L_150)
	.align		4
.L_150:
        /*02bc*/ 	.word	index@(_ZN7cutlass13device_kernelIN5flash11enable_sm90INS1_16FlashAttnFwdSm90INS1_25CollectiveMainloopFwdSm90ILi2EN4cute5tupleIJNS5_1CILi1EEES8_S8_EEENS6_IJNS7_ILi64EEESA_SA_EEELi512ENS_6half_tEfNS_4arch4Sm90ELb0ELb1ELb0ELb1ELb0ELb0ELb0ELb0ELb0ELb0ELb0ELb0EEENS1_21CollectiveEpilogueFwdINS6_IJSA_NS7_ILi512EEESA_EEES9_SC_SE_Li256ELb1ELb0ELb0ELb0EEENS1_36VarlenDynamicPersistentTileSchedulerILi64ELi64ELi256ELi32ELb0ELb0ELb1ELb1ELb0ELb1EEEEEEEEEvNT_6ParamsE)
        /*02c0*/ 	.word	0x00000020


	//----- nvinfo : EIATTR_REGCOUNT
	.align		4
.L_151:
        /*02c4*/ 	.byte	0x04, 0x2f
        /*02c6*/ 	.short	(.L_153 - .L_152)
	.align		4
.L_152:
        /*02c8*/ 	.word	index@(_ZN7cutlass13device_kernelIN5flash11enable_sm90INS1_16FlashAttnFwdSm90INS1_25CollectiveMainloopFwdSm90ILi2EN4cute5tupleIJNS5_1CILi1EEES8_S8_EEENS6_IJNS7_ILi64EEESA_SA_EEELi512ENS_6half_tEfNS_4arch4Sm90ELb0ELb1ELb0ELb0ELb0ELb0ELb1ELb0ELb0ELb0ELb0ELb0EEENS1_21CollectiveEpilogueFwdINS6_IJSA_NS7_ILi512EEESA_EEES9_SC_SE_Li256ELb0ELb0ELb0ELb0EEENS1_30DynamicPersistentTileSchedulerILi256ELi32ELb0ELb0ELb1EEEEEEEEEvNT_6ParamsE)
        /*02cc*/ 	.word	0x000000a8


	//----- nvinfo : EIATTR_FRAME_SIZE
	.align		4
.L_153:
        /*02d0*/ 	.byte	0x04, 0x11
        /*02d2*/ 	.short	(.L_155 - .L_154)
	.align		4
.L_154:
        /*02d4*/ 	.word	index@(_ZN7cutlass13device_kernelIN5flash11enable_sm90INS1_16FlashAttnFwdSm90INS1_25CollectiveMainloopFwdSm90ILi2EN4cute5tupleIJNS5_1CILi1EEES8_S8_EEENS6_IJNS7_ILi64EEESA_SA_EEELi512ENS_6half_tEfNS_4arch4Sm90ELb0ELb1ELb0ELb0ELb0ELb0ELb1ELb0ELb0ELb0ELb0ELb0EEENS1_21CollectiveEpilogueFwdINS6_IJSA_NS7_ILi512EEESA_EEES9_SC_SE_Li256ELb0ELb0ELb0ELb0EEENS1_30DynamicPersistentTileSchedulerILi256ELi32ELb0ELb0ELb1EEEEEEEEEvNT_6ParamsE)
        /*02d8*/ 	.word	0x00000008


	//----- nvinfo : EIATTR_REGCOUNT
	.align		4
.L_155:
        /*02dc*/ 	.byte	0x04, 0x2f
        /*02de*/ 	.short	(.L_157 - .L_156)
	.align		4
.L_156:
        /*02e0*/ 	.word	index@(_ZN7cutlass13device_kernelIN5flash11enable_sm90INS1_16FlashAttnFwdSm90INS1_25CollectiveMainloopFwdSm90ILi2EN4cute5tupleIJNS5_1CILi1EEES8_S8_EEENS6_IJNS7_ILi64EEESA_SA_EEELi512ENS_6half_tEfNS_4arch4Sm90ELb0ELb1ELb0ELb0ELb0ELb0ELb0ELb0ELb0ELb0ELb0ELb0EEENS1_21CollectiveEpilogueFwdINS6_IJSA_NS7_ILi512EEESA_EEES9_SC_SE_Li256ELb0ELb0ELb0ELb0EEENS1_30DynamicPersistentTileSchedulerILi256ELi32ELb0ELb0ELb1EEEEEEEEEvNT_6ParamsE)
        /*02e4*/ 	.word	0x000000a8


	//----- nvinfo : EIATTR_FRAME_SIZE
	.align		4
.L_157:
        /*02e8*/ 	.byte	0x04, 0x11
        /*02ea*/ 	.short	(.L_159 - .L_158)
	.align		4
.L_158:
        /*02ec*/ 	.word	index@(_ZN7cutlass13device_kernelIN5flash11enable_sm90INS1_16FlashAttnFwdSm90INS1_25CollectiveMainloopFwdSm90ILi2EN4cute5tupleIJNS5_1CILi1EEES8_S8_EEENS6_IJNS7_ILi64EEESA_SA_EEELi512ENS_6half_tEfNS_4arch4Sm90ELb0ELb1ELb0ELb0ELb0ELb0ELb0ELb0ELb0ELb0ELb0ELb0EEENS1_21CollectiveEpilogueFwdINS6_IJSA_NS7_ILi512EEESA_EEES9_SC_SE_Li256ELb0ELb0ELb0ELb0EEENS1_30DynamicPersistentTileSchedulerILi256ELi32ELb0ELb0ELb1EEEEEEEEEvNT_6ParamsE)
        /*02f0*/ 	.word	0x00000000


	//----- nvinfo : EIATTR_REGCOUNT
	.align		4
.L_159:
        /*02f4*/ 	.byte	0x04, 0x2f
        /*02f6*/ 	.short	(.L_161 - .L_160)
	.align		4
.L_160:
        /*02f8*/ 	.word	index@(_ZN7cutlass13device_kernelIN5flash11enable_sm90INS1_16FlashAttnFwdSm90INS1_25CollectiveMainloopFwdSm90ILi2EN4cute5tupleIJNS5_1CILi1EEES8_S8_EEENS6_IJNS7_ILi64EEESA_SA_EEELi512ENS_6half_tEfNS_4arch4Sm90ELb0ELb0ELb0ELb1ELb0ELb1ELb1ELb0ELb0ELb0ELb0ELb0EEENS1_21CollectiveEpilogueFwdINS6_IJSA_NS7_ILi512EEESA_EEES9_SC_SE_Li256ELb1ELb0ELb0ELb0EEENS1_36VarlenDynamicPersistentTileSchedulerILi64ELi64ELi256ELi32ELb0ELb0ELb1ELb0ELb1ELb1EEEEEEEEEvNT_6ParamsE)
        /*02fc*/ 	.word	0x000000a8


	//----- nvinfo : EIATTR_FRAME_SIZE
	.align		4
.L_161:
        /*0300*/ 	.byte	0x04, 0x11
        /*0302*/ 	.short	(.L_163 - .L_162)
	.align		4
.L_162:
        /*0304*/ 	.word	index@(_ZN7cutlass13device_kernelIN5flash11enable_sm90INS1_16FlashAttnFwdSm90INS1_25CollectiveMainloopFwdSm90ILi2EN4cute5tupleIJNS5_1CILi1EEES8_S8_EEENS6_IJNS7_ILi64EEESA_SA_EEELi512ENS_6half_tEfNS_4arch4Sm90ELb0ELb0ELb0ELb1ELb0ELb1ELb1ELb0ELb0ELb0ELb0ELb0EEENS1_21CollectiveEpilogueFwdINS6_IJSA_NS7_ILi512EEESA_EEES9_SC_SE_Li256ELb1ELb0ELb0ELb0EEENS1_36VarlenDynamicPersistentTileSchedulerILi64ELi64ELi256ELi32ELb0ELb0ELb1ELb0ELb1ELb1EEEEEEEEEvNT_6ParamsE)
        /*0308*/ 	.word	0x00000040


	//----- nvinfo : EIATTR_REGCOUNT
	.align		4
.L_163:
        /*030c*/ 	.byte	0x04, 0x2f
        /*030e*/ 	.short	(.L_165 - .L_164)
	.align		4
.L_164:
        /*0310*/ 	.word	index@(_ZN7cutlass13device_kernelIN5flash11enable_sm90INS1_16FlashAttnFwdSm90INS1_25CollectiveMainloopFwdSm90ILi2EN4cute5tupleIJNS5_1CILi1EEES8_S8_EEENS6_IJNS7_ILi64EEESA_SA_EEELi512ENS_6half_tEfNS_4arch4Sm90ELb0ELb0ELb0ELb1ELb0ELb0ELb1ELb0ELb0ELb0ELb0ELb0EEENS1_21CollectiveEpilogueFwdINS6_IJSA_NS7_ILi512EEESA_EEES9_SC_SE_Li256ELb1ELb0ELb0ELb0EEENS1_36VarlenDynamicPersistentTileSchedulerILi64ELi64ELi256ELi32ELb0ELb0ELb1ELb0ELb1ELb1EEEEEEEEEvNT_6ParamsE)
        /*0314*/ 	.word	0x000000a8


	//----- nvinfo : EIATTR_FRAME_SIZE
	.align		4
.L_165:
        /*0318*/ 	.byte	0x04, 0x11
        /*031a*/ 	.short	(.L_167 - .L_166)
	.align		4
.L_166:
        /*031c*/ 	.word	index@(_ZN7cutlass13device_kernelIN5flash11enable_sm90INS1_16FlashAttnFwdSm90INS1_25CollectiveMainloopFwdSm90ILi2EN4cute5tupleIJNS5_1CILi1EEES8_S8_EEENS6_IJNS7_ILi64EEESA_SA_EEELi512ENS_6half_tEfNS_4arch4Sm90ELb0ELb0ELb0ELb1ELb0ELb0ELb1ELb0ELb0ELb0ELb0ELb0EEENS1_21CollectiveEpilogueFwdINS6_IJSA_NS7_ILi512EEESA_EEES9_SC_SE_Li256ELb1ELb0ELb0ELb0EEENS1_36VarlenDynamicPersistentTileSchedulerILi64ELi64ELi256ELi32ELb0ELb0ELb1ELb0ELb1ELb1EEEEEEEEEvNT_6ParamsE)
        /*0320*/ 	.word	0x00000038


	//----- nvinfo : EIATTR_REGCOUNT
	.align		4
.L_167:
        /*0324*/ 	.byte	0x04, 0x2f
        /*0326*/ 	.short	(.L_169 - .L_168)
	.align		4
.L_168:
        /*0328*/ 	.word	index@(_ZN7cutlass13device_kernelIN5flash11enable_sm90INS1_16FlashAttnFwdSm90INS1_25CollectiveMainloopFwdSm90ILi2EN4cute5tupleIJNS5_1CILi1EEES8_S8_EEENS6_IJNS7_ILi64EEESA_SA_EEELi512ENS_6half_tEfNS_4arch4Sm90ELb0ELb0ELb0ELb1ELb0ELb1ELb0ELb0ELb0ELb0ELb0ELb0EEENS1_21CollectiveEpilogueFwdINS6_IJSA_NS7_ILi512EEESA_EEES9_SC_SE_Li256ELb1ELb0ELb0ELb0EEENS1_36VarlenDynamicPersistentTileSchedulerILi64ELi64ELi256ELi32ELb0ELb0ELb1ELb0ELb1ELb1EEEEEEEEEvNT_6ParamsE)
        /*032c*/ 	.word	0x000000a8


	//----- nvinfo : EIATTR_FRAME_SIZE
	.align		4
.L_169:
        /*0330*/ 	.byte	0x04, 0x11
        /*0332*/ 	.short	(.L_171 - .L_170)
	.align		4
.L_170:
        /*0334*/ 	.word	index@(_ZN7cutlass13device_kernelIN5flash11enable_sm90INS1_16FlashAttnFwdSm90INS1_25CollectiveMainloopFwdSm90ILi2EN4cute5tupleIJNS5_1CILi1EEES8_S8_EEENS6_IJNS7_ILi64EEESA_SA_EEELi512ENS_6half_tEfNS_4arch4Sm90ELb0ELb0ELb0ELb1ELb0ELb1ELb0ELb0ELb0ELb0ELb0ELb0EEENS1_21CollectiveEpilogueFwdINS6_IJSA_NS7_ILi512EEESA_EEES9_SC_SE_Li256ELb1ELb0ELb0ELb0EEENS1_36VarlenDynamicPersistentTileSchedulerILi64ELi64ELi256ELi32ELb0ELb0ELb1ELb0ELb1ELb1EEEEEEEEEvNT_6ParamsE)
        /*0338*/ 	.word	0x00000040


	//----- nvinfo : EIATTR_REGCOUNT
	.align		4
.L_171:
        /*033c*/ 	.byte	0x04, 0x2f
        /*033e*/ 	.short	(.L_173 - .L_172)
	.align		4
.L_172:
        /*0340*/ 	.word	index@(_ZN7cutlass13device_kernelIN5flash11enable_sm90INS1_16FlashAttnFwdSm90INS1_25CollectiveMainloopFwdSm90ILi2EN4cute5tupleIJNS5_1CILi1EEES8_S8_EEENS6_IJNS7_ILi64EEESA_SA_EEELi512ENS_6half_tEfNS_4arch4Sm90ELb0ELb0ELb0ELb1ELb0ELb0ELb0ELb0ELb0ELb0ELb0ELb0EEENS1_21CollectiveEpilogueFwdINS6_IJSA_NS7_ILi512EEESA_EEES9_SC_SE_Li256ELb1ELb0ELb0ELb0EEENS1_36VarlenDynamicPersistentTileSchedulerILi64ELi64ELi256ELi32ELb0ELb0ELb1ELb0ELb1ELb1EEEEEEEEEvNT_6ParamsE)
        /*0344*/ 	.word	0x000000a8


	//----- nvinfo : EIATTR_FRAME_SIZE
	.align		4
.L_173:
        /*0348*/ 	.byte	0x04, 0x11
        /*034a*/ 	.short	(.L_175 - .L_174)
	.align		4
.L_174:
        /*034c*/ 	.word	index@(_ZN7cutlass13device_kernelIN5flash11enable_sm90INS1_16FlashAttnFwdSm90INS1_25CollectiveMainloopFwdSm90ILi2EN4cute5tupleIJNS5_1CILi1EEES8_S8_EEENS6_IJNS7_ILi64EEESA_SA_EEELi512ENS_6half_tEfNS_4arch4Sm90ELb0ELb0ELb0ELb1ELb0ELb0ELb0ELb0ELb0ELb0ELb0ELb0EEENS1_21CollectiveEpilogueFwdINS6_IJSA_NS7_ILi512EEESA_EEES9_SC_SE_Li256ELb1ELb0ELb0ELb0EEENS1_36VarlenDynamicPersistentTileSchedulerILi64ELi64ELi256ELi32ELb0ELb0ELb1ELb0ELb1ELb1EEEEEEEEEvNT_6ParamsE)
        /*0350*/ 	.word	0x00000030


	//----- nvinfo : EIATTR_REGCOUNT
	.align		4
.L_175:
        /*0354*/ 	.byte	0x04, 0x2f
        /*0356*/ 	.short	(.L_177 - .L_176)
	.align		4
.L_176:
        /*0358*/ 	.word	index@(_ZN7cutlass13device_kernelIN5flash11enable_sm90INS1_16FlashAttnFwdSm90INS1_25CollectiveMainloopFwdSm90ILi2EN4cute5tupleIJNS5_1CILi1EEES8_S8_EEENS6_IJNS7_ILi64EEESA_SA_EEELi512ENS_6half_tEfNS_4arch4Sm90ELb0ELb0ELb0ELb0ELb0ELb0ELb1ELb0ELb0ELb0ELb0ELb0EEENS1_21CollectiveEpilogueFwdINS6_IJSA_NS7_ILi512EEESA_EEES9_SC_SE_Li256ELb0ELb0ELb0ELb0EEENS1_29StaticPersistentTileSchedulerILb0EEEEEEEEEvNT_6ParamsE)
        /*035c*/ 	.word	0x000000a8


	//----- nvinfo : EIATTR_FRAME_SIZE
	.align		4
.L_177:
        /*0360*/ 	.byte	0x04, 0x11
        /*0362*/ 	.short	(.L_179 - .L_178)
	.align		4
.L_178:
        /*0364*/ 	.word	index@(_ZN7cutlass13device_kernelIN5flash11enable_sm90INS1_16FlashAttnFwdSm90INS1_25CollectiveMainloopFwdSm90ILi2EN4cute5tupleIJNS5_1CILi1EEES8_S8_EEENS6_IJNS7_ILi64EEESA_SA_EEELi512ENS_6half_tEfNS_4arch4Sm90ELb0ELb0ELb0ELb0ELb0ELb0ELb1ELb0ELb0ELb0ELb0ELb0EEENS1_21CollectiveEpilogueFwdINS6_IJSA_NS7_ILi512EEESA_EEES9_SC_SE_Li256ELb0ELb0ELb0ELb0EEENS1_29StaticPersistentTileSchedulerILb0EEEEEEEEEvNT_6ParamsE)
        /*0368*/ 	.word	0x00000020


	//----- nvinfo : EIATTR_REGCOUNT
	.align		4
.L_179:
        /*036c*/ 	.byte	0x04, 0x2f
        /*036e*/ 	.short	(.L_181 - .L_180)
	.align		4
.L_180:
        /*0370*/ 	.word	index@(_ZN7cutlass13device_kernelIN5flash11enable_sm90INS1_16FlashAttnFwdSm90INS1_25CollectiveMainloopFwdSm90ILi2EN4cute5tupleIJNS5_1CILi1EEES8_S8_EEENS6_IJNS7_ILi64EEESA_SA_EEELi512ENS_6half_tEfNS_4arch4Sm90ELb0ELb0ELb0ELb0ELb0ELb0ELb0ELb0ELb0ELb0ELb0ELb0EEENS1_21CollectiveEpilogueFwdINS6_IJSA_NS7_ILi512EEESA_EEES9_SC_SE_Li256ELb0ELb0ELb0ELb0EEENS1_29StaticPersistentTileSchedulerILb0EEEEEEEEEvNT_6ParamsE)
        /*0374*/ 	.word	0x000000a8


	//----- nvinfo : EIATTR_FRAME_SIZE
	.align		4
.L_181:
        /*0378*/ 	.byte	0x04, 0x11
        /*037a*/ 	.short	(.L_183 - .L_182)
	.align		4
.L_182:
        /*037c*/ 	.word	index@(_ZN7cutlass13device_kernelIN5flash11enable_sm90INS1_16FlashAttnFwdSm90INS1_25CollectiveMainloopFwdSm90ILi2EN4cute5tupleIJNS5_1CILi1EEES8_S8_EEENS6_IJNS7_ILi64EEESA_SA_EEELi512ENS_6half_tEfNS_4arch4Sm90ELb0ELb0ELb0ELb0ELb0ELb0ELb0ELb0ELb0ELb0ELb0ELb0EEENS1_21CollectiveEpilogueFwdINS6_IJSA_NS7_ILi512EEESA_EEES9_SC_SE_Li256ELb0ELb0ELb0ELb0EEENS1_29StaticPersistentTileSchedulerILb0EEEEEEEEEvNT_6ParamsE)
        /*0380*/ 	.word	0x00000020


	//----- nvinfo : EIATTR_REGCOUNT
	.align		4
.L_183:
        /*0384*/ 	.byte	0x04, 0x2f
        /*0386*/ 	.short	(.L_185 - .L_184)
	.align		4
.L_184:
        /*0388*/ 	.word	index@(_ZN7cutlass13device_kernelIN5flash11enable_sm90INS1_16FlashAttnFwdSm90INS1_25CollectiveMainloopFwdSm90ILi2EN4cute5tupleIJNS5_1CILi1EEES8_S8_EEENS6_IJNS7_ILi128EEESA_NS7_ILi192EEEEEELi128ENS_6half_tEfNS_4arch4Sm90ELb1ELb0ELb0ELb1ELb0ELb1ELb0ELb1ELb1ELb0ELb0ELb0EEENS1_21CollectiveEpilogueFwdINS6_IJSA_SA_SA_EEES9_SD_SF_Li256ELb1ELb0ELb0ELb0EEENS1_36VarlenDynamicPersistentTileSchedulerILi128ELi128ELi256ELi32ELb0ELb0ELb1ELb1ELb1ELb1EEEEEEEEEvNT_6ParamsE)
        /*038c*/ 	.word	0x000000a8


	//----- nvinfo : EIATTR_FRAME_SIZE
	.align		4
.L_185:
        /*0390*/ 	.byte	0x04, 0x11
        /*0392*/ 	.short	(.L_187 - .L_186)
	.align		4
.L_186:
        /*0394*/ 	.word	index@(_ZN7cutlass13device_kernelIN5flash11enable_sm90INS1_16FlashAttnFwdSm90INS1_25CollectiveMainloopFwdSm90ILi2EN4cute5tupleIJNS5_1CILi1EEES8_S8_EEENS6_IJNS7_ILi128EEESA_NS7_ILi192EEEEEELi128ENS_6half_tEfNS_4arch4Sm90ELb1ELb0ELb0ELb1ELb0ELb1ELb0ELb1ELb1ELb0ELb0ELb0EEENS1_21CollectiveEpilogueFwdINS6_IJSA_SA_SA_EEES9_SD_SF_Li256ELb1ELb0ELb0ELb0EEENS1_36VarlenDynamicPersistentTileSchedulerILi128ELi128ELi256ELi32ELb0ELb0ELb1ELb1ELb1ELb1EEEEEEEEEvNT_6ParamsE)
        /*0398*/ 	.word	0x00000048


	//----- nvinfo : EIATTR_REGCOUNT
	.align		4
.L_187:
        /*039c*/ 	.byte	0x04, 0x2f
        /*039e*/ 	.short	(.L_189 - .L_188)
	.align		4
.L_188:
        /*03a0*/ 	.word	index@(_ZN7cutlass13device_kernelIN5flash11enable_sm90INS1_16FlashAttnFwdSm90INS1_25CollectiveMainloopFwdSm90ILi2EN4cute5tupleIJNS5_1CILi1EEES8_S8_EEENS6_IJNS7_ILi128EEESA_NS7_ILi192EEEEEELi128ENS_6half_tEfNS_4arch4Sm90ELb1ELb0ELb0ELb1ELb0ELb0ELb0ELb1ELb1ELb0ELb0ELb0EEENS1_21CollectiveEpilogueFwdINS6_IJSA_SA_SA_EEES9_SD_SF_Li256ELb1ELb0ELb0ELb0EEENS1_36VarlenDynamicPersistentTileSchedulerILi128ELi128ELi256ELi32ELb0ELb0ELb1ELb1ELb1ELb1EEEEEEEEEvNT_6ParamsE)
        /*03a4*/ 	.word	0x000000a8


	//----- nvinfo : EIATTR_FRAME_SIZE
	.align		4
.L_189:
        /*03a8*/ 	.byte	0x04, 0x11
        /*03aa*/ 	.short	(.L_191 - .L_190)
	.align		4
.L_190:
        /*03ac*/ 	.word	index@(_ZN7cutlass13device_kernelIN5flash11enable_sm90INS1_16FlashAttnFwdSm90INS1_25CollectiveMainloopFwdSm90ILi2EN4cute5tupleIJNS5_1CILi1EEES8_S8_EEENS6_IJNS7_ILi128EEESA_NS7_ILi192EEEEEELi128ENS_6half_tEfNS_4arch4Sm90ELb1ELb0ELb0ELb1ELb0ELb0ELb0ELb1ELb1ELb0ELb0ELb0EEENS1_21CollectiveEpilogueFwdINS6_IJSA_SA_SA_EEES9_SD_SF_Li256ELb1ELb0ELb0ELb0EEENS1_36VarlenDynamicPersistentTileSchedulerILi128ELi128ELi256ELi32ELb0ELb0ELb1ELb1ELb1ELb1EEEEEEEEEvNT_6ParamsE)
        /*03b0*/ 	.word	0x00000030


	//----- nvinfo : EIATTR_REGCOUNT
	.align		4
.L_191:
        /*03b4*/ 	.byte	0x04, 0x2f
        /*03b6*/ 	.short	(.L_193 - .L_192)
	.align		4
.L_192:
        /*03b8*/ 	.word	index@(_ZN7cutlass13device_kernelIN5flash11enable_sm90INS1_16FlashAttnFwdSm90INS1_25CollectiveMainloopFwdSm90ILi2EN4cute5tupleIJNS5_1CILi1EEES8_S8_EEENS6_IJNS7_ILi128EEESA_NS7_ILi192EEEEEELi128ENS_6half_tEfNS_4arch4Sm90ELb1ELb0ELb0ELb0ELb0ELb0ELb0ELb1ELb1ELb0ELb0ELb0EEENS1_21CollectiveEpilogueFwdINS6_IJSA_SA_SA_EEES9_SD_SF_Li256ELb0ELb0ELb0ELb0EEENS1_30DynamicPersistentTileSchedulerILi256ELi32ELb0ELb0ELb1EEEEEEEEEvNT_6ParamsE)
        /*03bc*/ 	.word	0x000000a8


	//----- nvinfo : EIATTR_FRAME_SIZE
	.align		4
.L_193:
        /*03c0*/ 	.byte	0x04, 0x11
        /*03c2*/ 	.short	(.L_195 - .L_194)
	.align		4
.L_194:
        /*03c4*/ 	.word	index@(_ZN7cutlass13device_kernelIN5flash11enable_sm90INS1_16FlashAttnFwdSm90INS1_25CollectiveMainloopFwdSm90ILi2EN4cute5tupleIJNS5_1CILi1EEES8_S8_EEENS6_IJNS7_ILi128EEESA_NS7_ILi192EEEEEELi128ENS_6half_tEfNS_4arch4Sm90ELb1ELb0ELb0ELb0ELb0ELb0ELb0ELb1ELb1ELb0ELb0ELb0EEENS1_21CollectiveEpilogueFwdINS6_IJSA_SA_SA_EEES9_SD_SF_Li256ELb0ELb0ELb0ELb0EEENS1_30DynamicPersistentTileSchedulerILi256ELi32ELb0ELb0ELb1EEEEEEEEEvNT_6ParamsE)
        /*03c8*/ 	.word	0x00000008


	//----- nvinfo : EIATTR_REGCOUNT
	.align		4
.L_195:
        /*03cc*/ 	.byte	0x04, 0x2f
        /*03ce*/ 	.short	(.L_197 - .L_196)
	.align		4
.L_196:
        /*03d0*/ 	.word	index@(_ZN7cutlass13device_kernelIN5flash11enable_sm90INS1_16FlashAttnFwdSm90INS1_25CollectiveMainloopFwdSm90ILi2EN4cute5tupleIJNS5_1CILi1EEES8_S8_EEENS6_IJNS7_ILi128EEENS7_ILi96EEENS7_ILi192EEEEEELi128ENS_6half_tEfNS_4arch4Sm90ELb0ELb1ELb0ELb1ELb0ELb1ELb0ELb1ELb1ELb0ELb0ELb0EEENS1_21CollectiveEpilogueFwdINS6_IJSA_SA_SB_EEES9_SE_SG_Li256ELb1ELb0ELb0ELb0EEENS1_36VarlenDynamicPersistentTileSchedulerILi128ELi96ELi256ELi32ELb0ELb0ELb1ELb1ELb0ELb1EEEEEEEEEvNT_6ParamsE)
        /*03d4*/ 	.word	0x000000a8


	//----- nvinfo : EIATTR_FRAME_SIZE
	.align		4
.L_197:
        /*03d8*/ 	.byte	0x04, 0x11
        /*03da*/ 	.short	(.L_199 - .L_198)
	.align		4
.L_198:
        /*03dc*/ 	.word	index@(_ZN7cutlass13device_kernelIN5flash11enable_sm90INS1_16FlashAttnFwdSm90INS1_25CollectiveMainloopFwdSm90ILi2EN4cute5tupleIJNS5_1CILi1EEES8_S8_EEENS6_IJNS7_ILi128EEENS7_ILi96EEENS7_ILi192EEEEEELi128ENS_6half_tEfNS_4arch4Sm90ELb0ELb1ELb0ELb1ELb0ELb1ELb0ELb1ELb1ELb0ELb0ELb0EEENS1_21CollectiveEpilogueFwdINS6_IJSA_SA_SB_EEES9_SE_SG_Li256ELb1ELb0ELb0ELb0EEENS1_36VarlenDynamicPersistentTileSchedulerILi128ELi96ELi256ELi32ELb0ELb0ELb1ELb1ELb0ELb1EEEEEEEEEvNT_6ParamsE)
        /*03e0*/ 	.word	0x00000040


	//----- nvinfo : EIATTR_REGCOUNT
	.align		4
.L_199:
        /*03e4*/ 	.byte	0x04, 0x2f
        /*03e6*/ 	.short	(.L_201 - .L_200)
	.align		4
.L_200:
        /*03e8*/ 	.word	index@(_ZN7cutlass13device_kernelIN5flash11enable_sm90INS1_16FlashAttnFwdSm90INS1_25CollectiveMainloopFwdSm90ILi2EN4cute5tupleIJNS5_1CILi1EEES8_S8_EEENS6_IJNS7_ILi128EEENS7_ILi96EEENS7_ILi192EEEEEELi128ENS_6half_tEfNS_4arch4Sm90ELb0ELb1ELb0ELb1ELb0ELb0ELb0ELb1ELb1ELb0ELb0ELb0EEENS1_21CollectiveEpilogueFwdINS6_IJSA_SA_SB_EEES9_SE_SG_Li256ELb1ELb0ELb0ELb0EEENS1_36VarlenDynamicPersistentTileSchedulerILi128ELi96ELi256ELi32ELb0ELb0ELb1ELb1ELb0ELb1EEEEEEEEEvNT_6ParamsE)
        /*03ec*/ 	.word	0x000000a8


	//----- nvinfo : EIATTR_FRAME_SIZE
	.align		4
.L_201:
        /*03f0*/ 	.byte	0x04, 0x11
        /*03f2*/ 	.short	(.L_203 - .L_202)
	.align		4
.L_202:
        /*03f4*/ 	.word	index@(_ZN7cutlass13device_kernelIN5flash11enable_sm90INS1_16FlashAttnFwdSm90INS1_25CollectiveMainloopFwdSm90ILi2EN4cute5tupleIJNS5_1CILi1EEES8_S8_EEENS6_IJNS7_ILi128EEENS7_ILi96EEENS7_ILi192EEEEEELi128ENS_6half_tEfNS_4arch4Sm90ELb0ELb1ELb0ELb1ELb0ELb0ELb0ELb1ELb1ELb0ELb0ELb0EEENS1_21CollectiveEpilogueFwdINS6_IJSA_SA_SB_EEES9_SE_SG_Li256ELb1ELb0ELb0ELb0EEENS1_36VarlenDynamicPersistentTileSchedulerILi128ELi96ELi256ELi32ELb0ELb0ELb1ELb1ELb0ELb1EEEEEEEEEvNT_6ParamsE)
        /*03f8*/ 	.word	0x00000028


	//----- nvinfo : EIATTR_REGCOUNT
	.align		4
.L_203:
        /*03fc*/ 	.byte	0x04, 0x2f
        /*03fe*/ 	.short	(.L_205 - .L_204)
	.align		4
.L_204:
        /*0400*/ 	.word	index@(_ZN7cutlass13device_kernelIN5flash11enable_sm90INS1_16FlashAttnFwdSm90INS1_25CollectiveMainloopFwdSm90ILi2EN4cute5tupleIJNS5_1CILi1EEES8_S8_EEENS6_IJNS7_ILi128EEENS7_ILi96EEENS7_ILi192EEEEEELi128ENS_6half_tEfNS_4arch4Sm90ELb0ELb1ELb0ELb0ELb0ELb0ELb0ELb1ELb1ELb0ELb0ELb0EEENS1_21CollectiveEpilogueFwdINS6_IJSA_SA_SB_EEES9_SE_SG_Li256ELb0ELb0ELb0ELb0EEENS1_30DynamicPersistentTileSchedulerILi256ELi32ELb0ELb0ELb1EEEEEEEEEvNT_6ParamsE)
        /*0404*/ 	.word	0x000000a8


	//----- nvinfo : EIATTR_FRAME_SIZE
	.align		4
.L_205:
        /*0408*/ 	.byte	0x04, 0x11
        /*040a*/ 	.short	(.L_207 - .L_206)
	.align		4
.L_206:
        /*040c*/ 	.word	index@(_ZN7cutlass13device_kernelIN5flash11enable_sm90INS1_16FlashAttnFwdSm90INS1_25CollectiveMainloopFwdSm90ILi2EN4cute5tupleIJNS5_1CILi1EEES8_S8_EEENS6_IJNS7_ILi128EEENS7_ILi96EEENS7_ILi192EEEEEELi128ENS_6half_tEfNS_4arch4Sm90ELb0ELb1ELb0ELb0ELb0ELb0ELb0ELb1ELb1ELb0ELb0ELb0EEENS1_21CollectiveEpilogueFwdINS6_IJSA_SA_SB_EEES9_SE_SG_Li256ELb0ELb0ELb0ELb0EEENS1_30DynamicPersistentTileSchedulerILi256ELi32ELb0ELb0ELb1EEEEEEEEEvNT_6ParamsE)
        /*0410*/ 	.word	0x00000008


	//----- nvinfo : EIATTR_REGCOUNT
	.align		4
.L_207:
        /*0414*/ 	.byte	0x04, 0x2f
        /*0416*/ 	.short	(.L_209 - .L_208)
	.align		4
.L_208:
        /*0418*/ 	.word	index@(_ZN7cutlass13device_kernelIN5flash11enable_sm90INS1_16FlashAttnFwdSm90INS1_25CollectiveMainloopFwdSm90ILi2EN4cute5tupleIJNS5_1CILi1EEES8_S8_EEENS6_IJNS7_ILi128EEESA_NS7_ILi192EEEEEELi128ENS_6half_tEfNS_4arch4Sm90ELb0ELb0ELb0ELb1ELb0ELb1ELb0ELb1ELb1ELb0ELb0ELb0EEENS1_21CollectiveEpilogueFwdINS6_IJSA_SA_SA_EEES9_SD_SF_Li256ELb1ELb0ELb0ELb0EEENS1_36VarlenDynamicPersistentTileSchedulerILi128ELi128ELi256ELi32ELb0ELb0ELb1ELb0ELb1ELb1EEEEEEEEEvNT_6ParamsE)
        /*041c*/ 	.word	0x000000a8


	//----- nvinfo : EIATTR_FRAME_SIZE
	.align		4
.L_209:
        /*0420*/ 	.byte	0x04, 0x11
        /*0422*/ 	.short	(.L_211 - .L_210)
	.align		4
.L_210:
        /*0424*/ 	.word	index@(_ZN7cutlass13device_kernelIN5flash11enable_sm90INS1_16FlashAttnFwdSm90INS1_25CollectiveMainloopFwdSm90ILi2EN4cute5tupleIJNS5_1CILi1EEES8_S8_EEENS6_IJNS7_ILi128EEESA_NS7_ILi192EEEEEELi128ENS_6half_tEfNS_4arch4Sm90ELb0ELb0ELb0ELb1ELb0ELb1ELb0ELb1ELb1ELb0ELb0ELb0EEENS1_21CollectiveEpilogueFwdINS6_IJSA_SA_SA_EEES9_SD_SF_Li256ELb1ELb0ELb0ELb0EEENS1_36VarlenDynamicPersistentTileSchedulerILi128ELi128ELi256ELi32ELb0ELb0ELb1ELb0ELb1ELb1EEEEEEEEEvNT_6ParamsE)
        /*0428*/ 	.word	0x00000048


	//----- nvinfo : EIATTR_REGCOUNT
	.align		4
.L_211:
        /*042c*/ 	.byte	0x04, 0x2f
        /*042e*/ 	.short	(.L_213 - .L_212)
	.align		4
.L_212:
        /*0430*/ 	.word	index@(_ZN7cutlass13device_kernelIN5flash11enable_sm90INS1_16FlashAttnFwdSm90INS1_25CollectiveMainloopFwdSm90ILi2EN4cute5tupleIJNS5_1CILi1EEES8_S8_EEENS6_IJNS7_ILi128EEESA_NS7_ILi192EEEEEELi128ENS_6half_tEfNS_4arch4Sm90ELb0ELb0ELb0ELb1ELb0ELb0ELb0ELb1ELb1ELb0ELb0ELb0EEENS1_21CollectiveEpilogueFwdINS6_IJSA_SA_SA_EEES9_SD_SF_Li256ELb1ELb0ELb0ELb0EEENS1_36VarlenDynamicPersistentTileSchedulerILi128ELi128ELi256ELi32ELb0ELb0ELb1ELb0ELb1ELb1EEEEEEEEEvNT_6ParamsE)
        /*0434*/ 	.word	0x000000a8


	//----- nvinfo : EIATTR_FRAME_SIZE
	.align		4
.L_213:
        /*0438*/ 	.byte	0x04, 0x11
        /*043a*/ 	.short	(.L_215 - .L_214)
	.align		4
.L_214:
        /*043c*/ 	.word	index@(_ZN7cutlass13device_kernelIN5flash11enable_sm90INS1_16FlashAttnFwdSm90INS1_25CollectiveMainloopFwdSm90ILi2EN4cute5tupleIJNS5_1CILi1EEES8_S8_EEENS6_IJNS7_ILi128EEESA_NS7_ILi192EEEEEELi128ENS_6half_tEfNS_4arch4Sm90ELb0ELb0ELb0ELb1ELb0ELb0ELb0ELb1ELb1ELb0ELb0ELb0EEENS1_21CollectiveEpilogueFwdINS6_IJSA_SA_SA_EEES9_SD_SF_Li256ELb1ELb0ELb0ELb0EEENS1_36VarlenDynamicPersistentTileSchedulerILi128ELi128ELi256ELi32ELb0ELb0ELb1ELb0ELb1ELb1EEEEEEEEEvNT_6ParamsE)
        /*0440*/ 	.word	0x00000038


	//----- nvinfo : EIATTR_REGCOUNT
	.align		4
.L_215:
        /*0444*/ 	.byte	0x04, 0x2f
        /*0446*/ 	.short	(.L_217 - .L_216)
	.align		4
.L_216:
        /*0448*/ 	.word	index@(_ZN7cutlass13device_kernelIN5flash11enable_sm90INS1_16FlashAttnFwdSm90INS1_25CollectiveMainloopFwdSm90ILi2EN4cute5tupleIJNS5_1CILi2EEENS7_ILi1EEES9_EEENS6_IJNS7_ILi128EEESB_NS7_ILi192EEEEEELi128ENS_6half_tEfNS_4arch4Sm90ELb0ELb0ELb0ELb0ELb0ELb0ELb0ELb1ELb1ELb0ELb0ELb0EEENS1_21CollectiveEpilogueFwdINS6_IJSB_SB_SB_EEESA_SE_SG_Li256ELb0ELb0ELb0ELb0EEENS1_29StaticPersistentTileSchedulerILb0EEEEEEEEEvNT_6ParamsE)
        /*044c*/ 	.word	0x000000a8


	//----- nvinfo : EIATTR_FRAME_SIZE
	.align		4
.L_217:
        /*0450*/ 	.byte	0x04, 0x11
        /*0452*/ 	.short	(.L_219 - .L_218)
	.align		4
.L_218:
        /*0454*/ 	.word	index@(_ZN7cutlass13device_kernelIN5flash11enable_sm90INS1_16FlashAttnFwdSm90INS1_25CollectiveMainloopFwdSm90ILi2EN4cute5tupleIJNS5_1CILi2EEENS7_ILi1EEES9_EEENS6_IJNS7_ILi128EEESB_NS7_ILi192EEEEEELi128ENS_6half_tEfNS_4arch4Sm90ELb0ELb0ELb0ELb0ELb0ELb0ELb0ELb1ELb1ELb0ELb0ELb0EEENS1_21CollectiveEpilogueFwdINS6_IJSB_SB_SB_EEESA_SE_SG_Li256ELb0ELb0ELb0ELb0EEENS1_29StaticPersistentTileSchedulerILb0EEEEEEEEEvNT_6ParamsE)
        /*0458*/ 	.word	0x00000028


	//----- nvinfo : EIATTR_REGCOUNT
	.align		4
.L_219:
        /*045c*/ 	.byte	0x04, 0x2f
        /*045e*/ 	.short	(.L_221 - .L_220)
	.align		4
.L_220:
        /*0460*/ 	.word	index@(_ZN7cutlass13device_kernelIN5flash11enable_sm90INS1_16FlashAttnFwdSm90INS1_25CollectiveMainloopFwdSm90ILi2EN4cute5tupleIJNS5_1CILi1EEES8_S8_EEENS6_IJNS7_ILi128EEESA_NS7_ILi192EEEEEELi128ENS_6half_tEfNS_4arch4Sm90ELb0ELb0ELb0ELb0ELb0ELb0ELb0ELb1ELb1ELb0ELb0ELb0EEENS1_21CollectiveEpilogueFwdINS6_IJSA_SA_SA_EEES9_SD_SF_Li256ELb0ELb0ELb0ELb0EEENS1_29StaticPersistentTileSchedulerILb0EEEEEEEEEvNT_6ParamsE)
        /*0464*/ 	.word	0x000000a8


	//----- nvinfo : EIATTR_FRAME_SIZE
	.align		4
.L_221:
        /*0468*/ 	.byte	0x04, 0x11
        /*046a*/ 	.short	(.L_223 - .L_222)
	.align		4
.L_222:
        /*046c*/ 	.word	index@(_ZN7cutlass13device_kernelIN5flash11enable_sm90INS1_16FlashAttnFwdSm90INS1_25CollectiveMainloopFwdSm90ILi2EN4cute5tupleIJNS5_1CILi1EEES8_S8_EEENS6_IJNS7_ILi128EEESA_NS7_ILi192EEEEEELi128ENS_6half_tEfNS_4arch4Sm90ELb0ELb0ELb0ELb0ELb0ELb0ELb0ELb1ELb1ELb0ELb0ELb0EEENS1_21CollectiveEpilogueFwdINS6_IJSA_SA_SA_EEES9_SD_SF_Li256ELb0ELb0ELb0ELb0EEENS1_29StaticPersistentTileSchedulerILb0EEEEEEEEEvNT_6ParamsE)
        /*0470*/ 	.word	0x00000020


	//----- nvinfo : EIATTR_MIN_STACK_SIZE
	.align		4
.L_223:
        /*0474*/ 	.byte	0x04, 0x12
        /*0476*/ 	.short	(.L_225 - .L_224)
	.align		4
.L_224:
        /*0478*/ 	.word	index@(_ZN7cutlass13device_kernelIN5flash11enable_sm90INS1_16FlashAttnFwdSm90INS1_25CollectiveMainloopFwdSm90ILi2EN4cute5tupleIJNS5_1CILi1EEES8_S8_EEENS6_IJNS7_ILi128EEESA_NS7_ILi192EEEEEELi128ENS_6half_tEfNS_4arch4Sm90ELb0ELb0ELb0ELb0ELb0ELb0ELb0ELb1ELb1ELb0ELb0ELb0EEENS1_21CollectiveEpilogueFwdINS6_IJSA_SA_SA_EEES9_SD_SF_Li256ELb0ELb0ELb0ELb0EEENS1_29StaticPersistentTileSchedulerILb0EEEEEEEEEvNT_6ParamsE)
        /*047c*/ 	.word	0x00000020


	//----- nvinfo : EIATTR_MIN_STACK_SIZE
	.align		4
.L_225:
        /*0480*/ 	.byte	0x04, 0x12
        /*0482*/ 	.short	(.L_227 - .L_226)
	.align		4
.L_226:
        /*0484*/ 	.word	index@(_ZN7cutlass13device_kernelIN5flash11enable_sm90INS1_16FlashAttnFwdSm90INS1_25CollectiveMainloopFwdSm90ILi2EN4cute5tupleIJNS5_1CILi2EEENS7_ILi1EEES9_EEENS6_IJNS7_ILi128EEESB_NS7_ILi192EEEEEELi128ENS_6half_tEfNS_4arch4Sm90ELb0ELb0ELb0ELb0ELb0ELb0ELb0ELb1ELb1ELb0ELb0ELb0EEENS1_21CollectiveEpilogueFwdINS6_IJSB_SB_SB_EEESA_SE_SG_Li256ELb0ELb0ELb0ELb0EEENS1_29StaticPersistentTileSchedulerILb0EEEEEEEEEvNT_6ParamsE)
        /*0488*/ 	.word	0x00000028


	//----- nvinfo : EIATTR_MIN_STACK_SIZE
	.align		4
.L_227:
        /*048c*/ 	.byte	0x04, 0x12
        /*048e*/ 	.short	(.L_229 - .L_228)
	.align		4
.L_228:
        /*0490*/ 	.word	index@(_ZN7cutlass13device_kernelIN5flash11enable_sm90INS1_16FlashAttnFwdSm90INS1_25CollectiveMainloopFwdSm90ILi2EN4cute5tupleIJNS5_1CILi1EEES8_S8_EEENS6_IJNS7_ILi128EEESA_NS7_ILi192EEEEEELi128ENS_6half_tEfNS_4arch4Sm90ELb0ELb0ELb0ELb1ELb0ELb0ELb0ELb1ELb1ELb0ELb0ELb0EEENS1_21CollectiveEpilogueFwdINS6_IJSA_SA_SA_EEES9_SD_SF_Li256ELb1ELb0ELb0ELb0EEENS1_36VarlenDynamicPersistentTileSchedulerILi128ELi128ELi256ELi32ELb0ELb0ELb1ELb0ELb1ELb1EEEEEEEEEvNT_6ParamsE)
        /*0494*/ 	.word	0x00000038


	//----- nvinfo : EIATTR_MIN_STACK_SIZE
	.align		4
.L_229:
        /*0498*/ 	.byte	0x04, 0x12
        /*049a*/ 	.short	(.L_231 - .L_230)
	.align		4
.L_230:
        /*049c*/ 	.word	index@(_ZN7cutlass13device_kernelIN5flash11enable_sm90INS1_16FlashAttnFwdSm90INS1_25CollectiveMainloopFwdSm90ILi2EN4cute5tupleIJNS5_1CILi1EEES8_S8_EEENS6_IJNS7_ILi128EEESA_NS7_ILi192EEEEEELi128ENS_6half_tEfNS_4arch4Sm90ELb0ELb0ELb0ELb1ELb0ELb1ELb0ELb1ELb1ELb0ELb0ELb0EEENS1_21CollectiveEpilogueFwdINS6_IJSA_SA_SA_EEES9_SD_SF_Li256ELb1ELb0ELb0ELb0EEENS1_36VarlenDynamicPersistentTileSchedulerILi128ELi128ELi256ELi32ELb0ELb0ELb1ELb0ELb1ELb1EEEEEEEEEvNT_6ParamsE)
        /*04a0*/ 	.word	0x00000048


	//----- nvinfo : EIATTR_MIN_STACK_SIZE
	.align		4
.L_231:
        /*04a4*/ 	.byte	0x04, 0x12
        /*04a6*/ 	.short	(.L_233 - .L_232)
	.align		4
.L_232:
        /*04a8*/ 	.word	index@(_ZN7cutlass13device_kernelIN5flash11enable_sm90INS1_16FlashAttnFwdSm90INS1_25CollectiveMainloopFwdSm90ILi2EN4cute5tupleIJNS5_1CILi1EEES8_S8_EEENS6_IJNS7_ILi128EEENS7_ILi96EEENS7_ILi192EEEEEELi128ENS_6half_tEfNS_4arch4Sm90ELb0ELb1ELb0ELb0ELb0ELb0ELb0ELb1ELb1ELb0ELb0ELb0EEENS1_21CollectiveEpilogueFwdINS6_IJSA_SA_SB_EEES9_SE_SG_Li256ELb0ELb0ELb0ELb0EEENS1_30DynamicPersistentTileSchedulerILi256ELi32ELb0ELb0ELb1EEEEEEEEEvNT_6ParamsE)
        /*04ac*/ 	.word	0x00000008


	//----- nvinfo : EIATTR_MIN_STACK_SIZE
	.align		4
.L_233:
        /*04b0*/ 	.byte	0x04, 0x12
        /*04b2*/ 	.short	(.L_235 - .L_234)
	.align		4
.L_234:
        /*04b4*/ 	.word	index@(_ZN7cutlass13device_kernelIN5flash11enable_sm90INS1_16FlashAttnFwdSm90INS1_25CollectiveMainloopFwdSm90ILi2EN4cute5tupleIJNS5_1CILi1EEES8_S8_EEENS6_IJNS7_ILi128EEENS7_ILi96EEENS7_ILi192EEEEEELi128ENS_6half_tEfNS_4arch4Sm90ELb0ELb1ELb0ELb1ELb0ELb0ELb0ELb1ELb1ELb0ELb0ELb0EEENS1_21CollectiveEpilogueFwdINS6_IJSA_SA_SB_EEES9_SE_SG_Li256ELb1ELb0ELb0ELb0EEENS1_36VarlenDynamicPersistentTileSchedulerILi128ELi96ELi256ELi32ELb0ELb0ELb1ELb1ELb0ELb1EEEEEEEEEvNT_6ParamsE)
        /*04b8*/ 	.word	0x00000028


	//----- nvinfo : EIATTR_MIN_STACK_SIZE
	.align		4
.L_235:
        /*04bc*/ 	.byte	0x04, 0x12
        /*04be*/ 	.short	(.L_237 - .L_236)
	.align		4
.L_236:
        /*04c0*/ 	.word	index@(_ZN7cutlass13device_kernelIN5flash11enable_sm90INS1_16FlashAttnFwdSm90INS1_25CollectiveMainloopFwdSm90ILi2EN4cute5tupleIJNS5_1CILi1EEES8_S8_EEENS6_IJNS7_ILi128EEENS7_ILi96EEENS7_ILi192EEEEEELi128ENS_6half_tEfNS_4arch4Sm90ELb0ELb1ELb0ELb1ELb0ELb1ELb0ELb1ELb1ELb0ELb0ELb0EEENS1_21CollectiveEpilogueFwdINS6_IJSA_SA_SB_EEES9_SE_SG_Li256ELb1ELb0ELb0ELb0EEENS1_36VarlenDynamicPersistentTileSchedulerILi128ELi96ELi256ELi32ELb0ELb0ELb1ELb1ELb0ELb1EEEEEEEEEvNT_6ParamsE)
        /*04c4*/ 	.word	0x00000040


	//----- nvinfo : EIATTR_MIN_STACK_SIZE
	.align		4
.L_237:
        /*04c8*/ 	.byte	0x04, 0x12
        /*04ca*/ 	.short	(.L_239 - .L_238)
	.align		4
.L_238:
        /*04cc*/ 	.word	index@(_ZN7cutlass13device_kernelIN5flash11enable_sm90INS1_16FlashAttnFwdSm90INS1_25CollectiveMainloopFwdSm90ILi2EN4cute5tupleIJNS5_1CILi1EEES8_S8_EEENS6_IJNS7_ILi128EEESA_NS7_ILi192EEEEEELi128ENS_6half_tEfNS_4arch4Sm90ELb1ELb0ELb0ELb0ELb0ELb0ELb0ELb1ELb1ELb0ELb0ELb0EEENS1_21CollectiveEpilogueFwdINS6_IJSA_SA_SA_EEES9_SD_SF_Li256ELb0ELb0ELb0ELb0EEENS1_30DynamicPersistentTileSchedulerILi256ELi32ELb0ELb0ELb1EEEEEEEEEvNT_6ParamsE)
        /*04d0*/ 	.word	0x00000008


	//----- nvinfo : EIATTR_MIN_STACK_SIZE
	.align		4
.L_239:
        /*04d4*/ 	.byte	0x04, 0x12
        /*04d6*/ 	.short	(.L_241 - .L_240)
	.align		4
.L_240:
        /*04d8*/ 	.word	index@(_ZN7cutlass13device_kernelIN5flash11enable_sm90INS1_16FlashAttnFwdSm90INS1_25CollectiveMainloopFwdSm90ILi2EN4cute5tupleIJNS5_1CILi1EEES8_S8_EEENS6_IJNS7_ILi128EEESA_NS7_ILi192EEEEEELi128ENS_6half_tEfNS_4arch4Sm90ELb1ELb0ELb0ELb1ELb0ELb0ELb0ELb1ELb1ELb0ELb0ELb0EEENS1_21CollectiveEpilogueFwdINS6_IJSA_SA_SA_EEES9_SD_SF_Li256ELb1ELb0ELb0ELb0EEENS1_36VarlenDynamicPersistentTileSchedulerILi128ELi128ELi256ELi32ELb0ELb0ELb1ELb1ELb1ELb1EEEEEEEEEvNT_6ParamsE)
        /*04dc*/ 	.word	0x00000030


	//----- nvinfo : EIATTR_MIN_STACK_SIZE
	.align		4
.L_241:
        /*04e0*/ 	.byte	0x04, 0x12
        /*04e2*/ 	.short	(.L_243 - .L_242)
	.align		4
.L_242:
        /*04e4*/ 	.word	index@(_ZN7cutlass13device_kernelIN5flash11enable_sm90INS1_16FlashAttnFwdSm90INS1_25CollectiveMainloopFwdSm90ILi2EN4cute5tupleIJNS5_1CILi1EEES8_S8_EEENS6_IJNS7_ILi128EEESA_NS7_ILi192EEEEEELi128ENS_6half_tEfNS_4arch4Sm90ELb1ELb0ELb0ELb1ELb0ELb1ELb0ELb1ELb1ELb0ELb0ELb0EEENS1_21CollectiveEpilogueFwdINS6_IJSA_SA_SA_EEES9_SD_SF_Li256ELb1ELb0ELb0ELb0EEENS1_36VarlenDynamicPersistentTileSchedulerILi128ELi128ELi256ELi32ELb0ELb0ELb1ELb1ELb1ELb1EEEEEEEEEvNT_6ParamsE)
        /*04e8*/ 	.word	0x00000048


	//----- nvinfo : EIATTR_MIN_STACK_SIZE
	.align		4
.L_243:
        /*04ec*/ 	.byte	0x04, 0x12
        /*04ee*/ 	.short	(.L_245 - .L_244)
	.align		4
.L_244:
        /*04f0*/ 	.word	index@(_ZN7cutlass13device_kernelIN5flash11enable_sm90INS1_16FlashAttnFwdSm90INS1_25CollectiveMainloopFwdSm90ILi2EN4cute5tupleIJNS5_1CILi1EEES8_S8_EEENS6_IJNS7_ILi64EEESA_SA_EEELi512ENS_6half_tEfNS_4arch4Sm90ELb0ELb0ELb0ELb0ELb0ELb0ELb0ELb0ELb0ELb0ELb0ELb0EEENS1_21CollectiveEpilogueFwdINS6_IJSA_NS7_ILi512EEESA_EEES9_SC_SE_Li256ELb0ELb0ELb0ELb0EEENS1_29StaticPersistentTileSchedulerILb0EEEEEEEEEvNT_6ParamsE)
        /*04f4*/ 	.word	0x00000020


	//----- nvinfo : EIATTR_MIN_STACK_SIZE
	.align		4
.L_245:
        /*04f8*/ 	.byte	0x04, 0x12
        /*04fa*/ 	.short	(.L_247 - .L_246)
	.align		4
.L_246:
        /*04fc*/ 	.word	index@(_ZN7cutlass13device_kernelIN5flash11enable_sm90INS1_16FlashAttnFwdSm90INS1_25CollectiveMainloopFwdSm90ILi2EN4cute5tupleIJNS5_1CILi1EEES8_S8_EEENS6_IJNS7_ILi64EEESA_SA_EEELi512ENS_6half_tEfNS_4arch4Sm90ELb0ELb0ELb0ELb0ELb0ELb0ELb1ELb0ELb0ELb0ELb0ELb0EEENS1_21CollectiveEpilogueFwdINS6_IJSA_NS7_ILi512EEESA_EEES9_SC_SE_Li256ELb0ELb0ELb0ELb0EEENS1_29StaticPersistentTileSchedulerILb0EEEEEEEEEvNT_6ParamsE)
        /*0500*/ 	.word	0x00000020


	//----- nvinfo : EIATTR_MIN_STACK_SIZE
	.align		4
.L_247:
        /*0504*/ 	.byte	0x04, 0x12
        /*0506*/ 	.short	(.L_249 - .L_248)
	.align		4
.L_248:
        /*0508*/ 	.word	index@(_ZN7cutlass13device_kernelIN5flash11enable_sm90INS1_16FlashAttnFwdSm90INS1_25CollectiveMainloopFwdSm90ILi2EN4cute5tupleIJNS5_1CILi1EEES8_S8_EEENS6_IJNS7_ILi64EEESA_SA_EEELi512ENS_6half_tEfNS_4arch4Sm90ELb0ELb0ELb0ELb1ELb0ELb0ELb0ELb0ELb0ELb0ELb0ELb0EEENS1_21CollectiveEpilogueFwdINS6_IJSA_NS7_ILi512EEESA_EEES9_SC_SE_Li256ELb1ELb0ELb0ELb0EEENS1_36VarlenDynamicPersistentTileSchedulerILi64ELi64ELi256ELi32ELb0ELb0ELb1ELb0ELb1ELb1EEEEEEEEEvNT_6ParamsE)
        /*050c*/ 	.word	0x00000030


	//----- nvinfo : EIATTR_MIN_STACK_SIZE
	.align		4
.L_249:
        /*0510*/ 	.byte	0x04, 0x12
        /*0512*/ 	.short	(.L_251 - .L_250)
	.align		4
.L_250:
        /*0514*/ 	.word	index@(_ZN7cutlass13device_kernelIN5flash11enable_sm90INS1_16FlashAttnFwdSm90INS1_25CollectiveMainloopFwdSm90ILi2EN4cute5tupleIJNS5_1CILi1EEES8_S8_EEENS6_IJNS7_ILi64EEESA_SA_EEELi512ENS_6half_tEfNS_4arch4Sm90ELb0ELb0ELb0ELb1ELb0ELb1ELb0ELb0ELb0ELb0ELb0ELb0EEENS1_21CollectiveEpilogueFwdINS6_IJSA_NS7_ILi512EEESA_EEES9_SC_SE_Li256ELb1ELb0ELb0ELb0EEENS1_36VarlenDynamicPersistentTileSchedulerILi64ELi64ELi256ELi32ELb0ELb0ELb1ELb0ELb1ELb1EEEEEEEEEvNT_6ParamsE)
        /*0518*/ 	.word	0x00000040


	//----- nvinfo : EIATTR_MIN_STACK_SIZE
	.align		4
.L_251:
        /*051c*/ 	.byte	0x04, 0x12
        /*051e*/ 	.short	(.L_253 - .L_252)
	.align		4
.L_252:
        /*0520*/ 	.word	index@(_ZN7cutlass13device_kernelIN5flash11enable_sm90INS1_16FlashAttnFwdSm90INS1_25CollectiveMainloopFwdSm90ILi2EN4cute5tupleIJNS5_1CILi1EEES8_S8_EEENS6_IJNS7_ILi64EEESA_SA_EEELi512ENS_6half_tEfNS_4arch4Sm90ELb0ELb0ELb0ELb1ELb0ELb0ELb1ELb0ELb0ELb0ELb0ELb0EEENS1_21CollectiveEpilogueFwdINS6_IJSA_NS7_ILi512EEESA_EEES9_SC_SE_Li256ELb1ELb0ELb0ELb0EEENS1_36VarlenDynamicPersistentTileSchedulerILi64ELi64ELi256ELi32ELb0ELb0ELb1ELb0ELb1ELb1EEEEEEEEEvNT_6ParamsE)
        /*0524*/ 	.word	0x00000038


	//----- nvinfo : EIATTR_MIN_STACK_SIZE
	.align		4
.L_253:
        /*0528*/ 	.byte	0x04, 0x12
        /*052a*/ 	.short	(.L_255 - .L_254)
	.align		4
.L_254:
        /*052c*/ 	.word	index@(_ZN7cutlass13device_kernelIN5flash11enable_sm90INS1_16FlashAttnFwdSm90INS1_25CollectiveMainloopFwdSm90ILi2EN4cute5tupleIJNS5_1CILi1EEES8_S8_EEENS6_IJNS7_ILi64EEESA_SA_EEELi512ENS_6half_tEfNS_4arch4Sm90ELb0ELb0ELb0ELb1ELb0ELb1ELb1ELb0ELb0ELb0ELb0ELb0EEENS1_21CollectiveEpilogueFwdINS6_IJSA_NS7_ILi512EEESA_EEES9_SC_SE_Li256ELb1ELb0ELb0ELb0EEENS1_36VarlenDynamicPersistentTileSchedulerILi64ELi64ELi256ELi32ELb0ELb0ELb1ELb0ELb1ELb1EEEEEEEEEvNT_6ParamsE)
        /*0530*/ 	.word	0x00000040


	//----- nvinfo : EIATTR_MIN_STACK_SIZE
	.align		4
.L_255:
        /*0534*/ 	.byte	0x04, 0x12
        /*0536*/ 	.short	(.L_257 - .L_256)
	.align		4
.L_256:
        /*0538*/ 	.word	index@(_ZN7cutlass13device_kernelIN5flash11enable_sm90INS1_16FlashAttnFwdSm90INS1_25CollectiveMainloopFwdSm90ILi2EN4cute5tupleIJNS5_1CILi1EEES8_S8_EEENS6_IJNS7_ILi64EEESA_SA_EEELi512ENS_6half_tEfNS_4arch4Sm90ELb0ELb1ELb0ELb0ELb0ELb0ELb0ELb0ELb0ELb0ELb0ELb0EEENS1_21CollectiveEpilogueFwdINS6_IJSA_NS7_ILi512EEESA_EEES9_SC_SE_Li256ELb0ELb0ELb0ELb0EEENS1_30DynamicPersistentTileSchedulerILi256ELi32ELb0ELb0ELb1EEEEEEEEEvNT_6ParamsE)
        /*053c*/ 	.word	0x00000000


	//----- nvinfo : EIATTR_MIN_STACK_SIZE
	.align		4
.L_257:
        /*0540*/ 	.byte	0x04, 0x12
        /*0542*/ 	.short	(.L_259 - .L_258)
	.align		4
.L_258:
        /*0544*/ 	.word	index@(_ZN7cutlass13device_kernelIN5flash11enable_sm90INS1_16FlashAttnFwdSm90INS1_25CollectiveMainloopFwdSm90ILi2EN4cute5tupleIJNS5_1CILi1EEES8_S8_EEENS6_IJNS7_ILi64EEESA_SA_EEELi512ENS_6half_tEfNS_4arch4Sm90ELb0ELb1ELb0ELb0ELb0ELb0ELb1ELb0ELb0ELb0ELb0ELb0EEENS1_21CollectiveEpilogueFwdINS6_IJSA_NS7_ILi512EEESA_EEES9_SC_SE_Li256ELb0ELb0ELb0ELb0EEENS1_30DynamicPersistentTileSchedulerILi256ELi32ELb0ELb0ELb1EEEEEEEEEvNT_6ParamsE)
        /*0548*/ 	.word	0x00000008


	//----- nvinfo : EIATTR_MIN_STACK_SIZE
	.align		4
.L_259:
        /*054c*/ 	.byte	0x04, 0x12
        /*054e*/ 	.short	(.L_261 - .L_260)
	.align		4
.L_260:
        /*0550*/ 	.word	index@(_ZN7cutlass13device_kernelIN5flash11enable_sm90INS1_16FlashAttnFwdSm90INS1_25CollectiveMainloopFwdSm90ILi2EN4cute5tupleIJNS5_1CILi1EEES8_S8_EEENS6_IJNS7_ILi64EEESA_SA_EEELi512ENS_6half_tEfNS_4arch4Sm90ELb0ELb1ELb0ELb1ELb0ELb0ELb0ELb0ELb0ELb0ELb0ELb0EEENS1_21CollectiveEpilogueFwdINS6_IJSA_NS7_ILi512EEESA_EEES9_SC_SE_Li256ELb1ELb0ELb0ELb0EEENS1_36VarlenDynamicPersistentTileSchedulerILi64ELi64ELi256ELi32ELb0ELb0ELb1ELb1ELb0ELb1EEEEEEEEEvNT_6ParamsE)
        /*0554*/ 	.word	0x00000020


	//----- nvinfo : EIATTR_MIN_STACK_SIZE
	.align		4
.L_261:
        /*0558*/ 	.byte	0x04, 0x12
        /*055a*/ 	.short	(.L_263 - .L_262)
	.align		4
.L_262:
        /*055c*/ 	.word	index@(_ZN7cutlass13device_kernelIN5flash11enable_sm90INS1_16FlashAttnFwdSm90INS1_25CollectiveMainloopFwdSm90ILi2EN4cute5tupleIJNS5_1CILi1EEES8_S8_EEENS6_IJNS7_ILi64EEESA_SA_EEELi512ENS_6half_tEfNS_4arch4Sm90ELb0ELb1ELb0ELb1ELb0ELb1ELb0ELb0ELb0ELb0ELb0ELb0EEENS1_21CollectiveEpilogueFwdINS6_IJSA_NS7_ILi512EEESA_EEES9_SC_SE_Li256ELb1ELb0ELb0ELb0EEENS1_36VarlenDynamicPersistentTileSchedulerILi64ELi64ELi256ELi32ELb0ELb0ELb1ELb1ELb0ELb1EEEEEEEEEvNT_6ParamsE)
        /*0560*/ 	.word	0x00000028


	//----- nvinfo : EIATTR_MIN_STACK_SIZE
	.align		4
.L_263:
        /*0564*/ 	.byte	0x04, 0x12
        /*0566*/ 	.short	(.L_265 - .L_264)
	.align		4
.L_264:
        /*0568*/ 	.word	index@(_ZN7cutlass13device_kernelIN5flash11enable_sm90INS1_16FlashAttnFwdSm90INS1_25CollectiveMainloopFwdSm90ILi2EN4cute5tupleIJNS5_1CILi1EEES8_S8_EEENS6_IJNS7_ILi64EEESA_SA_EEELi512ENS_6half_tEfNS_4arch4Sm90ELb0ELb1ELb0ELb1ELb0ELb0ELb1ELb0ELb0ELb0ELb0ELb0EEENS1_21CollectiveEpilogueFwdINS6_IJSA_NS7_ILi512EEESA_EEES9_SC_SE_Li256ELb1ELb0ELb0ELb0EEENS1_36VarlenDynamicPersistentTileSchedulerILi64ELi64ELi256ELi32ELb0ELb0ELb1ELb1ELb0ELb1EEEEEEEEEvNT_6ParamsE)
        /*056c*/ 	.word	0x00000028


	//----- nvinfo : EIATTR_MIN_STACK_SIZE
	.align		4
.L_265:
        /*0570*/ 	.byte	0x04, 0x12
        /*0572*/ 	.short	(.L_267 - .L_266)
	.align		4
.L_266:
        /*0574*/ 	.word	index@(_ZN7cutlass13device_kernelIN5flash11enable_sm90INS1_16FlashAttnFwdSm90INS1_25CollectiveMainloopFwdSm90ILi2EN4cute5tupleIJNS5_1CILi1EEES8_S8_EEENS6_IJNS7_ILi64EEESA_SA_EEELi512ENS_6half_tEfNS_4arch4Sm90ELb0ELb1ELb0ELb1ELb0ELb1ELb1ELb0ELb0ELb0ELb0ELb0EEENS1_21CollectiveEpilogueFwdINS6_IJSA_NS7_ILi512EEESA_EEES9_SC_SE_Li256ELb1ELb0ELb0ELb0EEENS1_36VarlenDynamicPersistentTileSchedulerILi64ELi64ELi256ELi32ELb0ELb0ELb1ELb1ELb0ELb1EEEEEEEEEvNT_6ParamsE)
        /*0578*/ 	.word	0x00000038


	//----- nvinfo : EIATTR_MIN_STACK_SIZE
	.align		4
.L_267:
        /*057c*/ 	.byte	0x04, 0x12
        /*057e*/ 	.short	(.L_269 - .L_268)
	.align		4
.L_268:
        /*0580*/ 	.word	index@(_ZN7cutlass13device_kernelIN5flash11enable_sm90INS1_16FlashAttnFwdSm90INS1_25CollectiveMainloopFwdSm90ILi2EN4cute5tupleIJNS5_1CILi1EEES8_S8_EEENS6_IJNS7_ILi64EEESA_SA_EEELi512ENS_6half_tEfNS_4arch4Sm90ELb1ELb0ELb0ELb0ELb0ELb0ELb0ELb0ELb0ELb0ELb0ELb0EEENS1_21CollectiveEpilogueFwdINS6_IJSA_NS7_ILi512EEESA_EEES9_SC_SE_Li256ELb0ELb0ELb0ELb0EEENS1_30DynamicPersistentTileSchedulerILi256ELi32ELb0ELb0ELb1EEEEEEEEEvNT_6ParamsE)
        /*0584*/ 	.word	0x00000000


	//----- nvinfo : EIATTR_MIN_STACK_SIZE
	.align		4
.L_269:
        /*0588*/ 	.byte	0x04, 0x12
        /*058a*/ 	.short	(.L_271 - .L_270)
	.align		4
.L_270:
        /*058c*/ 	.word	index@(_ZN7cutlass13device_kernelIN5flash11enable_sm90INS1_16FlashAttnFwdSm90INS1_25CollectiveMainloopFwdSm90ILi2EN4cute5tupleIJNS5_1CILi1EEES8_S8_EEENS6_IJNS7_ILi64EEESA_SA_EEELi512ENS_6half_tEfNS_4arch4Sm90ELb1ELb0ELb0ELb0ELb0ELb0ELb1ELb0ELb0ELb0ELb0ELb0EEENS1_21CollectiveEpilogueFwdINS6_IJSA_NS7_ILi512EEESA_EEES9_SC_SE_Li256ELb0ELb0ELb0ELb0EEENS1_30DynamicPersistentTileSchedulerILi256ELi32ELb0ELb0ELb1EEEEEEEEEvNT_6ParamsE)
        /*0590*/ 	.word	0x00000008


	//----- nvinfo : EIATTR_MIN_STACK_SIZE
	.align		4
.L_271:
        /*0594*/ 	.byte	0x04, 0x12
        /*0596*/ 	.short	(.L_273 - .L_272)
	.align		4
.L_272:
        /*0598*/ 	.word	index@(_ZN7cutlass13device_kernelIN5flash11enable_sm90INS1_16FlashAttnFwdSm90INS1_25CollectiveMainloopFwdSm90ILi2EN4cute5tupleIJNS5_1CILi1EEES8_S8_EEENS6_IJNS7_ILi64EEESA_SA_EEELi512ENS_6half_tEfNS_4arch4Sm90ELb1ELb0ELb0ELb1ELb0ELb0ELb0ELb0ELb0ELb0ELb0ELb0EEENS1_21CollectiveEpilogueFwdINS6_IJSA_NS7_ILi512EEESA_EEES9_SC_SE_Li256ELb1ELb0ELb0ELb0EEENS1_36VarlenDynamicPersistentTileSchedulerILi64ELi64ELi256ELi32ELb0ELb0ELb1ELb1ELb1ELb1EEEEEEEEEvNT_6ParamsE)
        /*059c*/ 	.word	0x00000028


	//----- nvinfo : EIATTR_MIN_STACK_SIZE
	.align		4
.L_273:
        /*05a0*/ 	.byte	0x04, 0x12
        /*05a2*/ 	.short	(.L_275 - .L_274)
	.align		4
.L_274:
        /*05a4*/ 	.word	index@(_ZN7cutlass13device_kernelIN5flash11enable_sm90INS1_16FlashAttnFwdSm90INS1_25CollectiveMainloopFwdSm90ILi2EN4cute5tupleIJNS5_1CILi1EEES8_S8_EEENS6_IJNS7_ILi64EEESA_SA_EEELi512ENS_6half_tEfNS_4arch4Sm90ELb1ELb0ELb0ELb1ELb0ELb1ELb0ELb0ELb0ELb0ELb0ELb0EEENS1_21CollectiveEpilogueFwdINS6_IJSA_NS7_ILi512EEESA_EEES9_SC_SE_Li256ELb1ELb0ELb0ELb0EEENS1_36VarlenDynamicPersistentTileSchedulerILi64ELi64ELi256ELi32ELb0ELb0ELb1ELb1ELb1ELb1EEEEEEEEEvNT_6ParamsE)
        /*05a8*/ 	.word	0x00000038


	//----- nvinfo : EIATTR_MIN_STACK_SIZE
	.align		4
.L_275:
        /*05ac*/ 	.byte	0x04, 0x12
        /*05ae*/ 	.short	(.L_277 - .L_276)
	.align		4
.L_276:
        /*05b0*/ 	.word	index@(_ZN7cutlass13device_kernelIN5flash11enable_sm90INS1_16FlashAttnFwdSm90INS1_25CollectiveMainloopFwdSm90ILi2EN4cute5tupleIJNS5_1CILi1EEES8_S8_EEENS6_IJNS7_ILi64EEESA_SA_EEELi512ENS_6half_tEfNS_4arch4Sm90ELb1ELb0ELb0ELb1ELb0ELb0ELb1ELb0ELb0ELb0ELb0ELb0EEENS1_21CollectiveEpilogueFwdINS6_IJSA_NS7_ILi512EEESA_EEES9_SC_SE_Li256ELb1ELb0ELb0ELb0EEENS1_36VarlenDynamicPersistentTileSchedulerILi64ELi64ELi256ELi32ELb0ELb0ELb1ELb1ELb1ELb1EEEEEEEEEvNT_6ParamsE)
        /*05b4*/ 	.word	0x00000030


	//----- nvinfo : EIATTR_MIN_STACK_SIZE
	.align		4
.L_277:
        /*05b8*/ 	.byte	0x04, 0x12
        /*05ba*/ 	.short	(.L_279 - .L_278)
	.align		4
.L_278:
        /*05bc*/ 	.word	index@(_ZN7cutlass13device_kernelIN5flash11enable_sm90INS1_16FlashAttnFwdSm90INS1_25CollectiveMainloopFwdSm90ILi2EN4cute5tupleIJNS5_1CILi1EEES8_S8_EEENS6_IJNS7_ILi64EEESA_SA_EEELi512ENS_6half_tEfNS_4arch4Sm90ELb1ELb0ELb0ELb1ELb0ELb1ELb1ELb0ELb0ELb0ELb0ELb0EEENS1_21CollectiveEpilogueFwdINS6_IJSA_NS7_ILi512EEESA_EEES9_SC_SE_Li256ELb1ELb0ELb0ELb0EEENS1_36VarlenDynamicPersistentTileSchedulerILi64ELi64ELi256ELi32ELb0ELb0ELb1ELb1ELb1ELb1EEEEEEEEEvNT_6ParamsE)
        /*05c0*/ 	.word	0x00000038


	//----- nvinfo : EIATTR_MIN_STACK_SIZE
	.align		4
.L_279:
        /*05c4*/ 	.byte	0x04, 0x12
        /*05c6*/ 	.short	(.L_281 - .L_280)
	.align		4
.L_280:
        /*05c8*/ 	.word	index@(_ZN7cutlass13device_kernelIN5flash11enable_sm90INS1_16FlashAttnFwdSm90INS1_25CollectiveMainloopFwdSm90ILi2EN4cute5tupleIJNS5_1CILi1EEES8_S8_EEENS6_IJNS7_ILi128EEENS7_ILi96EEENS7_ILi64EEEEEELi256ENS_6half_tEfNS_4arch4Sm90ELb0ELb0ELb0ELb0ELb0ELb0ELb0ELb1ELb0ELb0ELb0ELb0EEENS1_21CollectiveEpilogueFwdINS6_IJSA_NS7_ILi256EEESB_EEES9_SE_SG_Li256ELb0ELb0ELb0ELb0EEENS1_29StaticPersistentTileSchedulerILb0EEEEEEEEEvNT_6ParamsE)
        /*05cc*/ 	.word	0x00000020


	//----- nvinfo : EIATTR_MIN_STACK_SIZE
	.align		4
.L_281:
        /*05d0*/ 	.byte	0x04, 0x12
        /*05d2*/ 	.short	(.L_283 - .L_282)
	.align		4
.L_282:
        /*05d4*/ 	.word	index@(_ZN7cutlass13device_kernelIN5flash11enable_sm90INS1_16FlashAttnFwdSm90INS1_25CollectiveMainloopFwdSm90ILi2EN4cute5tupleIJNS5_1CILi1EEES8_S8_EEENS6_IJNS7_ILi128EEENS7_ILi96EEENS7_ILi64EEEEEELi256ENS_6half_tEfNS_4arch4Sm90ELb0ELb0ELb0ELb0ELb0ELb0ELb1ELb1ELb0ELb0ELb0ELb0EEENS1_21CollectiveEpilogueFwdINS6_IJSA_NS7_ILi256EEESB_EEES9_SE_SG_Li256ELb0ELb0ELb0ELb0EEENS1_29StaticPersistentTileSchedulerILb0EEEEEEEEEvNT_6ParamsE)
        /*05d8*/ 	.word	0x00000020


	//----- nvinfo : EIATTR_MIN_STACK_SIZE
	.align		4
.L_283:
        /*05dc*/ 	.byte	0x04, 0x12
        /*05de*/ 	.short	(.L_285 - .L_284)
	.align		4
.L_284:
        /*05e0*/ 	.word	index@(_ZN7cutlass13device_kernelIN5flash11enable_sm90INS1_16FlashAttnFwdSm90INS1_25CollectiveMainloopFwdSm90ILi2EN4cute5tupleIJNS5_1CILi1EEES8_S8_EEENS6_IJNS7_ILi128EEENS7_ILi96EEENS7_ILi64EEEEEELi256ENS_6half_tEfNS_4arch4Sm90ELb0ELb0ELb0ELb1ELb0ELb0ELb0ELb1ELb0ELb0ELb0ELb0EEENS1_21CollectiveEpilogueFwdINS6_IJSA_NS7_ILi256EEESB_EEES9_SE_SG_Li256ELb1ELb0ELb0ELb0EEENS1_36VarlenDynamicPersistentTileSchedulerILi128ELi96ELi256ELi32ELb0ELb0ELb1ELb0ELb1ELb1EEEEEEEEEvNT_6ParamsE)
        /*05e4*/ 	.word	0x00000030


	//----- nvinfo : EIATTR_MIN_STACK_SIZE
	.align		4
.L_285:
        /*05e8*/ 	.byte	0x04, 0x12
        /*05ea*/ 	.short	(.L_287 - .L_286)
	.align		4
.L_286:
        /*05ec*/ 	.word	index@(_ZN7cutlass13device_kernelIN5flash11enable_sm90INS1_16FlashAttnFwdSm90INS1_25CollectiveMainloopFwdSm90ILi2EN4cute5tupleIJNS5_1CILi1EEES8_S8_EEENS6_IJNS7_ILi128EEENS7_ILi96EEENS7_ILi64EEEEEELi256ENS_6half_tEfNS_4arch4Sm90ELb0ELb0ELb0ELb1ELb0ELb1ELb0ELb1ELb0ELb0ELb0ELb0EEENS1_21CollectiveEpilogueFwdINS6_IJSA_NS7_ILi256EEESB_EEES9_SE_SG_Li256ELb1ELb0ELb0ELb0EEENS1_36VarlenDynamicPersistentTileSchedulerILi128ELi96ELi256ELi32ELb0ELb0ELb1ELb0ELb1ELb1EEEEEEEEEvNT_6ParamsE)
        /*05f0*/ 	.word	0x00000038


	//----- nvinfo : EIATTR_MIN_STACK_SIZE
	.align		4
.L_287:
        /*05f4*/ 	.byte	0x04, 0x12
        /*05f6*/ 	.short	(.L_289 - .L_288)
	.align		4
.L_288:
        /*05f8*/ 	.word	index@(_ZN7cutlass13device_kernelIN5flash11enable_sm90INS1_16FlashAttnFwdSm90INS1_25CollectiveMainloopFwdSm90ILi2EN4cute5tupleIJNS5_1CILi1EEES8_S8_EEENS6_IJNS7_ILi128EEENS7_ILi96EEENS7_ILi64EEEEEELi256ENS_6half_tEfNS_4arch4Sm90ELb0ELb0ELb0ELb1ELb0ELb0ELb1ELb1ELb0ELb0ELb0ELb0EEENS1_21CollectiveEpilogueFwdINS6_IJSA_NS7_ILi256EEESB_EEES9_SE_SG_Li256ELb1ELb0ELb0ELb0EEENS1_36VarlenDynamicPersistentTileSchedulerILi128ELi96ELi256ELi32ELb0ELb0ELb1ELb0ELb1ELb1EEEEEEEEEvNT_6ParamsE)
        /*05fc*/ 	.word	0x00000030


	//----- nvinfo : EIATTR_MIN_STACK_SIZE
	.align		4
.L_289:
        /*0600*/ 	.byte	0x04, 0x12
        /*0602*/ 	.short	(.L_291 - .L_290)
	.align		4
.L_290:
        /*0604*/ 	.word	index@(_ZN7cutlass13device_kernelIN5flash11enable_sm90INS1_16FlashAttnFwdSm90INS1_25CollectiveMainloopFwdSm90ILi2EN4cute5tupleIJNS5_1CILi1EEES8_S8_EEENS6_IJNS7_ILi128EEENS7_ILi96EEENS7_ILi64EEEEEELi256ENS_6half_tEfNS_4arch4Sm90ELb0ELb0ELb0ELb1ELb0ELb1ELb1ELb1ELb0ELb0ELb0ELb0EEENS1_21CollectiveEpilogueFwdINS6_IJSA_NS7_ILi256EEESB_EEES9_SE_SG_Li256ELb1ELb0ELb0ELb0EEENS1_36VarlenDynamicPersistentTileSchedulerILi128ELi96ELi256ELi32ELb0ELb0ELb1ELb0ELb1ELb1EEEEEEEEEvNT_6ParamsE)
        /*0608*/ 	.word	0x00000088


	//----- nvinfo : EIATTR_MIN_STACK_SIZE
	.align		4
.L_291:
        /*060c*/ 	.byte	0x04, 0x12
        /*060e*/ 	.short	(.L_293 - .L_292)
	.align		4
.L_292:
        /*0610*/ 	.word	index@(_ZN7cutlass13device_kernelIN5flash11enable_sm90INS1_16FlashAttnFwdSm90INS1_25CollectiveMainloopFwdSm90ILi2EN4cute5tupleIJNS5_1CILi1EEES8_S8_EEENS6_IJNS7_ILi128EEENS7_ILi96EEENS7_ILi64EEEEEELi256ENS_6half_tEfNS_4arch4Sm90ELb0ELb1ELb0ELb0ELb0ELb0ELb0ELb1ELb0ELb0ELb0ELb0EEENS1_21CollectiveEpilogueFwdINS6_IJSA_NS7_ILi256EEESB_EEES9_SE_SG_Li256ELb0ELb0ELb0ELb0EEENS1_30DynamicPersistentTileSchedulerILi256ELi32ELb0ELb0ELb1EEEEEEEEEvNT_6ParamsE)
        /*0614*/ 	.word	0x00000000


	//----- nvinfo : EIATTR_MIN_STACK_SIZE
	.align		4
.L_293:
        /*0618*/ 	.byte	0x04, 0x12
        /*061a*/ 	.short	(.L_295 - .L_294)
	.align		4
.L_294:
        /*061c*/ 	.word	index@(_ZN7cutlass13device_kernelIN5flash11enable_sm90INS1_16FlashAttnFwdSm90INS1_25CollectiveMainloopFwdSm90ILi2EN4cute5tupleIJNS5_1CILi1EEES8_S8_EEENS6_IJNS7_ILi128EEENS7_ILi96EEENS7_ILi64EEEEEELi256ENS_6half_tEfNS_4arch4Sm90ELb0ELb1ELb0ELb0ELb0ELb0ELb1ELb1ELb0ELb0ELb0ELb0EEENS1_21CollectiveEpilogueFwdINS6_IJSA_NS7_ILi256EEESB_EEES9_SE_SG_Li256ELb0ELb0ELb0ELb0EEENS1_30DynamicPersistentTileSchedulerILi256ELi32ELb0ELb0ELb1EEEEEEEEEvNT_6ParamsE)
        /*0620*/ 	.word	0x00000470


	//----- nvinfo : EIATTR_MIN_STACK_SIZE
	.align		4
.L_295:
        /*0624*/ 	.byte	0x04, 0x12
        /*0626*/ 	.short	(.L_297 - .L_296)
	.align		4
.L_296:
        /*0628*/ 	.word	index@(_ZN7cutlass13device_kernelIN5flash11enable_sm90INS1_16FlashAttnFwdSm90INS1_25CollectiveMainloopFwdSm90ILi2EN4cute5tupleIJNS5_1CILi1EEES8_S8_EEENS6_IJNS7_ILi128EEENS7_ILi96EEENS7_ILi64EEEEEELi256ENS_6half_tEfNS_4arch4Sm90ELb0ELb1ELb0ELb1ELb0ELb0ELb0ELb1ELb0ELb0ELb0ELb0EEENS1_21CollectiveEpilogueFwdINS6_IJSA_NS7_ILi256EEESB_EEES9_SE_SG_Li256ELb1ELb0ELb0ELb0EEENS1_36VarlenDynamicPersistentTileSchedulerILi128ELi96ELi256ELi32ELb0ELb0ELb1ELb1ELb0ELb1EEEEEEEEEvNT_6ParamsE)
        /*062c*/ 	.word	0x00000020


	//----- nvinfo : EIATTR_MIN_STACK_SIZE
	.align		4
.L_297:
        /*0630*/ 	.byte	0x04, 0x12
        /*0632*/ 	.short	(.L_299 - .L_298)
	.align		4
.L_298:
        /*0634*/ 	.word	index@(_ZN7cutlass13device_kernelIN5flash11enable_sm90INS1_16FlashAttnFwdSm90INS1_25CollectiveMainloopFwdSm90ILi2EN4cute5tupleIJNS5_1CILi1EEES8_S8_EEENS6_IJNS7_ILi128EEENS7_ILi96EEENS7_ILi64EEEEEELi256ENS_6half_tEfNS_4arch4Sm90ELb0ELb1ELb0ELb1ELb0ELb1ELb0ELb1ELb0ELb0ELb0ELb0EEENS1_21CollectiveEpilogueFwdINS6_IJSA_NS7_ILi256EEESB_EEES9_SE_SG_Li256ELb1ELb0ELb0ELb0EEENS1_36VarlenDynamicPersistentTileSchedulerILi128ELi96ELi256ELi32ELb0ELb0ELb1ELb1ELb0ELb1EEEEEEEEEvNT_6ParamsE)
        /*0638*/ 	.word	0x00000030


	//----- nvinfo : EIATTR_MIN_STACK_SIZE
	.align		4
.L_299:
        /*063c*/ 	.byte	0x04, 0x12
        /*063e*/ 	.short	(.L_301 - .L_300)
	.align		4
.L_300:
        /*0640*/ 	.word	index@(_ZN7cutlass13device_kernelIN5flash11enable_sm90INS1_16FlashAttnFwdSm90INS1_25CollectiveMainloopFwdSm90ILi2EN4cute5tupleIJNS5_1CILi1EEES8_S8_EEENS6_IJNS7_ILi128EEENS7_ILi96EEENS7_ILi64EEEEEELi256ENS_6half_tEfNS_4arch4Sm90ELb0ELb1ELb0ELb1ELb0ELb0ELb1ELb1ELb0ELb0ELb0ELb0EEENS1_21CollectiveEpilogueFwdINS6_IJSA_NS7_ILi256EEESB_EEES9_SE_SG_Li256ELb1ELb0ELb0ELb0EEENS1_36VarlenDynamicPersistentTileSchedulerILi128ELi96ELi256ELi32ELb0ELb0ELb1ELb1ELb0ELb1EEEEEEEEEvNT_6ParamsE)
        /*0644*/ 	.word	0x00000480


	//----- nvinfo : EIATTR_MIN_STACK_SIZE
	.align		4
.L_301:
        /*0648*/ 	.byte	0x04, 0x12
        /*064a*/ 	.short	(.L_303 - .L_302)
	.align		4
.L_302:
        /*064c*/ 	.word	index@(_ZN7cutlass13device_kernelIN5flash11enable_sm90INS1_16FlashAttnFwdSm90INS1_25CollectiveMainloopFwdSm90ILi2EN4cute5tupleIJNS5_1CILi1EEES8_S8_EEENS6_IJNS7_ILi128EEENS7_ILi96EEENS7_ILi64EEEEEELi256ENS_6half_tEfNS_4arch4Sm90ELb0ELb1ELb0ELb1ELb0ELb1ELb1ELb1ELb0ELb0ELb0ELb0EEENS1_21CollectiveEpilogueFwdINS6_IJSA_NS7_ILi256EEESB_EEES9_SE_SG_Li256ELb1ELb0ELb0ELb0EEENS1_36VarlenDynamicPersistentTileSchedulerILi128ELi96ELi256ELi32ELb0ELb0ELb1ELb1ELb0ELb1EEEEEEEEEvNT_6ParamsE)
        /*0650*/ 	.word	0x00000490


	//----- nvinfo : EIATTR_MIN_STACK_SIZE
	.align		4
.L_303:
        /*0654*/ 	.byte	0x04, 0x12
        /*0656*/ 	.short	(.L_305 - .L_304)
	.align		4
.L_304:
        /*0658*/ 	.word	index@(_ZN7cutlass13device_kernelIN5flash11enable_sm90INS1_16FlashAttnFwdSm90INS1_25CollectiveMainloopFwdSm90ILi2EN4cute5tupleIJNS5_1CILi1EEES8_S8_EEENS6_IJNS7_ILi128EEENS7_ILi96EEENS7_ILi64EEEEEELi256ENS_6half_tEfNS_4arch4Sm90ELb1ELb0ELb0ELb0ELb0ELb0ELb0ELb1ELb0ELb0ELb0ELb0EEENS1_21CollectiveEpilogueFwdINS6_IJSA_NS7_ILi256EEESB_EEES9_SE_SG_Li256ELb0ELb0ELb0ELb0EEENS1_30DynamicPersistentTileSchedulerILi256ELi32ELb0ELb0ELb1EEEEEEEEEvNT_6ParamsE)
        /*065c*/ 	.word	0x00000000


	//----- nvinfo : EIATTR_MIN_STACK_SIZE
	.align		4
.L_305:
        /*0660*/ 	.byte	0x04, 0x12
        /*0662*/ 	.short	(.L_307 - .L_306)
	.align		4
.L_306:
        /*0664*/ 	.word	index@(_ZN7cutlass13device_kernelIN5flash11enable_sm90INS1_16FlashAttnFwdSm90INS1_25CollectiveMainloopFwdSm90ILi2EN4cute5tupleIJNS5_1CILi1EEES8_S8_EEENS6_IJNS7_ILi128EEENS7_ILi96EEENS7_ILi64EEEEEELi256ENS_6half_tEfNS_4arch4Sm90ELb1ELb0ELb0ELb0ELb0ELb0ELb1ELb1ELb0ELb0ELb0ELb0EEENS1_21CollectiveEpilogueFwdINS6_IJSA_NS7_ILi256EEESB_EEES9_SE_SG_Li256ELb0ELb0ELb0ELb0EEENS1_30DynamicPersistentTileSchedulerILi256ELi32ELb0ELb0ELb1EEEEEEEEEvNT_6ParamsE)
        /*0668*/ 	.word	0x00000010


	//----- nvinfo : EIATTR_MIN_STACK_SIZE
	.align		4
.L_307:
        /*066c*/ 	.byte	0x04, 0x12
        /*066e*/ 	.short	(.L_309 - .L_308)
	.align		4
.L_308:
        /*0670*/ 	.word	index@(_ZN7cutlass13device_kernelIN5flash11enable_sm90INS1_16FlashAttnFwdSm90INS1_25CollectiveMainloopFwdSm90ILi2EN4cute5tupleIJNS5_1CILi1EEES8_S8_EEENS6_IJNS7_ILi128EEENS7_ILi96EEENS7_ILi64EEEEEELi256ENS_6half_tEfNS_4arch4Sm90ELb1ELb0ELb0ELb1ELb0ELb0ELb0ELb1ELb0ELb0ELb0ELb0EEENS1_21CollectiveEpilogueFwdINS6_IJSA_NS7_ILi256EEESB_EEES9_SE_SG_Li256ELb1ELb0ELb0ELb0EEENS1_36VarlenDynamicPersistentTileSchedulerILi128ELi96ELi256ELi32ELb0ELb0ELb1ELb1ELb1ELb1EEEEEEEEEvNT_6ParamsE)
        /*0674*/ 	.word	0x00000028


	//----- nvinfo : EIATTR_MIN_STACK_SIZE
	.align		4
.L_309:
        /*0678*/ 	.byte	0x04, 0x12
        /*067a*/ 	.short	(.L_311 - .L_310)
	.align		4
.L_310:
        /*067c*/ 	.word	index@(_ZN7cutlass13device_kernelIN5flash11enable_sm90INS1_16FlashAttnFwdSm90INS1_25CollectiveMainloopFwdSm90ILi2EN4cute5tupleIJNS5_1CILi1EEES8_S8_EEENS6_IJNS7_ILi128EEENS7_ILi96EEENS7_ILi64EEEEEELi256ENS_6half_tEfNS_4arch4Sm90ELb1ELb0ELb0ELb1ELb0ELb1ELb0ELb1ELb0ELb0ELb0ELb0EEENS1_21CollectiveEpilogueFwdINS6_IJSA_NS7_ILi256EEESB_EEES9_SE_SG_Li256ELb1ELb0ELb0ELb0EEENS1_36VarlenDynamicPersistentTileSchedulerILi128ELi96ELi256ELi32ELb0ELb0ELb1ELb1ELb1ELb1EEEEEEEEEvNT_6ParamsE)
        /*0680*/ 	.word	0x00000030


	//----- nvinfo : EIATTR_MIN_STACK_SIZE
	.align		4
.L_311:
        /*0684*/ 	.byte	0x04, 0x12
        /*0686*/ 	.short	(.L_313 - .L_312)
	.align		4
.L_312:
        /*0688*/ 	.word	index@(_ZN7cutlass13device_kernelIN5flash11enable_sm90INS1_16FlashAttnFwdSm90INS1_25CollectiveMainloopFwdSm90ILi2EN4cute5tupleIJNS5_1CILi1EEES8_S8_EEENS6_IJNS7_ILi128EEENS7_ILi96EEENS7_ILi64EEEEEELi256ENS_6half_tEfNS_4arch4Sm90ELb1ELb0ELb0ELb1ELb0ELb0ELb1ELb1ELb0ELb0ELb0ELb0EEENS1_21CollectiveEpilogueFwdINS6_IJSA_NS7_ILi256EEESB_EEES9_SE_SG_Li256ELb1ELb0ELb0ELb0EEENS1_36VarlenDynamicPersistentTileSchedulerILi128ELi96ELi256ELi32ELb0ELb0ELb1ELb1ELb1ELb1EEEEEEEEEvNT_6ParamsE)
        /*068c*/ 	.word	0x00000028


	//----- nvinfo : EIATTR_MIN_STACK_SIZE
	.align		4
.L_313:
        /*0690*/ 	.byte	0x04, 0x12
        /*0692*/ 	.short	(.L_315 - .L_314)
	.align		4
.L_314:
        /*0694*/ 	.word	index@(_ZN7cutlass13device_kernelIN5flash11enable_sm90INS1_16FlashAttnFwdSm90INS1_25CollectiveMainloopFwdSm90ILi2EN4cute5tupleIJNS5_1CILi1EEES8_S8_EEENS6_IJNS7_ILi128EEENS7_ILi96EEENS7_ILi64EEEEEELi256ENS_6half_tEfNS_4arch4Sm90ELb1ELb0ELb0ELb1ELb0ELb1ELb1ELb1ELb0ELb0ELb0ELb0EEENS1_21CollectiveEpilogueFwdINS6_IJSA_NS7_ILi256EEESB_EEES9_SE_SG_Li256ELb1ELb0ELb0ELb0EEENS1_36VarlenDynamicPersistentTileSchedulerILi128ELi96ELi256ELi32ELb0ELb0ELb1ELb1ELb1ELb1EEEEEEEEEvNT_6ParamsE)
        /*0698*/ 	.word	0x00000060
.L_315:


//--------------------- .nv.compat                --------------------------
	.section	.nv.compat,"",@"SHT_CUDA_COMPAT_INFO"
	.align	4
        /*0000*/ 	.byte	0x02, 0x09, 0x01, 0x00, 0x02, 0x02, 0x04, 0x00, 0x02, 0x05, 0x05, 0x00, 0x03, 0x07, 0x01, 0x01
        /*0010*/ 	.byte	0x02, 0x03, 0x01, 0x00, 0x02, 0x06, 0x01, 0x00, 0x04, 0x0b, 0x08, 0x00, 0x00, 0x00, 0x00, 0x00
        /*0020*/ 	.byte	0x00, 0x00, 0x00, 0x00


//--------------------- .nv.info._ZN7cutlass13device_kernelIN5flash11enable_sm90INS1_16FlashAttnFwdSm90INS1_25CollectiveMainloopFwdSm90ILi2EN4cute5tupleIJNS5_1CILi1EEES8_S8_EEENS6_IJNS7_ILi128EEESA_NS7_ILi192EEEEEELi128ENS_6half_tEfNS_4arch4Sm90ELb0ELb0ELb0ELb0ELb0ELb0ELb0ELb1ELb1ELb0ELb0ELb0EEENS1_21CollectiveEpilogueFwdINS6_IJSA_SA_SA_EEES9_SD_SF_Li256ELb0ELb0ELb0ELb0EEENS1_29StaticPersistentTileSchedulerILb0EEEEEEEEEvNT_6ParamsE --------------------------
	.section	.nv.info._ZN7cutlass13device_kernelIN5flash11enable_sm90INS1_16FlashAttnFwdSm90INS1_25CollectiveMainloopFwdSm90ILi2EN4cute5tupleIJNS5_1CILi1EEES8_S8_EEENS6_IJNS7_ILi128EEESA_NS7_ILi192EEEEEELi128ENS_6half_tEfNS_4arch4Sm90ELb0ELb0ELb0ELb0ELb0ELb0ELb0ELb1ELb1ELb0ELb0ELb0EEENS1_21CollectiveEpilogueFwdINS6_IJSA_SA_SA_EEES9_SD_SF_Li256ELb0ELb0ELb0ELb0EEENS1_29StaticPersistentTileSchedulerILb0EEEEEEEEEvNT_6ParamsE,"",@"SHT_CUDA_INFO"
	.sectionflags	@""
	.align	4


	//----- nvinfo : EIATTR_CUDA_API_VERSION
	.align		4
        /*0000*/ 	.byte	0x04, 0x37
        /*0002*/ 	.short	(.L_317 - .L_316)
.L_316:
        /*0004*/ 	.word	0x00000082


	//----- nvinfo : EIATTR_KPARAM_INFO
	.align		4
.L_317:
        /*0008*/ 	.byte	0x04, 0x17
        /*000a*/ 	.short	(.L_319 - .L_318)
.L_318:
        /*000c*/ 	.word	0x00000000
        /*0010*/ 	.short	0x0000
        /*0012*/ 	.short	0x0070
        /*0014*/ 	.byte	0x00, 0xf0, 0x01, 0x2e


	//----- nvinfo : EIATTR_SPARSE_MMA_MASK
	.align		4
.L_319:
        /*0018*/ 	.byte	0x03, 0x50
        /*001a*/ 	.short	0x0000


	//----- nvinfo : EIATTR_MAXREG_COUNT
	.align		4
        /*001c*/ 	.byte	0x03, 0x1b
        /*001e*/ 	.short	0x00a8


	//----- nvinfo : EIATTR_NUM_BARRIERS
	.align		4
        /*0020*/ 	.byte	0x02, 0x4c
        /*0022*/ 	.byte	0x09
	.zero		1


	//----- nvinfo : EIATTR_EXTERNS
	.align		4
        /*0024*/ 	.byte	0x04, 0x0f
        /*0026*/ 	.short	(.L_321 - .L_320)


	//   ....[0]....
	.align		4
.L_320:
        /*0028*/ 	.word	index@(__assertfail)


	//----- nvinfo : EIATTR_ANNOTATIONS
	.align		4
.L_321:
        /*002c*/ 	.byte	0x04, 0x55
        /*002e*/ 	.short	(.L_323 - .L_322)


	//   ....[0]....
.L_322:
        /*0030*/ 	.word	0x00000001
        /*0034*/ 	.byte	0x40, 0x09, 0x00, 0x00, 0x01, 0x00, 0x00, 0x00, 0x00, 0x0a, 0x00, 0x00, 0x01, 0x00, 0x00, 0x00
        /* <DEDUP_REMOVED lines=12> */
        /*0104*/ 	.byte	0x60, 0x9f, 0x00, 0x00, 0x01, 0x00, 0x00, 0x00, 0x00, 0xa1, 0x00, 0x00


	//----- nvinfo : EIATTR_MERCURY_ISA_VERSION
	.align		4
.L_323:
        /*0110*/ 	.byte	0x03, 0x5f
        /*0112*/ 	.short	0x0101


	//----- nvinfo : EIATTR_INT_WARP_WIDE_INSTR_OFFSETS
	.align		4
        /*0114*/ 	.byte	0x04, 0x31
        /*0116*/ 	.short	(.L_325 - .L_324)


	//   ....[0]....
.L_324:
        /*0118*/ 	.word	0x00000180


	//   ....[1]....
        /*011c*/ 	.word	0x000001b0


	//   ....[2]....
        /*0120*/ 	.word	0x00000240


	//   ....[3]....
        /*0124*/ 	.word	0x00007a10


	//   ....[4]....
        /*0128*/ 	.word	0x00007a40


	//   ....[5]....
        /*012c*/ 	.word	0x00007b10


	//   ....[6]....
        /*0130*/ 	.word	0x00007be0


	//----- nvinfo : EIATTR_COOP_GROUP_MASK_REGIDS
	.align		4
.L_325:
        /*0134*/ 	.byte	0x04, 0x29
        /*0136*/ 	.short	(.L_327 - .L_326)


	//   ....[0]....
.L_326:
        /*0138*/ 	.word	0xffffffff


	//   ....[1]....
        /*013c*/ 	.word	0xffffffff


	//   ....[2]....
        /*0140*/ 	.word	0xffffffff


	//   ....[3]....
        /*0144*/ 	.word	0xffffffff


	//   ....[4]....
        /*0148*/ 	.word	0xffffffff


	//   ....[5]....
        /*014c*/ 	.word	0xffffffff


	//   ....[6]....
        /*0150*/ 	.word	0xffffffff


	//   ....[7]....
        /*0154*/ 	.word	0xffffffff


	//   ....[8]....
        /*0158*/ 	.word	0xffffffff


	//   ....[9]....
        /*015c*/ 	.word	0xffffffff


	//   ....[10]....
        /*0160*/ 	.word	0xffffffff


	//   ....[11]....
        /*0164*/ 	.word	0xffffffff


	//   ....[12]....
        /*0168*/ 	.word	0xffffffff


	//   ....[13]....
        /*016c*/ 	.word	0xffffffff


	//   ....[14]....
        /*0170*/ 	.word	0xffffffff


	//   ....[15]....
        /*0174*/ 	.word	0xffffffff


	//   ....[16]....
        /*0178*/ 	.word	0xffffffff


	//   ....[17]....
        /*017c*/ 	.word	0xffffffff


	//   ....[18]....
        /*0180*/ 	.word	0xffffffff


	//   ....[19]....
        /*0184*/ 	.word	0xffffffff


	//   ....[20]....
        /*0188*/ 	.word	0xffffffff


	//   ....[21]....
        /*018c*/ 	.word	0xffffffff


	//   ....[22]....
        /*0190*/ 	.word	0xffffffff


	//   ....[23]....
        /*0194*/ 	.word	0x0500000f


	//   ....[24]....
        /*0198*/ 	.word	0x0500000f


	//----- nvinfo : EIATTR_COOP_GROUP_INSTR_OFFSETS
	.align		4
.L_327:
        /*019c*/ 	.byte	0x04, 0x28
        /*019e*/ 	.short	(.L_329 - .L_328)


	//   ....[0]....
.L_328:
        /*01a0*/ 	.word	0x00000060


	//   ....[1]....
        /*01a4*/ 	.word	0x00000190


	//   ....[2]....
        /*01a8*/ 	.word	0x00000250


	//   ....[3]....
        /*01ac*/ 	.word	0x000003c0


	//   ....[4]....
        /*01b0*/ 	.word	0x00000520


	//   ....[5]....
        /*01b4*/ 	.word	0x00000640


	//   ....[6]....
        /*01b8*/ 	.word	0x000007a0


	//   ....[7]....
        /*01bc*/ 	.word	0x00000d30


	//   ....[8]....
        /*01c0*/ 	.word	0x00002230


	//   ....[9]....
        /*01c4*/ 	.word	0x00002320


	//   ....[10]....
        /*01c8*/ 	.word	0x00002610


	//   ....[11]....
        /*01cc*/ 	.word	0x000027e0


	//   ....[12]....
        /*01d0*/ 	.word	0x00004510


	//   ....[13]....
        /*01d4*/ 	.word	0x00004530


	//   ....[14]....
        /*01d8*/ 	.word	0x00004a10


	//   ....[15]....
        /*01dc*/ 	.word	0x00004ad0


	//   ....[16]....
        /*01e0*/ 	.word	0x00005df0


	//   ....[17]....
        /*01e4*/ 	.word	0x00005e30


	//   ....[18]....
        /*01e8*/ 	.word	0x00005fd0


	//   ....[19]....
        /*01ec*/ 	.word	0x00006000


	//   ....[20]....
        /*01f0*/ 	.word	0x00006f10


	//   ....[21]....
        /*01f4*/ 	.word	0x000071c0


	//   ....[22]....
        /*01f8*/ 	.word	0x0000a080


	//   ....[23]....
        /*01fc*/ 	.word	0x0000a560


	//   ....[24]....
        /*0200*/ 	.word	0x0000aa00


	//----- nvinfo : EIATTR_REG_RECONFIG
	.align		4
.L_329:
        /*0204*/ 	.byte	0x01, 0x54
	.zero		2


	//----- nvinfo : EIATTR_SYSCALL_OFFSETS
	.align		4
        /*0208*/ 	.byte	0x04, 0x46
        /*020a*/ 	.short	(.L_331 - .L_330)


	//   ....[0]....
.L_330:
        /*020c*/ 	.word	0x00001090


	//   ....[1]....
        /*0210*/ 	.word	0x00007620


	//   ....[2]....
        /*0214*/ 	.word	0x00007760


	//   ....[3]....
        /*0218*/ 	.word	0x00007860


	//----- nvinfo : EIATTR_MBARRIER_INSTR_OFFSETS
	.align		4
.L_331:
        /*021c*/ 	.byte	0x04, 0x39
        /*021e*/ 	.short	(.L_333 - .L_332)


	//   ....[0]....
.L_332:
        /*0220*/ 	.word	0x00000270
        /*0224*/ 	.word	0x000000ff
        /*0228*/ 	.word	0x00034800
        /*022c*/ 	.short	0x0100
        /*022e*/ 	.byte	0x06
	.zero		1


	//   ....[1]....
        /*0230*/ 	.word	0x00000280
        /*0234*/ 	.word	0x000000ff
        /*0238*/ 	.word	0x00034820
        /*023c*/ 	.short	0x0100
        /*023e*/ 	.byte	0x06
	.zero		1


	//   ....[2]....
        /*0240*/ 	.word	0x00000370
        /*0244*/ 	.word	0x000000ff
        /*0248*/ 	.word	0x00034830
        /*024c*/ 	.short	0x0100
        /*024e*/ 	.byte	0x08
	.zero		1


	//   ....[3]....
        /*0250*/ 	.word	0x00000380
        /*0254*/ 	.word	0x000000ff
        /*0258*/ 	.word	0x00034840
        /*025c*/ 	.short	0x0100
        /*025e*/ 	.byte	0x08
	.zero		1


	//   ....[4]....
        /*0260*/ 	.word	0x00000390
        /*0264*/ 	.word	0x000000ff
        /*0268*/ 	.word	0x00034838
        /*026c*/ 	.short	0x0100
        /*026e*/ 	.byte	0x08
	.zero		1


	//   ....[5]....
        /*0270*/ 	.word	0x000003a0
        /*0274*/ 	.word	0x000000ff
        /*0278*/ 	.word	0x00034848
        /*027c*/ 	.short	0x0100
        /*027e*/ 	.byte	0x08
	.zero		1


	//   ....[6]....
        /*0280*/ 	.word	0x000004d0
        /*0284*/ 	.word	0x000000ff
        /*0288*/ 	.word	0x00034850
        /*028c*/ 	.short	0x0100
        /*028e*/ 	.byte	0x08
	.zero		1


	//   ....[7]....
        /*0290*/ 	.word	0x000004e0
        /*0294*/ 	.word	0x000000ff
        /*0298*/ 	.word	0x00034860
        /*029c*/ 	.short	0x0100
        /*029e*/ 	.byte	0x08
	.zero		1


	//   ....[8]....
        /*02a0*/ 	.word	0x000004f0
        /*02a4*/ 	.word	0x000000ff
        /*02a8*/ 	.word	0x00034858
        /*02ac*/ 	.short	0x0100
        /*02ae*/ 	.byte	0x08
	.zero		1


	//   ....[9]....
        /*02b0*/ 	.word	0x00000500
        /*02b4*/ 	.word	0x000000ff
        /*02b8*/ 	.word	0x00034868
        /*02bc*/ 	.short	0x0100
        /*02be*/ 	.byte	0x08
	.zero		1


	//   ....[10]....
        /*02c0*/ 	.word	0x000005f0
        /*02c4*/ 	.word	0x000000ff
        /*02c8*/ 	.word	0x00034870
        /*02cc*/ 	.short	0x0100
        /*02ce*/ 	.byte	0x06
	.zero		1


	//   ....[11]....
        /*02d0*/ 	.word	0x00000600
        /*02d4*/ 	.word	0x000000ff
        /*02d8*/ 	.word	0x00034880
        /*02dc*/ 	.short	0x0100
        /*02de*/ 	.byte	0x06
	.zero		1


	//   ....[12]....
        /*02e0*/ 	.word	0x00000610
        /*02e4*/ 	.word	0x000000ff
        /*02e8*/ 	.word	0x00034878
        /*02ec*/ 	.short	0x0100
        /*02ee*/ 	.byte	0x06
	.zero		1


	//   ....[13]....
        /*02f0*/ 	.word	0x00000620
        /*02f4*/ 	.word	0x000000ff
        /*02f8*/ 	.word	0x00034888
        /*02fc*/ 	.short	0x0100
        /*02fe*/ 	.byte	0x06
	.zero		1


	//   ....[14]....
        /*0300*/ 	.word	0x00000750
        /*0304*/ 	.word	0x000000ff
        /*0308*/ 	.word	0x00034890
        /*030c*/ 	.short	0x0100
        /*030e*/ 	.byte	0x08
	.zero		1


	//   ....[15]....
        /*0310*/ 	.word	0x00000760
        /*0314*/ 	.word	0x000000ff
        /*0318*/ 	.word	0x000348a0
        /*031c*/ 	.short	0x0100
        /*031e*/ 	.byte	0x08
	.zero		1


	//   ....[16]....
        /*0320*/ 	.word	0x00000770
        /*0324*/ 	.word	0x000000ff
        /*0328*/ 	.word	0x00034898
        /*032c*/ 	.short	0x0100
        /*032e*/ 	.byte	0x08
	.zero		1


	//   ....[17]....
        /*0330*/ 	.word	0x00000780
        /*0334*/ 	.word	0x000000ff
        /*0338*/ 	.word	0x000348a8
        /*033c*/ 	.short	0x0100
        /*033e*/ 	.byte	0x08
	.zero		1


	//   ....[18]....
        /*0340*/ 	.word	0x000008b0
        /*0344*/ 	.word	0x000000ff
        /*0348*/ 	.word	0x000348b0
        /*034c*/ 	.short	0x0100
        /*034e*/ 	.byte	0x08
	.zero		1


	//   ....[19]....
        /*0350*/ 	.word	0x000008c0
        /*0354*/ 	.word	0x000000ff
        /*0358*/ 	.word	0x000348c0
        /*035c*/ 	.short	0x0100
        /*035e*/ 	.byte	0x08
	.zero		1


	//   ....[20]....
        /*0360*/ 	.word	0x000008d0
        /*0364*/ 	.word	0x000000ff
        /*0368*/ 	.word	0x000348b8
        /*036c*/ 	.short	0x0100
        /*036e*/ 	.byte	0x08
	.zero		1


	//   ....[21]....
        /*0370*/ 	.word	0x000008e0
        /*0374*/ 	.word	0x000000ff
        /*0378*/ 	.word	0x000348c8
        /*037c*/ 	.short	0x0100
        /*037e*/ 	.byte	0x08
	.zero		1


	//   ....[22]....
        /*0380*/ 	.word	0x000010d0
        /*0384*/ 	.word	0x000000ff
        /*0388*/ 	.word	0x00034800
        /*038c*/ 	.short	0x010a
        /*038e*/ 	.byte	0x3c
	.zero		1


	//   ....[23]....
        /*0390*/ 	.word	0x00001150
        /*0394*/ 	.word	0x00000003
        /*0398*/ 	.word	0x00034830
        /*039c*/ 	.short	0x010a
        /*039e*/ 	.byte	0x3f
	.zero		1


	//   ....[24]....
        /*03a0*/ 	.word	0x000011d0
        /*03a4*/ 	.word	0x00000003
        /*03a8*/ 	.word	0x00034830
        /*03ac*/ 	.short	0x010a
        /*03ae*/ 	.byte	0x3f
	.zero		1


	//   ....[25]....
        /*03b0*/ 	.word	0x00002770
        /*03b4*/ 	.word	0x00000003
        /*03b8*/ 	.word	0x00000000
        /*03bc*/ 	.short	0x0101
        /*03be*/ 	.byte	0x3f
	.zero		1


	//   ....[26]....
        /*03c0*/ 	.word	0x000038c0
        /*03c4*/ 	.word	0x000000ff
        /*03c8*/ 	.word	0x00034830
        /*03cc*/ 	.short	0x010a
        /*03ce*/ 	.byte	0x06
	.zero		1


	//   ....[27]....
        /*03d0*/ 	.word	0x00003900
        /*03d4*/ 	.word	0x000000ff
        /*03d8*/ 	.word	0x00034830
        /*03dc*/ 	.short	0x010a
        /*03de*/ 	.byte	0x06
	.zero		1


	//   ....[28]....
        /*03e0*/ 	.word	0x000041c0
        /*03e4*/ 	.word	0x000000ff
        /*03e8*/ 	.word	0x00034850
        /*03ec*/ 	.short	0x010a
        /*03ee*/ 	.byte	0x07
	.zero		1


	//   ....[29]....
        /*03f0*/ 	.word	0x00004200
        /*03f4*/ 	.word	0x000000ff
        /*03f8*/ 	.word	0x00034850
        /*03fc*/ 	.short	0x010a
        /*03fe*/ 	.byte	0x07
	.zero		1


	//   ....[30]....
        /*0400*/ 	.word	0x00005320
        /*0404*/ 	.word	0x0000001b
        /*0408*/ 	.word	0x00000000
        /*040c*/ 	.short	0x0101
        /*040e*/ 	.byte	0x3f
	.zero		1


	//   ....[31]....
        /*0410*/ 	.word	0x00005390
        /*0414*/ 	.word	0x0000001b
        /*0418*/ 	.word	0x00000000
        /*041c*/ 	.short	0x0101
        /*041e*/ 	.byte	0x3f
	.zero		1


	//   ....[32]....
        /*0420*/ 	.word	0x00005d60
        /*0424*/ 	.word	0x000000ff
        /*0428*/ 	.word	0x00034850
        /*042c*/ 	.short	0x010a
        /*042e*/ 	.byte	0x07
	.zero		1


	//   ....[33]....
        /*0430*/ 	.word	0x00005da0
        /*0434*/ 	.word	0x000000ff
        /*0438*/ 	.word	0x00034850
        /*043c*/ 	.short	0x010a
        /*043e*/ 	.byte	0x07
	.zero		1


	//   ....[34]....
        /*0440*/ 	.word	0x00006750
        /*0444*/ 	.word	0x00000007
        /*0448*/ 	.word	0x00000000
        /*044c*/ 	.short	0x0101
        /*044e*/ 	.byte	0x3f
	.zero		1


	//   ....[35]....
        /*0450*/ 	.word	0x000070c0
        /*0454*/ 	.word	0x000000ff
        /*0458*/ 	.word	0x00000000
        /*045c*/ 	.short	0x0101
        /*045e*/ 	.byte	0x06
	.zero		1


	//   ....[36]....
        /*0460*/ 	.word	0x00007f20
        /*0464*/ 	.word	0x00000006
        /*0468*/ 	.word	0x00034840
        /*046c*/ 	.short	0x010a
        /*046e*/ 	.byte	0x3f
	.zero		1


	//   ....[37]....
        /*0470*/ 	.word	0x00008480
        /*0474*/ 	.word	0x00000009
        /*0478*/ 	.word	0x00034820
        /*047c*/ 	.short	0x010a
        /*047e*/ 	.byte	0x3f
	.zero		1


	//   ....[38]....
        /*0480*/ 	.word	0x00008760
        /*0484*/ 	.word	0x00000002
        /*0488*/ 	.word	0x00034840
        /*048c*/ 	.short	0x010a
        /*048e*/ 	.byte	0x3f
	.zero		1


	//   ....[39]....
        /*0490*/ 	.word	0x00008a20
        /*0494*/ 	.word	0x00000002
        /*0498*/ 	.word	0x00000060
        /*049c*/ 	.short	0x010a
        /*049e*/ 	.byte	0x3f
	.zero		1


	//   ....[40]....
        /*04a0*/ 	.word	0x00008f60
        /*04a4*/ 	.word	0x00000002
        /*04a8*/ 	.word	0x00034840
        /*04ac*/ 	.short	0x010a
        /*04ae*/ 	.byte	0x3f
	.zero		1


	//   ....[41]....
        /*04b0*/ 	.word	0x00009220
        /*04b4*/ 	.word	0x00000002
        /*04b8*/ 	.word	0x00000060
        /*04bc*/ 	.short	0x010a
        /*04be*/ 	.byte	0x3f
	.zero		1


	//   ....[42]....
        /*04c0*/ 	.word	0x00009680
        /*04c4*/ 	.word	0x00000002
        /*04c8*/ 	.word	0x00034840
        /*04cc*/ 	.short	0x010a
        /*04ce*/ 	.byte	0x3f
	.zero		1


	//   ....[43]....
        /*04d0*/ 	.word	0x00009960
        /*04d4*/ 	.word	0x00000002
        /*04d8*/ 	.word	0x00000060
        /*04dc*/ 	.short	0x010a
        /*04de*/ 	.byte	0x3f
	.zero		1


	//   ....[44]....
        /*04e0*/ 	.word	0x00009c90
        /*04e4*/ 	.word	0x00000003
        /*04e8*/ 	.word	0x00034860
        /*04ec*/ 	.short	0x010a
        /*04ee*/ 	.byte	0x3f
	.zero		1


	//   ....[45]....
        /*04f0*/ 	.word	0x0000a000
        /*04f4*/ 	.word	0x00000000
        /*04f8*/ 	.word	0x00034820
        /*04fc*/ 	.short	0x010a
        /*04fe*/ 	.byte	0x3f
	.zero		1


	//   ....[46]....
        /*0500*/ 	.word	0x0000a1a0
        /*0504*/ 	.word	0x00000006
        /*0508*/ 	.word	0x00000000
        /*050c*/ 	.short	0x010a
        /*050e*/ 	.byte	0x3f
	.zero		1


	//   ....[47]....
        /*0510*/ 	.word	0x0000a210
        /*0514*/ 	.word	0x00000003
        /*0518*/ 	.word	0x00000000
        /*051c*/ 	.short	0x010a
        /*051e*/ 	.byte	0x3f
	.zero		1


	//   ....[48]....
        /*0520*/ 	.word	0x0000a270
        /*0524*/ 	.word	0x00000010
        /*0528*/ 	.word	0x00000000
        /*052c*/ 	.short	0x010a
        /*052e*/ 	.byte	0x3f
	.zero		1


	//   ....[49]....
        /*0530*/ 	.word	0x0000a2a0
        /*0534*/ 	.word	0x00000003
        /*0538*/ 	.word	0x00000000
        /*053c*/ 	.short	0x010a
        /*053e*/ 	.byte	0x3f
	.zero		1


	//   ....[50]....
        /*0540*/ 	.word	0x0000a310
        /*0544*/ 	.word	0x00000003
        /*0548*/ 	.word	0x00034800
        /*054c*/ 	.short	0x010a
        /*054e*/ 	.byte	0x3f
	.zero		1


	//   ....[51]....
        /*0550*/ 	.word	0x0000a360
        /*0554*/ 	.word	0x00000003
        /*0558*/ 	.word	0x00034830
        /*055c*/ 	.short	0x010a
        /*055e*/ 	.byte	0x3f
	.zero		1


	//   ....[52]....
        /*0560*/ 	.word	0x0000a3c0
        /*0564*/ 	.word	0x00000009
        /*0568*/ 	.word	0x00034830
        /*056c*/ 	.short	0x010a
        /*056e*/ 	.byte	0x3f
	.zero		1


	//   ....[53]....
        /*0570*/ 	.word	0x0000a420
        /*0574*/ 	.word	0x00000007
        /*0578*/ 	.word	0x00034850
        /*057c*/ 	.short	0x010a
        /*057e*/ 	.byte	0x3f
	.zero		1


	//   ....[54]....
        /*0580*/ 	.word	0x0000a480
        /*0584*/ 	.word	0x00000005
        /*0588*/ 	.word	0x00034850
        /*058c*/ 	.short	0x010a
        /*058e*/ 	.byte	0x3f
	.zero		1


	//   ....[55]....
        /*0590*/ 	.word	0x0000a620
        /*0594*/ 	.word	0x00000006
        /*0598*/ 	.word	0x00034840
        /*059c*/ 	.short	0x010a
        /*059e*/ 	.byte	0x3f
	.zero		1


	//   ....[56]....
        /*05a0*/ 	.word	0x0000a6a0
        /*05a4*/ 	.word	0x00000007
        /*05a8*/ 	.word	0x00034820
        /*05ac*/ 	.short	0x010a
        /*05ae*/ 	.byte	0x3f
	.zero		1


	//   ....[57]....
        /*05b0*/ 	.word	0x0000a6f0
        /*05b4*/ 	.word	0x00000002
        /*05b8*/ 	.word	0x00034840
        /*05bc*/ 	.short	0x010a
        /*05be*/ 	.byte	0x3f
	.zero		1


	//   ....[58]....
        /*05c0*/ 	.word	0x0000a740
        /*05c4*/ 	.word	0x00000002
        /*05c8*/ 	.word	0x00000060
        /*05cc*/ 	.short	0x010a
        /*05ce*/ 	.byte	0x3f
	.zero		1


	//   ....[59]....
        /*05d0*/ 	.word	0x0000a790
        /*05d4*/ 	.word	0x00000002
        /*05d8*/ 	.word	0x00034840
        /*05dc*/ 	.short	0x010a
        /*05de*/ 	.byte	0x3f
	.zero		1


	//   ....[60]....
        /*05e0*/ 	.word	0x0000a7e0
        /*05e4*/ 	.word	0x00000002
        /*05e8*/ 	.word	0x00000060
        /*05ec*/ 	.short	0x010a
        /*05ee*/ 	.byte	0x3f
	.zero		1


	//   ....[61]....
        /*05f0*/ 	.word	0x0000a830
        /*05f4*/ 	.word	0x00000002
        /*05f8*/ 	.word	0x00034840
        /*05fc*/ 	.short	0x010a
        /*05fe*/ 	.byte	0x3f
	.zero		1


	//   ....[62]....
        /*0600*/ 	.word	0x0000a880
        /*0604*/ 	.word	0x00000002
        /*0608*/ 	.word	0x00000060
        /*060c*/ 	.short	0x010a
        /*060e*/ 	.byte	0x3f
	.zero		1


	//   ....[63]....
        /*0610*/ 	.word	0x0000a8d0
        /*0614*/ 	.word	0x00000003
        /*0618*/ 	.word	0x00034860
        /*061c*/ 	.short	0x010a
        /*061e*/ 	.byte	0x3f
	.zero		1


	//   ....[64]....
        /*0620*/ 	.word	0x0000a920
        /*0624*/ 	.word	0x00000000
        /*0628*/ 	.word	0x00034820
        /*062c*/ 	.short	0x010a
        /*062e*/ 	.byte	0x3f
	.zero		1


	//   ....[65]....
        /*0630*/ 	.word	0x0000aac0
        /*0634*/ 	.word	0x00000006
        /*0638*/ 	.word	0x00000000
        /*063c*/ 	.short	0x010a
        /*063e*/ 	.byte	0x3f
	.zero		1


	//   ....[66]....
        /*0640*/ 	.word	0x0000ab10
        /*0644*/ 	.word	0x00000003
        /*0648*/ 	.word	0x00000000
        /*064c*/ 	.short	0x010a
        /*064e*/ 	.byte	0x3f
	.zero		1


	//   ....[67]....
        /*0650*/ 	.word	0x0000ab60
        /*0654*/ 	.word	0x00000010
        /*0658*/ 	.word	0x00000000
        /*065c*/ 	.short	0x010a
        /*065e*/ 	.byte	0x3f
	.zero		1


	//----- nvinfo : EIATTR_NUM_MBARRIERS
	.align		4
.L_333:
        /*0660*/ 	.byte	0x03, 0x38
        /*0662*/ 	.short	0x0016


	//----- nvinfo : EIATTR_EXIT_INSTR_OFFSETS
	.align		4
        /*0664*/ 	.byte	0x04, 0x1c
        /*0666*/ 	.short	(.L_335 - .L_334)


	//   ....[0]....
.L_334:
        /*0668*/ 	.word	0x000009f0


	//   ....[1]....
        /*066c*/ 	.word	0x00007180


	//   ....[2]....
        /*0670*/ 	.word	0x000071e0


	//   ....[3]....
        /*0674*/ 	.word	0x0000a2f0


	//----- nvinfo : EIATTR_MAX_THREADS
	.align		4
.L_335:
        /*0678*/ 	.byte	0x04, 0x05
        /*067a*/ 	.short	(.L_337 - .L_336)
.L_336:
        /*067c*/ 	.word	0x00000180
        /*0680*/ 	.word	0x00000001
        /*0684*/ 	.word	0x00000001


	//----- nvinfo : EIATTR_CRS_STACK_SIZE
	.align		4
.L_337:
        /*0688*/ 	.byte	0x04, 0x1e
        /*068a*/ 	.short	(.L_339 - .L_338)
.L_338:
        /*068c*/ 	.word	0x00000000


	//----- nvinfo : EIATTR_CBANK_PARAM_SIZE
	.align		4
.L_339:
        /*0690*/ 	.byte	0x03, 0x19
        /*0692*/ 	.short	0x0bf0


	//----- nvinfo : EIATTR_PARAM_CBANK
	.align		4
        /*0694*/ 	.byte	0x04, 0x0a
        /*0696*/ 	.short	(.L_341 - .L_340)
	.align		4
.L_340:
        /*0698*/ 	.word	index@(.nv.constant0._ZN7cutlass13device_kernelIN5flash11enable_sm90INS1_16FlashAttnFwdSm90INS1_25CollectiveMainloopFwdSm90ILi2EN4cute5tupleIJNS5_1CILi1EEES8_S8_EEENS6_IJNS7_ILi128EEESA_NS7_ILi192EEEEEELi128ENS_6half_tEfNS_4arch4Sm90ELb0ELb0ELb0ELb0ELb0ELb0ELb0ELb1ELb1ELb0ELb0ELb0EEENS1_21CollectiveEpilogueFwdINS6_IJSA_SA_SA_EEES9_SD_SF_Li256ELb0ELb0ELb0ELb0EEENS1_29StaticPersistentTileSchedulerILb0EEEEEEEEEvNT_6ParamsE)
        /*069c*/ 	.short	0x0210
        /*069e*/ 	.short	0x0bf0


	//----- nvinfo : EIATTR_SW_WAR
	.align		4
.L_341:
        /*06a0*/ 	.byte	0x04, 0x36
        /*06a2*/ 	.short	(.L_343 - .L_342)
.L_342:
        /*06a4*/ 	.word	0x00000008
.L_343:


//--------------------- .nv.info._ZN7cutlass13device_kernelIN5flash11enable_sm90INS1_16FlashAttnFwdSm90INS1_25CollectiveMainloopFwdSm90ILi2EN4cute5tupleIJNS5_1CILi2EEENS7_ILi1EEES9_EEENS6_IJNS7_ILi128EEESB_NS7_ILi192EEEEEELi128ENS_6half_tEfNS_4arch4Sm90ELb0ELb0ELb0ELb0ELb0ELb0ELb0ELb1ELb1ELb0ELb0ELb0EEENS1_21CollectiveEpilogueFwdINS6_IJSB_SB_SB_EEESA_SE_SG_Li256ELb0ELb0ELb0ELb0EEENS1_29StaticPersistentTileSchedulerILb0EEEEEEEEEvNT_6ParamsE --------------------------
	.section	.nv.info._ZN7cutlass13device_kernelIN5flash11enable_sm90INS1_16FlashAttnFwdSm90INS1_25CollectiveMainloopFwdSm90ILi2EN4cute5tupleIJNS5_1CILi2EEENS7_ILi1EEES9_EEENS6_IJNS7_ILi128EEESB_NS7_ILi192EEEEEELi128ENS_6half_tEfNS_4arch4Sm90ELb0ELb0ELb0ELb0ELb0ELb0ELb0ELb1ELb1ELb0ELb0ELb0EEENS1_21CollectiveEpilogueFwdINS6_IJSB_SB_SB_EEESA_SE_SG_Li256ELb0ELb0ELb0ELb0EEENS1_29StaticPersistentTileSchedulerILb0EEEEEEEEEvNT_6ParamsE,"",@"SHT_CUDA_INFO"
	.sectionflags	@""
	.align	4


	//----- nvinfo : EIATTR_CUDA_API_VERSION
	.align		4
        /*0000*/ 	.byte	0x04, 0x37
        /*0002*/ 	.short	(.L_345 - .L_344)
.L_344:
        /*0004*/ 	.word	0x00000082


	//----- nvinfo : EIATTR_KPARAM_INFO
	.align		4
.L_345:
        /*0008*/ 	.byte	0x04, 0x17
        /*000a*/ 	.short	(.L_347 - .L_346)
.L_346:
        /*000c*/ 	.word	0x00000000
        /*0010*/ 	.short	0x0000
        /*0012*/ 	.short	0x0070
        /*0014*/ 	.byte	0x00, 0xf0, 0x01, 0x2e


	//----- nvinfo : EIATTR_SPARSE_MMA_MASK
	.align		4
.L_347:
        /*0018*/ 	.byte	0x03, 0x50
        /*001a*/ 	.short	0x0000


	//----- nvinfo : EIATTR_MAXREG_COUNT
	.align		4
        /*001c*/ 	.byte	0x03, 0x1b
        /*001e*/ 	.short	0x00a8


	//----- nvinfo : EIATTR_NUM_BARRIERS
	.align		4
        /*0020*/ 	.byte	0x02, 0x4c
        /*0022*/ 	.byte	0x09
	.zero		1


	//----- nvinfo : EIATTR_EXTERNS
	.align		4
        /*0024*/ 	.byte	0x04, 0x0f
        /*0026*/ 	.short	(.L_349 - .L_348)


	//   ....[0]....
	.align		4
.L_348:
        /*0028*/ 	.word	index@(__assertfail)


	//----- nvinfo : EIATTR_ANNOTATIONS
	.align		4
.L_349:
        /*002c*/ 	.byte	0x04, 0x55
        /*002e*/ 	.short	(.L_351 - .L_350)


	//   ....[0]....
.L_350:
        /* <DEDUP_REMOVED lines=19> */
        /*0154*/ 	.byte	0x40, 0xa6, 0x00, 0x00


	//----- nvinfo : EIATTR_MERCURY_ISA_VERSION
	.align		4
.L_351:
        /*0158*/ 	.byte	0x03, 0x5f
        /*015a*/ 	.short	0x0101


	//----- nvinfo : EIATTR_INT_WARP_WIDE_INSTR_OFFSETS
	.align		4
        /*015c*/ 	.byte	0x04, 0x31
        /*015e*/ 	.short	(.L_353 - .L_352)


	//   ....[0]....
.L_352:
        /*0160*/ 	.word	0x00000190


	//   ....[1]....
        /*0164*/ 	.word	0x000001d0


	//   ....[2]....
        /*0168*/ 	.word	0x00000240


	//   ....[3]....
        /*016c*/ 	.word	0x00007d00


	//   ....[4]....
        /*0170*/ 	.word	0x00007d50


	//   ....[5]....
        /*0174*/ 	.word	0x00007e30


	//   ....[6]....
        /*0178*/ 	.word	0x00007f10


	//----- nvinfo : EIATTR_COOP_GROUP_MASK_REGIDS
	.align		4
.L_353:
        /*017c*/ 	.byte	0x04, 0x29
        /*017e*/ 	.short	(.L_355 - .L_354)


	//   ....[0]....
.L_354:
        /*0180*/ 	.word	0xffffffff


	//   ....[1]....
        /*0184*/ 	.word	0xffffffff


	//   ....[2]....
        /*0188*/ 	.word	0xffffffff


	//   ....[3]....
        /*018c*/ 	.word	0xffffffff


	//   ....[4]....
        /*0190*/ 	.word	0xffffffff


	//   ....[5]....
        /*0194*/ 	.word	0xffffffff


	//   ....[6]....
        /*0198*/ 	.word	0xffffffff


	//   ....[7]....
        /*019c*/ 	.word	0xffffffff


	//   ....[8]....
        /*01a0*/ 	.word	0xffffffff


	//   ....[9]....
        /*01a4*/ 	.word	0xffffffff


	//   ....[10]....
        /*01a8*/ 	.word	0xffffffff


	//   ....[11]....
        /*01ac*/ 	.word	0xffffffff


	//   ....[12]....
        /*01b0*/ 	.word	0xffffffff


	//   ....[13]....
        /*01b4*/ 	.word	0xffffffff


	//   ....[14]....
        /*01b8*/ 	.word	0xffffffff


	//   ....[15]....
        /*01bc*/ 	.word	0xffffffff


	//   ....[16]....
        /*01c0*/ 	.word	0xffffffff


	//   ....[17]....
        /*01c4*/ 	.word	0xffffffff


	//   ....[18]....
        /*01c8*/ 	.word	0xffffffff


	//   ....[19]....
        /*01cc*/ 	.word	0xffffffff


	//   ....[20]....
        /*01d0*/ 	.word	0xffffffff


	//   ....[21]....
        /*01d4*/ 	.word	0xffffffff


	//   ....[22]....
        /*01d8*/ 	.word	0xffffffff


	//   ....[23]....
        /*01dc*/ 	.word	0xffffffff


	//   ....[24]....
        /*01e0*/ 	.word	0x0500000f


	//   ....[25]....
        /*01e4*/ 	.word	0x0500000f


	//----- nvinfo : EIATTR_COOP_GROUP_INSTR_OFFSETS
	.align		4
.L_355:
        /*01e8*/ 	.byte	0x04, 0x28
        /*01ea*/ 	.short	(.L_357 - .L_356)


	//   ....[0]....
.L_356:
        /*01ec*/ 	.word	0x00000060


	//   ....[1]....
        /*01f0*/ 	.word	0x000001a0


	//   ....[2]....
        /*01f4*/ 	.word	0x000001f0


	//   ....[3]....
        /*01f8*/ 	.word	0x00000430


	//   ....[4]....
        /*01fc*/ 	.word	0x00000660


	//   ....[5]....
        /*0200*/ 	.word	0x00000890


	//   ....[6]....
        /*0204*/ 	.word	0x00000b20


	//   ....[7]....
        /*0208*/ 	.word	0x00000e30


	//   ....[8]....
        /*020c*/ 	.word	0x000012e0


	//   ....[9]....
        /*0210*/ 	.word	0x00002610


	//   ....[10]....
        /*0214*/ 	.word	0x00002710


	//   ....[11]....
        /*0218*/ 	.word	0x00002a50


	//   ....[12]....
        /*021c*/ 	.word	0x00002c20


	//   ....[13]....
        /*0220*/ 	.word	0x00004b10


	//   ....[14]....
        /*0224*/ 	.word	0x00004b30


	//   ....[15]....
        /*0228*/ 	.word	0x00004b60


	//   ....[16]....
        /*022c*/ 	.word	0x00004b70


	//   ....[17]....
        /*0230*/ 	.word	0x00006030


	//   ....[18]....
        /*0234*/ 	.word	0x00006060


	//   ....[19]....
        /*0238*/ 	.word	0x00006110


	//   ....[20]....
        /*023c*/ 	.word	0x00006120


	//   ....[21]....
        /*0240*/ 	.word	0x00007100


	//   ....[22]....
        /*0244*/ 	.word	0x000073f0


	//   ....[23]....
        /*0248*/ 	.word	0x0000a5c0


	//   ....[24]....
        /*024c*/ 	.word	0x0000aac0


	//   ....[25]....
        /*0250*/ 	.word	0x0000af60


	//----- nvinfo : EIATTR_REG_RECONFIG
	.align		4
.L_357:
        /*0254*/ 	.byte	0x01, 0x54
	.zero		2


	//----- nvinfo : EIATTR_SYSCALL_OFFSETS
	.align		4
        /*0258*/ 	.byte	0x04, 0x46
        /*025a*/ 	.short	(.L_359 - .L_358)


	//   ....[0]....
.L_358:
        /*025c*/ 	.word	0x00001640


	//   ....[1]....
        /*0260*/ 	.word	0x00007930


	//   ....[2]....
        /*0264*/ 	.word	0x00007a70


	//   ....[3]....
        /*0268*/ 	.word	0x00007b70


	//----- nvinfo : EIATTR_MBARRIER_INSTR_OFFSETS
	.align		4
.L_359:
        /*026c*/ 	.byte	0x04, 0x39
        /*026e*/ 	.short	(.L_361 - .L_360)


	//   ....[0]....
.L_360:
        /*0270*/ 	.word	0x000002d0
        /*0274*/ 	.word	0x000000ff
        /*0278*/ 	.word	0x00034800
        /*027c*/ 	.short	0x0100
        /*027e*/ 	.byte	0x08
	.zero		1


	//   ....[1]....
        /*0280*/ 	.word	0x000002e0
        /*0284*/ 	.word	0x000000ff
        /*0288*/ 	.word	0x00034820
        /*028c*/ 	.short	0x0100
        /*028e*/ 	.byte	0x08
	.zero		1


	//   ....[2]....
        /*0290*/ 	.word	0x000003d0
        /*0294*/ 	.word	0x000000ff
        /*0298*/ 	.word	0x00034830
        /*029c*/ 	.short	0x0100
        /*029e*/ 	.byte	0x08
	.zero		1


	//   ....[3]....
        /*02a0*/ 	.word	0x000003e0
        /*02a4*/ 	.word	0x000000ff
        /*02a8*/ 	.word	0x00034840
        /*02ac*/ 	.short	0x0100
        /*02ae*/ 	.byte	0x08
	.zero		1


	//   ....[4]....
        /*02b0*/ 	.word	0x000003f0
        /*02b4*/ 	.word	0x000000ff
        /*02b8*/ 	.word	0x00034838
        /*02bc*/ 	.short	0x0100
        /*02be*/ 	.byte	0x08
	.zero		1


	//   ....[5]....
        /*02c0*/ 	.word	0x00000400
        /*02c4*/ 	.word	0x000000ff
        /*02c8*/ 	.word	0x00034848
        /*02cc*/ 	.short	0x0100
        /*02ce*/ 	.byte	0x08
	.zero		1


	//   ....[6]....
        /*02d0*/ 	.word	0x00000610
        /*02d4*/ 	.word	0x000000ff
        /*02d8*/ 	.word	0x00034850
        /*02dc*/ 	.short	0x0100
        /*02de*/ 	.byte	0x08
	.zero		1


	//   ....[7]....
        /*02e0*/ 	.word	0x00000620
        /*02e4*/ 	.word	0x000000ff
        /*02e8*/ 	.word	0x00034860
        /*02ec*/ 	.short	0x0100
        /*02ee*/ 	.byte	0x08
	.zero		1


	//   ....[8]....
        /*02f0*/ 	.word	0x00000630
        /*02f4*/ 	.word	0x000000ff
        /*02f8*/ 	.word	0x00034858
        /*02fc*/ 	.short	0x0100
        /*02fe*/ 	.byte	0x08
	.zero		1


	//   ....[9]....
        /*0300*/ 	.word	0x00000640
        /*0304*/ 	.word	0x000000ff
        /*0308*/ 	.word	0x00034868
        /*030c*/ 	.short	0x0100
        /*030e*/ 	.byte	0x08
	.zero		1


	//   ....[10]....
        /*0310*/ 	.word	0x00000840
        /*0314*/ 	.word	0x000000ff
        /*0318*/ 	.word	0x00034870
        /*031c*/ 	.short	0x0100
        /*031e*/ 	.byte	0x08
	.zero		1


	//   ....[11]....
        /*0320*/ 	.word	0x00000850
        /*0324*/ 	.word	0x000000ff
        /*0328*/ 	.word	0x00034880
        /*032c*/ 	.short	0x0100
        /*032e*/ 	.byte	0x08
	.zero		1


	//   ....[12]....
        /*0330*/ 	.word	0x00000860
        /*0334*/ 	.word	0x000000ff
        /*0338*/ 	.word	0x00034878
        /*033c*/ 	.short	0x0100
        /*033e*/ 	.byte	0x08
	.zero		1


	//   ....[13]....
        /*0340*/ 	.word	0x00000870
        /*0344*/ 	.word	0x000000ff
        /*0348*/ 	.word	0x00034888
        /*034c*/ 	.short	0x0100
        /*034e*/ 	.byte	0x08
	.zero		1


	//   ....[14]....
        /*0350*/ 	.word	0x00000ad0
        /*0354*/ 	.word	0x000000ff
        /*0358*/ 	.word	0x00034890
        /*035c*/ 	.short	0x0100
        /*035e*/ 	.byte	0x08
	.zero		1


	//   ....[15]....
        /*0360*/ 	.word	0x00000ae0
        /*0364*/ 	.word	0x000000ff
        /*0368*/ 	.word	0x000348a0
        /*036c*/ 	.short	0x0100
        /*036e*/ 	.byte	0x08
	.zero		1


	//   ....[16]....
        /*0370*/ 	.word	0x00000af0
        /*0374*/ 	.word	0x000000ff
        /*0378*/ 	.word	0x00034898
        /*037c*/ 	.short	0x0100
        /*037e*/ 	.byte	0x08
	.zero		1


	//   ....[17]....
        /*0380*/ 	.word	0x00000b00
        /*0384*/ 	.word	0x000000ff
        /*0388*/ 	.word	0x000348a8
        /*038c*/ 	.short	0x0100
        /*038e*/ 	.byte	0x08
	.zero		1


	//   ....[18]....
        /*0390*/ 	.word	0x00000d80
        /*0394*/ 	.word	0x000000ff
        /*0398*/ 	.word	0x000348b0
        /*039c*/ 	.short	0x0100
        /*039e*/ 	.byte	0x08
	.zero		1


	//   ....[19]....
        /*03a0*/ 	.word	0x00000d90
        /*03a4*/ 	.word	0x000000ff
        /*03a8*/ 	.word	0x000348c0
        /*03ac*/ 	.short	0x0100
        /*03ae*/ 	.byte	0x08
	.zero		1


	//   ....[20]....
        /*03b0*/ 	.word	0x00000da0
        /*03b4*/ 	.word	0x000000ff
        /*03b8*/ 	.word	0x000348b8
        /*03bc*/ 	.short	0x0100
        /*03be*/ 	.byte	0x08
	.zero		1


	//   ....[21]....
        /*03c0*/ 	.word	0x00000db0
        /*03c4*/ 	.word	0x000000ff
        /*03c8*/ 	.word	0x000348c8
        /*03cc*/ 	.short	0x0100
        /*03ce*/ 	.byte	0x08
	.zero		1


	//   ....[22]....
        /*03d0*/ 	.word	0x00001680
        /*03d4*/ 	.word	0x000000ff
        /*03d8*/ 	.word	0x00034800
        /*03dc*/ 	.short	0x010a
        /*03de*/ 	.byte	0x3c
	.zero		1


	//   ....[23]....
        /*03e0*/ 	.word	0x00001720
        /*03e4*/ 	.word	0x00000003
        /*03e8*/ 	.word	0x00034830
        /*03ec*/ 	.short	0x010a
        /*03ee*/ 	.byte	0x3f
	.zero		1


	//   ....[24]....
        /*03f0*/ 	.word	0x00001760
        /*03f4*/ 	.word	0x00000003
        /*03f8*/ 	.word	0x00034830
        /*03fc*/ 	.short	0x010a
        /*03fe*/ 	.byte	0x3f
	.zero		1


	//   ....[25]....
        /*0400*/ 	.word	0x000031a0
        /*0404*/ 	.word	0x00000006
        /*0408*/ 	.word	0x00000000
        /*040c*/ 	.short	0x0101
        /*040e*/ 	.byte	0x3f
	.zero		1


	//   ....[26]....
        /*0410*/ 	.word	0x00003ab0
        /*0414*/ 	.word	0x000000ff
        /*0418*/ 	.word	0x00034830
        /*041c*/ 	.short	0x010a
        /*041e*/ 	.byte	0x06
	.zero		1


	//   ....[27]....
        /*0420*/ 	.word	0x00003af0
        /*0424*/ 	.word	0x000000ff
        /*0428*/ 	.word	0x00034830
        /*042c*/ 	.short	0x010a
        /*042e*/ 	.byte	0x06
	.zero		1


	//   ....[28]....
        /*0430*/ 	.word	0x000043b0
        /*0434*/ 	.word	0x000000ff
        /*0438*/ 	.word	0x00034850
        /*043c*/ 	.short	0x010a
        /*043e*/ 	.byte	0x07
	.zero		1


	//   ....[29]....
        /*0440*/ 	.word	0x000043f0
        /*0444*/ 	.word	0x000000ff
        /*0448*/ 	.word	0x00034850
        /*044c*/ 	.short	0x010a
        /*044e*/ 	.byte	0x07
	.zero		1


	//   ....[30]....
        /*0450*/ 	.word	0x000056d0
        /*0454*/ 	.word	0x00000006
        /*0458*/ 	.word	0x00000000
        /*045c*/ 	.short	0x0101
        /*045e*/ 	.byte	0x3f
	.zero		1


	//   ....[31]....
        /*0460*/ 	.word	0x00005980
        /*0464*/ 	.word	0x0000001b
        /*0468*/ 	.word	0x00000000
        /*046c*/ 	.short	0x0101
        /*046e*/ 	.byte	0x3f
	.zero		1


	//   ....[32]....
        /*0470*/ 	.word	0x00005fa0
        /*0474*/ 	.word	0x000000ff
        /*0478*/ 	.word	0x00034850
        /*047c*/ 	.short	0x010a
        /*047e*/ 	.byte	0x05
	.zero		1


	//   ....[33]....
        /*0480*/ 	.word	0x00005fe0
        /*0484*/ 	.word	0x000000ff
        /*0488*/ 	.word	0x00034850
        /*048c*/ 	.short	0x010a
        /*048e*/ 	.byte	0x05
	.zero		1


	//   ....[34]....
        /*0490*/ 	.word	0x000065e0
        /*0494*/ 	.word	0x00000005
        /*0498*/ 	.word	0x00000000
        /*049c*/ 	.short	0x0101
        /*049e*/ 	.byte	0x3f
	.zero		1


	//   ....[35]....
        /*04a0*/ 	.word	0x000072e0
        /*04a4*/ 	.word	0x000000ff
        /*04a8*/ 	.word	0x00000000
        /*04ac*/ 	.short	0x0101
        /*04ae*/ 	.byte	0x07
	.zero		1


	//   ....[36]....
        /*04b0*/ 	.word	0x000072f0
        /*04b4*/ 	.word	0x000000ff
        /*04b8*/ 	.word	0x00000000
        /*04bc*/ 	.short	0x0101
        /*04be*/ 	.byte	0x06
	.zero		1


	//   ....[37]....
        /*04c0*/ 	.word	0x000082a0
        /*04c4*/ 	.word	0x00000005
        /*04c8*/ 	.word	0x00034840
        /*04cc*/ 	.short	0x010a
        /*04ce*/ 	.byte	0x3f
	.zero		1


	//   ....[38]....
        /*04d0*/ 	.word	0x00008860
        /*04d4*/ 	.word	0x0000000a
        /*04d8*/ 	.word	0x00034820
        /*04dc*/ 	.short	0x010a
        /*04de*/ 	.byte	0x3f
	.zero		1


	//   ....[39]....
        /*04e0*/ 	.word	0x00008b50
        /*04e4*/ 	.word	0x00000002
        /*04e8*/ 	.word	0x00034840
        /*04ec*/ 	.short	0x010a
        /*04ee*/ 	.byte	0x3f
	.zero		1


	//   ....[40]....
        /*04f0*/ 	.word	0x00008e50
        /*04f4*/ 	.word	0x00000002
        /*04f8*/ 	.word	0x00034860
        /*04fc*/ 	.short	0x010a
        /*04fe*/ 	.byte	0x3f
	.zero		1


	//   ....[41]....
        /*0500*/ 	.word	0x00009380
        /*0504*/ 	.word	0x00000002
        /*0508*/ 	.word	0x00034840
        /*050c*/ 	.short	0x010a
        /*050e*/ 	.byte	0x3f
	.zero		1


	//   ....[42]....
        /*0510*/ 	.word	0x00009680
        /*0514*/ 	.word	0x00000002
        /*0518*/ 	.word	0x00034860
        /*051c*/ 	.short	0x010a
        /*051e*/ 	.byte	0x3f
	.zero		1


	//   ....[43]....
        /*0520*/ 	.word	0x00009b20
        /*0524*/ 	.word	0x00000002
        /*0528*/ 	.word	0x00034840
        /*052c*/ 	.short	0x010a
        /*052e*/ 	.byte	0x3f
	.zero		1


	//   ....[44]....
        /*0530*/ 	.word	0x00009e20
        /*0534*/ 	.word	0x00000002
        /*0538*/ 	.word	0x00034860
        /*053c*/ 	.short	0x010a
        /*053e*/ 	.byte	0x3f
	.zero		1


	//   ....[45]....
        /*0540*/ 	.word	0x0000a160
        /*0544*/ 	.word	0x00000003
        /*0548*/ 	.word	0x00034860
        /*054c*/ 	.short	0x010a
        /*054e*/ 	.byte	0x3f
	.zero		1


	//   ....[46]....
        /*0550*/ 	.word	0x0000a540
        /*0554*/ 	.word	0x00000000
        /*0558*/ 	.word	0x00034820
        /*055c*/ 	.short	0x010a
        /*055e*/ 	.byte	0x3f
	.zero		1


	//   ....[47]....
        /*0560*/ 	.word	0x0000a700
        /*0564*/ 	.word	0x00000006
        /*0568*/ 	.word	0x00000000
        /*056c*/ 	.short	0x010a
        /*056e*/ 	.byte	0x3f
	.zero		1


	//   ....[48]....
        /*0570*/ 	.word	0x0000a770
        /*0574*/ 	.word	0x00000003
        /*0578*/ 	.word	0x00000000
        /*057c*/ 	.short	0x010a
        /*057e*/ 	.byte	0x3f
	.zero		1


	//   ....[49]....
        /*0580*/ 	.word	0x0000a7d0
        /*0584*/ 	.word	0x00000010
        /*0588*/ 	.word	0x00000000
        /*058c*/ 	.short	0x010a
        /*058e*/ 	.byte	0x3f
	.zero		1


	//   ....[50]....
        /*0590*/ 	.word	0x0000a800
        /*0594*/ 	.word	0x00000003
        /*0598*/ 	.word	0x00000000
        /*059c*/ 	.short	0x010a
        /*059e*/ 	.byte	0x3f
	.zero		1


	//   ....[51]....
        /*05a0*/ 	.word	0x0000a870
        /*05a4*/ 	.word	0x00000003
        /*05a8*/ 	.word	0x00034800
        /*05ac*/ 	.short	0x010a
        /*05ae*/ 	.byte	0x3f
	.zero		1


	//   ....[52]....
        /*05b0*/ 	.word	0x0000a8c0
        /*05b4*/ 	.word	0x00000003
        /*05b8*/ 	.word	0x00034830
        /*05bc*/ 	.short	0x010a
        /*05be*/ 	.byte	0x3f
	.zero		1


	//   ....[53]....
        /*05c0*/ 	.word	0x0000a920
        /*05c4*/ 	.word	0x00000007
        /*05c8*/ 	.word	0x00034830
        /*05cc*/ 	.short	0x010a
        /*05ce*/ 	.byte	0x3f
	.zero		1


	//   ....[54]....
        /*05d0*/ 	.word	0x0000a980
        /*05d4*/ 	.word	0x00000007
        /*05d8*/ 	.word	0x00034850
        /*05dc*/ 	.short	0x010a
        /*05de*/ 	.byte	0x3f
	.zero		1


	//   ....[55]....
        /*05e0*/ 	.word	0x0000a9e0
        /*05e4*/ 	.word	0x00000005
        /*05e8*/ 	.word	0x00034850
        /*05ec*/ 	.short	0x010a
        /*05ee*/ 	.byte	0x3f
	.zero		1


	//   ....[56]....
        /*05f0*/ 	.word	0x0000ab80
        /*05f4*/ 	.word	0x00000005
        /*05f8*/ 	.word	0x00034840
        /*05fc*/ 	.short	0x010a
        /*05fe*/ 	.byte	0x3f
	.zero		1


	//   ....[57]....
        /*0600*/ 	.word	0x0000ac00
        /*0604*/ 	.word	0x00000007
        /*0608*/ 	.word	0x00034820
        /*060c*/ 	.short	0x010a
        /*060e*/ 	.byte	0x3f
	.zero		1


	//   ....[58]....
        /*0610*/ 	.word	0x0000ac50
        /*0614*/ 	.word	0x00000002
        /*0618*/ 	.word	0x00034840
        /*061c*/ 	.short	0x010a
        /*061e*/ 	.byte	0x3f
	.zero		1


	//   ....[59]....
        /*0620*/ 	.word	0x0000aca0
        /*0624*/ 	.word	0x00000002
        /*0628*/ 	.word	0x00034860
        /*062c*/ 	.short	0x010a
        /*062e*/ 	.byte	0x3f
	.zero		1


	//   ....[60]....
        /*0630*/ 	.word	0x0000acf0
        /*0634*/ 	.word	0x00000002
        /*0638*/ 	.word	0x00034840
        /*063c*/ 	.short	0x010a
        /*063e*/ 	.byte	0x3f
	.zero		1


	//   ....[61]....
        /*0640*/ 	.word	0x0000ad40
        /*0644*/ 	.word	0x00000002
        /*0648*/ 	.word	0x00034860
        /*064c*/ 	.short	0x010a
        /*064e*/ 	.byte	0x3f
	.zero		1


	//   ....[62]....
        /*0650*/ 	.word	0x0000ad90
        /*0654*/ 	.word	0x00000002
        /*0658*/ 	.word	0x00034840
        /*065c*/ 	.short	0x010a
        /*065e*/ 	.byte	0x3f
	.zero		1


	//   ....[63]....
        /*0660*/ 	.word	0x0000ade0
        /*0664*/ 	.word	0x00000002
        /*0668*/ 	.word	0x00034860
        /*066c*/ 	.short	0x010a
        /*066e*/ 	.byte	0x3f
	.zero		1


	//   ....[64]....
        /*0670*/ 	.word	0x0000ae30
        /*0674*/ 	.word	0x00000003
        /*0678*/ 	.word	0x00034860
        /*067c*/ 	.short	0x010a
        /*067e*/ 	.byte	0x3f
	.zero		1


	//   ....[65]....
        /*0680*/ 	.word	0x0000ae80
        /*0684*/ 	.word	0x00000000
        /*0688*/ 	.word	0x00034820
        /*068c*/ 	.short	0x010a
        /*068e*/ 	.byte	0x3f
	.zero		1


	//   ....[66]....
        /*0690*/ 	.word	0x0000b020
        /*0694*/ 	.word	0x00000006
        /*0698*/ 	.word	0x00000000
        /*069c*/ 	.short	0x010a
        /*069e*/ 	.byte	0x3f
	.zero		1


	//   ....[67]....
        /*06a0*/ 	.word	0x0000b070
        /*06a4*/ 	.word	0x00000003
        /*06a8*/ 	.word	0x00000000
        /*06ac*/ 	.short	0x010a
        /*06ae*/ 	.byte	0x3f
	.zero		1


	//   ....[68]....
        /*06b0*/ 	.word	0x0000b0c0
        /*06b4*/ 	.word	0x00000010
        /*06b8*/ 	.word	0x00000000
        /*06bc*/ 	.short	0x010a
        /*06be*/ 	.byte	0x3f
	.zero		1


	//----- nvinfo : EIATTR_NUM_MBARRIERS
	.align		4
.L_361:
        /*06c0*/ 	.byte	0x03, 0x38
        /*06c2*/ 	.short	0x0016


	//----- nvinfo : EIATTR_EXIT_INSTR_OFFSETS
	.align		4
        /*06c4*/ 	.byte	0x04, 0x1c
        /*06c6*/ 	.short	(.L_363 - .L_362)


	//   ....[0]....
.L_362:
        /*06c8*/ 	.word	0x00000f70


	//   ....[1]....
        /*06cc*/ 	.word	0x000073b0


	//   ....[2]....
        /*06d0*/ 	.word	0x00007410


	//   ....[3]....
        /*06d4*/ 	.word	0x0000a850


	//----- nvinfo : EIATTR_MAX_THREADS
	.align		4
.L_363:
        /*06d8*/ 	.byte	0x04, 0x05
        /*06da*/ 	.short	(.L_365 - .L_364)
.L_364:
        /*06dc*/ 	.word	0x00000180
        /*06e0*/ 	.word	0x00000001
        /*06e4*/ 	.word	0x00000001


	//----- nvinfo : EIATTR_CRS_STACK_SIZE
	.align		4
.L_365:
        /*06e8*/ 	.byte	0x04, 0x1e
        /*06ea*/ 	.short	(.L_367 - .L_366)
.L_366:
        /*06ec*/ 	.word	0x00000000


	//----- nvinfo : EIATTR_CBANK_PARAM_SIZE
	.align		4
.L_367:
        /*06f0*/ 	.byte	0x03, 0x19
        /*06f2*/ 	.short	0x0bf0


	//----- nvinfo : EIATTR_PARAM_CBANK
	.align		4
        /*06f4*/ 	.byte	0x04, 0x0a
        /*06f6*/ 	.short	(.L_369 - .L_368)
	.align		4
.L_368:
        /*06f8*/ 	.word	index@(.nv.constant0._ZN7cutlass13device_kernelIN5flash11enable_sm90INS1_16FlashAttnFwdSm90INS1_25CollectiveMainloopFwdSm90ILi2EN4cute5tupleIJNS5_1CILi2EEENS7_ILi1EEES9_EEENS6_IJNS7_ILi128EEESB_NS7_ILi192EEEEEELi128ENS_6half_tEfNS_4arch4Sm90ELb0ELb0ELb0ELb0ELb0ELb0ELb0ELb1ELb1ELb0ELb0ELb0EEENS1_21CollectiveEpilogueFwdINS6_IJSB_SB_SB_EEESA_SE_SG_Li256ELb0ELb0ELb0ELb0EEENS1_29StaticPersistentTileSchedulerILb0EEEEEEEEEvNT_6ParamsE)
        /*06fc*/ 	.short	0x0210
        /*06fe*/ 	.short	0x0bf0


	//----- nvinfo : EIATTR_SW_WAR
	.align		4
.L_369:
        /*0700*/ 	.byte	0x04, 0x36
        /*0702*/ 	.short	(.L_371 - .L_370)
.L_370:
        /*0704*/ 	.word	0x00000008
.L_371:


//--------------------- .nv.info._ZN7cutlass13device_kernelIN5flash11enable_sm90INS1_16FlashAttnFwdSm90INS1_25CollectiveMainloopFwdSm90ILi2EN4cute5tupleIJNS5_1CILi1EEES8_S8_EEENS6_IJNS7_ILi128EEESA_NS7_ILi192EEEEEELi128ENS_6half_tEfNS_4arch4Sm90ELb0ELb0ELb0ELb1ELb0ELb0ELb0ELb1ELb1ELb0ELb0ELb0EEENS1_21CollectiveEpilogueFwdINS6_IJSA_SA_SA_EEES9_SD_SF_Li256ELb1ELb0ELb0ELb0EEENS1_36VarlenDynamicPersistentTileSchedulerILi128ELi128ELi256ELi32ELb0ELb0ELb1ELb0ELb1ELb1EEEEEEEEEvNT_6ParamsE --------------------------
	.section	.nv.info._ZN7cutlass13device_kernelIN5flash11enable_sm90INS1_16FlashAttnFwdSm90INS1_25CollectiveMainloopFwdSm90ILi2EN4cute5tupleIJNS5_1CILi1EEES8_S8_EEENS6_IJNS7_ILi128EEESA_NS7_ILi192EEEEEELi128ENS_6half_tEfNS_4arch4Sm90ELb0ELb0ELb0ELb1ELb0ELb0ELb0ELb1ELb1ELb0ELb0ELb0EEENS1_21CollectiveEpilogueFwdINS6_IJSA_SA_SA_EEES9_SD_SF_Li256ELb1ELb0ELb0ELb0EEENS1_36VarlenDynamicPersistentTileSchedulerILi128ELi128ELi256ELi32ELb0ELb0ELb1ELb0ELb1ELb1EEEEEEEEEvNT_6ParamsE,"",@"SHT_CUDA_INFO"
	.sectionflags	@""
	.align	4


	//----- nvinfo : EIATTR_CUDA_API_VERSION
	.align		4
        /*0000*/ 	.byte	0x04, 0x37
        /*0002*/ 	.short	(.L_373 - .L_372)
.L_372:
        /*0004*/ 	.word	0x00000082


	//----- nvinfo : EIATTR_KPARAM_INFO
	.align		4
.L_373:
        /*0008*/ 	.byte	0x04, 0x17
        /*000a*/ 	.short	(.L_375 - .L_374)
.L_374:
        /*000c*/ 	.word	0x00000000
        /*0010*/ 	.short	0x0000
        /*0012*/ 	.short	0x0070
        /*0014*/ 	.byte	0x00, 0xf0, 0x01, 0x28


	//----- nvinfo : EIATTR_SPARSE_MMA_MASK
	.align		4
.L_375:
        /*0018*/ 	.byte	0x03, 0x50
        /*001a*/ 	.short	0x0000


	//----- nvinfo : EIATTR_MAXREG_COUNT
	.align		4
        /*001c*/ 	.byte	0x03, 0x1b
        /*001e*/ 	.short	0x00a8


	//----- nvinfo : EIATTR_NUM_BARRIERS
	.align		4
        /*0020*/ 	.byte	0x02, 0x4c
        /*0022*/ 	.byte	0x09
	.zero		1


	//----- nvinfo : EIATTR_EXTERNS
	.align		4
        /*0024*/ 	.byte	0x04, 0x0f
        /*0026*/ 	.short	(.L_377 - .L_376)


	//   ....[0]....
	.align		4
.L_376:
        /*0028*/ 	.word	index@(__assertfail)


	//----- nvinfo : EIATTR_ANNOTATIONS
	.align		4
.L_377:
        /*002c*/ 	.byte	0x04, 0x55
        /*002e*/ 	.short	(.L_379 - .L_378)


	//   ....[0]....
.L_378:
        /* <DEDUP_REMOVED lines=39> */


	//----- nvinfo : EIATTR_MERCURY_ISA_VERSION
	.align		4
.L_379:
        /*0290*/ 	.byte	0x03, 0x5f
        /*0292*/ 	.short	0x0101


	//----- nvinfo : EIATTR_UNUSED_LOAD_BYTE_OFFSET
	.align		4
        /*0294*/ 	.byte	0x04, 0x44
        /*0296*/ 	.short	(.L_381 - .L_380)


	//   ....[0]....
.L_380:
        /*0298*/ 	.word	0x00000a40
        /*029c*/ 	.word	0x0000fff0


	//   ....[1]....
        /*02a0*/ 	.word	0x00006d90
        /*02a4*/ 	.word	0x0000fff0


	//----- nvinfo : EIATTR_INT_WARP_WIDE_INSTR_OFFSETS
	.align		4
.L_381:
        /*02a8*/ 	.byte	0x04, 0x31
        /*02aa*/ 	.short	(.L_383 - .L_382)


	//   ....[0]....
.L_382:
        /*02ac*/ 	.word	0x00000160


	//   ....[1]....
        /*02b0*/ 	.word	0x000001a0


	//   ....[2]....
        /*02b4*/ 	.word	0x00000210


	//   ....[3]....
        /*02b8*/ 	.word	0x00009d20


	//   ....[4]....
        /*02bc*/ 	.word	0x00009dc0


	//   ....[5]....
        /*02c0*/ 	.word	0x0000a250


	//   ....[6]....
        /*02c4*/ 	.word	0x0000a280


	//   ....[7]....
        /*02c8*/ 	.word	0x0000a490


	//   ....[8]....
        /*02cc*/ 	.word	0x0000a580


	//   ....[9]....
        /*02d0*/ 	.word	0x0000c900


	//   ....[10]....
        /*02d4*/ 	.word	0x0000c9a0


	//----- nvinfo : EIATTR_COOP_GROUP_MASK_REGIDS
	.align		4
.L_383:
        /*02d8*/ 	.byte	0x04, 0x29
        /*02da*/ 	.short	(.L_385 - .L_384)


	//   ....[0]....
.L_384:
        /*02dc*/ 	.word	0xffffffff


	//   ....[1]....
        /*02e0*/ 	.word	0xffffffff


	//   ....[2]....
        /*02e4*/ 	.word	0xffffffff


	//   ....[3]....
        /*02e8*/ 	.word	0xffffffff


	//   ....[4]....
        /*02ec*/ 	.word	0xffffffff


	//   ....[5]....
        /*02f0*/ 	.word	0xffffffff


	//   ....[6]....
        /*02f4*/ 	.word	0xffffffff


	//   ....[7]....
        /*02f8*/ 	.word	0xffffffff


	//   ....[8]....
        /*02fc*/ 	.word	0xffffffff


	//   ....[9]....
        /*0300*/ 	.word	0xffffffff


	//   ....[10]....
        /*0304*/ 	.word	0xffffffff


	//   ....[11]....
        /*0308*/ 	.word	0xffffffff


	//   ....[12]....
        /*030c*/ 	.word	0xffffffff


	//   ....[13]....
        /*0310*/ 	.word	0xffffffff


	//   ....[14]....
        /*0314*/ 	.word	0xffffffff


	//   ....[15]....
        /*0318*/ 	.word	0xffffffff


	//   ....[16]....
        /*031c*/ 	.word	0xffffffff


	//   ....[17]....
        /*0320*/ 	.word	0xffffffff


	//   ....[18]....
        /*0324*/ 	.word	0xffffffff


	//   ....[19]....
        /*0328*/ 	.word	0xffffffff


	//   ....[20]....
        /*032c*/ 	.word	0xffffffff


	//   ....[21]....
        /*0330*/ 	.word	0xffffffff


	//   ....[22]....
        /*0334*/ 	.word	0xffffffff


	//   ....[23]....
        /*0338*/ 	.word	0xffffffff


	//   ....[24]....
        /*033c*/ 	.word	0xffffffff


	//   ....[25]....
        /*0340*/ 	.word	0xffffffff


	//   ....[26]....
        /*0344*/ 	.word	0xffffffff


	//   ....[27]....
        /*0348*/ 	.word	0xffffffff


	//   ....[28]....
        /*034c*/ 	.word	0xffffffff


	//   ....[29]....
        /*0350*/ 	.word	0xffffffff


	//   ....[30]....
        /*0354*/ 	.word	0xffffffff


	//   ....[31]....
        /*0358*/ 	.word	0xffffffff


	//   ....[32]....
        /*035c*/ 	.word	0xffffffff


	//   ....[33]....
        /*0360*/ 	.word	0xffffffff


	//   ....[34]....
        /*0364*/ 	.word	0xffffffff


	//   ....[35]....
        /*0368*/ 	.word	0xffffffff


	//   ....[36]....
        /*036c*/ 	.word	0xffffffff


	//   ....[37]....
        /*0370*/ 	.word	0xffffffff


	//   ....[38]....
        /*0374*/ 	.word	0xffffffff


	//   ....[39]....
        /*0378*/ 	.word	0xffffffff


	//   ....[40]....
        /*037c*/ 	.word	0xffffffff


	//   ....[41]....
        /*0380*/ 	.word	0xffffffff


	//   ....[42]....
        /*0384*/ 	.word	0xffffffff


	//   ....[43]....
        /*0388*/ 	.word	0xffffffff


	//   ....[44]....
        /*038c*/ 	.word	0xffffffff


	//   ....[45]....
        /*0390*/ 	.word	0xffffffff


	//   ....[46]....
        /*0394*/ 	.word	0xffffffff


	//   ....[47]....
        /*0398*/ 	.word	0xffffffff


	//   ....[48]....
        /*039c*/ 	.word	0xffffffff


	//   ....[49]....
        /*03a0*/ 	.word	0xffffffff


	//   ....[50]....
        /*03a4*/ 	.word	0xffffffff


	//   ....[51]....
        /*03a8*/ 	.word	0xffffffff


	//   ....[52]....
        /*03ac*/ 	.word	0xffffffff


	//   ....[53]....
        /*03b0*/ 	.word	0xffffffff


	//   ....[54]....
        /*03b4*/ 	.word	0x0500000f


	//   ....[55]....
        /*03b8*/ 	.word	0x0500000f


	//   ....[56]....
        /*03bc*/ 	.word	0x0500000f


	//   ....[57]....
        /*03c0*/ 	.word	0x0500000f


	//   ....[58]....
        /*03c4*/ 	.word	0x0500000f


	//   ....[59]....
        /*03c8*/ 	.word	0x0500000f


	//   ....[60]....
        /*03cc*/ 	.word	0x0500000f


	//   ....[61]....
        /*03d0*/ 	.word	0x0500000f


	//   ....[62]....
        /*03d4*/ 	.word	0x0500000f


	//   ....[63]....
        /*03d8*/ 	.word	0x0500000f


	//   ....[64]....
        /*03dc*/ 	.word	0x0500000f


	//   ....[65]....
        /*03e0*/ 	.word	0x0500000f


	//   ....[66]....
        /*03e4*/ 	.word	0x0500000f


	//   ....[67]....
        /*03e8*/ 	.word	0x0500000f


	//   ....[68]....
        /*03ec*/ 	.word	0x0500000f


	//   ....[69]....
        /*03f0*/ 	.word	0x0500000f


	//   ....[70]....
        /*03f4*/ 	.word	0x0500000f


	//   ....[71]....
        /*03f8*/ 	.word	0x0500000f


	//   ....[72]....
        /*03fc*/ 	.word	0x0500000f


	//----- nvinfo : EIATTR_COOP_GROUP_INSTR_OFFSETS
	.align		4
.L_385:
        /*0400*/ 	.byte	0x04, 0x28
        /*0402*/ 	.short	(.L_387 - .L_386)


	//   ....[0]....
.L_386:
        /*0404*/ 	.word	0x00000060


	//   ....[1]....
        /*0408*/ 	.word	0x00000170


	//   ....[2]....
        /*040c*/ 	.word	0x000001c0


	//   ....[3]....
        /*0410*/ 	.word	0x000003f0


	//   ....[4]....
        /*0414*/ 	.word	0x00000550


	//   ....[5]....
        /*0418*/ 	.word	0x00000670


	//   ....[6]....
        /*041c*/ 	.word	0x000007d0


	//   ....[7]....
        /*0420*/ 	.word	0x000013b0


	//   ....[8]....
        /*0424*/ 	.word	0x000027c0


	//   ....[9]....
        /*0428*/ 	.word	0x000028c0


	//   ....[10]....
        /*042c*/ 	.word	0x00002be0


	//   ....[11]....
        /*0430*/ 	.word	0x00002d90


	//   ....[12]....
        /*0434*/ 	.word	0x00004ab0


	//   ....[13]....
        /*0438*/ 	.word	0x00004ae0


	//   ....[14]....
        /*043c*/ 	.word	0x00004fb0


	//   ....[15]....
        /*0440*/ 	.word	0x00005080


	//   ....[16]....
        /*0444*/ 	.word	0x00006390


	//   ....[17]....
        /*0448*/ 	.word	0x000063f0


	//   ....[18]....
        /*044c*/ 	.word	0x000064d0


	//   ....[19]....
        /*0450*/ 	.word	0x00006820


	//   ....[20]....
        /*0454*/ 	.word	0x00008e40


	//   ....[21]....
        /*0458*/ 	.word	0x00008fe0


	//   ....[22]....
        /*045c*/ 	.word	0x00009010


	//   ....[23]....
        /*0460*/ 	.word	0x00009050


	//   ....[24]....
        /*0464*/ 	.word	0x000090b0


	//   ....[25]....
        /*0468*/ 	.word	0x00009110


	//   ....[26]....
        /*046c*/ 	.word	0x00009150


	//   ....[27]....
        /*0470*/ 	.word	0x00009310


	//   ....[28]....
        /*0474*/ 	.word	0x00009370


	//   ....[29]....
        /*0478*/ 	.word	0x000093b0


	//   ....[30]....
        /*047c*/ 	.word	0x000093f0


	//   ....[31]....
        /*0480*/ 	.word	0x00009420


	//   ....[32]....
        /*0484*/ 	.word	0x00009450


	//   ....[33]....
        /*0488*/ 	.word	0x000094e0


	//   ....[34]....
        /*048c*/ 	.word	0x00009510


	//   ....[35]....
        /*0490*/ 	.word	0x000095a0


	//   ....[36]....
        /*0494*/ 	.word	0x0000cdc0


	//   ....[37]....
        /*0498*/ 	.word	0x0000cdd0


	//   ....[38]....
        /*049c*/ 	.word	0x0000cef0


	//   ....[39]....
        /*04a0*/ 	.word	0x0000cf50


	//   ....[40]....
        /*04a4*/ 	.word	0x0000cf90


	//   ....[41]....
        /*04a8*/ 	.word	0x0000cfd0


	//   ....[42]....
        /*04ac*/ 	.word	0x0000d000


	//   ....[43]....
        /*04b0*/ 	.word	0x0000d030


	//   ....[44]....
        /*04b4*/ 	.word	0x0000d1d0


	//   ....[45]....
        /*04b8*/ 	.word	0x0000d230


	//   ....[46]....
        /*04bc*/ 	.word	0x0000d270


	//   ....[47]....
        /*04c0*/ 	.word	0x0000d2b0


	//   ....[48]....
        /*04c4*/ 	.word	0x0000d2e0


	//   ....[49]....
        /*04c8*/ 	.word	0x0000d310


	//   ....[50]....
        /*04cc*/ 	.word	0x0000d3d0


	//   ....[51]....
        /*04d0*/ 	.word	0x0000d3f0


	//   ....[52]....
        /*04d4*/ 	.word	0x0000d460


	//   ....[53]....
        /*04d8*/ 	.word	0x0000d8b0


	//   ....[54]....
        /*04dc*/ 	.word	0x0000ddb0


	//   ....[55]....
        /*04e0*/ 	.word	0x0000e1d0


	//   ....[56]....
        /*04e4*/ 	.word	0x0000e260


	//   ....[57]....
        /*04e8*/ 	.word	0x0000e300


	//   ....[58]....
        /*04ec*/ 	.word	0x0000e3b0


	//   ....[59]....
        /*04f0*/ 	.word	0x0000e430


	//   ....[60]....
        /*04f4*/ 	.word	0x0000e4b0


	//   ....[61]....
        /*04f8*/ 	.word	0x0000e530


	//   ....[62]....
        /*04fc*/ 	.word	0x0000e5b0


	//   ....[63]....
        /*0500*/ 	.word	0x0000e640


	//   ....[64]....
        /*0504*/ 	.word	0x0000e6f0


	//   ....[65]....
        /*0508*/ 	.word	0x0000e770


	//   ....[66]....
        /*050c*/ 	.word	0x0000e7f0


	//   ....[67]....
        /*0510*/ 	.word	0x0000e870


	//   ....[68]....
        /*0514*/ 	.word	0x0000e8f0


	//   ....[69]....
        /*0518*/ 	.word	0x0000e960


	//   ....[70]....
        /*051c*/ 	.word	0x0000ea00


	//   ....[71]....
        /*0520*/ 	.word	0x0000ea90


	//   ....[72]....
        /*0524*/ 	.word	0x0000ebb0


	//----- nvinfo : EIATTR_REG_RECONFIG
	.align		4
.L_387:
        /*0528*/ 	.byte	0x01, 0x54
	.zero		2


	//----- nvinfo : EIATTR_SYSCALL_OFFSETS
	.align		4
        /*052c*/ 	.byte	0x04, 0x46
        /*052e*/ 	.short	(.L_389 - .L_388)


	//   ....[0]....
.L_388:
        /*0530*/ 	.word	0x000015a0


	//   ....[1]....
        /*0534*/ 	.word	0x00009f50


	//   ....[2]....
        /*0538*/ 	.word	0x0000a090


	//   ....[3]....
        /*053c*/ 	.word	0x0000a190


	//----- nvinfo : EIATTR_MBARRIER_INSTR_OFFSETS
	.align		4
.L_389:
        /*0540*/ 	.byte	0x04, 0x39
        /*0542*/ 	.short	(.L_391 - .L_390)


	//   ....[0]....
.L_390:
        /*0544*/ 	.word	0x000002a0
        /*0548*/ 	.word	0x000000ff
        /*054c*/ 	.word	0x00034800
        /*0550*/ 	.short	0x0100
        /*0552*/ 	.byte	0x08
	.zero		1


	//   ....[1]....
        /*0554*/ 	.word	0x000002b0
        /*0558*/ 	.word	0x000000ff
        /*055c*/ 	.word	0x00034820
        /*0560*/ 	.short	0x0100
        /*0562*/ 	.byte	0x08
	.zero		1


	//   ....[2]....
        /*0564*/ 	.word	0x000003a0
        /*0568*/ 	.word	0x000000ff
        /*056c*/ 	.word	0x00034830
        /*0570*/ 	.short	0x0100
        /*0572*/ 	.byte	0x08
	.zero		1


	//   ....[3]....
        /*0574*/ 	.word	0x000003b0
        /*0578*/ 	.word	0x000000ff
        /*057c*/ 	.word	0x00034840
        /*0580*/ 	.short	0x0100
        /*0582*/ 	.byte	0x08
	.zero		1


	//   ....[4]....
        /*0584*/ 	.word	0x000003c0
        /*0588*/ 	.word	0x000000ff
        /*058c*/ 	.word	0x00034838
        /*0590*/ 	.short	0x0100
        /*0592*/ 	.byte	0x08
	.zero		1


	//   ....[5]....
        /*0594*/ 	.word	0x000003d0
        /*0598*/ 	.word	0x000000ff
        /*059c*/ 	.word	0x00034848
        /*05a0*/ 	.short	0x0100
        /*05a2*/ 	.byte	0x08
	.zero		1


	//   ....[6]....
        /*05a4*/ 	.word	0x00000500
        /*05a8*/ 	.word	0x000000ff
        /*05ac*/ 	.word	0x00034850
        /*05b0*/ 	.short	0x0100
        /*05b2*/ 	.byte	0x08
	.zero		1


	//   ....[7]....
        /*05b4*/ 	.word	0x00000510
        /*05b8*/ 	.word	0x000000ff
        /*05bc*/ 	.word	0x00034860
        /*05c0*/ 	.short	0x0100
        /*05c2*/ 	.byte	0x08
	.zero		1


	//   ....[8]....
        /*05c4*/ 	.word	0x00000520
        /*05c8*/ 	.word	0x000000ff
        /*05cc*/ 	.word	0x00034858
        /*05d0*/ 	.short	0x0100
        /*05d2*/ 	.byte	0x08
	.zero		1


	//   ....[9]....
        /*05d4*/ 	.word	0x00000530
        /*05d8*/ 	.word	0x000000ff
        /*05dc*/ 	.word	0x00034868
        /*05e0*/ 	.short	0x0100
        /*05e2*/ 	.byte	0x08
	.zero		1


	//   ....[10]....
        /*05e4*/ 	.word	0x00000620
        /*05e8*/ 	.word	0x000000ff
        /*05ec*/ 	.word	0x00034870
        /*05f0*/ 	.short	0x0100
        /*05f2*/ 	.byte	0x06
	.zero		1


	//   ....[11]....
        /*05f4*/ 	.word	0x00000630
        /*05f8*/ 	.word	0x000000ff
        /*05fc*/ 	.word	0x00034880
        /*0600*/ 	.short	0x0100
        /*0602*/ 	.byte	0x06
	.zero		1


	//   ....[12]....
        /*0604*/ 	.word	0x00000640
        /*0608*/ 	.word	0x000000ff
        /*060c*/ 	.word	0x00034878
        /*0610*/ 	.short	0x0100
        /*0612*/ 	.byte	0x06
	.zero		1


	//   ....[13]....
        /*0614*/ 	.word	0x00000650
        /*0618*/ 	.word	0x000000ff
        /*061c*/ 	.word	0x00034888
        /*0620*/ 	.short	0x0100
        /*0622*/ 	.byte	0x06
	.zero		1


	//   ....[14]....
        /*0624*/ 	.word	0x00000780
        /*0628*/ 	.word	0x000000ff
        /*062c*/ 	.word	0x00034890
        /*0630*/ 	.short	0x0100
        /*0632*/ 	.byte	0x08
	.zero		1


	//   ....[15]....
        /*0634*/ 	.word	0x00000790
        /*0638*/ 	.word	0x000000ff
        /*063c*/ 	.word	0x000348a0
        /*0640*/ 	.short	0x0100
        /*0642*/ 	.byte	0x08
	.zero		1


	//   ....[16]....
        /*0644*/ 	.word	0x000007a0
        /*0648*/ 	.word	0x000000ff
        /*064c*/ 	.word	0x00034898
        /*0650*/ 	.short	0x0100
        /*0652*/ 	.byte	0x08
	.zero		1


	//   ....[17]....
        /*0654*/ 	.word	0x000007b0
        /*0658*/ 	.word	0x000000ff
        /*065c*/ 	.word	0x000348a8
        /*0660*/ 	.short	0x0100
        /*0662*/ 	.byte	0x08
	.zero		1


	//   ....[18]....
        /*0664*/ 	.word	0x000008e0
        /*0668*/ 	.word	0x000000ff
        /*066c*/ 	.word	0x000348b0
        /*0670*/ 	.short	0x0100
        /*0672*/ 	.byte	0x08
	.zero		1


	//   ....[19]....
        /*0674*/ 	.word	0x000008f0
        /*0678*/ 	.word	0x000000ff
        /*067c*/ 	.word	0x000348c0
        /*0680*/ 	.short	0x0100
        /*0682*/ 	.byte	0x08
	.zero		1


	//   ....[20]....
        /*0684*/ 	.word	0x00000900
        /*0688*/ 	.word	0x000000ff
        /*068c*/ 	.word	0x000348b8
        /*0690*/ 	.short	0x0100
        /*0692*/ 	.byte	0x08
	.zero		1


	//   ....[21]....
        /*0694*/ 	.word	0x00000910
        /*0698*/ 	.word	0x000000ff
        /*069c*/ 	.word	0x000348c8
        /*06a0*/ 	.short	0x0100
        /*06a2*/ 	.byte	0x08
	.zero		1


	//   ....[22]....
        /*06a4*/ 	.word	0x00001670
        /*06a8*/ 	.word	0x00000000
        /*06ac*/ 	.word	0x00034800
        /*06b0*/ 	.short	0x010a
        /*06b2*/ 	.byte	0x3f
	.zero		1


	//   ....[23]....
        /*06b4*/ 	.word	0x000016e0
        /*06b8*/ 	.word	0x00000005
        /*06bc*/ 	.word	0x00034830
        /*06c0*/ 	.short	0x010a
        /*06c2*/ 	.byte	0x3f
	.zero		1


	//   ....[24]....
        /*06c4*/ 	.word	0x00001750
        /*06c8*/ 	.word	0x00000005
        /*06cc*/ 	.word	0x00034830
        /*06d0*/ 	.short	0x010a
        /*06d2*/ 	.byte	0x3f
	.zero		1


	//   ....[25]....
        /*06d4*/ 	.word	0x00002980
        /*06d8*/ 	.word	0x00000005
        /*06dc*/ 	.word	0x00000000
        /*06e0*/ 	.short	0x0101
        /*06e2*/ 	.byte	0x3f
	.zero		1


	//   ....[26]....
        /*06e4*/ 	.word	0x00003e90
        /*06e8*/ 	.word	0x000000ff
        /*06ec*/ 	.word	0x00034830
        /*06f0*/ 	.short	0x010a
        /*06f2*/ 	.byte	0x06
	.zero		1


	//   ....[27]....
        /*06f4*/ 	.word	0x00003ed0
        /*06f8*/ 	.word	0x000000ff
        /*06fc*/ 	.word	0x00034830
        /*0700*/ 	.short	0x010a
        /*0702*/ 	.byte	0x06
	.zero		1


	//   ....[28]....
        /*0704*/ 	.word	0x00004760
        /*0708*/ 	.word	0x00000008
        /*070c*/ 	.word	0x00034850
        /*0710*/ 	.short	0x010a
        /*0712*/ 	.byte	0x3f
	.zero		1


	//   ....[29]....
        /*0714*/ 	.word	0x000047a0
        /*0718*/ 	.word	0x00000008
        /*071c*/ 	.word	0x00034850
        /*0720*/ 	.short	0x010a
        /*0722*/ 	.byte	0x3f
	.zero		1


	//   ....[30]....
        /*0724*/ 	.word	0x00005830
        /*0728*/ 	.word	0x0000001b
        /*072c*/ 	.word	0x00000000
        /*0730*/ 	.short	0x0101
        /*0732*/ 	.byte	0x3f
	.zero		1


	//   ....[31]....
        /*0734*/ 	.word	0x00005900
        /*0738*/ 	.word	0x0000001b
        /*073c*/ 	.word	0x00000000
        /*0740*/ 	.short	0x0101
        /*0742*/ 	.byte	0x3f
	.zero		1


	//   ....[32]....
        /*0744*/ 	.word	0x000062f0
        /*0748*/ 	.word	0x0000000e
        /*074c*/ 	.word	0x00034850
        /*0750*/ 	.short	0x010a
        /*0752*/ 	.byte	0x3f
	.zero		1


	//   ....[33]....
        /*0754*/ 	.word	0x00006330
        /*0758*/ 	.word	0x0000000e
        /*075c*/ 	.word	0x00034850
        /*0760*/ 	.short	0x010a
        /*0762*/ 	.byte	0x3f
	.zero		1


	//   ....[34]....
        /*0764*/ 	.word	0x00006940
        /*0768*/ 	.word	0x00000007
        /*076c*/ 	.word	0x00000000
        /*0770*/ 	.short	0x0101
        /*0772*/ 	.byte	0x3f
	.zero		1


	//   ....[35]....
        /*0774*/ 	.word	0x00007cb0
        /*0778*/ 	.word	0x00000003
        /*077c*/ 	.word	0x00000000
        /*0780*/ 	.short	0x0101
        /*0782*/ 	.byte	0x3f
	.zero		1


	//   ....[36]....
        /*0784*/ 	.word	0x0000a8f0
        /*0788*/ 	.word	0x00000008
        /*078c*/ 	.word	0x00034840
        /*0790*/ 	.short	0x010a
        /*0792*/ 	.byte	0x3f
	.zero		1


	//   ....[37]....
        /*0794*/ 	.word	0x0000aeb0
        /*0798*/ 	.word	0x00000009
        /*079c*/ 	.word	0x00034820
        /*07a0*/ 	.short	0x010a
        /*07a2*/ 	.byte	0x3f
	.zero		1


	//   ....[38]....
        /*07a4*/ 	.word	0x0000b200
        /*07a8*/ 	.word	0x00000002
        /*07ac*/ 	.word	0x00034840
        /*07b0*/ 	.short	0x010a
        /*07b2*/ 	.byte	0x3f
	.zero		1


	//   ....[39]....
        /*07b4*/ 	.word	0x0000b500
        /*07b8*/ 	.word	0x00000003
        /*07bc*/ 	.word	0x00000060
        /*07c0*/ 	.short	0x010a
        /*07c2*/ 	.byte	0x3f
	.zero		1


	//   ....[40]....
        /*07c4*/ 	.word	0x0000bae0
        /*07c8*/ 	.word	0x00000002
        /*07cc*/ 	.word	0x00034840
        /*07d0*/ 	.short	0x010a
        /*07d2*/ 	.byte	0x3f
	.zero		1


	//   ....[41]....
        /*07d4*/ 	.word	0x0000bde0
        /*07d8*/ 	.word	0x00000002
        /*07dc*/ 	.word	0x00000060
        /*07e0*/ 	.short	0x010a
        /*07e2*/ 	.byte	0x3f
	.zero		1


	//   ....[42]....
        /*07e4*/ 	.word	0x0000c2c0
        /*07e8*/ 	.word	0x00000002
        /*07ec*/ 	.word	0x00034840
        /*07f0*/ 	.short	0x010a
        /*07f2*/ 	.byte	0x3f
	.zero		1


	//   ....[43]....
        /*07f4*/ 	.word	0x0000c5d0
        /*07f8*/ 	.word	0x00000002
        /*07fc*/ 	.word	0x00000060
        /*0800*/ 	.short	0x010a
        /*0802*/ 	.byte	0x3f
	.zero		1


	//   ....[44]....
        /*0804*/ 	.word	0x0000ca60
        /*0808*/ 	.word	0x00000003
        /*080c*/ 	.word	0x00034860
        /*0810*/ 	.short	0x010a
        /*0812*/ 	.byte	0x3f
	.zero		1


	//   ....[45]....
        /*0814*/ 	.word	0x0000d830
        /*0818*/ 	.word	0x00000000
        /*081c*/ 	.word	0x00034820
        /*0820*/ 	.short	0x010a
        /*0822*/ 	.byte	0x3f
	.zero		1


	//   ....[46]....
        /*0824*/ 	.word	0x0000da10
        /*0828*/ 	.word	0x00000006
        /*082c*/ 	.word	0x00000000
        /*0830*/ 	.short	0x010a
        /*0832*/ 	.byte	0x3f
	.zero		1


	//   ....[47]....
        /*0834*/ 	.word	0x0000da80
        /*0838*/ 	.word	0x00000007
        /*083c*/ 	.word	0x00000000
        /*0840*/ 	.short	0x010a
        /*0842*/ 	.byte	0x3f
	.zero		1


	//   ....[48]....
        /*0844*/ 	.word	0x0000daf0
        /*0848*/ 	.word	0x00000004
        /*084c*/ 	.word	0x00000000
        /*0850*/ 	.short	0x010a
        /*0852*/ 	.byte	0x3f
	.zero		1


	//   ....[49]....
        /*0854*/ 	.word	0x0000db20
        /*0858*/ 	.word	0x00000003
        /*085c*/ 	.word	0x00000000
        /*0860*/ 	.short	0x010a
        /*0862*/ 	.byte	0x3f
	.zero		1


	//   ....[50]....
        /*0864*/ 	.word	0x0000db80
        /*0868*/ 	.word	0x00000000
        /*086c*/ 	.word	0x00034800
        /*0870*/ 	.short	0x010a
        /*0872*/ 	.byte	0x3f
	.zero		1


	//   ....[51]....
        /*0874*/ 	.word	0x0000dbd0
        /*0878*/ 	.word	0x00000005
        /*087c*/ 	.word	0x00034830
        /*0880*/ 	.short	0x010a
        /*0882*/ 	.byte	0x3f
	.zero		1


	//   ....[52]....
        /*0884*/ 	.word	0x0000dc30
        /*0888*/ 	.word	0x00000004
        /*088c*/ 	.word	0x00034830
        /*0890*/ 	.short	0x010a
        /*0892*/ 	.byte	0x3f
	.zero		1


	//   ....[53]....
        /*0894*/ 	.word	0x0000dc80
        /*0898*/ 	.word	0x00000008
        /*089c*/ 	.word	0x00034850
        /*08a0*/ 	.short	0x010a
        /*08a2*/ 	.byte	0x3f
	.zero		1


	//   ....[54]....
        /*08a4*/ 	.word	0x0000dcd0
        /*08a8*/ 	.word	0x0000000e
        /*08ac*/ 	.word	0x00034850
        /*08b0*/ 	.short	0x010a
        /*08b2*/ 	.byte	0x3f
	.zero		1


	//   ....[55]....
        /*08b4*/ 	.word	0x0000de70
        /*08b8*/ 	.word	0x00000008
        /*08bc*/ 	.word	0x00034840
        /*08c0*/ 	.short	0x010a
        /*08c2*/ 	.byte	0x3f
	.zero		1


	//   ....[56]....
        /*08c4*/ 	.word	0x0000def0
        /*08c8*/ 	.word	0x00000008
        /*08cc*/ 	.word	0x00034820
        /*08d0*/ 	.short	0x010a
        /*08d2*/ 	.byte	0x3f
	.zero		1


	//   ....[57]....
        /*08d4*/ 	.word	0x0000df40
        /*08d8*/ 	.word	0x00000002
        /*08dc*/ 	.word	0x00034840
        /*08e0*/ 	.short	0x010a
        /*08e2*/ 	.byte	0x3f
	.zero		1


	//   ....[58]....
        /*08e4*/ 	.word	0x0000df90
        /*08e8*/ 	.word	0x00000003
        /*08ec*/ 	.word	0x00000060
        /*08f0*/ 	.short	0x010a
        /*08f2*/ 	.byte	0x3f
	.zero		1


	//   ....[59]....
        /*08f4*/ 	.word	0x0000dfe0
        /*08f8*/ 	.word	0x00000002
        /*08fc*/ 	.word	0x00034840
        /*0900*/ 	.short	0x010a
        /*0902*/ 	.byte	0x3f
	.zero		1


	//   ....[60]....
        /*0904*/ 	.word	0x0000e030
        /*0908*/ 	.word	0x00000002
        /*090c*/ 	.word	0x00000060
        /*0910*/ 	.short	0x010a
        /*0912*/ 	.byte	0x3f
	.zero		1


	//   ....[61]....
        /*0914*/ 	.word	0x0000e080
        /*0918*/ 	.word	0x00000002
        /*091c*/ 	.word	0x00034840
        /*0920*/ 	.short	0x010a
        /*0922*/ 	.byte	0x3f
	.zero		1


	//   ....[62]....
        /*0924*/ 	.word	0x0000e0d0
        /*0928*/ 	.word	0x00000002
        /*092c*/ 	.word	0x00000060
        /*0930*/ 	.short	0x010a
        /*0932*/ 	.byte	0x3f
	.zero		1


	//   ....[63]....
        /*0934*/ 	.word	0x0000e120
        /*0938*/ 	.word	0x00000003
        /*093c*/ 	.word	0x00034860
        /*0940*/ 	.short	0x010a
        /*0942*/ 	.byte	0x3f
	.zero		1


	//   ....[64]....
        /*0944*/ 	.word	0x0000ead0
        /*0948*/ 	.word	0x00000000
        /*094c*/ 	.word	0x00034820
        /*0950*/ 	.short	0x010a
        /*0952*/ 	.byte	0x3f
	.zero		1


	//   ....[65]....
        /*0954*/ 	.word	0x0000ec70
        /*0958*/ 	.word	0x00000006
        /*095c*/ 	.word	0x00000000
        /*0960*/ 	.short	0x010a
        /*0962*/ 	.byte	0x3f
	.zero		1


	//   ....[66]....
        /*0964*/ 	.word	0x0000ecc0
        /*0968*/ 	.word	0x00000007
        /*096c*/ 	.word	0x00000000
        /*0970*/ 	.short	0x010a
        /*0972*/ 	.byte	0x3f
	.zero		1


	//   ....[67]....
        /*0974*/ 	.word	0x0000ed10
        /*0978*/ 	.word	0x00000004
        /*097c*/ 	.word	0x00000000
        /*0980*/ 	.short	0x010a
        /*0982*/ 	.byte	0x3f
	.zero		1


	//----- nvinfo : EIATTR_NUM_MBARRIERS
	.align		4
.L_391:
        /*0984*/ 	.byte	0x03, 0x38
        /*0986*/ 	.short	0x0016


	//----- nvinfo : EIATTR_EXIT_INSTR_OFFSETS
	.align		4
        /*0988*/ 	.byte	0x04, 0x1c
        /*098a*/ 	.short	(.L_393 - .L_392)


	//   ....[0]....
.L_392:
        /*098c*/ 	.word	0x00000a80


	//   ....[1]....
        /*0990*/ 	.word	0x00008e00


	//   ....[2]....
        /*0994*/ 	.word	0x00008e60


	//   ....[3]....
        /*0998*/ 	.word	0x0000db70


	//----- nvinfo : EIATTR_MAX_THREADS
	.align		4
.L_393:
        /*099c*/ 	.byte	0x04, 0x05
        /*099e*/ 	.short	(.L_395 - .L_394)
.L_394:
        /*09a0*/ 	.word	0x00000180
        /*09a4*/ 	.word	0x00000001
        /*09a8*/ 	.word	0x00000001


	//----- nvinfo : EIATTR_CRS_STACK_SIZE
	.align		4
.L_395:
        /*09ac*/ 	.byte	0x04, 0x1e
        /*09ae*/ 	.short	(.L_397 - .L_396)
.L_396:
        /*09b0*/ 	.word	0x00000000


	//----- nvinfo : EIATTR_CBANK_PARAM_SIZE
	.align		4
.L_397:
        /*09b4*/ 	.byte	0x03, 0x19
        /*09b6*/ 	.short	0x0a70


	//----- nvinfo : EIATTR_PARAM_CBANK
	.align		4
        /*09b8*/ 	.byte	0x04, 0x0a
        /*09ba*/ 	.short	(.L_399 - .L_398)
	.align		4
.L_398:
        /*09bc*/ 	.word	index@(.nv.constant0._ZN7cutlass13device_kernelIN5flash11enable_sm90INS1_16FlashAttnFwdSm90INS1_25CollectiveMainloopFwdSm90ILi2EN4cute5tupleIJNS5_1CILi1EEES8_S8_EEENS6_IJNS7_ILi128EEESA_NS7_ILi192EEEEEELi128ENS_6half_tEfNS_4arch4Sm90ELb0ELb0ELb0ELb1ELb0ELb0ELb0ELb1ELb1ELb0ELb0ELb0EEENS1_21CollectiveEpilogueFwdINS6_IJSA_SA_SA_EEES9_SD_SF_Li256ELb1ELb0ELb0ELb0EEENS1_36VarlenDynamicPersistentTileSchedulerILi128ELi128ELi256ELi32ELb0ELb0ELb1ELb0ELb1ELb1EEEEEEEEEvNT_6ParamsE)
        /*09c0*/ 	.short	0x0210
        /*09c2*/ 	.short	0x0a70


	//----- nvinfo : EIATTR_SW_WAR
	.align		4
.L_399:
        /*09c4*/ 	.byte	0x04, 0x36
        /*09c6*/ 	.short	(.L_401 - .L_400)
.L_400:
        /*09c8*/ 	.word	0x00000008
.L_401:


//--------------------- .nv.info._ZN7cutlass13device_kernelIN5flash11enable_sm90INS1_16FlashAttnFwdSm90INS1_25CollectiveMainloopFwdSm90ILi2EN4cute5tupleIJNS5_1CILi1EEES8_S8_EEENS6_IJNS7_ILi128EEESA_NS7_ILi192EEEEEELi128ENS_6half_tEfNS_4arch4Sm90ELb0ELb0ELb0ELb1ELb0ELb1ELb0ELb1ELb1ELb0ELb0ELb0EEENS1_21CollectiveEpilogueFwdINS6_IJSA_SA_SA_EEES9_SD_SF_Li256ELb1ELb0ELb0ELb0EEENS1_36VarlenDynamicPersistentTileSchedulerILi128ELi128ELi256ELi32ELb0ELb0ELb1ELb0ELb1ELb1EEEEEEEEEvNT_6ParamsE --------------------------
	.section	.nv.info._ZN7cutlass13device_kernelIN5flash11enable_sm90INS1_16FlashAttnFwdSm90INS1_25CollectiveMainloopFwdSm90ILi2EN4cute5tupleIJNS5_1CILi1EEES8_S8_EEENS6_IJNS7_ILi128EEESA_NS7_ILi192EEEEEELi128ENS_6half_tEfNS_4arch4Sm90ELb0ELb0ELb0ELb1ELb0ELb1ELb0ELb1ELb1ELb0ELb0ELb0EEENS1_21CollectiveEpilogueFwdINS6_IJSA_SA_SA_EEES9_SD_SF_Li256ELb1ELb0ELb0ELb0EEENS1_36VarlenDynamicPersistentTileSchedulerILi128ELi128ELi256ELi32ELb0ELb0ELb1ELb0ELb1ELb1EEEEEEEEEvNT_6ParamsE,"",@"SHT_CUDA_INFO"
	.sectionflags	@""
	.align	4


	//----- nvinfo : EIATTR_CUDA_API_VERSION
	.align		4
        /*0000*/ 	.byte	0x04, 0x37
        /*0002*/ 	.short	(.L_403 - .L_402)
.L_402:
        /*0004*/ 	.word	0x00000082


	//----- nvinfo : EIATTR_KPARAM_INFO
	.align		4
.L_403:
        /*0008*/ 	.byte	0x04, 0x17
        /*000a*/ 	.short	(.L_405 - .L_404)
.L_404:
        /*000c*/ 	.word	0x00000000
        /*0010*/ 	.short	0x0000
        /*0012*/ 	.short	0x0070
        /*0014*/ 	.byte	0x00, 0xf0, 0x01, 0x28


	//----- nvinfo : EIATTR_SPARSE_MMA_MASK
	.align		4
.L_405:
        /*0018*/ 	.byte	0x03, 0x50
        /*001a*/ 	.short	0x0000


	//----- nvinfo : EIATTR_MAXREG_COUNT
	.align		4
        /*001c*/ 	.byte	0x03, 0x1b
        /*001e*/ 	.short	0x00a8


	//----- nvinfo : EIATTR_NUM_BARRIERS
	.align		4
        /*0020*/ 	.byte	0x02, 0x4c
        /*0022*/ 	.byte	0x10
	.zero		1


	//----- nvinfo : EIATTR_EXTERNS
	.align		4
        /*0024*/ 	.byte	0x04, 0x0f
        /*0026*/ 	.short	(.L_407 - .L_406)


	//   ....[0]....
	.align		4
.L_406:
        /*0028*/ 	.word	index@(__assertfail)


	//----- nvinfo : EIATTR_ANNOTATIONS
	.align		4
.L_407:
        /*002c*/ 	.byte	0x04, 0x55
        /*002e*/ 	.short	(.L_409 - .L_408)


	//   ....[0]....
.L_408:
        /* <DEDUP_REMOVED lines=63> */


	//----- nvinfo : EIATTR_MERCURY_ISA_VERSION
	.align		4
.L_409:
        /*0410*/ 	.byte	0x03, 0x5f
        /*0412*/ 	.short	0x0101


	//----- nvinfo : EIATTR_UNUSED_LOAD_BYTE_OFFSET
	.align		4
        /*0414*/ 	.byte	0x04, 0x44
        /*0416*/ 	.short	(.L_411 - .L_410)


	//   ....[0]....
.L_410:
        /*0418*/ 	.word	0x00000ab0
        /*041c*/ 	.word	0x0000fff0


	//   ....[1]....
        /*0420*/ 	.word	0x00015c30
        /*0424*/ 	.word	0x0000fff0


	//----- nvinfo : EIATTR_INT_WARP_WIDE_INSTR_OFFSETS
	.align		4
.L_411:
        /*0428*/ 	.byte	0x04, 0x31
        /*042a*/ 	.short	(.L_413 - .L_412)


	//   ....[0]....
.L_412:
        /*042c*/ 	.word	0x000001b0


	//   ....[1]....
        /*0430*/ 	.word	0x000001f0


	//   ....[2]....
        /*0434*/ 	.word	0x000002b0


	//   ....[3]....
        /*0438*/ 	.word	0x00019950


	//   ....[4]....
        /*043c*/ 	.word	0x000199e0


	//   ....[5]....
        /*0440*/ 	.word	0x00019e60


	//   ....[6]....
        /*0444*/ 	.word	0x00019e90


	//   ....[7]....
        /*0448*/ 	.word	0x0001a0a0


	//   ....[8]....
        /*044c*/ 	.word	0x0001a190


	//   ....[9]....
        /*0450*/ 	.word	0x0001c570


	//   ....[10]....
        /*0454*/ 	.word	0x0001c600


	//----- nvinfo : EIATTR_COOP_GROUP_MASK_REGIDS
	.align		4
.L_413:
        /*0458*/ 	.byte	0x04, 0x29
        /*045a*/ 	.short	(.L_415 - .L_414)


	//   ....[0]....
.L_414:
        /*045c*/ 	.word	0xffffffff


	//   ....[1]....
        /*0460*/ 	.word	0xffffffff


	//   ....[2]....
        /*0464*/ 	.word	0xffffffff


	//   ....[3]....
        /*0468*/ 	.word	0xffffffff


	//   ....[4]....
        /*046c*/ 	.word	0xffffffff


	//   ....[5]....
        /*0470*/ 	.word	0xffffffff


	//   ....[6]....
        /*0474*/ 	.word	0xffffffff


	//   ....[7]....
        /*0478*/ 	.word	0xffffffff


	//   ....[8]....
        /*047c*/ 	.word	0xffffffff


	//   ....[9]....
        /*0480*/ 	.word	0xffffffff


	//   ....[10]....
        /*0484*/ 	.word	0xffffffff


	//   ....[11]....
        /*0488*/ 	.word	0xffffffff


	//   ....[12]....
        /*048c*/ 	.word	0xffffffff


	//   ....[13]....
        /*0490*/ 	.word	0xffffffff


	//   ....[14]....
        /*0494*/ 	.word	0xffffffff


	//   ....[15]....
        /*0498*/ 	.word	0xffffffff


	//   ....[16]....
        /*049c*/ 	.word	0xffffffff


	//   ....[17]....
        /*04a0*/ 	.word	0xffffffff


	//   ....[18]....
        /*04a4*/ 	.word	0xffffffff


	//   ....[19]....
        /*04a8*/ 	.word	0xffffffff


	//   ....[20]....
        /*04ac*/ 	.word	0xffffffff


	//   ....[21]....
        /*04b0*/ 	.word	0xffffffff


	//   ....[22]....
        /*04b4*/ 	.word	0xffffffff


	//   ....[23]....
        /*04b8*/ 	.word	0xffffffff


	//   ....[24]....
        /*04bc*/ 	.word	0xffffffff


	//   ....[25]....
        /*04c0*/ 	.word	0xffffffff


	//   ....[26]....
        /*04c4*/ 	.word	0xffffffff


	//   ....[27]....
        /*04c8*/ 	.word	0xffffffff


	//   ....[28]....
        /*04cc*/ 	.word	0xffffffff


	//   ....[29]....
        /*04d0*/ 	.word	0xffffffff


	//   ....[30]....
        /*04d4*/ 	.word	0xffffffff


	//   ....[31]....
        /*04d8*/ 	.word	0xffffffff


	//   ....[32]....
        /*04dc*/ 	.word	0xffffffff


	//   ....[33]....
        /*04e0*/ 	.word	0xffffffff


	//   ....[34]....
        /*04e4*/ 	.word	0xffffffff


	//   ....[35]....
        /*04e8*/ 	.word	0xffffffff


	//   ....[36]....
        /*04ec*/ 	.word	0xffffffff


	//   ....[37]....
        /*04f0*/ 	.word	0xffffffff


	//   ....[38]....
        /*04f4*/ 	.word	0xffffffff


	//   ....[39]....
        /*04f8*/ 	.word	0xffffffff


	//   ....[40]....
        /*04fc*/ 	.word	0xffffffff


	//   ....[41]....
        /*0500*/ 	.word	0xffffffff


	//   ....[42]....
        /*0504*/ 	.word	0xffffffff


	//   ....[43]....
        /*0508*/ 	.word	0xffffffff


	//   ....[44]....
        /*050c*/ 	.word	0xffffffff


	//   ....[45]....
        /*0510*/ 	.word	0xffffffff


	//   ....[46]....
        /*0514*/ 	.word	0xffffffff


	//   ....[47]....
        /*0518*/ 	.word	0xffffffff


	//   ....[48]....
        /*051c*/ 	.word	0xffffffff


	//   ....[49]....
        /*0520*/ 	.word	0xffffffff


	//   ....[50]....
        /*0524*/ 	.word	0xffffffff


	//   ....[51]....
        /*0528*/ 	.word	0xffffffff


	//   ....[52]....
        /*052c*/ 	.word	0xffffffff


	//   ....[53]....
        /*0530*/ 	.word	0xffffffff


	//   ....[54]....
        /*0534*/ 	.word	0x0500000f


	//   ....[55]....
        /*0538*/ 	.word	0x0500000f


	//   ....[56]....
        /*053c*/ 	.word	0x0500000f


	//   ....[57]....
        /*0540*/ 	.word	0x0500000f


	//   ....[58]....
        /*0544*/ 	.word	0x0500000f


	//   ....[59]....
        /*0548*/ 	.word	0x0500000f


	//   ....[60]....
        /*054c*/ 	.word	0x0500000f


	//   ....[61]....
        /*0550*/ 	.word	0x0500000f


	//   ....[62]....
        /*0554*/ 	.word	0x0500000f


	//   ....[63]....
        /*0558*/ 	.word	0x0500000f


	//   ....[64]....
        /*055c*/ 	.word	0x0500000f


	//   ....[65]....
        /*0560*/ 	.word	0x0500000f


	//   ....[66]....
        /*0564*/ 	.word	0x0500000f


	//   ....[67]....
        /*0568*/ 	.word	0x0500000f


	//   ....[68]....
        /*056c*/ 	.word	0x0500000f


	//   ....[69]....
        /*0570*/ 	.word	0x0500000f


	//   ....[70]....
        /*0574*/ 	.word	0x0500000f


	//   ....[71]....
        /*0578*/ 	.word	0x0500000f


	//   ....[72]....
        /*057c*/ 	.word	0x0500000f


	//   ....[73]....
        /*0580*/ 	.word	0x0500000f


	//   ....[74]....
        /*0584*/ 	.word	0x0500000f


	//   ....[75]....
        /*0588*/ 	.word	0x0500000f


	//   ....[76]....
        /*058c*/ 	.word	0x0500000f


	//   ....[77]....
        /*0590*/ 	.word	0x0500000f


	//   ....[78]....
        /*0594*/ 	.word	0x0500000f


	//   ....[79]....
        /*0598*/ 	.word	0x0500000f


	//   ....[80]....
        /*059c*/ 	.word	0x0500000f


	//   ....[81]....
        /*05a0*/ 	.word	0x0500000f


	//----- nvinfo : EIATTR_COOP_GROUP_INSTR_OFFSETS
	.align		4
.L_415:
        /*05a4*/ 	.byte	0x04, 0x28
        /*05a6*/ 	.short	(.L_417 - .L_416)


	//   ....[0]....
.L_416:
        /*05a8*/ 	.word	0x00000060


	//   ....[1]....
        /*05ac*/ 	.word	0x000001c0


	//   ....[2]....
        /*05b0*/ 	.word	0x000002c0


	//   ....[3]....
        /*05b4*/ 	.word	0x00000430


	//   ....[4]....
        /*05b8*/ 	.word	0x00000590


	//   ....[5]....
        /*05bc*/ 	.word	0x000006b0


	//   ....[6]....
        /*05c0*/ 	.word	0x00000810


	//   ....[7]....
        /*05c4*/ 	.word	0x0000a340


	//   ....[8]....
        /*05c8*/ 	.word	0x00011250


	//   ....[9]....
        /*05cc*/ 	.word	0x00011340


	//   ....[10]....
        /*05d0*/ 	.word	0x000118e0


	//   ....[11]....
        /*05d4*/ 	.word	0x000119b0


	//   ....[12]....
        /*05d8*/ 	.word	0x00013910


	//   ....[13]....
        /*05dc*/ 	.word	0x00013a00


	//   ....[14]....
        /*05e0*/ 	.word	0x00014070


	//   ....[15]....
        /*05e4*/ 	.word	0x00014090


	//   ....[16]....
        /*05e8*/ 	.word	0x00015290


	//   ....[17]....
        /*05ec*/ 	.word	0x000152d0


	//   ....[18]....
        /*05f0*/ 	.word	0x000153b0


	//   ....[19]....
        /*05f4*/ 	.word	0x000153d0


	//   ....[20]....
        /*05f8*/ 	.word	0x000179e0


	//   ....[21]....
        /*05fc*/ 	.word	0x00017b70


	//   ....[22]....
        /*0600*/ 	.word	0x00017ba0


	//   ....[23]....
        /*0604*/ 	.word	0x00017be0


	//   ....[24]....
        /*0608*/ 	.word	0x00017c40


	//   ....[25]....
        /*060c*/ 	.word	0x00017ca0


	//   ....[26]....
        /*0610*/ 	.word	0x00017cf0


	//   ....[27]....
        /*0614*/ 	.word	0x00017ea0


	//   ....[28]....
        /*0618*/ 	.word	0x00017f00


	//   ....[29]....
        /*061c*/ 	.word	0x00017f40


	//   ....[30]....
        /*0620*/ 	.word	0x00017f80


	//   ....[31]....
        /*0624*/ 	.word	0x00017fb0


	//   ....[32]....
        /*0628*/ 	.word	0x00017fe0


	//   ....[33]....
        /*062c*/ 	.word	0x00018080


	//   ....[34]....
        /*0630*/ 	.word	0x000180b0


	//   ....[35]....
        /*0634*/ 	.word	0x00018140


	//   ....[36]....
        /*0638*/ 	.word	0x0001ca50


	//   ....[37]....
        /*063c*/ 	.word	0x0001ca60


	//   ....[38]....
        /*0640*/ 	.word	0x0001cb70


	//   ....[39]....
        /*0644*/ 	.word	0x0001cbd0


	//   ....[40]....
        /*0648*/ 	.word	0x0001cc10


	//   ....[41]....
        /*064c*/ 	.word	0x0001cc50


	//   ....[42]....
        /*0650*/ 	.word	0x0001cc80


	//   ....[43]....
        /*0654*/ 	.word	0x0001ccb0


	//   ....[44]....
        /*0658*/ 	.word	0x0001ce40


	//   ....[45]....
        /*065c*/ 	.word	0x0001cea0


	//   ....[46]....
        /*0660*/ 	.word	0x0001cee0


	//   ....[47]....
        /*0664*/ 	.word	0x0001cf20


	//   ....[48]....
        /*0668*/ 	.word	0x0001cf50


	//   ....[49]....
        /*066c*/ 	.word	0x0001cf80


	//   ....[50]....
        /*0670*/ 	.word	0x0001d040


	//   ....[51]....
        /*0674*/ 	.word	0x0001d060


	//   ....[52]....
        /*0678*/ 	.word	0x0001d0d0


	//   ....[53]....
        /*067c*/ 	.word	0x0001d520


	//   ....[54]....
        /*0680*/ 	.word	0x0001d960


	//   ....[55]....
        /*0684*/ 	.word	0x0001da00


	//   ....[56]....
        /*0688*/ 	.word	0x0001daa0


	//   ....[57]....
        /*068c*/ 	.word	0x0001db40


	//   ....[58]....
        /*0690*/ 	.word	0x0001dc30


	//   ....[59]....
        /*0694*/ 	.word	0x0001dcd0


	//   ....[60]....
        /*0698*/ 	.word	0x0001dd70


	//   ....[61]....
        /*069c*/ 	.word	0x0001de10


	//   ....[62]....
        /*06a0*/ 	.word	0x0001e070


	//   ....[63]....
        /*06a4*/ 	.word	0x0001e350


	//   ....[64]....
        /*06a8*/ 	.word	0x0001e770


	//   ....[65]....
        /*06ac*/ 	.word	0x0001e800


	//   ....[66]....
        /*06b0*/ 	.word	0x0001e8a0


	//   ....[67]....
        /*06b4*/ 	.word	0x0001e960


	//   ....[68]....
        /*06b8*/ 	.word	0x0001e9e0


	//   ....[69]....
        /*06bc*/ 	.word	0x0001ea60


	//   ....[70]....
        /*06c0*/ 	.word	0x0001eae0


	//   ....[71]....
        /*06c4*/ 	.word	0x0001eb60


	//   ....[72]....
        /*06c8*/ 	.word	0x0001ebf0


	//   ....[73]....
        /*06cc*/ 	.word	0x0001ecb0


	//   ....[74]....
        /*06d0*/ 	.word	0x0001ed30


	//   ....[75]....
        /*06d4*/ 	.word	0x0001edb0


	//   ....[76]....
        /*06d8*/ 	.word	0x0001ee30


	//   ....[77]....
        /*06dc*/ 	.word	0x0001eeb0


	//   ....[78]....
        /*06e0*/ 	.word	0x0001ef20


	//   ....[79]....
        /*06e4*/ 	.word	0x0001efc0


	//   ....[80]....
        /*06e8*/ 	.word	0x0001f050


	//   ....[81]....
        /*06ec*/ 	.word	0x0001f170


	//----- nvinfo : EIATTR_REG_RECONFIG
	.align		4
.L_417:
        /*06f0*/ 	.byte	0x01, 0x54
	.zero		2


	//----- nvinfo : EIATTR_SYSCALL_OFFSETS
	.align		4
        /*06f4*/ 	.byte	0x04, 0x46
        /*06f6*/ 	.short	(.L_419 - .L_418)


	//   ....[0]....
.L_418:
        /*06f8*/ 	.word	0x000018d0


	//   ....[1]....
        /*06fc*/ 	.word	0x00001a20


	//   ....[2]....
        /*0700*/ 	.word	0x0000a4d0


	//   ....[3]....
        /*0704*/ 	.word	0x0000a940


	//   ....[4]....
        /*0708*/ 	.word	0x00019b70


	//   ....[5]....
        /*070c*/ 	.word	0x00019cb0


	//   ....[6]....
        /*0710*/ 	.word	0x00019db0


	//----- nvinfo : EIATTR_MBARRIER_INSTR_OFFSETS
	.align		4
.L_419:
        /*0714*/ 	.byte	0x04, 0x39
        /*0716*/ 	.short	(.L_421 - .L_420)


	//   ....[0]....
.L_420:
        /*0718*/ 	.word	0x000002e0
        /*071c*/ 	.word	0x000000ff
        /*0720*/ 	.word	0x00034800
        /*0724*/ 	.short	0x0100
        /*0726*/ 	.byte	0x08
	.zero		1


	//   ....[1]....
        /*0728*/ 	.word	0x000002f0
        /*072c*/ 	.word	0x000000ff
        /*0730*/ 	.word	0x00034820
        /*0734*/ 	.short	0x0100
        /*0736*/ 	.byte	0x08
	.zero		1


	//   ....[2]....
        /*0738*/ 	.word	0x000003e0
        /*073c*/ 	.word	0x000000ff
        /*0740*/ 	.word	0x00034830
        /*0744*/ 	.short	0x0100
        /*0746*/ 	.byte	0x08
	.zero		1


	//   ....[3]....
        /*0748*/ 	.word	0x000003f0
        /*074c*/ 	.word	0x000000ff
        /*0750*/ 	.word	0x00034840
        /*0754*/ 	.short	0x0100
        /*0756*/ 	.byte	0x08
	.zero		1


	//   ....[4]....
        /*0758*/ 	.word	0x00000400
        /*075c*/ 	.word	0x000000ff
        /*0760*/ 	.word	0x00034838
        /*0764*/ 	.short	0x0100
        /*0766*/ 	.byte	0x08
	.zero		1


	//   ....[5]....
        /*0768*/ 	.word	0x00000410
        /*076c*/ 	.word	0x000000ff
        /*0770*/ 	.word	0x00034848
        /*0774*/ 	.short	0x0100
        /*0776*/ 	.byte	0x08
	.zero		1


	//   ....[6]....
        /*0778*/ 	.word	0x00000540
        /*077c*/ 	.word	0x000000ff
        /*0780*/ 	.word	0x00034850
        /*0784*/ 	.short	0x0100
        /*0786*/ 	.byte	0x08
	.zero		1


	//   ....[7]....
        /*0788*/ 	.word	0x00000550
        /*078c*/ 	.word	0x000000ff
        /*0790*/ 	.word	0x00034860
        /*0794*/ 	.short	0x0100
        /*0796*/ 	.byte	0x08
	.zero		1


	//   ....[8]....
        /*0798*/ 	.word	0x00000560
        /*079c*/ 	.word	0x000000ff
        /*07a0*/ 	.word	0x00034858
        /*07a4*/ 	.short	0x0100
        /*07a6*/ 	.byte	0x08
	.zero		1


	//   ....[9]....
        /*07a8*/ 	.word	0x00000570
        /*07ac*/ 	.word	0x000000ff
        /*07b0*/ 	.word	0x00034868
        /*07b4*/ 	.short	0x0100
        /*07b6*/ 	.byte	0x08
	.zero		1


	//   ....[10]....
        /*07b8*/ 	.word	0x00000660
        /*07bc*/ 	.word	0x000000ff
        /*07c0*/ 	.word	0x00034870
        /*07c4*/ 	.short	0x0100
        /*07c6*/ 	.byte	0x06
	.zero		1


	//   ....[11]....
        /*07c8*/ 	.word	0x00000670
        /*07cc*/ 	.word	0x000000ff
        /*07d0*/ 	.word	0x00034880
        /*07d4*/ 	.short	0x0100
        /*07d6*/ 	.byte	0x06
	.zero		1


	//   ....[12]....
        /*07d8*/ 	.word	0x00000680
        /*07dc*/ 	.word	0x000000ff
        /*07e0*/ 	.word	0x00034878
        /*07e4*/ 	.short	0x0100
        /*07e6*/ 	.byte	0x06
	.zero		1


	//   ....[13]....
        /*07e8*/ 	.word	0x00000690
        /*07ec*/ 	.word	0x000000ff
        /*07f0*/ 	.word	0x00034888
        /*07f4*/ 	.short	0x0100
        /*07f6*/ 	.byte	0x06
	.zero		1


	//   ....[14]....
        /*07f8*/ 	.word	0x000007c0
        /*07fc*/ 	.word	0x000000ff
        /*0800*/ 	.word	0x00034890
        /*0804*/ 	.short	0x0100
        /*0806*/ 	.byte	0x08
	.zero		1


	//   ....[15]....
        /*0808*/ 	.word	0x000007d0
        /*080c*/ 	.word	0x000000ff
        /*0810*/ 	.word	0x000348a0
        /*0814*/ 	.short	0x0100
        /*0816*/ 	.byte	0x08
	.zero		1


	//   ....[16]....
        /*0818*/ 	.word	0x000007e0
        /*081c*/ 	.word	0x000000ff
        /*0820*/ 	.word	0x00034898
        /*0824*/ 	.short	0x0100
        /*0826*/ 	.byte	0x08
	.zero		1


	//   ....[17]....
        /*0828*/ 	.word	0x000007f0
        /*082c*/ 	.word	0x000000ff
        /*0830*/ 	.word	0x000348a8
        /*0834*/ 	.short	0x0100
        /*0836*/ 	.byte	0x08
	.zero		1


	//   ....[18]....
        /*0838*/ 	.word	0x00000920
        /*083c*/ 	.word	0x000000ff
        /*0840*/ 	.word	0x000348b0
        /*0844*/ 	.short	0x0100
        /*0846*/ 	.byte	0x08
	.zero		1


	//   ....[19]....
        /*0848*/ 	.word	0x00000930
        /*084c*/ 	.word	0x000000ff
        /*0850*/ 	.word	0x000348c0
        /*0854*/ 	.short	0x0100
        /*0856*/ 	.byte	0x08
	.zero		1


	//   ....[20]....
        /*0858*/ 	.word	0x00000940
        /*085c*/ 	.word	0x000000ff
        /*0860*/ 	.word	0x000348b8
        /*0864*/ 	.short	0x0100
        /*0866*/ 	.byte	0x08
	.zero		1


	//   ....[21]....
        /*0868*/ 	.word	0x00000950
        /*086c*/ 	.word	0x000000ff
        /*0870*/ 	.word	0x000348c8
        /*0874*/ 	.short	0x0100
        /*0876*/ 	.byte	0x08
	.zero		1


	//   ....[22]....
        /*0878*/ 	.word	0x00003510
        /*087c*/ 	.word	0x00000003
        /*0880*/ 	.word	0x00034890
        /*0884*/ 	.short	0x010a
        /*0886*/ 	.byte	0x3f
	.zero		1


	//   ....[23]....
        /*0888*/ 	.word	0x00006770
        /*088c*/ 	.word	0x00000003
        /*0890*/ 	.word	0x00034890
        /*0894*/ 	.short	0x010a
        /*0896*/ 	.byte	0x3f
	.zero		1


	//   ....[24]....
        /*0898*/ 	.word	0x00009730
        /*089c*/ 	.word	0x00000003
        /*08a0*/ 	.word	0x00034890
        /*08a4*/ 	.short	0x010a
        /*08a6*/ 	.byte	0x3f
	.zero		1


	//   ....[25]....
        /*08a8*/ 	.word	0x00009b00
        /*08ac*/ 	.word	0x0000002c
        /*08b0*/ 	.word	0x00000000
        /*08b4*/ 	.short	0x0101
        /*08b6*/ 	.byte	0x3f
	.zero		1


	//   ....[26]....
        /*08b8*/ 	.word	0x00009b40
        /*08bc*/ 	.word	0x00000003
        /*08c0*/ 	.word	0x000348b0
        /*08c4*/ 	.short	0x010a
        /*08c6*/ 	.byte	0x3f
	.zero		1


	//   ....[27]....
        /*08c8*/ 	.word	0x00009ff0
        /*08cc*/ 	.word	0x00000003
        /*08d0*/ 	.word	0x00000000
        /*08d4*/ 	.short	0x0101
        /*08d6*/ 	.byte	0x3f
	.zero		1


	//   ....[28]....
        /*08d8*/ 	.word	0x0000a550
        /*08dc*/ 	.word	0x00000002
        /*08e0*/ 	.word	0x00034800
        /*08e4*/ 	.short	0x010a
        /*08e6*/ 	.byte	0x3f
	.zero		1


	//   ....[29]....
        /*08e8*/ 	.word	0x0000a5a0
        /*08ec*/ 	.word	0x00000002
        /*08f0*/ 	.word	0x00034800
        /*08f4*/ 	.short	0x010a
        /*08f6*/ 	.byte	0x3f
	.zero		1


	//   ....[30]....
        /*08f8*/ 	.word	0x0000b190
        /*08fc*/ 	.word	0x00000002
        /*0900*/ 	.word	0x00034800
        /*0904*/ 	.short	0x010a
        /*0906*/ 	.byte	0x3f
	.zero		1


	//   ....[31]....
        /*0908*/ 	.word	0x0000d9d0
        /*090c*/ 	.word	0x00000002
        /*0910*/ 	.word	0x00034800
        /*0914*/ 	.short	0x010a
        /*0916*/ 	.byte	0x3f
	.zero		1


	//   ....[32]....
        /*0918*/ 	.word	0x0000fe70
        /*091c*/ 	.word	0x00000004
        /*0920*/ 	.word	0x00034830
        /*0924*/ 	.short	0x010a
        /*0926*/ 	.byte	0x3f
	.zero		1


	//   ....[33]....
        /*0928*/ 	.word	0x0000fef0
        /*092c*/ 	.word	0x00000004
        /*0930*/ 	.word	0x00034830
        /*0934*/ 	.short	0x010a
        /*0936*/ 	.byte	0x3f
	.zero		1


	//   ....[34]....
        /*0938*/ 	.word	0x000113b0
        /*093c*/ 	.word	0x00000004
        /*0940*/ 	.word	0x00000000
        /*0944*/ 	.short	0x0101
        /*0946*/ 	.byte	0x3f
	.zero		1


	//   ....[35]....
        /*0948*/ 	.word	0x00012900
        /*094c*/ 	.word	0x00000015
        /*0950*/ 	.word	0x00034830
        /*0954*/ 	.short	0x010a
        /*0956*/ 	.byte	0x3f
	.zero		1


	//   ....[36]....
        /*0958*/ 	.word	0x00012970
        /*095c*/ 	.word	0x00000015
        /*0960*/ 	.word	0x00034830
        /*0964*/ 	.short	0x010a
        /*0966*/ 	.byte	0x3f
	.zero		1


	//   ....[37]....
        /*0968*/ 	.word	0x000134f0
        /*096c*/ 	.word	0x000000ca
        /*0970*/ 	.word	0x00034850
        /*0974*/ 	.short	0x010a
        /*0976*/ 	.byte	0x3f
	.zero		1


	//   ....[38]....
        /*0978*/ 	.word	0x00013540
        /*097c*/ 	.word	0x000000ca
        /*0980*/ 	.word	0x00034850
        /*0984*/ 	.short	0x010a
        /*0986*/ 	.byte	0x3f
	.zero		1


	//   ....[39]....
        /*0988*/ 	.word	0x00014c70
        /*098c*/ 	.word	0x00000015
        /*0990*/ 	.word	0x00000000
        /*0994*/ 	.short	0x0101
        /*0996*/ 	.byte	0x3f
	.zero		1


	//   ....[40]....
        /*0998*/ 	.word	0x00014cd0
        /*099c*/ 	.word	0x000000ca
        /*09a0*/ 	.word	0x00000000
        /*09a4*/ 	.short	0x0101
        /*09a6*/ 	.byte	0x3f
	.zero		1


	//   ....[41]....
        /*09a8*/ 	.word	0x00015170
        /*09ac*/ 	.word	0x0000000d
        /*09b0*/ 	.word	0x00034850
        /*09b4*/ 	.short	0x010a
        /*09b6*/ 	.byte	0x3f
	.zero		1


	//   ....[42]....
        /*09b8*/ 	.word	0x00015210
        /*09bc*/ 	.word	0x0000000d
        /*09c0*/ 	.word	0x00034850
        /*09c4*/ 	.short	0x010a
        /*09c6*/ 	.byte	0x3f
	.zero		1


	//   ....[43]....
        /*09c8*/ 	.word	0x000157b0
        /*09cc*/ 	.word	0x0000000a
        /*09d0*/ 	.word	0x00000000
        /*09d4*/ 	.short	0x0101
        /*09d6*/ 	.byte	0x3f
	.zero		1


	//   ....[44]....
        /*09d8*/ 	.word	0x00016a20
        /*09dc*/ 	.word	0x00000000
        /*09e0*/ 	.word	0x00000000
        /*09e4*/ 	.short	0x0101
        /*09e6*/ 	.byte	0x3f
	.zero		1


	//   ....[45]....
        /*09e8*/ 	.word	0x00018c60
        /*09ec*/ 	.word	0x00000009
        /*09f0*/ 	.word	0x00034820
        /*09f4*/ 	.short	0x010a
        /*09f6*/ 	.byte	0x3f
	.zero		1


	//   ....[46]....
        /*09f8*/ 	.word	0x00018cf0
        /*09fc*/ 	.word	0x00000005
        /*0a00*/ 	.word	0x000348a0
        /*0a04*/ 	.short	0x010a
        /*0a06*/ 	.byte	0x3f
	.zero		1


	//   ....[47]....
        /*0a08*/ 	.word	0x00018f80
        /*0a0c*/ 	.word	0x00000005
        /*0a10*/ 	.word	0x000348c0
        /*0a14*/ 	.short	0x010a
        /*0a16*/ 	.byte	0x3f
	.zero		1


	//   ....[48]....
        /*0a18*/ 	.word	0x00019340
        /*0a1c*/ 	.word	0x00000006
        /*0a20*/ 	.word	0x000348a0
        /*0a24*/ 	.short	0x010a
        /*0a26*/ 	.byte	0x3f
	.zero		1


	//   ....[49]....
        /*0a28*/ 	.word	0x000195b0
        /*0a2c*/ 	.word	0x00000006
        /*0a30*/ 	.word	0x000348c0
        /*0a34*/ 	.short	0x010a
        /*0a36*/ 	.byte	0x3f
	.zero		1


	//   ....[50]....
        /*0a38*/ 	.word	0x0001a4f0
        /*0a3c*/ 	.word	0x00000006
        /*0a40*/ 	.word	0x00034840
        /*0a44*/ 	.short	0x010a
        /*0a46*/ 	.byte	0x3f
	.zero		1


	//   ....[51]....
        /*0a48*/ 	.word	0x0001aab0
        /*0a4c*/ 	.word	0x00000007
        /*0a50*/ 	.word	0x00034820
        /*0a54*/ 	.short	0x010a
        /*0a56*/ 	.byte	0x3f
	.zero		1


	//   ....[52]....
        /*0a58*/ 	.word	0x0001ae00
        /*0a5c*/ 	.word	0x00000007
        /*0a60*/ 	.word	0x00034840
        /*0a64*/ 	.short	0x010a
        /*0a66*/ 	.byte	0x3f
	.zero		1


	//   ....[53]....
        /*0a68*/ 	.word	0x0001b100
        /*0a6c*/ 	.word	0x00000007
        /*0a70*/ 	.word	0x00034860
        /*0a74*/ 	.short	0x010a
        /*0a76*/ 	.byte	0x3f
	.zero		1


	//   ....[54]....
        /*0a78*/ 	.word	0x0001b6d0
        /*0a7c*/ 	.word	0x00000002
        /*0a80*/ 	.word	0x00034840
        /*0a84*/ 	.short	0x010a
        /*0a86*/ 	.byte	0x3f
	.zero		1


	//   ....[55]....
        /*0a88*/ 	.word	0x0001b9d0
        /*0a8c*/ 	.word	0x00000002
        /*0a90*/ 	.word	0x00034860
        /*0a94*/ 	.short	0x010a
        /*0a96*/ 	.byte	0x3f
	.zero		1


	//   ....[56]....
        /*0a98*/ 	.word	0x0001bf00
        /*0a9c*/ 	.word	0x00000002
        /*0aa0*/ 	.word	0x00034840
        /*0aa4*/ 	.short	0x010a
        /*0aa6*/ 	.byte	0x3f
	.zero		1


	//   ....[57]....
        /*0aa8*/ 	.word	0x0001c1f0
        /*0aac*/ 	.word	0x00000002
        /*0ab0*/ 	.word	0x00034860
        /*0ab4*/ 	.short	0x010a
        /*0ab6*/ 	.byte	0x3f
	.zero		1


	//   ....[58]....
        /*0ab8*/ 	.word	0x0001c6c0
        /*0abc*/ 	.word	0x00000000
        /*0ac0*/ 	.word	0x00034860
        /*0ac4*/ 	.short	0x010a
        /*0ac6*/ 	.byte	0x3f
	.zero		1


	//   ....[59]....
        /*0ac8*/ 	.word	0x0001d4a0
        /*0acc*/ 	.word	0x00000000
        /*0ad0*/ 	.word	0x00034820
        /*0ad4*/ 	.short	0x010a
        /*0ad6*/ 	.byte	0x3f
	.zero		1


	//   ....[60]....
        /*0ad8*/ 	.word	0x0001d650
        /*0adc*/ 	.word	0x00000006
        /*0ae0*/ 	.word	0x00000000
        /*0ae4*/ 	.short	0x010a
        /*0ae6*/ 	.byte	0x3f
	.zero		1


	//   ....[61]....
        /*0ae8*/ 	.word	0x0001d6c0
        /*0aec*/ 	.word	0x00000007
        /*0af0*/ 	.word	0x00000000
        /*0af4*/ 	.short	0x010a
        /*0af6*/ 	.byte	0x3f
	.zero		1


	//   ....[62]....
        /*0af8*/ 	.word	0x0001d730
        /*0afc*/ 	.word	0x00000004
        /*0b00*/ 	.word	0x00000000
        /*0b04*/ 	.short	0x010a
        /*0b06*/ 	.byte	0x3f
	.zero		1


	//   ....[63]....
        /*0b08*/ 	.word	0x0001d760
        /*0b0c*/ 	.word	0x00000003
        /*0b10*/ 	.word	0x00000000
        /*0b14*/ 	.short	0x010a
        /*0b16*/ 	.byte	0x3f
	.zero		1


	//   ....[64]....
        /*0b18*/ 	.word	0x0001d7c0
        /*0b1c*/ 	.word	0x00000003
        /*0b20*/ 	.word	0x00034890
        /*0b24*/ 	.short	0x010a
        /*0b26*/ 	.byte	0x3f
	.zero		1


	//   ....[65]....
        /*0b28*/ 	.word	0x0001d810
        /*0b2c*/ 	.word	0x00000003
        /*0b30*/ 	.word	0x00034890
        /*0b34*/ 	.short	0x010a
        /*0b36*/ 	.byte	0x3f
	.zero		1


	//   ....[66]....
        /*0b38*/ 	.word	0x0001d860
        /*0b3c*/ 	.word	0x00000003
        /*0b40*/ 	.word	0x00034890
        /*0b44*/ 	.short	0x010a
        /*0b46*/ 	.byte	0x3f
	.zero		1


	//   ....[67]....
        /*0b48*/ 	.word	0x0001d8b0
        /*0b4c*/ 	.word	0x00000003
        /*0b50*/ 	.word	0x000348b0
        /*0b54*/ 	.short	0x010a
        /*0b56*/ 	.byte	0x3f
	.zero		1


	//   ....[68]....
        /*0b58*/ 	.word	0x0001db80
        /*0b5c*/ 	.word	0x00000002
        /*0b60*/ 	.word	0x00034800
        /*0b64*/ 	.short	0x010a
        /*0b66*/ 	.byte	0x3f
	.zero		1


	//   ....[69]....
        /*0b68*/ 	.word	0x0001de50
        /*0b6c*/ 	.word	0x00000002
        /*0b70*/ 	.word	0x00034800
        /*0b74*/ 	.short	0x010a
        /*0b76*/ 	.byte	0x3f
	.zero		1


	//   ....[70]....
        /*0b78*/ 	.word	0x0001dea0
        /*0b7c*/ 	.word	0x00000004
        /*0b80*/ 	.word	0x00034830
        /*0b84*/ 	.short	0x010a
        /*0b86*/ 	.byte	0x3f
	.zero		1


	//   ....[71]....
        /*0b88*/ 	.word	0x0001def0
        /*0b8c*/ 	.word	0x00000015
        /*0b90*/ 	.word	0x00034830
        /*0b94*/ 	.short	0x010a
        /*0b96*/ 	.byte	0x3f
	.zero		1


	//   ....[72]....
        /*0b98*/ 	.word	0x0001df40
        /*0b9c*/ 	.word	0x000000ca
        /*0ba0*/ 	.word	0x00034850
        /*0ba4*/ 	.short	0x010a
        /*0ba6*/ 	.byte	0x3f
	.zero		1


	//   ....[73]....
        /*0ba8*/ 	.word	0x0001df90
        /*0bac*/ 	.word	0x0000000d
        /*0bb0*/ 	.word	0x00034850
        /*0bb4*/ 	.short	0x010a
        /*0bb6*/ 	.byte	0x3f
	.zero		1


	//   ....[74]....
        /*0bb8*/ 	.word	0x0001e130
        /*0bbc*/ 	.word	0x00000009
        /*0bc0*/ 	.word	0x00034820
        /*0bc4*/ 	.short	0x010a
        /*0bc6*/ 	.byte	0x3f
	.zero		1


	//   ....[75]....
        /*0bc8*/ 	.word	0x0001e180
        /*0bcc*/ 	.word	0x00000005
        /*0bd0*/ 	.word	0x000348a0
        /*0bd4*/ 	.short	0x010a
        /*0bd6*/ 	.byte	0x3f
	.zero		1


	//   ....[76]....
        /*0bd8*/ 	.word	0x0001e1d0
        /*0bdc*/ 	.word	0x00000005
        /*0be0*/ 	.word	0x000348c0
        /*0be4*/ 	.short	0x010a
        /*0be6*/ 	.byte	0x3f
	.zero		1


	//   ....[77]....
        /*0be8*/ 	.word	0x0001e220
        /*0bec*/ 	.word	0x00000006
        /*0bf0*/ 	.word	0x000348a0
        /*0bf4*/ 	.short	0x010a
        /*0bf6*/ 	.byte	0x3f
	.zero		1


	//   ....[78]....
        /*0bf8*/ 	.word	0x0001e270
        /*0bfc*/ 	.word	0x00000006
        /*0c00*/ 	.word	0x000348c0
        /*0c04*/ 	.short	0x010a
        /*0c06*/ 	.byte	0x3f
	.zero		1


	//   ....[79]....
        /*0c08*/ 	.word	0x0001e410
        /*0c0c*/ 	.word	0x00000006
        /*0c10*/ 	.word	0x00034840
        /*0c14*/ 	.short	0x010a
        /*0c16*/ 	.byte	0x3f
	.zero		1


	//   ....[80]....
        /*0c18*/ 	.word	0x0001e490
        /*0c1c*/ 	.word	0x00000006
        /*0c20*/ 	.word	0x00034820
        /*0c24*/ 	.short	0x010a
        /*0c26*/ 	.byte	0x3f
	.zero		1


	//   ....[81]....
        /*0c28*/ 	.word	0x0001e4e0
        /*0c2c*/ 	.word	0x00000007
        /*0c30*/ 	.word	0x00034840
        /*0c34*/ 	.short	0x010a
        /*0c36*/ 	.byte	0x3f
	.zero		1


	//   ....[82]....
        /*0c38*/ 	.word	0x0001e530
        /*0c3c*/ 	.word	0x00000007
        /*0c40*/ 	.word	0x00034860
        /*0c44*/ 	.short	0x010a
        /*0c46*/ 	.byte	0x3f
	.zero		1


	//   ....[83]....
        /*0c48*/ 	.word	0x0001e580
        /*0c4c*/ 	.word	0x00000002
        /*0c50*/ 	.word	0x00034840
        /*0c54*/ 	.short	0x010a
        /*0c56*/ 	.byte	0x3f
	.zero		1


	//   ....[84]....
        /*0c58*/ 	.word	0x0001e5d0
        /*0c5c*/ 	.word	0x00000002
        /*0c60*/ 	.word	0x00034860
        /*0c64*/ 	.short	0x010a
        /*0c66*/ 	.byte	0x3f
	.zero		1


	//   ....[85]....
        /*0c68*/ 	.word	0x0001e620
        /*0c6c*/ 	.word	0x00000002
        /*0c70*/ 	.word	0x00034840
        /*0c74*/ 	.short	0x010a
        /*0c76*/ 	.byte	0x3f
	.zero		1


	//   ....[86]....
        /*0c78*/ 	.word	0x0001e670
        /*0c7c*/ 	.word	0x00000002
        /*0c80*/ 	.word	0x00034860
        /*0c84*/ 	.short	0x010a
        /*0c86*/ 	.byte	0x3f
	.zero		1


	//   ....[87]....
        /*0c88*/ 	.word	0x0001e6c0
        /*0c8c*/ 	.word	0x00000000
        /*0c90*/ 	.word	0x00034860
        /*0c94*/ 	.short	0x010a
        /*0c96*/ 	.byte	0x3f
	.zero		1


	//   ....[88]....
        /*0c98*/ 	.word	0x0001f090
        /*0c9c*/ 	.word	0x00000000
        /*0ca0*/ 	.word	0x00034820
        /*0ca4*/ 	.short	0x010a
        /*0ca6*/ 	.byte	0x3f
	.zero		1


	//   ....[89]....
        /*0ca8*/ 	.word	0x0001f230
        /*0cac*/ 	.word	0x00000006
        /*0cb0*/ 	.word	0x00000000
        /*0cb4*/ 	.short	0x010a
        /*0cb6*/ 	.byte	0x3f
	.zero		1


	//   ....[90]....
        /*0cb8*/ 	.word	0x0001f280
        /*0cbc*/ 	.word	0x00000007
        /*0cc0*/ 	.word	0x00000000
        /*0cc4*/ 	.short	0x010a
        /*0cc6*/ 	.byte	0x3f
	.zero		1


	//   ....[91]....
        /*0cc8*/ 	.word	0x0001f2d0
        /*0ccc*/ 	.word	0x00000004
        /*0cd0*/ 	.word	0x00000000
        /*0cd4*/ 	.short	0x010a
        /*0cd6*/ 	.byte	0x3f
	.zero		1


	//----- nvinfo : EIATTR_NUM_MBARRIERS
	.align		4
.L_421:
        /*0cd8*/ 	.byte	0x03, 0x38
        /*0cda*/ 	.short	0x0016


	//----- nvinfo : EIATTR_EXIT_INSTR_OFFSETS
	.align		4
        /*0cdc*/ 	.byte	0x04, 0x1c
        /*0cde*/ 	.short	(.L_423 - .L_422)


	//   ....[0]....
.L_422:
        /*0ce0*/ 	.word	0x0001d7b0


	//----- nvinfo : EIATTR_MAX_THREADS
	.align		4
.L_423:
        /*0ce4*/ 	.byte	0x04, 0x05
        /*0ce6*/ 	.short	(.L_425 - .L_424)
.L_424:
        /*0ce8*/ 	.word	0x00000180
        /*0cec*/ 	.word	0x00000001
        /*0cf0*/ 	.word	0x00000001


	//----- nvinfo : EIATTR_CRS_STACK_SIZE
	.align		4
.L_425:
        /*0cf4*/ 	.byte	0x04, 0x1e
        /*0cf6*/ 	.short	(.L_427 - .L_426)
.L_426:
        /*0cf8*/ 	.word	0x00000000


	//----- nvinfo : EIATTR_CBANK_PARAM_SIZE
	.align		4
.L_427:
        /*0cfc*/ 	.byte	0x03, 0x19
        /*0cfe*/ 	.short	0x0a70


	//----- nvinfo : EIATTR_PARAM_CBANK
	.align		4
        /*0d00*/ 	.byte	0x04, 0x0a
        /*0d02*/ 	.short	(.L_429 - .L_428)
	.align		4
.L_428:
        /*0d04*/ 	.word	index@(.nv.constant0._ZN7cutlass13device_kernelIN5flash11enable_sm90INS1_16FlashAttnFwdSm90INS1_25CollectiveMainloopFwdSm90ILi2EN4cute5tupleIJNS5_1CILi1EEES8_S8_EEENS6_IJNS7_ILi128EEESA_NS7_ILi192EEEEEELi128ENS_6half_tEfNS_4arch4Sm90ELb0ELb0ELb0ELb1ELb0ELb1ELb0ELb1ELb1ELb0ELb0ELb0EEENS1_21CollectiveEpilogueFwdINS6_IJSA_SA_SA_EEES9_SD_SF_Li256ELb1ELb0ELb0ELb0EEENS1_36VarlenDynamicPersistentTileSchedulerILi128ELi128ELi256ELi32ELb0ELb0ELb1ELb0ELb1ELb1EEEEEEEEEvNT_6ParamsE)
        /*0d08*/ 	.short	0x0210
        /*0d0a*/ 	.short	0x0a70


	//----- nvinfo : EIATTR_SW_WAR
	.align		4
.L_429:
        /*0d0c*/ 	.byte	0x04, 0x36
        /*0d0e*/ 	.short	(.L_431 - .L_430)
.L_430:
        /*0d10*/ 	.word	0x00000008
.L_431:


//--------------------- .nv.info._ZN7cutlass13device_kernelIN5flash11enable_sm90INS1_16FlashAttnFwdSm90INS1_25CollectiveMainloopFwdSm90ILi2EN4cute5tupleIJNS5_1CILi1EEES8_S8_EEENS6_IJNS7_ILi128EEENS7_ILi96EEENS7_ILi192EEEEEELi128ENS_6half_tEfNS_4arch4Sm90ELb0ELb1ELb0ELb0ELb0ELb0ELb0ELb1ELb1ELb0ELb0ELb0EEENS1_21CollectiveEpilogueFwdINS6_IJSA_SA_SB_EEES9_SE_SG_Li256ELb0ELb0ELb0ELb0EEENS1_30DynamicPersistentTileSchedulerILi256ELi32ELb0ELb0ELb1EEEEEEEEEvNT_6ParamsE --------------------------
	.section	.nv.info._ZN7cutlass13device_kernelIN5flash11enable_sm90INS1_16FlashAttnFwdSm90INS1_25CollectiveMainloopFwdSm90ILi2EN4cute5tupleIJNS5_1CILi1EEES8_S8_EEENS6_IJNS7_ILi128EEENS7_ILi96EEENS7_ILi192EEEEEELi128ENS_6half_tEfNS_4arch4Sm90ELb0ELb1ELb0ELb0ELb0ELb0ELb0ELb1ELb1ELb0ELb0ELb0EEENS1_21CollectiveEpilogueFwdINS6_IJSA_SA_SB_EEES9_SE_SG_Li256ELb0ELb0ELb0ELb0EEENS1_30DynamicPersistentTileSchedulerILi256ELi32ELb0ELb0ELb1EEEEEEEEEvNT_6ParamsE,"",@"SHT_CUDA_INFO"
	.sectionflags	@""
	.align	4


	//----- nvinfo : EIATTR_CUDA_API_VERSION
	.align		4
        /*0000*/ 	.byte	0x04, 0x37
        /*0002*/ 	.short	(.L_433 - .L_432)
.L_432:
        /*0004*/ 	.word	0x00000082


	//----- nvinfo : EIATTR_KPARAM_INFO
	.align		4
.L_433:
        /*0008*/ 	.byte	0x04, 0x17
        /*000a*/ 	.short	(.L_435 - .L_434)
.L_434:
        /*000c*/ 	.word	0x00000000
        /*0010*/ 	.short	0x0000
        /*0012*/ 	.short	0x0070
        /*0014*/ 	.byte	0x00, 0xf0, 0x01, 0x2e


	//----- nvinfo : EIATTR_SPARSE_MMA_MASK
	.align		4
.L_435:
        /*0018*/ 	.byte	0x03, 0x50
        /*001a*/ 	.short	0x0000


	//----- nvinfo : EIATTR_MAXREG_COUNT
	.align		4
        /*001c*/ 	.byte	0x03, 0x1b
        /*001e*/ 	.short	0x00a8


	//----- nvinfo : EIATTR_NUM_BARRIERS
	.align		4
        /*0020*/ 	.byte	0x02, 0x4c
        /*0022*/ 	.byte	0x09
	.zero		1


	//----- nvinfo : EIATTR_EXTERNS
	.align		4
        /*0024*/ 	.byte	0x04, 0x0f
        /*0026*/ 	.short	(.L_437 - .L_436)


	//   ....[0]....
	.align		4
.L_436:
        /*0028*/ 	.word	index@(__assertfail)


	//----- nvinfo : EIATTR_ANNOTATIONS
	.align		4
.L_437:
        /*002c*/ 	.byte	0x04, 0x55
        /*002e*/ 	.short	(.L_439 - .L_438)


	//   ....[0]....
.L_438:
        /*0030*/ 	.word	0x00000001
        /*0034*/ 	.byte	0x80, 0x09, 0x00, 0x00, 0x01, 0x00, 0x00, 0x00, 0x50, 0x0a, 0x00, 0x00, 0x01, 0x00, 0x00, 0x00
        /*0044*/ 	.byte	0x20, 0x0e, 0x01, 0x00


	//----- nvinfo : EIATTR_MERCURY_ISA_VERSION
	.align		4
.L_439:
        /*0048*/ 	.byte	0x03, 0x5f
        /*004a*/ 	.short	0x0101


	//----- nvinfo : EIATTR_INT_WARP_WIDE_INSTR_OFFSETS
	.align		4
        /*004c*/ 	.byte	0x04, 0x31
        /*004e*/ 	.short	(.L_441 - .L_440)


	//   ....[0]....
.L_440:
        /*0050*/ 	.word	0x00000190


	//   ....[1]....
        /*0054*/ 	.word	0x000001c0


	//   ....[2]....
        /*0058*/ 	.word	0x000001d0


	//   ....[3]....
        /*005c*/ 	.word	0x0000e520


	//   ....[4]....
        /*0060*/ 	.word	0x0000e5b0


	//   ....[5]....
        /*0064*/ 	.word	0x0000eb20


	//   ....[6]....
        /*0068*/ 	.word	0x00010830


	//   ....[7]....
        /*006c*/ 	.word	0x000108c0


	//----- nvinfo : EIATTR_COOP_GROUP_MASK_REGIDS
	.align		4
.L_441:
        /*0070*/ 	.byte	0x04, 0x29
        /*0072*/ 	.short	(.L_443 - .L_442)


	//   ....[0]....
.L_442:
        /*0074*/ 	.word	0xffffffff


	//   ....[1]....
        /*0078*/ 	.word	0xffffffff


	//   ....[2]....
        /*007c*/ 	.word	0xffffffff


	//   ....[3]....
        /*0080*/ 	.word	0xffffffff


	//   ....[4]....
        /*0084*/ 	.word	0xffffffff


	//   ....[5]....
        /*0088*/ 	.word	0xffffffff


	//   ....[6]....
        /*008c*/ 	.word	0xffffffff


	//   ....[7]....
        /*0090*/ 	.word	0xffffffff


	//   ....[8]....
        /*0094*/ 	.word	0xffffffff


	//   ....[9]....
        /*0098*/ 	.word	0xffffffff


	//   ....[10]....
        /*009c*/ 	.word	0xffffffff


	//   ....[11]....
        /*00a0*/ 	.word	0xffffffff


	//   ....[12]....
        /*00a4*/ 	.word	0xffffffff


	//   ....[13]....
        /*00a8*/ 	.word	0xffffffff


	//   ....[14]....
        /*00ac*/ 	.word	0xffffffff


	//   ....[15]....
        /*00b0*/ 	.word	0xffffffff


	//   ....[16]....
        /*00b4*/ 	.word	0xffffffff


	//   ....[17]....
        /*00b8*/ 	.word	0xffffffff


	//   ....[18]....
        /*00bc*/ 	.word	0xffffffff


	//   ....[19]....
        /*00c0*/ 	.word	0xffffffff


	//   ....[20]....
        /*00c4*/ 	.word	0xffffffff


	//   ....[21]....
        /*00c8*/ 	.word	0xffffffff


	//   ....[22]....
        /*00cc*/ 	.word	0xffffffff


	//   ....[23]....
        /*00d0*/ 	.word	0xffffffff


	//   ....[24]....
        /*00d4*/ 	.word	0xffffffff


	//   ....[25]....
        /*00d8*/ 	.word	0xffffffff


	//   ....[26]....
        /*00dc*/ 	.word	0xffffffff


	//   ....[27]....
        /*00e0*/ 	.word	0xffffffff


	//   ....[28]....
        /*00e4*/ 	.word	0xffffffff


	//   ....[29]....
        /*00e8*/ 	.word	0xffffffff


	//   ....[30]....
        /*00ec*/ 	.word	0xffffffff


	//   ....[31]....
        /*00f0*/ 	.word	0xffffffff


	//   ....[32]....
        /*00f4*/ 	.word	0x0500000f


	//   ....[33]....
        /*00f8*/ 	.word	0x0500000f


	//----- nvinfo : EIATTR_COOP_GROUP_INSTR_OFFSETS
	.align		4
.L_443:
        /*00fc*/ 	.byte	0x04, 0x28
        /*00fe*/ 	.short	(.L_445 - .L_444)


	//   ....[0]....
.L_444:
        /*0100*/ 	.word	0x00000060


	//   ....[1]....
        /*0104*/ 	.word	0x000001a0


	//   ....[2]....
        /*0108*/ 	.word	0x000001f0


	//   ....[3]....
        /*010c*/ 	.word	0x000003e0


	//   ....[4]....
        /*0110*/ 	.word	0x00000540


	//   ....[5]....
        /*0114*/ 	.word	0x00000660


	//   ....[6]....
        /*0118*/ 	.word	0x000007c0


	//   ....[7]....
        /*011c*/ 	.word	0x000016f0


	//   ....[8]....
        /*0120*/ 	.word	0x00003080


	//   ....[9]....
        /*0124*/ 	.word	0x00003190


	//   ....[10]....
        /*0128*/ 	.word	0x000036d0


	//   ....[11]....
        /*012c*/ 	.word	0x00003790


	//   ....[12]....
        /*0130*/ 	.word	0x00006260


	//   ....[13]....
        /*0134*/ 	.word	0x00006300


	//   ....[14]....
        /*0138*/ 	.word	0x00006740


	//   ....[15]....
        /*013c*/ 	.word	0x000067a0


	//   ....[16]....
        /*0140*/ 	.word	0x00007fa0


	//   ....[17]....
        /*0144*/ 	.word	0x00007fc0


	//   ....[18]....
        /*0148*/ 	.word	0x000085c0


	//   ....[19]....
        /*014c*/ 	.word	0x00008630


	//   ....[20]....
        /*0150*/ 	.word	0x0000abe0


	//   ....[21]....
        /*0154*/ 	.word	0x0000ae30


	//   ....[22]....
        /*0158*/ 	.word	0x0000b300


	//   ....[23]....
        /*015c*/ 	.word	0x0000b390


	//   ....[24]....
        /*0160*/ 	.word	0x0000c180


	//   ....[25]....
        /*0164*/ 	.word	0x0000c1b0


	//   ....[26]....
        /*0168*/ 	.word	0x0000c2b0


	//   ....[27]....
        /*016c*/ 	.word	0x0000c2d0


	//   ....[28]....
        /*0170*/ 	.word	0x0000d0a0


	//   ....[29]....
        /*0174*/ 	.word	0x0000dc70


	//   ....[30]....
        /*0178*/ 	.word	0x00010bf0


	//   ....[31]....
        /*017c*/ 	.word	0x00010dc0


	//   ....[32]....
        /*0180*/ 	.word	0x00011410


	//   ....[33]....
        /*0184*/ 	.word	0x000117f0


	//----- nvinfo : EIATTR_REG_RECONFIG
	.align		4
.L_445:
        /*0188*/ 	.byte	0x01, 0x54
	.zero		2


	//----- nvinfo : EIATTR_SYSCALL_OFFSETS
	.align		4
        /*018c*/ 	.byte	0x04, 0x46
        /*018e*/ 	.short	(.L_447 - .L_446)


	//   ....[0]....
.L_446:
        /*0190*/ 	.word	0x000018a0


	//   ....[1]....
        /*0194*/ 	.word	0x0000e740


	//   ....[2]....
        /*0198*/ 	.word	0x0000e880


	//   ....[3]....
        /*019c*/ 	.word	0x0000e970


	//----- nvinfo : EIATTR_MBARRIER_INSTR_OFFSETS
	.align		4
.L_447:
        /*01a0*/ 	.byte	0x04, 0x39
        /*01a2*/ 	.short	(.L_449 - .L_448)


	//   ....[0]....
.L_448:
        /*01a4*/ 	.word	0x00000290
        /*01a8*/ 	.word	0x000000ff
        /*01ac*/ 	.word	0x0002a800
        /*01b0*/ 	.short	0x0100
        /*01b2*/ 	.byte	0x06
	.zero		1


	//   ....[1]....
        /*01b4*/ 	.word	0x000002a0
        /*01b8*/ 	.word	0x000000ff
        /*01bc*/ 	.word	0x0002a820
        /*01c0*/ 	.short	0x0100
        /*01c2*/ 	.byte	0x06
	.zero		1


	//   ....[2]....
        /*01c4*/ 	.word	0x00000390
        /*01c8*/ 	.word	0x000000ff
        /*01cc*/ 	.word	0x0002a830
        /*01d0*/ 	.short	0x0100
        /*01d2*/ 	.byte	0x08
	.zero		1


	//   ....[3]....
        /*01d4*/ 	.word	0x000003a0
        /*01d8*/ 	.word	0x000000ff
        /*01dc*/ 	.word	0x0002a840
        /*01e0*/ 	.short	0x0100
        /*01e2*/ 	.byte	0x08
	.zero		1


	//   ....[4]....
        /*01e4*/ 	.word	0x000003b0
        /*01e8*/ 	.word	0x000000ff
        /*01ec*/ 	.word	0x0002a838
        /*01f0*/ 	.short	0x0100
        /*01f2*/ 	.byte	0x08
	.zero		1


	//   ....[5]....
        /*01f4*/ 	.word	0x000003c0
        /*01f8*/ 	.word	0x000000ff
        /*01fc*/ 	.word	0x0002a848
        /*0200*/ 	.short	0x0100
        /*0202*/ 	.byte	0x08
	.zero		1


	//   ....[6]....
        /*0204*/ 	.word	0x000004f0
        /*0208*/ 	.word	0x000000ff
        /*020c*/ 	.word	0x0002a850
        /*0210*/ 	.short	0x0100
        /*0212*/ 	.byte	0x08
	.zero		1


	//   ....[7]....
        /*0214*/ 	.word	0x00000500
        /*0218*/ 	.word	0x000000ff
        /*021c*/ 	.word	0x0002a860
        /*0220*/ 	.short	0x0100
        /*0222*/ 	.byte	0x08
	.zero		1


	//   ....[8]....
        /*0224*/ 	.word	0x00000510
        /*0228*/ 	.word	0x000000ff
        /*022c*/ 	.word	0x0002a858
        /*0230*/ 	.short	0x0100
        /*0232*/ 	.byte	0x08
	.zero		1


	//   ....[9]....
        /*0234*/ 	.word	0x00000520
        /*0238*/ 	.word	0x000000ff
        /*023c*/ 	.word	0x0002a868
        /*0240*/ 	.short	0x0100
        /*0242*/ 	.byte	0x08
	.zero		1


	//   ....[10]....
        /*0244*/ 	.word	0x00000610
        /*0248*/ 	.word	0x000000ff
        /*024c*/ 	.word	0x0002a870
        /*0250*/ 	.short	0x0100
        /*0252*/ 	.byte	0x06
	.zero		1


	//   ....[11]....
        /*0254*/ 	.word	0x00000620
        /*0258*/ 	.word	0x000000ff
        /*025c*/ 	.word	0x0002a880
        /*0260*/ 	.short	0x0100
        /*0262*/ 	.byte	0x06
	.zero		1


	//   ....[12]....
        /*0264*/ 	.word	0x00000630
        /*0268*/ 	.word	0x000000ff
        /*026c*/ 	.word	0x0002a878
        /*0270*/ 	.short	0x0100
        /*0272*/ 	.byte	0x06
	.zero		1


	//   ....[13]....
        /*0274*/ 	.word	0x00000640
        /*0278*/ 	.word	0x000000ff
        /*027c*/ 	.word	0x0002a888
        /*0280*/ 	.short	0x0100
        /*0282*/ 	.byte	0x06
	.zero		1


	//   ....[14]....
        /*0284*/ 	.word	0x00000770
        /*0288*/ 	.word	0x000000ff
        /*028c*/ 	.word	0x0002a890
        /*0290*/ 	.short	0x0100
        /*0292*/ 	.byte	0x08
	.zero		1


	//   ....[15]....
        /*0294*/ 	.word	0x00000780
        /*0298*/ 	.word	0x000000ff
        /*029c*/ 	.word	0x0002a8a0
        /*02a0*/ 	.short	0x0100
        /*02a2*/ 	.byte	0x08
	.zero		1


	//   ....[16]....
        /*02a4*/ 	.word	0x00000790
        /*02a8*/ 	.word	0x000000ff
        /*02ac*/ 	.word	0x0002a898
        /*02b0*/ 	.short	0x0100
        /*02b2*/ 	.byte	0x08
	.zero		1


	//   ....[17]....
        /*02b4*/ 	.word	0x000007a0
        /*02b8*/ 	.word	0x000000ff
        /*02bc*/ 	.word	0x0002a8a8
        /*02c0*/ 	.short	0x0100
        /*02c2*/ 	.byte	0x08
	.zero		1


	//   ....[18]....
        /*02c4*/ 	.word	0x000008d0
        /*02c8*/ 	.word	0x000000ff
        /*02cc*/ 	.word	0x0002a8b0
        /*02d0*/ 	.short	0x0100
        /*02d2*/ 	.byte	0x08
	.zero		1


	//   ....[19]....
        /*02d4*/ 	.word	0x000008e0
        /*02d8*/ 	.word	0x000000ff
        /*02dc*/ 	.word	0x0002a8c0
        /*02e0*/ 	.short	0x0100
        /*02e2*/ 	.byte	0x08
	.zero		1


	//   ....[20]....
        /*02e4*/ 	.word	0x000008f0
        /*02e8*/ 	.word	0x000000ff
        /*02ec*/ 	.word	0x0002a8b8
        /*02f0*/ 	.short	0x0100
        /*02f2*/ 	.byte	0x08
	.zero		1


	//   ....[21]....
        /*02f4*/ 	.word	0x00000900
        /*02f8*/ 	.word	0x000000ff
        /*02fc*/ 	.word	0x0002a8c8
        /*0300*/ 	.short	0x0100
        /*0302*/ 	.byte	0x08
	.zero		1


	//   ....[22]....
        /*0304*/ 	.word	0x00001910
        /*0308*/ 	.word	0x000000ff
        /*030c*/ 	.word	0x0002a800
        /*0310*/ 	.short	0x010a
        /*0312*/ 	.byte	0x25
	.zero		1


	//   ....[23]....
        /*0314*/ 	.word	0x000019a0
        /*0318*/ 	.word	0x00000003
        /*031c*/ 	.word	0x0002a830
        /*0320*/ 	.short	0x010a
        /*0322*/ 	.byte	0x3f
	.zero		1


	//   ....[24]....
        /*0324*/ 	.word	0x00001a20
        /*0328*/ 	.word	0x00000003
        /*032c*/ 	.word	0x0002a830
        /*0330*/ 	.short	0x010a
        /*0332*/ 	.byte	0x3f
	.zero		1


	//   ....[25]....
        /*0334*/ 	.word	0x000021b0
        /*0338*/ 	.word	0x00000002
        /*033c*/ 	.word	0x00000000
        /*0340*/ 	.short	0x0101
        /*0342*/ 	.byte	0x3f
	.zero		1


	//   ....[26]....
        /*0344*/ 	.word	0x000044c0
        /*0348*/ 	.word	0x000000ff
        /*034c*/ 	.word	0x0002a830
        /*0350*/ 	.short	0x010a
        /*0352*/ 	.byte	0x26
	.zero		1


	//   ....[27]....
        /*0354*/ 	.word	0x00004500
        /*0358*/ 	.word	0x000000ff
        /*035c*/ 	.word	0x0002a830
        /*0360*/ 	.short	0x010a
        /*0362*/ 	.byte	0x26
	.zero		1


	//   ....[28]....
        /*0364*/ 	.word	0x00004da0
        /*0368*/ 	.word	0x000000ff
        /*036c*/ 	.word	0x0002a850
        /*0370*/ 	.short	0x010a
        /*0372*/ 	.byte	0x06
	.zero		1


	//   ....[29]....
        /*0374*/ 	.word	0x00004de0
        /*0378*/ 	.word	0x000000ff
        /*037c*/ 	.word	0x0002a850
        /*0380*/ 	.short	0x010a
        /*0382*/ 	.byte	0x06
	.zero		1


	//   ....[30]....
        /*0384*/ 	.word	0x00005100
        /*0388*/ 	.word	0x00000000
        /*038c*/ 	.word	0x00000000
        /*0390*/ 	.short	0x0101
        /*0392*/ 	.byte	0x3f
	.zero		1


	//   ....[31]....
        /*0394*/ 	.word	0x00006cd0
        /*0398*/ 	.word	0x0000005b
        /*039c*/ 	.word	0x00000000
        /*03a0*/ 	.short	0x0101
        /*03a2*/ 	.byte	0x3f
	.zero		1


	//   ....[32]....
        /*03a4*/ 	.word	0x000073c0
        /*03a8*/ 	.word	0x000000ff
        /*03ac*/ 	.word	0x0002a830
        /*03b0*/ 	.short	0x010a
        /*03b2*/ 	.byte	0x06
	.zero		1


	//   ....[33]....
        /*03b4*/ 	.word	0x00007400
        /*03b8*/ 	.word	0x000000ff
        /*03bc*/ 	.word	0x0002a830
        /*03c0*/ 	.short	0x010a
        /*03c2*/ 	.byte	0x06
	.zero		1


	//   ....[34]....
        /*03c4*/ 	.word	0x00007ca0
        /*03c8*/ 	.word	0x000000ff
        /*03cc*/ 	.word	0x0002a850
        /*03d0*/ 	.short	0x010a
        /*03d2*/ 	.byte	0x0b
	.zero		1


	//   ....[35]....
        /*03d4*/ 	.word	0x00007ce0
        /*03d8*/ 	.word	0x000000ff
        /*03dc*/ 	.word	0x0002a850
        /*03e0*/ 	.short	0x010a
        /*03e2*/ 	.byte	0x0b
	.zero		1


	//   ....[36]....
        /*03e4*/ 	.word	0x00008b60
        /*03e8*/ 	.word	0x0000005a
        /*03ec*/ 	.word	0x00000000
        /*03f0*/ 	.short	0x0101
        /*03f2*/ 	.byte	0x3f
	.zero		1


	//   ....[37]....
        /*03f4*/ 	.word	0x00008c20
        /*03f8*/ 	.word	0x0000005a
        /*03fc*/ 	.word	0x00000000
        /*0400*/ 	.short	0x0101
        /*0402*/ 	.byte	0x3f
	.zero		1


	//   ....[38]....
        /*0404*/ 	.word	0x00009050
        /*0408*/ 	.word	0x000000ff
        /*040c*/ 	.word	0x0002a830
        /*0410*/ 	.short	0x010a
        /*0412*/ 	.byte	0x06
	.zero		1


	//   ....[39]....
        /*0414*/ 	.word	0x00009090
        /*0418*/ 	.word	0x000000ff
        /*041c*/ 	.word	0x0002a830
        /*0420*/ 	.short	0x010a
        /*0422*/ 	.byte	0x06
	.zero		1


	//   ....[40]....
        /*0424*/ 	.word	0x00009930
        /*0428*/ 	.word	0x000000ff
        /*042c*/ 	.word	0x0002a850
        /*0430*/ 	.short	0x010a
        /*0432*/ 	.byte	0x0a
	.zero		1


	//   ....[41]....
        /*0434*/ 	.word	0x00009970
        /*0438*/ 	.word	0x000000ff
        /*043c*/ 	.word	0x0002a850
        /*0440*/ 	.short	0x010a
        /*0442*/ 	.byte	0x0a
	.zero		1


	//   ....[42]....
        /*0444*/ 	.word	0x00009ca0
        /*0448*/ 	.word	0x00000000
        /*044c*/ 	.word	0x00000000
        /*0450*/ 	.short	0x0101
        /*0452*/ 	.byte	0x3f
	.zero		1


	//   ....[43]....
        /*0454*/ 	.word	0x0000b8f0
        /*0458*/ 	.word	0x0000005b
        /*045c*/ 	.word	0x00000000
        /*0460*/ 	.short	0x0101
        /*0462*/ 	.byte	0x3f
	.zero		1


	//   ....[44]....
        /*0464*/ 	.word	0x0000c0f0
        /*0468*/ 	.word	0x000000ff
        /*046c*/ 	.word	0x0002a850
        /*0470*/ 	.short	0x010a
        /*0472*/ 	.byte	0x05
	.zero		1


	//   ....[45]....
        /*0474*/ 	.word	0x0000c130
        /*0478*/ 	.word	0x000000ff
        /*047c*/ 	.word	0x0002a850
        /*0480*/ 	.short	0x010a
        /*0482*/ 	.byte	0x05
	.zero		1


	//   ....[46]....
        /*0484*/ 	.word	0x0000c5f0
        /*0488*/ 	.word	0x00000008
        /*048c*/ 	.word	0x00000000
        /*0490*/ 	.short	0x0101
        /*0492*/ 	.byte	0x3f
	.zero		1


	//   ....[47]....
        /*0494*/ 	.word	0x0000d370
        /*0498*/ 	.word	0x000000ff
        /*049c*/ 	.word	0x00000000
        /*04a0*/ 	.short	0x0101
        /*04a2*/ 	.byte	0x05
	.zero		1


	//   ....[48]....
        /*04a4*/ 	.word	0x0000edf0
        /*04a8*/ 	.word	0x00000008
        /*04ac*/ 	.word	0x0002a840
        /*04b0*/ 	.short	0x010a
        /*04b2*/ 	.byte	0x3f
	.zero		1


	//   ....[49]....
        /*04b4*/ 	.word	0x0000f280
        /*04b8*/ 	.word	0x000000ff
        /*04bc*/ 	.word	0x0002a820
        /*04c0*/ 	.short	0x010a
        /*04c2*/ 	.byte	0x26
	.zero		1


	//   ....[50]....
        /*04c4*/ 	.word	0x0000f560
        /*04c8*/ 	.word	0x00000003
        /*04cc*/ 	.word	0x0002a840
        /*04d0*/ 	.short	0x010a
        /*04d2*/ 	.byte	0x3f
	.zero		1


	//   ....[51]....
        /*04d4*/ 	.word	0x0000f7d0
        /*04d8*/ 	.word	0x00000002
        /*04dc*/ 	.word	0x00000060
        /*04e0*/ 	.short	0x010a
        /*04e2*/ 	.byte	0x3f
	.zero		1


	//   ....[52]....
        /*04e4*/ 	.word	0x0000fca0
        /*04e8*/ 	.word	0x00000003
        /*04ec*/ 	.word	0x0002a840
        /*04f0*/ 	.short	0x010a
        /*04f2*/ 	.byte	0x3f
	.zero		1


	//   ....[53]....
        /*04f4*/ 	.word	0x0000ff10
        /*04f8*/ 	.word	0x00000002
        /*04fc*/ 	.word	0x00000060
        /*0500*/ 	.short	0x010a
        /*0502*/ 	.byte	0x3f
	.zero		1


	//   ....[54]....
        /*0504*/ 	.word	0x00010300
        /*0508*/ 	.word	0x00000002
        /*050c*/ 	.word	0x0002a840
        /*0510*/ 	.short	0x010a
        /*0512*/ 	.byte	0x3f
	.zero		1


	//   ....[55]....
        /*0514*/ 	.word	0x000105a0
        /*0518*/ 	.word	0x00000002
        /*051c*/ 	.word	0x00000060
        /*0520*/ 	.short	0x010a
        /*0522*/ 	.byte	0x3f
	.zero		1


	//   ....[56]....
        /*0524*/ 	.word	0x00010960
        /*0528*/ 	.word	0x00000003
        /*052c*/ 	.word	0x0002a860
        /*0530*/ 	.short	0x010a
        /*0532*/ 	.byte	0x3f
	.zero		1


	//   ....[57]....
        /*0534*/ 	.word	0x00010d70
        /*0538*/ 	.word	0x00000007
        /*053c*/ 	.word	0x0002a820
        /*0540*/ 	.short	0x010a
        /*0542*/ 	.byte	0x3f
	.zero		1


	//   ....[58]....
        /*0544*/ 	.word	0x00010ee0
        /*0548*/ 	.word	0x00000005
        /*054c*/ 	.word	0x00000000
        /*0550*/ 	.short	0x010a
        /*0552*/ 	.byte	0x3f
	.zero		1


	//   ....[59]....
        /*0554*/ 	.word	0x00010f50
        /*0558*/ 	.word	0x00000003
        /*055c*/ 	.word	0x00000000
        /*0560*/ 	.short	0x010a
        /*0562*/ 	.byte	0x3f
	.zero		1


	//   ....[60]....
        /*0564*/ 	.word	0x00010fb0
        /*0568*/ 	.word	0x00000005
        /*056c*/ 	.word	0x00000000
        /*0570*/ 	.short	0x010a
        /*0572*/ 	.byte	0x3f
	.zero		1


	//   ....[61]....
        /*0574*/ 	.word	0x00010fe0
        /*0578*/ 	.word	0x00000003
        /*057c*/ 	.word	0x00000000
        /*0580*/ 	.short	0x010a
        /*0582*/ 	.byte	0x3f
	.zero		1


	//   ....[62]....
        /*0584*/ 	.word	0x00011050
        /*0588*/ 	.word	0x00000003
        /*058c*/ 	.word	0x0002a800
        /*0590*/ 	.short	0x010a
        /*0592*/ 	.byte	0x3f
	.zero		1


	//   ....[63]....
        /*0594*/ 	.word	0x000110a0
        /*0598*/ 	.word	0x00000003
        /*059c*/ 	.word	0x0002a830
        /*05a0*/ 	.short	0x010a
        /*05a2*/ 	.byte	0x3f
	.zero		1


	//   ....[64]....
        /*05a4*/ 	.word	0x00011100
        /*05a8*/ 	.word	0x00000059
        /*05ac*/ 	.word	0x0002a830
        /*05b0*/ 	.short	0x010a
        /*05b2*/ 	.byte	0x3f
	.zero		1


	//   ....[65]....
        /*05b4*/ 	.word	0x00011160
        /*05b8*/ 	.word	0x000000af
        /*05bc*/ 	.word	0x0002a850
        /*05c0*/ 	.short	0x010a
        /*05c2*/ 	.byte	0x3f
	.zero		1


	//   ....[66]....
        /*05c4*/ 	.word	0x000111c0
        /*05c8*/ 	.word	0x0000000c
        /*05cc*/ 	.word	0x0002a830
        /*05d0*/ 	.short	0x010a
        /*05d2*/ 	.byte	0x3f
	.zero		1


	//   ....[67]....
        /*05d4*/ 	.word	0x00011220
        /*05d8*/ 	.word	0x00000003
        /*05dc*/ 	.word	0x0002a850
        /*05e0*/ 	.short	0x010a
        /*05e2*/ 	.byte	0x3f
	.zero		1


	//   ....[68]....
        /*05e4*/ 	.word	0x00011280
        /*05e8*/ 	.word	0x0000000c
        /*05ec*/ 	.word	0x0002a830
        /*05f0*/ 	.short	0x010a
        /*05f2*/ 	.byte	0x3f
	.zero		1


	//   ....[69]....
        /*05f4*/ 	.word	0x000112e0
        /*05f8*/ 	.word	0x00000003
        /*05fc*/ 	.word	0x0002a850
        /*0600*/ 	.short	0x010a
        /*0602*/ 	.byte	0x3f
	.zero		1


	//   ....[70]....
        /*0604*/ 	.word	0x00011340
        /*0608*/ 	.word	0x00000005
        /*060c*/ 	.word	0x0002a850
        /*0610*/ 	.short	0x010a
        /*0612*/ 	.byte	0x3f
	.zero		1


	//   ....[71]....
        /*0614*/ 	.word	0x000114c0
        /*0618*/ 	.word	0x00000008
        /*061c*/ 	.word	0x0002a840
        /*0620*/ 	.short	0x010a
        /*0622*/ 	.byte	0x3f
	.zero		1


	//   ....[72]....
        /*0624*/ 	.word	0x00011520
        /*0628*/ 	.word	0x00000008
        /*062c*/ 	.word	0x0002a820
        /*0630*/ 	.short	0x010a
        /*0632*/ 	.byte	0x3f
	.zero		1


	//   ....[73]....
        /*0634*/ 	.word	0x00011570
        /*0638*/ 	.word	0x00000003
        /*063c*/ 	.word	0x0002a840
        /*0640*/ 	.short	0x010a
        /*0642*/ 	.byte	0x3f
	.zero		1


	//   ....[74]....
        /*0644*/ 	.word	0x000115c0
        /*0648*/ 	.word	0x00000002
        /*064c*/ 	.word	0x00000060
        /*0650*/ 	.short	0x010a
        /*0652*/ 	.byte	0x3f
	.zero		1


	//   ....[75]....
        /*0654*/ 	.word	0x00011610
        /*0658*/ 	.word	0x00000003
        /*065c*/ 	.word	0x0002a840
        /*0660*/ 	.short	0x010a
        /*0662*/ 	.byte	0x3f
	.zero		1


	//   ....[76]....
        /*0664*/ 	.word	0x00011660
        /*0668*/ 	.word	0x00000002
        /*066c*/ 	.word	0x00000060
        /*0670*/ 	.short	0x010a
        /*0672*/ 	.byte	0x3f
	.zero		1


	//   ....[77]....
        /*0674*/ 	.word	0x000116b0
        /*0678*/ 	.word	0x00000002
        /*067c*/ 	.word	0x0002a840
        /*0680*/ 	.short	0x010a
        /*0682*/ 	.byte	0x3f
	.zero		1


	//   ....[78]....
        /*0684*/ 	.word	0x00011700
        /*0688*/ 	.word	0x00000002
        /*068c*/ 	.word	0x00000060
        /*0690*/ 	.short	0x010a
        /*0692*/ 	.byte	0x3f
	.zero		1


	//   ....[79]....
        /*0694*/ 	.word	0x00011750
        /*0698*/ 	.word	0x00000003
        /*069c*/ 	.word	0x0002a860
        /*06a0*/ 	.short	0x010a
        /*06a2*/ 	.byte	0x3f
	.zero		1


	//   ....[80]....
        /*06a4*/ 	.word	0x00011830
        /*06a8*/ 	.word	0x00000007
        /*06ac*/ 	.word	0x0002a820
        /*06b0*/ 	.short	0x010a
        /*06b2*/ 	.byte	0x3f
	.zero		1


	//   ....[81]....
        /*06b4*/ 	.word	0x00011880
        /*06b8*/ 	.word	0x00000005
        /*06bc*/ 	.word	0x00000000
        /*06c0*/ 	.short	0x010a
        /*06c2*/ 	.byte	0x3f
	.zero		1


	//   ....[82]....
        /*06c4*/ 	.word	0x000118d0
        /*06c8*/ 	.word	0x00000003
        /*06cc*/ 	.word	0x00000000
        /*06d0*/ 	.short	0x010a
        /*06d2*/ 	.byte	0x3f
	.zero		1


	//   ....[83]....
        /*06d4*/ 	.word	0x00011920
        /*06d8*/ 	.word	0x00000005
        /*06dc*/ 	.word	0x00000000
        /*06e0*/ 	.short	0x010a
        /*06e2*/ 	.byte	0x3f
	.zero		1


	//----- nvinfo : EIATTR_NUM_MBARRIERS
	.align		4
.L_449:
        /*06e4*/ 	.byte	0x03, 0x38
        /*06e6*/ 	.short	0x0016


	//----- nvinfo : EIATTR_EXIT_INSTR_OFFSETS
	.align		4
        /*06e8*/ 	.byte	0x04, 0x1c
        /*06ea*/ 	.short	(.L_451 - .L_450)


	//   ....[0]....
.L_450:
        /*06ec*/ 	.word	0x00000a40


	//   ....[1]....
        /*06f0*/ 	.word	0x0000dc30


	//   ....[2]....
        /*06f4*/ 	.word	0x0000dc90


	//   ....[3]....
        /*06f8*/ 	.word	0x00010de0


	//   ....[4]....
        /*06fc*/ 	.word	0x00011030


	//----- nvinfo : EIATTR_MAX_THREADS
	.align		4
.L_451:
        /*0700*/ 	.byte	0x04, 0x05
        /*0702*/ 	.short	(.L_453 - .L_452)
.L_452:
        /*0704*/ 	.word	0x00000180
        /*0708*/ 	.word	0x00000001
        /*070c*/ 	.word	0x00000001


	//----- nvinfo : EIATTR_CRS_STACK_SIZE
	.align		4
.L_453:
        /*0710*/ 	.byte	0x04, 0x1e
        /*0712*/ 	.short	(.L_455 - .L_454)
.L_454:
        /*0714*/ 	.word	0x00000000


	//----- nvinfo : EIATTR_CBANK_PARAM_SIZE
	.align		4
.L_455:
        /*0718*/ 	.byte	0x03, 0x19
        /*071a*/ 	.short	0x0bf0


	//----- nvinfo : EIATTR_PARAM_CBANK
	.align		4
        /*071c*/ 	.byte	0x04, 0x0a
        /*071e*/ 	.short	(.L_457 - .L_456)
	.align		4
.L_456:
        /*0720*/ 	.word	index@(.nv.constant0._ZN7cutlass13device_kernelIN5flash11enable_sm90INS1_16FlashAttnFwdSm90INS1_25CollectiveMainloopFwdSm90ILi2EN4cute5tupleIJNS5_1CILi1EEES8_S8_EEENS6_IJNS7_ILi128EEENS7_ILi96EEENS7_ILi192EEEEEELi128ENS_6half_tEfNS_4arch4Sm90ELb0ELb1ELb0ELb0ELb0ELb0ELb0ELb1ELb1ELb0ELb0ELb0EEENS1_21CollectiveEpilogueFwdINS6_IJSA_SA_SB_EEES9_SE_SG_Li256ELb0ELb0ELb0ELb0EEENS1_30DynamicPersistentTileSchedulerILi256ELi32ELb0ELb0ELb1EEEEEEEEEvNT_6ParamsE)
        /*0724*/ 	.short	0x0210
        /*0726*/ 	.short	0x0bf0


	//----- nvinfo : EIATTR_SW_WAR
	.align		4
.L_457:
        /*0728*/ 	.byte	0x04, 0x36
        /*072a*/ 	.short	(.L_459 - .L_458)
.L_458:
        /*072c*/ 	.word	0x00000008
.L_459:


//--------------------- .nv.info._ZN7cutlass13device_kernelIN5flash11enable_sm90INS1_16FlashAttnFwdSm90INS1_25CollectiveMainloopFwdSm90ILi2EN4cute5tupleIJNS5_1CILi1EEES8_S8_EEENS6_IJNS7_ILi128EEENS7_ILi96EEENS7_ILi192EEEEEELi128ENS_6half_tEfNS_4arch4Sm90ELb0ELb1ELb0ELb1ELb0ELb0ELb0ELb1ELb1ELb0ELb0ELb0EEENS1_21CollectiveEpilogueFwdINS6_IJSA_SA_SB_EEES9_SE_SG_Li256ELb1ELb0ELb0ELb0EEENS1_36VarlenDynamicPersistentTileSchedulerILi128ELi96ELi256ELi32ELb0ELb0ELb1ELb1ELb0ELb1EEEEEEEEEvNT_6ParamsE --------------------------
	.section	.nv.info._ZN7cutlass13device_kernelIN5flash11enable_sm90INS1_16FlashAttnFwdSm90INS1_25CollectiveMainloopFwdSm90ILi2EN4cute5tupleIJNS5_1CILi1EEES8_S8_EEENS6_IJNS7_ILi128EEENS7_ILi96EEENS7_ILi192EEEEEELi128ENS_6half_tEfNS_4arch4Sm90ELb0ELb1ELb0ELb1ELb0ELb0ELb0ELb1ELb1ELb0ELb0ELb0EEENS1_21CollectiveEpilogueFwdINS6_IJSA_SA_SB_EEES9_SE_SG_Li256ELb1ELb0ELb0ELb0EEENS1_36VarlenDynamicPersistentTileSchedulerILi128ELi96ELi256ELi32ELb0ELb0ELb1ELb1ELb0ELb1EEEEEEEEEvNT_6ParamsE,"",@"SHT_CUDA_INFO"
	.sectionflags	@""
	.align	4


	//----- nvinfo : EIATTR_CUDA_API_VERSION
	.align		4
        /*0000*/ 	.byte	0x04, 0x37
        /*0002*/ 	.short	(.L_461 - .L_460)
.L_460:
        /*0004*/ 	.word	0x00000082


	//----- nvinfo : EIATTR_KPARAM_INFO
	.align		4
.L_461:
        /*0008*/ 	.byte	0x04, 0x17
        /*000a*/ 	.short	(.L_463 - .L_462)
.L_462:
        /*000c*/ 	.word	0x00000000
        /*0010*/ 	.short	0x0000
        /*0012*/ 	.short	0x0070
        /*0014*/ 	.byte	0x00, 0xf0, 0x01, 0x28


	//----- nvinfo : EIATTR_SPARSE_MMA_MASK
	.align		4
.L_463:
        /*0018*/ 	.byte	0x03, 0x50
        /*001a*/ 	.short	0x0000


	//----- nvinfo : EIATTR_MAXREG_COUNT
	.align		4
        /*001c*/ 	.byte	0x03, 0x1b
        /*001e*/ 	.short	0x00a8


	//----- nvinfo : EIATTR_NUM_BARRIERS
	.align		4
        /*0020*/ 	.byte	0x02, 0x4c
        /*0022*/ 	.byte	0x09
	.zero		1


	//----- nvinfo : EIATTR_EXTERNS
	.align		4
        /*0024*/ 	.byte	0x04, 0x0f
        /*0026*/ 	.short	(.L_465 - .L_464)


	//   ....[0]....
	.align		4
.L_464:
        /*0028*/ 	.word	index@(__assertfail)


	//----- nvinfo : EIATTR_ANNOTATIONS
	.align		4
.L_465:
        /*002c*/ 	.byte	0x04, 0x55
        /*002e*/ 	.short	(.L_467 - .L_466)


	//   ....[0]....
.L_466:
        /* <DEDUP_REMOVED lines=34> */


	//----- nvinfo : EIATTR_MERCURY_ISA_VERSION
	.align		4
.L_467:
        /*0240*/ 	.byte	0x03, 0x5f
        /*0242*/ 	.short	0x0101


	//----- nvinfo : EIATTR_UNUSED_LOAD_BYTE_OFFSET
	.align		4
        /*0244*/ 	.byte	0x04, 0x44
        /*0246*/ 	.short	(.L_469 - .L_468)


	//   ....[0]....
.L_468:
        /*0248*/ 	.word	0x00000a20
        /*024c*/ 	.word	0x0000fff0


	//   ....[1]....
        /*0250*/ 	.word	0x0000c930
        /*0254*/ 	.word	0x0000fff0


	//----- nvinfo : EIATTR_INT_WARP_WIDE_INSTR_OFFSETS
	.align		4
.L_469:
        /*0258*/ 	.byte	0x04, 0x31
        /*025a*/ 	.short	(.L_471 - .L_470)


	//   ....[0]....
.L_470:
        /*025c*/ 	.word	0x00000150


	//   ....[1]....
        /*0260*/ 	.word	0x00000190


	//   ....[2]....
        /*0264*/ 	.word	0x00000250


	//   ....[3]....
        /*0268*/ 	.word	0x0000fb30


	//   ....[4]....
        /*026c*/ 	.word	0x0000fbc0


	//   ....[5]....
        /*0270*/ 	.word	0x000100c0


	//   ....[6]....
        /*0274*/ 	.word	0x00010140


	//   ....[7]....
        /*0278*/ 	.word	0x00010250


	//   ....[8]....
        /*027c*/ 	.word	0x00010340


	//   ....[9]....
        /*0280*/ 	.word	0x00012660


	//   ....[10]....
        /*0284*/ 	.word	0x000126f0


	//----- nvinfo : EIATTR_COOP_GROUP_MASK_REGIDS
	.align		4
.L_471:
        /*0288*/ 	.byte	0x04, 0x29
        /*028a*/ 	.short	(.L_473 - .L_472)


	//   ....[0]....
.L_472:
        /*028c*/ 	.word	0xffffffff


	//   ....[1]....
        /*0290*/ 	.word	0xffffffff


	//   ....[2]....
        /*0294*/ 	.word	0xffffffff


	//   ....[3]....
        /*0298*/ 	.word	0xffffffff


	//   ....[4]....
        /*029c*/ 	.word	0xffffffff


	//   ....[5]....
        /*02a0*/ 	.word	0xffffffff


	//   ....[6]....
        /*02a4*/ 	.word	0xffffffff


	//   ....[7]....
        /*02a8*/ 	.word	0xffffffff


	//   ....[8]....
        /*02ac*/ 	.word	0xffffffff


	//   ....[9]....
        /*02b0*/ 	.word	0xffffffff


	//   ....[10]....
        /*02b4*/ 	.word	0xffffffff


	//   ....[11]....
        /*02b8*/ 	.word	0xffffffff


	//   ....[12]....
        /*02bc*/ 	.word	0xffffffff


	//   ....[13]....
        /*02c0*/ 	.word	0xffffffff


	//   ....[14]....
        /*02c4*/ 	.word	0xffffffff


	//   ....[15]....
        /*02c8*/ 	.word	0xffffffff


	//   ....[16]....
        /*02cc*/ 	.word	0xffffffff


	//   ....[17]....
        /*02d0*/ 	.word	0xffffffff


	//   ....[18]....
        /*02d4*/ 	.word	0xffffffff


	//   ....[19]....
        /*02d8*/ 	.word	0xffffffff


	//   ....[20]....
        /*02dc*/ 	.word	0xffffffff


	//   ....[21]....
        /*02e0*/ 	.word	0xffffffff


	//   ....[22]....
        /*02e4*/ 	.word	0xffffffff


	//   ....[23]....
        /*02e8*/ 	.word	0xffffffff


	//   ....[24]....
        /*02ec*/ 	.word	0xffffffff


	//   ....[25]....
        /*02f0*/ 	.word	0xffffffff


	//   ....[26]....
        /*02f4*/ 	.word	0xffffffff


	//   ....[27]....
        /*02f8*/ 	.word	0xffffffff


	//   ....[28]....
        /*02fc*/ 	.word	0xffffffff


	//   ....[29]....
        /*0300*/ 	.word	0xffffffff


	//   ....[30]....
        /*0304*/ 	.word	0xffffffff


	//   ....[31]....
        /*0308*/ 	.word	0xffffffff


	//   ....[32]....
        /*030c*/ 	.word	0xffffffff


	//   ....[33]....
        /*0310*/ 	.word	0xffffffff


	//   ....[34]....
        /*0314*/ 	.word	0xffffffff


	//   ....[35]....
        /*0318*/ 	.word	0xffffffff


	//   ....[36]....
        /*031c*/ 	.word	0xffffffff


	//   ....[37]....
        /*0320*/ 	.word	0xffffffff


	//   ....[38]....
        /*0324*/ 	.word	0xffffffff


	//   ....[39]....
        /*0328*/ 	.word	0xffffffff


	//   ....[40]....
        /*032c*/ 	.word	0xffffffff


	//   ....[41]....
        /*0330*/ 	.word	0xffffffff


	//   ....[42]....
        /*0334*/ 	.word	0xffffffff


	//   ....[43]....
        /*0338*/ 	.word	0xffffffff


	//   ....[44]....
        /*033c*/ 	.word	0xffffffff


	//   ....[45]....
        /*0340*/ 	.word	0xffffffff


	//   ....[46]....
        /*0344*/ 	.word	0xffffffff


	//   ....[47]....
        /*0348*/ 	.word	0xffffffff


	//   ....[48]....
        /*034c*/ 	.word	0xffffffff


	//   ....[49]....
        /*0350*/ 	.word	0xffffffff


	//   ....[50]....
        /*0354*/ 	.word	0xffffffff


	//   ....[51]....
        /*0358*/ 	.word	0xffffffff


	//   ....[52]....
        /*035c*/ 	.word	0xffffffff


	//   ....[53]....
        /*0360*/ 	.word	0xffffffff


	//   ....[54]....
        /*0364*/ 	.word	0xffffffff


	//   ....[55]....
        /*0368*/ 	.word	0xffffffff


	//   ....[56]....
        /*036c*/ 	.word	0xffffffff


	//   ....[57]....
        /*0370*/ 	.word	0xffffffff


	//   ....[58]....
        /*0374*/ 	.word	0xffffffff


	//   ....[59]....
        /*0378*/ 	.word	0xffffffff


	//   ....[60]....
        /*037c*/ 	.word	0xffffffff


	//   ....[61]....
        /*0380*/ 	.word	0xffffffff


	//   ....[62]....
        /*0384*/ 	.word	0x0500000f


	//   ....[63]....
        /*0388*/ 	.word	0x0500000f


	//   ....[64]....
        /*038c*/ 	.word	0x0500000f


	//   ....[65]....
        /*0390*/ 	.word	0x0500000f


	//   ....[66]....
        /*0394*/ 	.word	0x0500000f


	//   ....[67]....
        /*0398*/ 	.word	0x0500000f


	//   ....[68]....
        /*039c*/ 	.word	0x0500000f


	//   ....[69]....
        /*03a0*/ 	.word	0x0500000f


	//   ....[70]....
        /*03a4*/ 	.word	0x0500000f


	//   ....[71]....
        /*03a8*/ 	.word	0x0500000f


	//   ....[72]....
        /*03ac*/ 	.word	0x0500000f


	//   ....[73]....
        /*03b0*/ 	.word	0x0500000f


	//   ....[74]....
        /*03b4*/ 	.word	0x0500000f


	//   ....[75]....
        /*03b8*/ 	.word	0x0500000f


	//   ....[76]....
        /*03bc*/ 	.word	0x0500000f


	//   ....[77]....
        /*03c0*/ 	.word	0x0500000f


	//   ....[78]....
        /*03c4*/ 	.word	0x0500000f


	//   ....[79]....
        /*03c8*/ 	.word	0x0500000f


	//   ....[80]....
        /*03cc*/ 	.word	0x0500000f


	//----- nvinfo : EIATTR_COOP_GROUP_INSTR_OFFSETS
	.align		4
.L_473:
        /*03d0*/ 	.byte	0x04, 0x28
        /*03d2*/ 	.short	(.L_475 - .L_474)


	//   ....[0]....
.L_474:
        /*03d4*/ 	.word	0x00000060


	//   ....[1]....
        /*03d8*/ 	.word	0x00000160


	//   ....[2]....
        /*03dc*/ 	.word	0x00000260


	//   ....[3]....
        /*03e0*/ 	.word	0x000003d0


	//   ....[4]....
        /*03e4*/ 	.word	0x00000530


	//   ....[5]....
        /*03e8*/ 	.word	0x00000650


	//   ....[6]....
        /*03ec*/ 	.word	0x000007b0


	//   ....[7]....
        /*03f0*/ 	.word	0x00001670


	//   ....[8]....
        /*03f4*/ 	.word	0x00002f80


	//   ....[9]....
        /*03f8*/ 	.word	0x00003090


	//   ....[10]....
        /*03fc*/ 	.word	0x000035e0


	//   ....[11]....
        /*0400*/ 	.word	0x00003680


	//   ....[12]....
        /*0404*/ 	.word	0x000061c0


	//   ....[13]....
        /*0408*/ 	.word	0x00006260


	//   ....[14]....
        /*040c*/ 	.word	0x00006640


	//   ....[15]....
        /*0410*/ 	.word	0x000066a0


	//   ....[16]....
        /*0414*/ 	.word	0x00007ec0


	//   ....[17]....
        /*0418*/ 	.word	0x00007ee0


	//   ....[18]....
        /*041c*/ 	.word	0x000080f0


	//   ....[19]....
        /*0420*/ 	.word	0x00008110


	//   ....[20]....
        /*0424*/ 	.word	0x0000aaf0


	//   ....[21]....
        /*0428*/ 	.word	0x0000ac10


	//   ....[22]....
        /*042c*/ 	.word	0x0000b1e0


	//   ....[23]....
        /*0430*/ 	.word	0x0000b240


	//   ....[24]....
        /*0434*/ 	.word	0x0000c090


	//   ....[25]....
        /*0438*/ 	.word	0x0000c0c0


	//   ....[26]....
        /*043c*/ 	.word	0x0000c1b0


	//   ....[27]....
        /*0440*/ 	.word	0x0000c1c0


	//   ....[28]....
        /*0444*/ 	.word	0x0000e6b0


	//   ....[29]....
        /*0448*/ 	.word	0x0000e840


	//   ....[30]....
        /*044c*/ 	.word	0x0000e870


	//   ....[31]....
        /*0450*/ 	.word	0x0000e8a0


	//   ....[32]....
        /*0454*/ 	.word	0x0000e8e0


	//   ....[33]....
        /*0458*/ 	.word	0x0000e930


	//   ....[34]....
        /*045c*/ 	.word	0x0000e990


	//   ....[35]....
        /*0460*/ 	.word	0x0000eb70


	//   ....[36]....
        /*0464*/ 	.word	0x0000ebd0


	//   ....[37]....
        /*0468*/ 	.word	0x0000ec10


	//   ....[38]....
        /*046c*/ 	.word	0x0000ec50


	//   ....[39]....
        /*0470*/ 	.word	0x0000ec80


	//   ....[40]....
        /*0474*/ 	.word	0x0000ecb0


	//   ....[41]....
        /*0478*/ 	.word	0x0000ed40


	//   ....[42]....
        /*047c*/ 	.word	0x0000eda0


	//   ....[43]....
        /*0480*/ 	.word	0x0000ee30


	//   ....[44]....
        /*0484*/ 	.word	0x00012b00


	//   ....[45]....
        /*0488*/ 	.word	0x00012b10


	//   ....[46]....
        /*048c*/ 	.word	0x00012c20


	//   ....[47]....
        /*0490*/ 	.word	0x00012c80


	//   ....[48]....
        /*0494*/ 	.word	0x00012cc0


	//   ....[49]....
        /*0498*/ 	.word	0x00012d00


	//   ....[50]....
        /*049c*/ 	.word	0x00012d30


	//   ....[51]....
        /*04a0*/ 	.word	0x00012d60


	//   ....[52]....
        /*04a4*/ 	.word	0x00012ef0


	//   ....[53]....
        /*04a8*/ 	.word	0x00012f50


	//   ....[54]....
        /*04ac*/ 	.word	0x00012f90


	//   ....[55]....
        /*04b0*/ 	.word	0x00012fd0


	//   ....[56]....
        /*04b4*/ 	.word	0x00013000


	//   ....[57]....
        /*04b8*/ 	.word	0x00013030


	//   ....[58]....
        /*04bc*/ 	.word	0x000130f0


	//   ....[59]....
        /*04c0*/ 	.word	0x00013110


	//   ....[60]....
        /*04c4*/ 	.word	0x00013180


	//   ....[61]....
        /*04c8*/ 	.word	0x00013810


	//   ....[62]....
        /*04cc*/ 	.word	0x00013ea0


	//   ....[63]....
        /*04d0*/ 	.word	0x000142c0


	//   ....[64]....
        /*04d4*/ 	.word	0x00014350


	//   ....[65]....
        /*04d8*/ 	.word	0x000143f0


	//   ....[66]....
        /*04dc*/ 	.word	0x000144a0


	//   ....[67]....
        /*04e0*/ 	.word	0x00014520


	//   ....[68]....
        /*04e4*/ 	.word	0x000145a0


	//   ....[69]....
        /*04e8*/ 	.word	0x00014620


	//   ....[70]....
        /*04ec*/ 	.word	0x000146a0


	//   ....[71]....
        /*04f0*/ 	.word	0x00014730


	//   ....[72]....
        /*04f4*/ 	.word	0x000147e0


	//   ....[73]....
        /*04f8*/ 	.word	0x00014860


	//   ....[74]....
        /*04fc*/ 	.word	0x000148e0


	//   ....[75]....
        /*0500*/ 	.word	0x00014960


	//   ....[76]....
        /*0504*/ 	.word	0x000149e0


	//   ....[77]....
        /*0508*/ 	.word	0x00014a50


	//   ....[78]....
        /*050c*/ 	.word	0x00014af0


	//   ....[79]....
        /*0510*/ 	.word	0x00014b80


	//   ....[80]....
        /*0514*/ 	.word	0x00014cb0


	//----- nvinfo : EIATTR_REG_RECONFIG
	.align		4
.L_475:
        /*0518*/ 	.byte	0x01, 0x54
	.zero		2


	//----- nvinfo : EIATTR_SYSCALL_OFFSETS
	.align		4
        /*051c*/ 	.byte	0x04, 0x46
        /*051e*/ 	.short	(.L_477 - .L_476)


	//   ....[0]....
.L_476:
        /*0520*/ 	.word	0x00001850


	//   ....[1]....
        /*0524*/ 	.word	0x0000fd50


	//   ....[2]....
        /*0528*/ 	.word	0x0000fe90


	//   ....[3]....
        /*052c*/ 	.word	0x0000ff90


	//----- nvinfo : EIATTR_MBARRIER_INSTR_OFFSETS
	.align		4
.L_477:
        /*0530*/ 	.byte	0x04, 0x39
        /*0532*/ 	.short	(.L_479 - .L_478)


	//   ....[0]....
.L_478:
        /*0534*/ 	.word	0x00000280
        /*0538*/ 	.word	0x000000ff
        /*053c*/ 	.word	0x0002a800
        /*0540*/ 	.short	0x0100
        /*0542*/ 	.byte	0x08
	.zero		1


	//   ....[1]....
        /*0544*/ 	.word	0x00000290
        /*0548*/ 	.word	0x000000ff
        /*054c*/ 	.word	0x0002a820
        /*0550*/ 	.short	0x0100
        /*0552*/ 	.byte	0x08
	.zero		1


	//   ....[2]....
        /*0554*/ 	.word	0x00000380
        /*0558*/ 	.word	0x000000ff
        /*055c*/ 	.word	0x0002a830
        /*0560*/ 	.short	0x0100
        /*0562*/ 	.byte	0x08
	.zero		1


	//   ....[3]....
        /*0564*/ 	.word	0x00000390
        /*0568*/ 	.word	0x000000ff
        /*056c*/ 	.word	0x0002a840
        /*0570*/ 	.short	0x0100
        /*0572*/ 	.byte	0x08
	.zero		1


	//   ....[4]....
        /*0574*/ 	.word	0x000003a0
        /*0578*/ 	.word	0x000000ff
        /*057c*/ 	.word	0x0002a838
        /*0580*/ 	.short	0x0100
        /*0582*/ 	.byte	0x08
	.zero		1


	//   ....[5]....
        /*0584*/ 	.word	0x000003b0
        /*0588*/ 	.word	0x000000ff
        /*058c*/ 	.word	0x0002a848
        /*0590*/ 	.short	0x0100
        /*0592*/ 	.byte	0x08
	.zero		1


	//   ....[6]....
        /*0594*/ 	.word	0x000004e0
        /*0598*/ 	.word	0x000000ff
        /*059c*/ 	.word	0x0002a850
        /*05a0*/ 	.short	0x0100
        /*05a2*/ 	.byte	0x08
	.zero		1


	//   ....[7]....
        /*05a4*/ 	.word	0x000004f0
        /*05a8*/ 	.word	0x000000ff
        /*05ac*/ 	.word	0x0002a860
        /*05b0*/ 	.short	0x0100
        /*05b2*/ 	.byte	0x08
	.zero		1


	//   ....[8]....
        /*05b4*/ 	.word	0x00000500
        /*05b8*/ 	.word	0x000000ff
        /*05bc*/ 	.word	0x0002a858
        /*05c0*/ 	.short	0x0100
        /*05c2*/ 	.byte	0x08
	.zero		1


	//   ....[9]....
        /*05c4*/ 	.word	0x00000510
        /*05c8*/ 	.word	0x000000ff
        /*05cc*/ 	.word	0x0002a868
        /*05d0*/ 	.short	0x0100
        /*05d2*/ 	.byte	0x08
	.zero		1


	//   ....[10]....
        /*05d4*/ 	.word	0x00000600
        /*05d8*/ 	.word	0x000000ff
        /*05dc*/ 	.word	0x0002a870
        /*05e0*/ 	.short	0x0100
        /*05e2*/ 	.byte	0x06
	.zero		1


	//   ....[11]....
        /*05e4*/ 	.word	0x00000610
        /*05e8*/ 	.word	0x000000ff
        /*05ec*/ 	.word	0x0002a880
        /*05f0*/ 	.short	0x0100
        /*05f2*/ 	.byte	0x06
	.zero		1


	//   ....[12]....
        /*05f4*/ 	.word	0x00000620
        /*05f8*/ 	.word	0x000000ff
        /*05fc*/ 	.word	0x0002a878
        /*0600*/ 	.short	0x0100
        /*0602*/ 	.byte	0x06
	.zero		1


	//   ....[13]....
        /*0604*/ 	.word	0x00000630
        /*0608*/ 	.word	0x000000ff
        /*060c*/ 	.word	0x0002a888
        /*0610*/ 	.short	0x0100
        /*0612*/ 	.byte	0x06
	.zero		1


	//   ....[14]....
        /*0614*/ 	.word	0x00000760
        /*0618*/ 	.word	0x000000ff
        /*061c*/ 	.word	0x0002a890
        /*0620*/ 	.short	0x0100
        /*0622*/ 	.byte	0x08
	.zero		1


	//   ....[15]....
        /*0624*/ 	.word	0x00000770
        /*0628*/ 	.word	0x000000ff
        /*062c*/ 	.word	0x0002a8a0
        /*0630*/ 	.short	0x0100
        /*0632*/ 	.byte	0x08
	.zero		1


	//   ....[16]....
        /*0634*/ 	.word	0x00000780
        /*0638*/ 	.word	0x000000ff
        /*063c*/ 	.word	0x0002a898
        /*0640*/ 	.short	0x0100
        /*0642*/ 	.byte	0x08
	.zero		1


	//   ....[17]....
        /*0644*/ 	.word	0x00000790
        /*0648*/ 	.word	0x000000ff
        /*064c*/ 	.word	0x0002a8a8
        /*0650*/ 	.short	0x0100
        /*0652*/ 	.byte	0x08
	.zero		1


	//   ....[18]....
        /*0654*/ 	.word	0x000008c0
        /*0658*/ 	.word	0x000000ff
        /*065c*/ 	.word	0x0002a8b0
        /*0660*/ 	.short	0x0100
        /*0662*/ 	.byte	0x08
	.zero		1


	//   ....[19]....
        /*0664*/ 	.word	0x000008d0
        /*0668*/ 	.word	0x000000ff
        /*066c*/ 	.word	0x0002a8c0
        /*0670*/ 	.short	0x0100
        /*0672*/ 	.byte	0x08
	.zero		1


	//   ....[20]....
        /*0674*/ 	.word	0x000008e0
        /*0678*/ 	.word	0x000000ff
        /*067c*/ 	.word	0x0002a8b8
        /*0680*/ 	.short	0x0100
        /*0682*/ 	.byte	0x08
	.zero		1


	//   ....[21]....
        /*0684*/ 	.word	0x000008f0
        /*0688*/ 	.word	0x000000ff
        /*068c*/ 	.word	0x0002a8c8
        /*0690*/ 	.short	0x0100
        /*0692*/ 	.byte	0x08
	.zero		1


	//   ....[22]....
        /*0694*/ 	.word	0x000018b0
        /*0698*/ 	.word	0x000000ff
        /*069c*/ 	.word	0x0002a800
        /*06a0*/ 	.short	0x010a
        /*06a2*/ 	.byte	0x26
	.zero		1


	//   ....[23]....
        /*06a4*/ 	.word	0x00001930
        /*06a8*/ 	.word	0x00000003
        /*06ac*/ 	.word	0x0002a830
        /*06b0*/ 	.short	0x010a
        /*06b2*/ 	.byte	0x3f
	.zero		1


	//   ....[24]....
        /*06b4*/ 	.word	0x000019d0
        /*06b8*/ 	.word	0x00000003
        /*06bc*/ 	.word	0x0002a830
        /*06c0*/ 	.short	0x010a
        /*06c2*/ 	.byte	0x3f
	.zero		1


	//   ....[25]....
        /*06c4*/ 	.word	0x000020e0
        /*06c8*/ 	.word	0x00000000
        /*06cc*/ 	.word	0x00000000
        /*06d0*/ 	.short	0x0101
        /*06d2*/ 	.byte	0x3f
	.zero		1


	//   ....[26]....
        /*06d4*/ 	.word	0x00004400
        /*06d8*/ 	.word	0x000000ff
        /*06dc*/ 	.word	0x0002a830
        /*06e0*/ 	.short	0x010a
        /*06e2*/ 	.byte	0x05
	.zero		1


	//   ....[27]....
        /*06e4*/ 	.word	0x00004440
        /*06e8*/ 	.word	0x000000ff
        /*06ec*/ 	.word	0x0002a830
        /*06f0*/ 	.short	0x010a
        /*06f2*/ 	.byte	0x05
	.zero		1


	//   ....[28]....
        /*06f4*/ 	.word	0x00004cc0
        /*06f8*/ 	.word	0x000000ff
        /*06fc*/ 	.word	0x0002a850
        /*0700*/ 	.short	0x010a
        /*0702*/ 	.byte	0x0b
	.zero		1


	//   ....[29]....
        /*0704*/ 	.word	0x00004d00
        /*0708*/ 	.word	0x000000ff
        /*070c*/ 	.word	0x0002a850
        /*0710*/ 	.short	0x010a
        /*0712*/ 	.byte	0x0b
	.zero		1


	//   ....[30]....
        /*0714*/ 	.word	0x00005060
        /*0718*/ 	.word	0x00000000
        /*071c*/ 	.word	0x00000000
        /*0720*/ 	.short	0x0101
        /*0722*/ 	.byte	0x3f
	.zero		1


	//   ....[31]....
        /*0724*/ 	.word	0x00006c80
        /*0728*/ 	.word	0x0000005b
        /*072c*/ 	.word	0x00000000
        /*0730*/ 	.short	0x0101
        /*0732*/ 	.byte	0x3f
	.zero		1


	//   ....[32]....
        /*0734*/ 	.word	0x00007330
        /*0738*/ 	.word	0x000000ff
        /*073c*/ 	.word	0x0002a830
        /*0740*/ 	.short	0x010a
        /*0742*/ 	.byte	0x05
	.zero		1


	//   ....[33]....
        /*0744*/ 	.word	0x00007370
        /*0748*/ 	.word	0x000000ff
        /*074c*/ 	.word	0x0002a830
        /*0750*/ 	.short	0x010a
        /*0752*/ 	.byte	0x05
	.zero		1


	//   ....[34]....
        /*0754*/ 	.word	0x00007bf0
        /*0758*/ 	.word	0x000000ff
        /*075c*/ 	.word	0x0002a850
        /*0760*/ 	.short	0x010a
        /*0762*/ 	.byte	0x0a
	.zero		1


	//   ....[35]....
        /*0764*/ 	.word	0x00007c30
        /*0768*/ 	.word	0x000000ff
        /*076c*/ 	.word	0x0002a850
        /*0770*/ 	.short	0x010a
        /*0772*/ 	.byte	0x0a
	.zero		1


	//   ....[36]....
        /*0774*/ 	.word	0x00008d70
        /*0778*/ 	.word	0x0000000e
        /*077c*/ 	.word	0x00000000
        /*0780*/ 	.short	0x0101
        /*0782*/ 	.byte	0x3f
	.zero		1


	//   ....[37]....
        /*0784*/ 	.word	0x00008de0
        /*0788*/ 	.word	0x0000000e
        /*078c*/ 	.word	0x00000000
        /*0790*/ 	.short	0x0101
        /*0792*/ 	.byte	0x3f
	.zero		1


	//   ....[38]....
        /*0794*/ 	.word	0x00008f90
        /*0798*/ 	.word	0x000000ff
        /*079c*/ 	.word	0x0002a830
        /*07a0*/ 	.short	0x010a
        /*07a2*/ 	.byte	0x05
	.zero		1


	//   ....[39]....
        /*07a4*/ 	.word	0x00008fd0
        /*07a8*/ 	.word	0x000000ff
        /*07ac*/ 	.word	0x0002a830
        /*07b0*/ 	.short	0x010a
        /*07b2*/ 	.byte	0x05
	.zero		1


	//   ....[40]....
        /*07b4*/ 	.word	0x00009850
        /*07b8*/ 	.word	0x000000ff
        /*07bc*/ 	.word	0x0002a850
        /*07c0*/ 	.short	0x010a
        /*07c2*/ 	.byte	0x0a
	.zero		1


	//   ....[41]....
        /*07c4*/ 	.word	0x00009890
        /*07c8*/ 	.word	0x000000ff
        /*07cc*/ 	.word	0x0002a850
        /*07d0*/ 	.short	0x010a
        /*07d2*/ 	.byte	0x0a
	.zero		1


	//   ....[42]....
        /*07d4*/ 	.word	0x00009be0
        /*07d8*/ 	.word	0x00000000
        /*07dc*/ 	.word	0x00000000
        /*07e0*/ 	.short	0x0101
        /*07e2*/ 	.byte	0x3f
	.zero		1


	//   ....[43]....
        /*07e4*/ 	.word	0x0000b690
        /*07e8*/ 	.word	0x0000005b
        /*07ec*/ 	.word	0x00000000
        /*07f0*/ 	.short	0x0101
        /*07f2*/ 	.byte	0x3f
	.zero		1


	//   ....[44]....
        /*07f4*/ 	.word	0x0000c000
        /*07f8*/ 	.word	0x000000ff
        /*07fc*/ 	.word	0x0002a850
        /*0800*/ 	.short	0x010a
        /*0802*/ 	.byte	0x05
	.zero		1


	//   ....[45]....
        /*0804*/ 	.word	0x0000c040
        /*0808*/ 	.word	0x000000ff
        /*080c*/ 	.word	0x0002a850
        /*0810*/ 	.short	0x010a
        /*0812*/ 	.byte	0x05
	.zero		1


	//   ....[46]....
        /*0814*/ 	.word	0x0000c4f0
        /*0818*/ 	.word	0x00000007
        /*081c*/ 	.word	0x00000000
        /*0820*/ 	.short	0x0101
        /*0822*/ 	.byte	0x3f
	.zero		1


	//   ....[47]....
        /*0824*/ 	.word	0x0000d6f0
        /*0828*/ 	.word	0x00000003
        /*082c*/ 	.word	0x00000000
        /*0830*/ 	.short	0x0101
        /*0832*/ 	.byte	0x3f
	.zero		1


	//   ....[48]....
        /*0834*/ 	.word	0x00010680
        /*0838*/ 	.word	0x00000009
        /*083c*/ 	.word	0x0002a840
        /*0840*/ 	.short	0x010a
        /*0842*/ 	.byte	0x3f
	.zero		1


	//   ....[49]....
        /*0844*/ 	.word	0x00010c30
        /*0848*/ 	.word	0x0000000a
        /*084c*/ 	.word	0x0002a820
        /*0850*/ 	.short	0x010a
        /*0852*/ 	.byte	0x3f
	.zero		1


	//   ....[50]....
        /*0854*/ 	.word	0x00010f70
        /*0858*/ 	.word	0x00000002
        /*085c*/ 	.word	0x0002a840
        /*0860*/ 	.short	0x010a
        /*0862*/ 	.byte	0x3f
	.zero		1


	//   ....[51]....
        /*0864*/ 	.word	0x00011270
        /*0868*/ 	.word	0x00000003
        /*086c*/ 	.word	0x00000060
        /*0870*/ 	.short	0x010a
        /*0872*/ 	.byte	0x3f
	.zero		1


	//   ....[52]....
        /*0874*/ 	.word	0x00011860
        /*0878*/ 	.word	0x00000002
        /*087c*/ 	.word	0x0002a840
        /*0880*/ 	.short	0x010a
        /*0882*/ 	.byte	0x3f
	.zero		1


	//   ....[53]....
        /*0884*/ 	.word	0x00011b60
        /*0888*/ 	.word	0x00000003
        /*088c*/ 	.word	0x00000060
        /*0890*/ 	.short	0x010a
        /*0892*/ 	.byte	0x3f
	.zero		1


	//   ....[54]....
        /*0894*/ 	.word	0x00012030
        /*0898*/ 	.word	0x00000002
        /*089c*/ 	.word	0x0002a840
        /*08a0*/ 	.short	0x010a
        /*08a2*/ 	.byte	0x3f
	.zero		1


	//   ....[55]....
        /*08a4*/ 	.word	0x00012340
        /*08a8*/ 	.word	0x00000002
        /*08ac*/ 	.word	0x00000060
        /*08b0*/ 	.short	0x010a
        /*08b2*/ 	.byte	0x3f
	.zero		1


	//   ....[56]....
        /*08b4*/ 	.word	0x000127b0
        /*08b8*/ 	.word	0x00000003
        /*08bc*/ 	.word	0x0002a860
        /*08c0*/ 	.short	0x010a
        /*08c2*/ 	.byte	0x3f
	.zero		1


	//   ....[57]....
        /*08c4*/ 	.word	0x00013790
        /*08c8*/ 	.word	0x00000000
        /*08cc*/ 	.word	0x0002a820
        /*08d0*/ 	.short	0x010a
        /*08d2*/ 	.byte	0x3f
	.zero		1


	//   ....[58]....
        /*08d4*/ 	.word	0x00013950
        /*08d8*/ 	.word	0x00000006
        /*08dc*/ 	.word	0x00000000
        /*08e0*/ 	.short	0x010a
        /*08e2*/ 	.byte	0x3f
	.zero		1


	//   ....[59]....
        /*08e4*/ 	.word	0x000139c0
        /*08e8*/ 	.word	0x00000007
        /*08ec*/ 	.word	0x00000000
        /*08f0*/ 	.short	0x010a
        /*08f2*/ 	.byte	0x3f
	.zero		1


	//   ....[60]....
        /*08f4*/ 	.word	0x00013a30
        /*08f8*/ 	.word	0x00000004
        /*08fc*/ 	.word	0x00000000
        /*0900*/ 	.short	0x010a
        /*0902*/ 	.byte	0x3f
	.zero		1


	//   ....[61]....
        /*0904*/ 	.word	0x00013a60
        /*0908*/ 	.word	0x00000003
        /*090c*/ 	.word	0x00000000
        /*0910*/ 	.short	0x010a
        /*0912*/ 	.byte	0x3f
	.zero		1


	//   ....[62]....
        /*0914*/ 	.word	0x00013ad0
        /*0918*/ 	.word	0x00000003
        /*091c*/ 	.word	0x0002a800
        /*0920*/ 	.short	0x010a
        /*0922*/ 	.byte	0x3f
	.zero		1


	//   ....[63]....
        /*0924*/ 	.word	0x00013b20
        /*0928*/ 	.word	0x00000003
        /*092c*/ 	.word	0x0002a830
        /*0930*/ 	.short	0x010a
        /*0932*/ 	.byte	0x3f
	.zero		1


	//   ....[64]....
        /*0934*/ 	.word	0x00013b80
        /*0938*/ 	.word	0x00000059
        /*093c*/ 	.word	0x0002a830
        /*0940*/ 	.short	0x010a
        /*0942*/ 	.byte	0x3f
	.zero		1


	//   ....[65]....
        /*0944*/ 	.word	0x00013be0
        /*0948*/ 	.word	0x000000af
        /*094c*/ 	.word	0x0002a850
        /*0950*/ 	.short	0x010a
        /*0952*/ 	.byte	0x3f
	.zero		1


	//   ....[66]....
        /*0954*/ 	.word	0x00013c40
        /*0958*/ 	.word	0x0000000a
        /*095c*/ 	.word	0x0002a830
        /*0960*/ 	.short	0x010a
        /*0962*/ 	.byte	0x3f
	.zero		1


	//   ....[67]....
        /*0964*/ 	.word	0x00013ca0
        /*0968*/ 	.word	0x00000003
        /*096c*/ 	.word	0x0002a850
        /*0970*/ 	.short	0x010a
        /*0972*/ 	.byte	0x3f
	.zero		1


	//   ....[68]....
        /*0974*/ 	.word	0x00013d00
        /*0978*/ 	.word	0x0000000a
        /*097c*/ 	.word	0x0002a830
        /*0980*/ 	.short	0x010a
        /*0982*/ 	.byte	0x3f
	.zero		1


	//   ....[69]....
        /*0984*/ 	.word	0x00013d60
        /*0988*/ 	.word	0x00000003
        /*098c*/ 	.word	0x0002a850
        /*0990*/ 	.short	0x010a
        /*0992*/ 	.byte	0x3f
	.zero		1


	//   ....[70]....
        /*0994*/ 	.word	0x00013dc0
        /*0998*/ 	.word	0x00000007
        /*099c*/ 	.word	0x0002a850
        /*09a0*/ 	.short	0x010a
        /*09a2*/ 	.byte	0x3f
	.zero		1


	//   ....[71]....
        /*09a4*/ 	.word	0x00013f60
        /*09a8*/ 	.word	0x00000009
        /*09ac*/ 	.word	0x0002a840
        /*09b0*/ 	.short	0x010a
        /*09b2*/ 	.byte	0x3f
	.zero		1


	//   ....[72]....
        /*09b4*/ 	.word	0x00013fe0
        /*09b8*/ 	.word	0x00000008
        /*09bc*/ 	.word	0x0002a820
        /*09c0*/ 	.short	0x010a
        /*09c2*/ 	.byte	0x3f
	.zero		1


	//   ....[73]....
        /*09c4*/ 	.word	0x00014030
        /*09c8*/ 	.word	0x00000002
        /*09cc*/ 	.word	0x0002a840
        /*09d0*/ 	.short	0x010a
        /*09d2*/ 	.byte	0x3f
	.zero		1


	//   ....[74]....
        /*09d4*/ 	.word	0x00014080
        /*09d8*/ 	.word	0x00000003
        /*09dc*/ 	.word	0x00000060
        /*09e0*/ 	.short	0x010a
        /*09e2*/ 	.byte	0x3f
	.zero		1


	//   ....[75]....
        /*09e4*/ 	.word	0x000140d0
        /*09e8*/ 	.word	0x00000002
        /*09ec*/ 	.word	0x0002a840
        /*09f0*/ 	.short	0x010a
        /*09f2*/ 	.byte	0x3f
	.zero		1


	//   ....[76]....
        /*09f4*/ 	.word	0x00014120
        /*09f8*/ 	.word	0x00000003
        /*09fc*/ 	.word	0x00000060
        /*0a00*/ 	.short	0x010a
        /*0a02*/ 	.byte	0x3f
	.zero		1


	//   ....[77]....
        /*0a04*/ 	.word	0x00014170
        /*0a08*/ 	.word	0x00000002
        /*0a0c*/ 	.word	0x0002a840
        /*0a10*/ 	.short	0x010a
        /*0a12*/ 	.byte	0x3f
	.zero		1


	//   ....[78]....
        /*0a14*/ 	.word	0x000141c0
        /*0a18*/ 	.word	0x00000002
        /*0a1c*/ 	.word	0x00000060
        /*0a20*/ 	.short	0x010a
        /*0a22*/ 	.byte	0x3f
	.zero		1


	//   ....[79]....
        /*0a24*/ 	.word	0x00014210
        /*0a28*/ 	.word	0x00000003
        /*0a2c*/ 	.word	0x0002a860
        /*0a30*/ 	.short	0x010a
        /*0a32*/ 	.byte	0x3f
	.zero		1


	//   ....[80]....
        /*0a34*/ 	.word	0x00014bd0
        /*0a38*/ 	.word	0x00000000
        /*0a3c*/ 	.word	0x0002a820
        /*0a40*/ 	.short	0x010a
        /*0a42*/ 	.byte	0x3f
	.zero		1


	//   ....[81]....
        /*0a44*/ 	.word	0x00014d70
        /*0a48*/ 	.word	0x00000006
        /*0a4c*/ 	.word	0x00000000
        /*0a50*/ 	.short	0x010a
        /*0a52*/ 	.byte	0x3f
	.zero		1


	//   ....[82]....
        /*0a54*/ 	.word	0x00014dc0
        /*0a58*/ 	.word	0x00000007
        /*0a5c*/ 	.word	0x00000000
        /*0a60*/ 	.short	0x010a
        /*0a62*/ 	.byte	0x3f
	.zero		1


	//   ....[83]....
        /*0a64*/ 	.word	0x00014e10
        /*0a68*/ 	.word	0x00000004
        /*0a6c*/ 	.word	0x00000000
        /*0a70*/ 	.short	0x010a
        /*0a72*/ 	.byte	0x3f
	.zero		1


	//----- nvinfo : EIATTR_NUM_MBARRIERS
	.align		4
.L_479:
        /*0a74*/ 	.byte	0x03, 0x38
        /*0a76*/ 	.short	0x0016


	//----- nvinfo : EIATTR_EXIT_INSTR_OFFSETS
	.align		4
        /*0a78*/ 	.byte	0x04, 0x1c
        /*0a7a*/ 	.short	(.L_481 - .L_480)


	//   ....[0]....
.L_480:
        /*0a7c*/ 	.word	0x00000a60


	//   ....[1]....
        /*0a80*/ 	.word	0x0000e670


	//   ....[2]....
        /*0a84*/ 	.word	0x0000e6d0


	//   ....[3]....
        /*0a88*/ 	.word	0x00013ab0


	//----- nvinfo : EIATTR_MAX_THREADS
	.align		4
.L_481:
        /*0a8c*/ 	.byte	0x04, 0x05
        /*0a8e*/ 	.short	(.L_483 - .L_482)
.L_482:
        /*0a90*/ 	.word	0x00000180
        /*0a94*/ 	.word	0x00000001
        /*0a98*/ 	.word	0x00000001


	//----- nvinfo : EIATTR_CRS_STACK_SIZE
	.align		4
.L_483:
        /*0a9c*/ 	.byte	0x04, 0x1e
        /*0a9e*/ 	.short	(.L_485 - .L_484)
.L_484:
        /*0aa0*/ 	.word	0x00000000


	//----- nvinfo : EIATTR_CBANK_PARAM_SIZE
	.align		4
.L_485:
        /*0aa4*/ 	.byte	0x03, 0x19
        /*0aa6*/ 	.short	0x0a70


	//----- nvinfo : EIATTR_PARAM_CBANK
	.align		4
        /*0aa8*/ 	.byte	0x04, 0x0a
        /*0aaa*/ 	.short	(.L_487 - .L_486)
	.align		4
.L_486:
        /*0aac*/ 	.word	index@(.nv.constant0._ZN7cutlass13device_kernelIN5flash11enable_sm90INS1_16FlashAttnFwdSm90INS1_25CollectiveMainloopFwdSm90ILi2EN4cute5tupleIJNS5_1CILi1EEES8_S8_EEENS6_IJNS7_ILi128EEENS7_ILi96EEENS7_ILi192EEEEEELi128ENS_6half_tEfNS_4arch4Sm90ELb0ELb1ELb0ELb1ELb0ELb0ELb0ELb1ELb1ELb0ELb0ELb0EEENS1_21CollectiveEpilogueFwdINS6_IJSA_SA_SB_EEES9_SE_SG_Li256ELb1ELb0ELb0ELb0EEENS1_36VarlenDynamicPersistentTileSchedulerILi128ELi96ELi256ELi32ELb0ELb0ELb1ELb1ELb0ELb1EEEEEEEEEvNT_6ParamsE)
        /*0ab0*/ 	.short	0x0210
        /*0ab2*/ 	.short	0x0a70


	//----- nvinfo : EIATTR_SW_WAR
	.align		4
.L_487:
        /*0ab4*/ 	.byte	0x04, 0x36
        /*0ab6*/ 	.short	(.L_489 - .L_488)
.L_488:
        /*0ab8*/ 	.word	0x00000008
.L_489:


//--------------------- .nv.info._ZN7cutlass13device_kernelIN5flash11enable_sm90INS1_16FlashAttnFwdSm90INS1_25CollectiveMainloopFwdSm90ILi2EN4cute5tupleIJNS5_1CILi1EEES8_S8_EEENS6_IJNS7_ILi128EEENS7_ILi96EEENS7_ILi192EEEEEELi128ENS_6half_tEfNS_4arch4Sm90ELb0ELb1ELb0ELb1ELb0ELb1ELb0ELb1ELb1ELb0ELb0ELb0EEENS1_21CollectiveEpilogueFwdINS6_IJSA_SA_SB_EEES9_SE_SG_Li256ELb1ELb0ELb0ELb0EEENS1_36VarlenDynamicPersistentTileSchedulerILi128ELi96ELi256ELi32ELb0ELb0ELb1ELb1ELb0ELb1EEEEEEEEEvNT_6ParamsE --------------------------
	.section	.nv.info._ZN7cutlass13device_kernelIN5flash11enable_sm90INS1_16FlashAttnFwdSm90INS1_25CollectiveMainloopFwdSm90ILi2EN4cute5tupleIJNS5_1CILi1EEES8_S8_EEENS6_IJNS7_ILi128EEENS7_ILi96EEENS7_ILi192EEEEEELi128ENS_6half_tEfNS_4arch4Sm90ELb0ELb1ELb0ELb1ELb0ELb1ELb0ELb1ELb1ELb0ELb0ELb0EEENS1_21CollectiveEpilogueFwdINS6_IJSA_SA_SB_EEES9_SE_SG_Li256ELb1ELb0ELb0ELb0EEENS1_36VarlenDynamicPersistentTileSchedulerILi128ELi96ELi256ELi32ELb0ELb0ELb1ELb1ELb0ELb1EEEEEEEEEvNT_6ParamsE,"",@"SHT_CUDA_INFO"
	.sectionflags	@""
	.align	4


	//----- nvinfo : EIATTR_CUDA_API_VERSION
	.align		4
        /*0000*/ 	.byte	0x04, 0x37
        /*0002*/ 	.short	(.L_491 - .L_490)
.L_490:
        /*0004*/ 	.word	0x00000082


	//----- nvinfo : EIATTR_KPARAM_INFO
	.align		4
.L_491:
        /*0008*/ 	.byte	0x04, 0x17
        /*000a*/ 	.short	(.L_493 - .L_492)
.L_492:
        /*000c*/ 	.word	0x00000000
        /*0010*/ 	.short	0x0000
        /*0012*/ 	.short	0x0070
        /*0014*/ 	.byte	0x00, 0xf0, 0x01, 0x28


	//----- nvinfo : EIATTR_SPARSE_MMA_MASK
	.align		4
.L_493:
        /*0018*/ 	.byte	0x03, 0x50
        /*001a*/ 	.short	0x0000


	//----- nvinfo : EIATTR_MAXREG_COUNT
	.align		4
        /*001c*/ 	.byte	0x03, 0x1b
        /*001e*/ 	.short	0x00a8


	//----- nvinfo : EIATTR_NUM_BARRIERS
	.align		4
        /*0020*/ 	.byte	0x02, 0x4c
        /*0022*/ 	.byte	0x10
	.zero		1


	//----- nvinfo : EIATTR_EXTERNS
	.align		4
        /*0024*/ 	.byte	0x04, 0x0f
        /*0026*/ 	.short	(.L_495 - .L_494)


	//   ....[0]....
	.align		4
.L_494:
        /*0028*/ 	.word	index@(__assertfail)


	//----- nvinfo : EIATTR_ANNOTATIONS
	.align		4
.L_495:
        /*002c*/ 	.byte	0x04, 0x55
        /*002e*/ 	.short	(.L_497 - .L_496)


	//   ....[0]....
.L_496:
        /* <DEDUP_REMOVED lines=65> */


	//----- nvinfo : EIATTR_MERCURY_ISA_VERSION
	.align		4
.L_497:
        /*0428*/ 	.byte	0x03, 0x5f
        /*042a*/ 	.short	0x0101


	//----- nvinfo : EIATTR_UNUSED_LOAD_BYTE_OFFSET
	.align		4
        /*042c*/ 	.byte	0x04, 0x44
        /*042e*/ 	.short	(.L_499 - .L_498)


	//   ....[0]....
.L_498:
        /*0430*/ 	.word	0x00000ab0
        /*0434*/ 	.word	0x0000fff0


	//   ....[1]....
        /*0438*/ 	.word	0x0001dd80
        /*043c*/ 	.word	0x0000fff0


	//----- nvinfo : EIATTR_INT_WARP_WIDE_INSTR_OFFSETS
	.align		4
.L_499:
        /*0440*/ 	.byte	0x04, 0x31
        /*0442*/ 	.short	(.L_501 - .L_500)


	//   ....[0]....
.L_500:
        /*0444*/ 	.word	0x000001c0


	//   ....[1]....
        /*0448*/ 	.word	0x00000200


	//   ....[2]....
        /*044c*/ 	.word	0x00000270


	//   ....[3]....
        /*0450*/ 	.word	0x000224b0


	//   ....[4]....
        /*0454*/ 	.word	0x00022550


	//   ....[5]....
        /*0458*/ 	.word	0x00022a50


	//   ....[6]....
        /*045c*/ 	.word	0x00022a90


	//   ....[7]....
        /*0460*/ 	.word	0x00022bf0


	//   ....[8]....
        /*0464*/ 	.word	0x00022ce0


	//   ....[9]....
        /*0468*/ 	.word	0x000250c0


	//   ....[10]....
        /*046c*/ 	.word	0x00025160


	//----- nvinfo : EIATTR_COOP_GROUP_MASK_REGIDS
	.align		4
.L_501:
        /*0470*/ 	.byte	0x04, 0x29
        /*0472*/ 	.short	(.L_503 - .L_502)


	//   ....[0]....
.L_502:
        /*0474*/ 	.word	0xffffffff


	//   ....[1]....
        /*0478*/ 	.word	0xffffffff


	//   ....[2]....
        /*047c*/ 	.word	0xffffffff


	//   ....[3]....
        /*0480*/ 	.word	0xffffffff


	//   ....[4]....
        /*0484*/ 	.word	0xffffffff


	//   ....[5]....
        /*0488*/ 	.word	0xffffffff


	//   ....[6]....
        /*048c*/ 	.word	0xffffffff


	//   ....[7]....
        /*0490*/ 	.word	0xffffffff


	//   ....[8]....
        /*0494*/ 	.word	0xffffffff


	//   ....[9]....
        /*0498*/ 	.word	0xffffffff


	//   ....[10]....
        /*049c*/ 	.word	0xffffffff


	//   ....[11]....
        /*04a0*/ 	.word	0xffffffff


	//   ....[12]....
        /*04a4*/ 	.word	0xffffffff


	//   ....[13]....
        /*04a8*/ 	.word	0xffffffff


	//   ....[14]....
        /*04ac*/ 	.word	0xffffffff


	//   ....[15]....
        /*04b0*/ 	.word	0xffffffff


	//   ....[16]....
        /*04b4*/ 	.word	0xffffffff


	//   ....[17]....
        /*04b8*/ 	.word	0xffffffff


	//   ....[18]....
        /*04bc*/ 	.word	0xffffffff


	//   ....[19]....
        /*04c0*/ 	.word	0xffffffff


	//   ....[20]....
        /*04c4*/ 	.word	0xffffffff


	//   ....[21]....
        /*04c8*/ 	.word	0xffffffff


	//   ....[22]....
        /*04cc*/ 	.word	0xffffffff


	//   ....[23]....
        /*04d0*/ 	.word	0xffffffff


	//   ....[24]....
        /*04d4*/ 	.word	0xffffffff


	//   ....[25]....
        /*04d8*/ 	.word	0xffffffff


	//   ....[26]....
        /*04dc*/ 	.word	0xffffffff


	//   ....[27]....
        /*04e0*/ 	.word	0xffffffff


	//   ....[28]....
        /*04e4*/ 	.word	0xffffffff


	//   ....[29]....
        /*04e8*/ 	.word	0xffffffff


	//   ....[30]....
        /*04ec*/ 	.word	0xffffffff


	//   ....[31]....
        /*04f0*/ 	.word	0xffffffff


	//   ....[32]....
        /*04f4*/ 	.word	0xffffffff


	//   ....[33]....
        /*04f8*/ 	.word	0xffffffff


	//   ....[34]....
        /*04fc*/ 	.word	0xffffffff


	//   ....[35]....
        /*0500*/ 	.word	0xffffffff


	//   ....[36]....
        /*0504*/ 	.word	0xffffffff


	//   ....[37]....
        /*0508*/ 	.word	0xffffffff


	//   ....[38]....
        /*050c*/ 	.word	0xffffffff


	//   ....[39]....
        /*0510*/ 	.word	0xffffffff


	//   ....[40]....
        /*0514*/ 	.word	0xffffffff


	//   ....[41]....
        /*0518*/ 	.word	0xffffffff


	//   ....[42]....
        /*051c*/ 	.word	0xffffffff


	//   ....[43]....
        /*0520*/ 	.word	0xffffffff


	//   ....[44]....
        /*0524*/ 	.word	0xffffffff


	//   ....[45]....
        /*0528*/ 	.word	0xffffffff


	//   ....[46]....
        /*052c*/ 	.word	0xffffffff


	//   ....[47]....
        /*0530*/ 	.word	0xffffffff


	//   ....[48]....
        /*0534*/ 	.word	0xffffffff


	//   ....[49]....
        /*0538*/ 	.word	0xffffffff


	//   ....[50]....
        /*053c*/ 	.word	0xffffffff


	//   ....[51]....
        /*0540*/ 	.word	0xffffffff


	//   ....[52]....
        /*0544*/ 	.word	0xffffffff


	//   ....[53]....
        /*0548*/ 	.word	0xffffffff


	//   ....[54]....
        /*054c*/ 	.word	0xffffffff


	//   ....[55]....
        /*0550*/ 	.word	0xffffffff


	//   ....[56]....
        /*0554*/ 	.word	0xffffffff


	//   ....[57]....
        /*0558*/ 	.word	0xffffffff


	//   ....[58]....
        /*055c*/ 	.word	0xffffffff


	//   ....[59]....
        /*0560*/ 	.word	0xffffffff


	//   ....[60]....
        /*0564*/ 	.word	0xffffffff


	//   ....[61]....
        /*0568*/ 	.word	0xffffffff


	//   ....[62]....
        /*056c*/ 	.word	0x0500000f


	//   ....[63]....
        /*0570*/ 	.word	0x0500000f


	//   ....[64]....
        /*0574*/ 	.word	0x0500000f


	//   ....[65]....
        /*0578*/ 	.word	0x0500000f


	//   ....[66]....
        /*057c*/ 	.word	0x0500000f


	//   ....[67]....
        /*0580*/ 	.word	0x0500000f


	//   ....[68]....
        /*0584*/ 	.word	0x0500000f


	//   ....[69]....
        /*0588*/ 	.word	0x0500000f


	//   ....[70]....
        /*058c*/ 	.word	0x0500000f


	//   ....[71]....
        /*0590*/ 	.word	0x0500000f


	//   ....[72]....
        /*0594*/ 	.word	0x0500000f


	//   ....[73]....
        /*0598*/ 	.word	0x0500000f


	//   ....[74]....
        /*059c*/ 	.word	0x0500000f


	//   ....[75]....
        /*05a0*/ 	.word	0x0500000f


	//   ....[76]....
        /*05a4*/ 	.word	0x0500000f


	//   ....[77]....
        /*05a8*/ 	.word	0x0500000f


	//   ....[78]....
        /*05ac*/ 	.word	0x0500000f


	//   ....[79]....
        /*05b0*/ 	.word	0x0500000f


	//   ....[80]....
        /*05b4*/ 	.word	0x0500000f


	//   ....[81]....
        /*05b8*/ 	.word	0x0500000f


	//   ....[82]....
        /*05bc*/ 	.word	0x0500000f


	//   ....[83]....
        /*05c0*/ 	.word	0x0500000f


	//   ....[84]....
        /*05c4*/ 	.word	0x0500000f


	//   ....[85]....
        /*05c8*/ 	.word	0x0500000f


	//   ....[86]....
        /*05cc*/ 	.word	0x0500000f


	//   ....[87]....
        /*05d0*/ 	.word	0x0500000f


	//   ....[88]....
        /*05d4*/ 	.word	0x0500000f


	//   ....[89]....
        /*05d8*/ 	.word	0x0500000f


	//   ....[90]....
        /*05dc*/ 	.word	0x0500000f


	//   ....[91]....
        /*05e0*/ 	.word	0x0500000f


	//   ....[92]....
        /*05e4*/ 	.word	0x0500000f


	//   ....[93]....
        /*05e8*/ 	.word	0x0500000f


	//   ....[94]....
        /*05ec*/ 	.word	0x0500000f


	//   ....[95]....
        /*05f0*/ 	.word	0x0500000f


	//   ....[96]....
        /*05f4*/ 	.word	0x0500000f


	//   ....[97]....
        /*05f8*/ 	.word	0x0500000f


	//----- nvinfo : EIATTR_COOP_GROUP_INSTR_OFFSETS
	.align		4
.L_503:
        /*05fc*/ 	.byte	0x04, 0x28
        /*05fe*/ 	.short	(.L_505 - .L_504)


	//   ....[0]....
.L_504:
        /*0600*/ 	.word	0x00000060


	//   ....[1]....
        /*0604*/ 	.word	0x000001d0


	//   ....[2]....
        /*0608*/ 	.word	0x00000220


	//   ....[3]....
        /*060c*/ 	.word	0x00000450


	//   ....[4]....
        /*0610*/ 	.word	0x000005b0


	//   ....[5]....
        /*0614*/ 	.word	0x000006d0


	//   ....[6]....
        /*0618*/ 	.word	0x00000830


	//   ....[7]....
        /*061c*/ 	.word	0x0000add0


	//   ....[8]....
        /*0620*/ 	.word	0x000136b0


	//   ....[9]....
        /*0624*/ 	.word	0x000137b0


	//   ....[10]....
        /*0628*/ 	.word	0x00013dc0


	//   ....[11]....
        /*062c*/ 	.word	0x00013e20


	//   ....[12]....
        /*0630*/ 	.word	0x00016b20


	//   ....[13]....
        /*0634*/ 	.word	0x00016c40


	//   ....[14]....
        /*0638*/ 	.word	0x00017240


	//   ....[15]....
        /*063c*/ 	.word	0x000172d0


	//   ....[16]....
        /*0640*/ 	.word	0x00018e90


	//   ....[17]....
        /*0644*/ 	.word	0x00018f10


	//   ....[18]....
        /*0648*/ 	.word	0x00019230


	//   ....[19]....
        /*064c*/ 	.word	0x00019320


	//   ....[20]....
        /*0650*/ 	.word	0x0001be70


	//   ....[21]....
        /*0654*/ 	.word	0x0001bf80


	//   ....[22]....
        /*0658*/ 	.word	0x0001c560


	//   ....[23]....
        /*065c*/ 	.word	0x0001c5f0


	//   ....[24]....
        /*0660*/ 	.word	0x0001d4c0


	//   ....[25]....
        /*0664*/ 	.word	0x0001d6f0


	//   ....[26]....
        /*0668*/ 	.word	0x0001d7c0


	//   ....[27]....
        /*066c*/ 	.word	0x0001d7f0


	//   ....[28]....
        /*0670*/ 	.word	0x0001fc50


	//   ....[29]....
        /*0674*/ 	.word	0x0001fde0


	//   ....[30]....
        /*0678*/ 	.word	0x0001fe10


	//   ....[31]....
        /*067c*/ 	.word	0x0001fe50


	//   ....[32]....
        /*0680*/ 	.word	0x0001feb0


	//   ....[33]....
        /*0684*/ 	.word	0x0001ff10


	//   ....[34]....
        /*0688*/ 	.word	0x0001ff60


	//   ....[35]....
        /*068c*/ 	.word	0x00020120


	//   ....[36]....
        /*0690*/ 	.word	0x00020180


	//   ....[37]....
        /*0694*/ 	.word	0x000201c0


	//   ....[38]....
        /*0698*/ 	.word	0x00020200


	//   ....[39]....
        /*069c*/ 	.word	0x00020230


	//   ....[40]....
        /*06a0*/ 	.word	0x00020260


	//   ....[41]....
        /*06a4*/ 	.word	0x00020300


	//   ....[42]....
        /*06a8*/ 	.word	0x00020360


	//   ....[43]....
        /*06ac*/ 	.word	0x000203f0


	//   ....[44]....
        /*06b0*/ 	.word	0x000255a0


	//   ....[45]....
        /*06b4*/ 	.word	0x000255b0


	//   ....[46]....
        /*06b8*/ 	.word	0x000256d0


	//   ....[47]....
        /*06bc*/ 	.word	0x00025730


	//   ....[48]....
        /*06c0*/ 	.word	0x00025770


	//   ....[49]....
        /*06c4*/ 	.word	0x000257b0


	//   ....[50]....
        /*06c8*/ 	.word	0x000257e0


	//   ....[51]....
        /*06cc*/ 	.word	0x00025810


	//   ....[52]....
        /*06d0*/ 	.word	0x000259b0


	//   ....[53]....
        /*06d4*/ 	.word	0x00025a10


	//   ....[54]....
        /*06d8*/ 	.word	0x00025a50


	//   ....[55]....
        /*06dc*/ 	.word	0x00025a90


	//   ....[56]....
        /*06e0*/ 	.word	0x00025ac0


	//   ....[57]....
        /*06e4*/ 	.word	0x00025af0


	//   ....[58]....
        /*06e8*/ 	.word	0x00025bb0


	//   ....[59]....
        /*06ec*/ 	.word	0x00025bd0


	//   ....[60]....
        /*06f0*/ 	.word	0x00025c40


	//   ....[61]....
        /*06f4*/ 	.word	0x000262e0


	//   ....[62]....
        /*06f8*/ 	.word	0x00026720


	//   ....[63]....
        /*06fc*/ 	.word	0x000267c0


	//   ....[64]....
        /*0700*/ 	.word	0x00026860


	//   ....[65]....
        /*0704*/ 	.word	0x00026900


	//   ....[66]....
        /*0708*/ 	.word	0x000269a0


	//   ....[67]....
        /*070c*/ 	.word	0x00026a40


	//   ....[68]....
        /*0710*/ 	.word	0x00026ae0


	//   ....[69]....
        /*0714*/ 	.word	0x00026b80


	//   ....[70]....
        /*0718*/ 	.word	0x00026c70


	//   ....[71]....
        /*071c*/ 	.word	0x00026d10


	//   ....[72]....
        /*0720*/ 	.word	0x00026db0


	//   ....[73]....
        /*0724*/ 	.word	0x00026e50


	//   ....[74]....
        /*0728*/ 	.word	0x00026ef0


	//   ....[75]....
        /*072c*/ 	.word	0x00026f90


	//   ....[76]....
        /*0730*/ 	.word	0x00027030


	//   ....[77]....
        /*0734*/ 	.word	0x000270d0


	//   ....[78]....
        /*0738*/ 	.word	0x00027470


	//   ....[79]....
        /*073c*/ 	.word	0x00027750


	//   ....[80]....
        /*0740*/ 	.word	0x00027b70


	//   ....[81]....
        /*0744*/ 	.word	0x00027c00


	//   ....[82]....
        /*0748*/ 	.word	0x00027ca0


	//   ....[83]....
        /*074c*/ 	.word	0x00027d50


	//   ....[84]....
        /*0750*/ 	.word	0x00027dd0


	//   ....[85]....
        /*0754*/ 	.word	0x00027e50


	//   ....[86]....
        /*0758*/ 	.word	0x00027ed0


	//   ....[87]....
        /*075c*/ 	.word	0x00027f50


	//   ....[88]....
        /*0760*/ 	.word	0x00027fe0


	//   ....[89]....
        /*0764*/ 	.word	0x00028090


	//   ....[90]....
        /*0768*/ 	.word	0x00028110


	//   ....[91]....
        /*076c*/ 	.word	0x00028190


	//   ....[92]....
        /*0770*/ 	.word	0x00028210


	//   ....[93]....
        /*0774*/ 	.word	0x00028290


	//   ....[94]....
        /*0778*/ 	.word	0x00028300


	//   ....[95]....
        /*077c*/ 	.word	0x000283a0


	//   ....[96]....
        /*0780*/ 	.word	0x00028430


	//   ....[97]....
        /*0784*/ 	.word	0x00028560


	//----- nvinfo : EIATTR_REG_RECONFIG
	.align		4
.L_505:
        /*0788*/ 	.byte	0x01, 0x54
	.zero		2


	//----- nvinfo : EIATTR_SYSCALL_OFFSETS
	.align		4
        /*078c*/ 	.byte	0x04, 0x46
        /*078e*/ 	.short	(.L_507 - .L_506)


	//   ....[0]....
.L_506:
        /*0790*/ 	.word	0x00001c50


	//   ....[1]....
        /*0794*/ 	.word	0x00001da0


	//   ....[2]....
        /*0798*/ 	.word	0x0000af70


	//   ....[3]....
        /*079c*/ 	.word	0x0000b410


	//   ....[4]....
        /*07a0*/ 	.word	0x000226e0


	//   ....[5]....
        /*07a4*/ 	.word	0x00022820


	//   ....[6]....
        /*07a8*/ 	.word	0x00022920


	//----- nvinfo : EIATTR_MBARRIER_INSTR_OFFSETS
	.align		4
.L_507:
        /*07ac*/ 	.byte	0x04, 0x39
        /*07ae*/ 	.short	(.L_509 - .L_508)


	//   ....[0]....
.L_508:
        /*07b0*/ 	.word	0x00000300
        /*07b4*/ 	.word	0x000000ff
        /*07b8*/ 	.word	0x0002a800
        /*07bc*/ 	.short	0x0100
        /*07be*/ 	.byte	0x08
	.zero		1


	//   ....[1]....
        /*07c0*/ 	.word	0x00000310
        /*07c4*/ 	.word	0x000000ff
        /*07c8*/ 	.word	0x0002a820
        /*07cc*/ 	.short	0x0100
        /*07ce*/ 	.byte	0x08
	.zero		1


	//   ....[2]....
        /*07d0*/ 	.word	0x00000400
        /*07d4*/ 	.word	0x000000ff
        /*07d8*/ 	.word	0x0002a830
        /*07dc*/ 	.short	0x0100
        /*07de*/ 	.byte	0x08
	.zero		1


	//   ....[3]....
        /*07e0*/ 	.word	0x00000410
        /*07e4*/ 	.word	0x000000ff
        /*07e8*/ 	.word	0x0002a840
        /*07ec*/ 	.short	0x0100
        /*07ee*/ 	.byte	0x08
	.zero		1


	//   ....[4]....
        /*07f0*/ 	.word	0x00000420
        /*07f4*/ 	.word	0x000000ff
        /*07f8*/ 	.word	0x0002a838
        /*07fc*/ 	.short	0x0100
        /*07fe*/ 	.byte	0x08
	.zero		1


	//   ....[5]....
        /*0800*/ 	.word	0x00000430
        /*0804*/ 	.word	0x000000ff
        /*0808*/ 	.word	0x0002a848
        /*080c*/ 	.short	0x0100
        /*080e*/ 	.byte	0x08
	.zero		1


	//   ....[6]....
        /*0810*/ 	.word	0x00000560
        /*0814*/ 	.word	0x000000ff
        /*0818*/ 	.word	0x0002a850
        /*081c*/ 	.short	0x0100
        /*081e*/ 	.byte	0x08
	.zero		1


	//   ....[7]....
        /*0820*/ 	.word	0x00000570
        /*0824*/ 	.word	0x000000ff
        /*0828*/ 	.word	0x0002a860
        /*082c*/ 	.short	0x0100
        /*082e*/ 	.byte	0x08
	.zero		1


	//   ....[8]....
        /*0830*/ 	.word	0x00000580
        /*0834*/ 	.word	0x000000ff
        /*0838*/ 	.word	0x0002a858
        /*083c*/ 	.short	0x0100
        /*083e*/ 	.byte	0x08
	.zero		1


	//   ....[9]....
        /*0840*/ 	.word	0x00000590
        /*0844*/ 	.word	0x000000ff
        /*0848*/ 	.word	0x0002a868
        /*084c*/ 	.short	0x0100
        /*084e*/ 	.byte	0x08
	.zero		1


	//   ....[10]....
        /*0850*/ 	.word	0x00000680
        /*0854*/ 	.word	0x000000ff
        /*0858*/ 	.word	0x0002a870
        /*085c*/ 	.short	0x0100
        /*085e*/ 	.byte	0x06
	.zero		1


	//   ....[11]....
        /*0860*/ 	.word	0x00000690
        /*0864*/ 	.word	0x000000ff
        /*0868*/ 	.word	0x0002a880
        /*086c*/ 	.short	0x0100
        /*086e*/ 	.byte	0x06
	.zero		1


	//   ....[12]....
        /*0870*/ 	.word	0x000006a0
        /*0874*/ 	.word	0x000000ff
        /*0878*/ 	.word	0x0002a878
        /*087c*/ 	.short	0x0100
        /*087e*/ 	.byte	0x06
	.zero		1


	//   ....[13]....
        /*0880*/ 	.word	0x000006b0
        /*0884*/ 	.word	0x000000ff
        /*0888*/ 	.word	0x0002a888
        /*088c*/ 	.short	0x0100
        /*088e*/ 	.byte	0x06
	.zero		1


	//   ....[14]....
        /*0890*/ 	.word	0x000007e0
        /*0894*/ 	.word	0x000000ff
        /*0898*/ 	.word	0x0002a890
        /*089c*/ 	.short	0x0100
        /*089e*/ 	.byte	0x08
	.zero		1


	//   ....[15]....
        /*08a0*/ 	.word	0x000007f0
        /*08a4*/ 	.word	0x000000ff
        /*08a8*/ 	.word	0x0002a8a0
        /*08ac*/ 	.short	0x0100
        /*08ae*/ 	.byte	0x08
	.zero		1


	//   ....[16]....
        /*08b0*/ 	.word	0x00000800
        /*08b4*/ 	.word	0x000000ff
        /*08b8*/ 	.word	0x0002a898
        /*08bc*/ 	.short	0x0100
        /*08be*/ 	.byte	0x08
	.zero		1


	//   ....[17]....
        /*08c0*/ 	.word	0x00000810
        /*08c4*/ 	.word	0x000000ff
        /*08c8*/ 	.word	0x0002a8a8
        /*08cc*/ 	.short	0x0100
        /*08ce*/ 	.byte	0x08
	.zero		1


	//   ....[18]....
        /*08d0*/ 	.word	0x00000940
        /*08d4*/ 	.word	0x000000ff
        /*08d8*/ 	.word	0x0002a8b0
        /*08dc*/ 	.short	0x0100
        /*08de*/ 	.byte	0x08
	.zero		1


	//   ....[19]....
        /*08e0*/ 	.word	0x00000950
        /*08e4*/ 	.word	0x000000ff
        /*08e8*/ 	.word	0x0002a8c0
        /*08ec*/ 	.short	0x0100
        /*08ee*/ 	.byte	0x08
	.zero		1


	//   ....[20]....
        /*08f0*/ 	.word	0x00000960
        /*08f4*/ 	.word	0x000000ff
        /*08f8*/ 	.word	0x0002a8b8
        /*08fc*/ 	.short	0x0100
        /*08fe*/ 	.byte	0x08
	.zero		1


	//   ....[21]....
        /*0900*/ 	.word	0x00000970
        /*0904*/ 	.word	0x000000ff
        /*0908*/ 	.word	0x0002a8c8
        /*090c*/ 	.short	0x0100
        /*090e*/ 	.byte	0x08
	.zero		1


	//   ....[22]....
        /*0910*/ 	.word	0x00003a00
        /*0914*/ 	.word	0x00000004
        /*0918*/ 	.word	0x0002a890
        /*091c*/ 	.short	0x010a
        /*091e*/ 	.byte	0x3f
	.zero		1


	//   ....[23]....
        /*0920*/ 	.word	0x00006de0
        /*0924*/ 	.word	0x00000004
        /*0928*/ 	.word	0x0002a890
        /*092c*/ 	.short	0x010a
        /*092e*/ 	.byte	0x3f
	.zero		1


	//   ....[24]....
        /*0930*/ 	.word	0x00009e50
        /*0934*/ 	.word	0x00000004
        /*0938*/ 	.word	0x0002a890
        /*093c*/ 	.short	0x010a
        /*093e*/ 	.byte	0x3f
	.zero		1


	//   ....[25]....
        /*0940*/ 	.word	0x0000a240
        /*0944*/ 	.word	0x00000020
        /*0948*/ 	.word	0x00000000
        /*094c*/ 	.short	0x0101
        /*094e*/ 	.byte	0x3f
	.zero		1


	//   ....[26]....
        /*0950*/ 	.word	0x0000a280
        /*0954*/ 	.word	0x00000004
        /*0958*/ 	.word	0x0002a8b0
        /*095c*/ 	.short	0x010a
        /*095e*/ 	.byte	0x3f
	.zero		1


	//   ....[27]....
        /*0960*/ 	.word	0x0000a750
        /*0964*/ 	.word	0x00000004
        /*0968*/ 	.word	0x00000000
        /*096c*/ 	.short	0x0101
        /*096e*/ 	.byte	0x3f
	.zero		1


	//   ....[28]....
        /*0970*/ 	.word	0x0000aff0
        /*0974*/ 	.word	0x00000012
        /*0978*/ 	.word	0x0002a800
        /*097c*/ 	.short	0x010a
        /*097e*/ 	.byte	0x3f
	.zero		1


	//   ....[29]....
        /*0980*/ 	.word	0x0000b040
        /*0984*/ 	.word	0x00000012
        /*0988*/ 	.word	0x0002a800
        /*098c*/ 	.short	0x010a
        /*098e*/ 	.byte	0x3f
	.zero		1


	//   ....[30]....
        /*0990*/ 	.word	0x0000c3f0
        /*0994*/ 	.word	0x00000012
        /*0998*/ 	.word	0x0002a800
        /*099c*/ 	.short	0x010a
        /*099e*/ 	.byte	0x3f
	.zero		1


	//   ....[31]....
        /*09a0*/ 	.word	0x0000f580
        /*09a4*/ 	.word	0x00000012
        /*09a8*/ 	.word	0x0002a800
        /*09ac*/ 	.short	0x010a
        /*09ae*/ 	.byte	0x3f
	.zero		1


	//   ....[32]....
        /*09b0*/ 	.word	0x00011d90
        /*09b4*/ 	.word	0x00000003
        /*09b8*/ 	.word	0x0002a830
        /*09bc*/ 	.short	0x010a
        /*09be*/ 	.byte	0x3f
	.zero		1


	//   ....[33]....
        /*09c0*/ 	.word	0x00011e00
        /*09c4*/ 	.word	0x00000003
        /*09c8*/ 	.word	0x0002a830
        /*09cc*/ 	.short	0x010a
        /*09ce*/ 	.byte	0x3f
	.zero		1


	//   ....[34]....
        /*09d0*/ 	.word	0x00012800
        /*09d4*/ 	.word	0x00000000
        /*09d8*/ 	.word	0x00000000
        /*09dc*/ 	.short	0x0101
        /*09de*/ 	.byte	0x3f
	.zero		1


	//   ....[35]....
        /*09e0*/ 	.word	0x00014c10
        /*09e4*/ 	.word	0x00000007
        /*09e8*/ 	.word	0x0002a830
        /*09ec*/ 	.short	0x010a
        /*09ee*/ 	.byte	0x3f
	.zero		1


	//   ....[36]....
        /*09f0*/ 	.word	0x00014c80
        /*09f4*/ 	.word	0x00000007
        /*09f8*/ 	.word	0x0002a830
        /*09fc*/ 	.short	0x010a
        /*09fe*/ 	.byte	0x3f
	.zero		1


	//   ....[37]....
        /*0a00*/ 	.word	0x00015800
        /*0a04*/ 	.word	0x0000000e
        /*0a08*/ 	.word	0x0002a850
        /*0a0c*/ 	.short	0x010a
        /*0a0e*/ 	.byte	0x3f
	.zero		1


	//   ....[38]....
        /*0a10*/ 	.word	0x000158a0
        /*0a14*/ 	.word	0x0000000e
        /*0a18*/ 	.word	0x0002a850
        /*0a1c*/ 	.short	0x010a
        /*0a1e*/ 	.byte	0x3f
	.zero		1


	//   ....[39]....
        /*0a20*/ 	.word	0x00015c30
        /*0a24*/ 	.word	0x00000007
        /*0a28*/ 	.word	0x00000000
        /*0a2c*/ 	.short	0x0101
        /*0a2e*/ 	.byte	0x3f
	.zero		1


	//   ....[40]....
        /*0a30*/ 	.word	0x00017300
        /*0a34*/ 	.word	0x00000063
        /*0a38*/ 	.word	0x00000000
        /*0a3c*/ 	.short	0x0101
        /*0a3e*/ 	.byte	0x3f
	.zero		1


	//   ....[41]....
        /*0a40*/ 	.word	0x00017f30
        /*0a44*/ 	.word	0x00000003
        /*0a48*/ 	.word	0x0002a830
        /*0a4c*/ 	.short	0x010a
        /*0a4e*/ 	.byte	0x3f
	.zero		1


	//   ....[42]....
        /*0a50*/ 	.word	0x00017fa0
        /*0a54*/ 	.word	0x00000003
        /*0a58*/ 	.word	0x0002a830
        /*0a5c*/ 	.short	0x010a
        /*0a5e*/ 	.byte	0x3f
	.zero		1


	//   ....[43]....
        /*0a60*/ 	.word	0x00018b20
        /*0a64*/ 	.word	0x000000aa
        /*0a68*/ 	.word	0x0002a850
        /*0a6c*/ 	.short	0x010a
        /*0a6e*/ 	.byte	0x3f
	.zero		1


	//   ....[44]....
        /*0a70*/ 	.word	0x00018b70
        /*0a74*/ 	.word	0x000000aa
        /*0a78*/ 	.word	0x0002a850
        /*0a7c*/ 	.short	0x010a
        /*0a7e*/ 	.byte	0x3f
	.zero		1


	//   ....[45]....
        /*0a80*/ 	.word	0x000199e0
        /*0a84*/ 	.word	0x0000005b
        /*0a88*/ 	.word	0x00000000
        /*0a8c*/ 	.short	0x0101
        /*0a8e*/ 	.byte	0x3f
	.zero		1


	//   ....[46]....
        /*0a90*/ 	.word	0x00019a50
        /*0a94*/ 	.word	0x000000aa
        /*0a98*/ 	.word	0x00000000
        /*0a9c*/ 	.short	0x0101
        /*0a9e*/ 	.byte	0x3f
	.zero		1


	//   ....[47]....
        /*0aa0*/ 	.word	0x00019f40
        /*0aa4*/ 	.word	0x00000004
        /*0aa8*/ 	.word	0x0002a830
        /*0aac*/ 	.short	0x010a
        /*0aae*/ 	.byte	0x3f
	.zero		1


	//   ....[48]....
        /*0ab0*/ 	.word	0x00019fb0
        /*0ab4*/ 	.word	0x00000004
        /*0ab8*/ 	.word	0x0002a830
        /*0abc*/ 	.short	0x010a
        /*0abe*/ 	.byte	0x3f
	.zero		1


	//   ....[49]....
        /*0ac0*/ 	.word	0x0001ab30
        /*0ac4*/ 	.word	0x0000000c
        /*0ac8*/ 	.word	0x0002a850
        /*0acc*/ 	.short	0x010a
        /*0ace*/ 	.byte	0x3f
	.zero		1


	//   ....[50]....
        /*0ad0*/ 	.word	0x0001abd0
        /*0ad4*/ 	.word	0x0000000c
        /*0ad8*/ 	.word	0x0002a850
        /*0adc*/ 	.short	0x010a
        /*0ade*/ 	.byte	0x3f
	.zero		1


	//   ....[51]....
        /*0ae0*/ 	.word	0x0001af70
        /*0ae4*/ 	.word	0x00000004
        /*0ae8*/ 	.word	0x00000000
        /*0aec*/ 	.short	0x0101
        /*0aee*/ 	.byte	0x3f
	.zero		1


	//   ....[52]....
        /*0af0*/ 	.word	0x0001c630
        /*0af4*/ 	.word	0x0000006f
        /*0af8*/ 	.word	0x00000000
        /*0afc*/ 	.short	0x0101
        /*0afe*/ 	.byte	0x3f
	.zero		1


	//   ....[53]....
        /*0b00*/ 	.word	0x0001d3a0
        /*0b04*/ 	.word	0x0000000d
        /*0b08*/ 	.word	0x0002a850
        /*0b0c*/ 	.short	0x010a
        /*0b0e*/ 	.byte	0x3f
	.zero		1


	//   ....[54]....
        /*0b10*/ 	.word	0x0001d440
        /*0b14*/ 	.word	0x0000000d
        /*0b18*/ 	.word	0x0002a850
        /*0b1c*/ 	.short	0x010a
        /*0b1e*/ 	.byte	0x3f
	.zero		1


	//   ....[55]....
        /*0b20*/ 	.word	0x0001d910
        /*0b24*/ 	.word	0x0000000b
        /*0b28*/ 	.word	0x00000000
        /*0b2c*/ 	.short	0x0101
        /*0b2e*/ 	.byte	0x3f
	.zero		1


	//   ....[56]....
        /*0b30*/ 	.word	0x0001eba0
        /*0b34*/ 	.word	0x00000000
        /*0b38*/ 	.word	0x00000000
        /*0b3c*/ 	.short	0x0101
        /*0b3e*/ 	.byte	0x3f
	.zero		1


	//   ....[57]....
        /*0b40*/ 	.word	0x00021510
        /*0b44*/ 	.word	0x0000000b
        /*0b48*/ 	.word	0x0002a820
        /*0b4c*/ 	.short	0x010a
        /*0b4e*/ 	.byte	0x3f
	.zero		1


	//   ....[58]....
        /*0b50*/ 	.word	0x000215a0
        /*0b54*/ 	.word	0x00000008
        /*0b58*/ 	.word	0x0002a8a0
        /*0b5c*/ 	.short	0x010a
        /*0b5e*/ 	.byte	0x3f
	.zero		1


	//   ....[59]....
        /*0b60*/ 	.word	0x00021830
        /*0b64*/ 	.word	0x00000008
        /*0b68*/ 	.word	0x0002a8c0
        /*0b6c*/ 	.short	0x010a
        /*0b6e*/ 	.byte	0x3f
	.zero		1


	//   ....[60]....
        /*0b70*/ 	.word	0x00021b70
        /*0b74*/ 	.word	0x00000008
        /*0b78*/ 	.word	0x0002a8a0
        /*0b7c*/ 	.short	0x010a
        /*0b7e*/ 	.byte	0x3f
	.zero		1


	//   ....[61]....
        /*0b80*/ 	.word	0x00021df0
        /*0b84*/ 	.word	0x00000008
        /*0b88*/ 	.word	0x0002a8c0
        /*0b8c*/ 	.short	0x010a
        /*0b8e*/ 	.byte	0x3f
	.zero		1


	//   ....[62]....
        /*0b90*/ 	.word	0x00023020
        /*0b94*/ 	.word	0x00000007
        /*0b98*/ 	.word	0x0002a840
        /*0b9c*/ 	.short	0x010a
        /*0b9e*/ 	.byte	0x3f
	.zero		1


	//   ....[63]....
        /*0ba0*/ 	.word	0x000235d0
        /*0ba4*/ 	.word	0x0000000a
        /*0ba8*/ 	.word	0x0002a820
        /*0bac*/ 	.short	0x010a
        /*0bae*/ 	.byte	0x3f
	.zero		1


	//   ....[64]....
        /*0bb0*/ 	.word	0x00023920
        /*0bb4*/ 	.word	0x00000003
        /*0bb8*/ 	.word	0x0002a840
        /*0bbc*/ 	.short	0x010a
        /*0bbe*/ 	.byte	0x3f
	.zero		1


	//   ....[65]....
        /*0bc0*/ 	.word	0x00023c20
        /*0bc4*/ 	.word	0x00000003
        /*0bc8*/ 	.word	0x0002a860
        /*0bcc*/ 	.short	0x010a
        /*0bce*/ 	.byte	0x3f
	.zero		1


	//   ....[66]....
        /*0bd0*/ 	.word	0x00024210
        /*0bd4*/ 	.word	0x00000002
        /*0bd8*/ 	.word	0x0002a840
        /*0bdc*/ 	.short	0x010a
        /*0bde*/ 	.byte	0x3f
	.zero		1


	//   ....[67]....
        /*0be0*/ 	.word	0x00024510
        /*0be4*/ 	.word	0x00000002
        /*0be8*/ 	.word	0x0002a860
        /*0bec*/ 	.short	0x010a
        /*0bee*/ 	.byte	0x3f
	.zero		1


	//   ....[68]....
        /*0bf0*/ 	.word	0x00024a50
        /*0bf4*/ 	.word	0x00000002
        /*0bf8*/ 	.word	0x0002a840
        /*0bfc*/ 	.short	0x010a
        /*0bfe*/ 	.byte	0x3f
	.zero		1


	//   ....[69]....
        /*0c00*/ 	.word	0x00024d40
        /*0c04*/ 	.word	0x00000002
        /*0c08*/ 	.word	0x0002a860
        /*0c0c*/ 	.short	0x010a
        /*0c0e*/ 	.byte	0x3f
	.zero		1


	//   ....[70]....
        /*0c10*/ 	.word	0x00025220
        /*0c14*/ 	.word	0x00000003
        /*0c18*/ 	.word	0x0002a860
        /*0c1c*/ 	.short	0x010a
        /*0c1e*/ 	.byte	0x3f
	.zero		1


	//   ....[71]....
        /*0c20*/ 	.word	0x00026260
        /*0c24*/ 	.word	0x00000000
        /*0c28*/ 	.word	0x0002a820
        /*0c2c*/ 	.short	0x010a
        /*0c2e*/ 	.byte	0x3f
	.zero		1


	//   ....[72]....
        /*0c30*/ 	.word	0x00026410
        /*0c34*/ 	.word	0x00000006
        /*0c38*/ 	.word	0x00000000
        /*0c3c*/ 	.short	0x010a
        /*0c3e*/ 	.byte	0x3f
	.zero		1


	//   ....[73]....
        /*0c40*/ 	.word	0x00026480
        /*0c44*/ 	.word	0x00000007
        /*0c48*/ 	.word	0x00000000
        /*0c4c*/ 	.short	0x010a
        /*0c4e*/ 	.byte	0x3f
	.zero		1


	//   ....[74]....
        /*0c50*/ 	.word	0x000264f0
        /*0c54*/ 	.word	0x00000004
        /*0c58*/ 	.word	0x00000000
        /*0c5c*/ 	.short	0x010a
        /*0c5e*/ 	.byte	0x3f
	.zero		1


	//   ....[75]....
        /*0c60*/ 	.word	0x00026520
        /*0c64*/ 	.word	0x00000003
        /*0c68*/ 	.word	0x00000000
        /*0c6c*/ 	.short	0x010a
        /*0c6e*/ 	.byte	0x3f
	.zero		1


	//   ....[76]....
        /*0c70*/ 	.word	0x00026580
        /*0c74*/ 	.word	0x00000004
        /*0c78*/ 	.word	0x0002a890
        /*0c7c*/ 	.short	0x010a
        /*0c7e*/ 	.byte	0x3f
	.zero		1


	//   ....[77]....
        /*0c80*/ 	.word	0x000265d0
        /*0c84*/ 	.word	0x00000004
        /*0c88*/ 	.word	0x0002a890
        /*0c8c*/ 	.short	0x010a
        /*0c8e*/ 	.byte	0x3f
	.zero		1


	//   ....[78]....
        /*0c90*/ 	.word	0x00026620
        /*0c94*/ 	.word	0x00000004
        /*0c98*/ 	.word	0x0002a890
        /*0c9c*/ 	.short	0x010a
        /*0c9e*/ 	.byte	0x3f
	.zero		1


	//   ....[79]....
        /*0ca0*/ 	.word	0x00026670
        /*0ca4*/ 	.word	0x00000004
        /*0ca8*/ 	.word	0x0002a8b0
        /*0cac*/ 	.short	0x010a
        /*0cae*/ 	.byte	0x3f
	.zero		1


	//   ....[80]....
        /*0cb0*/ 	.word	0x00026bc0
        /*0cb4*/ 	.word	0x00000012
        /*0cb8*/ 	.word	0x0002a800
        /*0cbc*/ 	.short	0x010a
        /*0cbe*/ 	.byte	0x3f
	.zero		1


	//   ....[81]....
        /*0cc0*/ 	.word	0x00027110
        /*0cc4*/ 	.word	0x00000012
        /*0cc8*/ 	.word	0x0002a800
        /*0ccc*/ 	.short	0x010a
        /*0cce*/ 	.byte	0x3f
	.zero		1


	//   ....[82]....
        /*0cd0*/ 	.word	0x00027160
        /*0cd4*/ 	.word	0x00000003
        /*0cd8*/ 	.word	0x0002a830
        /*0cdc*/ 	.short	0x010a
        /*0cde*/ 	.byte	0x3f
	.zero		1


	//   ....[83]....
        /*0ce0*/ 	.word	0x000271b0
        /*0ce4*/ 	.word	0x00000007
        /*0ce8*/ 	.word	0x0002a830
        /*0cec*/ 	.short	0x010a
        /*0cee*/ 	.byte	0x3f
	.zero		1


	//   ....[84]....
        /*0cf0*/ 	.word	0x00027200
        /*0cf4*/ 	.word	0x0000000e
        /*0cf8*/ 	.word	0x0002a850
        /*0cfc*/ 	.short	0x010a
        /*0cfe*/ 	.byte	0x3f
	.zero		1


	//   ....[85]....
        /*0d00*/ 	.word	0x00027250
        /*0d04*/ 	.word	0x00000003
        /*0d08*/ 	.word	0x0002a830
        /*0d0c*/ 	.short	0x010a
        /*0d0e*/ 	.byte	0x3f
	.zero		1


	//   ....[86]....
        /*0d10*/ 	.word	0x000272a0
        /*0d14*/ 	.word	0x000000aa
        /*0d18*/ 	.word	0x0002a850
        /*0d1c*/ 	.short	0x010a
        /*0d1e*/ 	.byte	0x3f
	.zero		1


	//   ....[87]....
        /*0d20*/ 	.word	0x000272f0
        /*0d24*/ 	.word	0x00000004
        /*0d28*/ 	.word	0x0002a830
        /*0d2c*/ 	.short	0x010a
        /*0d2e*/ 	.byte	0x3f
	.zero		1


	//   ....[88]....
        /*0d30*/ 	.word	0x00027340
        /*0d34*/ 	.word	0x0000000c
        /*0d38*/ 	.word	0x0002a850
        /*0d3c*/ 	.short	0x010a
        /*0d3e*/ 	.byte	0x3f
	.zero		1


	//   ....[89]....
        /*0d40*/ 	.word	0x00027390
        /*0d44*/ 	.word	0x0000000d
        /*0d48*/ 	.word	0x0002a850
        /*0d4c*/ 	.short	0x010a
        /*0d4e*/ 	.byte	0x3f
	.zero		1


	//   ....[90]....
        /*0d50*/ 	.word	0x00027530
        /*0d54*/ 	.word	0x0000000b
        /*0d58*/ 	.word	0x0002a820
        /*0d5c*/ 	.short	0x010a
        /*0d5e*/ 	.byte	0x3f
	.zero		1


	//   ....[91]....
        /*0d60*/ 	.word	0x00027580
        /*0d64*/ 	.word	0x00000008
        /*0d68*/ 	.word	0x0002a8a0
        /*0d6c*/ 	.short	0x010a
        /*0d6e*/ 	.byte	0x3f
	.zero		1


	//   ....[92]....
        /*0d70*/ 	.word	0x000275d0
        /*0d74*/ 	.word	0x00000008
        /*0d78*/ 	.word	0x0002a8c0
        /*0d7c*/ 	.short	0x010a
        /*0d7e*/ 	.byte	0x3f
	.zero		1


	//   ....[93]....
        /*0d80*/ 	.word	0x00027620
        /*0d84*/ 	.word	0x00000008
        /*0d88*/ 	.word	0x0002a8a0
        /*0d8c*/ 	.short	0x010a
        /*0d8e*/ 	.byte	0x3f
	.zero		1


	//   ....[94]....
        /*0d90*/ 	.word	0x00027670
        /*0d94*/ 	.word	0x00000008
        /*0d98*/ 	.word	0x0002a8c0
        /*0d9c*/ 	.short	0x010a
        /*0d9e*/ 	.byte	0x3f
	.zero		1


	//   ....[95]....
        /*0da0*/ 	.word	0x00027810
        /*0da4*/ 	.word	0x00000007
        /*0da8*/ 	.word	0x0002a840
        /*0dac*/ 	.short	0x010a
        /*0dae*/ 	.byte	0x3f
	.zero		1


	//   ....[96]....
        /*0db0*/ 	.word	0x00027890
        /*0db4*/ 	.word	0x00000003
        /*0db8*/ 	.word	0x0002a820
        /*0dbc*/ 	.short	0x010a
        /*0dbe*/ 	.byte	0x3f
	.zero		1


	//   ....[97]....
        /*0dc0*/ 	.word	0x000278e0
        /*0dc4*/ 	.word	0x00000003
        /*0dc8*/ 	.word	0x0002a840
        /*0dcc*/ 	.short	0x010a
        /*0dce*/ 	.byte	0x3f
	.zero		1


	//   ....[98]....
        /*0dd0*/ 	.word	0x00027930
        /*0dd4*/ 	.word	0x00000003
        /*0dd8*/ 	.word	0x0002a860
        /*0ddc*/ 	.short	0x010a
        /*0dde*/ 	.byte	0x3f
	.zero		1


	//   ....[99]....
        /*0de0*/ 	.word	0x00027980
        /*0de4*/ 	.word	0x00000002
        /*0de8*/ 	.word	0x0002a840
        /*0dec*/ 	.short	0x010a
        /*0dee*/ 	.byte	0x3f
	.zero		1


	//   ....[100]....
        /*0df0*/ 	.word	0x000279d0
        /*0df4*/ 	.word	0x00000002
        /*0df8*/ 	.word	0x0002a860
        /*0dfc*/ 	.short	0x010a
        /*0dfe*/ 	.byte	0x3f
	.zero		1


	//   ....[101]....
        /*0e00*/ 	.word	0x00027a20
        /*0e04*/ 	.word	0x00000002
        /*0e08*/ 	.word	0x0002a840
        /*0e0c*/ 	.short	0x010a
        /*0e0e*/ 	.byte	0x3f
	.zero		1


	//   ....[102]....
        /*0e10*/ 	.word	0x00027a70
        /*0e14*/ 	.word	0x00000002
        /*0e18*/ 	.word	0x0002a860
        /*0e1c*/ 	.short	0x010a
        /*0e1e*/ 	.byte	0x3f
	.zero		1


	//   ....[103]....
        /*0e20*/ 	.word	0x00027ac0
        /*0e24*/ 	.word	0x00000003
        /*0e28*/ 	.word	0x0002a860
        /*0e2c*/ 	.short	0x010a
        /*0e2e*/ 	.byte	0x3f
	.zero		1


	//   ....[104]....
        /*0e30*/ 	.word	0x00028480
        /*0e34*/ 	.word	0x00000000
        /*0e38*/ 	.word	0x0002a820
        /*0e3c*/ 	.short	0x010a
        /*0e3e*/ 	.byte	0x3f
	.zero		1


	//   ....[105]....
        /*0e40*/ 	.word	0x00028620
        /*0e44*/ 	.word	0x00000006
        /*0e48*/ 	.word	0x00000000
        /*0e4c*/ 	.short	0x010a
        /*0e4e*/ 	.byte	0x3f
	.zero		1


	//   ....[106]....
        /*0e50*/ 	.word	0x00028670
        /*0e54*/ 	.word	0x00000007
        /*0e58*/ 	.word	0x00000000
        /*0e5c*/ 	.short	0x010a
        /*0e5e*/ 	.byte	0x3f
	.zero		1


	//   ....[107]....
        /*0e60*/ 	.word	0x000286c0
        /*0e64*/ 	.word	0x00000004
        /*0e68*/ 	.word	0x00000000
        /*0e6c*/ 	.short	0x010a
        /*0e6e*/ 	.byte	0x3f
	.zero		1


	//----- nvinfo : EIATTR_NUM_MBARRIERS
	.align		4
.L_509:
        /*0e70*/ 	.byte	0x03, 0x38
        /*0e72*/ 	.short	0x0016


	//----- nvinfo : EIATTR_EXIT_INSTR_OFFSETS
	.align		4
        /*0e74*/ 	.byte	0x04, 0x1c
        /*0e76*/ 	.short	(.L_511 - .L_510)


	//   ....[0]....
.L_510:
        /*0e78*/ 	.word	0x00026570


	//----- nvinfo : EIATTR_MAX_THREADS
	.align		4
.L_511:
        /*0e7c*/ 	.byte	0x04, 0x05
        /*0e7e*/ 	.short	(.L_513 - .L_512)
.L_512:
        /*0e80*/ 	.word	0x00000180
        /*0e84*/ 	.word	0x00000001
        /*0e88*/ 	.word	0x00000001


	//----- nvinfo : EIATTR_CRS_STACK_SIZE
	.align		4
.L_513:
        /*0e8c*/ 	.byte	0x04, 0x1e
        /*0e8e*/ 	.short	(.L_515 - .L_514)
.L_514:
        /*0e90*/ 	.word	0x00000000


	//----- nvinfo : EIATTR_CBANK_PARAM_SIZE
	.align		4
.L_515:
        /*0e94*/ 	.byte	0x03, 0x19
        /*0e96*/ 	.short	0x0a70


	//----- nvinfo : EIATTR_PARAM_CBANK
	.align		4
        /*0e98*/ 	.byte	0x04, 0x0a
        /*0e9a*/ 	.short	(.L_517 - .L_516)
	.align		4
.L_516:
        /*0e9c*/ 	.word	index@(.nv.constant0._ZN7cutlass13device_kernelIN5flash11enable_sm90INS1_16FlashAttnFwdSm90INS1_25CollectiveMainloopFwdSm90ILi2EN4cute5tupleIJNS5_1CILi1EEES8_S8_EEENS6_IJNS7_ILi128EEENS7_ILi96EEENS7_ILi192EEEEEELi128ENS_6half_tEfNS_4arch4Sm90ELb0ELb1ELb0ELb1ELb0ELb1ELb0ELb1ELb1ELb0ELb0ELb0EEENS1_21CollectiveEpilogueFwdINS6_IJSA_SA_SB_EEES9_SE_SG_Li256ELb1ELb0ELb0ELb0EEENS1_36VarlenDynamicPersistentTileSchedulerILi128ELi96ELi256ELi32ELb0ELb0ELb1ELb1ELb0ELb1EEEEEEEEEvNT_6ParamsE)
        /*0ea0*/ 	.short	0x0210
        /*0ea2*/ 	.short	0x0a70


	//----- nvinfo : EIATTR_SW_WAR
	.align		4
.L_517:
        /*0ea4*/ 	.byte	0x04, 0x36
        /*0ea6*/ 	.short	(.L_519 - .L_518)
.L_518:
        /*0ea8*/ 	.word	0x00000008
.L_519:


//--------------------- .nv.info._ZN7cutlass13device_kernelIN5flash11enable_sm90INS1_16FlashAttnFwdSm90INS1_25CollectiveMainloopFwdSm90ILi2EN4cute5tupleIJNS5_1CILi1EEES8_S8_EEENS6_IJNS7_ILi128EEESA_NS7_ILi192EEEEEELi128ENS_6half_tEfNS_4arch4Sm90ELb1ELb0ELb0ELb0ELb0ELb0ELb0ELb1ELb1ELb0ELb0ELb0EEENS1_21CollectiveEpilogueFwdINS6_IJSA_SA_SA_EEES9_SD_SF_Li256ELb0ELb0ELb0ELb0EEENS1_30DynamicPersistentTileSchedulerILi256ELi32ELb0ELb0ELb1EEEEEEEEEvNT_6ParamsE --------------------------
	.section	.nv.info._ZN7cutlass13device_kernelIN5flash11enable_sm90INS1_16FlashAttnFwdSm90INS1_25CollectiveMainloopFwdSm90ILi2EN4cute5tupleIJNS5_1CILi1EEES8_S8_EEENS6_IJNS7_ILi128EEESA_NS7_ILi192EEEEEELi128ENS_6half_tEfNS_4arch4Sm90ELb1ELb0ELb0ELb0ELb0ELb0ELb0ELb1ELb1ELb0ELb0ELb0EEENS1_21CollectiveEpilogueFwdINS6_IJSA_SA_SA_EEES9_SD_SF_Li256ELb0ELb0ELb0ELb0EEENS1_30DynamicPersistentTileSchedulerILi256ELi32ELb0ELb0ELb1EEEEEEEEEvNT_6ParamsE,"",@"SHT_CUDA_INFO"
	.sectionflags	@""
	.align	4


	//----- nvinfo : EIATTR_CUDA_API_VERSION
	.align		4
        /*0000*/ 	.byte	0x04, 0x37
        /*0002*/ 	.short	(.L_521 - .L_520)
.L_520:
        /*0004*/ 	.word	0x00000082


	//----- nvinfo : EIATTR_KPARAM_INFO
	.align		4
.L_521:
        /*0008*/ 	.byte	0x04, 0x17
        /*000a*/ 	.short	(.L_523 - .L_522)
.L_522:
        /*000c*/ 	.word	0x00000000
        /*0010*/ 	.short	0x0000
        /*0012*/ 	.short	0x0070
        /*0014*/ 	.byte	0x00, 0xf0, 0x01, 0x2e


	//----- nvinfo : EIATTR_SPARSE_MMA_MASK
	.align		4
.L_523:
        /*0018*/ 	.byte	0x03, 0x50
        /*001a*/ 	.short	0x0000


	//----- nvinfo : EIATTR_MAXREG_COUNT
	.align		4
        /*001c*/ 	.byte	0x03, 0x1b
        /*001e*/ 	.short	0x00a8


	//----- nvinfo : EIATTR_NUM_BARRIERS
	.align		4
        /*0020*/ 	.byte	0x02, 0x4c
        /*0022*/ 	.byte	0x09
	.zero		1


	//----- nvinfo : EIATTR_EXTERNS
	.align		4
        /*0024*/ 	.byte	0x04, 0x0f
        /*0026*/ 	.short	(.L_525 - .L_524)


	//   ....[0]....
	.align		4
.L_524:
        /*0028*/ 	.word	index@(__assertfail)


	//----- nvinfo : EIATTR_ANNOTATIONS
	.align		4
.L_525:
        /*002c*/ 	.byte	0x04, 0x55
        /*002e*/ 	.short	(.L_527 - .L_526)


	//   ....[0]....
.L_526:
        /*0030*/ 	.word	0x00000001
        /*0034*/ 	.byte	0x80, 0x09, 0x00, 0x00, 0x01, 0x00, 0x00, 0x00, 0x50, 0x0a, 0x00, 0x00, 0x01, 0x00, 0x00, 0x00
        /*0044*/ 	.byte	0xe0, 0xd9, 0x00, 0x00


	//----- nvinfo : EIATTR_MERCURY_ISA_VERSION
	.align		4
.L_527:
        /*0048*/ 	.byte	0x03, 0x5f
        /*004a*/ 	.short	0x0101


	//----- nvinfo : EIATTR_INT_WARP_WIDE_INSTR_OFFSETS
	.align		4
        /*004c*/ 	.byte	0x04, 0x31
        /*004e*/ 	.short	(.L_529 - .L_528)


	//   ....[0]....
.L_528:
        /*0050*/ 	.word	0x00000190


	//   ....[1]....
        /*0054*/ 	.word	0x000001c0


	//   ....[2]....
        /*0058*/ 	.word	0x000001d0


	//   ....[3]....
        /*005c*/ 	.word	0x0000b230


	//   ....[4]....
        /*0060*/ 	.word	0x0000b2c0


	//   ....[5]....
        /*0064*/ 	.word	0x0000b810


	//   ....[6]....
        /*0068*/ 	.word	0x0000d430


	//   ....[7]....
        /*006c*/ 	.word	0x0000d4c0


	//----- nvinfo : EIATTR_COOP_GROUP_MASK_REGIDS
	.align		4
.L_529:
        /*0070*/ 	.byte	0x04, 0x29
        /*0072*/ 	.short	(.L_531 - .L_530)


	//   ....[0]....
.L_530:
        /*0074*/ 	.word	0xffffffff


	//   ....[1]....
        /*0078*/ 	.word	0xffffffff


	//   ....[2]....
        /*007c*/ 	.word	0xffffffff


	//   ....[3]....
        /*0080*/ 	.word	0xffffffff


	//   ....[4]....
        /*0084*/ 	.word	0xffffffff


	//   ....[5]....
        /*0088*/ 	.word	0xffffffff


	//   ....[6]....
        /*008c*/ 	.word	0xffffffff


	//   ....[7]....
        /*0090*/ 	.word	0xffffffff


	//   ....[8]....
        /*0094*/ 	.word	0xffffffff


	//   ....[9]....
        /*0098*/ 	.word	0xffffffff


	//   ....[10]....
        /*009c*/ 	.word	0xffffffff


	//   ....[11]....
        /*00a0*/ 	.word	0xffffffff


	//   ....[12]....
        /*00a4*/ 	.word	0xffffffff


	//   ....[13]....
        /*00a8*/ 	.word	0xffffffff


	//   ....[14]....
        /*00ac*/ 	.word	0xffffffff


	//   ....[15]....
        /*00b0*/ 	.word	0xffffffff


	//   ....[16]....
        /*00b4*/ 	.word	0xffffffff


	//   ....[17]....
        /*00b8*/ 	.word	0xffffffff


	//   ....[18]....
        /*00bc*/ 	.word	0xffffffff


	//   ....[19]....
        /*00c0*/ 	.word	0xffffffff


	//   ....[20]....
        /*00c4*/ 	.word	0xffffffff


	//   ....[21]....
        /*00c8*/ 	.word	0xffffffff


	//   ....[22]....
        /*00cc*/ 	.word	0xffffffff


	//   ....[23]....
        /*00d0*/ 	.word	0xffffffff


	//   ....[24]....
        /*00d4*/ 	.word	0xffffffff


	//   ....[25]....
        /*00d8*/ 	.word	0xffffffff


	//   ....[26]....
        /*00dc*/ 	.word	0xffffffff


	//   ....[27]....
        /*00e0*/ 	.word	0xffffffff


	//   ....[28]....
        /*00e4*/ 	.word	0x0500000f


	//   ....[29]....
        /*00e8*/ 	.word	0x0500000f


	//----- nvinfo : EIATTR_COOP_GROUP_INSTR_OFFSETS
	.align		4
.L_531:
        /*00ec*/ 	.byte	0x04, 0x28
        /*00ee*/ 	.short	(.L_533 - .L_532)


	//   ....[0]....
.L_532:
        /*00f0*/ 	.word	0x00000060


	//   ....[1]....
        /*00f4*/ 	.word	0x000001a0


	//   ....[2]....
        /*00f8*/ 	.word	0x000001f0


	//   ....[3]....
        /*00fc*/ 	.word	0x000003e0


	//   ....[4]....
        /*0100*/ 	.word	0x00000540


	//   ....[5]....
        /*0104*/ 	.word	0x00000660


	//   ....[6]....
        /*0108*/ 	.word	0x000007c0


	//   ....[7]....
        /*010c*/ 	.word	0x00001430


	//   ....[8]....
        /*0110*/ 	.word	0x00002830


	//   ....[9]....
        /*0114*/ 	.word	0x00002880


	//   ....[10]....
        /*0118*/ 	.word	0x00003320


	//   ....[11]....
        /*011c*/ 	.word	0x00003380


	//   ....[12]....
        /*0120*/ 	.word	0x000053a0


	//   ....[13]....
        /*0124*/ 	.word	0x00005420


	//   ....[14]....
        /*0128*/ 	.word	0x00005eb0


	//   ....[15]....
        /*012c*/ 	.word	0x00005f10


	//   ....[16]....
        /*0130*/ 	.word	0x00007800


	//   ....[17]....
        /*0134*/ 	.word	0x00007830


	//   ....[18]....
        /*0138*/ 	.word	0x00007ac0


	//   ....[19]....
        /*013c*/ 	.word	0x00007c20


	//   ....[20]....
        /*0140*/ 	.word	0x00009110


	//   ....[21]....
        /*0144*/ 	.word	0x00009150


	//   ....[22]....
        /*0148*/ 	.word	0x00009240


	//   ....[23]....
        /*014c*/ 	.word	0x00009260


	//   ....[24]....
        /*0150*/ 	.word	0x0000a210


	//   ....[25]....
        /*0154*/ 	.word	0x0000acc0


	//   ....[26]....
        /*0158*/ 	.word	0x0000d7d0


	//   ....[27]....
        /*015c*/ 	.word	0x0000d980


	//   ....[28]....
        /*0160*/ 	.word	0x0000df10


	//   ....[29]....
        /*0164*/ 	.word	0x0000e2f0


	//----- nvinfo : EIATTR_REG_RECONFIG
	.align		4
.L_533:
        /*0168*/ 	.byte	0x01, 0x54
	.zero		2


	//----- nvinfo : EIATTR_SYSCALL_OFFSETS
	.align		4
        /*016c*/ 	.byte	0x04, 0x46
        /*016e*/ 	.short	(.L_535 - .L_534)


	//   ....[0]....
.L_534:
        /*0170*/ 	.word	0x000015e0


	//   ....[1]....
        /*0174*/ 	.word	0x0000b450


	//   ....[2]....
        /*0178*/ 	.word	0x0000b590


	//   ....[3]....
        /*017c*/ 	.word	0x0000b690


	//----- nvinfo : EIATTR_MBARRIER_INSTR_OFFSETS
	.align		4
.L_535:
        /*0180*/ 	.byte	0x04, 0x39
        /*0182*/ 	.short	(.L_537 - .L_536)


	//   ....[0]....
.L_536:
        /*0184*/ 	.word	0x00000290
        /*0188*/ 	.word	0x000000ff
        /*018c*/ 	.word	0x00034800
        /*0190*/ 	.short	0x0100
        /*0192*/ 	.byte	0x06
	.zero		1


	//   ....[1]....
        /*0194*/ 	.word	0x000002a0
        /*0198*/ 	.word	0x000000ff
        /*019c*/ 	.word	0x00034820
        /*01a0*/ 	.short	0x0100
        /*01a2*/ 	.byte	0x06
	.zero		1


	//   ....[2]....
        /*01a4*/ 	.word	0x00000390
        /*01a8*/ 	.word	0x000000ff
        /*01ac*/ 	.word	0x00034830
        /*01b0*/ 	.short	0x0100
        /*01b2*/ 	.byte	0x08
	.zero		1


	//   ....[3]....
        /*01b4*/ 	.word	0x000003a0
        /*01b8*/ 	.word	0x000000ff
        /*01bc*/ 	.word	0x00034840
        /*01c0*/ 	.short	0x0100
        /*01c2*/ 	.byte	0x08
	.zero		1


	//   ....[4]....
        /*01c4*/ 	.word	0x000003b0
        /*01c8*/ 	.word	0x000000ff
        /*01cc*/ 	.word	0x00034838
        /*01d0*/ 	.short	0x0100
        /*01d2*/ 	.byte	0x08
	.zero		1


	//   ....[5]....
        /*01d4*/ 	.word	0x000003c0
        /*01d8*/ 	.word	0x000000ff
        /*01dc*/ 	.word	0x00034848
        /*01e0*/ 	.short	0x0100
        /*01e2*/ 	.byte	0x08
	.zero		1


	//   ....[6]....
        /*01e4*/ 	.word	0x000004f0
        /*01e8*/ 	.word	0x000000ff
        /*01ec*/ 	.word	0x00034850
        /*01f0*/ 	.short	0x0100
        /*01f2*/ 	.byte	0x08
	.zero		1


	//   ....[7]....
        /*01f4*/ 	.word	0x00000500
        /*01f8*/ 	.word	0x000000ff
        /*01fc*/ 	.word	0x00034860
        /*0200*/ 	.short	0x0100
        /*0202*/ 	.byte	0x08
	.zero		1


	//   ....[8]....
        /*0204*/ 	.word	0x00000510
        /*0208*/ 	.word	0x000000ff
        /*020c*/ 	.word	0x00034858
        /*0210*/ 	.short	0x0100
        /*0212*/ 	.byte	0x08
	.zero		1


	//   ....[9]....
        /*0214*/ 	.word	0x00000520
        /*0218*/ 	.word	0x000000ff
        /*021c*/ 	.word	0x00034868
        /*0220*/ 	.short	0x0100
        /*0222*/ 	.byte	0x08
	.zero		1


	//   ....[10]....
        /*0224*/ 	.word	0x00000610
        /*0228*/ 	.word	0x000000ff
        /*022c*/ 	.word	0x00034870
        /*0230*/ 	.short	0x0100
        /*0232*/ 	.byte	0x06
	.zero		1


	//   ....[11]....
        /*0234*/ 	.word	0x00000620
        /*0238*/ 	.word	0x000000ff
        /*023c*/ 	.word	0x00034880
        /*0240*/ 	.short	0x0100
        /*0242*/ 	.byte	0x06
	.zero		1


	//   ....[12]....
        /*0244*/ 	.word	0x00000630
        /*0248*/ 	.word	0x000000ff
        /*024c*/ 	.word	0x00034878
        /*0250*/ 	.short	0x0100
        /*0252*/ 	.byte	0x06
	.zero		1


	//   ....[13]....
        /*0254*/ 	.word	0x00000640
        /*0258*/ 	.word	0x000000ff
        /*025c*/ 	.word	0x00034888
        /*0260*/ 	.short	0x0100
        /*0262*/ 	.byte	0x06
	.zero		1


	//   ....[14]....
        /*0264*/ 	.word	0x00000770
        /*0268*/ 	.word	0x000000ff
        /*026c*/ 	.word	0x00034890
        /*0270*/ 	.short	0x0100
        /*0272*/ 	.byte	0x08
	.zero		1


	//   ....[15]....
        /*0274*/ 	.word	0x00000780
        /*0278*/ 	.word	0x000000ff
        /*027c*/ 	.word	0x000348a0
        /*0280*/ 	.short	0x0100
        /*0282*/ 	.byte	0x08
	.zero		1


	//   ....[16]....
        /*0284*/ 	.word	0x00000790
        /*0288*/ 	.word	0x000000ff
        /*028c*/ 	.word	0x00034898
        /*0290*/ 	.short	0x0100
        /*0292*/ 	.byte	0x08
	.zero		1


	//   ....[17]....
        /*0294*/ 	.word	0x000007a0
        /*0298*/ 	.word	0x000000ff
        /*029c*/ 	.word	0x000348a8
        /*02a0*/ 	.short	0x0100
        /*02a2*/ 	.byte	0x08
	.zero		1


	//   ....[18]....
        /*02a4*/ 	.word	0x000008d0
        /*02a8*/ 	.word	0x000000ff
        /*02ac*/ 	.word	0x000348b0
        /*02b0*/ 	.short	0x0100
        /*02b2*/ 	.byte	0x08
	.zero		1


	//   ....[19]....
        /*02b4*/ 	.word	0x000008e0
        /*02b8*/ 	.word	0x000000ff
        /*02bc*/ 	.word	0x000348c0
        /*02c0*/ 	.short	0x0100
        /*02c2*/ 	.byte	0x08
	.zero		1


	//   ....[20]....
        /*02c4*/ 	.word	0x000008f0
        /*02c8*/ 	.word	0x000000ff
        /*02cc*/ 	.word	0x000348b8
        /*02d0*/ 	.short	0x0100
        /*02d2*/ 	.byte	0x08
	.zero		1


	//   ....[21]....
        /*02d4*/ 	.word	0x00000900
        /*02d8*/ 	.word	0x000000ff
        /*02dc*/ 	.word	0x000348c8
        /*02e0*/ 	.short	0x0100
        /*02e2*/ 	.byte	0x08
	.zero		1


	//   ....[22]....
        /*02e4*/ 	.word	0x00001680
        /*02e8*/ 	.word	0x000000ff
        /*02ec*/ 	.word	0x00034800
        /*02f0*/ 	.short	0x010a
        /*02f2*/ 	.byte	0x25
	.zero		1


	//   ....[23]....
        /*02f4*/ 	.word	0x00001700
        /*02f8*/ 	.word	0x00000002
        /*02fc*/ 	.word	0x00034830
        /*0300*/ 	.short	0x010a
        /*0302*/ 	.byte	0x3f
	.zero		1


	//   ....[24]....
        /*0304*/ 	.word	0x00001770
        /*0308*/ 	.word	0x00000002
        /*030c*/ 	.word	0x00034830
        /*0310*/ 	.short	0x010a
        /*0312*/ 	.byte	0x3f
	.zero		1


	//   ....[25]....
        /*0314*/ 	.word	0x000021f0
        /*0318*/ 	.word	0x00000002
        /*031c*/ 	.word	0x00000000
        /*0320*/ 	.short	0x0101
        /*0322*/ 	.byte	0x3f
	.zero		1


	//   ....[26]....
        /*0324*/ 	.word	0x00004170
        /*0328*/ 	.word	0x000000ff
        /*032c*/ 	.word	0x00034830
        /*0330*/ 	.short	0x010a
        /*0332*/ 	.byte	0x07
	.zero		1


	//   ....[27]....
        /*0334*/ 	.word	0x000041b0
        /*0338*/ 	.word	0x000000ff
        /*033c*/ 	.word	0x00034830
        /*0340*/ 	.short	0x010a
        /*0342*/ 	.byte	0x07
	.zero		1


	//   ....[28]....
        /*0344*/ 	.word	0x00004a50
        /*0348*/ 	.word	0x000000ff
        /*034c*/ 	.word	0x00034850
        /*0350*/ 	.short	0x010a
        /*0352*/ 	.byte	0x05
	.zero		1


	//   ....[29]....
        /*0354*/ 	.word	0x00004a90
        /*0358*/ 	.word	0x000000ff
        /*035c*/ 	.word	0x00034850
        /*0360*/ 	.short	0x010a
        /*0362*/ 	.byte	0x05
	.zero		1


	//   ....[30]....
        /*0364*/ 	.word	0x00006880
        /*0368*/ 	.word	0x00000005
        /*036c*/ 	.word	0x00000000
        /*0370*/ 	.short	0x0101
        /*0372*/ 	.byte	0x3f
	.zero		1


	//   ....[31]....
        /*0374*/ 	.word	0x000068d0
        /*0378*/ 	.word	0x00000036
        /*037c*/ 	.word	0x00000000
        /*0380*/ 	.short	0x0101
        /*0382*/ 	.byte	0x3f
	.zero		1


	//   ....[32]....
        /*0384*/ 	.word	0x00006be0
        /*0388*/ 	.word	0x000000ff
        /*038c*/ 	.word	0x00034830
        /*0390*/ 	.short	0x010a
        /*0392*/ 	.byte	0x05
	.zero		1


	//   ....[33]....
        /*0394*/ 	.word	0x00006c20
        /*0398*/ 	.word	0x000000ff
        /*039c*/ 	.word	0x00034830
        /*03a0*/ 	.short	0x010a
        /*03a2*/ 	.byte	0x05
	.zero		1


	//   ....[34]....
        /*03a4*/ 	.word	0x000074c0
        /*03a8*/ 	.word	0x000000ff
        /*03ac*/ 	.word	0x00034850
        /*03b0*/ 	.short	0x010a
        /*03b2*/ 	.byte	0x05
	.zero		1


	//   ....[35]....
        /*03b4*/ 	.word	0x00007500
        /*03b8*/ 	.word	0x000000ff
        /*03bc*/ 	.word	0x00034850
        /*03c0*/ 	.short	0x010a
        /*03c2*/ 	.byte	0x05
	.zero		1


	//   ....[36]....
        /*03c4*/ 	.word	0x000087b0
        /*03c8*/ 	.word	0x0000001b
        /*03cc*/ 	.word	0x00000000
        /*03d0*/ 	.short	0x0101
        /*03d2*/ 	.byte	0x3f
	.zero		1


	//   ....[37]....
        /*03d4*/ 	.word	0x00008840
        /*03d8*/ 	.word	0x0000001f
        /*03dc*/ 	.word	0x00000000
        /*03e0*/ 	.short	0x0101
        /*03e2*/ 	.byte	0x3f
	.zero		1


	//   ....[38]....
        /*03e4*/ 	.word	0x00009080
        /*03e8*/ 	.word	0x000000ff
        /*03ec*/ 	.word	0x00034850
        /*03f0*/ 	.short	0x010a
        /*03f2*/ 	.byte	0x05
	.zero		1


	//   ....[39]....
        /*03f4*/ 	.word	0x000090c0
        /*03f8*/ 	.word	0x000000ff
        /*03fc*/ 	.word	0x00034850
        /*0400*/ 	.short	0x010a
        /*0402*/ 	.byte	0x05
	.zero		1


	//   ....[40]....
        /*0404*/ 	.word	0x00009600
        /*0408*/ 	.word	0x00000000
        /*040c*/ 	.word	0x00000000
        /*0410*/ 	.short	0x0101
        /*0412*/ 	.byte	0x3f
	.zero		1


	//   ....[41]....
        /*0414*/ 	.word	0x0000a3b0
        /*0418*/ 	.word	0x000000ff
        /*041c*/ 	.word	0x00000000
        /*0420*/ 	.short	0x0101
        /*0422*/ 	.byte	0x05
	.zero		1


	//   ....[42]....
        /*0424*/ 	.word	0x0000baf0
        /*0428*/ 	.word	0x00000008
        /*042c*/ 	.word	0x00034840
        /*0430*/ 	.short	0x010a
        /*0432*/ 	.byte	0x3f
	.zero		1


	//   ....[43]....
        /*0434*/ 	.word	0x0000bf60
        /*0438*/ 	.word	0x000000ff
        /*043c*/ 	.word	0x00034820
        /*0440*/ 	.short	0x010a
        /*0442*/ 	.byte	0x26
	.zero		1


	//   ....[44]....
        /*0444*/ 	.word	0x0000c250
        /*0448*/ 	.word	0x00000003
        /*044c*/ 	.word	0x00034840
        /*0450*/ 	.short	0x010a
        /*0452*/ 	.byte	0x3f
	.zero		1


	//   ....[45]....
        /*0454*/ 	.word	0x0000c4a0
        /*0458*/ 	.word	0x00000002
        /*045c*/ 	.word	0x00000060
        /*0460*/ 	.short	0x010a
        /*0462*/ 	.byte	0x3f
	.zero		1


	//   ....[46]....
        /*0464*/ 	.word	0x0000c930
        /*0468*/ 	.word	0x00000003
        /*046c*/ 	.word	0x00034840
        /*0470*/ 	.short	0x010a
        /*0472*/ 	.byte	0x3f
	.zero		1


	//   ....[47]....
        /*0474*/ 	.word	0x0000cb80
        /*0478*/ 	.word	0x00000002
        /*047c*/ 	.word	0x00000060
        /*0480*/ 	.short	0x010a
        /*0482*/ 	.byte	0x3f
	.zero		1


	//   ....[48]....
        /*0484*/ 	.word	0x0000cf70
        /*0488*/ 	.word	0x00000002
        /*048c*/ 	.word	0x00034840
        /*0490*/ 	.short	0x010a
        /*0492*/ 	.byte	0x3f
	.zero		1


	//   ....[49]....
        /*0494*/ 	.word	0x0000d1c0
        /*0498*/ 	.word	0x00000002
        /*049c*/ 	.word	0x00000060
        /*04a0*/ 	.short	0x010a
        /*04a2*/ 	.byte	0x3f
	.zero		1


	//   ....[50]....
        /*04a4*/ 	.word	0x0000d560
        /*04a8*/ 	.word	0x00000003
        /*04ac*/ 	.word	0x00034860
        /*04b0*/ 	.short	0x010a
        /*04b2*/ 	.byte	0x3f
	.zero		1


	//   ....[51]....
        /*04b4*/ 	.word	0x0000d930
        /*04b8*/ 	.word	0x00000007
        /*04bc*/ 	.word	0x00034820
        /*04c0*/ 	.short	0x010a
        /*04c2*/ 	.byte	0x3f
	.zero		1


	//   ....[52]....
        /*04c4*/ 	.word	0x0000daa0
        /*04c8*/ 	.word	0x00000005
        /*04cc*/ 	.word	0x00000000
        /*04d0*/ 	.short	0x010a
        /*04d2*/ 	.byte	0x3f
	.zero		1


	//   ....[53]....
        /*04d4*/ 	.word	0x0000db10
        /*04d8*/ 	.word	0x00000003
        /*04dc*/ 	.word	0x00000000
        /*04e0*/ 	.short	0x010a
        /*04e2*/ 	.byte	0x3f
	.zero		1


	//   ....[54]....
        /*04e4*/ 	.word	0x0000db70
        /*04e8*/ 	.word	0x00000005
        /*04ec*/ 	.word	0x00000000
        /*04f0*/ 	.short	0x010a
        /*04f2*/ 	.byte	0x3f
	.zero		1


	//   ....[55]....
        /*04f4*/ 	.word	0x0000dba0
        /*04f8*/ 	.word	0x00000003
        /*04fc*/ 	.word	0x00000000
        /*0500*/ 	.short	0x010a
        /*0502*/ 	.byte	0x3f
	.zero		1


	//   ....[56]....
        /*0504*/ 	.word	0x0000dc10
        /*0508*/ 	.word	0x00000003
        /*050c*/ 	.word	0x00034800
        /*0510*/ 	.short	0x010a
        /*0512*/ 	.byte	0x3f
	.zero		1


	//   ....[57]....
        /*0514*/ 	.word	0x0000dc60
        /*0518*/ 	.word	0x00000002
        /*051c*/ 	.word	0x00034830
        /*0520*/ 	.short	0x010a
        /*0522*/ 	.byte	0x3f
	.zero		1


	//   ....[58]....
        /*0524*/ 	.word	0x0000dcc0
        /*0528*/ 	.word	0x00000007
        /*052c*/ 	.word	0x00034830
        /*0530*/ 	.short	0x010a
        /*0532*/ 	.byte	0x3f
	.zero		1


	//   ....[59]....
        /*0534*/ 	.word	0x0000dd20
        /*0538*/ 	.word	0x00000003
        /*053c*/ 	.word	0x00034850
        /*0540*/ 	.short	0x010a
        /*0542*/ 	.byte	0x3f
	.zero		1


	//   ....[60]....
        /*0544*/ 	.word	0x0000dd80
        /*0548*/ 	.word	0x00000007
        /*054c*/ 	.word	0x00034830
        /*0550*/ 	.short	0x010a
        /*0552*/ 	.byte	0x3f
	.zero		1


	//   ....[61]....
        /*0554*/ 	.word	0x0000dde0
        /*0558*/ 	.word	0x00000003
        /*055c*/ 	.word	0x00034850
        /*0560*/ 	.short	0x010a
        /*0562*/ 	.byte	0x3f
	.zero		1


	//   ....[62]....
        /*0564*/ 	.word	0x0000de40
        /*0568*/ 	.word	0x00000003
        /*056c*/ 	.word	0x00034850
        /*0570*/ 	.short	0x010a
        /*0572*/ 	.byte	0x3f
	.zero		1


	//   ....[63]....
        /*0574*/ 	.word	0x0000dfc0
        /*0578*/ 	.word	0x00000008
        /*057c*/ 	.word	0x00034840
        /*0580*/ 	.short	0x010a
        /*0582*/ 	.byte	0x3f
	.zero		1


	//   ....[64]....
        /*0584*/ 	.word	0x0000e020
        /*0588*/ 	.word	0x00000008
        /*058c*/ 	.word	0x00034820
        /*0590*/ 	.short	0x010a
        /*0592*/ 	.byte	0x3f
	.zero		1


	//   ....[65]....
        /*0594*/ 	.word	0x0000e070
        /*0598*/ 	.word	0x00000003
        /*059c*/ 	.word	0x00034840
        /*05a0*/ 	.short	0x010a
        /*05a2*/ 	.byte	0x3f
	.zero		1


	//   ....[66]....
        /*05a4*/ 	.word	0x0000e0c0
        /*05a8*/ 	.word	0x00000002
        /*05ac*/ 	.word	0x00000060
        /*05b0*/ 	.short	0x010a
        /*05b2*/ 	.byte	0x3f
	.zero		1


	//   ....[67]....
        /*05b4*/ 	.word	0x0000e110
        /*05b8*/ 	.word	0x00000003
        /*05bc*/ 	.word	0x00034840
        /*05c0*/ 	.short	0x010a
        /*05c2*/ 	.byte	0x3f
	.zero		1


	//   ....[68]....
        /*05c4*/ 	.word	0x0000e160
        /*05c8*/ 	.word	0x00000002
        /*05cc*/ 	.word	0x00000060
        /*05d0*/ 	.short	0x010a
        /*05d2*/ 	.byte	0x3f
	.zero		1


	//   ....[69]....
        /*05d4*/ 	.word	0x0000e1b0
        /*05d8*/ 	.word	0x00000002
        /*05dc*/ 	.word	0x00034840
        /*05e0*/ 	.short	0x010a
        /*05e2*/ 	.byte	0x3f
	.zero		1


	//   ....[70]....
        /*05e4*/ 	.word	0x0000e200
        /*05e8*/ 	.word	0x00000002
        /*05ec*/ 	.word	0x00000060
        /*05f0*/ 	.short	0x010a
        /*05f2*/ 	.byte	0x3f
	.zero		1


	//   ....[71]....
        /*05f4*/ 	.word	0x0000e250
        /*05f8*/ 	.word	0x00000003
        /*05fc*/ 	.word	0x00034860
        /*0600*/ 	.short	0x010a
        /*0602*/ 	.byte	0x3f
	.zero		1


	//   ....[72]....
        /*0604*/ 	.word	0x0000e330
        /*0608*/ 	.word	0x00000007
        /*060c*/ 	.word	0x00034820
        /*0610*/ 	.short	0x010a
        /*0612*/ 	.byte	0x3f
	.zero		1


	//   ....[73]....
        /*0614*/ 	.word	0x0000e380
        /*0618*/ 	.word	0x00000005
        /*061c*/ 	.word	0x00000000
        /*0620*/ 	.short	0x010a
        /*0622*/ 	.byte	0x3f
	.zero		1


	//   ....[74]....
        /*0624*/ 	.word	0x0000e3d0
        /*0628*/ 	.word	0x00000003
        /*062c*/ 	.word	0x00000000
        /*0630*/ 	.short	0x010a
        /*0632*/ 	.byte	0x3f
	.zero		1


	//   ....[75]....
        /*0634*/ 	.word	0x0000e420
        /*0638*/ 	.word	0x00000005
        /*063c*/ 	.word	0x00000000
        /*0640*/ 	.short	0x010a
        /*0642*/ 	.byte	0x3f
	.zero		1


	//----- nvinfo : EIATTR_NUM_MBARRIERS
	.align		4
.L_537:
        /*0644*/ 	.byte	0x03, 0x38
        /*0646*/ 	.short	0x0016


	//----- nvinfo : EIATTR_EXIT_INSTR_OFFSETS
	.align		4
        /*0648*/ 	.byte	0x04, 0x1c
        /*064a*/ 	.short	(.L_539 - .L_538)


	//   ....[0]....
.L_538:
        /*064c*/ 	.word	0x00000a40


	//   ....[1]....
        /*0650*/ 	.word	0x0000ac80


	//   ....[2]....
        /*0654*/ 	.word	0x0000ace0


	//   ....[3]....
        /*0658*/ 	.word	0x0000d9a0


	//   ....[4]....
        /*065c*/ 	.word	0x0000dbf0


	//----- nvinfo : EIATTR_MAX_THREADS
	.align		4
.L_539:
        /*0660*/ 	.byte	0x04, 0x05
        /*0662*/ 	.short	(.L_541 - .L_540)
.L_540:
        /*0664*/ 	.word	0x00000180
        /*0668*/ 	.word	0x00000001
        /*066c*/ 	.word	0x00000001


	//----- nvinfo : EIATTR_CRS_STACK_SIZE
	.align		4
.L_541:
        /*0670*/ 	.byte	0x04, 0x1e
        /*0672*/ 	.short	(.L_543 - .L_542)
.L_542:
        /*0674*/ 	.word	0x00000000


	//----- nvinfo : EIATTR_CBANK_PARAM_SIZE
	.align		4
.L_543:
        /*0678*/ 	.byte	0x03, 0x19
        /*067a*/ 	.short	0x0bf0


	//----- nvinfo : EIATTR_PARAM_CBANK
	.align		4
        /*067c*/ 	.byte	0x04, 0x0a
        /*067e*/ 	.short	(.L_545 - .L_544)
	.align		4
.L_544:
        /*0680*/ 	.word	index@(.nv.constant0._ZN7cutlass13device_kernelIN5flash11enable_sm90INS1_16FlashAttnFwdSm90INS1_25CollectiveMainloopFwdSm90ILi2EN4cute5tupleIJNS5_1CILi1EEES8_S8_EEENS6_IJNS7_ILi128EEESA_NS7_ILi192EEEEEELi128ENS_6half_tEfNS_4arch4Sm90ELb1ELb0ELb0ELb0ELb0ELb0ELb0ELb1ELb1ELb0ELb0ELb0EEENS1_21CollectiveEpilogueFwdINS6_IJSA_SA_SA_EEES9_SD_SF_Li256ELb0ELb0ELb0ELb0EEENS1_30DynamicPersistentTileSchedulerILi256ELi32ELb0ELb0ELb1EEEEEEEEEvNT_6ParamsE)
        /*0684*/ 	.short	0x0210
        /*0686*/ 	.short	0x0bf0


	//----- nvinfo : EIATTR_SW_WAR
	.align		4
.L_545:
        /*0688*/ 	.byte	0x04, 0x36
        /*068a*/ 	.short	(.L_547 - .L_546)
.L_546:
        /*068c*/ 	.word	0x00000008
.L_547:


//--------------------- .nv.info._ZN7cutlass13device_kernelIN5flash11enable_sm90INS1_16FlashAttnFwdSm90INS1_25CollectiveMainloopFwdSm90ILi2EN4cute5tupleIJNS5_1CILi1EEES8_S8_EEENS6_IJNS7_ILi128EEESA_NS7_ILi192EEEEEELi128ENS_6half_tEfNS_4arch4Sm90ELb1ELb0ELb0ELb1ELb0ELb0ELb0ELb1ELb1ELb0ELb0ELb0EEENS1_21CollectiveEpilogueFwdINS6_IJSA_SA_SA_EEES9_SD_SF_Li256ELb1ELb0ELb0ELb0EEENS1_36VarlenDynamicPersistentTileSchedulerILi128ELi128ELi256ELi32ELb0ELb0ELb1ELb1ELb1ELb1EEEEEEEEEvNT_6ParamsE --------------------------
	.section	.nv.info._ZN7cutlass13device_kernelIN5flash11enable_sm90INS1_16FlashAttnFwdSm90INS1_25CollectiveMainloopFwdSm90ILi2EN4cute5tupleIJNS5_1CILi1EEES8_S8_EEENS6_IJNS7_ILi128EEESA_NS7_ILi192EEEEEELi128ENS_6half_tEfNS_4arch4Sm90ELb1ELb0ELb0ELb1ELb0ELb0ELb0ELb1ELb1ELb0ELb0ELb0EEENS1_21CollectiveEpilogueFwdINS6_IJSA_SA_SA_EEES9_SD_SF_Li256ELb1ELb0ELb0ELb0EEENS1_36VarlenDynamicPersistentTileSchedulerILi128ELi128ELi256ELi32ELb0ELb0ELb1ELb1ELb1ELb1EEEEEEEEEvNT_6ParamsE,"",@"SHT_CUDA_INFO"
	.sectionflags	@""
	.align	4


	//----- nvinfo : EIATTR_CUDA_API_VERSION
	.align		4
        /*0000*/ 	.byte	0x04, 0x37
        /*0002*/ 	.short	(.L_549 - .L_548)
.L_548:
        /*0004*/ 	.word	0x00000082


	//----- nvinfo : EIATTR_KPARAM_INFO
	.align		4
.L_549:
        /*0008*/ 	.byte	0x04, 0x17
        /*000a*/ 	.short	(.L_551 - .L_550)
.L_550:
        /*000c*/ 	.word	0x00000000
        /*0010*/ 	.short	0x0000
        /*0012*/ 	.short	0x0070
        /*0014*/ 	.byte	0x00, 0xf0, 0x01, 0x28


	//----- nvinfo : EIATTR_SPARSE_MMA_MASK
	.align		4
.L_551:
        /*0018*/ 	.byte	0x03, 0x50
        /*001a*/ 	.short	0x0000


	//----- nvinfo : EIATTR_MAXREG_COUNT
	.align		4
        /*001c*/ 	.byte	0x03, 0x1b
        /*001e*/ 	.short	0x00a8


	//----- nvinfo : EIATTR_NUM_BARRIERS
	.align		4
        /*0020*/ 	.byte	0x02, 0x4c
        /*0022*/ 	.byte	0x09
	.zero		1


	//----- nvinfo : EIATTR_EXTERNS
	.align		4
        /*0024*/ 	.byte	0x04, 0x0f
        /*0026*/ 	.short	(.L_553 - .L_552)


	//   ....[0]....
	.align		4
.L_552:
        /*0028*/ 	.word	index@(__assertfail)


	//----- nvinfo : EIATTR_ANNOTATIONS
	.align		4
.L_553:
        /*002c*/ 	.byte	0x04, 0x55
        /*002e*/ 	.short	(.L_555 - .L_554)


	//   ....[0]....
.L_554:
        /* <DEDUP_REMOVED lines=33> */


	//----- nvinfo : EIATTR_MERCURY_ISA_VERSION
	.align		4
.L_555:
        /*0230*/ 	.byte	0x03, 0x5f
        /*0232*/ 	.short	0x0101


	//----- nvinfo : EIATTR_UNUSED_LOAD_BYTE_OFFSET
	.align		4
        /*0234*/ 	.byte	0x04, 0x44
        /*0236*/ 	.short	(.L_557 - .L_556)


	//   ....[0]....
.L_556:
        /*0238*/ 	.word	0x00000a40
        /*023c*/ 	.word	0x0000fff0


	//   ....[1]....
        /*0240*/ 	.word	0x00009cf0
        /*0244*/ 	.word	0x0000fff0


	//----- nvinfo : EIATTR_INT_WARP_WIDE_INSTR_OFFSETS
	.align		4
.L_557:
        /*0248*/ 	.byte	0x04, 0x31
        /*024a*/ 	.short	(.L_559 - .L_558)


	//   ....[0]....
.L_558:
        /*024c*/ 	.word	0x00000160


	//   ....[1]....
        /*0250*/ 	.word	0x000001a0


	//   ....[2]....
        /*0254*/ 	.word	0x00000210


	//   ....[3]....
        /*0258*/ 	.word	0x0000d120


	//   ....[4]....
        /*025c*/ 	.word	0x0000d1c0


	//   ....[5]....
        /*0260*/ 	.word	0x0000d650


	//   ....[6]....
        /*0264*/ 	.word	0x0000d680


	//   ....[7]....
        /*0268*/ 	.word	0x0000d890


	//   ....[8]....
        /*026c*/ 	.word	0x0000d980


	//   ....[9]....
        /*0270*/ 	.word	0x0000fc80


	//   ....[10]....
        /*0274*/ 	.word	0x0000fd20


	//----- nvinfo : EIATTR_COOP_GROUP_MASK_REGIDS
	.align		4
.L_559:
        /*0278*/ 	.byte	0x04, 0x29
        /*027a*/ 	.short	(.L_561 - .L_560)


	//   ....[0]....
.L_560:
        /*027c*/ 	.word	0xffffffff


	//   ....[1]....
        /*0280*/ 	.word	0xffffffff


	//   ....[2]....
        /*0284*/ 	.word	0xffffffff


	//   ....[3]....
        /*0288*/ 	.word	0xffffffff


	//   ....[4]....
        /*028c*/ 	.word	0xffffffff


	//   ....[5]....
        /*0290*/ 	.word	0xffffffff


	//   ....[6]....
        /*0294*/ 	.word	0xffffffff


	//   ....[7]....
        /*0298*/ 	.word	0xffffffff


	//   ....[8]....
        /*029c*/ 	.word	0xffffffff


	//   ....[9]....
        /*02a0*/ 	.word	0xffffffff


	//   ....[10]....
        /*02a4*/ 	.word	0xffffffff


	//   ....[11]....
        /*02a8*/ 	.word	0xffffffff


	//   ....[12]....
        /*02ac*/ 	.word	0xffffffff


	//   ....[13]....
        /*02b0*/ 	.word	0xffffffff


	//   ....[14]....
        /*02b4*/ 	.word	0xffffffff


	//   ....[15]....
        /*02b8*/ 	.word	0xffffffff


	//   ....[16]....
        /*02bc*/ 	.word	0xffffffff


	//   ....[17]....
        /*02c0*/ 	.word	0xffffffff


	//   ....[18]....
        /*02c4*/ 	.word	0xffffffff


	//   ....[19]....
        /*02c8*/ 	.word	0xffffffff


	//   ....[20]....
        /*02cc*/ 	.word	0xffffffff


	//   ....[21]....
        /*02d0*/ 	.word	0xffffffff


	//   ....[22]....
        /*02d4*/ 	.word	0xffffffff


	//   ....[23]....
        /*02d8*/ 	.word	0xffffffff


	//   ....[24]....
        /*02dc*/ 	.word	0xffffffff


	//   ....[25]....
        /*02e0*/ 	.word	0xffffffff


	//   ....[26]....
        /*02e4*/ 	.word	0xffffffff


	//   ....[27]....
        /*02e8*/ 	.word	0xffffffff


	//   ....[28]....
        /*02ec*/ 	.word	0xffffffff


	//   ....[29]....
        /*02f0*/ 	.word	0xffffffff


	//   ....[30]....
        /*02f4*/ 	.word	0xffffffff


	//   ....[31]....
        /*02f8*/ 	.word	0xffffffff


	//   ....[32]....
        /*02fc*/ 	.word	0xffffffff


	//   ....[33]....
        /*0300*/ 	.word	0xffffffff


	//   ....[34]....
        /*0304*/ 	.word	0xffffffff


	//   ....[35]....
        /*0308*/ 	.word	0xffffffff


	//   ....[36]....
        /*030c*/ 	.word	0xffffffff


	//   ....[37]....
        /*0310*/ 	.word	0xffffffff


	//   ....[38]....
        /*0314*/ 	.word	0xffffffff


	//   ....[39]....
        /*0318*/ 	.word	0xffffffff


	//   ....[40]....
        /*031c*/ 	.word	0xffffffff


	//   ....[41]....
        /*0320*/ 	.word	0xffffffff


	//   ....[42]....
        /*0324*/ 	.word	0xffffffff


	//   ....[43]....
        /*0328*/ 	.word	0xffffffff


	//   ....[44]....
        /*032c*/ 	.word	0xffffffff


	//   ....[45]....
        /*0330*/ 	.word	0xffffffff


	//   ....[46]....
        /*0334*/ 	.word	0xffffffff


	//   ....[47]....
        /*0338*/ 	.word	0xffffffff


	//   ....[48]....
        /*033c*/ 	.word	0xffffffff


	//   ....[49]....
        /*0340*/ 	.word	0xffffffff


	//   ....[50]....
        /*0344*/ 	.word	0xffffffff


	//   ....[51]....
        /*0348*/ 	.word	0xffffffff


	//   ....[52]....
        /*034c*/ 	.word	0xffffffff


	//   ....[53]....
        /*0350*/ 	.word	0xffffffff


	//   ....[54]....
        /*0354*/ 	.word	0xffffffff


	//   ....[55]....
        /*0358*/ 	.word	0xffffffff


	//   ....[56]....
        /*035c*/ 	.word	0xffffffff


	//   ....[57]....
        /*0360*/ 	.word	0xffffffff


	//   ....[58]....
        /*0364*/ 	.word	0x0500000f


	//   ....[59]....
        /*0368*/ 	.word	0x0500000f


	//   ....[60]....
        /*036c*/ 	.word	0x0500000f


	//   ....[61]....
        /*0370*/ 	.word	0x0500000f


	//   ....[62]....
        /*0374*/ 	.word	0x0500000f


	//   ....[63]....
        /*0378*/ 	.word	0x0500000f


	//   ....[64]....
        /*037c*/ 	.word	0x0500000f


	//   ....[65]....
        /*0380*/ 	.word	0x0500000f


	//   ....[66]....
        /*0384*/ 	.word	0x0500000f


	//   ....[67]....
        /*0388*/ 	.word	0x0500000f


	//   ....[68]....
        /*038c*/ 	.word	0x0500000f


	//   ....[69]....
        /*0390*/ 	.word	0x0500000f


	//   ....[70]....
        /*0394*/ 	.word	0x0500000f


	//   ....[71]....
        /*0398*/ 	.word	0x0500000f


	//   ....[72]....
        /*039c*/ 	.word	0x0500000f


	//   ....[73]....
        /*03a0*/ 	.word	0x0500000f


	//   ....[74]....
        /*03a4*/ 	.word	0x0500000f


	//   ....[75]....
        /*03a8*/ 	.word	0x0500000f


	//   ....[76]....
        /*03ac*/ 	.word	0x0500000f


	//----- nvinfo : EIATTR_COOP_GROUP_INSTR_OFFSETS
	.align		4
.L_561:
        /*03b0*/ 	.byte	0x04, 0x28
        /*03b2*/ 	.short	(.L_563 - .L_562)


	//   ....[0]....
.L_562:
        /*03b4*/ 	.word	0x00000060


	//   ....[1]....
        /*03b8*/ 	.word	0x00000170


	//   ....[2]....
        /*03bc*/ 	.word	0x000001c0


	//   ....[3]....
        /*03c0*/ 	.word	0x000003f0


	//   ....[4]....
        /*03c4*/ 	.word	0x00000550


	//   ....[5]....
        /*03c8*/ 	.word	0x00000670


	//   ....[6]....
        /*03cc*/ 	.word	0x000007d0


	//   ....[7]....
        /*03d0*/ 	.word	0x00001670


	//   ....[8]....
        /*03d4*/ 	.word	0x00002aa0


	//   ....[9]....
        /*03d8*/ 	.word	0x00002ad0


	//   ....[10]....
        /*03dc*/ 	.word	0x00003500


	//   ....[11]....
        /*03e0*/ 	.word	0x00003560


	//   ....[12]....
        /*03e4*/ 	.word	0x000055b0


	//   ....[13]....
        /*03e8*/ 	.word	0x00005650


	//   ....[14]....
        /*03ec*/ 	.word	0x000060b0


	//   ....[15]....
        /*03f0*/ 	.word	0x00006120


	//   ....[16]....
        /*03f4*/ 	.word	0x00007a90


	//   ....[17]....
        /*03f8*/ 	.word	0x00007ac0


	//   ....[18]....
        /*03fc*/ 	.word	0x00007d50


	//   ....[19]....
        /*0400*/ 	.word	0x00007eb0


	//   ....[20]....
        /*0404*/ 	.word	0x000093a0


	//   ....[21]....
        /*0408*/ 	.word	0x000093e0


	//   ....[22]....
        /*040c*/ 	.word	0x000094d0


	//   ....[23]....
        /*0410*/ 	.word	0x000094f0


	//   ....[24]....
        /*0414*/ 	.word	0x0000bec0


	//   ....[25]....
        /*0418*/ 	.word	0x0000c050


	//   ....[26]....
        /*041c*/ 	.word	0x0000c080


	//   ....[27]....
        /*0420*/ 	.word	0x0000c0c0


	//   ....[28]....
        /*0424*/ 	.word	0x0000c130


	//   ....[29]....
        /*0428*/ 	.word	0x0000c190


	//   ....[30]....
        /*042c*/ 	.word	0x0000c1d0


	//   ....[31]....
        /*0430*/ 	.word	0x0000c380


	//   ....[32]....
        /*0434*/ 	.word	0x0000c3e0


	//   ....[33]....
        /*0438*/ 	.word	0x0000c420


	//   ....[34]....
        /*043c*/ 	.word	0x0000c460


	//   ....[35]....
        /*0440*/ 	.word	0x0000c490


	//   ....[36]....
        /*0444*/ 	.word	0x0000c4c0


	//   ....[37]....
        /*0448*/ 	.word	0x0000c560


	//   ....[38]....
        /*044c*/ 	.word	0x0000c5c0


	//   ....[39]....
        /*0450*/ 	.word	0x0000c650


	//   ....[40]....
        /*0454*/ 	.word	0x00010130


	//   ....[41]....
        /*0458*/ 	.word	0x00010140


	//   ....[42]....
        /*045c*/ 	.word	0x00010260


	//   ....[43]....
        /*0460*/ 	.word	0x000102c0


	//   ....[44]....
        /*0464*/ 	.word	0x00010300


	//   ....[45]....
        /*0468*/ 	.word	0x00010340


	//   ....[46]....
        /*046c*/ 	.word	0x00010370


	//   ....[47]....
        /*0470*/ 	.word	0x000103a0


	//   ....[48]....
        /*0474*/ 	.word	0x00010540


	//   ....[49]....
        /*0478*/ 	.word	0x000105a0


	//   ....[50]....
        /*047c*/ 	.word	0x000105e0


	//   ....[51]....
        /*0480*/ 	.word	0x00010620


	//   ....[52]....
        /*0484*/ 	.word	0x00010650


	//   ....[53]....
        /*0488*/ 	.word	0x00010680


	//   ....[54]....
        /*048c*/ 	.word	0x00010740


	//   ....[55]....
        /*0490*/ 	.word	0x00010760


	//   ....[56]....
        /*0494*/ 	.word	0x000107d0


	//   ....[57]....
        /*0498*/ 	.word	0x00010e70


	//   ....[58]....
        /*049c*/ 	.word	0x00011460


	//   ....[59]....
        /*04a0*/ 	.word	0x00011880


	//   ....[60]....
        /*04a4*/ 	.word	0x00011910


	//   ....[61]....
        /*04a8*/ 	.word	0x000119b0


	//   ....[62]....
        /*04ac*/ 	.word	0x00011a60


	//   ....[63]....
        /*04b0*/ 	.word	0x00011ae0


	//   ....[64]....
        /*04b4*/ 	.word	0x00011b60


	//   ....[65]....
        /*04b8*/ 	.word	0x00011be0


	//   ....[66]....
        /*04bc*/ 	.word	0x00011c60


	//   ....[67]....
        /*04c0*/ 	.word	0x00011cf0


	//   ....[68]....
        /*04c4*/ 	.word	0x00011da0


	//   ....[69]....
        /*04c8*/ 	.word	0x00011e20


	//   ....[70]....
        /*04cc*/ 	.word	0x00011ea0


	//   ....[71]....
        /*04d0*/ 	.word	0x00011f20


	//   ....[72]....
        /*04d4*/ 	.word	0x00011fa0


	//   ....[73]....
        /*04d8*/ 	.word	0x00012010


	//   ....[74]....
        /*04dc*/ 	.word	0x000120b0


	//   ....[75]....
        /*04e0*/ 	.word	0x00012140


	//   ....[76]....
        /*04e4*/ 	.word	0x00012270


	//----- nvinfo : EIATTR_REG_RECONFIG
	.align		4
.L_563:
        /*04e8*/ 	.byte	0x01, 0x54
	.zero		2


	//----- nvinfo : EIATTR_SYSCALL_OFFSETS
	.align		4
        /*04ec*/ 	.byte	0x04, 0x46
        /*04ee*/ 	.short	(.L_565 - .L_564)


	//   ....[0]....
.L_564:
        /*04f0*/ 	.word	0x00001850


	//   ....[1]....
        /*04f4*/ 	.word	0x0000d350


	//   ....[2]....
        /*04f8*/ 	.word	0x0000d490


	//   ....[3]....
        /*04fc*/ 	.word	0x0000d590


	//----- nvinfo : EIATTR_MBARRIER_INSTR_OFFSETS
	.align		4
.L_565:
        /*0500*/ 	.byte	0x04, 0x39
        /*0502*/ 	.short	(.L_567 - .L_566)


	//   ....[0]....
.L_566:
        /*0504*/ 	.word	0x000002a0
        /*0508*/ 	.word	0x000000ff
        /*050c*/ 	.word	0x00034800
        /*0510*/ 	.short	0x0100
        /*0512*/ 	.byte	0x08
	.zero		1


	//   ....[1]....
        /*0514*/ 	.word	0x000002b0
        /*0518*/ 	.word	0x000000ff
        /*051c*/ 	.word	0x00034820
        /*0520*/ 	.short	0x0100
        /*0522*/ 	.byte	0x08
	.zero		1


	//   ....[2]....
        /*0524*/ 	.word	0x000003a0
        /*0528*/ 	.word	0x000000ff
        /*052c*/ 	.word	0x00034830
        /*0530*/ 	.short	0x0100
        /*0532*/ 	.byte	0x08
	.zero		1


	//   ....[3]....
        /*0534*/ 	.word	0x000003b0
        /*0538*/ 	.word	0x000000ff
        /*053c*/ 	.word	0x00034840
        /*0540*/ 	.short	0x0100
        /*0542*/ 	.byte	0x08
	.zero		1


	//   ....[4]....
        /*0544*/ 	.word	0x000003c0
        /*0548*/ 	.word	0x000000ff
        /*054c*/ 	.word	0x00034838
        /*0550*/ 	.short	0x0100
        /*0552*/ 	.byte	0x08
	.zero		1


	//   ....[5]....
        /*0554*/ 	.word	0x000003d0
        /*0558*/ 	.word	0x000000ff
        /*055c*/ 	.word	0x00034848
        /*0560*/ 	.short	0x0100
        /*0562*/ 	.byte	0x08
	.zero		1


	//   ....[6]....
        /*0564*/ 	.word	0x00000500
        /*0568*/ 	.word	0x000000ff
        /*056c*/ 	.word	0x00034850
        /*0570*/ 	.short	0x0100
        /*0572*/ 	.byte	0x08
	.zero		1


	//   ....[7]....
        /*0574*/ 	.word	0x00000510
        /*0578*/ 	.word	0x000000ff
        /*057c*/ 	.word	0x00034860
        /*0580*/ 	.short	0x0100
        /*0582*/ 	.byte	0x08
	.zero		1


	//   ....[8]....
        /*0584*/ 	.word	0x00000520
        /*0588*/ 	.word	0x000000ff
        /*058c*/ 	.word	0x00034858
        /*0590*/ 	.short	0x0100
        /*0592*/ 	.byte	0x08
	.zero		1


	//   ....[9]....
        /*0594*/ 	.word	0x00000530
        /*0598*/ 	.word	0x000000ff
        /*059c*/ 	.word	0x00034868
        /*05a0*/ 	.short	0x0100
        /*05a2*/ 	.byte	0x08
	.zero		1


	//   ....[10]....
        /*05a4*/ 	.word	0x00000620
        /*05a8*/ 	.word	0x000000ff
        /*05ac*/ 	.word	0x00034870
        /*05b0*/ 	.short	0x0100
        /*05b2*/ 	.byte	0x06
	.zero		1


	//   ....[11]....
        /*05b4*/ 	.word	0x00000630
        /*05b8*/ 	.word	0x000000ff
        /*05bc*/ 	.word	0x00034880
        /*05c0*/ 	.short	0x0100
        /*05c2*/ 	.byte	0x06
	.zero		1


	//   ....[12]....
        /*05c4*/ 	.word	0x00000640
        /*05c8*/ 	.word	0x000000ff
        /*05cc*/ 	.word	0x00034878
        /*05d0*/ 	.short	0x0100
        /*05d2*/ 	.byte	0x06
	.zero		1


	//   ....[13]....
        /*05d4*/ 	.word	0x00000650
        /*05d8*/ 	.word	0x000000ff
        /*05dc*/ 	.word	0x00034888
        /*05e0*/ 	.short	0x0100
        /*05e2*/ 	.byte	0x06
	.zero		1


	//   ....[14]....
        /*05e4*/ 	.word	0x00000780
        /*05e8*/ 	.word	0x000000ff
        /*05ec*/ 	.word	0x00034890
        /*05f0*/ 	.short	0x0100
        /*05f2*/ 	.byte	0x08
	.zero		1


	//   ....[15]....
        /*05f4*/ 	.word	0x00000790
        /*05f8*/ 	.word	0x000000ff
        /*05fc*/ 	.word	0x000348a0
        /*0600*/ 	.short	0x0100
        /*0602*/ 	.byte	0x08
	.zero		1


	//   ....[16]....
        /*0604*/ 	.word	0x000007a0
        /*0608*/ 	.word	0x000000ff
        /*060c*/ 	.word	0x00034898
        /*0610*/ 	.short	0x0100
        /*0612*/ 	.byte	0x08
	.zero		1


	//   ....[17]....
        /*0614*/ 	.word	0x000007b0
        /*0618*/ 	.word	0x000000ff
        /*061c*/ 	.word	0x000348a8
        /*0620*/ 	.short	0x0100
        /*0622*/ 	.byte	0x08
	.zero		1


	//   ....[18]....
        /*0624*/ 	.word	0x000008e0
        /*0628*/ 	.word	0x000000ff
        /*062c*/ 	.word	0x000348b0
        /*0630*/ 	.short	0x0100
        /*0632*/ 	.byte	0x08
	.zero		1


	//   ....[19]....
        /*0634*/ 	.word	0x000008f0
        /*0638*/ 	.word	0x000000ff
        /*063c*/ 	.word	0x000348c0
        /*0640*/ 	.short	0x0100
        /*0642*/ 	.byte	0x08
	.zero		1


	//   ....[20]....
        /*0644*/ 	.word	0x00000900
        /*0648*/ 	.word	0x000000ff
        /*064c*/ 	.word	0x000348b8
        /*0650*/ 	.short	0x0100
        /*0652*/ 	.byte	0x08
	.zero		1


	//   ....[21]....
        /*0654*/ 	.word	0x00000910
        /*0658*/ 	.word	0x000000ff
        /*065c*/ 	.word	0x000348c8
        /*0660*/ 	.short	0x0100
        /*0662*/ 	.byte	0x08
	.zero		1


	//   ....[22]....
        /*0664*/ 	.word	0x000018f0
        /*0668*/ 	.word	0x000000ff
        /*066c*/ 	.word	0x00034800
        /*0670*/ 	.short	0x010a
        /*0672*/ 	.byte	0x26
	.zero		1


	//   ....[23]....
        /*0674*/ 	.word	0x00001970
        /*0678*/ 	.word	0x00000002
        /*067c*/ 	.word	0x00034830
        /*0680*/ 	.short	0x010a
        /*0682*/ 	.byte	0x3f
	.zero		1


	//   ....[24]....
        /*0684*/ 	.word	0x000019e0
        /*0688*/ 	.word	0x00000002
        /*068c*/ 	.word	0x00034830
        /*0690*/ 	.short	0x010a
        /*0692*/ 	.byte	0x3f
	.zero		1


	//   ....[25]....
        /*0694*/ 	.word	0x00002480
        /*0698*/ 	.word	0x00000002
        /*069c*/ 	.word	0x00000000
        /*06a0*/ 	.short	0x0101
        /*06a2*/ 	.byte	0x3f
	.zero		1


	//   ....[26]....
        /*06a4*/ 	.word	0x00004360
        /*06a8*/ 	.word	0x000000ff
        /*06ac*/ 	.word	0x00034830
        /*06b0*/ 	.short	0x010a
        /*06b2*/ 	.byte	0x07
	.zero		1


	//   ....[27]....
        /*06b4*/ 	.word	0x000043a0
        /*06b8*/ 	.word	0x000000ff
        /*06bc*/ 	.word	0x00034830
        /*06c0*/ 	.short	0x010a
        /*06c2*/ 	.byte	0x07
	.zero		1


	//   ....[28]....
        /*06c4*/ 	.word	0x00004cc0
        /*06c8*/ 	.word	0x000000ff
        /*06cc*/ 	.word	0x00034850
        /*06d0*/ 	.short	0x010a
        /*06d2*/ 	.byte	0x0a
	.zero		1


	//   ....[29]....
        /*06d4*/ 	.word	0x00004d00
        /*06d8*/ 	.word	0x000000ff
        /*06dc*/ 	.word	0x00034850
        /*06e0*/ 	.short	0x010a
        /*06e2*/ 	.byte	0x0a
	.zero		1


	//   ....[30]....
        /*06e4*/ 	.word	0x00006a70
        /*06e8*/ 	.word	0x00000005
        /*06ec*/ 	.word	0x00000000
        /*06f0*/ 	.short	0x0101
        /*06f2*/ 	.byte	0x3f
	.zero		1


	//   ....[31]....
        /*06f4*/ 	.word	0x00006ad0
        /*06f8*/ 	.word	0x00000032
        /*06fc*/ 	.word	0x00000000
        /*0700*/ 	.short	0x0101
        /*0702*/ 	.byte	0x3f
	.zero		1


	//   ....[32]....
        /*0704*/ 	.word	0x00006e00
        /*0708*/ 	.word	0x000000ff
        /*070c*/ 	.word	0x00034830
        /*0710*/ 	.short	0x010a
        /*0712*/ 	.byte	0x07
	.zero		1


	//   ....[33]....
        /*0714*/ 	.word	0x00006e40
        /*0718*/ 	.word	0x000000ff
        /*071c*/ 	.word	0x00034830
        /*0720*/ 	.short	0x010a
        /*0722*/ 	.byte	0x07
	.zero		1


	//   ....[34]....
        /*0724*/ 	.word	0x00007760
        /*0728*/ 	.word	0x000000ff
        /*072c*/ 	.word	0x00034850
        /*0730*/ 	.short	0x010a
        /*0732*/ 	.byte	0x0b
	.zero		1


	//   ....[35]....
        /*0734*/ 	.word	0x000077a0
        /*0738*/ 	.word	0x000000ff
        /*073c*/ 	.word	0x00034850
        /*0740*/ 	.short	0x010a
        /*0742*/ 	.byte	0x0b
	.zero		1


	//   ....[36]....
        /*0744*/ 	.word	0x00008870
        /*0748*/ 	.word	0x0000001b
        /*074c*/ 	.word	0x00000000
        /*0750*/ 	.short	0x0101
        /*0752*/ 	.byte	0x3f
	.zero		1


	//   ....[37]....
        /*0754*/ 	.word	0x00008900
        /*0758*/ 	.word	0x0000001f
        /*075c*/ 	.word	0x00000000
        /*0760*/ 	.short	0x0101
        /*0762*/ 	.byte	0x3f
	.zero		1


	//   ....[38]....
        /*0764*/ 	.word	0x00009310
        /*0768*/ 	.word	0x000000ff
        /*076c*/ 	.word	0x00034850
        /*0770*/ 	.short	0x010a
        /*0772*/ 	.byte	0x05
	.zero		1


	//   ....[39]....
        /*0774*/ 	.word	0x00009350
        /*0778*/ 	.word	0x000000ff
        /*077c*/ 	.word	0x00034850
        /*0780*/ 	.short	0x010a
        /*0782*/ 	.byte	0x05
	.zero		1


	//   ....[40]....
        /*0784*/ 	.word	0x00009890
        /*0788*/ 	.word	0x00000000
        /*078c*/ 	.word	0x00000000
        /*0790*/ 	.short	0x0101
        /*0792*/ 	.byte	0x3f
	.zero		1


	//   ....[41]....
        /*0794*/ 	.word	0x0000acb0
        /*0798*/ 	.word	0x00000000
        /*079c*/ 	.word	0x00000000
        /*07a0*/ 	.short	0x0101
        /*07a2*/ 	.byte	0x3f
	.zero		1


	//   ....[42]....
        /*07a4*/ 	.word	0x0000dcd0
        /*07a8*/ 	.word	0x00000008
        /*07ac*/ 	.word	0x00034840
        /*07b0*/ 	.short	0x010a
        /*07b2*/ 	.byte	0x3f
	.zero		1


	//   ....[43]....
        /*07b4*/ 	.word	0x0000e280
        /*07b8*/ 	.word	0x00000009
        /*07bc*/ 	.word	0x00034820
        /*07c0*/ 	.short	0x010a
        /*07c2*/ 	.byte	0x3f
	.zero		1


	//   ....[44]....
        /*07c4*/ 	.word	0x0000e5b0
        /*07c8*/ 	.word	0x00000002
        /*07cc*/ 	.word	0x00034840
        /*07d0*/ 	.short	0x010a
        /*07d2*/ 	.byte	0x3f
	.zero		1


	//   ....[45]....
        /*07d4*/ 	.word	0x0000e8b0
        /*07d8*/ 	.word	0x00000003
        /*07dc*/ 	.word	0x00000060
        /*07e0*/ 	.short	0x010a
        /*07e2*/ 	.byte	0x3f
	.zero		1


	//   ....[46]....
        /*07e4*/ 	.word	0x0000ee80
        /*07e8*/ 	.word	0x00000002
        /*07ec*/ 	.word	0x00034840
        /*07f0*/ 	.short	0x010a
        /*07f2*/ 	.byte	0x3f
	.zero		1


	//   ....[47]....
        /*07f4*/ 	.word	0x0000f180
        /*07f8*/ 	.word	0x00000003
        /*07fc*/ 	.word	0x00000060
        /*0800*/ 	.short	0x010a
        /*0802*/ 	.byte	0x3f
	.zero		1


	//   ....[48]....
        /*0804*/ 	.word	0x0000f650
        /*0808*/ 	.word	0x00000002
        /*080c*/ 	.word	0x00034840
        /*0810*/ 	.short	0x010a
        /*0812*/ 	.byte	0x3f
	.zero		1


	//   ....[49]....
        /*0814*/ 	.word	0x0000f960
        /*0818*/ 	.word	0x00000002
        /*081c*/ 	.word	0x00000060
        /*0820*/ 	.short	0x010a
        /*0822*/ 	.byte	0x3f
	.zero		1


	//   ....[50]....
        /*0824*/ 	.word	0x0000fde0
        /*0828*/ 	.word	0x00000003
        /*082c*/ 	.word	0x00034860
        /*0830*/ 	.short	0x010a
        /*0832*/ 	.byte	0x3f
	.zero		1


	//   ....[51]....
        /*0834*/ 	.word	0x00010df0
        /*0838*/ 	.word	0x00000000
        /*083c*/ 	.word	0x00034820
        /*0840*/ 	.short	0x010a
        /*0842*/ 	.byte	0x3f
	.zero		1


	//   ....[52]....
        /*0844*/ 	.word	0x00010fd0
        /*0848*/ 	.word	0x00000006
        /*084c*/ 	.word	0x00000000
        /*0850*/ 	.short	0x010a
        /*0852*/ 	.byte	0x3f
	.zero		1


	//   ....[53]....
        /*0854*/ 	.word	0x00011040
        /*0858*/ 	.word	0x00000007
        /*085c*/ 	.word	0x00000000
        /*0860*/ 	.short	0x010a
        /*0862*/ 	.byte	0x3f
	.zero		1


	//   ....[54]....
        /*0864*/ 	.word	0x000110b0
        /*0868*/ 	.word	0x00000004
        /*086c*/ 	.word	0x00000000
        /*0870*/ 	.short	0x010a
        /*0872*/ 	.byte	0x3f
	.zero		1


	//   ....[55]....
        /*0874*/ 	.word	0x000110e0
        /*0878*/ 	.word	0x00000003
        /*087c*/ 	.word	0x00000000
        /*0880*/ 	.short	0x010a
        /*0882*/ 	.byte	0x3f
	.zero		1


	//   ....[56]....
        /*0884*/ 	.word	0x00011150
        /*0888*/ 	.word	0x00000003
        /*088c*/ 	.word	0x00034800
        /*0890*/ 	.short	0x010a
        /*0892*/ 	.byte	0x3f
	.zero		1


	//   ....[57]....
        /*0894*/ 	.word	0x000111a0
        /*0898*/ 	.word	0x00000002
        /*089c*/ 	.word	0x00034830
        /*08a0*/ 	.short	0x010a
        /*08a2*/ 	.byte	0x3f
	.zero		1


	//   ....[58]....
        /*08a4*/ 	.word	0x00011200
        /*08a8*/ 	.word	0x00000007
        /*08ac*/ 	.word	0x00034830
        /*08b0*/ 	.short	0x010a
        /*08b2*/ 	.byte	0x3f
	.zero		1


	//   ....[59]....
        /*08b4*/ 	.word	0x00011260
        /*08b8*/ 	.word	0x00000003
        /*08bc*/ 	.word	0x00034850
        /*08c0*/ 	.short	0x010a
        /*08c2*/ 	.byte	0x3f
	.zero		1


	//   ....[60]....
        /*08c4*/ 	.word	0x000112c0
        /*08c8*/ 	.word	0x00000007
        /*08cc*/ 	.word	0x00034830
        /*08d0*/ 	.short	0x010a
        /*08d2*/ 	.byte	0x3f
	.zero		1


	//   ....[61]....
        /*08d4*/ 	.word	0x00011320
        /*08d8*/ 	.word	0x00000003
        /*08dc*/ 	.word	0x00034850
        /*08e0*/ 	.short	0x010a
        /*08e2*/ 	.byte	0x3f
	.zero		1


	//   ....[62]....
        /*08e4*/ 	.word	0x00011380
        /*08e8*/ 	.word	0x00000003
        /*08ec*/ 	.word	0x00034850
        /*08f0*/ 	.short	0x010a
        /*08f2*/ 	.byte	0x3f
	.zero		1


	//   ....[63]....
        /*08f4*/ 	.word	0x00011520
        /*08f8*/ 	.word	0x00000008
        /*08fc*/ 	.word	0x00034840
        /*0900*/ 	.short	0x010a
        /*0902*/ 	.byte	0x3f
	.zero		1


	//   ....[64]....
        /*0904*/ 	.word	0x000115a0
        /*0908*/ 	.word	0x00000008
        /*090c*/ 	.word	0x00034820
        /*0910*/ 	.short	0x010a
        /*0912*/ 	.byte	0x3f
	.zero		1


	//   ....[65]....
        /*0914*/ 	.word	0x000115f0
        /*0918*/ 	.word	0x00000002
        /*091c*/ 	.word	0x00034840
        /*0920*/ 	.short	0x010a
        /*0922*/ 	.byte	0x3f
	.zero		1


	//   ....[66]....
        /*0924*/ 	.word	0x00011640
        /*0928*/ 	.word	0x00000003
        /*092c*/ 	.word	0x00000060
        /*0930*/ 	.short	0x010a
        /*0932*/ 	.byte	0x3f
	.zero		1


	//   ....[67]....
        /*0934*/ 	.word	0x00011690
        /*0938*/ 	.word	0x00000002
        /*093c*/ 	.word	0x00034840
        /*0940*/ 	.short	0x010a
        /*0942*/ 	.byte	0x3f
	.zero		1


	//   ....[68]....
        /*0944*/ 	.word	0x000116e0
        /*0948*/ 	.word	0x00000003
        /*094c*/ 	.word	0x00000060
        /*0950*/ 	.short	0x010a
        /*0952*/ 	.byte	0x3f
	.zero		1


	//   ....[69]....
        /*0954*/ 	.word	0x00011730
        /*0958*/ 	.word	0x00000002
        /*095c*/ 	.word	0x00034840
        /*0960*/ 	.short	0x010a
        /*0962*/ 	.byte	0x3f
	.zero		1


	//   ....[70]....
        /*0964*/ 	.word	0x00011780
        /*0968*/ 	.word	0x00000002
        /*096c*/ 	.word	0x00000060
        /*0970*/ 	.short	0x010a
        /*0972*/ 	.byte	0x3f
	.zero		1


	//   ....[71]....
        /*0974*/ 	.word	0x000117d0
        /*0978*/ 	.word	0x00000003
        /*097c*/ 	.word	0x00034860
        /*0980*/ 	.short	0x010a
        /*0982*/ 	.byte	0x3f
	.zero		1


	//   ....[72]....
        /*0984*/ 	.word	0x00012190
        /*0988*/ 	.word	0x00000000
        /*098c*/ 	.word	0x00034820
        /*0990*/ 	.short	0x010a
        /*0992*/ 	.byte	0x3f
	.zero		1


	//   ....[73]....
        /*0994*/ 	.word	0x00012330
        /*0998*/ 	.word	0x00000006
        /*099c*/ 	.word	0x00000000
        /*09a0*/ 	.short	0x010a
        /*09a2*/ 	.byte	0x3f
	.zero		1


	//   ....[74]....
        /*09a4*/ 	.word	0x00012380
        /*09a8*/ 	.word	0x00000007
        /*09ac*/ 	.word	0x00000000
        /*09b0*/ 	.short	0x010a
        /*09b2*/ 	.byte	0x3f
	.zero		1


	//   ....[75]....
        /*09b4*/ 	.word	0x000123d0
        /*09b8*/ 	.word	0x00000004
        /*09bc*/ 	.word	0x00000000
        /*09c0*/ 	.short	0x010a
        /*09c2*/ 	.byte	0x3f
	.zero		1


	//----- nvinfo : EIATTR_NUM_MBARRIERS
	.align		4
.L_567:
        /*09c4*/ 	.byte	0x03, 0x38
        /*09c6*/ 	.short	0x0016


	//----- nvinfo : EIATTR_EXIT_INSTR_OFFSETS
	.align		4
        /*09c8*/ 	.byte	0x04, 0x1c
        /*09ca*/ 	.short	(.L_569 - .L_568)


	//   ....[0]....
.L_568:
        /*09cc*/ 	.word	0x00000a80


	//   ....[1]....
        /*09d0*/ 	.word	0x0000be80


	//   ....[2]....
        /*09d4*/ 	.word	0x0000bee0


	//   ....[3]....
        /*09d8*/ 	.word	0x00011130


	//----- nvinfo : EIATTR_MAX_THREADS
	.align		4
.L_569:
        /*09dc*/ 	.byte	0x04, 0x05
        /*09de*/ 	.short	(.L_571 - .L_570)
.L_570:
        /*09e0*/ 	.word	0x00000180
        /*09e4*/ 	.word	0x00000001
        /*09e8*/ 	.word	0x00000001


	//----- nvinfo : EIATTR_CRS_STACK_SIZE
	.align		4
.L_571:
        /*09ec*/ 	.byte	0x04, 0x1e
        /*09ee*/ 	.short	(.L_573 - .L_572)
.L_572:
        /*09f0*/ 	.word	0x00000000


	//----- nvinfo : EIATTR_CBANK_PARAM_SIZE
	.align		4
.L_573:
        /*09f4*/ 	.byte	0x03, 0x19
        /*09f6*/ 	.short	0x0a70


	//----- nvinfo : EIATTR_PARAM_CBANK
	.align		4
        /*09f8*/ 	.byte	0x04, 0x0a
        /*09fa*/ 	.short	(.L_575 - .L_574)
	.align		4
.L_574:
        /*09fc*/ 	.word	index@(.nv.constant0._ZN7cutlass13device_kernelIN5flash11enable_sm90INS1_16FlashAttnFwdSm90INS1_25CollectiveMainloopFwdSm90ILi2EN4cute5tupleIJNS5_1CILi1EEES8_S8_EEENS6_IJNS7_ILi128EEESA_NS7_ILi192EEEEEELi128ENS_6half_tEfNS_4arch4Sm90ELb1ELb0ELb0ELb1ELb0ELb0ELb0ELb1ELb1ELb0ELb0ELb0EEENS1_21CollectiveEpilogueFwdINS6_IJSA_SA_SA_EEES9_SD_SF_Li256ELb1ELb0ELb0ELb0EEENS1_36VarlenDynamicPersistentTileSchedulerILi128ELi128ELi256ELi32ELb0ELb0ELb1ELb1ELb1ELb1EEEEEEEEEvNT_6ParamsE)
        /*0a00*/ 	.short	0x0210
        /*0a02*/ 	.short	0x0a70


	//----- nvinfo : EIATTR_SW_WAR
	.align		4
.L_575:
        /*0a04*/ 	.byte	0x04, 0x36
        /*0a06*/ 	.short	(.L_577 - .L_576)
.L_576:
        /*0a08*/ 	.word	0x00000008
.L_577:


//--------------------- .nv.info._ZN7cutlass13device_kernelIN5flash11enable_sm90INS1_16FlashAttnFwdSm90INS1_25CollectiveMainloopFwdSm90ILi2EN4cute5tupleIJNS5_1CILi1EEES8_S8_EEENS6_IJNS7_ILi128EEESA_NS7_ILi192EEEEEELi128ENS_6half_tEfNS_4arch4Sm90ELb1ELb0ELb0ELb1ELb0ELb1ELb0ELb1ELb1ELb0ELb0ELb0EEENS1_21CollectiveEpilogueFwdINS6_IJSA_SA_SA_EEES9_SD_SF_Li256ELb1ELb0ELb0ELb0EEENS1_36VarlenDynamicPersistentTileSchedulerILi128ELi128ELi256ELi32ELb0ELb0ELb1ELb1ELb1ELb1EEEEEEEEEvNT_6ParamsE --------------------------
	.section	.nv.info._ZN7cutlass13device_kernelIN5flash11enable_sm90INS1_16FlashAttnFwdSm90INS1_25CollectiveMainloopFwdSm90ILi2EN4cute5tupleIJNS5_1CILi1EEES8_S8_EEENS6_IJNS7_ILi128EEESA_NS7_ILi192EEEEEELi128ENS_6half_tEfNS_4arch4Sm90ELb1ELb0ELb0ELb1ELb0ELb1ELb0ELb1ELb1ELb0ELb0ELb0EEENS1_21CollectiveEpilogueFwdINS6_IJSA_SA_SA_EEES9_SD_SF_Li256ELb1ELb0ELb0ELb0EEENS1_36VarlenDynamicPersistentTileSchedulerILi128ELi128ELi256ELi32ELb0ELb0ELb1ELb1ELb1ELb1EEEEEEEEEvNT_6ParamsE,"",@"SHT_CUDA_INFO"
	.sectionflags	@""
	.align	4


	//----- nvinfo : EIATTR_CUDA_API_VERSION
	.align		4
        /*0000*/ 	.byte	0x04, 0x37
        /*0002*/ 	.short	(.L_579 - .L_578)
.L_578:
        /*0004*/ 	.word	0x00000082


	//----- nvinfo : EIATTR_KPARAM_INFO
	.align		4
.L_579:
        /*0008*/ 	.byte	0x04, 0x17
        /*000a*/ 	.short	(.L_581 - .L_580)
.L_580:
        /*000c*/ 	.word	0x00000000
        /*0010*/ 	.short	0x0000
        /*0012*/ 	.short	0x0070
        /*0014*/ 	.byte	0x00, 0xf0, 0x01, 0x28


	//----- nvinfo : EIATTR_SPARSE_MMA_MASK
	.align		4
.L_581:
        /*0018*/ 	.byte	0x03, 0x50
        /*001a*/ 	.short	0x0000


	//----- nvinfo : EIATTR_MAXREG_COUNT
	.align		4
        /*001c*/ 	.byte	0x03, 0x1b
        /*001e*/ 	.short	0x00a8


	//----- nvinfo : EIATTR_NUM_BARRIERS
	.align		4
        /*0020*/ 	.byte	0x02, 0x4c
        /*0022*/ 	.byte	0x10
	.zero		1


	//----- nvinfo : EIATTR_EXTERNS
	.align		4
        /*0024*/ 	.byte	0x04, 0x0f
        /*0026*/ 	.short	(.L_583 - .L_582)


	//   ....[0]....
	.align		4
.L_582:
        /*0028*/ 	.word	index@(__assertfail)


	//----- nvinfo : EIATTR_ANNOTATIONS
	.align		4
.L_583:
        /*002c*/ 	.byte	0x04, 0x55
        /*002e*/ 	.short	(.L_585 - .L_584)


	//   ....[0]....
.L_584:
        /* <DEDUP_REMOVED lines=62> */


	//----- nvinfo : EIATTR_MERCURY_ISA_VERSION
	.align		4
.L_585:
        /*03f8*/ 	.byte	0x03, 0x5f
        /*03fa*/ 	.short	0x0101


	//----- nvinfo : EIATTR_UNUSED_LOAD_BYTE_OFFSET
	.align		4
        /*03fc*/ 	.byte	0x04, 0x44
        /*03fe*/ 	.short	(.L_587 - .L_586)


	//   ....[0]....
.L_586:
        /*0400*/ 	.word	0x00000ae0
        /*0404*/ 	.word	0x0000fff0


	//   ....[1]....
        /*0408*/ 	.word	0x0001a380
        /*040c*/ 	.word	0x0000fff0


	//----- nvinfo : EIATTR_INT_WARP_WIDE_INSTR_OFFSETS
	.align		4
.L_587:
        /*0410*/ 	.byte	0x04, 0x31
        /*0412*/ 	.short	(.L_589 - .L_588)


	//   ....[0]....
.L_588:
        /*0414*/ 	.word	0x000001c0


	//   ....[1]....
        /*0418*/ 	.word	0x00000200


	//   ....[2]....
        /*041c*/ 	.word	0x00000270


	//   ....[3]....
        /*0420*/ 	.word	0x0001e3e0


	//   ....[4]....
        /*0424*/ 	.word	0x0001e470


	//   ....[5]....
        /*0428*/ 	.word	0x0001e8f0


	//   ....[6]....
        /*042c*/ 	.word	0x0001e920


	//   ....[7]....
        /*0430*/ 	.word	0x0001eb30


	//   ....[8]....
        /*0434*/ 	.word	0x0001ec20


	//   ....[9]....
        /*0438*/ 	.word	0x00020f50


	//   ....[10]....
        /*043c*/ 	.word	0x00020fe0


	//----- nvinfo : EIATTR_COOP_GROUP_MASK_REGIDS
	.align		4
.L_589:
        /*0440*/ 	.byte	0x04, 0x29
        /*0442*/ 	.short	(.L_591 - .L_590)


	//   ....[0]....
.L_590:
        /*0444*/ 	.word	0xffffffff


	//   ....[1]....
        /*0448*/ 	.word	0xffffffff


	//   ....[2]....
        /*044c*/ 	.word	0xffffffff


	//   ....[3]....
        /*0450*/ 	.word	0xffffffff


	//   ....[4]....
        /*0454*/ 	.word	0xffffffff


	//   ....[5]....
        /*0458*/ 	.word	0xffffffff


	//   ....[6]....
        /*045c*/ 	.word	0xffffffff


	//   ....[7]....
        /*0460*/ 	.word	0xffffffff


	//   ....[8]....
        /*0464*/ 	.word	0xffffffff


	//   ....[9]....
        /*0468*/ 	.word	0xffffffff


	//   ....[10]....
        /*046c*/ 	.word	0xffffffff


	//   ....[11]....
        /*0470*/ 	.word	0xffffffff


	//   ....[12]....
        /*0474*/ 	.word	0xffffffff


	//   ....[13]....
        /*0478*/ 	.word	0xffffffff


	//   ....[14]....
        /*047c*/ 	.word	0xffffffff


	//   ....[15]....
        /*0480*/ 	.word	0xffffffff


	//   ....[16]....
        /*0484*/ 	.word	0xffffffff


	//   ....[17]....
        /*0488*/ 	.word	0xffffffff


	//   ....[18]....
        /*048c*/ 	.word	0xffffffff


	//   ....[19]....
        /*0490*/ 	.word	0xffffffff


	//   ....[20]....
        /*0494*/ 	.word	0xffffffff


	//   ....[21]....
        /*0498*/ 	.word	0xffffffff


	//   ....[22]....
        /*049c*/ 	.word	0xffffffff


	//   ....[23]....
        /*04a0*/ 	.word	0xffffffff


	//   ....[24]....
        /*04a4*/ 	.word	0xffffffff


	//   ....[25]....
        /*04a8*/ 	.word	0xffffffff


	//   ....[26]....
        /*04ac*/ 	.word	0xffffffff


	//   ....[27]....
        /*04b0*/ 	.word	0xffffffff


	//   ....[28]....
        /*04b4*/ 	.word	0xffffffff


	//   ....[29]....
        /*04b8*/ 	.word	0xffffffff


	//   ....[30]....
        /*04bc*/ 	.word	0xffffffff


	//   ....[31]....
        /*04c0*/ 	.word	0xffffffff


	//   ....[32]....
        /*04c4*/ 	.word	0xffffffff


	//   ....[33]....
        /*04c8*/ 	.word	0xffffffff


	//   ....[34]....
        /*04cc*/ 	.word	0xffffffff


	//   ....[35]....
        /*04d0*/ 	.word	0xffffffff


	//   ....[36]....
        /*04d4*/ 	.word	0xffffffff


	//   ....[37]....
        /*04d8*/ 	.word	0xffffffff


	//   ....[38]....
        /*04dc*/ 	.word	0xffffffff


	//   ....[39]....
        /*04e0*/ 	.word	0xffffffff


	//   ....[40]....
        /*04e4*/ 	.word	0xffffffff


	//   ....[41]....
        /*04e8*/ 	.word	0xffffffff


	//   ....[42]....
        /*04ec*/ 	.word	0xffffffff


	//   ....[43]....
        /*04f0*/ 	.word	0xffffffff


	//   ....[44]....
        /*04f4*/ 	.word	0xffffffff


	//   ....[45]....
        /*04f8*/ 	.word	0xffffffff


	//   ....[46]....
        /*04fc*/ 	.word	0xffffffff


	//   ....[47]....
        /*0500*/ 	.word	0xffffffff


	//   ....[48]....
        /*0504*/ 	.word	0xffffffff


	//   ....[49]....
        /*0508*/ 	.word	0xffffffff


	//   ....[50]....
        /*050c*/ 	.word	0xffffffff


	//   ....[51]....
        /*0510*/ 	.word	0xffffffff


	//   ....[52]....
        /*0514*/ 	.word	0xffffffff


	//   ....[53]....
        /*0518*/ 	.word	0xffffffff


	//   ....[54]....
        /*051c*/ 	.word	0xffffffff


	//   ....[55]....
        /*0520*/ 	.word	0xffffffff


	//   ....[56]....
        /*0524*/ 	.word	0xffffffff


	//   ....[57]....
        /*0528*/ 	.word	0xffffffff


	//   ....[58]....
        /*052c*/ 	.word	0x0500000f


	//   ....[59]....
        /*0530*/ 	.word	0x0500000f


	//   ....[60]....
        /*0534*/ 	.word	0x0500000f


	//   ....[61]....
        /*0538*/ 	.word	0x0500000f


	//   ....[62]....
        /*053c*/ 	.word	0x0500000f


	//   ....[63]....
        /*0540*/ 	.word	0x0500000f


	//   ....[64]....
        /*0544*/ 	.word	0x0500000f


	//   ....[65]....
        /*0548*/ 	.word	0x0500000f


	//   ....[66]....
        /*054c*/ 	.word	0x0500000f


	//   ....[67]....
        /*0550*/ 	.word	0x0500000f


	//   ....[68]....
        /*0554*/ 	.word	0x0500000f


	//   ....[69]....
        /*0558*/ 	.word	0x0500000f


	//   ....[70]....
        /*055c*/ 	.word	0x0500000f


	//   ....[71]....
        /*0560*/ 	.word	0x0500000f


	//   ....[72]....
        /*0564*/ 	.word	0x0500000f


	//   ....[73]....
        /*0568*/ 	.word	0x0500000f


	//   ....[74]....
        /*056c*/ 	.word	0x0500000f


	//   ....[75]....
        /*0570*/ 	.word	0x0500000f


	//   ....[76]....
        /*0574*/ 	.word	0x0500000f


	//   ....[77]....
        /*0578*/ 	.word	0x0500000f


	//   ....[78]....
        /*057c*/ 	.word	0x0500000f


	//   ....[79]....
        /*0580*/ 	.word	0x0500000f


	//   ....[80]....
        /*0584*/ 	.word	0x0500000f


	//   ....[81]....
        /*0588*/ 	.word	0x0500000f


	//   ....[82]....
        /*058c*/ 	.word	0x0500000f


	//   ....[83]....
        /*0590*/ 	.word	0x0500000f


	//   ....[84]....
        /*0594*/ 	.word	0x0500000f


	//   ....[85]....
        /*0598*/ 	.word	0x0500000f


	//   ....[86]....
        /*059c*/ 	.word	0x0500000f


	//   ....[87]....
        /*05a0*/ 	.word	0x0500000f


	//   ....[88]....
        /*05a4*/ 	.word	0x0500000f


	//   ....[89]....
        /*05a8*/ 	.word	0x0500000f


	//   ....[90]....
        /*05ac*/ 	.word	0x0500000f


	//   ....[91]....
        /*05b0*/ 	.word	0x0500000f


	//   ....[92]....
        /*05b4*/ 	.word	0x0500000f


	//   ....[93]....
        /*05b8*/ 	.word	0x0500000f


	//----- nvinfo : EIATTR_COOP_GROUP_INSTR_OFFSETS
	.align		4
.L_591:
        /*05bc*/ 	.byte	0x04, 0x28
        /*05be*/ 	.short	(.L_593 - .L_592)


	//   ....[0]....
.L_592:
        /*05c0*/ 	.word	0x00000060


	//   ....[1]....
        /*05c4*/ 	.word	0x000001d0


	//   ....[2]....
        /*05c8*/ 	.word	0x00000220


	//   ....[3]....
        /*05cc*/ 	.word	0x00000450


	//   ....[4]....
        /*05d0*/ 	.word	0x000005b0


	//   ....[5]....
        /*05d4*/ 	.word	0x000006d0


	//   ....[6]....
        /*05d8*/ 	.word	0x00000830


	//   ....[7]....
        /*05dc*/ 	.word	0x0000a5b0


	//   ....[8]....
        /*05e0*/ 	.word	0x00012940


	//   ....[9]....
        /*05e4*/ 	.word	0x000129c0


	//   ....[10]....
        /*05e8*/ 	.word	0x00013310


	//   ....[11]....
        /*05ec*/ 	.word	0x00013370


	//   ....[12]....
        /*05f0*/ 	.word	0x00015910


	//   ....[13]....
        /*05f4*/ 	.word	0x00015970


	//   ....[14]....
        /*05f8*/ 	.word	0x00016240


	//   ....[15]....
        /*05fc*/ 	.word	0x00016290


	//   ....[16]....
        /*0600*/ 	.word	0x000180e0


	//   ....[17]....
        /*0604*/ 	.word	0x00018110


	//   ....[18]....
        /*0608*/ 	.word	0x00018640


	//   ....[19]....
        /*060c*/ 	.word	0x000186a0


	//   ....[20]....
        /*0610*/ 	.word	0x00019d20


	//   ....[21]....
        /*0614*/ 	.word	0x00019d30


	//   ....[22]....
        /*0618*/ 	.word	0x00019d70


	//   ....[23]....
        /*061c*/ 	.word	0x00019d80


	//   ....[24]....
        /*0620*/ 	.word	0x0001c140


	//   ....[25]....
        /*0624*/ 	.word	0x0001c2c0


	//   ....[26]....
        /*0628*/ 	.word	0x0001c2f0


	//   ....[27]....
        /*062c*/ 	.word	0x0001c330


	//   ....[28]....
        /*0630*/ 	.word	0x0001c390


	//   ....[29]....
        /*0634*/ 	.word	0x0001c3f0


	//   ....[30]....
        /*0638*/ 	.word	0x0001c440


	//   ....[31]....
        /*063c*/ 	.word	0x0001c5f0


	//   ....[32]....
        /*0640*/ 	.word	0x0001c650


	//   ....[33]....
        /*0644*/ 	.word	0x0001c690


	//   ....[34]....
        /*0648*/ 	.word	0x0001c6d0


	//   ....[35]....
        /*064c*/ 	.word	0x0001c700


	//   ....[36]....
        /*0650*/ 	.word	0x0001c730


	//   ....[37]....
        /*0654*/ 	.word	0x0001c7c0


	//   ....[38]....
        /*0658*/ 	.word	0x0001c820


	//   ....[39]....
        /*065c*/ 	.word	0x0001c8b0


	//   ....[40]....
        /*0660*/ 	.word	0x00021420


	//   ....[41]....
        /*0664*/ 	.word	0x00021430


	//   ....[42]....
        /*0668*/ 	.word	0x00021540


	//   ....[43]....
        /*066c*/ 	.word	0x000215a0


	//   ....[44]....
        /*0670*/ 	.word	0x000215e0


	//   ....[45]....
        /*0674*/ 	.word	0x00021620


	//   ....[46]....
        /*0678*/ 	.word	0x00021650


	//   ....[47]....
        /*067c*/ 	.word	0x00021680


	//   ....[48]....
        /*0680*/ 	.word	0x00021810


	//   ....[49]....
        /*0684*/ 	.word	0x00021870


	//   ....[50]....
        /*0688*/ 	.word	0x000218b0


	//   ....[51]....
        /*068c*/ 	.word	0x000218f0


	//   ....[52]....
        /*0690*/ 	.word	0x00021920


	//   ....[53]....
        /*0694*/ 	.word	0x00021950


	//   ....[54]....
        /*0698*/ 	.word	0x00021a10


	//   ....[55]....
        /*069c*/ 	.word	0x00021a30


	//   ....[56]....
        /*06a0*/ 	.word	0x00021aa0


	//   ....[57]....
        /*06a4*/ 	.word	0x00022130


	//   ....[58]....
        /*06a8*/ 	.word	0x00022590


	//   ....[59]....
        /*06ac*/ 	.word	0x00022630


	//   ....[60]....
        /*06b0*/ 	.word	0x000226d0


	//   ....[61]....
        /*06b4*/ 	.word	0x00022770


	//   ....[62]....
        /*06b8*/ 	.word	0x00022810


	//   ....[63]....
        /*06bc*/ 	.word	0x000228b0


	//   ....[64]....
        /*06c0*/ 	.word	0x00022950


	//   ....[65]....
        /*06c4*/ 	.word	0x000229f0


	//   ....[66]....
        /*06c8*/ 	.word	0x00022ae0


	//   ....[67]....
        /*06cc*/ 	.word	0x00022b80


	//   ....[68]....
        /*06d0*/ 	.word	0x00022c20


	//   ....[69]....
        /*06d4*/ 	.word	0x00022cc0


	//   ....[70]....
        /*06d8*/ 	.word	0x00022d60


	//   ....[71]....
        /*06dc*/ 	.word	0x00022e00


	//   ....[72]....
        /*06e0*/ 	.word	0x00022ea0


	//   ....[73]....
        /*06e4*/ 	.word	0x00022f40


	//   ....[74]....
        /*06e8*/ 	.word	0x00023240


	//   ....[75]....
        /*06ec*/ 	.word	0x00023520


	//   ....[76]....
        /*06f0*/ 	.word	0x00023940


	//   ....[77]....
        /*06f4*/ 	.word	0x000239d0


	//   ....[78]....
        /*06f8*/ 	.word	0x00023a70


	//   ....[79]....
        /*06fc*/ 	.word	0x00023b20


	//   ....[80]....
        /*0700*/ 	.word	0x00023ba0


	//   ....[81]....
        /*0704*/ 	.word	0x00023c20


	//   ....[82]....
        /*0708*/ 	.word	0x00023ca0


	//   ....[83]....
        /*070c*/ 	.word	0x00023d20


	//   ....[84]....
        /*0710*/ 	.word	0x00023db0


	//   ....[85]....
        /*0714*/ 	.word	0x00023e60


	//   ....[86]....
        /*0718*/ 	.word	0x00023ee0


	//   ....[87]....
        /*071c*/ 	.word	0x00023f60


	//   ....[88]....
        /*0720*/ 	.word	0x00023fe0


	//   ....[89]....
        /*0724*/ 	.word	0x00024060


	//   ....[90]....
        /*0728*/ 	.word	0x000240d0


	//   ....[91]....
        /*072c*/ 	.word	0x00024170


	//   ....[92]....
        /*0730*/ 	.word	0x00024200


	//   ....[93]....
        /*0734*/ 	.word	0x00024330


	//----- nvinfo : EIATTR_REG_RECONFIG
	.align		4
.L_593:
        /*0738*/ 	.byte	0x01, 0x54
	.zero		2


	//----- nvinfo : EIATTR_SYSCALL_OFFSETS
	.align		4
        /*073c*/ 	.byte	0x04, 0x46
        /*073e*/ 	.short	(.L_595 - .L_594)


	//   ....[0]....
.L_594:
        /*0740*/ 	.word	0x000019a0


	//   ....[1]....
        /*0744*/ 	.word	0x00001af0


	//   ....[2]....
        /*0748*/ 	.word	0x0000a760


	//   ....[3]....
        /*074c*/ 	.word	0x0000abd0


	//   ....[4]....
        /*0750*/ 	.word	0x0001e600


	//   ....[5]....
        /*0754*/ 	.word	0x0001e740


	//   ....[6]....
        /*0758*/ 	.word	0x0001e840


	//----- nvinfo : EIATTR_MBARRIER_INSTR_OFFSETS
	.align		4
.L_595:
        /*075c*/ 	.byte	0x04, 0x39
        /*075e*/ 	.short	(.L_597 - .L_596)


	//   ....[0]....
.L_596:
        /*0760*/ 	.word	0x00000300
        /*0764*/ 	.word	0x000000ff
        /*0768*/ 	.word	0x00034800
        /*076c*/ 	.short	0x0100
        /*076e*/ 	.byte	0x08
	.zero		1


	//   ....[1]....
        /*0770*/ 	.word	0x00000310
        /*0774*/ 	.word	0x000000ff
        /*0778*/ 	.word	0x00034820
        /*077c*/ 	.short	0x0100
        /*077e*/ 	.byte	0x08
	.zero		1


	//   ....[2]....
        /*0780*/ 	.word	0x00000400
        /*0784*/ 	.word	0x000000ff
        /*0788*/ 	.word	0x00034830
        /*078c*/ 	.short	0x0100
        /*078e*/ 	.byte	0x08
	.zero		1


	//   ....[3]....
        /*0790*/ 	.word	0x00000410
        /*0794*/ 	.word	0x000000ff
        /*0798*/ 	.word	0x00034840
        /*079c*/ 	.short	0x0100
        /*079e*/ 	.byte	0x08
	.zero		1


	//   ....[4]....
        /*07a0*/ 	.word	0x00000420
        /*07a4*/ 	.word	0x000000ff
        /*07a8*/ 	.word	0x00034838
        /*07ac*/ 	.short	0x0100
        /*07ae*/ 	.byte	0x08
	.zero		1


	//   ....[5]....
        /*07b0*/ 	.word	0x00000430
        /*07b4*/ 	.word	0x000000ff
        /*07b8*/ 	.word	0x00034848
        /*07bc*/ 	.short	0x0100
        /*07be*/ 	.byte	0x08
	.zero		1


	//   ....[6]....
        /*07c0*/ 	.word	0x00000560
        /*07c4*/ 	.word	0x000000ff
        /*07c8*/ 	.word	0x00034850
        /*07cc*/ 	.short	0x0100
        /*07ce*/ 	.byte	0x08
	.zero		1


	//   ....[7]....
        /*07d0*/ 	.word	0x00000570
        /*07d4*/ 	.word	0x000000ff
        /*07d8*/ 	.word	0x00034860
        /*07dc*/ 	.short	0x0100
        /*07de*/ 	.byte	0x08
	.zero		1


	//   ....[8]....
        /*07e0*/ 	.word	0x00000580
        /*07e4*/ 	.word	0x000000ff
        /*07e8*/ 	.word	0x00034858
        /*07ec*/ 	.short	0x0100
        /*07ee*/ 	.byte	0x08
	.zero		1


	//   ....[9]....
        /*07f0*/ 	.word	0x00000590
        /*07f4*/ 	.word	0x000000ff
        /*07f8*/ 	.word	0x00034868
        /*07fc*/ 	.short	0x0100
        /*07fe*/ 	.byte	0x08
	.zero		1


	//   ....[10]....
        /*0800*/ 	.word	0x00000680
        /*0804*/ 	.word	0x000000ff
        /*0808*/ 	.word	0x00034870
        /*080c*/ 	.short	0x0100
        /*080e*/ 	.byte	0x06
	.zero		1


	//   ....[11]....
        /*0810*/ 	.word	0x00000690
        /*0814*/ 	.word	0x000000ff
        /*0818*/ 	.word	0x00034880
        /*081c*/ 	.short	0x0100
        /*081e*/ 	.byte	0x06
	.zero		1


	//   ....[12]....
        /*0820*/ 	.word	0x000006a0
        /*0824*/ 	.word	0x000000ff
        /*0828*/ 	.word	0x00034878
        /*082c*/ 	.short	0x0100
        /*082e*/ 	.byte	0x06
	.zero		1


	//   ....[13]....
        /*0830*/ 	.word	0x000006b0
        /*0834*/ 	.word	0x000000ff
        /*0838*/ 	.word	0x00034888
        /*083c*/ 	.short	0x0100
        /*083e*/ 	.byte	0x06
	.zero		1


	//   ....[14]....
        /*0840*/ 	.word	0x000007e0
        /*0844*/ 	.word	0x000000ff
        /*0848*/ 	.word	0x00034890
        /*084c*/ 	.short	0x0100
        /*084e*/ 	.byte	0x08
	.zero		1


	//   ....[15]....
        /*0850*/ 	.word	0x000007f0
        /*0854*/ 	.word	0x000000ff
        /*0858*/ 	.word	0x000348a0
        /*085c*/ 	.short	0x0100
        /*085e*/ 	.byte	0x08
	.zero		1


	//   ....[16]....
        /*0860*/ 	.word	0x00000800
        /*0864*/ 	.word	0x000000ff
        /*0868*/ 	.word	0x00034898
        /*086c*/ 	.short	0x0100
        /*086e*/ 	.byte	0x08
	.zero		1


	//   ....[17]....
        /*0870*/ 	.word	0x00000810
        /*0874*/ 	.word	0x000000ff
        /*0878*/ 	.word	0x000348a8
        /*087c*/ 	.short	0x0100
        /*087e*/ 	.byte	0x08
	.zero		1


	//   ....[18]....
        /*0880*/ 	.word	0x00000940
        /*0884*/ 	.word	0x000000ff
        /*0888*/ 	.word	0x000348b0
        /*088c*/ 	.short	0x0100
        /*088e*/ 	.byte	0x08
	.zero		1


	//   ....[19]....
        /*0890*/ 	.word	0x00000950
        /*0894*/ 	.word	0x000000ff
        /*0898*/ 	.word	0x000348c0
        /*089c*/ 	.short	0x0100
        /*089e*/ 	.byte	0x08
	.zero		1


	//   ....[20]....
        /*08a0*/ 	.word	0x00000960
        /*08a4*/ 	.word	0x000000ff
        /*08a8*/ 	.word	0x000348b8
        /*08ac*/ 	.short	0x0100
        /*08ae*/ 	.byte	0x08
	.zero		1


	//   ....[21]....
        /*08b0*/ 	.word	0x00000970
        /*08b4*/ 	.word	0x000000ff
        /*08b8*/ 	.word	0x000348c8
        /*08bc*/ 	.short	0x0100
        /*08be*/ 	.byte	0x08
	.zero		1


	//   ....[22]....
        /*08c0*/ 	.word	0x000036c0
        /*08c4*/ 	.word	0x00000003
        /*08c8*/ 	.word	0x00034890
        /*08cc*/ 	.short	0x010a
        /*08ce*/ 	.byte	0x3f
	.zero		1


	//   ....[23]....
        /*08d0*/ 	.word	0x000069b0
        /*08d4*/ 	.word	0x00000003
        /*08d8*/ 	.word	0x00034890
        /*08dc*/ 	.short	0x010a
        /*08de*/ 	.byte	0x3f
	.zero		1


	//   ....[24]....
        /*08e0*/ 	.word	0x000099a0
        /*08e4*/ 	.word	0x00000003
        /*08e8*/ 	.word	0x00034890
        /*08ec*/ 	.short	0x010a
        /*08ee*/ 	.byte	0x3f
	.zero		1


	//   ....[25]....
        /*08f0*/ 	.word	0x00009d70
        /*08f4*/ 	.word	0x00000024
        /*08f8*/ 	.word	0x00000000
        /*08fc*/ 	.short	0x0101
        /*08fe*/ 	.byte	0x3f
	.zero		1


	//   ....[26]....
        /*0900*/ 	.word	0x00009db0
        /*0904*/ 	.word	0x00000003
        /*0908*/ 	.word	0x000348b0
        /*090c*/ 	.short	0x010a
        /*090e*/ 	.byte	0x3f
	.zero		1


	//   ....[27]....
        /*0910*/ 	.word	0x0000a280
        /*0914*/ 	.word	0x00000003
        /*0918*/ 	.word	0x00000000
        /*091c*/ 	.short	0x0101
        /*091e*/ 	.byte	0x3f
	.zero		1


	//   ....[28]....
        /*0920*/ 	.word	0x0000a7e0
        /*0924*/ 	.word	0x00000012
        /*0928*/ 	.word	0x00034800
        /*092c*/ 	.short	0x010a
        /*092e*/ 	.byte	0x3f
	.zero		1


	//   ....[29]....
        /*0930*/ 	.word	0x0000a830
        /*0934*/ 	.word	0x00000012
        /*0938*/ 	.word	0x00034800
        /*093c*/ 	.short	0x010a
        /*093e*/ 	.byte	0x3f
	.zero		1


	//   ....[30]....
        /*0940*/ 	.word	0x0000bba0
        /*0944*/ 	.word	0x00000012
        /*0948*/ 	.word	0x00034800
        /*094c*/ 	.short	0x010a
        /*094e*/ 	.byte	0x3f
	.zero		1


	//   ....[31]....
        /*0950*/ 	.word	0x0000ed10
        /*0954*/ 	.word	0x00000012
        /*0958*/ 	.word	0x00034800
        /*095c*/ 	.short	0x010a
        /*095e*/ 	.byte	0x3f
	.zero		1


	//   ....[32]....
        /*0960*/ 	.word	0x00011560
        /*0964*/ 	.word	0x00000003
        /*0968*/ 	.word	0x00034830
        /*096c*/ 	.short	0x010a
        /*096e*/ 	.byte	0x3f
	.zero		1


	//   ....[33]....
        /*0970*/ 	.word	0x000115e0
        /*0974*/ 	.word	0x00000003
        /*0978*/ 	.word	0x00034830
        /*097c*/ 	.short	0x010a
        /*097e*/ 	.byte	0x3f
	.zero		1


	//   ....[34]....
        /*0980*/ 	.word	0x00012340
        /*0984*/ 	.word	0x00000003
        /*0988*/ 	.word	0x00000000
        /*098c*/ 	.short	0x0101
        /*098e*/ 	.byte	0x3f
	.zero		1


	//   ....[35]....
        /*0990*/ 	.word	0x00014230
        /*0994*/ 	.word	0x0000000f
        /*0998*/ 	.word	0x00034830
        /*099c*/ 	.short	0x010a
        /*099e*/ 	.byte	0x3f
	.zero		1


	//   ....[36]....
        /*09a0*/ 	.word	0x000142a0
        /*09a4*/ 	.word	0x0000000f
        /*09a8*/ 	.word	0x00034830
        /*09ac*/ 	.short	0x010a
        /*09ae*/ 	.byte	0x3f
	.zero		1


	//   ....[37]....
        /*09b0*/ 	.word	0x00014e20
        /*09b4*/ 	.word	0x00000014
        /*09b8*/ 	.word	0x00034850
        /*09bc*/ 	.short	0x010a
        /*09be*/ 	.byte	0x3f
	.zero		1


	//   ....[38]....
        /*09c0*/ 	.word	0x00014e70
        /*09c4*/ 	.word	0x00000014
        /*09c8*/ 	.word	0x00034850
        /*09cc*/ 	.short	0x010a
        /*09ce*/ 	.byte	0x3f
	.zero		1


	//   ....[39]....
        /*09d0*/ 	.word	0x00016ad0
        /*09d4*/ 	.word	0x0000000f
        /*09d8*/ 	.word	0x00000000
        /*09dc*/ 	.short	0x0101
        /*09de*/ 	.byte	0x3f
	.zero		1


	//   ....[40]....
        /*09e0*/ 	.word	0x00016b20
        /*09e4*/ 	.word	0x00000027
        /*09e8*/ 	.word	0x00000000
        /*09ec*/ 	.short	0x0101
        /*09ee*/ 	.byte	0x3f
	.zero		1


	//   ....[41]....
        /*09f0*/ 	.word	0x00017040
        /*09f4*/ 	.word	0x00000000
        /*09f8*/ 	.word	0x00034830
        /*09fc*/ 	.short	0x010a
        /*09fe*/ 	.byte	0x3f
	.zero		1


	//   ....[42]....
        /*0a00*/ 	.word	0x000170b0
        /*0a04*/ 	.word	0x00000000
        /*0a08*/ 	.word	0x00034830
        /*0a0c*/ 	.short	0x010a
        /*0a0e*/ 	.byte	0x3f
	.zero		1


	//   ....[43]....
        /*0a10*/ 	.word	0x00017c30
        /*0a14*/ 	.word	0x0000000f
        /*0a18*/ 	.word	0x00034850
        /*0a1c*/ 	.short	0x010a
        /*0a1e*/ 	.byte	0x3f
	.zero		1


	//   ....[44]....
        /*0a20*/ 	.word	0x00017c80
        /*0a24*/ 	.word	0x0000000f
        /*0a28*/ 	.word	0x00034850
        /*0a2c*/ 	.short	0x010a
        /*0a2e*/ 	.byte	0x3f
	.zero		1


	//   ....[45]....
        /*0a30*/ 	.word	0x00018de0
        /*0a34*/ 	.word	0x0000000b
        /*0a38*/ 	.word	0x00000000
        /*0a3c*/ 	.short	0x0101
        /*0a3e*/ 	.byte	0x3f
	.zero		1


	//   ....[46]....
        /*0a40*/ 	.word	0x00018e70
        /*0a44*/ 	.word	0x0000000f
        /*0a48*/ 	.word	0x00000000
        /*0a4c*/ 	.short	0x0101
        /*0a4e*/ 	.byte	0x3f
	.zero		1


	//   ....[47]....
        /*0a50*/ 	.word	0x000198c0
        /*0a54*/ 	.word	0x0000000c
        /*0a58*/ 	.word	0x00034850
        /*0a5c*/ 	.short	0x010a
        /*0a5e*/ 	.byte	0x3f
	.zero		1


	//   ....[48]....
        /*0a60*/ 	.word	0x00019960
        /*0a64*/ 	.word	0x0000000c
        /*0a68*/ 	.word	0x00034850
        /*0a6c*/ 	.short	0x010a
        /*0a6e*/ 	.byte	0x3f
	.zero		1


	//   ....[49]....
        /*0a70*/ 	.word	0x00019f20
        /*0a74*/ 	.word	0x0000000b
        /*0a78*/ 	.word	0x00000000
        /*0a7c*/ 	.short	0x0101
        /*0a7e*/ 	.byte	0x3f
	.zero		1


	//   ....[50]....
        /*0a80*/ 	.word	0x0001b180
        /*0a84*/ 	.word	0x00000000
        /*0a88*/ 	.word	0x00000000
        /*0a8c*/ 	.short	0x0101
        /*0a8e*/ 	.byte	0x3f
	.zero		1


	//   ....[51]....
        /*0a90*/ 	.word	0x0001d6f0
        /*0a94*/ 	.word	0x00000004
        /*0a98*/ 	.word	0x00034820
        /*0a9c*/ 	.short	0x010a
        /*0a9e*/ 	.byte	0x3f
	.zero		1


	//   ....[52]....
        /*0aa0*/ 	.word	0x0001d780
        /*0aa4*/ 	.word	0x00000006
        /*0aa8*/ 	.word	0x000348a0
        /*0aac*/ 	.short	0x010a
        /*0aae*/ 	.byte	0x3f
	.zero		1


	//   ....[53]....
        /*0ab0*/ 	.word	0x0001da10
        /*0ab4*/ 	.word	0x00000006
        /*0ab8*/ 	.word	0x000348c0
        /*0abc*/ 	.short	0x010a
        /*0abe*/ 	.byte	0x3f
	.zero		1


	//   ....[54]....
        /*0ac0*/ 	.word	0x0001ddd0
        /*0ac4*/ 	.word	0x00000007
        /*0ac8*/ 	.word	0x000348a0
        /*0acc*/ 	.short	0x010a
        /*0ace*/ 	.byte	0x3f
	.zero		1


	//   ....[55]....
        /*0ad0*/ 	.word	0x0001e040
        /*0ad4*/ 	.word	0x00000007
        /*0ad8*/ 	.word	0x000348c0
        /*0adc*/ 	.short	0x010a
        /*0ade*/ 	.byte	0x3f
	.zero		1


	//   ....[56]....
        /*0ae0*/ 	.word	0x0001ef50
        /*0ae4*/ 	.word	0x00000007
        /*0ae8*/ 	.word	0x00034840
        /*0aec*/ 	.short	0x010a
        /*0aee*/ 	.byte	0x3f
	.zero		1


	//   ....[57]....
        /*0af0*/ 	.word	0x0001f500
        /*0af4*/ 	.word	0x0000000a
        /*0af8*/ 	.word	0x00034820
        /*0afc*/ 	.short	0x010a
        /*0afe*/ 	.byte	0x3f
	.zero		1


	//   ....[58]....
        /*0b00*/ 	.word	0x0001f820
        /*0b04*/ 	.word	0x00000008
        /*0b08*/ 	.word	0x00034840
        /*0b0c*/ 	.short	0x010a
        /*0b0e*/ 	.byte	0x3f
	.zero		1


	//   ....[59]....
        /*0b10*/ 	.word	0x0001fb20
        /*0b14*/ 	.word	0x00000008
        /*0b18*/ 	.word	0x00034860
        /*0b1c*/ 	.short	0x010a
        /*0b1e*/ 	.byte	0x3f
	.zero		1


	//   ....[60]....
        /*0b20*/ 	.word	0x000200d0
        /*0b24*/ 	.word	0x00000002
        /*0b28*/ 	.word	0x00034840
        /*0b2c*/ 	.short	0x010a
        /*0b2e*/ 	.byte	0x3f
	.zero		1


	//   ....[61]....
        /*0b30*/ 	.word	0x000203d0
        /*0b34*/ 	.word	0x00000002
        /*0b38*/ 	.word	0x00034860
        /*0b3c*/ 	.short	0x010a
        /*0b3e*/ 	.byte	0x3f
	.zero		1


	//   ....[62]....
        /*0b40*/ 	.word	0x000208f0
        /*0b44*/ 	.word	0x00000002
        /*0b48*/ 	.word	0x00034840
        /*0b4c*/ 	.short	0x010a
        /*0b4e*/ 	.byte	0x3f
	.zero		1


	//   ....[63]....
        /*0b50*/ 	.word	0x00020be0
        /*0b54*/ 	.word	0x00000002
        /*0b58*/ 	.word	0x00034860
        /*0b5c*/ 	.short	0x010a
        /*0b5e*/ 	.byte	0x3f
	.zero		1


	//   ....[64]....
        /*0b60*/ 	.word	0x000210a0
        /*0b64*/ 	.word	0x00000003
        /*0b68*/ 	.word	0x00034860
        /*0b6c*/ 	.short	0x010a
        /*0b6e*/ 	.byte	0x3f
	.zero		1


	//   ....[65]....
        /*0b70*/ 	.word	0x000220b0
        /*0b74*/ 	.word	0x00000000
        /*0b78*/ 	.word	0x00034820
        /*0b7c*/ 	.short	0x010a
        /*0b7e*/ 	.byte	0x3f
	.zero		1


	//   ....[66]....
        /*0b80*/ 	.word	0x00022280
        /*0b84*/ 	.word	0x00000006
        /*0b88*/ 	.word	0x00000000
        /*0b8c*/ 	.short	0x010a
        /*0b8e*/ 	.byte	0x3f
	.zero		1


	//   ....[67]....
        /*0b90*/ 	.word	0x000222f0
        /*0b94*/ 	.word	0x00000007
        /*0b98*/ 	.word	0x00000000
        /*0b9c*/ 	.short	0x010a
        /*0b9e*/ 	.byte	0x3f
	.zero		1


	//   ....[68]....
        /*0ba0*/ 	.word	0x00022360
        /*0ba4*/ 	.word	0x00000004
        /*0ba8*/ 	.word	0x00000000
        /*0bac*/ 	.short	0x010a
        /*0bae*/ 	.byte	0x3f
	.zero		1


	//   ....[69]....
        /*0bb0*/ 	.word	0x00022390
        /*0bb4*/ 	.word	0x00000003
        /*0bb8*/ 	.word	0x00000000
        /*0bbc*/ 	.short	0x010a
        /*0bbe*/ 	.byte	0x3f
	.zero		1


	//   ....[70]....
        /*0bc0*/ 	.word	0x000223f0
        /*0bc4*/ 	.word	0x00000003
        /*0bc8*/ 	.word	0x00034890
        /*0bcc*/ 	.short	0x010a
        /*0bce*/ 	.byte	0x3f
	.zero		1


	//   ....[71]....
        /*0bd0*/ 	.word	0x00022440
        /*0bd4*/ 	.word	0x00000003
        /*0bd8*/ 	.word	0x00034890
        /*0bdc*/ 	.short	0x010a
        /*0bde*/ 	.byte	0x3f
	.zero		1


	//   ....[72]....
        /*0be0*/ 	.word	0x00022490
        /*0be4*/ 	.word	0x00000003
        /*0be8*/ 	.word	0x00034890
        /*0bec*/ 	.short	0x010a
        /*0bee*/ 	.byte	0x3f
	.zero		1


	//   ....[73]....
        /*0bf0*/ 	.word	0x000224e0
        /*0bf4*/ 	.word	0x00000003
        /*0bf8*/ 	.word	0x000348b0
        /*0bfc*/ 	.short	0x010a
        /*0bfe*/ 	.byte	0x3f
	.zero		1


	//   ....[74]....
        /*0c00*/ 	.word	0x00022a30
        /*0c04*/ 	.word	0x00000012
        /*0c08*/ 	.word	0x00034800
        /*0c0c*/ 	.short	0x010a
        /*0c0e*/ 	.byte	0x3f
	.zero		1


	//   ....[75]....
        /*0c10*/ 	.word	0x00022f80
        /*0c14*/ 	.word	0x00000012
        /*0c18*/ 	.word	0x00034800
        /*0c1c*/ 	.short	0x010a
        /*0c1e*/ 	.byte	0x3f
	.zero		1


	//   ....[76]....
        /*0c20*/ 	.word	0x00022fd0
        /*0c24*/ 	.word	0x00000003
        /*0c28*/ 	.word	0x00034830
        /*0c2c*/ 	.short	0x010a
        /*0c2e*/ 	.byte	0x3f
	.zero		1


	//   ....[77]....
        /*0c30*/ 	.word	0x00023020
        /*0c34*/ 	.word	0x0000000f
        /*0c38*/ 	.word	0x00034830
        /*0c3c*/ 	.short	0x010a
        /*0c3e*/ 	.byte	0x3f
	.zero		1


	//   ....[78]....
        /*0c40*/ 	.word	0x00023070
        /*0c44*/ 	.word	0x00000014
        /*0c48*/ 	.word	0x00034850
        /*0c4c*/ 	.short	0x010a
        /*0c4e*/ 	.byte	0x3f
	.zero		1


	//   ....[79]....
        /*0c50*/ 	.word	0x000230c0
        /*0c54*/ 	.word	0x00000000
        /*0c58*/ 	.word	0x00034830
        /*0c5c*/ 	.short	0x010a
        /*0c5e*/ 	.byte	0x3f
	.zero		1


	//   ....[80]....
        /*0c60*/ 	.word	0x00023110
        /*0c64*/ 	.word	0x0000000f
        /*0c68*/ 	.word	0x00034850
        /*0c6c*/ 	.short	0x010a
        /*0c6e*/ 	.byte	0x3f
	.zero		1


	//   ....[81]....
        /*0c70*/ 	.word	0x00023160
        /*0c74*/ 	.word	0x0000000c
        /*0c78*/ 	.word	0x00034850
        /*0c7c*/ 	.short	0x010a
        /*0c7e*/ 	.byte	0x3f
	.zero		1


	//   ....[82]....
        /*0c80*/ 	.word	0x00023300
        /*0c84*/ 	.word	0x00000004
        /*0c88*/ 	.word	0x00034820
        /*0c8c*/ 	.short	0x010a
        /*0c8e*/ 	.byte	0x3f
	.zero		1


	//   ....[83]....
        /*0c90*/ 	.word	0x00023350
        /*0c94*/ 	.word	0x00000006
        /*0c98*/ 	.word	0x000348a0
        /*0c9c*/ 	.short	0x010a
        /*0c9e*/ 	.byte	0x3f
	.zero		1


	//   ....[84]....
        /*0ca0*/ 	.word	0x000233a0
        /*0ca4*/ 	.word	0x00000006
        /*0ca8*/ 	.word	0x000348c0
        /*0cac*/ 	.short	0x010a
        /*0cae*/ 	.byte	0x3f
	.zero		1


	//   ....[85]....
        /*0cb0*/ 	.word	0x000233f0
        /*0cb4*/ 	.word	0x00000007
        /*0cb8*/ 	.word	0x000348a0
        /*0cbc*/ 	.short	0x010a
        /*0cbe*/ 	.byte	0x3f
	.zero		1


	//   ....[86]....
        /*0cc0*/ 	.word	0x00023440
        /*0cc4*/ 	.word	0x00000007
        /*0cc8*/ 	.word	0x000348c0
        /*0ccc*/ 	.short	0x010a
        /*0cce*/ 	.byte	0x3f
	.zero		1


	//   ....[87]....
        /*0cd0*/ 	.word	0x000235e0
        /*0cd4*/ 	.word	0x00000007
        /*0cd8*/ 	.word	0x00034840
        /*0cdc*/ 	.short	0x010a
        /*0cde*/ 	.byte	0x3f
	.zero		1


	//   ....[88]....
        /*0ce0*/ 	.word	0x00023660
        /*0ce4*/ 	.word	0x00000003
        /*0ce8*/ 	.word	0x00034820
        /*0cec*/ 	.short	0x010a
        /*0cee*/ 	.byte	0x3f
	.zero		1


	//   ....[89]....
        /*0cf0*/ 	.word	0x000236b0
        /*0cf4*/ 	.word	0x00000008
        /*0cf8*/ 	.word	0x00034840
        /*0cfc*/ 	.short	0x010a
        /*0cfe*/ 	.byte	0x3f
	.zero		1


	//   ....[90]....
        /*0d00*/ 	.word	0x00023700
        /*0d04*/ 	.word	0x00000008
        /*0d08*/ 	.word	0x00034860
        /*0d0c*/ 	.short	0x010a
        /*0d0e*/ 	.byte	0x3f
	.zero		1


	//   ....[91]....
        /*0d10*/ 	.word	0x00023750
        /*0d14*/ 	.word	0x00000002
        /*0d18*/ 	.word	0x00034840
        /*0d1c*/ 	.short	0x010a
        /*0d1e*/ 	.byte	0x3f
	.zero		1


	//   ....[92]....
        /*0d20*/ 	.word	0x000237a0
        /*0d24*/ 	.word	0x00000002
        /*0d28*/ 	.word	0x00034860
        /*0d2c*/ 	.short	0x010a
        /*0d2e*/ 	.byte	0x3f
	.zero		1


	//   ....[93]....
        /*0d30*/ 	.word	0x000237f0
        /*0d34*/ 	.word	0x00000002
        /*0d38*/ 	.word	0x00034840
        /*0d3c*/ 	.short	0x010a
        /*0d3e*/ 	.byte	0x3f
	.zero		1


	//   ....[94]....
        /*0d40*/ 	.word	0x00023840
        /*0d44*/ 	.word	0x00000002
        /*0d48*/ 	.word	0x00034860
        /*0d4c*/ 	.short	0x010a
        /*0d4e*/ 	.byte	0x3f
	.zero		1


	//   ....[95]....
        /*0d50*/ 	.word	0x00023890
        /*0d54*/ 	.word	0x00000003
        /*0d58*/ 	.word	0x00034860
        /*0d5c*/ 	.short	0x010a
        /*0d5e*/ 	.byte	0x3f
	.zero		1


	//   ....[96]....
        /*0d60*/ 	.word	0x00024250
        /*0d64*/ 	.word	0x00000000
        /*0d68*/ 	.word	0x00034820
        /*0d6c*/ 	.short	0x010a
        /*0d6e*/ 	.byte	0x3f
	.zero		1


	//   ....[97]....
        /*0d70*/ 	.word	0x000243f0
        /*0d74*/ 	.word	0x00000006
        /*0d78*/ 	.word	0x00000000
        /*0d7c*/ 	.short	0x010a
        /*0d7e*/ 	.byte	0x3f
	.zero		1


	//   ....[98]....
        /*0d80*/ 	.word	0x00024440
        /*0d84*/ 	.word	0x00000007
        /*0d88*/ 	.word	0x00000000
        /*0d8c*/ 	.short	0x010a
        /*0d8e*/ 	.byte	0x3f
	.zero		1


	//   ....[99]....
        /*0d90*/ 	.word	0x00024490
        /*0d94*/ 	.word	0x00000004
        /*0d98*/ 	.word	0x00000000
        /*0d9c*/ 	.short	0x010a
        /*0d9e*/ 	.byte	0x3f
	.zero		1


	//----- nvinfo : EIATTR_NUM_MBARRIERS
	.align		4
.L_597:
        /*0da0*/ 	.byte	0x03, 0x38
        /*0da2*/ 	.short	0x0016


	//----- nvinfo : EIATTR_EXIT_INSTR_OFFSETS
	.align		4
        /*0da4*/ 	.byte	0x04, 0x1c
        /*0da6*/ 	.short	(.L_599 - .L_598)


	//   ....[0]....
.L_598:
        /*0da8*/ 	.word	0x000223e0


	//----- nvinfo : EIATTR_MAX_THREADS
	.align		4
.L_599:
        /*0dac*/ 	.byte	0x04, 0x05
        /*0dae*/ 	.short	(.L_601 - .L_600)
.L_600:
        /*0db0*/ 	.word	0x00000180
        /*0db4*/ 	.word	0x00000001
        /*0db8*/ 	.word	0x00000001


	//----- nvinfo : EIATTR_CRS_STACK_SIZE
	.align		4
.L_601:
        /*0dbc*/ 	.byte	0x04, 0x1e
        /*0dbe*/ 	.short	(.L_603 - .L_602)
.L_602:
        /*0dc0*/ 	.word	0x00000000


	//----- nvinfo : EIATTR_CBANK_PARAM_SIZE
	.align		4
.L_603:
        /*0dc4*/ 	.byte	0x03, 0x19
        /*0dc6*/ 	.short	0x0a70


	//----- nvinfo : EIATTR_PARAM_CBANK
	.align		4
        /*0dc8*/ 	.byte	0x04, 0x0a
        /*0dca*/ 	.short	(.L_605 - .L_604)
	.align		4
.L_604:
        /*0dcc*/ 	.word	index@(.nv.constant0._ZN7cutlass13device_kernelIN5flash11enable_sm90INS1_16FlashAttnFwdSm90INS1_25CollectiveMainloopFwdSm90ILi2EN4cute5tupleIJNS5_1CILi1EEES8_S8_EEENS6_IJNS7_ILi128EEESA_NS7_ILi192EEEEEELi128ENS_6half_tEfNS_4arch4Sm90ELb1ELb0ELb0ELb1ELb0ELb1ELb0ELb1ELb1ELb0ELb0ELb0EEENS1_21CollectiveEpilogueFwdINS6_IJSA_SA_SA_EEES9_SD_SF_Li256ELb1ELb0ELb0ELb0EEENS1_36VarlenDynamicPersistentTileSchedulerILi128ELi128ELi256ELi32ELb0ELb0ELb1ELb1ELb1ELb1EEEEEEEEEvNT_6ParamsE)
        /*0dd0*/ 	.short	0x0210
        /*0dd2*/ 	.short	0x0a70


	//----- nvinfo : EIATTR_SW_WAR
	.align		4
.L_605:
        /*0dd4*/ 	.byte	0x04, 0x36
        /*0dd6*/ 	.short	(.L_607 - .L_606)
.L_606:
        /*0dd8*/ 	.word	0x00000008
.L_607:


//--------------------- .nv.info._ZN7cutlass13device_kernelIN5flash11enable_sm90INS1_16FlashAttnFwdSm90INS1_25CollectiveMainloopFwdSm90ILi2EN4cute5tupleIJNS5_1CILi1EEES8_S8_EEENS6_IJNS7_ILi64EEESA_SA_EEELi512ENS_6half_tEfNS_4arch4Sm90ELb0ELb0ELb0ELb0ELb0ELb0ELb0ELb0ELb0ELb0ELb0ELb0EEENS1_21CollectiveEpilogueFwdINS6_IJSA_NS7_ILi512EEESA_EEES9_SC_SE_Li256ELb0ELb0ELb0ELb0EEENS1_29StaticPersistentTileSchedulerILb0EEEEEEEEEvNT_6ParamsE --------------------------
	.section	.nv.info._ZN7cutlass13device_kernelIN5flash11enable_sm90INS1_16FlashAttnFwdSm90INS1_25CollectiveMainloopFwdSm90ILi2EN4cute5tupleIJNS5_1CILi1EEES8_S8_EEENS6_IJNS7_ILi64EEESA_SA_EEELi512ENS_6half_tEfNS_4arch4Sm90ELb0ELb0ELb0ELb0ELb0ELb0ELb0ELb0ELb0ELb0ELb0ELb0EEENS1_21CollectiveEpilogueFwdINS6_IJSA_NS7_ILi512EEESA_EEES9_SC_SE_Li256ELb0ELb0ELb0ELb0EEENS1_29StaticPersistentTileSchedulerILb0EEEEEEEEEvNT_6ParamsE,"",@"SHT_CUDA_INFO"
	.sectionflags	@""
	.align	4


	//----- nvinfo : EIATTR_CUDA_API_VERSION
	.align		4
        /*0000*/ 	.byte	0x04, 0x37
        /*0002*/ 	.short	(.L_609 - .L_608)
.L_608:
        /*0004*/ 	.word	0x00000082


	//----- nvinfo : EIATTR_KPARAM_INFO
	.align		4
.L_609:
        /*0008*/ 	.byte	0x04, 0x17
        /*000a*/ 	.short	(.L_611 - .L_610)
.L_610:
        /*000c*/ 	.word	0x00000000
        /*0010*/ 	.short	0x0000
        /*0012*/ 	.short	0x0070
        /*0014*/ 	.byte	0x00, 0xf0, 0x01, 0x2e


	//----- nvinfo : EIATTR_SPARSE_MMA_MASK
	.align		4
.L_611:
        /*0018*/ 	.byte	0x03, 0x50
        /*001a*/ 	.short	0x0000


	//----- nvinfo : EIATTR_MAXREG_COUNT
	.align		4
        /*001c*/ 	.byte	0x03, 0x1b
        /*001e*/ 	.short	0x00a8


	//----- nvinfo : EIATTR_NUM_BARRIERS
	.align		4
        /*0020*/ 	.byte	0x02, 0x4c
        /*0022*/ 	.byte	0x10
	.zero		1


	//----- nvinfo : EIATTR_EXTERNS
	.align		4
        /*0024*/ 	.byte	0x04, 0x0f
        /*0026*/ 	.short	(.L_613 - .L_612)


	//   ....[0]....
	.align		4
.L_612:
        /*0028*/ 	.word	index@(__assertfail)


	//----- nvinfo : EIATTR_ANNOTATIONS
	.align		4
.L_613:
        /*002c*/ 	.byte	0x04, 0x55
        /*002e*/ 	.short	(.L_615 - .L_614)


	//   ....[0]....
.L_614:
        /* <DEDUP_REMOVED lines=13> */


	//----- nvinfo : EIATTR_MERCURY_ISA_VERSION
	.align		4
.L_615:
        /*00e8*/ 	.byte	0x03, 0x5f
        /*00ea*/ 	.short	0x0101


	//----- nvinfo : EIATTR_INT_WARP_WIDE_INSTR_OFFSETS
	.align		4
        /*00ec*/ 	.byte	0x04, 0x31
        /*00ee*/ 	.short	(.L_617 - .L_616)


	//   ....[0]....
.L_616:
        /*00f0*/ 	.word	0x00000190


	//   ....[1]....
        /*00f4*/ 	.word	0x000001c0


	//   ....[2]....
        /*00f8*/ 	.word	0x000001d0


	//   ....[3]....
        /*00fc*/ 	.word	0x00007d70


	//   ....[4]....
        /*0100*/ 	.word	0x00007dd0


	//----- nvinfo : EIATTR_COOP_GROUP_MASK_REGIDS
	.align		4
.L_617:
        /*0104*/ 	.byte	0x04, 0x29
        /*0106*/ 	.short	(.L_619 - .L_618)


	//   ....[0]....
.L_618:
        /*0108*/ 	.word	0xffffffff


	//   ....[1]....
        /*010c*/ 	.word	0xffffffff


	//   ....[2]....
        /*0110*/ 	.word	0xffffffff


	//   ....[3]....
        /*0114*/ 	.word	0xffffffff


	//   ....[4]....
        /*0118*/ 	.word	0xffffffff


	//   ....[5]....
        /*011c*/ 	.word	0xffffffff


	//   ....[6]....
        /*0120*/ 	.word	0xffffffff


	//   ....[7]....
        /*0124*/ 	.word	0xffffffff


	//   ....[8]....
        /*0128*/ 	.word	0xffffffff


	//   ....[9]....
        /*012c*/ 	.word	0xffffffff


	//   ....[10]....
        /*0130*/ 	.word	0xffffffff


	//   ....[11]....
        /*0134*/ 	.word	0xffffffff


	//   ....[12]....
        /*0138*/ 	.word	0xffffffff


	//   ....[13]....
        /*013c*/ 	.word	0xffffffff


	//   ....[14]....
        /*0140*/ 	.word	0xffffffff


	//   ....[15]....
        /*0144*/ 	.word	0xffffffff


	//   ....[16]....
        /*0148*/ 	.word	0xffffffff


	//   ....[17]....
        /*014c*/ 	.word	0xffffffff


	//   ....[18]....
        /*0150*/ 	.word	0xffffffff


	//   ....[19]....
        /*0154*/ 	.word	0xffffffff


	//   ....[20]....
        /*0158*/ 	.word	0xffffffff


	//   ....[21]....
        /*015c*/ 	.word	0xffffffff


	//   ....[22]....
        /*0160*/ 	.word	0xffffffff


	//   ....[23]....
        /*0164*/ 	.word	0xffffffff


	//   ....[24]....
        /*0168*/ 	.word	0xffffffff


	//   ....[25]....
        /*016c*/ 	.word	0xffffffff


	//   ....[26]....
        /*0170*/ 	.word	0xffffffff


	//   ....[27]....
        /*0174*/ 	.word	0x0500000f


	//   ....[28]....
        /*0178*/ 	.word	0x0500000f


	//----- nvinfo : EIATTR_COOP_GROUP_INSTR_OFFSETS
	.align		4
.L_619:
        /*017c*/ 	.byte	0x04, 0x28
        /*017e*/ 	.short	(.L_621 - .L_620)


	//   ....[0]....
.L_620:
        /*0180*/ 	.word	0x00000060


	//   ....[1]....
        /*0184*/ 	.word	0x000001a0


	//   ....[2]....
        /*0188*/ 	.word	0x000001f0


	//   ....[3]....
        /*018c*/ 	.word	0x000003a0


	//   ....[4]....
        /*0190*/ 	.word	0x00000500


	//   ....[5]....
        /*0194*/ 	.word	0x00000620


	//   ....[6]....
        /*0198*/ 	.word	0x00000780


	//   ....[7]....
        /*019c*/ 	.word	0x00001040


	//   ....[8]....
        /*01a0*/ 	.word	0x00002950


	//   ....[9]....
        /*01a4*/ 	.word	0x00003330


	//   ....[10]....
        /*01a8*/ 	.word	0x00003390


	//   ....[11]....
        /*01ac*/ 	.word	0x00003560


	//   ....[12]....
        /*01b0*/ 	.word	0x00003630


	//   ....[13]....
        /*01b4*/ 	.word	0x00003f30


	//   ....[14]....
        /*01b8*/ 	.word	0x00004390


	//   ....[15]....
        /*01bc*/ 	.word	0x000043c0


	//   ....[16]....
        /*01c0*/ 	.word	0x000045f0


	//   ....[17]....
        /*01c4*/ 	.word	0x000047c0


	//   ....[18]....
        /*01c8*/ 	.word	0x00005840


	//   ....[19]....
        /*01cc*/ 	.word	0x00005880


	//   ....[20]....
        /*01d0*/ 	.word	0x000058c0


	//   ....[21]....
        /*01d4*/ 	.word	0x00005950


	//   ....[22]....
        /*01d8*/ 	.word	0x00005980


	//   ....[23]....
        /*01dc*/ 	.word	0x00006330


	//   ....[24]....
        /*01e0*/ 	.word	0x00007140


	//   ....[25]....
        /*01e4*/ 	.word	0x000075a0


	//   ....[26]....
        /*01e8*/ 	.word	0x0000a480


	//   ....[27]....
        /*01ec*/ 	.word	0x0000aa00


	//   ....[28]....
        /*01f0*/ 	.word	0x0000aea0


	//----- nvinfo : EIATTR_REG_RECONFIG
	.align		4
.L_621:
        /*01f4*/ 	.byte	0x01, 0x54
	.zero		2


	//----- nvinfo : EIATTR_SYSCALL_OFFSETS
	.align		4
        /*01f8*/ 	.byte	0x04, 0x46
        /*01fa*/ 	.short	(.L_623 - .L_622)


	//   ....[0]....
.L_622:
        /*01fc*/ 	.word	0x00002b10


	//   ....[1]....
        /*0200*/ 	.word	0x000079f0


	//   ....[2]....
        /*0204*/ 	.word	0x00007b30


	//   ....[3]....
        /*0208*/ 	.word	0x00007c30


	//----- nvinfo : EIATTR_MBARRIER_INSTR_OFFSETS
	.align		4
.L_623:
        /*020c*/ 	.byte	0x04, 0x39
        /*020e*/ 	.short	(.L_625 - .L_624)


	//   ....[0]....
.L_624:
        /*0210*/ 	.word	0x00000290
        /*0214*/ 	.word	0x000000ff
        /*0218*/ 	.word	0x00028c00
        /*021c*/ 	.short	0x0100
        /*021e*/ 	.byte	0x06
	.zero		1


	//   ....[1]....
        /*0220*/ 	.word	0x000002a0
        /*0224*/ 	.word	0x000000ff
        /*0228*/ 	.word	0x00028c20
        /*022c*/ 	.short	0x0100
        /*022e*/ 	.byte	0x06
	.zero		1


	//   ....[2]....
        /*0230*/ 	.word	0x00000350
        /*0234*/ 	.word	0x000000ff
        /*0238*/ 	.word	0x00028c30
        /*023c*/ 	.short	0x0100
        /*023e*/ 	.byte	0x06
	.zero		1


	//   ....[3]....
        /*0240*/ 	.word	0x00000360
        /*0244*/ 	.word	0x000000ff
        /*0248*/ 	.word	0x00028c40
        /*024c*/ 	.short	0x0100
        /*024e*/ 	.byte	0x06
	.zero		1


	//   ....[4]....
        /*0250*/ 	.word	0x00000370
        /*0254*/ 	.word	0x000000ff
        /*0258*/ 	.word	0x00028c38
        /*025c*/ 	.short	0x0100
        /*025e*/ 	.byte	0x06
	.zero		1


	//   ....[5]....
        /*0260*/ 	.word	0x00000380
        /*0264*/ 	.word	0x000000ff
        /*0268*/ 	.word	0x00028c48
        /*026c*/ 	.short	0x0100
        /*026e*/ 	.byte	0x06
	.zero		1


	//   ....[6]....
        /*0270*/ 	.word	0x000004b0
        /*0274*/ 	.word	0x000000ff
        /*0278*/ 	.word	0x00028c50
        /*027c*/ 	.short	0x0100
        /*027e*/ 	.byte	0x08
	.zero		1


	//   ....[7]....
        /*0280*/ 	.word	0x000004c0
        /*0284*/ 	.word	0x000000ff
        /*0288*/ 	.word	0x00028c60
        /*028c*/ 	.short	0x0100
        /*028e*/ 	.byte	0x08
	.zero		1


	//   ....[8]....
        /*0290*/ 	.word	0x000004d0
        /*0294*/ 	.word	0x000000ff
        /*0298*/ 	.word	0x00028c58
        /*029c*/ 	.short	0x0100
        /*029e*/ 	.byte	0x08
	.zero		1


	//   ....[9]....
        /*02a0*/ 	.word	0x000004e0
        /*02a4*/ 	.word	0x000000ff
        /*02a8*/ 	.word	0x00028c68
        /*02ac*/ 	.short	0x0100
        /*02ae*/ 	.byte	0x08
	.zero		1


	//   ....[10]....
        /*02b0*/ 	.word	0x000005d0
        /*02b4*/ 	.word	0x000000ff
        /*02b8*/ 	.word	0x00028c70
        /*02bc*/ 	.short	0x0100
        /*02be*/ 	.byte	0x06
	.zero		1


	//   ....[11]....
        /*02c0*/ 	.word	0x000005e0
        /*02c4*/ 	.word	0x000000ff
        /*02c8*/ 	.word	0x00028c80
        /*02cc*/ 	.short	0x0100
        /*02ce*/ 	.byte	0x06
	.zero		1


	//   ....[12]....
        /*02d0*/ 	.word	0x000005f0
        /*02d4*/ 	.word	0x000000ff
        /*02d8*/ 	.word	0x00028c78
        /*02dc*/ 	.short	0x0100
        /*02de*/ 	.byte	0x06
	.zero		1


	//   ....[13]....
        /*02e0*/ 	.word	0x00000600
        /*02e4*/ 	.word	0x000000ff
        /*02e8*/ 	.word	0x00028c88
        /*02ec*/ 	.short	0x0100
        /*02ee*/ 	.byte	0x06
	.zero		1


	//   ....[14]....
        /*02f0*/ 	.word	0x00000730
        /*02f4*/ 	.word	0x000000ff
        /*02f8*/ 	.word	0x00028c90
        /*02fc*/ 	.short	0x0100
        /*02fe*/ 	.byte	0x08
	.zero		1


	//   ....[15]....
        /*0300*/ 	.word	0x00000740
        /*0304*/ 	.word	0x000000ff
        /*0308*/ 	.word	0x00028ca0
        /*030c*/ 	.short	0x0100
        /*030e*/ 	.byte	0x08
	.zero		1


	//   ....[16]....
        /*0310*/ 	.word	0x00000750
        /*0314*/ 	.word	0x000000ff
        /*0318*/ 	.word	0x00028c98
        /*031c*/ 	.short	0x0100
        /*031e*/ 	.byte	0x08
	.zero		1


	//   ....[17]....
        /*0320*/ 	.word	0x00000760
        /*0324*/ 	.word	0x000000ff
        /*0328*/ 	.word	0x00028ca8
        /*032c*/ 	.short	0x0100
        /*032e*/ 	.byte	0x08
	.zero		1


	//   ....[18]....
        /*0330*/ 	.word	0x00000890
        /*0334*/ 	.word	0x000000ff
        /*0338*/ 	.word	0x00028cb0
        /*033c*/ 	.short	0x0100
        /*033e*/ 	.byte	0x08
	.zero		1


	//   ....[19]....
        /*0340*/ 	.word	0x000008a0
        /*0344*/ 	.word	0x000000ff
        /*0348*/ 	.word	0x00028cc0
        /*034c*/ 	.short	0x0100
        /*034e*/ 	.byte	0x08
	.zero		1


	//   ....[20]....
        /*0350*/ 	.word	0x000008b0
        /*0354*/ 	.word	0x000000ff
        /*0358*/ 	.word	0x00028cb8
        /*035c*/ 	.short	0x0100
        /*035e*/ 	.byte	0x08
	.zero		1


	//   ....[21]....
        /*0360*/ 	.word	0x000008c0
        /*0364*/ 	.word	0x000000ff
        /*0368*/ 	.word	0x00028cc8
        /*036c*/ 	.short	0x0100
        /*036e*/ 	.byte	0x08
	.zero		1


	//   ....[22]....
        /*0370*/ 	.word	0x00001150
        /*0374*/ 	.word	0x000000ff
        /*0378*/ 	.word	0x00028c50
        /*037c*/ 	.short	0x010a
        /*037e*/ 	.byte	0x10
	.zero		1


	//   ....[23]....
        /*0380*/ 	.word	0x00001430
        /*0384*/ 	.word	0x00000000
        /*0388*/ 	.word	0x00000000
        /*038c*/ 	.short	0x0101
        /*038e*/ 	.byte	0x3f
	.zero		1


	//   ....[24]....
        /*0390*/ 	.word	0x00001dc0
        /*0394*/ 	.word	0x000000ff
        /*0398*/ 	.word	0x00028c50
        /*039c*/ 	.short	0x010a
        /*039e*/ 	.byte	0x06
	.zero		1


	//   ....[25]....
        /*03a0*/ 	.word	0x00001e00
        /*03a4*/ 	.word	0x000000ff
        /*03a8*/ 	.word	0x00028c50
        /*03ac*/ 	.short	0x010a
        /*03ae*/ 	.byte	0x06
	.zero		1


	//   ....[26]....
        /*03b0*/ 	.word	0x00002050
        /*03b4*/ 	.word	0x00000003
        /*03b8*/ 	.word	0x00000000
        /*03bc*/ 	.short	0x0101
        /*03be*/ 	.byte	0x3f
	.zero		1


	//   ....[27]....
        /*03c0*/ 	.word	0x00002b90
        /*03c4*/ 	.word	0x000000ff
        /*03c8*/ 	.word	0x00028c00
        /*03cc*/ 	.short	0x010a
        /*03ce*/ 	.byte	0x2e
	.zero		1


	//   ....[28]....
        /*03d0*/ 	.word	0x00002c10
        /*03d4*/ 	.word	0x00000007
        /*03d8*/ 	.word	0x00028c30
        /*03dc*/ 	.short	0x010a
        /*03de*/ 	.byte	0x3f
	.zero		1


	//   ....[29]....
        /*03e0*/ 	.word	0x00002c50
        /*03e4*/ 	.word	0x00000007
        /*03e8*/ 	.word	0x00028c30
        /*03ec*/ 	.short	0x010a
        /*03ee*/ 	.byte	0x3f
	.zero		1


	//   ....[30]....
        /*03f0*/ 	.word	0x00003820
        /*03f4*/ 	.word	0x00000005
        /*03f8*/ 	.word	0x00000000
        /*03fc*/ 	.short	0x0101
        /*03fe*/ 	.byte	0x3f
	.zero		1


	//   ....[31]....
        /*0400*/ 	.word	0x00003ca0
        /*0404*/ 	.word	0x00000007
        /*0408*/ 	.word	0x00028c50
        /*040c*/ 	.short	0x010a
        /*040e*/ 	.byte	0x3f
	.zero		1


	//   ....[32]....
        /*0410*/ 	.word	0x00003cf0
        /*0414*/ 	.word	0x00000007
        /*0418*/ 	.word	0x00028c50
        /*041c*/ 	.short	0x010a
        /*041e*/ 	.byte	0x3f
	.zero		1


	//   ....[33]....
        /*0420*/ 	.word	0x00003f50
        /*0424*/ 	.word	0x00000007
        /*0428*/ 	.word	0x00000000
        /*042c*/ 	.short	0x0101
        /*042e*/ 	.byte	0x3f
	.zero		1


	//   ....[34]....
        /*0430*/ 	.word	0x00004090
        /*0434*/ 	.word	0x000000ff
        /*0438*/ 	.word	0x00028c30
        /*043c*/ 	.short	0x010a
        /*043e*/ 	.byte	0x16
	.zero		1


	//   ....[35]....
        /*0440*/ 	.word	0x000040d0
        /*0444*/ 	.word	0x000000ff
        /*0448*/ 	.word	0x00028c30
        /*044c*/ 	.short	0x010a
        /*044e*/ 	.byte	0x16
	.zero		1


	//   ....[36]....
        /*0450*/ 	.word	0x00004b50
        /*0454*/ 	.word	0x0000009a
        /*0458*/ 	.word	0x00000000
        /*045c*/ 	.short	0x0101
        /*045e*/ 	.byte	0x3f
	.zero		1


	//   ....[37]....
        /*0460*/ 	.word	0x000055b0
        /*0464*/ 	.word	0x000000ff
        /*0468*/ 	.word	0x00028c50
        /*046c*/ 	.short	0x010a
        /*046e*/ 	.byte	0x16
	.zero		1


	//   ....[38]....
        /*0470*/ 	.word	0x000055f0
        /*0474*/ 	.word	0x000000ff
        /*0478*/ 	.word	0x00028c50
        /*047c*/ 	.short	0x010a
        /*047e*/ 	.byte	0x16
	.zero		1


	//   ....[39]....
        /*0480*/ 	.word	0x00005860
        /*0484*/ 	.word	0x000000aa
        /*0488*/ 	.word	0x00000000
        /*048c*/ 	.short	0x0101
        /*048e*/ 	.byte	0x3f
	.zero		1


	//   ....[40]....
        /*0490*/ 	.word	0x00007510
        /*0494*/ 	.word	0x000000ff
        /*0498*/ 	.word	0x00000000
        /*049c*/ 	.short	0x0101
        /*049e*/ 	.byte	0x06
	.zero		1


	//   ....[41]....
        /*04a0*/ 	.word	0x00008130
        /*04a4*/ 	.word	0x00000005
        /*04a8*/ 	.word	0x00028c40
        /*04ac*/ 	.short	0x010a
        /*04ae*/ 	.byte	0x3f
	.zero		1


	//   ....[42]....
        /*04b0*/ 	.word	0x000084c0
        /*04b4*/ 	.word	0x0000000a
        /*04b8*/ 	.word	0x00028c20
        /*04bc*/ 	.short	0x010a
        /*04be*/ 	.byte	0x3f
	.zero		1


	//   ....[43]....
        /*04c0*/ 	.word	0x00008580
        /*04c4*/ 	.word	0x00000008
        /*04c8*/ 	.word	0x00028c60
        /*04cc*/ 	.short	0x010a
        /*04ce*/ 	.byte	0x3f
	.zero		1


	//   ....[44]....
        /*04d0*/ 	.word	0x00008c70
        /*04d4*/ 	.word	0x00000002
        /*04d8*/ 	.word	0x00028c40
        /*04dc*/ 	.short	0x010a
        /*04de*/ 	.byte	0x3f
	.zero		1


	//   ....[45]....
        /*04e0*/ 	.word	0x00008e40
        /*04e4*/ 	.word	0x00000002
        /*04e8*/ 	.word	0x00028c60
        /*04ec*/ 	.short	0x010a
        /*04ee*/ 	.byte	0x3f
	.zero		1


	//   ....[46]....
        /*04f0*/ 	.word	0x000094c0
        /*04f4*/ 	.word	0x00000003
        /*04f8*/ 	.word	0x00028c40
        /*04fc*/ 	.short	0x010a
        /*04fe*/ 	.byte	0x3f
	.zero		1


	//   ....[47]....
        /*0500*/ 	.word	0x00009690
        /*0504*/ 	.word	0x00000003
        /*0508*/ 	.word	0x00028c60
        /*050c*/ 	.short	0x010a
        /*050e*/ 	.byte	0x3f
	.zero		1


	//   ....[48]....
        /*0510*/ 	.word	0x00009cb0
        /*0514*/ 	.word	0x00000003
        /*0518*/ 	.word	0x00028c40
        /*051c*/ 	.short	0x010a
        /*051e*/ 	.byte	0x3f
	.zero		1


	//   ....[49]....
        /*0520*/ 	.word	0x00009e80
        /*0524*/ 	.word	0x00000003
        /*0528*/ 	.word	0x00028c60
        /*052c*/ 	.short	0x010a
        /*052e*/ 	.byte	0x3f
	.zero		1


	//   ....[50]....
        /*0530*/ 	.word	0x0000a400
        /*0534*/ 	.word	0x00000000
        /*0538*/ 	.word	0x00028c20
        /*053c*/ 	.short	0x010a
        /*053e*/ 	.byte	0x3f
	.zero		1


	//   ....[51]....
        /*0540*/ 	.word	0x0000a5a0
        /*0544*/ 	.word	0x00000006
        /*0548*/ 	.word	0x00000000
        /*054c*/ 	.short	0x010a
        /*054e*/ 	.byte	0x3f
	.zero		1


	//   ....[52]....
        /*0550*/ 	.word	0x0000a610
        /*0554*/ 	.word	0x00000003
        /*0558*/ 	.word	0x00000000
        /*055c*/ 	.short	0x010a
        /*055e*/ 	.byte	0x3f
	.zero		1


	//   ....[53]....
        /*0560*/ 	.word	0x0000a670
        /*0564*/ 	.word	0x00000010
        /*0568*/ 	.word	0x00000000
        /*056c*/ 	.short	0x010a
        /*056e*/ 	.byte	0x3f
	.zero		1


	//   ....[54]....
        /*0570*/ 	.word	0x0000a6a0
        /*0574*/ 	.word	0x00000003
        /*0578*/ 	.word	0x00000000
        /*057c*/ 	.short	0x010a
        /*057e*/ 	.byte	0x3f
	.zero		1


	//   ....[55]....
        /*0580*/ 	.word	0x0000a710
        /*0584*/ 	.word	0x00000003
        /*0588*/ 	.word	0x00028c50
        /*058c*/ 	.short	0x010a
        /*058e*/ 	.byte	0x3f
	.zero		1


	//   ....[56]....
        /*0590*/ 	.word	0x0000a770
        /*0594*/ 	.word	0x00000004
        /*0598*/ 	.word	0x00028c50
        /*059c*/ 	.short	0x010a
        /*059e*/ 	.byte	0x3f
	.zero		1


	//   ....[57]....
        /*05a0*/ 	.word	0x0000a7d0
        /*05a4*/ 	.word	0x00000003
        /*05a8*/ 	.word	0x00028c00
        /*05ac*/ 	.short	0x010a
        /*05ae*/ 	.byte	0x3f
	.zero		1


	//   ....[58]....
        /*05b0*/ 	.word	0x0000a820
        /*05b4*/ 	.word	0x00000007
        /*05b8*/ 	.word	0x00028c30
        /*05bc*/ 	.short	0x010a
        /*05be*/ 	.byte	0x3f
	.zero		1


	//   ....[59]....
        /*05c0*/ 	.word	0x0000a870
        /*05c4*/ 	.word	0x00000007
        /*05c8*/ 	.word	0x00028c50
        /*05cc*/ 	.short	0x010a
        /*05ce*/ 	.byte	0x3f
	.zero		1


	//   ....[60]....
        /*05d0*/ 	.word	0x0000a8d0
        /*05d4*/ 	.word	0x00000000
        /*05d8*/ 	.word	0x00028c30
        /*05dc*/ 	.short	0x010a
        /*05de*/ 	.byte	0x3f
	.zero		1


	//   ....[61]....
        /*05e0*/ 	.word	0x0000a920
        /*05e4*/ 	.word	0x000000aa
        /*05e8*/ 	.word	0x00028c50
        /*05ec*/ 	.short	0x010a
        /*05ee*/ 	.byte	0x3f
	.zero		1


	//   ....[62]....
        /*05f0*/ 	.word	0x0000aac0
        /*05f4*/ 	.word	0x00000005
        /*05f8*/ 	.word	0x00028c40
        /*05fc*/ 	.short	0x010a
        /*05fe*/ 	.byte	0x3f
	.zero		1


	//   ....[63]....
        /*0600*/ 	.word	0x0000ab40
        /*0604*/ 	.word	0x00000008
        /*0608*/ 	.word	0x00028c20
        /*060c*/ 	.short	0x010a
        /*060e*/ 	.byte	0x3f
	.zero		1


	//   ....[64]....
        /*0610*/ 	.word	0x0000ab90
        /*0614*/ 	.word	0x00000008
        /*0618*/ 	.word	0x00028c60
        /*061c*/ 	.short	0x010a
        /*061e*/ 	.byte	0x3f
	.zero		1


	//   ....[65]....
        /*0620*/ 	.word	0x0000abe0
        /*0624*/ 	.word	0x00000002
        /*0628*/ 	.word	0x00028c40
        /*062c*/ 	.short	0x010a
        /*062e*/ 	.byte	0x3f
	.zero		1


	//   ....[66]....
        /*0630*/ 	.word	0x0000ac30
        /*0634*/ 	.word	0x00000002
        /*0638*/ 	.word	0x00028c60
        /*063c*/ 	.short	0x010a
        /*063e*/ 	.byte	0x3f
	.zero		1


	//   ....[67]....
        /*0640*/ 	.word	0x0000ac80
        /*0644*/ 	.word	0x00000003
        /*0648*/ 	.word	0x00028c40
        /*064c*/ 	.short	0x010a
        /*064e*/ 	.byte	0x3f
	.zero		1


	//   ....[68]....
        /*0650*/ 	.word	0x0000acd0
        /*0654*/ 	.word	0x00000003
        /*0658*/ 	.word	0x00028c60
        /*065c*/ 	.short	0x010a
        /*065e*/ 	.byte	0x3f
	.zero		1


	//   ....[69]....
        /*0660*/ 	.word	0x0000ad20
        /*0664*/ 	.word	0x00000003
        /*0668*/ 	.word	0x00028c40
        /*066c*/ 	.short	0x010a
        /*066e*/ 	.byte	0x3f
	.zero		1


	//   ....[70]....
        /*0670*/ 	.word	0x0000ad70
        /*0674*/ 	.word	0x00000003
        /*0678*/ 	.word	0x00028c60
        /*067c*/ 	.short	0x010a
        /*067e*/ 	.byte	0x3f
	.zero		1


	//   ....[71]....
        /*0680*/ 	.word	0x0000adc0
        /*0684*/ 	.word	0x00000000
        /*0688*/ 	.word	0x00028c20
        /*068c*/ 	.short	0x010a
        /*068e*/ 	.byte	0x3f
	.zero		1


	//   ....[72]....
        /*0690*/ 	.word	0x0000af60
        /*0694*/ 	.word	0x00000006
        /*0698*/ 	.word	0x00000000
        /*069c*/ 	.short	0x010a
        /*069e*/ 	.byte	0x3f
	.zero		1


	//   ....[73]....
        /*06a0*/ 	.word	0x0000afb0
        /*06a4*/ 	.word	0x00000003
        /*06a8*/ 	.word	0x00000000
        /*06ac*/ 	.short	0x010a
        /*06ae*/ 	.byte	0x3f
	.zero		1


	//   ....[74]....
        /*06b0*/ 	.word	0x0000b000
        /*06b4*/ 	.word	0x00000010
        /*06b8*/ 	.word	0x00000000
        /*06bc*/ 	.short	0x010a
        /*06be*/ 	.byte	0x3f
	.zero		1


	//----- nvinfo : EIATTR_NUM_MBARRIERS
	.align		4
.L_625:
        /*06c0*/ 	.byte	0x03, 0x38
        /*06c2*/ 	.short	0x0016


	//----- nvinfo : EIATTR_EXIT_INSTR_OFFSETS
	.align		4
        /*06c4*/ 	.byte	0x04, 0x1c
        /*06c6*/ 	.short	(.L_627 - .L_626)


	//   ....[0]....
.L_626:
        /*06c8*/ 	.word	0x00000a10


	//   ....[1]....
        /*06cc*/ 	.word	0x00007560


	//   ....[2]....
        /*06d0*/ 	.word	0x000075c0


	//   ....[3]....
        /*06d4*/ 	.word	0x0000a6f0


	//----- nvinfo : EIATTR_MAX_THREADS
	.align		4
.L_627:
        /*06d8*/ 	.byte	0x04, 0x05
        /*06da*/ 	.short	(.L_629 - .L_628)
.L_628:
        /*06dc*/ 	.word	0x00000180
        /*06e0*/ 	.word	0x00000001
        /*06e4*/ 	.word	0x00000001


	//----- nvinfo : EIATTR_CRS_STACK_SIZE
	.align		4
.L_629:
        /*06e8*/ 	.byte	0x04, 0x1e
        /*06ea*/ 	.short	(.L_631 - .L_630)
.L_630:
        /*06ec*/ 	.word	0x00000000


	//----- nvinfo : EIATTR_CBANK_PARAM_SIZE
	.align		4
.L_631:
        /*06f0*/ 	.byte	0x03, 0x19
        /*06f2*/ 	.short	0x0bf0


	//----- nvinfo : EIATTR_PARAM_CBANK
	.align		4
        /*06f4*/ 	.byte	0x04, 0x0a
        /*06f6*/ 	.short	(.L_633 - .L_632)
	.align		4
.L_632:
        /*06f8*/ 	.word	index@(.nv.constant0._ZN7cutlass13device_kernelIN5flash11enable_sm90INS1_16FlashAttnFwdSm90INS1_25CollectiveMainloopFwdSm90ILi2EN4cute5tupleIJNS5_1CILi1EEES8_S8_EEENS6_IJNS7_ILi64EEESA_SA_EEELi512ENS_6half_tEfNS_4arch4Sm90ELb0ELb0ELb0ELb0ELb0ELb0ELb0ELb0ELb0ELb0ELb0ELb0EEENS1_21CollectiveEpilogueFwdINS6_IJSA_NS7_ILi512EEESA_EEES9_SC_SE_Li256ELb0ELb0ELb0ELb0EEENS1_29StaticPersistentTileSchedulerILb0EEEEEEEEEvNT_6ParamsE)
        /*06fc*/ 	.short	0x0210
        /*06fe*/ 	.short	0x0bf0


	//----- nvinfo : EIATTR_SW_WAR
	.align		4
.L_633:
        /*0700*/ 	.byte	0x04, 0x36
        /*0702*/ 	.short	(.L_635 - .L_634)
.L_634:
        /*0704*/ 	.word	0x00000008
.L_635:


//--------------------- .nv.info._ZN7cutlass13device_kernelIN5flash11enable_sm90INS1_16FlashAttnFwdSm90INS1_25CollectiveMainloopFwdSm90ILi2EN4cute5tupleIJNS5_1CILi1EEES8_S8_EEENS6_IJNS7_ILi64EEESA_SA_EEELi512ENS_6half_tEfNS_4arch4Sm90ELb0ELb0ELb0ELb0ELb0ELb0ELb1ELb0ELb0ELb0ELb0ELb0EEENS1_21CollectiveEpilogueFwdINS6_IJSA_NS7_ILi512EEESA_EEES9_SC_SE_Li256ELb0ELb0ELb0ELb0EEENS1_29StaticPersistentTileSchedulerILb0EEEEEEEEEvNT_6ParamsE --------------------------
	.section	.nv.info._ZN7cutlass13device_kernelIN5flash11enable_sm90INS1_16FlashAttnFwdSm90INS1_25CollectiveMainloopFwdSm90ILi2EN4cute5tupleIJNS5_1CILi1EEES8_S8_EEENS6_IJNS7_ILi64EEESA_SA_EEELi512ENS_6half_tEfNS_4arch4Sm90ELb0ELb0ELb0ELb0ELb0ELb0ELb1ELb0ELb0ELb0ELb0ELb0EEENS1_21CollectiveEpilogueFwdINS6_IJSA_NS7_ILi512EEESA_EEES9_SC_SE_Li256ELb0ELb0ELb0ELb0EEENS1_29StaticPersistentTileSchedulerILb0EEEEEEEEEvNT_6ParamsE,"",@"SHT_CUDA_INFO"
	.sectionflags	@""
	.align	4


	//----- nvinfo : EIATTR_CUDA_API_VERSION
	.align		4
        /*0000*/ 	.byte	0x04, 0x37
        /*0002*/ 	.short	(.L_637 - .L_636)
.L_636:
        /*0004*/ 	.word	0x00000082


	//----- nvinfo : EIATTR_KPARAM_INFO
	.align		4
.L_637:
        /*0008*/ 	.byte	0x04, 0x17
        /*000a*/ 	.short	(.L_639 - .L_638)
.L_638:
        /*000c*/ 	.word	0x00000000
        /*0010*/ 	.short	0x0000
        /*0012*/ 	.short	0x0070
        /*0014*/ 	.byte	0x00, 0xf0, 0x01, 0x32


	//----- nvinfo : EIATTR_SPARSE_MMA_MASK
	.align		4
.L_639:
        /*0018*/ 	.byte	0x03, 0x50
        /*001a*/ 	.short	0x0000


	//----- nvinfo : EIATTR_MAXREG_COUNT
	.align		4
        /*001c*/ 	.byte	0x03, 0x1b
        /*001e*/ 	.short	0x00a8


	//----- nvinfo : EIATTR_NUM_BARRIERS
	.align		4
        /*0020*/ 	.byte	0x02, 0x4c
        /*0022*/ 	.byte	0x10
	.zero		1


	//----- nvinfo : EIATTR_EXTERNS
	.align		4
        /*0024*/ 	.byte	0x04, 0x0f
        /*0026*/ 	.short	(.L_641 - .L_640)


	//   ....[0]....
	.align		4
.L_640:
        /*0028*/ 	.word	index@(__assertfail)


	//----- nvinfo : EIATTR_ANNOTATIONS
	.align		4
.L_641:
        /*002c*/ 	.byte	0x04, 0x55
        /*002e*/ 	.short	(.L_643 - .L_642)


	//   ....[0]....
.L_642:
        /* <DEDUP_REMOVED lines=14> */


	//----- nvinfo : EIATTR_MERCURY_ISA_VERSION
	.align		4
.L_643:
        /*00f8*/ 	.byte	0x03, 0x5f
        /*00fa*/ 	.short	0x0101


	//----- nvinfo : EIATTR_INT_WARP_WIDE_INSTR_OFFSETS
	.align		4
        /*00fc*/ 	.byte	0x04, 0x31
        /*00fe*/ 	.short	(.L_645 - .L_644)


	//   ....[0]....
.L_644:
        /*0100*/ 	.word	0x000001b0


	//   ....[1]....
        /*0104*/ 	.word	0x000001e0


	//   ....[2]....
        /*0108*/ 	.word	0x00000250


	//   ....[3]....
        /*010c*/ 	.word	0x00000290


	//   ....[4]....
        /*0110*/ 	.word	0x0000a650


	//   ....[5]....
        /*0114*/ 	.word	0x0000a6b0


	//----- nvinfo : EIATTR_COOP_GROUP_MASK_REGIDS
	.align		4
.L_645:
        /*0118*/ 	.byte	0x04, 0x29
        /*011a*/ 	.short	(.L_647 - .L_646)


	//   ....[0]....
.L_646:
        /*011c*/ 	.word	0xffffffff


	//   ....[1]....
        /*0120*/ 	.word	0xffffffff


	//   ....[2]....
        /*0124*/ 	.word	0xffffffff


	//   ....[3]....
        /*0128*/ 	.word	0xffffffff


	//   ....[4]....
        /*012c*/ 	.word	0xffffffff


	//   ....[5]....
        /*0130*/ 	.word	0xffffffff


	//   ....[6]....
        /*0134*/ 	.word	0xffffffff


	//   ....[7]....
        /*0138*/ 	.word	0xffffffff


	//   ....[8]....
        /*013c*/ 	.word	0xffffffff


	//   ....[9]....
        /*0140*/ 	.word	0xffffffff


	//   ....[10]....
        /*0144*/ 	.word	0xffffffff


	//   ....[11]....
        /*0148*/ 	.word	0xffffffff


	//   ....[12]....
        /*014c*/ 	.word	0xffffffff


	//   ....[13]....
        /*0150*/ 	.word	0xffffffff


	//   ....[14]....
        /*0154*/ 	.word	0xffffffff


	//   ....[15]....
        /*0158*/ 	.word	0xffffffff


	//   ....[16]....
        /*015c*/ 	.word	0xffffffff


	//   ....[17]....
        /*0160*/ 	.word	0xffffffff


	//   ....[18]....
        /*0164*/ 	.word	0xffffffff


	//   ....[19]....
        /*0168*/ 	.word	0xffffffff


	//   ....[20]....
        /*016c*/ 	.word	0xffffffff


	//   ....[21]....
        /*0170*/ 	.word	0xffffffff


	//   ....[22]....
        /*0174*/ 	.word	0xffffffff


	//   ....[23]....
        /*0178*/ 	.word	0xffffffff


	//   ....[24]....
        /*017c*/ 	.word	0xffffffff


	//   ....[25]....
        /*0180*/ 	.word	0xffffffff


	//   ....[26]....
        /*0184*/ 	.word	0xffffffff


	//   ....[27]....
        /*0188*/ 	.word	0xffffffff


	//   ....[28]....
        /*018c*/ 	.word	0xffffffff


	//   ....[29]....
        /*0190*/ 	.word	0x0500000f


	//   ....[30]....
        /*0194*/ 	.word	0x0500000f


	//----- nvinfo : EIATTR_COOP_GROUP_INSTR_OFFSETS
	.align		4
.L_647:
        /*0198*/ 	.byte	0x04, 0x28
        /*019a*/ 	.short	(.L_649 - .L_648)


	//   ....[0]....
.L_648:
        /*019c*/ 	.word	0x00000060


	//   ....[1]....
        /*01a0*/ 	.word	0x000001c0


	//   ....[2]....
        /*01a4*/ 	.word	0x00000270


	//   ....[3]....
        /*01a8*/ 	.word	0x000003d0


	//   ....[4]....
        /*01ac*/ 	.word	0x00000530


	//   ....[5]....
        /*01b0*/ 	.word	0x00000650


	//   ....[6]....
        /*01b4*/ 	.word	0x000007b0


	//   ....[7]....
        /*01b8*/ 	.word	0x00001010


	//   ....[8]....
        /*01bc*/ 	.word	0x00002790


	//   ....[9]....
        /*01c0*/ 	.word	0x00003760


	//   ....[10]....
        /*01c4*/ 	.word	0x000046f0


	//   ....[11]....
        /*01c8*/ 	.word	0x00004770


	//   ....[12]....
        /*01cc*/ 	.word	0x00004940


	//   ....[13]....
        /*01d0*/ 	.word	0x00004a50


	//   ....[14]....
        /*01d4*/ 	.word	0x000052c0


	//   ....[15]....
        /*01d8*/ 	.word	0x00006020


	//   ....[16]....
        /*01dc*/ 	.word	0x00006ce0


	//   ....[17]....
        /*01e0*/ 	.word	0x00006d10


	//   ....[18]....
        /*01e4*/ 	.word	0x00006f50


	//   ....[19]....
        /*01e8*/ 	.word	0x00007120


	//   ....[20]....
        /*01ec*/ 	.word	0x00008110


	//   ....[21]....
        /*01f0*/ 	.word	0x00008150


	//   ....[22]....
        /*01f4*/ 	.word	0x00008190


	//   ....[23]....
        /*01f8*/ 	.word	0x00008220


	//   ....[24]....
        /*01fc*/ 	.word	0x00008230


	//   ....[25]....
        /*0200*/ 	.word	0x00008bf0


	//   ....[26]....
        /*0204*/ 	.word	0x00009a00


	//   ....[27]....
        /*0208*/ 	.word	0x00009e60


	//   ....[28]....
        /*020c*/ 	.word	0x0000d150


	//   ....[29]....
        /*0210*/ 	.word	0x0000d5f0


	//   ....[30]....
        /*0214*/ 	.word	0x0000da90


	//----- nvinfo : EIATTR_REG_RECONFIG
	.align		4
.L_649:
        /*0218*/ 	.byte	0x01, 0x54
	.zero		2


	//----- nvinfo : EIATTR_SYSCALL_OFFSETS
	.align		4
        /*021c*/ 	.byte	0x04, 0x46
        /*021e*/ 	.short	(.L_651 - .L_650)


	//   ....[0]....
.L_650:
        /*0220*/ 	.word	0x00002980


	//   ....[1]....
        /*0224*/ 	.word	0x0000a2d0


	//   ....[2]....
        /*0228*/ 	.word	0x0000a410


	//   ....[3]....
        /*022c*/ 	.word	0x0000a510


	//----- nvinfo : EIATTR_MBARRIER_INSTR_OFFSETS
	.align		4
.L_651:
        /*0230*/ 	.byte	0x04, 0x39
        /*0232*/ 	.short	(.L_653 - .L_652)


	//   ....[0]....
.L_652:
        /*0234*/ 	.word	0x000002b0
        /*0238*/ 	.word	0x000000ff
        /*023c*/ 	.word	0x00038800
        /*0240*/ 	.short	0x0100
        /*0242*/ 	.byte	0x06
	.zero		1


	//   ....[1]....
        /*0244*/ 	.word	0x000002c0
        /*0248*/ 	.word	0x000000ff
        /*024c*/ 	.word	0x00038810
        /*0250*/ 	.short	0x0100
        /*0252*/ 	.byte	0x06
	.zero		1


	//   ....[2]....
        /*0254*/ 	.word	0x000002d0
        /*0258*/ 	.word	0x000000ff
        /*025c*/ 	.word	0x00038820
        /*0260*/ 	.short	0x0100
        /*0262*/ 	.byte	0x06
	.zero		1


	//   ....[3]....
        /*0264*/ 	.word	0x00000380
        /*0268*/ 	.word	0x000000ff
        /*026c*/ 	.word	0x00038830
        /*0270*/ 	.short	0x0100
        /*0272*/ 	.byte	0x06
	.zero		1


	//   ....[4]....
        /*0274*/ 	.word	0x00000390
        /*0278*/ 	.word	0x000000ff
        /*027c*/ 	.word	0x00038840
        /*0280*/ 	.short	0x0100
        /*0282*/ 	.byte	0x06
	.zero		1


	//   ....[5]....
        /*0284*/ 	.word	0x000003a0
        /*0288*/ 	.word	0x000000ff
        /*028c*/ 	.word	0x00038838
        /*0290*/ 	.short	0x0100
        /*0292*/ 	.byte	0x06
	.zero		1


	//   ....[6]....
        /*0294*/ 	.word	0x000003b0
        /*0298*/ 	.word	0x000000ff
        /*029c*/ 	.word	0x00038848
        /*02a0*/ 	.short	0x0100
        /*02a2*/ 	.byte	0x06
	.zero		1


	//   ....[7]....
        /*02a4*/ 	.word	0x000004e0
        /*02a8*/ 	.word	0x000000ff
        /*02ac*/ 	.word	0x00038850
        /*02b0*/ 	.short	0x0100
        /*02b2*/ 	.byte	0x08
	.zero		1


	//   ....[8]....
        /*02b4*/ 	.word	0x000004f0
        /*02b8*/ 	.word	0x000000ff
        /*02bc*/ 	.word	0x00038860
        /*02c0*/ 	.short	0x0100
        /*02c2*/ 	.byte	0x08
	.zero		1


	//   ....[9]....
        /*02c4*/ 	.word	0x00000500
        /*02c8*/ 	.word	0x000000ff
        /*02cc*/ 	.word	0x00038858
        /*02d0*/ 	.short	0x0100
        /*02d2*/ 	.byte	0x08
	.zero		1


	//   ....[10]....
        /*02d4*/ 	.word	0x00000510
        /*02d8*/ 	.word	0x000000ff
        /*02dc*/ 	.word	0x00038868
        /*02e0*/ 	.short	0x0100
        /*02e2*/ 	.byte	0x08
	.zero		1


	//   ....[11]....
        /*02e4*/ 	.word	0x00000600
        /*02e8*/ 	.word	0x000000ff
        /*02ec*/ 	.word	0x00038870
        /*02f0*/ 	.short	0x0100
        /*02f2*/ 	.byte	0x06
	.zero		1


	//   ....[12]....
        /*02f4*/ 	.word	0x00000610
        /*02f8*/ 	.word	0x000000ff
        /*02fc*/ 	.word	0x00038880
        /*0300*/ 	.short	0x0100
        /*0302*/ 	.byte	0x06
	.zero		1


	//   ....[13]....
        /*0304*/ 	.word	0x00000620
        /*0308*/ 	.word	0x000000ff
        /*030c*/ 	.word	0x00038878
        /*0310*/ 	.short	0x0100
        /*0312*/ 	.byte	0x06
	.zero		1


	//   ....[14]....
        /*0314*/ 	.word	0x00000630
        /*0318*/ 	.word	0x000000ff
        /*031c*/ 	.word	0x00038888
        /*0320*/ 	.short	0x0100
        /*0322*/ 	.byte	0x06
	.zero		1


	//   ....[15]....
        /*0324*/ 	.word	0x00000760
        /*0328*/ 	.word	0x000000ff
        /*032c*/ 	.word	0x00038890
        /*0330*/ 	.short	0x0100
        /*0332*/ 	.byte	0x08
	.zero		1


	//   ....[16]....
        /*0334*/ 	.word	0x00000770
        /*0338*/ 	.word	0x000000ff
        /*033c*/ 	.word	0x000388a0
        /*0340*/ 	.short	0x0100
        /*0342*/ 	.byte	0x08
	.zero		1


	//   ....[17]....
        /*0344*/ 	.word	0x00000780
        /*0348*/ 	.word	0x000000ff
        /*034c*/ 	.word	0x00038898
        /*0350*/ 	.short	0x0100
        /*0352*/ 	.byte	0x08
	.zero		1


	//   ....[18]....
        /*0354*/ 	.word	0x00000790
        /*0358*/ 	.word	0x000000ff
        /*035c*/ 	.word	0x000388a8
        /*0360*/ 	.short	0x0100
        /*0362*/ 	.byte	0x08
	.zero		1


	//   ....[19]....
        /*0364*/ 	.word	0x000008d0
        /*0368*/ 	.word	0x000000ff
        /*036c*/ 	.word	0x000388b0
        /*0370*/ 	.short	0x0100
        /*0372*/ 	.byte	0x08
	.zero		1


	//   ....[20]....
        /*0374*/ 	.word	0x000008e0
        /*0378*/ 	.word	0x000000ff
        /*037c*/ 	.word	0x000388c0
        /*0380*/ 	.short	0x0100
        /*0382*/ 	.byte	0x08
	.zero		1


	//   ....[21]....
        /*0384*/ 	.word	0x000008f0
        /*0388*/ 	.word	0x000000ff
        /*038c*/ 	.word	0x000388b8
        /*0390*/ 	.short	0x0100
        /*0392*/ 	.byte	0x08
	.zero		1


	//   ....[22]....
        /*0394*/ 	.word	0x00000900
        /*0398*/ 	.word	0x000000ff
        /*039c*/ 	.word	0x000388c8
        /*03a0*/ 	.short	0x0100
        /*03a2*/ 	.byte	0x08
	.zero		1


	//   ....[23]....
        /*03a4*/ 	.word	0x00001390
        /*03a8*/ 	.word	0x00000000
        /*03ac*/ 	.word	0x00000000
        /*03b0*/ 	.short	0x0101
        /*03b2*/ 	.byte	0x3f
	.zero		1


	//   ....[24]....
        /*03b4*/ 	.word	0x00001e80
        /*03b8*/ 	.word	0x00000003
        /*03bc*/ 	.word	0x00000000
        /*03c0*/ 	.short	0x0101
        /*03c2*/ 	.byte	0x3f
	.zero		1


	//   ....[25]....
        /*03c4*/ 	.word	0x000029f0
        /*03c8*/ 	.word	0x000000ff
        /*03cc*/ 	.word	0x00038800
        /*03d0*/ 	.short	0x010a
        /*03d2*/ 	.byte	0x2a
	.zero		1


	//   ....[26]....
        /*03d4*/ 	.word	0x00002a50
        /*03d8*/ 	.word	0x00000008
        /*03dc*/ 	.word	0x00038830
        /*03e0*/ 	.short	0x010a
        /*03e2*/ 	.byte	0x3f
	.zero		1


	//   ....[27]....
        /*03e4*/ 	.word	0x00002a90
        /*03e8*/ 	.word	0x00000008
        /*03ec*/ 	.word	0x00038830
        /*03f0*/ 	.short	0x010a
        /*03f2*/ 	.byte	0x3f
	.zero		1


	//   ....[28]....
        /*03f4*/ 	.word	0x00002d10
        /*03f8*/ 	.word	0x000000ff
        /*03fc*/ 	.word	0x00038810
        /*0400*/ 	.short	0x010a
        /*0402*/ 	.byte	0x2a
	.zero		1


	//   ....[29]....
        /*0404*/ 	.word	0x00002d50
        /*0408*/ 	.word	0x00000008
        /*040c*/ 	.word	0x00038850
        /*0410*/ 	.short	0x010a
        /*0412*/ 	.byte	0x3f
	.zero		1


	//   ....[30]....
        /*0414*/ 	.word	0x00002e30
        /*0418*/ 	.word	0x00000008
        /*041c*/ 	.word	0x00038850
        /*0420*/ 	.short	0x010a
        /*0422*/ 	.byte	0x3f
	.zero		1


	//   ....[31]....
        /*0424*/ 	.word	0x00004cd0
        /*0428*/ 	.word	0x00000018
        /*042c*/ 	.word	0x00000000
        /*0430*/ 	.short	0x0101
        /*0432*/ 	.byte	0x3f
	.zero		1


	//   ....[32]....
        /*0434*/ 	.word	0x000052e0
        /*0438*/ 	.word	0x00000008
        /*043c*/ 	.word	0x00000000
        /*0440*/ 	.short	0x0101
        /*0442*/ 	.byte	0x3f
	.zero		1


	//   ....[33]....
        /*0444*/ 	.word	0x00005430
        /*0448*/ 	.word	0x0000000b
        /*044c*/ 	.word	0x00038830
        /*0450*/ 	.short	0x010a
        /*0452*/ 	.byte	0x3f
	.zero		1


	//   ....[34]....
        /*0454*/ 	.word	0x00005480
        /*0458*/ 	.word	0x0000000b
        /*045c*/ 	.word	0x00038830
        /*0460*/ 	.short	0x010a
        /*0462*/ 	.byte	0x3f
	.zero		1


	//   ....[35]....
        /*0464*/ 	.word	0x00005680
        /*0468*/ 	.word	0x0000000b
        /*046c*/ 	.word	0x00038850
        /*0470*/ 	.short	0x010a
        /*0472*/ 	.byte	0x3f
	.zero		1


	//   ....[36]....
        /*0474*/ 	.word	0x000056c0
        /*0478*/ 	.word	0x0000000b
        /*047c*/ 	.word	0x00038850
        /*0480*/ 	.short	0x010a
        /*0482*/ 	.byte	0x3f
	.zero		1


	//   ....[37]....
        /*0484*/ 	.word	0x00007500
        /*0488*/ 	.word	0x00000098
        /*048c*/ 	.word	0x00000000
        /*0490*/ 	.short	0x0101
        /*0492*/ 	.byte	0x3f
	.zero		1


	//   ....[38]....
        /*0494*/ 	.word	0x00008130
        /*0498*/ 	.word	0x0000000b
        /*049c*/ 	.word	0x00000000
        /*04a0*/ 	.short	0x0101
        /*04a2*/ 	.byte	0x3f
	.zero		1


	//   ....[39]....
        /*04a4*/ 	.word	0x00009dd0
        /*04a8*/ 	.word	0x000000ff
        /*04ac*/ 	.word	0x00000000
        /*04b0*/ 	.short	0x0101
        /*04b2*/ 	.byte	0x06
	.zero		1


	//   ....[40]....
        /*04b4*/ 	.word	0x0000aa10
        /*04b8*/ 	.word	0x0000000a
        /*04bc*/ 	.word	0x00038840
        /*04c0*/ 	.short	0x010a
        /*04c2*/ 	.byte	0x3f
	.zero		1


	//   ....[41]....
        /*04c4*/ 	.word	0x0000b190
        /*04c8*/ 	.word	0x0000000b
        /*04cc*/ 	.word	0x00038820
        /*04d0*/ 	.short	0x010a
        /*04d2*/ 	.byte	0x3f
	.zero		1


	//   ....[42]....
        /*04d4*/ 	.word	0x0000b260
        /*04d8*/ 	.word	0x00000005
        /*04dc*/ 	.word	0x00038860
        /*04e0*/ 	.short	0x010a
        /*04e2*/ 	.byte	0x3f
	.zero		1


	//   ....[43]....
        /*04e4*/ 	.word	0x0000b940
        /*04e8*/ 	.word	0x00000002
        /*04ec*/ 	.word	0x00038840
        /*04f0*/ 	.short	0x010a
        /*04f2*/ 	.byte	0x3f
	.zero		1


	//   ....[44]....
        /*04f4*/ 	.word	0x0000bb10
        /*04f8*/ 	.word	0x00000002
        /*04fc*/ 	.word	0x00038860
        /*0500*/ 	.short	0x010a
        /*0502*/ 	.byte	0x3f
	.zero		1


	//   ....[45]....
        /*0504*/ 	.word	0x0000c190
        /*0508*/ 	.word	0x00000002
        /*050c*/ 	.word	0x00038840
        /*0510*/ 	.short	0x010a
        /*0512*/ 	.byte	0x3f
	.zero		1


	//   ....[46]....
        /*0514*/ 	.word	0x0000c350
        /*0518*/ 	.word	0x00000002
        /*051c*/ 	.word	0x00038860
        /*0520*/ 	.short	0x010a
        /*0522*/ 	.byte	0x3f
	.zero		1


	//   ....[47]....
        /*0524*/ 	.word	0x0000c960
        /*0528*/ 	.word	0x00000002
        /*052c*/ 	.word	0x00038840
        /*0530*/ 	.short	0x010a
        /*0532*/ 	.byte	0x3f
	.zero		1


	//   ....[48]....
        /*0534*/ 	.word	0x0000cb30
        /*0538*/ 	.word	0x00000002
        /*053c*/ 	.word	0x00038860
        /*0540*/ 	.short	0x010a
        /*0542*/ 	.byte	0x3f
	.zero		1


	//   ....[49]....
        /*0544*/ 	.word	0x0000d0d0
        /*0548*/ 	.word	0x00000000
        /*054c*/ 	.word	0x00038820
        /*0550*/ 	.short	0x010a
        /*0552*/ 	.byte	0x3f
	.zero		1


	//   ....[50]....
        /*0554*/ 	.word	0x0000d220
        /*0558*/ 	.word	0x00000006
        /*055c*/ 	.word	0x00000000
        /*0560*/ 	.short	0x010a
        /*0562*/ 	.byte	0x3f
	.zero		1


	//   ....[51]....
        /*0564*/ 	.word	0x0000d290
        /*0568*/ 	.word	0x00000007
        /*056c*/ 	.word	0x00000000
        /*0570*/ 	.short	0x010a
        /*0572*/ 	.byte	0x3f
	.zero		1


	//   ....[52]....
        /*0574*/ 	.word	0x0000d2d0
        /*0578*/ 	.word	0x00000010
        /*057c*/ 	.word	0x00000000
        /*0580*/ 	.short	0x010a
        /*0582*/ 	.byte	0x3f
	.zero		1


	//   ....[53]....
        /*0584*/ 	.word	0x0000d300
        /*0588*/ 	.word	0x00000003
        /*058c*/ 	.word	0x00000000
        /*0590*/ 	.short	0x010a
        /*0592*/ 	.byte	0x3f
	.zero		1


	//   ....[54]....
        /*0594*/ 	.word	0x0000d370
        /*0598*/ 	.word	0x00000003
        /*059c*/ 	.word	0x00038800
        /*05a0*/ 	.short	0x010a
        /*05a2*/ 	.byte	0x3f
	.zero		1


	//   ....[55]....
        /*05a4*/ 	.word	0x0000d3c0
        /*05a8*/ 	.word	0x00000008
        /*05ac*/ 	.word	0x00038830
        /*05b0*/ 	.short	0x010a
        /*05b2*/ 	.byte	0x3f
	.zero		1


	//   ....[56]....
        /*05b4*/ 	.word	0x0000d420
        /*05b8*/ 	.word	0x00000003
        /*05bc*/ 	.word	0x00038810
        /*05c0*/ 	.short	0x010a
        /*05c2*/ 	.byte	0x3f
	.zero		1


	//   ....[57]....
        /*05c4*/ 	.word	0x0000d470
        /*05c8*/ 	.word	0x00000008
        /*05cc*/ 	.word	0x00038850
        /*05d0*/ 	.short	0x010a
        /*05d2*/ 	.byte	0x3f
	.zero		1


	//   ....[58]....
        /*05d4*/ 	.word	0x0000d4c0
        /*05d8*/ 	.word	0x0000000b
        /*05dc*/ 	.word	0x00038830
        /*05e0*/ 	.short	0x010a
        /*05e2*/ 	.byte	0x3f
	.zero		1


	//   ....[59]....
        /*05e4*/ 	.word	0x0000d510
        /*05e8*/ 	.word	0x0000000b
        /*05ec*/ 	.word	0x00038850
        /*05f0*/ 	.short	0x010a
        /*05f2*/ 	.byte	0x3f
	.zero		1


	//   ....[60]....
        /*05f4*/ 	.word	0x0000d6b0
        /*05f8*/ 	.word	0x0000000a
        /*05fc*/ 	.word	0x00038840
        /*0600*/ 	.short	0x010a
        /*0602*/ 	.byte	0x3f
	.zero		1


	//   ....[61]....
        /*0604*/ 	.word	0x0000d730
        /*0608*/ 	.word	0x00000008
        /*060c*/ 	.word	0x00038820
        /*0610*/ 	.short	0x010a
        /*0612*/ 	.byte	0x3f
	.zero		1


	//   ....[62]....
        /*0614*/ 	.word	0x0000d780
        /*0618*/ 	.word	0x00000005
        /*061c*/ 	.word	0x00038860
        /*0620*/ 	.short	0x010a
        /*0622*/ 	.byte	0x3f
	.zero		1


	//   ....[63]....
        /*0624*/ 	.word	0x0000d7d0
        /*0628*/ 	.word	0x00000002
        /*062c*/ 	.word	0x00038840
        /*0630*/ 	.short	0x010a
        /*0632*/ 	.byte	0x3f
	.zero		1


	//   ....[64]....
        /*0634*/ 	.word	0x0000d820
        /*0638*/ 	.word	0x00000002
        /*063c*/ 	.word	0x00038860
        /*0640*/ 	.short	0x010a
        /*0642*/ 	.byte	0x3f
	.zero		1


	//   ....[65]....
        /*0644*/ 	.word	0x0000d870
        /*0648*/ 	.word	0x00000002
        /*064c*/ 	.word	0x00038840
        /*0650*/ 	.short	0x010a
        /*0652*/ 	.byte	0x3f
	.zero		1


	//   ....[66]....
        /*0654*/ 	.word	0x0000d8c0
        /*0658*/ 	.word	0x00000002
        /*065c*/ 	.word	0x00038860
        /*0660*/ 	.short	0x010a
        /*0662*/ 	.byte	0x3f
	.zero		1


	//   ....[67]....
        /*0664*/ 	.word	0x0000d910
        /*0668*/ 	.word	0x00000002
        /*066c*/ 	.word	0x00038840
        /*0670*/ 	.short	0x010a
        /*0672*/ 	.byte	0x3f
	.zero		1


	//   ....[68]....
        /*0674*/ 	.word	0x0000d960
        /*0678*/ 	.word	0x00000002
        /*067c*/ 	.word	0x00038860
        /*0680*/ 	.short	0x010a
        /*0682*/ 	.byte	0x3f
	.zero		1


	//   ....[69]....
        /*0684*/ 	.word	0x0000d9b0
        /*0688*/ 	.word	0x00000000
        /*068c*/ 	.word	0x00038820
        /*0690*/ 	.short	0x010a
        /*0692*/ 	.byte	0x3f
	.zero		1


	//   ....[70]....
        /*0694*/ 	.word	0x0000db50
        /*0698*/ 	.word	0x00000006
        /*069c*/ 	.word	0x00000000
        /*06a0*/ 	.short	0x010a
        /*06a2*/ 	.byte	0x3f
	.zero		1


	//   ....[71]....
        /*06a4*/ 	.word	0x0000dba0
        /*06a8*/ 	.word	0x00000007
        /*06ac*/ 	.word	0x00000000
        /*06b0*/ 	.short	0x010a
        /*06b2*/ 	.byte	0x3f
	.zero		1


	//   ....[72]....
        /*06b4*/ 	.word	0x0000dbf0
        /*06b8*/ 	.word	0x00000010
        /*06bc*/ 	.word	0x00000000
        /*06c0*/ 	.short	0x010a
        /*06c2*/ 	.byte	0x3f
	.zero		1


	//----- nvinfo : EIATTR_NUM_MBARRIERS
	.align		4
.L_653:
        /*06c4*/ 	.byte	0x03, 0x38
        /*06c6*/ 	.short	0x0017


	//----- nvinfo : EIATTR_EXIT_INSTR_OFFSETS
	.align		4
        /*06c8*/ 	.byte	0x04, 0x1c
        /*06ca*/ 	.short	(.L_655 - .L_654)


	//   ....[0]....
.L_654:
        /*06cc*/ 	.word	0x00000a30


	//   ....[1]....
        /*06d0*/ 	.word	0x00009e20


	//   ....[2]....
        /*06d4*/ 	.word	0x00009e80


	//   ....[3]....
        /*06d8*/ 	.word	0x0000d350


	//----- nvinfo : EIATTR_MAX_THREADS
	.align		4
.L_655:
        /*06dc*/ 	.byte	0x04, 0x05
        /*06de*/ 	.short	(.L_657 - .L_656)
.L_656:
        /*06e0*/ 	.word	0x00000180
        /*06e4*/ 	.word	0x00000001
        /*06e8*/ 	.word	0x00000001


	//----- nvinfo : EIATTR_CRS_STACK_SIZE
	.align		4
.L_657:
        /*06ec*/ 	.byte	0x04, 0x1e
        /*06ee*/ 	.short	(.L_659 - .L_658)
.L_658:
        /*06f0*/ 	.word	0x00000000


	//----- nvinfo : EIATTR_CBANK_PARAM_SIZE
	.align		4
.L_659:
        /*06f4*/ 	.byte	0x03, 0x19
        /*06f6*/ 	.short	0x0cf0


	//----- nvinfo : EIATTR_PARAM_CBANK
	.align		4
        /*06f8*/ 	.byte	0x04, 0x0a
        /*06fa*/ 	.short	(.L_661 - .L_660)
	.align		4
.L_660:
        /*06fc*/ 	.word	index@(.nv.constant0._ZN7cutlass13device_kernelIN5flash11enable_sm90INS1_16FlashAttnFwdSm90INS1_25CollectiveMainloopFwdSm90ILi2EN4cute5tupleIJNS5_1CILi1EEES8_S8_EEENS6_IJNS7_ILi64EEESA_SA_EEELi512ENS_6half_tEfNS_4arch4Sm90ELb0ELb0ELb0ELb0ELb0ELb0ELb1ELb0ELb0ELb0ELb0ELb0EEENS1_21CollectiveEpilogueFwdINS6_IJSA_NS7_ILi512EEESA_EEES9_SC_SE_Li256ELb0ELb0ELb0ELb0EEENS1_29StaticPersistentTileSchedulerILb0EEEEEEEEEvNT_6ParamsE)
        /*0700*/ 	.short	0x0210
        /*0702*/ 	.short	0x0cf0


	//----- nvinfo : EIATTR_SW_WAR
	.align		4
.L_661:
        /*0704*/ 	.byte	0x04, 0x36
        /*0706*/ 	.short	(.L_663 - .L_662)
.L_662:
        /*0708*/ 	.word	0x00000008
.L_663:


//--------------------- .nv.info._ZN7cutlass13device_kernelIN5flash11enable_sm90INS1_16FlashAttnFwdSm90INS1_25CollectiveMainloopFwdSm90ILi2EN4cute5tupleIJNS5_1CILi1EEES8_S8_EEENS6_IJNS7_ILi64EEESA_SA_EEELi512ENS_6half_tEfNS_4arch4Sm90ELb0ELb0ELb0ELb1ELb0ELb0ELb0ELb0ELb0ELb0ELb0ELb0EEENS1_21CollectiveEpilogueFwdINS6_IJSA_NS7_ILi512EEESA_EEES9_SC_SE_Li256ELb1ELb0ELb0ELb0EEENS1_36VarlenDynamicPersistentTileSchedulerILi64ELi64ELi256ELi32ELb0ELb0ELb1ELb0ELb1ELb1EEEEEEEEEvNT_6ParamsE --------------------------
	.section	.nv.info._ZN7cutlass13device_kernelIN5flash11enable_sm90INS1_16FlashAttnFwdSm90INS1_25CollectiveMainloopFwdSm90ILi2EN4cute5tupleIJNS5_1CILi1EEES8_S8_EEENS6_IJNS7_ILi64EEESA_SA_EEELi512ENS_6half_tEfNS_4arch4Sm90ELb0ELb0ELb0ELb1ELb0ELb0ELb0ELb0ELb0ELb0ELb0ELb0EEENS1_21CollectiveEpilogueFwdINS6_IJSA_NS7_ILi512EEESA_EEES9_SC_SE_Li256ELb1ELb0ELb0ELb0EEENS1_36VarlenDynamicPersistentTileSchedulerILi64ELi64ELi256ELi32ELb0ELb0ELb1ELb0ELb1ELb1EEEEEEEEEvNT_6ParamsE,"",@"SHT_CUDA_INFO"
	.sectionflags	@""
	.align	4


	//----- nvinfo : EIATTR_CUDA_API_VERSION
	.align		4
        /*0000*/ 	.byte	0x04, 0x37
        /*0002*/ 	.short	(.L_665 - .L_664)
.L_664:
        /*0004*/ 	.word	0x00000082


	//----- nvinfo : EIATTR_KPARAM_INFO
	.align		4
.L_665:
        /*0008*/ 	.byte	0x04, 0x17
        /*000a*/ 	.short	(.L_667 - .L_666)
.L_666:
        /*000c*/ 	.word	0x00000000
        /*0010*/ 	.short	0x0000
        /*0012*/ 	.short	0x0070
        /*0014*/ 	.byte	0x00, 0xf0, 0x01, 0x28


	//----- nvinfo : EIATTR_SPARSE_MMA_MASK
	.align		4
.L_667:
        /*0018*/ 	.byte	0x03, 0x50
        /*001a*/ 	.short	0x0000


	//----- nvinfo : EIATTR_MAXREG_COUNT
	.align		4
        /*001c*/ 	.byte	0x03, 0x1b
        /*001e*/ 	.short	0x00a8


	//----- nvinfo : EIATTR_NUM_BARRIERS
	.align		4
        /*0020*/ 	.byte	0x02, 0x4c
        /*0022*/ 	.byte	0x10
	.zero		1


	//----- nvinfo : EIATTR_EXTERNS
	.align		4
        /*0024*/ 	.byte	0x04, 0x0f
        /*0026*/ 	.short	(.L_669 - .L_668)


	//   ....[0]....
	.align		4
.L_668:
        /*0028*/ 	.word	index@(__assertfail)


	//----- nvinfo : EIATTR_ANNOTATIONS
	.align		4
.L_669:
        /*002c*/ 	.byte	0x04, 0x55
        /*002e*/ 	.short	(.L_671 - .L_670)


	//   ....[0]....
.L_670:
        /* <DEDUP_REMOVED lines=31> */


	//----- nvinfo : EIATTR_MERCURY_ISA_VERSION
	.align		4
.L_671:
        /*0210*/ 	.byte	0x03, 0x5f
        /*0212*/ 	.short	0x0101


	//----- nvinfo : EIATTR_UNUSED_LOAD_BYTE_OFFSET
	.align		4
        /*0214*/ 	.byte	0x04, 0x44
        /*0216*/ 	.short	(.L_673 - .L_672)


	//   ....[0]....
.L_672:
        /*0218*/ 	.word	0x00000a50
        /*021c*/ 	.word	0x0000fff0


	//   ....[1]....
        /*0220*/ 	.word	0x00006a20
        /*0224*/ 	.word	0x0000fff0


	//----- nvinfo : EIATTR_INT_WARP_WIDE_INSTR_OFFSETS
	.align		4
.L_673:
        /*0228*/ 	.byte	0x04, 0x31
        /*022a*/ 	.short	(.L_675 - .L_674)


	//   ....[0]....
.L_674:
        /*022c*/ 	.word	0x00000160


	//   ....[1]....
        /*0230*/ 	.word	0x000001a0


	//   ....[2]....
        /*0234*/ 	.word	0x00000210


	//   ....[3]....
        /*0238*/ 	.word	0x0000a150


	//   ....[4]....
        /*023c*/ 	.word	0x0000a1e0


	//   ....[5]....
        /*0240*/ 	.word	0x0000a660


	//   ....[6]....
        /*0244*/ 	.word	0x0000a690


	//   ....[7]....
        /*0248*/ 	.word	0x0000cfc0


	//   ....[8]....
        /*024c*/ 	.word	0x0000d050


	//----- nvinfo : EIATTR_COOP_GROUP_MASK_REGIDS
	.align		4
.L_675:
        /*0250*/ 	.byte	0x04, 0x29
        /*0252*/ 	.short	(.L_677 - .L_676)


	//   ....[0]....
.L_676:
        /*0254*/ 	.word	0xffffffff


	//   ....[1]....
        /*0258*/ 	.word	0xffffffff


	//   ....[2]....
        /*025c*/ 	.word	0xffffffff


	//   ....[3]....
        /*0260*/ 	.word	0xffffffff


	//   ....[4]....
        /*0264*/ 	.word	0xffffffff


	//   ....[5]....
        /*0268*/ 	.word	0xffffffff


	//   ....[6]....
        /*026c*/ 	.word	0xffffffff


	//   ....[7]....
        /*0270*/ 	.word	0xffffffff


	//   ....[8]....
        /*0274*/ 	.word	0xffffffff


	//   ....[9]....
        /*0278*/ 	.word	0xffffffff


	//   ....[10]....
        /*027c*/ 	.word	0xffffffff


	//   ....[11]....
        /*0280*/ 	.word	0xffffffff


	//   ....[12]....
        /*0284*/ 	.word	0xffffffff


	//   ....[13]....
        /*0288*/ 	.word	0xffffffff


	//   ....[14]....
        /*028c*/ 	.word	0xffffffff


	//   ....[15]....
        /*0290*/ 	.word	0xffffffff


	//   ....[16]....
        /*0294*/ 	.word	0xffffffff


	//   ....[17]....
        /*0298*/ 	.word	0xffffffff


	//   ....[18]....
        /*029c*/ 	.word	0xffffffff


	//   ....[19]....
        /*02a0*/ 	.word	0xffffffff


	//   ....[20]....
        /*02a4*/ 	.word	0xffffffff


	//   ....[21]....
        /*02a8*/ 	.word	0xffffffff


	//   ....[22]....
        /*02ac*/ 	.word	0xffffffff


	//   ....[23]....
        /*02b0*/ 	.word	0xffffffff


	//   ....[24]....
        /*02b4*/ 	.word	0xffffffff


	//   ....[25]....
        /*02b8*/ 	.word	0xffffffff


	//   ....[26]....
        /*02bc*/ 	.word	0xffffffff


	//   ....[27]....
        /*02c0*/ 	.word	0xffffffff


	//   ....[28]....
        /*02c4*/ 	.word	0xffffffff


	//   ....[29]....
        /*02c8*/ 	.word	0xffffffff


	//   ....[30]....
        /*02cc*/ 	.word	0xffffffff


	//   ....[31]....
        /*02d0*/ 	.word	0xffffffff


	//   ....[32]....
        /*02d4*/ 	.word	0xffffffff


	//   ....[33]....
        /*02d8*/ 	.word	0xffffffff


	//   ....[34]....
        /*02dc*/ 	.word	0xffffffff


	//   ....[35]....
        /*02e0*/ 	.word	0xffffffff


	//   ....[36]....
        /*02e4*/ 	.word	0xffffffff


	//   ....[37]....
        /*02e8*/ 	.word	0xffffffff


	//   ....[38]....
        /*02ec*/ 	.word	0xffffffff


	//   ....[39]....
        /*02f0*/ 	.word	0xffffffff


	//   ....[40]....
        /*02f4*/ 	.word	0xffffffff


	//   ....[41]....
        /*02f8*/ 	.word	0xffffffff


	//   ....[42]....
        /*02fc*/ 	.word	0xffffffff


	//   ....[43]....
        /*0300*/ 	.word	0xffffffff


	//   ....[44]....
        /*0304*/ 	.word	0xffffffff


	//   ....[45]....
        /*0308*/ 	.word	0xffffffff


	//   ....[46]....
        /*030c*/ 	.word	0xffffffff


	//   ....[47]....
        /*0310*/ 	.word	0xffffffff


	//   ....[48]....
        /*0314*/ 	.word	0xffffffff


	//   ....[49]....
        /*0318*/ 	.word	0xffffffff


	//   ....[50]....
        /*031c*/ 	.word	0xffffffff


	//   ....[51]....
        /*0320*/ 	.word	0xffffffff


	//   ....[52]....
        /*0324*/ 	.word	0xffffffff


	//   ....[53]....
        /*0328*/ 	.word	0xffffffff


	//   ....[54]....
        /*032c*/ 	.word	0xffffffff


	//   ....[55]....
        /*0330*/ 	.word	0xffffffff


	//   ....[56]....
        /*0334*/ 	.word	0xffffffff


	//   ....[57]....
        /*0338*/ 	.word	0xffffffff


	//   ....[58]....
        /*033c*/ 	.word	0x0500000f


	//   ....[59]....
        /*0340*/ 	.word	0x0500000f


	//   ....[60]....
        /*0344*/ 	.word	0x0500000f


	//   ....[61]....
        /*0348*/ 	.word	0x0500000f


	//   ....[62]....
        /*034c*/ 	.word	0x0500000f


	//   ....[63]....
        /*0350*/ 	.word	0x0500000f


	//   ....[64]....
        /*0354*/ 	.word	0x0500000f


	//   ....[65]....
        /*0358*/ 	.word	0x0500000f


	//   ....[66]....
        /*035c*/ 	.word	0x0500000f


	//   ....[67]....
        /*0360*/ 	.word	0x0500000f


	//   ....[68]....
        /*0364*/ 	.word	0x0500000f


	//   ....[69]....
        /*0368*/ 	.word	0x0500000f


	//   ....[70]....
        /*036c*/ 	.word	0x0500000f


	//   ....[71]....
        /*0370*/ 	.word	0x0500000f


	//   ....[72]....
        /*0374*/ 	.word	0x0500000f


	//   ....[73]....
        /*0378*/ 	.word	0x0500000f


	//   ....[74]....
        /*037c*/ 	.word	0x0500000f


	//   ....[75]....
        /*0380*/ 	.word	0x0500000f


	//   ....[76]....
        /*0384*/ 	.word	0x0500000f


	//----- nvinfo : EIATTR_COOP_GROUP_INSTR_OFFSETS
	.align		4
.L_677:
        /*0388*/ 	.byte	0x04, 0x28
        /*038a*/ 	.short	(.L_679 - .L_678)


	//   ....[0]....
.L_678:
        /*038c*/ 	.word	0x00000060


	//   ....[1]....
        /*0390*/ 	.word	0x00000170


	//   ....[2]....
        /*0394*/ 	.word	0x000001c0


	//   ....[3]....
        /*0398*/ 	.word	0x000003b0


	//   ....[4]....
        /*039c*/ 	.word	0x00000510


	//   ....[5]....
        /*03a0*/ 	.word	0x00000630


	//   ....[6]....
        /*03a4*/ 	.word	0x00000790


	//   ....[7]....
        /*03a8*/ 	.word	0x000016f0


	//   ....[8]....
        /*03ac*/ 	.word	0x00003030


	//   ....[9]....
        /*03b0*/ 	.word	0x00003a00


	//   ....[10]....
        /*03b4*/ 	.word	0x00003a60


	//   ....[11]....
        /*03b8*/ 	.word	0x00003c30


	//   ....[12]....
        /*03bc*/ 	.word	0x00003d00


	//   ....[13]....
        /*03c0*/ 	.word	0x000045e0


	//   ....[14]....
        /*03c4*/ 	.word	0x00004a40


	//   ....[15]....
        /*03c8*/ 	.word	0x00004a70


	//   ....[16]....
        /*03cc*/ 	.word	0x00004c90


	//   ....[17]....
        /*03d0*/ 	.word	0x00004e60


	//   ....[18]....
        /*03d4*/ 	.word	0x00005ee0


	//   ....[19]....
        /*03d8*/ 	.word	0x00005f20


	//   ....[20]....
        /*03dc*/ 	.word	0x00005f60


	//   ....[21]....
        /*03e0*/ 	.word	0x00005fe0


	//   ....[22]....
        /*03e4*/ 	.word	0x00006010


	//   ....[23]....
        /*03e8*/ 	.word	0x00007930


	//   ....[24]....
        /*03ec*/ 	.word	0x000092c0


	//   ....[25]....
        /*03f0*/ 	.word	0x00009450


	//   ....[26]....
        /*03f4*/ 	.word	0x00009480


	//   ....[27]....
        /*03f8*/ 	.word	0x000094c0


	//   ....[28]....
        /*03fc*/ 	.word	0x00009520


	//   ....[29]....
        /*0400*/ 	.word	0x00009580


	//   ....[30]....
        /*0404*/ 	.word	0x000095c0


	//   ....[31]....
        /*0408*/ 	.word	0x00009770


	//   ....[32]....
        /*040c*/ 	.word	0x000097d0


	//   ....[33]....
        /*0410*/ 	.word	0x00009810


	//   ....[34]....
        /*0414*/ 	.word	0x00009850


	//   ....[35]....
        /*0418*/ 	.word	0x00009880


	//   ....[36]....
        /*041c*/ 	.word	0x000098b0


	//   ....[37]....
        /*0420*/ 	.word	0x00009940


	//   ....[38]....
        /*0424*/ 	.word	0x00009970


	//   ....[39]....
        /*0428*/ 	.word	0x00009a00


	//   ....[40]....
        /*042c*/ 	.word	0x0000d0e0


	//   ....[41]....
        /*0430*/ 	.word	0x0000d0f0


	//   ....[42]....
        /*0434*/ 	.word	0x0000d200


	//   ....[43]....
        /*0438*/ 	.word	0x0000d260


	//   ....[44]....
        /*043c*/ 	.word	0x0000d2a0


	//   ....[45]....
        /*0440*/ 	.word	0x0000d2e0


	//   ....[46]....
        /*0444*/ 	.word	0x0000d310


	//   ....[47]....
        /*0448*/ 	.word	0x0000d340


	//   ....[48]....
        /*044c*/ 	.word	0x0000d4d0


	//   ....[49]....
        /*0450*/ 	.word	0x0000d530


	//   ....[50]....
        /*0454*/ 	.word	0x0000d570


	//   ....[51]....
        /*0458*/ 	.word	0x0000d5b0


	//   ....[52]....
        /*045c*/ 	.word	0x0000d5e0


	//   ....[53]....
        /*0460*/ 	.word	0x0000d610


	//   ....[54]....
        /*0464*/ 	.word	0x0000d6d0


	//   ....[55]....
        /*0468*/ 	.word	0x0000d6f0


	//   ....[56]....
        /*046c*/ 	.word	0x0000d760


	//   ....[57]....
        /*0470*/ 	.word	0x0000dbb0


	//   ....[58]....
        /*0474*/ 	.word	0x0000e160


	//   ....[59]....
        /*0478*/ 	.word	0x0000e580


	//   ....[60]....
        /*047c*/ 	.word	0x0000e610


	//   ....[61]....
        /*0480*/ 	.word	0x0000e6b0


	//   ....[62]....
        /*0484*/ 	.word	0x0000e760


	//   ....[63]....
        /*0488*/ 	.word	0x0000e7e0


	//   ....[64]....
        /*048c*/ 	.word	0x0000e860


	//   ....[65]....
        /*0490*/ 	.word	0x0000e8e0


	//   ....[66]....
        /*0494*/ 	.word	0x0000e960


	//   ....[67]....
        /*0498*/ 	.word	0x0000e9f0


	//   ....[68]....
        /*049c*/ 	.word	0x0000eaa0


	//   ....[69]....
        /*04a0*/ 	.word	0x0000eb20


	//   ....[70]....
        /*04a4*/ 	.word	0x0000eba0


	//   ....[71]....
        /*04a8*/ 	.word	0x0000ec20


	//   ....[72]....
        /*04ac*/ 	.word	0x0000eca0


	//   ....[73]....
        /*04b0*/ 	.word	0x0000ed10


	//   ....[74]....
        /*04b4*/ 	.word	0x0000edb0


	//   ....[75]....
        /*04b8*/ 	.word	0x0000ee40


	//   ....[76]....
        /*04bc*/ 	.word	0x0000ef60


	//----- nvinfo : EIATTR_REG_RECONFIG
	.align		4
.L_679:
        /*04c0*/ 	.byte	0x01, 0x54
	.zero		2


	//----- nvinfo : EIATTR_SYSCALL_OFFSETS
	.align		4
        /*04c4*/ 	.byte	0x04, 0x46
        /*04c6*/ 	.short	(.L_681 - .L_680)


	//   ....[0]....
.L_680:
        /*04c8*/ 	.word	0x000031f0


	//   ....[1]....
        /*04cc*/ 	.word	0x0000a370


	//   ....[2]....
        /*04d0*/ 	.word	0x0000a4b0


	//   ....[3]....
        /*04d4*/ 	.word	0x0000a5b0


	//----- nvinfo : EIATTR_MBARRIER_INSTR_OFFSETS
	.align		4
.L_681:
        /*04d8*/ 	.byte	0x04, 0x39
        /*04da*/ 	.short	(.L_683 - .L_682)


	//   ....[0]....
.L_682:
        /*04dc*/ 	.word	0x000002a0
        /*04e0*/ 	.word	0x000000ff
        /*04e4*/ 	.word	0x00028c00
        /*04e8*/ 	.short	0x0100
        /*04ea*/ 	.byte	0x08
	.zero		1


	//   ....[1]....
        /*04ec*/ 	.word	0x000002b0
        /*04f0*/ 	.word	0x000000ff
        /*04f4*/ 	.word	0x00028c20
        /*04f8*/ 	.short	0x0100
        /*04fa*/ 	.byte	0x08
	.zero		1


	//   ....[2]....
        /*04fc*/ 	.word	0x00000360
        /*0500*/ 	.word	0x000000ff
        /*0504*/ 	.word	0x00028c30
        /*0508*/ 	.short	0x0100
        /*050a*/ 	.byte	0x06
	.zero		1


	//   ....[3]....
        /*050c*/ 	.word	0x00000370
        /*0510*/ 	.word	0x000000ff
        /*0514*/ 	.word	0x00028c40
        /*0518*/ 	.short	0x0100
        /*051a*/ 	.byte	0x06
	.zero		1


	//   ....[4]....
        /*051c*/ 	.word	0x00000380
        /*0520*/ 	.word	0x000000ff
        /*0524*/ 	.word	0x00028c38
        /*0528*/ 	.short	0x0100
        /*052a*/ 	.byte	0x06
	.zero		1


	//   ....[5]....
        /*052c*/ 	.word	0x00000390
        /*0530*/ 	.word	0x000000ff
        /*0534*/ 	.word	0x00028c48
        /*0538*/ 	.short	0x0100
        /*053a*/ 	.byte	0x06
	.zero		1


	//   ....[6]....
        /*053c*/ 	.word	0x000004c0
        /*0540*/ 	.word	0x000000ff
        /*0544*/ 	.word	0x00028c50
        /*0548*/ 	.short	0x0100
        /*054a*/ 	.byte	0x08
	.zero		1


	//   ....[7]....
        /*054c*/ 	.word	0x000004d0
        /*0550*/ 	.word	0x000000ff
        /*0554*/ 	.word	0x00028c60
        /*0558*/ 	.short	0x0100
        /*055a*/ 	.byte	0x08
	.zero		1


	//   ....[8]....
        /*055c*/ 	.word	0x000004e0
        /*0560*/ 	.word	0x000000ff
        /*0564*/ 	.word	0x00028c58
        /*0568*/ 	.short	0x0100
        /*056a*/ 	.byte	0x08
	.zero		1


	//   ....[9]....
        /*056c*/ 	.word	0x000004f0
        /*0570*/ 	.word	0x000000ff
        /*0574*/ 	.word	0x00028c68
        /*0578*/ 	.short	0x0100
        /*057a*/ 	.byte	0x08
	.zero		1


	//   ....[10]....
        /*057c*/ 	.word	0x000005e0
        /*0580*/ 	.word	0x000000ff
        /*0584*/ 	.word	0x00028c70
        /*0588*/ 	.short	0x0100
        /*058a*/ 	.byte	0x06
	.zero		1


	//   ....[11]....
        /*058c*/ 	.word	0x000005f0
        /*0590*/ 	.word	0x000000ff
        /*0594*/ 	.word	0x00028c80
        /*0598*/ 	.short	0x0100
        /*059a*/ 	.byte	0x06
	.zero		1


	//   ....[12]....
        /*059c*/ 	.word	0x00000600
        /*05a0*/ 	.word	0x000000ff
        /*05a4*/ 	.word	0x00028c78
        /*05a8*/ 	.short	0x0100
        /*05aa*/ 	.byte	0x06
	.zero		1


	//   ....[13]....
        /*05ac*/ 	.word	0x00000610
        /*05b0*/ 	.word	0x000000ff
        /*05b4*/ 	.word	0x00028c88
        /*05b8*/ 	.short	0x0100
        /*05ba*/ 	.byte	0x06
	.zero		1


	//   ....[14]....
        /*05bc*/ 	.word	0x00000740
        /*05c0*/ 	.word	0x000000ff
        /*05c4*/ 	.word	0x00028c90
        /*05c8*/ 	.short	0x0100
        /*05ca*/ 	.byte	0x08
	.zero		1


	//   ....[15]....
        /*05cc*/ 	.word	0x00000750
        /*05d0*/ 	.word	0x000000ff
        /*05d4*/ 	.word	0x00028ca0
        /*05d8*/ 	.short	0x0100
        /*05da*/ 	.byte	0x08
	.zero		1


	//   ....[16]....
        /*05dc*/ 	.word	0x00000760
        /*05e0*/ 	.word	0x000000ff
        /*05e4*/ 	.word	0x00028c98
        /*05e8*/ 	.short	0x0100
        /*05ea*/ 	.byte	0x08
	.zero		1


	//   ....[17]....
        /*05ec*/ 	.word	0x00000770
        /*05f0*/ 	.word	0x000000ff
        /*05f4*/ 	.word	0x00028ca8
        /*05f8*/ 	.short	0x0100
        /*05fa*/ 	.byte	0x08
	.zero		1


	//   ....[18]....
        /*05fc*/ 	.word	0x000008a0
        /*0600*/ 	.word	0x000000ff
        /*0604*/ 	.word	0x00028cb0
        /*0608*/ 	.short	0x0100
        /*060a*/ 	.byte	0x08
	.zero		1


	//   ....[19]....
        /*060c*/ 	.word	0x000008b0
        /*0610*/ 	.word	0x000000ff
        /*0614*/ 	.word	0x00028cc0
        /*0618*/ 	.short	0x0100
        /*061a*/ 	.byte	0x08
	.zero		1


	//   ....[20]....
        /*061c*/ 	.word	0x000008c0
        /*0620*/ 	.word	0x000000ff
        /*0624*/ 	.word	0x00028cb8
        /*0628*/ 	.short	0x0100
        /*062a*/ 	.byte	0x08
	.zero		1


	//   ....[21]....
        /*062c*/ 	.word	0x000008d0
        /*0630*/ 	.word	0x000000ff
        /*0634*/ 	.word	0x00028cc8
        /*0638*/ 	.short	0x0100
        /*063a*/ 	.byte	0x08
	.zero		1


	//   ....[22]....
        /*063c*/ 	.word	0x00001800
        /*0640*/ 	.word	0x000000ff
        /*0644*/ 	.word	0x00028c50
        /*0648*/ 	.short	0x010a
        /*064a*/ 	.byte	0x10
	.zero		1


	//   ....[23]....
        /*064c*/ 	.word	0x00001ad0
        /*0650*/ 	.word	0x00000000
        /*0654*/ 	.word	0x00000000
        /*0658*/ 	.short	0x0101
        /*065a*/ 	.byte	0x3f
	.zero		1


	//   ....[24]....
        /*065c*/ 	.word	0x00002450
        /*0660*/ 	.word	0x000000ff
        /*0664*/ 	.word	0x00028c50
        /*0668*/ 	.short	0x010a
        /*066a*/ 	.byte	0x06
	.zero		1


	//   ....[25]....
        /*066c*/ 	.word	0x00002490
        /*0670*/ 	.word	0x000000ff
        /*0674*/ 	.word	0x00028c50
        /*0678*/ 	.short	0x010a
        /*067a*/ 	.byte	0x06
	.zero		1


	//   ....[26]....
        /*067c*/ 	.word	0x000026e0
        /*0680*/ 	.word	0x00000000
        /*0684*/ 	.word	0x00000000
        /*0688*/ 	.short	0x0101
        /*068a*/ 	.byte	0x3f
	.zero		1


	//   ....[27]....
        /*068c*/ 	.word	0x00003270
        /*0690*/ 	.word	0x000000ff
        /*0694*/ 	.word	0x00028c00
        /*0698*/ 	.short	0x010a
        /*069a*/ 	.byte	0x2a
	.zero		1


	//   ....[28]....
        /*069c*/ 	.word	0x000032f0
        /*06a0*/ 	.word	0x00000007
        /*06a4*/ 	.word	0x00028c30
        /*06a8*/ 	.short	0x010a
        /*06aa*/ 	.byte	0x3f
	.zero		1


	//   ....[29]....
        /*06ac*/ 	.word	0x00003330
        /*06b0*/ 	.word	0x00000007
        /*06b4*/ 	.word	0x00028c30
        /*06b8*/ 	.short	0x010a
        /*06ba*/ 	.byte	0x3f
	.zero		1


	//   ....[30]....
        /*06bc*/ 	.word	0x00003f00
        /*06c0*/ 	.word	0x00000005
        /*06c4*/ 	.word	0x00000000
        /*06c8*/ 	.short	0x0101
        /*06ca*/ 	.byte	0x3f
	.zero		1


	//   ....[31]....
        /*06cc*/ 	.word	0x00004370
        /*06d0*/ 	.word	0x00000007
        /*06d4*/ 	.word	0x00028c50
        /*06d8*/ 	.short	0x010a
        /*06da*/ 	.byte	0x3f
	.zero		1


	//   ....[32]....
        /*06dc*/ 	.word	0x000043c0
        /*06e0*/ 	.word	0x00000007
        /*06e4*/ 	.word	0x00028c50
        /*06e8*/ 	.short	0x010a
        /*06ea*/ 	.byte	0x3f
	.zero		1


	//   ....[33]....
        /*06ec*/ 	.word	0x00004600
        /*06f0*/ 	.word	0x00000007
        /*06f4*/ 	.word	0x00000000
        /*06f8*/ 	.short	0x0101
        /*06fa*/ 	.byte	0x3f
	.zero		1


	//   ....[34]....
        /*06fc*/ 	.word	0x00004730
        /*0700*/ 	.word	0x000000ff
        /*0704*/ 	.word	0x00028c30
        /*0708*/ 	.short	0x010a
        /*070a*/ 	.byte	0x16
	.zero		1


	//   ....[35]....
        /*070c*/ 	.word	0x00004770
        /*0710*/ 	.word	0x000000ff
        /*0714*/ 	.word	0x00028c30
        /*0718*/ 	.short	0x010a
        /*071a*/ 	.byte	0x16
	.zero		1


	//   ....[36]....
        /*071c*/ 	.word	0x000051e0
        /*0720*/ 	.word	0x0000009a
        /*0724*/ 	.word	0x00000000
        /*0728*/ 	.short	0x0101
        /*072a*/ 	.byte	0x3f
	.zero		1


	//   ....[37]....
        /*072c*/ 	.word	0x00005c50
        /*0730*/ 	.word	0x000000ff
        /*0734*/ 	.word	0x00028c50
        /*0738*/ 	.short	0x010a
        /*073a*/ 	.byte	0x16
	.zero		1


	//   ....[38]....
        /*073c*/ 	.word	0x00005c90
        /*0740*/ 	.word	0x000000ff
        /*0744*/ 	.word	0x00028c50
        /*0748*/ 	.short	0x010a
        /*074a*/ 	.byte	0x16
	.zero		1


	//   ....[39]....
        /*074c*/ 	.word	0x00005f00
        /*0750*/ 	.word	0x000000ab
        /*0754*/ 	.word	0x00000000
        /*0758*/ 	.short	0x0101
        /*075a*/ 	.byte	0x3f
	.zero		1


	//   ....[40]....
        /*075c*/ 	.word	0x00008390
        /*0760*/ 	.word	0x000000ff
        /*0764*/ 	.word	0x00000000
        /*0768*/ 	.short	0x0101
        /*076a*/ 	.byte	0x04
	.zero		1


	//   ....[41]....
        /*076c*/ 	.word	0x0000ab10
        /*0770*/ 	.word	0x00000008
        /*0774*/ 	.word	0x00028c40
        /*0778*/ 	.short	0x010a
        /*077a*/ 	.byte	0x3f
	.zero		1


	//   ....[42]....
        /*077c*/ 	.word	0x0000af10
        /*0780*/ 	.word	0x0000000a
        /*0784*/ 	.word	0x00028c20
        /*0788*/ 	.short	0x010a
        /*078a*/ 	.byte	0x3f
	.zero		1


	//   ....[43]....
        /*078c*/ 	.word	0x0000afd0
        /*0790*/ 	.word	0x00000008
        /*0794*/ 	.word	0x00028c60
        /*0798*/ 	.short	0x010a
        /*079a*/ 	.byte	0x3f
	.zero		1


	//   ....[44]....
        /*079c*/ 	.word	0x0000b780
        /*07a0*/ 	.word	0x00000003
        /*07a4*/ 	.word	0x00028c40
        /*07a8*/ 	.short	0x010a
        /*07aa*/ 	.byte	0x3f
	.zero		1


	//   ....[45]....
        /*07ac*/ 	.word	0x0000b990
        /*07b0*/ 	.word	0x00000003
        /*07b4*/ 	.word	0x00028c60
        /*07b8*/ 	.short	0x010a
        /*07ba*/ 	.byte	0x3f
	.zero		1


	//   ....[46]....
        /*07bc*/ 	.word	0x0000c050
        /*07c0*/ 	.word	0x00000002
        /*07c4*/ 	.word	0x00028c40
        /*07c8*/ 	.short	0x010a
        /*07ca*/ 	.byte	0x3f
	.zero		1


	//   ....[47]....
        /*07cc*/ 	.word	0x0000c250
        /*07d0*/ 	.word	0x00000002
        /*07d4*/ 	.word	0x00028c60
        /*07d8*/ 	.short	0x010a
        /*07da*/ 	.byte	0x3f
	.zero		1


	//   ....[48]....
        /*07dc*/ 	.word	0x0000c890
        /*07e0*/ 	.word	0x00000002
        /*07e4*/ 	.word	0x00028c40
        /*07e8*/ 	.short	0x010a
        /*07ea*/ 	.byte	0x3f
	.zero		1


	//   ....[49]....
        /*07ec*/ 	.word	0x0000caa0
        /*07f0*/ 	.word	0x00000002
        /*07f4*/ 	.word	0x00028c60
        /*07f8*/ 	.short	0x010a
        /*07fa*/ 	.byte	0x3f
	.zero		1


	//   ....[50]....
        /*07fc*/ 	.word	0x0000db30
        /*0800*/ 	.word	0x00000000
        /*0804*/ 	.word	0x00028c20
        /*0808*/ 	.short	0x010a
        /*080a*/ 	.byte	0x3f
	.zero		1


	//   ....[51]....
        /*080c*/ 	.word	0x0000dcf0
        /*0810*/ 	.word	0x00000006
        /*0814*/ 	.word	0x00000000
        /*0818*/ 	.short	0x010a
        /*081a*/ 	.byte	0x3f
	.zero		1


	//   ....[52]....
        /*081c*/ 	.word	0x0000dd60
        /*0820*/ 	.word	0x00000007
        /*0824*/ 	.word	0x00000000
        /*0828*/ 	.short	0x010a
        /*082a*/ 	.byte	0x3f
	.zero		1


	//   ....[53]....
        /*082c*/ 	.word	0x0000ddd0
        /*0830*/ 	.word	0x00000004
        /*0834*/ 	.word	0x00000000
        /*0838*/ 	.short	0x010a
        /*083a*/ 	.byte	0x3f
	.zero		1


	//   ....[54]....
        /*083c*/ 	.word	0x0000de00
        /*0840*/ 	.word	0x00000003
        /*0844*/ 	.word	0x00000000
        /*0848*/ 	.short	0x010a
        /*084a*/ 	.byte	0x3f
	.zero		1


	//   ....[55]....
        /*084c*/ 	.word	0x0000de70
        /*0850*/ 	.word	0x00000003
        /*0854*/ 	.word	0x00028c50
        /*0858*/ 	.short	0x010a
        /*085a*/ 	.byte	0x3f
	.zero		1


	//   ....[56]....
        /*085c*/ 	.word	0x0000ded0
        /*0860*/ 	.word	0x00000003
        /*0864*/ 	.word	0x00028c50
        /*0868*/ 	.short	0x010a
        /*086a*/ 	.byte	0x3f
	.zero		1


	//   ....[57]....
        /*086c*/ 	.word	0x0000df30
        /*0870*/ 	.word	0x00000003
        /*0874*/ 	.word	0x00028c00
        /*0878*/ 	.short	0x010a
        /*087a*/ 	.byte	0x3f
	.zero		1


	//   ....[58]....
        /*087c*/ 	.word	0x0000df80
        /*0880*/ 	.word	0x00000007
        /*0884*/ 	.word	0x00028c30
        /*0888*/ 	.short	0x010a
        /*088a*/ 	.byte	0x3f
	.zero		1


	//   ....[59]....
        /*088c*/ 	.word	0x0000dfd0
        /*0890*/ 	.word	0x00000007
        /*0894*/ 	.word	0x00028c50
        /*0898*/ 	.short	0x010a
        /*089a*/ 	.byte	0x3f
	.zero		1


	//   ....[60]....
        /*089c*/ 	.word	0x0000e030
        /*08a0*/ 	.word	0x00000003
        /*08a4*/ 	.word	0x00028c30
        /*08a8*/ 	.short	0x010a
        /*08aa*/ 	.byte	0x3f
	.zero		1


	//   ....[61]....
        /*08ac*/ 	.word	0x0000e080
        /*08b0*/ 	.word	0x000000ab
        /*08b4*/ 	.word	0x00028c50
        /*08b8*/ 	.short	0x010a
        /*08ba*/ 	.byte	0x3f
	.zero		1


	//   ....[62]....
        /*08bc*/ 	.word	0x0000e220
        /*08c0*/ 	.word	0x00000008
        /*08c4*/ 	.word	0x00028c40
        /*08c8*/ 	.short	0x010a
        /*08ca*/ 	.byte	0x3f
	.zero		1


	//   ....[63]....
        /*08cc*/ 	.word	0x0000e2a0
        /*08d0*/ 	.word	0x00000008
        /*08d4*/ 	.word	0x00028c20
        /*08d8*/ 	.short	0x010a
        /*08da*/ 	.byte	0x3f
	.zero		1


	//   ....[64]....
        /*08dc*/ 	.word	0x0000e2f0
        /*08e0*/ 	.word	0x00000008
        /*08e4*/ 	.word	0x00028c60
        /*08e8*/ 	.short	0x010a
        /*08ea*/ 	.byte	0x3f
	.zero		1


	//   ....[65]....
        /*08ec*/ 	.word	0x0000e340
        /*08f0*/ 	.word	0x00000003
        /*08f4*/ 	.word	0x00028c40
        /*08f8*/ 	.short	0x010a
        /*08fa*/ 	.byte	0x3f
	.zero		1


	//   ....[66]....
        /*08fc*/ 	.word	0x0000e390
        /*0900*/ 	.word	0x00000003
        /*0904*/ 	.word	0x00028c60
        /*0908*/ 	.short	0x010a
        /*090a*/ 	.byte	0x3f
	.zero		1


	//   ....[67]....
        /*090c*/ 	.word	0x0000e3e0
        /*0910*/ 	.word	0x00000002
        /*0914*/ 	.word	0x00028c40
        /*0918*/ 	.short	0x010a
        /*091a*/ 	.byte	0x3f
	.zero		1


	//   ....[68]....
        /*091c*/ 	.word	0x0000e430
        /*0920*/ 	.word	0x00000002
        /*0924*/ 	.word	0x00028c60
        /*0928*/ 	.short	0x010a
        /*092a*/ 	.byte	0x3f
	.zero		1


	//   ....[69]....
        /*092c*/ 	.word	0x0000e480
        /*0930*/ 	.word	0x00000002
        /*0934*/ 	.word	0x00028c40
        /*0938*/ 	.short	0x010a
        /*093a*/ 	.byte	0x3f
	.zero		1


	//   ....[70]....
        /*093c*/ 	.word	0x0000e4d0
        /*0940*/ 	.word	0x00000002
        /*0944*/ 	.word	0x00028c60
        /*0948*/ 	.short	0x010a
        /*094a*/ 	.byte	0x3f
	.zero		1


	//   ....[71]....
        /*094c*/ 	.word	0x0000ee80
        /*0950*/ 	.word	0x00000000
        /*0954*/ 	.word	0x00028c20
        /*0958*/ 	.short	0x010a
        /*095a*/ 	.byte	0x3f
	.zero		1


	//   ....[72]....
        /*095c*/ 	.word	0x0000f020
        /*0960*/ 	.word	0x00000006
        /*0964*/ 	.word	0x00000000
        /*0968*/ 	.short	0x010a
        /*096a*/ 	.byte	0x3f
	.zero		1


	//   ....[73]....
        /*096c*/ 	.word	0x0000f070
        /*0970*/ 	.word	0x00000007
        /*0974*/ 	.word	0x00000000
        /*0978*/ 	.short	0x010a
        /*097a*/ 	.byte	0x3f
	.zero		1


	//   ....[74]....
        /*097c*/ 	.word	0x0000f0c0
        /*0980*/ 	.word	0x00000004
        /*0984*/ 	.word	0x00000000
        /*0988*/ 	.short	0x010a
        /*098a*/ 	.byte	0x3f
	.zero		1


	//----- nvinfo : EIATTR_NUM_MBARRIERS
	.align		4
.L_683:
        /*098c*/ 	.byte	0x03, 0x38
        /*098e*/ 	.short	0x0016


	//----- nvinfo : EIATTR_EXIT_INSTR_OFFSETS
	.align		4
        /*0990*/ 	.byte	0x04, 0x1c
        /*0992*/ 	.short	(.L_685 - .L_684)


	//   ....[0]....
.L_684:
        /*0994*/ 	.word	0x00000a80


	//   ....[1]....
        /*0998*/ 	.word	0x00009280


	//   ....[2]....
        /*099c*/ 	.word	0x000092e0


	//   ....[3]....
        /*09a0*/ 	.word	0x0000de50


	//----- nvinfo : EIATTR_MAX_THREADS
	.align		4
.L_685:
        /*09a4*/ 	.byte	0x04, 0x05
        /*09a6*/ 	.short	(.L_687 - .L_686)
.L_686:
        /*09a8*/ 	.word	0x00000180
        /*09ac*/ 	.word	0x00000001
        /*09b0*/ 	.word	0x00000001


	//----- nvinfo : EIATTR_CRS_STACK_SIZE
	.align		4
.L_687:
        /*09b4*/ 	.byte	0x04, 0x1e
        /*09b6*/ 	.short	(.L_689 - .L_688)
.L_688:
        /*09b8*/ 	.word	0x00000000


	//----- nvinfo : EIATTR_CBANK_PARAM_SIZE
	.align		4
.L_689:
        /*09bc*/ 	.byte	0x03, 0x19
        /*09be*/ 	.short	0x0a70


	//----- nvinfo : EIATTR_PARAM_CBANK
	.align		4
        /*09c0*/ 	.byte	0x04, 0x0a
        /*09c2*/ 	.short	(.L_691 - .L_690)
	.align		4
.L_690:
        /*09c4*/ 	.word	index@(.nv.constant0._ZN7cutlass13device_kernelIN5flash11enable_sm90INS1_16FlashAttnFwdSm90INS1_25CollectiveMainloopFwdSm90ILi2EN4cute5tupleIJNS5_1CILi1EEES8_S8_EEENS6_IJNS7_ILi64EEESA_SA_EEELi512ENS_6half_tEfNS_4arch4Sm90ELb0ELb0ELb0ELb1ELb0ELb0ELb0ELb0ELb0ELb0ELb0ELb0EEENS1_21CollectiveEpilogueFwdINS6_IJSA_NS7_ILi512EEESA_EEES9_SC_SE_Li256ELb1ELb0ELb0ELb0EEENS1_36VarlenDynamicPersistentTileSchedulerILi64ELi64ELi256ELi32ELb0ELb0ELb1ELb0ELb1ELb1EEEEEEEEEvNT_6ParamsE)
        /*09c8*/ 	.short	0x0210
        /*09ca*/ 	.short	0x0a70


	//----- nvinfo : EIATTR_SW_WAR
	.align		4
.L_691:
        /*09cc*/ 	.byte	0x04, 0x36
        /*09ce*/ 	.short	(.L_693 - .L_692)
.L_692:
        /*09d0*/ 	.word	0x00000008
.L_693:


//--------------------- .nv.info._ZN7cutlass13device_kernelIN5flash11enable_sm90INS1_16FlashAttnFwdSm90INS1_25CollectiveMainloopFwdSm90ILi2EN4cute5tupleIJNS5_1CILi1EEES8_S8_EEENS6_IJNS7_ILi64EEESA_SA_EEELi512ENS_6half_tEfNS_4arch4Sm90ELb0ELb0ELb0ELb1ELb0ELb1ELb0ELb0ELb0ELb0ELb0ELb0EEENS1_21CollectiveEpilogueFwdINS6_IJSA_NS7_ILi512EEESA_EEES9_SC_SE_Li256ELb1ELb0ELb0ELb0EEENS1_36VarlenDynamicPersistentTileSchedulerILi64ELi64ELi256ELi32ELb0ELb0ELb1ELb0ELb1ELb1EEEEEEEEEvNT_6ParamsE --------------------------
	.section	.nv.info._ZN7cutlass13device_kernelIN5flash11enable_sm90INS1_16FlashAttnFwdSm90INS1_25CollectiveMainloopFwdSm90ILi2EN4cute5tupleIJNS5_1CILi1EEES8_S8_EEENS6_IJNS7_ILi64EEESA_SA_EEELi512ENS_6half_tEfNS_4arch4Sm90ELb0ELb0ELb0ELb1ELb0ELb1ELb0ELb0ELb0ELb0ELb0ELb0EEENS1_21CollectiveEpilogueFwdINS6_IJSA_NS7_ILi512EEESA_EEES9_SC_SE_Li256ELb1ELb0ELb0ELb0EEENS1_36VarlenDynamicPersistentTileSchedulerILi64ELi64ELi256ELi32ELb0ELb0ELb1ELb0ELb1ELb1EEEEEEEEEvNT_6ParamsE,"",@"SHT_CUDA_INFO"
	.sectionflags	@""
	.align	4


	//----- nvinfo : EIATTR_CUDA_API_VERSION
	.align		4
        /*0000*/ 	.byte	0x04, 0x37
        /*0002*/ 	.short	(.L_695 - .L_694)
.L_694:
        /*0004*/ 	.word	0x00000082


	//----- nvinfo : EIATTR_KPARAM_INFO
	.align		4
.L_695:
        /*0008*/ 	.byte	0x04, 0x17
        /*000a*/ 	.short	(.L_697 - .L_696)
.L_696:
        /*000c*/ 	.word	0x00000000
        /*0010*/ 	.short	0x0000
        /*0012*/ 	.short	0x0070
        /*0014*/ 	.byte	0x00, 0xf0, 0x01, 0x28


	//----- nvinfo : EIATTR_SPARSE_MMA_MASK
	.align		4
.L_697:
        /*0018*/ 	.byte	0x03, 0x50
        /*001a*/ 	.short	0x0000


	//----- nvinfo : EIATTR_MAXREG_COUNT
	.align		4
        /*001c*/ 	.byte	0x03, 0x1b
        /*001e*/ 	.short	0x00a8


	//----- nvinfo : EIATTR_NUM_BARRIERS
	.align		4
        /*0020*/ 	.byte	0x02, 0x4c
        /*0022*/ 	.byte	0x10
	.zero		1


	//----- nvinfo : EIATTR_EXTERNS
	.align		4
        /*0024*/ 	.byte	0x04, 0x0f
        /*0026*/ 	.short	(.L_699 - .L_698)


	//   ....[0]....
	.align		4
.L_698:
        /*0028*/ 	.word	index@(__assertfail)


	//----- nvinfo : EIATTR_ANNOTATIONS
	.align		4
.L_699:
        /*002c*/ 	.byte	0x04, 0x55
        /*002e*/ 	.short	(.L_701 - .L_700)


	//   ....[0]....
.L_700:
        /* <DEDUP_REMOVED lines=44> */


	//----- nvinfo : EIATTR_MERCURY_ISA_VERSION
	.align		4
.L_701:
        /*02d8*/ 	.byte	0x03, 0x5f
        /*02da*/ 	.short	0x0101


	//----- nvinfo : EIATTR_UNUSED_LOAD_BYTE_OFFSET
	.align		4
        /*02dc*/ 	.byte	0x04, 0x44
        /*02de*/ 	.short	(.L_703 - .L_702)


	//   ....[0]....
.L_702:
        /*02e0*/ 	.word	0x00000ae0
        /*02e4*/ 	.word	0x0000fff0


	//   ....[1]....
        /*02e8*/ 	.word	0x0000bfa0
        /*02ec*/ 	.word	0x0000fff0


	//----- nvinfo : EIATTR_INT_WARP_WIDE_INSTR_OFFSETS
	.align		4
.L_703:
        /*02f0*/ 	.byte	0x04, 0x31
        /*02f2*/ 	.short	(.L_705 - .L_704)


	//   ....[0]....
.L_704:
        /*02f4*/ 	.word	0x000001c0


	//   ....[1]....
        /*02f8*/ 	.word	0x00000200


	//   ....[2]....
        /*02fc*/ 	.word	0x000002d0


	//   ....[3]....
        /*0300*/ 	.word	0x00010720


	//   ....[4]....
        /*0304*/ 	.word	0x000107b0


	//   ....[5]....
        /*0308*/ 	.word	0x00010c30


	//   ....[6]....
        /*030c*/ 	.word	0x00010c60


	//   ....[7]....
        /*0310*/ 	.word	0x00013580


	//   ....[8]....
        /*0314*/ 	.word	0x00013610


	//----- nvinfo : EIATTR_COOP_GROUP_MASK_REGIDS
	.align		4
.L_705:
        /*0318*/ 	.byte	0x04, 0x29
        /*031a*/ 	.short	(.L_707 - .L_706)


	//   ....[0]....
.L_706:
        /*031c*/ 	.word	0xffffffff


	//   ....[1]....
        /*0320*/ 	.word	0xffffffff


	//   ....[2]....
        /*0324*/ 	.word	0xffffffff


	//   ....[3]....
        /*0328*/ 	.word	0xffffffff


	//   ....[4]....
        /*032c*/ 	.word	0xffffffff


	//   ....[5]....
        /*0330*/ 	.word	0xffffffff


	//   ....[6]....
        /*0334*/ 	.word	0xffffffff


	//   ....[7]....
        /*0338*/ 	.word	0xffffffff


	//   ....[8]....
        /*033c*/ 	.word	0xffffffff


	//   ....[9]....
        /*0340*/ 	.word	0xffffffff


	//   ....[10]....
        /*0344*/ 	.word	0xffffffff


	//   ....[11]....
        /*0348*/ 	.word	0xffffffff


	//   ....[12]....
        /*034c*/ 	.word	0xffffffff


	//   ....[13]....
        /*0350*/ 	.word	0xffffffff


	//   ....[14]....
        /*0354*/ 	.word	0xffffffff


	//   ....[15]....
        /*0358*/ 	.word	0xffffffff


	//   ....[16]....
        /*035c*/ 	.word	0xffffffff


	//   ....[17]....
        /*0360*/ 	.word	0xffffffff


	//   ....[18]....
        /*0364*/ 	.word	0xffffffff


	//   ....[19]....
        /*0368*/ 	.word	0xffffffff


	//   ....[20]....
        /*036c*/ 	.word	0xffffffff


	//   ....[21]....
        /*0370*/ 	.word	0xffffffff


	//   ....[22]....
        /*0374*/ 	.word	0xffffffff


	//   ....[23]....
        /*0378*/ 	.word	0xffffffff


	//   ....[24]....
        /*037c*/ 	.word	0xffffffff


	//   ....[25]....
        /*0380*/ 	.word	0xffffffff


	//   ....[26]....
        /*0384*/ 	.word	0xffffffff


	//   ....[27]....
        /*0388*/ 	.word	0xffffffff


	//   ....[28]....
        /*038c*/ 	.word	0xffffffff


	//   ....[29]....
        /*0390*/ 	.word	0xffffffff


	//   ....[30]....
        /*0394*/ 	.word	0xffffffff


	//   ....[31]....
        /*0398*/ 	.word	0xffffffff


	//   ....[32]....
        /*039c*/ 	.word	0xffffffff


	//   ....[33]....
        /*03a0*/ 	.word	0xffffffff


	//   ....[34]....
        /*03a4*/ 	.word	0xffffffff


	//   ....[35]....
        /*03a8*/ 	.word	0xffffffff


	//   ....[36]....
        /*03ac*/ 	.word	0xffffffff


	//   ....[37]....
        /*03b0*/ 	.word	0xffffffff


	//   ....[38]....
        /*03b4*/ 	.word	0xffffffff


	//   ....[39]....
        /*03b8*/ 	.word	0xffffffff


	//   ....[40]....
        /*03bc*/ 	.word	0xffffffff


	//   ....[41]....
        /*03c0*/ 	.word	0xffffffff


	//   ....[42]....
        /*03c4*/ 	.word	0xffffffff


	//   ....[43]....
        /*03c8*/ 	.word	0xffffffff


	//   ....[44]....
        /*03cc*/ 	.word	0xffffffff


	//   ....[45]....
        /*03d0*/ 	.word	0xffffffff


	//   ....[46]....
        /*03d4*/ 	.word	0xffffffff


	//   ....[47]....
        /*03d8*/ 	.word	0xffffffff


	//   ....[48]....
        /*03dc*/ 	.word	0xffffffff


	//   ....[49]....
        /*03e0*/ 	.word	0xffffffff


	//   ....[50]....
        /*03e4*/ 	.word	0xffffffff


	//   ....[51]....
        /*03e8*/ 	.word	0xffffffff


	//   ....[52]....
        /*03ec*/ 	.word	0xffffffff


	//   ....[53]....
        /*03f0*/ 	.word	0xffffffff


	//   ....[54]....
        /*03f4*/ 	.word	0xffffffff


	//   ....[55]....
        /*03f8*/ 	.word	0xffffffff


	//   ....[56]....
        /*03fc*/ 	.word	0xffffffff


	//   ....[57]....
        /*0400*/ 	.word	0xffffffff


	//   ....[58]....
        /*0404*/ 	.word	0x0500000f


	//   ....[59]....
        /*0408*/ 	.word	0x0500000f


	//   ....[60]....
        /*040c*/ 	.word	0x0500000f


	//   ....[61]....
        /*0410*/ 	.word	0x0500000f


	//   ....[62]....
        /*0414*/ 	.word	0x0500000f


	//   ....[63]....
        /*0418*/ 	.word	0x0500000f


	//   ....[64]....
        /*041c*/ 	.word	0x0500000f


	//   ....[65]....
        /*0420*/ 	.word	0x0500000f


	//   ....[66]....
        /*0424*/ 	.word	0x0500000f


	//   ....[67]....
        /*0428*/ 	.word	0x0500000f


	//   ....[68]....
        /*042c*/ 	.word	0x0500000f


	//   ....[69]....
        /*0430*/ 	.word	0x0500000f


	//   ....[70]....
        /*0434*/ 	.word	0x0500000f


	//   ....[71]....
        /*0438*/ 	.word	0x0500000f


	//   ....[72]....
        /*043c*/ 	.word	0x0500000f


	//   ....[73]....
        /*0440*/ 	.word	0x0500000f


	//   ....[74]....
        /*0444*/ 	.word	0x0500000f


	//   ....[75]....
        /*0448*/ 	.word	0x0500000f


	//   ....[76]....
        /*044c*/ 	.word	0x0500000f


	//   ....[77]....
        /*0450*/ 	.word	0x0500000f


	//   ....[78]....
        /*0454*/ 	.word	0x0500000f


	//   ....[79]....
        /*0458*/ 	.word	0x0500000f


	//   ....[80]....
        /*045c*/ 	.word	0x0500000f


	//   ....[81]....
        /*0460*/ 	.word	0x0500000f


	//   ....[82]....
        /*0464*/ 	.word	0x0500000f


	//   ....[83]....
        /*0468*/ 	.word	0x0500000f


	//   ....[84]....
        /*046c*/ 	.word	0x0500000f


	//   ....[85]....
        /*0470*/ 	.word	0x0500000f


	//----- nvinfo : EIATTR_COOP_GROUP_INSTR_OFFSETS
	.align		4
.L_707:
        /*0474*/ 	.byte	0x04, 0x28
        /*0476*/ 	.short	(.L_709 - .L_708)


	//   ....[0]....
.L_708:
        /*0478*/ 	.word	0x00000060


	//   ....[1]....
        /*047c*/ 	.word	0x000001d0


	//   ....[2]....
        /*0480*/ 	.word	0x00000210


	//   ....[3]....
        /*0484*/ 	.word	0x00000400


	//   ....[4]....
        /*0488*/ 	.word	0x00000560


	//   ....[5]....
        /*048c*/ 	.word	0x00000680


	//   ....[6]....
        /*0490*/ 	.word	0x000007e0


	//   ....[7]....
        /*0494*/ 	.word	0x000045c0


	//   ....[8]....
        /*0498*/ 	.word	0x000060a0


	//   ....[9]....
        /*049c*/ 	.word	0x00008d40


	//   ....[10]....
        /*04a0*/ 	.word	0x00008e20


	//   ....[11]....
        /*04a4*/ 	.word	0x00008fb0


	//   ....[12]....
        /*04a8*/ 	.word	0x00009050


	//   ....[13]....
        /*04ac*/ 	.word	0x00009a00


	//   ....[14]....
        /*04b0*/ 	.word	0x00009f80


	//   ....[15]....
        /*04b4*/ 	.word	0x00009fb0


	//   ....[16]....
        /*04b8*/ 	.word	0x0000a210


	//   ....[17]....
        /*04bc*/ 	.word	0x0000a330


	//   ....[18]....
        /*04c0*/ 	.word	0x0000b460


	//   ....[19]....
        /*04c4*/ 	.word	0x0000b4b0


	//   ....[20]....
        /*04c8*/ 	.word	0x0000b4f0


	//   ....[21]....
        /*04cc*/ 	.word	0x0000b550


	//   ....[22]....
        /*04d0*/ 	.word	0x0000b560


	//   ....[23]....
        /*04d4*/ 	.word	0x0000cf40


	//   ....[24]....
        /*04d8*/ 	.word	0x0000e6d0


	//   ....[25]....
        /*04dc*/ 	.word	0x0000e860


	//   ....[26]....
        /*04e0*/ 	.word	0x0000e890


	//   ....[27]....
        /*04e4*/ 	.word	0x0000e8d0


	//   ....[28]....
        /*04e8*/ 	.word	0x0000e930


	//   ....[29]....
        /*04ec*/ 	.word	0x0000e990


	//   ....[30]....
        /*04f0*/ 	.word	0x0000e9d0


	//   ....[31]....
        /*04f4*/ 	.word	0x0000eb80


	//   ....[32]....
        /*04f8*/ 	.word	0x0000ebe0


	//   ....[33]....
        /*04fc*/ 	.word	0x0000ec20


	//   ....[34]....
        /*0500*/ 	.word	0x0000ec60


	//   ....[35]....
        /*0504*/ 	.word	0x0000ec90


	//   ....[36]....
        /*0508*/ 	.word	0x0000ecc0


	//   ....[37]....
        /*050c*/ 	.word	0x0000ed50


	//   ....[38]....
        /*0510*/ 	.word	0x0000ed80


	//   ....[39]....
        /*0514*/ 	.word	0x0000ee10


	//   ....[40]....
        /*0518*/ 	.word	0x000136a0


	//   ....[41]....
        /*051c*/ 	.word	0x000136b0


	//   ....[42]....
        /*0520*/ 	.word	0x000137c0


	//   ....[43]....
        /*0524*/ 	.word	0x00013820


	//   ....[44]....
        /*0528*/ 	.word	0x00013860


	//   ....[45]....
        /*052c*/ 	.word	0x000138a0


	//   ....[46]....
        /*0530*/ 	.word	0x000138d0


	//   ....[47]....
        /*0534*/ 	.word	0x00013900


	//   ....[48]....
        /*0538*/ 	.word	0x00013a90


	//   ....[49]....
        /*053c*/ 	.word	0x00013af0


	//   ....[50]....
        /*0540*/ 	.word	0x00013b30


	//   ....[51]....
        /*0544*/ 	.word	0x00013b70


	//   ....[52]....
        /*0548*/ 	.word	0x00013ba0


	//   ....[53]....
        /*054c*/ 	.word	0x00013bd0


	//   ....[54]....
        /*0550*/ 	.word	0x00013c90


	//   ....[55]....
        /*0554*/ 	.word	0x00013cb0


	//   ....[56]....
        /*0558*/ 	.word	0x00013d20


	//   ....[57]....
        /*055c*/ 	.word	0x00014170


	//   ....[58]....
        /*0560*/ 	.word	0x00014650


	//   ....[59]....
        /*0564*/ 	.word	0x000146f0


	//   ....[60]....
        /*0568*/ 	.word	0x00014790


	//   ....[61]....
        /*056c*/ 	.word	0x00014830


	//   ....[62]....
        /*0570*/ 	.word	0x00014920


	//   ....[63]....
        /*0574*/ 	.word	0x000149c0


	//   ....[64]....
        /*0578*/ 	.word	0x00014a60


	//   ....[65]....
        /*057c*/ 	.word	0x00014b00


	//   ....[66]....
        /*0580*/ 	.word	0x00014d60


	//   ....[67]....
        /*0584*/ 	.word	0x00015040


	//   ....[68]....
        /*0588*/ 	.word	0x00015460


	//   ....[69]....
        /*058c*/ 	.word	0x000154f0


	//   ....[70]....
        /*0590*/ 	.word	0x00015590


	//   ....[71]....
        /*0594*/ 	.word	0x00015640


	//   ....[72]....
        /*0598*/ 	.word	0x000156c0


	//   ....[73]....
        /*059c*/ 	.word	0x00015740


	//   ....[74]....
        /*05a0*/ 	.word	0x000157c0


	//   ....[75]....
        /*05a4*/ 	.word	0x00015840


	//   ....[76]....
        /*05a8*/ 	.word	0x000158d0


	//   ....[77]....
        /*05ac*/ 	.word	0x00015980


	//   ....[78]....
        /*05b0*/ 	.word	0x00015a00


	//   ....[79]....
        /*05b4*/ 	.word	0x00015a80


	//   ....[80]....
        /*05b8*/ 	.word	0x00015b00


	//   ....[81]....
        /*05bc*/ 	.word	0x00015b80


	//   ....[82]....
        /*05c0*/ 	.word	0x00015bf0


	//   ....[83]....
        /*05c4*/ 	.word	0x00015c90


	//   ....[84]....
        /*05c8*/ 	.word	0x00015d20


	//   ....[85]....
        /*05cc*/ 	.word	0x00015e40


	//----- nvinfo : EIATTR_REG_RECONFIG
	.align		4
.L_709:
        /*05d0*/ 	.byte	0x01, 0x54
	.zero		2


	//----- nvinfo : EIATTR_SYSCALL_OFFSETS
	.align		4
        /*05d4*/ 	.byte	0x04, 0x46
        /*05d6*/ 	.short	(.L_711 - .L_710)


	//   ....[0]....
.L_710:
        /*05d8*/ 	.word	0x00001850


	//   ....[1]....
        /*05dc*/ 	.word	0x000019a0


	//   ....[2]....
        /*05e0*/ 	.word	0x00006250


	//   ....[3]....
        /*05e4*/ 	.word	0x00006700


	//   ....[4]....
        /*05e8*/ 	.word	0x00010940


	//   ....[5]....
        /*05ec*/ 	.word	0x00010a80


	//   ....[6]....
        /*05f0*/ 	.word	0x00010b80


	//----- nvinfo : EIATTR_MBARRIER_INSTR_OFFSETS
	.align		4
.L_711:
        /*05f4*/ 	.byte	0x04, 0x39
        /*05f6*/ 	.short	(.L_713 - .L_712)


	//   ....[0]....
.L_712:
        /*05f8*/ 	.word	0x000002f0
        /*05fc*/ 	.word	0x000000ff
        /*0600*/ 	.word	0x00028c00
        /*0604*/ 	.short	0x0100
        /*0606*/ 	.byte	0x08
	.zero		1


	//   ....[1]....
        /*0608*/ 	.word	0x00000300
        /*060c*/ 	.word	0x000000ff
        /*0610*/ 	.word	0x00028c20
        /*0614*/ 	.short	0x0100
        /*0616*/ 	.byte	0x08
	.zero		1


	//   ....[2]....
        /*0618*/ 	.word	0x000003b0
        /*061c*/ 	.word	0x000000ff
        /*0620*/ 	.word	0x00028c30
        /*0624*/ 	.short	0x0100
        /*0626*/ 	.byte	0x06
	.zero		1


	//   ....[3]....
        /*0628*/ 	.word	0x000003c0
        /*062c*/ 	.word	0x000000ff
        /*0630*/ 	.word	0x00028c40
        /*0634*/ 	.short	0x0100
        /*0636*/ 	.byte	0x06
	.zero		1


	//   ....[4]....
        /*0638*/ 	.word	0x000003d0
        /*063c*/ 	.word	0x000000ff
        /*0640*/ 	.word	0x00028c38
        /*0644*/ 	.short	0x0100
        /*0646*/ 	.byte	0x06
	.zero		1


	//   ....[5]....
        /*0648*/ 	.word	0x000003e0
        /*064c*/ 	.word	0x000000ff
        /*0650*/ 	.word	0x00028c48
        /*0654*/ 	.short	0x0100
        /*0656*/ 	.byte	0x06
	.zero		1


	//   ....[6]....
        /*0658*/ 	.word	0x00000510
        /*065c*/ 	.word	0x000000ff
        /*0660*/ 	.word	0x00028c50
        /*0664*/ 	.short	0x0100
        /*0666*/ 	.byte	0x08
	.zero		1


	//   ....[7]....
        /*0668*/ 	.word	0x00000520
        /*066c*/ 	.word	0x000000ff
        /*0670*/ 	.word	0x00028c60
        /*0674*/ 	.short	0x0100
        /*0676*/ 	.byte	0x08
	.zero		1


	//   ....[8]....
        /*0678*/ 	.word	0x00000530
        /*067c*/ 	.word	0x000000ff
        /*0680*/ 	.word	0x00028c58
        /*0684*/ 	.short	0x0100
        /*0686*/ 	.byte	0x08
	.zero		1


	//   ....[9]....
        /*0688*/ 	.word	0x00000540
        /*068c*/ 	.word	0x000000ff
        /*0690*/ 	.word	0x00028c68
        /*0694*/ 	.short	0x0100
        /*0696*/ 	.byte	0x08
	.zero		1


	//   ....[10]....
        /*0698*/ 	.word	0x00000630
        /*069c*/ 	.word	0x000000ff
        /*06a0*/ 	.word	0x00028c70
        /*06a4*/ 	.short	0x0100
        /*06a6*/ 	.byte	0x06
	.zero		1


	//   ....[11]....
        /*06a8*/ 	.word	0x00000640
        /*06ac*/ 	.word	0x000000ff
        /*06b0*/ 	.word	0x00028c80
        /*06b4*/ 	.short	0x0100
        /*06b6*/ 	.byte	0x06
	.zero		1


	//   ....[12]....
        /*06b8*/ 	.word	0x00000650
        /*06bc*/ 	.word	0x000000ff
        /*06c0*/ 	.word	0x00028c78
        /*06c4*/ 	.short	0x0100
        /*06c6*/ 	.byte	0x06
	.zero		1


	//   ....[13]....
        /*06c8*/ 	.word	0x00000660
        /*06cc*/ 	.word	0x000000ff
        /*06d0*/ 	.word	0x00028c88
        /*06d4*/ 	.short	0x0100
        /*06d6*/ 	.byte	0x06
	.zero		1


	//   ....[14]....
        /*06d8*/ 	.word	0x00000790
        /*06dc*/ 	.word	0x000000ff
        /*06e0*/ 	.word	0x00028c90
        /*06e4*/ 	.short	0x0100
        /*06e6*/ 	.byte	0x08
	.zero		1


	//   ....[15]....
        /*06e8*/ 	.word	0x000007a0
        /*06ec*/ 	.word	0x000000ff
        /*06f0*/ 	.word	0x00028ca0
        /*06f4*/ 	.short	0x0100
        /*06f6*/ 	.byte	0x08
	.zero		1


	//   ....[16]....
        /*06f8*/ 	.word	0x000007b0
        /*06fc*/ 	.word	0x000000ff
        /*0700*/ 	.word	0x00028c98
        /*0704*/ 	.short	0x0100
        /*0706*/ 	.byte	0x08
	.zero		1


	//   ....[17]....
        /*0708*/ 	.word	0x000007c0
        /*070c*/ 	.word	0x000000ff
        /*0710*/ 	.word	0x00028ca8
        /*0714*/ 	.short	0x0100
        /*0716*/ 	.byte	0x08
	.zero		1


	//   ....[18]....
        /*0718*/ 	.word	0x000008f0
        /*071c*/ 	.word	0x000000ff
        /*0720*/ 	.word	0x00028cb0
        /*0724*/ 	.short	0x0100
        /*0726*/ 	.byte	0x08
	.zero		1


	//   ....[19]....
        /*0728*/ 	.word	0x00000900
        /*072c*/ 	.word	0x000000ff
        /*0730*/ 	.word	0x00028cc0
        /*0734*/ 	.short	0x0100
        /*0736*/ 	.byte	0x08
	.zero		1


	//   ....[20]....
        /*0738*/ 	.word	0x00000910
        /*073c*/ 	.word	0x000000ff
        /*0740*/ 	.word	0x00028cb8
        /*0744*/ 	.short	0x0100
        /*0746*/ 	.byte	0x08
	.zero		1


	//   ....[21]....
        /*0748*/ 	.word	0x00000920
        /*074c*/ 	.word	0x000000ff
        /*0750*/ 	.word	0x00028cc8
        /*0754*/ 	.short	0x0100
        /*0756*/ 	.byte	0x08
	.zero		1


	//   ....[22]....
        /*0758*/ 	.word	0x000025d0
        /*075c*/ 	.word	0x00000048
        /*0760*/ 	.word	0x00028c90
        /*0764*/ 	.short	0x010a
        /*0766*/ 	.byte	0x3f
	.zero		1


	//   ....[23]....
        /*0768*/ 	.word	0x00002f80
        /*076c*/ 	.word	0x00000048
        /*0770*/ 	.word	0x00028c90
        /*0774*/ 	.short	0x010a
        /*0776*/ 	.byte	0x3f
	.zero		1


	//   ....[24]....
        /*0778*/ 	.word	0x000037f0
        /*077c*/ 	.word	0x00000048
        /*0780*/ 	.word	0x00028c90
        /*0784*/ 	.short	0x010a
        /*0786*/ 	.byte	0x3f
	.zero		1


	//   ....[25]....
        /*0788*/ 	.word	0x000039f0
        /*078c*/ 	.word	0x00000004
        /*0790*/ 	.word	0x00000000
        /*0794*/ 	.short	0x0101
        /*0796*/ 	.byte	0x3f
	.zero		1


	//   ....[26]....
        /*0798*/ 	.word	0x00003a30
        /*079c*/ 	.word	0x00000048
        /*07a0*/ 	.word	0x00028cb0
        /*07a4*/ 	.short	0x010a
        /*07a6*/ 	.byte	0x3f
	.zero		1


	//   ....[27]....
        /*07a8*/ 	.word	0x00004080
        /*07ac*/ 	.word	0x00000048
        /*07b0*/ 	.word	0x00000000
        /*07b4*/ 	.short	0x0101
        /*07b6*/ 	.byte	0x3f
	.zero		1


	//   ....[28]....
        /*07b8*/ 	.word	0x000046d0
        /*07bc*/ 	.word	0x00000008
        /*07c0*/ 	.word	0x00028c50
        /*07c4*/ 	.short	0x010a
        /*07c6*/ 	.byte	0x3f
	.zero		1


	//   ....[29]....
        /*07c8*/ 	.word	0x00004a70
        /*07cc*/ 	.word	0x00000000
        /*07d0*/ 	.word	0x00000000
        /*07d4*/ 	.short	0x0101
        /*07d6*/ 	.byte	0x3f
	.zero		1


	//   ....[30]....
        /*07d8*/ 	.word	0x000053c0
        /*07dc*/ 	.word	0x00000000
        /*07e0*/ 	.word	0x00028c50
        /*07e4*/ 	.short	0x010a
        /*07e6*/ 	.byte	0x3f
	.zero		1


	//   ....[31]....
        /*07e8*/ 	.word	0x00005410
        /*07ec*/ 	.word	0x00000000
        /*07f0*/ 	.word	0x00028c50
        /*07f4*/ 	.short	0x010a
        /*07f6*/ 	.byte	0x3f
	.zero		1


	//   ....[32]....
        /*07f8*/ 	.word	0x00005760
        /*07fc*/ 	.word	0x00000000
        /*0800*/ 	.word	0x00000000
        /*0804*/ 	.short	0x0101
        /*0806*/ 	.byte	0x3f
	.zero		1


	//   ....[33]....
        /*0808*/ 	.word	0x000062e0
        /*080c*/ 	.word	0x00000002
        /*0810*/ 	.word	0x00028c00
        /*0814*/ 	.short	0x010a
        /*0816*/ 	.byte	0x3f
	.zero		1


	//   ....[34]....
        /*0818*/ 	.word	0x00006330
        /*081c*/ 	.word	0x00000002
        /*0820*/ 	.word	0x00028c00
        /*0824*/ 	.short	0x010a
        /*0826*/ 	.byte	0x3f
	.zero		1


	//   ....[35]....
        /*0828*/ 	.word	0x000069b0
        /*082c*/ 	.word	0x00000002
        /*0830*/ 	.word	0x00028c00
        /*0834*/ 	.short	0x010a
        /*0836*/ 	.byte	0x3f
	.zero		1


	//   ....[36]....
        /*0838*/ 	.word	0x00007820
        /*083c*/ 	.word	0x00000002
        /*0840*/ 	.word	0x00028c00
        /*0844*/ 	.short	0x010a
        /*0846*/ 	.byte	0x3f
	.zero		1


	//   ....[37]....
        /*0848*/ 	.word	0x00008590
        /*084c*/ 	.word	0x0000000f
        /*0850*/ 	.word	0x00028c30
        /*0854*/ 	.short	0x010a
        /*0856*/ 	.byte	0x3f
	.zero		1


	//   ....[38]....
        /*0858*/ 	.word	0x00008640
        /*085c*/ 	.word	0x0000000f
        /*0860*/ 	.word	0x00028c30
        /*0864*/ 	.short	0x010a
        /*0866*/ 	.byte	0x3f
	.zero		1


	//   ....[39]....
        /*0868*/ 	.word	0x000092c0
        /*086c*/ 	.word	0x0000000c
        /*0870*/ 	.word	0x00000000
        /*0874*/ 	.short	0x0101
        /*0876*/ 	.byte	0x3f
	.zero		1


	//   ....[40]....
        /*0878*/ 	.word	0x000096e0
        /*087c*/ 	.word	0x0000000f
        /*0880*/ 	.word	0x00028c50
        /*0884*/ 	.short	0x010a
        /*0886*/ 	.byte	0x3f
	.zero		1


	//   ....[41]....
        /*0888*/ 	.word	0x00009770
        /*088c*/ 	.word	0x0000000f
        /*0890*/ 	.word	0x00028c50
        /*0894*/ 	.short	0x010a
        /*0896*/ 	.byte	0x3f
	.zero		1


	//   ....[42]....
        /*0898*/ 	.word	0x00009a20
        /*089c*/ 	.word	0x0000000f
        /*08a0*/ 	.word	0x00000000
        /*08a4*/ 	.short	0x0101
        /*08a6*/ 	.byte	0x3f
	.zero		1


	//   ....[43]....
        /*08a8*/ 	.word	0x00009b30
        /*08ac*/ 	.word	0x0000000f
        /*08b0*/ 	.word	0x00028c30
        /*08b4*/ 	.short	0x010a
        /*08b6*/ 	.byte	0x3f
	.zero		1


	//   ....[44]....
        /*08b8*/ 	.word	0x00009be0
        /*08bc*/ 	.word	0x0000000f
        /*08c0*/ 	.word	0x00028c30
        /*08c4*/ 	.short	0x010a
        /*08c6*/ 	.byte	0x3f
	.zero		1


	//   ....[45]....
        /*08c8*/ 	.word	0x0000a6f0
        /*08cc*/ 	.word	0x0000009a
        /*08d0*/ 	.word	0x00000000
        /*08d4*/ 	.short	0x0101
        /*08d6*/ 	.byte	0x3f
	.zero		1


	//   ....[46]....
        /*08d8*/ 	.word	0x0000b150
        /*08dc*/ 	.word	0x0000000f
        /*08e0*/ 	.word	0x00028c50
        /*08e4*/ 	.short	0x010a
        /*08e6*/ 	.byte	0x3f
	.zero		1


	//   ....[47]....
        /*08e8*/ 	.word	0x0000b1a0
        /*08ec*/ 	.word	0x0000000f
        /*08f0*/ 	.word	0x00028c50
        /*08f4*/ 	.short	0x010a
        /*08f6*/ 	.byte	0x3f
	.zero		1


	//   ....[48]....
        /*08f8*/ 	.word	0x0000b480
        /*08fc*/ 	.word	0x0000000f
        /*0900*/ 	.word	0x00000000
        /*0904*/ 	.short	0x0101
        /*0906*/ 	.byte	0x3f
	.zero		1


	//   ....[49]....
        /*0908*/ 	.word	0x0000d7c0
        /*090c*/ 	.word	0x00000000
        /*0910*/ 	.word	0x00000000
        /*0914*/ 	.short	0x0101
        /*0916*/ 	.byte	0x3f
	.zero		1


	//   ....[50]....
        /*0918*/ 	.word	0x0000f830
        /*091c*/ 	.word	0x00000005
        /*0920*/ 	.word	0x00028c20
        /*0924*/ 	.short	0x010a
        /*0926*/ 	.byte	0x3f
	.zero		1


	//   ....[51]....
        /*0928*/ 	.word	0x0000f8c0
        /*092c*/ 	.word	0x00000006
        /*0930*/ 	.word	0x00028ca0
        /*0934*/ 	.short	0x010a
        /*0936*/ 	.byte	0x3f
	.zero		1


	//   ....[52]....
        /*0938*/ 	.word	0x0000faa0
        /*093c*/ 	.word	0x00000006
        /*0940*/ 	.word	0x00028cc0
        /*0944*/ 	.short	0x010a
        /*0946*/ 	.byte	0x3f
	.zero		1


	//   ....[53]....
        /*0948*/ 	.word	0x0000fff0
        /*094c*/ 	.word	0x00000007
        /*0950*/ 	.word	0x00028ca0
        /*0954*/ 	.short	0x010a
        /*0956*/ 	.byte	0x3f
	.zero		1


	//   ....[54]....
        /*0958*/ 	.word	0x000101b0
        /*095c*/ 	.word	0x00000007
        /*0960*/ 	.word	0x00028cc0
        /*0964*/ 	.short	0x010a
        /*0966*/ 	.byte	0x3f
	.zero		1


	//   ....[55]....
        /*0968*/ 	.word	0x000110e0
        /*096c*/ 	.word	0x00000005
        /*0970*/ 	.word	0x00028c40
        /*0974*/ 	.short	0x010a
        /*0976*/ 	.byte	0x3f
	.zero		1


	//   ....[56]....
        /*0978*/ 	.word	0x000114e0
        /*097c*/ 	.word	0x00000007
        /*0980*/ 	.word	0x00028c20
        /*0984*/ 	.short	0x010a
        /*0986*/ 	.byte	0x3f
	.zero		1


	//   ....[57]....
        /*0988*/ 	.word	0x000115a0
        /*098c*/ 	.word	0x00000002
        /*0990*/ 	.word	0x00028c60
        /*0994*/ 	.short	0x010a
        /*0996*/ 	.byte	0x3f
	.zero		1


	//   ....[58]....
        /*0998*/ 	.word	0x00011d50
        /*099c*/ 	.word	0x00000002
        /*09a0*/ 	.word	0x00028c40
        /*09a4*/ 	.short	0x010a
        /*09a6*/ 	.byte	0x3f
	.zero		1


	//   ....[59]....
        /*09a8*/ 	.word	0x00011f60
        /*09ac*/ 	.word	0x00000002
        /*09b0*/ 	.word	0x00028c60
        /*09b4*/ 	.short	0x010a
        /*09b6*/ 	.byte	0x3f
	.zero		1


	//   ....[60]....
        /*09b8*/ 	.word	0x00012620
        /*09bc*/ 	.word	0x00000002
        /*09c0*/ 	.word	0x00028c40
        /*09c4*/ 	.short	0x010a
        /*09c6*/ 	.byte	0x3f
	.zero		1


	//   ....[61]....
        /*09c8*/ 	.word	0x00012820
        /*09cc*/ 	.word	0x00000002
        /*09d0*/ 	.word	0x00028c60
        /*09d4*/ 	.short	0x010a
        /*09d6*/ 	.byte	0x3f
	.zero		1


	//   ....[62]....
        /*09d8*/ 	.word	0x00012e60
        /*09dc*/ 	.word	0x00000002
        /*09e0*/ 	.word	0x00028c40
        /*09e4*/ 	.short	0x010a
        /*09e6*/ 	.byte	0x3f
	.zero		1


	//   ....[63]....
        /*09e8*/ 	.word	0x00013070
        /*09ec*/ 	.word	0x00000002
        /*09f0*/ 	.word	0x00028c60
        /*09f4*/ 	.short	0x010a
        /*09f6*/ 	.byte	0x3f
	.zero		1


	//   ....[64]....
        /*09f8*/ 	.word	0x000140f0
        /*09fc*/ 	.word	0x00000000
        /*0a00*/ 	.word	0x00028c20
        /*0a04*/ 	.short	0x010a
        /*0a06*/ 	.byte	0x3f
	.zero		1


	//   ....[65]....
        /*0a08*/ 	.word	0x000142a0
        /*0a0c*/ 	.word	0x00000006
        /*0a10*/ 	.word	0x00000000
        /*0a14*/ 	.short	0x010a
        /*0a16*/ 	.byte	0x3f
	.zero		1


	//   ....[66]....
        /*0a18*/ 	.word	0x00014310
        /*0a1c*/ 	.word	0x00000007
        /*0a20*/ 	.word	0x00000000
        /*0a24*/ 	.short	0x010a
        /*0a26*/ 	.byte	0x3f
	.zero		1


	//   ....[67]....
        /*0a28*/ 	.word	0x00014380
        /*0a2c*/ 	.word	0x00000004
        /*0a30*/ 	.word	0x00000000
        /*0a34*/ 	.short	0x010a
        /*0a36*/ 	.byte	0x3f
	.zero		1


	//   ....[68]....
        /*0a38*/ 	.word	0x000143b0
        /*0a3c*/ 	.word	0x00000003
        /*0a40*/ 	.word	0x00000000
        /*0a44*/ 	.short	0x010a
        /*0a46*/ 	.byte	0x3f
	.zero		1


	//   ....[69]....
        /*0a48*/ 	.word	0x00014410
        /*0a4c*/ 	.word	0x00000048
        /*0a50*/ 	.word	0x00028c90
        /*0a54*/ 	.short	0x010a
        /*0a56*/ 	.byte	0x3f
	.zero		1


	//   ....[70]....
        /*0a58*/ 	.word	0x00014460
        /*0a5c*/ 	.word	0x00000048
        /*0a60*/ 	.word	0x00028c90
        /*0a64*/ 	.short	0x010a
        /*0a66*/ 	.byte	0x3f
	.zero		1


	//   ....[71]....
        /*0a68*/ 	.word	0x000144b0
        /*0a6c*/ 	.word	0x00000048
        /*0a70*/ 	.word	0x00028c90
        /*0a74*/ 	.short	0x010a
        /*0a76*/ 	.byte	0x3f
	.zero		1


	//   ....[72]....
        /*0a78*/ 	.word	0x00014500
        /*0a7c*/ 	.word	0x00000048
        /*0a80*/ 	.word	0x00028cb0
        /*0a84*/ 	.short	0x010a
        /*0a86*/ 	.byte	0x3f
	.zero		1


	//   ....[73]....
        /*0a88*/ 	.word	0x00014550
        /*0a8c*/ 	.word	0x00000008
        /*0a90*/ 	.word	0x00028c50
        /*0a94*/ 	.short	0x010a
        /*0a96*/ 	.byte	0x3f
	.zero		1


	//   ....[74]....
        /*0a98*/ 	.word	0x000145a0
        /*0a9c*/ 	.word	0x00000000
        /*0aa0*/ 	.word	0x00028c50
        /*0aa4*/ 	.short	0x010a
        /*0aa6*/ 	.byte	0x3f
	.zero		1


	//   ....[75]....
        /*0aa8*/ 	.word	0x00014870
        /*0aac*/ 	.word	0x00000002
        /*0ab0*/ 	.word	0x00028c00
        /*0ab4*/ 	.short	0x010a
        /*0ab6*/ 	.byte	0x3f
	.zero		1


	//   ....[76]....
        /*0ab8*/ 	.word	0x00014b40
        /*0abc*/ 	.word	0x00000002
        /*0ac0*/ 	.word	0x00028c00
        /*0ac4*/ 	.short	0x010a
        /*0ac6*/ 	.byte	0x3f
	.zero		1


	//   ....[77]....
        /*0ac8*/ 	.word	0x00014b90
        /*0acc*/ 	.word	0x0000000f
        /*0ad0*/ 	.word	0x00028c30
        /*0ad4*/ 	.short	0x010a
        /*0ad6*/ 	.byte	0x3f
	.zero		1


	//   ....[78]....
        /*0ad8*/ 	.word	0x00014be0
        /*0adc*/ 	.word	0x0000000f
        /*0ae0*/ 	.word	0x00028c50
        /*0ae4*/ 	.short	0x010a
        /*0ae6*/ 	.byte	0x3f
	.zero		1


	//   ....[79]....
        /*0ae8*/ 	.word	0x00014c30
        /*0aec*/ 	.word	0x0000000f
        /*0af0*/ 	.word	0x00028c30
        /*0af4*/ 	.short	0x010a
        /*0af6*/ 	.byte	0x3f
	.zero		1


	//   ....[80]....
        /*0af8*/ 	.word	0x00014c80
        /*0afc*/ 	.word	0x0000000f
        /*0b00*/ 	.word	0x00028c50
        /*0b04*/ 	.short	0x010a
        /*0b06*/ 	.byte	0x3f
	.zero		1


	//   ....[81]....
        /*0b08*/ 	.word	0x00014e20
        /*0b0c*/ 	.word	0x00000005
        /*0b10*/ 	.word	0x00028c20
        /*0b14*/ 	.short	0x010a
        /*0b16*/ 	.byte	0x3f
	.zero		1


	//   ....[82]....
        /*0b18*/ 	.word	0x00014e70
        /*0b1c*/ 	.word	0x00000006
        /*0b20*/ 	.word	0x00028ca0
        /*0b24*/ 	.short	0x010a
        /*0b26*/ 	.byte	0x3f
	.zero		1


	//   ....[83]....
        /*0b28*/ 	.word	0x00014ec0
        /*0b2c*/ 	.word	0x00000006
        /*0b30*/ 	.word	0x00028cc0
        /*0b34*/ 	.short	0x010a
        /*0b36*/ 	.byte	0x3f
	.zero		1


	//   ....[84]....
        /*0b38*/ 	.word	0x00014f10
        /*0b3c*/ 	.word	0x00000007
        /*0b40*/ 	.word	0x00028ca0
        /*0b44*/ 	.short	0x010a
        /*0b46*/ 	.byte	0x3f
	.zero		1


	//   ....[85]....
        /*0b48*/ 	.word	0x00014f60
        /*0b4c*/ 	.word	0x00000007
        /*0b50*/ 	.word	0x00028cc0
        /*0b54*/ 	.short	0x010a
        /*0b56*/ 	.byte	0x3f
	.zero		1


	//   ....[86]....
        /*0b58*/ 	.word	0x00015100
        /*0b5c*/ 	.word	0x00000005
        /*0b60*/ 	.word	0x00028c40
        /*0b64*/ 	.short	0x010a
        /*0b66*/ 	.byte	0x3f
	.zero		1


	//   ....[87]....
        /*0b68*/ 	.word	0x00015180
        /*0b6c*/ 	.word	0x00000005
        /*0b70*/ 	.word	0x00028c20
        /*0b74*/ 	.short	0x010a
        /*0b76*/ 	.byte	0x3f
	.zero		1


	//   ....[88]....
        /*0b78*/ 	.word	0x000151d0
        /*0b7c*/ 	.word	0x00000002
        /*0b80*/ 	.word	0x00028c60
        /*0b84*/ 	.short	0x010a
        /*0b86*/ 	.byte	0x3f
	.zero		1


	//   ....[89]....
        /*0b88*/ 	.word	0x00015220
        /*0b8c*/ 	.word	0x00000002
        /*0b90*/ 	.word	0x00028c40
        /*0b94*/ 	.short	0x010a
        /*0b96*/ 	.byte	0x3f
	.zero		1


	//   ....[90]....
        /*0b98*/ 	.word	0x00015270
        /*0b9c*/ 	.word	0x00000002
        /*0ba0*/ 	.word	0x00028c60
        /*0ba4*/ 	.short	0x010a
        /*0ba6*/ 	.byte	0x3f
	.zero		1


	//   ....[91]....
        /*0ba8*/ 	.word	0x000152c0
        /*0bac*/ 	.word	0x00000002
        /*0bb0*/ 	.word	0x00028c40
        /*0bb4*/ 	.short	0x010a
        /*0bb6*/ 	.byte	0x3f
	.zero		1


	//   ....[92]....
        /*0bb8*/ 	.word	0x00015310
        /*0bbc*/ 	.word	0x00000002
        /*0bc0*/ 	.word	0x00028c60
        /*0bc4*/ 	.short	0x010a
        /*0bc6*/ 	.byte	0x3f
	.zero		1


	//   ....[93]....
        /*0bc8*/ 	.word	0x00015360
        /*0bcc*/ 	.word	0x00000002
        /*0bd0*/ 	.word	0x00028c40
        /*0bd4*/ 	.short	0x010a
        /*0bd6*/ 	.byte	0x3f
	.zero		1


	//   ....[94]....
        /*0bd8*/ 	.word	0x000153b0
        /*0bdc*/ 	.word	0x00000002
        /*0be0*/ 	.word	0x00028c60
        /*0be4*/ 	.short	0x010a
        /*0be6*/ 	.byte	0x3f
	.zero		1


	//   ....[95]....
        /*0be8*/ 	.word	0x00015d60
        /*0bec*/ 	.word	0x00000000
        /*0bf0*/ 	.word	0x00028c20
        /*0bf4*/ 	.short	0x010a
        /*0bf6*/ 	.byte	0x3f
	.zero		1


	//   ....[96]....
        /*0bf8*/ 	.word	0x00015f00
        /*0bfc*/ 	.word	0x00000006
        /*0c00*/ 	.word	0x00000000
        /*0c04*/ 	.short	0x010a
        /*0c06*/ 	.byte	0x3f
	.zero		1


	//   ....[97]....
        /*0c08*/ 	.word	0x00015f50
        /*0c0c*/ 	.word	0x00000007
        /*0c10*/ 	.word	0x00000000
        /*0c14*/ 	.short	0x010a
        /*0c16*/ 	.byte	0x3f
	.zero		1


	//   ....[98]....
        /*0c18*/ 	.word	0x00015fa0
        /*0c1c*/ 	.word	0x00000004
        /*0c20*/ 	.word	0x00000000
        /*0c24*/ 	.short	0x010a
        /*0c26*/ 	.byte	0x3f
	.zero		1


	//----- nvinfo : EIATTR_NUM_MBARRIERS
	.align		4
.L_713:
        /*0c28*/ 	.byte	0x03, 0x38
        /*0c2a*/ 	.short	0x0016


	//----- nvinfo : EIATTR_EXIT_INSTR_OFFSETS
	.align		4
        /*0c2c*/ 	.byte	0x04, 0x1c
        /*0c2e*/ 	.short	(.L_715 - .L_714)


	//   ....[0]....
.L_714:
        /*0c30*/ 	.word	0x00014400


	//----- nvinfo : EIATTR_MAX_THREADS
	.align		4
.L_715:
        /*0c34*/ 	.byte	0x04, 0x05
        /*0c36*/ 	.short	(.L_717 - .L_716)
.L_716:
        /*0c38*/ 	.word	0x00000180
        /*0c3c*/ 	.word	0x00000001
        /*0c40*/ 	.word	0x00000001


	//----- nvinfo : EIATTR_CRS_STACK_SIZE
	.align		4
.L_717:
        /*0c44*/ 	.byte	0x04, 0x1e
        /*0c46*/ 	.short	(.L_719 - .L_718)
.L_718:
        /*0c48*/ 	.word	0x00000000


	//----- nvinfo : EIATTR_CBANK_PARAM_SIZE
	.align		4
.L_719:
        /*0c4c*/ 	.byte	0x03, 0x19
        /*0c4e*/ 	.short	0x0a70


	//----- nvinfo : EIATTR_PARAM_CBANK
	.align		4
        /*0c50*/ 	.byte	0x04, 0x0a
        /*0c52*/ 	.short	(.L_721 - .L_720)
	.align		4
.L_720:
        /*0c54*/ 	.word	index@(.nv.constant0._ZN7cutlass13device_kernelIN5flash11enable_sm90INS1_16FlashAttnFwdSm90INS1_25CollectiveMainloopFwdSm90ILi2EN4cute5tupleIJNS5_1CILi1EEES8_S8_EEENS6_IJNS7_ILi64EEESA_SA_EEELi512ENS_6half_tEfNS_4arch4Sm90ELb0ELb0ELb0ELb1ELb0ELb1ELb0ELb0ELb0ELb0ELb0ELb0EEENS1_21CollectiveEpilogueFwdINS6_IJSA_NS7_ILi512EEESA_EEES9_SC_SE_Li256ELb1ELb0ELb0ELb0EEENS1_36VarlenDynamicPersistentTileSchedulerILi64ELi64ELi256ELi32ELb0ELb0ELb1ELb0ELb1ELb1EEEEEEEEEvNT_6ParamsE)
        /*0c58*/ 	.short	0x0210
        /*0c5a*/ 	.short	0x0a70


	//----- nvinfo : EIATTR_SW_WAR
	.align		4
.L_721:
        /*0c5c*/ 	.byte	0x04, 0x36
        /*0c5e*/ 	.short	(.L_723 - .L_722)
.L_722:
        /*0c60*/ 	.word	0x00000008
.L_723:


//--------------------- .nv.info._ZN7cutlass13device_kernelIN5flash11enable_sm90INS1_16FlashAttnFwdSm90INS1_25CollectiveMainloopFwdSm90ILi2EN4cute5tupleIJNS5_1CILi1EEES8_S8_EEENS6_IJNS7_ILi64EEESA_SA_EEELi512ENS_6half_tEfNS_4arch4Sm90ELb0ELb0ELb0ELb1ELb0ELb0ELb1ELb0ELb0ELb0ELb0ELb0EEENS1_21CollectiveEpilogueFwdINS6_IJSA_NS7_ILi512EEESA_EEES9_SC_SE_Li256ELb1ELb0ELb0ELb0EEENS1_36VarlenDynamicPersistentTileSchedulerILi64ELi64ELi256ELi32ELb0ELb0ELb1ELb0ELb1ELb1EEEEEEEEEvNT_6ParamsE --------------------------
	.section	.nv.info._ZN7cutlass13device_kernelIN5flash11enable_sm90INS1_16FlashAttnFwdSm90INS1_25CollectiveMainloopFwdSm90ILi2EN4cute5tupleIJNS5_1CILi1EEES8_S8_EEENS6_IJNS7_ILi64EEESA_SA_EEELi512ENS_6half_tEfNS_4arch4Sm90ELb0ELb0ELb0ELb1ELb0ELb0ELb1ELb0ELb0ELb0ELb0ELb0EEENS1_21CollectiveEpilogueFwdINS6_IJSA_NS7_ILi512EEESA_EEES9_SC_SE_Li256ELb1ELb0ELb0ELb0EEENS1_36VarlenDynamicPersistentTileSchedulerILi64ELi64ELi256ELi32ELb0ELb0ELb1ELb0ELb1ELb1EEEEEEEEEvNT_6ParamsE,"",@"SHT_CUDA_INFO"
	.sectionflags	@""
	.align	4


	//----- nvinfo : EIATTR_CUDA_API_VERSION
	.align		4
        /*0000*/ 	.byte	0x04, 0x37
        /*0002*/ 	.short	(.L_725 - .L_724)
.L_724:
        /*0004*/ 	.word	0x00000082


	//----- nvinfo : EIATTR_KPARAM_INFO
	.align		4
.L_725:
        /*0008*/ 	.byte	0x04, 0x17
        /*000a*/ 	.short	(.L_727 - .L_726)
.L_726:
        /*000c*/ 	.word	0x00000000
        /*0010*/ 	.short	0x0000
        /*0012*/ 	.short	0x0070
        /*0014*/ 	.byte	0x00, 0xf0, 0x01, 0x2c


	//----- nvinfo : EIATTR_SPARSE_MMA_MASK
	.align		4
.L_727:
        /*0018*/ 	.byte	0x03, 0x50
        /*001a*/ 	.short	0x0000


	//----- nvinfo : EIATTR_MAXREG_COUNT
	.align		4
        /*001c*/ 	.byte	0x03, 0x1b
        /*001e*/ 	.short	0x00a8


	//----- nvinfo : EIATTR_NUM_BARRIERS
	.align		4
        /*0020*/ 	.byte	0x02, 0x4c
        /*0022*/ 	.byte	0x10
	.zero		1


	//----- nvinfo : EIATTR_EXTERNS
	.align		4
        /*0024*/ 	.byte	0x04, 0x0f
        /*0026*/ 	.short	(.L_729 - .L_728)


	//   ....[0]....
	.align		4
.L_728:
        /*0028*/ 	.word	index@(__assertfail)


	//----- nvinfo : EIATTR_ANNOTATIONS
	.align		4
.L_729:
        /*002c*/ 	.byte	0x04, 0x55
        /*002e*/ 	.short	(.L_731 - .L_730)


	//   ....[0]....
.L_730:
        /* <DEDUP_REMOVED lines=34> */


	//----- nvinfo : EIATTR_MERCURY_ISA_VERSION
	.align		4
.L_731:
        /*0240*/ 	.byte	0x03, 0x5f
        /*0242*/ 	.short	0x0101


	//----- nvinfo : EIATTR_UNUSED_LOAD_BYTE_OFFSET
	.align		4
        /*0244*/ 	.byte	0x04, 0x44
        /*0246*/ 	.short	(.L_733 - .L_732)


	//   ....[0]....
.L_732:
        /*0248*/ 	.word	0x00000a60
        /*024c*/ 	.word	0x0000fff0


	//   ....[1]....
        /*0250*/ 	.word	0x00008b30
        /*0254*/ 	.word	0x0000fff0


	//----- nvinfo : EIATTR_INT_WARP_WIDE_INSTR_OFFSETS
	.align		4
.L_733:
        /*0258*/ 	.byte	0x04, 0x31
        /*025a*/ 	.short	(.L_735 - .L_734)


	//   ....[0]....
.L_734:
        /*025c*/ 	.word	0x00000190


	//   ....[1]....
        /*0260*/ 	.word	0x000001d0


	//   ....[2]....
        /*0264*/ 	.word	0x00000240


	//   ....[3]....
        /*0268*/ 	.word	0x000002b0


	//   ....[4]....
        /*026c*/ 	.word	0x0000c3f0


	//   ....[5]....
        /*0270*/ 	.word	0x0000c4b0


	//   ....[6]....
        /*0274*/ 	.word	0x0000c950


	//   ....[7]....
        /*0278*/ 	.word	0x0000c980


	//   ....[8]....
        /*027c*/ 	.word	0x0000f6c0


	//   ....[9]....
        /*0280*/ 	.word	0x0000f780


	//----- nvinfo : EIATTR_COOP_GROUP_MASK_REGIDS
	.align		4
.L_735:
        /*0284*/ 	.byte	0x04, 0x29
        /*0286*/ 	.short	(.L_737 - .L_736)


	//   ....[0]....
.L_736:
        /*0288*/ 	.word	0xffffffff


	//   ....[1]....
        /*028c*/ 	.word	0xffffffff


	//   ....[2]....
        /*0290*/ 	.word	0xffffffff


	//   ....[3]....
        /*0294*/ 	.word	0xffffffff


	//   ....[4]....
        /*0298*/ 	.word	0xffffffff


	//   ....[5]....
        /*029c*/ 	.word	0xffffffff


	//   ....[6]....
        /*02a0*/ 	.word	0xffffffff


	//   ....[7]....
        /*02a4*/ 	.word	0xffffffff


	//   ....[8]....
        /*02a8*/ 	.word	0xffffffff


	//   ....[9]....
        /*02ac*/ 	.word	0xffffffff


	//   ....[10]....
        /*02b0*/ 	.word	0xffffffff


	//   ....[11]....
        /*02b4*/ 	.word	0xffffffff


	//   ....[12]....
        /*02b8*/ 	.word	0xffffffff


	//   ....[13]....
        /*02bc*/ 	.word	0xffffffff


	//   ....[14]....
        /*02c0*/ 	.word	0xffffffff


	//   ....[15]....
        /*02c4*/ 	.word	0xffffffff


	//   ....[16]....
        /*02c8*/ 	.word	0xffffffff


	//   ....[17]....
        /*02cc*/ 	.word	0xffffffff


	//   ....[18]....
        /*02d0*/ 	.word	0xffffffff


	//   ....[19]....
        /*02d4*/ 	.word	0xffffffff


	//   ....[20]....
        /*02d8*/ 	.word	0xffffffff


	//   ....[21]....
        /*02dc*/ 	.word	0xffffffff


	//   ....[22]....
        /*02e0*/ 	.word	0xffffffff


	//   ....[23]....
        /*02e4*/ 	.word	0xffffffff


	//   ....[24]....
        /*02e8*/ 	.word	0xffffffff


	//   ....[25]....
        /*02ec*/ 	.word	0xffffffff


	//   ....[26]....
        /*02f0*/ 	.word	0xffffffff


	//   ....[27]....
        /*02f4*/ 	.word	0xffffffff


	//   ....[28]....
        /*02f8*/ 	.word	0xffffffff


	//   ....[29]....
        /*02fc*/ 	.word	0xffffffff


	//   ....[30]....
        /*0300*/ 	.word	0xffffffff


	//   ....[31]....
        /*0304*/ 	.word	0xffffffff


	//   ....[32]....
        /*0308*/ 	.word	0xffffffff


	//   ....[33]....
        /*030c*/ 	.word	0xffffffff


	//   ....[34]....
        /*0310*/ 	.word	0xffffffff


	//   ....[35]....
        /*0314*/ 	.word	0xffffffff


	//   ....[36]....
        /*0318*/ 	.word	0xffffffff


	//   ....[37]....
        /*031c*/ 	.word	0xffffffff


	//   ....[38]....
        /*0320*/ 	.word	0xffffffff


	//   ....[39]....
        /*0324*/ 	.word	0xffffffff


	//   ....[40]....
        /*0328*/ 	.word	0xffffffff


	//   ....[41]....
        /*032c*/ 	.word	0xffffffff


	//   ....[42]....
        /*0330*/ 	.word	0xffffffff


	//   ....[43]....
        /*0334*/ 	.word	0xffffffff


	//   ....[44]....
        /*0338*/ 	.word	0xffffffff


	//   ....[45]....
        /*033c*/ 	.word	0xffffffff


	//   ....[46]....
        /*0340*/ 	.word	0xffffffff


	//   ....[47]....
        /*0344*/ 	.word	0xffffffff


	//   ....[48]....
        /*0348*/ 	.word	0xffffffff


	//   ....[49]....
        /*034c*/ 	.word	0xffffffff


	//   ....[50]....
        /*0350*/ 	.word	0xffffffff


	//   ....[51]....
        /*0354*/ 	.word	0xffffffff


	//   ....[52]....
        /*0358*/ 	.word	0xffffffff


	//   ....[53]....
        /*035c*/ 	.word	0xffffffff


	//   ....[54]....
        /*0360*/ 	.word	0xffffffff


	//   ....[55]....
        /*0364*/ 	.word	0xffffffff


	//   ....[56]....
        /*0368*/ 	.word	0xffffffff


	//   ....[57]....
        /*036c*/ 	.word	0xffffffff


	//   ....[58]....
        /*0370*/ 	.word	0xffffffff


	//   ....[59]....
        /*0374*/ 	.word	0xffffffff


	//   ....[60]....
        /*0378*/ 	.word	0x0500000f


	//   ....[61]....
        /*037c*/ 	.word	0x0500000f


	//   ....[62]....
        /*0380*/ 	.word	0x0500000f


	//   ....[63]....
        /*0384*/ 	.word	0x0500000f


	//   ....[64]....
        /*0388*/ 	.word	0x0500000f


	//   ....[65]....
        /*038c*/ 	.word	0x0500000f


	//   ....[66]....
        /*0390*/ 	.word	0x0500000f


	//   ....[67]....
        /*0394*/ 	.word	0x0500000f


	//   ....[68]....
        /*0398*/ 	.word	0x0500000f


	//   ....[69]....
        /*039c*/ 	.word	0x0500000f


	//   ....[70]....
        /*03a0*/ 	.word	0x0500000f


	//   ....[71]....
        /*03a4*/ 	.word	0x0500000f


	//   ....[72]....
        /*03a8*/ 	.word	0x0500000f


	//   ....[73]....
        /*03ac*/ 	.word	0x0500000f


	//   ....[74]....
        /*03b0*/ 	.word	0x0500000f


	//   ....[75]....
        /*03b4*/ 	.word	0x0500000f


	//   ....[76]....
        /*03b8*/ 	.word	0x0500000f


	//   ....[77]....
        /*03bc*/ 	.word	0x0500000f


	//   ....[78]....
        /*03c0*/ 	.word	0x0500000f


	//----- nvinfo : EIATTR_COOP_GROUP_INSTR_OFFSETS
	.align		4
.L_737:
        /*03c4*/ 	.byte	0x04, 0x28
        /*03c6*/ 	.short	(.L_739 - .L_738)


	//   ....[0]....
.L_738:
        /*03c8*/ 	.word	0x00000060


	//   ....[1]....
        /*03cc*/ 	.word	0x000001a0


	//   ....[2]....
        /*03d0*/ 	.word	0x000001e0


	//   ....[3]....
        /*03d4*/ 	.word	0x000003f0


	//   ....[4]....
        /*03d8*/ 	.word	0x00000550


	//   ....[5]....
        /*03dc*/ 	.word	0x00000670


	//   ....[6]....
        /*03e0*/ 	.word	0x000007d0


	//   ....[7]....
        /*03e4*/ 	.word	0x00001720


	//   ....[8]....
        /*03e8*/ 	.word	0x00002e70


	//   ....[9]....
        /*03ec*/ 	.word	0x000036b0


	//   ....[10]....
        /*03f0*/ 	.word	0x00004a40


	//   ....[11]....
        /*03f4*/ 	.word	0x00004ac0


	//   ....[12]....
        /*03f8*/ 	.word	0x00004c90


	//   ....[13]....
        /*03fc*/ 	.word	0x00004d60


	//   ....[14]....
        /*0400*/ 	.word	0x00005550


	//   ....[15]....
        /*0404*/ 	.word	0x00005b20


	//   ....[16]....
        /*0408*/ 	.word	0x00006c40


	//   ....[17]....
        /*040c*/ 	.word	0x00006c70


	//   ....[18]....
        /*0410*/ 	.word	0x00006ed0


	//   ....[19]....
        /*0414*/ 	.word	0x000070a0


	//   ....[20]....
        /*0418*/ 	.word	0x00007fe0


	//   ....[21]....
        /*041c*/ 	.word	0x00008040


	//   ....[22]....
        /*0420*/ 	.word	0x00008070


	//   ....[23]....
        /*0424*/ 	.word	0x000080d0


	//   ....[24]....
        /*0428*/ 	.word	0x000080e0


	//   ....[25]....
        /*042c*/ 	.word	0x00009a60


	//   ....[26]....
        /*0430*/ 	.word	0x0000b4b0


	//   ....[27]....
        /*0434*/ 	.word	0x0000b650


	//   ....[28]....
        /*0438*/ 	.word	0x0000b680


	//   ....[29]....
        /*043c*/ 	.word	0x0000b6c0


	//   ....[30]....
        /*0440*/ 	.word	0x0000b720


	//   ....[31]....
        /*0444*/ 	.word	0x0000b780


	//   ....[32]....
        /*0448*/ 	.word	0x0000b7c0


	//   ....[33]....
        /*044c*/ 	.word	0x0000b980


	//   ....[34]....
        /*0450*/ 	.word	0x0000b9e0


	//   ....[35]....
        /*0454*/ 	.word	0x0000ba20


	//   ....[36]....
        /*0458*/ 	.word	0x0000ba60


	//   ....[37]....
        /*045c*/ 	.word	0x0000ba90


	//   ....[38]....
        /*0460*/ 	.word	0x0000bac0


	//   ....[39]....
        /*0464*/ 	.word	0x0000bb50


	//   ....[40]....
        /*0468*/ 	.word	0x0000bb80


	//   ....[41]....
        /*046c*/ 	.word	0x0000bc10


	//   ....[42]....
        /*0470*/ 	.word	0x0000f810


	//   ....[43]....
        /*0474*/ 	.word	0x0000f820


	//   ....[44]....
        /*0478*/ 	.word	0x0000f940


	//   ....[45]....
        /*047c*/ 	.word	0x0000f9a0


	//   ....[46]....
        /*0480*/ 	.word	0x0000f9e0


	//   ....[47]....
        /*0484*/ 	.word	0x0000fa20


	//   ....[48]....
        /*0488*/ 	.word	0x0000fa50


	//   ....[49]....
        /*048c*/ 	.word	0x0000fa80


	//   ....[50]....
        /*0490*/ 	.word	0x0000fc20


	//   ....[51]....
        /*0494*/ 	.word	0x0000fc80


	//   ....[52]....
        /*0498*/ 	.word	0x0000fcc0


	//   ....[53]....
        /*049c*/ 	.word	0x0000fd00


	//   ....[54]....
        /*04a0*/ 	.word	0x0000fd30


	//   ....[55]....
        /*04a4*/ 	.word	0x0000fd60


	//   ....[56]....
        /*04a8*/ 	.word	0x0000fe20


	//   ....[57]....
        /*04ac*/ 	.word	0x0000fe40


	//   ....[58]....
        /*04b0*/ 	.word	0x0000feb0


	//   ....[59]....
        /*04b4*/ 	.word	0x00010300


	//   ....[60]....
        /*04b8*/ 	.word	0x000107f0


	//   ....[61]....
        /*04bc*/ 	.word	0x00010c10


	//   ....[62]....
        /*04c0*/ 	.word	0x00010ca0


	//   ....[63]....
        /*04c4*/ 	.word	0x00010d40


	//   ....[64]....
        /*04c8*/ 	.word	0x00010df0


	//   ....[65]....
        /*04cc*/ 	.word	0x00010e70


	//   ....[66]....
        /*04d0*/ 	.word	0x00010ef0


	//   ....[67]....
        /*04d4*/ 	.word	0x00010f70


	//   ....[68]....
        /*04d8*/ 	.word	0x00010ff0


	//   ....[69]....
        /*04dc*/ 	.word	0x00011080


	//   ....[70]....
        /*04e0*/ 	.word	0x00011130


	//   ....[71]....
        /*04e4*/ 	.word	0x000111b0


	//   ....[72]....
        /*04e8*/ 	.word	0x00011230


	//   ....[73]....
        /*04ec*/ 	.word	0x000112b0


	//   ....[74]....
        /*04f0*/ 	.word	0x00011330


	//   ....[75]....
        /*04f4*/ 	.word	0x000113a0


	//   ....[76]....
        /*04f8*/ 	.word	0x00011440


	//   ....[77]....
        /*04fc*/ 	.word	0x000114d0


	//   ....[78]....
        /*0500*/ 	.word	0x000115f0


	//----- nvinfo : EIATTR_REG_RECONFIG
	.align		4
.L_739:
        /*0504*/ 	.byte	0x01, 0x54
	.zero		2


	//----- nvinfo : EIATTR_SYSCALL_OFFSETS
	.align		4
        /*0508*/ 	.byte	0x04, 0x46
        /*050a*/ 	.short	(.L_741 - .L_740)


	//   ....[0]....
.L_740:
        /*050c*/ 	.word	0x00003030


	//   ....[1]....
        /*0510*/ 	.word	0x0000c640


	//   ....[2]....
        /*0514*/ 	.word	0x0000c780


	//   ....[3]....
        /*0518*/ 	.word	0x0000c880


	//----- nvinfo : EIATTR_MBARRIER_INSTR_OFFSETS
	.align		4
.L_741:
        /*051c*/ 	.byte	0x04, 0x39
        /*051e*/ 	.short	(.L_743 - .L_742)


	//   ....[0]....
.L_742:
        /*0520*/ 	.word	0x000002d0
        /*0524*/ 	.word	0x000000ff
        /*0528*/ 	.word	0x00038800
        /*052c*/ 	.short	0x0100
        /*052e*/ 	.byte	0x08
	.zero		1


	//   ....[1]....
        /*0530*/ 	.word	0x000002e0
        /*0534*/ 	.word	0x000000ff
        /*0538*/ 	.word	0x00038810
        /*053c*/ 	.short	0x0100
        /*053e*/ 	.byte	0x08
	.zero		1


	//   ....[2]....
        /*0540*/ 	.word	0x000002f0
        /*0544*/ 	.word	0x000000ff
        /*0548*/ 	.word	0x00038820
        /*054c*/ 	.short	0x0100
        /*054e*/ 	.byte	0x08
	.zero		1


	//   ....[3]....
        /*0550*/ 	.word	0x000003a0
        /*0554*/ 	.word	0x000000ff
        /*0558*/ 	.word	0x00038830
        /*055c*/ 	.short	0x0100
        /*055e*/ 	.byte	0x06
	.zero		1


	//   ....[4]....
        /*0560*/ 	.word	0x000003b0
        /*0564*/ 	.word	0x000000ff
        /*0568*/ 	.word	0x00038840
        /*056c*/ 	.short	0x0100
        /*056e*/ 	.byte	0x06
	.zero		1


	//   ....[5]....
        /*0570*/ 	.word	0x000003c0
        /*0574*/ 	.word	0x000000ff
        /*0578*/ 	.word	0x00038838
        /*057c*/ 	.short	0x0100
        /*057e*/ 	.byte	0x06
	.zero		1


	//   ....[6]....
        /*0580*/ 	.word	0x000003d0
        /*0584*/ 	.word	0x000000ff
        /*0588*/ 	.word	0x00038848
        /*058c*/ 	.short	0x0100
        /*058e*/ 	.byte	0x06
	.zero		1


	//   ....[7]....
        /*0590*/ 	.word	0x00000500
        /*0594*/ 	.word	0x000000ff
        /*0598*/ 	.word	0x00038850
        /*059c*/ 	.short	0x0100
        /*059e*/ 	.byte	0x08
	.zero		1


	//   ....[8]....
        /*05a0*/ 	.word	0x00000510
        /*05a4*/ 	.word	0x000000ff
        /*05a8*/ 	.word	0x00038860
        /*05ac*/ 	.short	0x0100
        /*05ae*/ 	.byte	0x08
	.zero		1


	//   ....[9]....
        /*05b0*/ 	.word	0x00000520
        /*05b4*/ 	.word	0x000000ff
        /*05b8*/ 	.word	0x00038858
        /*05bc*/ 	.short	0x0100
        /*05be*/ 	.byte	0x08
	.zero		1


	//   ....[10]....
        /*05c0*/ 	.word	0x00000530
        /*05c4*/ 	.word	0x000000ff
        /*05c8*/ 	.word	0x00038868
        /*05cc*/ 	.short	0x0100
        /*05ce*/ 	.byte	0x08
	.zero		1


	//   ....[11]....
        /*05d0*/ 	.word	0x00000620
        /*05d4*/ 	.word	0x000000ff
        /*05d8*/ 	.word	0x00038870
        /*05dc*/ 	.short	0x0100
        /*05de*/ 	.byte	0x06
	.zero		1


	//   ....[12]....
        /*05e0*/ 	.word	0x00000630
        /*05e4*/ 	.word	0x000000ff
        /*05e8*/ 	.word	0x00038880
        /*05ec*/ 	.short	0x0100
        /*05ee*/ 	.byte	0x06
	.zero		1


	//   ....[13]....
        /*05f0*/ 	.word	0x00000640
        /*05f4*/ 	.word	0x000000ff
        /*05f8*/ 	.word	0x00038878
        /*05fc*/ 	.short	0x0100
        /*05fe*/ 	.byte	0x06
	.zero		1


	//   ....[14]....
        /*0600*/ 	.word	0x00000650
        /*0604*/ 	.word	0x000000ff
        /*0608*/ 	.word	0x00038888
        /*060c*/ 	.short	0x0100
        /*060e*/ 	.byte	0x06
	.zero		1


	//   ....[15]....
        /*0610*/ 	.word	0x00000780
        /*0614*/ 	.word	0x000000ff
        /*0618*/ 	.word	0x00038890
        /*061c*/ 	.short	0x0100
        /*061e*/ 	.byte	0x08
	.zero		1


	//   ....[16]....
        /*0620*/ 	.word	0x00000790
        /*0624*/ 	.word	0x000000ff
        /*0628*/ 	.word	0x000388a0
        /*062c*/ 	.short	0x0100
        /*062e*/ 	.byte	0x08
	.zero		1


	//   ....[17]....
        /*0630*/ 	.word	0x000007a0
        /*0634*/ 	.word	0x000000ff
        /*0638*/ 	.word	0x00038898
        /*063c*/ 	.short	0x0100
        /*063e*/ 	.byte	0x08
	.zero		1


	//   ....[18]....
        /*0640*/ 	.word	0x000007b0
        /*0644*/ 	.word	0x000000ff
        /*0648*/ 	.word	0x000388a8
        /*064c*/ 	.short	0x0100
        /*064e*/ 	.byte	0x08
	.zero		1


	//   ....[19]....
        /*0650*/ 	.word	0x000008e0
        /*0654*/ 	.word	0x000000ff
        /*0658*/ 	.word	0x000388b0
        /*065c*/ 	.short	0x0100
        /*065e*/ 	.byte	0x08
	.zero		1


	//   ....[20]....
        /*0660*/ 	.word	0x000008f0
        /*0664*/ 	.word	0x000000ff
        /*0668*/ 	.word	0x000388c0
        /*066c*/ 	.short	0x0100
        /*066e*/ 	.byte	0x08
	.zero		1


	//   ....[21]....
        /*0670*/ 	.word	0x00000900
        /*0674*/ 	.word	0x000000ff
        /*0678*/ 	.word	0x000388b8
        /*067c*/ 	.short	0x0100
        /*067e*/ 	.byte	0x08
	.zero		1


	//   ....[22]....
        /*0680*/ 	.word	0x00000910
        /*0684*/ 	.word	0x000000ff
        /*0688*/ 	.word	0x000388c8
        /*068c*/ 	.short	0x0100
        /*068e*/ 	.byte	0x08
	.zero		1


	//   ....[23]....
        /*0690*/ 	.word	0x00001a80
        /*0694*/ 	.word	0x00000004
        /*0698*/ 	.word	0x00000000
        /*069c*/ 	.short	0x0101
        /*069e*/ 	.byte	0x3f
	.zero		1


	//   ....[24]....
        /*06a0*/ 	.word	0x00002540
        /*06a4*/ 	.word	0x00000004
        /*06a8*/ 	.word	0x00000000
        /*06ac*/ 	.short	0x0101
        /*06ae*/ 	.byte	0x3f
	.zero		1


	//   ....[25]....
        /*06b0*/ 	.word	0x000030a0
        /*06b4*/ 	.word	0x000000ff
        /*06b8*/ 	.word	0x00038800
        /*06bc*/ 	.short	0x010a
        /*06be*/ 	.byte	0x25
	.zero		1


	//   ....[26]....
        /*06c0*/ 	.word	0x00003120
        /*06c4*/ 	.word	0x00000003
        /*06c8*/ 	.word	0x00038830
        /*06cc*/ 	.short	0x010a
        /*06ce*/ 	.byte	0x3f
	.zero		1


	//   ....[27]....
        /*06d0*/ 	.word	0x00003160
        /*06d4*/ 	.word	0x00000003
        /*06d8*/ 	.word	0x00038830
        /*06dc*/ 	.short	0x010a
        /*06de*/ 	.byte	0x3f
	.zero		1


	//   ....[28]....
        /*06e0*/ 	.word	0x000033e0
        /*06e4*/ 	.word	0x000000ff
        /*06e8*/ 	.word	0x00038810
        /*06ec*/ 	.short	0x010a
        /*06ee*/ 	.byte	0x25
	.zero		1


	//   ....[29]....
        /*06f0*/ 	.word	0x00003420
        /*06f4*/ 	.word	0x00000003
        /*06f8*/ 	.word	0x00038850
        /*06fc*/ 	.short	0x010a
        /*06fe*/ 	.byte	0x3f
	.zero		1


	//   ....[30]....
        /*0700*/ 	.word	0x00003460
        /*0704*/ 	.word	0x00000003
        /*0708*/ 	.word	0x00038850
        /*070c*/ 	.short	0x010a
        /*070e*/ 	.byte	0x3f
	.zero		1


	//   ....[31]....
        /*0710*/ 	.word	0x00004f90
        /*0714*/ 	.word	0x00000018
        /*0718*/ 	.word	0x00000000
        /*071c*/ 	.short	0x0101
        /*071e*/ 	.byte	0x3f
	.zero		1


	//   ....[32]....
        /*0720*/ 	.word	0x00005570
        /*0724*/ 	.word	0x00000003
        /*0728*/ 	.word	0x00000000
        /*072c*/ 	.short	0x0101
        /*072e*/ 	.byte	0x3f
	.zero		1


	//   ....[33]....
        /*0730*/ 	.word	0x000056b0
        /*0734*/ 	.word	0x000000ff
        /*0738*/ 	.word	0x00038830
        /*073c*/ 	.short	0x010a
        /*073e*/ 	.byte	0x06
	.zero		1


	//   ....[34]....
        /*0740*/ 	.word	0x000056f0
        /*0744*/ 	.word	0x000000ff
        /*0748*/ 	.word	0x00038830
        /*074c*/ 	.short	0x010a
        /*074e*/ 	.byte	0x06
	.zero		1


	//   ....[35]....
        /*0750*/ 	.word	0x00005940
        /*0754*/ 	.word	0x000000ff
        /*0758*/ 	.word	0x00038850
        /*075c*/ 	.short	0x010a
        /*075e*/ 	.byte	0x06
	.zero		1


	//   ....[36]....
        /*0760*/ 	.word	0x00005980
        /*0764*/ 	.word	0x000000ff
        /*0768*/ 	.word	0x00038850
        /*076c*/ 	.short	0x010a
        /*076e*/ 	.byte	0x06
	.zero		1


	//   ....[37]....
        /*0770*/ 	.word	0x00007440
        /*0774*/ 	.word	0x00000098
        /*0778*/ 	.word	0x00000000
        /*077c*/ 	.short	0x0101
        /*077e*/ 	.byte	0x3f
	.zero		1


	//   ....[38]....
        /*0780*/ 	.word	0x00008000
        /*0784*/ 	.word	0x00000003
        /*0788*/ 	.word	0x00000000
        /*078c*/ 	.short	0x0101
        /*078e*/ 	.byte	0x3f
	.zero		1


	//   ....[39]....
        /*0790*/ 	.word	0x0000a4d0
        /*0794*/ 	.word	0x000000ff
        /*0798*/ 	.word	0x00000000
        /*079c*/ 	.short	0x0101
        /*079e*/ 	.byte	0x04
	.zero		1


	//   ....[40]....
        /*07a0*/ 	.word	0x0000ce00
        /*07a4*/ 	.word	0x00000008
        /*07a8*/ 	.word	0x00038840
        /*07ac*/ 	.short	0x010a
        /*07ae*/ 	.byte	0x3f
	.zero		1


	//   ....[41]....
        /*07b0*/ 	.word	0x0000d600
        /*07b4*/ 	.word	0x0000000b
        /*07b8*/ 	.word	0x00038820
        /*07bc*/ 	.short	0x010a
        /*07be*/ 	.byte	0x3f
	.zero		1


	//   ....[42]....
        /*07c0*/ 	.word	0x0000d6d0
        /*07c4*/ 	.word	0x00000006
        /*07c8*/ 	.word	0x00038860
        /*07cc*/ 	.short	0x010a
        /*07ce*/ 	.byte	0x3f
	.zero		1


	//   ....[43]....
        /*07d0*/ 	.word	0x0000de90
        /*07d4*/ 	.word	0x00000002
        /*07d8*/ 	.word	0x00038840
        /*07dc*/ 	.short	0x010a
        /*07de*/ 	.byte	0x3f
	.zero		1


	//   ....[44]....
        /*07e0*/ 	.word	0x0000e0a0
        /*07e4*/ 	.word	0x00000002
        /*07e8*/ 	.word	0x00038860
        /*07ec*/ 	.short	0x010a
        /*07ee*/ 	.byte	0x3f
	.zero		1


	//   ....[45]....
        /*07f0*/ 	.word	0x0000e760
        /*07f4*/ 	.word	0x00000002
        /*07f8*/ 	.word	0x00038840
        /*07fc*/ 	.short	0x010a
        /*07fe*/ 	.byte	0x3f
	.zero		1


	//   ....[46]....
        /*0800*/ 	.word	0x0000e960
        /*0804*/ 	.word	0x00000002
        /*0808*/ 	.word	0x00038860
        /*080c*/ 	.short	0x010a
        /*080e*/ 	.byte	0x3f
	.zero		1


	//   ....[47]....
        /*0810*/ 	.word	0x0000ef90
        /*0814*/ 	.word	0x00000002
        /*0818*/ 	.word	0x00038840
        /*081c*/ 	.short	0x010a
        /*081e*/ 	.byte	0x3f
	.zero		1


	//   ....[48]....
        /*0820*/ 	.word	0x0000f1a0
        /*0824*/ 	.word	0x00000002
        /*0828*/ 	.word	0x00038860
        /*082c*/ 	.short	0x010a
        /*082e*/ 	.byte	0x3f
	.zero		1


	//   ....[49]....
        /*0830*/ 	.word	0x00010290
        /*0834*/ 	.word	0x00000000
        /*0838*/ 	.word	0x00038820
        /*083c*/ 	.short	0x010a
        /*083e*/ 	.byte	0x3f
	.zero		1


	//   ....[50]....
        /*0840*/ 	.word	0x000103f0
        /*0844*/ 	.word	0x00000006
        /*0848*/ 	.word	0x00000000
        /*084c*/ 	.short	0x010a
        /*084e*/ 	.byte	0x3f
	.zero		1


	//   ....[51]....
        /*0850*/ 	.word	0x00010470
        /*0854*/ 	.word	0x00000007
        /*0858*/ 	.word	0x00000000
        /*085c*/ 	.short	0x010a
        /*085e*/ 	.byte	0x3f
	.zero		1


	//   ....[52]....
        /*0860*/ 	.word	0x000104b0
        /*0864*/ 	.word	0x00000004
        /*0868*/ 	.word	0x00000000
        /*086c*/ 	.short	0x010a
        /*086e*/ 	.byte	0x3f
	.zero		1


	//   ....[53]....
        /*0870*/ 	.word	0x000104e0
        /*0874*/ 	.word	0x00000003
        /*0878*/ 	.word	0x00000000
        /*087c*/ 	.short	0x010a
        /*087e*/ 	.byte	0x3f
	.zero		1


	//   ....[54]....
        /*0880*/ 	.word	0x00010550
        /*0884*/ 	.word	0x00000003
        /*0888*/ 	.word	0x00038800
        /*088c*/ 	.short	0x010a
        /*088e*/ 	.byte	0x3f
	.zero		1


	//   ....[55]....
        /*0890*/ 	.word	0x000105a0
        /*0894*/ 	.word	0x00000003
        /*0898*/ 	.word	0x00038830
        /*089c*/ 	.short	0x010a
        /*089e*/ 	.byte	0x3f
	.zero		1


	//   ....[56]....
        /*08a0*/ 	.word	0x00010600
        /*08a4*/ 	.word	0x00000005
        /*08a8*/ 	.word	0x00038810
        /*08ac*/ 	.short	0x010a
        /*08ae*/ 	.byte	0x3f
	.zero		1


	//   ....[57]....
        /*08b0*/ 	.word	0x00010650
        /*08b4*/ 	.word	0x00000003
        /*08b8*/ 	.word	0x00038850
        /*08bc*/ 	.short	0x010a
        /*08be*/ 	.byte	0x3f
	.zero		1


	//   ....[58]....
        /*08c0*/ 	.word	0x000106b0
        /*08c4*/ 	.word	0x00000005
        /*08c8*/ 	.word	0x00038830
        /*08cc*/ 	.short	0x010a
        /*08ce*/ 	.byte	0x3f
	.zero		1


	//   ....[59]....
        /*08d0*/ 	.word	0x00010710
        /*08d4*/ 	.word	0x00000005
        /*08d8*/ 	.word	0x00038850
        /*08dc*/ 	.short	0x010a
        /*08de*/ 	.byte	0x3f
	.zero		1


	//   ....[60]....
        /*08e0*/ 	.word	0x000108b0
        /*08e4*/ 	.word	0x00000008
        /*08e8*/ 	.word	0x00038840
        /*08ec*/ 	.short	0x010a
        /*08ee*/ 	.byte	0x3f
	.zero		1


	//   ....[61]....
        /*08f0*/ 	.word	0x00010930
        /*08f4*/ 	.word	0x00000008
        /*08f8*/ 	.word	0x00038820
        /*08fc*/ 	.short	0x010a
        /*08fe*/ 	.byte	0x3f
	.zero		1


	//   ....[62]....
        /*0900*/ 	.word	0x00010980
        /*0904*/ 	.word	0x00000006
        /*0908*/ 	.word	0x00038860
        /*090c*/ 	.short	0x010a
        /*090e*/ 	.byte	0x3f
	.zero		1


	//   ....[63]....
        /*0910*/ 	.word	0x000109d0
        /*0914*/ 	.word	0x00000002
        /*0918*/ 	.word	0x00038840
        /*091c*/ 	.short	0x010a
        /*091e*/ 	.byte	0x3f
	.zero		1


	//   ....[64]....
        /*0920*/ 	.word	0x00010a20
        /*0924*/ 	.word	0x00000002
        /*0928*/ 	.word	0x00038860
        /*092c*/ 	.short	0x010a
        /*092e*/ 	.byte	0x3f
	.zero		1


	//   ....[65]....
        /*0930*/ 	.word	0x00010a70
        /*0934*/ 	.word	0x00000002
        /*0938*/ 	.word	0x00038840
        /*093c*/ 	.short	0x010a
        /*093e*/ 	.byte	0x3f
	.zero		1


	//   ....[66]....
        /*0940*/ 	.word	0x00010ac0
        /*0944*/ 	.word	0x00000002
        /*0948*/ 	.word	0x00038860
        /*094c*/ 	.short	0x010a
        /*094e*/ 	.byte	0x3f
	.zero		1


	//   ....[67]....
        /*0950*/ 	.word	0x00010b10
        /*0954*/ 	.word	0x00000002
        /*0958*/ 	.word	0x00038840
        /*095c*/ 	.short	0x010a
        /*095e*/ 	.byte	0x3f
	.zero		1


	//   ....[68]....
        /*0960*/ 	.word	0x00010b60
        /*0964*/ 	.word	0x00000002
        /*0968*/ 	.word	0x00038860
        /*096c*/ 	.short	0x010a
        /*096e*/ 	.byte	0x3f
	.zero		1


	//   ....[69]....
        /*0970*/ 	.word	0x00011510
        /*0974*/ 	.word	0x00000000
        /*0978*/ 	.word	0x00038820
        /*097c*/ 	.short	0x010a
        /*097e*/ 	.byte	0x3f
	.zero		1


	//   ....[70]....
        /*0980*/ 	.word	0x000116b0
        /*0984*/ 	.word	0x00000006
        /*0988*/ 	.word	0x00000000
        /*098c*/ 	.short	0x010a
        /*098e*/ 	.byte	0x3f
	.zero		1


	//   ....[71]....
        /*0990*/ 	.word	0x00011700
        /*0994*/ 	.word	0x00000007
        /*0998*/ 	.word	0x00000000
        /*099c*/ 	.short	0x010a
        /*099e*/ 	.byte	0x3f
	.zero		1


	//   ....[72]....
        /*09a0*/ 	.word	0x00011750
        /*09a4*/ 	.word	0x00000004
        /*09a8*/ 	.word	0x00000000
        /*09ac*/ 	.short	0x010a
        /*09ae*/ 	.byte	0x3f
	.zero		1


	//----- nvinfo : EIATTR_NUM_MBARRIERS
	.align		4
.L_743:
        /*09b0*/ 	.byte	0x03, 0x38
        /*09b2*/ 	.short	0x0017


	//----- nvinfo : EIATTR_EXIT_INSTR_OFFSETS
	.align		4
        /*09b4*/ 	.byte	0x04, 0x1c
        /*09b6*/ 	.short	(.L_745 - .L_744)


	//   ....[0]....
.L_744:
        /*09b8*/ 	.word	0x00000a90


	//   ....[1]....
        /*09bc*/ 	.word	0x0000b470


	//   ....[2]....
        /*09c0*/ 	.word	0x0000b4d0


	//   ....[3]....
        /*09c4*/ 	.word	0x00010530


	//----- nvinfo : EIATTR_MAX_THREADS
	.align		4
.L_745:
        /*09c8*/ 	.byte	0x04, 0x05
        /*09ca*/ 	.short	(.L_747 - .L_746)
.L_746:
        /*09cc*/ 	.word	0x00000180
        /*09d0*/ 	.word	0x00000001
        /*09d4*/ 	.word	0x00000001


	//----- nvinfo : EIATTR_CRS_STACK_SIZE
	.align		4
.L_747:
        /*09d8*/ 	.byte	0x04, 0x1e
        /*09da*/ 	.short	(.L_749 - .L_748)
.L_748:
        /*09dc*/ 	.word	0x00000000


	//----- nvinfo : EIATTR_CBANK_PARAM_SIZE
	.align		4
.L_749:
        /*09e0*/ 	.byte	0x03, 0x19
        /*09e2*/ 	.short	0x0b70


	//----- nvinfo : EIATTR_PARAM_CBANK
	.align		4
        /*09e4*/ 	.byte	0x04, 0x0a
        /*09e6*/ 	.short	(.L_751 - .L_750)
	.align		4
.L_750:
        /*09e8*/ 	.word	index@(.nv.constant0._ZN7cutlass13device_kernelIN5flash11enable_sm90INS1_16FlashAttnFwdSm90INS1_25CollectiveMainloopFwdSm90ILi2EN4cute5tupleIJNS5_1CILi1EEES8_S8_EEENS6_IJNS7_ILi64EEESA_SA_EEELi512ENS_6half_tEfNS_4arch4Sm90ELb0ELb0ELb0ELb1ELb0ELb0ELb1ELb0ELb0ELb0ELb0ELb0EEENS1_21CollectiveEpilogueFwdINS6_IJSA_NS7_ILi512EEESA_EEES9_SC_SE_Li256ELb1ELb0ELb0ELb0EEENS1_36VarlenDynamicPersistentTileSchedulerILi64ELi64ELi256ELi32ELb0ELb0ELb1ELb0ELb1ELb1EEEEEEEEEvNT_6ParamsE)
        /*09ec*/ 	.short	0x0210
        /*09ee*/ 	.short	0x0b70


	//----- nvinfo : EIATTR_SW_WAR
	.align		4
.L_751:
        /*09f0*/ 	.byte	0x04, 0x36
        /*09f2*/ 	.short	(.L_753 - .L_752)
.L_752:
        /*09f4*/ 	.word	0x00000008
.L_753:


//--------------------- .nv.info._ZN7cutlass13device_kernelIN5flash11enable_sm90INS1_16FlashAttnFwdSm90INS1_25CollectiveMainloopFwdSm90ILi2EN4cute5tupleIJNS5_1CILi1EEES8_S8_EEENS6_IJNS7_ILi64EEESA_SA_EEELi512ENS_6half_tEfNS_4arch4Sm90ELb0ELb0ELb0ELb1ELb0ELb1ELb1ELb0ELb0ELb0ELb0ELb0EEENS1_21CollectiveEpilogueFwdINS6_IJSA_NS7_ILi512EEESA_EEES9_SC_SE_Li256ELb1ELb0ELb0ELb0EEENS1_36VarlenDynamicPersistentTileSchedulerILi64ELi64ELi256ELi32ELb0ELb0ELb1ELb0ELb1ELb1EEEEEEEEEvNT_6ParamsE --------------------------
	.section	.nv.info._ZN7cutlass13device_kernelIN5flash11enable_sm90INS1_16FlashAttnFwdSm90INS1_25CollectiveMainloopFwdSm90ILi2EN4cute5tupleIJNS5_1CILi1EEES8_S8_EEENS6_IJNS7_ILi64EEESA_SA_EEELi512ENS_6half_tEfNS_4arch4Sm90ELb0ELb0ELb0ELb1ELb0ELb1ELb1ELb0ELb0ELb0ELb0ELb0EEENS1_21CollectiveEpilogueFwdINS6_IJSA_NS7_ILi512EEESA_EEES9_SC_SE_Li256ELb1ELb0ELb0ELb0EEENS1_36VarlenDynamicPersistentTileSchedulerILi64ELi64ELi256ELi32ELb0ELb0ELb1ELb0ELb1ELb1EEEEEEEEEvNT_6ParamsE,"",@"SHT_CUDA_INFO"
	.sectionflags	@""
	.align	4


	//----- nvinfo : EIATTR_CUDA_API_VERSION
	.align		4
        /*0000*/ 	.byte	0x04, 0x37
        /*0002*/ 	.short	(.L_755 - .L_754)
.L_754:
        /*0004*/ 	.word	0x00000082


	//----- nvinfo : EIATTR_KPARAM_INFO
	.align		4
.L_755:
        /*0008*/ 	.byte	0x04, 0x17
        /*000a*/ 	.short	(.L_757 - .L_756)
.L_756:
        /*000c*/ 	.word	0x00000000
        /*0010*/ 	.short	0x0000
        /*0012*/ 	.short	0x0070
        /*0014*/ 	.byte	0x00, 0xf0, 0x01, 0x2c


	//----- nvinfo : EIATTR_SPARSE_MMA_MASK
	.align		4
.L_757:
        /*0018*/ 	.byte	0x03, 0x50
        /*001a*/ 	.short	0x0000


	//----- nvinfo : EIATTR_MAXREG_COUNT
	.align		4
        /*001c*/ 	.byte	0x03, 0x1b
        /*001e*/ 	.short	0x00a8


	//----- nvinfo : EIATTR_NUM_BARRIERS
	.align		4
        /*0020*/ 	.byte	0x02, 0x4c
        /*0022*/ 	.byte	0x10
	.zero		1


	//----- nvinfo : EIATTR_EXTERNS
	.align		4
        /*0024*/ 	.byte	0x04, 0x0f
        /*0026*/ 	.short	(.L_759 - .L_758)


	//   ....[0]....
	.align		4
.L_758:
        /*0028*/ 	.word	index@(__assertfail)


	//----- nvinfo : EIATTR_ANNOTATIONS
	.align		4
.L_759:
        /*002c*/ 	.byte	0x04, 0x55
        /*002e*/ 	.short	(.L_761 - .L_760)


	//   ....[0]....
.L_760:
        /* <DEDUP_REMOVED lines=45> */


	//----- nvinfo : EIATTR_MERCURY_ISA_VERSION
	.align		4
.L_761:
        /*02f0*/ 	.byte	0x03, 0x5f
        /*02f2*/ 	.short	0x0101


	//----- nvinfo : EIATTR_UNUSED_LOAD_BYTE_OFFSET
	.align		4
        /*02f4*/ 	.byte	0x04, 0x44
        /*02f6*/ 	.short	(.L_763 - .L_762)


	//   ....[0]....
.L_762:
        /*02f8*/ 	.word	0x00000b30
        /*02fc*/ 	.word	0x0000fff0


	//   ....[1]....
        /*0300*/ 	.word	0x0000f060
        /*0304*/ 	.word	0x0000fff0


	//----- nvinfo : EIATTR_INT_WARP_WIDE_INSTR_OFFSETS
	.align		4
.L_763:
        /*0308*/ 	.byte	0x04, 0x31
        /*030a*/ 	.short	(.L_765 - .L_764)


	//   ....[0]....
.L_764:
        /*030c*/ 	.word	0x000001f0


	//   ....[1]....
        /*0310*/ 	.word	0x00000230


	//   ....[2]....
        /*0314*/ 	.word	0x000002a0


	//   ....[3]....
        /*0318*/ 	.word	0x00000310


	//   ....[4]....
        /*031c*/ 	.word	0x00013810


	//   ....[5]....
        /*0320*/ 	.word	0x000138c0


	//   ....[6]....
        /*0324*/ 	.word	0x00013d50


	//   ....[7]....
        /*0328*/ 	.word	0x00013d80


	//   ....[8]....
        /*032c*/ 	.word	0x00016ad0


	//   ....[9]....
        /*0330*/ 	.word	0x00016b80


	//----- nvinfo : EIATTR_COOP_GROUP_MASK_REGIDS
	.align		4
.L_765:
        /*0334*/ 	.byte	0x04, 0x29
        /*0336*/ 	.short	(.L_767 - .L_766)


	//   ....[0]....
.L_766:
        /*0338*/ 	.word	0xffffffff


	//   ....[1]....
        /*033c*/ 	.word	0xffffffff


	//   ....[2]....
        /*0340*/ 	.word	0xffffffff


	//   ....[3]....
        /*0344*/ 	.word	0xffffffff


	//   ....[4]....
        /*0348*/ 	.word	0xffffffff


	//   ....[5]....
        /*034c*/ 	.word	0xffffffff


	//   ....[6]....
        /*0350*/ 	.word	0xffffffff


	//   ....[7]....
        /*0354*/ 	.word	0xffffffff


	//   ....[8]....
        /*0358*/ 	.word	0xffffffff


	//   ....[9]....
        /*035c*/ 	.word	0xffffffff


	//   ....[10]....
        /*0360*/ 	.word	0xffffffff


	//   ....[11]....
        /*0364*/ 	.word	0xffffffff


	//   ....[12]....
        /*0368*/ 	.word	0xffffffff


	//   ....[13]....
        /*036c*/ 	.word	0xffffffff


	//   ....[14]....
        /*0370*/ 	.word	0xffffffff


	//   ....[15]....
        /*0374*/ 	.word	0xffffffff


	//   ....[16]....
        /*0378*/ 	.word	0xffffffff


	//   ....[17]....
        /*037c*/ 	.word	0xffffffff


	//   ....[18]....
        /*0380*/ 	.word	0xffffffff


	//   ....[19]....
        /*0384*/ 	.word	0xffffffff


	//   ....[20]....
        /*0388*/ 	.word	0xffffffff


	//   ....[21]....
        /*038c*/ 	.word	0xffffffff


	//   ....[22]....
        /*0390*/ 	.word	0xffffffff


	//   ....[23]....
        /*0394*/ 	.word	0xffffffff


	//   ....[24]....
        /*0398*/ 	.word	0xffffffff


	//   ....[25]....
        /*039c*/ 	.word	0xffffffff


	//   ....[26]....
        /*03a0*/ 	.word	0xffffffff


	//   ....[27]....
        /*03a4*/ 	.word	0xffffffff


	//   ....[28]....
        /*03a8*/ 	.word	0xffffffff


	//   ....[29]....
        /*03ac*/ 	.word	0xffffffff


	//   ....[30]....
        /*03b0*/ 	.word	0xffffffff


	//   ....[31]....
        /*03b4*/ 	.word	0xffffffff


	//   ....[32]....
        /*03b8*/ 	.word	0xffffffff


	//   ....[33]....
        /*03bc*/ 	.word	0xffffffff


	//   ....[34]....
        /*03c0*/ 	.word	0xffffffff


	//   ....[35]....
        /*03c4*/ 	.word	0xffffffff


	//   ....[36]....
        /*03c8*/ 	.word	0xffffffff


	//   ....[37]....
        /*03cc*/ 	.word	0xffffffff


	//   ....[38]....
        /*03d0*/ 	.word	0xffffffff


	//   ....[39]....
        /*03d4*/ 	.word	0xffffffff


	//   ....[40]....
        /*03d8*/ 	.word	0xffffffff


	//   ....[41]....
        /*03dc*/ 	.word	0xffffffff


	//   ....[42]....
        /*03e0*/ 	.word	0xffffffff


	//   ....[43]....
        /*03e4*/ 	.word	0xffffffff


	//   ....[44]....
        /*03e8*/ 	.word	0xffffffff


	//   ....[45]....
        /*03ec*/ 	.word	0xffffffff


	//   ....[46]....
        /*03f0*/ 	.word	0xffffffff


	//   ....[47]....
        /*03f4*/ 	.word	0xffffffff


	//   ....[48]....
        /*03f8*/ 	.word	0xffffffff


	//   ....[49]....
        /*03fc*/ 	.word	0xffffffff


	//   ....[50]....
        /*0400*/ 	.word	0xffffffff


	//   ....[51]....
        /*0404*/ 	.word	0xffffffff


	//   ....[52]....
        /*0408*/ 	.word	0xffffffff


	//   ....[53]....
        /*040c*/ 	.word	0xffffffff


	//   ....[54]....
        /*0410*/ 	.word	0xffffffff


	//   ....[55]....
        /*0414*/ 	.word	0xffffffff


	//   ....[56]....
        /*0418*/ 	.word	0xffffffff


	//   ....[57]....
        /*041c*/ 	.word	0xffffffff


	//   ....[58]....
        /*0420*/ 	.word	0xffffffff


	//   ....[59]....
        /*0424*/ 	.word	0xffffffff


	//   ....[60]....
        /*0428*/ 	.word	0x0500000f


	//   ....[61]....
        /*042c*/ 	.word	0x0500000f


	//   ....[62]....
        /*0430*/ 	.word	0x0500000f


	//   ....[63]....
        /*0434*/ 	.word	0x0500000f


	//   ....[64]....
        /*0438*/ 	.word	0x0500000f


	//   ....[65]....
        /*043c*/ 	.word	0x0500000f


	//   ....[66]....
        /*0440*/ 	.word	0x0500000f


	//   ....[67]....
        /*0444*/ 	.word	0x0500000f


	//   ....[68]....
        /*0448*/ 	.word	0x0500000f


	//   ....[69]....
        /*044c*/ 	.word	0x0500000f


	//   ....[70]....
        /*0450*/ 	.word	0x0500000f


	//   ....[71]....
        /*0454*/ 	.word	0x0500000f


	//   ....[72]....
        /*0458*/ 	.word	0x0500000f


	//   ....[73]....
        /*045c*/ 	.word	0x0500000f


	//   ....[74]....
        /*0460*/ 	.word	0x0500000f


	//   ....[75]....
        /*0464*/ 	.word	0x0500000f


	//   ....[76]....
        /*0468*/ 	.word	0x0500000f


	//   ....[77]....
        /*046c*/ 	.word	0x0500000f


	//   ....[78]....
        /*0470*/ 	.word	0x0500000f


	//   ....[79]....
        /*0474*/ 	.word	0x0500000f


	//   ....[80]....
        /*0478*/ 	.word	0x0500000f


	//   ....[81]....
        /*047c*/ 	.word	0x0500000f


	//   ....[82]....
        /*0480*/ 	.word	0x0500000f


	//   ....[83]....
        /*0484*/ 	.word	0x0500000f


	//   ....[84]....
        /*0488*/ 	.word	0x0500000f


	//   ....[85]....
        /*048c*/ 	.word	0x0500000f


	//   ....[86]....
        /*0490*/ 	.word	0x0500000f


	//   ....[87]....
        /*0494*/ 	.word	0x0500000f


	//----- nvinfo : EIATTR_COOP_GROUP_INSTR_OFFSETS
	.align		4
.L_767:
        /*0498*/ 	.byte	0x04, 0x28
        /*049a*/ 	.short	(.L_769 - .L_768)


	//   ....[0]....
.L_768:
        /*049c*/ 	.word	0x00000060


	//   ....[1]....
        /*04a0*/ 	.word	0x00000200


	//   ....[2]....
        /*04a4*/ 	.word	0x00000240


	//   ....[3]....
        /*04a8*/ 	.word	0x00000450


	//   ....[4]....
        /*04ac*/ 	.word	0x000005b0


	//   ....[5]....
        /*04b0*/ 	.word	0x000006d0


	//   ....[6]....
        /*04b4*/ 	.word	0x00000830


	//   ....[7]....
        /*04b8*/ 	.word	0x00004620


	//   ....[8]....
        /*04bc*/ 	.word	0x00005f40


	//   ....[9]....
        /*04c0*/ 	.word	0x00008b40


	//   ....[10]....
        /*04c4*/ 	.word	0x0000a5f0


	//   ....[11]....
        /*04c8*/ 	.word	0x0000a6e0


	//   ....[12]....
        /*04cc*/ 	.word	0x0000a880


	//   ....[13]....
        /*04d0*/ 	.word	0x0000a910


	//   ....[14]....
        /*04d4*/ 	.word	0x0000b1f0


	//   ....[15]....
        /*04d8*/ 	.word	0x0000b8c0


	//   ....[16]....
        /*04dc*/ 	.word	0x0000d0f0


	//   ....[17]....
        /*04e0*/ 	.word	0x0000d120


	//   ....[18]....
        /*04e4*/ 	.word	0x0000d390


	//   ....[19]....
        /*04e8*/ 	.word	0x0000d570


	//   ....[20]....
        /*04ec*/ 	.word	0x0000e520


	//   ....[21]....
        /*04f0*/ 	.word	0x0000e570


	//   ....[22]....
        /*04f4*/ 	.word	0x0000e5a0


	//   ....[23]....
        /*04f8*/ 	.word	0x0000e610


	//   ....[24]....
        /*04fc*/ 	.word	0x0000e620


	//   ....[25]....
        /*0500*/ 	.word	0x00010000


	//   ....[26]....
        /*0504*/ 	.word	0x00011780


	//   ....[27]....
        /*0508*/ 	.word	0x00011910


	//   ....[28]....
        /*050c*/ 	.word	0x00011940


	//   ....[29]....
        /*0510*/ 	.word	0x00011980


	//   ....[30]....
        /*0514*/ 	.word	0x000119e0


	//   ....[31]....
        /*0518*/ 	.word	0x00011a40


	//   ....[32]....
        /*051c*/ 	.word	0x00011a80


	//   ....[33]....
        /*0520*/ 	.word	0x00011c30


	//   ....[34]....
        /*0524*/ 	.word	0x00011c90


	//   ....[35]....
        /*0528*/ 	.word	0x00011cd0


	//   ....[36]....
        /*052c*/ 	.word	0x00011d10


	//   ....[37]....
        /*0530*/ 	.word	0x00011d40


	//   ....[38]....
        /*0534*/ 	.word	0x00011d70


	//   ....[39]....
        /*0538*/ 	.word	0x00011e00


	//   ....[40]....
        /*053c*/ 	.word	0x00011e30


	//   ....[41]....
        /*0540*/ 	.word	0x00011ec0


	//   ....[42]....
        /*0544*/ 	.word	0x00016c10


	//   ....[43]....
        /*0548*/ 	.word	0x00016c20


	//   ....[44]....
        /*054c*/ 	.word	0x00016d30


	//   ....[45]....
        /*0550*/ 	.word	0x00016d90


	//   ....[46]....
        /*0554*/ 	.word	0x00016dd0


	//   ....[47]....
        /*0558*/ 	.word	0x00016e10


	//   ....[48]....
        /*055c*/ 	.word	0x00016e40


	//   ....[49]....
        /*0560*/ 	.word	0x00016e70


	//   ....[50]....
        /*0564*/ 	.word	0x00017000


	//   ....[51]....
        /*0568*/ 	.word	0x00017060


	//   ....[52]....
        /*056c*/ 	.word	0x000170a0


	//   ....[53]....
        /*0570*/ 	.word	0x000170e0


	//   ....[54]....
        /*0574*/ 	.word	0x00017110


	//   ....[55]....
        /*0578*/ 	.word	0x00017140


	//   ....[56]....
        /*057c*/ 	.word	0x00017200


	//   ....[57]....
        /*0580*/ 	.word	0x00017220


	//   ....[58]....
        /*0584*/ 	.word	0x00017290


	//   ....[59]....
        /*0588*/ 	.word	0x000176c0


	//   ....[60]....
        /*058c*/ 	.word	0x00017b00


	//   ....[61]....
        /*0590*/ 	.word	0x00017ba0


	//   ....[62]....
        /*0594*/ 	.word	0x00017c40


	//   ....[63]....
        /*0598*/ 	.word	0x00017ce0


	//   ....[64]....
        /*059c*/ 	.word	0x00017dd0


	//   ....[65]....
        /*05a0*/ 	.word	0x00017e70


	//   ....[66]....
        /*05a4*/ 	.word	0x00017f10


	//   ....[67]....
        /*05a8*/ 	.word	0x00017fb0


	//   ....[68]....
        /*05ac*/ 	.word	0x00018260


	//   ....[69]....
        /*05b0*/ 	.word	0x00018540


	//   ....[70]....
        /*05b4*/ 	.word	0x00018960


	//   ....[71]....
        /*05b8*/ 	.word	0x000189f0


	//   ....[72]....
        /*05bc*/ 	.word	0x00018a90


	//   ....[73]....
        /*05c0*/ 	.word	0x00018b40


	//   ....[74]....
        /*05c4*/ 	.word	0x00018bc0


	//   ....[75]....
        /*05c8*/ 	.word	0x00018c40


	//   ....[76]....
        /*05cc*/ 	.word	0x00018cc0


	//   ....[77]....
        /*05d0*/ 	.word	0x00018d40


	//   ....[78]....
        /*05d4*/ 	.word	0x00018dd0


	//   ....[79]....
        /*05d8*/ 	.word	0x00018e90


	//   ....[80]....
        /*05dc*/ 	.word	0x00018f10


	//   ....[81]....
        /*05e0*/ 	.word	0x00018f90


	//   ....[82]....
        /*05e4*/ 	.word	0x00019010


	//   ....[83]....
        /*05e8*/ 	.word	0x00019090


	//   ....[84]....
        /*05ec*/ 	.word	0x00019100


	//   ....[85]....
        /*05f0*/ 	.word	0x000191a0


	//   ....[86]....
        /*05f4*/ 	.word	0x00019230


	//   ....[87]....
        /*05f8*/ 	.word	0x00019350


	//----- nvinfo : EIATTR_REG_RECONFIG
	.align		4
.L_769:
        /*05fc*/ 	.byte	0x01, 0x54
	.zero		2


	//----- nvinfo : EIATTR_SYSCALL_OFFSETS
	.align		4
        /*0600*/ 	.byte	0x04, 0x46
        /*0602*/ 	.short	(.L_771 - .L_770)


	//   ....[0]....
.L_770:
        /*0604*/ 	.word	0x000018a0


	//   ....[1]....
        /*0608*/ 	.word	0x000019f0


	//   ....[2]....
        /*060c*/ 	.word	0x000060f0


	//   ....[3]....
        /*0610*/ 	.word	0x000065a0


	//   ....[4]....
        /*0614*/ 	.word	0x00013a50


	//   ....[5]....
        /*0618*/ 	.word	0x00013b90


	//   ....[6]....
        /*061c*/ 	.word	0x00013c90


	//----- nvinfo : EIATTR_MBARRIER_INSTR_OFFSETS
	.align		4
.L_771:
        /*0620*/ 	.byte	0x04, 0x39
        /*0622*/ 	.short	(.L_773 - .L_772)


	//   ....[0]....
.L_772:
        /*0624*/ 	.word	0x00000330
        /*0628*/ 	.word	0x000000ff
        /*062c*/ 	.word	0x00038800
        /*0630*/ 	.short	0x0100
        /*0632*/ 	.byte	0x08
	.zero		1


	//   ....[1]....
        /*0634*/ 	.word	0x00000340
        /*0638*/ 	.word	0x000000ff
        /*063c*/ 	.word	0x00038810
        /*0640*/ 	.short	0x0100
        /*0642*/ 	.byte	0x08
	.zero		1


	//   ....[2]....
        /*0644*/ 	.word	0x00000350
        /*0648*/ 	.word	0x000000ff
        /*064c*/ 	.word	0x00038820
        /*0650*/ 	.short	0x0100
        /*0652*/ 	.byte	0x08
	.zero		1


	//   ....[3]....
        /*0654*/ 	.word	0x00000400
        /*0658*/ 	.word	0x000000ff
        /*065c*/ 	.word	0x00038830
        /*0660*/ 	.short	0x0100
        /*0662*/ 	.byte	0x06
	.zero		1


	//   ....[4]....
        /*0664*/ 	.word	0x00000410
        /*0668*/ 	.word	0x000000ff
        /*066c*/ 	.word	0x00038840
        /*0670*/ 	.short	0x0100
        /*0672*/ 	.byte	0x06
	.zero		1


	//   ....[5]....
        /*0674*/ 	.word	0x00000420
        /*0678*/ 	.word	0x000000ff
        /*067c*/ 	.word	0x00038838
        /*0680*/ 	.short	0x0100
        /*0682*/ 	.byte	0x06
	.zero		1


	//   ....[6]....
        /*0684*/ 	.word	0x00000430
        /*0688*/ 	.word	0x000000ff
        /*068c*/ 	.word	0x00038848
        /*0690*/ 	.short	0x0100
        /*0692*/ 	.byte	0x06
	.zero		1


	//   ....[7]....
        /*0694*/ 	.word	0x00000560
        /*0698*/ 	.word	0x000000ff
        /*069c*/ 	.word	0x00038850
        /*06a0*/ 	.short	0x0100
        /*06a2*/ 	.byte	0x08
	.zero		1


	//   ....[8]....
        /*06a4*/ 	.word	0x00000570
        /*06a8*/ 	.word	0x000000ff
        /*06ac*/ 	.word	0x00038860
        /*06b0*/ 	.short	0x0100
        /*06b2*/ 	.byte	0x08
	.zero		1


	//   ....[9]....
        /*06b4*/ 	.word	0x00000580
        /*06b8*/ 	.word	0x000000ff
        /*06bc*/ 	.word	0x00038858
        /*06c0*/ 	.short	0x0100
        /*06c2*/ 	.byte	0x08
	.zero		1


	//   ....[10]....
        /*06c4*/ 	.word	0x00000590
        /*06c8*/ 	.word	0x000000ff
        /*06cc*/ 	.word	0x00038868
        /*06d0*/ 	.short	0x0100
        /*06d2*/ 	.byte	0x08
	.zero		1


	//   ....[11]....
        /*06d4*/ 	.word	0x00000680
        /*06d8*/ 	.word	0x000000ff
        /*06dc*/ 	.word	0x00038870
        /*06e0*/ 	.short	0x0100
        /*06e2*/ 	.byte	0x06
	.zero		1


	//   ....[12]....
        /*06e4*/ 	.word	0x00000690
        /*06e8*/ 	.word	0x000000ff
        /*06ec*/ 	.word	0x00038880
        /*06f0*/ 	.short	0x0100
        /*06f2*/ 	.byte	0x06
	.zero		1


	//   ....[13]....
        /*06f4*/ 	.word	0x000006a0
        /*06f8*/ 	.word	0x000000ff
        /*06fc*/ 	.word	0x00038878
        /*0700*/ 	.short	0x0100
        /*0702*/ 	.byte	0x06
	.zero		1


	//   ....[14]....
        /*0704*/ 	.word	0x000006b0
        /*0708*/ 	.word	0x000000ff
        /*070c*/ 	.word	0x00038888
        /*0710*/ 	.short	0x0100
        /*0712*/ 	.byte	0x06
	.zero		1


	//   ....[15]....
        /*0714*/ 	.word	0x000007e0
        /*0718*/ 	.word	0x000000ff
        /*071c*/ 	.word	0x00038890
        /*0720*/ 	.short	0x0100
        /*0722*/ 	.byte	0x08
	.zero		1


	//   ....[16]....
        /*0724*/ 	.word	0x000007f0
        /*0728*/ 	.word	0x000000ff
        /*072c*/ 	.word	0x000388a0
        /*0730*/ 	.short	0x0100
        /*0732*/ 	.byte	0x08
	.zero		1


	//   ....[17]....
        /*0734*/ 	.word	0x00000800
        /*0738*/ 	.word	0x000000ff
        /*073c*/ 	.word	0x00038898
        /*0740*/ 	.short	0x0100
        /*0742*/ 	.byte	0x08
	.zero		1


	//   ....[18]....
        /*0744*/ 	.word	0x00000810
        /*0748*/ 	.word	0x000000ff
        /*074c*/ 	.word	0x000388a8
        /*0750*/ 	.short	0x0100
        /*0752*/ 	.byte	0x08
	.zero		1


	//   ....[19]....
        /*0754*/ 	.word	0x00000940
        /*0758*/ 	.word	0x000000ff
        /*075c*/ 	.word	0x000388b0
        /*0760*/ 	.short	0x0100
        /*0762*/ 	.byte	0x08
	.zero		1


	//   ....[20]....
        /*0764*/ 	.word	0x00000950
        /*0768*/ 	.word	0x000000ff
        /*076c*/ 	.word	0x000388c0
        /*0770*/ 	.short	0x0100
        /*0772*/ 	.byte	0x08
	.zero		1


	//   ....[21]....
        /*0774*/ 	.word	0x00000960
        /*0778*/ 	.word	0x000000ff
        /*077c*/ 	.word	0x000388b8
        /*0780*/ 	.short	0x0100
        /*0782*/ 	.byte	0x08
	.zero		1


	//   ....[22]....
        /*0784*/ 	.word	0x00000970
        /*0788*/ 	.word	0x000000ff
        /*078c*/ 	.word	0x000388c8
        /*0790*/ 	.short	0x0100
        /*0792*/ 	.byte	0x08
	.zero		1


	//   ....[23]....
        /*0794*/ 	.word	0x00002620
        /*0798*/ 	.word	0x00000048
        /*079c*/ 	.word	0x00038890
        /*07a0*/ 	.short	0x010a
        /*07a2*/ 	.byte	0x3f
	.zero		1


	//   ....[24]....
        /*07a4*/ 	.word	0x00002fd0
        /*07a8*/ 	.word	0x00000048
        /*07ac*/ 	.word	0x00038890
        /*07b0*/ 	.short	0x010a
        /*07b2*/ 	.byte	0x3f
	.zero		1


	//   ....[25]....
        /*07b4*/ 	.word	0x00003840
        /*07b8*/ 	.word	0x00000048
        /*07bc*/ 	.word	0x00038890
        /*07c0*/ 	.short	0x010a
        /*07c2*/ 	.byte	0x3f
	.zero		1


	//   ....[26]....
        /*07c4*/ 	.word	0x00003a40
        /*07c8*/ 	.word	0x00000004
        /*07cc*/ 	.word	0x00000000
        /*07d0*/ 	.short	0x0101
        /*07d2*/ 	.byte	0x3f
	.zero		1


	//   ....[27]....
        /*07d4*/ 	.word	0x00003a80
        /*07d8*/ 	.word	0x00000048
        /*07dc*/ 	.word	0x000388b0
        /*07e0*/ 	.short	0x010a
        /*07e2*/ 	.byte	0x3f
	.zero		1


	//   ....[28]....
        /*07e4*/ 	.word	0x000040d0
        /*07e8*/ 	.word	0x00000048
        /*07ec*/ 	.word	0x00000000
        /*07f0*/ 	.short	0x0101
        /*07f2*/ 	.byte	0x3f
	.zero		1


	//   ....[29]....
        /*07f4*/ 	.word	0x00004a70
        /*07f8*/ 	.word	0x00000000
        /*07fc*/ 	.word	0x00000000
        /*0800*/ 	.short	0x0101
        /*0802*/ 	.byte	0x3f
	.zero		1


	//   ....[30]....
        /*0804*/ 	.word	0x000055f0
        /*0808*/ 	.word	0x00000000
        /*080c*/ 	.word	0x00000000
        /*0810*/ 	.short	0x0101
        /*0812*/ 	.byte	0x3f
	.zero		1


	//   ....[31]....
        /*0814*/ 	.word	0x00006180
        /*0818*/ 	.word	0x00000002
        /*081c*/ 	.word	0x00038800
        /*0820*/ 	.short	0x010a
        /*0822*/ 	.byte	0x3f
	.zero		1


	//   ....[32]....
        /*0824*/ 	.word	0x000061d0
        /*0828*/ 	.word	0x00000002
        /*082c*/ 	.word	0x00038800
        /*0830*/ 	.short	0x010a
        /*0832*/ 	.byte	0x3f
	.zero		1


	//   ....[33]....
        /*0834*/ 	.word	0x00006850
        /*0838*/ 	.word	0x00000002
        /*083c*/ 	.word	0x00038800
        /*0840*/ 	.short	0x010a
        /*0842*/ 	.byte	0x3f
	.zero		1


	//   ....[34]....
        /*0844*/ 	.word	0x000076c0
        /*0848*/ 	.word	0x00000002
        /*084c*/ 	.word	0x00038800
        /*0850*/ 	.short	0x010a
        /*0852*/ 	.byte	0x3f
	.zero		1


	//   ....[35]....
        /*0854*/ 	.word	0x00008430
        /*0858*/ 	.word	0x00000014
        /*085c*/ 	.word	0x00038830
        /*0860*/ 	.short	0x010a
        /*0862*/ 	.byte	0x3f
	.zero		1


	//   ....[36]....
        /*0864*/ 	.word	0x000084e0
        /*0868*/ 	.word	0x00000014
        /*086c*/ 	.word	0x00038830
        /*0870*/ 	.short	0x010a
        /*0872*/ 	.byte	0x3f
	.zero		1


	//   ....[37]....
        /*0874*/ 	.word	0x000087f0
        /*0878*/ 	.word	0x00000002
        /*087c*/ 	.word	0x00038810
        /*0880*/ 	.short	0x010a
        /*0882*/ 	.byte	0x3f
	.zero		1


	//   ....[38]....
        /*0884*/ 	.word	0x00008840
        /*0888*/ 	.word	0x00000014
        /*088c*/ 	.word	0x00038850
        /*0890*/ 	.short	0x010a
        /*0892*/ 	.byte	0x3f
	.zero		1


	//   ....[39]....
        /*0894*/ 	.word	0x00008900
        /*0898*/ 	.word	0x00000014
        /*089c*/ 	.word	0x00038850
        /*08a0*/ 	.short	0x010a
        /*08a2*/ 	.byte	0x3f
	.zero		1


	//   ....[40]....
        /*08a4*/ 	.word	0x0000ab60
        /*08a8*/ 	.word	0x0000000f
        /*08ac*/ 	.word	0x00000000
        /*08b0*/ 	.short	0x0101
        /*08b2*/ 	.byte	0x3f
	.zero		1


	//   ....[41]....
        /*08b4*/ 	.word	0x0000b210
        /*08b8*/ 	.word	0x00000014
        /*08bc*/ 	.word	0x00000000
        /*08c0*/ 	.short	0x0101
        /*08c2*/ 	.byte	0x3f
	.zero		1


	//   ....[42]....
        /*08c4*/ 	.word	0x0000b320
        /*08c8*/ 	.word	0x0000000e
        /*08cc*/ 	.word	0x00038830
        /*08d0*/ 	.short	0x010a
        /*08d2*/ 	.byte	0x3f
	.zero		1


	//   ....[43]....
        /*08d4*/ 	.word	0x0000b3d0
        /*08d8*/ 	.word	0x0000000e
        /*08dc*/ 	.word	0x00038830
        /*08e0*/ 	.short	0x010a
        /*08e2*/ 	.byte	0x3f
	.zero		1


	//   ....[44]....
        /*08e4*/ 	.word	0x0000b650
        /*08e8*/ 	.word	0x0000000e
        /*08ec*/ 	.word	0x00038850
        /*08f0*/ 	.short	0x010a
        /*08f2*/ 	.byte	0x3f
	.zero		1


	//   ....[45]....
        /*08f4*/ 	.word	0x0000b6a0
        /*08f8*/ 	.word	0x0000000e
        /*08fc*/ 	.word	0x00038850
        /*0900*/ 	.short	0x010a
        /*0902*/ 	.byte	0x3f
	.zero		1


	//   ....[46]....
        /*0904*/ 	.word	0x0000d8c0
        /*0908*/ 	.word	0x0000009a
        /*090c*/ 	.word	0x00000000
        /*0910*/ 	.short	0x0101
        /*0912*/ 	.byte	0x3f
	.zero		1


	//   ....[47]....
        /*0914*/ 	.word	0x0000e540
        /*0918*/ 	.word	0x0000000e
        /*091c*/ 	.word	0x00000000
        /*0920*/ 	.short	0x0101
        /*0922*/ 	.byte	0x3f
	.zero		1


	//   ....[48]....
        /*0924*/ 	.word	0x00010870
        /*0928*/ 	.word	0x00000000
        /*092c*/ 	.word	0x00000000
        /*0930*/ 	.short	0x0101
        /*0932*/ 	.byte	0x3f
	.zero		1


	//   ....[49]....
        /*0934*/ 	.word	0x000128f0
        /*0938*/ 	.word	0x00000005
        /*093c*/ 	.word	0x00038820
        /*0940*/ 	.short	0x010a
        /*0942*/ 	.byte	0x3f
	.zero		1


	//   ....[50]....
        /*0944*/ 	.word	0x00012970
        /*0948*/ 	.word	0x00000006
        /*094c*/ 	.word	0x000388a0
        /*0950*/ 	.short	0x010a
        /*0952*/ 	.byte	0x3f
	.zero		1


	//   ....[51]....
        /*0954*/ 	.word	0x00012b60
        /*0958*/ 	.word	0x00000006
        /*095c*/ 	.word	0x000388c0
        /*0960*/ 	.short	0x010a
        /*0962*/ 	.byte	0x3f
	.zero		1


	//   ....[52]....
        /*0964*/ 	.word	0x000130c0
        /*0968*/ 	.word	0x00000007
        /*096c*/ 	.word	0x000388a0
        /*0970*/ 	.short	0x010a
        /*0972*/ 	.byte	0x3f
	.zero		1


	//   ....[53]....
        /*0974*/ 	.word	0x00013290
        /*0978*/ 	.word	0x00000007
        /*097c*/ 	.word	0x000388c0
        /*0980*/ 	.short	0x010a
        /*0982*/ 	.byte	0x3f
	.zero		1


	//   ....[54]....
        /*0984*/ 	.word	0x00014200
        /*0988*/ 	.word	0x00000009
        /*098c*/ 	.word	0x00038840
        /*0990*/ 	.short	0x010a
        /*0992*/ 	.byte	0x3f
	.zero		1


	//   ....[55]....
        /*0994*/ 	.word	0x000149f0
        /*0998*/ 	.word	0x0000000b
        /*099c*/ 	.word	0x00038820
        /*09a0*/ 	.short	0x010a
        /*09a2*/ 	.byte	0x3f
	.zero		1


	//   ....[56]....
        /*09a4*/ 	.word	0x00014ac0
        /*09a8*/ 	.word	0x00000005
        /*09ac*/ 	.word	0x00038860
        /*09b0*/ 	.short	0x010a
        /*09b2*/ 	.byte	0x3f
	.zero		1


	//   ....[57]....
        /*09b4*/ 	.word	0x00015280
        /*09b8*/ 	.word	0x00000002
        /*09bc*/ 	.word	0x00038840
        /*09c0*/ 	.short	0x010a
        /*09c2*/ 	.byte	0x3f
	.zero		1


	//   ....[58]....
        /*09c4*/ 	.word	0x000154a0
        /*09c8*/ 	.word	0x00000002
        /*09cc*/ 	.word	0x00038860
        /*09d0*/ 	.short	0x010a
        /*09d2*/ 	.byte	0x3f
	.zero		1


	//   ....[59]....
        /*09d4*/ 	.word	0x00015b50
        /*09d8*/ 	.word	0x00000002
        /*09dc*/ 	.word	0x00038840
        /*09e0*/ 	.short	0x010a
        /*09e2*/ 	.byte	0x3f
	.zero		1


	//   ....[60]....
        /*09e4*/ 	.word	0x00015d60
        /*09e8*/ 	.word	0x00000002
        /*09ec*/ 	.word	0x00038860
        /*09f0*/ 	.short	0x010a
        /*09f2*/ 	.byte	0x3f
	.zero		1


	//   ....[61]....
        /*09f4*/ 	.word	0x00016390
        /*09f8*/ 	.word	0x00000002
        /*09fc*/ 	.word	0x00038840
        /*0a00*/ 	.short	0x010a
        /*0a02*/ 	.byte	0x3f
	.zero		1


	//   ....[62]....
        /*0a04*/ 	.word	0x000165b0
        /*0a08*/ 	.word	0x00000002
        /*0a0c*/ 	.word	0x00038860
        /*0a10*/ 	.short	0x010a
        /*0a12*/ 	.byte	0x3f
	.zero		1


	//   ....[63]....
        /*0a14*/ 	.word	0x00017650
        /*0a18*/ 	.word	0x00000000
        /*0a1c*/ 	.word	0x00038820
        /*0a20*/ 	.short	0x010a
        /*0a22*/ 	.byte	0x3f
	.zero		1


	//   ....[64]....
        /*0a24*/ 	.word	0x000177f0
        /*0a28*/ 	.word	0x00000006
        /*0a2c*/ 	.word	0x00000000
        /*0a30*/ 	.short	0x010a
        /*0a32*/ 	.byte	0x3f
	.zero		1


	//   ....[65]....
        /*0a34*/ 	.word	0x00017860
        /*0a38*/ 	.word	0x00000007
        /*0a3c*/ 	.word	0x00000000
        /*0a40*/ 	.short	0x010a
        /*0a42*/ 	.byte	0x3f
	.zero		1


	//   ....[66]....
        /*0a44*/ 	.word	0x000178d0
        /*0a48*/ 	.word	0x00000004
        /*0a4c*/ 	.word	0x00000000
        /*0a50*/ 	.short	0x010a
        /*0a52*/ 	.byte	0x3f
	.zero		1


	//   ....[67]....
        /*0a54*/ 	.word	0x00017900
        /*0a58*/ 	.word	0x00000003
        /*0a5c*/ 	.word	0x00000000
        /*0a60*/ 	.short	0x010a
        /*0a62*/ 	.byte	0x3f
	.zero		1


	//   ....[68]....
        /*0a64*/ 	.word	0x00017960
        /*0a68*/ 	.word	0x00000048
        /*0a6c*/ 	.word	0x00038890
        /*0a70*/ 	.short	0x010a
        /*0a72*/ 	.byte	0x3f
	.zero		1


	//   ....[69]....
        /*0a74*/ 	.word	0x000179b0
        /*0a78*/ 	.word	0x00000048
        /*0a7c*/ 	.word	0x00038890
        /*0a80*/ 	.short	0x010a
        /*0a82*/ 	.byte	0x3f
	.zero		1


	//   ....[70]....
        /*0a84*/ 	.word	0x00017a00
        /*0a88*/ 	.word	0x00000048
        /*0a8c*/ 	.word	0x00038890
        /*0a90*/ 	.short	0x010a
        /*0a92*/ 	.byte	0x3f
	.zero		1


	//   ....[71]....
        /*0a94*/ 	.word	0x00017a50
        /*0a98*/ 	.word	0x00000048
        /*0a9c*/ 	.word	0x000388b0
        /*0aa0*/ 	.short	0x010a
        /*0aa2*/ 	.byte	0x3f
	.zero		1


	//   ....[72]....
        /*0aa4*/ 	.word	0x00017d20
        /*0aa8*/ 	.word	0x00000002
        /*0aac*/ 	.word	0x00038800
        /*0ab0*/ 	.short	0x010a
        /*0ab2*/ 	.byte	0x3f
	.zero		1


	//   ....[73]....
        /*0ab4*/ 	.word	0x00017ff0
        /*0ab8*/ 	.word	0x00000002
        /*0abc*/ 	.word	0x00038800
        /*0ac0*/ 	.short	0x010a
        /*0ac2*/ 	.byte	0x3f
	.zero		1


	//   ....[74]....
        /*0ac4*/ 	.word	0x00018040
        /*0ac8*/ 	.word	0x00000014
        /*0acc*/ 	.word	0x00038830
        /*0ad0*/ 	.short	0x010a
        /*0ad2*/ 	.byte	0x3f
	.zero		1


	//   ....[75]....
        /*0ad4*/ 	.word	0x00018090
        /*0ad8*/ 	.word	0x00000002
        /*0adc*/ 	.word	0x00038810
        /*0ae0*/ 	.short	0x010a
        /*0ae2*/ 	.byte	0x3f
	.zero		1


	//   ....[76]....
        /*0ae4*/ 	.word	0x000180e0
        /*0ae8*/ 	.word	0x00000014
        /*0aec*/ 	.word	0x00038850
        /*0af0*/ 	.short	0x010a
        /*0af2*/ 	.byte	0x3f
	.zero		1


	//   ....[77]....
        /*0af4*/ 	.word	0x00018130
        /*0af8*/ 	.word	0x0000000e
        /*0afc*/ 	.word	0x00038830
        /*0b00*/ 	.short	0x010a
        /*0b02*/ 	.byte	0x3f
	.zero		1


	//   ....[78]....
        /*0b04*/ 	.word	0x00018180
        /*0b08*/ 	.word	0x0000000e
        /*0b0c*/ 	.word	0x00038850
        /*0b10*/ 	.short	0x010a
        /*0b12*/ 	.byte	0x3f
	.zero		1


	//   ....[79]....
        /*0b14*/ 	.word	0x00018320
        /*0b18*/ 	.word	0x00000005
        /*0b1c*/ 	.word	0x00038820
        /*0b20*/ 	.short	0x010a
        /*0b22*/ 	.byte	0x3f
	.zero		1


	//   ....[80]....
        /*0b24*/ 	.word	0x00018370
        /*0b28*/ 	.word	0x00000006
        /*0b2c*/ 	.word	0x000388a0
        /*0b30*/ 	.short	0x010a
        /*0b32*/ 	.byte	0x3f
	.zero		1


	//   ....[81]....
        /*0b34*/ 	.word	0x000183c0
        /*0b38*/ 	.word	0x00000006
        /*0b3c*/ 	.word	0x000388c0
        /*0b40*/ 	.short	0x010a
        /*0b42*/ 	.byte	0x3f
	.zero		1


	//   ....[82]....
        /*0b44*/ 	.word	0x00018410
        /*0b48*/ 	.word	0x00000007
        /*0b4c*/ 	.word	0x000388a0
        /*0b50*/ 	.short	0x010a
        /*0b52*/ 	.byte	0x3f
	.zero		1


	//   ....[83]....
        /*0b54*/ 	.word	0x00018460
        /*0b58*/ 	.word	0x00000007
        /*0b5c*/ 	.word	0x000388c0
        /*0b60*/ 	.short	0x010a
        /*0b62*/ 	.byte	0x3f
	.zero		1


	//   ....[84]....
        /*0b64*/ 	.word	0x00018600
        /*0b68*/ 	.word	0x00000009
        /*0b6c*/ 	.word	0x00038840
        /*0b70*/ 	.short	0x010a
        /*0b72*/ 	.byte	0x3f
	.zero		1


	//   ....[85]....
        /*0b74*/ 	.word	0x00018680
        /*0b78*/ 	.word	0x00000009
        /*0b7c*/ 	.word	0x00038820
        /*0b80*/ 	.short	0x010a
        /*0b82*/ 	.byte	0x3f
	.zero		1


	//   ....[86]....
        /*0b84*/ 	.word	0x000186d0
        /*0b88*/ 	.word	0x00000005
        /*0b8c*/ 	.word	0x00038860
        /*0b90*/ 	.short	0x010a
        /*0b92*/ 	.byte	0x3f
	.zero		1


	//   ....[87]....
        /*0b94*/ 	.word	0x00018720
        /*0b98*/ 	.word	0x00000002
        /*0b9c*/ 	.word	0x00038840
        /*0ba0*/ 	.short	0x010a
        /*0ba2*/ 	.byte	0x3f
	.zero		1


	//   ....[88]....
        /*0ba4*/ 	.word	0x00018770
        /*0ba8*/ 	.word	0x00000002
        /*0bac*/ 	.word	0x00038860
        /*0bb0*/ 	.short	0x010a
        /*0bb2*/ 	.byte	0x3f
	.zero		1


	//   ....[89]....
        /*0bb4*/ 	.word	0x000187c0
        /*0bb8*/ 	.word	0x00000002
        /*0bbc*/ 	.word	0x00038840
        /*0bc0*/ 	.short	0x010a
        /*0bc2*/ 	.byte	0x3f
	.zero		1


	//   ....[90]....
        /*0bc4*/ 	.word	0x00018810
        /*0bc8*/ 	.word	0x00000002
        /*0bcc*/ 	.word	0x00038860
        /*0bd0*/ 	.short	0x010a
        /*0bd2*/ 	.byte	0x3f
	.zero		1


	//   ....[91]....
        /*0bd4*/ 	.word	0x00018860
        /*0bd8*/ 	.word	0x00000002
        /*0bdc*/ 	.word	0x00038840
        /*0be0*/ 	.short	0x010a
        /*0be2*/ 	.byte	0x3f
	.zero		1


	//   ....[92]....
        /*0be4*/ 	.word	0x000188b0
        /*0be8*/ 	.word	0x00000002
        /*0bec*/ 	.word	0x00038860
        /*0bf0*/ 	.short	0x010a
        /*0bf2*/ 	.byte	0x3f
	.zero		1


	//   ....[93]....
        /*0bf4*/ 	.word	0x00019270
        /*0bf8*/ 	.word	0x00000000
        /*0bfc*/ 	.word	0x00038820
        /*0c00*/ 	.short	0x010a
        /*0c02*/ 	.byte	0x3f
	.zero		1


	//   ....[94]....
        /*0c04*/ 	.word	0x00019410
        /*0c08*/ 	.word	0x00000006
        /*0c0c*/ 	.word	0x00000000
        /*0c10*/ 	.short	0x010a
        /*0c12*/ 	.byte	0x3f
	.zero		1


	//   ....[95]....
        /*0c14*/ 	.word	0x00019460
        /*0c18*/ 	.word	0x00000007
        /*0c1c*/ 	.word	0x00000000
        /*0c20*/ 	.short	0x010a
        /*0c22*/ 	.byte	0x3f
	.zero		1


	//   ....[96]....
        /*0c24*/ 	.word	0x000194b0
        /*0c28*/ 	.word	0x00000004
        /*0c2c*/ 	.word	0x00000000
        /*0c30*/ 	.short	0x010a
        /*0c32*/ 	.byte	0x3f
	.zero		1


	//----- nvinfo : EIATTR_NUM_MBARRIERS
	.align		4
.L_773:
        /*0c34*/ 	.byte	0x03, 0x38
        /*0c36*/ 	.short	0x0017


	//----- nvinfo : EIATTR_EXIT_INSTR_OFFSETS
	.align		4
        /*0c38*/ 	.byte	0x04, 0x1c
        /*0c3a*/ 	.short	(.L_775 - .L_774)


	//   ....[0]....
.L_774:
        /*0c3c*/ 	.word	0x00017950


	//----- nvinfo : EIATTR_MAX_THREADS
	.align		4
.L_775:
        /*0c40*/ 	.byte	0x04, 0x05
        /*0c42*/ 	.short	(.L_777 - .L_776)
.L_776:
        /*0c44*/ 	.word	0x00000180
        /*0c48*/ 	.word	0x00000001
        /*0c4c*/ 	.word	0x00000001


	//----- nvinfo : EIATTR_CRS_STACK_SIZE
	.align		4
.L_777:
        /*0c50*/ 	.byte	0x04, 0x1e
        /*0c52*/ 	.short	(.L_779 - .L_778)
.L_778:
        /*0c54*/ 	.word	0x00000000


	//----- nvinfo : EIATTR_CBANK_PARAM_SIZE
	.align		4
.L_779:
        /*0c58*/ 	.byte	0x03, 0x19
        /*0c5a*/ 	.short	0x0b70


	//----- nvinfo : EIATTR_PARAM_CBANK
	.align		4
        /*0c5c*/ 	.byte	0x04, 0x0a
        /*0c5e*/ 	.short	(.L_781 - .L_780)
	.align		4
.L_780:
        /*0c60*/ 	.word	index@(.nv.constant0._ZN7cutlass13device_kernelIN5flash11enable_sm90INS1_16FlashAttnFwdSm90INS1_25CollectiveMainloopFwdSm90ILi2EN4cute5tupleIJNS5_1CILi1EEES8_S8_EEENS6_IJNS7_ILi64EEESA_SA_EEELi512ENS_6half_tEfNS_4arch4Sm90ELb0ELb0ELb0ELb1ELb0ELb1ELb1ELb0ELb0ELb0ELb0ELb0EEENS1_21CollectiveEpilogueFwdINS6_IJSA_NS7_ILi512EEESA_EEES9_SC_SE_Li256ELb1ELb0ELb0ELb0EEENS1_36VarlenDynamicPersistentTileSchedulerILi64ELi64ELi256ELi32ELb0ELb0ELb1ELb0ELb1ELb1EEEEEEEEEvNT_6ParamsE)
        /*0c64*/ 	.short	0x0210
        /*0c66*/ 	.short	0x0b70


	//----- nvinfo : EIATTR_SW_WAR
	.align		4
.L_781:
        /*0c68*/ 	.byte	0x04, 0x36
        /*0c6a*/ 	.short	(.L_783 - .L_782)
.L_782:
        /*0c6c*/ 	.word	0x00000008
.L_783:


//--------------------- .nv.info._ZN7cutlass13device_kernelIN5flash11enable_sm90INS1_16FlashAttnFwdSm90INS1_25CollectiveMainloopFwdSm90ILi2EN4cute5tupleIJNS5_1CILi1EEES8_S8_EEENS6_IJNS7_ILi64EEESA_SA_EEELi512ENS_6half_tEfNS_4arch4Sm90ELb0ELb1ELb0ELb0ELb0ELb0ELb0ELb0ELb0ELb0ELb0ELb0EEENS1_21CollectiveEpilogueFwdINS6_IJSA_NS7_ILi512EEESA_EEES9_SC_SE_Li256ELb0ELb0ELb0ELb0EEENS1_30DynamicPersistentTileSchedulerILi256ELi32ELb0ELb0ELb1EEEEEEEEEvNT_6ParamsE --------------------------
	.section	.nv.info._ZN7cutlass13device_kernelIN5flash11enable_sm90INS1_16FlashAttnFwdSm90INS1_25CollectiveMainloopFwdSm90ILi2EN4cute5tupleIJNS5_1CILi1EEES8_S8_EEENS6_IJNS7_ILi64EEESA_SA_EEELi512ENS_6half_tEfNS_4arch4Sm90ELb0ELb1ELb0ELb0ELb0ELb0ELb0ELb0ELb0ELb0ELb0ELb0EEENS1_21CollectiveEpilogueFwdINS6_IJSA_NS7_ILi512EEESA_EEES9_SC_SE_Li256ELb0ELb0ELb0ELb0EEENS1_30DynamicPersistentTileSchedulerILi256ELi32ELb0ELb0ELb1EEEEEEEEEvNT_6ParamsE,"",@"SHT_CUDA_INFO"
	.sectionflags	@""
	.align	4


	//----- nvinfo : EIATTR_CUDA_API_VERSION
	.align		4
        /*0000*/ 	.byte	0x04, 0x37
        /*0002*/ 	.short	(.L_785 - .L_784)
.L_784:
        /*0004*/ 	.word	0x00000082


	//----- nvinfo : EIATTR_KPARAM_INFO
	.align		4
.L_785:
        /*0008*/ 	.byte	0x04, 0x17
        /*000a*/ 	.short	(.L_787 - .L_786)
.L_786:
        /*000c*/ 	.word	0x00000000
        /*0010*/ 	.short	0x0000
        /*0012*/ 	.short	0x0070
        /*0014*/ 	.byte	0x00, 0xf0, 0x01, 0x2e


	//----- nvinfo : EIATTR_SPARSE_MMA_MASK
	.align		4
.L_787:
        /*0018*/ 	.byte	0x03, 0x50
        /*001a*/ 	.short	0x0000


	//----- nvinfo : EIATTR_MAXREG_COUNT
	.align		4
        /*001c*/ 	.byte	0x03, 0x1b
        /*001e*/ 	.short	0x00a8


	//----- nvinfo : EIATTR_NUM_BARRIERS
	.align		4
        /*0020*/ 	.byte	0x02, 0x4c
        /*0022*/ 	.byte	0x10
	.zero		1


	//----- nvinfo : EIATTR_EXTERNS
	.align		4
        /*0024*/ 	.byte	0x04, 0x0f
        /*0026*/ 	.short	(.L_789 - .L_788)


	//   ....[0]....
	.align		4
.L_788:
        /*0028*/ 	.word	index@(__assertfail)


	//----- nvinfo : EIATTR_MERCURY_ISA_VERSION
	.align		4
.L_789:
        /*002c*/ 	.byte	0x03, 0x5f
        /*002e*/ 	.short	0x0101


	//----- nvinfo : EIATTR_INT_WARP_WIDE_INSTR_OFFSETS
	.align		4
        /*0030*/ 	.byte	0x04, 0x31
        /*0032*/ 	.short	(.L_791 - .L_790)


	//   ....[0]....
.L_790:
        /*0034*/ 	.word	0x00000180


	//   ....[1]....
        /*0038*/ 	.word	0x000001b0


	//   ....[2]....
        /*003c*/ 	.word	0x000001c0


	//   ....[3]....
        /*0040*/ 	.word	0x0000ea40


	//   ....[4]....
        /*0044*/ 	.word	0x0000ead0


	//   ....[5]....
        /*0048*/ 	.word	0x0000efc0


	//   ....[6]....
        /*004c*/ 	.word	0x000110e0


	//   ....[7]....
        /*0050*/ 	.word	0x00011170


	//----- nvinfo : EIATTR_COOP_GROUP_MASK_REGIDS
	.align		4
.L_791:
        /*0054*/ 	.byte	0x04, 0x29
        /*0056*/ 	.short	(.L_793 - .L_792)


	//   ....[0]....
.L_792:
        /*0058*/ 	.word	0xffffffff


	//   ....[1]....
        /*005c*/ 	.word	0xffffffff


	//   ....[2]....
        /*0060*/ 	.word	0xffffffff


	//   ....[3]....
        /*0064*/ 	.word	0xffffffff


	//   ....[4]....
        /*0068*/ 	.word	0xffffffff


	//   ....[5]....
        /*006c*/ 	.word	0xffffffff


	//   ....[6]....
        /*0070*/ 	.word	0xffffffff


	//   ....[7]....
        /*0074*/ 	.word	0xffffffff


	//   ....[8]....
        /*0078*/ 	.word	0xffffffff


	//   ....[9]....
        /*007c*/ 	.word	0xffffffff


	//   ....[10]....
        /*0080*/ 	.word	0xffffffff


	//   ....[11]....
        /*0084*/ 	.word	0xffffffff


	//   ....[12]....
        /*0088*/ 	.word	0xffffffff


	//   ....[13]....
        /*008c*/ 	.word	0xffffffff


	//   ....[14]....
        /*0090*/ 	.word	0xffffffff


	//   ....[15]....
        /*0094*/ 	.word	0xffffffff


	//   ....[16]....
        /*0098*/ 	.word	0xffffffff


	//   ....[17]....
        /*009c*/ 	.word	0xffffffff


	//   ....[18]....
        /*00a0*/ 	.word	0xffffffff


	//   ....[19]....
        /*00a4*/ 	.word	0xffffffff


	//   ....[20]....
        /*00a8*/ 	.word	0xffffffff


	//   ....[21]....
        /*00ac*/ 	.word	0xffffffff


	//   ....[22]....
        /*00b0*/ 	.word	0xffffffff


	//   ....[23]....
        /*00b4*/ 	.word	0xffffffff


	//   ....[24]....
        /*00b8*/ 	.word	0xffffffff


	//   ....[25]....
        /*00bc*/ 	.word	0xffffffff


	//   ....[26]....
        /*00c0*/ 	.word	0xffffffff


	//   ....[27]....
        /*00c4*/ 	.word	0xffffffff


	//   ....[28]....
        /*00c8*/ 	.word	0xffffffff


	//   ....[29]....
        /*00cc*/ 	.word	0xffffffff


	//   ....[30]....
        /*00d0*/ 	.word	0xffffffff


	//   ....[31]....
        /*00d4*/ 	.word	0xffffffff


	//   ....[32]....
        /*00d8*/ 	.word	0xffffffff


	//   ....[33]....
        /*00dc*/ 	.word	0xffffffff


	//   ....[34]....
        /*00e0*/ 	.word	0xffffffff


	//   ....[35]....
        /*00e4*/ 	.word	0xffffffff


	//   ....[36]....
        /*00e8*/ 	.word	0xffffffff


	//   ....[37]....
        /*00ec*/ 	.word	0xffffffff


	//   ....[38]....
        /*00f0*/ 	.word	0x0500000f


	//   ....[39]....
        /*00f4*/ 	.word	0x0500000f


	//----- nvinfo : EIATTR_COOP_GROUP_INSTR_OFFSETS
	.align		4
.L_793:
        /*00f8*/ 	.byte	0x04, 0x28
        /*00fa*/ 	.short	(.L_795 - .L_794)


	//   ....[0]....
.L_794:
        /*00fc*/ 	.word	0x00000050


	//   ....[1]....
        /*0100*/ 	.word	0x00000190


	//   ....[2]....
        /*0104*/ 	.word	0x000001e0


	//   ....[3]....
        /*0108*/ 	.word	0x00000390


	//   ....[4]....
        /*010c*/ 	.word	0x000004f0


	//   ....[5]....
        /*0110*/ 	.word	0x00000610


	//   ....[6]....
        /*0114*/ 	.word	0x00000770


	//   ....[7]....
        /*0118*/ 	.word	0x00001a40


	//   ....[8]....
        /*011c*/ 	.word	0x00003a30


	//   ....[9]....
        /*0120*/ 	.word	0x00004b80


	//   ....[10]....
        /*0124*/ 	.word	0x00004c90


	//   ....[11]....
        /*0128*/ 	.word	0x00005070


	//   ....[12]....
        /*012c*/ 	.word	0x00005110


	//   ....[13]....
        /*0130*/ 	.word	0x00005960


	//   ....[14]....
        /*0134*/ 	.word	0x00006710


	//   ....[15]....
        /*0138*/ 	.word	0x000067d0


	//   ....[16]....
        /*013c*/ 	.word	0x00006b70


	//   ....[17]....
        /*0140*/ 	.word	0x00006c50


	//   ....[18]....
        /*0144*/ 	.word	0x00007df0


	//   ....[19]....
        /*0148*/ 	.word	0x00008420


	//   ....[20]....
        /*014c*/ 	.word	0x00008450


	//   ....[21]....
        /*0150*/ 	.word	0x000086a0


	//   ....[22]....
        /*0154*/ 	.word	0x00008870


	//   ....[23]....
        /*0158*/ 	.word	0x000098c0


	//   ....[24]....
        /*015c*/ 	.word	0x0000a520


	//   ....[25]....
        /*0160*/ 	.word	0x0000a5e0


	//   ....[26]....
        /*0164*/ 	.word	0x0000a9a0


	//   ....[27]....
        /*0168*/ 	.word	0x0000aa80


	//   ....[28]....
        /*016c*/ 	.word	0x0000bc00


	//   ....[29]....
        /*0170*/ 	.word	0x0000bc40


	//   ....[30]....
        /*0174*/ 	.word	0x0000bc80


	//   ....[31]....
        /*0178*/ 	.word	0x0000bcd0


	//   ....[32]....
        /*017c*/ 	.word	0x0000bcf0


	//   ....[33]....
        /*0180*/ 	.word	0x0000c780


	//   ....[34]....
        /*0184*/ 	.word	0x0000d530


	//   ....[35]....
        /*0188*/ 	.word	0x0000e1b0


	//   ....[36]....
        /*018c*/ 	.word	0x000111f0


	//   ....[37]....
        /*0190*/ 	.word	0x000113a0


	//   ....[38]....
        /*0194*/ 	.word	0x00011a50


	//   ....[39]....
        /*0198*/ 	.word	0x00011e30


	//----- nvinfo : EIATTR_REG_RECONFIG
	.align		4
.L_795:
        /*019c*/ 	.byte	0x01, 0x54
	.zero		2


	//----- nvinfo : EIATTR_SYSCALL_OFFSETS
	.align		4
        /*01a0*/ 	.byte	0x04, 0x46
        /*01a2*/ 	.short	(.L_797 - .L_796)


	//   ....[0]....
.L_796:
        /*01a4*/ 	.word	0x00003c00


	//   ....[1]....
        /*01a8*/ 	.word	0x0000ec60


	//   ....[2]....
        /*01ac*/ 	.word	0x0000eda0


	//   ....[3]....
        /*01b0*/ 	.word	0x0000eea0


	//----- nvinfo : EIATTR_MBARRIER_INSTR_OFFSETS
	.align		4
.L_797:
        /*01b4*/ 	.byte	0x04, 0x39
        /*01b6*/ 	.short	(.L_799 - .L_798)


	//   ....[0]....
.L_798:
        /*01b8*/ 	.word	0x00000280
        /*01bc*/ 	.word	0x000000ff
        /*01c0*/ 	.word	0x00028c00
        /*01c4*/ 	.short	0x0100
        /*01c6*/ 	.byte	0x06
	.zero		1


	//   ....[1]....
        /*01c8*/ 	.word	0x00000290
        /*01cc*/ 	.word	0x000000ff
        /*01d0*/ 	.word	0x00028c20
        /*01d4*/ 	.short	0x0100
        /*01d6*/ 	.byte	0x06
	.zero		1


	//   ....[2]....
        /*01d8*/ 	.word	0x00000340
        /*01dc*/ 	.word	0x000000ff
        /*01e0*/ 	.word	0x00028c30
        /*01e4*/ 	.short	0x0100
        /*01e6*/ 	.byte	0x06
	.zero		1


	//   ....[3]....
        /*01e8*/ 	.word	0x00000350
        /*01ec*/ 	.word	0x000000ff
        /*01f0*/ 	.word	0x00028c40
        /*01f4*/ 	.short	0x0100
        /*01f6*/ 	.byte	0x06
	.zero		1


	//   ....[4]....
        /*01f8*/ 	.word	0x00000360
        /*01fc*/ 	.word	0x000000ff
        /*0200*/ 	.word	0x00028c38
        /*0204*/ 	.short	0x0100
        /*0206*/ 	.byte	0x06
	.zero		1


	//   ....[5]....
        /*0208*/ 	.word	0x00000370
        /*020c*/ 	.word	0x000000ff
        /*0210*/ 	.word	0x00028c48
        /*0214*/ 	.short	0x0100
        /*0216*/ 	.byte	0x06
	.zero		1


	//   ....[6]....
        /*0218*/ 	.word	0x000004a0
        /*021c*/ 	.word	0x000000ff
        /*0220*/ 	.word	0x00028c50
        /*0224*/ 	.short	0x0100
        /*0226*/ 	.byte	0x08
	.zero		1


	//   ....[7]....
        /*0228*/ 	.word	0x000004b0
        /*022c*/ 	.word	0x000000ff
        /*0230*/ 	.word	0x00028c60
        /*0234*/ 	.short	0x0100
        /*0236*/ 	.byte	0x08
	.zero		1


	//   ....[8]....
        /*0238*/ 	.word	0x000004c0
        /*023c*/ 	.word	0x000000ff
        /*0240*/ 	.word	0x00028c58
        /*0244*/ 	.short	0x0100
        /*0246*/ 	.byte	0x08
	.zero		1


	//   ....[9]....
        /*0248*/ 	.word	0x000004d0
        /*024c*/ 	.word	0x000000ff
        /*0250*/ 	.word	0x00028c68
        /*0254*/ 	.short	0x0100
        /*0256*/ 	.byte	0x08
	.zero		1


	//   ....[10]....
        /*0258*/ 	.word	0x000005c0
        /*025c*/ 	.word	0x000000ff
        /*0260*/ 	.word	0x00028c70
        /*0264*/ 	.short	0x0100
        /*0266*/ 	.byte	0x06
	.zero		1


	//   ....[11]....
        /*0268*/ 	.word	0x000005d0
        /*026c*/ 	.word	0x000000ff
        /*0270*/ 	.word	0x00028c80
        /*0274*/ 	.short	0x0100
        /*0276*/ 	.byte	0x06
	.zero		1


	//   ....[12]....
        /*0278*/ 	.word	0x000005e0
        /*027c*/ 	.word	0x000000ff
        /*0280*/ 	.word	0x00028c78
        /*0284*/ 	.short	0x0100
        /*0286*/ 	.byte	0x06
	.zero		1


	//   ....[13]....
        /*0288*/ 	.word	0x000005f0
        /*028c*/ 	.word	0x000000ff
        /*0290*/ 	.word	0x00028c88
        /*0294*/ 	.short	0x0100
        /*0296*/ 	.byte	0x06
	.zero		1


	//   ....[14]....
        /*0298*/ 	.word	0x00000720
        /*029c*/ 	.word	0x000000ff
        /*02a0*/ 	.word	0x00028c90
        /*02a4*/ 	.short	0x0100
        /*02a6*/ 	.byte	0x08
	.zero		1


	//   ....[15]....
        /*02a8*/ 	.word	0x00000730
        /*02ac*/ 	.word	0x000000ff
        /*02b0*/ 	.word	0x00028ca0
        /*02b4*/ 	.short	0x0100
        /*02b6*/ 	.byte	0x08
	.zero		1


	//   ....[16]....
        /*02b8*/ 	.word	0x00000740
        /*02bc*/ 	.word	0x000000ff
        /*02c0*/ 	.word	0x00028c98
        /*02c4*/ 	.short	0x0100
        /*02c6*/ 	.byte	0x08
	.zero		1


	//   ....[17]....
        /*02c8*/ 	.word	0x00000750
        /*02cc*/ 	.word	0x000000ff
        /*02d0*/ 	.word	0x00028ca8
        /*02d4*/ 	.short	0x0100
        /*02d6*/ 	.byte	0x08
	.zero		1


	//   ....[18]....
        /*02d8*/ 	.word	0x00000880
        /*02dc*/ 	.word	0x000000ff
        /*02e0*/ 	.word	0x00028cb0
        /*02e4*/ 	.short	0x0100
        /*02e6*/ 	.byte	0x08
	.zero		1


	//   ....[19]....
        /*02e8*/ 	.word	0x00000890
        /*02ec*/ 	.word	0x000000ff
        /*02f0*/ 	.word	0x00028cc0
        /*02f4*/ 	.short	0x0100
        /*02f6*/ 	.byte	0x08
	.zero		1


	//   ....[20]....
        /*02f8*/ 	.word	0x000008a0
        /*02fc*/ 	.word	0x000000ff
        /*0300*/ 	.word	0x00028cb8
        /*0304*/ 	.short	0x0100
        /*0306*/ 	.byte	0x08
	.zero		1


	//   ....[21]....
        /*0308*/ 	.word	0x000008b0
        /*030c*/ 	.word	0x000000ff
        /*0310*/ 	.word	0x00028cc8
        /*0314*/ 	.short	0x0100
        /*0316*/ 	.byte	0x08
	.zero		1


	//   ....[22]....
        /*0318*/ 	.word	0x00001b50
        /*031c*/ 	.word	0x000000ff
        /*0320*/ 	.word	0x00028c50
        /*0324*/ 	.short	0x010a
        /*0326*/ 	.byte	0x15
	.zero		1


	//   ....[23]....
        /*0328*/ 	.word	0x00001e00
        /*032c*/ 	.word	0x00000003
        /*0330*/ 	.word	0x00000000
        /*0334*/ 	.short	0x0101
        /*0336*/ 	.byte	0x3f
	.zero		1


	//   ....[24]....
        /*0338*/ 	.word	0x00002760
        /*033c*/ 	.word	0x000000ff
        /*0340*/ 	.word	0x00028c50
        /*0344*/ 	.short	0x010a
        /*0346*/ 	.byte	0x15
	.zero		1


	//   ....[25]....
        /*0348*/ 	.word	0x000027a0
        /*034c*/ 	.word	0x000000ff
        /*0350*/ 	.word	0x00028c50
        /*0354*/ 	.short	0x010a
        /*0356*/ 	.byte	0x15
	.zero		1


	//   ....[26]....
        /*0358*/ 	.word	0x00002970
        /*035c*/ 	.word	0x00000004
        /*0360*/ 	.word	0x00000000
        /*0364*/ 	.short	0x0101
        /*0366*/ 	.byte	0x3f
	.zero		1


	//   ....[27]....
        /*0368*/ 	.word	0x00003c80
        /*036c*/ 	.word	0x000000ff
        /*0370*/ 	.word	0x00028c00
        /*0374*/ 	.short	0x010a
        /*0376*/ 	.byte	0x30
	.zero		1


	//   ....[28]....
        /*0378*/ 	.word	0x00003d00
        /*037c*/ 	.word	0x00000006
        /*0380*/ 	.word	0x00028c30
        /*0384*/ 	.short	0x010a
        /*0386*/ 	.byte	0x3f
	.zero		1


	//   ....[29]....
        /*0388*/ 	.word	0x00003d40
        /*038c*/ 	.word	0x00000006
        /*0390*/ 	.word	0x00028c30
        /*0394*/ 	.short	0x010a
        /*0396*/ 	.byte	0x3f
	.zero		1


	//   ....[30]....
        /*0398*/ 	.word	0x00004110
        /*039c*/ 	.word	0x00000000
        /*03a0*/ 	.word	0x00000000
        /*03a4*/ 	.short	0x0101
        /*03a6*/ 	.byte	0x3f
	.zero		1


	//   ....[31]....
        /*03a8*/ 	.word	0x00005700
        /*03ac*/ 	.word	0x00000006
        /*03b0*/ 	.word	0x00028c50
        /*03b4*/ 	.short	0x010a
        /*03b6*/ 	.byte	0x3f
	.zero		1


	//   ....[32]....
        /*03b8*/ 	.word	0x00005740
        /*03bc*/ 	.word	0x00000006
        /*03c0*/ 	.word	0x00028c50
        /*03c4*/ 	.short	0x010a
        /*03c6*/ 	.byte	0x3f
	.zero		1


	//   ....[33]....
        /*03c8*/ 	.word	0x00005980
        /*03cc*/ 	.word	0x00000006
        /*03d0*/ 	.word	0x00000000
        /*03d4*/ 	.short	0x0101
        /*03d6*/ 	.byte	0x3f
	.zero		1


	//   ....[34]....
        /*03d8*/ 	.word	0x00005c30
        /*03dc*/ 	.word	0x000000ff
        /*03e0*/ 	.word	0x00028c30
        /*03e4*/ 	.short	0x010a
        /*03e6*/ 	.byte	0x1a
	.zero		1


	//   ....[35]....
        /*03e8*/ 	.word	0x00005c70
        /*03ec*/ 	.word	0x000000ff
        /*03f0*/ 	.word	0x00028c30
        /*03f4*/ 	.short	0x010a
        /*03f6*/ 	.byte	0x1a
	.zero		1


	//   ....[36]....
        /*03f8*/ 	.word	0x00005e50
        /*03fc*/ 	.word	0x0000000e
        /*0400*/ 	.word	0x00000000
        /*0404*/ 	.short	0x0101
        /*0406*/ 	.byte	0x3f
	.zero		1


	//   ....[37]....
        /*0408*/ 	.word	0x00007b40
        /*040c*/ 	.word	0x000000ff
        /*0410*/ 	.word	0x00028c50
        /*0414*/ 	.short	0x010a
        /*0416*/ 	.byte	0x1a
	.zero		1


	//   ....[38]....
        /*0418*/ 	.word	0x00007b80
        /*041c*/ 	.word	0x000000ff
        /*0420*/ 	.word	0x00028c50
        /*0424*/ 	.short	0x010a
        /*0426*/ 	.byte	0x1a
	.zero		1


	//   ....[39]....
        /*0428*/ 	.word	0x00007e10
        /*042c*/ 	.word	0x0000000c
        /*0430*/ 	.word	0x00000000
        /*0434*/ 	.short	0x0101
        /*0436*/ 	.byte	0x3f
	.zero		1


	//   ....[40]....
        /*0438*/ 	.word	0x00008150
        /*043c*/ 	.word	0x000000ff
        /*0440*/ 	.word	0x00028c30
        /*0444*/ 	.short	0x010a
        /*0446*/ 	.byte	0x17
	.zero		1


	//   ....[41]....
        /*0448*/ 	.word	0x00008190
        /*044c*/ 	.word	0x000000ff
        /*0450*/ 	.word	0x00028c30
        /*0454*/ 	.short	0x010a
        /*0456*/ 	.byte	0x17
	.zero		1


	//   ....[42]....
        /*0458*/ 	.word	0x00008bc0
        /*045c*/ 	.word	0x0000009a
        /*0460*/ 	.word	0x00000000
        /*0464*/ 	.short	0x0101
        /*0466*/ 	.byte	0x3f
	.zero		1


	//   ....[43]....
        /*0468*/ 	.word	0x00009630
        /*046c*/ 	.word	0x000000ff
        /*0470*/ 	.word	0x00028c50
        /*0474*/ 	.short	0x010a
        /*0476*/ 	.byte	0x17
	.zero		1


	//   ....[44]....
        /*0478*/ 	.word	0x00009670
        /*047c*/ 	.word	0x000000ff
        /*0480*/ 	.word	0x00028c50
        /*0484*/ 	.short	0x010a
        /*0486*/ 	.byte	0x17
	.zero		1


	//   ....[45]....
        /*0488*/ 	.word	0x000098e0
        /*048c*/ 	.word	0x000000aa
        /*0490*/ 	.word	0x00000000
        /*0494*/ 	.short	0x0101
        /*0496*/ 	.byte	0x3f
	.zero		1


	//   ....[46]....
        /*0498*/ 	.word	0x00009a50
        /*049c*/ 	.word	0x000000ff
        /*04a0*/ 	.word	0x00028c30
        /*04a4*/ 	.short	0x010a
        /*04a6*/ 	.byte	0x1a
	.zero		1


	//   ....[47]....
        /*04a8*/ 	.word	0x00009a90
        /*04ac*/ 	.word	0x000000ff
        /*04b0*/ 	.word	0x00028c30
        /*04b4*/ 	.short	0x010a
        /*04b6*/ 	.byte	0x1a
	.zero		1


	//   ....[48]....
        /*04b8*/ 	.word	0x00009c60
        /*04bc*/ 	.word	0x00000008
        /*04c0*/ 	.word	0x00000000
        /*04c4*/ 	.short	0x0101
        /*04c6*/ 	.byte	0x3f
	.zero		1


	//   ....[49]....
        /*04c8*/ 	.word	0x0000b950
        /*04cc*/ 	.word	0x000000ff
        /*04d0*/ 	.word	0x00028c50
        /*04d4*/ 	.short	0x010a
        /*04d6*/ 	.byte	0x1a
	.zero		1


	//   ....[50]....
        /*04d8*/ 	.word	0x0000b990
        /*04dc*/ 	.word	0x000000ff
        /*04e0*/ 	.word	0x00028c50
        /*04e4*/ 	.short	0x010a
        /*04e6*/ 	.byte	0x1a
	.zero		1


	//   ....[51]....
        /*04e8*/ 	.word	0x0000bc20
        /*04ec*/ 	.word	0x0000000b
        /*04f0*/ 	.word	0x00000000
        /*04f4*/ 	.short	0x0101
        /*04f6*/ 	.byte	0x3f
	.zero		1


	//   ....[52]....
        /*04f8*/ 	.word	0x0000d870
        /*04fc*/ 	.word	0x000000ff
        /*0500*/ 	.word	0x00000000
        /*0504*/ 	.short	0x0101
        /*0506*/ 	.byte	0x05
	.zero		1


	//   ....[53]....
        /*0508*/ 	.word	0x0000f240
        /*050c*/ 	.word	0x00000008
        /*0510*/ 	.word	0x00028c40
        /*0514*/ 	.short	0x010a
        /*0516*/ 	.byte	0x3f
	.zero		1


	//   ....[54]....
        /*0518*/ 	.word	0x0000f540
        /*051c*/ 	.word	0x000000ff
        /*0520*/ 	.word	0x00028c20
        /*0524*/ 	.short	0x010a
        /*0526*/ 	.byte	0x25
	.zero		1


	//   ....[55]....
        /*0528*/ 	.word	0x0000f5c0
        /*052c*/ 	.word	0x00000008
        /*0530*/ 	.word	0x00028c60
        /*0534*/ 	.short	0x010a
        /*0536*/ 	.byte	0x3f
	.zero		1


	//   ....[56]....
        /*0538*/ 	.word	0x0000fc30
        /*053c*/ 	.word	0x00000002
        /*0540*/ 	.word	0x00028c40
        /*0544*/ 	.short	0x010a
        /*0546*/ 	.byte	0x3f
	.zero		1


	//   ....[57]....
        /*0548*/ 	.word	0x0000fdc0
        /*054c*/ 	.word	0x00000002
        /*0550*/ 	.word	0x00028c60
        /*0554*/ 	.short	0x010a
        /*0556*/ 	.byte	0x3f
	.zero		1


	//   ....[58]....
        /*0558*/ 	.word	0x000103d0
        /*055c*/ 	.word	0x00000003
        /*0560*/ 	.word	0x00028c40
        /*0564*/ 	.short	0x010a
        /*0566*/ 	.byte	0x3f
	.zero		1


	//   ....[59]....
        /*0568*/ 	.word	0x00010560
        /*056c*/ 	.word	0x00000003
        /*0570*/ 	.word	0x00028c60
        /*0574*/ 	.short	0x010a
        /*0576*/ 	.byte	0x3f
	.zero		1


	//   ....[60]....
        /*0578*/ 	.word	0x00010af0
        /*057c*/ 	.word	0x00000002
        /*0580*/ 	.word	0x00028c40
        /*0584*/ 	.short	0x010a
        /*0586*/ 	.byte	0x3f
	.zero		1


	//   ....[61]....
        /*0588*/ 	.word	0x00010c80
        /*058c*/ 	.word	0x00000002
        /*0590*/ 	.word	0x00028c60
        /*0594*/ 	.short	0x010a
        /*0596*/ 	.byte	0x3f
	.zero		1


	//   ....[62]....
        /*0598*/ 	.word	0x00011350
        /*059c*/ 	.word	0x00000007
        /*05a0*/ 	.word	0x00028c20
        /*05a4*/ 	.short	0x010a
        /*05a6*/ 	.byte	0x3f
	.zero		1


	//   ....[63]....
        /*05a8*/ 	.word	0x000114a0
        /*05ac*/ 	.word	0x00000005
        /*05b0*/ 	.word	0x00000000
        /*05b4*/ 	.short	0x010a
        /*05b6*/ 	.byte	0x3f
	.zero		1


	//   ....[64]....
        /*05b8*/ 	.word	0x00011510
        /*05bc*/ 	.word	0x00000003
        /*05c0*/ 	.word	0x00000000
        /*05c4*/ 	.short	0x010a
        /*05c6*/ 	.byte	0x3f
	.zero		1


	//   ....[65]....
        /*05c8*/ 	.word	0x00011570
        /*05cc*/ 	.word	0x00000005
        /*05d0*/ 	.word	0x00000000
        /*05d4*/ 	.short	0x010a
        /*05d6*/ 	.byte	0x3f
	.zero		1


	//   ....[66]....
        /*05d8*/ 	.word	0x000115a0
        /*05dc*/ 	.word	0x00000003
        /*05e0*/ 	.word	0x00000000
        /*05e4*/ 	.short	0x010a
        /*05e6*/ 	.byte	0x3f
	.zero		1


	//   ....[67]....
        /*05e8*/ 	.word	0x00011610
        /*05ec*/ 	.word	0x00000006
        /*05f0*/ 	.word	0x00028c50
        /*05f4*/ 	.short	0x010a
        /*05f6*/ 	.byte	0x3f
	.zero		1


	//   ....[68]....
        /*05f8*/ 	.word	0x00011670
        /*05fc*/ 	.word	0x00000005
        /*0600*/ 	.word	0x00028c50
        /*0604*/ 	.short	0x010a
        /*0606*/ 	.byte	0x3f
	.zero		1


	//   ....[69]....
        /*0608*/ 	.word	0x000116d0
        /*060c*/ 	.word	0x00000003
        /*0610*/ 	.word	0x00028c00
        /*0614*/ 	.short	0x010a
        /*0616*/ 	.byte	0x3f
	.zero		1


	//   ....[70]....
        /*0618*/ 	.word	0x00011720
        /*061c*/ 	.word	0x00000006
        /*0620*/ 	.word	0x00028c30
        /*0624*/ 	.short	0x010a
        /*0626*/ 	.byte	0x3f
	.zero		1


	//   ....[71]....
        /*0628*/ 	.word	0x00011770
        /*062c*/ 	.word	0x00000006
        /*0630*/ 	.word	0x00028c50
        /*0634*/ 	.short	0x010a
        /*0636*/ 	.byte	0x3f
	.zero		1


	//   ....[72]....
        /*0638*/ 	.word	0x000117d0
        /*063c*/ 	.word	0x0000000c
        /*0640*/ 	.word	0x00028c30
        /*0644*/ 	.short	0x010a
        /*0646*/ 	.byte	0x3f
	.zero		1


	//   ....[73]....
        /*0648*/ 	.word	0x00011820
        /*064c*/ 	.word	0x0000000c
        /*0650*/ 	.word	0x00028c50
        /*0654*/ 	.short	0x010a
        /*0656*/ 	.byte	0x3f
	.zero		1


	//   ....[74]....
        /*0658*/ 	.word	0x00011880
        /*065c*/ 	.word	0x00000008
        /*0660*/ 	.word	0x00028c30
        /*0664*/ 	.short	0x010a
        /*0666*/ 	.byte	0x3f
	.zero		1


	//   ....[75]....
        /*0668*/ 	.word	0x000118d0
        /*066c*/ 	.word	0x000000aa
        /*0670*/ 	.word	0x00028c50
        /*0674*/ 	.short	0x010a
        /*0676*/ 	.byte	0x3f
	.zero		1


	//   ....[76]....
        /*0678*/ 	.word	0x00011930
        /*067c*/ 	.word	0x00000007
        /*0680*/ 	.word	0x00028c30
        /*0684*/ 	.short	0x010a
        /*0686*/ 	.byte	0x3f
	.zero		1


	//   ....[77]....
        /*0688*/ 	.word	0x00011980
        /*068c*/ 	.word	0x0000000b
        /*0690*/ 	.word	0x00028c50
        /*0694*/ 	.short	0x010a
        /*0696*/ 	.byte	0x3f
	.zero		1


	//   ....[78]....
        /*0698*/ 	.word	0x00011b00
        /*069c*/ 	.word	0x00000008
        /*06a0*/ 	.word	0x00028c40
        /*06a4*/ 	.short	0x010a
        /*06a6*/ 	.byte	0x3f
	.zero		1


	//   ....[79]....
        /*06a8*/ 	.word	0x00011b60
        /*06ac*/ 	.word	0x00000008
        /*06b0*/ 	.word	0x00028c20
        /*06b4*/ 	.short	0x010a
        /*06b6*/ 	.byte	0x3f
	.zero		1


	//   ....[80]....
        /*06b8*/ 	.word	0x00011bb0
        /*06bc*/ 	.word	0x00000008
        /*06c0*/ 	.word	0x00028c60
        /*06c4*/ 	.short	0x010a
        /*06c6*/ 	.byte	0x3f
	.zero		1


	//   ....[81]....
        /*06c8*/ 	.word	0x00011c00
        /*06cc*/ 	.word	0x00000002
        /*06d0*/ 	.word	0x00028c40
        /*06d4*/ 	.short	0x010a
        /*06d6*/ 	.byte	0x3f
	.zero		1


	//   ....[82]....
        /*06d8*/ 	.word	0x00011c50
        /*06dc*/ 	.word	0x00000002
        /*06e0*/ 	.word	0x00028c60
        /*06e4*/ 	.short	0x010a
        /*06e6*/ 	.byte	0x3f
	.zero		1


	//   ....[83]....
        /*06e8*/ 	.word	0x00011ca0
        /*06ec*/ 	.word	0x00000003
        /*06f0*/ 	.word	0x00028c40
        /*06f4*/ 	.short	0x010a
        /*06f6*/ 	.byte	0x3f
	.zero		1


	//   ....[84]....
        /*06f8*/ 	.word	0x00011cf0
        /*06fc*/ 	.word	0x00000003
        /*0700*/ 	.word	0x00028c60
        /*0704*/ 	.short	0x010a
        /*0706*/ 	.byte	0x3f
	.zero		1


	//   ....[85]....
        /*0708*/ 	.word	0x00011d40
        /*070c*/ 	.word	0x00000002
        /*0710*/ 	.word	0x00028c40
        /*0714*/ 	.short	0x010a
        /*0716*/ 	.byte	0x3f
	.zero		1


	//   ....[86]....
        /*0718*/ 	.word	0x00011d90
        /*071c*/ 	.word	0x00000002
        /*0720*/ 	.word	0x00028c60
        /*0724*/ 	.short	0x010a
        /*0726*/ 	.byte	0x3f
	.zero		1


	//   ....[87]....
        /*0728*/ 	.word	0x00011e70
        /*072c*/ 	.word	0x00000007
        /*0730*/ 	.word	0x00028c20
        /*0734*/ 	.short	0x010a
        /*0736*/ 	.byte	0x3f
	.zero		1


	//   ....[88]....
        /*0738*/ 	.word	0x00011ec0
        /*073c*/ 	.word	0x00000005
        /*0740*/ 	.word	0x00000000
        /*0744*/ 	.short	0x010a
        /*0746*/ 	.byte	0x3f
	.zero		1


	//   ....[89]....
        /*0748*/ 	.word	0x00011f10
        /*074c*/ 	.word	0x00000003
        /*0750*/ 	.word	0x00000000
        /*0754*/ 	.short	0x010a
        /*0756*/ 	.byte	0x3f
	.zero		1


	//   ....[90]....
        /*0758*/ 	.word	0x00011f60
        /*075c*/ 	.word	0x00000005
        /*0760*/ 	.word	0x00000000
        /*0764*/ 	.short	0x010a
        /*0766*/ 	.byte	0x3f
	.zero		1


	//----- nvinfo : EIATTR_NUM_MBARRIERS
	.align		4
.L_799:
        /*0768*/ 	.byte	0x03, 0x38
        /*076a*/ 	.short	0x0016


	//----- nvinfo : EIATTR_EXIT_INSTR_OFFSETS
	.align		4
        /*076c*/ 	.byte	0x04, 0x1c
        /*076e*/ 	.short	(.L_801 - .L_800)


	//   ....[0]....
.L_800:
        /*0770*/ 	.word	0x00000a10


	//   ....[1]....
        /*0774*/ 	.word	0x0000e170


	//   ....[2]....
        /*0778*/ 	.word	0x0000e1d0


	//   ....[3]....
        /*077c*/ 	.word	0x000113c0


	//   ....[4]....
        /*0780*/ 	.word	0x000115f0


	//----- nvinfo : EIATTR_MAX_THREADS
	.align		4
.L_801:
        /*0784*/ 	.byte	0x04, 0x05
        /*0786*/ 	.short	(.L_803 - .L_802)
.L_802:
        /*0788*/ 	.word	0x00000180
        /*078c*/ 	.word	0x00000001
        /*0790*/ 	.word	0x00000001


	//----- nvinfo : EIATTR_CRS_STACK_SIZE
	.align		4
.L_803:
        /*0794*/ 	.byte	0x04, 0x1e
        /*0796*/ 	.short	(.L_805 - .L_804)
.L_804:
        /*0798*/ 	.word	0x00000000


	//----- nvinfo : EIATTR_CBANK_PARAM_SIZE
	.align		4
.L_805:
        /*079c*/ 	.byte	0x03, 0x19
        /*079e*/ 	.short	0x0bf0


	//----- nvinfo : EIATTR_PARAM_CBANK
	.align		4
        /*07a0*/ 	.byte	0x04, 0x0a
        /*07a2*/ 	.short	(.L_807 - .L_806)
	.align		4
.L_806:
        /*07a4*/ 	.word	index@(.nv.constant0._ZN7cutlass13device_kernelIN5flash11enable_sm90INS1_16FlashAttnFwdSm90INS1_25CollectiveMainloopFwdSm90ILi2EN4cute5tupleIJNS5_1CILi1EEES8_S8_EEENS6_IJNS7_ILi64EEESA_SA_EEELi512ENS_6half_tEfNS_4arch4Sm90ELb0ELb1ELb0ELb0ELb0ELb0ELb0ELb0ELb0ELb0ELb0ELb0EEENS1_21CollectiveEpilogueFwdINS6_IJSA_NS7_ILi512EEESA_EEES9_SC_SE_Li256ELb0ELb0ELb0ELb0EEENS1_30DynamicPersistentTileSchedulerILi256ELi32ELb0ELb0ELb1EEEEEEEEEvNT_6ParamsE)
        /*07a8*/ 	.short	0x0210
        /*07aa*/ 	.short	0x0bf0


	//----- nvinfo : EIATTR_SW_WAR
	.align		4
.L_807:
        /*07ac*/ 	.byte	0x04, 0x36
        /*07ae*/ 	.short	(.L_809 - .L_808)
.L_808:
        /*07b0*/ 	.word	0x00000008
.L_809:


//--------------------- .nv.info._ZN7cutlass13device_kernelIN5flash11enable_sm90INS1_16FlashAttnFwdSm90INS1_25CollectiveMainloopFwdSm90ILi2EN4cute5tupleIJNS5_1CILi1EEES8_S8_EEENS6_IJNS7_ILi64EEESA_SA_EEELi512ENS_6half_tEfNS_4arch4Sm90ELb0ELb1ELb0ELb0ELb0ELb0ELb1ELb0ELb0ELb0ELb0ELb0EEENS1_21CollectiveEpilogueFwdINS6_IJSA_NS7_ILi512EEESA_EEES9_SC_SE_Li256ELb0ELb0ELb0ELb0EEENS1_30DynamicPersistentTileSchedulerILi256ELi32ELb0ELb0ELb1EEEEEEEEEvNT_6ParamsE --------------------------
	.section	.nv.info._ZN7cutlass13device_kernelIN5flash11enable_sm90INS1_16FlashAttnFwdSm90INS1_25CollectiveMainloopFwdSm90ILi2EN4cute5tupleIJNS5_1CILi1EEES8_S8_EEENS6_IJNS7_ILi64EEESA_SA_EEELi512ENS_6half_tEfNS_4arch4Sm90ELb0ELb1ELb0ELb0ELb0ELb0ELb1ELb0ELb0ELb0ELb0ELb0EEENS1_21CollectiveEpilogueFwdINS6_IJSA_NS7_ILi512EEESA_EEES9_SC_SE_Li256ELb0ELb0ELb0ELb0EEENS1_30DynamicPersistentTileSchedulerILi256ELi32ELb0ELb0ELb1EEEEEEEEEvNT_6ParamsE,"",@"SHT_CUDA_INFO"
	.sectionflags	@""
	.align	4


	//----- nvinfo : EIATTR_CUDA_API_VERSION
	.align		4
        /*0000*/ 	.byte	0x04, 0x37
        /*0002*/ 	.short	(.L_811 - .L_810)
.L_810:
        /*0004*/ 	.word	0x00000082


	//----- nvinfo : EIATTR_KPARAM_INFO
	.align		4
.L_811:
        /*0008*/ 	.byte	0x04, 0x17
        /*000a*/ 	.short	(.L_813 - .L_812)
.L_812:
        /*000c*/ 	.word	0x00000000
        /*0010*/ 	.short	0x0000
        /*0012*/ 	.short	0x0070
        /*0014*/ 	.byte	0x00, 0xf0, 0x01, 0x32


	//----- nvinfo : EIATTR_SPARSE_MMA_MASK
	.align		4
.L_813:
        /*0018*/ 	.byte	0x03, 0x50
        /*001a*/ 	.short	0x0000


	//----- nvinfo : EIATTR_MAXREG_COUNT
	.align		4
        /*001c*/ 	.byte	0x03, 0x1b
        /*001e*/ 	.short	0x00a8


	//----- nvinfo : EIATTR_NUM_BARRIERS
	.align		4
        /*0020*/ 	.byte	0x02, 0x4c
        /*0022*/ 	.byte	0x10
	.zero		1


	//----- nvinfo : EIATTR_EXTERNS
	.align		4
        /*0024*/ 	.byte	0x04, 0x0f
        /*0026*/ 	.short	(.L_815 - .L_814)


	//   ....[0]....
	.align		4
.L_814:
        /*0028*/ 	.word	index@(__assertfail)


	//----- nvinfo : EIATTR_ANNOTATIONS
	.align		4
.L_815:
        /*002c*/ 	.byte	0x04, 0x55
        /*002e*/ 	.short	(.L_817 - .L_816)


	//   ....[0]....
.L_816:
        /*0030*/ 	.word	0x00000001
        /*0034*/ 	.byte	0x90, 0x09, 0x00, 0x00, 0x01, 0x00, 0x00, 0x00, 0xa0, 0x0a, 0x00, 0x00, 0x01, 0x00, 0x00, 0x00
        /*0044*/ 	.byte	0x10, 0x35, 0x01, 0x00, 0x01, 0x00, 0x00, 0x00, 0xa0, 0x3c, 0x01, 0x00, 0x01, 0x00, 0x00, 0x00
        /*0054*/ 	.byte	0xb0, 0x66, 0x01, 0x00, 0x01, 0x00, 0x00, 0x00, 0x00, 0x6a, 0x01, 0x00


	//----- nvinfo : EIATTR_MERCURY_ISA_VERSION
	.align		4
.L_817:
        /*0060*/ 	.byte	0x03, 0x5f
        /*0062*/ 	.short	0x0101


	//----- nvinfo : EIATTR_INT_WARP_WIDE_INSTR_OFFSETS
	.align		4
        /*0064*/ 	.byte	0x04, 0x31
        /*0066*/ 	.short	(.L_819 - .L_818)


	//   ....[0]....
.L_818:
        /*0068*/ 	.word	0x000001c0


	//   ....[1]....
        /*006c*/ 	.word	0x000001f0


	//   ....[2]....
        /*0070*/ 	.word	0x00000200


	//   ....[3]....
        /*0074*/ 	.word	0x00000270


	//   ....[4]....
        /*0078*/ 	.word	0x00013cb0


	//   ....[5]....
        /*007c*/ 	.word	0x00013d60


	//   ....[6]....
        /*0080*/ 	.word	0x00014250


	//   ....[7]....
        /*0084*/ 	.word	0x000166c0


	//   ....[8]....
        /*0088*/ 	.word	0x00016770


	//----- nvinfo : EIATTR_COOP_GROUP_MASK_REGIDS
	.align		4
.L_819:
        /*008c*/ 	.byte	0x04, 0x29
        /*008e*/ 	.short	(.L_821 - .L_820)


	//   ....[0]....
.L_820:
        /*0090*/ 	.word	0xffffffff


	//   ....[1]....
        /*0094*/ 	.word	0xffffffff


	//   ....[2]....
        /*0098*/ 	.word	0xffffffff


	//   ....[3]....
        /*009c*/ 	.word	0xffffffff


	//   ....[4]....
        /*00a0*/ 	.word	0xffffffff


	//   ....[5]....
        /*00a4*/ 	.word	0xffffffff


	//   ....[6]....
        /*00a8*/ 	.word	0xffffffff


	//   ....[7]....
        /*00ac*/ 	.word	0xffffffff


	//   ....[8]....
        /*00b0*/ 	.word	0xffffffff


	//   ....[9]....
        /*00b4*/ 	.word	0xffffffff


	//   ....[10]....
        /*00b8*/ 	.word	0xffffffff


	//   ....[11]....
        /*00bc*/ 	.word	0xffffffff


	//   ....[12]....
        /*00c0*/ 	.word	0xffffffff


	//   ....[13]....
        /*00c4*/ 	.word	0xffffffff


	//   ....[14]....
        /*00c8*/ 	.word	0xffffffff


	//   ....[15]....
        /*00cc*/ 	.word	0xffffffff


	//   ....[16]....
        /*00d0*/ 	.word	0xffffffff


	//   ....[17]....
        /*00d4*/ 	.word	0xffffffff


	//   ....[18]....
        /*00d8*/ 	.word	0xffffffff


	//   ....[19]....
        /*00dc*/ 	.word	0xffffffff


	//   ....[20]....
        /*00e0*/ 	.word	0xffffffff


	//   ....[21]....
        /*00e4*/ 	.word	0xffffffff


	//   ....[22]....
        /*00e8*/ 	.word	0xffffffff


	//   ....[23]....
        /*00ec*/ 	.word	0xffffffff


	//   ....[24]....
        /*00f0*/ 	.word	0xffffffff


	//   ....[25]....
        /*00f4*/ 	.word	0xffffffff


	//   ....[26]....
        /*00f8*/ 	.word	0xffffffff


	//   ....[27]....
        /*00fc*/ 	.word	0xffffffff


	//   ....[28]....
        /*0100*/ 	.word	0xffffffff


	//   ....[29]....
        /*0104*/ 	.word	0xffffffff


	//   ....[30]....
        /*0108*/ 	.word	0xffffffff


	//   ....[31]....
        /*010c*/ 	.word	0xffffffff


	//   ....[32]....
        /*0110*/ 	.word	0xffffffff


	//   ....[33]....
        /*0114*/ 	.word	0xffffffff


	//   ....[34]....
        /*0118*/ 	.word	0xffffffff


	//   ....[35]....
        /*011c*/ 	.word	0xffffffff


	//   ....[36]....
        /*0120*/ 	.word	0xffffffff


	//   ....[37]....
        /*0124*/ 	.word	0xffffffff


	//   ....[38]....
        /*0128*/ 	.word	0xffffffff


	//   ....[39]....
        /*012c*/ 	.word	0xffffffff


	//   ....[40]....
        /*0130*/ 	.word	0xffffffff


	//   ....[41]....
        /*0134*/ 	.word	0xffffffff


	//   ....[42]....
        /*0138*/ 	.word	0x0500000f


	//   ....[43]....
        /*013c*/ 	.word	0x0500000f


	//----- nvinfo : EIATTR_COOP_GROUP_INSTR_OFFSETS
	.align		4
.L_821:
        /*0140*/ 	.byte	0x04, 0x28
        /*0142*/ 	.short	(.L_823 - .L_822)


	//   ....[0]....
.L_822:
        /*0144*/ 	.word	0x00000070


	//   ....[1]....
        /*0148*/ 	.word	0x000001d0


	//   ....[2]....
        /*014c*/ 	.word	0x00000220


	//   ....[3]....
        /*0150*/ 	.word	0x000003f0


	//   ....[4]....
        /*0154*/ 	.word	0x00000550


	//   ....[5]....
        /*0158*/ 	.word	0x00000670


	//   ....[6]....
        /*015c*/ 	.word	0x000007d0


	//   ....[7]....
        /*0160*/ 	.word	0x00001ac0


	//   ....[8]....
        /*0164*/ 	.word	0x000039a0


	//   ....[9]....
        /*0168*/ 	.word	0x00004940


	//   ....[10]....
        /*016c*/ 	.word	0x000060c0


	//   ....[11]....
        /*0170*/ 	.word	0x000061d0


	//   ....[12]....
        /*0174*/ 	.word	0x000065f0


	//   ....[13]....
        /*0178*/ 	.word	0x000066b0


	//   ....[14]....
        /*017c*/ 	.word	0x00006dd0


	//   ....[15]....
        /*0180*/ 	.word	0x00007bd0


	//   ....[16]....
        /*0184*/ 	.word	0x000090d0


	//   ....[17]....
        /*0188*/ 	.word	0x000091d0


	//   ....[18]....
        /*018c*/ 	.word	0x000095b0


	//   ....[19]....
        /*0190*/ 	.word	0x00009680


	//   ....[20]....
        /*0194*/ 	.word	0x0000a720


	//   ....[21]....
        /*0198*/ 	.word	0x0000b5e0


	//   ....[22]....
        /*019c*/ 	.word	0x0000c270


	//   ....[23]....
        /*01a0*/ 	.word	0x0000c2a0


	//   ....[24]....
        /*01a4*/ 	.word	0x0000c4f0


	//   ....[25]....
        /*01a8*/ 	.word	0x0000c6c0


	//   ....[26]....
        /*01ac*/ 	.word	0x0000d6a0


	//   ....[27]....
        /*01b0*/ 	.word	0x0000e310


	//   ....[28]....
        /*01b4*/ 	.word	0x0000f7e0


	//   ....[29]....
        /*01b8*/ 	.word	0x0000f8e0


	//   ....[30]....
        /*01bc*/ 	.word	0x0000fcc0


	//   ....[31]....
        /*01c0*/ 	.word	0x0000fd50


	//   ....[32]....
        /*01c4*/ 	.word	0x00010e40


	//   ....[33]....
        /*01c8*/ 	.word	0x00010ea0


	//   ....[34]....
        /*01cc*/ 	.word	0x00010ee0


	//   ....[35]....
        /*01d0*/ 	.word	0x00010f50


	//   ....[36]....
        /*01d4*/ 	.word	0x00010f70


	//   ....[37]....
        /*01d8*/ 	.word	0x000119d0


	//   ....[38]....
        /*01dc*/ 	.word	0x00012780


	//   ....[39]....
        /*01e0*/ 	.word	0x00013400


	//   ....[40]....
        /*01e4*/ 	.word	0x000167f0


	//   ....[41]....
        /*01e8*/ 	.word	0x000169a0


	//   ....[42]....
        /*01ec*/ 	.word	0x00016fe0


	//   ....[43]....
        /*01f0*/ 	.word	0x000173c0


	//----- nvinfo : EIATTR_REG_RECONFIG
	.align		4
.L_823:
        /*01f4*/ 	.byte	0x01, 0x54
	.zero		2


	//----- nvinfo : EIATTR_SYSCALL_OFFSETS
	.align		4
        /*01f8*/ 	.byte	0x04, 0x46
        /*01fa*/ 	.short	(.L_825 - .L_824)


	//   ....[0]....
.L_824:
        /*01fc*/ 	.word	0x00003b60


	//   ....[1]....
        /*0200*/ 	.word	0x00013ef0


	//   ....[2]....
        /*0204*/ 	.word	0x00014030


	//   ....[3]....
        /*0208*/ 	.word	0x00014130


	//----- nvinfo : EIATTR_MBARRIER_INSTR_OFFSETS
	.align		4
.L_825:
        /*020c*/ 	.byte	0x04, 0x39
        /*020e*/ 	.short	(.L_827 - .L_826)


	//   ....[0]....
.L_826:
        /*0210*/ 	.word	0x000002d0
        /*0214*/ 	.word	0x000000ff
        /*0218*/ 	.word	0x00038800
        /*021c*/ 	.short	0x0100
        /*021e*/ 	.byte	0x06
	.zero		1


	//   ....[1]....
        /*0220*/ 	.word	0x000002e0
        /*0224*/ 	.word	0x000000ff
        /*0228*/ 	.word	0x00038810
        /*022c*/ 	.short	0x0100
        /*022e*/ 	.byte	0x06
	.zero		1


	//   ....[2]....
        /*0230*/ 	.word	0x000002f0
        /*0234*/ 	.word	0x000000ff
        /*0238*/ 	.word	0x00038820
        /*023c*/ 	.short	0x0100
        /*023e*/ 	.byte	0x06
	.zero		1


	//   ....[3]....
        /*0240*/ 	.word	0x000003a0
        /*0244*/ 	.word	0x000000ff
        /*0248*/ 	.word	0x00038830
        /*024c*/ 	.short	0x0100
        /*024e*/ 	.byte	0x06
	.zero		1


	//   ....[4]....
        /*0250*/ 	.word	0x000003b0
        /*0254*/ 	.word	0x000000ff
        /*0258*/ 	.word	0x00038840
        /*025c*/ 	.short	0x0100
        /*025e*/ 	.byte	0x06
	.zero		1


	//   ....[5]....
        /*0260*/ 	.word	0x000003c0
        /*0264*/ 	.word	0x000000ff
        /*0268*/ 	.word	0x00038838
        /*026c*/ 	.short	0x0100
        /*026e*/ 	.byte	0x06
	.zero		1


	//   ....[6]....
        /*0270*/ 	.word	0x000003d0
        /*0274*/ 	.word	0x000000ff
        /*0278*/ 	.word	0x00038848
        /*027c*/ 	.short	0x0100
        /*027e*/ 	.byte	0x06
	.zero		1


	//   ....[7]....
        /*0280*/ 	.word	0x00000500
        /*0284*/ 	.word	0x000000ff
        /*0288*/ 	.word	0x00038850
        /*028c*/ 	.short	0x0100
        /*028e*/ 	.byte	0x08
	.zero		1


	//   ....[8]....
        /*0290*/ 	.word	0x00000510
        /*0294*/ 	.word	0x000000ff
        /*0298*/ 	.word	0x00038860
        /*029c*/ 	.short	0x0100
        /*029e*/ 	.byte	0x08
	.zero		1


	//   ....[9]....
        /*02a0*/ 	.word	0x00000520
        /*02a4*/ 	.word	0x000000ff
        /*02a8*/ 	.word	0x00038858
        /*02ac*/ 	.short	0x0100
        /*02ae*/ 	.byte	0x08
	.zero		1


	//   ....[10]....
        /*02b0*/ 	.word	0x00000530
        /*02b4*/ 	.word	0x000000ff
        /*02b8*/ 	.word	0x00038868
        /*02bc*/ 	.short	0x0100
        /*02be*/ 	.byte	0x08
	.zero		1


	//   ....[11]....
        /*02c0*/ 	.word	0x00000620
        /*02c4*/ 	.word	0x000000ff
        /*02c8*/ 	.word	0x00038870
        /*02cc*/ 	.short	0x0100
        /*02ce*/ 	.byte	0x06
	.zero		1


	//   ....[12]....
        /*02d0*/ 	.word	0x00000630
        /*02d4*/ 	.word	0x000000ff
        /*02d8*/ 	.word	0x00038880
        /*02dc*/ 	.short	0x0100
        /*02de*/ 	.byte	0x06
	.zero		1


	//   ....[13]....
        /*02e0*/ 	.word	0x00000640
        /*02e4*/ 	.word	0x000000ff
        /*02e8*/ 	.word	0x00038878
        /*02ec*/ 	.short	0x0100
        /*02ee*/ 	.byte	0x06
	.zero		1


	//   ....[14]....
        /*02f0*/ 	.word	0x00000650
        /*02f4*/ 	.word	0x000000ff
        /*02f8*/ 	.word	0x00038888
        /*02fc*/ 	.short	0x0100
        /*02fe*/ 	.byte	0x06
	.zero		1


	//   ....[15]....
        /*0300*/ 	.word	0x00000780
        /*0304*/ 	.word	0x000000ff
        /*0308*/ 	.word	0x00038890
        /*030c*/ 	.short	0x0100
        /*030e*/ 	.byte	0x08
	.zero		1


	//   ....[16]....
        /*0310*/ 	.word	0x00000790
        /*0314*/ 	.word	0x000000ff
        /*0318*/ 	.word	0x000388a0
        /*031c*/ 	.short	0x0100
        /*031e*/ 	.byte	0x08
	.zero		1


	//   ....[17]....
        /*0320*/ 	.word	0x000007a0
        /*0324*/ 	.word	0x000000ff
        /*0328*/ 	.word	0x00038898
        /*032c*/ 	.short	0x0100
        /*032e*/ 	.byte	0x08
	.zero		1


	//   ....[18]....
        /*0330*/ 	.word	0x000007b0
        /*0334*/ 	.word	0x000000ff
        /*0338*/ 	.word	0x000388a8
        /*033c*/ 	.short	0x0100
        /*033e*/ 	.byte	0x08
	.zero		1


	//   ....[19]....
        /*0340*/ 	.word	0x000008e0
        /*0344*/ 	.word	0x000000ff
        /*0348*/ 	.word	0x000388b0
        /*034c*/ 	.short	0x0100
        /*034e*/ 	.byte	0x08
	.zero		1


	//   ....[20]....
        /*0350*/ 	.word	0x000008f0
        /*0354*/ 	.word	0x000000ff
        /*0358*/ 	.word	0x000388c0
        /*035c*/ 	.short	0x0100
        /*035e*/ 	.byte	0x08
	.zero		1


	//   ....[21]....
        /*0360*/ 	.word	0x00000900
        /*0364*/ 	.word	0x000000ff
        /*0368*/ 	.word	0x000388b8
        /*036c*/ 	.short	0x0100
        /*036e*/ 	.byte	0x08
	.zero		1


	//   ....[22]....
        /*0370*/ 	.word	0x00000910
        /*0374*/ 	.word	0x000000ff
        /*0378*/ 	.word	0x000388c8
        /*037c*/ 	.short	0x0100
        /*037e*/ 	.byte	0x08
	.zero		1


	//   ....[23]....
        /*0380*/ 	.word	0x00001e40
        /*0384*/ 	.word	0x00000003
        /*0388*/ 	.word	0x00000000
        /*038c*/ 	.short	0x0101
        /*038e*/ 	.byte	0x3f
	.zero		1


	//   ....[24]....
        /*0390*/ 	.word	0x000028e0
        /*0394*/ 	.word	0x00000000
        /*0398*/ 	.word	0x00000000
        /*039c*/ 	.short	0x0101
        /*039e*/ 	.byte	0x3f
	.zero		1


	//   ....[25]....
        /*03a0*/ 	.word	0x00003be0
        /*03a4*/ 	.word	0x000000ff
        /*03a8*/ 	.word	0x00038800
        /*03ac*/ 	.short	0x010a
        /*03ae*/ 	.byte	0x24
	.zero		1


	//   ....[26]....
        /*03b0*/ 	.word	0x00003c40
        /*03b4*/ 	.word	0x00000005
        /*03b8*/ 	.word	0x00038830
        /*03bc*/ 	.short	0x010a
        /*03be*/ 	.byte	0x3f
	.zero		1


	//   ....[27]....
        /*03c0*/ 	.word	0x00003c80
        /*03c4*/ 	.word	0x00000005
        /*03c8*/ 	.word	0x00038830
        /*03cc*/ 	.short	0x010a
        /*03ce*/ 	.byte	0x3f
	.zero		1


	//   ....[28]....
        /*03d0*/ 	.word	0x00003f00
        /*03d4*/ 	.word	0x000000ff
        /*03d8*/ 	.word	0x00038810
        /*03dc*/ 	.short	0x010a
        /*03de*/ 	.byte	0x24
	.zero		1


	//   ....[29]....
        /*03e0*/ 	.word	0x00003f40
        /*03e4*/ 	.word	0x00000005
        /*03e8*/ 	.word	0x00038850
        /*03ec*/ 	.short	0x010a
        /*03ee*/ 	.byte	0x3f
	.zero		1


	//   ....[30]....
        /*03f0*/ 	.word	0x00004020
        /*03f4*/ 	.word	0x00000005
        /*03f8*/ 	.word	0x00038850
        /*03fc*/ 	.short	0x010a
        /*03fe*/ 	.byte	0x3f
	.zero		1


	//   ....[31]....
        /*0400*/ 	.word	0x000055b0
        /*0404*/ 	.word	0x00000002
        /*0408*/ 	.word	0x00000000
        /*040c*/ 	.short	0x0101
        /*040e*/ 	.byte	0x3f
	.zero		1


	//   ....[32]....
        /*0410*/ 	.word	0x00006df0
        /*0414*/ 	.word	0x00000005
        /*0418*/ 	.word	0x00000000
        /*041c*/ 	.short	0x0101
        /*041e*/ 	.byte	0x3f
	.zero		1


	//   ....[33]....
        /*0420*/ 	.word	0x00007020
        /*0424*/ 	.word	0x0000000b
        /*0428*/ 	.word	0x00038830
        /*042c*/ 	.short	0x010a
        /*042e*/ 	.byte	0x3f
	.zero		1


	//   ....[34]....
        /*0430*/ 	.word	0x00007070
        /*0434*/ 	.word	0x0000000b
        /*0438*/ 	.word	0x00038830
        /*043c*/ 	.short	0x010a
        /*043e*/ 	.byte	0x3f
	.zero		1


	//   ....[35]....
        /*0440*/ 	.word	0x00007280
        /*0444*/ 	.word	0x0000000b
        /*0448*/ 	.word	0x00038850
        /*044c*/ 	.short	0x010a
        /*044e*/ 	.byte	0x3f
	.zero		1


	//   ....[36]....
        /*0450*/ 	.word	0x000072d0
        /*0454*/ 	.word	0x0000000b
        /*0458*/ 	.word	0x00038850
        /*045c*/ 	.short	0x010a
        /*045e*/ 	.byte	0x3f
	.zero		1


	//   ....[37]....
        /*0460*/ 	.word	0x000087d0
        /*0464*/ 	.word	0x0000000f
        /*0468*/ 	.word	0x00000000
        /*046c*/ 	.short	0x0101
        /*046e*/ 	.byte	0x3f
	.zero		1


	//   ....[38]....
        /*0470*/ 	.word	0x0000a740
        /*0474*/ 	.word	0x0000000b
        /*0478*/ 	.word	0x00000000
        /*047c*/ 	.short	0x0101
        /*047e*/ 	.byte	0x3f
	.zero		1


	//   ....[39]....
        /*0480*/ 	.word	0x0000aa90
        /*0484*/ 	.word	0x00000009
        /*0488*/ 	.word	0x00038830
        /*048c*/ 	.short	0x010a
        /*048e*/ 	.byte	0x3f
	.zero		1


	//   ....[40]....
        /*0490*/ 	.word	0x0000aae0
        /*0494*/ 	.word	0x00000009
        /*0498*/ 	.word	0x00038830
        /*049c*/ 	.short	0x010a
        /*049e*/ 	.byte	0x3f
	.zero		1


	//   ....[41]....
        /*04a0*/ 	.word	0x0000ac60
        /*04a4*/ 	.word	0x00000009
        /*04a8*/ 	.word	0x00038850
        /*04ac*/ 	.short	0x010a
        /*04ae*/ 	.byte	0x3f
	.zero		1


	//   ....[42]....
        /*04b0*/ 	.word	0x0000aca0
        /*04b4*/ 	.word	0x00000009
        /*04b8*/ 	.word	0x00038850
        /*04bc*/ 	.short	0x010a
        /*04be*/ 	.byte	0x3f
	.zero		1


	//   ....[43]....
        /*04c0*/ 	.word	0x0000ca80
        /*04c4*/ 	.word	0x00000098
        /*04c8*/ 	.word	0x00000000
        /*04cc*/ 	.short	0x0101
        /*04ce*/ 	.byte	0x3f
	.zero		1


	//   ....[44]....
        /*04d0*/ 	.word	0x0000d6c0
        /*04d4*/ 	.word	0x00000009
        /*04d8*/ 	.word	0x00000000
        /*04dc*/ 	.short	0x0101
        /*04de*/ 	.byte	0x3f
	.zero		1


	//   ....[45]....
        /*04e0*/ 	.word	0x0000d7e0
        /*04e4*/ 	.word	0x0000000b
        /*04e8*/ 	.word	0x00038830
        /*04ec*/ 	.short	0x010a
        /*04ee*/ 	.byte	0x3f
	.zero		1


	//   ....[46]....
        /*04f0*/ 	.word	0x0000d830
        /*04f4*/ 	.word	0x0000000b
        /*04f8*/ 	.word	0x00038830
        /*04fc*/ 	.short	0x010a
        /*04fe*/ 	.byte	0x3f
	.zero		1


	//   ....[47]....
        /*0500*/ 	.word	0x0000d9b0
        /*0504*/ 	.word	0x0000000b
        /*0508*/ 	.word	0x00038850
        /*050c*/ 	.short	0x010a
        /*050e*/ 	.byte	0x3f
	.zero		1


	//   ....[48]....
        /*0510*/ 	.word	0x0000da00
        /*0514*/ 	.word	0x0000000b
        /*0518*/ 	.word	0x00038850
        /*051c*/ 	.short	0x010a
        /*051e*/ 	.byte	0x3f
	.zero		1


	//   ....[49]....
        /*0520*/ 	.word	0x0000ef50
        /*0524*/ 	.word	0x00000008
        /*0528*/ 	.word	0x00000000
        /*052c*/ 	.short	0x0101
        /*052e*/ 	.byte	0x3f
	.zero		1


	//   ....[50]....
        /*0530*/ 	.word	0x00010e60
        /*0534*/ 	.word	0x0000000b
        /*0538*/ 	.word	0x00000000
        /*053c*/ 	.short	0x0101
        /*053e*/ 	.byte	0x3f
	.zero		1


	//   ....[51]....
        /*0540*/ 	.word	0x00012ac0
        /*0544*/ 	.word	0x000000ff
        /*0548*/ 	.word	0x00000000
        /*054c*/ 	.short	0x0101
        /*054e*/ 	.byte	0x05
	.zero		1


	//   ....[52]....
        /*0550*/ 	.word	0x000144d0
        /*0554*/ 	.word	0x00000008
        /*0558*/ 	.word	0x00038840
        /*055c*/ 	.short	0x010a
        /*055e*/ 	.byte	0x3f
	.zero		1


	//   ....[53]....
        /*0560*/ 	.word	0x00014b20
        /*0564*/ 	.word	0x000000ff
        /*0568*/ 	.word	0x00038820
        /*056c*/ 	.short	0x010a
        /*056e*/ 	.byte	0x26
	.zero		1


	//   ....[54]....
        /*0570*/ 	.word	0x00014ba0
        /*0574*/ 	.word	0x00000005
        /*0578*/ 	.word	0x00038860
        /*057c*/ 	.short	0x010a
        /*057e*/ 	.byte	0x3f
	.zero		1


	//   ....[55]....
        /*0580*/ 	.word	0x00015210
        /*0584*/ 	.word	0x00000002
        /*0588*/ 	.word	0x00038840
        /*058c*/ 	.short	0x010a
        /*058e*/ 	.byte	0x3f
	.zero		1


	//   ....[56]....
        /*0590*/ 	.word	0x000153a0
        /*0594*/ 	.word	0x00000002
        /*0598*/ 	.word	0x00038860
        /*059c*/ 	.short	0x010a
        /*059e*/ 	.byte	0x3f
	.zero		1


	//   ....[57]....
        /*05a0*/ 	.word	0x000159b0
        /*05a4*/ 	.word	0x00000003
        /*05a8*/ 	.word	0x00038840
        /*05ac*/ 	.short	0x010a
        /*05ae*/ 	.byte	0x3f
	.zero		1


	//   ....[58]....
        /*05b0*/ 	.word	0x00015b40
        /*05b4*/ 	.word	0x00000003
        /*05b8*/ 	.word	0x00038860
        /*05bc*/ 	.short	0x010a
        /*05be*/ 	.byte	0x3f
	.zero		1


	//   ....[59]....
        /*05c0*/ 	.word	0x000160d0
        /*05c4*/ 	.word	0x00000002
        /*05c8*/ 	.word	0x00038840
        /*05cc*/ 	.short	0x010a
        /*05ce*/ 	.byte	0x3f
	.zero		1


	//   ....[60]....
        /*05d0*/ 	.word	0x00016260
        /*05d4*/ 	.word	0x00000002
        /*05d8*/ 	.word	0x00038860
        /*05dc*/ 	.short	0x010a
        /*05de*/ 	.byte	0x3f
	.zero		1


	//   ....[61]....
        /*05e0*/ 	.word	0x00016950
        /*05e4*/ 	.word	0x00000007
        /*05e8*/ 	.word	0x00038820
        /*05ec*/ 	.short	0x010a
        /*05ee*/ 	.byte	0x3f
	.zero		1


	//   ....[62]....
        /*05f0*/ 	.word	0x00016ac0
        /*05f4*/ 	.word	0x00000005
        /*05f8*/ 	.word	0x00000000
        /*05fc*/ 	.short	0x010a
        /*05fe*/ 	.byte	0x3f
	.zero		1


	//   ....[63]....
        /*0600*/ 	.word	0x00016b30
        /*0604*/ 	.word	0x00000003
        /*0608*/ 	.word	0x00000000
        /*060c*/ 	.short	0x010a
        /*060e*/ 	.byte	0x3f
	.zero		1


	//   ....[64]....
        /*0610*/ 	.word	0x00016b90
        /*0614*/ 	.word	0x00000005
        /*0618*/ 	.word	0x00000000
        /*061c*/ 	.short	0x010a
        /*061e*/ 	.byte	0x3f
	.zero		1


	//   ....[65]....
        /*0620*/ 	.word	0x00016bc0
        /*0624*/ 	.word	0x00000003
        /*0628*/ 	.word	0x00000000
        /*062c*/ 	.short	0x010a
        /*062e*/ 	.byte	0x3f
	.zero		1


	//   ....[66]....
        /*0630*/ 	.word	0x00016c30
        /*0634*/ 	.word	0x00000003
        /*0638*/ 	.word	0x00038800
        /*063c*/ 	.short	0x010a
        /*063e*/ 	.byte	0x3f
	.zero		1


	//   ....[67]....
        /*0640*/ 	.word	0x00016c80
        /*0644*/ 	.word	0x00000005
        /*0648*/ 	.word	0x00038830
        /*064c*/ 	.short	0x010a
        /*064e*/ 	.byte	0x3f
	.zero		1


	//   ....[68]....
        /*0650*/ 	.word	0x00016ce0
        /*0654*/ 	.word	0x00000003
        /*0658*/ 	.word	0x00038810
        /*065c*/ 	.short	0x010a
        /*065e*/ 	.byte	0x3f
	.zero		1


	//   ....[69]....
        /*0660*/ 	.word	0x00016d30
        /*0664*/ 	.word	0x00000005
        /*0668*/ 	.word	0x00038850
        /*066c*/ 	.short	0x010a
        /*066e*/ 	.byte	0x3f
	.zero		1


	//   ....[70]....
        /*0670*/ 	.word	0x00016d80
        /*0674*/ 	.word	0x0000000b
        /*0678*/ 	.word	0x00038830
        /*067c*/ 	.short	0x010a
        /*067e*/ 	.byte	0x3f
	.zero		1


	//   ....[71]....
        /*0680*/ 	.word	0x00016dd0
        /*0684*/ 	.word	0x0000000b
        /*0688*/ 	.word	0x00038850
        /*068c*/ 	.short	0x010a
        /*068e*/ 	.byte	0x3f
	.zero		1


	//   ....[72]....
        /*0690*/ 	.word	0x00016e20
        /*0694*/ 	.word	0x00000009
        /*0698*/ 	.word	0x00038830
        /*069c*/ 	.short	0x010a
        /*069e*/ 	.byte	0x3f
	.zero		1


	//   ....[73]....
        /*06a0*/ 	.word	0x00016e70
        /*06a4*/ 	.word	0x00000009
        /*06a8*/ 	.word	0x00038850
        /*06ac*/ 	.short	0x010a
        /*06ae*/ 	.byte	0x3f
	.zero		1


	//   ....[74]....
        /*06b0*/ 	.word	0x00016ec0
        /*06b4*/ 	.word	0x0000000b
        /*06b8*/ 	.word	0x00038830
        /*06bc*/ 	.short	0x010a
        /*06be*/ 	.byte	0x3f
	.zero		1


	//   ....[75]....
        /*06c0*/ 	.word	0x00016f10
        /*06c4*/ 	.word	0x0000000b
        /*06c8*/ 	.word	0x00038850
        /*06cc*/ 	.short	0x010a
        /*06ce*/ 	.byte	0x3f
	.zero		1


	//   ....[76]....
        /*06d0*/ 	.word	0x00017090
        /*06d4*/ 	.word	0x00000008
        /*06d8*/ 	.word	0x00038840
        /*06dc*/ 	.short	0x010a
        /*06de*/ 	.byte	0x3f
	.zero		1


	//   ....[77]....
        /*06e0*/ 	.word	0x000170f0
        /*06e4*/ 	.word	0x00000008
        /*06e8*/ 	.word	0x00038820
        /*06ec*/ 	.short	0x010a
        /*06ee*/ 	.byte	0x3f
	.zero		1


	//   ....[78]....
        /*06f0*/ 	.word	0x00017140
        /*06f4*/ 	.word	0x00000005
        /*06f8*/ 	.word	0x00038860
        /*06fc*/ 	.short	0x010a
        /*06fe*/ 	.byte	0x3f
	.zero		1


	//   ....[79]....
        /*0700*/ 	.word	0x00017190
        /*0704*/ 	.word	0x00000002
        /*0708*/ 	.word	0x00038840
        /*070c*/ 	.short	0x010a
        /*070e*/ 	.byte	0x3f
	.zero		1


	//   ....[80]....
        /*0710*/ 	.word	0x000171e0
        /*0714*/ 	.word	0x00000002
        /*0718*/ 	.word	0x00038860
        /*071c*/ 	.short	0x010a
        /*071e*/ 	.byte	0x3f
	.zero		1


	//   ....[81]....
        /*0720*/ 	.word	0x00017230
        /*0724*/ 	.word	0x00000003
        /*0728*/ 	.word	0x00038840
        /*072c*/ 	.short	0x010a
        /*072e*/ 	.byte	0x3f
	.zero		1


	//   ....[82]....
        /*0730*/ 	.word	0x00017280
        /*0734*/ 	.word	0x00000003
        /*0738*/ 	.word	0x00038860
        /*073c*/ 	.short	0x010a
        /*073e*/ 	.byte	0x3f
	.zero		1


	//   ....[83]....
        /*0740*/ 	.word	0x000172d0
        /*0744*/ 	.word	0x00000002
        /*0748*/ 	.word	0x00038840
        /*074c*/ 	.short	0x010a
        /*074e*/ 	.byte	0x3f
	.zero		1


	//   ....[84]....
        /*0750*/ 	.word	0x00017320
        /*0754*/ 	.word	0x00000002
        /*0758*/ 	.word	0x00038860
        /*075c*/ 	.short	0x010a
        /*075e*/ 	.byte	0x3f
	.zero		1


	//   ....[85]....
        /*0760*/ 	.word	0x00017400
        /*0764*/ 	.word	0x00000007
        /*0768*/ 	.word	0x00038820
        /*076c*/ 	.short	0x010a
        /*076e*/ 	.byte	0x3f
	.zero		1


	//   ....[86]....
        /*0770*/ 	.word	0x00017450
        /*0774*/ 	.word	0x00000005
        /*0778*/ 	.word	0x00000000
        /*077c*/ 	.short	0x010a
        /*077e*/ 	.byte	0x3f
	.zero		1


	//   ....[87]....
        /*0780*/ 	.word	0x000174a0
        /*0784*/ 	.word	0x00000003
        /*0788*/ 	.word	0x00000000
        /*078c*/ 	.short	0x010a
        /*078e*/ 	.byte	0x3f
	.zero		1


	//   ....[88]....
        /*0790*/ 	.word	0x000174f0
        /*0794*/ 	.word	0x00000005
        /*0798*/ 	.word	0x00000000
        /*079c*/ 	.short	0x010a
        /*079e*/ 	.byte	0x3f
	.zero		1


	//----- nvinfo : EIATTR_NUM_MBARRIERS
	.align		4
.L_827:
        /*07a0*/ 	.byte	0x03, 0x38
        /*07a2*/ 	.short	0x0017


	//----- nvinfo : EIATTR_EXIT_INSTR_OFFSETS
	.align		4
        /*07a4*/ 	.byte	0x04, 0x1c
        /*07a6*/ 	.short	(.L_829 - .L_828)


	//   ....[0]....
.L_828:
        /*07a8*/ 	.word	0x00000a90


	//   ....[1]....
        /*07ac*/ 	.word	0x000133c0


	//   ....[2]....
        /*07b0*/ 	.word	0x00013420


	//   ....[3]....
        /*07b4*/ 	.word	0x000169c0


	//   ....[4]....
        /*07b8*/ 	.word	0x00016c10


	//----- nvinfo : EIATTR_MAX_THREADS
	.align		4
.L_829:
        /*07bc*/ 	.byte	0x04, 0x05
        /*07be*/ 	.short	(.L_831 - .L_830)
.L_830:
        /*07c0*/ 	.word	0x00000180
        /*07c4*/ 	.word	0x00000001
        /*07c8*/ 	.word	0x00000001


	//----- nvinfo : EIATTR_CRS_STACK_SIZE
	.align		4
.L_831:
        /*07cc*/ 	.byte	0x04, 0x1e
        /*07ce*/ 	.short	(.L_833 - .L_832)
.L_832:
        /*07d0*/ 	.word	0x00000000


	//----- nvinfo : EIATTR_CBANK_PARAM_SIZE
	.align		4
.L_833:
        /*07d4*/ 	.byte	0x03, 0x19
        /*07d6*/ 	.short	0x0cf0


	//----- nvinfo : EIATTR_PARAM_CBANK
	.align		4
        /*07d8*/ 	.byte	0x04, 0x0a
        /*07da*/ 	.short	(.L_835 - .L_834)
	.align		4
.L_834:
        /*07dc*/ 	.word	index@(.nv.constant0._ZN7cutlass13device_kernelIN5flash11enable_sm90INS1_16FlashAttnFwdSm90INS1_25CollectiveMainloopFwdSm90ILi2EN4cute5tupleIJNS5_1CILi1EEES8_S8_EEENS6_IJNS7_ILi64EEESA_SA_EEELi512ENS_6half_tEfNS_4arch4Sm90ELb0ELb1ELb0ELb0ELb0ELb0ELb1ELb0ELb0ELb0ELb0ELb0EEENS1_21CollectiveEpilogueFwdINS6_IJSA_NS7_ILi512EEESA_EEES9_SC_SE_Li256ELb0ELb0ELb0ELb0EEENS1_30DynamicPersistentTileSchedulerILi256ELi32ELb0ELb0ELb1EEEEEEEEEvNT_6ParamsE)
        /*07e0*/ 	.short	0x0210
        /*07e2*/ 	.short	0x0cf0


	//----- nvinfo : EIATTR_SW_WAR
	.align		4
.L_835:
        /*07e4*/ 	.byte	0x04, 0x36
        /*07e6*/ 	.short	(.L_837 - .L_836)
.L_836:
        /*07e8*/ 	.word	0x00000008
.L_837:


//--------------------- .nv.info._ZN7cutlass13device_kernelIN5flash11enable_sm90INS1_16FlashAttnFwdSm90INS1_25CollectiveMainloopFwdSm90ILi2EN4cute5tupleIJNS5_1CILi1EEES8_S8_EEENS6_IJNS7_ILi64EEESA_SA_EEELi512ENS_6half_tEfNS_4arch4Sm90ELb0ELb1ELb0ELb1ELb0ELb0ELb0ELb0ELb0ELb0ELb0ELb0EEENS1_21CollectiveEpilogueFwdINS6_IJSA_NS7_ILi512EEESA_EEES9_SC_SE_Li256ELb1ELb0ELb0ELb0EEENS1_36VarlenDynamicPersistentTileSchedulerILi64ELi64ELi256ELi32ELb0ELb0ELb1ELb1ELb0ELb1EEEEEEEEEvNT_6ParamsE --------------------------
	.section	.nv.info._ZN7cutlass13device_kernelIN5flash11enable_sm90INS1_16FlashAttnFwdSm90INS1_25CollectiveMainloopFwdSm90ILi2EN4cute5tupleIJNS5_1CILi1EEES8_S8_EEENS6_IJNS7_ILi64EEESA_SA_EEELi512ENS_6half_tEfNS_4arch4Sm90ELb0ELb1ELb0ELb1ELb0ELb0ELb0ELb0ELb0ELb0ELb0ELb0EEENS1_21CollectiveEpilogueFwdINS6_IJSA_NS7_ILi512EEESA_EEES9_SC_SE_Li256ELb1ELb0ELb0ELb0EEENS1_36VarlenDynamicPersistentTileSchedulerILi64ELi64ELi256ELi32ELb0ELb0ELb1ELb1ELb0ELb1EEEEEEEEEvNT_6ParamsE,"",@"SHT_CUDA_INFO"
	.sectionflags	@""
	.align	4


	//----- nvinfo : EIATTR_CUDA_API_VERSION
	.align		4
        /*0000*/ 	.byte	0x04, 0x37
        /*0002*/ 	.short	(.L_839 - .L_838)
.L_838:
        /*0004*/ 	.word	0x00000082


	//----- nvinfo : EIATTR_KPARAM_INFO
	.align		4
.L_839:
        /*0008*/ 	.byte	0x04, 0x17
        /*000a*/ 	.short	(.L_841 - .L_840)
.L_840:
        /*000c*/ 	.word	0x00000000
        /*0010*/ 	.short	0x0000
        /*0012*/ 	.short	0x0070
        /*0014*/ 	.byte	0x00, 0xf0, 0x01, 0x28


	//----- nvinfo : EIATTR_SPARSE_MMA_MASK
	.align		4
.L_841:
        /*0018*/ 	.byte	0x03, 0x50
        /*001a*/ 	.short	0x0000


	//----- nvinfo : EIATTR_MAXREG_COUNT
	.align		4
        /*001c*/ 	.byte	0x03, 0x1b
        /*001e*/ 	.short	0x00a8


	//----- nvinfo : EIATTR_NUM_BARRIERS
	.align		4
        /*0020*/ 	.byte	0x02, 0x4c
        /*0022*/ 	.byte	0x10
	.zero		1


	//----- nvinfo : EIATTR_EXTERNS
	.align		4
        /*0024*/ 	.byte	0x04, 0x0f
        /*0026*/ 	.short	(.L_843 - .L_842)


	//   ....[0]....
	.align		4
.L_842:
        /*0028*/ 	.word	index@(__assertfail)


	//----- nvinfo : EIATTR_ANNOTATIONS
	.align		4
.L_843:
        /*002c*/ 	.byte	0x04, 0x55
        /*002e*/ 	.short	(.L_845 - .L_844)


	//   ....[0]....
.L_844:
        /* <DEDUP_REMOVED lines=27> */


	//----- nvinfo : EIATTR_MERCURY_ISA_VERSION
	.align		4
.L_845:
        /*01d0*/ 	.byte	0x03, 0x5f
        /*01d2*/ 	.short	0x0101


	//----- nvinfo : EIATTR_UNUSED_LOAD_BYTE_OFFSET
	.align		4
        /*01d4*/ 	.byte	0x04, 0x44
        /*01d6*/ 	.short	(.L_847 - .L_846)


	//   ....[0]....
.L_846:
        /*01d8*/ 	.word	0x00000a40
        /*01dc*/ 	.word	0x0000fff0


	//   ....[1]....
        /*01e0*/ 	.word	0x0000cb20
        /*01e4*/ 	.word	0x0000fff0


	//----- nvinfo : EIATTR_INT_WARP_WIDE_INSTR_OFFSETS
	.align		4
.L_847:
        /*01e8*/ 	.byte	0x04, 0x31
        /*01ea*/ 	.short	(.L_849 - .L_848)


	//   ....[0]....
.L_848:
        /*01ec*/ 	.word	0x00000160


	//   ....[1]....
        /*01f0*/ 	.word	0x000001a0


	//   ....[2]....
        /*01f4*/ 	.word	0x00000210


	//   ....[3]....
        /*01f8*/ 	.word	0x000108e0


	//   ....[4]....
        /*01fc*/ 	.word	0x00010970


	//   ....[5]....
        /*0200*/ 	.word	0x00010e70


	//   ....[6]....
        /*0204*/ 	.word	0x00010ef0


	//   ....[7]....
        /*0208*/ 	.word	0x00013710


	//   ....[8]....
        /*020c*/ 	.word	0x000137a0


	//----- nvinfo : EIATTR_COOP_GROUP_MASK_REGIDS
	.align		4
.L_849:
        /*0210*/ 	.byte	0x04, 0x29
        /*0212*/ 	.short	(.L_851 - .L_850)


	//   ....[0]....
.L_850:
        /*0214*/ 	.word	0xffffffff


	//   ....[1]....
        /*0218*/ 	.word	0xffffffff


	//   ....[2]....
        /*021c*/ 	.word	0xffffffff


	//   ....[3]....
        /*0220*/ 	.word	0xffffffff


	//   ....[4]....
        /*0224*/ 	.word	0xffffffff


	//   ....[5]....
        /*0228*/ 	.word	0xffffffff


	//   ....[6]....
        /*022c*/ 	.word	0xffffffff


	//   ....[7]....
        /*0230*/ 	.word	0xffffffff


	//   ....[8]....
        /*0234*/ 	.word	0xffffffff


	//   ....[9]....
        /*0238*/ 	.word	0xffffffff


	//   ....[10]....
        /*023c*/ 	.word	0xffffffff


	//   ....[11]....
        /*0240*/ 	.word	0xffffffff


	//   ....[12]....
        /*0244*/ 	.word	0xffffffff


	//   ....[13]....
        /*0248*/ 	.word	0xffffffff


	//   ....[14]....
        /*024c*/ 	.word	0xffffffff


	//   ....[15]....
        /*0250*/ 	.word	0xffffffff


	//   ....[16]....
        /*0254*/ 	.word	0xffffffff


	//   ....[17]....
        /*0258*/ 	.word	0xffffffff


	//   ....[18]....
        /*025c*/ 	.word	0xffffffff


	//   ....[19]....
        /*0260*/ 	.word	0xffffffff


	//   ....[20]....
        /*0264*/ 	.word	0xffffffff


	//   ....[21]....
        /*0268*/ 	.word	0xffffffff


	//   ....[22]....
        /*026c*/ 	.word	0xffffffff


	//   ....[23]....
        /*0270*/ 	.word	0xffffffff


	//   ....[24]....
        /*0274*/ 	.word	0xffffffff


	//   ....[25]....
        /*0278*/ 	.word	0xffffffff


	//   ....[26]....
        /*027c*/ 	.word	0xffffffff


	//   ....[27]....
        /*0280*/ 	.word	0xffffffff


	//   ....[28]....
        /*0284*/ 	.word	0xffffffff


	//   ....[29]....
        /*0288*/ 	.word	0xffffffff


	//   ....[30]....
        /*028c*/ 	.word	0xffffffff


	//   ....[31]....
        /*0290*/ 	.word	0xffffffff


	//   ....[32]....
        /*0294*/ 	.word	0xffffffff


	//   ....[33]....
        /*0298*/ 	.word	0xffffffff


	//   ....[34]....
        /*029c*/ 	.word	0xffffffff


	//   ....[35]....
        /*02a0*/ 	.word	0xffffffff


	//   ....[36]....
        /*02a4*/ 	.word	0xffffffff


	//   ....[37]....
        /*02a8*/ 	.word	0xffffffff


	//   ....[38]....
        /*02ac*/ 	.word	0xffffffff


	//   ....[39]....
        /*02b0*/ 	.word	0xffffffff


	//   ....[40]....
        /*02b4*/ 	.word	0xffffffff


	//   ....[41]....
        /*02b8*/ 	.word	0xffffffff


	//   ....[42]....
        /*02bc*/ 	.word	0xffffffff


	//   ....[43]....
        /*02c0*/ 	.word	0xffffffff


	//   ....[44]....
        /*02c4*/ 	.word	0xffffffff


	//   ....[45]....
        /*02c8*/ 	.word	0xffffffff


	//   ....[46]....
        /*02cc*/ 	.word	0xffffffff


	//   ....[47]....
        /*02d0*/ 	.word	0xffffffff


	//   ....[48]....
        /*02d4*/ 	.word	0xffffffff


	//   ....[49]....
        /*02d8*/ 	.word	0xffffffff


	//   ....[50]....
        /*02dc*/ 	.word	0xffffffff


	//   ....[51]....
        /*02e0*/ 	.word	0xffffffff


	//   ....[52]....
        /*02e4*/ 	.word	0xffffffff


	//   ....[53]....
        /*02e8*/ 	.word	0xffffffff


	//   ....[54]....
        /*02ec*/ 	.word	0xffffffff


	//   ....[55]....
        /*02f0*/ 	.word	0xffffffff


	//   ....[56]....
        /*02f4*/ 	.word	0xffffffff


	//   ....[57]....
        /*02f8*/ 	.word	0xffffffff


	//   ....[58]....
        /*02fc*/ 	.word	0xffffffff


	//   ....[59]....
        /*0300*/ 	.word	0xffffffff


	//   ....[60]....
        /*0304*/ 	.word	0xffffffff


	//   ....[61]....
        /*0308*/ 	.word	0xffffffff


	//   ....[62]....
        /*030c*/ 	.word	0xffffffff


	//   ....[63]....
        /*0310*/ 	.word	0xffffffff


	//   ....[64]....
        /*0314*/ 	.word	0xffffffff


	//   ....[65]....
        /*0318*/ 	.word	0xffffffff


	//   ....[66]....
        /*031c*/ 	.word	0xffffffff


	//   ....[67]....
        /*0320*/ 	.word	0xffffffff


	//   ....[68]....
        /*0324*/ 	.word	0x0500000f


	//   ....[69]....
        /*0328*/ 	.word	0x0500000f


	//   ....[70]....
        /*032c*/ 	.word	0x0500000f


	//   ....[71]....
        /*0330*/ 	.word	0x0500000f


	//   ....[72]....
        /*0334*/ 	.word	0x0500000f


	//   ....[73]....
        /*0338*/ 	.word	0x0500000f


	//   ....[74]....
        /*033c*/ 	.word	0x0500000f


	//   ....[75]....
        /*0340*/ 	.word	0x0500000f


	//   ....[76]....
        /*0344*/ 	.word	0x0500000f


	//   ....[77]....
        /*0348*/ 	.word	0x0500000f


	//   ....[78]....
        /*034c*/ 	.word	0x0500000f


	//   ....[79]....
        /*0350*/ 	.word	0x0500000f


	//   ....[80]....
        /*0354*/ 	.word	0x0500000f


	//   ....[81]....
        /*0358*/ 	.word	0x0500000f


	//   ....[82]....
        /*035c*/ 	.word	0x0500000f


	//   ....[83]....
        /*0360*/ 	.word	0x0500000f


	//   ....[84]....
        /*0364*/ 	.word	0x0500000f


	//   ....[85]....
        /*0368*/ 	.word	0x0500000f


	//   ....[86]....
        /*036c*/ 	.word	0x0500000f


	//----- nvinfo : EIATTR_COOP_GROUP_INSTR_OFFSETS
	.align		4
.L_851:
        /*0370*/ 	.byte	0x04, 0x28
        /*0372*/ 	.short	(.L_853 - .L_852)


	//   ....[0]....
.L_852:
        /*0374*/ 	.word	0x00000060


	//   ....[1]....
        /*0378*/ 	.word	0x00000170


	//   ....[2]....
        /*037c*/ 	.word	0x000001c0


	//   ....[3]....
        /*0380*/ 	.word	0x000003b0


	//   ....[4]....
        /*0384*/ 	.word	0x00000510


	//   ....[5]....
        /*0388*/ 	.word	0x00000630


	//   ....[6]....
        /*038c*/ 	.word	0x00000790


	//   ....[7]....
        /*0390*/ 	.word	0x00001bf0


	//   ....[8]....
        /*0394*/ 	.word	0x00003be0


	//   ....[9]....
        /*0398*/ 	.word	0x00004e40


	//   ....[10]....
        /*039c*/ 	.word	0x00004f60


	//   ....[11]....
        /*03a0*/ 	.word	0x00005470


	//   ....[12]....
        /*03a4*/ 	.word	0x00005500


	//   ....[13]....
        /*03a8*/ 	.word	0x00005d50


	//   ....[14]....
        /*03ac*/ 	.word	0x00006ad0


	//   ....[15]....
        /*03b0*/ 	.word	0x00006bd0


	//   ....[16]....
        /*03b4*/ 	.word	0x00006f80


	//   ....[17]....
        /*03b8*/ 	.word	0x00007030


	//   ....[18]....
        /*03bc*/ 	.word	0x000081b0


	//   ....[19]....
        /*03c0*/ 	.word	0x000087c0


	//   ....[20]....
        /*03c4*/ 	.word	0x000087f0


	//   ....[21]....
        /*03c8*/ 	.word	0x00008a50


	//   ....[22]....
        /*03cc*/ 	.word	0x00008c20


	//   ....[23]....
        /*03d0*/ 	.word	0x00009c70


	//   ....[24]....
        /*03d4*/ 	.word	0x0000a910


	//   ....[25]....
        /*03d8*/ 	.word	0x0000a9d0


	//   ....[26]....
        /*03dc*/ 	.word	0x0000adb0


	//   ....[27]....
        /*03e0*/ 	.word	0x0000ae60


	//   ....[28]....
        /*03e4*/ 	.word	0x0000bfe0


	//   ....[29]....
        /*03e8*/ 	.word	0x0000c020


	//   ....[30]....
        /*03ec*/ 	.word	0x0000c050


	//   ....[31]....
        /*03f0*/ 	.word	0x0000c0c0


	//   ....[32]....
        /*03f4*/ 	.word	0x0000c0d0


	//   ....[33]....
        /*03f8*/ 	.word	0x0000da60


	//   ....[34]....
        /*03fc*/ 	.word	0x0000f490


	//   ....[35]....
        /*0400*/ 	.word	0x0000f600


	//   ....[36]....
        /*0404*/ 	.word	0x0000f630


	//   ....[37]....
        /*0408*/ 	.word	0x0000f670


	//   ....[38]....
        /*040c*/ 	.word	0x0000f6e0


	//   ....[39]....
        /*0410*/ 	.word	0x0000f740


	//   ....[40]....
        /*0414*/ 	.word	0x0000f780


	//   ....[41]....
        /*0418*/ 	.word	0x0000f920


	//   ....[42]....
        /*041c*/ 	.word	0x0000f980


	//   ....[43]....
        /*0420*/ 	.word	0x0000f9c0


	//   ....[44]....
        /*0424*/ 	.word	0x0000fa00


	//   ....[45]....
        /*0428*/ 	.word	0x0000fa30


	//   ....[46]....
        /*042c*/ 	.word	0x0000fa60


	//   ....[47]....
        /*0430*/ 	.word	0x0000faf0


	//   ....[48]....
        /*0434*/ 	.word	0x0000fb50


	//   ....[49]....
        /*0438*/ 	.word	0x0000fbe0


	//   ....[50]....
        /*043c*/ 	.word	0x00013830


	//   ....[51]....
        /*0440*/ 	.word	0x00013840


	//   ....[52]....
        /*0444*/ 	.word	0x00013950


	//   ....[53]....
        /*0448*/ 	.word	0x000139b0


	//   ....[54]....
        /*044c*/ 	.word	0x000139f0


	//   ....[55]....
        /*0450*/ 	.word	0x00013a30


	//   ....[56]....
        /*0454*/ 	.word	0x00013a60


	//   ....[57]....
        /*0458*/ 	.word	0x00013a90


	//   ....[58]....
        /*045c*/ 	.word	0x00013c20


	//   ....[59]....
        /*0460*/ 	.word	0x00013c80


	//   ....[60]....
        /*0464*/ 	.word	0x00013cc0


	//   ....[61]....
        /*0468*/ 	.word	0x00013d00


	//   ....[62]....
        /*046c*/ 	.word	0x00013d30


	//   ....[63]....
        /*0470*/ 	.word	0x00013d60


	//   ....[64]....
        /*0474*/ 	.word	0x00013e20


	//   ....[65]....
        /*0478*/ 	.word	0x00013e40


	//   ....[66]....
        /*047c*/ 	.word	0x00013eb0


	//   ....[67]....
        /*0480*/ 	.word	0x00014540


	//   ....[68]....
        /*0484*/ 	.word	0x00014c50


	//   ....[69]....
        /*0488*/ 	.word	0x00015070


	//   ....[70]....
        /*048c*/ 	.word	0x00015100


	//   ....[71]....
        /*0490*/ 	.word	0x000151a0


	//   ....[72]....
        /*0494*/ 	.word	0x00015250


	//   ....[73]....
        /*0498*/ 	.word	0x000152d0


	//   ....[74]....
        /*049c*/ 	.word	0x00015350


	//   ....[75]....
        /*04a0*/ 	.word	0x000153d0


	//   ....[76]....
        /*04a4*/ 	.word	0x00015450


	//   ....[77]....
        /*04a8*/ 	.word	0x000154e0


	//   ....[78]....
        /*04ac*/ 	.word	0x00015590


	//   ....[79]....
        /*04b0*/ 	.word	0x00015610


	//   ....[80]....
        /*04b4*/ 	.word	0x00015690


	//   ....[81]....
        /*04b8*/ 	.word	0x00015710


	//   ....[82]....
        /*04bc*/ 	.word	0x00015790


	//   ....[83]....
        /*04c0*/ 	.word	0x00015800


	//   ....[84]....
        /*04c4*/ 	.word	0x000158a0


	//   ....[85]....
        /*04c8*/ 	.word	0x00015930


	//   ....[86]....
        /*04cc*/ 	.word	0x00015a60


	//----- nvinfo : EIATTR_REG_RECONFIG
	.align		4
.L_853:
        /*04d0*/ 	.byte	0x01, 0x54
	.zero		2


	//----- nvinfo : EIATTR_SYSCALL_OFFSETS
	.align		4
        /*04d4*/ 	.byte	0x04, 0x46
        /*04d6*/ 	.short	(.L_855 - .L_854)


	//   ....[0]....
.L_854:
        /*04d8*/ 	.word	0x00003db0


	//   ....[1]....
        /*04dc*/ 	.word	0x00010b00


	//   ....[2]....
        /*04e0*/ 	.word	0x00010c40


	//   ....[3]....
        /*04e4*/ 	.word	0x00010d40


	//----- nvinfo : EIATTR_MBARRIER_INSTR_OFFSETS
	.align		4
.L_855:
        /*04e8*/ 	.byte	0x04, 0x39
        /*04ea*/ 	.short	(.L_857 - .L_856)


	//   ....[0]....
.L_856:
        /*04ec*/ 	.word	0x000002a0
        /*04f0*/ 	.word	0x000000ff
        /*04f4*/ 	.word	0x00028c00
        /*04f8*/ 	.short	0x0100
        /*04fa*/ 	.byte	0x08
	.zero		1


	//   ....[1]....
        /*04fc*/ 	.word	0x000002b0
        /*0500*/ 	.word	0x000000ff
        /*0504*/ 	.word	0x00028c20
        /*0508*/ 	.short	0x0100
        /*050a*/ 	.byte	0x08
	.zero		1


	//   ....[2]....
        /*050c*/ 	.word	0x00000360
        /*0510*/ 	.word	0x000000ff
        /*0514*/ 	.word	0x00028c30
        /*0518*/ 	.short	0x0100
        /*051a*/ 	.byte	0x06
	.zero		1


	//   ....[3]....
        /*051c*/ 	.word	0x00000370
        /*0520*/ 	.word	0x000000ff
        /*0524*/ 	.word	0x00028c40
        /*0528*/ 	.short	0x0100
        /*052a*/ 	.byte	0x06
	.zero		1


	//   ....[4]....
        /*052c*/ 	.word	0x00000380
        /*0530*/ 	.word	0x000000ff
        /*0534*/ 	.word	0x00028c38
        /*0538*/ 	.short	0x0100
        /*053a*/ 	.byte	0x06
	.zero		1


	//   ....[5]....
        /*053c*/ 	.word	0x00000390
        /*0540*/ 	.word	0x000000ff
        /*0544*/ 	.word	0x00028c48
        /*0548*/ 	.short	0x0100
        /*054a*/ 	.byte	0x06
	.zero		1


	//   ....[6]....
        /*054c*/ 	.word	0x000004c0
        /*0550*/ 	.word	0x000000ff
        /*0554*/ 	.word	0x00028c50
        /*0558*/ 	.short	0x0100
        /*055a*/ 	.byte	0x08
	.zero		1


	//   ....[7]....
        /*055c*/ 	.word	0x000004d0
        /*0560*/ 	.word	0x000000ff
        /*0564*/ 	.word	0x00028c60
        /*0568*/ 	.short	0x0100
        /*056a*/ 	.byte	0x08
	.zero		1


	//   ....[8]....
        /*056c*/ 	.word	0x000004e0
        /*0570*/ 	.word	0x000000ff
        /*0574*/ 	.word	0x00028c58
        /*0578*/ 	.short	0x0100
        /*057a*/ 	.byte	0x08
	.zero		1


	//   ....[9]....
        /*057c*/ 	.word	0x000004f0
        /*0580*/ 	.word	0x000000ff
        /*0584*/ 	.word	0x00028c68
        /*0588*/ 	.short	0x0100
        /*058a*/ 	.byte	0x08
	.zero		1


	//   ....[10]....
        /*058c*/ 	.word	0x000005e0
        /*0590*/ 	.word	0x000000ff
        /*0594*/ 	.word	0x00028c70
        /*0598*/ 	.short	0x0100
        /*059a*/ 	.byte	0x06
	.zero		1


	//   ....[11]....
        /*059c*/ 	.word	0x000005f0
        /*05a0*/ 	.word	0x000000ff
        /*05a4*/ 	.word	0x00028c80
        /*05a8*/ 	.short	0x0100
        /*05aa*/ 	.byte	0x06
	.zero		1


	//   ....[12]....
        /*05ac*/ 	.word	0x00000600
        /*05b0*/ 	.word	0x000000ff
        /*05b4*/ 	.word	0x00028c78
        /*05b8*/ 	.short	0x0100
        /*05ba*/ 	.byte	0x06
	.zero		1


	//   ....[13]....
        /*05bc*/ 	.word	0x00000610
        /*05c0*/ 	.word	0x000000ff
        /*05c4*/ 	.word	0x00028c88
        /*05c8*/ 	.short	0x0100
        /*05ca*/ 	.byte	0x06
	.zero		1


	//   ....[14]....
        /*05cc*/ 	.word	0x00000740
        /*05d0*/ 	.word	0x000000ff
        /*05d4*/ 	.word	0x00028c90
        /*05d8*/ 	.short	0x0100
        /*05da*/ 	.byte	0x08
	.zero		1


	//   ....[15]....
        /*05dc*/ 	.word	0x00000750
        /*05e0*/ 	.word	0x000000ff
        /*05e4*/ 	.word	0x00028ca0
        /*05e8*/ 	.short	0x0100
        /*05ea*/ 	.byte	0x08
	.zero		1


	//   ....[16]....
        /*05ec*/ 	.word	0x00000760
        /*05f0*/ 	.word	0x000000ff
        /*05f4*/ 	.word	0x00028c98
        /*05f8*/ 	.short	0x0100
        /*05fa*/ 	.byte	0x08
	.zero		1


	//   ....[17]....
        /*05fc*/ 	.word	0x00000770
        /*0600*/ 	.word	0x000000ff
        /*0604*/ 	.word	0x00028ca8
        /*0608*/ 	.short	0x0100
        /*060a*/ 	.byte	0x08
	.zero		1


	//   ....[18]....
        /*060c*/ 	.word	0x000008a0
        /*0610*/ 	.word	0x000000ff
        /*0614*/ 	.word	0x00028cb0
        /*0618*/ 	.short	0x0100
        /*061a*/ 	.byte	0x08
	.zero		1


	//   ....[19]....
        /*061c*/ 	.word	0x000008b0
        /*0620*/ 	.word	0x000000ff
        /*0624*/ 	.word	0x00028cc0
        /*0628*/ 	.short	0x0100
        /*062a*/ 	.byte	0x08
	.zero		1


	//   ....[20]....
        /*062c*/ 	.word	0x000008c0
        /*0630*/ 	.word	0x000000ff
        /*0634*/ 	.word	0x00028cb8
        /*0638*/ 	.short	0x0100
        /*063a*/ 	.byte	0x08
	.zero		1


	//   ....[21]....
        /*063c*/ 	.word	0x000008d0
        /*0640*/ 	.word	0x000000ff
        /*0644*/ 	.word	0x00028cc8
        /*0648*/ 	.short	0x0100
        /*064a*/ 	.byte	0x08
	.zero		1


	//   ....[22]....
        /*064c*/ 	.word	0x00001cf0
        /*0650*/ 	.word	0x000000ff
        /*0654*/ 	.word	0x00028c50
        /*0658*/ 	.short	0x010a
        /*065a*/ 	.byte	0x16
	.zero		1


	//   ....[23]....
        /*065c*/ 	.word	0x00001fc0
        /*0660*/ 	.word	0x00000000
        /*0664*/ 	.word	0x00000000
        /*0668*/ 	.short	0x0101
        /*066a*/ 	.byte	0x3f
	.zero		1


	//   ....[24]....
        /*066c*/ 	.word	0x00002900
        /*0670*/ 	.word	0x000000ff
        /*0674*/ 	.word	0x00028c50
        /*0678*/ 	.short	0x010a
        /*067a*/ 	.byte	0x14
	.zero		1


	//   ....[25]....
        /*067c*/ 	.word	0x00002940
        /*0680*/ 	.word	0x000000ff
        /*0684*/ 	.word	0x00028c50
        /*0688*/ 	.short	0x010a
        /*068a*/ 	.byte	0x14
	.zero		1


	//   ....[26]....
        /*068c*/ 	.word	0x00002b10
        /*0690*/ 	.word	0x00000003
        /*0694*/ 	.word	0x00000000
        /*0698*/ 	.short	0x0101
        /*069a*/ 	.byte	0x3f
	.zero		1


	//   ....[27]....
        /*069c*/ 	.word	0x00003e20
        /*06a0*/ 	.word	0x000000ff
        /*06a4*/ 	.word	0x00028c00
        /*06a8*/ 	.short	0x010a
        /*06aa*/ 	.byte	0x26
	.zero		1


	//   ....[28]....
        /*06ac*/ 	.word	0x00003e90
        /*06b0*/ 	.word	0x0000000a
        /*06b4*/ 	.word	0x00028c30
        /*06b8*/ 	.short	0x010a
        /*06ba*/ 	.byte	0x3f
	.zero		1


	//   ....[29]....
        /*06bc*/ 	.word	0x00003ed0
        /*06c0*/ 	.word	0x0000000a
        /*06c4*/ 	.word	0x00028c30
        /*06c8*/ 	.short	0x010a
        /*06ca*/ 	.byte	0x3f
	.zero		1


	//   ....[30]....
        /*06cc*/ 	.word	0x00004280
        /*06d0*/ 	.word	0x00000000
        /*06d4*/ 	.word	0x00000000
        /*06d8*/ 	.short	0x0101
        /*06da*/ 	.byte	0x3f
	.zero		1


	//   ....[31]....
        /*06dc*/ 	.word	0x00005ab0
        /*06e0*/ 	.word	0x0000000a
        /*06e4*/ 	.word	0x00028c50
        /*06e8*/ 	.short	0x010a
        /*06ea*/ 	.byte	0x3f
	.zero		1


	//   ....[32]....
        /*06ec*/ 	.word	0x00005af0
        /*06f0*/ 	.word	0x0000000a
        /*06f4*/ 	.word	0x00028c50
        /*06f8*/ 	.short	0x010a
        /*06fa*/ 	.byte	0x3f
	.zero		1


	//   ....[33]....
        /*06fc*/ 	.word	0x00005d70
        /*0700*/ 	.word	0x0000000a
        /*0704*/ 	.word	0x00000000
        /*0708*/ 	.short	0x0101
        /*070a*/ 	.byte	0x3f
	.zero		1


	//   ....[34]....
        /*070c*/ 	.word	0x00006000
        /*0710*/ 	.word	0x000000ff
        /*0714*/ 	.word	0x00028c30
        /*0718*/ 	.short	0x010a
        /*071a*/ 	.byte	0x1a
	.zero		1


	//   ....[35]....
        /*071c*/ 	.word	0x00006040
        /*0720*/ 	.word	0x000000ff
        /*0724*/ 	.word	0x00028c30
        /*0728*/ 	.short	0x010a
        /*072a*/ 	.byte	0x1a
	.zero		1


	//   ....[36]....
        /*072c*/ 	.word	0x00006220
        /*0730*/ 	.word	0x00000008
        /*0734*/ 	.word	0x00000000
        /*0738*/ 	.short	0x0101
        /*073a*/ 	.byte	0x3f
	.zero		1


	//   ....[37]....
        /*073c*/ 	.word	0x00007f00
        /*0740*/ 	.word	0x000000ff
        /*0744*/ 	.word	0x00028c50
        /*0748*/ 	.short	0x010a
        /*074a*/ 	.byte	0x1a
	.zero		1


	//   ....[38]....
        /*074c*/ 	.word	0x00007f40
        /*0750*/ 	.word	0x000000ff
        /*0754*/ 	.word	0x00028c50
        /*0758*/ 	.short	0x010a
        /*075a*/ 	.byte	0x1a
	.zero		1


	//   ....[39]....
        /*075c*/ 	.word	0x000081d0
        /*0760*/ 	.word	0x00000015
        /*0764*/ 	.word	0x00000000
        /*0768*/ 	.short	0x0101
        /*076a*/ 	.byte	0x3f
	.zero		1


	//   ....[40]....
        /*076c*/ 	.word	0x00008500
        /*0770*/ 	.word	0x000000ff
        /*0774*/ 	.word	0x00028c30
        /*0778*/ 	.short	0x010a
        /*077a*/ 	.byte	0x16
	.zero		1


	//   ....[41]....
        /*077c*/ 	.word	0x00008540
        /*0780*/ 	.word	0x000000ff
        /*0784*/ 	.word	0x00028c30
        /*0788*/ 	.short	0x010a
        /*078a*/ 	.byte	0x16
	.zero		1


	//   ....[42]....
        /*078c*/ 	.word	0x00008f60
        /*0790*/ 	.word	0x0000009a
        /*0794*/ 	.word	0x00000000
        /*0798*/ 	.short	0x0101
        /*079a*/ 	.byte	0x3f
	.zero		1


	//   ....[43]....
        /*079c*/ 	.word	0x000099e0
        /*07a0*/ 	.word	0x000000ff
        /*07a4*/ 	.word	0x00028c50
        /*07a8*/ 	.short	0x010a
        /*07aa*/ 	.byte	0x16
	.zero		1


	//   ....[44]....
        /*07ac*/ 	.word	0x00009a20
        /*07b0*/ 	.word	0x000000ff
        /*07b4*/ 	.word	0x00028c50
        /*07b8*/ 	.short	0x010a
        /*07ba*/ 	.byte	0x16
	.zero		1


	//   ....[45]....
        /*07bc*/ 	.word	0x00009c90
        /*07c0*/ 	.word	0x000000aa
        /*07c4*/ 	.word	0x00000000
        /*07c8*/ 	.short	0x0101
        /*07ca*/ 	.byte	0x3f
	.zero		1


	//   ....[46]....
        /*07cc*/ 	.word	0x00009e20
        /*07d0*/ 	.word	0x000000ff
        /*07d4*/ 	.word	0x00028c30
        /*07d8*/ 	.short	0x010a
        /*07da*/ 	.byte	0x19
	.zero		1


	//   ....[47]....
        /*07dc*/ 	.word	0x00009e60
        /*07e0*/ 	.word	0x000000ff
        /*07e4*/ 	.word	0x00028c30
        /*07e8*/ 	.short	0x010a
        /*07ea*/ 	.byte	0x19
	.zero		1


	//   ....[48]....
        /*07ec*/ 	.word	0x0000a040
        /*07f0*/ 	.word	0x00000004
        /*07f4*/ 	.word	0x00000000
        /*07f8*/ 	.short	0x0101
        /*07fa*/ 	.byte	0x3f
	.zero		1


	//   ....[49]....
        /*07fc*/ 	.word	0x0000bd30
        /*0800*/ 	.word	0x000000ff
        /*0804*/ 	.word	0x00028c50
        /*0808*/ 	.short	0x010a
        /*080a*/ 	.byte	0x19
	.zero		1


	//   ....[50]....
        /*080c*/ 	.word	0x0000bd70
        /*0810*/ 	.word	0x000000ff
        /*0814*/ 	.word	0x00028c50
        /*0818*/ 	.short	0x010a
        /*081a*/ 	.byte	0x19
	.zero		1


	//   ....[51]....
        /*081c*/ 	.word	0x0000c000
        /*0820*/ 	.word	0x0000000f
        /*0824*/ 	.word	0x00000000
        /*0828*/ 	.short	0x0101
        /*082a*/ 	.byte	0x3f
	.zero		1


	//   ....[52]....
        /*082c*/ 	.word	0x0000e4c0
        /*0830*/ 	.word	0x000000ff
        /*0834*/ 	.word	0x00000000
        /*0838*/ 	.short	0x0101
        /*083a*/ 	.byte	0x04
	.zero		1


	//   ....[53]....
        /*083c*/ 	.word	0x00011250
        /*0840*/ 	.word	0x00000009
        /*0844*/ 	.word	0x00028c40
        /*0848*/ 	.short	0x010a
        /*084a*/ 	.byte	0x3f
	.zero		1


	//   ....[54]....
        /*084c*/ 	.word	0x00011640
        /*0850*/ 	.word	0x0000000a
        /*0854*/ 	.word	0x00028c20
        /*0858*/ 	.short	0x010a
        /*085a*/ 	.byte	0x3f
	.zero		1


	//   ....[55]....
        /*085c*/ 	.word	0x00011700
        /*0860*/ 	.word	0x00000006
        /*0864*/ 	.word	0x00028c60
        /*0868*/ 	.short	0x010a
        /*086a*/ 	.byte	0x3f
	.zero		1


	//   ....[56]....
        /*086c*/ 	.word	0x00011ea0
        /*0870*/ 	.word	0x00000002
        /*0874*/ 	.word	0x00028c40
        /*0878*/ 	.short	0x010a
        /*087a*/ 	.byte	0x3f
	.zero		1


	//   ....[57]....
        /*087c*/ 	.word	0x000120b0
        /*0880*/ 	.word	0x00000002
        /*0884*/ 	.word	0x00028c60
        /*0888*/ 	.short	0x010a
        /*088a*/ 	.byte	0x3f
	.zero		1


	//   ....[58]....
        /*088c*/ 	.word	0x00012790
        /*0890*/ 	.word	0x00000002
        /*0894*/ 	.word	0x00028c40
        /*0898*/ 	.short	0x010a
        /*089a*/ 	.byte	0x3f
	.zero		1


	//   ....[59]....
        /*089c*/ 	.word	0x00012990
        /*08a0*/ 	.word	0x00000002
        /*08a4*/ 	.word	0x00028c60
        /*08a8*/ 	.short	0x010a
        /*08aa*/ 	.byte	0x3f
	.zero		1


	//   ....[60]....
        /*08ac*/ 	.word	0x00012fe0
        /*08b0*/ 	.word	0x00000002
        /*08b4*/ 	.word	0x00028c40
        /*08b8*/ 	.short	0x010a
        /*08ba*/ 	.byte	0x3f
	.zero		1


	//   ....[61]....
        /*08bc*/ 	.word	0x000131f0
        /*08c0*/ 	.word	0x00000002
        /*08c4*/ 	.word	0x00028c60
        /*08c8*/ 	.short	0x010a
        /*08ca*/ 	.byte	0x3f
	.zero		1


	//   ....[62]....
        /*08cc*/ 	.word	0x000144c0
        /*08d0*/ 	.word	0x00000000
        /*08d4*/ 	.word	0x00028c20
        /*08d8*/ 	.short	0x010a
        /*08da*/ 	.byte	0x3f
	.zero		1


	//   ....[63]....
        /*08dc*/ 	.word	0x00014680
        /*08e0*/ 	.word	0x00000006
        /*08e4*/ 	.word	0x00000000
        /*08e8*/ 	.short	0x010a
        /*08ea*/ 	.byte	0x3f
	.zero		1


	//   ....[64]....
        /*08ec*/ 	.word	0x000146f0
        /*08f0*/ 	.word	0x00000007
        /*08f4*/ 	.word	0x00000000
        /*08f8*/ 	.short	0x010a
        /*08fa*/ 	.byte	0x3f
	.zero		1


	//   ....[65]....
        /*08fc*/ 	.word	0x00014760
        /*0900*/ 	.word	0x00000004
        /*0904*/ 	.word	0x00000000
        /*0908*/ 	.short	0x010a
        /*090a*/ 	.byte	0x3f
	.zero		1


	//   ....[66]....
        /*090c*/ 	.word	0x00014790
        /*0910*/ 	.word	0x00000003
        /*0914*/ 	.word	0x00000000
        /*0918*/ 	.short	0x010a
        /*091a*/ 	.byte	0x3f
	.zero		1


	//   ....[67]....
        /*091c*/ 	.word	0x00014800
        /*0920*/ 	.word	0x00000003
        /*0924*/ 	.word	0x00028c50
        /*0928*/ 	.short	0x010a
        /*092a*/ 	.byte	0x3f
	.zero		1


	//   ....[68]....
        /*092c*/ 	.word	0x00014860
        /*0930*/ 	.word	0x00000006
        /*0934*/ 	.word	0x00028c50
        /*0938*/ 	.short	0x010a
        /*093a*/ 	.byte	0x3f
	.zero		1


	//   ....[69]....
        /*093c*/ 	.word	0x000148c0
        /*0940*/ 	.word	0x00000003
        /*0944*/ 	.word	0x00028c00
        /*0948*/ 	.short	0x010a
        /*094a*/ 	.byte	0x3f
	.zero		1


	//   ....[70]....
        /*094c*/ 	.word	0x00014910
        /*0950*/ 	.word	0x0000000a
        /*0954*/ 	.word	0x00028c30
        /*0958*/ 	.short	0x010a
        /*095a*/ 	.byte	0x3f
	.zero		1


	//   ....[71]....
        /*095c*/ 	.word	0x00014960
        /*0960*/ 	.word	0x0000000a
        /*0964*/ 	.word	0x00028c50
        /*0968*/ 	.short	0x010a
        /*096a*/ 	.byte	0x3f
	.zero		1


	//   ....[72]....
        /*096c*/ 	.word	0x000149c0
        /*0970*/ 	.word	0x00000009
        /*0974*/ 	.word	0x00028c30
        /*0978*/ 	.short	0x010a
        /*097a*/ 	.byte	0x3f
	.zero		1


	//   ....[73]....
        /*097c*/ 	.word	0x00014a10
        /*0980*/ 	.word	0x00000015
        /*0984*/ 	.word	0x00028c50
        /*0988*/ 	.short	0x010a
        /*098a*/ 	.byte	0x3f
	.zero		1


	//   ....[74]....
        /*098c*/ 	.word	0x00014a70
        /*0990*/ 	.word	0x00000004
        /*0994*/ 	.word	0x00028c30
        /*0998*/ 	.short	0x010a
        /*099a*/ 	.byte	0x3f
	.zero		1


	//   ....[75]....
        /*099c*/ 	.word	0x00014ac0
        /*09a0*/ 	.word	0x000000aa
        /*09a4*/ 	.word	0x00028c50
        /*09a8*/ 	.short	0x010a
        /*09aa*/ 	.byte	0x3f
	.zero		1


	//   ....[76]....
        /*09ac*/ 	.word	0x00014b20
        /*09b0*/ 	.word	0x00000007
        /*09b4*/ 	.word	0x00028c30
        /*09b8*/ 	.short	0x010a
        /*09ba*/ 	.byte	0x3f
	.zero		1


	//   ....[77]....
        /*09bc*/ 	.word	0x00014b70
        /*09c0*/ 	.word	0x0000000f
        /*09c4*/ 	.word	0x00028c50
        /*09c8*/ 	.short	0x010a
        /*09ca*/ 	.byte	0x3f
	.zero		1


	//   ....[78]....
        /*09cc*/ 	.word	0x00014d10
        /*09d0*/ 	.word	0x00000009
        /*09d4*/ 	.word	0x00028c40
        /*09d8*/ 	.short	0x010a
        /*09da*/ 	.byte	0x3f
	.zero		1


	//   ....[79]....
        /*09dc*/ 	.word	0x00014d90
        /*09e0*/ 	.word	0x00000009
        /*09e4*/ 	.word	0x00028c20
        /*09e8*/ 	.short	0x010a
        /*09ea*/ 	.byte	0x3f
	.zero		1


	//   ....[80]....
        /*09ec*/ 	.word	0x00014de0
        /*09f0*/ 	.word	0x00000006
        /*09f4*/ 	.word	0x00028c60
        /*09f8*/ 	.short	0x010a
        /*09fa*/ 	.byte	0x3f
	.zero		1


	//   ....[81]....
        /*09fc*/ 	.word	0x00014e30
        /*0a00*/ 	.word	0x00000002
        /*0a04*/ 	.word	0x00028c40
        /*0a08*/ 	.short	0x010a
        /*0a0a*/ 	.byte	0x3f
	.zero		1


	//   ....[82]....
        /*0a0c*/ 	.word	0x00014e80
        /*0a10*/ 	.word	0x00000002
        /*0a14*/ 	.word	0x00028c60
        /*0a18*/ 	.short	0x010a
        /*0a1a*/ 	.byte	0x3f
	.zero		1


	//   ....[83]....
        /*0a1c*/ 	.word	0x00014ed0
        /*0a20*/ 	.word	0x00000002
        /*0a24*/ 	.word	0x00028c40
        /*0a28*/ 	.short	0x010a
        /*0a2a*/ 	.byte	0x3f
	.zero		1


	//   ....[84]....
        /*0a2c*/ 	.word	0x00014f20
        /*0a30*/ 	.word	0x00000002
        /*0a34*/ 	.word	0x00028c60
        /*0a38*/ 	.short	0x010a
        /*0a3a*/ 	.byte	0x3f
	.zero		1


	//   ....[85]....
        /*0a3c*/ 	.word	0x00014f70
        /*0a40*/ 	.word	0x00000002
        /*0a44*/ 	.word	0x00028c40
        /*0a48*/ 	.short	0x010a
        /*0a4a*/ 	.byte	0x3f
	.zero		1


	//   ....[86]....
        /*0a4c*/ 	.word	0x00014fc0
        /*0a50*/ 	.word	0x00000002
        /*0a54*/ 	.word	0x00028c60
        /*0a58*/ 	.short	0x010a
        /*0a5a*/ 	.byte	0x3f
	.zero		1


	//   ....[87]....
        /*0a5c*/ 	.word	0x00015980
        /*0a60*/ 	.word	0x00000000
        /*0a64*/ 	.word	0x00028c20
        /*0a68*/ 	.short	0x010a
        /*0a6a*/ 	.byte	0x3f
	.zero		1


	//   ....[88]....
        /*0a6c*/ 	.word	0x00015b20
        /*0a70*/ 	.word	0x00000006
        /*0a74*/ 	.word	0x00000000
        /*0a78*/ 	.short	0x010a
        /*0a7a*/ 	.byte	0x3f
	.zero		1


	//   ....[89]....
        /*0a7c*/ 	.word	0x00015b70
        /*0a80*/ 	.word	0x00000007
        /*0a84*/ 	.word	0x00000000
        /*0a88*/ 	.short	0x010a
        /*0a8a*/ 	.byte	0x3f
	.zero		1


	//   ....[90]....
        /*0a8c*/ 	.word	0x00015bc0
        /*0a90*/ 	.word	0x00000004
        /*0a94*/ 	.word	0x00000000
        /*0a98*/ 	.short	0x010a
        /*0a9a*/ 	.byte	0x3f
	.zero		1


	//----- nvinfo : EIATTR_NUM_MBARRIERS
	.align		4
.L_857:
        /*0a9c*/ 	.byte	0x03, 0x38
        /*0a9e*/ 	.short	0x0016


	//----- nvinfo : EIATTR_EXIT_INSTR_OFFSETS
	.align		4
        /*0aa0*/ 	.byte	0x04, 0x1c
        /*0aa2*/ 	.short	(.L_859 - .L_858)


	//   ....[0]....
.L_858:
        /*0aa4*/ 	.word	0x00000a70


	//   ....[1]....
        /*0aa8*/ 	.word	0x0000f450


	//   ....[2]....
        /*0aac*/ 	.word	0x0000f4b0


	//   ....[3]....
        /*0ab0*/ 	.word	0x000147e0


	//----- nvinfo : EIATTR_MAX_THREADS
	.align		4
.L_859:
        /*0ab4*/ 	.byte	0x04, 0x05
        /*0ab6*/ 	.short	(.L_861 - .L_860)
.L_860:
        /*0ab8*/ 	.word	0x00000180
        /*0abc*/ 	.word	0x00000001
        /*0ac0*/ 	.word	0x00000001


	//----- nvinfo : EIATTR_CRS_STACK_SIZE
	.align		4
.L_861:
        /*0ac4*/ 	.byte	0x04, 0x1e
        /*0ac6*/ 	.short	(.L_863 - .L_862)
.L_862:
        /*0ac8*/ 	.word	0x00000000


	//----- nvinfo : EIATTR_CBANK_PARAM_SIZE
	.align		4
.L_863:
        /*0acc*/ 	.byte	0x03, 0x19
        /*0ace*/ 	.short	0x0a70


	//----- nvinfo : EIATTR_PARAM_CBANK
	.align		4
        /*0ad0*/ 	.byte	0x04, 0x0a
        /*0ad2*/ 	.short	(.L_865 - .L_864)
	.align		4
.L_864:
        /*0ad4*/ 	.word	index@(.nv.constant0._ZN7cutlass13device_kernelIN5flash11enable_sm90INS1_16FlashAttnFwdSm90INS1_25CollectiveMainloopFwdSm90ILi2EN4cute5tupleIJNS5_1CILi1EEES8_S8_EEENS6_IJNS7_ILi64EEESA_SA_EEELi512ENS_6half_tEfNS_4arch4Sm90ELb0ELb1ELb0ELb1ELb0ELb0ELb0ELb0ELb0ELb0ELb0ELb0EEENS1_21CollectiveEpilogueFwdINS6_IJSA_NS7_ILi512EEESA_EEES9_SC_SE_Li256ELb1ELb0ELb0ELb0EEENS1_36VarlenDynamicPersistentTileSchedulerILi64ELi64ELi256ELi32ELb0ELb0ELb1ELb1ELb0ELb1EEEEEEEEEvNT_6ParamsE)
        /*0ad8*/ 	.short	0x0210
        /*0ada*/ 	.short	0x0a70


	//----- nvinfo : EIATTR_SW_WAR
	.align		4
.L_865:
        /*0adc*/ 	.byte	0x04, 0x36
        /*0ade*/ 	.short	(.L_867 - .L_866)
.L_866:
        /*0ae0*/ 	.word	0x00000008
.L_867:


//--------------------- .nv.info._ZN7cutlass13device_kernelIN5flash11enable_sm90INS1_16FlashAttnFwdSm90INS1_25CollectiveMainloopFwdSm90ILi2EN4cute5tupleIJNS5_1CILi1EEES8_S8_EEENS6_IJNS7_ILi64EEESA_SA_EEELi512ENS_6half_tEfNS_4arch4Sm90ELb0ELb1ELb0ELb1ELb0ELb1ELb0ELb0ELb0ELb0ELb0ELb0EEENS1_21CollectiveEpilogueFwdINS6_IJSA_NS7_ILi512EEESA_EEES9_SC_SE_Li256ELb1ELb0ELb0ELb0EEENS1_36VarlenDynamicPersistentTileSchedulerILi64ELi64ELi256ELi32ELb0ELb0ELb1ELb1ELb0ELb1EEEEEEEEEvNT_6ParamsE --------------------------
	.section	.nv.info._ZN7cutlass13device_kernelIN5flash11enable_sm90INS1_16FlashAttnFwdSm90INS1_25CollectiveMainloopFwdSm90ILi2EN4cute5tupleIJNS5_1CILi1EEES8_S8_EEENS6_IJNS7_ILi64EEESA_SA_EEELi512ENS_6half_tEfNS_4arch4Sm90ELb0ELb1ELb0ELb1ELb0ELb1ELb0ELb0ELb0ELb0ELb0ELb0EEENS1_21CollectiveEpilogueFwdINS6_IJSA_NS7_ILi512EEESA_EEES9_SC_SE_Li256ELb1ELb0ELb0ELb0EEENS1_36VarlenDynamicPersistentTileSchedulerILi64ELi64ELi256ELi32ELb0ELb0ELb1ELb1ELb0ELb1EEEEEEEEEvNT_6ParamsE,"",@"SHT_CUDA_INFO"
	.sectionflags	@""
	.align	4


	//----- nvinfo : EIATTR_CUDA_API_VERSION
	.align		4
        /*0000*/ 	.byte	0x04, 0x37
        /*0002*/ 	.short	(.L_869 - .L_868)
.L_868:
        /*0004*/ 	.word	0x00000082


	//----- nvinfo : EIATTR_KPARAM_INFO
	.align		4
.L_869:
        /*0008*/ 	.byte	0x04, 0x17
        /*000a*/ 	.short	(.L_871 - .L_870)
.L_870:
        /*000c*/ 	.word	0x00000000
        /*0010*/ 	.short	0x0000
        /*0012*/ 	.short	0x0070
        /*0014*/ 	.byte	0x00, 0xf0, 0x01, 0x28


	//----- nvinfo : EIATTR_SPARSE_MMA_MASK
	.align		4
.L_871:
        /*0018*/ 	.byte	0x03, 0x50
        /*001a*/ 	.short	0x0000


	//----- nvinfo : EIATTR_MAXREG_COUNT
	.align		4
        /*001c*/ 	.byte	0x03, 0x1b
        /*001e*/ 	.short	0x00a8


	//----- nvinfo : EIATTR_NUM_BARRIERS
	.align		4
        /*0020*/ 	.byte	0x02, 0x4c
        /*0022*/ 	.byte	0x10
	.zero		1


	//----- nvinfo : EIATTR_EXTERNS
	.align		4
        /*0024*/ 	.byte	0x04, 0x0f
        /*0026*/ 	.short	(.L_873 - .L_872)


	//   ....[0]....
	.align		4
.L_872:
        /*0028*/ 	.word	index@(__assertfail)


	//----- nvinfo : EIATTR_ANNOTATIONS
	.align		4
.L_873:
        /*002c*/ 	.byte	0x04, 0x55
        /*002e*/ 	.short	(.L_875 - .L_874)


	//   ....[0]....
.L_874:
        /* <DEDUP_REMOVED lines=37> */


	//----- nvinfo : EIATTR_MERCURY_ISA_VERSION
	.align		4
.L_875:
        /*0268*/ 	.byte	0x03, 0x5f
        /*026a*/ 	.short	0x0101


	//----- nvinfo : EIATTR_UNUSED_LOAD_BYTE_OFFSET
	.align		4
        /*026c*/ 	.byte	0x04, 0x44
        /*026e*/ 	.short	(.L_877 - .L_876)


	//   ....[0]....
.L_876:
        /*0270*/ 	.word	0x00000ab0
        /*0274*/ 	.word	0x0000fff0


	//   ....[1]....
        /*0278*/ 	.word	0x00013010
        /*027c*/ 	.word	0x0000fff0


	//----- nvinfo : EIATTR_INT_WARP_WIDE_INSTR_OFFSETS
	.align		4
.L_877:
        /*0280*/ 	.byte	0x04, 0x31
        /*0282*/ 	.short	(.L_879 - .L_878)


	//   ....[0]....
.L_878:
        /*0284*/ 	.word	0x000001c0


	//   ....[1]....
        /*0288*/ 	.word	0x00000200


	//   ....[2]....
        /*028c*/ 	.word	0x00000270


	//   ....[3]....
        /*0290*/ 	.word	0x00018070


	//   ....[4]....
        /*0294*/ 	.word	0x00018100


	//   ....[5]....
        /*0298*/ 	.word	0x000185f0


	//   ....[6]....
        /*029c*/ 	.word	0x00018630


	//   ....[7]....
        /*02a0*/ 	.word	0x0001ae90


	//   ....[8]....
        /*02a4*/ 	.word	0x0001af20


	//----- nvinfo : EIATTR_COOP_GROUP_MASK_REGIDS
	.align		4
.L_879:
        /*02a8*/ 	.byte	0x04, 0x29
        /*02aa*/ 	.short	(.L_881 - .L_880)


	//   ....[0]....
.L_880:
        /*02ac*/ 	.word	0xffffffff


	//   ....[1]....
        /*02b0*/ 	.word	0xffffffff


	//   ....[2]....
        /*02b4*/ 	.word	0xffffffff


	//   ....[3]....
        /*02b8*/ 	.word	0xffffffff


	//   ....[4]....
        /*02bc*/ 	.word	0xffffffff


	//   ....[5]....
        /*02c0*/ 	.word	0xffffffff


	//   ....[6]....
        /*02c4*/ 	.word	0xffffffff


	//   ....[7]....
        /*02c8*/ 	.word	0xffffffff


	//   ....[8]....
        /*02cc*/ 	.word	0xffffffff


	//   ....[9]....
        /*02d0*/ 	.word	0xffffffff


	//   ....[10]....
        /*02d4*/ 	.word	0xffffffff


	//   ....[11]....
        /*02d8*/ 	.word	0xffffffff


	//   ....[12]....
        /*02dc*/ 	.word	0xffffffff


	//   ....[13]....
        /*02e0*/ 	.word	0xffffffff


	//   ....[14]....
        /*02e4*/ 	.word	0xffffffff


	//   ....[15]....
        /*02e8*/ 	.word	0xffffffff


	//   ....[16]....
        /*02ec*/ 	.word	0xffffffff


	//   ....[17]....
        /*02f0*/ 	.word	0xffffffff


	//   ....[18]....
        /*02f4*/ 	.word	0xffffffff


	//   ....[19]....
        /*02f8*/ 	.word	0xffffffff


	//   ....[20]....
        /*02fc*/ 	.word	0xffffffff


	//   ....[21]....
        /*0300*/ 	.word	0xffffffff


	//   ....[22]....
        /*0304*/ 	.word	0xffffffff


	//   ....[23]....
        /*0308*/ 	.word	0xffffffff


	//   ....[24]....
        /*030c*/ 	.word	0xffffffff


	//   ....[25]....
        /*0310*/ 	.word	0xffffffff


	//   ....[26]....
        /*0314*/ 	.word	0xffffffff


	//   ....[27]....
        /*0318*/ 	.word	0xffffffff


	//   ....[28]....
        /*031c*/ 	.word	0xffffffff


	//   ....[29]....
        /*0320*/ 	.word	0xffffffff


	//   ....[30]....
        /*0324*/ 	.word	0xffffffff


	//   ....[31]....
        /*0328*/ 	.word	0xffffffff


	//   ....[32]....
        /*032c*/ 	.word	0xffffffff


	//   ....[33]....
        /*0330*/ 	.word	0xffffffff


	//   ....[34]....
        /*0334*/ 	.word	0xffffffff


	//   ....[35]....
        /*0338*/ 	.word	0xffffffff


	//   ....[36]....
        /*033c*/ 	.word	0xffffffff


	//   ....[37]....
        /*0340*/ 	.word	0xffffffff


	//   ....[38]....
        /*0344*/ 	.word	0xffffffff


	//   ....[39]....
        /*0348*/ 	.word	0xffffffff


	//   ....[40]....
        /*034c*/ 	.word	0xffffffff


	//   ....[41]....
        /*0350*/ 	.word	0xffffffff


	//   ....[42]....
        /*0354*/ 	.word	0xffffffff


	//   ....[43]....
        /*0358*/ 	.word	0xffffffff


	//   ....[44]....
        /*035c*/ 	.word	0xffffffff


	//   ....[45]....
        /*0360*/ 	.word	0xffffffff


	//   ....[46]....
        /*0364*/ 	.word	0xffffffff


	//   ....[47]....
        /*0368*/ 	.word	0xffffffff


	//   ....[48]....
        /*036c*/ 	.word	0xffffffff


	//   ....[49]....
        /*0370*/ 	.word	0xffffffff


	//   ....[50]....
        /*0374*/ 	.word	0xffffffff


	//   ....[51]....
        /*0378*/ 	.word	0xffffffff


	//   ....[52]....
        /*037c*/ 	.word	0xffffffff


	//   ....[53]....
        /*0380*/ 	.word	0xffffffff


	//   ....[54]....
        /*0384*/ 	.word	0xffffffff


	//   ....[55]....
        /*0388*/ 	.word	0xffffffff


	//   ....[56]....
        /*038c*/ 	.word	0xffffffff


	//   ....[57]....
        /*0390*/ 	.word	0xffffffff


	//   ....[58]....
        /*0394*/ 	.word	0xffffffff


	//   ....[59]....
        /*0398*/ 	.word	0xffffffff


	//   ....[60]....
        /*039c*/ 	.word	0xffffffff


	//   ....[61]....
        /*03a0*/ 	.word	0xffffffff


	//   ....[62]....
        /*03a4*/ 	.word	0xffffffff


	//   ....[63]....
        /*03a8*/ 	.word	0xffffffff


	//   ....[64]....
        /*03ac*/ 	.word	0xffffffff


	//   ....[65]....
        /*03b0*/ 	.word	0xffffffff


	//   ....[66]....
        /*03b4*/ 	.word	0xffffffff


	//   ....[67]....
        /*03b8*/ 	.word	0xffffffff


	//   ....[68]....
        /*03bc*/ 	.word	0x0500000f


	//   ....[69]....
        /*03c0*/ 	.word	0x0500000f


	//   ....[70]....
        /*03c4*/ 	.word	0x0500000f


	//   ....[71]....
        /*03c8*/ 	.word	0x0500000f


	//   ....[72]....
        /*03cc*/ 	.word	0x0500000f


	//   ....[73]....
        /*03d0*/ 	.word	0x0500000f


	//   ....[74]....
        /*03d4*/ 	.word	0x0500000f


	//   ....[75]....
        /*03d8*/ 	.word	0x0500000f


	//   ....[76]....
        /*03dc*/ 	.word	0x0500000f


	//   ....[77]....
        /*03e0*/ 	.word	0x0500000f


	//   ....[78]....
        /*03e4*/ 	.word	0x0500000f


	//   ....[79]....
        /*03e8*/ 	.word	0x0500000f


	//   ....[80]....
        /*03ec*/ 	.word	0x0500000f


	//   ....[81]....
        /*03f0*/ 	.word	0x0500000f


	//   ....[82]....
        /*03f4*/ 	.word	0x0500000f


	//   ....[83]....
        /*03f8*/ 	.word	0x0500000f


	//   ....[84]....
        /*03fc*/ 	.word	0x0500000f


	//   ....[85]....
        /*0400*/ 	.word	0x0500000f


	//   ....[86]....
        /*0404*/ 	.word	0x0500000f


	//   ....[87]....
        /*0408*/ 	.word	0x0500000f


	//   ....[88]....
        /*040c*/ 	.word	0x0500000f


	//   ....[89]....
        /*0410*/ 	.word	0x0500000f


	//   ....[90]....
        /*0414*/ 	.word	0x0500000f


	//   ....[91]....
        /*0418*/ 	.word	0x0500000f


	//   ....[92]....
        /*041c*/ 	.word	0x0500000f


	//   ....[93]....
        /*0420*/ 	.word	0x0500000f


	//   ....[94]....
        /*0424*/ 	.word	0x0500000f


	//   ....[95]....
        /*0428*/ 	.word	0x0500000f


	//   ....[96]....
        /*042c*/ 	.word	0x0500000f


	//   ....[97]....
        /*0430*/ 	.word	0x0500000f


	//   ....[98]....
        /*0434*/ 	.word	0x0500000f


	//   ....[99]....
        /*0438*/ 	.word	0x0500000f


	//   ....[100]....
        /*043c*/ 	.word	0x0500000f


	//   ....[101]....
        /*0440*/ 	.word	0x0500000f


	//   ....[102]....
        /*0444*/ 	.word	0x0500000f


	//   ....[103]....
        /*0448*/ 	.word	0x0500000f


	//----- nvinfo : EIATTR_COOP_GROUP_INSTR_OFFSETS
	.align		4
.L_881:
        /*044c*/ 	.byte	0x04, 0x28
        /*044e*/ 	.short	(.L_883 - .L_882)


	//   ....[0]....
.L_882:
        /*0450*/ 	.word	0x00000060


	//   ....[1]....
        /*0454*/ 	.word	0x000001d0


	//   ....[2]....
        /*0458*/ 	.word	0x00000220


	//   ....[3]....
        /*045c*/ 	.word	0x00000410


	//   ....[4]....
        /*0460*/ 	.word	0x00000570


	//   ....[5]....
        /*0464*/ 	.word	0x00000690


	//   ....[6]....
        /*0468*/ 	.word	0x000007f0


	//   ....[7]....
        /*046c*/ 	.word	0x00004bf0


	//   ....[8]....
        /*0470*/ 	.word	0x00006dc0


	//   ....[9]....
        /*0474*/ 	.word	0x0000ae50


	//   ....[10]....
        /*0478*/ 	.word	0x0000af70


	//   ....[11]....
        /*047c*/ 	.word	0x0000b2c0


	//   ....[12]....
        /*0480*/ 	.word	0x0000b350


	//   ....[13]....
        /*0484*/ 	.word	0x0000bd10


	//   ....[14]....
        /*0488*/ 	.word	0x0000cbe0


	//   ....[15]....
        /*048c*/ 	.word	0x0000ccc0


	//   ....[16]....
        /*0490*/ 	.word	0x0000d040


	//   ....[17]....
        /*0494*/ 	.word	0x0000d110


	//   ....[18]....
        /*0498*/ 	.word	0x0000e340


	//   ....[19]....
        /*049c*/ 	.word	0x0000eab0


	//   ....[20]....
        /*04a0*/ 	.word	0x0000eaf0


	//   ....[21]....
        /*04a4*/ 	.word	0x0000edd0


	//   ....[22]....
        /*04a8*/ 	.word	0x0000efa0


	//   ....[23]....
        /*04ac*/ 	.word	0x0000ffd0


	//   ....[24]....
        /*04b0*/ 	.word	0x00010d70


	//   ....[25]....
        /*04b4*/ 	.word	0x00010e70


	//   ....[26]....
        /*04b8*/ 	.word	0x00011230


	//   ....[27]....
        /*04bc*/ 	.word	0x000112c0


	//   ....[28]....
        /*04c0*/ 	.word	0x000124d0


	//   ....[29]....
        /*04c4*/ 	.word	0x00012520


	//   ....[30]....
        /*04c8*/ 	.word	0x00012550


	//   ....[31]....
        /*04cc*/ 	.word	0x000125b0


	//   ....[32]....
        /*04d0*/ 	.word	0x000125e0


	//   ....[33]....
        /*04d4*/ 	.word	0x00013fa0


	//   ....[34]....
        /*04d8*/ 	.word	0x00015730


	//   ....[35]....
        /*04dc*/ 	.word	0x000158a0


	//   ....[36]....
        /*04e0*/ 	.word	0x000158d0


	//   ....[37]....
        /*04e4*/ 	.word	0x00015910


	//   ....[38]....
        /*04e8*/ 	.word	0x00015980


	//   ....[39]....
        /*04ec*/ 	.word	0x000159e0


	//   ....[40]....
        /*04f0*/ 	.word	0x00015a20


	//   ....[41]....
        /*04f4*/ 	.word	0x00015bc0


	//   ....[42]....
        /*04f8*/ 	.word	0x00015c20


	//   ....[43]....
        /*04fc*/ 	.word	0x00015c60


	//   ....[44]....
        /*0500*/ 	.word	0x00015ca0


	//   ....[45]....
        /*0504*/ 	.word	0x00015cd0


	//   ....[46]....
        /*0508*/ 	.word	0x00015d00


	//   ....[47]....
        /*050c*/ 	.word	0x00015d90


	//   ....[48]....
        /*0510*/ 	.word	0x00015df0


	//   ....[49]....
        /*0514*/ 	.word	0x00015e80


	//   ....[50]....
        /*0518*/ 	.word	0x0001afb0


	//   ....[51]....
        /*051c*/ 	.word	0x0001afc0


	//   ....[52]....
        /*0520*/ 	.word	0x0001b0d0


	//   ....[53]....
        /*0524*/ 	.word	0x0001b130


	//   ....[54]....
        /*0528*/ 	.word	0x0001b170


	//   ....[55]....
        /*052c*/ 	.word	0x0001b1b0


	//   ....[56]....
        /*0530*/ 	.word	0x0001b1e0


	//   ....[57]....
        /*0534*/ 	.word	0x0001b210


	//   ....[58]....
        /*0538*/ 	.word	0x0001b3a0


	//   ....[59]....
        /*053c*/ 	.word	0x0001b400


	//   ....[60]....
        /*0540*/ 	.word	0x0001b440


	//   ....[61]....
        /*0544*/ 	.word	0x0001b480


	//   ....[62]....
        /*0548*/ 	.word	0x0001b4b0


	//   ....[63]....
        /*054c*/ 	.word	0x0001b4e0


	//   ....[64]....
        /*0550*/ 	.word	0x0001b5a0


	//   ....[65]....
        /*0554*/ 	.word	0x0001b5c0


	//   ....[66]....
        /*0558*/ 	.word	0x0001b630


	//   ....[67]....
        /*055c*/ 	.word	0x0001bcc0


	//   ....[68]....
        /*0560*/ 	.word	0x0001c1a0


	//   ....[69]....
        /*0564*/ 	.word	0x0001c240


	//   ....[70]....
        /*0568*/ 	.word	0x0001c2e0


	//   ....[71]....
        /*056c*/ 	.word	0x0001c380


	//   ....[72]....
        /*0570*/ 	.word	0x0001c420


	//   ....[73]....
        /*0574*/ 	.word	0x0001c4c0


	//   ....[74]....
        /*0578*/ 	.word	0x0001c560


	//   ....[75]....
        /*057c*/ 	.word	0x0001c600


	//   ....[76]....
        /*0580*/ 	.word	0x0001c6f0


	//   ....[77]....
        /*0584*/ 	.word	0x0001c790


	//   ....[78]....
        /*0588*/ 	.word	0x0001c830


	//   ....[79]....
        /*058c*/ 	.word	0x0001c8d0


	//   ....[80]....
        /*0590*/ 	.word	0x0001c970


	//   ....[81]....
        /*0594*/ 	.word	0x0001ca10


	//   ....[82]....
        /*0598*/ 	.word	0x0001cab0


	//   ....[83]....
        /*059c*/ 	.word	0x0001cb50


	//   ....[84]....
        /*05a0*/ 	.word	0x0001cef0


	//   ....[85]....
        /*05a4*/ 	.word	0x0001d1d0


	//   ....[86]....
        /*05a8*/ 	.word	0x0001d5f0


	//   ....[87]....
        /*05ac*/ 	.word	0x0001d680


	//   ....[88]....
        /*05b0*/ 	.word	0x0001d720


	//   ....[89]....
        /*05b4*/ 	.word	0x0001d7d0


	//   ....[90]....
        /*05b8*/ 	.word	0x0001d850


	//   ....[91]....
        /*05bc*/ 	.word	0x0001d8d0


	//   ....[92]....
        /*05c0*/ 	.word	0x0001d950


	//   ....[93]....
        /*05c4*/ 	.word	0x0001d9d0


	//   ....[94]....
        /*05c8*/ 	.word	0x0001da60


	//   ....[95]....
        /*05cc*/ 	.word	0x0001db10


	//   ....[96]....
        /*05d0*/ 	.word	0x0001db90


	//   ....[97]....
        /*05d4*/ 	.word	0x0001dc10


	//   ....[98]....
        /*05d8*/ 	.word	0x0001dc90


	//   ....[99]....
        /*05dc*/ 	.word	0x0001dd10


	//   ....[100]....
        /*05e0*/ 	.word	0x0001dd80


	//   ....[101]....
        /*05e4*/ 	.word	0x0001de20


	//   ....[102]....
        /*05e8*/ 	.word	0x0001deb0


	//   ....[103]....
        /*05ec*/ 	.word	0x0001dfe0


	//----- nvinfo : EIATTR_REG_RECONFIG
	.align		4
.L_883:
        /*05f0*/ 	.byte	0x01, 0x54
	.zero		2


	//----- nvinfo : EIATTR_SYSCALL_OFFSETS
	.align		4
        /*05f4*/ 	.byte	0x04, 0x46
        /*05f6*/ 	.short	(.L_885 - .L_884)


	//   ....[0]....
.L_884:
        /*05f8*/ 	.word	0x00001b30


	//   ....[1]....
        /*05fc*/ 	.word	0x00001c80


	//   ....[2]....
        /*0600*/ 	.word	0x00006f80


	//   ....[3]....
        /*0604*/ 	.word	0x00007420


	//   ....[4]....
        /*0608*/ 	.word	0x00018290


	//   ....[5]....
        /*060c*/ 	.word	0x000183d0


	//   ....[6]....
        /*0610*/ 	.word	0x000184d0


	//----- nvinfo : EIATTR_MBARRIER_INSTR_OFFSETS
	.align		4
.L_885:
        /*0614*/ 	.byte	0x04, 0x39
        /*0616*/ 	.short	(.L_887 - .L_886)


	//   ....[0]....
.L_886:
        /*0618*/ 	.word	0x00000300
        /*061c*/ 	.word	0x000000ff
        /*0620*/ 	.word	0x00028c00
        /*0624*/ 	.short	0x0100
        /*0626*/ 	.byte	0x08
	.zero		1


	//   ....[1]....
        /*0628*/ 	.word	0x00000310
        /*062c*/ 	.word	0x000000ff
        /*0630*/ 	.word	0x00028c20
        /*0634*/ 	.short	0x0100
        /*0636*/ 	.byte	0x08
	.zero		1


	//   ....[2]....
        /*0638*/ 	.word	0x000003c0
        /*063c*/ 	.word	0x000000ff
        /*0640*/ 	.word	0x00028c30
        /*0644*/ 	.short	0x0100
        /*0646*/ 	.byte	0x06
	.zero		1


	//   ....[3]....
        /*0648*/ 	.word	0x000003d0
        /*064c*/ 	.word	0x000000ff
        /*0650*/ 	.word	0x00028c40
        /*0654*/ 	.short	0x0100
        /*0656*/ 	.byte	0x06
	.zero		1


	//   ....[4]....
        /*0658*/ 	.word	0x000003e0
        /*065c*/ 	.word	0x000000ff
        /*0660*/ 	.word	0x00028c38
        /*0664*/ 	.short	0x0100
        /*0666*/ 	.byte	0x06
	.zero		1


	//   ....[5]....
        /*0668*/ 	.word	0x000003f0
        /*066c*/ 	.word	0x000000ff
        /*0670*/ 	.word	0x00028c48
        /*0674*/ 	.short	0x0100
        /*0676*/ 	.byte	0x06
	.zero		1


	//   ....[6]....
        /*0678*/ 	.word	0x00000520
        /*067c*/ 	.word	0x000000ff
        /*0680*/ 	.word	0x00028c50
        /*0684*/ 	.short	0x0100
        /*0686*/ 	.byte	0x08
	.zero		1


	//   ....[7]....
        /*0688*/ 	.word	0x00000530
        /*068c*/ 	.word	0x000000ff
        /*0690*/ 	.word	0x00028c60
        /*0694*/ 	.short	0x0100
        /*0696*/ 	.byte	0x08
	.zero		1


	//   ....[8]....
        /*0698*/ 	.word	0x00000540
        /*069c*/ 	.word	0x000000ff
        /*06a0*/ 	.word	0x00028c58
        /*06a4*/ 	.short	0x0100
        /*06a6*/ 	.byte	0x08
	.zero		1


	//   ....[9]....
        /*06a8*/ 	.word	0x00000550
        /*06ac*/ 	.word	0x000000ff
        /*06b0*/ 	.word	0x00028c68
        /*06b4*/ 	.short	0x0100
        /*06b6*/ 	.byte	0x08
	.zero		1


	//   ....[10]....
        /*06b8*/ 	.word	0x00000640
        /*06bc*/ 	.word	0x000000ff
        /*06c0*/ 	.word	0x00028c70
        /*06c4*/ 	.short	0x0100
        /*06c6*/ 	.byte	0x06
	.zero		1


	//   ....[11]....
        /*06c8*/ 	.word	0x00000650
        /*06cc*/ 	.word	0x000000ff
        /*06d0*/ 	.word	0x00028c80
        /*06d4*/ 	.short	0x0100
        /*06d6*/ 	.byte	0x06
	.zero		1


	//   ....[12]....
        /*06d8*/ 	.word	0x00000660
        /*06dc*/ 	.word	0x000000ff
        /*06e0*/ 	.word	0x00028c78
        /*06e4*/ 	.short	0x0100
        /*06e6*/ 	.byte	0x06
	.zero		1


	//   ....[13]....
        /*06e8*/ 	.word	0x00000670
        /*06ec*/ 	.word	0x000000ff
        /*06f0*/ 	.word	0x00028c88
        /*06f4*/ 	.short	0x0100
        /*06f6*/ 	.byte	0x06
	.zero		1


	//   ....[14]....
        /*06f8*/ 	.word	0x000007a0
        /*06fc*/ 	.word	0x000000ff
        /*0700*/ 	.word	0x00028c90
        /*0704*/ 	.short	0x0100
        /*0706*/ 	.byte	0x08
	.zero		1


	//   ....[15]....
        /*0708*/ 	.word	0x000007b0
        /*070c*/ 	.word	0x000000ff
        /*0710*/ 	.word	0x00028ca0
        /*0714*/ 	.short	0x0100
        /*0716*/ 	.byte	0x08
	.zero		1


	//   ....[16]....
        /*0718*/ 	.word	0x000007c0
        /*071c*/ 	.word	0x000000ff
        /*0720*/ 	.word	0x00028c98
        /*0724*/ 	.short	0x0100
        /*0726*/ 	.byte	0x08
	.zero		1


	//   ....[17]....
        /*0728*/ 	.word	0x000007d0
        /*072c*/ 	.word	0x000000ff
        /*0730*/ 	.word	0x00028ca8
        /*0734*/ 	.short	0x0100
        /*0736*/ 	.byte	0x08
	.zero		1


	//   ....[18]....
        /*0738*/ 	.word	0x00000900
        /*073c*/ 	.word	0x000000ff
        /*0740*/ 	.word	0x00028cb0
        /*0744*/ 	.short	0x0100
        /*0746*/ 	.byte	0x08
	.zero		1


	//   ....[19]....
        /*0748*/ 	.word	0x00000910
        /*074c*/ 	.word	0x000000ff
        /*0750*/ 	.word	0x00028cc0
        /*0754*/ 	.short	0x0100
        /*0756*/ 	.byte	0x08
	.zero		1


	//   ....[20]....
        /*0758*/ 	.word	0x00000920
        /*075c*/ 	.word	0x000000ff
        /*0760*/ 	.word	0x00028cb8
        /*0764*/ 	.short	0x0100
        /*0766*/ 	.byte	0x08
	.zero		1


	//   ....[21]....
        /*0768*/ 	.word	0x00000930
        /*076c*/ 	.word	0x000000ff
        /*0770*/ 	.word	0x00028cc8
        /*0774*/ 	.short	0x0100
        /*0776*/ 	.byte	0x08
	.zero		1


	//   ....[22]....
        /*0778*/ 	.word	0x000028c0
        /*077c*/ 	.word	0x00000046
        /*0780*/ 	.word	0x00028c90
        /*0784*/ 	.short	0x010a
        /*0786*/ 	.byte	0x3f
	.zero		1


	//   ....[23]....
        /*0788*/ 	.word	0x00003280
        /*078c*/ 	.word	0x00000046
        /*0790*/ 	.word	0x00028c90
        /*0794*/ 	.short	0x010a
        /*0796*/ 	.byte	0x3f
	.zero		1


	//   ....[24]....
        /*0798*/ 	.word	0x00003b00
        /*079c*/ 	.word	0x00000046
        /*07a0*/ 	.word	0x00028c90
        /*07a4*/ 	.short	0x010a
        /*07a6*/ 	.byte	0x3f
	.zero		1


	//   ....[25]....
        /*07a8*/ 	.word	0x00003d00
        /*07ac*/ 	.word	0x00000004
        /*07b0*/ 	.word	0x00000000
        /*07b4*/ 	.short	0x0101
        /*07b6*/ 	.byte	0x3f
	.zero		1


	//   ....[26]....
        /*07b8*/ 	.word	0x00003d40
        /*07bc*/ 	.word	0x00000046
        /*07c0*/ 	.word	0x00028cb0
        /*07c4*/ 	.short	0x010a
        /*07c6*/ 	.byte	0x3f
	.zero		1


	//   ....[27]....
        /*07c8*/ 	.word	0x00004390
        /*07cc*/ 	.word	0x00000046
        /*07d0*/ 	.word	0x00000000
        /*07d4*/ 	.short	0x0101
        /*07d6*/ 	.byte	0x3f
	.zero		1


	//   ....[28]....
        /*07d8*/ 	.word	0x00004d10
        /*07dc*/ 	.word	0x00000098
        /*07e0*/ 	.word	0x00028c50
        /*07e4*/ 	.short	0x010a
        /*07e6*/ 	.byte	0x3f
	.zero		1


	//   ....[29]....
        /*07e8*/ 	.word	0x000050d0
        /*07ec*/ 	.word	0x00000000
        /*07f0*/ 	.word	0x00000000
        /*07f4*/ 	.short	0x0101
        /*07f6*/ 	.byte	0x3f
	.zero		1


	//   ....[30]....
        /*07f8*/ 	.word	0x000059f0
        /*07fc*/ 	.word	0x00000000
        /*0800*/ 	.word	0x00028c50
        /*0804*/ 	.short	0x010a
        /*0806*/ 	.byte	0x3f
	.zero		1


	//   ....[31]....
        /*0808*/ 	.word	0x00005a40
        /*080c*/ 	.word	0x00000000
        /*0810*/ 	.word	0x00028c50
        /*0814*/ 	.short	0x010a
        /*0816*/ 	.byte	0x3f
	.zero		1


	//   ....[32]....
        /*0818*/ 	.word	0x00005d10
        /*081c*/ 	.word	0x00000000
        /*0820*/ 	.word	0x00000000
        /*0824*/ 	.short	0x0101
        /*0826*/ 	.byte	0x3f
	.zero		1


	//   ....[33]....
        /*0828*/ 	.word	0x00007010
        /*082c*/ 	.word	0x00000002
        /*0830*/ 	.word	0x00028c00
        /*0834*/ 	.short	0x010a
        /*0836*/ 	.byte	0x3f
	.zero		1


	//   ....[34]....
        /*0838*/ 	.word	0x00007060
        /*083c*/ 	.word	0x00000002
        /*0840*/ 	.word	0x00028c00
        /*0844*/ 	.short	0x010a
        /*0846*/ 	.byte	0x3f
	.zero		1


	//   ....[35]....
        /*0848*/ 	.word	0x00007c90
        /*084c*/ 	.word	0x00000002
        /*0850*/ 	.word	0x00028c00
        /*0854*/ 	.short	0x010a
        /*0856*/ 	.byte	0x3f
	.zero		1


	//   ....[36]....
        /*0858*/ 	.word	0x00008fc0
        /*085c*/ 	.word	0x00000002
        /*0860*/ 	.word	0x00028c00
        /*0864*/ 	.short	0x010a
        /*0866*/ 	.byte	0x3f
	.zero		1


	//   ....[37]....
        /*0868*/ 	.word	0x00009e50
        /*086c*/ 	.word	0x0000000e
        /*0870*/ 	.word	0x00028c30
        /*0874*/ 	.short	0x010a
        /*0876*/ 	.byte	0x3f
	.zero		1


	//   ....[38]....
        /*0878*/ 	.word	0x00009ee0
        /*087c*/ 	.word	0x0000000e
        /*0880*/ 	.word	0x00028c30
        /*0884*/ 	.short	0x010a
        /*0886*/ 	.byte	0x3f
	.zero		1


	//   ....[39]....
        /*0888*/ 	.word	0x0000a340
        /*088c*/ 	.word	0x00000000
        /*0890*/ 	.word	0x00000000
        /*0894*/ 	.short	0x0101
        /*0896*/ 	.byte	0x3f
	.zero		1


	//   ....[40]....
        /*0898*/ 	.word	0x0000b990
        /*089c*/ 	.word	0x0000000e
        /*08a0*/ 	.word	0x00028c50
        /*08a4*/ 	.short	0x010a
        /*08a6*/ 	.byte	0x3f
	.zero		1


	//   ....[41]....
        /*08a8*/ 	.word	0x0000ba40
        /*08ac*/ 	.word	0x0000000e
        /*08b0*/ 	.word	0x00028c50
        /*08b4*/ 	.short	0x010a
        /*08b6*/ 	.byte	0x3f
	.zero		1


	//   ....[42]....
        /*08b8*/ 	.word	0x0000bd30
        /*08bc*/ 	.word	0x0000000e
        /*08c0*/ 	.word	0x00000000
        /*08c4*/ 	.short	0x0101
        /*08c6*/ 	.byte	0x3f
	.zero		1


	//   ....[43]....
        /*08c8*/ 	.word	0x0000bfe0
        /*08cc*/ 	.word	0x000000d4
        /*08d0*/ 	.word	0x00028c30
        /*08d4*/ 	.short	0x010a
        /*08d6*/ 	.byte	0x3f
	.zero		1


	//   ....[44]....
        /*08d8*/ 	.word	0x0000c050
        /*08dc*/ 	.word	0x000000d4
        /*08e0*/ 	.word	0x00028c30
        /*08e4*/ 	.short	0x010a
        /*08e6*/ 	.byte	0x3f
	.zero		1


	//   ....[45]....
        /*08e8*/ 	.word	0x0000c300
        /*08ec*/ 	.word	0x0000000f
        /*08f0*/ 	.word	0x00000000
        /*08f4*/ 	.short	0x0101
        /*08f6*/ 	.byte	0x3f
	.zero		1


	//   ....[46]....
        /*08f8*/ 	.word	0x0000e010
        /*08fc*/ 	.word	0x000000d4
        /*0900*/ 	.word	0x00028c50
        /*0904*/ 	.short	0x010a
        /*0906*/ 	.byte	0x3f
	.zero		1


	//   ....[47]....
        /*0908*/ 	.word	0x0000e060
        /*090c*/ 	.word	0x000000d4
        /*0910*/ 	.word	0x00028c50
        /*0914*/ 	.short	0x010a
        /*0916*/ 	.byte	0x3f
	.zero		1


	//   ....[48]....
        /*0918*/ 	.word	0x0000e360
        /*091c*/ 	.word	0x000000d4
        /*0920*/ 	.word	0x00000000
        /*0924*/ 	.short	0x0101
        /*0926*/ 	.byte	0x3f
	.zero		1


	//   ....[49]....
        /*0928*/ 	.word	0x0000e6e0
        /*092c*/ 	.word	0x000000cc
        /*0930*/ 	.word	0x00028c30
        /*0934*/ 	.short	0x010a
        /*0936*/ 	.byte	0x3f
	.zero		1


	//   ....[50]....
        /*0938*/ 	.word	0x0000e750
        /*093c*/ 	.word	0x000000cc
        /*0940*/ 	.word	0x00028c30
        /*0944*/ 	.short	0x010a
        /*0946*/ 	.byte	0x3f
	.zero		1


	//   ....[51]....
        /*0948*/ 	.word	0x0000f2a0
        /*094c*/ 	.word	0x0000009a
        /*0950*/ 	.word	0x00000000
        /*0954*/ 	.short	0x0101
        /*0956*/ 	.byte	0x3f
	.zero		1


	//   ....[52]....
        /*0958*/ 	.word	0x0000fcc0
        /*095c*/ 	.word	0x000000cc
        /*0960*/ 	.word	0x00028c50
        /*0964*/ 	.short	0x010a
        /*0966*/ 	.byte	0x3f
	.zero		1


	//   ....[53]....
        /*0968*/ 	.word	0x0000fd10
        /*096c*/ 	.word	0x000000cc
        /*0970*/ 	.word	0x00028c50
        /*0974*/ 	.short	0x010a
        /*0976*/ 	.byte	0x3f
	.zero		1


	//   ....[54]....
        /*0978*/ 	.word	0x0000fff0
        /*097c*/ 	.word	0x000000cc
        /*0980*/ 	.word	0x00000000
        /*0984*/ 	.short	0x0101
        /*0986*/ 	.byte	0x3f
	.zero		1


	//   ....[55]....
        /*0988*/ 	.word	0x00010150
        /*098c*/ 	.word	0x000000ce
        /*0990*/ 	.word	0x00028c30
        /*0994*/ 	.short	0x010a
        /*0996*/ 	.byte	0x3f
	.zero		1


	//   ....[56]....
        /*0998*/ 	.word	0x000101c0
        /*099c*/ 	.word	0x000000ce
        /*09a0*/ 	.word	0x00028c30
        /*09a4*/ 	.short	0x010a
        /*09a6*/ 	.byte	0x3f
	.zero		1


	//   ....[57]....
        /*09a8*/ 	.word	0x00010470
        /*09ac*/ 	.word	0x0000000f
        /*09b0*/ 	.word	0x00000000
        /*09b4*/ 	.short	0x0101
        /*09b6*/ 	.byte	0x3f
	.zero		1


	//   ....[58]....
        /*09b8*/ 	.word	0x000121a0
        /*09bc*/ 	.word	0x000000ce
        /*09c0*/ 	.word	0x00028c50
        /*09c4*/ 	.short	0x010a
        /*09c6*/ 	.byte	0x3f
	.zero		1


	//   ....[59]....
        /*09c8*/ 	.word	0x000121f0
        /*09cc*/ 	.word	0x000000ce
        /*09d0*/ 	.word	0x00028c50
        /*09d4*/ 	.short	0x010a
        /*09d6*/ 	.byte	0x3f
	.zero		1


	//   ....[60]....
        /*09d8*/ 	.word	0x000124f0
        /*09dc*/ 	.word	0x000000ce
        /*09e0*/ 	.word	0x00000000
        /*09e4*/ 	.short	0x0101
        /*09e6*/ 	.byte	0x3f
	.zero		1


	//   ....[61]....
        /*09e8*/ 	.word	0x00014810
        /*09ec*/ 	.word	0x00000000
        /*09f0*/ 	.word	0x00000000
        /*09f4*/ 	.short	0x0101
        /*09f6*/ 	.byte	0x3f
	.zero		1


	//   ....[62]....
        /*09f8*/ 	.word	0x00016e40
        /*09fc*/ 	.word	0x00000007
        /*0a00*/ 	.word	0x00028c20
        /*0a04*/ 	.short	0x010a
        /*0a06*/ 	.byte	0x3f
	.zero		1


	//   ....[63]....
        /*0a08*/ 	.word	0x00016ed0
        /*0a0c*/ 	.word	0x00000008
        /*0a10*/ 	.word	0x00028ca0
        /*0a14*/ 	.short	0x010a
        /*0a16*/ 	.byte	0x3f
	.zero		1


	//   ....[64]....
        /*0a18*/ 	.word	0x000170b0
        /*0a1c*/ 	.word	0x00000008
        /*0a20*/ 	.word	0x00028cc0
        /*0a24*/ 	.short	0x010a
        /*0a26*/ 	.byte	0x3f
	.zero		1


	//   ....[65]....
        /*0a28*/ 	.word	0x00017600
        /*0a2c*/ 	.word	0x00000009
        /*0a30*/ 	.word	0x00028ca0
        /*0a34*/ 	.short	0x010a
        /*0a36*/ 	.byte	0x3f
	.zero		1


	//   ....[66]....
        /*0a38*/ 	.word	0x000177c0
        /*0a3c*/ 	.word	0x00000009
        /*0a40*/ 	.word	0x00028cc0
        /*0a44*/ 	.short	0x010a
        /*0a46*/ 	.byte	0x3f
	.zero		1


	//   ....[67]....
        /*0a48*/ 	.word	0x000189e0
        /*0a4c*/ 	.word	0x00000005
        /*0a50*/ 	.word	0x00028c40
        /*0a54*/ 	.short	0x010a
        /*0a56*/ 	.byte	0x3f
	.zero		1


	//   ....[68]....
        /*0a58*/ 	.word	0x00018dd0
        /*0a5c*/ 	.word	0x00000007
        /*0a60*/ 	.word	0x00028c20
        /*0a64*/ 	.short	0x010a
        /*0a66*/ 	.byte	0x3f
	.zero		1


	//   ....[69]....
        /*0a68*/ 	.word	0x00018e90
        /*0a6c*/ 	.word	0x00000002
        /*0a70*/ 	.word	0x00028c60
        /*0a74*/ 	.short	0x010a
        /*0a76*/ 	.byte	0x3f
	.zero		1


	//   ....[70]....
        /*0a78*/ 	.word	0x00019620
        /*0a7c*/ 	.word	0x00000002
        /*0a80*/ 	.word	0x00028c40
        /*0a84*/ 	.short	0x010a
        /*0a86*/ 	.byte	0x3f
	.zero		1


	//   ....[71]....
        /*0a88*/ 	.word	0x00019830
        /*0a8c*/ 	.word	0x00000002
        /*0a90*/ 	.word	0x00028c60
        /*0a94*/ 	.short	0x010a
        /*0a96*/ 	.byte	0x3f
	.zero		1


	//   ....[72]....
        /*0a98*/ 	.word	0x00019f10
        /*0a9c*/ 	.word	0x00000002
        /*0aa0*/ 	.word	0x00028c40
        /*0aa4*/ 	.short	0x010a
        /*0aa6*/ 	.byte	0x3f
	.zero		1


	//   ....[73]....
        /*0aa8*/ 	.word	0x0001a110
        /*0aac*/ 	.word	0x00000002
        /*0ab0*/ 	.word	0x00028c60
        /*0ab4*/ 	.short	0x010a
        /*0ab6*/ 	.byte	0x3f
	.zero		1


	//   ....[74]....
        /*0ab8*/ 	.word	0x0001a760
        /*0abc*/ 	.word	0x00000002
        /*0ac0*/ 	.word	0x00028c40
        /*0ac4*/ 	.short	0x010a
        /*0ac6*/ 	.byte	0x3f
	.zero		1


	//   ....[75]....
        /*0ac8*/ 	.word	0x0001a970
        /*0acc*/ 	.word	0x00000002
        /*0ad0*/ 	.word	0x00028c60
        /*0ad4*/ 	.short	0x010a
        /*0ad6*/ 	.byte	0x3f
	.zero		1


	//   ....[76]....
        /*0ad8*/ 	.word	0x0001bc40
        /*0adc*/ 	.word	0x00000000
        /*0ae0*/ 	.word	0x00028c20
        /*0ae4*/ 	.short	0x010a
        /*0ae6*/ 	.byte	0x3f
	.zero		1


	//   ....[77]....
        /*0ae8*/ 	.word	0x0001bdf0
        /*0aec*/ 	.word	0x00000006
        /*0af0*/ 	.word	0x00000000
        /*0af4*/ 	.short	0x010a
        /*0af6*/ 	.byte	0x3f
	.zero		1


	//   ....[78]....
        /*0af8*/ 	.word	0x0001be60
        /*0afc*/ 	.word	0x00000007
        /*0b00*/ 	.word	0x00000000
        /*0b04*/ 	.short	0x010a
        /*0b06*/ 	.byte	0x3f
	.zero		1


	//   ....[79]....
        /*0b08*/ 	.word	0x0001bed0
        /*0b0c*/ 	.word	0x00000004
        /*0b10*/ 	.word	0x00000000
        /*0b14*/ 	.short	0x010a
        /*0b16*/ 	.byte	0x3f
	.zero		1


	//   ....[80]....
        /*0b18*/ 	.word	0x0001bf00
        /*0b1c*/ 	.word	0x00000003
        /*0b20*/ 	.word	0x00000000
        /*0b24*/ 	.short	0x010a
        /*0b26*/ 	.byte	0x3f
	.zero		1


	//   ....[81]....
        /*0b28*/ 	.word	0x0001bf60
        /*0b2c*/ 	.word	0x00000046
        /*0b30*/ 	.word	0x00028c90
        /*0b34*/ 	.short	0x010a
        /*0b36*/ 	.byte	0x3f
	.zero		1


	//   ....[82]....
        /*0b38*/ 	.word	0x0001bfb0
        /*0b3c*/ 	.word	0x00000046
        /*0b40*/ 	.word	0x00028c90
        /*0b44*/ 	.short	0x010a
        /*0b46*/ 	.byte	0x3f
	.zero		1


	//   ....[83]....
        /*0b48*/ 	.word	0x0001c000
        /*0b4c*/ 	.word	0x00000046
        /*0b50*/ 	.word	0x00028c90
        /*0b54*/ 	.short	0x010a
        /*0b56*/ 	.byte	0x3f
	.zero		1


	//   ....[84]....
        /*0b58*/ 	.word	0x0001c050
        /*0b5c*/ 	.word	0x00000046
        /*0b60*/ 	.word	0x00028cb0
        /*0b64*/ 	.short	0x010a
        /*0b66*/ 	.byte	0x3f
	.zero		1


	//   ....[85]....
        /*0b68*/ 	.word	0x0001c0a0
        /*0b6c*/ 	.word	0x00000098
        /*0b70*/ 	.word	0x00028c50
        /*0b74*/ 	.short	0x010a
        /*0b76*/ 	.byte	0x3f
	.zero		1


	//   ....[86]....
        /*0b78*/ 	.word	0x0001c0f0
        /*0b7c*/ 	.word	0x00000000
        /*0b80*/ 	.word	0x00028c50
        /*0b84*/ 	.short	0x010a
        /*0b86*/ 	.byte	0x3f
	.zero		1


	//   ....[87]....
        /*0b88*/ 	.word	0x0001c640
        /*0b8c*/ 	.word	0x00000002
        /*0b90*/ 	.word	0x00028c00
        /*0b94*/ 	.short	0x010a
        /*0b96*/ 	.byte	0x3f
	.zero		1


	//   ....[88]....
        /*0b98*/ 	.word	0x0001cb90
        /*0b9c*/ 	.word	0x00000002
        /*0ba0*/ 	.word	0x00028c00
        /*0ba4*/ 	.short	0x010a
        /*0ba6*/ 	.byte	0x3f
	.zero		1


	//   ....[89]....
        /*0ba8*/ 	.word	0x0001cbe0
        /*0bac*/ 	.word	0x0000000e
        /*0bb0*/ 	.word	0x00028c30
        /*0bb4*/ 	.short	0x010a
        /*0bb6*/ 	.byte	0x3f
	.zero		1


	//   ....[90]....
        /*0bb8*/ 	.word	0x0001cc30
        /*0bbc*/ 	.word	0x0000000e
        /*0bc0*/ 	.word	0x00028c50
        /*0bc4*/ 	.short	0x010a
        /*0bc6*/ 	.byte	0x3f
	.zero		1


	//   ....[91]....
        /*0bc8*/ 	.word	0x0001cc80
        /*0bcc*/ 	.word	0x000000d4
        /*0bd0*/ 	.word	0x00028c30
        /*0bd4*/ 	.short	0x010a
        /*0bd6*/ 	.byte	0x3f
	.zero		1


	//   ....[92]....
        /*0bd8*/ 	.word	0x0001ccd0
        /*0bdc*/ 	.word	0x000000d4
        /*0be0*/ 	.word	0x00028c50
        /*0be4*/ 	.short	0x010a
        /*0be6*/ 	.byte	0x3f
	.zero		1


	//   ....[93]....
        /*0be8*/ 	.word	0x0001cd20
        /*0bec*/ 	.word	0x000000cc
        /*0bf0*/ 	.word	0x00028c30
        /*0bf4*/ 	.short	0x010a
        /*0bf6*/ 	.byte	0x3f
	.zero		1


	//   ....[94]....
        /*0bf8*/ 	.word	0x0001cd70
        /*0bfc*/ 	.word	0x000000cc
        /*0c00*/ 	.word	0x00028c50
        /*0c04*/ 	.short	0x010a
        /*0c06*/ 	.byte	0x3f
	.zero		1


	//   ....[95]....
        /*0c08*/ 	.word	0x0001cdc0
        /*0c0c*/ 	.word	0x000000ce
        /*0c10*/ 	.word	0x00028c30
        /*0c14*/ 	.short	0x010a
        /*0c16*/ 	.byte	0x3f
	.zero		1


	//   ....[96]....
        /*0c18*/ 	.word	0x0001ce10
        /*0c1c*/ 	.word	0x000000ce
        /*0c20*/ 	.word	0x00028c50
        /*0c24*/ 	.short	0x010a
        /*0c26*/ 	.byte	0x3f
	.zero		1


	//   ....[97]....
        /*0c28*/ 	.word	0x0001cfb0
        /*0c2c*/ 	.word	0x00000007
        /*0c30*/ 	.word	0x00028c20
        /*0c34*/ 	.short	0x010a
        /*0c36*/ 	.byte	0x3f
	.zero		1


	//   ....[98]....
        /*0c38*/ 	.word	0x0001d000
        /*0c3c*/ 	.word	0x00000008
        /*0c40*/ 	.word	0x00028ca0
        /*0c44*/ 	.short	0x010a
        /*0c46*/ 	.byte	0x3f
	.zero		1


	//   ....[99]....
        /*0c48*/ 	.word	0x0001d050
        /*0c4c*/ 	.word	0x00000008
        /*0c50*/ 	.word	0x00028cc0
        /*0c54*/ 	.short	0x010a
        /*0c56*/ 	.byte	0x3f
	.zero		1


	//   ....[100]....
        /*0c58*/ 	.word	0x0001d0a0
        /*0c5c*/ 	.word	0x00000009
        /*0c60*/ 	.word	0x00028ca0
        /*0c64*/ 	.short	0x010a
        /*0c66*/ 	.byte	0x3f
	.zero		1


	//   ....[101]....
        /*0c68*/ 	.word	0x0001d0f0
        /*0c6c*/ 	.word	0x00000009
        /*0c70*/ 	.word	0x00028cc0
        /*0c74*/ 	.short	0x010a
        /*0c76*/ 	.byte	0x3f
	.zero		1


	//   ....[102]....
        /*0c78*/ 	.word	0x0001d290
        /*0c7c*/ 	.word	0x00000005
        /*0c80*/ 	.word	0x00028c40
        /*0c84*/ 	.short	0x010a
        /*0c86*/ 	.byte	0x3f
	.zero		1


	//   ....[103]....
        /*0c88*/ 	.word	0x0001d310
        /*0c8c*/ 	.word	0x00000005
        /*0c90*/ 	.word	0x00028c20
        /*0c94*/ 	.short	0x010a
        /*0c96*/ 	.byte	0x3f
	.zero		1


	//   ....[104]....
        /*0c98*/ 	.word	0x0001d360
        /*0c9c*/ 	.word	0x00000002
        /*0ca0*/ 	.word	0x00028c60
        /*0ca4*/ 	.short	0x010a
        /*0ca6*/ 	.byte	0x3f
	.zero		1


	//   ....[105]....
        /*0ca8*/ 	.word	0x0001d3b0
        /*0cac*/ 	.word	0x00000002
        /*0cb0*/ 	.word	0x00028c40
        /*0cb4*/ 	.short	0x010a
        /*0cb6*/ 	.byte	0x3f
	.zero		1


	//   ....[106]....
        /*0cb8*/ 	.word	0x0001d400
        /*0cbc*/ 	.word	0x00000002
        /*0cc0*/ 	.word	0x00028c60
        /*0cc4*/ 	.short	0x010a
        /*0cc6*/ 	.byte	0x3f
	.zero		1


	//   ....[107]....
        /*0cc8*/ 	.word	0x0001d450
        /*0ccc*/ 	.word	0x00000002
        /*0cd0*/ 	.word	0x00028c40
        /*0cd4*/ 	.short	0x010a
        /*0cd6*/ 	.byte	0x3f
	.zero		1


	//   ....[108]....
        /*0cd8*/ 	.word	0x0001d4a0
        /*0cdc*/ 	.word	0x00000002
        /*0ce0*/ 	.word	0x00028c60
        /*0ce4*/ 	.short	0x010a
        /*0ce6*/ 	.byte	0x3f
	.zero		1


	//   ....[109]....
        /*0ce8*/ 	.word	0x0001d4f0
        /*0cec*/ 	.word	0x00000002
        /*0cf0*/ 	.word	0x00028c40
        /*0cf4*/ 	.short	0x010a
        /*0cf6*/ 	.byte	0x3f
	.zero		1


	//   ....[110]....
        /*0cf8*/ 	.word	0x0001d540
        /*0cfc*/ 	.word	0x00000002
        /*0d00*/ 	.word	0x00028c60
        /*0d04*/ 	.short	0x010a
        /*0d06*/ 	.byte	0x3f
	.zero		1


	//   ....[111]....
        /*0d08*/ 	.word	0x0001df00
        /*0d0c*/ 	.word	0x00000000
        /*0d10*/ 	.word	0x00028c20
        /*0d14*/ 	.short	0x010a
        /*0d16*/ 	.byte	0x3f
	.zero		1


	//   ....[112]....
        /*0d18*/ 	.word	0x0001e0a0
        /*0d1c*/ 	.word	0x00000006
        /*0d20*/ 	.word	0x00000000
        /*0d24*/ 	.short	0x010a
        /*0d26*/ 	.byte	0x3f
	.zero		1


	//   ....[113]....
        /*0d28*/ 	.word	0x0001e0f0
        /*0d2c*/ 	.word	0x00000007
        /*0d30*/ 	.word	0x00000000
        /*0d34*/ 	.short	0x010a
        /*0d36*/ 	.byte	0x3f
	.zero		1


	//   ....[114]....
        /*0d38*/ 	.word	0x0001e140
        /*0d3c*/ 	.word	0x00000004
        /*0d40*/ 	.word	0x00000000
        /*0d44*/ 	.short	0x010a
        /*0d46*/ 	.byte	0x3f
	.zero		1


	//----- nvinfo : EIATTR_NUM_MBARRIERS
	.align		4
.L_887:
        /*0d48*/ 	.byte	0x03, 0x38
        /*0d4a*/ 	.short	0x0016


	//----- nvinfo : EIATTR_EXIT_INSTR_OFFSETS
	.align		4
        /*0d4c*/ 	.byte	0x04, 0x1c
        /*0d4e*/ 	.short	(.L_889 - .L_888)


	//   ....[0]....
.L_888:
        /*0d50*/ 	.word	0x0001bf50


	//----- nvinfo : EIATTR_MAX_THREADS
	.align		4
.L_889:
        /*0d54*/ 	.byte	0x04, 0x05
        /*0d56*/ 	.short	(.L_891 - .L_890)
.L_890:
        /*0d58*/ 	.word	0x00000180
        /*0d5c*/ 	.word	0x00000001
        /*0d60*/ 	.word	0x00000001


	//----- nvinfo : EIATTR_CRS_STACK_SIZE
	.align		4
.L_891:
        /*0d64*/ 	.byte	0x04, 0x1e
        /*0d66*/ 	.short	(.L_893 - .L_892)
.L_892:
        /*0d68*/ 	.word	0x00000000


	//----- nvinfo : EIATTR_CBANK_PARAM_SIZE
	.align		4
.L_893:
        /*0d6c*/ 	.byte	0x03, 0x19
        /*0d6e*/ 	.short	0x0a70


	//----- nvinfo : EIATTR_PARAM_CBANK
	.align		4
        /*0d70*/ 	.byte	0x04, 0x0a
        /*0d72*/ 	.short	(.L_895 - .L_894)
	.align		4
.L_894:
        /*0d74*/ 	.word	index@(.nv.constant0._ZN7cutlass13device_kernelIN5flash11enable_sm90INS1_16FlashAttnFwdSm90INS1_25CollectiveMainloopFwdSm90ILi2EN4cute5tupleIJNS5_1CILi1EEES8_S8_EEENS6_IJNS7_ILi64EEESA_SA_EEELi512ENS_6half_tEfNS_4arch4Sm90ELb0ELb1ELb0ELb1ELb0ELb1ELb0ELb0ELb0ELb0ELb0ELb0EEENS1_21CollectiveEpilogueFwdINS6_IJSA_NS7_ILi512EEESA_EEES9_SC_SE_Li256ELb1ELb0ELb0ELb0EEENS1_36VarlenDynamicPersistentTileSchedulerILi64ELi64ELi256ELi32ELb0ELb0ELb1ELb1ELb0ELb1EEEEEEEEEvNT_6ParamsE)
        /*0d78*/ 	.short	0x0210
        /*0d7a*/ 	.short	0x0a70


	//----- nvinfo : EIATTR_SW_WAR
	.align		4
.L_895:
        /*0d7c*/ 	.byte	0x04, 0x36
        /*0d7e*/ 	.short	(.L_897 - .L_896)
.L_896:
        /*0d80*/ 	.word	0x00000008
.L_897:


//--------------------- .nv.info._ZN7cutlass13device_kernelIN5flash11enable_sm90INS1_16FlashAttnFwdSm90INS1_25CollectiveMainloopFwdSm90ILi2EN4cute5tupleIJNS5_1CILi1EEES8_S8_EEENS6_IJNS7_ILi64EEESA_SA_EEELi512ENS_6half_tEfNS_4arch4Sm90ELb0ELb1ELb0ELb1ELb0ELb0ELb1ELb0ELb0ELb0ELb0ELb0EEENS1_21CollectiveEpilogueFwdINS6_IJSA_NS7_ILi512EEESA_EEES9_SC_SE_Li256ELb1ELb0ELb0ELb0EEENS1_36VarlenDynamicPersistentTileSchedulerILi64ELi64ELi256ELi32ELb0ELb0ELb1ELb1ELb0ELb1EEEEEEEEEvNT_6ParamsE --------------------------
	.section	.nv.info._ZN7cutlass13device_kernelIN5flash11enable_sm90INS1_16FlashAttnFwdSm90INS1_25CollectiveMainloopFwdSm90ILi2EN4cute5tupleIJNS5_1CILi1EEES8_S8_EEENS6_IJNS7_ILi64EEESA_SA_EEELi512ENS_6half_tEfNS_4arch4Sm90ELb0ELb1ELb0ELb1ELb0ELb0ELb1ELb0ELb0ELb0ELb0ELb0EEENS1_21CollectiveEpilogueFwdINS6_IJSA_NS7_ILi512EEESA_EEES9_SC_SE_Li256ELb1ELb0ELb0ELb0EEENS1_36VarlenDynamicPersistentTileSchedulerILi64ELi64ELi256ELi32ELb0ELb0ELb1ELb1ELb0ELb1EEEEEEEEEvNT_6ParamsE,"",@"SHT_CUDA_INFO"
	.sectionflags	@""
	.align	4


	//----- nvinfo : EIATTR_CUDA_API_VERSION
	.align		4
        /*0000*/ 	.byte	0x04, 0x37
        /*0002*/ 	.short	(.L_899 - .L_898)
.L_898:
        /*0004*/ 	.word	0x00000082


	//----- nvinfo : EIATTR_KPARAM_INFO
	.align		4
.L_899:
        /*0008*/ 	.byte	0x04, 0x17
        /*000a*/ 	.short	(.L_901 - .L_900)
.L_900:
        /*000c*/ 	.word	0x00000000
        /*0010*/ 	.short	0x0000
        /*0012*/ 	.short	0x0070
        /*0014*/ 	.byte	0x00, 0xf0, 0x01, 0x2c


	//----- nvinfo : EIATTR_SPARSE_MMA_MASK
	.align		4
.L_901:
        /*0018*/ 	.byte	0x03, 0x50
        /*001a*/ 	.short	0x0000


	//----- nvinfo : EIATTR_MAXREG_COUNT
	.align		4
        /*001c*/ 	.byte	0x03, 0x1b
        /*001e*/ 	.short	0x00a8


	//----- nvinfo : EIATTR_NUM_BARRIERS
	.align		4
        /*0020*/ 	.byte	0x02, 0x4c
        /*0022*/ 	.byte	0x10
	.zero		1


	//----- nvinfo : EIATTR_EXTERNS
	.align		4
        /*0024*/ 	.byte	0x04, 0x0f
        /*0026*/ 	.short	(.L_903 - .L_902)


	//   ....[0]....
	.align		4
.L_902:
        /*0028*/ 	.word	index@(__assertfail)


	//----- nvinfo : EIATTR_ANNOTATIONS
	.align		4
.L_903:
        /*002c*/ 	.byte	0x04, 0x55
        /*002e*/ 	.short	(.L_905 - .L_904)


	//   ....[0]....
.L_904:
        /* <DEDUP_REMOVED lines=31> */


	//----- nvinfo : EIATTR_MERCURY_ISA_VERSION
	.align		4
.L_905:
        /*0210*/ 	.byte	0x03, 0x5f
        /*0212*/ 	.short	0x0101


	//----- nvinfo : EIATTR_UNUSED_LOAD_BYTE_OFFSET
	.align		4
        /*0214*/ 	.byte	0x04, 0x44
        /*0216*/ 	.short	(.L_907 - .L_906)


	//   ....[0]....
.L_906:
        /*0218*/ 	.word	0x00000a90
        /*021c*/ 	.word	0x0000fff0


	//   ....[1]....
        /*0220*/ 	.word	0x00010be0
        /*0224*/ 	.word	0x0000fff0


	//----- nvinfo : EIATTR_INT_WARP_WIDE_INSTR_OFFSETS
	.align		4
.L_907:
        /*0228*/ 	.byte	0x04, 0x31
        /*022a*/ 	.short	(.L_909 - .L_908)


	//   ....[0]....
.L_908:
        /*022c*/ 	.word	0x00000190


	//   ....[1]....
        /*0230*/ 	.word	0x000001d0


	//   ....[2]....
        /*0234*/ 	.word	0x00000240


	//   ....[3]....
        /*0238*/ 	.word	0x000002b0


	//   ....[4]....
        /*023c*/ 	.word	0x000149c0


	//   ....[5]....
        /*0240*/ 	.word	0x00014a80


	//   ....[6]....
        /*0244*/ 	.word	0x00014f90


	//   ....[7]....
        /*0248*/ 	.word	0x00015010


	//   ....[8]....
        /*024c*/ 	.word	0x00017c40


	//   ....[9]....
        /*0250*/ 	.word	0x00017d00


	//----- nvinfo : EIATTR_COOP_GROUP_MASK_REGIDS
	.align		4
.L_909:
        /*0254*/ 	.byte	0x04, 0x29
        /*0256*/ 	.short	(.L_911 - .L_910)


	//   ....[0]....
.L_910:
        /*0258*/ 	.word	0xffffffff


	//   ....[1]....
        /*025c*/ 	.word	0xffffffff


	//   ....[2]....
        /*0260*/ 	.word	0xffffffff


	//   ....[3]....
        /*0264*/ 	.word	0xffffffff


	//   ....[4]....
        /*0268*/ 	.word	0xffffffff


	//   ....[5]....
        /*026c*/ 	.word	0xffffffff


	//   ....[6]....
        /*0270*/ 	.word	0xffffffff


	//   ....[7]....
        /*0274*/ 	.word	0xffffffff


	//   ....[8]....
        /*0278*/ 	.word	0xffffffff


	//   ....[9]....
        /*027c*/ 	.word	0xffffffff


	//   ....[10]....
        /*0280*/ 	.word	0xffffffff


	//   ....[11]....
        /*0284*/ 	.word	0xffffffff


	//   ....[12]....
        /*0288*/ 	.word	0xffffffff


	//   ....[13]....
        /*028c*/ 	.word	0xffffffff


	//   ....[14]....
        /*0290*/ 	.word	0xffffffff


	//   ....[15]....
        /*0294*/ 	.word	0xffffffff


	//   ....[16]....
        /*0298*/ 	.word	0xffffffff


	//   ....[17]....
        /*029c*/ 	.word	0xffffffff


	//   ....[18]....
        /*02a0*/ 	.word	0xffffffff


	//   ....[19]....
        /*02a4*/ 	.word	0xffffffff


	//   ....[20]....
        /*02a8*/ 	.word	0xffffffff


	//   ....[21]....
        /*02ac*/ 	.word	0xffffffff


	//   ....[22]....
        /*02b0*/ 	.word	0xffffffff


	//   ....[23]....
        /*02b4*/ 	.word	0xffffffff


	//   ....[24]....
        /*02b8*/ 	.word	0xffffffff


	//   ....[25]....
        /*02bc*/ 	.word	0xffffffff


	//   ....[26]....
        /*02c0*/ 	.word	0xffffffff


	//   ....[27]....
        /*02c4*/ 	.word	0xffffffff


	//   ....[28]....
        /*02c8*/ 	.word	0xffffffff


	//   ....[29]....
        /*02cc*/ 	.word	0xffffffff


	//   ....[30]....
        /*02d0*/ 	.word	0xffffffff


	//   ....[31]....
        /*02d4*/ 	.word	0xffffffff


	//   ....[32]....
        /*02d8*/ 	.word	0xffffffff


	//   ....[33]....
        /*02dc*/ 	.word	0xffffffff


	//   ....[34]....
        /*02e0*/ 	.word	0xffffffff


	//   ....[35]....
        /*02e4*/ 	.word	0xffffffff


	//   ....[36]....
        /*02e8*/ 	.word	0xffffffff


	//   ....[37]....
        /*02ec*/ 	.word	0xffffffff


	//   ....[38]....
        /*02f0*/ 	.word	0xffffffff


	//   ....[39]....
        /*02f4*/ 	.word	0xffffffff


	//   ....[40]....
        /*02f8*/ 	.word	0xffffffff


	//   ....[41]....
        /*02fc*/ 	.word	0xffffffff


	//   ....[42]....
        /*0300*/ 	.word	0xffffffff


	//   ....[43]....
        /*0304*/ 	.word	0xffffffff


	//   ....[44]....
        /*0308*/ 	.word	0xffffffff


	//   ....[45]....
        /*030c*/ 	.word	0xffffffff


	//   ....[46]....
        /*0310*/ 	.word	0xffffffff


	//   ....[47]....
        /*0314*/ 	.word	0xffffffff


	//   ....[48]....
        /*0318*/ 	.word	0xffffffff


	//   ....[49]....
        /*031c*/ 	.word	0xffffffff


	//   ....[50]....
        /*0320*/ 	.word	0xffffffff


	//   ....[51]....
        /*0324*/ 	.word	0xffffffff


	//   ....[52]....
        /*0328*/ 	.word	0xffffffff


	//   ....[53]....
        /*032c*/ 	.word	0xffffffff


	//   ....[54]....
        /*0330*/ 	.word	0xffffffff


	//   ....[55]....
        /*0334*/ 	.word	0xffffffff


	//   ....[56]....
        /*0338*/ 	.word	0xffffffff


	//   ....[57]....
        /*033c*/ 	.word	0xffffffff


	//   ....[58]....
        /*0340*/ 	.word	0xffffffff


	//   ....[59]....
        /*0344*/ 	.word	0xffffffff


	//   ....[60]....
        /*0348*/ 	.word	0xffffffff


	//   ....[61]....
        /*034c*/ 	.word	0xffffffff


	//   ....[62]....
        /*0350*/ 	.word	0xffffffff


	//   ....[63]....
        /*0354*/ 	.word	0xffffffff


	//   ....[64]....
        /*0358*/ 	.word	0xffffffff


	//   ....[65]....
        /*035c*/ 	.word	0xffffffff


	//   ....[66]....
        /*0360*/ 	.word	0xffffffff


	//   ....[67]....
        /*0364*/ 	.word	0xffffffff


	//   ....[68]....
        /*0368*/ 	.word	0xffffffff


	//   ....[69]....
        /*036c*/ 	.word	0xffffffff


	//   ....[70]....
        /*0370*/ 	.word	0xffffffff


	//   ....[71]....
        /*0374*/ 	.word	0xffffffff


	//   ....[72]....
        /*0378*/ 	.word	0x0500000f


	//   ....[73]....
        /*037c*/ 	.word	0x0500000f


	//   ....[74]....
        /*0380*/ 	.word	0x0500000f


	//   ....[75]....
        /*0384*/ 	.word	0x0500000f


	//   ....[76]....
        /*0388*/ 	.word	0x0500000f


	//   ....[77]....
        /*038c*/ 	.word	0x0500000f


	//   ....[78]....
        /*0390*/ 	.word	0x0500000f


	//   ....[79]....
        /*0394*/ 	.word	0x0500000f


	//   ....[80]....
        /*0398*/ 	.word	0x0500000f


	//   ....[81]....
        /*039c*/ 	.word	0x0500000f


	//   ....[82]....
        /*03a0*/ 	.word	0x0500000f


	//   ....[83]....
        /*03a4*/ 	.word	0x0500000f


	//   ....[84]....
        /*03a8*/ 	.word	0x0500000f


	//   ....[85]....
        /*03ac*/ 	.word	0x0500000f


	//   ....[86]....
        /*03b0*/ 	.word	0x0500000f


	//   ....[87]....
        /*03b4*/ 	.word	0x0500000f


	//   ....[88]....
        /*03b8*/ 	.word	0x0500000f


	//   ....[89]....
        /*03bc*/ 	.word	0x0500000f


	//   ....[90]....
        /*03c0*/ 	.word	0x0500000f


	//----- nvinfo : EIATTR_COOP_GROUP_INSTR_OFFSETS
	.align		4
.L_911:
        /*03c4*/ 	.byte	0x04, 0x28
        /*03c6*/ 	.short	(.L_913 - .L_912)


	//   ....[0]....
.L_912:
        /*03c8*/ 	.word	0x00000060


	//   ....[1]....
        /*03cc*/ 	.word	0x000001a0


	//   ....[2]....
        /*03d0*/ 	.word	0x000001e0


	//   ....[3]....
        /*03d4*/ 	.word	0x000003f0


	//   ....[4]....
        /*03d8*/ 	.word	0x00000550


	//   ....[5]....
        /*03dc*/ 	.word	0x00000670


	//   ....[6]....
        /*03e0*/ 	.word	0x000007d0


	//   ....[7]....
        /*03e4*/ 	.word	0x00001b10


	//   ....[8]....
        /*03e8*/ 	.word	0x000039e0


	//   ....[9]....
        /*03ec*/ 	.word	0x000041c0


	//   ....[10]....
        /*03f0*/ 	.word	0x00005da0


	//   ....[11]....
        /*03f4*/ 	.word	0x00005f30


	//   ....[12]....
        /*03f8*/ 	.word	0x000061f0


	//   ....[13]....
        /*03fc*/ 	.word	0x00006290


	//   ....[14]....
        /*0400*/ 	.word	0x00006a90


	//   ....[15]....
        /*0404*/ 	.word	0x000070f0


	//   ....[16]....
        /*0408*/ 	.word	0x00008a30


	//   ....[17]....
        /*040c*/ 	.word	0x00008b30


	//   ....[18]....
        /*0410*/ 	.word	0x00008eb0


	//   ....[19]....
        /*0414*/ 	.word	0x00008f40


	//   ....[20]....
        /*0418*/ 	.word	0x0000a060


	//   ....[21]....
        /*041c*/ 	.word	0x0000a740


	//   ....[22]....
        /*0420*/ 	.word	0x0000b820


	//   ....[23]....
        /*0424*/ 	.word	0x0000b850


	//   ....[24]....
        /*0428*/ 	.word	0x0000bb40


	//   ....[25]....
        /*042c*/ 	.word	0x0000bd10


	//   ....[26]....
        /*0430*/ 	.word	0x0000cc40


	//   ....[27]....
        /*0434*/ 	.word	0x0000d190


	//   ....[28]....
        /*0438*/ 	.word	0x0000ea70


	//   ....[29]....
        /*043c*/ 	.word	0x0000eb70


	//   ....[30]....
        /*0440*/ 	.word	0x0000ef20


	//   ....[31]....
        /*0444*/ 	.word	0x0000ef90


	//   ....[32]....
        /*0448*/ 	.word	0x000100a0


	//   ....[33]....
        /*044c*/ 	.word	0x000100e0


	//   ....[34]....
        /*0450*/ 	.word	0x00010110


	//   ....[35]....
        /*0454*/ 	.word	0x000101a0


	//   ....[36]....
        /*0458*/ 	.word	0x000101b0


	//   ....[37]....
        /*045c*/ 	.word	0x00011bc0


	//   ....[38]....
        /*0460*/ 	.word	0x00013470


	//   ....[39]....
        /*0464*/ 	.word	0x00013600


	//   ....[40]....
        /*0468*/ 	.word	0x00013630


	//   ....[41]....
        /*046c*/ 	.word	0x00013670


	//   ....[42]....
        /*0470*/ 	.word	0x000136e0


	//   ....[43]....
        /*0474*/ 	.word	0x00013740


	//   ....[44]....
        /*0478*/ 	.word	0x00013780


	//   ....[45]....
        /*047c*/ 	.word	0x00013930


	//   ....[46]....
        /*0480*/ 	.word	0x00013990


	//   ....[47]....
        /*0484*/ 	.word	0x000139d0


	//   ....[48]....
        /*0488*/ 	.word	0x00013a10


	//   ....[49]....
        /*048c*/ 	.word	0x00013a40


	//   ....[50]....
        /*0490*/ 	.word	0x00013a70


	//   ....[51]....
        /*0494*/ 	.word	0x00013b10


	//   ....[52]....
        /*0498*/ 	.word	0x00013b70


	//   ....[53]....
        /*049c*/ 	.word	0x00013c00


	//   ....[54]....
        /*04a0*/ 	.word	0x00017d90


	//   ....[55]....
        /*04a4*/ 	.word	0x00017da0


	//   ....[56]....
        /*04a8*/ 	.word	0x00017ec0


	//   ....[57]....
        /*04ac*/ 	.word	0x00017f20


	//   ....[58]....
        /*04b0*/ 	.word	0x00017f60


	//   ....[59]....
        /*04b4*/ 	.word	0x00017fa0


	//   ....[60]....
        /*04b8*/ 	.word	0x00017fd0


	//   ....[61]....
        /*04bc*/ 	.word	0x00018000


	//   ....[62]....
        /*04c0*/ 	.word	0x000181a0


	//   ....[63]....
        /*04c4*/ 	.word	0x00018200


	//   ....[64]....
        /*04c8*/ 	.word	0x00018240


	//   ....[65]....
        /*04cc*/ 	.word	0x00018280


	//   ....[66]....
        /*04d0*/ 	.word	0x000182b0


	//   ....[67]....
        /*04d4*/ 	.word	0x000182e0


	//   ....[68]....
        /*04d8*/ 	.word	0x000183a0


	//   ....[69]....
        /*04dc*/ 	.word	0x000183c0


	//   ....[70]....
        /*04e0*/ 	.word	0x00018430


	//   ....[71]....
        /*04e4*/ 	.word	0x00018ad0


	//   ....[72]....
        /*04e8*/ 	.word	0x000191b0


	//   ....[73]....
        /*04ec*/ 	.word	0x000195d0


	//   ....[74]....
        /*04f0*/ 	.word	0x00019660


	//   ....[75]....
        /*04f4*/ 	.word	0x00019700


	//   ....[76]....
        /*04f8*/ 	.word	0x000197b0


	//   ....[77]....
        /*04fc*/ 	.word	0x00019830


	//   ....[78]....
        /*0500*/ 	.word	0x000198b0


	//   ....[79]....
        /*0504*/ 	.word	0x00019930


	//   ....[80]....
        /*0508*/ 	.word	0x000199b0


	//   ....[81]....
        /*050c*/ 	.word	0x00019a40


	//   ....[82]....
        /*0510*/ 	.word	0x00019af0


	//   ....[83]....
        /*0514*/ 	.word	0x00019b70


	//   ....[84]....
        /*0518*/ 	.word	0x00019bf0


	//   ....[85]....
        /*051c*/ 	.word	0x00019c70


	//   ....[86]....
        /*0520*/ 	.word	0x00019cf0


	//   ....[87]....
        /*0524*/ 	.word	0x00019d60


	//   ....[88]....
        /*0528*/ 	.word	0x00019e00


	//   ....[89]....
        /*052c*/ 	.word	0x00019e90


	//   ....[90]....
        /*0530*/ 	.word	0x00019fc0


	//----- nvinfo : EIATTR_REG_RECONFIG
	.align		4
.L_913:
        /*0534*/ 	.byte	0x01, 0x54
	.zero		2


	//----- nvinfo : EIATTR_SYSCALL_OFFSETS
	.align		4
        /*0538*/ 	.byte	0x04, 0x46
        /*053a*/ 	.short	(.L_915 - .L_914)


	//   ....[0]....
.L_914:
        /*053c*/ 	.word	0x00003bb0


	//   ....[1]....
        /*0540*/ 	.word	0x00014c10


	//   ....[2]....
        /*0544*/ 	.word	0x00014d50


	//   ....[3]....
        /*0548*/ 	.word	0x00014e50


	//----- nvinfo : EIATTR_MBARRIER_INSTR_OFFSETS
	.align		4
.L_915:
        /*054c*/ 	.byte	0x04, 0x39
        /*054e*/ 	.short	(.L_917 - .L_916)


	//   ....[0]....
.L_916:
        /*0550*/ 	.word	0x000002d0
        /*0554*/ 	.word	0x000000ff
        /*0558*/ 	.word	0x00038800
        /*055c*/ 	.short	0x0100
        /*055e*/ 	.byte	0x08
	.zero		1


	//   ....[1]....
        /*0560*/ 	.word	0x000002e0
        /*0564*/ 	.word	0x000000ff
        /*0568*/ 	.word	0x00038810
        /*056c*/ 	.short	0x0100
        /*056e*/ 	.byte	0x08
	.zero		1


	//   ....[2]....
        /*0570*/ 	.word	0x000002f0
        /*0574*/ 	.word	0x000000ff
        /*0578*/ 	.word	0x00038820
        /*057c*/ 	.short	0x0100
        /*057e*/ 	.byte	0x08
	.zero		1


	//   ....[3]....
        /*0580*/ 	.word	0x000003a0
        /*0584*/ 	.word	0x000000ff
        /*0588*/ 	.word	0x00038830
        /*058c*/ 	.short	0x0100
        /*058e*/ 	.byte	0x06
	.zero		1


	//   ....[4]....
        /*0590*/ 	.word	0x000003b0
        /*0594*/ 	.word	0x000000ff
        /*0598*/ 	.word	0x00038840
        /*059c*/ 	.short	0x0100
        /*059e*/ 	.byte	0x06
	.zero		1


	//   ....[5]....
        /*05a0*/ 	.word	0x000003c0
        /*05a4*/ 	.word	0x000000ff
        /*05a8*/ 	.word	0x00038838
        /*05ac*/ 	.short	0x0100
        /*05ae*/ 	.byte	0x06
	.zero		1


	//   ....[6]....
        /*05b0*/ 	.word	0x000003d0
        /*05b4*/ 	.word	0x000000ff
        /*05b8*/ 	.word	0x00038848
        /*05bc*/ 	.short	0x0100
        /*05be*/ 	.byte	0x06
	.zero		1


	//   ....[7]....
        /*05c0*/ 	.word	0x00000500
        /*05c4*/ 	.word	0x000000ff
        /*05c8*/ 	.word	0x00038850
        /*05cc*/ 	.short	0x0100
        /*05ce*/ 	.byte	0x08
	.zero		1


	//   ....[8]....
        /*05d0*/ 	.word	0x00000510
        /*05d4*/ 	.word	0x000000ff
        /*05d8*/ 	.word	0x00038860
        /*05dc*/ 	.short	0x0100
        /*05de*/ 	.byte	0x08
	.zero		1


	//   ....[9]....
        /*05e0*/ 	.word	0x00000520
        /*05e4*/ 	.word	0x000000ff
        /*05e8*/ 	.word	0x00038858
        /*05ec*/ 	.short	0x0100
        /*05ee*/ 	.byte	0x08
	.zero		1


	//   ....[10]....
        /*05f0*/ 	.word	0x00000530
        /*05f4*/ 	.word	0x000000ff
        /*05f8*/ 	.word	0x00038868
        /*05fc*/ 	.short	0x0100
        /*05fe*/ 	.byte	0x08
	.zero		1


	//   ....[11]....
        /*0600*/ 	.word	0x00000620
        /*0604*/ 	.word	0x000000ff
        /*0608*/ 	.word	0x00038870
        /*060c*/ 	.short	0x0100
        /*060e*/ 	.byte	0x06
	.zero		1


	//   ....[12]....
        /*0610*/ 	.word	0x00000630
        /*0614*/ 	.word	0x000000ff
        /*0618*/ 	.word	0x00038880
        /*061c*/ 	.short	0x0100
        /*061e*/ 	.byte	0x06
	.zero		1


	//   ....[13]....
        /*0620*/ 	.word	0x00000640
        /*0624*/ 	.word	0x000000ff
        /*0628*/ 	.word	0x00038878
        /*062c*/ 	.short	0x0100
        /*062e*/ 	.byte	0x06
	.zero		1


	//   ....[14]....
        /*0630*/ 	.word	0x00000650
        /*0634*/ 	.word	0x000000ff
        /*0638*/ 	.word	0x00038888
        /*063c*/ 	.short	0x0100
        /*063e*/ 	.byte	0x06
	.zero		1


	//   ....[15]....
        /*0640*/ 	.word	0x00000780
        /*0644*/ 	.word	0x000000ff
        /*0648*/ 	.word	0x00038890
        /*064c*/ 	.short	0x0100
        /*064e*/ 	.byte	0x08
	.zero		1


	//   ....[16]....
        /*0650*/ 	.word	0x00000790
        /*0654*/ 	.word	0x000000ff
        /*0658*/ 	.word	0x000388a0
        /*065c*/ 	.short	0x0100
        /*065e*/ 	.byte	0x08
	.zero		1


	//   ....[17]....
        /*0660*/ 	.word	0x000007a0
        /*0664*/ 	.word	0x000000ff
        /*0668*/ 	.word	0x00038898
        /*066c*/ 	.short	0x0100
        /*066e*/ 	.byte	0x08
	.zero		1


	//   ....[18]....
        /*0670*/ 	.word	0x000007b0
        /*0674*/ 	.word	0x000000ff
        /*0678*/ 	.word	0x000388a8
        /*067c*/ 	.short	0x0100
        /*067e*/ 	.byte	0x08
	.zero		1


	//   ....[19]....
        /*0680*/ 	.word	0x000008e0
        /*0684*/ 	.word	0x000000ff
        /*0688*/ 	.word	0x000388b0
        /*068c*/ 	.short	0x0100
        /*068e*/ 	.byte	0x08
	.zero		1


	//   ....[20]....
        /*0690*/ 	.word	0x000008f0
        /*0694*/ 	.word	0x000000ff
        /*0698*/ 	.word	0x000388c0
        /*069c*/ 	.short	0x0100
        /*069e*/ 	.byte	0x08
	.zero		1


	//   ....[21]....
        /*06a0*/ 	.word	0x00000900
        /*06a4*/ 	.word	0x000000ff
        /*06a8*/ 	.word	0x000388b8
        /*06ac*/ 	.short	0x0100
        /*06ae*/ 	.byte	0x08
	.zero		1


	//   ....[22]....
        /*06b0*/ 	.word	0x00000910
        /*06b4*/ 	.word	0x000000ff
        /*06b8*/ 	.word	0x000388c8
        /*06bc*/ 	.short	0x0100
        /*06be*/ 	.byte	0x08
	.zero		1


	//   ....[23]....
        /*06c0*/ 	.word	0x00001e80
        /*06c4*/ 	.word	0x00000000
        /*06c8*/ 	.word	0x00000000
        /*06cc*/ 	.short	0x0101
        /*06ce*/ 	.byte	0x3f
	.zero		1


	//   ....[24]....
        /*06d0*/ 	.word	0x00002930
        /*06d4*/ 	.word	0x00000000
        /*06d8*/ 	.word	0x00000000
        /*06dc*/ 	.short	0x0101
        /*06de*/ 	.byte	0x3f
	.zero		1


	//   ....[25]....
        /*06e0*/ 	.word	0x00003c10
        /*06e4*/ 	.word	0x000000ff
        /*06e8*/ 	.word	0x00038800
        /*06ec*/ 	.short	0x010a
        /*06ee*/ 	.byte	0x25
	.zero		1


	//   ....[26]....
        /*06f0*/ 	.word	0x00003c80
        /*06f4*/ 	.word	0x00000004
        /*06f8*/ 	.word	0x00038830
        /*06fc*/ 	.short	0x010a
        /*06fe*/ 	.byte	0x3f
	.zero		1


	//   ....[27]....
        /*0700*/ 	.word	0x00003cc0
        /*0704*/ 	.word	0x00000004
        /*0708*/ 	.word	0x00038830
        /*070c*/ 	.short	0x010a
        /*070e*/ 	.byte	0x3f
	.zero		1


	//   ....[28]....
        /*0710*/ 	.word	0x00003f40
        /*0714*/ 	.word	0x000000ff
        /*0718*/ 	.word	0x00038810
        /*071c*/ 	.short	0x010a
        /*071e*/ 	.byte	0x25
	.zero		1


	//   ....[29]....
        /*0720*/ 	.word	0x00003f80
        /*0724*/ 	.word	0x00000004
        /*0728*/ 	.word	0x00038850
        /*072c*/ 	.short	0x010a
        /*072e*/ 	.byte	0x3f
	.zero		1


	//   ....[30]....
        /*0730*/ 	.word	0x00003fc0
        /*0734*/ 	.word	0x00000004
        /*0738*/ 	.word	0x00038850
        /*073c*/ 	.short	0x010a
        /*073e*/ 	.byte	0x3f
	.zero		1


	//   ....[31]....
        /*0740*/ 	.word	0x00005250
        /*0744*/ 	.word	0x00000000
        /*0748*/ 	.word	0x00000000
        /*074c*/ 	.short	0x0101
        /*074e*/ 	.byte	0x3f
	.zero		1


	//   ....[32]....
        /*0750*/ 	.word	0x00006ab0
        /*0754*/ 	.word	0x00000004
        /*0758*/ 	.word	0x00000000
        /*075c*/ 	.short	0x0101
        /*075e*/ 	.byte	0x3f
	.zero		1


	//   ....[33]....
        /*0760*/ 	.word	0x00006d40
        /*0764*/ 	.word	0x000000ff
        /*0768*/ 	.word	0x00038830
        /*076c*/ 	.short	0x010a
        /*076e*/ 	.byte	0x07
	.zero		1


	//   ....[34]....
        /*0770*/ 	.word	0x00006d80
        /*0774*/ 	.word	0x000000ff
        /*0778*/ 	.word	0x00038830
        /*077c*/ 	.short	0x010a
        /*077e*/ 	.byte	0x07
	.zero		1


	//   ....[35]....
        /*0780*/ 	.word	0x00006fa0
        /*0784*/ 	.word	0x000000ff
        /*0788*/ 	.word	0x00038850
        /*078c*/ 	.short	0x010a
        /*078e*/ 	.byte	0x07
	.zero		1


	//   ....[36]....
        /*0790*/ 	.word	0x00006fe0
        /*0794*/ 	.word	0x000000ff
        /*0798*/ 	.word	0x00038850
        /*079c*/ 	.short	0x010a
        /*079e*/ 	.byte	0x07
	.zero		1


	//   ....[37]....
        /*07a0*/ 	.word	0x00008180
        /*07a4*/ 	.word	0x0000000c
        /*07a8*/ 	.word	0x00000000
        /*07ac*/ 	.short	0x0101
        /*07ae*/ 	.byte	0x3f
	.zero		1


	//   ....[38]....
        /*07b0*/ 	.word	0x0000a080
        /*07b4*/ 	.word	0x00000009
        /*07b8*/ 	.word	0x00000000
        /*07bc*/ 	.short	0x0101
        /*07be*/ 	.byte	0x3f
	.zero		1


	//   ....[39]....
        /*07c0*/ 	.word	0x0000a3a0
        /*07c4*/ 	.word	0x000000ff
        /*07c8*/ 	.word	0x00038830
        /*07cc*/ 	.short	0x010a
        /*07ce*/ 	.byte	0x06
	.zero		1


	//   ....[40]....
        /*07d0*/ 	.word	0x0000a3e0
        /*07d4*/ 	.word	0x000000ff
        /*07d8*/ 	.word	0x00038830
        /*07dc*/ 	.short	0x010a
        /*07de*/ 	.byte	0x06
	.zero		1


	//   ....[41]....
        /*07e0*/ 	.word	0x0000a600
        /*07e4*/ 	.word	0x000000ff
        /*07e8*/ 	.word	0x00038850
        /*07ec*/ 	.short	0x010a
        /*07ee*/ 	.byte	0x06
	.zero		1


	//   ....[42]....
        /*07f0*/ 	.word	0x0000a640
        /*07f4*/ 	.word	0x000000ff
        /*07f8*/ 	.word	0x00038850
        /*07fc*/ 	.short	0x010a
        /*07fe*/ 	.byte	0x06
	.zero		1


	//   ....[43]....
        /*0800*/ 	.word	0x0000c080
        /*0804*/ 	.word	0x00000098
        /*0808*/ 	.word	0x00000000
        /*080c*/ 	.short	0x0101
        /*080e*/ 	.byte	0x3f
	.zero		1


	//   ....[44]....
        /*0810*/ 	.word	0x0000cc60
        /*0814*/ 	.word	0x000000b3
        /*0818*/ 	.word	0x00000000
        /*081c*/ 	.short	0x0101
        /*081e*/ 	.byte	0x3f
	.zero		1


	//   ....[45]....
        /*0820*/ 	.word	0x0000cdc0
        /*0824*/ 	.word	0x000000ff
        /*0828*/ 	.word	0x00038830
        /*082c*/ 	.short	0x010a
        /*082e*/ 	.byte	0x07
	.zero		1


	//   ....[46]....
        /*0830*/ 	.word	0x0000ce00
        /*0834*/ 	.word	0x000000ff
        /*0838*/ 	.word	0x00038830
        /*083c*/ 	.short	0x010a
        /*083e*/ 	.byte	0x07
	.zero		1


	//   ....[47]....
        /*0840*/ 	.word	0x0000d020
        /*0844*/ 	.word	0x000000ff
        /*0848*/ 	.word	0x00038850
        /*084c*/ 	.short	0x010a
        /*084e*/ 	.byte	0x07
	.zero		1


	//   ....[48]....
        /*0850*/ 	.word	0x0000d060
        /*0854*/ 	.word	0x000000ff
        /*0858*/ 	.word	0x00038850
        /*085c*/ 	.short	0x010a
        /*085e*/ 	.byte	0x07
	.zero		1


	//   ....[49]....
        /*0860*/ 	.word	0x0000e1f0
        /*0864*/ 	.word	0x00000008
        /*0868*/ 	.word	0x00000000
        /*086c*/ 	.short	0x0101
        /*086e*/ 	.byte	0x3f
	.zero		1


	//   ....[50]....
        /*0870*/ 	.word	0x000100c0
        /*0874*/ 	.word	0x0000000a
        /*0878*/ 	.word	0x00000000
        /*087c*/ 	.short	0x0101
        /*087e*/ 	.byte	0x3f
	.zero		1


	//   ....[51]....
        /*0880*/ 	.word	0x00012530
        /*0884*/ 	.word	0x000000ff
        /*0888*/ 	.word	0x00000000
        /*088c*/ 	.short	0x0101
        /*088e*/ 	.byte	0x04
	.zero		1


	//   ....[52]....
        /*0890*/ 	.word	0x00015380
        /*0894*/ 	.word	0x00000009
        /*0898*/ 	.word	0x00038840
        /*089c*/ 	.short	0x010a
        /*089e*/ 	.byte	0x3f
	.zero		1


	//   ....[53]....
        /*08a0*/ 	.word	0x00015b70
        /*08a4*/ 	.word	0x0000000b
        /*08a8*/ 	.word	0x00038820
        /*08ac*/ 	.short	0x010a
        /*08ae*/ 	.byte	0x3f
	.zero		1


	//   ....[54]....
        /*08b0*/ 	.word	0x00015c40
        /*08b4*/ 	.word	0x00000006
        /*08b8*/ 	.word	0x00038860
        /*08bc*/ 	.short	0x010a
        /*08be*/ 	.byte	0x3f
	.zero		1


	//   ....[55]....
        /*08c0*/ 	.word	0x000163f0
        /*08c4*/ 	.word	0x00000002
        /*08c8*/ 	.word	0x00038840
        /*08cc*/ 	.short	0x010a
        /*08ce*/ 	.byte	0x3f
	.zero		1


	//   ....[56]....
        /*08d0*/ 	.word	0x00016600
        /*08d4*/ 	.word	0x00000002
        /*08d8*/ 	.word	0x00038860
        /*08dc*/ 	.short	0x010a
        /*08de*/ 	.byte	0x3f
	.zero		1


	//   ....[57]....
        /*08e0*/ 	.word	0x00016cd0
        /*08e4*/ 	.word	0x00000002
        /*08e8*/ 	.word	0x00038840
        /*08ec*/ 	.short	0x010a
        /*08ee*/ 	.byte	0x3f
	.zero		1


	//   ....[58]....
        /*08f0*/ 	.word	0x00016ed0
        /*08f4*/ 	.word	0x00000002
        /*08f8*/ 	.word	0x00038860
        /*08fc*/ 	.short	0x010a
        /*08fe*/ 	.byte	0x3f
	.zero		1


	//   ....[59]....
        /*0900*/ 	.word	0x00017510
        /*0904*/ 	.word	0x00000002
        /*0908*/ 	.word	0x00038840
        /*090c*/ 	.short	0x010a
        /*090e*/ 	.byte	0x3f
	.zero		1


	//   ....[60]....
        /*0910*/ 	.word	0x00017720
        /*0914*/ 	.word	0x00000002
        /*0918*/ 	.word	0x00038860
        /*091c*/ 	.short	0x010a
        /*091e*/ 	.byte	0x3f
	.zero		1


	//   ....[61]....
        /*0920*/ 	.word	0x00018a60
        /*0924*/ 	.word	0x00000000
        /*0928*/ 	.word	0x00038820
        /*092c*/ 	.short	0x010a
        /*092e*/ 	.byte	0x3f
	.zero		1


	//   ....[62]....
        /*0930*/ 	.word	0x00018c10
        /*0934*/ 	.word	0x00000006
        /*0938*/ 	.word	0x00000000
        /*093c*/ 	.short	0x010a
        /*093e*/ 	.byte	0x3f
	.zero		1


	//   ....[63]....
        /*0940*/ 	.word	0x00018c80
        /*0944*/ 	.word	0x00000007
        /*0948*/ 	.word	0x00000000
        /*094c*/ 	.short	0x010a
        /*094e*/ 	.byte	0x3f
	.zero		1


	//   ....[64]....
        /*0950*/ 	.word	0x00018cf0
        /*0954*/ 	.word	0x00000004
        /*0958*/ 	.word	0x00000000
        /*095c*/ 	.short	0x010a
        /*095e*/ 	.byte	0x3f
	.zero		1


	//   ....[65]....
        /*0960*/ 	.word	0x00018d20
        /*0964*/ 	.word	0x00000003
        /*0968*/ 	.word	0x00000000
        /*096c*/ 	.short	0x010a
        /*096e*/ 	.byte	0x3f
	.zero		1


	//   ....[66]....
        /*0970*/ 	.word	0x00018d90
        /*0974*/ 	.word	0x00000003
        /*0978*/ 	.word	0x00038800
        /*097c*/ 	.short	0x010a
        /*097e*/ 	.byte	0x3f
	.zero		1


	//   ....[67]....
        /*0980*/ 	.word	0x00018de0
        /*0984*/ 	.word	0x00000004
        /*0988*/ 	.word	0x00038830
        /*098c*/ 	.short	0x010a
        /*098e*/ 	.byte	0x3f
	.zero		1


	//   ....[68]....
        /*0990*/ 	.word	0x00018e40
        /*0994*/ 	.word	0x00000007
        /*0998*/ 	.word	0x00038810
        /*099c*/ 	.short	0x010a
        /*099e*/ 	.byte	0x3f
	.zero		1


	//   ....[69]....
        /*09a0*/ 	.word	0x00018e90
        /*09a4*/ 	.word	0x00000004
        /*09a8*/ 	.word	0x00038850
        /*09ac*/ 	.short	0x010a
        /*09ae*/ 	.byte	0x3f
	.zero		1


	//   ....[70]....
        /*09b0*/ 	.word	0x00018ef0
        /*09b4*/ 	.word	0x0000000a
        /*09b8*/ 	.word	0x00038830
        /*09bc*/ 	.short	0x010a
        /*09be*/ 	.byte	0x3f
	.zero		1


	//   ....[71]....
        /*09c0*/ 	.word	0x00018f50
        /*09c4*/ 	.word	0x0000000a
        /*09c8*/ 	.word	0x00038850
        /*09cc*/ 	.short	0x010a
        /*09ce*/ 	.byte	0x3f
	.zero		1


	//   ....[72]....
        /*09d0*/ 	.word	0x00018fb0
        /*09d4*/ 	.word	0x00000007
        /*09d8*/ 	.word	0x00038830
        /*09dc*/ 	.short	0x010a
        /*09de*/ 	.byte	0x3f
	.zero		1


	//   ....[73]....
        /*09e0*/ 	.word	0x00019010
        /*09e4*/ 	.word	0x00000007
        /*09e8*/ 	.word	0x00038850
        /*09ec*/ 	.short	0x010a
        /*09ee*/ 	.byte	0x3f
	.zero		1


	//   ....[74]....
        /*09f0*/ 	.word	0x00019070
        /*09f4*/ 	.word	0x0000000f
        /*09f8*/ 	.word	0x00038830
        /*09fc*/ 	.short	0x010a
        /*09fe*/ 	.byte	0x3f
	.zero		1


	//   ....[75]....
        /*0a00*/ 	.word	0x000190d0
        /*0a04*/ 	.word	0x0000000f
        /*0a08*/ 	.word	0x00038850
        /*0a0c*/ 	.short	0x010a
        /*0a0e*/ 	.byte	0x3f
	.zero		1


	//   ....[76]....
        /*0a10*/ 	.word	0x00019270
        /*0a14*/ 	.word	0x00000009
        /*0a18*/ 	.word	0x00038840
        /*0a1c*/ 	.short	0x010a
        /*0a1e*/ 	.byte	0x3f
	.zero		1


	//   ....[77]....
        /*0a20*/ 	.word	0x000192f0
        /*0a24*/ 	.word	0x00000009
        /*0a28*/ 	.word	0x00038820
        /*0a2c*/ 	.short	0x010a
        /*0a2e*/ 	.byte	0x3f
	.zero		1


	//   ....[78]....
        /*0a30*/ 	.word	0x00019340
        /*0a34*/ 	.word	0x00000006
        /*0a38*/ 	.word	0x00038860
        /*0a3c*/ 	.short	0x010a
        /*0a3e*/ 	.byte	0x3f
	.zero		1


	//   ....[79]....
        /*0a40*/ 	.word	0x00019390
        /*0a44*/ 	.word	0x00000002
        /*0a48*/ 	.word	0x00038840
        /*0a4c*/ 	.short	0x010a
        /*0a4e*/ 	.byte	0x3f
	.zero		1


	//   ....[80]....
        /*0a50*/ 	.word	0x000193e0
        /*0a54*/ 	.word	0x00000002
        /*0a58*/ 	.word	0x00038860
        /*0a5c*/ 	.short	0x010a
        /*0a5e*/ 	.byte	0x3f
	.zero		1


	//   ....[81]....
        /*0a60*/ 	.word	0x00019430
        /*0a64*/ 	.word	0x00000002
        /*0a68*/ 	.word	0x00038840
        /*0a6c*/ 	.short	0x010a
        /*0a6e*/ 	.byte	0x3f
	.zero		1


	//   ....[82]....
        /*0a70*/ 	.word	0x00019480
        /*0a74*/ 	.word	0x00000002
        /*0a78*/ 	.word	0x00038860
        /*0a7c*/ 	.short	0x010a
        /*0a7e*/ 	.byte	0x3f
	.zero		1


	//   ....[83]....
        /*0a80*/ 	.word	0x000194d0
        /*0a84*/ 	.word	0x00000002
        /*0a88*/ 	.word	0x00038840
        /*0a8c*/ 	.short	0x010a
        /*0a8e*/ 	.byte	0x3f
	.zero		1


	//   ....[84]....
        /*0a90*/ 	.word	0x00019520
        /*0a94*/ 	.word	0x00000002
        /*0a98*/ 	.word	0x00038860
        /*0a9c*/ 	.short	0x010a
        /*0a9e*/ 	.byte	0x3f
	.zero		1


	//   ....[85]....
        /*0aa0*/ 	.word	0x00019ee0
        /*0aa4*/ 	.word	0x00000000
        /*0aa8*/ 	.word	0x00038820
        /*0aac*/ 	.short	0x010a
        /*0aae*/ 	.byte	0x3f
	.zero		1


	//   ....[86]....
        /*0ab0*/ 	.word	0x0001a080
        /*0ab4*/ 	.word	0x00000006
        /*0ab8*/ 	.word	0x00000000
        /*0abc*/ 	.short	0x010a
        /*0abe*/ 	.byte	0x3f
	.zero		1


	//   ....[87]....
        /*0ac0*/ 	.word	0x0001a0d0
        /*0ac4*/ 	.word	0x00000007
        /*0ac8*/ 	.word	0x00000000
        /*0acc*/ 	.short	0x010a
        /*0ace*/ 	.byte	0x3f
	.zero		1


	//   ....[88]....
        /*0ad0*/ 	.word	0x0001a120
        /*0ad4*/ 	.word	0x00000004
        /*0ad8*/ 	.word	0x00000000
        /*0adc*/ 	.short	0x010a
        /*0ade*/ 	.byte	0x3f
	.zero		1


	//----- nvinfo : EIATTR_NUM_MBARRIERS
	.align		4
.L_917:
        /*0ae0*/ 	.byte	0x03, 0x38
        /*0ae2*/ 	.short	0x0017


	//----- nvinfo : EIATTR_EXIT_INSTR_OFFSETS
	.align		4
        /*0ae4*/ 	.byte	0x04, 0x1c
        /*0ae6*/ 	.short	(.L_919 - .L_918)


	//   ....[0]....
.L_918:
        /*0ae8*/ 	.word	0x00000ac0


	//   ....[1]....
        /*0aec*/ 	.word	0x00013430


	//   ....[2]....
        /*0af0*/ 	.word	0x00013490


	//   ....[3]....
        /*0af4*/ 	.word	0x00018d70


	//----- nvinfo : EIATTR_MAX_THREADS
	.align		4
.L_919:
        /*0af8*/ 	.byte	0x04, 0x05
        /*0afa*/ 	.short	(.L_921 - .L_920)
.L_920:
        /*0afc*/ 	.word	0x00000180
        /*0b00*/ 	.word	0x00000001
        /*0b04*/ 	.word	0x00000001


	//----- nvinfo : EIATTR_CRS_STACK_SIZE
	.align		4
.L_921:
        /*0b08*/ 	.byte	0x04, 0x1e
        /*0b0a*/ 	.short	(.L_923 - .L_922)
.L_922:
        /*0b0c*/ 	.word	0x00000000


	//----- nvinfo : EIATTR_CBANK_PARAM_SIZE
	.align		4
.L_923:
        /*0b10*/ 	.byte	0x03, 0x19
        /*0b12*/ 	.short	0x0b70


	//----- nvinfo : EIATTR_PARAM_CBANK
	.align		4
        /*0b14*/ 	.byte	0x04, 0x0a
        /*0b16*/ 	.short	(.L_925 - .L_924)
	.align		4
.L_924:
        /*0b18*/ 	.word	index@(.nv.constant0._ZN7cutlass13device_kernelIN5flash11enable_sm90INS1_16FlashAttnFwdSm90INS1_25CollectiveMainloopFwdSm90ILi2EN4cute5tupleIJNS5_1CILi1EEES8_S8_EEENS6_IJNS7_ILi64EEESA_SA_EEELi512ENS_6half_tEfNS_4arch4Sm90ELb0ELb1ELb0ELb1ELb0ELb0ELb1ELb0ELb0ELb0ELb0ELb0EEENS1_21CollectiveEpilogueFwdINS6_IJSA_NS7_ILi512EEESA_EEES9_SC_SE_Li256ELb1ELb0ELb0ELb0EEENS1_36VarlenDynamicPersistentTileSchedulerILi64ELi64ELi256ELi32ELb0ELb0ELb1ELb1ELb0ELb1EEEEEEEEEvNT_6ParamsE)
        /*0b1c*/ 	.short	0x0210
        /*0b1e*/ 	.short	0x0b70


	//----- nvinfo : EIATTR_SW_WAR
	.align		4
.L_925:
        /*0b20*/ 	.byte	0x04, 0x36
        /*0b22*/ 	.short	(.L_927 - .L_926)
.L_926:
        /*0b24*/ 	.word	0x00000008
.L_927:


//--------------------- .nv.info._ZN7cutlass13device_kernelIN5flash11enable_sm90INS1_16FlashAttnFwdSm90INS1_25CollectiveMainloopFwdSm90ILi2EN4cute5tupleIJNS5_1CILi1EEES8_S8_EEENS6_IJNS7_ILi64EEESA_SA_EEELi512ENS_6half_tEfNS_4arch4Sm90ELb0ELb1ELb0ELb1ELb0ELb1ELb1ELb0ELb0ELb0ELb0ELb0EEENS1_21CollectiveEpilogueFwdINS6_IJSA_NS7_ILi512EEESA_EEES9_SC_SE_Li256ELb1ELb0ELb0ELb0EEENS1_36VarlenDynamicPersistentTileSchedulerILi64ELi64ELi256ELi32ELb0ELb0ELb1ELb1ELb0ELb1EEEEEEEEEvNT_6ParamsE --------------------------
	.section	.nv.info._ZN7cutlass13device_kernelIN5flash11enable_sm90INS1_16FlashAttnFwdSm90INS1_25CollectiveMainloopFwdSm90ILi2EN4cute5tupleIJNS5_1CILi1EEES8_S8_EEENS6_IJNS7_ILi64EEESA_SA_EEELi512ENS_6half_tEfNS_4arch4Sm90ELb0ELb1ELb0ELb1ELb0ELb1ELb1ELb0ELb0ELb0ELb0ELb0EEENS1_21CollectiveEpilogueFwdINS6_IJSA_NS7_ILi512EEESA_EEES9_SC_SE_Li256ELb1ELb0ELb0ELb0EEENS1_36VarlenDynamicPersistentTileSchedulerILi64ELi64ELi256ELi32ELb0ELb0ELb1ELb1ELb0ELb1EEEEEEEEEvNT_6ParamsE,"",@"SHT_CUDA_INFO"
	.sectionflags	@""
	.align	4


	//----- nvinfo : EIATTR_CUDA_API_VERSION
	.align		4
        /*0000*/ 	.byte	0x04, 0x37
        /*0002*/ 	.short	(.L_929 - .L_928)
.L_928:
        /*0004*/ 	.word	0x00000082


	//----- nvinfo : EIATTR_KPARAM_INFO
	.align		4
.L_929:
        /*0008*/ 	.byte	0x04, 0x17
        /*000a*/ 	.short	(.L_931 - .L_930)
.L_930:
        /*000c*/ 	.word	0x00000000
        /*0010*/ 	.short	0x0000
        /*0012*/ 	.short	0x0070
        /*0014*/ 	.byte	0x00, 0xf0, 0x01, 0x2c


	//----- nvinfo : EIATTR_SPARSE_MMA_MASK
	.align		4
.L_931:
        /*0018*/ 	.byte	0x03, 0x50
        /*001a*/ 	.short	0x0000


	//----- nvinfo : EIATTR_MAXREG_COUNT
	.align		4
        /*001c*/ 	.byte	0x03, 0x1b
        /*001e*/ 	.short	0x00a8


	//----- nvinfo : EIATTR_NUM_BARRIERS
	.align		4
        /*0020*/ 	.byte	0x02, 0x4c
        /*0022*/ 	.byte	0x10
	.zero		1


	//----- nvinfo : EIATTR_EXTERNS
	.align		4
        /*0024*/ 	.byte	0x04, 0x0f
        /*0026*/ 	.short	(.L_933 - .L_932)


	//   ....[0]....
	.align		4
.L_932:
        /*0028*/ 	.word	index@(__assertfail)


	//----- nvinfo : EIATTR_ANNOTATIONS
	.align		4
.L_933:
        /*002c*/ 	.byte	0x04, 0x55
        /*002e*/ 	.short	(.L_935 - .L_934)


	//   ....[0]....
.L_934:
        /* <DEDUP_REMOVED lines=41> */


	//----- nvinfo : EIATTR_MERCURY_ISA_VERSION
	.align		4
.L_935:
        /*02a8*/ 	.byte	0x03, 0x5f
        /*02aa*/ 	.short	0x0101


	//----- nvinfo : EIATTR_UNUSED_LOAD_BYTE_OFFSET
	.align		4
        /*02ac*/ 	.byte	0x04, 0x44
        /*02ae*/ 	.short	(.L_937 - .L_936)


	//   ....[0]....
.L_936:
        /*02b0*/ 	.word	0x00000b50
        /*02b4*/ 	.word	0x0000fff0


	//   ....[1]....
        /*02b8*/ 	.word	0x000191f0
        /*02bc*/ 	.word	0x0000fff0


	//----- nvinfo : EIATTR_INT_WARP_WIDE_INSTR_OFFSETS
	.align		4
.L_937:
        /*02c0*/ 	.byte	0x04, 0x31
        /*02c2*/ 	.short	(.L_939 - .L_938)


	//   ....[0]....
.L_938:
        /*02c4*/ 	.word	0x00000200


	//   ....[1]....
        /*02c8*/ 	.word	0x00000240


	//   ....[2]....
        /*02cc*/ 	.word	0x000002a0


	//   ....[3]....
        /*02d0*/ 	.word	0x000002b0


	//   ....[4]....
        /*02d4*/ 	.word	0x0001e320


	//   ....[5]....
        /*02d8*/ 	.word	0x0001e3d0


	//   ....[6]....
        /*02dc*/ 	.word	0x0001e8e0


	//   ....[7]....
        /*02e0*/ 	.word	0x0001e950


	//   ....[8]....
        /*02e4*/ 	.word	0x000215d0


	//   ....[9]....
        /*02e8*/ 	.word	0x00021680


	//----- nvinfo : EIATTR_COOP_GROUP_MASK_REGIDS
	.align		4
.L_939:
        /*02ec*/ 	.byte	0x04, 0x29
        /*02ee*/ 	.short	(.L_941 - .L_940)


	//   ....[0]....
.L_940:
        /*02f0*/ 	.word	0xffffffff


	//   ....[1]....
        /*02f4*/ 	.word	0xffffffff


	//   ....[2]....
        /*02f8*/ 	.word	0xffffffff


	//   ....[3]....
        /*02fc*/ 	.word	0xffffffff


	//   ....[4]....
        /*0300*/ 	.word	0xffffffff


	//   ....[5]....
        /*0304*/ 	.word	0xffffffff


	//   ....[6]....
        /*0308*/ 	.word	0xffffffff


	//   ....[7]....
        /*030c*/ 	.word	0xffffffff


	//   ....[8]....
        /*0310*/ 	.word	0xffffffff


	//   ....[9]....
        /*0314*/ 	.word	0xffffffff


	//   ....[10]....
        /*0318*/ 	.word	0xffffffff


	//   ....[11]....
        /*031c*/ 	.word	0xffffffff


	//   ....[12]....
        /*0320*/ 	.word	0xffffffff


	//   ....[13]....
        /*0324*/ 	.word	0xffffffff


	//   ....[14]....
        /*0328*/ 	.word	0xffffffff


	//   ....[15]....
        /*032c*/ 	.word	0xffffffff


	//   ....[16]....
        /*0330*/ 	.word	0xffffffff


	//   ....[17]....
        /*0334*/ 	.word	0xffffffff


	//   ....[18]....
        /*0338*/ 	.word	0xffffffff


	//   ....[19]....
        /*033c*/ 	.word	0xffffffff


	//   ....[20]....
        /*0340*/ 	.word	0xffffffff


	//   ....[21]....
        /*0344*/ 	.word	0xffffffff


	//   ....[22]....
        /*0348*/ 	.word	0xffffffff


	//   ....[23]....
        /*034c*/ 	.word	0xffffffff


	//   ....[24]....
        /*0350*/ 	.word	0xffffffff


	//   ....[25]....
        /*0354*/ 	.word	0xffffffff


	//   ....[26]....
        /*0358*/ 	.word	0xffffffff


	//   ....[27]....
        /*035c*/ 	.word	0xffffffff


	//   ....[28]....
        /*0360*/ 	.word	0xffffffff


	//   ....[29]....
        /*0364*/ 	.word	0xffffffff


	//   ....[30]....
        /*0368*/ 	.word	0xffffffff


	//   ....[31]....
        /*036c*/ 	.word	0xffffffff


	//   ....[32]....
        /*0370*/ 	.word	0xffffffff


	//   ....[33]....
        /*0374*/ 	.word	0xffffffff


	//   ....[34]....
        /*0378*/ 	.word	0xffffffff


	//   ....[35]....
        /*037c*/ 	.word	0xffffffff


	//   ....[36]....
        /*0380*/ 	.word	0xffffffff


	//   ....[37]....
        /*0384*/ 	.word	0xffffffff


	//   ....[38]....
        /*0388*/ 	.word	0xffffffff


	//   ....[39]....
        /*038c*/ 	.word	0xffffffff


	//   ....[40]....
        /*0390*/ 	.word	0xffffffff


	//   ....[41]....
        /*0394*/ 	.word	0xffffffff


	//   ....[42]....
        /*0398*/ 	.word	0xffffffff


	//   ....[43]....
        /*039c*/ 	.word	0xffffffff


	//   ....[44]....
        /*03a0*/ 	.word	0xffffffff


	//   ....[45]....
        /*03a4*/ 	.word	0xffffffff


	//   ....[46]....
        /*03a8*/ 	.word	0xffffffff


	//   ....[47]....
        /*03ac*/ 	.word	0xffffffff


	//   ....[48]....
        /*03b0*/ 	.word	0xffffffff


	//   ....[49]....
        /*03b4*/ 	.word	0xffffffff


	//   ....[50]....
        /*03b8*/ 	.word	0xffffffff


	//   ....[51]....
        /*03bc*/ 	.word	0xffffffff


	//   ....[52]....
        /*03c0*/ 	.word	0xffffffff


	//   ....[53]....
        /*03c4*/ 	.word	0xffffffff


	//   ....[54]....
        /*03c8*/ 	.word	0xffffffff


	//   ....[55]....
        /*03cc*/ 	.word	0xffffffff


	//   ....[56]....
        /*03d0*/ 	.word	0xffffffff


	//   ....[57]....
        /*03d4*/ 	.word	0xffffffff


	//   ....[58]....
        /*03d8*/ 	.word	0xffffffff


	//   ....[59]....
        /*03dc*/ 	.word	0xffffffff


	//   ....[60]....
        /*03e0*/ 	.word	0xffffffff


	//   ....[61]....
        /*03e4*/ 	.word	0xffffffff


	//   ....[62]....
        /*03e8*/ 	.word	0xffffffff


	//   ....[63]....
        /*03ec*/ 	.word	0xffffffff


	//   ....[64]....
        /*03f0*/ 	.word	0xffffffff


	//   ....[65]....
        /*03f4*/ 	.word	0xffffffff


	//   ....[66]....
        /*03f8*/ 	.word	0xffffffff


	//   ....[67]....
        /*03fc*/ 	.word	0xffffffff


	//   ....[68]....
        /*0400*/ 	.word	0xffffffff


	//   ....[69]....
        /*0404*/ 	.word	0xffffffff


	//   ....[70]....
        /*0408*/ 	.word	0xffffffff


	//   ....[71]....
        /*040c*/ 	.word	0xffffffff


	//   ....[72]....
        /*0410*/ 	.word	0x0500000f


	//   ....[73]....
        /*0414*/ 	.word	0x0500000f


	//   ....[74]....
        /*0418*/ 	.word	0x0500000f


	//   ....[75]....
        /*041c*/ 	.word	0x0500000f


	//   ....[76]....
        /*0420*/ 	.word	0x0500000f


	//   ....[77]....
        /*0424*/ 	.word	0x0500000f


	//   ....[78]....
        /*0428*/ 	.word	0x0500000f


	//   ....[79]....
        /*042c*/ 	.word	0x0500000f


	//   ....[80]....
        /*0430*/ 	.word	0x0500000f


	//   ....[81]....
        /*0434*/ 	.word	0x0500000f


	//   ....[82]....
        /*0438*/ 	.word	0x0500000f


	//   ....[83]....
        /*043c*/ 	.word	0x0500000f


	//   ....[84]....
        /*0440*/ 	.word	0x0500000f


	//   ....[85]....
        /*0444*/ 	.word	0x0500000f


	//   ....[86]....
        /*0448*/ 	.word	0x0500000f


	//   ....[87]....
        /*044c*/ 	.word	0x0500000f


	//   ....[88]....
        /*0450*/ 	.word	0x0500000f


	//   ....[89]....
        /*0454*/ 	.word	0x0500000f


	//   ....[90]....
        /*0458*/ 	.word	0x0500000f


	//   ....[91]....
        /*045c*/ 	.word	0x0500000f


	//   ....[92]....
        /*0460*/ 	.word	0x0500000f


	//   ....[93]....
        /*0464*/ 	.word	0x0500000f


	//   ....[94]....
        /*0468*/ 	.word	0x0500000f


	//   ....[95]....
        /*046c*/ 	.word	0x0500000f


	//   ....[96]....
        /*0470*/ 	.word	0x0500000f


	//   ....[97]....
        /*0474*/ 	.word	0x0500000f


	//   ....[98]....
        /*0478*/ 	.word	0x0500000f


	//   ....[99]....
        /*047c*/ 	.word	0x0500000f


	//   ....[100]....
        /*0480*/ 	.word	0x0500000f


	//   ....[101]....
        /*0484*/ 	.word	0x0500000f


	//   ....[102]....
        /*0488*/ 	.word	0x0500000f


	//   ....[103]....
        /*048c*/ 	.word	0x0500000f


	//   ....[104]....
        /*0490*/ 	.word	0x0500000f


	//   ....[105]....
        /*0494*/ 	.word	0x0500000f


	//   ....[106]....
        /*0498*/ 	.word	0x0500000f


	//   ....[107]....
        /*049c*/ 	.word	0x0500000f


	//----- nvinfo : EIATTR_COOP_GROUP_INSTR_OFFSETS
	.align		4
.L_941:
        /*04a0*/ 	.byte	0x04, 0x28
        /*04a2*/ 	.short	(.L_943 - .L_942)


	//   ....[0]....
.L_942:
        /*04a4*/ 	.word	0x00000070


	//   ....[1]....
        /*04a8*/ 	.word	0x000001f0


	//   ....[2]....
        /*04ac*/ 	.word	0x00000230


	//   ....[3]....
        /*04b0*/ 	.word	0x00000480


	//   ....[4]....
        /*04b4*/ 	.word	0x000005e0


	//   ....[5]....
        /*04b8*/ 	.word	0x00000700


	//   ....[6]....
        /*04bc*/ 	.word	0x00000860


	//   ....[7]....
        /*04c0*/ 	.word	0x00004d00


	//   ....[8]....
        /*04c4*/ 	.word	0x00006d70


	//   ....[9]....
        /*04c8*/ 	.word	0x0000a4e0


	//   ....[10]....
        /*04cc*/ 	.word	0x0000c830


	//   ....[11]....
        /*04d0*/ 	.word	0x0000c960


	//   ....[12]....
        /*04d4*/ 	.word	0x0000cc60


	//   ....[13]....
        /*04d8*/ 	.word	0x0000cd10


	//   ....[14]....
        /*04dc*/ 	.word	0x0000d570


	//   ....[15]....
        /*04e0*/ 	.word	0x0000ddb0


	//   ....[16]....
        /*04e4*/ 	.word	0x0000fdf0


	//   ....[17]....
        /*04e8*/ 	.word	0x0000fef0


	//   ....[18]....
        /*04ec*/ 	.word	0x00010180


	//   ....[19]....
        /*04f0*/ 	.word	0x000102f0


	//   ....[20]....
        /*04f4*/ 	.word	0x000114a0


	//   ....[21]....
        /*04f8*/ 	.word	0x000126b0


	//   ....[22]....
        /*04fc*/ 	.word	0x00013560


	//   ....[23]....
        /*0500*/ 	.word	0x00013590


	//   ....[24]....
        /*0504*/ 	.word	0x000137f0


	//   ....[25]....
        /*0508*/ 	.word	0x000139c0


	//   ....[26]....
        /*050c*/ 	.word	0x00014990


	//   ....[27]....
        /*0510*/ 	.word	0x00015970


	//   ....[28]....
        /*0514*/ 	.word	0x00017010


	//   ....[29]....
        /*0518*/ 	.word	0x00017110


	//   ....[30]....
        /*051c*/ 	.word	0x00017500


	//   ....[31]....
        /*0520*/ 	.word	0x00017570


	//   ....[32]....
        /*0524*/ 	.word	0x000186b0


	//   ....[33]....
        /*0528*/ 	.word	0x00018700


	//   ....[34]....
        /*052c*/ 	.word	0x00018740


	//   ....[35]....
        /*0530*/ 	.word	0x000187a0


	//   ....[36]....
        /*0534*/ 	.word	0x000187b0


	//   ....[37]....
        /*0538*/ 	.word	0x0001a180


	//   ....[38]....
        /*053c*/ 	.word	0x0001b910


	//   ....[39]....
        /*0540*/ 	.word	0x0001ba90


	//   ....[40]....
        /*0544*/ 	.word	0x0001bac0


	//   ....[41]....
        /*0548*/ 	.word	0x0001bb00


	//   ....[42]....
        /*054c*/ 	.word	0x0001bb60


	//   ....[43]....
        /*0550*/ 	.word	0x0001bbc0


	//   ....[44]....
        /*0554*/ 	.word	0x0001bc00


	//   ....[45]....
        /*0558*/ 	.word	0x0001bdb0


	//   ....[46]....
        /*055c*/ 	.word	0x0001be10


	//   ....[47]....
        /*0560*/ 	.word	0x0001be50


	//   ....[48]....
        /*0564*/ 	.word	0x0001be90


	//   ....[49]....
        /*0568*/ 	.word	0x0001bec0


	//   ....[50]....
        /*056c*/ 	.word	0x0001bef0


	//   ....[51]....
        /*0570*/ 	.word	0x0001bf90


	//   ....[52]....
        /*0574*/ 	.word	0x0001bff0


	//   ....[53]....
        /*0578*/ 	.word	0x0001c080


	//   ....[54]....
        /*057c*/ 	.word	0x00021710


	//   ....[55]....
        /*0580*/ 	.word	0x00021720


	//   ....[56]....
        /*0584*/ 	.word	0x00021830


	//   ....[57]....
        /*0588*/ 	.word	0x00021890


	//   ....[58]....
        /*058c*/ 	.word	0x000218d0


	//   ....[59]....
        /*0590*/ 	.word	0x00021910


	//   ....[60]....
        /*0594*/ 	.word	0x00021940


	//   ....[61]....
        /*0598*/ 	.word	0x00021970


	//   ....[62]....
        /*059c*/ 	.word	0x00021b00


	//   ....[63]....
        /*05a0*/ 	.word	0x00021b60


	//   ....[64]....
        /*05a4*/ 	.word	0x00021ba0


	//   ....[65]....
        /*05a8*/ 	.word	0x00021be0


	//   ....[66]....
        /*05ac*/ 	.word	0x00021c10


	//   ....[67]....
        /*05b0*/ 	.word	0x00021c40


	//   ....[68]....
        /*05b4*/ 	.word	0x00021d00


	//   ....[69]....
        /*05b8*/ 	.word	0x00021d20


	//   ....[70]....
        /*05bc*/ 	.word	0x00021d90


	//   ....[71]....
        /*05c0*/ 	.word	0x00022420


	//   ....[72]....
        /*05c4*/ 	.word	0x00022880


	//   ....[73]....
        /*05c8*/ 	.word	0x00022920


	//   ....[74]....
        /*05cc*/ 	.word	0x000229c0


	//   ....[75]....
        /*05d0*/ 	.word	0x00022a60


	//   ....[76]....
        /*05d4*/ 	.word	0x00022b00


	//   ....[77]....
        /*05d8*/ 	.word	0x00022ba0


	//   ....[78]....
        /*05dc*/ 	.word	0x00022c40


	//   ....[79]....
        /*05e0*/ 	.word	0x00022ce0


	//   ....[80]....
        /*05e4*/ 	.word	0x00022dd0


	//   ....[81]....
        /*05e8*/ 	.word	0x00022e70


	//   ....[82]....
        /*05ec*/ 	.word	0x00022f10


	//   ....[83]....
        /*05f0*/ 	.word	0x00022fb0


	//   ....[84]....
        /*05f4*/ 	.word	0x00023050


	//   ....[85]....
        /*05f8*/ 	.word	0x000230f0


	//   ....[86]....
        /*05fc*/ 	.word	0x00023190


	//   ....[87]....
        /*0600*/ 	.word	0x00023230


	//   ....[88]....
        /*0604*/ 	.word	0x00023620


	//   ....[89]....
        /*0608*/ 	.word	0x00023900


	//   ....[90]....
        /*060c*/ 	.word	0x00023d20


	//   ....[91]....
        /*0610*/ 	.word	0x00023db0


	//   ....[92]....
        /*0614*/ 	.word	0x00023e50


	//   ....[93]....
        /*0618*/ 	.word	0x00023f00


	//   ....[94]....
        /*061c*/ 	.word	0x00023f80


	//   ....[95]....
        /*0620*/ 	.word	0x00024000


	//   ....[96]....
        /*0624*/ 	.word	0x00024080


	//   ....[97]....
        /*0628*/ 	.word	0x00024100


	//   ....[98]....
        /*062c*/ 	.word	0x00024190


	//   ....[99]....
        /*0630*/ 	.word	0x00024250


	//   ....[100]....
        /*0634*/ 	.word	0x000242d0


	//   ....[101]....
        /*0638*/ 	.word	0x00024350


	//   ....[102]....
        /*063c*/ 	.word	0x000243d0


	//   ....[103]....
        /*0640*/ 	.word	0x00024450


	//   ....[104]....
        /*0644*/ 	.word	0x000244c0


	//   ....[105]....
        /*0648*/ 	.word	0x00024560


	//   ....[106]....
        /*064c*/ 	.word	0x000245f0


	//   ....[107]....
        /*0650*/ 	.word	0x00024720


	//----- nvinfo : EIATTR_REG_RECONFIG
	.align		4
.L_943:
        /*0654*/ 	.byte	0x01, 0x54
	.zero		2


	//----- nvinfo : EIATTR_SYSCALL_OFFSETS
	.align		4
        /*0658*/ 	.byte	0x04, 0x46
        /*065a*/ 	.short	(.L_945 - .L_944)


	//   ....[0]....
.L_944:
        /*065c*/ 	.word	0x00001c00


	//   ....[1]....
        /*0660*/ 	.word	0x00001d50


	//   ....[2]....
        /*0664*/ 	.word	0x00006f30


	//   ....[3]....
        /*0668*/ 	.word	0x000073d0


	//   ....[4]....
        /*066c*/ 	.word	0x0001e560


	//   ....[5]....
        /*0670*/ 	.word	0x0001e6a0


	//   ....[6]....
        /*0674*/ 	.word	0x0001e7a0


	//----- nvinfo : EIATTR_MBARRIER_INSTR_OFFSETS
	.align		4
.L_945:
        /*0678*/ 	.byte	0x04, 0x39
        /*067a*/ 	.short	(.L_947 - .L_946)


	//   ....[0]....
.L_946:
        /*067c*/ 	.word	0x00000360
        /*0680*/ 	.word	0x000000ff
        /*0684*/ 	.word	0x00038800
        /*0688*/ 	.short	0x0100
        /*068a*/ 	.byte	0x08
	.zero		1


	//   ....[1]....
        /*068c*/ 	.word	0x00000370
        /*0690*/ 	.word	0x000000ff
        /*0694*/ 	.word	0x00038810
        /*0698*/ 	.short	0x0100
        /*069a*/ 	.byte	0x08
	.zero		1


	//   ....[2]....
        /*069c*/ 	.word	0x00000380
        /*06a0*/ 	.word	0x000000ff
        /*06a4*/ 	.word	0x00038820
        /*06a8*/ 	.short	0x0100
        /*06aa*/ 	.byte	0x08
	.zero		1


	//   ....[3]....
        /*06ac*/ 	.word	0x00000430
        /*06b0*/ 	.word	0x000000ff
        /*06b4*/ 	.word	0x00038830
        /*06b8*/ 	.short	0x0100
        /*06ba*/ 	.byte	0x06
	.zero		1


	//   ....[4]....
        /*06bc*/ 	.word	0x00000440
        /*06c0*/ 	.word	0x000000ff
        /*06c4*/ 	.word	0x00038840
        /*06c8*/ 	.short	0x0100
        /*06ca*/ 	.byte	0x06
	.zero		1


	//   ....[5]....
        /*06cc*/ 	.word	0x00000450
        /*06d0*/ 	.word	0x000000ff
        /*06d4*/ 	.word	0x00038838
        /*06d8*/ 	.short	0x0100
        /*06da*/ 	.byte	0x06
	.zero		1


	//   ....[6]....
        /*06dc*/ 	.word	0x00000460
        /*06e0*/ 	.word	0x000000ff
        /*06e4*/ 	.word	0x00038848
        /*06e8*/ 	.short	0x0100
        /*06ea*/ 	.byte	0x06
	.zero		1


	//   ....[7]....
        /*06ec*/ 	.word	0x00000590
        /*06f0*/ 	.word	0x000000ff
        /*06f4*/ 	.word	0x00038850
        /*06f8*/ 	.short	0x0100
        /*06fa*/ 	.byte	0x08
	.zero		1


	//   ....[8]....
        /*06fc*/ 	.word	0x000005a0
        /*0700*/ 	.word	0x000000ff
        /*0704*/ 	.word	0x00038860
        /*0708*/ 	.short	0x0100
        /*070a*/ 	.byte	0x08
	.zero		1


	//   ....[9]....
        /*070c*/ 	.word	0x000005b0
        /*0710*/ 	.word	0x000000ff
        /*0714*/ 	.word	0x00038858
        /*0718*/ 	.short	0x0100
        /*071a*/ 	.byte	0x08
	.zero		1


	//   ....[10]....
        /*071c*/ 	.word	0x000005c0
        /*0720*/ 	.word	0x000000ff
        /*0724*/ 	.word	0x00038868
        /*0728*/ 	.short	0x0100
        /*072a*/ 	.byte	0x08
	.zero		1


	//   ....[11]....
        /*072c*/ 	.word	0x000006b0
        /*0730*/ 	.word	0x000000ff
        /*0734*/ 	.word	0x00038870
        /*0738*/ 	.short	0x0100
        /*073a*/ 	.byte	0x06
	.zero		1


	//   ....[12]....
        /*073c*/ 	.word	0x000006c0
        /*0740*/ 	.word	0x000000ff
        /*0744*/ 	.word	0x00038880
        /*0748*/ 	.short	0x0100
        /*074a*/ 	.byte	0x06
	.zero		1


	//   ....[13]....
        /*074c*/ 	.word	0x000006d0
        /*0750*/ 	.word	0x000000ff
        /*0754*/ 	.word	0x00038878
        /*0758*/ 	.short	0x0100
        /*075a*/ 	.byte	0x06
	.zero		1


	//   ....[14]....
        /*075c*/ 	.word	0x000006e0
        /*0760*/ 	.word	0x000000ff
        /*0764*/ 	.word	0x00038888
        /*0768*/ 	.short	0x0100
        /*076a*/ 	.byte	0x06
	.zero		1


	//   ....[15]....
        /*076c*/ 	.word	0x00000810
        /*0770*/ 	.word	0x000000ff
        /*0774*/ 	.word	0x00038890
        /*0778*/ 	.short	0x0100
        /*077a*/ 	.byte	0x08
	.zero		1


	//   ....[16]....
        /*077c*/ 	.word	0x00000820
        /*0780*/ 	.word	0x000000ff
        /*0784*/ 	.word	0x000388a0
        /*0788*/ 	.short	0x0100
        /*078a*/ 	.byte	0x08
	.zero		1


	//   ....[17]....
        /*078c*/ 	.word	0x00000830
        /*0790*/ 	.word	0x000000ff
        /*0794*/ 	.word	0x00038898
        /*0798*/ 	.short	0x0100
        /*079a*/ 	.byte	0x08
	.zero		1


	//   ....[18]....
        /*079c*/ 	.word	0x00000840
        /*07a0*/ 	.word	0x000000ff
        /*07a4*/ 	.word	0x000388a8
        /*07a8*/ 	.short	0x0100
        /*07aa*/ 	.byte	0x08
	.zero		1


	//   ....[19]....
        /*07ac*/ 	.word	0x00000970
        /*07b0*/ 	.word	0x000000ff
        /*07b4*/ 	.word	0x000388b0
        /*07b8*/ 	.short	0x0100
        /*07ba*/ 	.byte	0x08
	.zero		1


	//   ....[20]....
        /*07bc*/ 	.word	0x00000980
        /*07c0*/ 	.word	0x000000ff
        /*07c4*/ 	.word	0x000388c0
        /*07c8*/ 	.short	0x0100
        /*07ca*/ 	.byte	0x08
	.zero		1


	//   ....[21]....
        /*07cc*/ 	.word	0x00000990
        /*07d0*/ 	.word	0x000000ff
        /*07d4*/ 	.word	0x000388b8
        /*07d8*/ 	.short	0x0100
        /*07da*/ 	.byte	0x08
	.zero		1


	//   ....[22]....
        /*07dc*/ 	.word	0x000009a0
        /*07e0*/ 	.word	0x000000ff
        /*07e4*/ 	.word	0x000388c8
        /*07e8*/ 	.short	0x0100
        /*07ea*/ 	.byte	0x08
	.zero		1


	//   ....[23]....
        /*07ec*/ 	.word	0x000029a0
        /*07f0*/ 	.word	0x00000046
        /*07f4*/ 	.word	0x00038890
        /*07f8*/ 	.short	0x010a
        /*07fa*/ 	.byte	0x3f
	.zero		1


	//   ....[24]....
        /*07fc*/ 	.word	0x00003360
        /*0800*/ 	.word	0x00000046
        /*0804*/ 	.word	0x00038890
        /*0808*/ 	.short	0x010a
        /*080a*/ 	.byte	0x3f
	.zero		1


	//   ....[25]....
        /*080c*/ 	.word	0x00003be0
        /*0810*/ 	.word	0x00000046
        /*0814*/ 	.word	0x00038890
        /*0818*/ 	.short	0x010a
        /*081a*/ 	.byte	0x3f
	.zero		1


	//   ....[26]....
        /*081c*/ 	.word	0x00003de0
        /*0820*/ 	.word	0x00000004
        /*0824*/ 	.word	0x00000000
        /*0828*/ 	.short	0x0101
        /*082a*/ 	.byte	0x3f
	.zero		1


	//   ....[27]....
        /*082c*/ 	.word	0x00003e20
        /*0830*/ 	.word	0x00000046
        /*0834*/ 	.word	0x000388b0
        /*0838*/ 	.short	0x010a
        /*083a*/ 	.byte	0x3f
	.zero		1


	//   ....[28]....
        /*083c*/ 	.word	0x00004480
        /*0840*/ 	.word	0x00000046
        /*0844*/ 	.word	0x00000000
        /*0848*/ 	.short	0x0101
        /*084a*/ 	.byte	0x3f
	.zero		1


	//   ....[29]....
        /*084c*/ 	.word	0x00005150
        /*0850*/ 	.word	0x00000000
        /*0854*/ 	.word	0x00000000
        /*0858*/ 	.short	0x0101
        /*085a*/ 	.byte	0x3f
	.zero		1


	//   ....[30]....
        /*085c*/ 	.word	0x00005cc0
        /*0860*/ 	.word	0x00000000
        /*0864*/ 	.word	0x00000000
        /*0868*/ 	.short	0x0101
        /*086a*/ 	.byte	0x3f
	.zero		1


	//   ....[31]....
        /*086c*/ 	.word	0x00006fc0
        /*0870*/ 	.word	0x00000012
        /*0874*/ 	.word	0x00038800
        /*0878*/ 	.short	0x010a
        /*087a*/ 	.byte	0x3f
	.zero		1


	//   ....[32]....
        /*087c*/ 	.word	0x00007010
        /*0880*/ 	.word	0x00000012
        /*0884*/ 	.word	0x00038800
        /*0888*/ 	.short	0x010a
        /*088a*/ 	.byte	0x3f
	.zero		1


	//   ....[33]....
        /*088c*/ 	.word	0x00007c40
        /*0890*/ 	.word	0x00000012
        /*0894*/ 	.word	0x00038800
        /*0898*/ 	.short	0x010a
        /*089a*/ 	.byte	0x3f
	.zero		1


	//   ....[34]....
        /*089c*/ 	.word	0x00008f70
        /*08a0*/ 	.word	0x00000012
        /*08a4*/ 	.word	0x00038800
        /*08a8*/ 	.short	0x010a
        /*08aa*/ 	.byte	0x3f
	.zero		1


	//   ....[35]....
        /*08ac*/ 	.word	0x00009e00
        /*08b0*/ 	.word	0x00000014
        /*08b4*/ 	.word	0x00038830
        /*08b8*/ 	.short	0x010a
        /*08ba*/ 	.byte	0x3f
	.zero		1


	//   ....[36]....
        /*08bc*/ 	.word	0x00009eb0
        /*08c0*/ 	.word	0x00000014
        /*08c4*/ 	.word	0x00038830
        /*08c8*/ 	.short	0x010a
        /*08ca*/ 	.byte	0x3f
	.zero		1


	//   ....[37]....
        /*08cc*/ 	.word	0x0000a1c0
        /*08d0*/ 	.word	0x00000012
        /*08d4*/ 	.word	0x00038810
        /*08d8*/ 	.short	0x010a
        /*08da*/ 	.byte	0x3f
	.zero		1


	//   ....[38]....
        /*08dc*/ 	.word	0x0000a210
        /*08e0*/ 	.word	0x00000014
        /*08e4*/ 	.word	0x00038850
        /*08e8*/ 	.short	0x010a
        /*08ea*/ 	.byte	0x3f
	.zero		1


	//   ....[39]....
        /*08ec*/ 	.word	0x0000a2a0
        /*08f0*/ 	.word	0x00000014
        /*08f4*/ 	.word	0x00038850
        /*08f8*/ 	.short	0x010a
        /*08fa*/ 	.byte	0x3f
	.zero		1


	//   ....[40]....
        /*08fc*/ 	.word	0x0000bcc0
        /*0900*/ 	.word	0x00000000
        /*0904*/ 	.word	0x00000000
        /*0908*/ 	.short	0x0101
        /*090a*/ 	.byte	0x3f
	.zero		1


	//   ....[41]....
        /*090c*/ 	.word	0x0000d590
        /*0910*/ 	.word	0x00000014
        /*0914*/ 	.word	0x00000000
        /*0918*/ 	.short	0x0101
        /*091a*/ 	.byte	0x3f
	.zero		1


	//   ....[42]....
        /*091c*/ 	.word	0x0000d8d0
        /*0920*/ 	.word	0x000000c7
        /*0924*/ 	.word	0x00038830
        /*0928*/ 	.short	0x010a
        /*092a*/ 	.byte	0x3f
	.zero		1


	//   ....[43]....
        /*092c*/ 	.word	0x0000d940
        /*0930*/ 	.word	0x000000c7
        /*0934*/ 	.word	0x00038830
        /*0938*/ 	.short	0x010a
        /*093a*/ 	.byte	0x3f
	.zero		1


	//   ....[44]....
        /*093c*/ 	.word	0x0000dbb0
        /*0940*/ 	.word	0x000000c7
        /*0944*/ 	.word	0x00038850
        /*0948*/ 	.short	0x010a
        /*094a*/ 	.byte	0x3f
	.zero		1


	//   ....[45]....
        /*094c*/ 	.word	0x0000dc00
        /*0950*/ 	.word	0x000000c7
        /*0954*/ 	.word	0x00038850
        /*0958*/ 	.short	0x010a
        /*095a*/ 	.byte	0x3f
	.zero		1


	//   ....[46]....
        /*095c*/ 	.word	0x0000f4f0
        /*0960*/ 	.word	0x00000015
        /*0964*/ 	.word	0x00000000
        /*0968*/ 	.short	0x0101
        /*096a*/ 	.byte	0x3f
	.zero		1


	//   ....[47]....
        /*096c*/ 	.word	0x000114c0
        /*0970*/ 	.word	0x000000c7
        /*0974*/ 	.word	0x00000000
        /*0978*/ 	.short	0x0101
        /*097a*/ 	.byte	0x3f
	.zero		1


	//   ....[48]....
        /*097c*/ 	.word	0x00011840
        /*0980*/ 	.word	0x000000bc
        /*0984*/ 	.word	0x00038830
        /*0988*/ 	.short	0x010a
        /*098a*/ 	.byte	0x3f
	.zero		1


	//   ....[49]....
        /*098c*/ 	.word	0x000118b0
        /*0990*/ 	.word	0x000000bc
        /*0994*/ 	.word	0x00038830
        /*0998*/ 	.short	0x010a
        /*099a*/ 	.byte	0x3f
	.zero		1


	//   ....[50]....
        /*099c*/ 	.word	0x00011b20
        /*09a0*/ 	.word	0x000000bc
        /*09a4*/ 	.word	0x00038850
        /*09a8*/ 	.short	0x010a
        /*09aa*/ 	.byte	0x3f
	.zero		1


	//   ....[51]....
        /*09ac*/ 	.word	0x00011b70
        /*09b0*/ 	.word	0x000000bc
        /*09b4*/ 	.word	0x00038850
        /*09b8*/ 	.short	0x010a
        /*09ba*/ 	.byte	0x3f
	.zero		1


	//   ....[52]....
        /*09bc*/ 	.word	0x00013d40
        /*09c0*/ 	.word	0x0000009e
        /*09c4*/ 	.word	0x00000000
        /*09c8*/ 	.short	0x0101
        /*09ca*/ 	.byte	0x3f
	.zero		1


	//   ....[53]....
        /*09cc*/ 	.word	0x000149b0
        /*09d0*/ 	.word	0x000000bc
        /*09d4*/ 	.word	0x00000000
        /*09d8*/ 	.short	0x0101
        /*09da*/ 	.byte	0x3f
	.zero		1


	//   ....[54]....
        /*09dc*/ 	.word	0x00014b10
        /*09e0*/ 	.word	0x000000bd
        /*09e4*/ 	.word	0x00038830
        /*09e8*/ 	.short	0x010a
        /*09ea*/ 	.byte	0x3f
	.zero		1


	//   ....[55]....
        /*09ec*/ 	.word	0x00014b80
        /*09f0*/ 	.word	0x000000bd
        /*09f4*/ 	.word	0x00038830
        /*09f8*/ 	.short	0x010a
        /*09fa*/ 	.byte	0x3f
	.zero		1


	//   ....[56]....
        /*09fc*/ 	.word	0x00014df0
        /*0a00*/ 	.word	0x000000bd
        /*0a04*/ 	.word	0x00038850
        /*0a08*/ 	.short	0x010a
        /*0a0a*/ 	.byte	0x3f
	.zero		1


	//   ....[57]....
        /*0a0c*/ 	.word	0x00014e40
        /*0a10*/ 	.word	0x000000bd
        /*0a14*/ 	.word	0x00038850
        /*0a18*/ 	.short	0x010a
        /*0a1a*/ 	.byte	0x3f
	.zero		1


	//   ....[58]....
        /*0a1c*/ 	.word	0x00016710
        /*0a20*/ 	.word	0x0000000e
        /*0a24*/ 	.word	0x00000000
        /*0a28*/ 	.short	0x0101
        /*0a2a*/ 	.byte	0x3f
	.zero		1


	//   ....[59]....
        /*0a2c*/ 	.word	0x000186d0
        /*0a30*/ 	.word	0x000000bd
        /*0a34*/ 	.word	0x00000000
        /*0a38*/ 	.short	0x0101
        /*0a3a*/ 	.byte	0x3f
	.zero		1


	//   ....[60]....
        /*0a3c*/ 	.word	0x0001a9f0
        /*0a40*/ 	.word	0x00000000
        /*0a44*/ 	.word	0x00000000
        /*0a48*/ 	.short	0x0101
        /*0a4a*/ 	.byte	0x3f
	.zero		1


	//   ....[61]....
        /*0a4c*/ 	.word	0x0001d0c0
        /*0a50*/ 	.word	0x00000007
        /*0a54*/ 	.word	0x00038820
        /*0a58*/ 	.short	0x010a
        /*0a5a*/ 	.byte	0x3f
	.zero		1


	//   ....[62]....
        /*0a5c*/ 	.word	0x0001d140
        /*0a60*/ 	.word	0x00000008
        /*0a64*/ 	.word	0x000388a0
        /*0a68*/ 	.short	0x010a
        /*0a6a*/ 	.byte	0x3f
	.zero		1


	//   ....[63]....
        /*0a6c*/ 	.word	0x0001d330
        /*0a70*/ 	.word	0x00000008
        /*0a74*/ 	.word	0x000388c0
        /*0a78*/ 	.short	0x010a
        /*0a7a*/ 	.byte	0x3f
	.zero		1


	//   ....[64]....
        /*0a7c*/ 	.word	0x0001d890
        /*0a80*/ 	.word	0x00000009
        /*0a84*/ 	.word	0x000388a0
        /*0a88*/ 	.short	0x010a
        /*0a8a*/ 	.byte	0x3f
	.zero		1


	//   ....[65]....
        /*0a8c*/ 	.word	0x0001da60
        /*0a90*/ 	.word	0x00000009
        /*0a94*/ 	.word	0x000388c0
        /*0a98*/ 	.short	0x010a
        /*0a9a*/ 	.byte	0x3f
	.zero		1


	//   ....[66]....
        /*0a9c*/ 	.word	0x0001ecc0
        /*0aa0*/ 	.word	0x00000005
        /*0aa4*/ 	.word	0x00038840
        /*0aa8*/ 	.short	0x010a
        /*0aaa*/ 	.byte	0x3f
	.zero		1


	//   ....[67]....
        /*0aac*/ 	.word	0x0001f4d0
        /*0ab0*/ 	.word	0x00000009
        /*0ab4*/ 	.word	0x00038820
        /*0ab8*/ 	.short	0x010a
        /*0aba*/ 	.byte	0x3f
	.zero		1


	//   ....[68]....
        /*0abc*/ 	.word	0x0001f5a0
        /*0ac0*/ 	.word	0x00000002
        /*0ac4*/ 	.word	0x00038860
        /*0ac8*/ 	.short	0x010a
        /*0aca*/ 	.byte	0x3f
	.zero		1


	//   ....[69]....
        /*0acc*/ 	.word	0x0001fd40
        /*0ad0*/ 	.word	0x00000002
        /*0ad4*/ 	.word	0x00038840
        /*0ad8*/ 	.short	0x010a
        /*0ada*/ 	.byte	0x3f
	.zero		1


	//   ....[70]....
        /*0adc*/ 	.word	0x0001ff60
        /*0ae0*/ 	.word	0x00000002
        /*0ae4*/ 	.word	0x00038860
        /*0ae8*/ 	.short	0x010a
        /*0aea*/ 	.byte	0x3f
	.zero		1


	//   ....[71]....
        /*0aec*/ 	.word	0x00020630
        /*0af0*/ 	.word	0x00000002
        /*0af4*/ 	.word	0x00038840
        /*0af8*/ 	.short	0x010a
        /*0afa*/ 	.byte	0x3f
	.zero		1


	//   ....[72]....
        /*0afc*/ 	.word	0x00020840
        /*0b00*/ 	.word	0x00000002
        /*0b04*/ 	.word	0x00038860
        /*0b08*/ 	.short	0x010a
        /*0b0a*/ 	.byte	0x3f
	.zero		1


	//   ....[73]....
        /*0b0c*/ 	.word	0x00020e80
        /*0b10*/ 	.word	0x00000002
        /*0b14*/ 	.word	0x00038840
        /*0b18*/ 	.short	0x010a
        /*0b1a*/ 	.byte	0x3f
	.zero		1


	//   ....[74]....
        /*0b1c*/ 	.word	0x000210a0
        /*0b20*/ 	.word	0x00000002
        /*0b24*/ 	.word	0x00038860
        /*0b28*/ 	.short	0x010a
        /*0b2a*/ 	.byte	0x3f
	.zero		1


	//   ....[75]....
        /*0b2c*/ 	.word	0x000223b0
        /*0b30*/ 	.word	0x00000000
        /*0b34*/ 	.word	0x00038820
        /*0b38*/ 	.short	0x010a
        /*0b3a*/ 	.byte	0x3f
	.zero		1


	//   ....[76]....
        /*0b3c*/ 	.word	0x00022570
        /*0b40*/ 	.word	0x00000006
        /*0b44*/ 	.word	0x00000000
        /*0b48*/ 	.short	0x010a
        /*0b4a*/ 	.byte	0x3f
	.zero		1


	//   ....[77]....
        /*0b4c*/ 	.word	0x000225e0
        /*0b50*/ 	.word	0x00000007
        /*0b54*/ 	.word	0x00000000
        /*0b58*/ 	.short	0x010a
        /*0b5a*/ 	.byte	0x3f
	.zero		1


	//   ....[78]....
        /*0b5c*/ 	.word	0x00022650
        /*0b60*/ 	.word	0x00000004
        /*0b64*/ 	.word	0x00000000
        /*0b68*/ 	.short	0x010a
        /*0b6a*/ 	.byte	0x3f
	.zero		1


	//   ....[79]....
        /*0b6c*/ 	.word	0x00022680
        /*0b70*/ 	.word	0x00000003
        /*0b74*/ 	.word	0x00000000
        /*0b78*/ 	.short	0x010a
        /*0b7a*/ 	.byte	0x3f
	.zero		1


	//   ....[80]....
        /*0b7c*/ 	.word	0x000226e0
        /*0b80*/ 	.word	0x00000046
        /*0b84*/ 	.word	0x00038890
        /*0b88*/ 	.short	0x010a
        /*0b8a*/ 	.byte	0x3f
	.zero		1


	//   ....[81]....
        /*0b8c*/ 	.word	0x00022730
        /*0b90*/ 	.word	0x00000046
        /*0b94*/ 	.word	0x00038890
        /*0b98*/ 	.short	0x010a
        /*0b9a*/ 	.byte	0x3f
	.zero		1


	//   ....[82]....
        /*0b9c*/ 	.word	0x00022780
        /*0ba0*/ 	.word	0x00000046
        /*0ba4*/ 	.word	0x00038890
        /*0ba8*/ 	.short	0x010a
        /*0baa*/ 	.byte	0x3f
	.zero		1


	//   ....[83]....
        /*0bac*/ 	.word	0x000227d0
        /*0bb0*/ 	.word	0x00000046
        /*0bb4*/ 	.word	0x000388b0
        /*0bb8*/ 	.short	0x010a
        /*0bba*/ 	.byte	0x3f
	.zero		1


	//   ....[84]....
        /*0bbc*/ 	.word	0x00022d20
        /*0bc0*/ 	.word	0x00000012
        /*0bc4*/ 	.word	0x00038800
        /*0bc8*/ 	.short	0x010a
        /*0bca*/ 	.byte	0x3f
	.zero		1


	//   ....[85]....
        /*0bcc*/ 	.word	0x00023270
        /*0bd0*/ 	.word	0x00000012
        /*0bd4*/ 	.word	0x00038800
        /*0bd8*/ 	.short	0x010a
        /*0bda*/ 	.byte	0x3f
	.zero		1


	//   ....[86]....
        /*0bdc*/ 	.word	0x000232c0
        /*0be0*/ 	.word	0x00000014
        /*0be4*/ 	.word	0x00038830
        /*0be8*/ 	.short	0x010a
        /*0bea*/ 	.byte	0x3f
	.zero		1


	//   ....[87]....
        /*0bec*/ 	.word	0x00023310
        /*0bf0*/ 	.word	0x00000012
        /*0bf4*/ 	.word	0x00038810
        /*0bf8*/ 	.short	0x010a
        /*0bfa*/ 	.byte	0x3f
	.zero		1


	//   ....[88]....
        /*0bfc*/ 	.word	0x00023360
        /*0c00*/ 	.word	0x00000014
        /*0c04*/ 	.word	0x00038850
        /*0c08*/ 	.short	0x010a
        /*0c0a*/ 	.byte	0x3f
	.zero		1


	//   ....[89]....
        /*0c0c*/ 	.word	0x000233b0
        /*0c10*/ 	.word	0x000000c7
        /*0c14*/ 	.word	0x00038830
        /*0c18*/ 	.short	0x010a
        /*0c1a*/ 	.byte	0x3f
	.zero		1


	//   ....[90]....
        /*0c1c*/ 	.word	0x00023400
        /*0c20*/ 	.word	0x000000c7
        /*0c24*/ 	.word	0x00038850
        /*0c28*/ 	.short	0x010a
        /*0c2a*/ 	.byte	0x3f
	.zero		1


	//   ....[91]....
        /*0c2c*/ 	.word	0x00023450
        /*0c30*/ 	.word	0x000000bc
        /*0c34*/ 	.word	0x00038830
        /*0c38*/ 	.short	0x010a
        /*0c3a*/ 	.byte	0x3f
	.zero		1


	//   ....[92]....
        /*0c3c*/ 	.word	0x000234a0
        /*0c40*/ 	.word	0x000000bc
        /*0c44*/ 	.word	0x00038850
        /*0c48*/ 	.short	0x010a
        /*0c4a*/ 	.byte	0x3f
	.zero		1


	//   ....[93]....
        /*0c4c*/ 	.word	0x000234f0
        /*0c50*/ 	.word	0x000000bd
        /*0c54*/ 	.word	0x00038830
        /*0c58*/ 	.short	0x010a
        /*0c5a*/ 	.byte	0x3f
	.zero		1


	//   ....[94]....
        /*0c5c*/ 	.word	0x00023540
        /*0c60*/ 	.word	0x000000bd
        /*0c64*/ 	.word	0x00038850
        /*0c68*/ 	.short	0x010a
        /*0c6a*/ 	.byte	0x3f
	.zero		1


	//   ....[95]....
        /*0c6c*/ 	.word	0x000236e0
        /*0c70*/ 	.word	0x00000007
        /*0c74*/ 	.word	0x00038820
        /*0c78*/ 	.short	0x010a
        /*0c7a*/ 	.byte	0x3f
	.zero		1


	//   ....[96]....
        /*0c7c*/ 	.word	0x00023730
        /*0c80*/ 	.word	0x00000008
        /*0c84*/ 	.word	0x000388a0
        /*0c88*/ 	.short	0x010a
        /*0c8a*/ 	.byte	0x3f
	.zero		1


	//   ....[97]....
        /*0c8c*/ 	.word	0x00023780
        /*0c90*/ 	.word	0x00000008
        /*0c94*/ 	.word	0x000388c0
        /*0c98*/ 	.short	0x010a
        /*0c9a*/ 	.byte	0x3f
	.zero		1


	//   ....[98]....
        /*0c9c*/ 	.word	0x000237d0
        /*0ca0*/ 	.word	0x00000009
        /*0ca4*/ 	.word	0x000388a0
        /*0ca8*/ 	.short	0x010a
        /*0caa*/ 	.byte	0x3f
	.zero		1


	//   ....[99]....
        /*0cac*/ 	.word	0x00023820
        /*0cb0*/ 	.word	0x00000009
        /*0cb4*/ 	.word	0x000388c0
        /*0cb8*/ 	.short	0x010a
        /*0cba*/ 	.byte	0x3f
	.zero		1


	//   ....[100]....
        /*0cbc*/ 	.word	0x000239c0
        /*0cc0*/ 	.word	0x00000005
        /*0cc4*/ 	.word	0x00038840
        /*0cc8*/ 	.short	0x010a
        /*0cca*/ 	.byte	0x3f
	.zero		1


	//   ....[101]....
        /*0ccc*/ 	.word	0x00023a40
        /*0cd0*/ 	.word	0x00000005
        /*0cd4*/ 	.word	0x00038820
        /*0cd8*/ 	.short	0x010a
        /*0cda*/ 	.byte	0x3f
	.zero		1


	//   ....[102]....
        /*0cdc*/ 	.word	0x00023a90
        /*0ce0*/ 	.word	0x00000002
        /*0ce4*/ 	.word	0x00038860
        /*0ce8*/ 	.short	0x010a
        /*0cea*/ 	.byte	0x3f
	.zero		1


	//   ....[103]....
        /*0cec*/ 	.word	0x00023ae0
        /*0cf0*/ 	.word	0x00000002
        /*0cf4*/ 	.word	0x00038840
        /*0cf8*/ 	.short	0x010a
        /*0cfa*/ 	.byte	0x3f
	.zero		1


	//   ....[104]....
        /*0cfc*/ 	.word	0x00023b30
        /*0d00*/ 	.word	0x00000002
        /*0d04*/ 	.word	0x00038860
        /*0d08*/ 	.short	0x010a
        /*0d0a*/ 	.byte	0x3f
	.zero		1


	//   ....[105]....
        /*0d0c*/ 	.word	0x00023b80
        /*0d10*/ 	.word	0x00000002
        /*0d14*/ 	.word	0x00038840
        /*0d18*/ 	.short	0x010a
        /*0d1a*/ 	.byte	0x3f
	.zero		1


	//   ....[106]....
        /*0d1c*/ 	.word	0x00023bd0
        /*0d20*/ 	.word	0x00000002
        /*0d24*/ 	.word	0x00038860
        /*0d28*/ 	.short	0x010a
        /*0d2a*/ 	.byte	0x3f
	.zero		1


	//   ....[107]....
        /*0d2c*/ 	.word	0x00023c20
        /*0d30*/ 	.word	0x00000002
        /*0d34*/ 	.word	0x00038840
        /*0d38*/ 	.short	0x010a
        /*0d3a*/ 	.byte	0x3f
	.zero		1


	//   ....[108]....
        /*0d3c*/ 	.word	0x00023c70
        /*0d40*/ 	.word	0x00000002
        /*0d44*/ 	.word	0x00038860
        /*0d48*/ 	.short	0x010a
        /*0d4a*/ 	.byte	0x3f
	.zero		1


	//   ....[109]....
        /*0d4c*/ 	.word	0x00024640
        /*0d50*/ 	.word	0x00000000
        /*0d54*/ 	.word	0x00038820
        /*0d58*/ 	.short	0x010a
        /*0d5a*/ 	.byte	0x3f
	.zero		1


	//   ....[110]....
        /*0d5c*/ 	.word	0x000247e0
        /*0d60*/ 	.word	0x00000006
        /*0d64*/ 	.word	0x00000000
        /*0d68*/ 	.short	0x010a
        /*0d6a*/ 	.byte	0x3f
	.zero		1


	//   ....[111]....
        /*0d6c*/ 	.word	0x00024830
        /*0d70*/ 	.word	0x00000007
        /*0d74*/ 	.word	0x00000000
        /*0d78*/ 	.short	0x010a
        /*0d7a*/ 	.byte	0x3f
	.zero		1


	//   ....[112]....
        /*0d7c*/ 	.word	0x00024880
        /*0d80*/ 	.word	0x00000004
        /*0d84*/ 	.word	0x00000000
        /*0d88*/ 	.short	0x010a
        /*0d8a*/ 	.byte	0x3f
	.zero		1


	//----- nvinfo : EIATTR_NUM_MBARRIERS
	.align		4
.L_947:
        /*0d8c*/ 	.byte	0x03, 0x38
        /*0d8e*/ 	.short	0x0017


	//----- nvinfo : EIATTR_EXIT_INSTR_OFFSETS
	.align		4
        /*0d90*/ 	.byte	0x04, 0x1c
        /*0d92*/ 	.short	(.L_949 - .L_948)


	//   ....[0]....
.L_948:
        /*0d94*/ 	.word	0x000226d0


	//----- nvinfo : EIATTR_MAX_THREADS
	.align		4
.L_949:
        /*0d98*/ 	.byte	0x04, 0x05
        /*0d9a*/ 	.short	(.L_951 - .L_950)
.L_950:
        /*0d9c*/ 	.word	0x00000180
        /*0da0*/ 	.word	0x00000001
        /*0da4*/ 	.word	0x00000001


	//----- nvinfo : EIATTR_CRS_STACK_SIZE
	.align		4
.L_951:
        /*0da8*/ 	.byte	0x04, 0x1e
        /*0daa*/ 	.short	(.L_953 - .L_952)
.L_952:
        /*0dac*/ 	.word	0x00000000


	//----- nvinfo : EIATTR_CBANK_PARAM_SIZE
	.align		4
.L_953:
        /*0db0*/ 	.byte	0x03, 0x19
        /*0db2*/ 	.short	0x0b70


	//----- nvinfo : EIATTR_PARAM_CBANK
	.align		4
        /*0db4*/ 	.byte	0x04, 0x0a
        /*0db6*/ 	.short	(.L_955 - .L_954)
	.align		4
.L_954:
        /*0db8*/ 	.word	index@(.nv.constant0._ZN7cutlass13device_kernelIN5flash11enable_sm90INS1_16FlashAttnFwdSm90INS1_25CollectiveMainloopFwdSm90ILi2EN4cute5tupleIJNS5_1CILi1EEES8_S8_EEENS6_IJNS7_ILi64EEESA_SA_EEELi512ENS_6half_tEfNS_4arch4Sm90ELb0ELb1ELb0ELb1ELb0ELb1ELb1ELb0ELb0ELb0ELb0ELb0EEENS1_21CollectiveEpilogueFwdINS6_IJSA_NS7_ILi512EEESA_EEES9_SC_SE_Li256ELb1ELb0ELb0ELb0EEENS1_36VarlenDynamicPersistentTileSchedulerILi64ELi64ELi256ELi32ELb0ELb0ELb1ELb1ELb0ELb1EEEEEEEEEvNT_6ParamsE)
        /*0dbc*/ 	.short	0x0210
        /*0dbe*/ 	.short	0x0b70


	//----- nvinfo : EIATTR_SW_WAR
	.align		4
.L_955:
        /*0dc0*/ 	.byte	0x04, 0x36
        /*0dc2*/ 	.short	(.L_957 - .L_956)
.L_956:
        /*0dc4*/ 	.word	0x00000008
.L_957:


//--------------------- .nv.info._ZN7cutlass13device_kernelIN5flash11enable_sm90INS1_16FlashAttnFwdSm90INS1_25CollectiveMainloopFwdSm90ILi2EN4cute5tupleIJNS5_1CILi1EEES8_S8_EEENS6_IJNS7_ILi64EEESA_SA_EEELi512ENS_6half_tEfNS_4arch4Sm90ELb1ELb0ELb0ELb0ELb0ELb0ELb0ELb0ELb0ELb0ELb0ELb0EEENS1_21CollectiveEpilogueFwdINS6_IJSA_NS7_ILi512EEESA_EEES9_SC_SE_Li256ELb0ELb0ELb0ELb0EEENS1_30DynamicPersistentTileSchedulerILi256ELi32ELb0ELb0ELb1EEEEEEEEEvNT_6ParamsE --------------------------
	.section	.nv.info._ZN7cutlass13device_kernelIN5flash11enable_sm90INS1_16FlashAttnFwdSm90INS1_25CollectiveMainloopFwdSm90ILi2EN4cute5tupleIJNS5_1CILi1EEES8_S8_EEENS6_IJNS7_ILi64EEESA_SA_EEELi512ENS_6half_tEfNS_4arch4Sm90ELb1ELb0ELb0ELb0ELb0ELb0ELb0ELb0ELb0ELb0ELb0ELb0EEENS1_21CollectiveEpilogueFwdINS6_IJSA_NS7_ILi512EEESA_EEES9_SC_SE_Li256ELb0ELb0ELb0ELb0EEENS1_30DynamicPersistentTileSchedulerILi256ELi32ELb0ELb0ELb1EEEEEEEEEvNT_6ParamsE,"",@"SHT_CUDA_INFO"
	.sectionflags	@""
	.align	4


	//----- nvinfo : EIATTR_CUDA_API_VERSION
	.align		4
        /*0000*/ 	.byte	0x04, 0x37
        /*0002*/ 	.short	(.L_959 - .L_958)
.L_958:
        /*0004*/ 	.word	0x00000082


	//----- nvinfo : EIATTR_KPARAM_INFO
	.align		4
.L_959:
        /*0008*/ 	.byte	0x04, 0x17
        /*000a*/ 	.short	(.L_961 - .L_960)
.L_960:
        /*000c*/ 	.word	0x00000000
        /*0010*/ 	.short	0x0000
        /*0012*/ 	.short	0x0070
        /*0014*/ 	.byte	0x00, 0xf0, 0x01, 0x2e


	//----- nvinfo : EIATTR_SPARSE_MMA_MASK
	.align		4
.L_961:
        /*0018*/ 	.byte	0x03, 0x50
        /*001a*/ 	.short	0x0000


	//----- nvinfo : EIATTR_MAXREG_COUNT
	.align		4
        /*001c*/ 	.byte	0x03, 0x1b
        /*001e*/ 	.short	0x00a8


	//----- nvinfo : EIATTR_NUM_BARRIERS
	.align		4
        /*0020*/ 	.byte	0x02, 0x4c
        /*0022*/ 	.byte	0x10
	.zero		1


	//----- nvinfo : EIATTR_EXTERNS
	.align		4
        /*0024*/ 	.byte	0x04, 0x0f
        /*0026*/ 	.short	(.L_963 - .L_962)


	//   ....[0]....
	.align		4
.L_962:
        /*0028*/ 	.word	index@(__assertfail)


	//----- nvinfo : EIATTR_MERCURY_ISA_VERSION
	.align		4
.L_963:
        /*002c*/ 	.byte	0x03, 0x5f
        /*002e*/ 	.short	0x0101


	//----- nvinfo : EIATTR_INT_WARP_WIDE_INSTR_OFFSETS
	.align		4
        /*0030*/ 	.byte	0x04, 0x31
        /*0032*/ 	.short	(.L_965 - .L_964)


	//   ....[0]....
.L_964:
        /*0034*/ 	.word	0x00000180


	//   ....[1]....
        /*0038*/ 	.word	0x000001b0


	//   ....[2]....
        /*003c*/ 	.word	0x000001c0


	//   ....[3]....
        /*0040*/ 	.word	0x0000aa90


	//   ....[4]....
        /*0044*/ 	.word	0x0000ab20


	//   ....[5]....
        /*0048*/ 	.word	0x0000b010


	//   ....[6]....
        /*004c*/ 	.word	0x0000d100


	//   ....[7]....
        /*0050*/ 	.word	0x0000d190


	//----- nvinfo : EIATTR_COOP_GROUP_MASK_REGIDS
	.align		4
.L_965:
        /*0054*/ 	.byte	0x04, 0x29
        /*0056*/ 	.short	(.L_967 - .L_966)


	//   ....[0]....
.L_966:
        /*0058*/ 	.word	0xffffffff


	//   ....[1]....
        /*005c*/ 	.word	0xffffffff


	//   ....[2]....
        /*0060*/ 	.word	0xffffffff


	//   ....[3]....
        /*0064*/ 	.word	0xffffffff


	//   ....[4]....
        /*0068*/ 	.word	0xffffffff


	//   ....[5]....
        /*006c*/ 	.word	0xffffffff


	//   ....[6]....
        /*0070*/ 	.word	0xffffffff


	//   ....[7]....
        /*0074*/ 	.word	0xffffffff


	//   ....[8]....
        /*0078*/ 	.word	0xffffffff


	//   ....[9]....
        /*007c*/ 	.word	0xffffffff


	//   ....[10]....
        /*0080*/ 	.word	0xffffffff


	//   ....[11]....
        /*0084*/ 	.word	0xffffffff


	//   ....[12]....
        /*0088*/ 	.word	0xffffffff


	//   ....[13]....
        /*008c*/ 	.word	0xffffffff


	//   ....[14]....
        /*0090*/ 	.word	0xffffffff


	//   ....[15]....
        /*0094*/ 	.word	0xffffffff


	//   ....[16]....
        /*0098*/ 	.word	0xffffffff


	//   ....[17]....
        /*009c*/ 	.word	0xffffffff


	//   ....[18]....
        /*00a0*/ 	.word	0xffffffff


	//   ....[19]....
        /*00a4*/ 	.word	0xffffffff


	//   ....[20]....
        /*00a8*/ 	.word	0xffffffff


	//   ....[21]....
        /*00ac*/ 	.word	0xffffffff


	//   ....[22]....
        /*00b0*/ 	.word	0xffffffff


	//   ....[23]....
        /*00b4*/ 	.word	0xffffffff


	//   ....[24]....
        /*00b8*/ 	.word	0xffffffff


	//   ....[25]....
        /*00bc*/ 	.word	0xffffffff


	//   ....[26]....
        /*00c0*/ 	.word	0xffffffff


	//   ....[27]....
        /*00c4*/ 	.word	0xffffffff


	//   ....[28]....
        /*00c8*/ 	.word	0xffffffff


	//   ....[29]....
        /*00cc*/ 	.word	0xffffffff


	//   ....[30]....
        /*00d0*/ 	.word	0xffffffff


	//   ....[31]....
        /*00d4*/ 	.word	0xffffffff


	//   ....[32]....
        /*00d8*/ 	.word	0xffffffff


	//   ....[33]....
        /*00dc*/ 	.word	0x0500000f


	//   ....[34]....
        /*00e0*/ 	.word	0x0500000f


	//----- nvinfo : EIATTR_COOP_GROUP_INSTR_OFFSETS
	.align		4
.L_967:
        /*00e4*/ 	.byte	0x04, 0x28
        /*00e6*/ 	.short	(.L_969 - .L_968)


	//   ....[0]....
.L_968:
        /*00e8*/ 	.word	0x00000050


	//   ....[1]....
        /*00ec*/ 	.word	0x00000190


	//   ....[2]....
        /*00f0*/ 	.word	0x000001e0


	//   ....[3]....
        /*00f4*/ 	.word	0x00000390


	//   ....[4]....
        /*00f8*/ 	.word	0x000004f0


	//   ....[5]....
        /*00fc*/ 	.word	0x00000610


	//   ....[6]....
        /*0100*/ 	.word	0x00000770


	//   ....[7]....
        /*0104*/ 	.word	0x00001730


	//   ....[8]....
        /*0108*/ 	.word	0x000030a0


	//   ....[9]....
        /*010c*/ 	.word	0x00003a70


	//   ....[10]....
        /*0110*/ 	.word	0x00003bc0


	//   ....[11]....
        /*0114*/ 	.word	0x00003d90


	//   ....[12]....
        /*0118*/ 	.word	0x00003ee0


	//   ....[13]....
        /*011c*/ 	.word	0x00004890


	//   ....[14]....
        /*0120*/ 	.word	0x00004f60


	//   ....[15]....
        /*0124*/ 	.word	0x00005060


	//   ....[16]....
        /*0128*/ 	.word	0x00005300


	//   ....[17]....
        /*012c*/ 	.word	0x00005440


	//   ....[18]....
        /*0130*/ 	.word	0x000066a0


	//   ....[19]....
        /*0134*/ 	.word	0x00006ab0


	//   ....[20]....
        /*0138*/ 	.word	0x00006ae0


	//   ....[21]....
        /*013c*/ 	.word	0x00006da0


	//   ....[22]....
        /*0140*/ 	.word	0x00006f70


	//   ....[23]....
        /*0144*/ 	.word	0x00007f70


	//   ....[24]....
        /*0148*/ 	.word	0x00007fb0


	//   ....[25]....
        /*014c*/ 	.word	0x00007ff0


	//   ....[26]....
        /*0150*/ 	.word	0x00008070


	//   ....[27]....
        /*0154*/ 	.word	0x00008090


	//   ....[28]....
        /*0158*/ 	.word	0x00008af0


	//   ....[29]....
        /*015c*/ 	.word	0x000098a0


	//   ....[30]....
        /*0160*/ 	.word	0x0000a520


	//   ....[31]....
        /*0164*/ 	.word	0x0000d210


	//   ....[32]....
        /*0168*/ 	.word	0x0000d3c0


	//   ....[33]....
        /*016c*/ 	.word	0x0000d9c0


	//   ....[34]....
        /*0170*/ 	.word	0x0000dda0


	//----- nvinfo : EIATTR_REG_RECONFIG
	.align		4
.L_969:
        /*0174*/ 	.byte	0x01, 0x54
	.zero		2


	//----- nvinfo : EIATTR_SYSCALL_OFFSETS
	.align		4
        /*0178*/ 	.byte	0x04, 0x46
        /*017a*/ 	.short	(.L_971 - .L_970)


	//   ....[0]....
.L_970:
        /*017c*/ 	.word	0x00003270


	//   ....[1]....
        /*0180*/ 	.word	0x0000acb0


	//   ....[2]....
        /*0184*/ 	.word	0x0000adf0


	//   ....[3]....
        /*0188*/ 	.word	0x0000aef0


	//----- nvinfo : EIATTR_MBARRIER_INSTR_OFFSETS
	.align		4
.L_971:
        /*018c*/ 	.byte	0x04, 0x39
        /*018e*/ 	.short	(.L_973 - .L_972)


	//   ....[0]....
.L_972:
        /*0190*/ 	.word	0x00000280
        /*0194*/ 	.word	0x000000ff
        /*0198*/ 	.word	0x00028c00
        /*019c*/ 	.short	0x0100
        /*019e*/ 	.byte	0x06
	.zero		1


	//   ....[1]....
        /*01a0*/ 	.word	0x00000290
        /*01a4*/ 	.word	0x000000ff
        /*01a8*/ 	.word	0x00028c20
        /*01ac*/ 	.short	0x0100
        /*01ae*/ 	.byte	0x06
	.zero		1


	//   ....[2]....
        /*01b0*/ 	.word	0x00000340
        /*01b4*/ 	.word	0x000000ff
        /*01b8*/ 	.word	0x00028c30
        /*01bc*/ 	.short	0x0100
        /*01be*/ 	.byte	0x06
	.zero		1


	//   ....[3]....
        /*01c0*/ 	.word	0x00000350
        /*01c4*/ 	.word	0x000000ff
        /*01c8*/ 	.word	0x00028c40
        /*01cc*/ 	.short	0x0100
        /*01ce*/ 	.byte	0x06
	.zero		1


	//   ....[4]....
        /*01d0*/ 	.word	0x00000360
        /*01d4*/ 	.word	0x000000ff
        /*01d8*/ 	.word	0x00028c38
        /*01dc*/ 	.short	0x0100
        /*01de*/ 	.byte	0x06
	.zero		1


	//   ....[5]....
        /*01e0*/ 	.word	0x00000370
        /*01e4*/ 	.word	0x000000ff
        /*01e8*/ 	.word	0x00028c48
        /*01ec*/ 	.short	0x0100
        /*01ee*/ 	.byte	0x06
	.zero		1


	//   ....[6]....
        /*01f0*/ 	.word	0x000004a0
        /*01f4*/ 	.word	0x000000ff
        /*01f8*/ 	.word	0x00028c50
        /*01fc*/ 	.short	0x0100
        /*01fe*/ 	.byte	0x08
	.zero		1


	//   ....[7]....
        /*0200*/ 	.word	0x000004b0
        /*0204*/ 	.word	0x000000ff
        /*0208*/ 	.word	0x00028c60
        /*020c*/ 	.short	0x0100
        /*020e*/ 	.byte	0x08
	.zero		1


	//   ....[8]....
        /*0210*/ 	.word	0x000004c0
        /*0214*/ 	.word	0x000000ff
        /*0218*/ 	.word	0x00028c58
        /*021c*/ 	.short	0x0100
        /*021e*/ 	.byte	0x08
	.zero		1


	//   ....[9]....
        /*0220*/ 	.word	0x000004d0
        /*0224*/ 	.word	0x000000ff
        /*0228*/ 	.word	0x00028c68
        /*022c*/ 	.short	0x0100
        /*022e*/ 	.byte	0x08
	.zero		1


	//   ....[10]....
        /*0230*/ 	.word	0x000005c0
        /*0234*/ 	.word	0x000000ff
        /*0238*/ 	.word	0x00028c70
        /*023c*/ 	.short	0x0100
        /*023e*/ 	.byte	0x06
	.zero		1


	//   ....[11]....
        /*0240*/ 	.word	0x000005d0
        /*0244*/ 	.word	0x000000ff
        /*0248*/ 	.word	0x00028c80
        /*024c*/ 	.short	0x0100
        /*024e*/ 	.byte	0x06
	.zero		1


	//   ....[12]....
        /*0250*/ 	.word	0x000005e0
        /*0254*/ 	.word	0x000000ff
        /*0258*/ 	.word	0x00028c78
        /*025c*/ 	.short	0x0100
        /*025e*/ 	.byte	0x06
	.zero		1


	//   ....[13]....
        /*0260*/ 	.word	0x000005f0
        /*0264*/ 	.word	0x000000ff
        /*0268*/ 	.word	0x00028c88
        /*026c*/ 	.short	0x0100
        /*026e*/ 	.byte	0x06
	.zero		1


	//   ....[14]....
        /*0270*/ 	.word	0x00000720
        /*0274*/ 	.word	0x000000ff
        /*0278*/ 	.word	0x00028c90
        /*027c*/ 	.short	0x0100
        /*027e*/ 	.byte	0x08
	.zero		1


	//   ....[15]....
        /*0280*/ 	.word	0x00000730
        /*0284*/ 	.word	0x000000ff
        /*0288*/ 	.word	0x00028ca0
        /*028c*/ 	.short	0x0100
        /*028e*/ 	.byte	0x08
	.zero		1


	//   ....[16]....
        /*0290*/ 	.word	0x00000740
        /*0294*/ 	.word	0x000000ff
        /*0298*/ 	.word	0x00028c98
        /*029c*/ 	.short	0x0100
        /*029e*/ 	.byte	0x08
	.zero		1


	//   ....[17]....
        /*02a0*/ 	.word	0x00000750
        /*02a4*/ 	.word	0x000000ff
        /*02a8*/ 	.word	0x00028ca8
        /*02ac*/ 	.short	0x0100
        /*02ae*/ 	.byte	0x08
	.zero		1


	//   ....[18]....
        /*02b0*/ 	.word	0x00000880
        /*02b4*/ 	.word	0x000000ff
        /*02b8*/ 	.word	0x00028cb0
        /*02bc*/ 	.short	0x0100
        /*02be*/ 	.byte	0x08
	.zero		1


	//   ....[19]....
        /*02c0*/ 	.word	0x00000890
        /*02c4*/ 	.word	0x000000ff
        /*02c8*/ 	.word	0x00028cc0
        /*02cc*/ 	.short	0x0100
        /*02ce*/ 	.byte	0x08
	.zero		1


	//   ....[20]....
        /*02d0*/ 	.word	0x000008a0
        /*02d4*/ 	.word	0x000000ff
        /*02d8*/ 	.word	0x00028cb8
        /*02dc*/ 	.short	0x0100
        /*02de*/ 	.byte	0x08
	.zero		1


	//   ....[21]....
        /*02e0*/ 	.word	0x000008b0
        /*02e4*/ 	.word	0x000000ff
        /*02e8*/ 	.word	0x00028cc8
        /*02ec*/ 	.short	0x0100
        /*02ee*/ 	.byte	0x08
	.zero		1


	//   ....[22]....
        /*02f0*/ 	.word	0x00001840
        /*02f4*/ 	.word	0x000000ff
        /*02f8*/ 	.word	0x00028c50
        /*02fc*/ 	.short	0x010a
        /*02fe*/ 	.byte	0x10
	.zero		1


	//   ....[23]....
        /*0300*/ 	.word	0x00001b20
        /*0304*/ 	.word	0x00000000
        /*0308*/ 	.word	0x00000000
        /*030c*/ 	.short	0x0101
        /*030e*/ 	.byte	0x3f
	.zero		1


	//   ....[24]....
        /*0310*/ 	.word	0x000024b0
        /*0314*/ 	.word	0x000000ff
        /*0318*/ 	.word	0x00028c50
        /*031c*/ 	.short	0x010a
        /*031e*/ 	.byte	0x06
	.zero		1


	//   ....[25]....
        /*0320*/ 	.word	0x000024f0
        /*0324*/ 	.word	0x000000ff
        /*0328*/ 	.word	0x00028c50
        /*032c*/ 	.short	0x010a
        /*032e*/ 	.byte	0x06
	.zero		1


	//   ....[26]....
        /*0330*/ 	.word	0x00002740
        /*0334*/ 	.word	0x00000003
        /*0338*/ 	.word	0x00000000
        /*033c*/ 	.short	0x0101
        /*033e*/ 	.byte	0x3f
	.zero		1


	//   ....[27]....
        /*0340*/ 	.word	0x000032f0
        /*0344*/ 	.word	0x000000ff
        /*0348*/ 	.word	0x00028c00
        /*034c*/ 	.short	0x010a
        /*034e*/ 	.byte	0x30
	.zero		1


	//   ....[28]....
        /*0350*/ 	.word	0x00003370
        /*0354*/ 	.word	0x00000007
        /*0358*/ 	.word	0x00028c30
        /*035c*/ 	.short	0x010a
        /*035e*/ 	.byte	0x3f
	.zero		1


	//   ....[29]....
        /*0360*/ 	.word	0x000033b0
        /*0364*/ 	.word	0x00000007
        /*0368*/ 	.word	0x00028c30
        /*036c*/ 	.short	0x010a
        /*036e*/ 	.byte	0x3f
	.zero		1


	//   ....[30]....
        /*0370*/ 	.word	0x000040c0
        /*0374*/ 	.word	0x00000005
        /*0378*/ 	.word	0x00000000
        /*037c*/ 	.short	0x0101
        /*037e*/ 	.byte	0x3f
	.zero		1


	//   ....[31]....
        /*0380*/ 	.word	0x00004590
        /*0384*/ 	.word	0x00000007
        /*0388*/ 	.word	0x00028c50
        /*038c*/ 	.short	0x010a
        /*038e*/ 	.byte	0x3f
	.zero		1


	//   ....[32]....
        /*0390*/ 	.word	0x000045d0
        /*0394*/ 	.word	0x00000007
        /*0398*/ 	.word	0x00028c50
        /*039c*/ 	.short	0x010a
        /*039e*/ 	.byte	0x3f
	.zero		1


	//   ....[33]....
        /*03a0*/ 	.word	0x000048b0
        /*03a4*/ 	.word	0x00000007
        /*03a8*/ 	.word	0x00000000
        /*03ac*/ 	.short	0x0101
        /*03ae*/ 	.byte	0x3f
	.zero		1


	//   ....[34]....
        /*03b0*/ 	.word	0x000049f0
        /*03b4*/ 	.word	0x000000ff
        /*03b8*/ 	.word	0x00028c30
        /*03bc*/ 	.short	0x010a
        /*03be*/ 	.byte	0x1d
	.zero		1


	//   ....[35]....
        /*03c0*/ 	.word	0x00004a30
        /*03c4*/ 	.word	0x000000ff
        /*03c8*/ 	.word	0x00028c30
        /*03cc*/ 	.short	0x010a
        /*03ce*/ 	.byte	0x1d
	.zero		1


	//   ....[36]....
        /*03d0*/ 	.word	0x00005810
        /*03d4*/ 	.word	0x00000005
        /*03d8*/ 	.word	0x00000000
        /*03dc*/ 	.short	0x0101
        /*03de*/ 	.byte	0x3f
	.zero		1


	//   ....[37]....
        /*03e0*/ 	.word	0x000063e0
        /*03e4*/ 	.word	0x000000ff
        /*03e8*/ 	.word	0x00028c50
        /*03ec*/ 	.short	0x010a
        /*03ee*/ 	.byte	0x1d
	.zero		1


	//   ....[38]....
        /*03f0*/ 	.word	0x00006420
        /*03f4*/ 	.word	0x000000ff
        /*03f8*/ 	.word	0x00028c50
        /*03fc*/ 	.short	0x010a
        /*03fe*/ 	.byte	0x1d
	.zero		1


	//   ....[39]....
        /*0400*/ 	.word	0x000066c0
        /*0404*/ 	.word	0x000000aa
        /*0408*/ 	.word	0x00000000
        /*040c*/ 	.short	0x0101
        /*040e*/ 	.byte	0x3f
	.zero		1


	//   ....[40]....
        /*0410*/ 	.word	0x000067e0
        /*0414*/ 	.word	0x000000ff
        /*0418*/ 	.word	0x00028c30
        /*041c*/ 	.short	0x010a
        /*041e*/ 	.byte	0x16
	.zero		1


	//   ....[41]....
        /*0420*/ 	.word	0x00006820
        /*0424*/ 	.word	0x000000ff
        /*0428*/ 	.word	0x00028c30
        /*042c*/ 	.short	0x010a
        /*042e*/ 	.byte	0x16
	.zero		1


	//   ....[42]....
        /*0430*/ 	.word	0x000072d0
        /*0434*/ 	.word	0x0000009a
        /*0438*/ 	.word	0x00000000
        /*043c*/ 	.short	0x0101
        /*043e*/ 	.byte	0x3f
	.zero		1


	//   ....[43]....
        /*0440*/ 	.word	0x00007cc0
        /*0444*/ 	.word	0x000000ff
        /*0448*/ 	.word	0x00028c50
        /*044c*/ 	.short	0x010a
        /*044e*/ 	.byte	0x16
	.zero		1


	//   ....[44]....
        /*0450*/ 	.word	0x00007d00
        /*0454*/ 	.word	0x000000ff
        /*0458*/ 	.word	0x00028c50
        /*045c*/ 	.short	0x010a
        /*045e*/ 	.byte	0x16
	.zero		1


	//   ....[45]....
        /*0460*/ 	.word	0x00007f90
        /*0464*/ 	.word	0x000000aa
        /*0468*/ 	.word	0x00000000
        /*046c*/ 	.short	0x0101
        /*046e*/ 	.byte	0x3f
	.zero		1


	//   ....[46]....
        /*0470*/ 	.word	0x00009be0
        /*0474*/ 	.word	0x000000ff
        /*0478*/ 	.word	0x00000000
        /*047c*/ 	.short	0x0101
        /*047e*/ 	.byte	0x05
	.zero		1


	//   ....[47]....
        /*0480*/ 	.word	0x0000b2b0
        /*0484*/ 	.word	0x00000008
        /*0488*/ 	.word	0x00028c40
        /*048c*/ 	.short	0x010a
        /*048e*/ 	.byte	0x3f
	.zero		1


	//   ....[48]....
        /*0490*/ 	.word	0x0000b590
        /*0494*/ 	.word	0x000000ff
        /*0498*/ 	.word	0x00028c20
        /*049c*/ 	.short	0x010a
        /*049e*/ 	.byte	0x25
	.zero		1


	//   ....[49]....
        /*04a0*/ 	.word	0x0000b630
        /*04a4*/ 	.word	0x00000008
        /*04a8*/ 	.word	0x00028c60
        /*04ac*/ 	.short	0x010a
        /*04ae*/ 	.byte	0x3f
	.zero		1


	//   ....[50]....
        /*04b0*/ 	.word	0x0000bc90
        /*04b4*/ 	.word	0x00000002
        /*04b8*/ 	.word	0x00028c40
        /*04bc*/ 	.short	0x010a
        /*04be*/ 	.byte	0x3f
	.zero		1


	//   ....[51]....
        /*04c0*/ 	.word	0x0000be00
        /*04c4*/ 	.word	0x00000002
        /*04c8*/ 	.word	0x00028c60
        /*04cc*/ 	.short	0x010a
        /*04ce*/ 	.byte	0x3f
	.zero		1


	//   ....[52]....
        /*04d0*/ 	.word	0x0000c410
        /*04d4*/ 	.word	0x00000003
        /*04d8*/ 	.word	0x00028c40
        /*04dc*/ 	.short	0x010a
        /*04de*/ 	.byte	0x3f
	.zero		1


	//   ....[53]....
        /*04e0*/ 	.word	0x0000c580
        /*04e4*/ 	.word	0x00000003
        /*04e8*/ 	.word	0x00028c60
        /*04ec*/ 	.short	0x010a
        /*04ee*/ 	.byte	0x3f
	.zero		1


	//   ....[54]....
        /*04f0*/ 	.word	0x0000cb30
        /*04f4*/ 	.word	0x00000002
        /*04f8*/ 	.word	0x00028c40
        /*04fc*/ 	.short	0x010a
        /*04fe*/ 	.byte	0x3f
	.zero		1


	//   ....[55]....
        /*0500*/ 	.word	0x0000cca0
        /*0504*/ 	.word	0x00000002
        /*0508*/ 	.word	0x00028c60
        /*050c*/ 	.short	0x010a
        /*050e*/ 	.byte	0x3f
	.zero		1


	//   ....[56]....
        /*0510*/ 	.word	0x0000d370
        /*0514*/ 	.word	0x00000007
        /*0518*/ 	.word	0x00028c20
        /*051c*/ 	.short	0x010a
        /*051e*/ 	.byte	0x3f
	.zero		1


	//   ....[57]....
        /*0520*/ 	.word	0x0000d4c0
        /*0524*/ 	.word	0x00000005
        /*0528*/ 	.word	0x00000000
        /*052c*/ 	.short	0x010a
        /*052e*/ 	.byte	0x3f
	.zero		1


	//   ....[58]....
        /*0530*/ 	.word	0x0000d530
        /*0534*/ 	.word	0x00000003
        /*0538*/ 	.word	0x00000000
        /*053c*/ 	.short	0x010a
        /*053e*/ 	.byte	0x3f
	.zero		1


	//   ....[59]....
        /*0540*/ 	.word	0x0000d590
        /*0544*/ 	.word	0x00000005
        /*0548*/ 	.word	0x00000000
        /*054c*/ 	.short	0x010a
        /*054e*/ 	.byte	0x3f
	.zero		1


	//   ....[60]....
        /*0550*/ 	.word	0x0000d5c0
        /*0554*/ 	.word	0x00000003
        /*0558*/ 	.word	0x00000000
        /*055c*/ 	.short	0x010a
        /*055e*/ 	.byte	0x3f
	.zero		1


	//   ....[61]....
        /*0560*/ 	.word	0x0000d630
        /*0564*/ 	.word	0x00000003
        /*0568*/ 	.word	0x00028c50
        /*056c*/ 	.short	0x010a
        /*056e*/ 	.byte	0x3f
	.zero		1


	//   ....[62]....
        /*0570*/ 	.word	0x0000d690
        /*0574*/ 	.word	0x00000004
        /*0578*/ 	.word	0x00028c50
        /*057c*/ 	.short	0x010a
        /*057e*/ 	.byte	0x3f
	.zero		1


	//   ....[63]....
        /*0580*/ 	.word	0x0000d6f0
        /*0584*/ 	.word	0x00000003
        /*0588*/ 	.word	0x00028c00
        /*058c*/ 	.short	0x010a
        /*058e*/ 	.byte	0x3f
	.zero		1


	//   ....[64]....
        /*0590*/ 	.word	0x0000d740
        /*0594*/ 	.word	0x00000007
        /*0598*/ 	.word	0x00028c30
        /*059c*/ 	.short	0x010a
        /*059e*/ 	.byte	0x3f
	.zero		1


	//   ....[65]....
        /*05a0*/ 	.word	0x0000d790
        /*05a4*/ 	.word	0x00000007
        /*05a8*/ 	.word	0x00028c50
        /*05ac*/ 	.short	0x010a
        /*05ae*/ 	.byte	0x3f
	.zero		1


	//   ....[66]....
        /*05b0*/ 	.word	0x0000d7f0
        /*05b4*/ 	.word	0x00000004
        /*05b8*/ 	.word	0x00028c30
        /*05bc*/ 	.short	0x010a
        /*05be*/ 	.byte	0x3f
	.zero		1


	//   ....[67]....
        /*05c0*/ 	.word	0x0000d840
        /*05c4*/ 	.word	0x000000aa
        /*05c8*/ 	.word	0x00028c50
        /*05cc*/ 	.short	0x010a
        /*05ce*/ 	.byte	0x3f
	.zero		1


	//   ....[68]....
        /*05d0*/ 	.word	0x0000d8a0
        /*05d4*/ 	.word	0x00000004
        /*05d8*/ 	.word	0x00028c30
        /*05dc*/ 	.short	0x010a
        /*05de*/ 	.byte	0x3f
	.zero		1


	//   ....[69]....
        /*05e0*/ 	.word	0x0000d8f0
        /*05e4*/ 	.word	0x000000aa
        /*05e8*/ 	.word	0x00028c50
        /*05ec*/ 	.short	0x010a
        /*05ee*/ 	.byte	0x3f
	.zero		1


	//   ....[70]....
        /*05f0*/ 	.word	0x0000da70
        /*05f4*/ 	.word	0x00000008
        /*05f8*/ 	.word	0x00028c40
        /*05fc*/ 	.short	0x010a
        /*05fe*/ 	.byte	0x3f
	.zero		1


	//   ....[71]....
        /*0600*/ 	.word	0x0000dad0
        /*0604*/ 	.word	0x00000008
        /*0608*/ 	.word	0x00028c20
        /*060c*/ 	.short	0x010a
        /*060e*/ 	.byte	0x3f
	.zero		1


	//   ....[72]....
        /*0610*/ 	.word	0x0000db20
        /*0614*/ 	.word	0x00000008
        /*0618*/ 	.word	0x00028c60
        /*061c*/ 	.short	0x010a
        /*061e*/ 	.byte	0x3f
	.zero		1


	//   ....[73]....
        /*0620*/ 	.word	0x0000db70
        /*0624*/ 	.word	0x00000002
        /*0628*/ 	.word	0x00028c40
        /*062c*/ 	.short	0x010a
        /*062e*/ 	.byte	0x3f
	.zero		1


	//   ....[74]....
        /*0630*/ 	.word	0x0000dbc0
        /*0634*/ 	.word	0x00000002
        /*0638*/ 	.word	0x00028c60
        /*063c*/ 	.short	0x010a
        /*063e*/ 	.byte	0x3f
	.zero		1


	//   ....[75]....
        /*0640*/ 	.word	0x0000dc10
        /*0644*/ 	.word	0x00000003
        /*0648*/ 	.word	0x00028c40
        /*064c*/ 	.short	0x010a
        /*064e*/ 	.byte	0x3f
	.zero		1


	//   ....[76]....
        /*0650*/ 	.word	0x0000dc60
        /*0654*/ 	.word	0x00000003
        /*0658*/ 	.word	0x00028c60
        /*065c*/ 	.short	0x010a
        /*065e*/ 	.byte	0x3f
	.zero		1


	//   ....[77]....
        /*0660*/ 	.word	0x0000dcb0
        /*0664*/ 	.word	0x00000002
        /*0668*/ 	.word	0x00028c40
        /*066c*/ 	.short	0x010a
        /*066e*/ 	.byte	0x3f
	.zero		1


	//   ....[78]....
        /*0670*/ 	.word	0x0000dd00
        /*0674*/ 	.word	0x00000002
        /*0678*/ 	.word	0x00028c60
        /*067c*/ 	.short	0x010a
        /*067e*/ 	.byte	0x3f
	.zero		1


	//   ....[79]....
        /*0680*/ 	.word	0x0000dde0
        /*0684*/ 	.word	0x00000007
        /*0688*/ 	.word	0x00028c20
        /*068c*/ 	.short	0x010a
        /*068e*/ 	.byte	0x3f
	.zero		1


	//   ....[80]....
        /*0690*/ 	.word	0x0000de30
        /*0694*/ 	.word	0x00000005
        /*0698*/ 	.word	0x00000000
        /*069c*/ 	.short	0x010a
        /*069e*/ 	.byte	0x3f
	.zero		1


	//   ....[81]....
        /*06a0*/ 	.word	0x0000de80
        /*06a4*/ 	.word	0x00000003
        /*06a8*/ 	.word	0x00000000
        /*06ac*/ 	.short	0x010a
        /*06ae*/ 	.byte	0x3f
	.zero		1


	//   ....[82]....
        /*06b0*/ 	.word	0x0000ded0
        /*06b4*/ 	.word	0x00000005
        /*06b8*/ 	.word	0x00000000
        /*06bc*/ 	.short	0x010a
        /*06be*/ 	.byte	0x3f
	.zero		1


	//----- nvinfo : EIATTR_NUM_MBARRIERS
	.align		4
.L_973:
        /*06c0*/ 	.byte	0x03, 0x38
        /*06c2*/ 	.short	0x0016


	//----- nvinfo : EIATTR_EXIT_INSTR_OFFSETS
	.align		4
        /*06c4*/ 	.byte	0x04, 0x1c
        /*06c6*/ 	.short	(.L_975 - .L_974)


	//   ....[0]....
.L_974:
        /*06c8*/ 	.word	0x00000a20


	//   ....[1]....
        /*06cc*/ 	.word	0x0000a4e0


	//   ....[2]....
        /*06d0*/ 	.word	0x0000a540


	//   ....[3]....
        /*06d4*/ 	.word	0x0000d3e0


	//   ....[4]....
        /*06d8*/ 	.word	0x0000d610


	//----- nvinfo : EIATTR_MAX_THREADS
	.align		4
.L_975:
        /*06dc*/ 	.byte	0x04, 0x05
        /*06de*/ 	.short	(.L_977 - .L_976)
.L_976:
        /*06e0*/ 	.word	0x00000180
        /*06e4*/ 	.word	0x00000001
        /*06e8*/ 	.word	0x00000001


	//----- nvinfo : EIATTR_CRS_STACK_SIZE
	.align		4
.L_977:
        /*06ec*/ 	.byte	0x04, 0x1e
        /*06ee*/ 	.short	(.L_979 - .L_978)
.L_978:
        /*06f0*/ 	.word	0x00000000


	//----- nvinfo : EIATTR_CBANK_PARAM_SIZE
	.align		4
.L_979:
        /*06f4*/ 	.byte	0x03, 0x19
        /*06f6*/ 	.short	0x0bf0


	//----- nvinfo : EIATTR_PARAM_CBANK
	.align		4
        /*06f8*/ 	.byte	0x04, 0x0a
        /*06fa*/ 	.short	(.L_981 - .L_980)
	.align		4
.L_980:
        /*06fc*/ 	.word	index@(.nv.constant0._ZN7cutlass13device_kernelIN5flash11enable_sm90INS1_16FlashAttnFwdSm90INS1_25CollectiveMainloopFwdSm90ILi2EN4cute5tupleIJNS5_1CILi1EEES8_S8_EEENS6_IJNS7_ILi64EEESA_SA_EEELi512ENS_6half_tEfNS_4arch4Sm90ELb1ELb0ELb0ELb0ELb0ELb0ELb0ELb0ELb0ELb0ELb0ELb0EEENS1_21CollectiveEpilogueFwdINS6_IJSA_NS7_ILi512EEESA_EEES9_SC_SE_Li256ELb0ELb0ELb0ELb0EEENS1_30DynamicPersistentTileSchedulerILi256ELi32ELb0ELb0ELb1EEEEEEEEEvNT_6ParamsE)
        /*0700*/ 	.short	0x0210
        /*0702*/ 	.short	0x0bf0


	//----- nvinfo : EIATTR_SW_WAR
	.align		4
.L_981:
        /*0704*/ 	.byte	0x04, 0x36
        /*0706*/ 	.short	(.L_983 - .L_982)
.L_982:
        /*0708*/ 	.word	0x00000008
.L_983:


//--------------------- .nv.info._ZN7cutlass13device_kernelIN5flash11enable_sm90INS1_16FlashAttnFwdSm90INS1_25CollectiveMainloopFwdSm90ILi2EN4cute5tupleIJNS5_1CILi1EEES8_S8_EEENS6_IJNS7_ILi64EEESA_SA_EEELi512ENS_6half_tEfNS_4arch4Sm90ELb1ELb0ELb0ELb0ELb0ELb0ELb1ELb0ELb0ELb0ELb0ELb0EEENS1_21CollectiveEpilogueFwdINS6_IJSA_NS7_ILi512EEESA_EEES9_SC_SE_Li256ELb0ELb0ELb0ELb0EEENS1_30DynamicPersistentTileSchedulerILi256ELi32ELb0ELb0ELb1EEEEEEEEEvNT_6ParamsE --------------------------
	.section	.nv.info._ZN7cutlass13device_kernelIN5flash11enable_sm90INS1_16FlashAttnFwdSm90INS1_25CollectiveMainloopFwdSm90ILi2EN4cute5tupleIJNS5_1CILi1EEES8_S8_EEENS6_IJNS7_ILi64EEESA_SA_EEELi512ENS_6half_tEfNS_4arch4Sm90ELb1ELb0ELb0ELb0ELb0ELb0ELb1ELb0ELb0ELb0ELb0ELb0EEENS1_21CollectiveEpilogueFwdINS6_IJSA_NS7_ILi512EEESA_EEES9_SC_SE_Li256ELb0ELb0ELb0ELb0EEENS1_30DynamicPersistentTileSchedulerILi256ELi32ELb0ELb0ELb1EEEEEEEEEvNT_6ParamsE,"",@"SHT_CUDA_INFO"
	.sectionflags	@""
	.align	4


	//----- nvinfo : EIATTR_CUDA_API_VERSION
	.align		4
        /*0000*/ 	.byte	0x04, 0x37
        /*0002*/ 	.short	(.L_985 - .L_984)
.L_984:
        /*0004*/ 	.word	0x00000082


	//----- nvinfo : EIATTR_KPARAM_INFO
	.align		4
.L_985:
        /*0008*/ 	.byte	0x04, 0x17
        /*000a*/ 	.short	(.L_987 - .L_986)
.L_986:
        /*000c*/ 	.word	0x00000000
        /*0010*/ 	.short	0x0000
        /*0012*/ 	.short	0x0070
        /*0014*/ 	.byte	0x00, 0xf0, 0x01, 0x32


	//----- nvinfo : EIATTR_SPARSE_MMA_MASK
	.align		4
.L_987:
        /*0018*/ 	.byte	0x03, 0x50
        /*001a*/ 	.short	0x0000


	//----- nvinfo : EIATTR_MAXREG_COUNT
	.align		4
        /*001c*/ 	.byte	0x03, 0x1b
        /*001e*/ 	.short	0x00a8


	//----- nvinfo : EIATTR_NUM_BARRIERS
	.align		4
        /*0020*/ 	.byte	0x02, 0x4c
        /*0022*/ 	.byte	0x10
	.zero		1


	//----- nvinfo : EIATTR_EXTERNS
	.align		4
        /*0024*/ 	.byte	0x04, 0x0f
        /*0026*/ 	.short	(.L_989 - .L_988)


	//   ....[0]....
	.align		4
.L_988:
        /*0028*/ 	.word	index@(__assertfail)


	//----- nvinfo : EIATTR_ANNOTATIONS
	.align		4
.L_989:
        /*002c*/ 	.byte	0x04, 0x55
        /*002e*/ 	.short	(.L_991 - .L_990)


	//   ....[0]....
.L_990:
        /*0030*/ 	.word	0x00000001
        /*0034*/ 	.byte	0x90, 0x09, 0x00, 0x00, 0x01, 0x00, 0x00, 0x00, 0xb0, 0x0a, 0x00, 0x00, 0x01, 0x00, 0x00, 0x00
        /*0044*/ 	.byte	0xa0, 0x13, 0x01, 0x00


	//----- nvinfo : EIATTR_MERCURY_ISA_VERSION
	.align		4
.L_991:
        /*0048*/ 	.byte	0x03, 0x5f
        /*004a*/ 	.short	0x0101


	//----- nvinfo : EIATTR_INT_WARP_WIDE_INSTR_OFFSETS
	.align		4
        /*004c*/ 	.byte	0x04, 0x31
        /*004e*/ 	.short	(.L_993 - .L_992)


	//   ....[0]....
.L_992:
        /*0050*/ 	.word	0x000001c0


	//   ....[1]....
        /*0054*/ 	.word	0x000001f0


	//   ....[2]....
        /*0058*/ 	.word	0x00000200


	//   ....[3]....
        /*005c*/ 	.word	0x00000270


	//   ....[4]....
        /*0060*/ 	.word	0x0000e6c0


	//   ....[5]....
        /*0064*/ 	.word	0x0000e750


	//   ....[6]....
        /*0068*/ 	.word	0x0000ec40


	//   ....[7]....
        /*006c*/ 	.word	0x00011080


	//   ....[8]....
        /*0070*/ 	.word	0x00011110


	//----- nvinfo : EIATTR_COOP_GROUP_MASK_REGIDS
	.align		4
.L_993:
        /*0074*/ 	.byte	0x04, 0x29
        /*0076*/ 	.short	(.L_995 - .L_994)


	//   ....[0]....
.L_994:
        /*0078*/ 	.word	0xffffffff


	//   ....[1]....
        /*007c*/ 	.word	0xffffffff


	//   ....[2]....
        /*0080*/ 	.word	0xffffffff


	//   ....[3]....
        /*0084*/ 	.word	0xffffffff


	//   ....[4]....
        /*0088*/ 	.word	0xffffffff


	//   ....[5]....
        /*008c*/ 	.word	0xffffffff


	//   ....[6]....
        /*0090*/ 	.word	0xffffffff


	//   ....[7]....
        /*0094*/ 	.word	0xffffffff


	//   ....[8]....
        /*0098*/ 	.word	0xffffffff


	//   ....[9]....
        /*009c*/ 	.word	0xffffffff


	//   ....[10]....
        /*00a0*/ 	.word	0xffffffff


	//   ....[11]....
        /*00a4*/ 	.word	0xffffffff


	//   ....[12]....
        /*00a8*/ 	.word	0xffffffff


	//   ....[13]....
        /*00ac*/ 	.word	0xffffffff


	//   ....[14]....
        /*00b0*/ 	.word	0xffffffff


	//   ....[15]....
        /*00b4*/ 	.word	0xffffffff


	//   ....[16]....
        /*00b8*/ 	.word	0xffffffff


	//   ....[17]....
        /*00bc*/ 	.word	0xffffffff


	//   ....[18]....
        /*00c0*/ 	.word	0xffffffff


	//   ....[19]....
        /*00c4*/ 	.word	0xffffffff


	//   ....[20]....
        /*00c8*/ 	.word	0xffffffff


	//   ....[21]....
        /*00cc*/ 	.word	0xffffffff


	//   ....[22]....
        /*00d0*/ 	.word	0xffffffff


	//   ....[23]....
        /*00d4*/ 	.word	0xffffffff


	//   ....[24]....
        /*00d8*/ 	.word	0xffffffff


	//   ....[25]....
        /*00dc*/ 	.word	0xffffffff


	//   ....[26]....
        /*00e0*/ 	.word	0xffffffff


	//   ....[27]....
        /*00e4*/ 	.word	0xffffffff


	//   ....[28]....
        /*00e8*/ 	.word	0xffffffff


	//   ....[29]....
        /*00ec*/ 	.word	0xffffffff


	//   ....[30]....
        /*00f0*/ 	.word	0xffffffff


	//   ....[31]....
        /*00f4*/ 	.word	0xffffffff


	//   ....[32]....
        /*00f8*/ 	.word	0xffffffff


	//   ....[33]....
        /*00fc*/ 	.word	0xffffffff


	//   ....[34]....
        /*0100*/ 	.word	0xffffffff


	//   ....[35]....
        /*0104*/ 	.word	0xffffffff


	//   ....[36]....
        /*0108*/ 	.word	0x0500000f


	//   ....[37]....
        /*010c*/ 	.word	0x0500000f


	//----- nvinfo : EIATTR_COOP_GROUP_INSTR_OFFSETS
	.align		4
.L_995:
        /*0110*/ 	.byte	0x04, 0x28
        /*0112*/ 	.short	(.L_997 - .L_996)


	//   ....[0]....
.L_996:
        /*0114*/ 	.word	0x00000070


	//   ....[1]....
        /*0118*/ 	.word	0x000001d0


	//   ....[2]....
        /*011c*/ 	.word	0x00000220


	//   ....[3]....
        /*0120*/ 	.word	0x000003f0


	//   ....[4]....
        /*0124*/ 	.word	0x00000550


	//   ....[5]....
        /*0128*/ 	.word	0x00000670


	//   ....[6]....
        /*012c*/ 	.word	0x000007d0


	//   ....[7]....
        /*0130*/ 	.word	0x000017e0


	//   ....[8]....
        /*0134*/ 	.word	0x00002f40


	//   ....[9]....
        /*0138*/ 	.word	0x00003ef0


	//   ....[10]....
        /*013c*/ 	.word	0x00004f30


	//   ....[11]....
        /*0140*/ 	.word	0x00005030


	//   ....[12]....
        /*0144*/ 	.word	0x00005330


	//   ....[13]....
        /*0148*/ 	.word	0x000053e0


	//   ....[14]....
        /*014c*/ 	.word	0x00005c40


	//   ....[15]....
        /*0150*/ 	.word	0x000068e0


	//   ....[16]....
        /*0154*/ 	.word	0x00007810


	//   ....[17]....
        /*0158*/ 	.word	0x00007910


	//   ....[18]....
        /*015c*/ 	.word	0x00007c30


	//   ....[19]....
        /*0160*/ 	.word	0x00007cc0


	//   ....[20]....
        /*0164*/ 	.word	0x00008e60


	//   ....[21]....
        /*0168*/ 	.word	0x00009b00


	//   ....[22]....
        /*016c*/ 	.word	0x0000a780


	//   ....[23]....
        /*0170*/ 	.word	0x0000a7b0


	//   ....[24]....
        /*0174*/ 	.word	0x0000aaa0


	//   ....[25]....
        /*0178*/ 	.word	0x0000ac70


	//   ....[26]....
        /*017c*/ 	.word	0x0000bba0


	//   ....[27]....
        /*0180*/ 	.word	0x0000bc00


	//   ....[28]....
        /*0184*/ 	.word	0x0000bc40


	//   ....[29]....
        /*0188*/ 	.word	0x0000bcb0


	//   ....[30]....
        /*018c*/ 	.word	0x0000bcd0


	//   ....[31]....
        /*0190*/ 	.word	0x0000c730


	//   ....[32]....
        /*0194*/ 	.word	0x0000d4e0


	//   ....[33]....
        /*0198*/ 	.word	0x0000e150


	//   ....[34]....
        /*019c*/ 	.word	0x00011190


	//   ....[35]....
        /*01a0*/ 	.word	0x00011340


	//   ....[36]....
        /*01a4*/ 	.word	0x000118e0


	//   ....[37]....
        /*01a8*/ 	.word	0x00011cc0


	//----- nvinfo : EIATTR_REG_RECONFIG
	.align		4
.L_997:
        /*01ac*/ 	.byte	0x01, 0x54
	.zero		2


	//----- nvinfo : EIATTR_SYSCALL_OFFSETS
	.align		4
        /*01b0*/ 	.byte	0x04, 0x46
        /*01b2*/ 	.short	(.L_999 - .L_998)


	//   ....[0]....
.L_998:
        /*01b4*/ 	.word	0x00003100


	//   ....[1]....
        /*01b8*/ 	.word	0x0000e8e0


	//   ....[2]....
        /*01bc*/ 	.word	0x0000ea20


	//   ....[3]....
        /*01c0*/ 	.word	0x0000eb20


	//----- nvinfo : EIATTR_MBARRIER_INSTR_OFFSETS
	.align		4
.L_999:
        /*01c4*/ 	.byte	0x04, 0x39
        /*01c6*/ 	.short	(.L_1001 - .L_1000)


	//   ....[0]....
.L_1000:
        /*01c8*/ 	.word	0x000002d0
        /*01cc*/ 	.word	0x000000ff
        /*01d0*/ 	.word	0x00038800
        /*01d4*/ 	.short	0x0100
        /*01d6*/ 	.byte	0x06
	.zero		1


	//   ....[1]....
        /*01d8*/ 	.word	0x000002e0
        /*01dc*/ 	.word	0x000000ff
        /*01e0*/ 	.word	0x00038810
        /*01e4*/ 	.short	0x0100
        /*01e6*/ 	.byte	0x06
	.zero		1


	//   ....[2]....
        /*01e8*/ 	.word	0x000002f0
        /*01ec*/ 	.word	0x000000ff
        /*01f0*/ 	.word	0x00038820
        /*01f4*/ 	.short	0x0100
        /*01f6*/ 	.byte	0x06
	.zero		1


	//   ....[3]....
        /*01f8*/ 	.word	0x000003a0
        /*01fc*/ 	.word	0x000000ff
        /*0200*/ 	.word	0x00038830
        /*0204*/ 	.short	0x0100
        /*0206*/ 	.byte	0x06
	.zero		1


	//   ....[4]....
        /*0208*/ 	.word	0x000003b0
        /*020c*/ 	.word	0x000000ff
        /*0210*/ 	.word	0x00038840
        /*0214*/ 	.short	0x0100
        /*0216*/ 	.byte	0x06
	.zero		1


	//   ....[5]....
        /*0218*/ 	.word	0x000003c0
        /*021c*/ 	.word	0x000000ff
        /*0220*/ 	.word	0x00038838
        /*0224*/ 	.short	0x0100
        /*0226*/ 	.byte	0x06
	.zero		1


	//   ....[6]....
        /*0228*/ 	.word	0x000003d0
        /*022c*/ 	.word	0x000000ff
        /*0230*/ 	.word	0x00038848
        /*0234*/ 	.short	0x0100
        /*0236*/ 	.byte	0x06
	.zero		1


	//   ....[7]....
        /*0238*/ 	.word	0x00000500
        /*023c*/ 	.word	0x000000ff
        /*0240*/ 	.word	0x00038850
        /*0244*/ 	.short	0x0100
        /*0246*/ 	.byte	0x08
	.zero		1


	//   ....[8]....
        /*0248*/ 	.word	0x00000510
        /*024c*/ 	.word	0x000000ff
        /*0250*/ 	.word	0x00038860
        /*0254*/ 	.short	0x0100
        /*0256*/ 	.byte	0x08
	.zero		1


	//   ....[9]....
        /*0258*/ 	.word	0x00000520
        /*025c*/ 	.word	0x000000ff
        /*0260*/ 	.word	0x00038858
        /*0264*/ 	.short	0x0100
        /*0266*/ 	.byte	0x08
	.zero		1


	//   ....[10]....
        /*0268*/ 	.word	0x00000530
        /*026c*/ 	.word	0x000000ff
        /*0270*/ 	.word	0x00038868
        /*0274*/ 	.short	0x0100
        /*0276*/ 	.byte	0x08
	.zero		1


	//   ....[11]....
        /*0278*/ 	.word	0x00000620
        /*027c*/ 	.word	0x000000ff
        /*0280*/ 	.word	0x00038870
        /*0284*/ 	.short	0x0100
        /*0286*/ 	.byte	0x06
	.zero		1


	//   ....[12]....
        /*0288*/ 	.word	0x00000630
        /*028c*/ 	.word	0x000000ff
        /*0290*/ 	.word	0x00038880
        /*0294*/ 	.short	0x0100
        /*0296*/ 	.byte	0x06
	.zero		1


	//   ....[13]....
        /*0298*/ 	.word	0x00000640
        /*029c*/ 	.word	0x000000ff
        /*02a0*/ 	.word	0x00038878
        /*02a4*/ 	.short	0x0100
        /*02a6*/ 	.byte	0x06
	.zero		1


	//   ....[14]....
        /*02a8*/ 	.word	0x00000650
        /*02ac*/ 	.word	0x000000ff
        /*02b0*/ 	.word	0x00038888
        /*02b4*/ 	.short	0x0100
        /*02b6*/ 	.byte	0x06
	.zero		1


	//   ....[15]....
        /*02b8*/ 	.word	0x00000780
        /*02bc*/ 	.word	0x000000ff
        /*02c0*/ 	.word	0x00038890
        /*02c4*/ 	.short	0x0100
        /*02c6*/ 	.byte	0x08
	.zero		1


	//   ....[16]....
        /*02c8*/ 	.word	0x00000790
        /*02cc*/ 	.word	0x000000ff
        /*02d0*/ 	.word	0x000388a0
        /*02d4*/ 	.short	0x0100
        /*02d6*/ 	.byte	0x08
	.zero		1


	//   ....[17]....
        /*02d8*/ 	.word	0x000007a0
        /*02dc*/ 	.word	0x000000ff
        /*02e0*/ 	.word	0x00038898
        /*02e4*/ 	.short	0x0100
        /*02e6*/ 	.byte	0x08
	.zero		1


	//   ....[18]....
        /*02e8*/ 	.word	0x000007b0
        /*02ec*/ 	.word	0x000000ff
        /*02f0*/ 	.word	0x000388a8
        /*02f4*/ 	.short	0x0100
        /*02f6*/ 	.byte	0x08
	.zero		1


	//   ....[19]....
        /*02f8*/ 	.word	0x000008e0
        /*02fc*/ 	.word	0x000000ff
        /*0300*/ 	.word	0x000388b0
        /*0304*/ 	.short	0x0100
        /*0306*/ 	.byte	0x08
	.zero		1


	//   ....[20]....
        /*0308*/ 	.word	0x000008f0
        /*030c*/ 	.word	0x000000ff
        /*0310*/ 	.word	0x000388c0
        /*0314*/ 	.short	0x0100
        /*0316*/ 	.byte	0x08
	.zero		1


	//   ....[21]....
        /*0318*/ 	.word	0x00000900
        /*031c*/ 	.word	0x000000ff
        /*0320*/ 	.word	0x000388b8
        /*0324*/ 	.short	0x0100
        /*0326*/ 	.byte	0x08
	.zero		1


	//   ....[22]....
        /*0328*/ 	.word	0x00000910
        /*032c*/ 	.word	0x000000ff
        /*0330*/ 	.word	0x000388c8
        /*0334*/ 	.short	0x0100
        /*0336*/ 	.byte	0x08
	.zero		1


	//   ....[23]....
        /*0338*/ 	.word	0x00001b50
        /*033c*/ 	.word	0x00000004
        /*0340*/ 	.word	0x00000000
        /*0344*/ 	.short	0x0101
        /*0346*/ 	.byte	0x3f
	.zero		1


	//   ....[24]....
        /*0348*/ 	.word	0x00002620
        /*034c*/ 	.word	0x00000004
        /*0350*/ 	.word	0x00000000
        /*0354*/ 	.short	0x0101
        /*0356*/ 	.byte	0x3f
	.zero		1


	//   ....[25]....
        /*0358*/ 	.word	0x00003180
        /*035c*/ 	.word	0x000000ff
        /*0360*/ 	.word	0x00038800
        /*0364*/ 	.short	0x010a
        /*0366*/ 	.byte	0x25
	.zero		1


	//   ....[26]....
        /*0368*/ 	.word	0x000031e0
        /*036c*/ 	.word	0x00000005
        /*0370*/ 	.word	0x00038830
        /*0374*/ 	.short	0x010a
        /*0376*/ 	.byte	0x3f
	.zero		1


	//   ....[27]....
        /*0378*/ 	.word	0x00003220
        /*037c*/ 	.word	0x00000005
        /*0380*/ 	.word	0x00038830
        /*0384*/ 	.short	0x010a
        /*0386*/ 	.byte	0x3f
	.zero		1


	//   ....[28]....
        /*0388*/ 	.word	0x000034a0
        /*038c*/ 	.word	0x000000ff
        /*0390*/ 	.word	0x00038810
        /*0394*/ 	.short	0x010a
        /*0396*/ 	.byte	0x25
	.zero		1


	//   ....[29]....
        /*0398*/ 	.word	0x000034e0
        /*039c*/ 	.word	0x00000005
        /*03a0*/ 	.word	0x00038850
        /*03a4*/ 	.short	0x010a
        /*03a6*/ 	.byte	0x3f
	.zero		1


	//   ....[30]....
        /*03a8*/ 	.word	0x000035c0
        /*03ac*/ 	.word	0x00000005
        /*03b0*/ 	.word	0x00038850
        /*03b4*/ 	.short	0x010a
        /*03b6*/ 	.byte	0x3f
	.zero		1


	//   ....[31]....
        /*03b8*/ 	.word	0x00005630
        /*03bc*/ 	.word	0x00000018
        /*03c0*/ 	.word	0x00000000
        /*03c4*/ 	.short	0x0101
        /*03c6*/ 	.byte	0x3f
	.zero		1


	//   ....[32]....
        /*03c8*/ 	.word	0x00005c60
        /*03cc*/ 	.word	0x00000005
        /*03d0*/ 	.word	0x00000000
        /*03d4*/ 	.short	0x0101
        /*03d6*/ 	.byte	0x3f
	.zero		1


	//   ....[33]....
        /*03d8*/ 	.word	0x00005d70
        /*03dc*/ 	.word	0x0000000a
        /*03e0*/ 	.word	0x00038830
        /*03e4*/ 	.short	0x010a
        /*03e6*/ 	.byte	0x3f
	.zero		1


	//   ....[34]....
        /*03e8*/ 	.word	0x00005dc0
        /*03ec*/ 	.word	0x0000000a
        /*03f0*/ 	.word	0x00038830
        /*03f4*/ 	.short	0x010a
        /*03f6*/ 	.byte	0x3f
	.zero		1


	//   ....[35]....
        /*03f8*/ 	.word	0x00005f40
        /*03fc*/ 	.word	0x0000000a
        /*0400*/ 	.word	0x00038850
        /*0404*/ 	.short	0x010a
        /*0406*/ 	.byte	0x3f
	.zero		1


	//   ....[36]....
        /*0408*/ 	.word	0x00005f80
        /*040c*/ 	.word	0x0000000a
        /*0410*/ 	.word	0x00038850
        /*0414*/ 	.short	0x010a
        /*0416*/ 	.byte	0x3f
	.zero		1


	//   ....[37]....
        /*0418*/ 	.word	0x00007f30
        /*041c*/ 	.word	0x0000000e
        /*0420*/ 	.word	0x00000000
        /*0424*/ 	.short	0x0101
        /*0426*/ 	.byte	0x3f
	.zero		1


	//   ....[38]....
        /*0428*/ 	.word	0x00008e80
        /*042c*/ 	.word	0x0000000a
        /*0430*/ 	.word	0x00000000
        /*0434*/ 	.short	0x0101
        /*0436*/ 	.byte	0x3f
	.zero		1


	//   ....[39]....
        /*0438*/ 	.word	0x00008fc0
        /*043c*/ 	.word	0x00000009
        /*0440*/ 	.word	0x00038830
        /*0444*/ 	.short	0x010a
        /*0446*/ 	.byte	0x3f
	.zero		1


	//   ....[40]....
        /*0448*/ 	.word	0x00009010
        /*044c*/ 	.word	0x00000009
        /*0450*/ 	.word	0x00038830
        /*0454*/ 	.short	0x010a
        /*0456*/ 	.byte	0x3f
	.zero		1


	//   ....[41]....
        /*0458*/ 	.word	0x00009190
        /*045c*/ 	.word	0x00000009
        /*0460*/ 	.word	0x00038850
        /*0464*/ 	.short	0x010a
        /*0466*/ 	.byte	0x3f
	.zero		1


	//   ....[42]....
        /*0468*/ 	.word	0x000091d0
        /*046c*/ 	.word	0x00000009
        /*0470*/ 	.word	0x00038850
        /*0474*/ 	.short	0x010a
        /*0476*/ 	.byte	0x3f
	.zero		1


	//   ....[43]....
        /*0478*/ 	.word	0x0000afe0
        /*047c*/ 	.word	0x00000098
        /*0480*/ 	.word	0x00000000
        /*0484*/ 	.short	0x0101
        /*0486*/ 	.byte	0x3f
	.zero		1


	//   ....[44]....
        /*0488*/ 	.word	0x0000bbc0
        /*048c*/ 	.word	0x00000009
        /*0490*/ 	.word	0x00000000
        /*0494*/ 	.short	0x0101
        /*0496*/ 	.byte	0x3f
	.zero		1


	//   ....[45]....
        /*0498*/ 	.word	0x0000d820
        /*049c*/ 	.word	0x000000ff
        /*04a0*/ 	.word	0x00000000
        /*04a4*/ 	.short	0x0101
        /*04a6*/ 	.byte	0x05
	.zero		1


	//   ....[46]....
        /*04a8*/ 	.word	0x0000eee0
        /*04ac*/ 	.word	0x00000008
        /*04b0*/ 	.word	0x00038840
        /*04b4*/ 	.short	0x010a
        /*04b6*/ 	.byte	0x3f
	.zero		1


	//   ....[47]....
        /*04b8*/ 	.word	0x0000f510
        /*04bc*/ 	.word	0x000000ff
        /*04c0*/ 	.word	0x00038820
        /*04c4*/ 	.short	0x010a
        /*04c6*/ 	.byte	0x26
	.zero		1


	//   ....[48]....
        /*04c8*/ 	.word	0x0000f5b0
        /*04cc*/ 	.word	0x00000005
        /*04d0*/ 	.word	0x00038860
        /*04d4*/ 	.short	0x010a
        /*04d6*/ 	.byte	0x3f
	.zero		1


	//   ....[49]....
        /*04d8*/ 	.word	0x0000fc10
        /*04dc*/ 	.word	0x00000002
        /*04e0*/ 	.word	0x00038840
        /*04e4*/ 	.short	0x010a
        /*04e6*/ 	.byte	0x3f
	.zero		1


	//   ....[50]....
        /*04e8*/ 	.word	0x0000fd80
        /*04ec*/ 	.word	0x00000002
        /*04f0*/ 	.word	0x00038860
        /*04f4*/ 	.short	0x010a
        /*04f6*/ 	.byte	0x3f
	.zero		1


	//   ....[51]....
        /*04f8*/ 	.word	0x00010390
        /*04fc*/ 	.word	0x00000003
        /*0500*/ 	.word	0x00038840
        /*0504*/ 	.short	0x010a
        /*0506*/ 	.byte	0x3f
	.zero		1


	//   ....[52]....
        /*0508*/ 	.word	0x00010500
        /*050c*/ 	.word	0x00000003
        /*0510*/ 	.word	0x00038860
        /*0514*/ 	.short	0x010a
        /*0516*/ 	.byte	0x3f
	.zero		1


	//   ....[53]....
        /*0518*/ 	.word	0x00010ab0
        /*051c*/ 	.word	0x00000002
        /*0520*/ 	.word	0x00038840
        /*0524*/ 	.short	0x010a
        /*0526*/ 	.byte	0x3f
	.zero		1


	//   ....[54]....
        /*0528*/ 	.word	0x00010c20
        /*052c*/ 	.word	0x00000002
        /*0530*/ 	.word	0x00038860
        /*0534*/ 	.short	0x010a
        /*0536*/ 	.byte	0x3f
	.zero		1


	//   ....[55]....
        /*0538*/ 	.word	0x000112f0
        /*053c*/ 	.word	0x00000007
        /*0540*/ 	.word	0x00038820
        /*0544*/ 	.short	0x010a
        /*0546*/ 	.byte	0x3f
	.zero		1


	//   ....[56]....
        /*0548*/ 	.word	0x00011460
        /*054c*/ 	.word	0x00000005
        /*0550*/ 	.word	0x00000000
        /*0554*/ 	.short	0x010a
        /*0556*/ 	.byte	0x3f
	.zero		1


	//   ....[57]....
        /*0558*/ 	.word	0x000114d0
        /*055c*/ 	.word	0x00000003
        /*0560*/ 	.word	0x00000000
        /*0564*/ 	.short	0x010a
        /*0566*/ 	.byte	0x3f
	.zero		1


	//   ....[58]....
        /*0568*/ 	.word	0x00011530
        /*056c*/ 	.word	0x00000005
        /*0570*/ 	.word	0x00000000
        /*0574*/ 	.short	0x010a
        /*0576*/ 	.byte	0x3f
	.zero		1


	//   ....[59]....
        /*0578*/ 	.word	0x00011560
        /*057c*/ 	.word	0x00000003
        /*0580*/ 	.word	0x00000000
        /*0584*/ 	.short	0x010a
        /*0586*/ 	.byte	0x3f
	.zero		1


	//   ....[60]....
        /*0588*/ 	.word	0x000115d0
        /*058c*/ 	.word	0x00000000
        /*0590*/ 	.word	0x00038800
        /*0594*/ 	.short	0x010a
        /*0596*/ 	.byte	0x3f
	.zero		1


	//   ....[61]....
        /*0598*/ 	.word	0x00011620
        /*059c*/ 	.word	0x00000005
        /*05a0*/ 	.word	0x00038830
        /*05a4*/ 	.short	0x010a
        /*05a6*/ 	.byte	0x3f
	.zero		1


	//   ....[62]....
        /*05a8*/ 	.word	0x00011680
        /*05ac*/ 	.word	0x00000004
        /*05b0*/ 	.word	0x00038810
        /*05b4*/ 	.short	0x010a
        /*05b6*/ 	.byte	0x3f
	.zero		1


	//   ....[63]....
        /*05b8*/ 	.word	0x000116d0
        /*05bc*/ 	.word	0x00000005
        /*05c0*/ 	.word	0x00038850
        /*05c4*/ 	.short	0x010a
        /*05c6*/ 	.byte	0x3f
	.zero		1


	//   ....[64]....
        /*05c8*/ 	.word	0x00011720
        /*05cc*/ 	.word	0x0000000a
        /*05d0*/ 	.word	0x00038830
        /*05d4*/ 	.short	0x010a
        /*05d6*/ 	.byte	0x3f
	.zero		1


	//   ....[65]....
        /*05d8*/ 	.word	0x00011770
        /*05dc*/ 	.word	0x0000000a
        /*05e0*/ 	.word	0x00038850
        /*05e4*/ 	.short	0x010a
        /*05e6*/ 	.byte	0x3f
	.zero		1


	//   ....[66]....
        /*05e8*/ 	.word	0x000117c0
        /*05ec*/ 	.word	0x00000009
        /*05f0*/ 	.word	0x00038830
        /*05f4*/ 	.short	0x010a
        /*05f6*/ 	.byte	0x3f
	.zero		1


	//   ....[67]....
        /*05f8*/ 	.word	0x00011810
        /*05fc*/ 	.word	0x00000009
        /*0600*/ 	.word	0x00038850
        /*0604*/ 	.short	0x010a
        /*0606*/ 	.byte	0x3f
	.zero		1


	//   ....[68]....
        /*0608*/ 	.word	0x00011990
        /*060c*/ 	.word	0x00000008
        /*0610*/ 	.word	0x00038840
        /*0614*/ 	.short	0x010a
        /*0616*/ 	.byte	0x3f
	.zero		1


	//   ....[69]....
        /*0618*/ 	.word	0x000119f0
        /*061c*/ 	.word	0x00000008
        /*0620*/ 	.word	0x00038820
        /*0624*/ 	.short	0x010a
        /*0626*/ 	.byte	0x3f
	.zero		1


	//   ....[70]....
        /*0628*/ 	.word	0x00011a40
        /*062c*/ 	.word	0x00000005
        /*0630*/ 	.word	0x00038860
        /*0634*/ 	.short	0x010a
        /*0636*/ 	.byte	0x3f
	.zero		1


	//   ....[71]....
        /*0638*/ 	.word	0x00011a90
        /*063c*/ 	.word	0x00000002
        /*0640*/ 	.word	0x00038840
        /*0644*/ 	.short	0x010a
        /*0646*/ 	.byte	0x3f
	.zero		1


	//   ....[72]....
        /*0648*/ 	.word	0x00011ae0
        /*064c*/ 	.word	0x00000002
        /*0650*/ 	.word	0x00038860
        /*0654*/ 	.short	0x010a
        /*0656*/ 	.byte	0x3f
	.zero		1


	//   ....[73]....
        /*0658*/ 	.word	0x00011b30
        /*065c*/ 	.word	0x00000003
        /*0660*/ 	.word	0x00038840
        /*0664*/ 	.short	0x010a
        /*0666*/ 	.byte	0x3f
	.zero		1


	//   ....[74]....
        /*0668*/ 	.word	0x00011b80
        /*066c*/ 	.word	0x00000003
        /*0670*/ 	.word	0x00038860
        /*0674*/ 	.short	0x010a
        /*0676*/ 	.byte	0x3f
	.zero		1


	//   ....[75]....
        /*0678*/ 	.word	0x00011bd0
        /*067c*/ 	.word	0x00000002
        /*0680*/ 	.word	0x00038840
        /*0684*/ 	.short	0x010a
        /*0686*/ 	.byte	0x3f
	.zero		1


	//   ....[76]....
        /*0688*/ 	.word	0x00011c20
        /*068c*/ 	.word	0x00000002
        /*0690*/ 	.word	0x00038860
        /*0694*/ 	.short	0x010a
        /*0696*/ 	.byte	0x3f
	.zero		1


	//   ....[77]....
        /*0698*/ 	.word	0x00011d00
        /*069c*/ 	.word	0x00000007
        /*06a0*/ 	.word	0x00038820
        /*06a4*/ 	.short	0x010a
        /*06a6*/ 	.byte	0x3f
	.zero		1


	//   ....[78]....
        /*06a8*/ 	.word	0x00011d50
        /*06ac*/ 	.word	0x00000005
        /*06b0*/ 	.word	0x00000000
        /*06b4*/ 	.short	0x010a
        /*06b6*/ 	.byte	0x3f
	.zero		1


	//   ....[79]....
        /*06b8*/ 	.word	0x00011da0
        /*06bc*/ 	.word	0x00000003
        /*06c0*/ 	.word	0x00000000
        /*06c4*/ 	.short	0x010a
        /*06c6*/ 	.byte	0x3f
	.zero		1


	//   ....[80]....
        /*06c8*/ 	.word	0x00011df0
        /*06cc*/ 	.word	0x00000005
        /*06d0*/ 	.word	0x00000000
        /*06d4*/ 	.short	0x010a
        /*06d6*/ 	.byte	0x3f
	.zero		1


	//----- nvinfo : EIATTR_NUM_MBARRIERS
	.align		4
.L_1001:
        /*06d8*/ 	.byte	0x03, 0x38
        /*06da*/ 	.short	0x0017


	//----- nvinfo : EIATTR_EXIT_INSTR_OFFSETS
	.align		4
        /*06dc*/ 	.byte	0x04, 0x1c
        /*06de*/ 	.short	(.L_1003 - .L_1002)


	//   ....[0]....
.L_1002:
        /*06e0*/ 	.word	0x00000aa0


	//   ....[1]....
        /*06e4*/ 	.word	0x0000e110


	//   ....[2]....
        /*06e8*/ 	.word	0x0000e170


	//   ....[3]....
        /*06ec*/ 	.word	0x00011360


	//   ....[4]....
        /*06f0*/ 	.word	0x000115b0


	//----- nvinfo : EIATTR_MAX_THREADS
	.align		4
.L_1003:
        /*06f4*/ 	.byte	0x04, 0x05
        /*06f6*/ 	.short	(.L_1005 - .L_1004)
.L_1004:
        /*06f8*/ 	.word	0x00000180
        /*06fc*/ 	.word	0x00000001
        /*0700*/ 	.word	0x00000001


	//----- nvinfo : EIATTR_CRS_STACK_SIZE
	.align		4
.L_1005:
        /*0704*/ 	.byte	0x04, 0x1e
        /*0706*/ 	.short	(.L_1007 - .L_1006)
.L_1006:
        /*0708*/ 	.word	0x00000000


	//----- nvinfo : EIATTR_CBANK_PARAM_SIZE
	.align		4
.L_1007:
        /*070c*/ 	.byte	0x03, 0x19
        /*070e*/ 	.short	0x0cf0


	//----- nvinfo : EIATTR_PARAM_CBANK
	.align		4
        /*0710*/ 	.byte	0x04, 0x0a
        /*0712*/ 	.short	(.L_1009 - .L_1008)
	.align		4
.L_1008:
        /*0714*/ 	.word	index@(.nv.constant0._ZN7cutlass13device_kernelIN5flash11enable_sm90INS1_16FlashAttnFwdSm90INS1_25CollectiveMainloopFwdSm90ILi2EN4cute5tupleIJNS5_1CILi1EEES8_S8_EEENS6_IJNS7_ILi64EEESA_SA_EEELi512ENS_6half_tEfNS_4arch4Sm90ELb1ELb0ELb0ELb0ELb0ELb0ELb1ELb0ELb0ELb0ELb0ELb0EEENS1_21CollectiveEpilogueFwdINS6_IJSA_NS7_ILi512EEESA_EEES9_SC_SE_Li256ELb0ELb0ELb0ELb0EEENS1_30DynamicPersistentTileSchedulerILi256ELi32ELb0ELb0ELb1EEEEEEEEEvNT_6ParamsE)
        /*0718*/ 	.short	0x0210
        /*071a*/ 	.short	0x0cf0


	//----- nvinfo : EIATTR_SW_WAR
	.align		4
.L_1009:
        /*071c*/ 	.byte	0x04, 0x36
        /*071e*/ 	.short	(.L_1011 - .L_1010)
.L_1010:
        /*0720*/ 	.word	0x00000008
.L_1011:


//--------------------- .nv.info._ZN7cutlass13device_kernelIN5flash11enable_sm90INS1_16FlashAttnFwdSm90INS1_25CollectiveMainloopFwdSm90ILi2EN4cute5tupleIJNS5_1CILi1EEES8_S8_EEENS6_IJNS7_ILi64EEESA_SA_EEELi512ENS_6half_tEfNS_4arch4Sm90ELb1ELb0ELb0ELb1ELb0ELb0ELb0ELb0ELb0ELb0ELb0ELb0EEENS1_21CollectiveEpilogueFwdINS6_IJSA_NS7_ILi512EEESA_EEES9_SC_SE_Li256ELb1ELb0ELb0ELb0EEENS1_36VarlenDynamicPersistentTileSchedulerILi64ELi64ELi256ELi32ELb0ELb0ELb1ELb1ELb1ELb1EEEEEEEEEvNT_6ParamsE --------------------------
	.section	.nv.info._ZN7cutlass13device_kernelIN5flash11enable_sm90INS1_16FlashAttnFwdSm90INS1_25CollectiveMainloopFwdSm90ILi2EN4cute5tupleIJNS5_1CILi1EEES8_S8_EEENS6_IJNS7_ILi64EEESA_SA_EEELi512ENS_6half_tEfNS_4arch4Sm90ELb1ELb0ELb0ELb1ELb0ELb0ELb0ELb0ELb0ELb0ELb0ELb0EEENS1_21CollectiveEpilogueFwdINS6_IJSA_NS7_ILi512EEESA_EEES9_SC_SE_Li256ELb1ELb0ELb0ELb0EEENS1_36VarlenDynamicPersistentTileSchedulerILi64ELi64ELi256ELi32ELb0ELb0ELb1ELb1ELb1ELb1EEEEEEEEEvNT_6ParamsE,"",@"SHT_CUDA_INFO"
	.sectionflags	@""
	.align	4


	//----- nvinfo : EIATTR_CUDA_API_VERSION
	.align		4
        /*0000*/ 	.byte	0x04, 0x37
        /*0002*/ 	.short	(.L_1013 - .L_1012)
.L_1012:
        /*0004*/ 	.word	0x00000082


	//----- nvinfo : EIATTR_KPARAM_INFO
	.align		4
.L_1013:
        /*0008*/ 	.byte	0x04, 0x17
        /*000a*/ 	.short	(.L_1015 - .L_1014)
.L_1014:
        /*000c*/ 	.word	0x00000000
        /*0010*/ 	.short	0x0000
        /*0012*/ 	.short	0x0070
        /*0014*/ 	.byte	0x00, 0xf0, 0x01, 0x28


	//----- nvinfo : EIATTR_SPARSE_MMA_MASK
	.align		4
.L_1015:
        /*0018*/ 	.byte	0x03, 0x50
        /*001a*/ 	.short	0x0000


	//----- nvinfo : EIATTR_MAXREG_COUNT
	.align		4
        /*001c*/ 	.byte	0x03, 0x1b
        /*001e*/ 	.short	0x00a8


	//----- nvinfo : EIATTR_NUM_BARRIERS
	.align		4
        /*0020*/ 	.byte	0x02, 0x4c
        /*0022*/ 	.byte	0x10
	.zero		1


	//----- nvinfo : EIATTR_EXTERNS
	.align		4
        /*0024*/ 	.byte	0x04, 0x0f
        /*0026*/ 	.short	(.L_1017 - .L_1016)


	//   ....[0]....
	.align		4
.L_1016:
        /*0028*/ 	.word	index@(__assertfail)


	//----- nvinfo : EIATTR_ANNOTATIONS
	.align		4
.L_1017:
        /*002c*/ 	.byte	0x04, 0x55
        /*002e*/ 	.short	(.L_1019 - .L_1018)


	//   ....[0]....
.L_1018:
        /* <DEDUP_REMOVED lines=28> */


	//----- nvinfo : EIATTR_MERCURY_ISA_VERSION
	.align		4
.L_1019:
        /*01e0*/ 	.byte	0x03, 0x5f
        /*01e2*/ 	.short	0x0101


	//----- nvinfo : EIATTR_UNUSED_LOAD_BYTE_OFFSET
	.align		4
        /*01e4*/ 	.byte	0x04, 0x44
        /*01e6*/ 	.short	(.L_1021 - .L_1020)


	//   ....[0]....
.L_1020:
        /*01e8*/ 	.word	0x00000a50
        /*01ec*/ 	.word	0x0000fff0


	//   ....[1]....
        /*01f0*/ 	.word	0x00008b00
        /*01f4*/ 	.word	0x0000fff0


	//----- nvinfo : EIATTR_INT_WARP_WIDE_INSTR_OFFSETS
	.align		4
.L_1021:
        /*01f8*/ 	.byte	0x04, 0x31
        /*01fa*/ 	.short	(.L_1023 - .L_1022)


	//   ....[0]....
.L_1022:
        /*01fc*/ 	.word	0x00000160


	//   ....[1]....
        /*0200*/ 	.word	0x000001a0


	//   ....[2]....
        /*0204*/ 	.word	0x00000210


	//   ....[3]....
        /*0208*/ 	.word	0x0000c640


	//   ....[4]....
        /*020c*/ 	.word	0x0000c6d0


	//   ....[5]....
        /*0210*/ 	.word	0x0000cb60


	//   ....[6]....
        /*0214*/ 	.word	0x0000cb90


	//   ....[7]....
        /*0218*/ 	.word	0x0000f430


	//   ....[8]....
        /*021c*/ 	.word	0x0000f4c0


	//----- nvinfo : EIATTR_COOP_GROUP_MASK_REGIDS
	.align		4
.L_1023:
        /*0220*/ 	.byte	0x04, 0x29
        /*0222*/ 	.short	(.L_1025 - .L_1024)


	//   ....[0]....
.L_1024:
        /*0224*/ 	.word	0xffffffff


	//   ....[1]....
        /*0228*/ 	.word	0xffffffff


	//   ....[2]....
        /*022c*/ 	.word	0xffffffff


	//   ....[3]....
        /*0230*/ 	.word	0xffffffff


	//   ....[4]....
        /*0234*/ 	.word	0xffffffff


	//   ....[5]....
        /*0238*/ 	.word	0xffffffff


	//   ....[6]....
        /*023c*/ 	.word	0xffffffff


	//   ....[7]....
        /*0240*/ 	.word	0xffffffff


	//   ....[8]....
        /*0244*/ 	.word	0xffffffff


	//   ....[9]....
        /*0248*/ 	.word	0xffffffff


	//   ....[10]....
        /*024c*/ 	.word	0xffffffff


	//   ....[11]....
        /*0250*/ 	.word	0xffffffff


	//   ....[12]....
        /*0254*/ 	.word	0xffffffff


	//   ....[13]....
        /*0258*/ 	.word	0xffffffff


	//   ....[14]....
        /*025c*/ 	.word	0xffffffff


	//   ....[15]....
        /*0260*/ 	.word	0xffffffff


	//   ....[16]....
        /*0264*/ 	.word	0xffffffff


	//   ....[17]....
        /*0268*/ 	.word	0xffffffff


	//   ....[18]....
        /*026c*/ 	.word	0xffffffff


	//   ....[19]....
        /*0270*/ 	.word	0xffffffff


	//   ....[20]....
        /*0274*/ 	.word	0xffffffff


	//   ....[21]....
        /*0278*/ 	.word	0xffffffff


	//   ....[22]....
        /*027c*/ 	.word	0xffffffff


	//   ....[23]....
        /*0280*/ 	.word	0xffffffff


	//   ....[24]....
        /*0284*/ 	.word	0xffffffff


	//   ....[25]....
        /*0288*/ 	.word	0xffffffff


	//   ....[26]....
        /*028c*/ 	.word	0xffffffff


	//   ....[27]....
        /*0290*/ 	.word	0xffffffff


	//   ....[28]....
        /*0294*/ 	.word	0xffffffff


	//   ....[29]....
        /*0298*/ 	.word	0xffffffff


	//   ....[30]....
        /*029c*/ 	.word	0xffffffff


	//   ....[31]....
        /*02a0*/ 	.word	0xffffffff


	//   ....[32]....
        /*02a4*/ 	.word	0xffffffff


	//   ....[33]....
        /*02a8*/ 	.word	0xffffffff


	//   ....[34]....
        /*02ac*/ 	.word	0xffffffff


	//   ....[35]....
        /*02b0*/ 	.word	0xffffffff


	//   ....[36]....
        /*02b4*/ 	.word	0xffffffff


	//   ....[37]....
        /*02b8*/ 	.word	0xffffffff


	//   ....[38]....
        /*02bc*/ 	.word	0xffffffff


	//   ....[39]....
        /*02c0*/ 	.word	0xffffffff


	//   ....[40]....
        /*02c4*/ 	.word	0xffffffff


	//   ....[41]....
        /*02c8*/ 	.word	0xffffffff


	//   ....[42]....
        /*02cc*/ 	.word	0xffffffff


	//   ....[43]....
        /*02d0*/ 	.word	0xffffffff


	//   ....[44]....
        /*02d4*/ 	.word	0xffffffff


	//   ....[45]....
        /*02d8*/ 	.word	0xffffffff


	//   ....[46]....
        /*02dc*/ 	.word	0xffffffff


	//   ....[47]....
        /*02e0*/ 	.word	0xffffffff


	//   ....[48]....
        /*02e4*/ 	.word	0xffffffff


	//   ....[49]....
        /*02e8*/ 	.word	0xffffffff


	//   ....[50]....
        /*02ec*/ 	.word	0xffffffff


	//   ....[51]....
        /*02f0*/ 	.word	0xffffffff


	//   ....[52]....
        /*02f4*/ 	.word	0xffffffff


	//   ....[53]....
        /*02f8*/ 	.word	0xffffffff


	//   ....[54]....
        /*02fc*/ 	.word	0xffffffff


	//   ....[55]....
        /*0300*/ 	.word	0xffffffff


	//   ....[56]....
        /*0304*/ 	.word	0xffffffff


	//   ....[57]....
        /*0308*/ 	.word	0xffffffff


	//   ....[58]....
        /*030c*/ 	.word	0xffffffff


	//   ....[59]....
        /*0310*/ 	.word	0xffffffff


	//   ....[60]....
        /*0314*/ 	.word	0xffffffff


	//   ....[61]....
        /*0318*/ 	.word	0xffffffff


	//   ....[62]....
        /*031c*/ 	.word	0xffffffff


	//   ....[63]....
        /*0320*/ 	.word	0x0500000f


	//   ....[64]....
        /*0324*/ 	.word	0x0500000f


	//   ....[65]....
        /*0328*/ 	.word	0x0500000f


	//   ....[66]....
        /*032c*/ 	.word	0x0500000f


	//   ....[67]....
        /*0330*/ 	.word	0x0500000f


	//   ....[68]....
        /*0334*/ 	.word	0x0500000f


	//   ....[69]....
        /*0338*/ 	.word	0x0500000f


	//   ....[70]....
        /*033c*/ 	.word	0x0500000f


	//   ....[71]....
        /*0340*/ 	.word	0x0500000f


	//   ....[72]....
        /*0344*/ 	.word	0x0500000f


	//   ....[73]....
        /*0348*/ 	.word	0x0500000f


	//   ....[74]....
        /*034c*/ 	.word	0x0500000f


	//   ....[75]....
        /*0350*/ 	.word	0x0500000f


	//   ....[76]....
        /*0354*/ 	.word	0x0500000f


	//   ....[77]....
        /*0358*/ 	.word	0x0500000f


	//   ....[78]....
        /*035c*/ 	.word	0x0500000f


	//   ....[79]....
        /*0360*/ 	.word	0x0500000f


	//   ....[80]....
        /*0364*/ 	.word	0x0500000f


	//   ....[81]....
        /*0368*/ 	.word	0x0500000f


	//----- nvinfo : EIATTR_COOP_GROUP_INSTR_OFFSETS
	.align		4
.L_1025:
        /*036c*/ 	.byte	0x04, 0x28
        /*036e*/ 	.short	(.L_1027 - .L_1026)


	//   ....[0]....
.L_1026:
        /*0370*/ 	.word	0x00000060


	//   ....[1]....
        /*0374*/ 	.word	0x00000170


	//   ....[2]....
        /*0378*/ 	.word	0x000001c0


	//   ....[3]....
        /*037c*/ 	.word	0x000003b0


	//   ....[4]....
        /*0380*/ 	.word	0x00000510


	//   ....[5]....
        /*0384*/ 	.word	0x00000630


	//   ....[6]....
        /*0388*/ 	.word	0x00000790


	//   ....[7]....
        /*038c*/ 	.word	0x00001920


	//   ....[8]....
        /*0390*/ 	.word	0x000031b0


	//   ....[9]....
        /*0394*/ 	.word	0x00003b60


	//   ....[10]....
        /*0398*/ 	.word	0x00003c80


	//   ....[11]....
        /*039c*/ 	.word	0x00003e80


	//   ....[12]....
        /*03a0*/ 	.word	0x00003fc0


	//   ....[13]....
        /*03a4*/ 	.word	0x00004980


	//   ....[14]....
        /*03a8*/ 	.word	0x00004fe0


	//   ....[15]....
        /*03ac*/ 	.word	0x000050e0


	//   ....[16]....
        /*03b0*/ 	.word	0x00005330


	//   ....[17]....
        /*03b4*/ 	.word	0x000054a0


	//   ....[18]....
        /*03b8*/ 	.word	0x00006700


	//   ....[19]....
        /*03bc*/ 	.word	0x00006b00


	//   ....[20]....
        /*03c0*/ 	.word	0x00006b30


	//   ....[21]....
        /*03c4*/ 	.word	0x00006da0


	//   ....[22]....
        /*03c8*/ 	.word	0x00006f70


	//   ....[23]....
        /*03cc*/ 	.word	0x00007fd0


	//   ....[24]....
        /*03d0*/ 	.word	0x00008010


	//   ....[25]....
        /*03d4*/ 	.word	0x00008050


	//   ....[26]....
        /*03d8*/ 	.word	0x000080c0


	//   ....[27]....
        /*03dc*/ 	.word	0x000080e0


	//   ....[28]....
        /*03e0*/ 	.word	0x00009a50


	//   ....[29]....
        /*03e4*/ 	.word	0x0000b470


	//   ....[30]....
        /*03e8*/ 	.word	0x0000b5f0


	//   ....[31]....
        /*03ec*/ 	.word	0x0000b620


	//   ....[32]....
        /*03f0*/ 	.word	0x0000b660


	//   ....[33]....
        /*03f4*/ 	.word	0x0000b6d0


	//   ....[34]....
        /*03f8*/ 	.word	0x0000b730


	//   ....[35]....
        /*03fc*/ 	.word	0x0000b770


	//   ....[36]....
        /*0400*/ 	.word	0x0000b910


	//   ....[37]....
        /*0404*/ 	.word	0x0000b970


	//   ....[38]....
        /*0408*/ 	.word	0x0000b9b0


	//   ....[39]....
        /*040c*/ 	.word	0x0000b9f0


	//   ....[40]....
        /*0410*/ 	.word	0x0000ba20


	//   ....[41]....
        /*0414*/ 	.word	0x0000ba50


	//   ....[42]....
        /*0418*/ 	.word	0x0000bae0


	//   ....[43]....
        /*041c*/ 	.word	0x0000bb40


	//   ....[44]....
        /*0420*/ 	.word	0x0000bbd0


	//   ....[45]....
        /*0424*/ 	.word	0x0000f550


	//   ....[46]....
        /*0428*/ 	.word	0x0000f560


	//   ....[47]....
        /*042c*/ 	.word	0x0000f670


	//   ....[48]....
        /*0430*/ 	.word	0x0000f6d0


	//   ....[49]....
        /*0434*/ 	.word	0x0000f710


	//   ....[50]....
        /*0438*/ 	.word	0x0000f750


	//   ....[51]....
        /*043c*/ 	.word	0x0000f780


	//   ....[52]....
        /*0440*/ 	.word	0x0000f7b0


	//   ....[53]....
        /*0444*/ 	.word	0x0000f940


	//   ....[54]....
        /*0448*/ 	.word	0x0000f9a0


	//   ....[55]....
        /*044c*/ 	.word	0x0000f9e0


	//   ....[56]....
        /*0450*/ 	.word	0x0000fa20


	//   ....[57]....
        /*0454*/ 	.word	0x0000fa50


	//   ....[58]....
        /*0458*/ 	.word	0x0000fa80


	//   ....[59]....
        /*045c*/ 	.word	0x0000fb40


	//   ....[60]....
        /*0460*/ 	.word	0x0000fb60


	//   ....[61]....
        /*0464*/ 	.word	0x0000fbd0


	//   ....[62]....
        /*0468*/ 	.word	0x00010260


	//   ....[63]....
        /*046c*/ 	.word	0x000108c0


	//   ....[64]....
        /*0470*/ 	.word	0x00010ce0


	//   ....[65]....
        /*0474*/ 	.word	0x00010d70


	//   ....[66]....
        /*0478*/ 	.word	0x00010e10


	//   ....[67]....
        /*047c*/ 	.word	0x00010ec0


	//   ....[68]....
        /*0480*/ 	.word	0x00010f40


	//   ....[69]....
        /*0484*/ 	.word	0x00010fc0


	//   ....[70]....
        /*0488*/ 	.word	0x00011040


	//   ....[71]....
        /*048c*/ 	.word	0x000110c0


	//   ....[72]....
        /*0490*/ 	.word	0x00011150


	//   ....[73]....
        /*0494*/ 	.word	0x00011200


	//   ....[74]....
        /*0498*/ 	.word	0x00011280


	//   ....[75]....
        /*049c*/ 	.word	0x00011300


	//   ....[76]....
        /*04a0*/ 	.word	0x00011380


	//   ....[77]....
        /*04a4*/ 	.word	0x00011400


	//   ....[78]....
        /*04a8*/ 	.word	0x00011470


	//   ....[79]....
        /*04ac*/ 	.word	0x00011510


	//   ....[80]....
        /*04b0*/ 	.word	0x000115a0


	//   ....[81]....
        /*04b4*/ 	.word	0x000116d0


	//----- nvinfo : EIATTR_REG_RECONFIG
	.align		4
.L_1027:
        /*04b8*/ 	.byte	0x01, 0x54
	.zero		2


	//----- nvinfo : EIATTR_SYSCALL_OFFSETS
	.align		4
        /*04bc*/ 	.byte	0x04, 0x46
        /*04be*/ 	.short	(.L_1029 - .L_1028)


	//   ....[0]....
.L_1028:
        /*04c0*/ 	.word	0x00003380


	//   ....[1]....
        /*04c4*/ 	.word	0x0000c860


	//   ....[2]....
        /*04c8*/ 	.word	0x0000c9a0


	//   ....[3]....
        /*04cc*/ 	.word	0x0000caa0


	//----- nvinfo : EIATTR_MBARRIER_INSTR_OFFSETS
	.align		4
.L_1029:
        /*04d0*/ 	.byte	0x04, 0x39
        /*04d2*/ 	.short	(.L_1031 - .L_1030)


	//   ....[0]....
.L_1030:
        /*04d4*/ 	.word	0x000002a0
        /*04d8*/ 	.word	0x000000ff
        /*04dc*/ 	.word	0x00028c00
        /*04e0*/ 	.short	0x0100
        /*04e2*/ 	.byte	0x08
	.zero		1


	//   ....[1]....
        /*04e4*/ 	.word	0x000002b0
        /*04e8*/ 	.word	0x000000ff
        /*04ec*/ 	.word	0x00028c20
        /*04f0*/ 	.short	0x0100
        /*04f2*/ 	.byte	0x08
	.zero		1


	//   ....[2]....
        /*04f4*/ 	.word	0x00000360
        /*04f8*/ 	.word	0x000000ff
        /*04fc*/ 	.word	0x00028c30
        /*0500*/ 	.short	0x0100
        /*0502*/ 	.byte	0x06
	.zero		1


	//   ....[3]....
        /*0504*/ 	.word	0x00000370
        /*0508*/ 	.word	0x000000ff
        /*050c*/ 	.word	0x00028c40
        /*0510*/ 	.short	0x0100
        /*0512*/ 	.byte	0x06
	.zero		1


	//   ....[4]....
        /*0514*/ 	.word	0x00000380
        /*0518*/ 	.word	0x000000ff
        /*051c*/ 	.word	0x00028c38
        /*0520*/ 	.short	0x0100
        /*0522*/ 	.byte	0x06
	.zero		1


	//   ....[5]....
        /*0524*/ 	.word	0x00000390
        /*0528*/ 	.word	0x000000ff
        /*052c*/ 	.word	0x00028c48
        /*0530*/ 	.short	0x0100
        /*0532*/ 	.byte	0x06
	.zero		1


	//   ....[6]....
        /*0534*/ 	.word	0x000004c0
        /*0538*/ 	.word	0x000000ff
        /*053c*/ 	.word	0x00028c50
        /*0540*/ 	.short	0x0100
        /*0542*/ 	.byte	0x08
	.zero		1


	//   ....[7]....
        /*0544*/ 	.word	0x000004d0
        /*0548*/ 	.word	0x000000ff
        /*054c*/ 	.word	0x00028c60
        /*0550*/ 	.short	0x0100
        /*0552*/ 	.byte	0x08
	.zero		1


	//   ....[8]....
        /*0554*/ 	.word	0x000004e0
        /*0558*/ 	.word	0x000000ff
        /*055c*/ 	.word	0x00028c58
        /*0560*/ 	.short	0x0100
        /*0562*/ 	.byte	0x08
	.zero		1


	//   ....[9]....
        /*0564*/ 	.word	0x000004f0
        /*0568*/ 	.word	0x000000ff
        /*056c*/ 	.word	0x00028c68
        /*0570*/ 	.short	0x0100
        /*0572*/ 	.byte	0x08
	.zero		1


	//   ....[10]....
        /*0574*/ 	.word	0x000005e0
        /*0578*/ 	.word	0x000000ff
        /*057c*/ 	.word	0x00028c70
        /*0580*/ 	.short	0x0100
        /*0582*/ 	.byte	0x06
	.zero		1


	//   ....[11]....
        /*0584*/ 	.word	0x000005f0
        /*0588*/ 	.word	0x000000ff
        /*058c*/ 	.word	0x00028c80
        /*0590*/ 	.short	0x0100
        /*0592*/ 	.byte	0x06
	.zero		1


	//   ....[12]....
        /*0594*/ 	.word	0x00000600
        /*0598*/ 	.word	0x000000ff
        /*059c*/ 	.word	0x00028c78
        /*05a0*/ 	.short	0x0100
        /*05a2*/ 	.byte	0x06
	.zero		1


	//   ....[13]....
        /*05a4*/ 	.word	0x00000610
        /*05a8*/ 	.word	0x000000ff
        /*05ac*/ 	.word	0x00028c88
        /*05b0*/ 	.short	0x0100
        /*05b2*/ 	.byte	0x06
	.zero		1


	//   ....[14]....
        /*05b4*/ 	.word	0x00000740
        /*05b8*/ 	.word	0x000000ff
        /*05bc*/ 	.word	0x00028c90
        /*05c0*/ 	.short	0x0100
        /*05c2*/ 	.byte	0x08
	.zero		1


	//   ....[15]....
        /*05c4*/ 	.word	0x00000750
        /*05c8*/ 	.word	0x000000ff
        /*05cc*/ 	.word	0x00028ca0
        /*05d0*/ 	.short	0x0100
        /*05d2*/ 	.byte	0x08
	.zero		1


	//   ....[16]....
        /*05d4*/ 	.word	0x00000760
        /*05d8*/ 	.word	0x000000ff
        /*05dc*/ 	.word	0x00028c98
        /*05e0*/ 	.short	0x0100
        /*05e2*/ 	.byte	0x08
	.zero		1


	//   ....[17]....
        /*05e4*/ 	.word	0x00000770
        /*05e8*/ 	.word	0x000000ff
        /*05ec*/ 	.word	0x00028ca8
        /*05f0*/ 	.short	0x0100
        /*05f2*/ 	.byte	0x08
	.zero		1


	//   ....[18]....
        /*05f4*/ 	.word	0x000008a0
        /*05f8*/ 	.word	0x000000ff
        /*05fc*/ 	.word	0x00028cb0
        /*0600*/ 	.short	0x0100
        /*0602*/ 	.byte	0x08
	.zero		1


	//   ....[19]....
        /*0604*/ 	.word	0x000008b0
        /*0608*/ 	.word	0x000000ff
        /*060c*/ 	.word	0x00028cc0
        /*0610*/ 	.short	0x0100
        /*0612*/ 	.byte	0x08
	.zero		1


	//   ....[20]....
        /*0614*/ 	.word	0x000008c0
        /*0618*/ 	.word	0x000000ff
        /*061c*/ 	.word	0x00028cb8
        /*0620*/ 	.short	0x0100
        /*0622*/ 	.byte	0x08
	.zero		1


	//   ....[21]....
        /*0624*/ 	.word	0x000008d0
        /*0628*/ 	.word	0x000000ff
        /*062c*/ 	.word	0x00028cc8
        /*0630*/ 	.short	0x0100
        /*0632*/ 	.byte	0x08
	.zero		1


	//   ....[22]....
        /*0634*/ 	.word	0x00001a30
        /*0638*/ 	.word	0x000000ff
        /*063c*/ 	.word	0x00028c50
        /*0640*/ 	.short	0x010a
        /*0642*/ 	.byte	0x15
	.zero		1


	//   ....[23]....
        /*0644*/ 	.word	0x00001d00
        /*0648*/ 	.word	0x00000004
        /*064c*/ 	.word	0x00000000
        /*0650*/ 	.short	0x0101
        /*0652*/ 	.byte	0x3f
	.zero		1


	//   ....[24]....
        /*0654*/ 	.word	0x00002660
        /*0658*/ 	.word	0x000000ff
        /*065c*/ 	.word	0x00028c50
        /*0660*/ 	.short	0x010a
        /*0662*/ 	.byte	0x15
	.zero		1


	//   ....[25]....
        /*0664*/ 	.word	0x000026a0
        /*0668*/ 	.word	0x000000ff
        /*066c*/ 	.word	0x00028c50
        /*0670*/ 	.short	0x010a
        /*0672*/ 	.byte	0x15
	.zero		1


	//   ....[26]....
        /*0674*/ 	.word	0x00002870
        /*0678*/ 	.word	0x00000005
        /*067c*/ 	.word	0x00000000
        /*0680*/ 	.short	0x0101
        /*0682*/ 	.byte	0x3f
	.zero		1


	//   ....[27]....
        /*0684*/ 	.word	0x00003400
        /*0688*/ 	.word	0x000000ff
        /*068c*/ 	.word	0x00028c00
        /*0690*/ 	.short	0x010a
        /*0692*/ 	.byte	0x28
	.zero		1


	//   ....[28]....
        /*0694*/ 	.word	0x00003480
        /*0698*/ 	.word	0x00000007
        /*069c*/ 	.word	0x00028c30
        /*06a0*/ 	.short	0x010a
        /*06a2*/ 	.byte	0x3f
	.zero		1


	//   ....[29]....
        /*06a4*/ 	.word	0x000034c0
        /*06a8*/ 	.word	0x00000007
        /*06ac*/ 	.word	0x00028c30
        /*06b0*/ 	.short	0x010a
        /*06b2*/ 	.byte	0x3f
	.zero		1


	//   ....[30]....
        /*06b4*/ 	.word	0x000041b0
        /*06b8*/ 	.word	0x00000003
        /*06bc*/ 	.word	0x00000000
        /*06c0*/ 	.short	0x0101
        /*06c2*/ 	.byte	0x3f
	.zero		1


	//   ....[31]....
        /*06c4*/ 	.word	0x00004680
        /*06c8*/ 	.word	0x00000007
        /*06cc*/ 	.word	0x00028c50
        /*06d0*/ 	.short	0x010a
        /*06d2*/ 	.byte	0x3f
	.zero		1


	//   ....[32]....
        /*06d4*/ 	.word	0x000046c0
        /*06d8*/ 	.word	0x00000007
        /*06dc*/ 	.word	0x00028c50
        /*06e0*/ 	.short	0x010a
        /*06e2*/ 	.byte	0x3f
	.zero		1


	//   ....[33]....
        /*06e4*/ 	.word	0x000049a0
        /*06e8*/ 	.word	0x00000007
        /*06ec*/ 	.word	0x00000000
        /*06f0*/ 	.short	0x0101
        /*06f2*/ 	.byte	0x3f
	.zero		1


	//   ....[34]....
        /*06f4*/ 	.word	0x00004aa0
        /*06f8*/ 	.word	0x000000ff
        /*06fc*/ 	.word	0x00028c30
        /*0700*/ 	.short	0x010a
        /*0702*/ 	.byte	0x18
	.zero		1


	//   ....[35]....
        /*0704*/ 	.word	0x00004ae0
        /*0708*/ 	.word	0x000000ff
        /*070c*/ 	.word	0x00028c30
        /*0710*/ 	.short	0x010a
        /*0712*/ 	.byte	0x18
	.zero		1


	//   ....[36]....
        /*0714*/ 	.word	0x000057e0
        /*0718*/ 	.word	0x000000a3
        /*071c*/ 	.word	0x00000000
        /*0720*/ 	.short	0x0101
        /*0722*/ 	.byte	0x3f
	.zero		1


	//   ....[37]....
        /*0724*/ 	.word	0x00006440
        /*0728*/ 	.word	0x000000ff
        /*072c*/ 	.word	0x00028c50
        /*0730*/ 	.short	0x010a
        /*0732*/ 	.byte	0x18
	.zero		1


	//   ....[38]....
        /*0734*/ 	.word	0x00006480
        /*0738*/ 	.word	0x000000ff
        /*073c*/ 	.word	0x00028c50
        /*0740*/ 	.short	0x010a
        /*0742*/ 	.byte	0x18
	.zero		1


	//   ....[39]....
        /*0744*/ 	.word	0x00006720
        /*0748*/ 	.word	0x000000a8
        /*074c*/ 	.word	0x00000000
        /*0750*/ 	.short	0x0101
        /*0752*/ 	.byte	0x3f
	.zero		1


	//   ....[40]....
        /*0754*/ 	.word	0x00006840
        /*0758*/ 	.word	0x000000ff
        /*075c*/ 	.word	0x00028c30
        /*0760*/ 	.short	0x010a
        /*0762*/ 	.byte	0x17
	.zero		1


	//   ....[41]....
        /*0764*/ 	.word	0x00006880
        /*0768*/ 	.word	0x000000ff
        /*076c*/ 	.word	0x00028c30
        /*0770*/ 	.short	0x010a
        /*0772*/ 	.byte	0x17
	.zero		1


	//   ....[42]....
        /*0774*/ 	.word	0x00007340
        /*0778*/ 	.word	0x0000009a
        /*077c*/ 	.word	0x00000000
        /*0780*/ 	.short	0x0101
        /*0782*/ 	.byte	0x3f
	.zero		1


	//   ....[43]....
        /*0784*/ 	.word	0x00007d20
        /*0788*/ 	.word	0x000000ff
        /*078c*/ 	.word	0x00028c50
        /*0790*/ 	.short	0x010a
        /*0792*/ 	.byte	0x17
	.zero		1


	//   ....[44]....
        /*0794*/ 	.word	0x00007d60
        /*0798*/ 	.word	0x000000ff
        /*079c*/ 	.word	0x00028c50
        /*07a0*/ 	.short	0x010a
        /*07a2*/ 	.byte	0x17
	.zero		1


	//   ....[45]....
        /*07a4*/ 	.word	0x00007ff0
        /*07a8*/ 	.word	0x000000aa
        /*07ac*/ 	.word	0x00000000
        /*07b0*/ 	.short	0x0101
        /*07b2*/ 	.byte	0x3f
	.zero		1


	//   ....[46]....
        /*07b4*/ 	.word	0x0000a470
        /*07b8*/ 	.word	0x000000ff
        /*07bc*/ 	.word	0x00000000
        /*07c0*/ 	.short	0x0101
        /*07c2*/ 	.byte	0x04
	.zero		1


	//   ....[47]....
        /*07c4*/ 	.word	0x0000cfd0
        /*07c8*/ 	.word	0x00000008
        /*07cc*/ 	.word	0x00028c40
        /*07d0*/ 	.short	0x010a
        /*07d2*/ 	.byte	0x3f
	.zero		1


	//   ....[48]....
        /*07d4*/ 	.word	0x0000d3c0
        /*07d8*/ 	.word	0x0000000a
        /*07dc*/ 	.word	0x00028c20
        /*07e0*/ 	.short	0x010a
        /*07e2*/ 	.byte	0x3f
	.zero		1


	//   ....[49]....
        /*07e4*/ 	.word	0x0000d480
        /*07e8*/ 	.word	0x0000000b
        /*07ec*/ 	.word	0x00028c60
        /*07f0*/ 	.short	0x010a
        /*07f2*/ 	.byte	0x3f
	.zero		1


	//   ....[50]....
        /*07f4*/ 	.word	0x0000dbf0
        /*07f8*/ 	.word	0x00000002
        /*07fc*/ 	.word	0x00028c40
        /*0800*/ 	.short	0x010a
        /*0802*/ 	.byte	0x3f
	.zero		1


	//   ....[51]....
        /*0804*/ 	.word	0x0000de00
        /*0808*/ 	.word	0x00000002
        /*080c*/ 	.word	0x00028c60
        /*0810*/ 	.short	0x010a
        /*0812*/ 	.byte	0x3f
	.zero		1


	//   ....[52]....
        /*0814*/ 	.word	0x0000e4c0
        /*0818*/ 	.word	0x00000002
        /*081c*/ 	.word	0x00028c40
        /*0820*/ 	.short	0x010a
        /*0822*/ 	.byte	0x3f
	.zero		1


	//   ....[53]....
        /*0824*/ 	.word	0x0000e6c0
        /*0828*/ 	.word	0x00000002
        /*082c*/ 	.word	0x00028c60
        /*0830*/ 	.short	0x010a
        /*0832*/ 	.byte	0x3f
	.zero		1


	//   ....[54]....
        /*0834*/ 	.word	0x0000ed00
        /*0838*/ 	.word	0x00000002
        /*083c*/ 	.word	0x00028c40
        /*0840*/ 	.short	0x010a
        /*0842*/ 	.byte	0x3f
	.zero		1


	//   ....[55]....
        /*0844*/ 	.word	0x0000ef10
        /*0848*/ 	.word	0x00000002
        /*084c*/ 	.word	0x00028c60
        /*0850*/ 	.short	0x010a
        /*0852*/ 	.byte	0x3f
	.zero		1


	//   ....[56]....
        /*0854*/ 	.word	0x000101e0
        /*0858*/ 	.word	0x00000000
        /*085c*/ 	.word	0x00028c20
        /*0860*/ 	.short	0x010a
        /*0862*/ 	.byte	0x3f
	.zero		1


	//   ....[57]....
        /*0864*/ 	.word	0x000103a0
        /*0868*/ 	.word	0x00000006
        /*086c*/ 	.word	0x00000000
        /*0870*/ 	.short	0x010a
        /*0872*/ 	.byte	0x3f
	.zero		1


	//   ....[58]....
        /*0874*/ 	.word	0x00010410
        /*0878*/ 	.word	0x00000007
        /*087c*/ 	.word	0x00000000
        /*0880*/ 	.short	0x010a
        /*0882*/ 	.byte	0x3f
	.zero		1


	//   ....[59]....
        /*0884*/ 	.word	0x00010480
        /*0888*/ 	.word	0x00000004
        /*088c*/ 	.word	0x00000000
        /*0890*/ 	.short	0x010a
        /*0892*/ 	.byte	0x3f
	.zero		1


	//   ....[60]....
        /*0894*/ 	.word	0x000104b0
        /*0898*/ 	.word	0x00000003
        /*089c*/ 	.word	0x00000000
        /*08a0*/ 	.short	0x010a
        /*08a2*/ 	.byte	0x3f
	.zero		1


	//   ....[61]....
        /*08a4*/ 	.word	0x00010520
        /*08a8*/ 	.word	0x00000005
        /*08ac*/ 	.word	0x00028c50
        /*08b0*/ 	.short	0x010a
        /*08b2*/ 	.byte	0x3f
	.zero		1


	//   ....[62]....
        /*08b4*/ 	.word	0x00010580
        /*08b8*/ 	.word	0x00000006
        /*08bc*/ 	.word	0x00028c50
        /*08c0*/ 	.short	0x010a
        /*08c2*/ 	.byte	0x3f
	.zero		1


	//   ....[63]....
        /*08c4*/ 	.word	0x000105e0
        /*08c8*/ 	.word	0x00000003
        /*08cc*/ 	.word	0x00028c00
        /*08d0*/ 	.short	0x010a
        /*08d2*/ 	.byte	0x3f
	.zero		1


	//   ....[64]....
        /*08d4*/ 	.word	0x00010630
        /*08d8*/ 	.word	0x00000007
        /*08dc*/ 	.word	0x00028c30
        /*08e0*/ 	.short	0x010a
        /*08e2*/ 	.byte	0x3f
	.zero		1


	//   ....[65]....
        /*08e4*/ 	.word	0x00010680
        /*08e8*/ 	.word	0x00000007
        /*08ec*/ 	.word	0x00028c50
        /*08f0*/ 	.short	0x010a
        /*08f2*/ 	.byte	0x3f
	.zero		1


	//   ....[66]....
        /*08f4*/ 	.word	0x000106e0
        /*08f8*/ 	.word	0x00000004
        /*08fc*/ 	.word	0x00028c30
        /*0900*/ 	.short	0x010a
        /*0902*/ 	.byte	0x3f
	.zero		1


	//   ....[67]....
        /*0904*/ 	.word	0x00010730
        /*0908*/ 	.word	0x000000a8
        /*090c*/ 	.word	0x00028c50
        /*0910*/ 	.short	0x010a
        /*0912*/ 	.byte	0x3f
	.zero		1


	//   ....[68]....
        /*0914*/ 	.word	0x00010790
        /*0918*/ 	.word	0x00000004
        /*091c*/ 	.word	0x00028c30
        /*0920*/ 	.short	0x010a
        /*0922*/ 	.byte	0x3f
	.zero		1


	//   ....[69]....
        /*0924*/ 	.word	0x000107e0
        /*0928*/ 	.word	0x000000aa
        /*092c*/ 	.word	0x00028c50
        /*0930*/ 	.short	0x010a
        /*0932*/ 	.byte	0x3f
	.zero		1


	//   ....[70]....
        /*0934*/ 	.word	0x00010980
        /*0938*/ 	.word	0x00000008
        /*093c*/ 	.word	0x00028c40
        /*0940*/ 	.short	0x010a
        /*0942*/ 	.byte	0x3f
	.zero		1


	//   ....[71]....
        /*0944*/ 	.word	0x00010a00
        /*0948*/ 	.word	0x00000008
        /*094c*/ 	.word	0x00028c20
        /*0950*/ 	.short	0x010a
        /*0952*/ 	.byte	0x3f
	.zero		1


	//   ....[72]....
        /*0954*/ 	.word	0x00010a50
        /*0958*/ 	.word	0x0000000b
        /*095c*/ 	.word	0x00028c60
        /*0960*/ 	.short	0x010a
        /*0962*/ 	.byte	0x3f
	.zero		1


	//   ....[73]....
        /*0964*/ 	.word	0x00010aa0
        /*0968*/ 	.word	0x00000002
        /*096c*/ 	.word	0x00028c40
        /*0970*/ 	.short	0x010a
        /*0972*/ 	.byte	0x3f
	.zero		1


	//   ....[74]....
        /*0974*/ 	.word	0x00010af0
        /*0978*/ 	.word	0x00000002
        /*097c*/ 	.word	0x00028c60
        /*0980*/ 	.short	0x010a
        /*0982*/ 	.byte	0x3f
	.zero		1


	//   ....[75]....
        /*0984*/ 	.word	0x00010b40
        /*0988*/ 	.word	0x00000002
        /*098c*/ 	.word	0x00028c40
        /*0990*/ 	.short	0x010a
        /*0992*/ 	.byte	0x3f
	.zero		1


	//   ....[76]....
        /*0994*/ 	.word	0x00010b90
        /*0998*/ 	.word	0x00000002
        /*099c*/ 	.word	0x00028c60
        /*09a0*/ 	.short	0x010a
        /*09a2*/ 	.byte	0x3f
	.zero		1


	//   ....[77]....
        /*09a4*/ 	.word	0x00010be0
        /*09a8*/ 	.word	0x00000002
        /*09ac*/ 	.word	0x00028c40
        /*09b0*/ 	.short	0x010a
        /*09b2*/ 	.byte	0x3f
	.zero		1


	//   ....[78]....
        /*09b4*/ 	.word	0x00010c30
        /*09b8*/ 	.word	0x00000002
        /*09bc*/ 	.word	0x00028c60
        /*09c0*/ 	.short	0x010a
        /*09c2*/ 	.byte	0x3f
	.zero		1


	//   ....[79]....
        /*09c4*/ 	.word	0x000115f0
        /*09c8*/ 	.word	0x00000000
        /*09cc*/ 	.word	0x00028c20
        /*09d0*/ 	.short	0x010a
        /*09d2*/ 	.byte	0x3f
	.zero		1


	//   ....[80]....
        /*09d4*/ 	.word	0x00011790
        /*09d8*/ 	.word	0x00000006
        /*09dc*/ 	.word	0x00000000
        /*09e0*/ 	.short	0x010a
        /*09e2*/ 	.byte	0x3f
	.zero		1


	//   ....[81]....
        /*09e4*/ 	.word	0x000117e0
        /*09e8*/ 	.word	0x00000007
        /*09ec*/ 	.word	0x00000000
        /*09f0*/ 	.short	0x010a
        /*09f2*/ 	.byte	0x3f
	.zero		1


	//   ....[82]....
        /*09f4*/ 	.word	0x00011830
        /*09f8*/ 	.word	0x00000004
        /*09fc*/ 	.word	0x00000000
        /*0a00*/ 	.short	0x010a
        /*0a02*/ 	.byte	0x3f
	.zero		1


	//----- nvinfo : EIATTR_NUM_MBARRIERS
	.align		4
.L_1031:
        /*0a04*/ 	.byte	0x03, 0x38
        /*0a06*/ 	.short	0x0016


	//----- nvinfo : EIATTR_EXIT_INSTR_OFFSETS
	.align		4
        /*0a08*/ 	.byte	0x04, 0x1c
        /*0a0a*/ 	.short	(.L_1033 - .L_1032)


	//   ....[0]....
.L_1032:
        /*0a0c*/ 	.word	0x00000a80


	//   ....[1]....
        /*0a10*/ 	.word	0x0000b430


	//   ....[2]....
        /*0a14*/ 	.word	0x0000b490


	//   ....[3]....
        /*0a18*/ 	.word	0x00010500


	//----- nvinfo : EIATTR_MAX_THREADS
	.align		4
.L_1033:
        /*0a1c*/ 	.byte	0x04, 0x05
        /*0a1e*/ 	.short	(.L_1035 - .L_1034)
.L_1034:
        /*0a20*/ 	.word	0x00000180
        /*0a24*/ 	.word	0x00000001
        /*0a28*/ 	.word	0x00000001


	//----- nvinfo : EIATTR_CRS_STACK_SIZE
	.align		4
.L_1035:
        /*0a2c*/ 	.byte	0x04, 0x1e
        /*0a2e*/ 	.short	(.L_1037 - .L_1036)
.L_1036:
        /*0a30*/ 	.word	0x00000000


	//----- nvinfo : EIATTR_CBANK_PARAM_SIZE
	.align		4
.L_1037:
        /*0a34*/ 	.byte	0x03, 0x19
        /*0a36*/ 	.short	0x0a70


	//----- nvinfo : EIATTR_PARAM_CBANK
	.align		4
        /*0a38*/ 	.byte	0x04, 0x0a
        /*0a3a*/ 	.short	(.L_1039 - .L_1038)
	.align		4
.L_1038:
        /*0a3c*/ 	.word	index@(.nv.constant0._ZN7cutlass13device_kernelIN5flash11enable_sm90INS1_16FlashAttnFwdSm90INS1_25CollectiveMainloopFwdSm90ILi2EN4cute5tupleIJNS5_1CILi1EEES8_S8_EEENS6_IJNS7_ILi64EEESA_SA_EEELi512ENS_6half_tEfNS_4arch4Sm90ELb1ELb0ELb0ELb1ELb0ELb0ELb0ELb0ELb0ELb0ELb0ELb0EEENS1_21CollectiveEpilogueFwdINS6_IJSA_NS7_ILi512EEESA_EEES9_SC_SE_Li256ELb1ELb0ELb0ELb0EEENS1_36VarlenDynamicPersistentTileSchedulerILi64ELi64ELi256ELi32ELb0ELb0ELb1ELb1ELb1ELb1EEEEEEEEEvNT_6ParamsE)
        /*0a40*/ 	.short	0x0210
        /*0a42*/ 	.short	0x0a70


	//----- nvinfo : EIATTR_SW_WAR
	.align		4
.L_1039:
        /*0a44*/ 	.byte	0x04, 0x36
        /*0a46*/ 	.short	(.L_1041 - .L_1040)
.L_1040:
        /*0a48*/ 	.word	0x00000008
.L_1041:


//--------------------- .nv.info._ZN7cutlass13device_kernelIN5flash11enable_sm90INS1_16FlashAttnFwdSm90INS1_25CollectiveMainloopFwdSm90ILi2EN4cute5tupleIJNS5_1CILi1EEES8_S8_EEENS6_IJNS7_ILi64EEESA_SA_EEELi512ENS_6half_tEfNS_4arch4Sm90ELb1ELb0ELb0ELb1ELb0ELb1ELb0ELb0ELb0ELb0ELb0ELb0EEENS1_21CollectiveEpilogueFwdINS6_IJSA_NS7_ILi512EEESA_EEES9_SC_SE_Li256ELb1ELb0ELb0ELb0EEENS1_36VarlenDynamicPersistentTileSchedulerILi64ELi64ELi256ELi32ELb0ELb0ELb1ELb1ELb1ELb1EEEEEEEEEvNT_6ParamsE --------------------------
	.section	.nv.info._ZN7cutlass13device_kernelIN5flash11enable_sm90INS1_16FlashAttnFwdSm90INS1_25CollectiveMainloopFwdSm90ILi2EN4cute5tupleIJNS5_1CILi1EEES8_S8_EEENS6_IJNS7_ILi64EEESA_SA_EEELi512ENS_6half_tEfNS_4arch4Sm90ELb1ELb0ELb0ELb1ELb0ELb1ELb0ELb0ELb0ELb0ELb0ELb0EEENS1_21CollectiveEpilogueFwdINS6_IJSA_NS7_ILi512EEESA_EEES9_SC_SE_Li256ELb1ELb0ELb0ELb0EEENS1_36VarlenDynamicPersistentTileSchedulerILi64ELi64ELi256ELi32ELb0ELb0ELb1ELb1ELb1ELb1EEEEEEEEEvNT_6ParamsE,"",@"SHT_CUDA_INFO"
	.sectionflags	@""
	.align	4


	//----- nvinfo : EIATTR_CUDA_API_VERSION
	.align		4
        /*0000*/ 	.byte	0x04, 0x37
        /*0002*/ 	.short	(.L_1043 - .L_1042)
.L_1042:
        /*0004*/ 	.word	0x00000082


	//----- nvinfo : EIATTR_KPARAM_INFO
	.align		4
.L_1043:
        /*0008*/ 	.byte	0x04, 0x17
        /*000a*/ 	.short	(.L_1045 - .L_1044)
.L_1044:
        /*000c*/ 	.word	0x00000000
        /*0010*/ 	.short	0x0000
        /*0012*/ 	.short	0x0070
        /*0014*/ 	.byte	0x00, 0xf0, 0x01, 0x28


	//----- nvinfo : EIATTR_SPARSE_MMA_MASK
	.align		4
.L_1045:
        /*0018*/ 	.byte	0x03, 0x50
        /*001a*/ 	.short	0x0000


	//----- nvinfo : EIATTR_MAXREG_COUNT
	.align		4
        /*001c*/ 	.byte	0x03, 0x1b
        /*001e*/ 	.short	0x00a8


	//----- nvinfo : EIATTR_NUM_BARRIERS
	.align		4
        /*0020*/ 	.byte	0x02, 0x4c
        /*0022*/ 	.byte	0x10
	.zero		1


	//----- nvinfo : EIATTR_EXTERNS
	.align		4
        /*0024*/ 	.byte	0x04, 0x0f
        /*0026*/ 	.short	(.L_1047 - .L_1046)


	//   ....[0]....
	.align		4
.L_1046:
        /*0028*/ 	.word	index@(__assertfail)


	//----- nvinfo : EIATTR_ANNOTATIONS
	.align		4
.L_1047:
        /*002c*/ 	.byte	0x04, 0x55
        /*002e*/ 	.short	(.L_1049 - .L_1048)


	//   ....[0]....
.L_1048:
        /* <DEDUP_REMOVED lines=41> */


	//----- nvinfo : EIATTR_MERCURY_ISA_VERSION
	.align		4
.L_1049:
        /*02a8*/ 	.byte	0x03, 0x5f
        /*02aa*/ 	.short	0x0101


	//----- nvinfo : EIATTR_UNUSED_LOAD_BYTE_OFFSET
	.align		4
        /*02ac*/ 	.byte	0x04, 0x44
        /*02ae*/ 	.short	(.L_1051 - .L_1050)


	//   ....[0]....
.L_1050:
        /*02b0*/ 	.word	0x00000ae0
        /*02b4*/ 	.word	0x0000fff0


	//   ....[1]....
        /*02b8*/ 	.word	0x0000eb90
        /*02bc*/ 	.word	0x0000fff0


	//----- nvinfo : EIATTR_INT_WARP_WIDE_INSTR_OFFSETS
	.align		4
.L_1051:
        /*02c0*/ 	.byte	0x04, 0x31
        /*02c2*/ 	.short	(.L_1053 - .L_1052)


	//   ....[0]....
.L_1052:
        /*02c4*/ 	.word	0x000001c0


	//   ....[1]....
        /*02c8*/ 	.word	0x00000200


	//   ....[2]....
        /*02cc*/ 	.word	0x000002d0


	//   ....[3]....
        /*02d0*/ 	.word	0x00013630


	//   ....[4]....
        /*02d4*/ 	.word	0x000136c0


	//   ....[5]....
        /*02d8*/ 	.word	0x00013b40


	//   ....[6]....
        /*02dc*/ 	.word	0x00013b70


	//   ....[7]....
        /*02e0*/ 	.word	0x00016400


	//   ....[8]....
        /*02e4*/ 	.word	0x00016490


	//----- nvinfo : EIATTR_COOP_GROUP_MASK_REGIDS
	.align		4
.L_1053:
        /*02e8*/ 	.byte	0x04, 0x29
        /*02ea*/ 	.short	(.L_1055 - .L_1054)


	//   ....[0]....
.L_1054:
        /*02ec*/ 	.word	0xffffffff


	//   ....[1]....
        /*02f0*/ 	.word	0xffffffff


	//   ....[2]....
        /*02f4*/ 	.word	0xffffffff


	//   ....[3]....
        /*02f8*/ 	.word	0xffffffff


	//   ....[4]....
        /*02fc*/ 	.word	0xffffffff


	//   ....[5]....
        /*0300*/ 	.word	0xffffffff


	//   ....[6]....
        /*0304*/ 	.word	0xffffffff


	//   ....[7]....
        /*0308*/ 	.word	0xffffffff


	//   ....[8]....
        /*030c*/ 	.word	0xffffffff


	//   ....[9]....
        /*0310*/ 	.word	0xffffffff


	//   ....[10]....
        /*0314*/ 	.word	0xffffffff


	//   ....[11]....
        /*0318*/ 	.word	0xffffffff


	//   ....[12]....
        /*031c*/ 	.word	0xffffffff


	//   ....[13]....
        /*0320*/ 	.word	0xffffffff


	//   ....[14]....
        /*0324*/ 	.word	0xffffffff


	//   ....[15]....
        /*0328*/ 	.word	0xffffffff


	//   ....[16]....
        /*032c*/ 	.word	0xffffffff


	//   ....[17]....
        /*0330*/ 	.word	0xffffffff


	//   ....[18]....
        /*0334*/ 	.word	0xffffffff


	//   ....[19]....
        /*0338*/ 	.word	0xffffffff


	//   ....[20]....
        /*033c*/ 	.word	0xffffffff


	//   ....[21]....
        /*0340*/ 	.word	0xffffffff


	//   ....[22]....
        /*0344*/ 	.word	0xffffffff


	//   ....[23]....
        /*0348*/ 	.word	0xffffffff


	//   ....[24]....
        /*034c*/ 	.word	0xffffffff


	//   ....[25]....
        /*0350*/ 	.word	0xffffffff


	//   ....[26]....
        /*0354*/ 	.word	0xffffffff


	//   ....[27]....
        /*0358*/ 	.word	0xffffffff


	//   ....[28]....
        /*035c*/ 	.word	0xffffffff


	//   ....[29]....
        /*0360*/ 	.word	0xffffffff


	//   ....[30]....
        /*0364*/ 	.word	0xffffffff


	//   ....[31]....
        /*0368*/ 	.word	0xffffffff


	//   ....[32]....
        /*036c*/ 	.word	0xffffffff


	//   ....[33]....
        /*0370*/ 	.word	0xffffffff


	//   ....[34]....
        /*0374*/ 	.word	0xffffffff


	//   ....[35]....
        /*0378*/ 	.word	0xffffffff


	//   ....[36]....
        /*037c*/ 	.word	0xffffffff


	//   ....[37]....
        /*0380*/ 	.word	0xffffffff


	//   ....[38]....
        /*0384*/ 	.word	0xffffffff


	//   ....[39]....
        /*0388*/ 	.word	0xffffffff


	//   ....[40]....
        /*038c*/ 	.word	0xffffffff


	//   ....[41]....
        /*0390*/ 	.word	0xffffffff


	//   ....[42]....
        /*0394*/ 	.word	0xffffffff


	//   ....[43]....
        /*0398*/ 	.word	0xffffffff


	//   ....[44]....
        /*039c*/ 	.word	0xffffffff


	//   ....[45]....
        /*03a0*/ 	.word	0xffffffff


	//   ....[46]....
        /*03a4*/ 	.word	0xffffffff


	//   ....[47]....
        /*03a8*/ 	.word	0xffffffff


	//   ....[48]....
        /*03ac*/ 	.word	0xffffffff


	//   ....[49]....
        /*03b0*/ 	.word	0xffffffff


	//   ....[50]....
        /*03b4*/ 	.word	0xffffffff


	//   ....[51]....
        /*03b8*/ 	.word	0xffffffff


	//   ....[52]....
        /*03bc*/ 	.word	0xffffffff


	//   ....[53]....
        /*03c0*/ 	.word	0xffffffff


	//   ....[54]....
        /*03c4*/ 	.word	0xffffffff


	//   ....[55]....
        /*03c8*/ 	.word	0xffffffff


	//   ....[56]....
        /*03cc*/ 	.word	0xffffffff


	//   ....[57]....
        /*03d0*/ 	.word	0xffffffff


	//   ....[58]....
        /*03d4*/ 	.word	0xffffffff


	//   ....[59]....
        /*03d8*/ 	.word	0xffffffff


	//   ....[60]....
        /*03dc*/ 	.word	0xffffffff


	//   ....[61]....
        /*03e0*/ 	.word	0xffffffff


	//   ....[62]....
        /*03e4*/ 	.word	0xffffffff


	//   ....[63]....
        /*03e8*/ 	.word	0x0500000f


	//   ....[64]....
        /*03ec*/ 	.word	0x0500000f


	//   ....[65]....
        /*03f0*/ 	.word	0x0500000f


	//   ....[66]....
        /*03f4*/ 	.word	0x0500000f


	//   ....[67]....
        /*03f8*/ 	.word	0x0500000f


	//   ....[68]....
        /*03fc*/ 	.word	0x0500000f


	//   ....[69]....
        /*0400*/ 	.word	0x0500000f


	//   ....[70]....
        /*0404*/ 	.word	0x0500000f


	//   ....[71]....
        /*0408*/ 	.word	0x0500000f


	//   ....[72]....
        /*040c*/ 	.word	0x0500000f


	//   ....[73]....
        /*0410*/ 	.word	0x0500000f


	//   ....[74]....
        /*0414*/ 	.word	0x0500000f


	//   ....[75]....
        /*0418*/ 	.word	0x0500000f


	//   ....[76]....
        /*041c*/ 	.word	0x0500000f


	//   ....[77]....
        /*0420*/ 	.word	0x0500000f


	//   ....[78]....
        /*0424*/ 	.word	0x0500000f


	//   ....[79]....
        /*0428*/ 	.word	0x0500000f


	//   ....[80]....
        /*042c*/ 	.word	0x0500000f


	//   ....[81]....
        /*0430*/ 	.word	0x0500000f


	//   ....[82]....
        /*0434*/ 	.word	0x0500000f


	//   ....[83]....
        /*0438*/ 	.word	0x0500000f


	//   ....[84]....
        /*043c*/ 	.word	0x0500000f


	//   ....[85]....
        /*0440*/ 	.word	0x0500000f


	//   ....[86]....
        /*0444*/ 	.word	0x0500000f


	//   ....[87]....
        /*0448*/ 	.word	0x0500000f


	//   ....[88]....
        /*044c*/ 	.word	0x0500000f


	//   ....[89]....
        /*0450*/ 	.word	0x0500000f


	//   ....[90]....
        /*0454*/ 	.word	0x0500000f


	//   ....[91]....
        /*0458*/ 	.word	0x0500000f


	//   ....[92]....
        /*045c*/ 	.word	0x0500000f


	//   ....[93]....
        /*0460*/ 	.word	0x0500000f


	//   ....[94]....
        /*0464*/ 	.word	0x0500000f


	//   ....[95]....
        /*0468*/ 	.word	0x0500000f


	//   ....[96]....
        /*046c*/ 	.word	0x0500000f


	//   ....[97]....
        /*0470*/ 	.word	0x0500000f


	//   ....[98]....
        /*0474*/ 	.word	0x0500000f


	//----- nvinfo : EIATTR_COOP_GROUP_INSTR_OFFSETS
	.align		4
.L_1055:
        /*0478*/ 	.byte	0x04, 0x28
        /*047a*/ 	.short	(.L_1057 - .L_1056)


	//   ....[0]....
.L_1056:
        /*047c*/ 	.word	0x00000060


	//   ....[1]....
        /*0480*/ 	.word	0x000001d0


	//   ....[2]....
        /*0484*/ 	.word	0x00000210


	//   ....[3]....
        /*0488*/ 	.word	0x00000400


	//   ....[4]....
        /*048c*/ 	.word	0x00000560


	//   ....[5]....
        /*0490*/ 	.word	0x00000680


	//   ....[6]....
        /*0494*/ 	.word	0x000007e0


	//   ....[7]....
        /*0498*/ 	.word	0x00004630


	//   ....[8]....
        /*049c*/ 	.word	0x00006070


	//   ....[9]....
        /*04a0*/ 	.word	0x00009860


	//   ....[10]....
        /*04a4*/ 	.word	0x00009950


	//   ....[11]....
        /*04a8*/ 	.word	0x00009c60


	//   ....[12]....
        /*04ac*/ 	.word	0x00009d10


	//   ....[13]....
        /*04b0*/ 	.word	0x0000a730


	//   ....[14]....
        /*04b4*/ 	.word	0x0000ae90


	//   ....[15]....
        /*04b8*/ 	.word	0x0000af90


	//   ....[16]....
        /*04bc*/ 	.word	0x0000b200


	//   ....[17]....
        /*04c0*/ 	.word	0x0000b320


	//   ....[18]....
        /*04c4*/ 	.word	0x0000c600


	//   ....[19]....
        /*04c8*/ 	.word	0x0000cb20


	//   ....[20]....
        /*04cc*/ 	.word	0x0000cb50


	//   ....[21]....
        /*04d0*/ 	.word	0x0000cda0


	//   ....[22]....
        /*04d4*/ 	.word	0x0000cf00


	//   ....[23]....
        /*04d8*/ 	.word	0x0000e050


	//   ....[24]....
        /*04dc*/ 	.word	0x0000e0a0


	//   ....[25]....
        /*04e0*/ 	.word	0x0000e0d0


	//   ....[26]....
        /*04e4*/ 	.word	0x0000e150


	//   ....[27]....
        /*04e8*/ 	.word	0x0000e170


	//   ....[28]....
        /*04ec*/ 	.word	0x0000fb30


	//   ....[29]....
        /*04f0*/ 	.word	0x000112b0


	//   ....[30]....
        /*04f4*/ 	.word	0x00011430


	//   ....[31]....
        /*04f8*/ 	.word	0x00011460


	//   ....[32]....
        /*04fc*/ 	.word	0x000114a0


	//   ....[33]....
        /*0500*/ 	.word	0x00011510


	//   ....[34]....
        /*0504*/ 	.word	0x00011570


	//   ....[35]....
        /*0508*/ 	.word	0x000115b0


	//   ....[36]....
        /*050c*/ 	.word	0x00011750


	//   ....[37]....
        /*0510*/ 	.word	0x000117b0


	//   ....[38]....
        /*0514*/ 	.word	0x000117f0


	//   ....[39]....
        /*0518*/ 	.word	0x00011830


	//   ....[40]....
        /*051c*/ 	.word	0x00011860


	//   ....[41]....
        /*0520*/ 	.word	0x00011890


	//   ....[42]....
        /*0524*/ 	.word	0x00011920


	//   ....[43]....
        /*0528*/ 	.word	0x00011980


	//   ....[44]....
        /*052c*/ 	.word	0x00011a10


	//   ....[45]....
        /*0530*/ 	.word	0x00016520


	//   ....[46]....
        /*0534*/ 	.word	0x00016530


	//   ....[47]....
        /*0538*/ 	.word	0x00016640


	//   ....[48]....
        /*053c*/ 	.word	0x000166a0


	//   ....[49]....
        /*0540*/ 	.word	0x000166e0


	//   ....[50]....
        /*0544*/ 	.word	0x00016720


	//   ....[51]....
        /*0548*/ 	.word	0x00016750


	//   ....[52]....
        /*054c*/ 	.word	0x00016780


	//   ....[53]....
        /*0550*/ 	.word	0x00016910


	//   ....[54]....
        /*0554*/ 	.word	0x00016970


	//   ....[55]....
        /*0558*/ 	.word	0x000169b0


	//   ....[56]....
        /*055c*/ 	.word	0x000169f0


	//   ....[57]....
        /*0560*/ 	.word	0x00016a20


	//   ....[58]....
        /*0564*/ 	.word	0x00016a50


	//   ....[59]....
        /*0568*/ 	.word	0x00016b10


	//   ....[60]....
        /*056c*/ 	.word	0x00016b30


	//   ....[61]....
        /*0570*/ 	.word	0x00016ba0


	//   ....[62]....
        /*0574*/ 	.word	0x00017230


	//   ....[63]....
        /*0578*/ 	.word	0x00017710


	//   ....[64]....
        /*057c*/ 	.word	0x000177b0


	//   ....[65]....
        /*0580*/ 	.word	0x00017850


	//   ....[66]....
        /*0584*/ 	.word	0x000178f0


	//   ....[67]....
        /*0588*/ 	.word	0x00017990


	//   ....[68]....
        /*058c*/ 	.word	0x00017a30


	//   ....[69]....
        /*0590*/ 	.word	0x00017ad0


	//   ....[70]....
        /*0594*/ 	.word	0x00017b70


	//   ....[71]....
        /*0598*/ 	.word	0x00017c60


	//   ....[72]....
        /*059c*/ 	.word	0x00017d00


	//   ....[73]....
        /*05a0*/ 	.word	0x00017da0


	//   ....[74]....
        /*05a4*/ 	.word	0x00017e40


	//   ....[75]....
        /*05a8*/ 	.word	0x00017ee0


	//   ....[76]....
        /*05ac*/ 	.word	0x00017f80


	//   ....[77]....
        /*05b0*/ 	.word	0x00018020


	//   ....[78]....
        /*05b4*/ 	.word	0x000180c0


	//   ....[79]....
        /*05b8*/ 	.word	0x000183c0


	//   ....[80]....
        /*05bc*/ 	.word	0x000186a0


	//   ....[81]....
        /*05c0*/ 	.word	0x00018ac0


	//   ....[82]....
        /*05c4*/ 	.word	0x00018b50


	//   ....[83]....
        /*05c8*/ 	.word	0x00018bf0


	//   ....[84]....
        /*05cc*/ 	.word	0x00018ca0


	//   ....[85]....
        /*05d0*/ 	.word	0x00018d20


	//   ....[86]....
        /*05d4*/ 	.word	0x00018da0


	//   ....[87]....
        /*05d8*/ 	.word	0x00018e20


	//   ....[88]....
        /*05dc*/ 	.word	0x00018ea0


	//   ....[89]....
        /*05e0*/ 	.word	0x00018f30


	//   ....[90]....
        /*05e4*/ 	.word	0x00018fe0


	//   ....[91]....
        /*05e8*/ 	.word	0x00019060


	//   ....[92]....
        /*05ec*/ 	.word	0x000190e0


	//   ....[93]....
        /*05f0*/ 	.word	0x00019160


	//   ....[94]....
        /*05f4*/ 	.word	0x000191e0


	//   ....[95]....
        /*05f8*/ 	.word	0x00019250


	//   ....[96]....
        /*05fc*/ 	.word	0x000192f0


	//   ....[97]....
        /*0600*/ 	.word	0x00019380


	//   ....[98]....
        /*0604*/ 	.word	0x000194b0


	//----- nvinfo : EIATTR_REG_RECONFIG
	.align		4
.L_1057:
        /*0608*/ 	.byte	0x01, 0x54
	.zero		2


	//----- nvinfo : EIATTR_SYSCALL_OFFSETS
	.align		4
        /*060c*/ 	.byte	0x04, 0x46
        /*060e*/ 	.short	(.L_1059 - .L_1058)


	//   ....[0]....
.L_1058:
        /*0610*/ 	.word	0x000018b0


	//   ....[1]....
        /*0614*/ 	.word	0x00001a00


	//   ....[2]....
        /*0618*/ 	.word	0x00006220


	//   ....[3]....
        /*061c*/ 	.word	0x000066c0


	//   ....[4]....
        /*0620*/ 	.word	0x00013850


	//   ....[5]....
        /*0624*/ 	.word	0x00013990


	//   ....[6]....
        /*0628*/ 	.word	0x00013a90


	//----- nvinfo : EIATTR_MBARRIER_INSTR_OFFSETS
	.align		4
.L_1059:
        /*062c*/ 	.byte	0x04, 0x39
        /*062e*/ 	.short	(.L_1061 - .L_1060)


	//   ....[0]....
.L_1060:
        /*0630*/ 	.word	0x000002f0
        /*0634*/ 	.word	0x000000ff
        /*0638*/ 	.word	0x00028c00
        /*063c*/ 	.short	0x0100
        /*063e*/ 	.byte	0x08
	.zero		1


	//   ....[1]....
        /*0640*/ 	.word	0x00000300
        /*0644*/ 	.word	0x000000ff
        /*0648*/ 	.word	0x00028c20
        /*064c*/ 	.short	0x0100
        /*064e*/ 	.byte	0x08
	.zero		1


	//   ....[2]....
        /*0650*/ 	.word	0x000003b0
        /*0654*/ 	.word	0x000000ff
        /*0658*/ 	.word	0x00028c30
        /*065c*/ 	.short	0x0100
        /*065e*/ 	.byte	0x06
	.zero		1


	//   ....[3]....
        /*0660*/ 	.word	0x000003c0
        /*0664*/ 	.word	0x000000ff
        /*0668*/ 	.word	0x00028c40
        /*066c*/ 	.short	0x0100
        /*066e*/ 	.byte	0x06
	.zero		1


	//   ....[4]....
        /*0670*/ 	.word	0x000003d0
        /*0674*/ 	.word	0x000000ff
        /*0678*/ 	.word	0x00028c38
        /*067c*/ 	.short	0x0100
        /*067e*/ 	.byte	0x06
	.zero		1


	//   ....[5]....
        /*0680*/ 	.word	0x000003e0
        /*0684*/ 	.word	0x000000ff
        /*0688*/ 	.word	0x00028c48
        /*068c*/ 	.short	0x0100
        /*068e*/ 	.byte	0x06
	.zero		1


	//   ....[6]....
        /*0690*/ 	.word	0x00000510
        /*0694*/ 	.word	0x000000ff
        /*0698*/ 	.word	0x00028c50
        /*069c*/ 	.short	0x0100
        /*069e*/ 	.byte	0x08
	.zero		1


	//   ....[7]....
        /*06a0*/ 	.word	0x00000520
        /*06a4*/ 	.word	0x000000ff
        /*06a8*/ 	.word	0x00028c60
        /*06ac*/ 	.short	0x0100
        /*06ae*/ 	.byte	0x08
	.zero		1


	//   ....[8]....
        /*06b0*/ 	.word	0x00000530
        /*06b4*/ 	.word	0x000000ff
        /*06b8*/ 	.word	0x00028c58
        /*06bc*/ 	.short	0x0100
        /*06be*/ 	.byte	0x08
	.zero		1


	//   ....[9]....
        /*06c0*/ 	.word	0x00000540
        /*06c4*/ 	.word	0x000000ff
        /*06c8*/ 	.word	0x00028c68
        /*06cc*/ 	.short	0x0100
        /*06ce*/ 	.byte	0x08
	.zero		1


	//   ....[10]....
        /*06d0*/ 	.word	0x00000630
        /*06d4*/ 	.word	0x000000ff
        /*06d8*/ 	.word	0x00028c70
        /*06dc*/ 	.short	0x0100
        /*06de*/ 	.byte	0x06
	.zero		1


	//   ....[11]....
        /*06e0*/ 	.word	0x00000640
        /*06e4*/ 	.word	0x000000ff
        /*06e8*/ 	.word	0x00028c80
        /*06ec*/ 	.short	0x0100
        /*06ee*/ 	.byte	0x06
	.zero		1


	//   ....[12]....
        /*06f0*/ 	.word	0x00000650
        /*06f4*/ 	.word	0x000000ff
        /*06f8*/ 	.word	0x00028c78
        /*06fc*/ 	.short	0x0100
        /*06fe*/ 	.byte	0x06
	.zero		1


	//   ....[13]....
        /*0700*/ 	.word	0x00000660
        /*0704*/ 	.word	0x000000ff
        /*0708*/ 	.word	0x00028c88
        /*070c*/ 	.short	0x0100
        /*070e*/ 	.byte	0x06
	.zero		1


	//   ....[14]....
        /*0710*/ 	.word	0x00000790
        /*0714*/ 	.word	0x000000ff
        /*0718*/ 	.word	0x00028c90
        /*071c*/ 	.short	0x0100
        /*071e*/ 	.byte	0x08
	.zero		1


	//   ....[15]....
        /*0720*/ 	.word	0x000007a0
        /*0724*/ 	.word	0x000000ff
        /*0728*/ 	.word	0x00028ca0
        /*072c*/ 	.short	0x0100
        /*072e*/ 	.byte	0x08
	.zero		1


	//   ....[16]....
        /*0730*/ 	.word	0x000007b0
        /*0734*/ 	.word	0x000000ff
        /*0738*/ 	.word	0x00028c98
        /*073c*/ 	.short	0x0100
        /*073e*/ 	.byte	0x08
	.zero		1


	//   ....[17]....
        /*0740*/ 	.word	0x000007c0
        /*0744*/ 	.word	0x000000ff
        /*0748*/ 	.word	0x00028ca8
        /*074c*/ 	.short	0x0100
        /*074e*/ 	.byte	0x08
	.zero		1


	//   ....[18]....
        /*0750*/ 	.word	0x000008f0
        /*0754*/ 	.word	0x000000ff
        /*0758*/ 	.word	0x00028cb0
        /*075c*/ 	.short	0x0100
        /*075e*/ 	.byte	0x08
	.zero		1


	//   ....[19]....
        /*0760*/ 	.word	0x00000900
        /*0764*/ 	.word	0x000000ff
        /*0768*/ 	.word	0x00028cc0
        /*076c*/ 	.short	0x0100
        /*076e*/ 	.byte	0x08
	.zero		1


	//   ....[20]....
        /*0770*/ 	.word	0x00000910
        /*0774*/ 	.word	0x000000ff
        /*0778*/ 	.word	0x00028cb8
        /*077c*/ 	.short	0x0100
        /*077e*/ 	.byte	0x08
	.zero		1


	//   ....[21]....
        /*0780*/ 	.word	0x00000920
        /*0784*/ 	.word	0x000000ff
        /*0788*/ 	.word	0x00028cc8
        /*078c*/ 	.short	0x0100
        /*078e*/ 	.byte	0x08
	.zero		1


	//   ....[22]....
        /*0790*/ 	.word	0x00002630
        /*0794*/ 	.word	0x00000046
        /*0798*/ 	.word	0x00028c90
        /*079c*/ 	.short	0x010a
        /*079e*/ 	.byte	0x3f
	.zero		1


	//   ....[23]....
        /*07a0*/ 	.word	0x00002fe0
        /*07a4*/ 	.word	0x00000046
        /*07a8*/ 	.word	0x00028c90
        /*07ac*/ 	.short	0x010a
        /*07ae*/ 	.byte	0x3f
	.zero		1


	//   ....[24]....
        /*07b0*/ 	.word	0x00003850
        /*07b4*/ 	.word	0x00000046
        /*07b8*/ 	.word	0x00028c90
        /*07bc*/ 	.short	0x010a
        /*07be*/ 	.byte	0x3f
	.zero		1


	//   ....[25]....
        /*07c0*/ 	.word	0x00003a50
        /*07c4*/ 	.word	0x00000004
        /*07c8*/ 	.word	0x00000000
        /*07cc*/ 	.short	0x0101
        /*07ce*/ 	.byte	0x3f
	.zero		1


	//   ....[26]....
        /*07d0*/ 	.word	0x00003a90
        /*07d4*/ 	.word	0x00000046
        /*07d8*/ 	.word	0x00028cb0
        /*07dc*/ 	.short	0x010a
        /*07de*/ 	.byte	0x3f
	.zero		1


	//   ....[27]....
        /*07e0*/ 	.word	0x000040e0
        /*07e4*/ 	.word	0x00000046
        /*07e8*/ 	.word	0x00000000
        /*07ec*/ 	.short	0x0101
        /*07ee*/ 	.byte	0x3f
	.zero		1


	//   ....[28]....
        /*07f0*/ 	.word	0x00004740
        /*07f4*/ 	.word	0x0000000e
        /*07f8*/ 	.word	0x00028c50
        /*07fc*/ 	.short	0x010a
        /*07fe*/ 	.byte	0x3f
	.zero		1


	//   ....[29]....
        /*0800*/ 	.word	0x00004af0
        /*0804*/ 	.word	0x00000000
        /*0808*/ 	.word	0x00000000
        /*080c*/ 	.short	0x0101
        /*080e*/ 	.byte	0x3f
	.zero		1


	//   ....[30]....
        /*0810*/ 	.word	0x00005420
        /*0814*/ 	.word	0x00000000
        /*0818*/ 	.word	0x00028c50
        /*081c*/ 	.short	0x010a
        /*081e*/ 	.byte	0x3f
	.zero		1


	//   ....[31]....
        /*0820*/ 	.word	0x00005470
        /*0824*/ 	.word	0x00000000
        /*0828*/ 	.word	0x00028c50
        /*082c*/ 	.short	0x010a
        /*082e*/ 	.byte	0x3f
	.zero		1


	//   ....[32]....
        /*0830*/ 	.word	0x00005740
        /*0834*/ 	.word	0x00000000
        /*0838*/ 	.word	0x00000000
        /*083c*/ 	.short	0x0101
        /*083e*/ 	.byte	0x3f
	.zero		1


	//   ....[33]....
        /*0840*/ 	.word	0x000062b0
        /*0844*/ 	.word	0x00000002
        /*0848*/ 	.word	0x00028c00
        /*084c*/ 	.short	0x010a
        /*084e*/ 	.byte	0x3f
	.zero		1


	//   ....[34]....
        /*0850*/ 	.word	0x00006300
        /*0854*/ 	.word	0x00000002
        /*0858*/ 	.word	0x00028c00
        /*085c*/ 	.short	0x010a
        /*085e*/ 	.byte	0x3f
	.zero		1


	//   ....[35]....
        /*0860*/ 	.word	0x00006f30
        /*0864*/ 	.word	0x00000002
        /*0868*/ 	.word	0x00028c00
        /*086c*/ 	.short	0x010a
        /*086e*/ 	.byte	0x3f
	.zero		1


	//   ....[36]....
        /*0870*/ 	.word	0x00008260
        /*0874*/ 	.word	0x00000002
        /*0878*/ 	.word	0x00028c00
        /*087c*/ 	.short	0x010a
        /*087e*/ 	.byte	0x3f
	.zero		1


	//   ....[37]....
        /*0880*/ 	.word	0x000090e0
        /*0884*/ 	.word	0x00000015
        /*0888*/ 	.word	0x00028c30
        /*088c*/ 	.short	0x010a
        /*088e*/ 	.byte	0x3f
	.zero		1


	//   ....[38]....
        /*0890*/ 	.word	0x00009190
        /*0894*/ 	.word	0x00000015
        /*0898*/ 	.word	0x00028c30
        /*089c*/ 	.short	0x010a
        /*089e*/ 	.byte	0x3f
	.zero		1


	//   ....[39]....
        /*08a0*/ 	.word	0x0000a010
        /*08a4*/ 	.word	0x00000000
        /*08a8*/ 	.word	0x00000000
        /*08ac*/ 	.short	0x0101
        /*08ae*/ 	.byte	0x3f
	.zero		1


	//   ....[40]....
        /*08b0*/ 	.word	0x0000a3a0
        /*08b4*/ 	.word	0x00000015
        /*08b8*/ 	.word	0x00028c50
        /*08bc*/ 	.short	0x010a
        /*08be*/ 	.byte	0x3f
	.zero		1


	//   ....[41]....
        /*08c0*/ 	.word	0x0000a440
        /*08c4*/ 	.word	0x00000015
        /*08c8*/ 	.word	0x00028c50
        /*08cc*/ 	.short	0x010a
        /*08ce*/ 	.byte	0x3f
	.zero		1


	//   ....[42]....
        /*08d0*/ 	.word	0x0000a750
        /*08d4*/ 	.word	0x00000015
        /*08d8*/ 	.word	0x00000000
        /*08dc*/ 	.short	0x0101
        /*08de*/ 	.byte	0x3f
	.zero		1


	//   ....[43]....
        /*08e0*/ 	.word	0x0000a840
        /*08e4*/ 	.word	0x000000d6
        /*08e8*/ 	.word	0x00028c30
        /*08ec*/ 	.short	0x010a
        /*08ee*/ 	.byte	0x3f
	.zero		1


	//   ....[44]....
        /*08f0*/ 	.word	0x0000a8b0
        /*08f4*/ 	.word	0x000000d6
        /*08f8*/ 	.word	0x00028c30
        /*08fc*/ 	.short	0x010a
        /*08fe*/ 	.byte	0x3f
	.zero		1


	//   ....[45]....
        /*0900*/ 	.word	0x0000b4f0
        /*0904*/ 	.word	0x0000009a
        /*0908*/ 	.word	0x00000000
        /*090c*/ 	.short	0x0101
        /*090e*/ 	.byte	0x3f
	.zero		1


	//   ....[46]....
        /*0910*/ 	.word	0x0000c2d0
        /*0914*/ 	.word	0x000000d6
        /*0918*/ 	.word	0x00028c50
        /*091c*/ 	.short	0x010a
        /*091e*/ 	.byte	0x3f
	.zero		1


	//   ....[47]....
        /*0920*/ 	.word	0x0000c320
        /*0924*/ 	.word	0x000000d6
        /*0928*/ 	.word	0x00028c50
        /*092c*/ 	.short	0x010a
        /*092e*/ 	.byte	0x3f
	.zero		1


	//   ....[48]....
        /*0930*/ 	.word	0x0000c620
        /*0934*/ 	.word	0x000000d6
        /*0938*/ 	.word	0x00000000
        /*093c*/ 	.short	0x0101
        /*093e*/ 	.byte	0x3f
	.zero		1


	//   ....[49]....
        /*0940*/ 	.word	0x0000c750
        /*0944*/ 	.word	0x000000ba
        /*0948*/ 	.word	0x00028c30
        /*094c*/ 	.short	0x010a
        /*094e*/ 	.byte	0x3f
	.zero		1


	//   ....[50]....
        /*0950*/ 	.word	0x0000c7c0
        /*0954*/ 	.word	0x000000ba
        /*0958*/ 	.word	0x00028c30
        /*095c*/ 	.short	0x010a
        /*095e*/ 	.byte	0x3f
	.zero		1


	//   ....[51]....
        /*0960*/ 	.word	0x0000d250
        /*0964*/ 	.word	0x0000009a
        /*0968*/ 	.word	0x00000000
        /*096c*/ 	.short	0x0101
        /*096e*/ 	.byte	0x3f
	.zero		1


	//   ....[52]....
        /*0970*/ 	.word	0x0000dd20
        /*0974*/ 	.word	0x000000ba
        /*0978*/ 	.word	0x00028c50
        /*097c*/ 	.short	0x010a
        /*097e*/ 	.byte	0x3f
	.zero		1


	//   ....[53]....
        /*0980*/ 	.word	0x0000dd70
        /*0984*/ 	.word	0x000000ba
        /*0988*/ 	.word	0x00028c50
        /*098c*/ 	.short	0x010a
        /*098e*/ 	.byte	0x3f
	.zero		1


	//   ....[54]....
        /*0990*/ 	.word	0x0000e070
        /*0994*/ 	.word	0x000000ba
        /*0998*/ 	.word	0x00000000
        /*099c*/ 	.short	0x0101
        /*099e*/ 	.byte	0x3f
	.zero		1


	//   ....[55]....
        /*09a0*/ 	.word	0x00010390
        /*09a4*/ 	.word	0x00000000
        /*09a8*/ 	.word	0x00000000
        /*09ac*/ 	.short	0x0101
        /*09ae*/ 	.byte	0x3f
	.zero		1


	//   ....[56]....
        /*09b0*/ 	.word	0x00012740
        /*09b4*/ 	.word	0x00000009
        /*09b8*/ 	.word	0x00028c20
        /*09bc*/ 	.short	0x010a
        /*09be*/ 	.byte	0x3f
	.zero		1


	//   ....[57]....
        /*09c0*/ 	.word	0x000127d0
        /*09c4*/ 	.word	0x00000005
        /*09c8*/ 	.word	0x00028ca0
        /*09cc*/ 	.short	0x010a
        /*09ce*/ 	.byte	0x3f
	.zero		1


	//   ....[58]....
        /*09d0*/ 	.word	0x000129b0
        /*09d4*/ 	.word	0x00000005
        /*09d8*/ 	.word	0x00028cc0
        /*09dc*/ 	.short	0x010a
        /*09de*/ 	.byte	0x3f
	.zero		1


	//   ....[59]....
        /*09e0*/ 	.word	0x00012f00
        /*09e4*/ 	.word	0x00000006
        /*09e8*/ 	.word	0x00028ca0
        /*09ec*/ 	.short	0x010a
        /*09ee*/ 	.byte	0x3f
	.zero		1


	//   ....[60]....
        /*09f0*/ 	.word	0x000130c0
        /*09f4*/ 	.word	0x00000006
        /*09f8*/ 	.word	0x00028cc0
        /*09fc*/ 	.short	0x010a
        /*09fe*/ 	.byte	0x3f
	.zero		1


	//   ....[61]....
        /*0a00*/ 	.word	0x00013fd0
        /*0a04*/ 	.word	0x00000005
        /*0a08*/ 	.word	0x00028c40
        /*0a0c*/ 	.short	0x010a
        /*0a0e*/ 	.byte	0x3f
	.zero		1


	//   ....[62]....
        /*0a10*/ 	.word	0x000143c0
        /*0a14*/ 	.word	0x00000007
        /*0a18*/ 	.word	0x00028c20
        /*0a1c*/ 	.short	0x010a
        /*0a1e*/ 	.byte	0x3f
	.zero		1


	//   ....[63]....
        /*0a20*/ 	.word	0x00014480
        /*0a24*/ 	.word	0x00000002
        /*0a28*/ 	.word	0x00028c60
        /*0a2c*/ 	.short	0x010a
        /*0a2e*/ 	.byte	0x3f
	.zero		1


	//   ....[64]....
        /*0a30*/ 	.word	0x00014be0
        /*0a34*/ 	.word	0x00000003
        /*0a38*/ 	.word	0x00028c40
        /*0a3c*/ 	.short	0x010a
        /*0a3e*/ 	.byte	0x3f
	.zero		1


	//   ....[65]....
        /*0a40*/ 	.word	0x00014df0
        /*0a44*/ 	.word	0x00000003
        /*0a48*/ 	.word	0x00028c60
        /*0a4c*/ 	.short	0x010a
        /*0a4e*/ 	.byte	0x3f
	.zero		1


	//   ....[66]....
        /*0a50*/ 	.word	0x000154a0
        /*0a54*/ 	.word	0x00000002
        /*0a58*/ 	.word	0x00028c40
        /*0a5c*/ 	.short	0x010a
        /*0a5e*/ 	.byte	0x3f
	.zero		1


	//   ....[67]....
        /*0a60*/ 	.word	0x000156a0
        /*0a64*/ 	.word	0x00000002
        /*0a68*/ 	.word	0x00028c60
        /*0a6c*/ 	.short	0x010a
        /*0a6e*/ 	.byte	0x3f
	.zero		1


	//   ....[68]....
        /*0a70*/ 	.word	0x00015ce0
        /*0a74*/ 	.word	0x00000002
        /*0a78*/ 	.word	0x00028c40
        /*0a7c*/ 	.short	0x010a
        /*0a7e*/ 	.byte	0x3f
	.zero		1


	//   ....[69]....
        /*0a80*/ 	.word	0x00015ef0
        /*0a84*/ 	.word	0x00000002
        /*0a88*/ 	.word	0x00028c60
        /*0a8c*/ 	.short	0x010a
        /*0a8e*/ 	.byte	0x3f
	.zero		1


	//   ....[70]....
        /*0a90*/ 	.word	0x000171b0
        /*0a94*/ 	.word	0x00000000
        /*0a98*/ 	.word	0x00028c20
        /*0a9c*/ 	.short	0x010a
        /*0a9e*/ 	.byte	0x3f
	.zero		1


	//   ....[71]....
        /*0aa0*/ 	.word	0x00017360
        /*0aa4*/ 	.word	0x00000006
        /*0aa8*/ 	.word	0x00000000
        /*0aac*/ 	.short	0x010a
        /*0aae*/ 	.byte	0x3f
	.zero		1


	//   ....[72]....
        /*0ab0*/ 	.word	0x000173d0
        /*0ab4*/ 	.word	0x00000007
        /*0ab8*/ 	.word	0x00000000
        /*0abc*/ 	.short	0x010a
        /*0abe*/ 	.byte	0x3f
	.zero		1


	//   ....[73]....
        /*0ac0*/ 	.word	0x00017440
        /*0ac4*/ 	.word	0x00000004
        /*0ac8*/ 	.word	0x00000000
        /*0acc*/ 	.short	0x010a
        /*0ace*/ 	.byte	0x3f
	.zero		1


	//   ....[74]....
        /*0ad0*/ 	.word	0x00017470
        /*0ad4*/ 	.word	0x00000003
        /*0ad8*/ 	.word	0x00000000
        /*0adc*/ 	.short	0x010a
        /*0ade*/ 	.byte	0x3f
	.zero		1


	//   ....[75]....
        /*0ae0*/ 	.word	0x000174d0
        /*0ae4*/ 	.word	0x00000046
        /*0ae8*/ 	.word	0x00028c90
        /*0aec*/ 	.short	0x010a
        /*0aee*/ 	.byte	0x3f
	.zero		1


	//   ....[76]....
        /*0af0*/ 	.word	0x00017520
        /*0af4*/ 	.word	0x00000046
        /*0af8*/ 	.word	0x00028c90
        /*0afc*/ 	.short	0x010a
        /*0afe*/ 	.byte	0x3f
	.zero		1


	//   ....[77]....
        /*0b00*/ 	.word	0x00017570
        /*0b04*/ 	.word	0x00000046
        /*0b08*/ 	.word	0x00028c90
        /*0b0c*/ 	.short	0x010a
        /*0b0e*/ 	.byte	0x3f
	.zero		1


	//   ....[78]....
        /*0b10*/ 	.word	0x000175c0
        /*0b14*/ 	.word	0x00000046
        /*0b18*/ 	.word	0x00028cb0
        /*0b1c*/ 	.short	0x010a
        /*0b1e*/ 	.byte	0x3f
	.zero		1


	//   ....[79]....
        /*0b20*/ 	.word	0x00017610
        /*0b24*/ 	.word	0x0000000e
        /*0b28*/ 	.word	0x00028c50
        /*0b2c*/ 	.short	0x010a
        /*0b2e*/ 	.byte	0x3f
	.zero		1


	//   ....[80]....
        /*0b30*/ 	.word	0x00017660
        /*0b34*/ 	.word	0x00000000
        /*0b38*/ 	.word	0x00028c50
        /*0b3c*/ 	.short	0x010a
        /*0b3e*/ 	.byte	0x3f
	.zero		1


	//   ....[81]....
        /*0b40*/ 	.word	0x00017bb0
        /*0b44*/ 	.word	0x00000002
        /*0b48*/ 	.word	0x00028c00
        /*0b4c*/ 	.short	0x010a
        /*0b4e*/ 	.byte	0x3f
	.zero		1


	//   ....[82]....
        /*0b50*/ 	.word	0x00018100
        /*0b54*/ 	.word	0x00000002
        /*0b58*/ 	.word	0x00028c00
        /*0b5c*/ 	.short	0x010a
        /*0b5e*/ 	.byte	0x3f
	.zero		1


	//   ....[83]....
        /*0b60*/ 	.word	0x00018150
        /*0b64*/ 	.word	0x00000015
        /*0b68*/ 	.word	0x00028c30
        /*0b6c*/ 	.short	0x010a
        /*0b6e*/ 	.byte	0x3f
	.zero		1


	//   ....[84]....
        /*0b70*/ 	.word	0x000181a0
        /*0b74*/ 	.word	0x00000015
        /*0b78*/ 	.word	0x00028c50
        /*0b7c*/ 	.short	0x010a
        /*0b7e*/ 	.byte	0x3f
	.zero		1


	//   ....[85]....
        /*0b80*/ 	.word	0x000181f0
        /*0b84*/ 	.word	0x000000d6
        /*0b88*/ 	.word	0x00028c30
        /*0b8c*/ 	.short	0x010a
        /*0b8e*/ 	.byte	0x3f
	.zero		1


	//   ....[86]....
        /*0b90*/ 	.word	0x00018240
        /*0b94*/ 	.word	0x000000d6
        /*0b98*/ 	.word	0x00028c50
        /*0b9c*/ 	.short	0x010a
        /*0b9e*/ 	.byte	0x3f
	.zero		1


	//   ....[87]....
        /*0ba0*/ 	.word	0x00018290
        /*0ba4*/ 	.word	0x000000ba
        /*0ba8*/ 	.word	0x00028c30
        /*0bac*/ 	.short	0x010a
        /*0bae*/ 	.byte	0x3f
	.zero		1


	//   ....[88]....
        /*0bb0*/ 	.word	0x000182e0
        /*0bb4*/ 	.word	0x000000ba
        /*0bb8*/ 	.word	0x00028c50
        /*0bbc*/ 	.short	0x010a
        /*0bbe*/ 	.byte	0x3f
	.zero		1


	//   ....[89]....
        /*0bc0*/ 	.word	0x00018480
        /*0bc4*/ 	.word	0x00000009
        /*0bc8*/ 	.word	0x00028c20
        /*0bcc*/ 	.short	0x010a
        /*0bce*/ 	.byte	0x3f
	.zero		1


	//   ....[90]....
        /*0bd0*/ 	.word	0x000184d0
        /*0bd4*/ 	.word	0x00000005
        /*0bd8*/ 	.word	0x00028ca0
        /*0bdc*/ 	.short	0x010a
        /*0bde*/ 	.byte	0x3f
	.zero		1


	//   ....[91]....
        /*0be0*/ 	.word	0x00018520
        /*0be4*/ 	.word	0x00000005
        /*0be8*/ 	.word	0x00028cc0
        /*0bec*/ 	.short	0x010a
        /*0bee*/ 	.byte	0x3f
	.zero		1


	//   ....[92]....
        /*0bf0*/ 	.word	0x00018570
        /*0bf4*/ 	.word	0x00000006
        /*0bf8*/ 	.word	0x00028ca0
        /*0bfc*/ 	.short	0x010a
        /*0bfe*/ 	.byte	0x3f
	.zero		1


	//   ....[93]....
        /*0c00*/ 	.word	0x000185c0
        /*0c04*/ 	.word	0x00000006
        /*0c08*/ 	.word	0x00028cc0
        /*0c0c*/ 	.short	0x010a
        /*0c0e*/ 	.byte	0x3f
	.zero		1


	//   ....[94]....
        /*0c10*/ 	.word	0x00018760
        /*0c14*/ 	.word	0x00000005
        /*0c18*/ 	.word	0x00028c40
        /*0c1c*/ 	.short	0x010a
        /*0c1e*/ 	.byte	0x3f
	.zero		1


	//   ....[95]....
        /*0c20*/ 	.word	0x000187e0
        /*0c24*/ 	.word	0x00000005
        /*0c28*/ 	.word	0x00028c20
        /*0c2c*/ 	.short	0x010a
        /*0c2e*/ 	.byte	0x3f
	.zero		1


	//   ....[96]....
        /*0c30*/ 	.word	0x00018830
        /*0c34*/ 	.word	0x00000002
        /*0c38*/ 	.word	0x00028c60
        /*0c3c*/ 	.short	0x010a
        /*0c3e*/ 	.byte	0x3f
	.zero		1


	//   ....[97]....
        /*0c40*/ 	.word	0x00018880
        /*0c44*/ 	.word	0x00000003
        /*0c48*/ 	.word	0x00028c40
        /*0c4c*/ 	.short	0x010a
        /*0c4e*/ 	.byte	0x3f
	.zero		1


	//   ....[98]....
        /*0c50*/ 	.word	0x000188d0
        /*0c54*/ 	.word	0x00000003
        /*0c58*/ 	.word	0x00028c60
        /*0c5c*/ 	.short	0x010a
        /*0c5e*/ 	.byte	0x3f
	.zero		1


	//   ....[99]....
        /*0c60*/ 	.word	0x00018920
        /*0c64*/ 	.word	0x00000002
        /*0c68*/ 	.word	0x00028c40
        /*0c6c*/ 	.short	0x010a
        /*0c6e*/ 	.byte	0x3f
	.zero		1


	//   ....[100]....
        /*0c70*/ 	.word	0x00018970
        /*0c74*/ 	.word	0x00000002
        /*0c78*/ 	.word	0x00028c60
        /*0c7c*/ 	.short	0x010a
        /*0c7e*/ 	.byte	0x3f
	.zero		1


	//   ....[101]....
        /*0c80*/ 	.word	0x000189c0
        /*0c84*/ 	.word	0x00000002
        /*0c88*/ 	.word	0x00028c40
        /*0c8c*/ 	.short	0x010a
        /*0c8e*/ 	.byte	0x3f
	.zero		1


	//   ....[102]....
        /*0c90*/ 	.word	0x00018a10
        /*0c94*/ 	.word	0x00000002
        /*0c98*/ 	.word	0x00028c60
        /*0c9c*/ 	.short	0x010a
        /*0c9e*/ 	.byte	0x3f
	.zero		1


	//   ....[103]....
        /*0ca0*/ 	.word	0x000193d0
        /*0ca4*/ 	.word	0x00000000
        /*0ca8*/ 	.word	0x00028c20
        /*0cac*/ 	.short	0x010a
        /*0cae*/ 	.byte	0x3f
	.zero		1


	//   ....[104]....
        /*0cb0*/ 	.word	0x00019570
        /*0cb4*/ 	.word	0x00000006
        /*0cb8*/ 	.word	0x00000000
        /*0cbc*/ 	.short	0x010a
        /*0cbe*/ 	.byte	0x3f
	.zero		1


	//   ....[105]....
        /*0cc0*/ 	.word	0x000195c0
        /*0cc4*/ 	.word	0x00000007
        /*0cc8*/ 	.word	0x00000000
        /*0ccc*/ 	.short	0x010a
        /*0cce*/ 	.byte	0x3f
	.zero		1


	//   ....[106]....
        /*0cd0*/ 	.word	0x00019610
        /*0cd4*/ 	.word	0x00000004
        /*0cd8*/ 	.word	0x00000000
        /*0cdc*/ 	.short	0x010a
        /*0cde*/ 	.byte	0x3f
	.zero		1


	//----- nvinfo : EIATTR_NUM_MBARRIERS
	.align		4
.L_1061:
        /*0ce0*/ 	.byte	0x03, 0x38
        /*0ce2*/ 	.short	0x0016


	//----- nvinfo : EIATTR_EXIT_INSTR_OFFSETS
	.align		4
        /*0ce4*/ 	.byte	0x04, 0x1c
        /*0ce6*/ 	.short	(.L_1063 - .L_1062)


	//   ....[0]....
.L_1062:
        /*0ce8*/ 	.word	0x000174c0


	//----- nvinfo : EIATTR_MAX_THREADS
	.align		4
.L_1063:
        /*0cec*/ 	.byte	0x04, 0x05
        /*0cee*/ 	.short	(.L_1065 - .L_1064)
.L_1064:
        /*0cf0*/ 	.word	0x00000180
        /*0cf4*/ 	.word	0x00000001
        /*0cf8*/ 	.word	0x00000001


	//----- nvinfo : EIATTR_CRS_STACK_SIZE
	.align		4
.L_1065:
        /*0cfc*/ 	.byte	0x04, 0x1e
        /*0cfe*/ 	.short	(.L_1067 - .L_1066)
.L_1066:
        /*0d00*/ 	.word	0x00000000


	//----- nvinfo : EIATTR_CBANK_PARAM_SIZE
	.align		4
.L_1067:
        /*0d04*/ 	.byte	0x03, 0x19
        /*0d06*/ 	.short	0x0a70


	//----- nvinfo : EIATTR_PARAM_CBANK
	.align		4
        /*0d08*/ 	.byte	0x04, 0x0a
        /*0d0a*/ 	.short	(.L_1069 - .L_1068)
	.align		4
.L_1068:
        /*0d0c*/ 	.word	index@(.nv.constant0._ZN7cutlass13device_kernelIN5flash11enable_sm90INS1_16FlashAttnFwdSm90INS1_25CollectiveMainloopFwdSm90ILi2EN4cute5tupleIJNS5_1CILi1EEES8_S8_EEENS6_IJNS7_ILi64EEESA_SA_EEELi512ENS_6half_tEfNS_4arch4Sm90ELb1ELb0ELb0ELb1ELb0ELb1ELb0ELb0ELb0ELb0ELb0ELb0EEENS1_21CollectiveEpilogueFwdINS6_IJSA_NS7_ILi512EEESA_EEES9_SC_SE_Li256ELb1ELb0ELb0ELb0EEENS1_36VarlenDynamicPersistentTileSchedulerILi64ELi64ELi256ELi32ELb0ELb0ELb1ELb1ELb1ELb1EEEEEEEEEvNT_6ParamsE)
        /*0d10*/ 	.short	0x0210
        /*0d12*/ 	.short	0x0a70


	//----- nvinfo : EIATTR_SW_WAR
	.align		4
.L_1069:
        /*0d14*/ 	.byte	0x04, 0x36
        /*0d16*/ 	.short	(.L_1071 - .L_1070)
.L_1070:
        /*0d18*/ 	.word	0x00000008
.L_1071:


//--------------------- .nv.info._ZN7cutlass13device_kernelIN5flash11enable_sm90INS1_16FlashAttnFwdSm90INS1_25CollectiveMainloopFwdSm90ILi2EN4cute5tupleIJNS5_1CILi1EEES8_S8_EEENS6_IJNS7_ILi64EEESA_SA_EEELi512ENS_6half_tEfNS_4arch4Sm90ELb1ELb0ELb0ELb1ELb0ELb0ELb1ELb0ELb0ELb0ELb0ELb0EEENS1_21CollectiveEpilogueFwdINS6_IJSA_NS7_ILi512EEESA_EEES9_SC_SE_Li256ELb1ELb0ELb0ELb0EEENS1_36VarlenDynamicPersistentTileSchedulerILi64ELi64ELi256ELi32ELb0ELb0ELb1ELb1ELb1ELb1EEEEEEEEEvNT_6ParamsE --------------------------
	.section	.nv.info._ZN7cutlass13device_kernelIN5flash11enable_sm90INS1_16FlashAttnFwdSm90INS1_25CollectiveMainloopFwdSm90ILi2EN4cute5tupleIJNS5_1CILi1EEES8_S8_EEENS6_IJNS7_ILi64EEESA_SA_EEELi512ENS_6half_tEfNS_4arch4Sm90ELb1ELb0ELb0ELb1ELb0ELb0ELb1ELb0ELb0ELb0ELb0ELb0EEENS1_21CollectiveEpilogueFwdINS6_IJSA_NS7_ILi512EEESA_EEES9_SC_SE_Li256ELb1ELb0ELb0ELb0EEENS1_36VarlenDynamicPersistentTileSchedulerILi64ELi64ELi256ELi32ELb0ELb0ELb1ELb1ELb1ELb1EEEEEEEEEvNT_6ParamsE,"",@"SHT_CUDA_INFO"
	.sectionflags	@""
	.align	4


	//----- nvinfo : EIATTR_CUDA_API_VERSION
	.align		4
        /*0000*/ 	.byte	0x04, 0x37
        /*0002*/ 	.short	(.L_1073 - .L_1072)
.L_1072:
        /*0004*/ 	.word	0x00000082


	//----- nvinfo : EIATTR_KPARAM_INFO
	.align		4
.L_1073:
        /*0008*/ 	.byte	0x04, 0x17
        /*000a*/ 	.short	(.L_1075 - .L_1074)
.L_1074:
        /*000c*/ 	.word	0x00000000
        /*0010*/ 	.short	0x0000
        /*0012*/ 	.short	0x0070
        /*0014*/ 	.byte	0x00, 0xf0, 0x01, 0x2c


	//----- nvinfo : EIATTR_SPARSE_MMA_MASK
	.align		4
.L_1075:
        /*0018*/ 	.byte	0x03, 0x50
        /*001a*/ 	.short	0x0000


	//----- nvinfo : EIATTR_MAXREG_COUNT
	.align		4
        /*001c*/ 	.byte	0x03, 0x1b
        /*001e*/ 	.short	0x00a8


	//----- nvinfo : EIATTR_NUM_BARRIERS
	.align		4
        /*0020*/ 	.byte	0x02, 0x4c
        /*0022*/ 	.byte	0x10
	.zero		1


	//----- nvinfo : EIATTR_EXTERNS
	.align		4
        /*0024*/ 	.byte	0x04, 0x0f
        /*0026*/ 	.short	(.L_1077 - .L_1076)


	//   ....[0]....
	.align		4
.L_1076:
        /*0028*/ 	.word	index@(__assertfail)


	//----- nvinfo : EIATTR_ANNOTATIONS
	.align		4
.L_1077:
        /*002c*/ 	.byte	0x04, 0x55
        /*002e*/ 	.short	(.L_1079 - .L_1078)


	//   ....[0]....
.L_1078:
        /* <DEDUP_REMOVED lines=31> */


	//----- nvinfo : EIATTR_MERCURY_ISA_VERSION
	.align		4
.L_1079:
        /*0210*/ 	.byte	0x03, 0x5f
        /*0212*/ 	.short	0x0101


	//----- nvinfo : EIATTR_UNUSED_LOAD_BYTE_OFFSET
	.align		4
        /*0214*/ 	.byte	0x04, 0x44
        /*0216*/ 	.short	(.L_1081 - .L_1080)


	//   ....[0]....
.L_1080:
        /*0218*/ 	.word	0x00000ac0
        /*021c*/ 	.word	0x0000fff0


	//   ....[1]....
        /*0220*/ 	.word	0x0000c8c0
        /*0224*/ 	.word	0x0000fff0


	//----- nvinfo : EIATTR_INT_WARP_WIDE_INSTR_OFFSETS
	.align		4
.L_1081:
        /*0228*/ 	.byte	0x04, 0x31
        /*022a*/ 	.short	(.L_1083 - .L_1082)


	//   ....[0]....
.L_1082:
        /*022c*/ 	.word	0x00000190


	//   ....[1]....
        /*0230*/ 	.word	0x000001d0


	//   ....[2]....
        /*0234*/ 	.word	0x00000240


	//   ....[3]....
        /*0238*/ 	.word	0x00000250


	//   ....[4]....
        /*023c*/ 	.word	0x000104e0


	//   ....[5]....
        /*0240*/ 	.word	0x000105a0


	//   ....[6]....
        /*0244*/ 	.word	0x00010a40


	//   ....[7]....
        /*0248*/ 	.word	0x00010a70


	//   ....[8]....
        /*024c*/ 	.word	0x00013730


	//   ....[9]....
        /*0250*/ 	.word	0x000137f0


	//----- nvinfo : EIATTR_COOP_GROUP_MASK_REGIDS
	.align		4
.L_1083:
        /*0254*/ 	.byte	0x04, 0x29
        /*0256*/ 	.short	(.L_1085 - .L_1084)


	//   ....[0]....
.L_1084:
        /*0258*/ 	.word	0xffffffff


	//   ....[1]....
        /*025c*/ 	.word	0xffffffff


	//   ....[2]....
        /*0260*/ 	.word	0xffffffff


	//   ....[3]....
        /*0264*/ 	.word	0xffffffff


	//   ....[4]....
        /*0268*/ 	.word	0xffffffff


	//   ....[5]....
        /*026c*/ 	.word	0xffffffff


	//   ....[6]....
        /*0270*/ 	.word	0xffffffff


	//   ....[7]....
        /*0274*/ 	.word	0xffffffff


	//   ....[8]....
        /*0278*/ 	.word	0xffffffff


	//   ....[9]....
        /*027c*/ 	.word	0xffffffff


	//   ....[10]....
        /*0280*/ 	.word	0xffffffff


	//   ....[11]....
        /*0284*/ 	.word	0xffffffff


	//   ....[12]....
        /*0288*/ 	.word	0xffffffff


	//   ....[13]....
        /*028c*/ 	.word	0xffffffff


	//   ....[14]....
        /*0290*/ 	.word	0xffffffff


	//   ....[15]....
        /*0294*/ 	.word	0xffffffff


	//   ....[16]....
        /*0298*/ 	.word	0xffffffff


	//   ....[17]....
        /*029c*/ 	.word	0xffffffff


	//   ....[18]....
        /*02a0*/ 	.word	0xffffffff


	//   ....[19]....
        /*02a4*/ 	.word	0xffffffff


	//   ....[20]....
        /*02a8*/ 	.word	0xffffffff


	//   ....[21]....
        /*02ac*/ 	.word	0xffffffff


	//   ....[22]....
        /*02b0*/ 	.word	0xffffffff


	//   ....[23]....
        /*02b4*/ 	.word	0xffffffff


	//   ....[24]....
        /*02b8*/ 	.word	0xffffffff


	//   ....[25]....
        /*02bc*/ 	.word	0xffffffff


	//   ....[26]....
        /*02c0*/ 	.word	0xffffffff


	//   ....[27]....
        /*02c4*/ 	.word	0xffffffff


	//   ....[28]....
        /*02c8*/ 	.word	0xffffffff


	//   ....[29]....
        /*02cc*/ 	.word	0xffffffff


	//   ....[30]....
        /*02d0*/ 	.word	0xffffffff


	//   ....[31]....
        /*02d4*/ 	.word	0xffffffff


	//   ....[32]....
        /*02d8*/ 	.word	0xffffffff


	//   ....[33]....
        /*02dc*/ 	.word	0xffffffff


	//   ....[34]....
        /*02e0*/ 	.word	0xffffffff


	//   ....[35]....
        /*02e4*/ 	.word	0xffffffff


	//   ....[36]....
        /*02e8*/ 	.word	0xffffffff


	//   ....[37]....
        /*02ec*/ 	.word	0xffffffff


	//   ....[38]....
        /*02f0*/ 	.word	0xffffffff


	//   ....[39]....
        /*02f4*/ 	.word	0xffffffff


	//   ....[40]....
        /*02f8*/ 	.word	0xffffffff


	//   ....[41]....
        /*02fc*/ 	.word	0xffffffff


	//   ....[42]....
        /*0300*/ 	.word	0xffffffff


	//   ....[43]....
        /*0304*/ 	.word	0xffffffff


	//   ....[44]....
        /*0308*/ 	.word	0xffffffff


	//   ....[45]....
        /*030c*/ 	.word	0xffffffff


	//   ....[46]....
        /*0310*/ 	.word	0xffffffff


	//   ....[47]....
        /*0314*/ 	.word	0xffffffff


	//   ....[48]....
        /*0318*/ 	.word	0xffffffff


	//   ....[49]....
        /*031c*/ 	.word	0xffffffff


	//   ....[50]....
        /*0320*/ 	.word	0xffffffff


	//   ....[51]....
        /*0324*/ 	.word	0xffffffff


	//   ....[52]....
        /*0328*/ 	.word	0xffffffff


	//   ....[53]....
        /*032c*/ 	.word	0xffffffff


	//   ....[54]....
        /*0330*/ 	.word	0xffffffff


	//   ....[55]....
        /*0334*/ 	.word	0xffffffff


	//   ....[56]....
        /*0338*/ 	.word	0xffffffff


	//   ....[57]....
        /*033c*/ 	.word	0xffffffff


	//   ....[58]....
        /*0340*/ 	.word	0xffffffff


	//   ....[59]....
        /*0344*/ 	.word	0xffffffff


	//   ....[60]....
        /*0348*/ 	.word	0xffffffff


	//   ....[61]....
        /*034c*/ 	.word	0xffffffff


	//   ....[62]....
        /*0350*/ 	.word	0xffffffff


	//   ....[63]....
        /*0354*/ 	.word	0xffffffff


	//   ....[64]....
        /*0358*/ 	.word	0xffffffff


	//   ....[65]....
        /*035c*/ 	.word	0xffffffff


	//   ....[66]....
        /*0360*/ 	.word	0x0500000f


	//   ....[67]....
        /*0364*/ 	.word	0x0500000f


	//   ....[68]....
        /*0368*/ 	.word	0x0500000f


	//   ....[69]....
        /*036c*/ 	.word	0x0500000f


	//   ....[70]....
        /*0370*/ 	.word	0x0500000f


	//   ....[71]....
        /*0374*/ 	.word	0x0500000f


	//   ....[72]....
        /*0378*/ 	.word	0x0500000f


	//   ....[73]....
        /*037c*/ 	.word	0x0500000f


	//   ....[74]....
        /*0380*/ 	.word	0x0500000f


	//   ....[75]....
        /*0384*/ 	.word	0x0500000f


	//   ....[76]....
        /*0388*/ 	.word	0x0500000f


	//   ....[77]....
        /*038c*/ 	.word	0x0500000f


	//   ....[78]....
        /*0390*/ 	.word	0x0500000f


	//   ....[79]....
        /*0394*/ 	.word	0x0500000f


	//   ....[80]....
        /*0398*/ 	.word	0x0500000f


	//   ....[81]....
        /*039c*/ 	.word	0x0500000f


	//   ....[82]....
        /*03a0*/ 	.word	0x0500000f


	//   ....[83]....
        /*03a4*/ 	.word	0x0500000f


	//   ....[84]....
        /*03a8*/ 	.word	0x0500000f


	//----- nvinfo : EIATTR_COOP_GROUP_INSTR_OFFSETS
	.align		4
.L_1085:
        /*03ac*/ 	.byte	0x04, 0x28
        /*03ae*/ 	.short	(.L_1087 - .L_1086)


	//   ....[0]....
.L_1086:
        /*03b0*/ 	.word	0x00000070


	//   ....[1]....
        /*03b4*/ 	.word	0x000001a0


	//   ....[2]....
        /*03b8*/ 	.word	0x000001f0


	//   ....[3]....
        /*03bc*/ 	.word	0x00000400


	//   ....[4]....
        /*03c0*/ 	.word	0x00000560


	//   ....[5]....
        /*03c4*/ 	.word	0x00000680


	//   ....[6]....
        /*03c8*/ 	.word	0x000007e0


	//   ....[7]....
        /*03cc*/ 	.word	0x00001970


	//   ....[8]....
        /*03d0*/ 	.word	0x00003110


	//   ....[9]....
        /*03d4*/ 	.word	0x000040e0


	//   ....[10]....
        /*03d8*/ 	.word	0x00005070


	//   ....[11]....
        /*03dc*/ 	.word	0x00005170


	//   ....[12]....
        /*03e0*/ 	.word	0x000054a0


	//   ....[13]....
        /*03e4*/ 	.word	0x00005530


	//   ....[14]....
        /*03e8*/ 	.word	0x00005de0


	//   ....[15]....
        /*03ec*/ 	.word	0x00006a30


	//   ....[16]....
        /*03f0*/ 	.word	0x00007940


	//   ....[17]....
        /*03f4*/ 	.word	0x00007a40


	//   ....[18]....
        /*03f8*/ 	.word	0x00007d80


	//   ....[19]....
        /*03fc*/ 	.word	0x00007e10


	//   ....[20]....
        /*0400*/ 	.word	0x00008fe0


	//   ....[21]....
        /*0404*/ 	.word	0x00009c70


	//   ....[22]....
        /*0408*/ 	.word	0x0000a920


	//   ....[23]....
        /*040c*/ 	.word	0x0000a950


	//   ....[24]....
        /*0410*/ 	.word	0x0000abb0


	//   ....[25]....
        /*0414*/ 	.word	0x0000ad80


	//   ....[26]....
        /*0418*/ 	.word	0x0000bd70


	//   ....[27]....
        /*041c*/ 	.word	0x0000bdd0


	//   ....[28]....
        /*0420*/ 	.word	0x0000be00


	//   ....[29]....
        /*0424*/ 	.word	0x0000be70


	//   ....[30]....
        /*0428*/ 	.word	0x0000be80


	//   ....[31]....
        /*042c*/ 	.word	0x0000d7d0


	//   ....[32]....
        /*0430*/ 	.word	0x0000f220


	//   ....[33]....
        /*0434*/ 	.word	0x0000f3b0


	//   ....[34]....
        /*0438*/ 	.word	0x0000f3e0


	//   ....[35]....
        /*043c*/ 	.word	0x0000f420


	//   ....[36]....
        /*0440*/ 	.word	0x0000f490


	//   ....[37]....
        /*0444*/ 	.word	0x0000f4f0


	//   ....[38]....
        /*0448*/ 	.word	0x0000f530


	//   ....[39]....
        /*044c*/ 	.word	0x0000f6e0


	//   ....[40]....
        /*0450*/ 	.word	0x0000f740


	//   ....[41]....
        /*0454*/ 	.word	0x0000f780


	//   ....[42]....
        /*0458*/ 	.word	0x0000f7c0


	//   ....[43]....
        /*045c*/ 	.word	0x0000f7f0


	//   ....[44]....
        /*0460*/ 	.word	0x0000f820


	//   ....[45]....
        /*0464*/ 	.word	0x0000f8c0


	//   ....[46]....
        /*0468*/ 	.word	0x0000f920


	//   ....[47]....
        /*046c*/ 	.word	0x0000f9b0


	//   ....[48]....
        /*0470*/ 	.word	0x00013880


	//   ....[49]....
        /*0474*/ 	.word	0x00013890


	//   ....[50]....
        /*0478*/ 	.word	0x000139b0


	//   ....[51]....
        /*047c*/ 	.word	0x00013a10


	//   ....[52]....
        /*0480*/ 	.word	0x00013a50


	//   ....[53]....
        /*0484*/ 	.word	0x00013a90


	//   ....[54]....
        /*0488*/ 	.word	0x00013ac0


	//   ....[55]....
        /*048c*/ 	.word	0x00013af0


	//   ....[56]....
        /*0490*/ 	.word	0x00013c90


	//   ....[57]....
        /*0494*/ 	.word	0x00013cf0


	//   ....[58]....
        /*0498*/ 	.word	0x00013d30


	//   ....[59]....
        /*049c*/ 	.word	0x00013d70


	//   ....[60]....
        /*04a0*/ 	.word	0x00013da0


	//   ....[61]....
        /*04a4*/ 	.word	0x00013dd0


	//   ....[62]....
        /*04a8*/ 	.word	0x00013e90


	//   ....[63]....
        /*04ac*/ 	.word	0x00013eb0


	//   ....[64]....
        /*04b0*/ 	.word	0x00013f20


	//   ....[65]....
        /*04b4*/ 	.word	0x000145b0


	//   ....[66]....
        /*04b8*/ 	.word	0x00014b90


	//   ....[67]....
        /*04bc*/ 	.word	0x00014fb0


	//   ....[68]....
        /*04c0*/ 	.word	0x00015040


	//   ....[69]....
        /*04c4*/ 	.word	0x000150e0


	//   ....[70]....
        /*04c8*/ 	.word	0x00015190


	//   ....[71]....
        /*04cc*/ 	.word	0x00015210


	//   ....[72]....
        /*04d0*/ 	.word	0x00015290


	//   ....[73]....
        /*04d4*/ 	.word	0x00015310


	//   ....[74]....
        /*04d8*/ 	.word	0x00015390


	//   ....[75]....
        /*04dc*/ 	.word	0x00015420


	//   ....[76]....
        /*04e0*/ 	.word	0x000154d0


	//   ....[77]....
        /*04e4*/ 	.word	0x00015550


	//   ....[78]....
        /*04e8*/ 	.word	0x000155d0


	//   ....[79]....
        /*04ec*/ 	.word	0x00015650


	//   ....[80]....
        /*04f0*/ 	.word	0x000156d0


	//   ....[81]....
        /*04f4*/ 	.word	0x00015740


	//   ....[82]....
        /*04f8*/ 	.word	0x000157e0


	//   ....[83]....
        /*04fc*/ 	.word	0x00015870


	//   ....[84]....
        /*0500*/ 	.word	0x000159a0


	//----- nvinfo : EIATTR_REG_RECONFIG
	.align		4
.L_1087:
        /*0504*/ 	.byte	0x01, 0x54
	.zero		2


	//----- nvinfo : EIATTR_SYSCALL_OFFSETS
	.align		4
        /*0508*/ 	.byte	0x04, 0x46
        /*050a*/ 	.short	(.L_1089 - .L_1088)


	//   ....[0]....
.L_1088:
        /*050c*/ 	.word	0x000032c0


	//   ....[1]....
        /*0510*/ 	.word	0x00010730


	//   ....[2]....
        /*0514*/ 	.word	0x00010870


	//   ....[3]....
        /*0518*/ 	.word	0x00010970


	//----- nvinfo : EIATTR_MBARRIER_INSTR_OFFSETS
	.align		4
.L_1089:
        /*051c*/ 	.byte	0x04, 0x39
        /*051e*/ 	.short	(.L_1091 - .L_1090)


	//   ....[0]....
.L_1090:
        /*0520*/ 	.word	0x000002e0
        /*0524*/ 	.word	0x000000ff
        /*0528*/ 	.word	0x00038800
        /*052c*/ 	.short	0x0100
        /*052e*/ 	.byte	0x08
	.zero		1


	//   ....[1]....
        /*0530*/ 	.word	0x000002f0
        /*0534*/ 	.word	0x000000ff
        /*0538*/ 	.word	0x00038810
        /*053c*/ 	.short	0x0100
        /*053e*/ 	.byte	0x08
	.zero		1


	//   ....[2]....
        /*0540*/ 	.word	0x00000300
        /*0544*/ 	.word	0x000000ff
        /*0548*/ 	.word	0x00038820
        /*054c*/ 	.short	0x0100
        /*054e*/ 	.byte	0x08
	.zero		1


	//   ....[3]....
        /*0550*/ 	.word	0x000003b0
        /*0554*/ 	.word	0x000000ff
        /*0558*/ 	.word	0x00038830
        /*055c*/ 	.short	0x0100
        /*055e*/ 	.byte	0x06
	.zero		1


	//   ....[4]....
        /*0560*/ 	.word	0x000003c0
        /*0564*/ 	.word	0x000000ff
        /*0568*/ 	.word	0x00038840
        /*056c*/ 	.short	0x0100
        /*056e*/ 	.byte	0x06
	.zero		1


	//   ....[5]....
        /*0570*/ 	.word	0x000003d0
        /*0574*/ 	.word	0x000000ff
        /*0578*/ 	.word	0x00038838
        /*057c*/ 	.short	0x0100
        /*057e*/ 	.byte	0x06
	.zero		1


	//   ....[6]....
        /*0580*/ 	.word	0x000003e0
        /*0584*/ 	.word	0x000000ff
        /*0588*/ 	.word	0x00038848
        /*058c*/ 	.short	0x0100
        /*058e*/ 	.byte	0x06
	.zero		1


	//   ....[7]....
        /*0590*/ 	.word	0x00000510
        /*0594*/ 	.word	0x000000ff
        /*0598*/ 	.word	0x00038850
        /*059c*/ 	.short	0x0100
        /*059e*/ 	.byte	0x08
	.zero		1


	//   ....[8]....
        /*05a0*/ 	.word	0x00000520
        /*05a4*/ 	.word	0x000000ff
        /*05a8*/ 	.word	0x00038860
        /*05ac*/ 	.short	0x0100
        /*05ae*/ 	.byte	0x08
	.zero		1


	//   ....[9]....
        /*05b0*/ 	.word	0x00000530
        /*05b4*/ 	.word	0x000000ff
        /*05b8*/ 	.word	0x00038858
        /*05bc*/ 	.short	0x0100
        /*05be*/ 	.byte	0x08
	.zero		1


	//   ....[10]....
        /*05c0*/ 	.word	0x00000540
        /*05c4*/ 	.word	0x000000ff
        /*05c8*/ 	.word	0x00038868
        /*05cc*/ 	.short	0x0100
        /*05ce*/ 	.byte	0x08
	.zero		1


	//   ....[11]....
        /*05d0*/ 	.word	0x00000630
        /*05d4*/ 	.word	0x000000ff
        /*05d8*/ 	.word	0x00038870
        /*05dc*/ 	.short	0x0100
        /*05de*/ 	.byte	0x06
	.zero		1


	//   ....[12]....
        /*05e0*/ 	.word	0x00000640
        /*05e4*/ 	.word	0x000000ff
        /*05e8*/ 	.word	0x00038880
        /*05ec*/ 	.short	0x0100
        /*05ee*/ 	.byte	0x06
	.zero		1


	//   ....[13]....
        /*05f0*/ 	.word	0x00000650
        /*05f4*/ 	.word	0x000000ff
        /*05f8*/ 	.word	0x00038878
        /*05fc*/ 	.short	0x0100
        /*05fe*/ 	.byte	0x06
	.zero		1


	//   ....[14]....
        /*0600*/ 	.word	0x00000660
        /*0604*/ 	.word	0x000000ff
        /*0608*/ 	.word	0x00038888
        /*060c*/ 	.short	0x0100
        /*060e*/ 	.byte	0x06
	.zero		1


	//   ....[15]....
        /*0610*/ 	.word	0x00000790
        /*0614*/ 	.word	0x000000ff
        /*0618*/ 	.word	0x00038890
        /*061c*/ 	.short	0x0100
        /*061e*/ 	.byte	0x08
	.zero		1


	//   ....[16]....
        /*0620*/ 	.word	0x000007a0
        /*0624*/ 	.word	0x000000ff
        /*0628*/ 	.word	0x000388a0
        /*062c*/ 	.short	0x0100
        /*062e*/ 	.byte	0x08
	.zero		1


	//   ....[17]....
        /*0630*/ 	.word	0x000007b0
        /*0634*/ 	.word	0x000000ff
        /*0638*/ 	.word	0x00038898
        /*063c*/ 	.short	0x0100
        /*063e*/ 	.byte	0x08
	.zero		1


	//   ....[18]....
        /*0640*/ 	.word	0x000007c0
        /*0644*/ 	.word	0x000000ff
        /*0648*/ 	.word	0x000388a8
        /*064c*/ 	.short	0x0100
        /*064e*/ 	.byte	0x08
	.zero		1


	//   ....[19]....
        /*0650*/ 	.word	0x000008f0
        /*0654*/ 	.word	0x000000ff
        /*0658*/ 	.word	0x000388b0
        /*065c*/ 	.short	0x0100
        /*065e*/ 	.byte	0x08
	.zero		1


	//   ....[20]....
        /*0660*/ 	.word	0x00000900
        /*0664*/ 	.word	0x000000ff
        /*0668*/ 	.word	0x000388c0
        /*066c*/ 	.short	0x0100
        /*066e*/ 	.byte	0x08
	.zero		1


	//   ....[21]....
        /*0670*/ 	.word	0x00000910
        /*0674*/ 	.word	0x000000ff
        /*0678*/ 	.word	0x000388b8
        /*067c*/ 	.short	0x0100
        /*067e*/ 	.byte	0x08
	.zero		1


	//   ....[22]....
        /*0680*/ 	.word	0x00000920
        /*0684*/ 	.word	0x000000ff
        /*0688*/ 	.word	0x000388c8
        /*068c*/ 	.short	0x0100
        /*068e*/ 	.byte	0x08
	.zero		1


	//   ....[23]....
        /*0690*/ 	.word	0x00001d20
        /*0694*/ 	.word	0x00000004
        /*0698*/ 	.word	0x00000000
        /*069c*/ 	.short	0x0101
        /*069e*/ 	.byte	0x3f
	.zero		1


	//   ....[24]....
        /*06a0*/ 	.word	0x000027f0
        /*06a4*/ 	.word	0x00000004
        /*06a8*/ 	.word	0x00000000
        /*06ac*/ 	.short	0x0101
        /*06ae*/ 	.byte	0x3f
	.zero		1


	//   ....[25]....
        /*06b0*/ 	.word	0x00003340
        /*06b4*/ 	.word	0x00000011
        /*06b8*/ 	.word	0x00038800
        /*06bc*/ 	.short	0x010a
        /*06be*/ 	.byte	0x3f
	.zero		1


	//   ....[26]....
        /*06c0*/ 	.word	0x000033a0
        /*06c4*/ 	.word	0x00000006
        /*06c8*/ 	.word	0x00038830
        /*06cc*/ 	.short	0x010a
        /*06ce*/ 	.byte	0x3f
	.zero		1


	//   ....[27]....
        /*06d0*/ 	.word	0x00003410
        /*06d4*/ 	.word	0x00000006
        /*06d8*/ 	.word	0x00038830
        /*06dc*/ 	.short	0x010a
        /*06de*/ 	.byte	0x3f
	.zero		1


	//   ....[28]....
        /*06e0*/ 	.word	0x00003690
        /*06e4*/ 	.word	0x00000011
        /*06e8*/ 	.word	0x00038810
        /*06ec*/ 	.short	0x010a
        /*06ee*/ 	.byte	0x3f
	.zero		1


	//   ....[29]....
        /*06f0*/ 	.word	0x000036d0
        /*06f4*/ 	.word	0x00000006
        /*06f8*/ 	.word	0x00038850
        /*06fc*/ 	.short	0x010a
        /*06fe*/ 	.byte	0x3f
	.zero		1


	//   ....[30]....
        /*0700*/ 	.word	0x000037a0
        /*0704*/ 	.word	0x00000006
        /*0708*/ 	.word	0x00038850
        /*070c*/ 	.short	0x010a
        /*070e*/ 	.byte	0x3f
	.zero		1


	//   ....[31]....
        /*0710*/ 	.word	0x000057d0
        /*0714*/ 	.word	0x00000018
        /*0718*/ 	.word	0x00000000
        /*071c*/ 	.short	0x0101
        /*071e*/ 	.byte	0x3f
	.zero		1


	//   ....[32]....
        /*0720*/ 	.word	0x00005e00
        /*0724*/ 	.word	0x00000006
        /*0728*/ 	.word	0x00000000
        /*072c*/ 	.short	0x0101
        /*072e*/ 	.byte	0x3f
	.zero		1


	//   ....[33]....
        /*0730*/ 	.word	0x00005f00
        /*0734*/ 	.word	0x0000000a
        /*0738*/ 	.word	0x00038830
        /*073c*/ 	.short	0x010a
        /*073e*/ 	.byte	0x3f
	.zero		1


	//   ....[34]....
        /*0740*/ 	.word	0x00005f50
        /*0744*/ 	.word	0x0000000a
        /*0748*/ 	.word	0x00038830
        /*074c*/ 	.short	0x010a
        /*074e*/ 	.byte	0x3f
	.zero		1


	//   ....[35]....
        /*0750*/ 	.word	0x000060f0
        /*0754*/ 	.word	0x0000000a
        /*0758*/ 	.word	0x00038850
        /*075c*/ 	.short	0x010a
        /*075e*/ 	.byte	0x3f
	.zero		1


	//   ....[36]....
        /*0760*/ 	.word	0x00006130
        /*0764*/ 	.word	0x0000000a
        /*0768*/ 	.word	0x00038850
        /*076c*/ 	.short	0x010a
        /*076e*/ 	.byte	0x3f
	.zero		1


	//   ....[37]....
        /*0770*/ 	.word	0x00008060
        /*0774*/ 	.word	0x0000000f
        /*0778*/ 	.word	0x00000000
        /*077c*/ 	.short	0x0101
        /*077e*/ 	.byte	0x3f
	.zero		1


	//   ....[38]....
        /*0780*/ 	.word	0x00009000
        /*0784*/ 	.word	0x0000000a
        /*0788*/ 	.word	0x00000000
        /*078c*/ 	.short	0x0101
        /*078e*/ 	.byte	0x3f
	.zero		1


	//   ....[39]....
        /*0790*/ 	.word	0x00009140
        /*0794*/ 	.word	0x00000009
        /*0798*/ 	.word	0x00038830
        /*079c*/ 	.short	0x010a
        /*079e*/ 	.byte	0x3f
	.zero		1


	//   ....[40]....
        /*07a0*/ 	.word	0x00009190
        /*07a4*/ 	.word	0x00000009
        /*07a8*/ 	.word	0x00038830
        /*07ac*/ 	.short	0x010a
        /*07ae*/ 	.byte	0x3f
	.zero		1


	//   ....[41]....
        /*07b0*/ 	.word	0x00009330
        /*07b4*/ 	.word	0x00000009
        /*07b8*/ 	.word	0x00038850
        /*07bc*/ 	.short	0x010a
        /*07be*/ 	.byte	0x3f
	.zero		1


	//   ....[42]....
        /*07c0*/ 	.word	0x00009370
        /*07c4*/ 	.word	0x00000009
        /*07c8*/ 	.word	0x00038850
        /*07cc*/ 	.short	0x010a
        /*07ce*/ 	.byte	0x3f
	.zero		1


	//   ....[43]....
        /*07d0*/ 	.word	0x0000b0f0
        /*07d4*/ 	.word	0x00000098
        /*07d8*/ 	.word	0x00000000
        /*07dc*/ 	.short	0x0101
        /*07de*/ 	.byte	0x3f
	.zero		1


	//   ....[44]....
        /*07e0*/ 	.word	0x0000bd90
        /*07e4*/ 	.word	0x00000009
        /*07e8*/ 	.word	0x00000000
        /*07ec*/ 	.short	0x0101
        /*07ee*/ 	.byte	0x3f
	.zero		1


	//   ....[45]....
        /*07f0*/ 	.word	0x0000e220
        /*07f4*/ 	.word	0x00000000
        /*07f8*/ 	.word	0x00000000
        /*07fc*/ 	.short	0x0101
        /*07fe*/ 	.byte	0x3f
	.zero		1


	//   ....[46]....
        /*0800*/ 	.word	0x00010ec0
        /*0804*/ 	.word	0x00000008
        /*0808*/ 	.word	0x00038840
        /*080c*/ 	.short	0x010a
        /*080e*/ 	.byte	0x3f
	.zero		1


	//   ....[47]....
        /*0810*/ 	.word	0x000116b0
        /*0814*/ 	.word	0x0000000b
        /*0818*/ 	.word	0x00038820
        /*081c*/ 	.short	0x010a
        /*081e*/ 	.byte	0x3f
	.zero		1


	//   ....[48]....
        /*0820*/ 	.word	0x00011780
        /*0824*/ 	.word	0x00000006
        /*0828*/ 	.word	0x00038860
        /*082c*/ 	.short	0x010a
        /*082e*/ 	.byte	0x3f
	.zero		1


	//   ....[49]....
        /*0830*/ 	.word	0x00011f00
        /*0834*/ 	.word	0x00000002
        /*0838*/ 	.word	0x00038840
        /*083c*/ 	.short	0x010a
        /*083e*/ 	.byte	0x3f
	.zero		1


	//   ....[50]....
        /*0840*/ 	.word	0x00012110
        /*0844*/ 	.word	0x00000002
        /*0848*/ 	.word	0x00038860
        /*084c*/ 	.short	0x010a
        /*084e*/ 	.byte	0x3f
	.zero		1


	//   ....[51]....
        /*0850*/ 	.word	0x000127c0
        /*0854*/ 	.word	0x00000002
        /*0858*/ 	.word	0x00038840
        /*085c*/ 	.short	0x010a
        /*085e*/ 	.byte	0x3f
	.zero		1


	//   ....[52]....
        /*0860*/ 	.word	0x000129c0
        /*0864*/ 	.word	0x00000002
        /*0868*/ 	.word	0x00038860
        /*086c*/ 	.short	0x010a
        /*086e*/ 	.byte	0x3f
	.zero		1


	//   ....[53]....
        /*0870*/ 	.word	0x00013000
        /*0874*/ 	.word	0x00000002
        /*0878*/ 	.word	0x00038840
        /*087c*/ 	.short	0x010a
        /*087e*/ 	.byte	0x3f
	.zero		1


	//   ....[54]....
        /*0880*/ 	.word	0x00013210
        /*0884*/ 	.word	0x00000002
        /*0888*/ 	.word	0x00038860
        /*088c*/ 	.short	0x010a
        /*088e*/ 	.byte	0x3f
	.zero		1


	//   ....[55]....
        /*0890*/ 	.word	0x00014540
        /*0894*/ 	.word	0x00000000
        /*0898*/ 	.word	0x00038820
        /*089c*/ 	.short	0x010a
        /*089e*/ 	.byte	0x3f
	.zero		1


	//   ....[56]....
        /*08a0*/ 	.word	0x00014710
        /*08a4*/ 	.word	0x00000006
        /*08a8*/ 	.word	0x00000000
        /*08ac*/ 	.short	0x010a
        /*08ae*/ 	.byte	0x3f
	.zero		1


	//   ....[57]....
        /*08b0*/ 	.word	0x00014780
        /*08b4*/ 	.word	0x00000007
        /*08b8*/ 	.word	0x00000000
        /*08bc*/ 	.short	0x010a
        /*08be*/ 	.byte	0x3f
	.zero		1


	//   ....[58]....
        /*08c0*/ 	.word	0x000147f0
        /*08c4*/ 	.word	0x00000004
        /*08c8*/ 	.word	0x00000000
        /*08cc*/ 	.short	0x010a
        /*08ce*/ 	.byte	0x3f
	.zero		1


	//   ....[59]....
        /*08d0*/ 	.word	0x00014820
        /*08d4*/ 	.word	0x00000003
        /*08d8*/ 	.word	0x00000000
        /*08dc*/ 	.short	0x010a
        /*08de*/ 	.byte	0x3f
	.zero		1


	//   ....[60]....
        /*08e0*/ 	.word	0x00014880
        /*08e4*/ 	.word	0x00000011
        /*08e8*/ 	.word	0x00038800
        /*08ec*/ 	.short	0x010a
        /*08ee*/ 	.byte	0x3f
	.zero		1


	//   ....[61]....
        /*08f0*/ 	.word	0x000148d0
        /*08f4*/ 	.word	0x00000006
        /*08f8*/ 	.word	0x00038830
        /*08fc*/ 	.short	0x010a
        /*08fe*/ 	.byte	0x3f
	.zero		1


	//   ....[62]....
        /*0900*/ 	.word	0x00014920
        /*0904*/ 	.word	0x00000011
        /*0908*/ 	.word	0x00038810
        /*090c*/ 	.short	0x010a
        /*090e*/ 	.byte	0x3f
	.zero		1


	//   ....[63]....
        /*0910*/ 	.word	0x00014970
        /*0914*/ 	.word	0x00000006
        /*0918*/ 	.word	0x00038850
        /*091c*/ 	.short	0x010a
        /*091e*/ 	.byte	0x3f
	.zero		1


	//   ....[64]....
        /*0920*/ 	.word	0x000149c0
        /*0924*/ 	.word	0x0000000a
        /*0928*/ 	.word	0x00038830
        /*092c*/ 	.short	0x010a
        /*092e*/ 	.byte	0x3f
	.zero		1


	//   ....[65]....
        /*0930*/ 	.word	0x00014a10
        /*0934*/ 	.word	0x0000000a
        /*0938*/ 	.word	0x00038850
        /*093c*/ 	.short	0x010a
        /*093e*/ 	.byte	0x3f
	.zero		1


	//   ....[66]....
        /*0940*/ 	.word	0x00014a60
        /*0944*/ 	.word	0x00000009
        /*0948*/ 	.word	0x00038830
        /*094c*/ 	.short	0x010a
        /*094e*/ 	.byte	0x3f
	.zero		1


	//   ....[67]....
        /*0950*/ 	.word	0x00014ab0
        /*0954*/ 	.word	0x00000009
        /*0958*/ 	.word	0x00038850
        /*095c*/ 	.short	0x010a
        /*095e*/ 	.byte	0x3f
	.zero		1


	//   ....[68]....
        /*0960*/ 	.word	0x00014c50
        /*0964*/ 	.word	0x00000008
        /*0968*/ 	.word	0x00038840
        /*096c*/ 	.short	0x010a
        /*096e*/ 	.byte	0x3f
	.zero		1


	//   ....[69]....
        /*0970*/ 	.word	0x00014cd0
        /*0974*/ 	.word	0x00000008
        /*0978*/ 	.word	0x00038820
        /*097c*/ 	.short	0x010a
        /*097e*/ 	.byte	0x3f
	.zero		1


	//   ....[70]....
        /*0980*/ 	.word	0x00014d20
        /*0984*/ 	.word	0x00000006
        /*0988*/ 	.word	0x00038860
        /*098c*/ 	.short	0x010a
        /*098e*/ 	.byte	0x3f
	.zero		1


	//   ....[71]....
        /*0990*/ 	.word	0x00014d70
        /*0994*/ 	.word	0x00000002
        /*0998*/ 	.word	0x00038840
        /*099c*/ 	.short	0x010a
        /*099e*/ 	.byte	0x3f
	.zero		1


	//   ....[72]....
        /*09a0*/ 	.word	0x00014dc0
        /*09a4*/ 	.word	0x00000002
        /*09a8*/ 	.word	0x00038860
        /*09ac*/ 	.short	0x010a
        /*09ae*/ 	.byte	0x3f
	.zero		1


	//   ....[73]....
        /*09b0*/ 	.word	0x00014e10
        /*09b4*/ 	.word	0x00000002
        /*09b8*/ 	.word	0x00038840
        /*09bc*/ 	.short	0x010a
        /*09be*/ 	.byte	0x3f
	.zero		1


	//   ....[74]....
        /*09c0*/ 	.word	0x00014e60
        /*09c4*/ 	.word	0x00000002
        /*09c8*/ 	.word	0x00038860
        /*09cc*/ 	.short	0x010a
        /*09ce*/ 	.byte	0x3f
	.zero		1


	//   ....[75]....
        /*09d0*/ 	.word	0x00014eb0
        /*09d4*/ 	.word	0x00000002
        /*09d8*/ 	.word	0x00038840
        /*09dc*/ 	.short	0x010a
        /*09de*/ 	.byte	0x3f
	.zero		1


	//   ....[76]....
        /*09e0*/ 	.word	0x00014f00
        /*09e4*/ 	.word	0x00000002
        /*09e8*/ 	.word	0x00038860
        /*09ec*/ 	.short	0x010a
        /*09ee*/ 	.byte	0x3f
	.zero		1


	//   ....[77]....
        /*09f0*/ 	.word	0x000158c0
        /*09f4*/ 	.word	0x00000000
        /*09f8*/ 	.word	0x00038820
        /*09fc*/ 	.short	0x010a
        /*09fe*/ 	.byte	0x3f
	.zero		1


	//   ....[78]....
        /*0a00*/ 	.word	0x00015a60
        /*0a04*/ 	.word	0x00000006
        /*0a08*/ 	.word	0x00000000
        /*0a0c*/ 	.short	0x010a
        /*0a0e*/ 	.byte	0x3f
	.zero		1


	//   ....[79]....
        /*0a10*/ 	.word	0x00015ab0
        /*0a14*/ 	.word	0x00000007
        /*0a18*/ 	.word	0x00000000
        /*0a1c*/ 	.short	0x010a
        /*0a1e*/ 	.byte	0x3f
	.zero		1


	//   ....[80]....
        /*0a20*/ 	.word	0x00015b00
        /*0a24*/ 	.word	0x00000004
        /*0a28*/ 	.word	0x00000000
        /*0a2c*/ 	.short	0x010a
        /*0a2e*/ 	.byte	0x3f
	.zero		1


	//----- nvinfo : EIATTR_NUM_MBARRIERS
	.align		4
.L_1091:
        /*0a30*/ 	.byte	0x03, 0x38
        /*0a32*/ 	.short	0x0017


	//----- nvinfo : EIATTR_EXIT_INSTR_OFFSETS
	.align		4
        /*0a34*/ 	.byte	0x04, 0x1c
        /*0a36*/ 	.short	(.L_1093 - .L_1092)


	//   ....[0]....
.L_1092:
        /*0a38*/ 	.word	0x00000af0


	//   ....[1]....
        /*0a3c*/ 	.word	0x0000f1e0


	//   ....[2]....
        /*0a40*/ 	.word	0x0000f240


	//   ....[3]....
        /*0a44*/ 	.word	0x00014870


	//----- nvinfo : EIATTR_MAX_THREADS
	.align		4
.L_1093:
        /*0a48*/ 	.byte	0x04, 0x05
        /*0a4a*/ 	.short	(.L_1095 - .L_1094)
.L_1094:
        /*0a4c*/ 	.word	0x00000180
        /*0a50*/ 	.word	0x00000001
        /*0a54*/ 	.word	0x00000001


	//----- nvinfo : EIATTR_CRS_STACK_SIZE
	.align		4
.L_1095:
        /*0a58*/ 	.byte	0x04, 0x1e
        /*0a5a*/ 	.short	(.L_1097 - .L_1096)
.L_1096:
        /*0a5c*/ 	.word	0x00000000


	//----- nvinfo : EIATTR_CBANK_PARAM_SIZE
	.align		4
.L_1097:
        /*0a60*/ 	.byte	0x03, 0x19
        /*0a62*/ 	.short	0x0b70


	//----- nvinfo : EIATTR_PARAM_CBANK
	.align		4
        /*0a64*/ 	.byte	0x04, 0x0a
        /*0a66*/ 	.short	(.L_1099 - .L_1098)
	.align		4
.L_1098:
        /*0a68*/ 	.word	index@(.nv.constant0._ZN7cutlass13device_kernelIN5flash11enable_sm90INS1_16FlashAttnFwdSm90INS1_25CollectiveMainloopFwdSm90ILi2EN4cute5tupleIJNS5_1CILi1EEES8_S8_EEENS6_IJNS7_ILi64EEESA_SA_EEELi512ENS_6half_tEfNS_4arch4Sm90ELb1ELb0ELb0ELb1ELb0ELb0ELb1ELb0ELb0ELb0ELb0ELb0EEENS1_21CollectiveEpilogueFwdINS6_IJSA_NS7_ILi512EEESA_EEES9_SC_SE_Li256ELb1ELb0ELb0ELb0EEENS1_36VarlenDynamicPersistentTileSchedulerILi64ELi64ELi256ELi32ELb0ELb0ELb1ELb1ELb1ELb1EEEEEEEEEvNT_6ParamsE)
        /*0a6c*/ 	.short	0x0210
        /*0a6e*/ 	.short	0x0b70


	//----- nvinfo : EIATTR_SW_WAR
	.align		4
.L_1099:
        /*0a70*/ 	.byte	0x04, 0x36
        /*0a72*/ 	.short	(.L_1101 - .L_1100)
.L_1100:
        /*0a74*/ 	.word	0x00000008
.L_1101:


//--------------------- .nv.info._ZN7cutlass13device_kernelIN5flash11enable_sm90INS1_16FlashAttnFwdSm90INS1_25CollectiveMainloopFwdSm90ILi2EN4cute5tupleIJNS5_1CILi1EEES8_S8_EEENS6_IJNS7_ILi64EEESA_SA_EEELi512ENS_6half_tEfNS_4arch4Sm90ELb1ELb0ELb0ELb1ELb0ELb1ELb1ELb0ELb0ELb0ELb0ELb0EEENS1_21CollectiveEpilogueFwdINS6_IJSA_NS7_ILi512EEESA_EEES9_SC_SE_Li256ELb1ELb0ELb0ELb0EEENS1_36VarlenDynamicPersistentTileSchedulerILi64ELi64ELi256ELi32ELb0ELb0ELb1ELb1ELb1ELb1EEEEEEEEEvNT_6ParamsE --------------------------
	.section	.nv.info._ZN7cutlass13device_kernelIN5flash11enable_sm90INS1_16FlashAttnFwdSm90INS1_25CollectiveMainloopFwdSm90ILi2EN4cute5tupleIJNS5_1CILi1EEES8_S8_EEENS6_IJNS7_ILi64EEESA_SA_EEELi512ENS_6half_tEfNS_4arch4Sm90ELb1ELb0ELb0ELb1ELb0ELb1ELb1ELb0ELb0ELb0ELb0ELb0EEENS1_21CollectiveEpilogueFwdINS6_IJSA_NS7_ILi512EEESA_EEES9_SC_SE_Li256ELb1ELb0ELb0ELb0EEENS1_36VarlenDynamicPersistentTileSchedulerILi64ELi64ELi256ELi32ELb0ELb0ELb1ELb1ELb1ELb1EEEEEEEEEvNT_6ParamsE,"",@"SHT_CUDA_INFO"
	.sectionflags	@""
	.align	4


	//----- nvinfo : EIATTR_CUDA_API_VERSION
	.align		4
        /*0000*/ 	.byte	0x04, 0x37
        /*0002*/ 	.short	(.L_1103 - .L_1102)
.L_1102:
        /*0004*/ 	.word	0x00000082


	//----- nvinfo : EIATTR_KPARAM_INFO
	.align		4
.L_1103:
        /*0008*/ 	.byte	0x04, 0x17
        /*000a*/ 	.short	(.L_1105 - .L_1104)
.L_1104:
        /*000c*/ 	.word	0x00000000
        /*0010*/ 	.short	0x0000
        /*0012*/ 	.short	0x0070
        /*0014*/ 	.byte	0x00, 0xf0, 0x01, 0x2c


	//----- nvinfo : EIATTR_SPARSE_MMA_MASK
	.align		4
.L_1105:
        /*0018*/ 	.byte	0x03, 0x50
        /*001a*/ 	.short	0x0000


	//----- nvinfo : EIATTR_MAXREG_COUNT
	.align		4
        /*001c*/ 	.byte	0x03, 0x1b
        /*001e*/ 	.short	0x00a8


	//----- nvinfo : EIATTR_NUM_BARRIERS
	.align		4
        /*0020*/ 	.byte	0x02, 0x4c
        /*0022*/ 	.byte	0x10
	.zero		1


	//----- nvinfo : EIATTR_EXTERNS
	.align		4
        /*0024*/ 	.byte	0x04, 0x0f
        /*0026*/ 	.short	(.L_1107 - .L_1106)


	//   ....[0]....
	.align		4
.L_1106:
        /*0028*/ 	.word	index@(__assertfail)


	//----- nvinfo : EIATTR_ANNOTATIONS
	.align		4
.L_1107:
        /*002c*/ 	.byte	0x04, 0x55
        /*002e*/ 	.short	(.L_1109 - .L_1108)


	//   ....[0]....
.L_1108:
        /* <DEDUP_REMOVED lines=42> */


	//----- nvinfo : EIATTR_MERCURY_ISA_VERSION
	.align		4
.L_1109:
        /*02c0*/ 	.byte	0x03, 0x5f
        /*02c2*/ 	.short	0x0101


	//----- nvinfo : EIATTR_UNUSED_LOAD_BYTE_OFFSET
	.align		4
        /*02c4*/ 	.byte	0x04, 0x44
        /*02c6*/ 	.short	(.L_1111 - .L_1110)


	//   ....[0]....
.L_1110:
        /*02c8*/ 	.word	0x00000b30
        /*02cc*/ 	.word	0x0000fff0


	//   ....[1]....
        /*02d0*/ 	.word	0x000134b0
        /*02d4*/ 	.word	0x0000fff0


	//----- nvinfo : EIATTR_INT_WARP_WIDE_INSTR_OFFSETS
	.align		4
.L_1111:
        /*02d8*/ 	.byte	0x04, 0x31
        /*02da*/ 	.short	(.L_1113 - .L_1112)


	//   ....[0]....
.L_1112:
        /*02dc*/ 	.word	0x000001f0


	//   ....[1]....
        /*02e0*/ 	.word	0x00000230


	//   ....[2]....
        /*02e4*/ 	.word	0x000002a0


	//   ....[3]....
        /*02e8*/ 	.word	0x00000310


	//   ....[4]....
        /*02ec*/ 	.word	0x00017f90


	//   ....[5]....
        /*02f0*/ 	.word	0x00018040


	//   ....[6]....
        /*02f4*/ 	.word	0x000184d0


	//   ....[7]....
        /*02f8*/ 	.word	0x00018500


	//   ....[8]....
        /*02fc*/ 	.word	0x0001b1d0


	//   ....[9]....
        /*0300*/ 	.word	0x0001b280


	//----- nvinfo : EIATTR_COOP_GROUP_MASK_REGIDS
	.align		4
.L_1113:
        /*0304*/ 	.byte	0x04, 0x29
        /*0306*/ 	.short	(.L_1115 - .L_1114)


	//   ....[0]....
.L_1114:
        /*0308*/ 	.word	0xffffffff


	//   ....[1]....
        /*030c*/ 	.word	0xffffffff


	//   ....[2]....
        /*0310*/ 	.word	0xffffffff


	//   ....[3]....
        /*0314*/ 	.word	0xffffffff


	//   ....[4]....
        /*0318*/ 	.word	0xffffffff


	//   ....[5]....
        /*031c*/ 	.word	0xffffffff


	//   ....[6]....
        /*0320*/ 	.word	0xffffffff


	//   ....[7]....
        /*0324*/ 	.word	0xffffffff


	//   ....[8]....
        /*0328*/ 	.word	0xffffffff


	//   ....[9]....
        /*032c*/ 	.word	0xffffffff


	//   ....[10]....
        /*0330*/ 	.word	0xffffffff


	//   ....[11]....
        /*0334*/ 	.word	0xffffffff


	//   ....[12]....
        /*0338*/ 	.word	0xffffffff


	//   ....[13]....
        /*033c*/ 	.word	0xffffffff


	//   ....[14]....
        /*0340*/ 	.word	0xffffffff


	//   ....[15]....
        /*0344*/ 	.word	0xffffffff


	//   ....[16]....
        /*0348*/ 	.word	0xffffffff


	//   ....[17]....
        /*034c*/ 	.word	0xffffffff


	//   ....[18]....
        /*0350*/ 	.word	0xffffffff


	//   ....[19]....
        /*0354*/ 	.word	0xffffffff


	//   ....[20]....
        /*0358*/ 	.word	0xffffffff


	//   ....[21]....
        /*035c*/ 	.word	0xffffffff


	//   ....[22]....
        /*0360*/ 	.word	0xffffffff


	//   ....[23]....
        /*0364*/ 	.word	0xffffffff


	//   ....[24]....
        /*0368*/ 	.word	0xffffffff


	//   ....[25]....
        /*036c*/ 	.word	0xffffffff


	//   ....[26]....
        /*0370*/ 	.word	0xffffffff


	//   ....[27]....
        /*0374*/ 	.word	0xffffffff


	//   ....[28]....
        /*0378*/ 	.word	0xffffffff


	//   ....[29]....
        /*037c*/ 	.word	0xffffffff


	//   ....[30]....
        /*0380*/ 	.word	0xffffffff


	//   ....[31]....
        /*0384*/ 	.word	0xffffffff


	//   ....[32]....
        /*0388*/ 	.word	0xffffffff


	//   ....[33]....
        /*038c*/ 	.word	0xffffffff


	//   ....[34]....
        /*0390*/ 	.word	0xffffffff


	//   ....[35]....
        /*0394*/ 	.word	0xffffffff


	//   ....[36]....
        /*0398*/ 	.word	0xffffffff


	//   ....[37]....
        /*039c*/ 	.word	0xffffffff


	//   ....[38]....
        /*03a0*/ 	.word	0xffffffff


	//   ....[39]....
        /*03a4*/ 	.word	0xffffffff


	//   ....[40]....
        /*03a8*/ 	.word	0xffffffff


	//   ....[41]....
        /*03ac*/ 	.word	0xffffffff


	//   ....[42]....
        /*03b0*/ 	.word	0xffffffff


	//   ....[43]....
        /*03b4*/ 	.word	0xffffffff


	//   ....[44]....
        /*03b8*/ 	.word	0xffffffff


	//   ....[45]....
        /*03bc*/ 	.word	0xffffffff


	//   ....[46]....
        /*03c0*/ 	.word	0xffffffff


	//   ....[47]....
        /*03c4*/ 	.word	0xffffffff


	//   ....[48]....
        /*03c8*/ 	.word	0xffffffff


	//   ....[49]....
        /*03cc*/ 	.word	0xffffffff


	//   ....[50]....
        /*03d0*/ 	.word	0xffffffff


	//   ....[51]....
        /*03d4*/ 	.word	0xffffffff


	//   ....[52]....
        /*03d8*/ 	.word	0xffffffff


	//   ....[53]....
        /*03dc*/ 	.word	0xffffffff


	//   ....[54]....
        /*03e0*/ 	.word	0xffffffff


	//   ....[55]....
        /*03e4*/ 	.word	0xffffffff


	//   ....[56]....
        /*03e8*/ 	.word	0xffffffff


	//   ....[57]....
        /*03ec*/ 	.word	0xffffffff


	//   ....[58]....
        /*03f0*/ 	.word	0xffffffff


	//   ....[59]....
        /*03f4*/ 	.word	0xffffffff


	//   ....[60]....
        /*03f8*/ 	.word	0xffffffff


	//   ....[61]....
        /*03fc*/ 	.word	0xffffffff


	//   ....[62]....
        /*0400*/ 	.word	0xffffffff


	//   ....[63]....
        /*0404*/ 	.word	0xffffffff


	//   ....[64]....
        /*0408*/ 	.word	0xffffffff


	//   ....[65]....
        /*040c*/ 	.word	0xffffffff


	//   ....[66]....
        /*0410*/ 	.word	0x0500000f


	//   ....[67]....
        /*0414*/ 	.word	0x0500000f


	//   ....[68]....
        /*0418*/ 	.word	0x0500000f


	//   ....[69]....
        /*041c*/ 	.word	0x0500000f


	//   ....[70]....
        /*0420*/ 	.word	0x0500000f


	//   ....[71]....
        /*0424*/ 	.word	0x0500000f


	//   ....[72]....
        /*0428*/ 	.word	0x0500000f


	//   ....[73]....
        /*042c*/ 	.word	0x0500000f


	//   ....[74]....
        /*0430*/ 	.word	0x0500000f


	//   ....[75]....
        /*0434*/ 	.word	0x0500000f


	//   ....[76]....
        /*0438*/ 	.word	0x0500000f


	//   ....[77]....
        /*043c*/ 	.word	0x0500000f


	//   ....[78]....
        /*0440*/ 	.word	0x0500000f


	//   ....[79]....
        /*0444*/ 	.word	0x0500000f


	//   ....[80]....
        /*0448*/ 	.word	0x0500000f


	//   ....[81]....
        /*044c*/ 	.word	0x0500000f


	//   ....[82]....
        /*0450*/ 	.word	0x0500000f


	//   ....[83]....
        /*0454*/ 	.word	0x0500000f


	//   ....[84]....
        /*0458*/ 	.word	0x0500000f


	//   ....[85]....
        /*045c*/ 	.word	0x0500000f


	//   ....[86]....
        /*0460*/ 	.word	0x0500000f


	//   ....[87]....
        /*0464*/ 	.word	0x0500000f


	//   ....[88]....
        /*0468*/ 	.word	0x0500000f


	//   ....[89]....
        /*046c*/ 	.word	0x0500000f


	//   ....[90]....
        /*0470*/ 	.word	0x0500000f


	//   ....[91]....
        /*0474*/ 	.word	0x0500000f


	//   ....[92]....
        /*0478*/ 	.word	0x0500000f


	//   ....[93]....
        /*047c*/ 	.word	0x0500000f


	//   ....[94]....
        /*0480*/ 	.word	0x0500000f


	//   ....[95]....
        /*0484*/ 	.word	0x0500000f


	//   ....[96]....
        /*0488*/ 	.word	0x0500000f


	//   ....[97]....
        /*048c*/ 	.word	0x0500000f


	//   ....[98]....
        /*0490*/ 	.word	0x0500000f


	//   ....[99]....
        /*0494*/ 	.word	0x0500000f


	//   ....[100]....
        /*0498*/ 	.word	0x0500000f


	//   ....[101]....
        /*049c*/ 	.word	0x0500000f


	//----- nvinfo : EIATTR_COOP_GROUP_INSTR_OFFSETS
	.align		4
.L_1115:
        /*04a0*/ 	.byte	0x04, 0x28
        /*04a2*/ 	.short	(.L_1117 - .L_1116)


	//   ....[0]....
.L_1116:
        /*04a4*/ 	.word	0x00000060


	//   ....[1]....
        /*04a8*/ 	.word	0x00000200


	//   ....[2]....
        /*04ac*/ 	.word	0x00000240


	//   ....[3]....
        /*04b0*/ 	.word	0x00000450


	//   ....[4]....
        /*04b4*/ 	.word	0x000005b0


	//   ....[5]....
        /*04b8*/ 	.word	0x000006d0


	//   ....[6]....
        /*04bc*/ 	.word	0x00000830


	//   ....[7]....
        /*04c0*/ 	.word	0x00004670


	//   ....[8]....
        /*04c4*/ 	.word	0x00005f70


	//   ....[9]....
        /*04c8*/ 	.word	0x00009700


	//   ....[10]....
        /*04cc*/ 	.word	0x0000b190


	//   ....[11]....
        /*04d0*/ 	.word	0x0000b290


	//   ....[12]....
        /*04d4*/ 	.word	0x0000b5f0


	//   ....[13]....
        /*04d8*/ 	.word	0x0000b660


	//   ....[14]....
        /*04dc*/ 	.word	0x0000bf50


	//   ....[15]....
        /*04e0*/ 	.word	0x0000c550


	//   ....[16]....
        /*04e4*/ 	.word	0x0000dfe0


	//   ....[17]....
        /*04e8*/ 	.word	0x0000e180


	//   ....[18]....
        /*04ec*/ 	.word	0x0000e390


	//   ....[19]....
        /*04f0*/ 	.word	0x0000e500


	//   ....[20]....
        /*04f4*/ 	.word	0x0000f6b0


	//   ....[21]....
        /*04f8*/ 	.word	0x0000fce0


	//   ....[22]....
        /*04fc*/ 	.word	0x00011530


	//   ....[23]....
        /*0500*/ 	.word	0x00011560


	//   ....[24]....
        /*0504*/ 	.word	0x00011860


	//   ....[25]....
        /*0508*/ 	.word	0x00011a30


	//   ....[26]....
        /*050c*/ 	.word	0x00012980


	//   ....[27]....
        /*0510*/ 	.word	0x000129d0


	//   ....[28]....
        /*0514*/ 	.word	0x00012a10


	//   ....[29]....
        /*0518*/ 	.word	0x00012a60


	//   ....[30]....
        /*051c*/ 	.word	0x00012a70


	//   ....[31]....
        /*0520*/ 	.word	0x00014450


	//   ....[32]....
        /*0524*/ 	.word	0x00015bd0


	//   ....[33]....
        /*0528*/ 	.word	0x00015d50


	//   ....[34]....
        /*052c*/ 	.word	0x00015d80


	//   ....[35]....
        /*0530*/ 	.word	0x00015dc0


	//   ....[36]....
        /*0534*/ 	.word	0x00015e30


	//   ....[37]....
        /*0538*/ 	.word	0x00015e90


	//   ....[38]....
        /*053c*/ 	.word	0x00015ed0


	//   ....[39]....
        /*0540*/ 	.word	0x00016070


	//   ....[40]....
        /*0544*/ 	.word	0x000160d0


	//   ....[41]....
        /*0548*/ 	.word	0x00016110


	//   ....[42]....
        /*054c*/ 	.word	0x00016150


	//   ....[43]....
        /*0550*/ 	.word	0x00016180


	//   ....[44]....
        /*0554*/ 	.word	0x000161b0


	//   ....[45]....
        /*0558*/ 	.word	0x00016240


	//   ....[46]....
        /*055c*/ 	.word	0x000162a0


	//   ....[47]....
        /*0560*/ 	.word	0x00016330


	//   ....[48]....
        /*0564*/ 	.word	0x0001b310


	//   ....[49]....
        /*0568*/ 	.word	0x0001b320


	//   ....[50]....
        /*056c*/ 	.word	0x0001b430


	//   ....[51]....
        /*0570*/ 	.word	0x0001b490


	//   ....[52]....
        /*0574*/ 	.word	0x0001b4d0


	//   ....[53]....
        /*0578*/ 	.word	0x0001b510


	//   ....[54]....
        /*057c*/ 	.word	0x0001b540


	//   ....[55]....
        /*0580*/ 	.word	0x0001b570


	//   ....[56]....
        /*0584*/ 	.word	0x0001b700


	//   ....[57]....
        /*0588*/ 	.word	0x0001b760


	//   ....[58]....
        /*058c*/ 	.word	0x0001b7a0


	//   ....[59]....
        /*0590*/ 	.word	0x0001b7e0


	//   ....[60]....
        /*0594*/ 	.word	0x0001b810


	//   ....[61]....
        /*0598*/ 	.word	0x0001b840


	//   ....[62]....
        /*059c*/ 	.word	0x0001b900


	//   ....[63]....
        /*05a0*/ 	.word	0x0001b920


	//   ....[64]....
        /*05a4*/ 	.word	0x0001b990


	//   ....[65]....
        /*05a8*/ 	.word	0x0001c000


	//   ....[66]....
        /*05ac*/ 	.word	0x0001c440


	//   ....[67]....
        /*05b0*/ 	.word	0x0001c4e0


	//   ....[68]....
        /*05b4*/ 	.word	0x0001c580


	//   ....[69]....
        /*05b8*/ 	.word	0x0001c620


	//   ....[70]....
        /*05bc*/ 	.word	0x0001c6c0


	//   ....[71]....
        /*05c0*/ 	.word	0x0001c760


	//   ....[72]....
        /*05c4*/ 	.word	0x0001c800


	//   ....[73]....
        /*05c8*/ 	.word	0x0001c8a0


	//   ....[74]....
        /*05cc*/ 	.word	0x0001c990


	//   ....[75]....
        /*05d0*/ 	.word	0x0001ca30


	//   ....[76]....
        /*05d4*/ 	.word	0x0001cad0


	//   ....[77]....
        /*05d8*/ 	.word	0x0001cb70


	//   ....[78]....
        /*05dc*/ 	.word	0x0001cc10


	//   ....[79]....
        /*05e0*/ 	.word	0x0001ccb0


	//   ....[80]....
        /*05e4*/ 	.word	0x0001cd50


	//   ....[81]....
        /*05e8*/ 	.word	0x0001cdf0


	//   ....[82]....
        /*05ec*/ 	.word	0x0001d140


	//   ....[83]....
        /*05f0*/ 	.word	0x0001d420


	//   ....[84]....
        /*05f4*/ 	.word	0x0001d840


	//   ....[85]....
        /*05f8*/ 	.word	0x0001d8d0


	//   ....[86]....
        /*05fc*/ 	.word	0x0001d970


	//   ....[87]....
        /*0600*/ 	.word	0x0001da20


	//   ....[88]....
        /*0604*/ 	.word	0x0001daa0


	//   ....[89]....
        /*0608*/ 	.word	0x0001db20


	//   ....[90]....
        /*060c*/ 	.word	0x0001dba0


	//   ....[91]....
        /*0610*/ 	.word	0x0001dc20


	//   ....[92]....
        /*0614*/ 	.word	0x0001dcb0


	//   ....[93]....
        /*0618*/ 	.word	0x0001dd60


	//   ....[94]....
        /*061c*/ 	.word	0x0001dde0


	//   ....[95]....
        /*0620*/ 	.word	0x0001de60


	//   ....[96]....
        /*0624*/ 	.word	0x0001dee0


	//   ....[97]....
        /*0628*/ 	.word	0x0001df60


	//   ....[98]....
        /*062c*/ 	.word	0x0001dfd0


	//   ....[99]....
        /*0630*/ 	.word	0x0001e070


	//   ....[100]....
        /*0634*/ 	.word	0x0001e100


	//   ....[101]....
        /*0638*/ 	.word	0x0001e230


	//----- nvinfo : EIATTR_REG_RECONFIG
	.align		4
.L_1117:
        /*063c*/ 	.byte	0x01, 0x54
	.zero		2


	//----- nvinfo : EIATTR_SYSCALL_OFFSETS
	.align		4
        /*0640*/ 	.byte	0x04, 0x46
        /*0642*/ 	.short	(.L_1119 - .L_1118)


	//   ....[0]....
.L_1118:
        /*0644*/ 	.word	0x00001900


	//   ....[1]....
        /*0648*/ 	.word	0x00001a50


	//   ....[2]....
        /*064c*/ 	.word	0x00006120


	//   ....[3]....
        /*0650*/ 	.word	0x000065c0


	//   ....[4]....
        /*0654*/ 	.word	0x000181d0


	//   ....[5]....
        /*0658*/ 	.word	0x00018310


	//   ....[6]....
        /*065c*/ 	.word	0x00018410


	//----- nvinfo : EIATTR_MBARRIER_INSTR_OFFSETS
	.align		4
.L_1119:
        /*0660*/ 	.byte	0x04, 0x39
        /*0662*/ 	.short	(.L_1121 - .L_1120)


	//   ....[0]....
.L_1120:
        /*0664*/ 	.word	0x00000330
        /*0668*/ 	.word	0x000000ff
        /*066c*/ 	.word	0x00038800
        /*0670*/ 	.short	0x0100
        /*0672*/ 	.byte	0x08
	.zero		1


	//   ....[1]....
        /*0674*/ 	.word	0x00000340
        /*0678*/ 	.word	0x000000ff
        /*067c*/ 	.word	0x00038810
        /*0680*/ 	.short	0x0100
        /*0682*/ 	.byte	0x08
	.zero		1


	//   ....[2]....
        /*0684*/ 	.word	0x00000350
        /*0688*/ 	.word	0x000000ff
        /*068c*/ 	.word	0x00038820
        /*0690*/ 	.short	0x0100
        /*0692*/ 	.byte	0x08
	.zero		1


	//   ....[3]....
        /*0694*/ 	.word	0x00000400
        /*0698*/ 	.word	0x000000ff
        /*069c*/ 	.word	0x00038830
        /*06a0*/ 	.short	0x0100
        /*06a2*/ 	.byte	0x06
	.zero		1


	//   ....[4]....
        /*06a4*/ 	.word	0x00000410
        /*06a8*/ 	.word	0x000000ff
        /*06ac*/ 	.word	0x00038840
        /*06b0*/ 	.short	0x0100
        /*06b2*/ 	.byte	0x06
	.zero		1


	//   ....[5]....
        /*06b4*/ 	.word	0x00000420
        /*06b8*/ 	.word	0x000000ff
        /*06bc*/ 	.word	0x00038838
        /*06c0*/ 	.short	0x0100
        /*06c2*/ 	.byte	0x06
	.zero		1


	//   ....[6]....
        /*06c4*/ 	.word	0x00000430
        /*06c8*/ 	.word	0x000000ff
        /*06cc*/ 	.word	0x00038848
        /*06d0*/ 	.short	0x0100
        /*06d2*/ 	.byte	0x06
	.zero		1


	//   ....[7]....
        /*06d4*/ 	.word	0x00000560
        /*06d8*/ 	.word	0x000000ff
        /*06dc*/ 	.word	0x00038850
        /*06e0*/ 	.short	0x0100
        /*06e2*/ 	.byte	0x08
	.zero		1


	//   ....[8]....
        /*06e4*/ 	.word	0x00000570
        /*06e8*/ 	.word	0x000000ff
        /*06ec*/ 	.word	0x00038860
        /*06f0*/ 	.short	0x0100
        /*06f2*/ 	.byte	0x08
	.zero		1


	//   ....[9]....
        /*06f4*/ 	.word	0x00000580
        /*06f8*/ 	.word	0x000000ff
        /*06fc*/ 	.word	0x00038858
        /*0700*/ 	.short	0x0100
        /*0702*/ 	.byte	0x08
	.zero		1


	//   ....[10]....
        /*0704*/ 	.word	0x00000590
        /*0708*/ 	.word	0x000000ff
        /*070c*/ 	.word	0x00038868
        /*0710*/ 	.short	0x0100
        /*0712*/ 	.byte	0x08
	.zero		1


	//   ....[11]....
        /*0714*/ 	.word	0x00000680
        /*0718*/ 	.word	0x000000ff
        /*071c*/ 	.word	0x00038870
        /*0720*/ 	.short	0x0100
        /*0722*/ 	.byte	0x06
	.zero		1


	//   ....[12]....
        /*0724*/ 	.word	0x00000690
        /*0728*/ 	.word	0x000000ff
        /*072c*/ 	.word	0x00038880
        /*0730*/ 	.short	0x0100
        /*0732*/ 	.byte	0x06
	.zero		1


	//   ....[13]....
        /*0734*/ 	.word	0x000006a0
        /*0738*/ 	.word	0x000000ff
        /*073c*/ 	.word	0x00038878
        /*0740*/ 	.short	0x0100
        /*0742*/ 	.byte	0x06
	.zero		1


	//   ....[14]....
        /*0744*/ 	.word	0x000006b0
        /*0748*/ 	.word	0x000000ff
        /*074c*/ 	.word	0x00038888
        /*0750*/ 	.short	0x0100
        /*0752*/ 	.byte	0x06
	.zero		1


	//   ....[15]....
        /*0754*/ 	.word	0x000007e0
        /*0758*/ 	.word	0x000000ff
        /*075c*/ 	.word	0x00038890
        /*0760*/ 	.short	0x0100
        /*0762*/ 	.byte	0x08
	.zero		1


	//   ....[16]....
        /*0764*/ 	.word	0x000007f0
        /*0768*/ 	.word	0x000000ff
        /*076c*/ 	.word	0x000388a0
        /*0770*/ 	.short	0x0100
        /*0772*/ 	.byte	0x08
	.zero		1


	//   ....[17]....
        /*0774*/ 	.word	0x00000800
        /*0778*/ 	.word	0x000000ff
        /*077c*/ 	.word	0x00038898
        /*0780*/ 	.short	0x0100
        /*0782*/ 	.byte	0x08
	.zero		1


	//   ....[18]....
        /*0784*/ 	.word	0x00000810
        /*0788*/ 	.word	0x000000ff
        /*078c*/ 	.word	0x000388a8
        /*0790*/ 	.short	0x0100
        /*0792*/ 	.byte	0x08
	.zero		1


	//   ....[19]....
        /*0794*/ 	.word	0x00000940
        /*0798*/ 	.word	0x000000ff
        /*079c*/ 	.word	0x000388b0
        /*07a0*/ 	.short	0x0100
        /*07a2*/ 	.byte	0x08
	.zero		1


	//   ....[20]....
        /*07a4*/ 	.word	0x00000950
        /*07a8*/ 	.word	0x000000ff
        /*07ac*/ 	.word	0x000388c0
        /*07b0*/ 	.short	0x0100
        /*07b2*/ 	.byte	0x08
	.zero		1


	//   ....[21]....
        /*07b4*/ 	.word	0x00000960
        /*07b8*/ 	.word	0x000000ff
        /*07bc*/ 	.word	0x000388b8
        /*07c0*/ 	.short	0x0100
        /*07c2*/ 	.byte	0x08
	.zero		1


	//   ....[22]....
        /*07c4*/ 	.word	0x00000970
        /*07c8*/ 	.word	0x000000ff
        /*07cc*/ 	.word	0x000388c8
        /*07d0*/ 	.short	0x0100
        /*07d2*/ 	.byte	0x08
	.zero		1


	//   ....[23]....
        /*07d4*/ 	.word	0x00002680
        /*07d8*/ 	.word	0x00000046
        /*07dc*/ 	.word	0x00038890
        /*07e0*/ 	.short	0x010a
        /*07e2*/ 	.byte	0x3f
	.zero		1


	//   ....[24]....
        /*07e4*/ 	.word	0x00003030
        /*07e8*/ 	.word	0x00000046
        /*07ec*/ 	.word	0x00038890
        /*07f0*/ 	.short	0x010a
        /*07f2*/ 	.byte	0x3f
	.zero		1


	//   ....[25]....
        /*07f4*/ 	.word	0x000038a0
        /*07f8*/ 	.word	0x00000046
        /*07fc*/ 	.word	0x00038890
        /*0800*/ 	.short	0x010a
        /*0802*/ 	.byte	0x3f
	.zero		1


	//   ....[26]....
        /*0804*/ 	.word	0x00003aa0
        /*0808*/ 	.word	0x00000004
        /*080c*/ 	.word	0x00000000
        /*0810*/ 	.short	0x0101
        /*0812*/ 	.byte	0x3f
	.zero		1


	//   ....[27]....
        /*0814*/ 	.word	0x00003ae0
        /*0818*/ 	.word	0x00000046
        /*081c*/ 	.word	0x000388b0
        /*0820*/ 	.short	0x010a
        /*0822*/ 	.byte	0x3f
	.zero		1


	//   ....[28]....
        /*0824*/ 	.word	0x00004130
        /*0828*/ 	.word	0x00000046
        /*082c*/ 	.word	0x00000000
        /*0830*/ 	.short	0x0101
        /*0832*/ 	.byte	0x3f
	.zero		1


	//   ....[29]....
        /*0834*/ 	.word	0x00004ab0
        /*0838*/ 	.word	0x00000000
        /*083c*/ 	.word	0x00000000
        /*0840*/ 	.short	0x0101
        /*0842*/ 	.byte	0x3f
	.zero		1


	//   ....[30]....
        /*0844*/ 	.word	0x00005620
        /*0848*/ 	.word	0x00000000
        /*084c*/ 	.word	0x00000000
        /*0850*/ 	.short	0x0101
        /*0852*/ 	.byte	0x3f
	.zero		1


	//   ....[31]....
        /*0854*/ 	.word	0x000061b0
        /*0858*/ 	.word	0x00000002
        /*085c*/ 	.word	0x00038800
        /*0860*/ 	.short	0x010a
        /*0862*/ 	.byte	0x3f
	.zero		1


	//   ....[32]....
        /*0864*/ 	.word	0x00006200
        /*0868*/ 	.word	0x00000002
        /*086c*/ 	.word	0x00038800
        /*0870*/ 	.short	0x010a
        /*0872*/ 	.byte	0x3f
	.zero		1


	//   ....[33]....
        /*0874*/ 	.word	0x00006e30
        /*0878*/ 	.word	0x00000002
        /*087c*/ 	.word	0x00038800
        /*0880*/ 	.short	0x010a
        /*0882*/ 	.byte	0x3f
	.zero		1


	//   ....[34]....
        /*0884*/ 	.word	0x00008160
        /*0888*/ 	.word	0x00000002
        /*088c*/ 	.word	0x00038800
        /*0890*/ 	.short	0x010a
        /*0892*/ 	.byte	0x3f
	.zero		1


	//   ....[35]....
        /*0894*/ 	.word	0x00008fe0
        /*0898*/ 	.word	0x00000015
        /*089c*/ 	.word	0x00038830
        /*08a0*/ 	.short	0x010a
        /*08a2*/ 	.byte	0x3f
	.zero		1


	//   ....[36]....
        /*08a4*/ 	.word	0x00009090
        /*08a8*/ 	.word	0x00000015
        /*08ac*/ 	.word	0x00038830
        /*08b0*/ 	.short	0x010a
        /*08b2*/ 	.byte	0x3f
	.zero		1


	//   ....[37]....
        /*08b4*/ 	.word	0x000093a0
        /*08b8*/ 	.word	0x00000002
        /*08bc*/ 	.word	0x00038810
        /*08c0*/ 	.short	0x010a
        /*08c2*/ 	.byte	0x3f
	.zero		1


	//   ....[38]....
        /*08c4*/ 	.word	0x000093f0
        /*08c8*/ 	.word	0x00000015
        /*08cc*/ 	.word	0x00038850
        /*08d0*/ 	.short	0x010a
        /*08d2*/ 	.byte	0x3f
	.zero		1


	//   ....[39]....
        /*08d4*/ 	.word	0x000094b0
        /*08d8*/ 	.word	0x00000015
        /*08dc*/ 	.word	0x00038850
        /*08e0*/ 	.short	0x010a
        /*08e2*/ 	.byte	0x3f
	.zero		1


	//   ....[40]....
        /*08e4*/ 	.word	0x0000b8b0
        /*08e8*/ 	.word	0x00000019
        /*08ec*/ 	.word	0x00000000
        /*08f0*/ 	.short	0x0101
        /*08f2*/ 	.byte	0x3f
	.zero		1


	//   ....[41]....
        /*08f4*/ 	.word	0x0000bf70
        /*08f8*/ 	.word	0x00000015
        /*08fc*/ 	.word	0x00000000
        /*0900*/ 	.short	0x0101
        /*0902*/ 	.byte	0x3f
	.zero		1


	//   ....[42]....
        /*0904*/ 	.word	0x0000c070
        /*0908*/ 	.word	0x000000c4
        /*090c*/ 	.word	0x00038830
        /*0910*/ 	.short	0x010a
        /*0912*/ 	.byte	0x3f
	.zero		1


	//   ....[43]....
        /*0914*/ 	.word	0x0000c0e0
        /*0918*/ 	.word	0x000000c4
        /*091c*/ 	.word	0x00038830
        /*0920*/ 	.short	0x010a
        /*0922*/ 	.byte	0x3f
	.zero		1


	//   ....[44]....
        /*0924*/ 	.word	0x0000c350
        /*0928*/ 	.word	0x000000c4
        /*092c*/ 	.word	0x00038850
        /*0930*/ 	.short	0x010a
        /*0932*/ 	.byte	0x3f
	.zero		1


	//   ....[45]....
        /*0934*/ 	.word	0x0000c3a0
        /*0938*/ 	.word	0x000000c4
        /*093c*/ 	.word	0x00038850
        /*0940*/ 	.short	0x010a
        /*0942*/ 	.byte	0x3f
	.zero		1


	//   ....[46]....
        /*0944*/ 	.word	0x0000e4b0
        /*0948*/ 	.word	0x000000a4
        /*094c*/ 	.word	0x00000000
        /*0950*/ 	.short	0x0101
        /*0952*/ 	.byte	0x3f
	.zero		1


	//   ....[47]....
        /*0954*/ 	.word	0x0000f6d0
        /*0958*/ 	.word	0x000000c4
        /*095c*/ 	.word	0x00000000
        /*0960*/ 	.short	0x0101
        /*0962*/ 	.byte	0x3f
	.zero		1


	//   ....[48]....
        /*0964*/ 	.word	0x0000f810
        /*0968*/ 	.word	0x000000bb
        /*096c*/ 	.word	0x00038830
        /*0970*/ 	.short	0x010a
        /*0972*/ 	.byte	0x3f
	.zero		1


	//   ....[49]....
        /*0974*/ 	.word	0x0000f880
        /*0978*/ 	.word	0x000000bb
        /*097c*/ 	.word	0x00038830
        /*0980*/ 	.short	0x010a
        /*0982*/ 	.byte	0x3f
	.zero		1


	//   ....[50]....
        /*0984*/ 	.word	0x0000faf0
        /*0988*/ 	.word	0x000000bb
        /*098c*/ 	.word	0x00038850
        /*0990*/ 	.short	0x010a
        /*0992*/ 	.byte	0x3f
	.zero		1


	//   ....[51]....
        /*0994*/ 	.word	0x0000fb40
        /*0998*/ 	.word	0x000000bb
        /*099c*/ 	.word	0x00038850
        /*09a0*/ 	.short	0x010a
        /*09a2*/ 	.byte	0x3f
	.zero		1


	//   ....[52]....
        /*09a4*/ 	.word	0x00011da0
        /*09a8*/ 	.word	0x0000009e
        /*09ac*/ 	.word	0x00000000
        /*09b0*/ 	.short	0x0101
        /*09b2*/ 	.byte	0x3f
	.zero		1


	//   ....[53]....
        /*09b4*/ 	.word	0x000129a0
        /*09b8*/ 	.word	0x000000bb
        /*09bc*/ 	.word	0x00000000
        /*09c0*/ 	.short	0x0101
        /*09c2*/ 	.byte	0x3f
	.zero		1


	//   ....[54]....
        /*09c4*/ 	.word	0x00014cd0
        /*09c8*/ 	.word	0x00000000
        /*09cc*/ 	.word	0x00000000
        /*09d0*/ 	.short	0x0101
        /*09d2*/ 	.byte	0x3f
	.zero		1


	//   ....[55]....
        /*09d4*/ 	.word	0x00017070
        /*09d8*/ 	.word	0x00000009
        /*09dc*/ 	.word	0x00038820
        /*09e0*/ 	.short	0x010a
        /*09e2*/ 	.byte	0x3f
	.zero		1


	//   ....[56]....
        /*09e4*/ 	.word	0x000170f0
        /*09e8*/ 	.word	0x00000005
        /*09ec*/ 	.word	0x000388a0
        /*09f0*/ 	.short	0x010a
        /*09f2*/ 	.byte	0x3f
	.zero		1


	//   ....[57]....
        /*09f4*/ 	.word	0x000172e0
        /*09f8*/ 	.word	0x00000005
        /*09fc*/ 	.word	0x000388c0
        /*0a00*/ 	.short	0x010a
        /*0a02*/ 	.byte	0x3f
	.zero		1


	//   ....[58]....
        /*0a04*/ 	.word	0x00017840
        /*0a08*/ 	.word	0x00000006
        /*0a0c*/ 	.word	0x000388a0
        /*0a10*/ 	.short	0x010a
        /*0a12*/ 	.byte	0x3f
	.zero		1


	//   ....[59]....
        /*0a14*/ 	.word	0x00017a10
        /*0a18*/ 	.word	0x00000006
        /*0a1c*/ 	.word	0x000388c0
        /*0a20*/ 	.short	0x010a
        /*0a22*/ 	.byte	0x3f
	.zero		1


	//   ....[60]....
        /*0a24*/ 	.word	0x00018960
        /*0a28*/ 	.word	0x00000009
        /*0a2c*/ 	.word	0x00038840
        /*0a30*/ 	.short	0x010a
        /*0a32*/ 	.byte	0x3f
	.zero		1


	//   ....[61]....
        /*0a34*/ 	.word	0x00019140
        /*0a38*/ 	.word	0x0000000b
        /*0a3c*/ 	.word	0x00038820
        /*0a40*/ 	.short	0x010a
        /*0a42*/ 	.byte	0x3f
	.zero		1


	//   ....[62]....
        /*0a44*/ 	.word	0x00019210
        /*0a48*/ 	.word	0x00000005
        /*0a4c*/ 	.word	0x00038860
        /*0a50*/ 	.short	0x010a
        /*0a52*/ 	.byte	0x3f
	.zero		1


	//   ....[63]....
        /*0a54*/ 	.word	0x00019990
        /*0a58*/ 	.word	0x00000002
        /*0a5c*/ 	.word	0x00038840
        /*0a60*/ 	.short	0x010a
        /*0a62*/ 	.byte	0x3f
	.zero		1


	//   ....[64]....
        /*0a64*/ 	.word	0x00019bb0
        /*0a68*/ 	.word	0x00000002
        /*0a6c*/ 	.word	0x00038860
        /*0a70*/ 	.short	0x010a
        /*0a72*/ 	.byte	0x3f
	.zero		1


	//   ....[65]....
        /*0a74*/ 	.word	0x0001a250
        /*0a78*/ 	.word	0x00000002
        /*0a7c*/ 	.word	0x00038840
        /*0a80*/ 	.short	0x010a
        /*0a82*/ 	.byte	0x3f
	.zero		1


	//   ....[66]....
        /*0a84*/ 	.word	0x0001a460
        /*0a88*/ 	.word	0x00000002
        /*0a8c*/ 	.word	0x00038860
        /*0a90*/ 	.short	0x010a
        /*0a92*/ 	.byte	0x3f
	.zero		1


	//   ....[67]....
        /*0a94*/ 	.word	0x0001aa90
        /*0a98*/ 	.word	0x00000002
        /*0a9c*/ 	.word	0x00038840
        /*0aa0*/ 	.short	0x010a
        /*0aa2*/ 	.byte	0x3f
	.zero		1


	//   ....[68]....
        /*0aa4*/ 	.word	0x0001acb0
        /*0aa8*/ 	.word	0x00000002
        /*0aac*/ 	.word	0x00038860
        /*0ab0*/ 	.short	0x010a
        /*0ab2*/ 	.byte	0x3f
	.zero		1


	//   ....[69]....
        /*0ab4*/ 	.word	0x0001bf90
        /*0ab8*/ 	.word	0x00000000
        /*0abc*/ 	.word	0x00038820
        /*0ac0*/ 	.short	0x010a
        /*0ac2*/ 	.byte	0x3f
	.zero		1


	//   ....[70]....
        /*0ac4*/ 	.word	0x0001c130
        /*0ac8*/ 	.word	0x00000006
        /*0acc*/ 	.word	0x00000000
        /*0ad0*/ 	.short	0x010a
        /*0ad2*/ 	.byte	0x3f
	.zero		1


	//   ....[71]....
        /*0ad4*/ 	.word	0x0001c1a0
        /*0ad8*/ 	.word	0x00000007
        /*0adc*/ 	.word	0x00000000
        /*0ae0*/ 	.short	0x010a
        /*0ae2*/ 	.byte	0x3f
	.zero		1


	//   ....[72]....
        /*0ae4*/ 	.word	0x0001c210
        /*0ae8*/ 	.word	0x00000004
        /*0aec*/ 	.word	0x00000000
        /*0af0*/ 	.short	0x010a
        /*0af2*/ 	.byte	0x3f
	.zero		1


	//   ....[73]....
        /*0af4*/ 	.word	0x0001c240
        /*0af8*/ 	.word	0x00000003
        /*0afc*/ 	.word	0x00000000
        /*0b00*/ 	.short	0x010a
        /*0b02*/ 	.byte	0x3f
	.zero		1


	//   ....[74]....
        /*0b04*/ 	.word	0x0001c2a0
        /*0b08*/ 	.word	0x00000046
        /*0b0c*/ 	.word	0x00038890
        /*0b10*/ 	.short	0x010a
        /*0b12*/ 	.byte	0x3f
	.zero		1


	//   ....[75]....
        /*0b14*/ 	.word	0x0001c2f0
        /*0b18*/ 	.word	0x00000046
        /*0b1c*/ 	.word	0x00038890
        /*0b20*/ 	.short	0x010a
        /*0b22*/ 	.byte	0x3f
	.zero		1


	//   ....[76]....
        /*0b24*/ 	.word	0x0001c340
        /*0b28*/ 	.word	0x00000046
        /*0b2c*/ 	.word	0x00038890
        /*0b30*/ 	.short	0x010a
        /*0b32*/ 	.byte	0x3f
	.zero		1


	//   ....[77]....
        /*0b34*/ 	.word	0x0001c390
        /*0b38*/ 	.word	0x00000046
        /*0b3c*/ 	.word	0x000388b0
        /*0b40*/ 	.short	0x010a
        /*0b42*/ 	.byte	0x3f
	.zero		1


	//   ....[78]....
        /*0b44*/ 	.word	0x0001c8e0
        /*0b48*/ 	.word	0x00000002
        /*0b4c*/ 	.word	0x00038800
        /*0b50*/ 	.short	0x010a
        /*0b52*/ 	.byte	0x3f
	.zero		1


	//   ....[79]....
        /*0b54*/ 	.word	0x0001ce30
        /*0b58*/ 	.word	0x00000002
        /*0b5c*/ 	.word	0x00038800
        /*0b60*/ 	.short	0x010a
        /*0b62*/ 	.byte	0x3f
	.zero		1


	//   ....[80]....
        /*0b64*/ 	.word	0x0001ce80
        /*0b68*/ 	.word	0x00000015
        /*0b6c*/ 	.word	0x00038830
        /*0b70*/ 	.short	0x010a
        /*0b72*/ 	.byte	0x3f
	.zero		1


	//   ....[81]....
        /*0b74*/ 	.word	0x0001ced0
        /*0b78*/ 	.word	0x00000002
        /*0b7c*/ 	.word	0x00038810
        /*0b80*/ 	.short	0x010a
        /*0b82*/ 	.byte	0x3f
	.zero		1


	//   ....[82]....
        /*0b84*/ 	.word	0x0001cf20
        /*0b88*/ 	.word	0x00000015
        /*0b8c*/ 	.word	0x00038850
        /*0b90*/ 	.short	0x010a
        /*0b92*/ 	.byte	0x3f
	.zero		1


	//   ....[83]....
        /*0b94*/ 	.word	0x0001cf70
        /*0b98*/ 	.word	0x000000c4
        /*0b9c*/ 	.word	0x00038830
        /*0ba0*/ 	.short	0x010a
        /*0ba2*/ 	.byte	0x3f
	.zero		1


	//   ....[84]....
        /*0ba4*/ 	.word	0x0001cfc0
        /*0ba8*/ 	.word	0x000000c4
        /*0bac*/ 	.word	0x00038850
        /*0bb0*/ 	.short	0x010a
        /*0bb2*/ 	.byte	0x3f
	.zero		1


	//   ....[85]....
        /*0bb4*/ 	.word	0x0001d010
        /*0bb8*/ 	.word	0x000000bb
        /*0bbc*/ 	.word	0x00038830
        /*0bc0*/ 	.short	0x010a
        /*0bc2*/ 	.byte	0x3f
	.zero		1


	//   ....[86]....
        /*0bc4*/ 	.word	0x0001d060
        /*0bc8*/ 	.word	0x000000bb
        /*0bcc*/ 	.word	0x00038850
        /*0bd0*/ 	.short	0x010a
        /*0bd2*/ 	.byte	0x3f
	.zero		1


	//   ....[87]....
        /*0bd4*/ 	.word	0x0001d200
        /*0bd8*/ 	.word	0x00000009
        /*0bdc*/ 	.word	0x00038820
        /*0be0*/ 	.short	0x010a
        /*0be2*/ 	.byte	0x3f
	.zero		1


	//   ....[88]....
        /*0be4*/ 	.word	0x0001d250
        /*0be8*/ 	.word	0x00000005
        /*0bec*/ 	.word	0x000388a0
        /*0bf0*/ 	.short	0x010a
        /*0bf2*/ 	.byte	0x3f
	.zero		1


	//   ....[89]....
        /*0bf4*/ 	.word	0x0001d2a0
        /*0bf8*/ 	.word	0x00000005
        /*0bfc*/ 	.word	0x000388c0
        /*0c00*/ 	.short	0x010a
        /*0c02*/ 	.byte	0x3f
	.zero		1


	//   ....[90]....
        /*0c04*/ 	.word	0x0001d2f0
        /*0c08*/ 	.word	0x00000006
        /*0c0c*/ 	.word	0x000388a0
        /*0c10*/ 	.short	0x010a
        /*0c12*/ 	.byte	0x3f
	.zero		1


	//   ....[91]....
        /*0c14*/ 	.word	0x0001d340
        /*0c18*/ 	.word	0x00000006
        /*0c1c*/ 	.word	0x000388c0
        /*0c20*/ 	.short	0x010a
        /*0c22*/ 	.byte	0x3f
	.zero		1


	//   ....[92]....
        /*0c24*/ 	.word	0x0001d4e0
        /*0c28*/ 	.word	0x00000009
        /*0c2c*/ 	.word	0x00038840
        /*0c30*/ 	.short	0x010a
        /*0c32*/ 	.byte	0x3f
	.zero		1


	//   ....[93]....
        /*0c34*/ 	.word	0x0001d560
        /*0c38*/ 	.word	0x00000009
        /*0c3c*/ 	.word	0x00038820
        /*0c40*/ 	.short	0x010a
        /*0c42*/ 	.byte	0x3f
	.zero		1


	//   ....[94]....
        /*0c44*/ 	.word	0x0001d5b0
        /*0c48*/ 	.word	0x00000005
        /*0c4c*/ 	.word	0x00038860
        /*0c50*/ 	.short	0x010a
        /*0c52*/ 	.byte	0x3f
	.zero		1


	//   ....[95]....
        /*0c54*/ 	.word	0x0001d600
        /*0c58*/ 	.word	0x00000002
        /*0c5c*/ 	.word	0x00038840
        /*0c60*/ 	.short	0x010a
        /*0c62*/ 	.byte	0x3f
	.zero		1


	//   ....[96]....
        /*0c64*/ 	.word	0x0001d650
        /*0c68*/ 	.word	0x00000002
        /*0c6c*/ 	.word	0x00038860
        /*0c70*/ 	.short	0x010a
        /*0c72*/ 	.byte	0x3f
	.zero		1


	//   ....[97]....
        /*0c74*/ 	.word	0x0001d6a0
        /*0c78*/ 	.word	0x00000002
        /*0c7c*/ 	.word	0x00038840
        /*0c80*/ 	.short	0x010a
        /*0c82*/ 	.byte	0x3f
	.zero		1


	//   ....[98]....
        /*0c84*/ 	.word	0x0001d6f0
        /*0c88*/ 	.word	0x00000002
        /*0c8c*/ 	.word	0x00038860
        /*0c90*/ 	.short	0x010a
        /*0c92*/ 	.byte	0x3f
	.zero		1


	//   ....[99]....
        /*0c94*/ 	.word	0x0001d740
        /*0c98*/ 	.word	0x00000002
        /*0c9c*/ 	.word	0x00038840
        /*0ca0*/ 	.short	0x010a
        /*0ca2*/ 	.byte	0x3f
	.zero		1


	//   ....[100]....
        /*0ca4*/ 	.word	0x0001d790
        /*0ca8*/ 	.word	0x00000002
        /*0cac*/ 	.word	0x00038860
        /*0cb0*/ 	.short	0x010a
        /*0cb2*/ 	.byte	0x3f
	.zero		1


	//   ....[101]....
        /*0cb4*/ 	.word	0x0001e150
        /*0cb8*/ 	.word	0x00000000
        /*0cbc*/ 	.word	0x00038820
        /*0cc0*/ 	.short	0x010a
        /*0cc2*/ 	.byte	0x3f
	.zero		1


	//   ....[102]....
        /*0cc4*/ 	.word	0x0001e2f0
        /*0cc8*/ 	.word	0x00000006
        /*0ccc*/ 	.word	0x00000000
        /*0cd0*/ 	.short	0x010a
        /*0cd2*/ 	.byte	0x3f
	.zero		1


	//   ....[103]....
        /*0cd4*/ 	.word	0x0001e340
        /*0cd8*/ 	.word	0x00000007
        /*0cdc*/ 	.word	0x00000000
        /*0ce0*/ 	.short	0x010a
        /*0ce2*/ 	.byte	0x3f
	.zero		1


	//   ....[104]....
        /*0ce4*/ 	.word	0x0001e390
        /*0ce8*/ 	.word	0x00000004
        /*0cec*/ 	.word	0x00000000
        /*0cf0*/ 	.short	0x010a
        /*0cf2*/ 	.byte	0x3f
	.zero		1


	//----- nvinfo : EIATTR_NUM_MBARRIERS
	.align		4
.L_1121:
        /*0cf4*/ 	.byte	0x03, 0x38
        /*0cf6*/ 	.short	0x0017


	//----- nvinfo : EIATTR_EXIT_INSTR_OFFSETS
	.align		4
        /*0cf8*/ 	.byte	0x04, 0x1c
        /*0cfa*/ 	.short	(.L_1123 - .L_1122)


	//   ....[0]....
.L_1122:
        /*0cfc*/ 	.word	0x0001c290


	//----- nvinfo : EIATTR_MAX_THREADS
	.align		4
.L_1123:
        /*0d00*/ 	.byte	0x04, 0x05
        /*0d02*/ 	.short	(.L_1125 - .L_1124)
.L_1124:
        /*0d04*/ 	.word	0x00000180
        /*0d08*/ 	.word	0x00000001
        /*0d0c*/ 	.word	0x00000001


	//----- nvinfo : EIATTR_CRS_STACK_SIZE
	.align		4
.L_1125:
        /*0d10*/ 	.byte	0x04, 0x1e
        /*0d12*/ 	.short	(.L_1127 - .L_1126)
.L_1126:
        /*0d14*/ 	.word	0x00000000


	//----- nvinfo : EIATTR_CBANK_PARAM_SIZE
	.align		4
.L_1127:
        /*0d18*/ 	.byte	0x03, 0x19
        /*0d1a*/ 	.short	0x0b70


	//----- nvinfo : EIATTR_PARAM_CBANK
	.align		4
        /*0d1c*/ 	.byte	0x04, 0x0a
        /*0d1e*/ 	.short	(.L_1129 - .L_1128)
	.align		4
.L_1128:
        /*0d20*/ 	.word	index@(.nv.constant0._ZN7cutlass13device_kernelIN5flash11enable_sm90INS1_16FlashAttnFwdSm90INS1_25CollectiveMainloopFwdSm90ILi2EN4cute5tupleIJNS5_1CILi1EEES8_S8_EEENS6_IJNS7_ILi64EEESA_SA_EEELi512ENS_6half_tEfNS_4arch4Sm90ELb1ELb0ELb0ELb1ELb0ELb1ELb1ELb0ELb0ELb0ELb0ELb0EEENS1_21CollectiveEpilogueFwdINS6_IJSA_NS7_ILi512EEESA_EEES9_SC_SE_Li256ELb1ELb0ELb0ELb0EEENS1_36VarlenDynamicPersistentTileSchedulerILi64ELi64ELi256ELi32ELb0ELb0ELb1ELb1ELb1ELb1EEEEEEEEEvNT_6ParamsE)
        /*0d24*/ 	.short	0x0210
        /*0d26*/ 	.short	0x0b70


	//----- nvinfo : EIATTR_SW_WAR
	.align		4
.L_1129:
        /*0d28*/ 	.byte	0x04, 0x36
        /*0d2a*/ 	.short	(.L_1131 - .L_1130)
.L_1130:
        /*0d2c*/ 	.word	0x00000008
.L_1131:


//--------------------- .nv.info._ZN7cutlass13device_kernelIN5flash11enable_sm90INS1_16FlashAttnFwdSm90INS1_25CollectiveMainloopFwdSm90ILi2EN4cute5tupleIJNS5_1CILi1EEES8_S8_EEENS6_IJNS7_ILi128EEENS7_ILi96EEENS7_ILi64EEEEEELi256ENS_6half_tEfNS_4arch4Sm90ELb0ELb0ELb0ELb0ELb0ELb0ELb0ELb1ELb0ELb0ELb0ELb0EEENS1_21CollectiveEpilogueFwdINS6_IJSA_NS7_ILi256EEESB_EEES9_SE_SG_Li256ELb0ELb0ELb0ELb0EEENS1_29StaticPersistentTileSchedulerILb0EEEEEEEEEvNT_6ParamsE --------------------------
	.section	.nv.info._ZN7cutlass13device_kernelIN5flash11enable_sm90INS1_16FlashAttnFwdSm90INS1_25CollectiveMainloopFwdSm90ILi2EN4cute5tupleIJNS5_1CILi1EEES8_S8_EEENS6_IJNS7_ILi128EEENS7_ILi96EEENS7_ILi64EEEEEELi256ENS_6half_tEfNS_4arch4Sm90ELb0ELb0ELb0ELb0ELb0ELb0ELb0ELb1ELb0ELb0ELb0ELb0EEENS1_21CollectiveEpilogueFwdINS6_IJSA_NS7_ILi256EEESB_EEES9_SE_SG_Li256ELb0ELb0ELb0ELb0EEENS1_29StaticPersistentTileSchedulerILb0EEEEEEEEEvNT_6ParamsE,"",@"SHT_CUDA_INFO"
	.sectionflags	@""
	.align	4


	//----- nvinfo : EIATTR_CUDA_API_VERSION
	.align		4
        /*0000*/ 	.byte	0x04, 0x37
        /*0002*/ 	.short	(.L_1133 - .L_1132)
.L_1132:
        /*0004*/ 	.word	0x00000082


	//----- nvinfo : EIATTR_KPARAM_INFO
	.align		4
.L_1133:
        /*0008*/ 	.byte	0x04, 0x17
        /*000a*/ 	.short	(.L_1135 - .L_1134)
.L_1134:
        /*000c*/ 	.word	0x00000000
        /*0010*/ 	.short	0x0000
        /*0012*/ 	.short	0x0070
        /*0014*/ 	.byte	0x00, 0xf0, 0x01, 0x2e


	//----- nvinfo : EIATTR_SPARSE_MMA_MASK
	.align		4
.L_1135:
        /*0018*/ 	.byte	0x03, 0x50
        /*001a*/ 	.short	0x0000


	//----- nvinfo : EIATTR_MAXREG_COUNT
	.align		4
        /*001c*/ 	.byte	0x03, 0x1b
        /*001e*/ 	.short	0x00a8


	//----- nvinfo : EIATTR_NUM_BARRIERS
	.align		4
        /*0020*/ 	.byte	0x02, 0x4c
        /*0022*/ 	.byte	0x10
	.zero		1


	//----- nvinfo : EIATTR_EXTERNS
	.align		4
        /*0024*/ 	.byte	0x04, 0x0f
        /*0026*/ 	.short	(.L_1137 - .L_1136)


	//   ....[0]....
	.align		4
.L_1136:
        /*0028*/ 	.word	index@(__assertfail)


	//----- nvinfo : EIATTR_ANNOTATIONS
	.align		4
.L_1137:
        /*002c*/ 	.byte	0x04, 0x55
        /*002e*/ 	.short	(.L_1139 - .L_1138)


	//   ....[0]....
.L_1138:
        /* <DEDUP_REMOVED lines=13> */


	//----- nvinfo : EIATTR_MERCURY_ISA_VERSION
	.align		4
.L_1139:
        /*00e8*/ 	.byte	0x03, 0x5f
        /*00ea*/ 	.short	0x0101


	//----- nvinfo : EIATTR_INT_WARP_WIDE_INSTR_OFFSETS
	.align		4
        /*00ec*/ 	.byte	0x04, 0x31
        /*00ee*/ 	.short	(.L_1141 - .L_1140)


	//   ....[0]....
.L_1140:
        /*00f0*/ 	.word	0x00000190


	//   ....[1]....
        /*00f4*/ 	.word	0x000001c0


	//   ....[2]....
        /*00f8*/ 	.word	0x000001d0


	//   ....[3]....
        /*00fc*/ 	.word	0x00006a90


	//   ....[4]....
        /*0100*/ 	.word	0x00006ac0


	//----- nvinfo : EIATTR_COOP_GROUP_MASK_REGIDS
	.align		4
.L_1141:
        /*0104*/ 	.byte	0x04, 0x29
        /*0106*/ 	.short	(.L_1143 - .L_1142)


	//   ....[0]....
.L_1142:
        /*0108*/ 	.word	0xffffffff


	//   ....[1]....
        /*010c*/ 	.word	0xffffffff


	//   ....[2]....
        /*0110*/ 	.word	0xffffffff


	//   ....[3]....
        /*0114*/ 	.word	0xffffffff


	//   ....[4]....
        /*0118*/ 	.word	0xffffffff


	//   ....[5]....
        /*011c*/ 	.word	0xffffffff


	//   ....[6]....
        /*0120*/ 	.word	0xffffffff


	//   ....[7]....
        /*0124*/ 	.word	0xffffffff


	//   ....[8]....
        /*0128*/ 	.word	0xffffffff


	//   ....[9]....
        /*012c*/ 	.word	0xffffffff


	//   ....[10]....
        /*0130*/ 	.word	0xffffffff


	//   ....[11]....
        /*0134*/ 	.word	0xffffffff


	//   ....[12]....
        /*0138*/ 	.word	0xffffffff


	//   ....[13]....
        /*013c*/ 	.word	0xffffffff


	//   ....[14]....
        /*0140*/ 	.word	0xffffffff


	//   ....[15]....
        /*0144*/ 	.word	0xffffffff


	//   ....[16]....
        /*0148*/ 	.word	0xffffffff


	//   ....[17]....
        /*014c*/ 	.word	0xffffffff


	//   ....[18]....
        /*0150*/ 	.word	0xffffffff


	//   ....[19]....
        /*0154*/ 	.word	0xffffffff


	//   ....[20]....
        /*0158*/ 	.word	0xffffffff


	//   ....[21]....
        /*015c*/ 	.word	0xffffffff


	//   ....[22]....
        /*0160*/ 	.word	0xffffffff


	//   ....[23]....
        /*0164*/ 	.word	0x0500000f


	//   ....[24]....
        /*0168*/ 	.word	0x0500000f


	//----- nvinfo : EIATTR_COOP_GROUP_INSTR_OFFSETS
	.align		4
.L_1143:
        /*016c*/ 	.byte	0x04, 0x28
        /*016e*/ 	.short	(.L_1145 - .L_1144)


	//   ....[0]....
.L_1144:
        /*0170*/ 	.word	0x00000070


	//   ....[1]....
        /*0174*/ 	.word	0x000001a0


	//   ....[2]....
        /*0178*/ 	.word	0x000001f0


	//   ....[3]....
        /*017c*/ 	.word	0x000003e0


	//   ....[4]....
        /*0180*/ 	.word	0x00000540


	//   ....[5]....
        /*0184*/ 	.word	0x00000660


	//   ....[6]....
        /*0188*/ 	.word	0x000007c0


	//   ....[7]....
        /*018c*/ 	.word	0x00000d40


	//   ....[8]....
        /*0190*/ 	.word	0x00001a10


	//   ....[9]....
        /*0194*/ 	.word	0x00001a60


	//   ....[10]....
        /*0198*/ 	.word	0x00001ec0


	//   ....[11]....
        /*019c*/ 	.word	0x00001f40


	//   ....[12]....
        /*01a0*/ 	.word	0x00002f60


	//   ....[13]....
        /*01a4*/ 	.word	0x00002f90


	//   ....[14]....
        /*01a8*/ 	.word	0x00003320


	//   ....[15]....
        /*01ac*/ 	.word	0x000034f0


	//   ....[16]....
        /*01b0*/ 	.word	0x00004810


	//   ....[17]....
        /*01b4*/ 	.word	0x00004850


	//   ....[18]....
        /*01b8*/ 	.word	0x000049e0


	//   ....[19]....
        /*01bc*/ 	.word	0x00004a20


	//   ....[20]....
        /*01c0*/ 	.word	0x00005f60


	//   ....[21]....
        /*01c4*/ 	.word	0x00006290


	//   ....[22]....
        /*01c8*/ 	.word	0x00008c60


	//   ....[23]....
        /*01cc*/ 	.word	0x00009150


	//   ....[24]....
        /*01d0*/ 	.word	0x000095f0


	//----- nvinfo : EIATTR_REG_RECONFIG
	.align		4
.L_1145:
        /*01d4*/ 	.byte	0x01, 0x54
	.zero		2


	//----- nvinfo : EIATTR_SYSCALL_OFFSETS
	.align		4
        /*01d8*/ 	.byte	0x04, 0x46
        /*01da*/ 	.short	(.L_1147 - .L_1146)


	//   ....[0]....
.L_1146:
        /*01dc*/ 	.word	0x00001070


	//   ....[1]....
        /*01e0*/ 	.word	0x000066f0


	//   ....[2]....
        /*01e4*/ 	.word	0x00006830


	//   ....[3]....
        /*01e8*/ 	.word	0x00006930


	//----- nvinfo : EIATTR_MBARRIER_INSTR_OFFSETS
	.align		4
.L_1147:
        /*01ec*/ 	.byte	0x04, 0x39
        /*01ee*/ 	.short	(.L_1149 - .L_1148)


	//   ....[0]....
.L_1148:
        /*01f0*/ 	.word	0x00000290
        /*01f4*/ 	.word	0x000000ff
        /*01f8*/ 	.word	0x00022800
        /*01fc*/ 	.short	0x0100
        /*01fe*/ 	.byte	0x06
	.zero		1


	//   ....[1]....
        /*0200*/ 	.word	0x000002a0
        /*0204*/ 	.word	0x000000ff
        /*0208*/ 	.word	0x00022820
        /*020c*/ 	.short	0x0100
        /*020e*/ 	.byte	0x06
	.zero		1


	//   ....[2]....
        /*0210*/ 	.word	0x00000390
        /*0214*/ 	.word	0x000000ff
        /*0218*/ 	.word	0x00022830
        /*021c*/ 	.short	0x0100
        /*021e*/ 	.byte	0x08
	.zero		1


	//   ....[3]....
        /*0220*/ 	.word	0x000003a0
        /*0224*/ 	.word	0x000000ff
        /*0228*/ 	.word	0x00022840
        /*022c*/ 	.short	0x0100
        /*022e*/ 	.byte	0x08
	.zero		1


	//   ....[4]....
        /*0230*/ 	.word	0x000003b0
        /*0234*/ 	.word	0x000000ff
        /*0238*/ 	.word	0x00022838
        /*023c*/ 	.short	0x0100
        /*023e*/ 	.byte	0x08
	.zero		1


	//   ....[5]....
        /*0240*/ 	.word	0x000003c0
        /*0244*/ 	.word	0x000000ff
        /*0248*/ 	.word	0x00022848
        /*024c*/ 	.short	0x0100
        /*024e*/ 	.byte	0x08
	.zero		1


	//   ....[6]....
        /*0250*/ 	.word	0x000004f0
        /*0254*/ 	.word	0x000000ff
        /*0258*/ 	.word	0x00022850
        /*025c*/ 	.short	0x0100
        /*025e*/ 	.byte	0x08
	.zero		1


	//   ....[7]....
        /*0260*/ 	.word	0x00000500
        /*0264*/ 	.word	0x000000ff
        /*0268*/ 	.word	0x00022860
        /*026c*/ 	.short	0x0100
        /*026e*/ 	.byte	0x08
	.zero		1


	//   ....[8]....
        /*0270*/ 	.word	0x00000510
        /*0274*/ 	.word	0x000000ff
        /*0278*/ 	.word	0x00022858
        /*027c*/ 	.short	0x0100
        /*027e*/ 	.byte	0x08
	.zero		1


	//   ....[9]....
        /*0280*/ 	.word	0x00000520
        /*0284*/ 	.word	0x000000ff
        /*0288*/ 	.word	0x00022868
        /*028c*/ 	.short	0x0100
        /*028e*/ 	.byte	0x08
	.zero		1


	//   ....[10]....
        /*0290*/ 	.word	0x00000610
        /*0294*/ 	.word	0x000000ff
        /*0298*/ 	.word	0x00022870
        /*029c*/ 	.short	0x0100
        /*029e*/ 	.byte	0x06
	.zero		1


	//   ....[11]....
        /*02a0*/ 	.word	0x00000620
        /*02a4*/ 	.word	0x000000ff
        /*02a8*/ 	.word	0x00022880
        /*02ac*/ 	.short	0x0100
        /*02ae*/ 	.byte	0x06
	.zero		1


	//   ....[12]....
        /*02b0*/ 	.word	0x00000630
        /*02b4*/ 	.word	0x000000ff
        /*02b8*/ 	.word	0x00022878
        /*02bc*/ 	.short	0x0100
        /*02be*/ 	.byte	0x06
	.zero		1


	//   ....[13]....
        /*02c0*/ 	.word	0x00000640
        /*02c4*/ 	.word	0x000000ff
        /*02c8*/ 	.word	0x00022888
        /*02cc*/ 	.short	0x0100
        /*02ce*/ 	.byte	0x06
	.zero		1


	//   ....[14]....
        /*02d0*/ 	.word	0x00000770
        /*02d4*/ 	.word	0x000000ff
        /*02d8*/ 	.word	0x00022890
        /*02dc*/ 	.short	0x0100
        /*02de*/ 	.byte	0x08
	.zero		1


	//   ....[15]....
        /*02e0*/ 	.word	0x00000780
        /*02e4*/ 	.word	0x000000ff
        /*02e8*/ 	.word	0x000228a0
        /*02ec*/ 	.short	0x0100
        /*02ee*/ 	.byte	0x08
	.zero		1


	//   ....[16]....
        /*02f0*/ 	.word	0x00000790
        /*02f4*/ 	.word	0x000000ff
        /*02f8*/ 	.word	0x00022898
        /*02fc*/ 	.short	0x0100
        /*02fe*/ 	.byte	0x08
	.zero		1


	//   ....[17]....
        /*0300*/ 	.word	0x000007a0
        /*0304*/ 	.word	0x000000ff
        /*0308*/ 	.word	0x000228a8
        /*030c*/ 	.short	0x0100
        /*030e*/ 	.byte	0x08
	.zero		1


	//   ....[18]....
        /*0310*/ 	.word	0x000008d0
        /*0314*/ 	.word	0x000000ff
        /*0318*/ 	.word	0x000228b0
        /*031c*/ 	.short	0x0100
        /*031e*/ 	.byte	0x08
	.zero		1


	//   ....[19]....
        /*0320*/ 	.word	0x000008e0
        /*0324*/ 	.word	0x000000ff
        /*0328*/ 	.word	0x000228c0
        /*032c*/ 	.short	0x0100
        /*032e*/ 	.byte	0x08
	.zero		1


	//   ....[20]....
        /*0330*/ 	.word	0x000008f0
        /*0334*/ 	.word	0x000000ff
        /*0338*/ 	.word	0x000228b8
        /*033c*/ 	.short	0x0100
        /*033e*/ 	.byte	0x08
	.zero		1


	//   ....[21]....
        /*0340*/ 	.word	0x00000900
        /*0344*/ 	.word	0x000000ff
        /*0348*/ 	.word	0x000228c8
        /*034c*/ 	.short	0x0100
        /*034e*/ 	.byte	0x08
	.zero		1


	//   ....[22]....
        /*0350*/ 	.word	0x000010c0
        /*0354*/ 	.word	0x000000ff
        /*0358*/ 	.word	0x00022800
        /*035c*/ 	.short	0x010a
        /*035e*/ 	.byte	0x2e
	.zero		1


	//   ....[23]....
        /*0360*/ 	.word	0x00001170
        /*0364*/ 	.word	0x000000ff
        /*0368*/ 	.word	0x00022830
        /*036c*/ 	.short	0x010a
        /*036e*/ 	.byte	0x15
	.zero		1


	//   ....[24]....
        /*0370*/ 	.word	0x000011b0
        /*0374*/ 	.word	0x000000ff
        /*0378*/ 	.word	0x00022830
        /*037c*/ 	.short	0x010a
        /*037e*/ 	.byte	0x15
	.zero		1


	//   ....[25]....
        /*0380*/ 	.word	0x00002360
        /*0384*/ 	.word	0x00000004
        /*0388*/ 	.word	0x00000000
        /*038c*/ 	.short	0x0101
        /*038e*/ 	.byte	0x3f
	.zero		1


	//   ....[26]....
        /*0390*/ 	.word	0x00002790
        /*0394*/ 	.word	0x000000ff
        /*0398*/ 	.word	0x00022850
        /*039c*/ 	.short	0x010a
        /*039e*/ 	.byte	0x15
	.zero		1


	//   ....[27]....
        /*03a0*/ 	.word	0x000027d0
        /*03a4*/ 	.word	0x000000ff
        /*03a8*/ 	.word	0x00022850
        /*03ac*/ 	.short	0x010a
        /*03ae*/ 	.byte	0x15
	.zero		1


	//   ....[28]....
        /*03b0*/ 	.word	0x00002ac0
        /*03b4*/ 	.word	0x00000008
        /*03b8*/ 	.word	0x00000000
        /*03bc*/ 	.short	0x0101
        /*03be*/ 	.byte	0x3f
	.zero		1


	//   ....[29]....
        /*03c0*/ 	.word	0x00002c10
        /*03c4*/ 	.word	0x000000ff
        /*03c8*/ 	.word	0x00022830
        /*03cc*/ 	.short	0x010a
        /*03ce*/ 	.byte	0x17
	.zero		1


	//   ....[30]....
        /*03d0*/ 	.word	0x00002c60
        /*03d4*/ 	.word	0x000000ff
        /*03d8*/ 	.word	0x00022830
        /*03dc*/ 	.short	0x010a
        /*03de*/ 	.byte	0x17
	.zero		1


	//   ....[31]....
        /*03e0*/ 	.word	0x000038a0
        /*03e4*/ 	.word	0x0000009a
        /*03e8*/ 	.word	0x00000000
        /*03ec*/ 	.short	0x0101
        /*03ee*/ 	.byte	0x3f
	.zero		1


	//   ....[32]....
        /*03f0*/ 	.word	0x000044e0
        /*03f4*/ 	.word	0x000000ff
        /*03f8*/ 	.word	0x00022850
        /*03fc*/ 	.short	0x010a
        /*03fe*/ 	.byte	0x17
	.zero		1


	//   ....[33]....
        /*0400*/ 	.word	0x00004530
        /*0404*/ 	.word	0x000000ff
        /*0408*/ 	.word	0x00022850
        /*040c*/ 	.short	0x010a
        /*040e*/ 	.byte	0x17
	.zero		1


	//   ....[34]....
        /*0410*/ 	.word	0x000047f0
        /*0414*/ 	.word	0x000000b7
        /*0418*/ 	.word	0x00000000
        /*041c*/ 	.short	0x0101
        /*041e*/ 	.byte	0x3f
	.zero		1


	//   ....[35]....
        /*0420*/ 	.word	0x000061a0
        /*0424*/ 	.word	0x000000ff
        /*0428*/ 	.word	0x00000000
        /*042c*/ 	.short	0x0101
        /*042e*/ 	.byte	0x06
	.zero		1


	//   ....[36]....
        /*0430*/ 	.word	0x00006e10
        /*0434*/ 	.word	0x00000005
        /*0438*/ 	.word	0x00022840
        /*043c*/ 	.short	0x010a
        /*043e*/ 	.byte	0x3f
	.zero		1


	//   ....[37]....
        /*0440*/ 	.word	0x000071a0
        /*0444*/ 	.word	0x0000000a
        /*0448*/ 	.word	0x00022820
        /*044c*/ 	.short	0x010a
        /*044e*/ 	.byte	0x3f
	.zero		1


	//   ....[38]....
        /*0450*/ 	.word	0x00007270
        /*0454*/ 	.word	0x00000008
        /*0458*/ 	.word	0x00022860
        /*045c*/ 	.short	0x010a
        /*045e*/ 	.byte	0x3f
	.zero		1


	//   ....[39]....
        /*0460*/ 	.word	0x00007820
        /*0464*/ 	.word	0x00000002
        /*0468*/ 	.word	0x00022840
        /*046c*/ 	.short	0x010a
        /*046e*/ 	.byte	0x3f
	.zero		1


	//   ....[40]....
        /*0470*/ 	.word	0x000079e0
        /*0474*/ 	.word	0x00000002
        /*0478*/ 	.word	0x00022860
        /*047c*/ 	.short	0x010a
        /*047e*/ 	.byte	0x3f
	.zero		1


	//   ....[41]....
        /*0480*/ 	.word	0x00007f30
        /*0484*/ 	.word	0x00000003
        /*0488*/ 	.word	0x00022840
        /*048c*/ 	.short	0x010a
        /*048e*/ 	.byte	0x3f
	.zero		1


	//   ....[42]....
        /*0490*/ 	.word	0x000080f0
        /*0494*/ 	.word	0x00000003
        /*0498*/ 	.word	0x00022860
        /*049c*/ 	.short	0x010a
        /*049e*/ 	.byte	0x3f
	.zero		1


	//   ....[43]....
        /*04a0*/ 	.word	0x000085e0
        /*04a4*/ 	.word	0x00000003
        /*04a8*/ 	.word	0x00022840
        /*04ac*/ 	.short	0x010a
        /*04ae*/ 	.byte	0x3f
	.zero		1


	//   ....[44]....
        /*04b0*/ 	.word	0x000087a0
        /*04b4*/ 	.word	0x00000003
        /*04b8*/ 	.word	0x00022860
        /*04bc*/ 	.short	0x010a
        /*04be*/ 	.byte	0x3f
	.zero		1


	//   ....[45]....
        /*04c0*/ 	.word	0x00008be0
        /*04c4*/ 	.word	0x00000000
        /*04c8*/ 	.word	0x00022820
        /*04cc*/ 	.short	0x010a
        /*04ce*/ 	.byte	0x3f
	.zero		1


	//   ....[46]....
        /*04d0*/ 	.word	0x00008d80
        /*04d4*/ 	.word	0x00000006
        /*04d8*/ 	.word	0x00000000
        /*04dc*/ 	.short	0x010a
        /*04de*/ 	.byte	0x3f
	.zero		1


	//   ....[47]....
        /*04e0*/ 	.word	0x00008df0
        /*04e4*/ 	.word	0x00000003
        /*04e8*/ 	.word	0x00000000
        /*04ec*/ 	.short	0x010a
        /*04ee*/ 	.byte	0x3f
	.zero		1


	//   ....[48]....
        /*04f0*/ 	.word	0x00008e50
        /*04f4*/ 	.word	0x00000010
        /*04f8*/ 	.word	0x00000000
        /*04fc*/ 	.short	0x010a
        /*04fe*/ 	.byte	0x3f
	.zero		1


	//   ....[49]....
        /*0500*/ 	.word	0x00008e80
        /*0504*/ 	.word	0x00000003
        /*0508*/ 	.word	0x00000000
        /*050c*/ 	.short	0x010a
        /*050e*/ 	.byte	0x3f
	.zero		1


	//   ....[50]....
        /*0510*/ 	.word	0x00008ef0
        /*0514*/ 	.word	0x00000003
        /*0518*/ 	.word	0x00022800
        /*051c*/ 	.short	0x010a
        /*051e*/ 	.byte	0x3f
	.zero		1


	//   ....[51]....
        /*0520*/ 	.word	0x00008f50
        /*0524*/ 	.word	0x00000000
        /*0528*/ 	.word	0x00022830
        /*052c*/ 	.short	0x010a
        /*052e*/ 	.byte	0x3f
	.zero		1


	//   ....[52]....
        /*0530*/ 	.word	0x00008fa0
        /*0534*/ 	.word	0x00000008
        /*0538*/ 	.word	0x00022850
        /*053c*/ 	.short	0x010a
        /*053e*/ 	.byte	0x3f
	.zero		1


	//   ....[53]....
        /*0540*/ 	.word	0x00009010
        /*0544*/ 	.word	0x00000000
        /*0548*/ 	.word	0x00022830
        /*054c*/ 	.short	0x010a
        /*054e*/ 	.byte	0x3f
	.zero		1


	//   ....[54]....
        /*0550*/ 	.word	0x00009070
        /*0554*/ 	.word	0x000000b7
        /*0558*/ 	.word	0x00022850
        /*055c*/ 	.short	0x010a
        /*055e*/ 	.byte	0x3f
	.zero		1


	//   ....[55]....
        /*0560*/ 	.word	0x00009210
        /*0564*/ 	.word	0x00000005
        /*0568*/ 	.word	0x00022840
        /*056c*/ 	.short	0x010a
        /*056e*/ 	.byte	0x3f
	.zero		1


	//   ....[56]....
        /*0570*/ 	.word	0x00009290
        /*0574*/ 	.word	0x00000008
        /*0578*/ 	.word	0x00022820
        /*057c*/ 	.short	0x010a
        /*057e*/ 	.byte	0x3f
	.zero		1


	//   ....[57]....
        /*0580*/ 	.word	0x000092e0
        /*0584*/ 	.word	0x00000008
        /*0588*/ 	.word	0x00022860
        /*058c*/ 	.short	0x010a
        /*058e*/ 	.byte	0x3f
	.zero		1


	//   ....[58]....
        /*0590*/ 	.word	0x00009330
        /*0594*/ 	.word	0x00000002
        /*0598*/ 	.word	0x00022840
        /*059c*/ 	.short	0x010a
        /*059e*/ 	.byte	0x3f
	.zero		1


	//   ....[59]....
        /*05a0*/ 	.word	0x00009380
        /*05a4*/ 	.word	0x00000002
        /*05a8*/ 	.word	0x00022860
        /*05ac*/ 	.short	0x010a
        /*05ae*/ 	.byte	0x3f
	.zero		1


	//   ....[60]....
        /*05b0*/ 	.word	0x000093d0
        /*05b4*/ 	.word	0x00000003
        /*05b8*/ 	.word	0x00022840
        /*05bc*/ 	.short	0x010a
        /*05be*/ 	.byte	0x3f
	.zero		1


	//   ....[61]....
        /*05c0*/ 	.word	0x00009420
        /*05c4*/ 	.word	0x00000003
        /*05c8*/ 	.word	0x00022860
        /*05cc*/ 	.short	0x010a
        /*05ce*/ 	.byte	0x3f
	.zero		1


	//   ....[62]....
        /*05d0*/ 	.word	0x00009470
        /*05d4*/ 	.word	0x00000003
        /*05d8*/ 	.word	0x00022840
        /*05dc*/ 	.short	0x010a
        /*05de*/ 	.byte	0x3f
	.zero		1


	//   ....[63]....
        /*05e0*/ 	.word	0x000094c0
        /*05e4*/ 	.word	0x00000003
        /*05e8*/ 	.word	0x00022860
        /*05ec*/ 	.short	0x010a
        /*05ee*/ 	.byte	0x3f
	.zero		1


	//   ....[64]....
        /*05f0*/ 	.word	0x00009510
        /*05f4*/ 	.word	0x00000000
        /*05f8*/ 	.word	0x00022820
        /*05fc*/ 	.short	0x010a
        /*05fe*/ 	.byte	0x3f
	.zero		1


	//   ....[65]....
        /*0600*/ 	.word	0x000096b0
        /*0604*/ 	.word	0x00000006
        /*0608*/ 	.word	0x00000000
        /*060c*/ 	.short	0x010a
        /*060e*/ 	.byte	0x3f
	.zero		1


	//   ....[66]....
        /*0610*/ 	.word	0x00009700
        /*0614*/ 	.word	0x00000003
        /*0618*/ 	.word	0x00000000
        /*061c*/ 	.short	0x010a
        /*061e*/ 	.byte	0x3f
	.zero		1


	//   ....[67]....
        /*0620*/ 	.word	0x00009750
        /*0624*/ 	.word	0x00000010
        /*0628*/ 	.word	0x00000000
        /*062c*/ 	.short	0x010a
        /*062e*/ 	.byte	0x3f
	.zero		1


	//----- nvinfo : EIATTR_NUM_MBARRIERS
	.align		4
.L_1149:
        /*0630*/ 	.byte	0x03, 0x38
        /*0632*/ 	.short	0x0016


	//----- nvinfo : EIATTR_EXIT_INSTR_OFFSETS
	.align		4
        /*0634*/ 	.byte	0x04, 0x1c
        /*0636*/ 	.short	(.L_1151 - .L_1150)


	//   ....[0]....
.L_1150:
        /*0638*/ 	.word	0x00000a30


	//   ....[1]....
        /*063c*/ 	.word	0x00006250


	//   ....[2]....
        /*0640*/ 	.word	0x000062b0


	//   ....[3]....
        /*0644*/ 	.word	0x00008ed0


	//----- nvinfo : EIATTR_MAX_THREADS
	.align		4
.L_1151:
        /*0648*/ 	.byte	0x04, 0x05
        /*064a*/ 	.short	(.L_1153 - .L_1152)
.L_1152:
        /*064c*/ 	.word	0x00000180
        /*0650*/ 	.word	0x00000001
        /*0654*/ 	.word	0x00000001


	//----- nvinfo : EIATTR_CRS_STACK_SIZE
	.align		4
.L_1153:
        /*0658*/ 	.byte	0x04, 0x1e
        /*065a*/ 	.short	(.L_1155 - .L_1154)
.L_1154:
        /*065c*/ 	.word	0x00000000


	//----- nvinfo : EIATTR_CBANK_PARAM_SIZE
	.align		4
.L_1155:
        /*0660*/ 	.byte	0x03, 0x19
        /*0662*/ 	.short	0x0bf0


	//----- nvinfo : EIATTR_PARAM_CBANK
	.align		4
        /*0664*/ 	.byte	0x04, 0x0a
        /*0666*/ 	.short	(.L_1157 - .L_1156)
	.align		4
.L_1156:
        /*0668*/ 	.word	index@(.nv.constant0._ZN7cutlass13device_kernelIN5flash11enable_sm90INS1_16FlashAttnFwdSm90INS1_25CollectiveMainloopFwdSm90ILi2EN4cute5tupleIJNS5_1CILi1EEES8_S8_EEENS6_IJNS7_ILi128EEENS7_ILi96EEENS7_ILi64EEEEEELi256ENS_6half_tEfNS_4arch4Sm90ELb0ELb0ELb0ELb0ELb0ELb0ELb0ELb1ELb0ELb0ELb0ELb0EEENS1_21CollectiveEpilogueFwdINS6_IJSA_NS7_ILi256EEESB_EEES9_SE_SG_Li256ELb0ELb0ELb0ELb0EEENS1_29StaticPersistentTileSchedulerILb0EEEEEEEEEvNT_6ParamsE)
        /*066c*/ 	.short	0x0210
        /*066e*/ 	.short	0x0bf0


	//----- nvinfo : EIATTR_SW_WAR
	.align		4
.L_1157:
        /*0670*/ 	.byte	0x04, 0x36
        /*0672*/ 	.short	(.L_1159 - .L_1158)
.L_1158:
        /*0674*/ 	.word	0x00000008
.L_1159:


//--------------------- .nv.info._ZN7cutlass13device_kernelIN5flash11enable_sm90INS1_16FlashAttnFwdSm90INS1_25CollectiveMainloopFwdSm90ILi2EN4cute5tupleIJNS5_1CILi1EEES8_S8_EEENS6_IJNS7_ILi128EEENS7_ILi96EEENS7_ILi64EEEEEELi256ENS_6half_tEfNS_4arch4Sm90ELb0ELb0ELb0ELb0ELb0ELb0ELb1ELb1ELb0ELb0ELb0ELb0EEENS1_21CollectiveEpilogueFwdINS6_IJSA_NS7_ILi256EEESB_EEES9_SE_SG_Li256ELb0ELb0ELb0ELb0EEENS1_29StaticPersistentTileSchedulerILb0EEEEEEEEEvNT_6ParamsE --------------------------
	.section	.nv.info._ZN7cutlass13device_kernelIN5flash11enable_sm90INS1_16FlashAttnFwdSm90INS1_25CollectiveMainloopFwdSm90ILi2EN4cute5tupleIJNS5_1CILi1EEES8_S8_EEENS6_IJNS7_ILi128EEENS7_ILi96EEENS7_ILi64EEEEEELi256ENS_6half_tEfNS_4arch4Sm90ELb0ELb0ELb0ELb0ELb0ELb0ELb1ELb1ELb0ELb0ELb0ELb0EEENS1_21CollectiveEpilogueFwdINS6_IJSA_NS7_ILi256EEESB_EEES9_SE_SG_Li256ELb0ELb0ELb0ELb0EEENS1_29StaticPersistentTileSchedulerILb0EEEEEEEEEvNT_6ParamsE,"",@"SHT_CUDA_INFO"
	.sectionflags	@""
	.align	4


	//----- nvinfo : EIATTR_CUDA_API_VERSION
	.align		4
        /*0000*/ 	.byte	0x04, 0x37
        /*0002*/ 	.short	(.L_1161 - .L_1160)
.L_1160:
        /*0004*/ 	.word	0x00000082


	//----- nvinfo : EIATTR_KPARAM_INFO
	.align		4
.L_1161:
        /*0008*/ 	.byte	0x04, 0x17
        /*000a*/ 	.short	(.L_1163 - .L_1162)
.L_1162:
        /*000c*/ 	.word	0x00000000
        /*0010*/ 	.short	0x0000
        /*0012*/ 	.short	0x0070
        /*0014*/ 	.byte	0x00, 0xf0, 0x01, 0x32


	//----- nvinfo : EIATTR_SPARSE_MMA_MASK
	.align		4
.L_1163:
        /*0018*/ 	.byte	0x03, 0x50
        /*001a*/ 	.short	0x0000


	//----- nvinfo : EIATTR_MAXREG_COUNT
	.align		4
        /*001c*/ 	.byte	0x03, 0x1b
        /*001e*/ 	.short	0x00a8


	//----- nvinfo : EIATTR_NUM_BARRIERS
	.align		4
        /*0020*/ 	.byte	0x02, 0x4c
        /*0022*/ 	.byte	0x10
	.zero		1


	//----- nvinfo : EIATTR_EXTERNS
	.align		4
        /*0024*/ 	.byte	0x04, 0x0f
        /*0026*/ 	.short	(.L_1165 - .L_1164)


	//   ....[0]....
	.align		4
.L_1164:
        /*0028*/ 	.word	index@(__assertfail)


	//----- nvinfo : EIATTR_ANNOTATIONS
	.align		4
.L_1165:
        /*002c*/ 	.byte	0x04, 0x55
        /*002e*/ 	.short	(.L_1167 - .L_1166)


	//   ....[0]....
.L_1166:
        /* <DEDUP_REMOVED lines=13> */


	//----- nvinfo : EIATTR_MERCURY_ISA_VERSION
	.align		4
.L_1167:
        /*00e8*/ 	.byte	0x03, 0x5f
        /*00ea*/ 	.short	0x0101


	//----- nvinfo : EIATTR_INT_WARP_WIDE_INSTR_OFFSETS
	.align		4
        /*00ec*/ 	.byte	0x04, 0x31
        /*00ee*/ 	.short	(.L_1169 - .L_1168)


	//   ....[0]....
.L_1168:
        /*00f0*/ 	.word	0x000001c0


	//   ....[1]....
        /*00f4*/ 	.word	0x000001f0


	//   ....[2]....
        /*00f8*/ 	.word	0x00000200


	//   ....[3]....
        /*00fc*/ 	.word	0x00000270


	//   ....[4]....
        /*0100*/ 	.word	0x000078a0


	//   ....[5]....
        /*0104*/ 	.word	0x00007900


	//----- nvinfo : EIATTR_COOP_GROUP_MASK_REGIDS
	.align		4
.L_1169:
        /*0108*/ 	.byte	0x04, 0x29
        /*010a*/ 	.short	(.L_1171 - .L_1170)


	//   ....[0]....
.L_1170:
        /*010c*/ 	.word	0xffffffff


	//   ....[1]....
        /*0110*/ 	.word	0xffffffff


	//   ....[2]....
        /*0114*/ 	.word	0xffffffff


	//   ....[3]....
        /*0118*/ 	.word	0xffffffff


	//   ....[4]....
        /*011c*/ 	.word	0xffffffff


	//   ....[5]....
        /*0120*/ 	.word	0xffffffff


	//   ....[6]....
        /*0124*/ 	.word	0xffffffff


	//   ....[7]....
        /*0128*/ 	.word	0xffffffff


	//   ....[8]....
        /*012c*/ 	.word	0xffffffff


	//   ....[9]....
        /*0130*/ 	.word	0xffffffff


	//   ....[10]....
        /*0134*/ 	.word	0xffffffff


	//   ....[11]....
        /*0138*/ 	.word	0xffffffff


	//   ....[12]....
        /*013c*/ 	.word	0xffffffff


	//   ....[13]....
        /*0140*/ 	.word	0xffffffff


	//   ....[14]....
        /*0144*/ 	.word	0xffffffff


	//   ....[15]....
        /*0148*/ 	.word	0xffffffff


	//   ....[16]....
        /*014c*/ 	.word	0xffffffff


	//   ....[17]....
        /*0150*/ 	.word	0xffffffff


	//   ....[18]....
        /*0154*/ 	.word	0xffffffff


	//   ....[19]....
        /*0158*/ 	.word	0xffffffff


	//   ....[20]....
        /*015c*/ 	.word	0xffffffff


	//   ....[21]....
        /*0160*/ 	.word	0xffffffff


	//   ....[22]....
        /*0164*/ 	.word	0xffffffff


	//   ....[23]....
        /*0168*/ 	.word	0x0500000f


	//   ....[24]....
        /*016c*/ 	.word	0x0500000f


	//----- nvinfo : EIATTR_COOP_GROUP_INSTR_OFFSETS
	.align		4
.L_1171:
        /*0170*/ 	.byte	0x04, 0x28
        /*0172*/ 	.short	(.L_1173 - .L_1172)


	//   ....[0]....
.L_1172:
        /*0174*/ 	.word	0x00000070


	//   ....[1]....
        /*0178*/ 	.word	0x000001d0


	//   ....[2]....
        /*017c*/ 	.word	0x00000220


	//   ....[3]....
        /*0180*/ 	.word	0x00000430


	//   ....[4]....
        /*0184*/ 	.word	0x00000590


	//   ....[5]....
        /*0188*/ 	.word	0x000006b0


	//   ....[6]....
        /*018c*/ 	.word	0x00000810


	//   ....[7]....
        /*0190*/ 	.word	0x00000d90


	//   ....[8]....
        /*0194*/ 	.word	0x00002490


	//   ....[9]....
        /*0198*/ 	.word	0x000024c0


	//   ....[10]....
        /*019c*/ 	.word	0x000024e0


	//   ....[11]....
        /*01a0*/ 	.word	0x00002500


	//   ....[12]....
        /*01a4*/ 	.word	0x00004010


	//   ....[13]....
        /*01a8*/ 	.word	0x00004070


	//   ....[14]....
        /*01ac*/ 	.word	0x00004090


	//   ....[15]....
        /*01b0*/ 	.word	0x000040b0


	//   ....[16]....
        /*01b4*/ 	.word	0x00005640


	//   ....[17]....
        /*01b8*/ 	.word	0x00005680


	//   ....[18]....
        /*01bc*/ 	.word	0x00005810


	//   ....[19]....
        /*01c0*/ 	.word	0x00005850


	//   ....[20]....
        /*01c4*/ 	.word	0x00006d90


	//   ....[21]....
        /*01c8*/ 	.word	0x000070c0


	//   ....[22]....
        /*01cc*/ 	.word	0x00009ce0


	//   ....[23]....
        /*01d0*/ 	.word	0x0000a230


	//   ....[24]....
        /*01d4*/ 	.word	0x0000a6d0


	//----- nvinfo : EIATTR_REG_RECONFIG
	.align		4
.L_1173:
        /*01d8*/ 	.byte	0x01, 0x54
	.zero		2


	//----- nvinfo : EIATTR_SYSCALL_OFFSETS
	.align		4
        /*01dc*/ 	.byte	0x04, 0x46
        /*01de*/ 	.short	(.L_1175 - .L_1174)


	//   ....[0]....
.L_1174:
        /*01e0*/ 	.word	0x000010d0


	//   ....[1]....
        /*01e4*/ 	.word	0x00007520


	//   ....[2]....
        /*01e8*/ 	.word	0x00007660


	//   ....[3]....
        /*01ec*/ 	.word	0x00007760


	//----- nvinfo : EIATTR_MBARRIER_INSTR_OFFSETS
	.align		4
.L_1175:
        /*01f0*/ 	.byte	0x04, 0x39
        /*01f2*/ 	.short	(.L_1177 - .L_1176)


	//   ....[0]....
.L_1176:
        /*01f4*/ 	.word	0x000002d0
        /*01f8*/ 	.word	0x000000ff
        /*01fc*/ 	.word	0x00032400
        /*0200*/ 	.short	0x0100
        /*0202*/ 	.byte	0x06
	.zero		1


	//   ....[1]....
        /*0204*/ 	.word	0x000002e0
        /*0208*/ 	.word	0x000000ff
        /*020c*/ 	.word	0x00032410
        /*0210*/ 	.short	0x0100
        /*0212*/ 	.byte	0x06
	.zero		1


	//   ....[2]....
        /*0214*/ 	.word	0x000002f0
        /*0218*/ 	.word	0x000000ff
        /*021c*/ 	.word	0x00032420
        /*0220*/ 	.short	0x0100
        /*0222*/ 	.byte	0x06
	.zero		1


	//   ....[3]....
        /*0224*/ 	.word	0x000003e0
        /*0228*/ 	.word	0x000000ff
        /*022c*/ 	.word	0x00032430
        /*0230*/ 	.short	0x0100
        /*0232*/ 	.byte	0x08
	.zero		1


	//   ....[4]....
        /*0234*/ 	.word	0x000003f0
        /*0238*/ 	.word	0x000000ff
        /*023c*/ 	.word	0x00032440
        /*0240*/ 	.short	0x0100
        /*0242*/ 	.byte	0x08
	.zero		1


	//   ....[5]....
        /*0244*/ 	.word	0x00000400
        /*0248*/ 	.word	0x000000ff
        /*024c*/ 	.word	0x00032438
        /*0250*/ 	.short	0x0100
        /*0252*/ 	.byte	0x08
	.zero		1


	//   ....[6]....
        /*0254*/ 	.word	0x00000410
        /*0258*/ 	.word	0x000000ff
        /*025c*/ 	.word	0x00032448
        /*0260*/ 	.short	0x0100
        /*0262*/ 	.byte	0x08
	.zero		1


	//   ....[7]....
        /*0264*/ 	.word	0x00000540
        /*0268*/ 	.word	0x000000ff
        /*026c*/ 	.word	0x00032450
        /*0270*/ 	.short	0x0100
        /*0272*/ 	.byte	0x08
	.zero		1


	//   ....[8]....
        /*0274*/ 	.word	0x00000550
        /*0278*/ 	.word	0x000000ff
        /*027c*/ 	.word	0x00032460
        /*0280*/ 	.short	0x0100
        /*0282*/ 	.byte	0x08
	.zero		1


	//   ....[9]....
        /*0284*/ 	.word	0x00000560
        /*0288*/ 	.word	0x000000ff
        /*028c*/ 	.word	0x00032458
        /*0290*/ 	.short	0x0100
        /*0292*/ 	.byte	0x08
	.zero		1


	//   ....[10]....
        /*0294*/ 	.word	0x00000570
        /*0298*/ 	.word	0x000000ff
        /*029c*/ 	.word	0x00032468
        /*02a0*/ 	.short	0x0100
        /*02a2*/ 	.byte	0x08
	.zero		1


	//   ....[11]....
        /*02a4*/ 	.word	0x00000660
        /*02a8*/ 	.word	0x000000ff
        /*02ac*/ 	.word	0x00032470
        /*02b0*/ 	.short	0x0100
        /*02b2*/ 	.byte	0x06
	.zero		1


	//   ....[12]....
        /*02b4*/ 	.word	0x00000670
        /*02b8*/ 	.word	0x000000ff
        /*02bc*/ 	.word	0x00032480
        /*02c0*/ 	.short	0x0100
        /*02c2*/ 	.byte	0x06
	.zero		1


	//   ....[13]....
        /*02c4*/ 	.word	0x00000680
        /*02c8*/ 	.word	0x000000ff
        /*02cc*/ 	.word	0x00032478
        /*02d0*/ 	.short	0x0100
        /*02d2*/ 	.byte	0x06
	.zero		1


	//   ....[14]....
        /*02d4*/ 	.word	0x00000690
        /*02d8*/ 	.word	0x000000ff
        /*02dc*/ 	.word	0x00032488
        /*02e0*/ 	.short	0x0100
        /*02e2*/ 	.byte	0x06
	.zero		1


	//   ....[15]....
        /*02e4*/ 	.word	0x000007c0
        /*02e8*/ 	.word	0x000000ff
        /*02ec*/ 	.word	0x00032490
        /*02f0*/ 	.short	0x0100
        /*02f2*/ 	.byte	0x08
	.zero		1


	//   ....[16]....
        /*02f4*/ 	.word	0x000007d0
        /*02f8*/ 	.word	0x000000ff
        /*02fc*/ 	.word	0x000324a0
        /*0300*/ 	.short	0x0100
        /*0302*/ 	.byte	0x08
	.zero		1


	//   ....[17]....
        /*0304*/ 	.word	0x000007e0
        /*0308*/ 	.word	0x000000ff
        /*030c*/ 	.word	0x00032498
        /*0310*/ 	.short	0x0100
        /*0312*/ 	.byte	0x08
	.zero		1


	//   ....[18]....
        /*0314*/ 	.word	0x000007f0
        /*0318*/ 	.word	0x000000ff
        /*031c*/ 	.word	0x000324a8
        /*0320*/ 	.short	0x0100
        /*0322*/ 	.byte	0x08
	.zero		1


	//   ....[19]....
        /*0324*/ 	.word	0x00000920
        /*0328*/ 	.word	0x000000ff
        /*032c*/ 	.word	0x000324b0
        /*0330*/ 	.short	0x0100
        /*0332*/ 	.byte	0x08
	.zero		1


	//   ....[20]....
        /*0334*/ 	.word	0x00000930
        /*0338*/ 	.word	0x000000ff
        /*033c*/ 	.word	0x000324c0
        /*0340*/ 	.short	0x0100
        /*0342*/ 	.byte	0x08
	.zero		1


	//   ....[21]....
        /*0344*/ 	.word	0x00000940
        /*0348*/ 	.word	0x000000ff
        /*034c*/ 	.word	0x000324b8
        /*0350*/ 	.short	0x0100
        /*0352*/ 	.byte	0x08
	.zero		1


	//   ....[22]....
        /*0354*/ 	.word	0x00000950
        /*0358*/ 	.word	0x000000ff
        /*035c*/ 	.word	0x000324c8
        /*0360*/ 	.short	0x0100
        /*0362*/ 	.byte	0x08
	.zero		1


	//   ....[23]....
        /*0364*/ 	.word	0x00001120
        /*0368*/ 	.word	0x000000ff
        /*036c*/ 	.word	0x00032400
        /*0370*/ 	.short	0x010a
        /*0372*/ 	.byte	0x29
	.zero		1


	//   ....[24]....
        /*0374*/ 	.word	0x000011d0
        /*0378*/ 	.word	0x000000ff
        /*037c*/ 	.word	0x00032430
        /*0380*/ 	.short	0x010a
        /*0382*/ 	.byte	0x1a
	.zero		1


	//   ....[25]....
        /*0384*/ 	.word	0x00001210
        /*0388*/ 	.word	0x000000ff
        /*038c*/ 	.word	0x00032430
        /*0390*/ 	.short	0x010a
        /*0392*/ 	.byte	0x1a
	.zero		1


	//   ....[26]....
        /*0394*/ 	.word	0x00001470
        /*0398*/ 	.word	0x000000ff
        /*039c*/ 	.word	0x00032410
        /*03a0*/ 	.short	0x010a
        /*03a2*/ 	.byte	0x29
	.zero		1


	//   ....[27]....
        /*03a4*/ 	.word	0x000014b0
        /*03a8*/ 	.word	0x000000ff
        /*03ac*/ 	.word	0x00032450
        /*03b0*/ 	.short	0x010a
        /*03b2*/ 	.byte	0x1a
	.zero		1


	//   ....[28]....
        /*03b4*/ 	.word	0x000014f0
        /*03b8*/ 	.word	0x000000ff
        /*03bc*/ 	.word	0x00032450
        /*03c0*/ 	.short	0x010a
        /*03c2*/ 	.byte	0x1a
	.zero		1


	//   ....[29]....
        /*03c4*/ 	.word	0x00002720
        /*03c8*/ 	.word	0x00000018
        /*03cc*/ 	.word	0x00000000
        /*03d0*/ 	.short	0x0101
        /*03d2*/ 	.byte	0x3f
	.zero		1


	//   ....[30]....
        /*03d4*/ 	.word	0x00003240
        /*03d8*/ 	.word	0x000000ae
        /*03dc*/ 	.word	0x00000000
        /*03e0*/ 	.short	0x0101
        /*03e2*/ 	.byte	0x3f
	.zero		1


	//   ....[31]....
        /*03e4*/ 	.word	0x00003370
        /*03e8*/ 	.word	0x000000ff
        /*03ec*/ 	.word	0x00032430
        /*03f0*/ 	.short	0x010a
        /*03f2*/ 	.byte	0x1c
	.zero		1


	//   ....[32]....
        /*03f4*/ 	.word	0x000033b0
        /*03f8*/ 	.word	0x000000ff
        /*03fc*/ 	.word	0x00032430
        /*0400*/ 	.short	0x010a
        /*0402*/ 	.byte	0x1c
	.zero		1


	//   ....[33]....
        /*0404*/ 	.word	0x00003530
        /*0408*/ 	.word	0x000000ff
        /*040c*/ 	.word	0x00032450
        /*0410*/ 	.short	0x010a
        /*0412*/ 	.byte	0x1c
	.zero		1


	//   ....[34]....
        /*0414*/ 	.word	0x00003570
        /*0418*/ 	.word	0x000000ff
        /*041c*/ 	.word	0x00032450
        /*0420*/ 	.short	0x010a
        /*0422*/ 	.byte	0x1c
	.zero		1


	//   ....[35]....
        /*0424*/ 	.word	0x00004230
        /*0428*/ 	.word	0x00000098
        /*042c*/ 	.word	0x00000000
        /*0430*/ 	.short	0x0101
        /*0432*/ 	.byte	0x3f
	.zero		1


	//   ....[36]....
        /*0434*/ 	.word	0x00005620
        /*0438*/ 	.word	0x00000014
        /*043c*/ 	.word	0x00000000
        /*0440*/ 	.short	0x0101
        /*0442*/ 	.byte	0x3f
	.zero		1


	//   ....[37]....
        /*0444*/ 	.word	0x00006fd0
        /*0448*/ 	.word	0x000000ff
        /*044c*/ 	.word	0x00000000
        /*0450*/ 	.short	0x0101
        /*0452*/ 	.byte	0x06
	.zero		1


	//   ....[38]....
        /*0454*/ 	.word	0x00007c60
        /*0458*/ 	.word	0x00000005
        /*045c*/ 	.word	0x00032440
        /*0460*/ 	.short	0x010a
        /*0462*/ 	.byte	0x3f
	.zero		1


	//   ....[39]....
        /*0464*/ 	.word	0x00008240
        /*0468*/ 	.word	0x0000000a
        /*046c*/ 	.word	0x00032420
        /*0470*/ 	.short	0x010a
        /*0472*/ 	.byte	0x3f
	.zero		1


	//   ....[40]....
        /*0474*/ 	.word	0x00008310
        /*0478*/ 	.word	0x00000008
        /*047c*/ 	.word	0x00032460
        /*0480*/ 	.short	0x010a
        /*0482*/ 	.byte	0x3f
	.zero		1


	//   ....[41]....
        /*0484*/ 	.word	0x000088c0
        /*0488*/ 	.word	0x00000002
        /*048c*/ 	.word	0x00032440
        /*0490*/ 	.short	0x010a
        /*0492*/ 	.byte	0x3f
	.zero		1


	//   ....[42]....
        /*0494*/ 	.word	0x00008a80
        /*0498*/ 	.word	0x00000002
        /*049c*/ 	.word	0x00032460
        /*04a0*/ 	.short	0x010a
        /*04a2*/ 	.byte	0x3f
	.zero		1


	//   ....[43]....
        /*04a4*/ 	.word	0x00008fb0
        /*04a8*/ 	.word	0x00000003
        /*04ac*/ 	.word	0x00032440
        /*04b0*/ 	.short	0x010a
        /*04b2*/ 	.byte	0x3f
	.zero		1


	//   ....[44]....
        /*04b4*/ 	.word	0x00009180
        /*04b8*/ 	.word	0x00000003
        /*04bc*/ 	.word	0x00032460
        /*04c0*/ 	.short	0x010a
        /*04c2*/ 	.byte	0x3f
	.zero		1


	//   ....[45]....
        /*04c4*/ 	.word	0x00009650
        /*04c8*/ 	.word	0x00000003
        /*04cc*/ 	.word	0x00032440
        /*04d0*/ 	.short	0x010a
        /*04d2*/ 	.byte	0x3f
	.zero		1


	//   ....[46]....
        /*04d4*/ 	.word	0x00009820
        /*04d8*/ 	.word	0x00000003
        /*04dc*/ 	.word	0x00032460
        /*04e0*/ 	.short	0x010a
        /*04e2*/ 	.byte	0x3f
	.zero		1


	//   ....[47]....
        /*04e4*/ 	.word	0x00009c60
        /*04e8*/ 	.word	0x00000000
        /*04ec*/ 	.word	0x00032420
        /*04f0*/ 	.short	0x010a
        /*04f2*/ 	.byte	0x3f
	.zero		1


	//   ....[48]....
        /*04f4*/ 	.word	0x00009e00
        /*04f8*/ 	.word	0x00000006
        /*04fc*/ 	.word	0x00000000
        /*0500*/ 	.short	0x010a
        /*0502*/ 	.byte	0x3f
	.zero		1


	//   ....[49]....
        /*0504*/ 	.word	0x00009e70
        /*0508*/ 	.word	0x00000003
        /*050c*/ 	.word	0x00000000
        /*0510*/ 	.short	0x010a
        /*0512*/ 	.byte	0x3f
	.zero		1


	//   ....[50]....
        /*0514*/ 	.word	0x00009ed0
        /*0518*/ 	.word	0x00000010
        /*051c*/ 	.word	0x00000000
        /*0520*/ 	.short	0x010a
        /*0522*/ 	.byte	0x3f
	.zero		1


	//   ....[51]....
        /*0524*/ 	.word	0x00009f00
        /*0528*/ 	.word	0x00000003
        /*052c*/ 	.word	0x00000000
        /*0530*/ 	.short	0x010a
        /*0532*/ 	.byte	0x3f
	.zero		1


	//   ....[52]....
        /*0534*/ 	.word	0x00009f70
        /*0538*/ 	.word	0x00000003
        /*053c*/ 	.word	0x00032400
        /*0540*/ 	.short	0x010a
        /*0542*/ 	.byte	0x3f
	.zero		1


	//   ....[53]....
        /*0544*/ 	.word	0x00009fd0
        /*0548*/ 	.word	0x00000004
        /*054c*/ 	.word	0x00032430
        /*0550*/ 	.short	0x010a
        /*0552*/ 	.byte	0x3f
	.zero		1


	//   ....[54]....
        /*0554*/ 	.word	0x0000a030
        /*0558*/ 	.word	0x00000005
        /*055c*/ 	.word	0x00032410
        /*0560*/ 	.short	0x010a
        /*0562*/ 	.byte	0x3f
	.zero		1


	//   ....[55]....
        /*0564*/ 	.word	0x0000a090
        /*0568*/ 	.word	0x00000000
        /*056c*/ 	.word	0x00032450
        /*0570*/ 	.short	0x010a
        /*0572*/ 	.byte	0x3f
	.zero		1


	//   ....[56]....
        /*0574*/ 	.word	0x0000a0f0
        /*0578*/ 	.word	0x00000003
        /*057c*/ 	.word	0x00032430
        /*0580*/ 	.short	0x010a
        /*0582*/ 	.byte	0x3f
	.zero		1


	//   ....[57]....
        /*0584*/ 	.word	0x0000a150
        /*0588*/ 	.word	0x00000003
        /*058c*/ 	.word	0x00032450
        /*0590*/ 	.short	0x010a
        /*0592*/ 	.byte	0x3f
	.zero		1


	//   ....[58]....
        /*0594*/ 	.word	0x0000a2f0
        /*0598*/ 	.word	0x00000005
        /*059c*/ 	.word	0x00032440
        /*05a0*/ 	.short	0x010a
        /*05a2*/ 	.byte	0x3f
	.zero		1


	//   ....[59]....
        /*05a4*/ 	.word	0x0000a370
        /*05a8*/ 	.word	0x00000008
        /*05ac*/ 	.word	0x00032420
        /*05b0*/ 	.short	0x010a
        /*05b2*/ 	.byte	0x3f
	.zero		1


	//   ....[60]....
        /*05b4*/ 	.word	0x0000a3c0
        /*05b8*/ 	.word	0x00000008
        /*05bc*/ 	.word	0x00032460
        /*05c0*/ 	.short	0x010a
        /*05c2*/ 	.byte	0x3f
	.zero		1


	//   ....[61]....
        /*05c4*/ 	.word	0x0000a410
        /*05c8*/ 	.word	0x00000002
        /*05cc*/ 	.word	0x00032440
        /*05d0*/ 	.short	0x010a
        /*05d2*/ 	.byte	0x3f
	.zero		1


	//   ....[62]....
        /*05d4*/ 	.word	0x0000a460
        /*05d8*/ 	.word	0x00000002
        /*05dc*/ 	.word	0x00032460
        /*05e0*/ 	.short	0x010a
        /*05e2*/ 	.byte	0x3f
	.zero		1


	//   ....[63]....
        /*05e4*/ 	.word	0x0000a4b0
        /*05e8*/ 	.word	0x00000003
        /*05ec*/ 	.word	0x00032440
        /*05f0*/ 	.short	0x010a
        /*05f2*/ 	.byte	0x3f
	.zero		1


	//   ....[64]....
        /*05f4*/ 	.word	0x0000a500
        /*05f8*/ 	.word	0x00000003
        /*05fc*/ 	.word	0x00032460
        /*0600*/ 	.short	0x010a
        /*0602*/ 	.byte	0x3f
	.zero		1


	//   ....[65]....
        /*0604*/ 	.word	0x0000a550
        /*0608*/ 	.word	0x00000003
        /*060c*/ 	.word	0x00032440
        /*0610*/ 	.short	0x010a
        /*0612*/ 	.byte	0x3f
	.zero		1


	//   ....[66]....
        /*0614*/ 	.word	0x0000a5a0
        /*0618*/ 	.word	0x00000003
        /*061c*/ 	.word	0x00032460
        /*0620*/ 	.short	0x010a
        /*0622*/ 	.byte	0x3f
	.zero		1


	//   ....[67]....
        /*0624*/ 	.word	0x0000a5f0
        /*0628*/ 	.word	0x00000000
        /*062c*/ 	.word	0x00032420
        /*0630*/ 	.short	0x010a
        /*0632*/ 	.byte	0x3f
	.zero		1


	//   ....[68]....
        /*0634*/ 	.word	0x0000a790
        /*0638*/ 	.word	0x00000006
        /*063c*/ 	.word	0x00000000
        /*0640*/ 	.short	0x010a
        /*0642*/ 	.byte	0x3f
	.zero		1


	//   ....[69]....
        /*0644*/ 	.word	0x0000a7e0
        /*0648*/ 	.word	0x00000003
        /*064c*/ 	.word	0x00000000
        /*0650*/ 	.short	0x010a
        /*0652*/ 	.byte	0x3f
	.zero		1


	//   ....[70]....
        /*0654*/ 	.word	0x0000a830
        /*0658*/ 	.word	0x00000010
        /*065c*/ 	.word	0x00000000
        /*0660*/ 	.short	0x010a
        /*0662*/ 	.byte	0x3f
	.zero		1


	//----- nvinfo : EIATTR_NUM_MBARRIERS
	.align		4
.L_1177:
        /*0664*/ 	.byte	0x03, 0x38
        /*0666*/ 	.short	0x0017


	//----- nvinfo : EIATTR_EXIT_INSTR_OFFSETS
	.align		4
        /*0668*/ 	.byte	0x04, 0x1c
        /*066a*/ 	.short	(.L_1179 - .L_1178)


	//   ....[0]....
.L_1178:
        /*066c*/ 	.word	0x00000a80


	//   ....[1]....
        /*0670*/ 	.word	0x00007080


	//   ....[2]....
        /*0674*/ 	.word	0x000070e0


	//   ....[3]....
        /*0678*/ 	.word	0x00009f50


	//----- nvinfo : EIATTR_MAX_THREADS
	.align		4
.L_1179:
        /*067c*/ 	.byte	0x04, 0x05
        /*067e*/ 	.short	(.L_1181 - .L_1180)
.L_1180:
        /*0680*/ 	.word	0x00000180
        /*0684*/ 	.word	0x00000001
        /*0688*/ 	.word	0x00000001


	//----- nvinfo : EIATTR_CRS_STACK_SIZE
	.align		4
.L_1181:
        /*068c*/ 	.byte	0x04, 0x1e
        /*068e*/ 	.short	(.L_1183 - .L_1182)
.L_1182:
        /*0690*/ 	.word	0x00000000


	//----- nvinfo : EIATTR_CBANK_PARAM_SIZE
	.align		4
.L_1183:
        /*0694*/ 	.byte	0x03, 0x19
        /*0696*/ 	.short	0x0cf0


	//----- nvinfo : EIATTR_PARAM_CBANK
	.align		4
        /*0698*/ 	.byte	0x04, 0x0a
        /*069a*/ 	.short	(.L_1185 - .L_1184)
	.align		4
.L_1184:
        /*069c*/ 	.word	index@(.nv.constant0._ZN7cutlass13device_kernelIN5flash11enable_sm90INS1_16FlashAttnFwdSm90INS1_25CollectiveMainloopFwdSm90ILi2EN4cute5tupleIJNS5_1CILi1EEES8_S8_EEENS6_IJNS7_ILi128EEENS7_ILi96EEENS7_ILi64EEEEEELi256ENS_6half_tEfNS_4arch4Sm90ELb0ELb0ELb0ELb0ELb0ELb0ELb1ELb1ELb0ELb0ELb0ELb0EEENS1_21CollectiveEpilogueFwdINS6_IJSA_NS7_ILi256EEESB_EEES9_SE_SG_Li256ELb0ELb0ELb0ELb0EEENS1_29StaticPersistentTileSchedulerILb0EEEEEEEEEvNT_6ParamsE)
        /*06a0*/ 	.short	0x0210
        /*06a2*/ 	.short	0x0cf0


	//----- nvinfo : EIATTR_SW_WAR
	.align		4
.L_1185:
        /*06a4*/ 	.byte	0x04, 0x36
        /*06a6*/ 	.short	(.L_1187 - .L_1186)
.L_1186:
        /*06a8*/ 	.word	0x00000008
.L_1187:


//--------------------- .nv.info._ZN7cutlass13device_kernelIN5flash11enable_sm90INS1_16FlashAttnFwdSm90INS1_25CollectiveMainloopFwdSm90ILi2EN4cute5tupleIJNS5_1CILi1EEES8_S8_EEENS6_IJNS7_ILi128EEENS7_ILi96EEENS7_ILi64EEEEEELi256ENS_6half_tEfNS_4arch4Sm90ELb0ELb0ELb0ELb1ELb0ELb0ELb0ELb1ELb0ELb0ELb0ELb0EEENS1_21CollectiveEpilogueFwdINS6_IJSA_NS7_ILi256EEESB_EEES9_SE_SG_Li256ELb1ELb0ELb0ELb0EEENS1_36VarlenDynamicPersistentTileSchedulerILi128ELi96ELi256ELi32ELb0ELb0ELb1ELb0ELb1ELb1EEEEEEEEEvNT_6ParamsE --------------------------
	.section	.nv.info._ZN7cutlass13device_kernelIN5flash11enable_sm90INS1_16FlashAttnFwdSm90INS1_25CollectiveMainloopFwdSm90ILi2EN4cute5tupleIJNS5_1CILi1EEES8_S8_EEENS6_IJNS7_ILi128EEENS7_ILi96EEENS7_ILi64EEEEEELi256ENS_6half_tEfNS_4arch4Sm90ELb0ELb0ELb0ELb1ELb0ELb0ELb0ELb1ELb0ELb0ELb0ELb0EEENS1_21CollectiveEpilogueFwdINS6_IJSA_NS7_ILi256EEESB_EEES9_SE_SG_Li256ELb1ELb0ELb0ELb0EEENS1_36VarlenDynamicPersistentTileSchedulerILi128ELi96ELi256ELi32ELb0ELb0ELb1ELb0ELb1ELb1EEEEEEEEEvNT_6ParamsE,"",@"SHT_CUDA_INFO"
	.sectionflags	@""
	.align	4


	//----- nvinfo : EIATTR_CUDA_API_VERSION
	.align		4
        /*0000*/ 	.byte	0x04, 0x37
        /*0002*/ 	.short	(.L_1189 - .L_1188)
.L_1188:
        /*0004*/ 	.word	0x00000082


	//----- nvinfo : EIATTR_KPARAM_INFO
	.align		4
.L_1189:
        /*0008*/ 	.byte	0x04, 0x17
        /*000a*/ 	.short	(.L_1191 - .L_1190)
.L_1190:
        /*000c*/ 	.word	0x00000000
        /*0010*/ 	.short	0x0000
        /*0012*/ 	.short	0x0070
        /*0014*/ 	.byte	0x00, 0xf0, 0x01, 0x28


	//----- nvinfo : EIATTR_SPARSE_MMA_MASK
	.align		4
.L_1191:
        /*0018*/ 	.byte	0x03, 0x50
        /*001a*/ 	.short	0x0000


	//----- nvinfo : EIATTR_MAXREG_COUNT
	.align		4
        /*001c*/ 	.byte	0x03, 0x1b
        /*001e*/ 	.short	0x00a8


	//----- nvinfo : EIATTR_NUM_BARRIERS
	.align		4
        /*0020*/ 	.byte	0x02, 0x4c
        /*0022*/ 	.byte	0x10
	.zero		1


	//----- nvinfo : EIATTR_EXTERNS
	.align		4
        /*0024*/ 	.byte	0x04, 0x0f
        /*0026*/ 	.short	(.L_1193 - .L_1192)


	//   ....[0]....
	.align		4
.L_1192:
        /*0028*/ 	.word	index@(__assertfail)


	//----- nvinfo : EIATTR_ANNOTATIONS
	.align		4
.L_1193:
        /*002c*/ 	.byte	0x04, 0x55
        /*002e*/ 	.short	(.L_1195 - .L_1194)


	//   ....[0]....
.L_1194:
        /* <DEDUP_REMOVED lines=31> */


	//----- nvinfo : EIATTR_MERCURY_ISA_VERSION
	.align		4
.L_1195:
        /*0210*/ 	.byte	0x03, 0x5f
        /*0212*/ 	.short	0x0101


	//----- nvinfo : EIATTR_UNUSED_LOAD_BYTE_OFFSET
	.align		4
        /*0214*/ 	.byte	0x04, 0x44
        /*0216*/ 	.short	(.L_1197 - .L_1196)


	//   ....[0]....
.L_1196:
        /*0218*/ 	.word	0x00000a50
        /*021c*/ 	.word	0x0000fff0


	//   ....[1]....
        /*0220*/ 	.word	0x00005990
        /*0224*/ 	.word	0x0000fff0


	//----- nvinfo : EIATTR_INT_WARP_WIDE_INSTR_OFFSETS
	.align		4
.L_1197:
        /*0228*/ 	.byte	0x04, 0x31
        /*022a*/ 	.short	(.L_1199 - .L_1198)


	//   ....[0]....
.L_1198:
        /*022c*/ 	.word	0x00000160


	//   ....[1]....
        /*0230*/ 	.word	0x000001a0


	//   ....[2]....
        /*0234*/ 	.word	0x00000210


	//   ....[3]....
        /*0238*/ 	.word	0x000092b0


	//   ....[4]....
        /*023c*/ 	.word	0x00009340


	//   ....[5]....
        /*0240*/ 	.word	0x000097c0


	//   ....[6]....
        /*0244*/ 	.word	0x000097f0


	//   ....[7]....
        /*0248*/ 	.word	0x0000bc20


	//   ....[8]....
        /*024c*/ 	.word	0x0000bcb0


	//----- nvinfo : EIATTR_COOP_GROUP_MASK_REGIDS
	.align		4
.L_1199:
        /*0250*/ 	.byte	0x04, 0x29
        /*0252*/ 	.short	(.L_1201 - .L_1200)


	//   ....[0]....
.L_1200:
        /*0254*/ 	.word	0xffffffff


	//   ....[1]....
        /*0258*/ 	.word	0xffffffff


	//   ....[2]....
        /*025c*/ 	.word	0xffffffff


	//   ....[3]....
        /*0260*/ 	.word	0xffffffff


	//   ....[4]....
        /*0264*/ 	.word	0xffffffff


	//   ....[5]....
        /*0268*/ 	.word	0xffffffff


	//   ....[6]....
        /*026c*/ 	.word	0xffffffff


	//   ....[7]....
        /*0270*/ 	.word	0xffffffff


	//   ....[8]....
        /*0274*/ 	.word	0xffffffff


	//   ....[9]....
        /*0278*/ 	.word	0xffffffff


	//   ....[10]....
        /*027c*/ 	.word	0xffffffff


	//   ....[11]....
        /*0280*/ 	.word	0xffffffff


	//   ....[12]....
        /*0284*/ 	.word	0xffffffff


	//   ....[13]....
        /*0288*/ 	.word	0xffffffff


	//   ....[14]....
        /*028c*/ 	.word	0xffffffff


	//   ....[15]....
        /*0290*/ 	.word	0xffffffff


	//   ....[16]....
        /*0294*/ 	.word	0xffffffff


	//   ....[17]....
        /*0298*/ 	.word	0xffffffff


	//   ....[18]....
        /*029c*/ 	.word	0xffffffff


	//   ....[19]....
        /*02a0*/ 	.word	0xffffffff


	//   ....[20]....
        /*02a4*/ 	.word	0xffffffff


	//   ....[21]....
        /*02a8*/ 	.word	0xffffffff


	//   ....[22]....
        /*02ac*/ 	.word	0xffffffff


	//   ....[23]....
        /*02b0*/ 	.word	0xffffffff


	//   ....[24]....
        /*02b4*/ 	.word	0xffffffff


	//   ....[25]....
        /*02b8*/ 	.word	0xffffffff


	//   ....[26]....
        /*02bc*/ 	.word	0xffffffff


	//   ....[27]....
        /*02c0*/ 	.word	0xffffffff


	//   ....[28]....
        /*02c4*/ 	.word	0xffffffff


	//   ....[29]....
        /*02c8*/ 	.word	0xffffffff


	//   ....[30]....
        /*02cc*/ 	.word	0xffffffff


	//   ....[31]....
        /*02d0*/ 	.word	0xffffffff


	//   ....[32]....
        /*02d4*/ 	.word	0xffffffff


	//   ....[33]....
        /*02d8*/ 	.word	0xffffffff


	//   ....[34]....
        /*02dc*/ 	.word	0xffffffff


	//   ....[35]....
        /*02e0*/ 	.word	0xffffffff


	//   ....[36]....
        /*02e4*/ 	.word	0xffffffff


	//   ....[37]....
        /*02e8*/ 	.word	0xffffffff


	//   ....[38]....
        /*02ec*/ 	.word	0xffffffff


	//   ....[39]....
        /*02f0*/ 	.word	0xffffffff


	//   ....[40]....
        /*02f4*/ 	.word	0xffffffff


	//   ....[41]....
        /*02f8*/ 	.word	0xffffffff


	//   ....[42]....
        /*02fc*/ 	.word	0xffffffff


	//   ....[43]....
        /*0300*/ 	.word	0xffffffff


	//   ....[44]....
        /*0304*/ 	.word	0xffffffff


	//   ....[45]....
        /*0308*/ 	.word	0xffffffff


	//   ....[46]....
        /*030c*/ 	.word	0xffffffff


	//   ....[47]....
        /*0310*/ 	.word	0xffffffff


	//   ....[48]....
        /*0314*/ 	.word	0xffffffff


	//   ....[49]....
        /*0318*/ 	.word	0xffffffff


	//   ....[50]....
        /*031c*/ 	.word	0xffffffff


	//   ....[51]....
        /*0320*/ 	.word	0xffffffff


	//   ....[52]....
        /*0324*/ 	.word	0xffffffff


	//   ....[53]....
        /*0328*/ 	.word	0xffffffff


	//   ....[54]....
        /*032c*/ 	.word	0x0500000f


	//   ....[55]....
        /*0330*/ 	.word	0x0500000f


	//   ....[56]....
        /*0334*/ 	.word	0x0500000f


	//   ....[57]....
        /*0338*/ 	.word	0x0500000f


	//   ....[58]....
        /*033c*/ 	.word	0x0500000f


	//   ....[59]....
        /*0340*/ 	.word	0x0500000f


	//   ....[60]....
        /*0344*/ 	.word	0x0500000f


	//   ....[61]....
        /*0348*/ 	.word	0x0500000f


	//   ....[62]....
        /*034c*/ 	.word	0x0500000f


	//   ....[63]....
        /*0350*/ 	.word	0x0500000f


	//   ....[64]....
        /*0354*/ 	.word	0x0500000f


	//   ....[65]....
        /*0358*/ 	.word	0x0500000f


	//   ....[66]....
        /*035c*/ 	.word	0x0500000f


	//   ....[67]....
        /*0360*/ 	.word	0x0500000f


	//   ....[68]....
        /*0364*/ 	.word	0x0500000f


	//   ....[69]....
        /*0368*/ 	.word	0x0500000f


	//   ....[70]....
        /*036c*/ 	.word	0x0500000f


	//   ....[71]....
        /*0370*/ 	.word	0x0500000f


	//   ....[72]....
        /*0374*/ 	.word	0x0500000f


	//----- nvinfo : EIATTR_COOP_GROUP_INSTR_OFFSETS
	.align		4
.L_1201:
        /*0378*/ 	.byte	0x04, 0x28
        /*037a*/ 	.short	(.L_1203 - .L_1202)


	//   ....[0]....
.L_1202:
        /*037c*/ 	.word	0x00000070


	//   ....[1]....
        /*0380*/ 	.word	0x00000170


	//   ....[2]....
        /*0384*/ 	.word	0x000001c0


	//   ....[3]....
        /*0388*/ 	.word	0x000003f0


	//   ....[4]....
        /*038c*/ 	.word	0x00000550


	//   ....[5]....
        /*0390*/ 	.word	0x00000670


	//   ....[6]....
        /*0394*/ 	.word	0x000007d0


	//   ....[7]....
        /*0398*/ 	.word	0x00001560


	//   ....[8]....
        /*039c*/ 	.word	0x00002150


	//   ....[9]....
        /*03a0*/ 	.word	0x000021a0


	//   ....[10]....
        /*03a4*/ 	.word	0x000025f0


	//   ....[11]....
        /*03a8*/ 	.word	0x00002670


	//   ....[12]....
        /*03ac*/ 	.word	0x00003690


	//   ....[13]....
        /*03b0*/ 	.word	0x000036c0


	//   ....[14]....
        /*03b4*/ 	.word	0x00003be0


	//   ....[15]....
        /*03b8*/ 	.word	0x00003db0


	//   ....[16]....
        /*03bc*/ 	.word	0x00004f20


	//   ....[17]....
        /*03c0*/ 	.word	0x00004fa0


	//   ....[18]....
        /*03c4*/ 	.word	0x00004ff0


	//   ....[19]....
        /*03c8*/ 	.word	0x00005010


	//   ....[20]....
        /*03cc*/ 	.word	0x00008420


	//   ....[21]....
        /*03d0*/ 	.word	0x000085b0


	//   ....[22]....
        /*03d4*/ 	.word	0x000085e0


	//   ....[23]....
        /*03d8*/ 	.word	0x00008620


	//   ....[24]....
        /*03dc*/ 	.word	0x00008680


	//   ....[25]....
        /*03e0*/ 	.word	0x000086e0


	//   ....[26]....
        /*03e4*/ 	.word	0x00008720


	//   ....[27]....
        /*03e8*/ 	.word	0x000088d0


	//   ....[28]....
        /*03ec*/ 	.word	0x00008930


	//   ....[29]....
        /*03f0*/ 	.word	0x00008970


	//   ....[30]....
        /*03f4*/ 	.word	0x000089b0


	//   ....[31]....
        /*03f8*/ 	.word	0x000089e0


	//   ....[32]....
        /*03fc*/ 	.word	0x00008a10


	//   ....[33]....
        /*0400*/ 	.word	0x00008aa0


	//   ....[34]....
        /*0404*/ 	.word	0x00008ad0


	//   ....[35]....
        /*0408*/ 	.word	0x00008b60


	//   ....[36]....
        /*040c*/ 	.word	0x0000bd40


	//   ....[37]....
        /*0410*/ 	.word	0x0000bd50


	//   ....[38]....
        /*0414*/ 	.word	0x0000be60


	//   ....[39]....
        /*0418*/ 	.word	0x0000bec0


	//   ....[40]....
        /*041c*/ 	.word	0x0000bf00


	//   ....[41]....
        /*0420*/ 	.word	0x0000bf40


	//   ....[42]....
        /*0424*/ 	.word	0x0000bf70


	//   ....[43]....
        /*0428*/ 	.word	0x0000bfa0


	//   ....[44]....
        /*042c*/ 	.word	0x0000c130


	//   ....[45]....
        /*0430*/ 	.word	0x0000c190


	//   ....[46]....
        /*0434*/ 	.word	0x0000c1d0


	//   ....[47]....
        /*0438*/ 	.word	0x0000c210


	//   ....[48]....
        /*043c*/ 	.word	0x0000c240


	//   ....[49]....
        /*0440*/ 	.word	0x0000c270


	//   ....[50]....
        /*0444*/ 	.word	0x0000c330


	//   ....[51]....
        /*0448*/ 	.word	0x0000c350


	//   ....[52]....
        /*044c*/ 	.word	0x0000c3c0


	//   ....[53]....
        /*0450*/ 	.word	0x0000c810


	//   ....[54]....
        /*0454*/ 	.word	0x0000ccf0


	//   ....[55]....
        /*0458*/ 	.word	0x0000d110


	//   ....[56]....
        /*045c*/ 	.word	0x0000d1a0


	//   ....[57]....
        /*0460*/ 	.word	0x0000d240


	//   ....[58]....
        /*0464*/ 	.word	0x0000d2f0


	//   ....[59]....
        /*0468*/ 	.word	0x0000d370


	//   ....[60]....
        /*046c*/ 	.word	0x0000d3f0


	//   ....[61]....
        /*0470*/ 	.word	0x0000d470


	//   ....[62]....
        /*0474*/ 	.word	0x0000d4f0


	//   ....[63]....
        /*0478*/ 	.word	0x0000d580


	//   ....[64]....
        /*047c*/ 	.word	0x0000d630


	//   ....[65]....
        /*0480*/ 	.word	0x0000d6b0


	//   ....[66]....
        /*0484*/ 	.word	0x0000d730


	//   ....[67]....
        /*0488*/ 	.word	0x0000d7b0


	//   ....[68]....
        /*048c*/ 	.word	0x0000d830


	//   ....[69]....
        /*0490*/ 	.word	0x0000d8a0


	//   ....[70]....
        /*0494*/ 	.word	0x0000d940


	//   ....[71]....
        /*0498*/ 	.word	0x0000d9d0


	//   ....[72]....
        /*049c*/ 	.word	0x0000daf0


	//----- nvinfo : EIATTR_REG_RECONFIG
	.align		4
.L_1203:
        /*04a0*/ 	.byte	0x01, 0x54
	.zero		2


	//----- nvinfo : EIATTR_SYSCALL_OFFSETS
	.align		4
        /*04a4*/ 	.byte	0x04, 0x46
        /*04a6*/ 	.short	(.L_1205 - .L_1204)


	//   ....[0]....
.L_1204:
        /*04a8*/ 	.word	0x00001740


	//   ....[1]....
        /*04ac*/ 	.word	0x000094d0


	//   ....[2]....
        /*04b0*/ 	.word	0x00009610


	//   ....[3]....
        /*04b4*/ 	.word	0x00009710


	//----- nvinfo : EIATTR_MBARRIER_INSTR_OFFSETS
	.align		4
.L_1205:
        /*04b8*/ 	.byte	0x04, 0x39
        /*04ba*/ 	.short	(.L_1207 - .L_1206)


	//   ....[0]....
.L_1206:
        /*04bc*/ 	.word	0x000002a0
        /*04c0*/ 	.word	0x000000ff
        /*04c4*/ 	.word	0x00022800
        /*04c8*/ 	.short	0x0100
        /*04ca*/ 	.byte	0x08
	.zero		1


	//   ....[1]....
        /*04cc*/ 	.word	0x000002b0
        /*04d0*/ 	.word	0x000000ff
        /*04d4*/ 	.word	0x00022820
        /*04d8*/ 	.short	0x0100
        /*04da*/ 	.byte	0x08
	.zero		1


	//   ....[2]....
        /*04dc*/ 	.word	0x000003a0
        /*04e0*/ 	.word	0x000000ff
        /*04e4*/ 	.word	0x00022830
        /*04e8*/ 	.short	0x0100
        /*04ea*/ 	.byte	0x08
	.zero		1


	//   ....[3]....
        /*04ec*/ 	.word	0x000003b0
        /*04f0*/ 	.word	0x000000ff
        /*04f4*/ 	.word	0x00022840
        /*04f8*/ 	.short	0x0100
        /*04fa*/ 	.byte	0x08
	.zero		1


	//   ....[4]....
        /*04fc*/ 	.word	0x000003c0
        /*0500*/ 	.word	0x000000ff
        /*0504*/ 	.word	0x00022838
        /*0508*/ 	.short	0x0100
        /*050a*/ 	.byte	0x08
	.zero		1


	//   ....[5]....
        /*050c*/ 	.word	0x000003d0
        /*0510*/ 	.word	0x000000ff
        /*0514*/ 	.word	0x00022848
        /*0518*/ 	.short	0x0100
        /*051a*/ 	.byte	0x08
	.zero		1


	//   ....[6]....
        /*051c*/ 	.word	0x00000500
        /*0520*/ 	.word	0x000000ff
        /*0524*/ 	.word	0x00022850
        /*0528*/ 	.short	0x0100
        /*052a*/ 	.byte	0x08
	.zero		1


	//   ....[7]....
        /*052c*/ 	.word	0x00000510
        /*0530*/ 	.word	0x000000ff
        /*0534*/ 	.word	0x00022860
        /*0538*/ 	.short	0x0100
        /*053a*/ 	.byte	0x08
	.zero		1


	//   ....[8]....
        /*053c*/ 	.word	0x00000520
        /*0540*/ 	.word	0x000000ff
        /*0544*/ 	.word	0x00022858
        /*0548*/ 	.short	0x0100
        /*054a*/ 	.byte	0x08
	.zero		1


	//   ....[9]....
        /*054c*/ 	.word	0x00000530
        /*0550*/ 	.word	0x000000ff
        /*0554*/ 	.word	0x00022868
        /*0558*/ 	.short	0x0100
        /*055a*/ 	.byte	0x08
	.zero		1


	//   ....[10]....
        /*055c*/ 	.word	0x00000620
        /*0560*/ 	.word	0x000000ff
        /*0564*/ 	.word	0x00022870
        /*0568*/ 	.short	0x0100
        /*056a*/ 	.byte	0x06
	.zero		1


	//   ....[11]....
        /*056c*/ 	.word	0x00000630
        /*0570*/ 	.word	0x000000ff
        /*0574*/ 	.word	0x00022880
        /*0578*/ 	.short	0x0100
        /*057a*/ 	.byte	0x06
	.zero		1


	//   ....[12]....
        /*057c*/ 	.word	0x00000640
        /*0580*/ 	.word	0x000000ff
        /*0584*/ 	.word	0x00022878
        /*0588*/ 	.short	0x0100
        /*058a*/ 	.byte	0x06
	.zero		1


	//   ....[13]....
        /*058c*/ 	.word	0x00000650
        /*0590*/ 	.word	0x000000ff
        /*0594*/ 	.word	0x00022888
        /*0598*/ 	.short	0x0100
        /*059a*/ 	.byte	0x06
	.zero		1


	//   ....[14]....
        /*059c*/ 	.word	0x00000780
        /*05a0*/ 	.word	0x000000ff
        /*05a4*/ 	.word	0x00022890
        /*05a8*/ 	.short	0x0100
        /*05aa*/ 	.byte	0x08
	.zero		1


	//   ....[15]....
        /*05ac*/ 	.word	0x00000790
        /*05b0*/ 	.word	0x000000ff
        /*05b4*/ 	.word	0x000228a0
        /*05b8*/ 	.short	0x0100
        /*05ba*/ 	.byte	0x08
	.zero		1


	//   ....[16]....
        /*05bc*/ 	.word	0x000007a0
        /*05c0*/ 	.word	0x000000ff
        /*05c4*/ 	.word	0x00022898
        /*05c8*/ 	.short	0x0100
        /*05ca*/ 	.byte	0x08
	.zero		1


	//   ....[17]....
        /*05cc*/ 	.word	0x000007b0
        /*05d0*/ 	.word	0x000000ff
        /*05d4*/ 	.word	0x000228a8
        /*05d8*/ 	.short	0x0100
        /*05da*/ 	.byte	0x08
	.zero		1


	//   ....[18]....
        /*05dc*/ 	.word	0x000008e0
        /*05e0*/ 	.word	0x000000ff
        /*05e4*/ 	.word	0x000228b0
        /*05e8*/ 	.short	0x0100
        /*05ea*/ 	.byte	0x08
	.zero		1


	//   ....[19]....
        /*05ec*/ 	.word	0x000008f0
        /*05f0*/ 	.word	0x000000ff
        /*05f4*/ 	.word	0x000228c0
        /*05f8*/ 	.short	0x0100
        /*05fa*/ 	.byte	0x08
	.zero		1


	//   ....[20]....
        /*05fc*/ 	.word	0x00000900
        /*0600*/ 	.word	0x000000ff
        /*0604*/ 	.word	0x000228b8
        /*0608*/ 	.short	0x0100
        /*060a*/ 	.byte	0x08
	.zero		1


	//   ....[21]....
        /*060c*/ 	.word	0x00000910
        /*0610*/ 	.word	0x000000ff
        /*0614*/ 	.word	0x000228c8
        /*0618*/ 	.short	0x0100
        /*061a*/ 	.byte	0x08
	.zero		1


	//   ....[22]....
        /*061c*/ 	.word	0x000017e0
        /*0620*/ 	.word	0x00000006
        /*0624*/ 	.word	0x00022800
        /*0628*/ 	.short	0x010a
        /*062a*/ 	.byte	0x3f
	.zero		1


	//   ....[23]....
        /*062c*/ 	.word	0x000018a0
        /*0630*/ 	.word	0x00000005
        /*0634*/ 	.word	0x00022830
        /*0638*/ 	.short	0x010a
        /*063a*/ 	.byte	0x3f
	.zero		1


	//   ....[24]....
        /*063c*/ 	.word	0x000018e0
        /*0640*/ 	.word	0x00000005
        /*0644*/ 	.word	0x00022830
        /*0648*/ 	.short	0x010a
        /*064a*/ 	.byte	0x3f
	.zero		1


	//   ....[25]....
        /*064c*/ 	.word	0x00002a50
        /*0650*/ 	.word	0x00000003
        /*0654*/ 	.word	0x00000000
        /*0658*/ 	.short	0x0101
        /*065a*/ 	.byte	0x3f
	.zero		1


	//   ....[26]....
        /*065c*/ 	.word	0x00002eb0
        /*0660*/ 	.word	0x00000005
        /*0664*/ 	.word	0x00022850
        /*0668*/ 	.short	0x010a
        /*066a*/ 	.byte	0x3f
	.zero		1


	//   ....[27]....
        /*066c*/ 	.word	0x00002ef0
        /*0670*/ 	.word	0x00000005
        /*0674*/ 	.word	0x00022850
        /*0678*/ 	.short	0x010a
        /*067a*/ 	.byte	0x3f
	.zero		1


	//   ....[28]....
        /*067c*/ 	.word	0x000031f0
        /*0680*/ 	.word	0x00000005
        /*0684*/ 	.word	0x00000000
        /*0688*/ 	.short	0x0101
        /*068a*/ 	.byte	0x3f
	.zero		1


	//   ....[29]....
        /*068c*/ 	.word	0x00003350
        /*0690*/ 	.word	0x000000ff
        /*0694*/ 	.word	0x00022830
        /*0698*/ 	.short	0x010a
        /*069a*/ 	.byte	0x17
	.zero		1


	//   ....[30]....
        /*069c*/ 	.word	0x00003390
        /*06a0*/ 	.word	0x000000ff
        /*06a4*/ 	.word	0x00022830
        /*06a8*/ 	.short	0x010a
        /*06aa*/ 	.byte	0x17
	.zero		1


	//   ....[31]....
        /*06ac*/ 	.word	0x00004150
        /*06b0*/ 	.word	0x0000009a
        /*06b4*/ 	.word	0x00000000
        /*06b8*/ 	.short	0x0101
        /*06ba*/ 	.byte	0x3f
	.zero		1


	//   ....[32]....
        /*06bc*/ 	.word	0x00004c00
        /*06c0*/ 	.word	0x000000ff
        /*06c4*/ 	.word	0x00022850
        /*06c8*/ 	.short	0x010a
        /*06ca*/ 	.byte	0x17
	.zero		1


	//   ....[33]....
        /*06cc*/ 	.word	0x00004c40
        /*06d0*/ 	.word	0x000000ff
        /*06d4*/ 	.word	0x00022850
        /*06d8*/ 	.short	0x010a
        /*06da*/ 	.byte	0x17
	.zero		1


	//   ....[34]....
        /*06dc*/ 	.word	0x00004f00
        /*06e0*/ 	.word	0x000000ba
        /*06e4*/ 	.word	0x00000000
        /*06e8*/ 	.short	0x0101
        /*06ea*/ 	.byte	0x3f
	.zero		1


	//   ....[35]....
        /*06ec*/ 	.word	0x00007080
        /*06f0*/ 	.word	0x00000000
        /*06f4*/ 	.word	0x00000000
        /*06f8*/ 	.short	0x0101
        /*06fa*/ 	.byte	0x3f
	.zero		1


	//   ....[36]....
        /*06fc*/ 	.word	0x00009c70
        /*0700*/ 	.word	0x00000008
        /*0704*/ 	.word	0x00022840
        /*0708*/ 	.short	0x010a
        /*070a*/ 	.byte	0x3f
	.zero		1


	//   ....[37]....
        /*070c*/ 	.word	0x0000a070
        /*0710*/ 	.word	0x0000000a
        /*0714*/ 	.word	0x00022820
        /*0718*/ 	.short	0x010a
        /*071a*/ 	.byte	0x3f
	.zero		1


	//   ....[38]....
        /*071c*/ 	.word	0x0000a130
        /*0720*/ 	.word	0x00000008
        /*0724*/ 	.word	0x00022860
        /*0728*/ 	.short	0x010a
        /*072a*/ 	.byte	0x3f
	.zero		1


	//   ....[39]....
        /*072c*/ 	.word	0x0000a7a0
        /*0730*/ 	.word	0x00000003
        /*0734*/ 	.word	0x00022840
        /*0738*/ 	.short	0x010a
        /*073a*/ 	.byte	0x3f
	.zero		1


	//   ....[40]....
        /*073c*/ 	.word	0x0000a9b0
        /*0740*/ 	.word	0x00000003
        /*0744*/ 	.word	0x00022860
        /*0748*/ 	.short	0x010a
        /*074a*/ 	.byte	0x3f
	.zero		1


	//   ....[41]....
        /*074c*/ 	.word	0x0000af30
        /*0750*/ 	.word	0x00000002
        /*0754*/ 	.word	0x00022840
        /*0758*/ 	.short	0x010a
        /*075a*/ 	.byte	0x3f
	.zero		1


	//   ....[42]....
        /*075c*/ 	.word	0x0000b130
        /*0760*/ 	.word	0x00000002
        /*0764*/ 	.word	0x00022860
        /*0768*/ 	.short	0x010a
        /*076a*/ 	.byte	0x3f
	.zero		1


	//   ....[43]....
        /*076c*/ 	.word	0x0000b630
        /*0770*/ 	.word	0x00000002
        /*0774*/ 	.word	0x00022840
        /*0778*/ 	.short	0x010a
        /*077a*/ 	.byte	0x3f
	.zero		1


	//   ....[44]....
        /*077c*/ 	.word	0x0000b840
        /*0780*/ 	.word	0x00000002
        /*0784*/ 	.word	0x00022860
        /*0788*/ 	.short	0x010a
        /*078a*/ 	.byte	0x3f
	.zero		1


	//   ....[45]....
        /*078c*/ 	.word	0x0000c790
        /*0790*/ 	.word	0x00000000
        /*0794*/ 	.word	0x00022820
        /*0798*/ 	.short	0x010a
        /*079a*/ 	.byte	0x3f
	.zero		1


	//   ....[46]....
        /*079c*/ 	.word	0x0000c950
        /*07a0*/ 	.word	0x00000006
        /*07a4*/ 	.word	0x00000000
        /*07a8*/ 	.short	0x010a
        /*07aa*/ 	.byte	0x3f
	.zero		1


	//   ....[47]....
        /*07ac*/ 	.word	0x0000c9c0
        /*07b0*/ 	.word	0x00000007
        /*07b4*/ 	.word	0x00000000
        /*07b8*/ 	.short	0x010a
        /*07ba*/ 	.byte	0x3f
	.zero		1


	//   ....[48]....
        /*07bc*/ 	.word	0x0000ca30
        /*07c0*/ 	.word	0x00000004
        /*07c4*/ 	.word	0x00000000
        /*07c8*/ 	.short	0x010a
        /*07ca*/ 	.byte	0x3f
	.zero		1


	//   ....[49]....
        /*07cc*/ 	.word	0x0000ca60
        /*07d0*/ 	.word	0x00000003
        /*07d4*/ 	.word	0x00000000
        /*07d8*/ 	.short	0x010a
        /*07da*/ 	.byte	0x3f
	.zero		1


	//   ....[50]....
        /*07dc*/ 	.word	0x0000cac0
        /*07e0*/ 	.word	0x00000006
        /*07e4*/ 	.word	0x00022800
        /*07e8*/ 	.short	0x010a
        /*07ea*/ 	.byte	0x3f
	.zero		1


	//   ....[51]....
        /*07ec*/ 	.word	0x0000cb10
        /*07f0*/ 	.word	0x00000005
        /*07f4*/ 	.word	0x00022830
        /*07f8*/ 	.short	0x010a
        /*07fa*/ 	.byte	0x3f
	.zero		1


	//   ....[52]....
        /*07fc*/ 	.word	0x0000cb60
        /*0800*/ 	.word	0x00000005
        /*0804*/ 	.word	0x00022850
        /*0808*/ 	.short	0x010a
        /*080a*/ 	.byte	0x3f
	.zero		1


	//   ....[53]....
        /*080c*/ 	.word	0x0000cbc0
        /*0810*/ 	.word	0x00000000
        /*0814*/ 	.word	0x00022830
        /*0818*/ 	.short	0x010a
        /*081a*/ 	.byte	0x3f
	.zero		1


	//   ....[54]....
        /*081c*/ 	.word	0x0000cc10
        /*0820*/ 	.word	0x000000ba
        /*0824*/ 	.word	0x00022850
        /*0828*/ 	.short	0x010a
        /*082a*/ 	.byte	0x3f
	.zero		1


	//   ....[55]....
        /*082c*/ 	.word	0x0000cdb0
        /*0830*/ 	.word	0x00000008
        /*0834*/ 	.word	0x00022840
        /*0838*/ 	.short	0x010a
        /*083a*/ 	.byte	0x3f
	.zero		1


	//   ....[56]....
        /*083c*/ 	.word	0x0000ce30
        /*0840*/ 	.word	0x00000008
        /*0844*/ 	.word	0x00022820
        /*0848*/ 	.short	0x010a
        /*084a*/ 	.byte	0x3f
	.zero		1


	//   ....[57]....
        /*084c*/ 	.word	0x0000ce80
        /*0850*/ 	.word	0x00000008
        /*0854*/ 	.word	0x00022860
        /*0858*/ 	.short	0x010a
        /*085a*/ 	.byte	0x3f
	.zero		1


	//   ....[58]....
        /*085c*/ 	.word	0x0000ced0
        /*0860*/ 	.word	0x00000003
        /*0864*/ 	.word	0x00022840
        /*0868*/ 	.short	0x010a
        /*086a*/ 	.byte	0x3f
	.zero		1


	//   ....[59]....
        /*086c*/ 	.word	0x0000cf20
        /*0870*/ 	.word	0x00000003
        /*0874*/ 	.word	0x00022860
        /*0878*/ 	.short	0x010a
        /*087a*/ 	.byte	0x3f
	.zero		1


	//   ....[60]....
        /*087c*/ 	.word	0x0000cf70
        /*0880*/ 	.word	0x00000002
        /*0884*/ 	.word	0x00022840
        /*0888*/ 	.short	0x010a
        /*088a*/ 	.byte	0x3f
	.zero		1


	//   ....[61]....
        /*088c*/ 	.word	0x0000cfc0
        /*0890*/ 	.word	0x00000002
        /*0894*/ 	.word	0x00022860
        /*0898*/ 	.short	0x010a
        /*089a*/ 	.byte	0x3f
	.zero		1


	//   ....[62]....
        /*089c*/ 	.word	0x0000d010
        /*08a0*/ 	.word	0x00000002
        /*08a4*/ 	.word	0x00022840
        /*08a8*/ 	.short	0x010a
        /*08aa*/ 	.byte	0x3f
	.zero		1


	//   ....[63]....
        /*08ac*/ 	.word	0x0000d060
        /*08b0*/ 	.word	0x00000002
        /*08b4*/ 	.word	0x00022860
        /*08b8*/ 	.short	0x010a
        /*08ba*/ 	.byte	0x3f
	.zero		1


	//   ....[64]....
        /*08bc*/ 	.word	0x0000da10
        /*08c0*/ 	.word	0x00000000
        /*08c4*/ 	.word	0x00022820
        /*08c8*/ 	.short	0x010a
        /*08ca*/ 	.byte	0x3f
	.zero		1


	//   ....[65]....
        /*08cc*/ 	.word	0x0000dbb0
        /*08d0*/ 	.word	0x00000006
        /*08d4*/ 	.word	0x00000000
        /*08d8*/ 	.short	0x010a
        /*08da*/ 	.byte	0x3f
	.zero		1


	//   ....[66]....
        /*08dc*/ 	.word	0x0000dc00
        /*08e0*/ 	.word	0x00000007
        /*08e4*/ 	.word	0x00000000
        /*08e8*/ 	.short	0x010a
        /*08ea*/ 	.byte	0x3f
	.zero		1


	//   ....[67]....
        /*08ec*/ 	.word	0x0000dc50
        /*08f0*/ 	.word	0x00000004
        /*08f4*/ 	.word	0x00000000
        /*08f8*/ 	.short	0x010a
        /*08fa*/ 	.byte	0x3f
	.zero		1


	//----- nvinfo : EIATTR_NUM_MBARRIERS
	.align		4
.L_1207:
        /*08fc*/ 	.byte	0x03, 0x38
        /*08fe*/ 	.short	0x0016


	//----- nvinfo : EIATTR_EXIT_INSTR_OFFSETS
	.align		4
        /*0900*/ 	.byte	0x04, 0x1c
        /*0902*/ 	.short	(.L_1209 - .L_1208)


	//   ....[0]....
.L_1208:
        /*0904*/ 	.word	0x00000a90


	//   ....[1]....
        /*0908*/ 	.word	0x000083e0


	//   ....[2]....
        /*090c*/ 	.word	0x00008440


	//   ....[3]....
        /*0910*/ 	.word	0x0000cab0


	//----- nvinfo : EIATTR_MAX_THREADS
	.align		4
.L_1209:
        /*0914*/ 	.byte	0x04, 0x05
        /*0916*/ 	.short	(.L_1211 - .L_1210)
.L_1210:
        /*0918*/ 	.word	0x00000180
        /*091c*/ 	.word	0x00000001
        /*0920*/ 	.word	0x00000001


	//----- nvinfo : EIATTR_CRS_STACK_SIZE
	.align		4
.L_1211:
        /*0924*/ 	.byte	0x04, 0x1e
        /*0926*/ 	.short	(.L_1213 - .L_1212)
.L_1212:
        /*0928*/ 	.word	0x00000000


	//----- nvinfo : EIATTR_CBANK_PARAM_SIZE
	.align		4
.L_1213:
        /*092c*/ 	.byte	0x03, 0x19
        /*092e*/ 	.short	0x0a70


	//----- nvinfo : EIATTR_PARAM_CBANK
	.align		4
        /*0930*/ 	.byte	0x04, 0x0a
        /*0932*/ 	.short	(.L_1215 - .L_1214)
	.align		4
.L_1214:
        /*0934*/ 	.word	index@(.nv.constant0._ZN7cutlass13device_kernelIN5flash11enable_sm90INS1_16FlashAttnFwdSm90INS1_25CollectiveMainloopFwdSm90ILi2EN4cute5tupleIJNS5_1CILi1EEES8_S8_EEENS6_IJNS7_ILi128EEENS7_ILi96EEENS7_ILi64EEEEEELi256ENS_6half_tEfNS_4arch4Sm90ELb0ELb0ELb0ELb1ELb0ELb0ELb0ELb1ELb0ELb0ELb0ELb0EEENS1_21CollectiveEpilogueFwdINS6_IJSA_NS7_ILi256EEESB_EEES9_SE_SG_Li256ELb1ELb0ELb0ELb0EEENS1_36VarlenDynamicPersistentTileSchedulerILi128ELi96ELi256ELi32ELb0ELb0ELb1ELb0ELb1ELb1EEEEEEEEEvNT_6ParamsE)
        /*0938*/ 	.short	0x0210
        /*093a*/ 	.short	0x0a70


	//----- nvinfo : EIATTR_SW_WAR
	.align		4
.L_1215:
        /*093c*/ 	.byte	0x04, 0x36
        /*093e*/ 	.short	(.L_1217 - .L_1216)
.L_1216:
        /*0940*/ 	.word	0x00000008
.L_1217:


//--------------------- .nv.info._ZN7cutlass13device_kernelIN5flash11enable_sm90INS1_16FlashAttnFwdSm90INS1_25CollectiveMainloopFwdSm90ILi2EN4cute5tupleIJNS5_1CILi1EEES8_S8_EEENS6_IJNS7_ILi128EEENS7_ILi96EEENS7_ILi64EEEEEELi256ENS_6half_tEfNS_4arch4Sm90ELb0ELb0ELb0ELb1ELb0ELb1ELb0ELb1ELb0ELb0ELb0ELb0EEENS1_21CollectiveEpilogueFwdINS6_IJSA_NS7_ILi256EEESB_EEES9_SE_SG_Li256ELb1ELb0ELb0ELb0EEENS1_36VarlenDynamicPersistentTileSchedulerILi128ELi96ELi256ELi32ELb0ELb0ELb1ELb0ELb1ELb1EEEEEEEEEvNT_6ParamsE --------------------------
	.section	.nv.info._ZN7cutlass13device_kernelIN5flash11enable_sm90INS1_16FlashAttnFwdSm90INS1_25CollectiveMainloopFwdSm90ILi2EN4cute5tupleIJNS5_1CILi1EEES8_S8_EEENS6_IJNS7_ILi128EEENS7_ILi96EEENS7_ILi64EEEEEELi256ENS_6half_tEfNS_4arch4Sm90ELb0ELb0ELb0ELb1ELb0ELb1ELb0ELb1ELb0ELb0ELb0ELb0EEENS1_21CollectiveEpilogueFwdINS6_IJSA_NS7_ILi256EEESB_EEES9_SE_SG_Li256ELb1ELb0ELb0ELb0EEENS1_36VarlenDynamicPersistentTileSchedulerILi128ELi96ELi256ELi32ELb0ELb0ELb1ELb0ELb1ELb1EEEEEEEEEvNT_6ParamsE,"",@"SHT_CUDA_INFO"
	.sectionflags	@""
	.align	4


	//----- nvinfo : EIATTR_CUDA_API_VERSION
	.align		4
        /*0000*/ 	.byte	0x04, 0x37
        /*0002*/ 	.short	(.L_1219 - .L_1218)
.L_1218:
        /*0004*/ 	.word	0x00000082


	//----- nvinfo : EIATTR_KPARAM_INFO
	.align		4
.L_1219:
        /*0008*/ 	.byte	0x04, 0x17
        /*000a*/ 	.short	(.L_1221 - .L_1220)
.L_1220:
        /*000c*/ 	.word	0x00000000
        /*0010*/ 	.short	0x0000
        /*0012*/ 	.short	0x0070
        /*0014*/ 	.byte	0x00, 0xf0, 0x01, 0x28


	//----- nvinfo : EIATTR_SPARSE_MMA_MASK
	.align		4
.L_1221:
        /*0018*/ 	.byte	0x03, 0x50
        /*001a*/ 	.short	0x0000


	//----- nvinfo : EIATTR_MAXREG_COUNT
	.align		4
        /*001c*/ 	.byte	0x03, 0x1b
        /*001e*/ 	.short	0x00a8


	//----- nvinfo : EIATTR_NUM_BARRIERS
	.align		4
        /*0020*/ 	.byte	0x02, 0x4c
        /*0022*/ 	.byte	0x10
	.zero		1


	//----- nvinfo : EIATTR_EXTERNS
	.align		4
        /*0024*/ 	.byte	0x04, 0x0f
        /*0026*/ 	.short	(.L_1223 - .L_1222)


	//   ....[0]....
	.align		4
.L_1222:
        /*0028*/ 	.word	index@(__assertfail)


	//----- nvinfo : EIATTR_ANNOTATIONS
	.align		4
.L_1223:
        /*002c*/ 	.byte	0x04, 0x55
        /*002e*/ 	.short	(.L_1225 - .L_1224)


	//   ....[0]....
.L_1224:
        /* <DEDUP_REMOVED lines=41> */


	//----- nvinfo : EIATTR_MERCURY_ISA_VERSION
	.align		4
.L_1225:
        /*02b0*/ 	.byte	0x03, 0x5f
        /*02b2*/ 	.short	0x0101


	//----- nvinfo : EIATTR_UNUSED_LOAD_BYTE_OFFSET
	.align		4
        /*02b4*/ 	.byte	0x04, 0x44
        /*02b6*/ 	.short	(.L_1227 - .L_1226)


	//   ....[0]....
.L_1226:
        /*02b8*/ 	.word	0x00000b00
        /*02bc*/ 	.word	0x0000fff0


	//   ....[1]....
        /*02c0*/ 	.word	0x0000c3e0
        /*02c4*/ 	.word	0x0000fff0


	//----- nvinfo : EIATTR_INT_WARP_WIDE_INSTR_OFFSETS
	.align		4
.L_1227:
        /*02c8*/ 	.byte	0x04, 0x31
        /*02ca*/ 	.short	(.L_1229 - .L_1228)


	//   ....[0]....
.L_1228:
        /*02cc*/ 	.word	0x000001c0


	//   ....[1]....
        /*02d0*/ 	.word	0x00000200


	//   ....[2]....
        /*02d4*/ 	.word	0x00000270


	//   ....[3]....
        /*02d8*/ 	.word	0x00010b00


	//   ....[4]....
        /*02dc*/ 	.word	0x00010b90


	//   ....[5]....
        /*02e0*/ 	.word	0x00011010


	//   ....[6]....
        /*02e4*/ 	.word	0x00011040


	//   ....[7]....
        /*02e8*/ 	.word	0x00013460


	//   ....[8]....
        /*02ec*/ 	.word	0x000134f0


	//----- nvinfo : EIATTR_COOP_GROUP_MASK_REGIDS
	.align		4
.L_1229:
        /*02f0*/ 	.byte	0x04, 0x29
        /*02f2*/ 	.short	(.L_1231 - .L_1230)


	//   ....[0]....
.L_1230:
        /*02f4*/ 	.word	0xffffffff


	//   ....[1]....
        /*02f8*/ 	.word	0xffffffff


	//   ....[2]....
        /*02fc*/ 	.word	0xffffffff


	//   ....[3]....
        /*0300*/ 	.word	0xffffffff


	//   ....[4]....
        /*0304*/ 	.word	0xffffffff


	//   ....[5]....
        /*0308*/ 	.word	0xffffffff


	//   ....[6]....
        /*030c*/ 	.word	0xffffffff


	//   ....[7]....
        /*0310*/ 	.word	0xffffffff


	//   ....[8]....
        /*0314*/ 	.word	0xffffffff


	//   ....[9]....
        /*0318*/ 	.word	0xffffffff


	//   ....[10]....
        /*031c*/ 	.word	0xffffffff


	//   ....[11]....
        /*0320*/ 	.word	0xffffffff


	//   ....[12]....
        /*0324*/ 	.word	0xffffffff


	//   ....[13]....
        /*0328*/ 	.word	0xffffffff


	//   ....[14]....
        /*032c*/ 	.word	0xffffffff


	//   ....[15]....
        /*0330*/ 	.word	0xffffffff


	//   ....[16]....
        /*0334*/ 	.word	0xffffffff


	//   ....[17]....
        /*0338*/ 	.word	0xffffffff


	//   ....[18]....
        /*033c*/ 	.word	0xffffffff


	//   ....[19]....
        /*0340*/ 	.word	0xffffffff


	//   ....[20]....
        /*0344*/ 	.word	0xffffffff


	//   ....[21]....
        /*0348*/ 	.word	0xffffffff


	//   ....[22]....
        /*034c*/ 	.word	0xffffffff


	//   ....[23]....
        /*0350*/ 	.word	0xffffffff


	//   ....[24]....
        /*0354*/ 	.word	0xffffffff


	//   ....[25]....
        /*0358*/ 	.word	0xffffffff


	//   ....[26]....
        /*035c*/ 	.word	0xffffffff


	//   ....[27]....
        /*0360*/ 	.word	0xffffffff


	//   ....[28]....
        /*0364*/ 	.word	0xffffffff


	//   ....[29]....
        /*0368*/ 	.word	0xffffffff


	//   ....[30]....
        /*036c*/ 	.word	0xffffffff


	//   ....[31]....
        /*0370*/ 	.word	0xffffffff


	//   ....[32]....
        /*0374*/ 	.word	0xffffffff


	//   ....[33]....
        /*0378*/ 	.word	0xffffffff


	//   ....[34]....
        /*037c*/ 	.word	0xffffffff


	//   ....[35]....
        /*0380*/ 	.word	0xffffffff


	//   ....[36]....
        /*0384*/ 	.word	0xffffffff


	//   ....[37]....
        /*0388*/ 	.word	0xffffffff


	//   ....[38]....
        /*038c*/ 	.word	0xffffffff


	//   ....[39]....
        /*0390*/ 	.word	0xffffffff


	//   ....[40]....
        /*0394*/ 	.word	0xffffffff


	//   ....[41]....
        /*0398*/ 	.word	0xffffffff


	//   ....[42]....
        /*039c*/ 	.word	0xffffffff


	//   ....[43]....
        /*03a0*/ 	.word	0xffffffff


	//   ....[44]....
        /*03a4*/ 	.word	0xffffffff


	//   ....[45]....
        /*03a8*/ 	.word	0xffffffff


	//   ....[46]....
        /*03ac*/ 	.word	0xffffffff


	//   ....[47]....
        /*03b0*/ 	.word	0xffffffff


	//   ....[48]....
        /*03b4*/ 	.word	0xffffffff


	//   ....[49]....
        /*03b8*/ 	.word	0xffffffff


	//   ....[50]....
        /*03bc*/ 	.word	0xffffffff


	//   ....[51]....
        /*03c0*/ 	.word	0xffffffff


	//   ....[52]....
        /*03c4*/ 	.word	0xffffffff


	//   ....[53]....
        /*03c8*/ 	.word	0xffffffff


	//   ....[54]....
        /*03cc*/ 	.word	0x0500000f


	//   ....[55]....
        /*03d0*/ 	.word	0x0500000f


	//   ....[56]....
        /*03d4*/ 	.word	0x0500000f


	//   ....[57]....
        /*03d8*/ 	.word	0x0500000f


	//   ....[58]....
        /*03dc*/ 	.word	0x0500000f


	//   ....[59]....
        /*03e0*/ 	.word	0x0500000f


	//   ....[60]....
        /*03e4*/ 	.word	0x0500000f


	//   ....[61]....
        /*03e8*/ 	.word	0x0500000f


	//   ....[62]....
        /*03ec*/ 	.word	0x0500000f


	//   ....[63]....
        /*03f0*/ 	.word	0x0500000f


	//   ....[64]....
        /*03f4*/ 	.word	0x0500000f


	//   ....[65]....
        /*03f8*/ 	.word	0x0500000f


	//   ....[66]....
        /*03fc*/ 	.word	0x0500000f


	//   ....[67]....
        /*0400*/ 	.word	0x0500000f


	//   ....[68]....
        /*0404*/ 	.word	0x0500000f


	//   ....[69]....
        /*0408*/ 	.word	0x0500000f


	//   ....[70]....
        /*040c*/ 	.word	0x0500000f


	//   ....[71]....
        /*0410*/ 	.word	0x0500000f


	//   ....[72]....
        /*0414*/ 	.word	0x0500000f


	//   ....[73]....
        /*0418*/ 	.word	0x0500000f


	//   ....[74]....
        /*041c*/ 	.word	0x0500000f


	//   ....[75]....
        /*0420*/ 	.word	0x0500000f


	//   ....[76]....
        /*0424*/ 	.word	0x0500000f


	//   ....[77]....
        /*0428*/ 	.word	0x0500000f


	//   ....[78]....
        /*042c*/ 	.word	0x0500000f


	//   ....[79]....
        /*0430*/ 	.word	0x0500000f


	//   ....[80]....
        /*0434*/ 	.word	0x0500000f


	//   ....[81]....
        /*0438*/ 	.word	0x0500000f


	//   ....[82]....
        /*043c*/ 	.word	0x0500000f


	//----- nvinfo : EIATTR_COOP_GROUP_INSTR_OFFSETS
	.align		4
.L_1231:
        /*0440*/ 	.byte	0x04, 0x28
        /*0442*/ 	.short	(.L_1233 - .L_1232)


	//   ....[0]....
.L_1232:
        /*0444*/ 	.word	0x00000070


	//   ....[1]....
        /*0448*/ 	.word	0x000001d0


	//   ....[2]....
        /*044c*/ 	.word	0x00000220


	//   ....[3]....
        /*0450*/ 	.word	0x00000450


	//   ....[4]....
        /*0454*/ 	.word	0x000005b0


	//   ....[5]....
        /*0458*/ 	.word	0x000006d0


	//   ....[6]....
        /*045c*/ 	.word	0x00000830


	//   ....[7]....
        /*0460*/ 	.word	0x000059d0


	//   ....[8]....
        /*0464*/ 	.word	0x000088c0


	//   ....[9]....
        /*0468*/ 	.word	0x000088f0


	//   ....[10]....
        /*046c*/ 	.word	0x00008d20


	//   ....[11]....
        /*0470*/ 	.word	0x00008d90


	//   ....[12]....
        /*0474*/ 	.word	0x00009fc0


	//   ....[13]....
        /*0478*/ 	.word	0x00009ff0


	//   ....[14]....
        /*047c*/ 	.word	0x0000a3b0


	//   ....[15]....
        /*0480*/ 	.word	0x0000a580


	//   ....[16]....
        /*0484*/ 	.word	0x0000b960


	//   ....[17]....
        /*0488*/ 	.word	0x0000b9a0


	//   ....[18]....
        /*048c*/ 	.word	0x0000ba20


	//   ....[19]....
        /*0490*/ 	.word	0x0000ba50


	//   ....[20]....
        /*0494*/ 	.word	0x0000ed20


	//   ....[21]....
        /*0498*/ 	.word	0x0000eeb0


	//   ....[22]....
        /*049c*/ 	.word	0x0000eee0


	//   ....[23]....
        /*04a0*/ 	.word	0x0000ef20


	//   ....[24]....
        /*04a4*/ 	.word	0x0000ef80


	//   ....[25]....
        /*04a8*/ 	.word	0x0000efe0


	//   ....[26]....
        /*04ac*/ 	.word	0x0000f020


	//   ....[27]....
        /*04b0*/ 	.word	0x0000f1d0


	//   ....[28]....
        /*04b4*/ 	.word	0x0000f230


	//   ....[29]....
        /*04b8*/ 	.word	0x0000f270


	//   ....[30]....
        /*04bc*/ 	.word	0x0000f2b0


	//   ....[31]....
        /*04c0*/ 	.word	0x0000f2e0


	//   ....[32]....
        /*04c4*/ 	.word	0x0000f310


	//   ....[33]....
        /*04c8*/ 	.word	0x0000f3a0


	//   ....[34]....
        /*04cc*/ 	.word	0x0000f3d0


	//   ....[35]....
        /*04d0*/ 	.word	0x0000f460


	//   ....[36]....
        /*04d4*/ 	.word	0x00013580


	//   ....[37]....
        /*04d8*/ 	.word	0x00013590


	//   ....[38]....
        /*04dc*/ 	.word	0x000136a0


	//   ....[39]....
        /*04e0*/ 	.word	0x00013700


	//   ....[40]....
        /*04e4*/ 	.word	0x00013740


	//   ....[41]....
        /*04e8*/ 	.word	0x00013780


	//   ....[42]....
        /*04ec*/ 	.word	0x000137b0


	//   ....[43]....
        /*04f0*/ 	.word	0x000137e0


	//   ....[44]....
        /*04f4*/ 	.word	0x00013970


	//   ....[45]....
        /*04f8*/ 	.word	0x000139d0


	//   ....[46]....
        /*04fc*/ 	.word	0x00013a10


	//   ....[47]....
        /*0500*/ 	.word	0x00013a50


	//   ....[48]....
        /*0504*/ 	.word	0x00013a80


	//   ....[49]....
        /*0508*/ 	.word	0x00013ab0


	//   ....[50]....
        /*050c*/ 	.word	0x00013b70


	//   ....[51]....
        /*0510*/ 	.word	0x00013b90


	//   ....[52]....
        /*0514*/ 	.word	0x00013c00


	//   ....[53]....
        /*0518*/ 	.word	0x00014050


	//   ....[54]....
        /*051c*/ 	.word	0x00014490


	//   ....[55]....
        /*0520*/ 	.word	0x00014530


	//   ....[56]....
        /*0524*/ 	.word	0x000145d0


	//   ....[57]....
        /*0528*/ 	.word	0x00014670


	//   ....[58]....
        /*052c*/ 	.word	0x00014710


	//   ....[59]....
        /*0530*/ 	.word	0x00014800


	//   ....[60]....
        /*0534*/ 	.word	0x000148a0


	//   ....[61]....
        /*0538*/ 	.word	0x00014940


	//   ....[62]....
        /*053c*/ 	.word	0x000149e0


	//   ....[63]....
        /*0540*/ 	.word	0x00014c40


	//   ....[64]....
        /*0544*/ 	.word	0x00014f20


	//   ....[65]....
        /*0548*/ 	.word	0x00015340


	//   ....[66]....
        /*054c*/ 	.word	0x000153d0


	//   ....[67]....
        /*0550*/ 	.word	0x00015470


	//   ....[68]....
        /*0554*/ 	.word	0x00015520


	//   ....[69]....
        /*0558*/ 	.word	0x000155a0


	//   ....[70]....
        /*055c*/ 	.word	0x00015620


	//   ....[71]....
        /*0560*/ 	.word	0x000156a0


	//   ....[72]....
        /*0564*/ 	.word	0x00015720


	//   ....[73]....
        /*0568*/ 	.word	0x000157b0


	//   ....[74]....
        /*056c*/ 	.word	0x00015860


	//   ....[75]....
        /*0570*/ 	.word	0x000158e0


	//   ....[76]....
        /*0574*/ 	.word	0x00015960


	//   ....[77]....
        /*0578*/ 	.word	0x000159e0


	//   ....[78]....
        /*057c*/ 	.word	0x00015a60


	//   ....[79]....
        /*0580*/ 	.word	0x00015ad0


	//   ....[80]....
        /*0584*/ 	.word	0x00015b70


	//   ....[81]....
        /*0588*/ 	.word	0x00015c00


	//   ....[82]....
        /*058c*/ 	.word	0x00015d20


	//----- nvinfo : EIATTR_REG_RECONFIG
	.align		4
.L_1233:
        /*0590*/ 	.byte	0x01, 0x54
	.zero		2


	//----- nvinfo : EIATTR_SYSCALL_OFFSETS
	.align		4
        /*0594*/ 	.byte	0x04, 0x46
        /*0596*/ 	.short	(.L_1235 - .L_1234)


	//   ....[0]....
.L_1234:
        /*0598*/ 	.word	0x000016e0


	//   ....[1]....
        /*059c*/ 	.word	0x00001830


	//   ....[2]....
        /*05a0*/ 	.word	0x00005b70


	//   ....[3]....
        /*05a4*/ 	.word	0x00006000


	//   ....[4]....
        /*05a8*/ 	.word	0x00010d20


	//   ....[5]....
        /*05ac*/ 	.word	0x00010e60


	//   ....[6]....
        /*05b0*/ 	.word	0x00010f60


	//----- nvinfo : EIATTR_MBARRIER_INSTR_OFFSETS
	.align		4
.L_1235:
        /*05b4*/ 	.byte	0x04, 0x39
        /*05b6*/ 	.short	(.L_1237 - .L_1236)


	//   ....[0]....
.L_1236:
        /*05b8*/ 	.word	0x00000300
        /*05bc*/ 	.word	0x000000ff
        /*05c0*/ 	.word	0x00022800
        /*05c4*/ 	.short	0x0100
        /*05c6*/ 	.byte	0x08
	.zero		1


	//   ....[1]....
        /*05c8*/ 	.word	0x00000310
        /*05cc*/ 	.word	0x000000ff
        /*05d0*/ 	.word	0x00022820
        /*05d4*/ 	.short	0x0100
        /*05d6*/ 	.byte	0x08
	.zero		1


	//   ....[2]....
        /*05d8*/ 	.word	0x00000400
        /*05dc*/ 	.word	0x000000ff
        /*05e0*/ 	.word	0x00022830
        /*05e4*/ 	.short	0x0100
        /*05e6*/ 	.byte	0x08
	.zero		1


	//   ....[3]....
        /*05e8*/ 	.word	0x00000410
        /*05ec*/ 	.word	0x000000ff
        /*05f0*/ 	.word	0x00022840
        /*05f4*/ 	.short	0x0100
        /*05f6*/ 	.byte	0x08
	.zero		1


	//   ....[4]....
        /*05f8*/ 	.word	0x00000420
        /*05fc*/ 	.word	0x000000ff
        /*0600*/ 	.word	0x00022838
        /*0604*/ 	.short	0x0100
        /*0606*/ 	.byte	0x08
	.zero		1


	//   ....[5]....
        /*0608*/ 	.word	0x00000430
        /*060c*/ 	.word	0x000000ff
        /*0610*/ 	.word	0x00022848
        /*0614*/ 	.short	0x0100
        /*0616*/ 	.byte	0x08
	.zero		1


	//   ....[6]....
        /*0618*/ 	.word	0x00000560
        /*061c*/ 	.word	0x000000ff
        /*0620*/ 	.word	0x00022850
        /*0624*/ 	.short	0x0100
        /*0626*/ 	.byte	0x08
	.zero		1


	//   ....[7]....
        /*0628*/ 	.word	0x00000570
        /*062c*/ 	.word	0x000000ff
        /*0630*/ 	.word	0x00022860
        /*0634*/ 	.short	0x0100
        /*0636*/ 	.byte	0x08
	.zero		1


	//   ....[8]....
        /*0638*/ 	.word	0x00000580
        /*063c*/ 	.word	0x000000ff
        /*0640*/ 	.word	0x00022858
        /*0644*/ 	.short	0x0100
        /*0646*/ 	.byte	0x08
	.zero		1


	//   ....[9]....
        /*0648*/ 	.word	0x00000590
        /*064c*/ 	.word	0x000000ff
        /*0650*/ 	.word	0x00022868
        /*0654*/ 	.short	0x0100
        /*0656*/ 	.byte	0x08
	.zero		1


	//   ....[10]....
        /*0658*/ 	.word	0x00000680
        /*065c*/ 	.word	0x000000ff
        /*0660*/ 	.word	0x00022870
        /*0664*/ 	.short	0x0100
        /*0666*/ 	.byte	0x06
	.zero		1


	//   ....[11]....
        /*0668*/ 	.word	0x00000690
        /*066c*/ 	.word	0x000000ff
        /*0670*/ 	.word	0x00022880
        /*0674*/ 	.short	0x0100
        /*0676*/ 	.byte	0x06
	.zero		1


	//   ....[12]....
        /*0678*/ 	.word	0x000006a0
        /*067c*/ 	.word	0x000000ff
        /*0680*/ 	.word	0x00022878
        /*0684*/ 	.short	0x0100
        /*0686*/ 	.byte	0x06
	.zero		1


	//   ....[13]....
        /*0688*/ 	.word	0x000006b0
        /*068c*/ 	.word	0x000000ff
        /*0690*/ 	.word	0x00022888
        /*0694*/ 	.short	0x0100
        /*0696*/ 	.byte	0x06
	.zero		1


	//   ....[14]....
        /*0698*/ 	.word	0x000007e0
        /*069c*/ 	.word	0x000000ff
        /*06a0*/ 	.word	0x00022890
        /*06a4*/ 	.short	0x0100
        /*06a6*/ 	.byte	0x08
	.zero		1


	//   ....[15]....
        /*06a8*/ 	.word	0x000007f0
        /*06ac*/ 	.word	0x000000ff
        /*06b0*/ 	.word	0x000228a0
        /*06b4*/ 	.short	0x0100
        /*06b6*/ 	.byte	0x08
	.zero		1


	//   ....[16]....
        /*06b8*/ 	.word	0x00000800
        /*06bc*/ 	.word	0x000000ff
        /*06c0*/ 	.word	0x00022898
        /*06c4*/ 	.short	0x0100
        /*06c6*/ 	.byte	0x08
	.zero		1


	//   ....[17]....
        /*06c8*/ 	.word	0x00000810
        /*06cc*/ 	.word	0x000000ff
        /*06d0*/ 	.word	0x000228a8
        /*06d4*/ 	.short	0x0100
        /*06d6*/ 	.byte	0x08
	.zero		1


	//   ....[18]....
        /*06d8*/ 	.word	0x00000940
        /*06dc*/ 	.word	0x000000ff
        /*06e0*/ 	.word	0x000228b0
        /*06e4*/ 	.short	0x0100
        /*06e6*/ 	.byte	0x08
	.zero		1


	//   ....[19]....
        /*06e8*/ 	.word	0x00000950
        /*06ec*/ 	.word	0x000000ff
        /*06f0*/ 	.word	0x000228c0
        /*06f4*/ 	.short	0x0100
        /*06f6*/ 	.byte	0x08
	.zero		1


	//   ....[20]....
        /*06f8*/ 	.word	0x00000960
        /*06fc*/ 	.word	0x000000ff
        /*0700*/ 	.word	0x000228b8
        /*0704*/ 	.short	0x0100
        /*0706*/ 	.byte	0x08
	.zero		1


	//   ....[21]....
        /*0708*/ 	.word	0x00000970
        /*070c*/ 	.word	0x000000ff
        /*0710*/ 	.word	0x000228c8
        /*0714*/ 	.short	0x0100
        /*0716*/ 	.byte	0x08
	.zero		1


	//   ....[22]....
        /*0718*/ 	.word	0x00002ab0
        /*071c*/ 	.word	0x0000005a
        /*0720*/ 	.word	0x00022890
        /*0724*/ 	.short	0x010a
        /*0726*/ 	.byte	0x3f
	.zero		1


	//   ....[23]....
        /*0728*/ 	.word	0x00003c30
        /*072c*/ 	.word	0x0000005a
        /*0730*/ 	.word	0x00022890
        /*0734*/ 	.short	0x010a
        /*0736*/ 	.byte	0x3f
	.zero		1


	//   ....[24]....
        /*0738*/ 	.word	0x00004c00
        /*073c*/ 	.word	0x0000005a
        /*0740*/ 	.word	0x00022890
        /*0744*/ 	.short	0x010a
        /*0746*/ 	.byte	0x3f
	.zero		1


	//   ....[25]....
        /*0748*/ 	.word	0x00004e10
        /*074c*/ 	.word	0x00000004
        /*0750*/ 	.word	0x00000000
        /*0754*/ 	.short	0x0101
        /*0756*/ 	.byte	0x3f
	.zero		1


	//   ....[26]....
        /*0758*/ 	.word	0x00004e50
        /*075c*/ 	.word	0x0000005a
        /*0760*/ 	.word	0x000228b0
        /*0764*/ 	.short	0x010a
        /*0766*/ 	.byte	0x3f
	.zero		1


	//   ....[27]....
        /*0768*/ 	.word	0x000054a0
        /*076c*/ 	.word	0x0000005a
        /*0770*/ 	.word	0x00000000
        /*0774*/ 	.short	0x0101
        /*0776*/ 	.byte	0x3f
	.zero		1


	//   ....[28]....
        /*0778*/ 	.word	0x00005c00
        /*077c*/ 	.word	0x00000012
        /*0780*/ 	.word	0x00022800
        /*0784*/ 	.short	0x010a
        /*0786*/ 	.byte	0x3f
	.zero		1


	//   ....[29]....
        /*0788*/ 	.word	0x00005c50
        /*078c*/ 	.word	0x00000012
        /*0790*/ 	.word	0x00022800
        /*0794*/ 	.short	0x010a
        /*0796*/ 	.byte	0x3f
	.zero		1


	//   ....[30]....
        /*0798*/ 	.word	0x000062d0
        /*079c*/ 	.word	0x00000012
        /*07a0*/ 	.word	0x00022800
        /*07a4*/ 	.short	0x010a
        /*07a6*/ 	.byte	0x3f
	.zero		1


	//   ....[31]....
        /*07a8*/ 	.word	0x00007140
        /*07ac*/ 	.word	0x00000012
        /*07b0*/ 	.word	0x00022800
        /*07b4*/ 	.short	0x010a
        /*07b6*/ 	.byte	0x3f
	.zero		1


	//   ....[32]....
        /*07b8*/ 	.word	0x00007f10
        /*07bc*/ 	.word	0x0000000d
        /*07c0*/ 	.word	0x00022830
        /*07c4*/ 	.short	0x010a
        /*07c6*/ 	.byte	0x3f
	.zero		1


	//   ....[33]....
        /*07c8*/ 	.word	0x00007fb0
        /*07cc*/ 	.word	0x0000000d
        /*07d0*/ 	.word	0x00022830
        /*07d4*/ 	.short	0x010a
        /*07d6*/ 	.byte	0x3f
	.zero		1


	//   ....[34]....
        /*07d8*/ 	.word	0x000091c0
        /*07dc*/ 	.word	0x00000014
        /*07e0*/ 	.word	0x00000000
        /*07e4*/ 	.short	0x0101
        /*07e6*/ 	.byte	0x3f
	.zero		1


	//   ....[35]....
        /*07e8*/ 	.word	0x00009630
        /*07ec*/ 	.word	0x0000000d
        /*07f0*/ 	.word	0x00022850
        /*07f4*/ 	.short	0x010a
        /*07f6*/ 	.byte	0x3f
	.zero		1


	//   ....[36]....
        /*07f8*/ 	.word	0x00009680
        /*07fc*/ 	.word	0x0000000d
        /*0800*/ 	.word	0x00022850
        /*0804*/ 	.short	0x010a
        /*0806*/ 	.byte	0x3f
	.zero		1


	//   ....[37]....
        /*0808*/ 	.word	0x00009a50
        /*080c*/ 	.word	0x0000000d
        /*0810*/ 	.word	0x00000000
        /*0814*/ 	.short	0x0101
        /*0816*/ 	.byte	0x3f
	.zero		1


	//   ....[38]....
        /*0818*/ 	.word	0x00009b60
        /*081c*/ 	.word	0x0000000e
        /*0820*/ 	.word	0x00022830
        /*0824*/ 	.short	0x010a
        /*0826*/ 	.byte	0x3f
	.zero		1


	//   ....[39]....
        /*0828*/ 	.word	0x00009bc0
        /*082c*/ 	.word	0x0000000e
        /*0830*/ 	.word	0x00022830
        /*0834*/ 	.short	0x010a
        /*0836*/ 	.byte	0x3f
	.zero		1


	//   ....[40]....
        /*0838*/ 	.word	0x0000a950
        /*083c*/ 	.word	0x0000009a
        /*0840*/ 	.word	0x00000000
        /*0844*/ 	.short	0x0101
        /*0846*/ 	.byte	0x3f
	.zero		1


	//   ....[41]....
        /*0848*/ 	.word	0x0000b530
        /*084c*/ 	.word	0x0000000e
        /*0850*/ 	.word	0x00022850
        /*0854*/ 	.short	0x010a
        /*0856*/ 	.byte	0x3f
	.zero		1


	//   ....[42]....
        /*0858*/ 	.word	0x0000b580
        /*085c*/ 	.word	0x0000000e
        /*0860*/ 	.word	0x00022850
        /*0864*/ 	.short	0x010a
        /*0866*/ 	.byte	0x3f
	.zero		1


	//   ....[43]....
        /*0868*/ 	.word	0x0000b930
        /*086c*/ 	.word	0x0000000e
        /*0870*/ 	.word	0x00000000
        /*0874*/ 	.short	0x0101
        /*0876*/ 	.byte	0x3f
	.zero		1


	//   ....[44]....
        /*0878*/ 	.word	0x0000da50
        /*087c*/ 	.word	0x00000000
        /*0880*/ 	.word	0x00000000
        /*0884*/ 	.short	0x0101
        /*0886*/ 	.byte	0x3f
	.zero		1


	//   ....[45]....
        /*0888*/ 	.word	0x0000fe90
        /*088c*/ 	.word	0x00000005
        /*0890*/ 	.word	0x00022820
        /*0894*/ 	.short	0x010a
        /*0896*/ 	.byte	0x3f
	.zero		1


	//   ....[46]....
        /*0898*/ 	.word	0x0000ff20
        /*089c*/ 	.word	0x00000006
        /*08a0*/ 	.word	0x000228a0
        /*08a4*/ 	.short	0x010a
        /*08a6*/ 	.byte	0x3f
	.zero		1


	//   ....[47]....
        /*08a8*/ 	.word	0x00010100
        /*08ac*/ 	.word	0x00000006
        /*08b0*/ 	.word	0x000228c0
        /*08b4*/ 	.short	0x010a
        /*08b6*/ 	.byte	0x3f
	.zero		1


	//   ....[48]....
        /*08b8*/ 	.word	0x00010510
        /*08bc*/ 	.word	0x00000007
        /*08c0*/ 	.word	0x000228a0
        /*08c4*/ 	.short	0x010a
        /*08c6*/ 	.byte	0x3f
	.zero		1


	//   ....[49]....
        /*08c8*/ 	.word	0x000106d0
        /*08cc*/ 	.word	0x00000007
        /*08d0*/ 	.word	0x000228c0
        /*08d4*/ 	.short	0x010a
        /*08d6*/ 	.byte	0x3f
	.zero		1


	//   ....[50]....
        /*08d8*/ 	.word	0x000114c0
        /*08dc*/ 	.word	0x00000005
        /*08e0*/ 	.word	0x00022840
        /*08e4*/ 	.short	0x010a
        /*08e6*/ 	.byte	0x3f
	.zero		1


	//   ....[51]....
        /*08e8*/ 	.word	0x000118c0
        /*08ec*/ 	.word	0x00000007
        /*08f0*/ 	.word	0x00022820
        /*08f4*/ 	.short	0x010a
        /*08f6*/ 	.byte	0x3f
	.zero		1


	//   ....[52]....
        /*08f8*/ 	.word	0x00011980
        /*08fc*/ 	.word	0x00000002
        /*0900*/ 	.word	0x00022860
        /*0904*/ 	.short	0x010a
        /*0906*/ 	.byte	0x3f
	.zero		1


	//   ....[53]....
        /*0908*/ 	.word	0x00011ff0
        /*090c*/ 	.word	0x00000002
        /*0910*/ 	.word	0x00022840
        /*0914*/ 	.short	0x010a
        /*0916*/ 	.byte	0x3f
	.zero		1


	//   ....[54]....
        /*0918*/ 	.word	0x00012200
        /*091c*/ 	.word	0x00000002
        /*0920*/ 	.word	0x00022860
        /*0924*/ 	.short	0x010a
        /*0926*/ 	.byte	0x3f
	.zero		1


	//   ....[55]....
        /*0928*/ 	.word	0x00012780
        /*092c*/ 	.word	0x00000003
        /*0930*/ 	.word	0x00022840
        /*0934*/ 	.short	0x010a
        /*0936*/ 	.byte	0x3f
	.zero		1


	//   ....[56]....
        /*0938*/ 	.word	0x00012980
        /*093c*/ 	.word	0x00000003
        /*0940*/ 	.word	0x00022860
        /*0944*/ 	.short	0x010a
        /*0946*/ 	.byte	0x3f
	.zero		1


	//   ....[57]....
        /*0948*/ 	.word	0x00012e80
        /*094c*/ 	.word	0x00000003
        /*0950*/ 	.word	0x00022840
        /*0954*/ 	.short	0x010a
        /*0956*/ 	.byte	0x3f
	.zero		1


	//   ....[58]....
        /*0958*/ 	.word	0x00013090
        /*095c*/ 	.word	0x00000003
        /*0960*/ 	.word	0x00022860
        /*0964*/ 	.short	0x010a
        /*0966*/ 	.byte	0x3f
	.zero		1


	//   ....[59]....
        /*0968*/ 	.word	0x00013fd0
        /*096c*/ 	.word	0x00000000
        /*0970*/ 	.word	0x00022820
        /*0974*/ 	.short	0x010a
        /*0976*/ 	.byte	0x3f
	.zero		1


	//   ....[60]....
        /*0978*/ 	.word	0x00014180
        /*097c*/ 	.word	0x00000006
        /*0980*/ 	.word	0x00000000
        /*0984*/ 	.short	0x010a
        /*0986*/ 	.byte	0x3f
	.zero		1


	//   ....[61]....
        /*0988*/ 	.word	0x000141f0
        /*098c*/ 	.word	0x00000007
        /*0990*/ 	.word	0x00000000
        /*0994*/ 	.short	0x010a
        /*0996*/ 	.byte	0x3f
	.zero		1


	//   ....[62]....
        /*0998*/ 	.word	0x00014260
        /*099c*/ 	.word	0x00000004
        /*09a0*/ 	.word	0x00000000
        /*09a4*/ 	.short	0x010a
        /*09a6*/ 	.byte	0x3f
	.zero		1


	//   ....[63]....
        /*09a8*/ 	.word	0x00014290
        /*09ac*/ 	.word	0x00000003
        /*09b0*/ 	.word	0x00000000
        /*09b4*/ 	.short	0x010a
        /*09b6*/ 	.byte	0x3f
	.zero		1


	//   ....[64]....
        /*09b8*/ 	.word	0x000142f0
        /*09bc*/ 	.word	0x0000005a
        /*09c0*/ 	.word	0x00022890
        /*09c4*/ 	.short	0x010a
        /*09c6*/ 	.byte	0x3f
	.zero		1


	//   ....[65]....
        /*09c8*/ 	.word	0x00014340
        /*09cc*/ 	.word	0x0000005a
        /*09d0*/ 	.word	0x00022890
        /*09d4*/ 	.short	0x010a
        /*09d6*/ 	.byte	0x3f
	.zero		1


	//   ....[66]....
        /*09d8*/ 	.word	0x00014390
        /*09dc*/ 	.word	0x0000005a
        /*09e0*/ 	.word	0x00022890
        /*09e4*/ 	.short	0x010a
        /*09e6*/ 	.byte	0x3f
	.zero		1


	//   ....[67]....
        /*09e8*/ 	.word	0x000143e0
        /*09ec*/ 	.word	0x0000005a
        /*09f0*/ 	.word	0x000228b0
        /*09f4*/ 	.short	0x010a
        /*09f6*/ 	.byte	0x3f
	.zero		1


	//   ....[68]....
        /*09f8*/ 	.word	0x00014750
        /*09fc*/ 	.word	0x00000012
        /*0a00*/ 	.word	0x00022800
        /*0a04*/ 	.short	0x010a
        /*0a06*/ 	.byte	0x3f
	.zero		1


	//   ....[69]....
        /*0a08*/ 	.word	0x00014a20
        /*0a0c*/ 	.word	0x00000012
        /*0a10*/ 	.word	0x00022800
        /*0a14*/ 	.short	0x010a
        /*0a16*/ 	.byte	0x3f
	.zero		1


	//   ....[70]....
        /*0a18*/ 	.word	0x00014a70
        /*0a1c*/ 	.word	0x0000000d
        /*0a20*/ 	.word	0x00022830
        /*0a24*/ 	.short	0x010a
        /*0a26*/ 	.byte	0x3f
	.zero		1


	//   ....[71]....
        /*0a28*/ 	.word	0x00014ac0
        /*0a2c*/ 	.word	0x0000000d
        /*0a30*/ 	.word	0x00022850
        /*0a34*/ 	.short	0x010a
        /*0a36*/ 	.byte	0x3f
	.zero		1


	//   ....[72]....
        /*0a38*/ 	.word	0x00014b10
        /*0a3c*/ 	.word	0x0000000e
        /*0a40*/ 	.word	0x00022830
        /*0a44*/ 	.short	0x010a
        /*0a46*/ 	.byte	0x3f
	.zero		1


	//   ....[73]....
        /*0a48*/ 	.word	0x00014b60
        /*0a4c*/ 	.word	0x0000000e
        /*0a50*/ 	.word	0x00022850
        /*0a54*/ 	.short	0x010a
        /*0a56*/ 	.byte	0x3f
	.zero		1


	//   ....[74]....
        /*0a58*/ 	.word	0x00014d00
        /*0a5c*/ 	.word	0x00000005
        /*0a60*/ 	.word	0x00022820
        /*0a64*/ 	.short	0x010a
        /*0a66*/ 	.byte	0x3f
	.zero		1


	//   ....[75]....
        /*0a68*/ 	.word	0x00014d50
        /*0a6c*/ 	.word	0x00000006
        /*0a70*/ 	.word	0x000228a0
        /*0a74*/ 	.short	0x010a
        /*0a76*/ 	.byte	0x3f
	.zero		1


	//   ....[76]....
        /*0a78*/ 	.word	0x00014da0
        /*0a7c*/ 	.word	0x00000006
        /*0a80*/ 	.word	0x000228c0
        /*0a84*/ 	.short	0x010a
        /*0a86*/ 	.byte	0x3f
	.zero		1


	//   ....[77]....
        /*0a88*/ 	.word	0x00014df0
        /*0a8c*/ 	.word	0x00000007
        /*0a90*/ 	.word	0x000228a0
        /*0a94*/ 	.short	0x010a
        /*0a96*/ 	.byte	0x3f
	.zero		1


	//   ....[78]....
        /*0a98*/ 	.word	0x00014e40
        /*0a9c*/ 	.word	0x00000007
        /*0aa0*/ 	.word	0x000228c0
        /*0aa4*/ 	.short	0x010a
        /*0aa6*/ 	.byte	0x3f
	.zero		1


	//   ....[79]....
        /*0aa8*/ 	.word	0x00014fe0
        /*0aac*/ 	.word	0x00000005
        /*0ab0*/ 	.word	0x00022840
        /*0ab4*/ 	.short	0x010a
        /*0ab6*/ 	.byte	0x3f
	.zero		1


	//   ....[80]....
        /*0ab8*/ 	.word	0x00015060
        /*0abc*/ 	.word	0x00000005
        /*0ac0*/ 	.word	0x00022820
        /*0ac4*/ 	.short	0x010a
        /*0ac6*/ 	.byte	0x3f
	.zero		1


	//   ....[81]....
        /*0ac8*/ 	.word	0x000150b0
        /*0acc*/ 	.word	0x00000002
        /*0ad0*/ 	.word	0x00022860
        /*0ad4*/ 	.short	0x010a
        /*0ad6*/ 	.byte	0x3f
	.zero		1


	//   ....[82]....
        /*0ad8*/ 	.word	0x00015100
        /*0adc*/ 	.word	0x00000002
        /*0ae0*/ 	.word	0x00022840
        /*0ae4*/ 	.short	0x010a
        /*0ae6*/ 	.byte	0x3f
	.zero		1


	//   ....[83]....
        /*0ae8*/ 	.word	0x00015150
        /*0aec*/ 	.word	0x00000002
        /*0af0*/ 	.word	0x00022860
        /*0af4*/ 	.short	0x010a
        /*0af6*/ 	.byte	0x3f
	.zero		1


	//   ....[84]....
        /*0af8*/ 	.word	0x000151a0
        /*0afc*/ 	.word	0x00000003
        /*0b00*/ 	.word	0x00022840
        /*0b04*/ 	.short	0x010a
        /*0b06*/ 	.byte	0x3f
	.zero		1


	//   ....[85]....
        /*0b08*/ 	.word	0x000151f0
        /*0b0c*/ 	.word	0x00000003
        /*0b10*/ 	.word	0x00022860
        /*0b14*/ 	.short	0x010a
        /*0b16*/ 	.byte	0x3f
	.zero		1


	//   ....[86]....
        /*0b18*/ 	.word	0x00015240
        /*0b1c*/ 	.word	0x00000003
        /*0b20*/ 	.word	0x00022840
        /*0b24*/ 	.short	0x010a
        /*0b26*/ 	.byte	0x3f
	.zero		1


	//   ....[87]....
        /*0b28*/ 	.word	0x00015290
        /*0b2c*/ 	.word	0x00000003
        /*0b30*/ 	.word	0x00022860
        /*0b34*/ 	.short	0x010a
        /*0b36*/ 	.byte	0x3f
	.zero		1


	//   ....[88]....
        /*0b38*/ 	.word	0x00015c40
        /*0b3c*/ 	.word	0x00000000
        /*0b40*/ 	.word	0x00022820
        /*0b44*/ 	.short	0x010a
        /*0b46*/ 	.byte	0x3f
	.zero		1


	//   ....[89]....
        /*0b48*/ 	.word	0x00015de0
        /*0b4c*/ 	.word	0x00000006
        /*0b50*/ 	.word	0x00000000
        /*0b54*/ 	.short	0x010a
        /*0b56*/ 	.byte	0x3f
	.zero		1


	//   ....[90]....
        /*0b58*/ 	.word	0x00015e30
        /*0b5c*/ 	.word	0x00000007
        /*0b60*/ 	.word	0x00000000
        /*0b64*/ 	.short	0x010a
        /*0b66*/ 	.byte	0x3f
	.zero		1


	//   ....[91]....
        /*0b68*/ 	.word	0x00015e80
        /*0b6c*/ 	.word	0x00000004
        /*0b70*/ 	.word	0x00000000
        /*0b74*/ 	.short	0x010a
        /*0b76*/ 	.byte	0x3f
	.zero		1


	//----- nvinfo : EIATTR_NUM_MBARRIERS
	.align		4
.L_1237:
        /*0b78*/ 	.byte	0x03, 0x38
        /*0b7a*/ 	.short	0x0016


	//----- nvinfo : EIATTR_EXIT_INSTR_OFFSETS
	.align		4
        /*0b7c*/ 	.byte	0x04, 0x1c
        /*0b7e*/ 	.short	(.L_1239 - .L_1238)


	//   ....[0]....
.L_1238:
        /*0b80*/ 	.word	0x000142e0


	//----- nvinfo : EIATTR_MAX_THREADS
	.align		4
.L_1239:
        /*0b84*/ 	.byte	0x04, 0x05
        /*0b86*/ 	.short	(.L_1241 - .L_1240)
.L_1240:
        /*0b88*/ 	.word	0x00000180
        /*0b8c*/ 	.word	0x00000001
        /*0b90*/ 	.word	0x00000001


	//----- nvinfo : EIATTR_CRS_STACK_SIZE
	.align		4
.L_1241:
        /*0b94*/ 	.byte	0x04, 0x1e
        /*0b96*/ 	.short	(.L_1243 - .L_1242)
.L_1242:
        /*0b98*/ 	.word	0x00000000


	//----- nvinfo : EIATTR_CBANK_PARAM_SIZE
	.align		4
.L_1243:
        /*0b9c*/ 	.byte	0x03, 0x19
        /*0b9e*/ 	.short	0x0a70


	//----- nvinfo : EIATTR_PARAM_CBANK
	.align		4
        /*0ba0*/ 	.byte	0x04, 0x0a
        /*0ba2*/ 	.short	(.L_1245 - .L_1244)
	.align		4
.L_1244:
        /*0ba4*/ 	.word	index@(.nv.constant0._ZN7cutlass13device_kernelIN5flash11enable_sm90INS1_16FlashAttnFwdSm90INS1_25CollectiveMainloopFwdSm90ILi2EN4cute5tupleIJNS5_1CILi1EEES8_S8_EEENS6_IJNS7_ILi128EEENS7_ILi96EEENS7_ILi64EEEEEELi256ENS_6half_tEfNS_4arch4Sm90ELb0ELb0ELb0ELb1ELb0ELb1ELb0ELb1ELb0ELb0ELb0ELb0EEENS1_21CollectiveEpilogueFwdINS6_IJSA_NS7_ILi256EEESB_EEES9_SE_SG_Li256ELb1ELb0ELb0ELb0EEENS1_36VarlenDynamicPersistentTileSchedulerILi128ELi96ELi256ELi32ELb0ELb0ELb1ELb0ELb1ELb1EEEEEEEEEvNT_6ParamsE)
        /*0ba8*/ 	.short	0x0210
        /*0baa*/ 	.short	0x0a70


	//----- nvinfo : EIATTR_SW_WAR
	.align		4
.L_1245:
        /*0bac*/ 	.byte	0x04, 0x36
        /*0bae*/ 	.short	(.L_1247 - .L_1246)
.L_1246:
        /*0bb0*/ 	.word	0x00000008
.L_1247:


//--------------------- .nv.info._ZN7cutlass13device_kernelIN5flash11enable_sm90INS1_16FlashAttnFwdSm90INS1_25CollectiveMainloopFwdSm90ILi2EN4cute5tupleIJNS5_1CILi1EEES8_S8_EEENS6_IJNS7_ILi128EEENS7_ILi96EEENS7_ILi64EEEEEELi256ENS_6half_tEfNS_4arch4Sm90ELb0ELb0ELb0ELb1ELb0ELb0ELb1ELb1ELb0ELb0ELb0ELb0EEENS1_21CollectiveEpilogueFwdINS6_IJSA_NS7_ILi256EEESB_EEES9_SE_SG_Li256ELb1ELb0ELb0ELb0EEENS1_36VarlenDynamicPersistentTileSchedulerILi128ELi96ELi256ELi32ELb0ELb0ELb1ELb0ELb1ELb1EEEEEEEEEvNT_6ParamsE --------------------------
	.section	.nv.info._ZN7cutlass13device_kernelIN5flash11enable_sm90INS1_16FlashAttnFwdSm90INS1_25CollectiveMainloopFwdSm90ILi2EN4cute5tupleIJNS5_1CILi1EEES8_S8_EEENS6_IJNS7_ILi128EEENS7_ILi96EEENS7_ILi64EEEEEELi256ENS_6half_tEfNS_4arch4Sm90ELb0ELb0ELb0ELb1ELb0ELb0ELb1ELb1ELb0ELb0ELb0ELb0EEENS1_21CollectiveEpilogueFwdINS6_IJSA_NS7_ILi256EEESB_EEES9_SE_SG_Li256ELb1ELb0ELb0ELb0EEENS1_36VarlenDynamicPersistentTileSchedulerILi128ELi96ELi256ELi32ELb0ELb0ELb1ELb0ELb1ELb1EEEEEEEEEvNT_6ParamsE,"",@"SHT_CUDA_INFO"
	.sectionflags	@""
	.align	4


	//----- nvinfo : EIATTR_CUDA_API_VERSION
	.align		4
        /*0000*/ 	.byte	0x04, 0x37
        /*0002*/ 	.short	(.L_1249 - .L_1248)
.L_1248:
        /*0004*/ 	.word	0x00000082


	//----- nvinfo : EIATTR_KPARAM_INFO
	.align		4
.L_1249:
        /*0008*/ 	.byte	0x04, 0x17
        /*000a*/ 	.short	(.L_1251 - .L_1250)
.L_1250:
        /*000c*/ 	.word	0x00000000
        /*0010*/ 	.short	0x0000
        /*0012*/ 	.short	0x0070
        /*0014*/ 	.byte	0x00, 0xf0, 0x01, 0x2c


	//----- nvinfo : EIATTR_SPARSE_MMA_MASK
	.align		4
.L_1251:
        /*0018*/ 	.byte	0x03, 0x50
        /*001a*/ 	.short	0x0000


	//----- nvinfo : EIATTR_MAXREG_COUNT
	.align		4
        /*001c*/ 	.byte	0x03, 0x1b
        /*001e*/ 	.short	0x00a8


	//----- nvinfo : EIATTR_NUM_BARRIERS
	.align		4
        /*0020*/ 	.byte	0x02, 0x4c
        /*0022*/ 	.byte	0x10
	.zero		1


	//----- nvinfo : EIATTR_EXTERNS
	.align		4
        /*0024*/ 	.byte	0x04, 0x0f
        /*0026*/ 	.short	(.L_1253 - .L_1252)


	//   ....[0]....
	.align		4
.L_1252:
        /*0028*/ 	.word	index@(__assertfail)


	//----- nvinfo : EIATTR_ANNOTATIONS
	.align		4
.L_1253:
        /*002c*/ 	.byte	0x04, 0x55
        /*002e*/ 	.short	(.L_1255 - .L_1254)


	//   ....[0]....
.L_1254:
        /* <DEDUP_REMOVED lines=30> */


	//----- nvinfo : EIATTR_MERCURY_ISA_VERSION
	.align		4
.L_1255:
        /*0200*/ 	.byte	0x03, 0x5f
        /*0202*/ 	.short	0x0101


	//----- nvinfo : EIATTR_UNUSED_LOAD_BYTE_OFFSET
	.align		4
        /*0204*/ 	.byte	0x04, 0x44
        /*0206*/ 	.short	(.L_1257 - .L_1256)


	//   ....[0]....
.L_1256:
        /*0208*/ 	.word	0x00000ae0
        /*020c*/ 	.word	0x0000fff0


	//   ....[1]....
        /*0210*/ 	.word	0x00006a80
        /*0214*/ 	.word	0x0000fff0


	//----- nvinfo : EIATTR_INT_WARP_WIDE_INSTR_OFFSETS
	.align		4
.L_1257:
        /*0218*/ 	.byte	0x04, 0x31
        /*021a*/ 	.short	(.L_1259 - .L_1258)


	//   ....[0]....
.L_1258:
        /*021c*/ 	.word	0x00000190


	//   ....[1]....
        /*0220*/ 	.word	0x000001d0


	//   ....[2]....
        /*0224*/ 	.word	0x00000240


	//   ....[3]....
        /*0228*/ 	.word	0x00000250


	//   ....[4]....
        /*022c*/ 	.word	0x0000a460


	//   ....[5]....
        /*0230*/ 	.word	0x0000a4f0


	//   ....[6]....
        /*0234*/ 	.word	0x0000a980


	//   ....[7]....
        /*0238*/ 	.word	0x0000a9b0


	//   ....[8]....
        /*023c*/ 	.word	0x0000cfd0


	//   ....[9]....
        /*0240*/ 	.word	0x0000d060


	//----- nvinfo : EIATTR_COOP_GROUP_MASK_REGIDS
	.align		4
.L_1259:
        /*0244*/ 	.byte	0x04, 0x29
        /*0246*/ 	.short	(.L_1261 - .L_1260)


	//   ....[0]....
.L_1260:
        /*0248*/ 	.word	0xffffffff


	//   ....[1]....
        /*024c*/ 	.word	0xffffffff


	//   ....[2]....
        /*0250*/ 	.word	0xffffffff


	//   ....[3]....
        /*0254*/ 	.word	0xffffffff


	//   ....[4]....
        /*0258*/ 	.word	0xffffffff


	//   ....[5]....
        /*025c*/ 	.word	0xffffffff


	//   ....[6]....
        /*0260*/ 	.word	0xffffffff


	//   ....[7]....
        /*0264*/ 	.word	0xffffffff


	//   ....[8]....
        /*0268*/ 	.word	0xffffffff


	//   ....[9]....
        /*026c*/ 	.word	0xffffffff


	//   ....[10]....
        /*0270*/ 	.word	0xffffffff


	//   ....[11]....
        /*0274*/ 	.word	0xffffffff


	//   ....[12]....
        /*0278*/ 	.word	0xffffffff


	//   ....[13]....
        /*027c*/ 	.word	0xffffffff


	//   ....[14]....
        /*0280*/ 	.word	0xffffffff


	//   ....[15]....
        /*0284*/ 	.word	0xffffffff


	//   ....[16]....
        /*0288*/ 	.word	0xffffffff


	//   ....[17]....
        /*028c*/ 	.word	0xffffffff


	//   ....[18]....
        /*0290*/ 	.word	0xffffffff


	//   ....[19]....
        /*0294*/ 	.word	0xffffffff


	//   ....[20]....
        /*0298*/ 	.word	0xffffffff


	//   ....[21]....
        /*029c*/ 	.word	0xffffffff


	//   ....[22]....
        /*02a0*/ 	.word	0xffffffff


	//   ....[23]....
        /*02a4*/ 	.word	0xffffffff


	//   ....[24]....
        /*02a8*/ 	.word	0xffffffff


	//   ....[25]....
        /*02ac*/ 	.word	0xffffffff


	//   ....[26]....
        /*02b0*/ 	.word	0xffffffff


	//   ....[27]....
        /*02b4*/ 	.word	0xffffffff


	//   ....[28]....
        /*02b8*/ 	.word	0xffffffff


	//   ....[29]....
        /*02bc*/ 	.word	0xffffffff


	//   ....[30]....
        /*02c0*/ 	.word	0xffffffff


	//   ....[31]....
        /*02c4*/ 	.word	0xffffffff


	//   ....[32]....
        /*02c8*/ 	.word	0xffffffff


	//   ....[33]....
        /*02cc*/ 	.word	0xffffffff


	//   ....[34]....
        /*02d0*/ 	.word	0xffffffff


	//   ....[35]....
        /*02d4*/ 	.word	0xffffffff


	//   ....[36]....
        /*02d8*/ 	.word	0xffffffff


	//   ....[37]....
        /*02dc*/ 	.word	0xffffffff


	//   ....[38]....
        /*02e0*/ 	.word	0xffffffff


	//   ....[39]....
        /*02e4*/ 	.word	0xffffffff


	//   ....[40]....
        /*02e8*/ 	.word	0xffffffff


	//   ....[41]....
        /*02ec*/ 	.word	0xffffffff


	//   ....[42]....
        /*02f0*/ 	.word	0xffffffff


	//   ....[43]....
        /*02f4*/ 	.word	0xffffffff


	//   ....[44]....
        /*02f8*/ 	.word	0xffffffff


	//   ....[45]....
        /*02fc*/ 	.word	0xffffffff


	//   ....[46]....
        /*0300*/ 	.word	0xffffffff


	//   ....[47]....
        /*0304*/ 	.word	0xffffffff


	//   ....[48]....
        /*0308*/ 	.word	0xffffffff


	//   ....[49]....
        /*030c*/ 	.word	0xffffffff


	//   ....[50]....
        /*0310*/ 	.word	0xffffffff


	//   ....[51]....
        /*0314*/ 	.word	0xffffffff


	//   ....[52]....
        /*0318*/ 	.word	0xffffffff


	//   ....[53]....
        /*031c*/ 	.word	0xffffffff


	//   ....[54]....
        /*0320*/ 	.word	0x0500000f


	//   ....[55]....
        /*0324*/ 	.word	0x0500000f


	//   ....[56]....
        /*0328*/ 	.word	0x0500000f


	//   ....[57]....
        /*032c*/ 	.word	0x0500000f


	//   ....[58]....
        /*0330*/ 	.word	0x0500000f


	//   ....[59]....
        /*0334*/ 	.word	0x0500000f


	//   ....[60]....
        /*0338*/ 	.word	0x0500000f


	//   ....[61]....
        /*033c*/ 	.word	0x0500000f


	//   ....[62]....
        /*0340*/ 	.word	0x0500000f


	//   ....[63]....
        /*0344*/ 	.word	0x0500000f


	//   ....[64]....
        /*0348*/ 	.word	0x0500000f


	//   ....[65]....
        /*034c*/ 	.word	0x0500000f


	//   ....[66]....
        /*0350*/ 	.word	0x0500000f


	//   ....[67]....
        /*0354*/ 	.word	0x0500000f


	//   ....[68]....
        /*0358*/ 	.word	0x0500000f


	//   ....[69]....
        /*035c*/ 	.word	0x0500000f


	//   ....[70]....
        /*0360*/ 	.word	0x0500000f


	//   ....[71]....
        /*0364*/ 	.word	0x0500000f


	//   ....[72]....
        /*0368*/ 	.word	0x0500000f


	//----- nvinfo : EIATTR_COOP_GROUP_INSTR_OFFSETS
	.align		4
.L_1261:
        /*036c*/ 	.byte	0x04, 0x28
        /*036e*/ 	.short	(.L_1263 - .L_1262)


	//   ....[0]....
.L_1262:
        /*0370*/ 	.word	0x00000070


	//   ....[1]....
        /*0374*/ 	.word	0x000001a0


	//   ....[2]....
        /*0378*/ 	.word	0x000001f0


	//   ....[3]....
        /*037c*/ 	.word	0x00000440


	//   ....[4]....
        /*0380*/ 	.word	0x000005a0


	//   ....[5]....
        /*0384*/ 	.word	0x000006c0


	//   ....[6]....
        /*0388*/ 	.word	0x00000820


	//   ....[7]....
        /*038c*/ 	.word	0x000016a0


	//   ....[8]....
        /*0390*/ 	.word	0x00002ed0


	//   ....[9]....
        /*0394*/ 	.word	0x00002f00


	//   ....[10]....
        /*0398*/ 	.word	0x00002f20


	//   ....[11]....
        /*039c*/ 	.word	0x00002f40


	//   ....[12]....
        /*03a0*/ 	.word	0x00004950


	//   ....[13]....
        /*03a4*/ 	.word	0x000049b0


	//   ....[14]....
        /*03a8*/ 	.word	0x000049d0


	//   ....[15]....
        /*03ac*/ 	.word	0x000049f0


	//   ....[16]....
        /*03b0*/ 	.word	0x00005fe0


	//   ....[17]....
        /*03b4*/ 	.word	0x00006020


	//   ....[18]....
        /*03b8*/ 	.word	0x000060f0


	//   ....[19]....
        /*03bc*/ 	.word	0x00006140


	//   ....[20]....
        /*03c0*/ 	.word	0x000095d0


	//   ....[21]....
        /*03c4*/ 	.word	0x00009760


	//   ....[22]....
        /*03c8*/ 	.word	0x00009790


	//   ....[23]....
        /*03cc*/ 	.word	0x000097d0


	//   ....[24]....
        /*03d0*/ 	.word	0x00009830


	//   ....[25]....
        /*03d4*/ 	.word	0x00009890


	//   ....[26]....
        /*03d8*/ 	.word	0x000098d0


	//   ....[27]....
        /*03dc*/ 	.word	0x00009a80


	//   ....[28]....
        /*03e0*/ 	.word	0x00009ae0


	//   ....[29]....
        /*03e4*/ 	.word	0x00009b20


	//   ....[30]....
        /*03e8*/ 	.word	0x00009b60


	//   ....[31]....
        /*03ec*/ 	.word	0x00009b90


	//   ....[32]....
        /*03f0*/ 	.word	0x00009bc0


	//   ....[33]....
        /*03f4*/ 	.word	0x00009c50


	//   ....[34]....
        /*03f8*/ 	.word	0x00009c80


	//   ....[35]....
        /*03fc*/ 	.word	0x00009d10


	//   ....[36]....
        /*0400*/ 	.word	0x0000d0f0


	//   ....[37]....
        /*0404*/ 	.word	0x0000d100


	//   ....[38]....
        /*0408*/ 	.word	0x0000d210


	//   ....[39]....
        /*040c*/ 	.word	0x0000d270


	//   ....[40]....
        /*0410*/ 	.word	0x0000d2b0


	//   ....[41]....
        /*0414*/ 	.word	0x0000d2f0


	//   ....[42]....
        /*0418*/ 	.word	0x0000d320


	//   ....[43]....
        /*041c*/ 	.word	0x0000d350


	//   ....[44]....
        /*0420*/ 	.word	0x0000d4e0


	//   ....[45]....
        /*0424*/ 	.word	0x0000d540


	//   ....[46]....
        /*0428*/ 	.word	0x0000d580


	//   ....[47]....
        /*042c*/ 	.word	0x0000d5c0


	//   ....[48]....
        /*0430*/ 	.word	0x0000d5f0


	//   ....[49]....
        /*0434*/ 	.word	0x0000d620


	//   ....[50]....
        /*0438*/ 	.word	0x0000d6e0


	//   ....[51]....
        /*043c*/ 	.word	0x0000d700


	//   ....[52]....
        /*0440*/ 	.word	0x0000d770


	//   ....[53]....
        /*0444*/ 	.word	0x0000dba0


	//   ....[54]....
        /*0448*/ 	.word	0x0000e100


	//   ....[55]....
        /*044c*/ 	.word	0x0000e520


	//   ....[56]....
        /*0450*/ 	.word	0x0000e5b0


	//   ....[57]....
        /*0454*/ 	.word	0x0000e650


	//   ....[58]....
        /*0458*/ 	.word	0x0000e700


	//   ....[59]....
        /*045c*/ 	.word	0x0000e780


	//   ....[60]....
        /*0460*/ 	.word	0x0000e800


	//   ....[61]....
        /*0464*/ 	.word	0x0000e880


	//   ....[62]....
        /*0468*/ 	.word	0x0000e900


	//   ....[63]....
        /*046c*/ 	.word	0x0000e990


	//   ....[64]....
        /*0470*/ 	.word	0x0000ea40


	//   ....[65]....
        /*0474*/ 	.word	0x0000eac0


	//   ....[66]....
        /*0478*/ 	.word	0x0000eb40


	//   ....[67]....
        /*047c*/ 	.word	0x0000ebc0


	//   ....[68]....
        /*0480*/ 	.word	0x0000ec40


	//   ....[69]....
        /*0484*/ 	.word	0x0000ecb0


	//   ....[70]....
        /*0488*/ 	.word	0x0000ed50


	//   ....[71]....
        /*048c*/ 	.word	0x0000ede0


	//   ....[72]....
        /*0490*/ 	.word	0x0000ef00


	//----- nvinfo : EIATTR_REG_RECONFIG
	.align		4
.L_1263:
        /*0494*/ 	.byte	0x01, 0x54
	.zero		2


	//----- nvinfo : EIATTR_SYSCALL_OFFSETS
	.align		4
        /*0498*/ 	.byte	0x04, 0x46
        /*049a*/ 	.short	(.L_1265 - .L_1264)


	//   ....[0]....
.L_1264:
        /*049c*/ 	.word	0x00001810


	//   ....[1]....
        /*04a0*/ 	.word	0x0000a680


	//   ....[2]....
        /*04a4*/ 	.word	0x0000a7c0


	//   ....[3]....
        /*04a8*/ 	.word	0x0000a8c0


	//----- nvinfo : EIATTR_MBARRIER_INSTR_OFFSETS
	.align		4
.L_1265:
        /*04ac*/ 	.byte	0x04, 0x39
        /*04ae*/ 	.short	(.L_1267 - .L_1266)


	//   ....[0]....
.L_1266:
        /*04b0*/ 	.word	0x000002e0
        /*04b4*/ 	.word	0x000000ff
        /*04b8*/ 	.word	0x00032400
        /*04bc*/ 	.short	0x0100
        /*04be*/ 	.byte	0x08
	.zero		1


	//   ....[1]....
        /*04c0*/ 	.word	0x000002f0
        /*04c4*/ 	.word	0x000000ff
        /*04c8*/ 	.word	0x00032410
        /*04cc*/ 	.short	0x0100
        /*04ce*/ 	.byte	0x08
	.zero		1


	//   ....[2]....
        /*04d0*/ 	.word	0x00000300
        /*04d4*/ 	.word	0x000000ff
        /*04d8*/ 	.word	0x00032420
        /*04dc*/ 	.short	0x0100
        /*04de*/ 	.byte	0x08
	.zero		1


	//   ....[3]....
        /*04e0*/ 	.word	0x000003f0
        /*04e4*/ 	.word	0x000000ff
        /*04e8*/ 	.word	0x00032430
        /*04ec*/ 	.short	0x0100
        /*04ee*/ 	.byte	0x08
	.zero		1


	//   ....[4]....
        /*04f0*/ 	.word	0x00000400
        /*04f4*/ 	.word	0x000000ff
        /*04f8*/ 	.word	0x00032440
        /*04fc*/ 	.short	0x0100
        /*04fe*/ 	.byte	0x08
	.zero		1


	//   ....[5]....
        /*0500*/ 	.word	0x00000410
        /*0504*/ 	.word	0x000000ff
        /*0508*/ 	.word	0x00032438
        /*050c*/ 	.short	0x0100
        /*050e*/ 	.byte	0x08
	.zero		1


	//   ....[6]....
        /*0510*/ 	.word	0x00000420
        /*0514*/ 	.word	0x000000ff
        /*0518*/ 	.word	0x00032448
        /*051c*/ 	.short	0x0100
        /*051e*/ 	.byte	0x08
	.zero		1


	//   ....[7]....
        /*0520*/ 	.word	0x00000550
        /*0524*/ 	.word	0x000000ff
        /*0528*/ 	.word	0x00032450
        /*052c*/ 	.short	0x0100
        /*052e*/ 	.byte	0x08
	.zero		1


	//   ....[8]....
        /*0530*/ 	.word	0x00000560
        /*0534*/ 	.word	0x000000ff
        /*0538*/ 	.word	0x00032460
        /*053c*/ 	.short	0x0100
        /*053e*/ 	.byte	0x08
	.zero		1


	//   ....[9]....
        /*0540*/ 	.word	0x00000570
        /*0544*/ 	.word	0x000000ff
        /*0548*/ 	.word	0x00032458
        /*054c*/ 	.short	0x0100
        /*054e*/ 	.byte	0x08
	.zero		1


	//   ....[10]....
        /*0550*/ 	.word	0x00000580
        /*0554*/ 	.word	0x000000ff
        /*0558*/ 	.word	0x00032468
        /*055c*/ 	.short	0x0100
        /*055e*/ 	.byte	0x08
	.zero		1


	//   ....[11]....
        /*0560*/ 	.word	0x00000670
        /*0564*/ 	.word	0x000000ff
        /*0568*/ 	.word	0x00032470
        /*056c*/ 	.short	0x0100
        /*056e*/ 	.byte	0x06
	.zero		1


	//   ....[12]....
        /*0570*/ 	.word	0x00000680
        /*0574*/ 	.word	0x000000ff
        /*0578*/ 	.word	0x00032480
        /*057c*/ 	.short	0x0100
        /*057e*/ 	.byte	0x06
	.zero		1


	//   ....[13]....
        /*0580*/ 	.word	0x00000690
        /*0584*/ 	.word	0x000000ff
        /*0588*/ 	.word	0x00032478
        /*058c*/ 	.short	0x0100
        /*058e*/ 	.byte	0x06
	.zero		1


	//   ....[14]....
        /*0590*/ 	.word	0x000006a0
        /*0594*/ 	.word	0x000000ff
        /*0598*/ 	.word	0x00032488
        /*059c*/ 	.short	0x0100
        /*059e*/ 	.byte	0x06
	.zero		1


	//   ....[15]....
        /*05a0*/ 	.word	0x000007d0
        /*05a4*/ 	.word	0x000000ff
        /*05a8*/ 	.word	0x00032490
        /*05ac*/ 	.short	0x0100
        /*05ae*/ 	.byte	0x08
	.zero		1


	//   ....[16]....
        /*05b0*/ 	.word	0x000007e0
        /*05b4*/ 	.word	0x000000ff
        /*05b8*/ 	.word	0x000324a0
        /*05bc*/ 	.short	0x0100
        /*05be*/ 	.byte	0x08
	.zero		1


	//   ....[17]....
        /*05c0*/ 	.word	0x000007f0
        /*05c4*/ 	.word	0x000000ff
        /*05c8*/ 	.word	0x00032498
        /*05cc*/ 	.short	0x0100
        /*05ce*/ 	.byte	0x08
	.zero		1


	//   ....[18]....
        /*05d0*/ 	.word	0x00000800
        /*05d4*/ 	.word	0x000000ff
        /*05d8*/ 	.word	0x000324a8
        /*05dc*/ 	.short	0x0100
        /*05de*/ 	.byte	0x08
	.zero		1


	//   ....[19]....
        /*05e0*/ 	.word	0x00000930
        /*05e4*/ 	.word	0x000000ff
        /*05e8*/ 	.word	0x000324b0
        /*05ec*/ 	.short	0x0100
        /*05ee*/ 	.byte	0x08
	.zero		1


	//   ....[20]....
        /*05f0*/ 	.word	0x00000940
        /*05f4*/ 	.word	0x000000ff
        /*05f8*/ 	.word	0x000324c0
        /*05fc*/ 	.short	0x0100
        /*05fe*/ 	.byte	0x08
	.zero		1


	//   ....[21]....
        /*0600*/ 	.word	0x00000950
        /*0604*/ 	.word	0x000000ff
        /*0608*/ 	.word	0x000324b8
        /*060c*/ 	.short	0x0100
        /*060e*/ 	.byte	0x08
	.zero		1


	//   ....[22]....
        /*0610*/ 	.word	0x00000960
        /*0614*/ 	.word	0x000000ff
        /*0618*/ 	.word	0x000324c8
        /*061c*/ 	.short	0x0100
        /*061e*/ 	.byte	0x08
	.zero		1


	//   ....[23]....
        /*0620*/ 	.word	0x000018d0
        /*0624*/ 	.word	0x00000005
        /*0628*/ 	.word	0x00032400
        /*062c*/ 	.short	0x010a
        /*062e*/ 	.byte	0x3f
	.zero		1


	//   ....[24]....
        /*0630*/ 	.word	0x000019b0
        /*0634*/ 	.word	0x00000003
        /*0638*/ 	.word	0x00032430
        /*063c*/ 	.short	0x010a
        /*063e*/ 	.byte	0x3f
	.zero		1


	//   ....[25]....
        /*0640*/ 	.word	0x00001a00
        /*0644*/ 	.word	0x00000003
        /*0648*/ 	.word	0x00032430
        /*064c*/ 	.short	0x010a
        /*064e*/ 	.byte	0x3f
	.zero		1


	//   ....[26]....
        /*0650*/ 	.word	0x00001d70
        /*0654*/ 	.word	0x00000005
        /*0658*/ 	.word	0x00032410
        /*065c*/ 	.short	0x010a
        /*065e*/ 	.byte	0x3f
	.zero		1


	//   ....[27]....
        /*0660*/ 	.word	0x00001db0
        /*0664*/ 	.word	0x00000003
        /*0668*/ 	.word	0x00032450
        /*066c*/ 	.short	0x010a
        /*066e*/ 	.byte	0x3f
	.zero		1


	//   ....[28]....
        /*0670*/ 	.word	0x00001df0
        /*0674*/ 	.word	0x00000003
        /*0678*/ 	.word	0x00032450
        /*067c*/ 	.short	0x010a
        /*067e*/ 	.byte	0x3f
	.zero		1


	//   ....[29]....
        /*0680*/ 	.word	0x00003150
        /*0684*/ 	.word	0x00000018
        /*0688*/ 	.word	0x00000000
        /*068c*/ 	.short	0x0101
        /*068e*/ 	.byte	0x3f
	.zero		1


	//   ....[30]....
        /*0690*/ 	.word	0x00003c80
        /*0694*/ 	.word	0x00000003
        /*0698*/ 	.word	0x00000000
        /*069c*/ 	.short	0x0101
        /*069e*/ 	.byte	0x3f
	.zero		1


	//   ....[31]....
        /*06a0*/ 	.word	0x00003de0
        /*06a4*/ 	.word	0x000000ff
        /*06a8*/ 	.word	0x00032430
        /*06ac*/ 	.short	0x010a
        /*06ae*/ 	.byte	0x05
	.zero		1


	//   ....[32]....
        /*06b0*/ 	.word	0x00003e20
        /*06b4*/ 	.word	0x000000ff
        /*06b8*/ 	.word	0x00032430
        /*06bc*/ 	.short	0x010a
        /*06be*/ 	.byte	0x05
	.zero		1


	//   ....[33]....
        /*06c0*/ 	.word	0x00004030
        /*06c4*/ 	.word	0x000000ff
        /*06c8*/ 	.word	0x00032450
        /*06cc*/ 	.short	0x010a
        /*06ce*/ 	.byte	0x05
	.zero		1


	//   ....[34]....
        /*06d0*/ 	.word	0x00004070
        /*06d4*/ 	.word	0x000000ff
        /*06d8*/ 	.word	0x00032450
        /*06dc*/ 	.short	0x010a
        /*06de*/ 	.byte	0x05
	.zero		1


	//   ....[35]....
        /*06e0*/ 	.word	0x00004c40
        /*06e4*/ 	.word	0x00000098
        /*06e8*/ 	.word	0x00000000
        /*06ec*/ 	.short	0x0101
        /*06ee*/ 	.byte	0x3f
	.zero		1


	//   ....[36]....
        /*06f0*/ 	.word	0x00005fc0
        /*06f4*/ 	.word	0x000000d6
        /*06f8*/ 	.word	0x00000000
        /*06fc*/ 	.short	0x0101
        /*06fe*/ 	.byte	0x3f
	.zero		1


	//   ....[37]....
        /*0700*/ 	.word	0x000081e0
        /*0704*/ 	.word	0x00000000
        /*0708*/ 	.word	0x00000000
        /*070c*/ 	.short	0x0101
        /*070e*/ 	.byte	0x3f
	.zero		1


	//   ....[38]....
        /*0710*/ 	.word	0x0000ae20
        /*0714*/ 	.word	0x00000008
        /*0718*/ 	.word	0x00032440
        /*071c*/ 	.short	0x010a
        /*071e*/ 	.byte	0x3f
	.zero		1


	//   ....[39]....
        /*0720*/ 	.word	0x0000b440
        /*0724*/ 	.word	0x00000008
        /*0728*/ 	.word	0x00032420
        /*072c*/ 	.short	0x010a
        /*072e*/ 	.byte	0x3f
	.zero		1


	//   ....[40]....
        /*0730*/ 	.word	0x0000b510
        /*0734*/ 	.word	0x00000008
        /*0738*/ 	.word	0x00032460
        /*073c*/ 	.short	0x010a
        /*073e*/ 	.byte	0x3f
	.zero		1


	//   ....[41]....
        /*0740*/ 	.word	0x0000bb80
        /*0744*/ 	.word	0x00000003
        /*0748*/ 	.word	0x00032440
        /*074c*/ 	.short	0x010a
        /*074e*/ 	.byte	0x3f
	.zero		1


	//   ....[42]....
        /*0750*/ 	.word	0x0000bd90
        /*0754*/ 	.word	0x00000003
        /*0758*/ 	.word	0x00032460
        /*075c*/ 	.short	0x010a
        /*075e*/ 	.byte	0x3f
	.zero		1


	//   ....[43]....
        /*0760*/ 	.word	0x0000c300
        /*0764*/ 	.word	0x00000002
        /*0768*/ 	.word	0x00032440
        /*076c*/ 	.short	0x010a
        /*076e*/ 	.byte	0x3f
	.zero		1


	//   ....[44]....
        /*0770*/ 	.word	0x0000c500
        /*0774*/ 	.word	0x00000002
        /*0778*/ 	.word	0x00032460
        /*077c*/ 	.short	0x010a
        /*077e*/ 	.byte	0x3f
	.zero		1


	//   ....[45]....
        /*0780*/ 	.word	0x0000c9e0
        /*0784*/ 	.word	0x00000002
        /*0788*/ 	.word	0x00032440
        /*078c*/ 	.short	0x010a
        /*078e*/ 	.byte	0x3f
	.zero		1


	//   ....[46]....
        /*0790*/ 	.word	0x0000cbf0
        /*0794*/ 	.word	0x00000002
        /*0798*/ 	.word	0x00032460
        /*079c*/ 	.short	0x010a
        /*079e*/ 	.byte	0x3f
	.zero		1


	//   ....[47]....
        /*07a0*/ 	.word	0x0000db30
        /*07a4*/ 	.word	0x00000000
        /*07a8*/ 	.word	0x00032420
        /*07ac*/ 	.short	0x010a
        /*07ae*/ 	.byte	0x3f
	.zero		1


	//   ....[48]....
        /*07b0*/ 	.word	0x0000dd00
        /*07b4*/ 	.word	0x00000006
        /*07b8*/ 	.word	0x00000000
        /*07bc*/ 	.short	0x010a
        /*07be*/ 	.byte	0x3f
	.zero		1


	//   ....[49]....
        /*07c0*/ 	.word	0x0000dd70
        /*07c4*/ 	.word	0x00000007
        /*07c8*/ 	.word	0x00000000
        /*07cc*/ 	.short	0x010a
        /*07ce*/ 	.byte	0x3f
	.zero		1


	//   ....[50]....
        /*07d0*/ 	.word	0x0000dde0
        /*07d4*/ 	.word	0x00000004
        /*07d8*/ 	.word	0x00000000
        /*07dc*/ 	.short	0x010a
        /*07de*/ 	.byte	0x3f
	.zero		1


	//   ....[51]....
        /*07e0*/ 	.word	0x0000de10
        /*07e4*/ 	.word	0x00000003
        /*07e8*/ 	.word	0x00000000
        /*07ec*/ 	.short	0x010a
        /*07ee*/ 	.byte	0x3f
	.zero		1


	//   ....[52]....
        /*07f0*/ 	.word	0x0000de70
        /*07f4*/ 	.word	0x00000005
        /*07f8*/ 	.word	0x00032400
        /*07fc*/ 	.short	0x010a
        /*07fe*/ 	.byte	0x3f
	.zero		1


	//   ....[53]....
        /*0800*/ 	.word	0x0000dec0
        /*0804*/ 	.word	0x00000003
        /*0808*/ 	.word	0x00032430
        /*080c*/ 	.short	0x010a
        /*080e*/ 	.byte	0x3f
	.zero		1


	//   ....[54]....
        /*0810*/ 	.word	0x0000df10
        /*0814*/ 	.word	0x00000005
        /*0818*/ 	.word	0x00032410
        /*081c*/ 	.short	0x010a
        /*081e*/ 	.byte	0x3f
	.zero		1


	//   ....[55]....
        /*0820*/ 	.word	0x0000df60
        /*0824*/ 	.word	0x00000003
        /*0828*/ 	.word	0x00032450
        /*082c*/ 	.short	0x010a
        /*082e*/ 	.byte	0x3f
	.zero		1


	//   ....[56]....
        /*0830*/ 	.word	0x0000dfc0
        /*0834*/ 	.word	0x00000099
        /*0838*/ 	.word	0x00032430
        /*083c*/ 	.short	0x010a
        /*083e*/ 	.byte	0x3f
	.zero		1


	//   ....[57]....
        /*0840*/ 	.word	0x0000e020
        /*0844*/ 	.word	0x000000d3
        /*0848*/ 	.word	0x00032450
        /*084c*/ 	.short	0x010a
        /*084e*/ 	.byte	0x3f
	.zero		1


	//   ....[58]....
        /*0850*/ 	.word	0x0000e1c0
        /*0854*/ 	.word	0x00000008
        /*0858*/ 	.word	0x00032440
        /*085c*/ 	.short	0x010a
        /*085e*/ 	.byte	0x3f
	.zero		1


	//   ....[59]....
        /*0860*/ 	.word	0x0000e240
        /*0864*/ 	.word	0x00000008
        /*0868*/ 	.word	0x00032420
        /*086c*/ 	.short	0x010a
        /*086e*/ 	.byte	0x3f
	.zero		1


	//   ....[60]....
        /*0870*/ 	.word	0x0000e290
        /*0874*/ 	.word	0x00000008
        /*0878*/ 	.word	0x00032460
        /*087c*/ 	.short	0x010a
        /*087e*/ 	.byte	0x3f
	.zero		1


	//   ....[61]....
        /*0880*/ 	.word	0x0000e2e0
        /*0884*/ 	.word	0x00000003
        /*0888*/ 	.word	0x00032440
        /*088c*/ 	.short	0x010a
        /*088e*/ 	.byte	0x3f
	.zero		1


	//   ....[62]....
        /*0890*/ 	.word	0x0000e330
        /*0894*/ 	.word	0x00000003
        /*0898*/ 	.word	0x00032460
        /*089c*/ 	.short	0x010a
        /*089e*/ 	.byte	0x3f
	.zero		1


	//   ....[63]....
        /*08a0*/ 	.word	0x0000e380
        /*08a4*/ 	.word	0x00000002
        /*08a8*/ 	.word	0x00032440
        /*08ac*/ 	.short	0x010a
        /*08ae*/ 	.byte	0x3f
	.zero		1


	//   ....[64]....
        /*08b0*/ 	.word	0x0000e3d0
        /*08b4*/ 	.word	0x00000002
        /*08b8*/ 	.word	0x00032460
        /*08bc*/ 	.short	0x010a
        /*08be*/ 	.byte	0x3f
	.zero		1


	//   ....[65]....
        /*08c0*/ 	.word	0x0000e420
        /*08c4*/ 	.word	0x00000002
        /*08c8*/ 	.word	0x00032440
        /*08cc*/ 	.short	0x010a
        /*08ce*/ 	.byte	0x3f
	.zero		1


	//   ....[66]....
        /*08d0*/ 	.word	0x0000e470
        /*08d4*/ 	.word	0x00000002
        /*08d8*/ 	.word	0x00032460
        /*08dc*/ 	.short	0x010a
        /*08de*/ 	.byte	0x3f
	.zero		1


	//   ....[67]....
        /*08e0*/ 	.word	0x0000ee20
        /*08e4*/ 	.word	0x00000000
        /*08e8*/ 	.word	0x00032420
        /*08ec*/ 	.short	0x010a
        /*08ee*/ 	.byte	0x3f
	.zero		1


	//   ....[68]....
        /*08f0*/ 	.word	0x0000efc0
        /*08f4*/ 	.word	0x00000006
        /*08f8*/ 	.word	0x00000000
        /*08fc*/ 	.short	0x010a
        /*08fe*/ 	.byte	0x3f
	.zero		1


	//   ....[69]....
        /*0900*/ 	.word	0x0000f010
        /*0904*/ 	.word	0x00000007
        /*0908*/ 	.word	0x00000000
        /*090c*/ 	.short	0x010a
        /*090e*/ 	.byte	0x3f
	.zero		1


	//   ....[70]....
        /*0910*/ 	.word	0x0000f060
        /*0914*/ 	.word	0x00000004
        /*0918*/ 	.word	0x00000000
        /*091c*/ 	.short	0x010a
        /*091e*/ 	.byte	0x3f
	.zero		1


	//----- nvinfo : EIATTR_NUM_MBARRIERS
	.align		4
.L_1267:
        /*0920*/ 	.byte	0x03, 0x38
        /*0922*/ 	.short	0x0017


	//----- nvinfo : EIATTR_EXIT_INSTR_OFFSETS
	.align		4
        /*0924*/ 	.byte	0x04, 0x1c
        /*0926*/ 	.short	(.L_1269 - .L_1268)


	//   ....[0]....
.L_1268:
        /*0928*/ 	.word	0x00000b20


	//   ....[1]....
        /*092c*/ 	.word	0x00009590


	//   ....[2]....
        /*0930*/ 	.word	0x000095f0


	//   ....[3]....
        /*0934*/ 	.word	0x0000de60


	//----- nvinfo : EIATTR_MAX_THREADS
	.align		4
.L_1269:
        /*0938*/ 	.byte	0x04, 0x05
        /*093a*/ 	.short	(.L_1271 - .L_1270)
.L_1270:
        /*093c*/ 	.word	0x00000180
        /*0940*/ 	.word	0x00000001
        /*0944*/ 	.word	0x00000001


	//----- nvinfo : EIATTR_CRS_STACK_SIZE
	.align		4
.L_1271:
        /*0948*/ 	.byte	0x04, 0x1e
        /*094a*/ 	.short	(.L_1273 - .L_1272)
.L_1272:
        /*094c*/ 	.word	0x00000000


	//----- nvinfo : EIATTR_CBANK_PARAM_SIZE
	.align		4
.L_1273:
        /*0950*/ 	.byte	0x03, 0x19
        /*0952*/ 	.short	0x0b70


	//----- nvinfo : EIATTR_PARAM_CBANK
	.align		4
        /*0954*/ 	.byte	0x04, 0x0a
        /*0956*/ 	.short	(.L_1275 - .L_1274)
	.align		4
.L_1274:
        /*0958*/ 	.word	index@(.nv.constant0._ZN7cutlass13device_kernelIN5flash11enable_sm90INS1_16FlashAttnFwdSm90INS1_25CollectiveMainloopFwdSm90ILi2EN4cute5tupleIJNS5_1CILi1EEES8_S8_EEENS6_IJNS7_ILi128EEENS7_ILi96EEENS7_ILi64EEEEEELi256ENS_6half_tEfNS_4arch4Sm90ELb0ELb0ELb0ELb1ELb0ELb0ELb1ELb1ELb0ELb0ELb0ELb0EEENS1_21CollectiveEpilogueFwdINS6_IJSA_NS7_ILi256EEESB_EEES9_SE_SG_Li256ELb1ELb0ELb0ELb0EEENS1_36VarlenDynamicPersistentTileSchedulerILi128ELi96ELi256ELi32ELb0ELb0ELb1ELb0ELb1ELb1EEEEEEEEEvNT_6ParamsE)
        /*095c*/ 	.short	0x0210
        /*095e*/ 	.short	0x0b70


	//----- nvinfo : EIATTR_SW_WAR
	.align		4
.L_1275:
        /*0960*/ 	.byte	0x04, 0x36
        /*0962*/ 	.short	(.L_1277 - .L_1276)
.L_1276:
        /*0964*/ 	.word	0x00000008
.L_1277:


//--------------------- .nv.info._ZN7cutlass13device_kernelIN5flash11enable_sm90INS1_16FlashAttnFwdSm90INS1_25CollectiveMainloopFwdSm90ILi2EN4cute5tupleIJNS5_1CILi1EEES8_S8_EEENS6_IJNS7_ILi128EEENS7_ILi96EEENS7_ILi64EEEEEELi256ENS_6half_tEfNS_4arch4Sm90ELb0ELb0ELb0ELb1ELb0ELb1ELb1ELb1ELb0ELb0ELb0ELb0EEENS1_21CollectiveEpilogueFwdINS6_IJSA_NS7_ILi256EEESB_EEES9_SE_SG_Li256ELb1ELb0ELb0ELb0EEENS1_36VarlenDynamicPersistentTileSchedulerILi128ELi96ELi256ELi32ELb0ELb0ELb1ELb0ELb1ELb1EEEEEEEEEvNT_6ParamsE --------------------------
	.section	.nv.info._ZN7cutlass13device_kernelIN5flash11enable_sm90INS1_16FlashAttnFwdSm90INS1_25CollectiveMainloopFwdSm90ILi2EN4cute5tupleIJNS5_1CILi1EEES8_S8_EEENS6_IJNS7_ILi128EEENS7_ILi96EEENS7_ILi64EEEEEELi256ENS_6half_tEfNS_4arch4Sm90ELb0ELb0ELb0ELb1ELb0ELb1ELb1ELb1ELb0ELb0ELb0ELb0EEENS1_21CollectiveEpilogueFwdINS6_IJSA_NS7_ILi256EEESB_EEES9_SE_SG_Li256ELb1ELb0ELb0ELb0EEENS1_36VarlenDynamicPersistentTileSchedulerILi128ELi96ELi256ELi32ELb0ELb0ELb1ELb0ELb1ELb1EEEEEEEEEvNT_6ParamsE,"",@"SHT_CUDA_INFO"
	.sectionflags	@""
	.align	4


	//----- nvinfo : EIATTR_CUDA_API_VERSION
	.align		4
        /*0000*/ 	.byte	0x04, 0x37
        /*0002*/ 	.short	(.L_1279 - .L_1278)
.L_1278:
        /*0004*/ 	.word	0x00000082


	//----- nvinfo : EIATTR_KPARAM_INFO
	.align		4
.L_1279:
        /*0008*/ 	.byte	0x04, 0x17
        /*000a*/ 	.short	(.L_1281 - .L_1280)
.L_1280:
        /*000c*/ 	.word	0x00000000
        /*0010*/ 	.short	0x0000
        /*0012*/ 	.short	0x0070
        /*0014*/ 	.byte	0x00, 0xf0, 0x01, 0x2c


	//----- nvinfo : EIATTR_SPARSE_MMA_MASK
	.align		4
.L_1281:
        /*0018*/ 	.byte	0x03, 0x50
        /*001a*/ 	.short	0x0000


	//----- nvinfo : EIATTR_MAXREG_COUNT
	.align		4
        /*001c*/ 	.byte	0x03, 0x1b
        /*001e*/ 	.short	0x00a8


	//----- nvinfo : EIATTR_NUM_BARRIERS
	.align		4
        /*0020*/ 	.byte	0x02, 0x4c
        /*0022*/ 	.byte	0x10
	.zero		1


	//----- nvinfo : EIATTR_EXTERNS
	.align		4
        /*0024*/ 	.byte	0x04, 0x0f
        /*0026*/ 	.short	(.L_1283 - .L_1282)


	//   ....[0]....
	.align		4
.L_1282:
        /*0028*/ 	.word	index@(__assertfail)


	//----- nvinfo : EIATTR_ANNOTATIONS
	.align		4
.L_1283:
        /*002c*/ 	.byte	0x04, 0x55
        /*002e*/ 	.short	(.L_1285 - .L_1284)


	//   ....[0]....
.L_1284:
        /* <DEDUP_REMOVED lines=58> */


	//----- nvinfo : EIATTR_MERCURY_ISA_VERSION
	.align		4
.L_1285:
        /*03c0*/ 	.byte	0x03, 0x5f
        /*03c2*/ 	.short	0x0101


	//----- nvinfo : EIATTR_UNUSED_LOAD_BYTE_OFFSET
	.align		4
        /*03c4*/ 	.byte	0x04, 0x44
        /*03c6*/ 	.short	(.L_1287 - .L_1286)


	//   ....[0]....
.L_1286:
        /*03c8*/ 	.word	0x00000b70
        /*03cc*/ 	.word	0x0000fff0


	//   ....[1]....
        /*03d0*/ 	.word	0x0000dc90
        /*03d4*/ 	.word	0x0000fff0


	//----- nvinfo : EIATTR_INT_WARP_WIDE_INSTR_OFFSETS
	.align		4
.L_1287:
        /*03d8*/ 	.byte	0x04, 0x31
        /*03da*/ 	.short	(.L_1289 - .L_1288)


	//   ....[0]....
.L_1288:
        /*03dc*/ 	.word	0x000001f0


	//   ....[1]....
        /*03e0*/ 	.word	0x00000230


	//   ....[2]....
        /*03e4*/ 	.word	0x000002a0


	//   ....[3]....
        /*03e8*/ 	.word	0x000002b0


	//   ....[4]....
        /*03ec*/ 	.word	0x00012380


	//   ....[5]....
        /*03f0*/ 	.word	0x00012410


	//   ....[6]....
        /*03f4*/ 	.word	0x00012890


	//   ....[7]....
        /*03f8*/ 	.word	0x000128c0


	//   ....[8]....
        /*03fc*/ 	.word	0x00014ee0


	//   ....[9]....
        /*0400*/ 	.word	0x00014f70


	//----- nvinfo : EIATTR_COOP_GROUP_MASK_REGIDS
	.align		4
.L_1289:
        /*0404*/ 	.byte	0x04, 0x29
        /*0406*/ 	.short	(.L_1291 - .L_1290)


	//   ....[0]....
.L_1290:
        /*0408*/ 	.word	0xffffffff


	//   ....[1]....
        /*040c*/ 	.word	0xffffffff


	//   ....[2]....
        /*0410*/ 	.word	0xffffffff


	//   ....[3]....
        /*0414*/ 	.word	0xffffffff


	//   ....[4]....
        /*0418*/ 	.word	0xffffffff


	//   ....[5]....
        /*041c*/ 	.word	0xffffffff


	//   ....[6]....
        /*0420*/ 	.word	0xffffffff


	//   ....[7]....
        /*0424*/ 	.word	0xffffffff


	//   ....[8]....
        /*0428*/ 	.word	0xffffffff


	//   ....[9]....
        /*042c*/ 	.word	0xffffffff


	//   ....[10]....
        /*0430*/ 	.word	0xffffffff


	//   ....[11]....
        /*0434*/ 	.word	0xffffffff


	//   ....[12]....
        /*0438*/ 	.word	0xffffffff


	//   ....[13]....
        /*043c*/ 	.word	0xffffffff


	//   ....[14]....
        /*0440*/ 	.word	0xffffffff


	//   ....[15]....
        /*0444*/ 	.word	0xffffffff


	//   ....[16]....
        /*0448*/ 	.word	0xffffffff


	//   ....[17]....
        /*044c*/ 	.word	0xffffffff


	//   ....[18]....
        /*0450*/ 	.word	0xffffffff


	//   ....[19]....
        /*0454*/ 	.word	0xffffffff


	//   ....[20]....
        /*0458*/ 	.word	0xffffffff


	//   ....[21]....
        /*045c*/ 	.word	0xffffffff


	//   ....[22]....
        /*0460*/ 	.word	0xffffffff


	//   ....[23]....
        /*0464*/ 	.word	0xffffffff


	//   ....[24]....
        /*0468*/ 	.word	0xffffffff


	//   ....[25]....
        /*046c*/ 	.word	0xffffffff


	//   ....[26]....
        /*0470*/ 	.word	0xffffffff


	//   ....[27]....
        /*0474*/ 	.word	0xffffffff


	//   ....[28]....
        /*0478*/ 	.word	0xffffffff


	//   ....[29]....
        /*047c*/ 	.word	0xffffffff


	//   ....[30]....
        /*0480*/ 	.word	0xffffffff


	//   ....[31]....
        /*0484*/ 	.word	0xffffffff


	//   ....[32]....
        /*0488*/ 	.word	0xffffffff


	//   ....[33]....
        /*048c*/ 	.word	0xffffffff


	//   ....[34]....
        /*0490*/ 	.word	0xffffffff


	//   ....[35]....
        /*0494*/ 	.word	0xffffffff


	//   ....[36]....
        /*0498*/ 	.word	0xffffffff


	//   ....[37]....
        /*049c*/ 	.word	0xffffffff


	//   ....[38]....
        /*04a0*/ 	.word	0xffffffff


	//   ....[39]....
        /*04a4*/ 	.word	0xffffffff


	//   ....[40]....
        /*04a8*/ 	.word	0xffffffff


	//   ....[41]....
        /*04ac*/ 	.word	0xffffffff


	//   ....[42]....
        /*04b0*/ 	.word	0xffffffff


	//   ....[43]....
        /*04b4*/ 	.word	0xffffffff


	//   ....[44]....
        /*04b8*/ 	.word	0xffffffff


	//   ....[45]....
        /*04bc*/ 	.word	0xffffffff


	//   ....[46]....
        /*04c0*/ 	.word	0xffffffff


	//   ....[47]....
        /*04c4*/ 	.word	0xffffffff


	//   ....[48]....
        /*04c8*/ 	.word	0xffffffff


	//   ....[49]....
        /*04cc*/ 	.word	0xffffffff


	//   ....[50]....
        /*04d0*/ 	.word	0xffffffff


	//   ....[51]....
        /*04d4*/ 	.word	0xffffffff


	//   ....[52]....
        /*04d8*/ 	.word	0xffffffff


	//   ....[53]....
        /*04dc*/ 	.word	0xffffffff


	//   ....[54]....
        /*04e0*/ 	.word	0x0500000f


	//   ....[55]....
        /*04e4*/ 	.word	0x0500000f


	//   ....[56]....
        /*04e8*/ 	.word	0x0500000f


	//   ....[57]....
        /*04ec*/ 	.word	0x0500000f


	//   ....[58]....
        /*04f0*/ 	.word	0x0500000f


	//   ....[59]....
        /*04f4*/ 	.word	0x0500000f


	//   ....[60]....
        /*04f8*/ 	.word	0x0500000f


	//   ....[61]....
        /*04fc*/ 	.word	0x0500000f


	//   ....[62]....
        /*0500*/ 	.word	0x0500000f


	//   ....[63]....
        /*0504*/ 	.word	0x0500000f


	//   ....[64]....
        /*0508*/ 	.word	0x0500000f


	//   ....[65]....
        /*050c*/ 	.word	0x0500000f


	//   ....[66]....
        /*0510*/ 	.word	0x0500000f


	//   ....[67]....
        /*0514*/ 	.word	0x0500000f


	//   ....[68]....
        /*0518*/ 	.word	0x0500000f


	//   ....[69]....
        /*051c*/ 	.word	0x0500000f


	//   ....[70]....
        /*0520*/ 	.word	0x0500000f


	//   ....[71]....
        /*0524*/ 	.word	0x0500000f


	//   ....[72]....
        /*0528*/ 	.word	0x0500000f


	//   ....[73]....
        /*052c*/ 	.word	0x0500000f


	//   ....[74]....
        /*0530*/ 	.word	0x0500000f


	//   ....[75]....
        /*0534*/ 	.word	0x0500000f


	//   ....[76]....
        /*0538*/ 	.word	0x0500000f


	//   ....[77]....
        /*053c*/ 	.word	0x0500000f


	//   ....[78]....
        /*0540*/ 	.word	0x0500000f


	//   ....[79]....
        /*0544*/ 	.word	0x0500000f


	//   ....[80]....
        /*0548*/ 	.word	0x0500000f


	//   ....[81]....
        /*054c*/ 	.word	0x0500000f


	//   ....[82]....
        /*0550*/ 	.word	0x0500000f


	//----- nvinfo : EIATTR_COOP_GROUP_INSTR_OFFSETS
	.align		4
.L_1291:
        /*0554*/ 	.byte	0x04, 0x28
        /*0556*/ 	.short	(.L_1293 - .L_1292)


	//   ....[0]....
.L_1292:
        /*0558*/ 	.word	0x00000070


	//   ....[1]....
        /*055c*/ 	.word	0x00000200


	//   ....[2]....
        /*0560*/ 	.word	0x00000250


	//   ....[3]....
        /*0564*/ 	.word	0x000004a0


	//   ....[4]....
        /*0568*/ 	.word	0x00000600


	//   ....[5]....
        /*056c*/ 	.word	0x00000720


	//   ....[6]....
        /*0570*/ 	.word	0x00000880


	//   ....[7]....
        /*0574*/ 	.word	0x00005bb0


	//   ....[8]....
        /*0578*/ 	.word	0x00009a30


	//   ....[9]....
        /*057c*/ 	.word	0x00009ab0


	//   ....[10]....
        /*0580*/ 	.word	0x00009ad0


	//   ....[11]....
        /*0584*/ 	.word	0x00009b00


	//   ....[12]....
        /*0588*/ 	.word	0x0000ba90


	//   ....[13]....
        /*058c*/ 	.word	0x0000bac0


	//   ....[14]....
        /*0590*/ 	.word	0x0000bb10


	//   ....[15]....
        /*0594*/ 	.word	0x0000bb30


	//   ....[16]....
        /*0598*/ 	.word	0x0000d1f0


	//   ....[17]....
        /*059c*/ 	.word	0x0000d260


	//   ....[18]....
        /*05a0*/ 	.word	0x0000d2b0


	//   ....[19]....
        /*05a4*/ 	.word	0x0000d2d0


	//   ....[20]....
        /*05a8*/ 	.word	0x000105c0


	//   ....[21]....
        /*05ac*/ 	.word	0x00010750


	//   ....[22]....
        /*05b0*/ 	.word	0x00010780


	//   ....[23]....
        /*05b4*/ 	.word	0x000107c0


	//   ....[24]....
        /*05b8*/ 	.word	0x00010820


	//   ....[25]....
        /*05bc*/ 	.word	0x00010880


	//   ....[26]....
        /*05c0*/ 	.word	0x000108c0


	//   ....[27]....
        /*05c4*/ 	.word	0x00010a70


	//   ....[28]....
        /*05c8*/ 	.word	0x00010ad0


	//   ....[29]....
        /*05cc*/ 	.word	0x00010b10


	//   ....[30]....
        /*05d0*/ 	.word	0x00010b50


	//   ....[31]....
        /*05d4*/ 	.word	0x00010b80


	//   ....[32]....
        /*05d8*/ 	.word	0x00010bb0


	//   ....[33]....
        /*05dc*/ 	.word	0x00010c40


	//   ....[34]....
        /*05e0*/ 	.word	0x00010c70


	//   ....[35]....
        /*05e4*/ 	.word	0x00010d00


	//   ....[36]....
        /*05e8*/ 	.word	0x00015000


	//   ....[37]....
        /*05ec*/ 	.word	0x00015010


	//   ....[38]....
        /*05f0*/ 	.word	0x00015120


	//   ....[39]....
        /*05f4*/ 	.word	0x00015180


	//   ....[40]....
        /*05f8*/ 	.word	0x000151c0


	//   ....[41]....
        /*05fc*/ 	.word	0x00015200


	//   ....[42]....
        /*0600*/ 	.word	0x00015230


	//   ....[43]....
        /*0604*/ 	.word	0x00015260


	//   ....[44]....
        /*0608*/ 	.word	0x000153f0


	//   ....[45]....
        /*060c*/ 	.word	0x00015450


	//   ....[46]....
        /*0610*/ 	.word	0x00015490


	//   ....[47]....
        /*0614*/ 	.word	0x000154d0


	//   ....[48]....
        /*0618*/ 	.word	0x00015500


	//   ....[49]....
        /*061c*/ 	.word	0x00015530


	//   ....[50]....
        /*0620*/ 	.word	0x000155f0


	//   ....[51]....
        /*0624*/ 	.word	0x00015610


	//   ....[52]....
        /*0628*/ 	.word	0x00015680


	//   ....[53]....
        /*062c*/ 	.word	0x00015ab0


	//   ....[54]....
        /*0630*/ 	.word	0x00015f10


	//   ....[55]....
        /*0634*/ 	.word	0x00015fb0


	//   ....[56]....
        /*0638*/ 	.word	0x00016050


	//   ....[57]....
        /*063c*/ 	.word	0x000160f0


	//   ....[58]....
        /*0640*/ 	.word	0x00016190


	//   ....[59]....
        /*0644*/ 	.word	0x00016280


	//   ....[60]....
        /*0648*/ 	.word	0x00016320


	//   ....[61]....
        /*064c*/ 	.word	0x000163c0


	//   ....[62]....
        /*0650*/ 	.word	0x00016460


	//   ....[63]....
        /*0654*/ 	.word	0x00016710


	//   ....[64]....
        /*0658*/ 	.word	0x000169f0


	//   ....[65]....
        /*065c*/ 	.word	0x00016e10


	//   ....[66]....
        /*0660*/ 	.word	0x00016ea0


	//   ....[67]....
        /*0664*/ 	.word	0x00016f40


	//   ....[68]....
        /*0668*/ 	.word	0x00016ff0


	//   ....[69]....
        /*066c*/ 	.word	0x00017070


	//   ....[70]....
        /*0670*/ 	.word	0x000170f0


	//   ....[71]....
        /*0674*/ 	.word	0x00017170


	//   ....[72]....
        /*0678*/ 	.word	0x000171f0


	//   ....[73]....
        /*067c*/ 	.word	0x00017280


	//   ....[74]....
        /*0680*/ 	.word	0x00017330


	//   ....[75]....
        /*0684*/ 	.word	0x000173b0


	//   ....[76]....
        /*0688*/ 	.word	0x00017430


	//   ....[77]....
        /*068c*/ 	.word	0x000174b0


	//   ....[78]....
        /*0690*/ 	.word	0x00017530


	//   ....[79]....
        /*0694*/ 	.word	0x000175a0


	//   ....[80]....
        /*0698*/ 	.word	0x00017640


	//   ....[81]....
        /*069c*/ 	.word	0x000176d0


	//   ....[82]....
        /*06a0*/ 	.word	0x000177f0


	//----- nvinfo : EIATTR_REG_RECONFIG
	.align		4
.L_1293:
        /*06a4*/ 	.byte	0x01, 0x54
	.zero		2


	//----- nvinfo : EIATTR_SYSCALL_OFFSETS
	.align		4
        /*06a8*/ 	.byte	0x04, 0x46
        /*06aa*/ 	.short	(.L_1295 - .L_1294)


	//   ....[0]....
.L_1294:
        /*06ac*/ 	.word	0x00001790


	//   ....[1]....
        /*06b0*/ 	.word	0x000018e0


	//   ....[2]....
        /*06b4*/ 	.word	0x00005d20


	//   ....[3]....
        /*06b8*/ 	.word	0x000061b0


	//   ....[4]....
        /*06bc*/ 	.word	0x000125a0


	//   ....[5]....
        /*06c0*/ 	.word	0x000126e0


	//   ....[6]....
        /*06c4*/ 	.word	0x000127e0


	//----- nvinfo : EIATTR_MBARRIER_INSTR_OFFSETS
	.align		4
.L_1295:
        /*06c8*/ 	.byte	0x04, 0x39
        /*06ca*/ 	.short	(.L_1297 - .L_1296)


	//   ....[0]....
.L_1296:
        /*06cc*/ 	.word	0x00000340
        /*06d0*/ 	.word	0x000000ff
        /*06d4*/ 	.word	0x00032400
        /*06d8*/ 	.short	0x0100
        /*06da*/ 	.byte	0x08
	.zero		1


	//   ....[1]....
        /*06dc*/ 	.word	0x00000350
        /*06e0*/ 	.word	0x000000ff
        /*06e4*/ 	.word	0x00032410
        /*06e8*/ 	.short	0x0100
        /*06ea*/ 	.byte	0x08
	.zero		1


	//   ....[2]....
        /*06ec*/ 	.word	0x00000360
        /*06f0*/ 	.word	0x000000ff
        /*06f4*/ 	.word	0x00032420
        /*06f8*/ 	.short	0x0100
        /*06fa*/ 	.byte	0x08
	.zero		1


	//   ....[3]....
        /*06fc*/ 	.word	0x00000450
        /*0700*/ 	.word	0x000000ff
        /*0704*/ 	.word	0x00032430
        /*0708*/ 	.short	0x0100
        /*070a*/ 	.byte	0x08
	.zero		1


	//   ....[4]....
        /*070c*/ 	.word	0x00000460
        /*0710*/ 	.word	0x000000ff
        /*0714*/ 	.word	0x00032440
        /*0718*/ 	.short	0x0100
        /*071a*/ 	.byte	0x08
	.zero		1


	//   ....[5]....
        /*071c*/ 	.word	0x00000470
        /*0720*/ 	.word	0x000000ff
        /*0724*/ 	.word	0x00032438
        /*0728*/ 	.short	0x0100
        /*072a*/ 	.byte	0x08
	.zero		1


	//   ....[6]....
        /*072c*/ 	.word	0x00000480
        /*0730*/ 	.word	0x000000ff
        /*0734*/ 	.word	0x00032448
        /*0738*/ 	.short	0x0100
        /*073a*/ 	.byte	0x08
	.zero		1


	//   ....[7]....
        /*073c*/ 	.word	0x000005b0
        /*0740*/ 	.word	0x000000ff
        /*0744*/ 	.word	0x00032450
        /*0748*/ 	.short	0x0100
        /*074a*/ 	.byte	0x08
	.zero		1


	//   ....[8]....
        /*074c*/ 	.word	0x000005c0
        /*0750*/ 	.word	0x000000ff
        /*0754*/ 	.word	0x00032460
        /*0758*/ 	.short	0x0100
        /*075a*/ 	.byte	0x08
	.zero		1


	//   ....[9]....
        /*075c*/ 	.word	0x000005d0
        /*0760*/ 	.word	0x000000ff
        /*0764*/ 	.word	0x00032458
        /*0768*/ 	.short	0x0100
        /*076a*/ 	.byte	0x08
	.zero		1


	//   ....[10]....
        /*076c*/ 	.word	0x000005e0
        /*0770*/ 	.word	0x000000ff
        /*0774*/ 	.word	0x00032468
        /*0778*/ 	.short	0x0100
        /*077a*/ 	.byte	0x08
	.zero		1


	//   ....[11]....
        /*077c*/ 	.word	0x000006d0
        /*0780*/ 	.word	0x000000ff
        /*0784*/ 	.word	0x00032470
        /*0788*/ 	.short	0x0100
        /*078a*/ 	.byte	0x06
	.zero		1


	//   ....[12]....
        /*078c*/ 	.word	0x000006e0
        /*0790*/ 	.word	0x000000ff
        /*0794*/ 	.word	0x00032480
        /*0798*/ 	.short	0x0100
        /*079a*/ 	.byte	0x06
	.zero		1


	//   ....[13]....
        /*079c*/ 	.word	0x000006f0
        /*07a0*/ 	.word	0x000000ff
        /*07a4*/ 	.word	0x00032478
        /*07a8*/ 	.short	0x0100
        /*07aa*/ 	.byte	0x06
	.zero		1


	//   ....[14]....
        /*07ac*/ 	.word	0x00000700
        /*07b0*/ 	.word	0x000000ff
        /*07b4*/ 	.word	0x00032488
        /*07b8*/ 	.short	0x0100
        /*07ba*/ 	.byte	0x06
	.zero		1


	//   ....[15]....
        /*07bc*/ 	.word	0x00000830
        /*07c0*/ 	.word	0x000000ff
        /*07c4*/ 	.word	0x00032490
        /*07c8*/ 	.short	0x0100
        /*07ca*/ 	.byte	0x08
	.zero		1


	//   ....[16]....
        /*07cc*/ 	.word	0x00000840
        /*07d0*/ 	.word	0x000000ff
        /*07d4*/ 	.word	0x000324a0
        /*07d8*/ 	.short	0x0100
        /*07da*/ 	.byte	0x08
	.zero		1


	//   ....[17]....
        /*07dc*/ 	.word	0x00000850
        /*07e0*/ 	.word	0x000000ff
        /*07e4*/ 	.word	0x00032498
        /*07e8*/ 	.short	0x0100
        /*07ea*/ 	.byte	0x08
	.zero		1


	//   ....[18]....
        /*07ec*/ 	.word	0x00000860
        /*07f0*/ 	.word	0x000000ff
        /*07f4*/ 	.word	0x000324a8
        /*07f8*/ 	.short	0x0100
        /*07fa*/ 	.byte	0x08
	.zero		1


	//   ....[19]....
        /*07fc*/ 	.word	0x00000990
        /*0800*/ 	.word	0x000000ff
        /*0804*/ 	.word	0x000324b0
        /*0808*/ 	.short	0x0100
        /*080a*/ 	.byte	0x08
	.zero		1


	//   ....[20]....
        /*080c*/ 	.word	0x000009a0
        /*0810*/ 	.word	0x000000ff
        /*0814*/ 	.word	0x000324c0
        /*0818*/ 	.short	0x0100
        /*081a*/ 	.byte	0x08
	.zero		1


	//   ....[21]....
        /*081c*/ 	.word	0x000009b0
        /*0820*/ 	.word	0x000000ff
        /*0824*/ 	.word	0x000324b8
        /*0828*/ 	.short	0x0100
        /*082a*/ 	.byte	0x08
	.zero		1


	//   ....[22]....
        /*082c*/ 	.word	0x000009c0
        /*0830*/ 	.word	0x000000ff
        /*0834*/ 	.word	0x000324c8
        /*0838*/ 	.short	0x0100
        /*083a*/ 	.byte	0x08
	.zero		1


	//   ....[23]....
        /*083c*/ 	.word	0x00002bb0
        /*0840*/ 	.word	0x0000005f
        /*0844*/ 	.word	0x00032490
        /*0848*/ 	.short	0x010a
        /*084a*/ 	.byte	0x3f
	.zero		1


	//   ....[24]....
        /*084c*/ 	.word	0x00003d50
        /*0850*/ 	.word	0x0000005f
        /*0854*/ 	.word	0x00032490
        /*0858*/ 	.short	0x010a
        /*085a*/ 	.byte	0x3f
	.zero		1


	//   ....[25]....
        /*085c*/ 	.word	0x00004da0
        /*0860*/ 	.word	0x0000005f
        /*0864*/ 	.word	0x00032490
        /*0868*/ 	.short	0x010a
        /*086a*/ 	.byte	0x3f
	.zero		1


	//   ....[26]....
        /*086c*/ 	.word	0x00004fb0
        /*0870*/ 	.word	0x00000028
        /*0874*/ 	.word	0x00000000
        /*0878*/ 	.short	0x0101
        /*087a*/ 	.byte	0x3f
	.zero		1


	//   ....[27]....
        /*087c*/ 	.word	0x00004ff0
        /*0880*/ 	.word	0x0000005f
        /*0884*/ 	.word	0x000324b0
        /*0888*/ 	.short	0x010a
        /*088a*/ 	.byte	0x3f
	.zero		1


	//   ....[28]....
        /*088c*/ 	.word	0x00005650
        /*0890*/ 	.word	0x0000005f
        /*0894*/ 	.word	0x00000000
        /*0898*/ 	.short	0x0101
        /*089a*/ 	.byte	0x3f
	.zero		1


	//   ....[29]....
        /*089c*/ 	.word	0x00005db0
        /*08a0*/ 	.word	0x00000012
        /*08a4*/ 	.word	0x00032400
        /*08a8*/ 	.short	0x010a
        /*08aa*/ 	.byte	0x3f
	.zero		1


	//   ....[30]....
        /*08ac*/ 	.word	0x00005e00
        /*08b0*/ 	.word	0x00000012
        /*08b4*/ 	.word	0x00032400
        /*08b8*/ 	.short	0x010a
        /*08ba*/ 	.byte	0x3f
	.zero		1


	//   ....[31]....
        /*08bc*/ 	.word	0x00006480
        /*08c0*/ 	.word	0x00000012
        /*08c4*/ 	.word	0x00032400
        /*08c8*/ 	.short	0x010a
        /*08ca*/ 	.byte	0x3f
	.zero		1


	//   ....[32]....
        /*08cc*/ 	.word	0x000072f0
        /*08d0*/ 	.word	0x00000012
        /*08d4*/ 	.word	0x00032400
        /*08d8*/ 	.short	0x010a
        /*08da*/ 	.byte	0x3f
	.zero		1


	//   ....[33]....
        /*08dc*/ 	.word	0x000080e0
        /*08e0*/ 	.word	0x00000003
        /*08e4*/ 	.word	0x00032430
        /*08e8*/ 	.short	0x010a
        /*08ea*/ 	.byte	0x3f
	.zero		1


	//   ....[34]....
        /*08ec*/ 	.word	0x00008150
        /*08f0*/ 	.word	0x00000003
        /*08f4*/ 	.word	0x00032430
        /*08f8*/ 	.short	0x010a
        /*08fa*/ 	.byte	0x3f
	.zero		1


	//   ....[35]....
        /*08fc*/ 	.word	0x00008540
        /*0900*/ 	.word	0x00000012
        /*0904*/ 	.word	0x00032410
        /*0908*/ 	.short	0x010a
        /*090a*/ 	.byte	0x3f
	.zero		1


	//   ....[36]....
        /*090c*/ 	.word	0x00008590
        /*0910*/ 	.word	0x00000003
        /*0914*/ 	.word	0x00032450
        /*0918*/ 	.short	0x010a
        /*091a*/ 	.byte	0x3f
	.zero		1


	//   ....[37]....
        /*091c*/ 	.word	0x00008610
        /*0920*/ 	.word	0x00000003
        /*0924*/ 	.word	0x00032450
        /*0928*/ 	.short	0x010a
        /*092a*/ 	.byte	0x3f
	.zero		1


	//   ....[38]....
        /*092c*/ 	.word	0x00009d10
        /*0930*/ 	.word	0x00000018
        /*0934*/ 	.word	0x00000000
        /*0938*/ 	.short	0x0101
        /*093a*/ 	.byte	0x3f
	.zero		1


	//   ....[39]....
        /*093c*/ 	.word	0x0000a920
        /*0940*/ 	.word	0x00000003
        /*0944*/ 	.word	0x00000000
        /*0948*/ 	.short	0x0101
        /*094a*/ 	.byte	0x3f
	.zero		1


	//   ....[40]....
        /*094c*/ 	.word	0x0000aa30
        /*0950*/ 	.word	0x00000006
        /*0954*/ 	.word	0x00032430
        /*0958*/ 	.short	0x010a
        /*095a*/ 	.byte	0x3f
	.zero		1


	//   ....[41]....
        /*095c*/ 	.word	0x0000aa90
        /*0960*/ 	.word	0x00000006
        /*0964*/ 	.word	0x00032430
        /*0968*/ 	.short	0x010a
        /*096a*/ 	.byte	0x3f
	.zero		1


	//   ....[42]....
        /*096c*/ 	.word	0x0000ad40
        /*0970*/ 	.word	0x00000006
        /*0974*/ 	.word	0x00032450
        /*0978*/ 	.short	0x010a
        /*097a*/ 	.byte	0x3f
	.zero		1


	//   ....[43]....
        /*097c*/ 	.word	0x0000ad90
        /*0980*/ 	.word	0x00000006
        /*0984*/ 	.word	0x00032450
        /*0988*/ 	.short	0x010a
        /*098a*/ 	.byte	0x3f
	.zero		1


	//   ....[44]....
        /*098c*/ 	.word	0x0000bc30
        /*0990*/ 	.word	0x0000000d
        /*0994*/ 	.word	0x00000000
        /*0998*/ 	.short	0x0101
        /*099a*/ 	.byte	0x3f
	.zero		1


	//   ....[45]....
        /*099c*/ 	.word	0x0000d1c0
        /*09a0*/ 	.word	0x00000006
        /*09a4*/ 	.word	0x00000000
        /*09a8*/ 	.short	0x0101
        /*09aa*/ 	.byte	0x3f
	.zero		1


	//   ....[46]....
        /*09ac*/ 	.word	0x0000f2e0
        /*09b0*/ 	.word	0x00000000
        /*09b4*/ 	.word	0x00000000
        /*09b8*/ 	.short	0x0101
        /*09ba*/ 	.byte	0x3f
	.zero		1


	//   ....[47]....
        /*09bc*/ 	.word	0x00011720
        /*09c0*/ 	.word	0x00000005
        /*09c4*/ 	.word	0x00032420
        /*09c8*/ 	.short	0x010a
        /*09ca*/ 	.byte	0x3f
	.zero		1


	//   ....[48]....
        /*09cc*/ 	.word	0x000117a0
        /*09d0*/ 	.word	0x00000007
        /*09d4*/ 	.word	0x000324a0
        /*09d8*/ 	.short	0x010a
        /*09da*/ 	.byte	0x3f
	.zero		1


	//   ....[49]....
        /*09dc*/ 	.word	0x00011980
        /*09e0*/ 	.word	0x00000007
        /*09e4*/ 	.word	0x000324c0
        /*09e8*/ 	.short	0x010a
        /*09ea*/ 	.byte	0x3f
	.zero		1


	//   ....[50]....
        /*09ec*/ 	.word	0x00011d90
        /*09f0*/ 	.word	0x00000007
        /*09f4*/ 	.word	0x000324a0
        /*09f8*/ 	.short	0x010a
        /*09fa*/ 	.byte	0x3f
	.zero		1


	//   ....[51]....
        /*09fc*/ 	.word	0x00011f50
        /*0a00*/ 	.word	0x00000007
        /*0a04*/ 	.word	0x000324c0
        /*0a08*/ 	.short	0x010a
        /*0a0a*/ 	.byte	0x3f
	.zero		1


	//   ....[52]....
        /*0a0c*/ 	.word	0x00012d40
        /*0a10*/ 	.word	0x00000005
        /*0a14*/ 	.word	0x00032440
        /*0a18*/ 	.short	0x010a
        /*0a1a*/ 	.byte	0x3f
	.zero		1


	//   ....[53]....
        /*0a1c*/ 	.word	0x00013360
        /*0a20*/ 	.word	0x00000005
        /*0a24*/ 	.word	0x00032420
        /*0a28*/ 	.short	0x010a
        /*0a2a*/ 	.byte	0x3f
	.zero		1


	//   ....[54]....
        /*0a2c*/ 	.word	0x00013430
        /*0a30*/ 	.word	0x00000002
        /*0a34*/ 	.word	0x00032460
        /*0a38*/ 	.short	0x010a
        /*0a3a*/ 	.byte	0x3f
	.zero		1


	//   ....[55]....
        /*0a3c*/ 	.word	0x00013aa0
        /*0a40*/ 	.word	0x00000002
        /*0a44*/ 	.word	0x00032440
        /*0a48*/ 	.short	0x010a
        /*0a4a*/ 	.byte	0x3f
	.zero		1


	//   ....[56]....
        /*0a4c*/ 	.word	0x00013cb0
        /*0a50*/ 	.word	0x00000002
        /*0a54*/ 	.word	0x00032460
        /*0a58*/ 	.short	0x010a
        /*0a5a*/ 	.byte	0x3f
	.zero		1


	//   ....[57]....
        /*0a5c*/ 	.word	0x00014210
        /*0a60*/ 	.word	0x00000003
        /*0a64*/ 	.word	0x00032440
        /*0a68*/ 	.short	0x010a
        /*0a6a*/ 	.byte	0x3f
	.zero		1


	//   ....[58]....
        /*0a6c*/ 	.word	0x00014410
        /*0a70*/ 	.word	0x00000003
        /*0a74*/ 	.word	0x00032460
        /*0a78*/ 	.short	0x010a
        /*0a7a*/ 	.byte	0x3f
	.zero		1


	//   ....[59]....
        /*0a7c*/ 	.word	0x000148f0
        /*0a80*/ 	.word	0x00000003
        /*0a84*/ 	.word	0x00032440
        /*0a88*/ 	.short	0x010a
        /*0a8a*/ 	.byte	0x3f
	.zero		1


	//   ....[60]....
        /*0a8c*/ 	.word	0x00014b00
        /*0a90*/ 	.word	0x00000003
        /*0a94*/ 	.word	0x00032460
        /*0a98*/ 	.short	0x010a
        /*0a9a*/ 	.byte	0x3f
	.zero		1


	//   ....[61]....
        /*0a9c*/ 	.word	0x00015a40
        /*0aa0*/ 	.word	0x00000000
        /*0aa4*/ 	.word	0x00032420
        /*0aa8*/ 	.short	0x010a
        /*0aaa*/ 	.byte	0x3f
	.zero		1


	//   ....[62]....
        /*0aac*/ 	.word	0x00015c00
        /*0ab0*/ 	.word	0x00000006
        /*0ab4*/ 	.word	0x00000000
        /*0ab8*/ 	.short	0x010a
        /*0aba*/ 	.byte	0x3f
	.zero		1


	//   ....[63]....
        /*0abc*/ 	.word	0x00015c70
        /*0ac0*/ 	.word	0x00000007
        /*0ac4*/ 	.word	0x00000000
        /*0ac8*/ 	.short	0x010a
        /*0aca*/ 	.byte	0x3f
	.zero		1


	//   ....[64]....
        /*0acc*/ 	.word	0x00015ce0
        /*0ad0*/ 	.word	0x00000004
        /*0ad4*/ 	.word	0x00000000
        /*0ad8*/ 	.short	0x010a
        /*0ada*/ 	.byte	0x3f
	.zero		1


	//   ....[65]....
        /*0adc*/ 	.word	0x00015d10
        /*0ae0*/ 	.word	0x00000003
        /*0ae4*/ 	.word	0x00000000
        /*0ae8*/ 	.short	0x010a
        /*0aea*/ 	.byte	0x3f
	.zero		1


	//   ....[66]....
        /*0aec*/ 	.word	0x00015d70
        /*0af0*/ 	.word	0x0000005f
        /*0af4*/ 	.word	0x00032490
        /*0af8*/ 	.short	0x010a
        /*0afa*/ 	.byte	0x3f
	.zero		1


	//   ....[67]....
        /*0afc*/ 	.word	0x00015dc0
        /*0b00*/ 	.word	0x0000005f
        /*0b04*/ 	.word	0x00032490
        /*0b08*/ 	.short	0x010a
        /*0b0a*/ 	.byte	0x3f
	.zero		1


	//   ....[68]....
        /*0b0c*/ 	.word	0x00015e10
        /*0b10*/ 	.word	0x0000005f
        /*0b14*/ 	.word	0x00032490
        /*0b18*/ 	.short	0x010a
        /*0b1a*/ 	.byte	0x3f
	.zero		1


	//   ....[69]....
        /*0b1c*/ 	.word	0x00015e60
        /*0b20*/ 	.word	0x0000005f
        /*0b24*/ 	.word	0x000324b0
        /*0b28*/ 	.short	0x010a
        /*0b2a*/ 	.byte	0x3f
	.zero		1


	//   ....[70]....
        /*0b2c*/ 	.word	0x000161d0
        /*0b30*/ 	.word	0x00000012
        /*0b34*/ 	.word	0x00032400
        /*0b38*/ 	.short	0x010a
        /*0b3a*/ 	.byte	0x3f
	.zero		1


	//   ....[71]....
        /*0b3c*/ 	.word	0x000164a0
        /*0b40*/ 	.word	0x00000012
        /*0b44*/ 	.word	0x00032400
        /*0b48*/ 	.short	0x010a
        /*0b4a*/ 	.byte	0x3f
	.zero		1


	//   ....[72]....
        /*0b4c*/ 	.word	0x000164f0
        /*0b50*/ 	.word	0x00000003
        /*0b54*/ 	.word	0x00032430
        /*0b58*/ 	.short	0x010a
        /*0b5a*/ 	.byte	0x3f
	.zero		1


	//   ....[73]....
        /*0b5c*/ 	.word	0x00016540
        /*0b60*/ 	.word	0x00000012
        /*0b64*/ 	.word	0x00032410
        /*0b68*/ 	.short	0x010a
        /*0b6a*/ 	.byte	0x3f
	.zero		1


	//   ....[74]....
        /*0b6c*/ 	.word	0x00016590
        /*0b70*/ 	.word	0x00000003
        /*0b74*/ 	.word	0x00032450
        /*0b78*/ 	.short	0x010a
        /*0b7a*/ 	.byte	0x3f
	.zero		1


	//   ....[75]....
        /*0b7c*/ 	.word	0x000165e0
        /*0b80*/ 	.word	0x00000006
        /*0b84*/ 	.word	0x00032430
        /*0b88*/ 	.short	0x010a
        /*0b8a*/ 	.byte	0x3f
	.zero		1


	//   ....[76]....
        /*0b8c*/ 	.word	0x00016630
        /*0b90*/ 	.word	0x00000006
        /*0b94*/ 	.word	0x00032450
        /*0b98*/ 	.short	0x010a
        /*0b9a*/ 	.byte	0x3f
	.zero		1


	//   ....[77]....
        /*0b9c*/ 	.word	0x000167d0
        /*0ba0*/ 	.word	0x00000005
        /*0ba4*/ 	.word	0x00032420
        /*0ba8*/ 	.short	0x010a
        /*0baa*/ 	.byte	0x3f
	.zero		1


	//   ....[78]....
        /*0bac*/ 	.word	0x00016820
        /*0bb0*/ 	.word	0x00000007
        /*0bb4*/ 	.word	0x000324a0
        /*0bb8*/ 	.short	0x010a
        /*0bba*/ 	.byte	0x3f
	.zero		1


	//   ....[79]....
        /*0bbc*/ 	.word	0x00016870
        /*0bc0*/ 	.word	0x00000007
        /*0bc4*/ 	.word	0x000324c0
        /*0bc8*/ 	.short	0x010a
        /*0bca*/ 	.byte	0x3f
	.zero		1


	//   ....[80]....
        /*0bcc*/ 	.word	0x000168c0
        /*0bd0*/ 	.word	0x00000007
        /*0bd4*/ 	.word	0x000324a0
        /*0bd8*/ 	.short	0x010a
        /*0bda*/ 	.byte	0x3f
	.zero		1


	//   ....[81]....
        /*0bdc*/ 	.word	0x00016910
        /*0be0*/ 	.word	0x00000007
        /*0be4*/ 	.word	0x000324c0
        /*0be8*/ 	.short	0x010a
        /*0bea*/ 	.byte	0x3f
	.zero		1


	//   ....[82]....
        /*0bec*/ 	.word	0x00016ab0
        /*0bf0*/ 	.word	0x00000005
        /*0bf4*/ 	.word	0x00032440
        /*0bf8*/ 	.short	0x010a
        /*0bfa*/ 	.byte	0x3f
	.zero		1


	//   ....[83]....
        /*0bfc*/ 	.word	0x00016b30
        /*0c00*/ 	.word	0x00000005
        /*0c04*/ 	.word	0x00032420
        /*0c08*/ 	.short	0x010a
        /*0c0a*/ 	.byte	0x3f
	.zero		1


	//   ....[84]....
        /*0c0c*/ 	.word	0x00016b80
        /*0c10*/ 	.word	0x00000002
        /*0c14*/ 	.word	0x00032460
        /*0c18*/ 	.short	0x010a
        /*0c1a*/ 	.byte	0x3f
	.zero		1


	//   ....[85]....
        /*0c1c*/ 	.word	0x00016bd0
        /*0c20*/ 	.word	0x00000002
        /*0c24*/ 	.word	0x00032440
        /*0c28*/ 	.short	0x010a
        /*0c2a*/ 	.byte	0x3f
	.zero		1


	//   ....[86]....
        /*0c2c*/ 	.word	0x00016c20
        /*0c30*/ 	.word	0x00000002
        /*0c34*/ 	.word	0x00032460
        /*0c38*/ 	.short	0x010a
        /*0c3a*/ 	.byte	0x3f
	.zero		1


	//   ....[87]....
        /*0c3c*/ 	.word	0x00016c70
        /*0c40*/ 	.word	0x00000003
        /*0c44*/ 	.word	0x00032440
        /*0c48*/ 	.short	0x010a
        /*0c4a*/ 	.byte	0x3f
	.zero		1


	//   ....[88]....
        /*0c4c*/ 	.word	0x00016cc0
        /*0c50*/ 	.word	0x00000003
        /*0c54*/ 	.word	0x00032460
        /*0c58*/ 	.short	0x010a
        /*0c5a*/ 	.byte	0x3f
	.zero		1


	//   ....[89]....
        /*0c5c*/ 	.word	0x00016d10
        /*0c60*/ 	.word	0x00000003
        /*0c64*/ 	.word	0x00032440
        /*0c68*/ 	.short	0x010a
        /*0c6a*/ 	.byte	0x3f
	.zero		1


	//   ....[90]....
        /*0c6c*/ 	.word	0x00016d60
        /*0c70*/ 	.word	0x00000003
        /*0c74*/ 	.word	0x00032460
        /*0c78*/ 	.short	0x010a
        /*0c7a*/ 	.byte	0x3f
	.zero		1


	//   ....[91]....
        /*0c7c*/ 	.word	0x00017710
        /*0c80*/ 	.word	0x00000000
        /*0c84*/ 	.word	0x00032420
        /*0c88*/ 	.short	0x010a
        /*0c8a*/ 	.byte	0x3f
	.zero		1


	//   ....[92]....
        /*0c8c*/ 	.word	0x000178b0
        /*0c90*/ 	.word	0x00000006
        /*0c94*/ 	.word	0x00000000
        /*0c98*/ 	.short	0x010a
        /*0c9a*/ 	.byte	0x3f
	.zero		1


	//   ....[93]....
        /*0c9c*/ 	.word	0x00017900
        /*0ca0*/ 	.word	0x00000007
        /*0ca4*/ 	.word	0x00000000
        /*0ca8*/ 	.short	0x010a
        /*0caa*/ 	.byte	0x3f
	.zero		1


	//   ....[94]....
        /*0cac*/ 	.word	0x00017950
        /*0cb0*/ 	.word	0x00000004
        /*0cb4*/ 	.word	0x00000000
        /*0cb8*/ 	.short	0x010a
        /*0cba*/ 	.byte	0x3f
	.zero		1


	//----- nvinfo : EIATTR_NUM_MBARRIERS
	.align		4
.L_1297:
        /*0cbc*/ 	.byte	0x03, 0x38
        /*0cbe*/ 	.short	0x0017


	//----- nvinfo : EIATTR_EXIT_INSTR_OFFSETS
	.align		4
        /*0cc0*/ 	.byte	0x04, 0x1c
        /*0cc2*/ 	.short	(.L_1299 - .L_1298)


	//   ....[0]....
.L_1298:
        /*0cc4*/ 	.word	0x00015d60


	//----- nvinfo : EIATTR_MAX_THREADS
	.align		4
.L_1299:
        /*0cc8*/ 	.byte	0x04, 0x05
        /*0cca*/ 	.short	(.L_1301 - .L_1300)
.L_1300:
        /*0ccc*/ 	.word	0x00000180
        /*0cd0*/ 	.word	0x00000001
        /*0cd4*/ 	.word	0x00000001


	//----- nvinfo : EIATTR_CRS_STACK_SIZE
	.align		4
.L_1301:
        /*0cd8*/ 	.byte	0x04, 0x1e
        /*0cda*/ 	.short	(.L_1303 - .L_1302)
.L_1302:
        /*0cdc*/ 	.word	0x00000000


	//----- nvinfo : EIATTR_CBANK_PARAM_SIZE
	.align		4
.L_1303:
        /*0ce0*/ 	.byte	0x03, 0x19
        /*0ce2*/ 	.short	0x0b70


	//----- nvinfo : EIATTR_PARAM_CBANK
	.align		4
        /*0ce4*/ 	.byte	0x04, 0x0a
        /*0ce6*/ 	.short	(.L_1305 - .L_1304)
	.align		4
.L_1304:
        /*0ce8*/ 	.word	index@(.nv.constant0._ZN7cutlass13device_kernelIN5flash11enable_sm90INS1_16FlashAttnFwdSm90INS1_25CollectiveMainloopFwdSm90ILi2EN4cute5tupleIJNS5_1CILi1EEES8_S8_EEENS6_IJNS7_ILi128EEENS7_ILi96EEENS7_ILi64EEEEEELi256ENS_6half_tEfNS_4arch4Sm90ELb0ELb0ELb0ELb1ELb0ELb1ELb1ELb1ELb0ELb0ELb0ELb0EEENS1_21CollectiveEpilogueFwdINS6_IJSA_NS7_ILi256EEESB_EEES9_SE_SG_Li256ELb1ELb0ELb0ELb0EEENS1_36VarlenDynamicPersistentTileSchedulerILi128ELi96ELi256ELi32ELb0ELb0ELb1ELb0ELb1ELb1EEEEEEEEEvNT_6ParamsE)
        /*0cec*/ 	.short	0x0210
        /*0cee*/ 	.short	0x0b70


	//----- nvinfo : EIATTR_SW_WAR
	.align		4
.L_1305:
        /*0cf0*/ 	.byte	0x04, 0x36
        /*0cf2*/ 	.short	(.L_1307 - .L_1306)
.L_1306:
        /*0cf4*/ 	.word	0x00000008
.L_1307:


//--------------------- .nv.info._ZN7cutlass13device_kernelIN5flash11enable_sm90INS1_16FlashAttnFwdSm90INS1_25CollectiveMainloopFwdSm90ILi2EN4cute5tupleIJNS5_1CILi1EEES8_S8_EEENS6_IJNS7_ILi128EEENS7_ILi96EEENS7_ILi64EEEEEELi256ENS_6half_tEfNS_4arch4Sm90ELb0ELb1ELb0ELb0ELb0ELb0ELb0ELb1ELb0ELb0ELb0ELb0EEENS1_21CollectiveEpilogueFwdINS6_IJSA_NS7_ILi256EEESB_EEES9_SE_SG_Li256ELb0ELb0ELb0ELb0EEENS1_30DynamicPersistentTileSchedulerILi256ELi32ELb0ELb0ELb1EEEEEEEEEvNT_6ParamsE --------------------------
	.section	.nv.info._ZN7cutlass13device_kernelIN5flash11enable_sm90INS1_16FlashAttnFwdSm90INS1_25CollectiveMainloopFwdSm90ILi2EN4cute5tupleIJNS5_1CILi1EEES8_S8_EEENS6_IJNS7_ILi128EEENS7_ILi96EEENS7_ILi64EEEEEELi256ENS_6half_tEfNS_4arch4Sm90ELb0ELb1ELb0ELb0ELb0ELb0ELb0ELb1ELb0ELb0ELb0ELb0EEENS1_21CollectiveEpilogueFwdINS6_IJSA_NS7_ILi256EEESB_EEES9_SE_SG_Li256ELb0ELb0ELb0ELb0EEENS1_30DynamicPersistentTileSchedulerILi256ELi32ELb0ELb0ELb1EEEEEEEEEvNT_6ParamsE,"",@"SHT_CUDA_INFO"
	.sectionflags	@""
	.align	4


	//----- nvinfo : EIATTR_CUDA_API_VERSION
	.align		4
        /*0000*/ 	.byte	0x04, 0x37
        /*0002*/ 	.short	(.L_1309 - .L_1308)
.L_1308:
        /*0004*/ 	.word	0x00000082


	//----- nvinfo : EIATTR_KPARAM_INFO
	.align		4
.L_1309:
        /*0008*/ 	.byte	0x04, 0x17
        /*000a*/ 	.short	(.L_1311 - .L_1310)
.L_1310:
        /*000c*/ 	.word	0x00000000
        /*0010*/ 	.short	0x0000
        /*0012*/ 	.short	0x0070
        /*0014*/ 	.byte	0x00, 0xf0, 0x01, 0x2e


	//----- nvinfo : EIATTR_SPARSE_MMA_MASK
	.align		4
.L_1311:
        /*0018*/ 	.byte	0x03, 0x50
        /*001a*/ 	.short	0x0000


	//----- nvinfo : EIATTR_MAXREG_COUNT
	.align		4
        /*001c*/ 	.byte	0x03, 0x1b
        /*001e*/ 	.short	0x00a8


	//----- nvinfo : EIATTR_NUM_BARRIERS
	.align		4
        /*0020*/ 	.byte	0x02, 0x4c
        /*0022*/ 	.byte	0x10
	.zero		1


	//----- nvinfo : EIATTR_EXTERNS
	.align		4
        /*0024*/ 	.byte	0x04, 0x0f
        /*0026*/ 	.short	(.L_1313 - .L_1312)


	//   ....[0]....
	.align		4
.L_1312:
        /*0028*/ 	.word	index@(__assertfail)


	//----- nvinfo : EIATTR_MERCURY_ISA_VERSION
	.align		4
.L_1313:
        /*002c*/ 	.byte	0x03, 0x5f
        /*002e*/ 	.short	0x0101


	//----- nvinfo : EIATTR_INT_WARP_WIDE_INSTR_OFFSETS
	.align		4
        /*0030*/ 	.byte	0x04, 0x31
        /*0032*/ 	.short	(.L_1315 - .L_1314)


	//   ....[0]....
.L_1314:
        /*0034*/ 	.word	0x00000180


	//   ....[1]....
        /*0038*/ 	.word	0x000001b0


	//   ....[2]....
        /*003c*/ 	.word	0x000001c0


	//   ....[3]....
        /*0040*/ 	.word	0x0000ef50


	//   ....[4]....
        /*0044*/ 	.word	0x0000efe0


	//   ....[5]....
        /*0048*/ 	.word	0x0000f4d0


	//   ....[6]....
        /*004c*/ 	.word	0x000110f0


	//   ....[7]....
        /*0050*/ 	.word	0x00011180


	//----- nvinfo : EIATTR_COOP_GROUP_MASK_REGIDS
	.align		4
.L_1315:
        /*0054*/ 	.byte	0x04, 0x29
        /*0056*/ 	.short	(.L_1317 - .L_1316)


	//   ....[0]....
.L_1316:
        /*0058*/ 	.word	0xffffffff


	//   ....[1]....
        /*005c*/ 	.word	0xffffffff


	//   ....[2]....
        /*0060*/ 	.word	0xffffffff


	//   ....[3]....
        /*0064*/ 	.word	0xffffffff


	//   ....[4]....
        /*0068*/ 	.word	0xffffffff


	//   ....[5]....
        /*006c*/ 	.word	0xffffffff


	//   ....[6]....
        /*0070*/ 	.word	0xffffffff


	//   ....[7]....
        /*0074*/ 	.word	0xffffffff


	//   ....[8]....
        /*0078*/ 	.word	0xffffffff


	//   ....[9]....
        /*007c*/ 	.word	0xffffffff


	//   ....[10]....
        /*0080*/ 	.word	0xffffffff


	//   ....[11]....
        /*0084*/ 	.word	0xffffffff


	//   ....[12]....
        /*0088*/ 	.word	0xffffffff


	//   ....[13]....
        /*008c*/ 	.word	0xffffffff


	//   ....[14]....
        /*0090*/ 	.word	0xffffffff


	//   ....[15]....
        /*0094*/ 	.word	0xffffffff


	//   ....[16]....
        /*0098*/ 	.word	0xffffffff


	//   ....[17]....
        /*009c*/ 	.word	0xffffffff


	//   ....[18]....
        /*00a0*/ 	.word	0xffffffff


	//   ....[19]....
        /*00a4*/ 	.word	0xffffffff


	//   ....[20]....
        /*00a8*/ 	.word	0xffffffff


	//   ....[21]....
        /*00ac*/ 	.word	0xffffffff


	//   ....[22]....
        /*00b0*/ 	.word	0xffffffff


	//   ....[23]....
        /*00b4*/ 	.word	0xffffffff


	//   ....[24]....
        /*00b8*/ 	.word	0xffffffff


	//   ....[25]....
        /*00bc*/ 	.word	0xffffffff


	//   ....[26]....
        /*00c0*/ 	.word	0xffffffff


	//   ....[27]....
        /*00c4*/ 	.word	0xffffffff


	//   ....[28]....
        /*00c8*/ 	.word	0xffffffff


	//   ....[29]....
        /*00cc*/ 	.word	0xffffffff


	//   ....[30]....
        /*00d0*/ 	.word	0xffffffff


	//   ....[31]....
        /*00d4*/ 	.word	0xffffffff


	//   ....[32]....
        /*00d8*/ 	.word	0x0500000f


	//   ....[33]....
        /*00dc*/ 	.word	0x0500000f


	//----- nvinfo : EIATTR_COOP_GROUP_INSTR_OFFSETS
	.align		4
.L_1317:
        /*00e0*/ 	.byte	0x04, 0x28
        /*00e2*/ 	.short	(.L_1319 - .L_1318)


	//   ....[0]....
.L_1318:
        /*00e4*/ 	.word	0x00000060


	//   ....[1]....
        /*00e8*/ 	.word	0x00000190


	//   ....[2]....
        /*00ec*/ 	.word	0x000001e0


	//   ....[3]....
        /*00f0*/ 	.word	0x000003d0


	//   ....[4]....
        /*00f4*/ 	.word	0x00000530


	//   ....[5]....
        /*00f8*/ 	.word	0x00000650


	//   ....[6]....
        /*00fc*/ 	.word	0x000007b0


	//   ....[7]....
        /*0100*/ 	.word	0x00001930


	//   ....[8]....
        /*0104*/ 	.word	0x00002e90


	//   ....[9]....
        /*0108*/ 	.word	0x00002fa0


	//   ....[10]....
        /*010c*/ 	.word	0x00003570


	//   ....[11]....
        /*0110*/ 	.word	0x000035f0


	//   ....[12]....
        /*0114*/ 	.word	0x00005680


	//   ....[13]....
        /*0118*/ 	.word	0x000057a0


	//   ....[14]....
        /*011c*/ 	.word	0x00005e40


	//   ....[15]....
        /*0120*/ 	.word	0x00005fa0


	//   ....[16]....
        /*0124*/ 	.word	0x00007940


	//   ....[17]....
        /*0128*/ 	.word	0x000079c0


	//   ....[18]....
        /*012c*/ 	.word	0x00007e70


	//   ....[19]....
        /*0130*/ 	.word	0x00008040


	//   ....[20]....
        /*0134*/ 	.word	0x0000a540


	//   ....[21]....
        /*0138*/ 	.word	0x0000a660


	//   ....[22]....
        /*013c*/ 	.word	0x0000aca0


	//   ....[23]....
        /*0140*/ 	.word	0x0000ad50


	//   ....[24]....
        /*0144*/ 	.word	0x0000c180


	//   ....[25]....
        /*0148*/ 	.word	0x0000c1c0


	//   ....[26]....
        /*014c*/ 	.word	0x0000c280


	//   ....[27]....
        /*0150*/ 	.word	0x0000c2a0


	//   ....[28]....
        /*0154*/ 	.word	0x0000d970


	//   ....[29]....
        /*0158*/ 	.word	0x0000e6a0


	//   ....[30]....
        /*015c*/ 	.word	0x00011200


	//   ....[31]....
        /*0160*/ 	.word	0x000113b0


	//   ....[32]....
        /*0164*/ 	.word	0x000119b0


	//   ....[33]....
        /*0168*/ 	.word	0x00011d90


	//----- nvinfo : EIATTR_REG_RECONFIG
	.align		4
.L_1319:
        /*016c*/ 	.byte	0x01, 0x54
	.zero		2


	//----- nvinfo : EIATTR_SYSCALL_OFFSETS
	.align		4
        /*0170*/ 	.byte	0x04, 0x46
        /*0172*/ 	.short	(.L_1321 - .L_1320)


	//   ....[0]....
.L_1320:
        /*0174*/ 	.word	0x00001ab0


	//   ....[1]....
        /*0178*/ 	.word	0x0000f170


	//   ....[2]....
        /*017c*/ 	.word	0x0000f2b0


	//   ....[3]....
        /*0180*/ 	.word	0x0000f3b0


	//----- nvinfo : EIATTR_MBARRIER_INSTR_OFFSETS
	.align		4
.L_1321:
        /*0184*/ 	.byte	0x04, 0x39
        /*0186*/ 	.short	(.L_1323 - .L_1322)


	//   ....[0]....
.L_1322:
        /*0188*/ 	.word	0x00000280
        /*018c*/ 	.word	0x000000ff
        /*0190*/ 	.word	0x00022800
        /*0194*/ 	.short	0x0100
        /*0196*/ 	.byte	0x06
	.zero		1


	//   ....[1]....
        /*0198*/ 	.word	0x00000290
        /*019c*/ 	.word	0x000000ff
        /*01a0*/ 	.word	0x00022820
        /*01a4*/ 	.short	0x0100
        /*01a6*/ 	.byte	0x06
	.zero		1


	//   ....[2]....
        /*01a8*/ 	.word	0x00000380
        /*01ac*/ 	.word	0x000000ff
        /*01b0*/ 	.word	0x00022830
        /*01b4*/ 	.short	0x0100
        /*01b6*/ 	.byte	0x08
	.zero		1


	//   ....[3]....
        /*01b8*/ 	.word	0x00000390
        /*01bc*/ 	.word	0x000000ff
        /*01c0*/ 	.word	0x00022840
        /*01c4*/ 	.short	0x0100
        /*01c6*/ 	.byte	0x08
	.zero		1


	//   ....[4]....
        /*01c8*/ 	.word	0x000003a0
        /*01cc*/ 	.word	0x000000ff
        /*01d0*/ 	.word	0x00022838
        /*01d4*/ 	.short	0x0100
        /*01d6*/ 	.byte	0x08
	.zero		1


	//   ....[5]....
        /*01d8*/ 	.word	0x000003b0
        /*01dc*/ 	.word	0x000000ff
        /*01e0*/ 	.word	0x00022848
        /*01e4*/ 	.short	0x0100
        /*01e6*/ 	.byte	0x08
	.zero		1


	//   ....[6]....
        /*01e8*/ 	.word	0x000004e0
        /*01ec*/ 	.word	0x000000ff
        /*01f0*/ 	.word	0x00022850
        /*01f4*/ 	.short	0x0100
        /*01f6*/ 	.byte	0x08
	.zero		1


	//   ....[7]....
        /*01f8*/ 	.word	0x000004f0
        /*01fc*/ 	.word	0x000000ff
        /*0200*/ 	.word	0x00022860
        /*0204*/ 	.short	0x0100
        /*0206*/ 	.byte	0x08
	.zero		1


	//   ....[8]....
        /*0208*/ 	.word	0x00000500
        /*020c*/ 	.word	0x000000ff
        /*0210*/ 	.word	0x00022858
        /*0214*/ 	.short	0x0100
        /*0216*/ 	.byte	0x08
	.zero		1


	//   ....[9]....
        /*0218*/ 	.word	0x00000510
        /*021c*/ 	.word	0x000000ff
        /*0220*/ 	.word	0x00022868
        /*0224*/ 	.short	0x0100
        /*0226*/ 	.byte	0x08
	.zero		1


	//   ....[10]....
        /*0228*/ 	.word	0x00000600
        /*022c*/ 	.word	0x000000ff
        /*0230*/ 	.word	0x00022870
        /*0234*/ 	.short	0x0100
        /*0236*/ 	.byte	0x06
	.zero		1


	//   ....[11]....
        /*0238*/ 	.word	0x00000610
        /*023c*/ 	.word	0x000000ff
        /*0240*/ 	.word	0x00022880
        /*0244*/ 	.short	0x0100
        /*0246*/ 	.byte	0x06
	.zero		1


	//   ....[12]....
        /*0248*/ 	.word	0x00000620
        /*024c*/ 	.word	0x000000ff
        /*0250*/ 	.word	0x00022878
        /*0254*/ 	.short	0x0100
        /*0256*/ 	.byte	0x06
	.zero		1


	//   ....[13]....
        /*0258*/ 	.word	0x00000630
        /*025c*/ 	.word	0x000000ff
        /*0260*/ 	.word	0x00022888
        /*0264*/ 	.short	0x0100
        /*0266*/ 	.byte	0x06
	.zero		1


	//   ....[14]....
        /*0268*/ 	.word	0x00000760
        /*026c*/ 	.word	0x000000ff
        /*0270*/ 	.word	0x00022890
        /*0274*/ 	.short	0x0100
        /*0276*/ 	.byte	0x08
	.zero		1


	//   ....[15]....
        /*0278*/ 	.word	0x00000770
        /*027c*/ 	.word	0x000000ff
        /*0280*/ 	.word	0x000228a0
        /*0284*/ 	.short	0x0100
        /*0286*/ 	.byte	0x08
	.zero		1


	//   ....[16]....
        /*0288*/ 	.word	0x00000780
        /*028c*/ 	.word	0x000000ff
        /*0290*/ 	.word	0x00022898
        /*0294*/ 	.short	0x0100
        /*0296*/ 	.byte	0x08
	.zero		1


	//   ....[17]....
        /*0298*/ 	.word	0x00000790
        /*029c*/ 	.word	0x000000ff
        /*02a0*/ 	.word	0x000228a8
        /*02a4*/ 	.short	0x0100
        /*02a6*/ 	.byte	0x08
	.zero		1


	//   ....[18]....
        /*02a8*/ 	.word	0x000008c0
        /*02ac*/ 	.word	0x000000ff
        /*02b0*/ 	.word	0x000228b0
        /*02b4*/ 	.short	0x0100
        /*02b6*/ 	.byte	0x08
	.zero		1


	//   ....[19]....
        /*02b8*/ 	.word	0x000008d0
        /*02bc*/ 	.word	0x000000ff
        /*02c0*/ 	.word	0x000228c0
        /*02c4*/ 	.short	0x0100
        /*02c6*/ 	.byte	0x08
	.zero		1


	//   ....[20]....
        /*02c8*/ 	.word	0x000008e0
        /*02cc*/ 	.word	0x000000ff
        /*02d0*/ 	.word	0x000228b8
        /*02d4*/ 	.short	0x0100
        /*02d6*/ 	.byte	0x08
	.zero		1


	//   ....[21]....
        /*02d8*/ 	.word	0x000008f0
        /*02dc*/ 	.word	0x000000ff
        /*02e0*/ 	.word	0x000228c8
        /*02e4*/ 	.short	0x0100
        /*02e6*/ 	.byte	0x08
	.zero		1


	//   ....[22]....
        /*02e8*/ 	.word	0x00001b20
        /*02ec*/ 	.word	0x000000ff
        /*02f0*/ 	.word	0x00022800
        /*02f4*/ 	.short	0x010a
        /*02f6*/ 	.byte	0x2e
	.zero		1


	//   ....[23]....
        /*02f8*/ 	.word	0x00001bd0
        /*02fc*/ 	.word	0x000000ff
        /*0300*/ 	.word	0x00022830
        /*0304*/ 	.short	0x010a
        /*0306*/ 	.byte	0x15
	.zero		1


	//   ....[24]....
        /*0308*/ 	.word	0x00001c10
        /*030c*/ 	.word	0x000000ff
        /*0310*/ 	.word	0x00022830
        /*0314*/ 	.short	0x010a
        /*0316*/ 	.byte	0x15
	.zero		1


	//   ....[25]....
        /*0318*/ 	.word	0x00001f70
        /*031c*/ 	.word	0x00000000
        /*0320*/ 	.word	0x00000000
        /*0324*/ 	.short	0x0101
        /*0326*/ 	.byte	0x3f
	.zero		1


	//   ....[26]....
        /*0328*/ 	.word	0x00003e40
        /*032c*/ 	.word	0x000000ff
        /*0330*/ 	.word	0x00022850
        /*0334*/ 	.short	0x010a
        /*0336*/ 	.byte	0x15
	.zero		1


	//   ....[27]....
        /*0338*/ 	.word	0x00003e80
        /*033c*/ 	.word	0x000000ff
        /*0340*/ 	.word	0x00022850
        /*0344*/ 	.short	0x010a
        /*0346*/ 	.byte	0x15
	.zero		1


	//   ....[28]....
        /*0348*/ 	.word	0x000041a0
        /*034c*/ 	.word	0x00000008
        /*0350*/ 	.word	0x00000000
        /*0354*/ 	.short	0x0101
        /*0356*/ 	.byte	0x3f
	.zero		1


	//   ....[29]....
        /*0358*/ 	.word	0x00004460
        /*035c*/ 	.word	0x000000ff
        /*0360*/ 	.word	0x00022830
        /*0364*/ 	.short	0x010a
        /*0366*/ 	.byte	0x1b
	.zero		1


	//   ....[30]....
        /*0368*/ 	.word	0x000044a0
        /*036c*/ 	.word	0x000000ff
        /*0370*/ 	.word	0x00022830
        /*0374*/ 	.short	0x010a
        /*0376*/ 	.byte	0x1b
	.zero		1


	//   ....[31]....
        /*0378*/ 	.word	0x000046d0
        /*037c*/ 	.word	0x0000000e
        /*0380*/ 	.word	0x00000000
        /*0384*/ 	.short	0x0101
        /*0386*/ 	.byte	0x3f
	.zero		1


	//   ....[32]....
        /*0388*/ 	.word	0x00006f70
        /*038c*/ 	.word	0x000000ff
        /*0390*/ 	.word	0x00022850
        /*0394*/ 	.short	0x010a
        /*0396*/ 	.byte	0x1b
	.zero		1


	//   ....[33]....
        /*0398*/ 	.word	0x00006fb0
        /*039c*/ 	.word	0x000000ff
        /*03a0*/ 	.word	0x00022850
        /*03a4*/ 	.short	0x010a
        /*03a6*/ 	.byte	0x1b
	.zero		1


	//   ....[34]....
        /*03a8*/ 	.word	0x00007280
        /*03ac*/ 	.word	0x0000000b
        /*03b0*/ 	.word	0x00000000
        /*03b4*/ 	.short	0x0101
        /*03b6*/ 	.byte	0x3f
	.zero		1


	//   ....[35]....
        /*03b8*/ 	.word	0x000075e0
        /*03bc*/ 	.word	0x000000ff
        /*03c0*/ 	.word	0x00022830
        /*03c4*/ 	.short	0x010a
        /*03c6*/ 	.byte	0x18
	.zero		1


	//   ....[36]....
        /*03c8*/ 	.word	0x00007620
        /*03cc*/ 	.word	0x000000ff
        /*03d0*/ 	.word	0x00022830
        /*03d4*/ 	.short	0x010a
        /*03d6*/ 	.byte	0x18
	.zero		1


	//   ....[37]....
        /*03d8*/ 	.word	0x00008640
        /*03dc*/ 	.word	0x0000009a
        /*03e0*/ 	.word	0x00000000
        /*03e4*/ 	.short	0x0101
        /*03e6*/ 	.byte	0x3f
	.zero		1


	//   ....[38]....
        /*03e8*/ 	.word	0x00008eb0
        /*03ec*/ 	.word	0x000000ff
        /*03f0*/ 	.word	0x00022850
        /*03f4*/ 	.short	0x010a
        /*03f6*/ 	.byte	0x18
	.zero		1


	//   ....[39]....
        /*03f8*/ 	.word	0x00008ef0
        /*03fc*/ 	.word	0x000000ff
        /*0400*/ 	.word	0x00022850
        /*0404*/ 	.short	0x010a
        /*0406*/ 	.byte	0x18
	.zero		1


	//   ....[40]....
        /*0408*/ 	.word	0x000091c0
        /*040c*/ 	.word	0x000000b7
        /*0410*/ 	.word	0x00000000
        /*0414*/ 	.short	0x0101
        /*0416*/ 	.byte	0x3f
	.zero		1


	//   ....[41]....
        /*0418*/ 	.word	0x00009320
        /*041c*/ 	.word	0x000000ff
        /*0420*/ 	.word	0x00022830
        /*0424*/ 	.short	0x010a
        /*0426*/ 	.byte	0x1a
	.zero		1


	//   ....[42]....
        /*0428*/ 	.word	0x00009360
        /*042c*/ 	.word	0x000000ff
        /*0430*/ 	.word	0x00022830
        /*0434*/ 	.short	0x010a
        /*0436*/ 	.byte	0x1a
	.zero		1


	//   ....[43]....
        /*0438*/ 	.word	0x00009560
        /*043c*/ 	.word	0x00000003
        /*0440*/ 	.word	0x00000000
        /*0444*/ 	.short	0x0101
        /*0446*/ 	.byte	0x3f
	.zero		1


	//   ....[44]....
        /*0448*/ 	.word	0x0000be30
        /*044c*/ 	.word	0x000000ff
        /*0450*/ 	.word	0x00022850
        /*0454*/ 	.short	0x010a
        /*0456*/ 	.byte	0x1a
	.zero		1


	//   ....[45]....
        /*0458*/ 	.word	0x0000be70
        /*045c*/ 	.word	0x000000ff
        /*0460*/ 	.word	0x00022850
        /*0464*/ 	.short	0x010a
        /*0466*/ 	.byte	0x1a
	.zero		1


	//   ....[46]....
        /*0468*/ 	.word	0x0000c140
        /*046c*/ 	.word	0x0000000c
        /*0470*/ 	.word	0x00000000
        /*0474*/ 	.short	0x0101
        /*0476*/ 	.byte	0x3f
	.zero		1


	//   ....[47]....
        /*0478*/ 	.word	0x0000dbc0
        /*047c*/ 	.word	0x000000ff
        /*0480*/ 	.word	0x00000000
        /*0484*/ 	.short	0x0101
        /*0486*/ 	.byte	0x05
	.zero		1


	//   ....[48]....
        /*0488*/ 	.word	0x0000f770
        /*048c*/ 	.word	0x00000008
        /*0490*/ 	.word	0x00022840
        /*0494*/ 	.short	0x010a
        /*0496*/ 	.byte	0x3f
	.zero		1


	//   ....[49]....
        /*0498*/ 	.word	0x0000fa50
        /*049c*/ 	.word	0x000000ff
        /*04a0*/ 	.word	0x00022820
        /*04a4*/ 	.short	0x010a
        /*04a6*/ 	.byte	0x25
	.zero		1


	//   ....[50]....
        /*04a8*/ 	.word	0x0000faf0
        /*04ac*/ 	.word	0x00000008
        /*04b0*/ 	.word	0x00022860
        /*04b4*/ 	.short	0x010a
        /*04b6*/ 	.byte	0x3f
	.zero		1


	//   ....[51]....
        /*04b8*/ 	.word	0x00010020
        /*04bc*/ 	.word	0x00000002
        /*04c0*/ 	.word	0x00022840
        /*04c4*/ 	.short	0x010a
        /*04c6*/ 	.byte	0x3f
	.zero		1


	//   ....[52]....
        /*04c8*/ 	.word	0x00010190
        /*04cc*/ 	.word	0x00000002
        /*04d0*/ 	.word	0x00022860
        /*04d4*/ 	.short	0x010a
        /*04d6*/ 	.byte	0x3f
	.zero		1


	//   ....[53]....
        /*04d8*/ 	.word	0x00010680
        /*04dc*/ 	.word	0x00000003
        /*04e0*/ 	.word	0x00022840
        /*04e4*/ 	.short	0x010a
        /*04e6*/ 	.byte	0x3f
	.zero		1


	//   ....[54]....
        /*04e8*/ 	.word	0x000107f0
        /*04ec*/ 	.word	0x00000003
        /*04f0*/ 	.word	0x00022860
        /*04f4*/ 	.short	0x010a
        /*04f6*/ 	.byte	0x3f
	.zero		1


	//   ....[55]....
        /*04f8*/ 	.word	0x00010c60
        /*04fc*/ 	.word	0x00000002
        /*0500*/ 	.word	0x00022840
        /*0504*/ 	.short	0x010a
        /*0506*/ 	.byte	0x3f
	.zero		1


	//   ....[56]....
        /*0508*/ 	.word	0x00010dd0
        /*050c*/ 	.word	0x00000002
        /*0510*/ 	.word	0x00022860
        /*0514*/ 	.short	0x010a
        /*0516*/ 	.byte	0x3f
	.zero		1


	//   ....[57]....
        /*0518*/ 	.word	0x00011360
        /*051c*/ 	.word	0x00000007
        /*0520*/ 	.word	0x00022820
        /*0524*/ 	.short	0x010a
        /*0526*/ 	.byte	0x3f
	.zero		1


	//   ....[58]....
        /*0528*/ 	.word	0x000114b0
        /*052c*/ 	.word	0x00000005
        /*0530*/ 	.word	0x00000000
        /*0534*/ 	.short	0x010a
        /*0536*/ 	.byte	0x3f
	.zero		1


	//   ....[59]....
        /*0538*/ 	.word	0x00011520
        /*053c*/ 	.word	0x00000003
        /*0540*/ 	.word	0x00000000
        /*0544*/ 	.short	0x010a
        /*0546*/ 	.byte	0x3f
	.zero		1


	//   ....[60]....
        /*0548*/ 	.word	0x00011580
        /*054c*/ 	.word	0x00000005
        /*0550*/ 	.word	0x00000000
        /*0554*/ 	.short	0x010a
        /*0556*/ 	.byte	0x3f
	.zero		1


	//   ....[61]....
        /*0558*/ 	.word	0x000115b0
        /*055c*/ 	.word	0x00000003
        /*0560*/ 	.word	0x00000000
        /*0564*/ 	.short	0x010a
        /*0566*/ 	.byte	0x3f
	.zero		1


	//   ....[62]....
        /*0568*/ 	.word	0x00011620
        /*056c*/ 	.word	0x00000003
        /*0570*/ 	.word	0x00022800
        /*0574*/ 	.short	0x010a
        /*0576*/ 	.byte	0x3f
	.zero		1


	//   ....[63]....
        /*0578*/ 	.word	0x00011680
        /*057c*/ 	.word	0x00000000
        /*0580*/ 	.word	0x00022830
        /*0584*/ 	.short	0x010a
        /*0586*/ 	.byte	0x3f
	.zero		1


	//   ....[64]....
        /*0588*/ 	.word	0x000116d0
        /*058c*/ 	.word	0x00000008
        /*0590*/ 	.word	0x00022850
        /*0594*/ 	.short	0x010a
        /*0596*/ 	.byte	0x3f
	.zero		1


	//   ....[65]....
        /*0598*/ 	.word	0x00011730
        /*059c*/ 	.word	0x00000005
        /*05a0*/ 	.word	0x00022830
        /*05a4*/ 	.short	0x010a
        /*05a6*/ 	.byte	0x3f
	.zero		1


	//   ....[66]....
        /*05a8*/ 	.word	0x00011780
        /*05ac*/ 	.word	0x0000000b
        /*05b0*/ 	.word	0x00022850
        /*05b4*/ 	.short	0x010a
        /*05b6*/ 	.byte	0x3f
	.zero		1


	//   ....[67]....
        /*05b8*/ 	.word	0x000117e0
        /*05bc*/ 	.word	0x00000003
        /*05c0*/ 	.word	0x00022830
        /*05c4*/ 	.short	0x010a
        /*05c6*/ 	.byte	0x3f
	.zero		1


	//   ....[68]....
        /*05c8*/ 	.word	0x00011830
        /*05cc*/ 	.word	0x000000b7
        /*05d0*/ 	.word	0x00022850
        /*05d4*/ 	.short	0x010a
        /*05d6*/ 	.byte	0x3f
	.zero		1


	//   ....[69]....
        /*05d8*/ 	.word	0x00011890
        /*05dc*/ 	.word	0x0000000a
        /*05e0*/ 	.word	0x00022830
        /*05e4*/ 	.short	0x010a
        /*05e6*/ 	.byte	0x3f
	.zero		1


	//   ....[70]....
        /*05e8*/ 	.word	0x000118e0
        /*05ec*/ 	.word	0x0000000c
        /*05f0*/ 	.word	0x00022850
        /*05f4*/ 	.short	0x010a
        /*05f6*/ 	.byte	0x3f
	.zero		1


	//   ....[71]....
        /*05f8*/ 	.word	0x00011a60
        /*05fc*/ 	.word	0x00000008
        /*0600*/ 	.word	0x00022840
        /*0604*/ 	.short	0x010a
        /*0606*/ 	.byte	0x3f
	.zero		1


	//   ....[72]....
        /*0608*/ 	.word	0x00011ac0
        /*060c*/ 	.word	0x00000008
        /*0610*/ 	.word	0x00022820
        /*0614*/ 	.short	0x010a
        /*0616*/ 	.byte	0x3f
	.zero		1


	//   ....[73]....
        /*0618*/ 	.word	0x00011b10
        /*061c*/ 	.word	0x00000008
        /*0620*/ 	.word	0x00022860
        /*0624*/ 	.short	0x010a
        /*0626*/ 	.byte	0x3f
	.zero		1


	//   ....[74]....
        /*0628*/ 	.word	0x00011b60
        /*062c*/ 	.word	0x00000002
        /*0630*/ 	.word	0x00022840
        /*0634*/ 	.short	0x010a
        /*0636*/ 	.byte	0x3f
	.zero		1


	//   ....[75]....
        /*0638*/ 	.word	0x00011bb0
        /*063c*/ 	.word	0x00000002
        /*0640*/ 	.word	0x00022860
        /*0644*/ 	.short	0x010a
        /*0646*/ 	.byte	0x3f
	.zero		1


	//   ....[76]....
        /*0648*/ 	.word	0x00011c00
        /*064c*/ 	.word	0x00000003
        /*0650*/ 	.word	0x00022840
        /*0654*/ 	.short	0x010a
        /*0656*/ 	.byte	0x3f
	.zero		1


	//   ....[77]....
        /*0658*/ 	.word	0x00011c50
        /*065c*/ 	.word	0x00000003
        /*0660*/ 	.word	0x00022860
        /*0664*/ 	.short	0x010a
        /*0666*/ 	.byte	0x3f
	.zero		1


	//   ....[78]....
        /*0668*/ 	.word	0x00011ca0
        /*066c*/ 	.word	0x00000002
        /*0670*/ 	.word	0x00022840
        /*0674*/ 	.short	0x010a
        /*0676*/ 	.byte	0x3f
	.zero		1


	//   ....[79]....
        /*0678*/ 	.word	0x00011cf0
        /*067c*/ 	.word	0x00000002
        /*0680*/ 	.word	0x00022860
        /*0684*/ 	.short	0x010a
        /*0686*/ 	.byte	0x3f
	.zero		1


	//   ....[80]....
        /*0688*/ 	.word	0x00011dd0
        /*068c*/ 	.word	0x00000007
        /*0690*/ 	.word	0x00022820
        /*0694*/ 	.short	0x010a
        /*0696*/ 	.byte	0x3f
	.zero		1


	//   ....[81]....
        /*0698*/ 	.word	0x00011e20
        /*069c*/ 	.word	0x00000005
        /*06a0*/ 	.word	0x00000000
        /*06a4*/ 	.short	0x010a
        /*06a6*/ 	.byte	0x3f
	.zero		1


	//   ....[82]....
        /*06a8*/ 	.word	0x00011e70
        /*06ac*/ 	.word	0x00000003
        /*06b0*/ 	.word	0x00000000
        /*06b4*/ 	.short	0x010a
        /*06b6*/ 	.byte	0x3f
	.zero		1


	//   ....[83]....
        /*06b8*/ 	.word	0x00011ec0
        /*06bc*/ 	.word	0x00000005
        /*06c0*/ 	.word	0x00000000
        /*06c4*/ 	.short	0x010a
        /*06c6*/ 	.byte	0x3f
	.zero		1


	//----- nvinfo : EIATTR_NUM_MBARRIERS
	.align		4
.L_1323:
        /*06c8*/ 	.byte	0x03, 0x38
        /*06ca*/ 	.short	0x0016


	//----- nvinfo : EIATTR_EXIT_INSTR_OFFSETS
	.align		4
        /*06cc*/ 	.byte	0x04, 0x1c
        /*06ce*/ 	.short	(.L_1325 - .L_1324)


	//   ....[0]....
.L_1324:
        /*06d0*/ 	.word	0x00000a30


	//   ....[1]....
        /*06d4*/ 	.word	0x0000e660


	//   ....[2]....
        /*06d8*/ 	.word	0x0000e6c0


	//   ....[3]....
        /*06dc*/ 	.word	0x000113d0


	//   ....[4]....
        /*06e0*/ 	.word	0x00011600


	//----- nvinfo : EIATTR_MAX_THREADS
	.align		4
.L_1325:
        /*06e4*/ 	.byte	0x04, 0x05
        /*06e6*/ 	.short	(.L_1327 - .L_1326)
.L_1326:
        /*06e8*/ 	.word	0x00000180
        /*06ec*/ 	.word	0x00000001
        /*06f0*/ 	.word	0x00000001


	//----- nvinfo : EIATTR_CRS_STACK_SIZE
	.align		4
.L_1327:
        /*06f4*/ 	.byte	0x04, 0x1e
        /*06f6*/ 	.short	(.L_1329 - .L_1328)
.L_1328:
        /*06f8*/ 	.word	0x00000000


	//----- nvinfo : EIATTR_CBANK_PARAM_SIZE
	.align		4
.L_1329:
        /*06fc*/ 	.byte	0x03, 0x19
        /*06fe*/ 	.short	0x0bf0


	//----- nvinfo : EIATTR_PARAM_CBANK
	.align		4
        /*0700*/ 	.byte	0x04, 0x0a
        /*0702*/ 	.short	(.L_1331 - .L_1330)
	.align		4
.L_1330:
        /*0704*/ 	.word	index@(.nv.constant0._ZN7cutlass13device_kernelIN5flash11enable_sm90INS1_16FlashAttnFwdSm90INS1_25CollectiveMainloopFwdSm90ILi2EN4cute5tupleIJNS5_1CILi1EEES8_S8_EEENS6_IJNS7_ILi128EEENS7_ILi96EEENS7_ILi64EEEEEELi256ENS_6half_tEfNS_4arch4Sm90ELb0ELb1ELb0ELb0ELb0ELb0ELb0ELb1ELb0ELb0ELb0ELb0EEENS1_21CollectiveEpilogueFwdINS6_IJSA_NS7_ILi256EEESB_EEES9_SE_SG_Li256ELb0ELb0ELb0ELb0EEENS1_30DynamicPersistentTileSchedulerILi256ELi32ELb0ELb0ELb1EEEEEEEEEvNT_6ParamsE)
        /*0708*/ 	.short	0x0210
        /*070a*/ 	.short	0x0bf0


	//----- nvinfo : EIATTR_SW_WAR
	.align		4
.L_1331:
        /*070c*/ 	.byte	0x04, 0x36
        /*070e*/ 	.short	(.L_1333 - .L_1332)
.L_1332:
        /*0710*/ 	.word	0x00000008
.L_1333:


//--------------------- .nv.info._ZN7cutlass13device_kernelIN5flash11enable_sm90INS1_16FlashAttnFwdSm90INS1_25CollectiveMainloopFwdSm90ILi2EN4cute5tupleIJNS5_1CILi1EEES8_S8_EEENS6_IJNS7_ILi128EEENS7_ILi96EEENS7_ILi64EEEEEELi256ENS_6half_tEfNS_4arch4Sm90ELb0ELb1ELb0ELb0ELb0ELb0ELb1ELb1ELb0ELb0ELb0ELb0EEENS1_21CollectiveEpilogueFwdINS6_IJSA_NS7_ILi256EEESB_EEES9_SE_SG_Li256ELb0ELb0ELb0ELb0EEENS1_30DynamicPersistentTileSchedulerILi256ELi32ELb0ELb0ELb1EEEEEEEEEvNT_6ParamsE --------------------------
	.section	.nv.info._ZN7cutlass13device_kernelIN5flash11enable_sm90INS1_16FlashAttnFwdSm90INS1_25CollectiveMainloopFwdSm90ILi2EN4cute5tupleIJNS5_1CILi1EEES8_S8_EEENS6_IJNS7_ILi128EEENS7_ILi96EEENS7_ILi64EEEEEELi256ENS_6half_tEfNS_4arch4Sm90ELb0ELb1ELb0ELb0ELb0ELb0ELb1ELb1ELb0ELb0ELb0ELb0EEENS1_21CollectiveEpilogueFwdINS6_IJSA_NS7_ILi256EEESB_EEES9_SE_SG_Li256ELb0ELb0ELb0ELb0EEENS1_30DynamicPersistentTileSchedulerILi256ELi32ELb0ELb0ELb1EEEEEEEEEvNT_6ParamsE,"",@"SHT_CUDA_INFO"
	.sectionflags	@""
	.align	4


	//----- nvinfo : EIATTR_CUDA_API_VERSION
	.align		4
        /*0000*/ 	.byte	0x04, 0x37
        /*0002*/ 	.short	(.L_1335 - .L_1334)
.L_1334:
        /*0004*/ 	.word	0x00000082


	//----- nvinfo : EIATTR_KPARAM_INFO
	.align		4
.L_1335:
        /*0008*/ 	.byte	0x04, 0x17
        /*000a*/ 	.short	(.L_1337 - .L_1336)
.L_1336:
        /*000c*/ 	.word	0x00000000
        /*0010*/ 	.short	0x0000
        /*0012*/ 	.short	0x0070
        /*0014*/ 	.byte	0x00, 0xf0, 0x01, 0x32


	//----- nvinfo : EIATTR_SPARSE_MMA_MASK
	.align		4
.L_1337:
        /*0018*/ 	.byte	0x03, 0x50
        /*001a*/ 	.short	0x0000


	//----- nvinfo : EIATTR_MAXREG_COUNT
	.align		4
        /*001c*/ 	.byte	0x03, 0x1b
        /*001e*/ 	.short	0x00a8


	//----- nvinfo : EIATTR_NUM_BARRIERS
	.align		4
        /*0020*/ 	.byte	0x02, 0x4c
        /*0022*/ 	.byte	0x10
	.zero		1


	//----- nvinfo : EIATTR_EXTERNS
	.align		4
        /*0024*/ 	.byte	0x04, 0x0f
        /*0026*/ 	.short	(.L_1339 - .L_1338)


	//   ....[0]....
	.align		4
.L_1338:
        /*0028*/ 	.word	index@(__assertfail)


	//----- nvinfo : EIATTR_ANNOTATIONS
	.align		4
.L_1339:
        /*002c*/ 	.byte	0x04, 0x55
        /*002e*/ 	.short	(.L_1341 - .L_1340)


	//   ....[0]....
.L_1340:
        /* <DEDUP_REMOVED lines=10> */


	//----- nvinfo : EIATTR_MERCURY_ISA_VERSION
	.align		4
.L_1341:
        /*00c0*/ 	.byte	0x03, 0x5f
        /*00c2*/ 	.short	0x0101


	//----- nvinfo : EIATTR_INT_WARP_WIDE_INSTR_OFFSETS
	.align		4
        /*00c4*/ 	.byte	0x04, 0x31
        /*00c6*/ 	.short	(.L_1343 - .L_1342)


	//   ....[0]....
.L_1342:
        /*00c8*/ 	.word	0x00000200


	//   ....[1]....
        /*00cc*/ 	.word	0x00000230


	//   ....[2]....
        /*00d0*/ 	.word	0x00000240


	//   ....[3]....
        /*00d4*/ 	.word	0x000002b0


	//   ....[4]....
        /*00d8*/ 	.word	0x00020c50


	//   ....[5]....
        /*00dc*/ 	.word	0x00020ce0


	//   ....[6]....
        /*00e0*/ 	.word	0x000211d0


	//   ....[7]....
        /*00e4*/ 	.word	0x000230c0


	//   ....[8]....
        /*00e8*/ 	.word	0x00023150


	//----- nvinfo : EIATTR_COOP_GROUP_MASK_REGIDS
	.align		4
.L_1343:
        /*00ec*/ 	.byte	0x04, 0x29
        /*00ee*/ 	.short	(.L_1345 - .L_1344)


	//   ....[0]....
.L_1344:
        /*00f0*/ 	.word	0xffffffff


	//   ....[1]....
        /*00f4*/ 	.word	0xffffffff


	//   ....[2]....
        /*00f8*/ 	.word	0xffffffff


	//   ....[3]....
        /*00fc*/ 	.word	0xffffffff


	//   ....[4]....
        /*0100*/ 	.word	0xffffffff


	//   ....[5]....
        /*0104*/ 	.word	0xffffffff


	//   ....[6]....
        /*0108*/ 	.word	0xffffffff


	//   ....[7]....
        /*010c*/ 	.word	0xffffffff


	//   ....[8]....
        /*0110*/ 	.word	0xffffffff


	//   ....[9]....
        /*0114*/ 	.word	0xffffffff


	//   ....[10]....
        /*0118*/ 	.word	0xffffffff


	//   ....[11]....
        /*011c*/ 	.word	0xffffffff


	//   ....[12]....
        /*0120*/ 	.word	0xffffffff


	//   ....[13]....
        /*0124*/ 	.word	0xffffffff


	//   ....[14]....
        /*0128*/ 	.word	0xffffffff


	//   ....[15]....
        /*012c*/ 	.word	0xffffffff


	//   ....[16]....
        /*0130*/ 	.word	0xffffffff


	//   ....[17]....
        /*0134*/ 	.word	0xffffffff


	//   ....[18]....
        /*0138*/ 	.word	0xffffffff


	//   ....[19]....
        /*013c*/ 	.word	0xffffffff


	//   ....[20]....
        /*0140*/ 	.word	0xffffffff


	//   ....[21]....
        /*0144*/ 	.word	0xffffffff


	//   ....[22]....
        /*0148*/ 	.word	0xffffffff


	//   ....[23]....
        /*014c*/ 	.word	0xffffffff


	//   ....[24]....
        /*0150*/ 	.word	0xffffffff


	//   ....[25]....
        /*0154*/ 	.word	0xffffffff


	//   ....[26]....
        /*0158*/ 	.word	0xffffffff


	//   ....[27]....
        /*015c*/ 	.word	0xffffffff


	//   ....[28]....
        /*0160*/ 	.word	0x0500000f


	//   ....[29]....
        /*0164*/ 	.word	0x0500000f


	//   ....[30]....
        /*0168*/ 	.word	0xffffffff


	//   ....[31]....
        /*016c*/ 	.word	0xffffffff


	//   ....[32]....
        /*0170*/ 	.word	0xffffffff


	//   ....[33]....
        /*0174*/ 	.word	0xffffffff


	//----- nvinfo : EIATTR_COOP_GROUP_INSTR_OFFSETS
	.align		4
.L_1345:
        /*0178*/ 	.byte	0x04, 0x28
        /*017a*/ 	.short	(.L_1347 - .L_1346)


	//   ....[0]....
.L_1346:
        /*017c*/ 	.word	0x000000b0


	//   ....[1]....
        /*0180*/ 	.word	0x00000210


	//   ....[2]....
        /*0184*/ 	.word	0x00000260


	//   ....[3]....
        /*0188*/ 	.word	0x00000470


	//   ....[4]....
        /*018c*/ 	.word	0x000005d0


	//   ....[5]....
        /*0190*/ 	.word	0x000006f0


	//   ....[6]....
        /*0194*/ 	.word	0x00000850


	//   ....[7]....
        /*0198*/ 	.word	0x00001f90


	//   ....[8]....
        /*019c*/ 	.word	0x00005860


	//   ....[9]....
        /*01a0*/ 	.word	0x00005910


	//   ....[10]....
        /*01a4*/ 	.word	0x00005d40


	//   ....[11]....
        /*01a8*/ 	.word	0x00005d60


	//   ....[12]....
        /*01ac*/ 	.word	0x0000aba0


	//   ....[13]....
        /*01b0*/ 	.word	0x0000ac30


	//   ....[14]....
        /*01b4*/ 	.word	0x0000acf0


	//   ....[15]....
        /*01b8*/ 	.word	0x0000ad40


	//   ....[16]....
        /*01bc*/ 	.word	0x00015580


	//   ....[17]....
        /*01c0*/ 	.word	0x00015650


	//   ....[18]....
        /*01c4*/ 	.word	0x000157d0


	//   ....[19]....
        /*01c8*/ 	.word	0x00015840


	//   ....[20]....
        /*01cc*/ 	.word	0x0001dbc0


	//   ....[21]....
        /*01d0*/ 	.word	0x0001dbe0


	//   ....[22]....
        /*01d4*/ 	.word	0x0001dc40


	//   ....[23]....
        /*01d8*/ 	.word	0x0001dc80


	//   ....[24]....
        /*01dc*/ 	.word	0x0001f690


	//   ....[25]....
        /*01e0*/ 	.word	0x000203b0


	//   ....[26]....
        /*01e4*/ 	.word	0x000231e0


	//   ....[27]....
        /*01e8*/ 	.word	0x000233c0


	//   ....[28]....
        /*01ec*/ 	.word	0x00023940


	//   ....[29]....
        /*01f0*/ 	.word	0x00023d10


	//   ....[30]....
        /*01f4*/ 	.word	0x00027600


	//   ....[31]....
        /*01f8*/ 	.word	0x00027640


	//   ....[32]....
        /*01fc*/ 	.word	0x000276b0


	//   ....[33]....
        /*0200*/ 	.word	0x000276d0


	//----- nvinfo : EIATTR_REG_RECONFIG
	.align		4
.L_1347:
        /*0204*/ 	.byte	0x01, 0x54
	.zero		2


	//----- nvinfo : EIATTR_SYSCALL_OFFSETS
	.align		4
        /*0208*/ 	.byte	0x04, 0x46
        /*020a*/ 	.short	(.L_1349 - .L_1348)


	//   ....[0]....
.L_1348:
        /*020c*/ 	.word	0x000024e0


	//   ....[1]....
        /*0210*/ 	.word	0x00020e60


	//   ....[2]....
        /*0214*/ 	.word	0x00020f90


	//   ....[3]....
        /*0218*/ 	.word	0x00021090


	//----- nvinfo : EIATTR_MBARRIER_INSTR_OFFSETS
	.align		4
.L_1349:
        /*021c*/ 	.byte	0x04, 0x39
        /*021e*/ 	.short	(.L_1351 - .L_1350)


	//   ....[0]....
.L_1350:
        /*0220*/ 	.word	0x00000310
        /*0224*/ 	.word	0x000000ff
        /*0228*/ 	.word	0x00032400
        /*022c*/ 	.short	0x0100
        /*022e*/ 	.byte	0x06
	.zero		1


	//   ....[1]....
        /*0230*/ 	.word	0x00000320
        /*0234*/ 	.word	0x000000ff
        /*0238*/ 	.word	0x00032410
        /*023c*/ 	.short	0x0100
        /*023e*/ 	.byte	0x06
	.zero		1


	//   ....[2]....
        /*0240*/ 	.word	0x00000330
        /*0244*/ 	.word	0x000000ff
        /*0248*/ 	.word	0x00032420
        /*024c*/ 	.short	0x0100
        /*024e*/ 	.byte	0x06
	.zero		1


	//   ....[3]....
        /*0250*/ 	.word	0x00000420
        /*0254*/ 	.word	0x000000ff
        /*0258*/ 	.word	0x00032430
        /*025c*/ 	.short	0x0100
        /*025e*/ 	.byte	0x08
	.zero		1


	//   ....[4]....
        /*0260*/ 	.word	0x00000430
        /*0264*/ 	.word	0x000000ff
        /*0268*/ 	.word	0x00032440
        /*026c*/ 	.short	0x0100
        /*026e*/ 	.byte	0x08
	.zero		1


	//   ....[5]....
        /*0270*/ 	.word	0x00000440
        /*0274*/ 	.word	0x000000ff
        /*0278*/ 	.word	0x00032438
        /*027c*/ 	.short	0x0100
        /*027e*/ 	.byte	0x08
	.zero		1


	//   ....[6]....
        /*0280*/ 	.word	0x00000450
        /*0284*/ 	.word	0x000000ff
        /*0288*/ 	.word	0x00032448
        /*028c*/ 	.short	0x0100
        /*028e*/ 	.byte	0x08
	.zero		1


	//   ....[7]....
        /*0290*/ 	.word	0x00000580
        /*0294*/ 	.word	0x000000ff
        /*0298*/ 	.word	0x00032450
        /*029c*/ 	.short	0x0100
        /*029e*/ 	.byte	0x08
	.zero		1


	//   ....[8]....
        /*02a0*/ 	.word	0x00000590
        /*02a4*/ 	.word	0x000000ff
        /*02a8*/ 	.word	0x00032460
        /*02ac*/ 	.short	0x0100
        /*02ae*/ 	.byte	0x08
	.zero		1


	//   ....[9]....
        /*02b0*/ 	.word	0x000005a0
        /*02b4*/ 	.word	0x000000ff
        /*02b8*/ 	.word	0x00032458
        /*02bc*/ 	.short	0x0100
        /*02be*/ 	.byte	0x08
	.zero		1


	//   ....[10]....
        /*02c0*/ 	.word	0x000005b0
        /*02c4*/ 	.word	0x000000ff
        /*02c8*/ 	.word	0x00032468
        /*02cc*/ 	.short	0x0100
        /*02ce*/ 	.byte	0x08
	.zero		1


	//   ....[11]....
        /*02d0*/ 	.word	0x000006a0
        /*02d4*/ 	.word	0x000000ff
        /*02d8*/ 	.word	0x00032470
        /*02dc*/ 	.short	0x0100
        /*02de*/ 	.byte	0x06
	.zero		1


	//   ....[12]....
        /*02e0*/ 	.word	0x000006b0
        /*02e4*/ 	.word	0x000000ff
        /*02e8*/ 	.word	0x00032480
        /*02ec*/ 	.short	0x0100
        /*02ee*/ 	.byte	0x06
	.zero		1


	//   ....[13]....
        /*02f0*/ 	.word	0x000006c0
        /*02f4*/ 	.word	0x000000ff
        /*02f8*/ 	.word	0x00032478
        /*02fc*/ 	.short	0x0100
        /*02fe*/ 	.byte	0x06
	.zero		1


	//   ....[14]....
        /*0300*/ 	.word	0x000006d0
        /*0304*/ 	.word	0x000000ff
        /*0308*/ 	.word	0x00032488
        /*030c*/ 	.short	0x0100
        /*030e*/ 	.byte	0x06
	.zero		1


	//   ....[15]....
        /*0310*/ 	.word	0x00000800
        /*0314*/ 	.word	0x000000ff
        /*0318*/ 	.word	0x00032490
        /*031c*/ 	.short	0x0100
        /*031e*/ 	.byte	0x08
	.zero		1


	//   ....[16]....
        /*0320*/ 	.word	0x00000810
        /*0324*/ 	.word	0x000000ff
        /*0328*/ 	.word	0x000324a0
        /*032c*/ 	.short	0x0100
        /*032e*/ 	.byte	0x08
	.zero		1


	//   ....[17]....
        /*0330*/ 	.word	0x00000820
        /*0334*/ 	.word	0x000000ff
        /*0338*/ 	.word	0x00032498
        /*033c*/ 	.short	0x0100
        /*033e*/ 	.byte	0x08
	.zero		1


	//   ....[18]....
        /*0340*/ 	.word	0x00000830
        /*0344*/ 	.word	0x000000ff
        /*0348*/ 	.word	0x000324a8
        /*034c*/ 	.short	0x0100
        /*034e*/ 	.byte	0x08
	.zero		1


	//   ....[19]....
        /*0350*/ 	.word	0x00000960
        /*0354*/ 	.word	0x000000ff
        /*0358*/ 	.word	0x000324b0
        /*035c*/ 	.short	0x0100
        /*035e*/ 	.byte	0x08
	.zero		1


	//   ....[20]....
        /*0360*/ 	.word	0x00000970
        /*0364*/ 	.word	0x000000ff
        /*0368*/ 	.word	0x000324c0
        /*036c*/ 	.short	0x0100
        /*036e*/ 	.byte	0x08
	.zero		1


	//   ....[21]....
        /*0370*/ 	.word	0x00000980
        /*0374*/ 	.word	0x000000ff
        /*0378*/ 	.word	0x000324b8
        /*037c*/ 	.short	0x0100
        /*037e*/ 	.byte	0x08
	.zero		1


	//   ....[22]....
        /*0380*/ 	.word	0x00000990
        /*0384*/ 	.word	0x000000ff
        /*0388*/ 	.word	0x000324c8
        /*038c*/ 	.short	0x0100
        /*038e*/ 	.byte	0x08
	.zero		1


	//   ....[23]....
        /*0390*/ 	.word	0x00002730
        /*0394*/ 	.word	0x000000ff
        /*0398*/ 	.word	0x00032400
        /*039c*/ 	.short	0x010a
        /*039e*/ 	.byte	0x32
	.zero		1


	//   ....[24]....
        /*03a0*/ 	.word	0x00002bc0
        /*03a4*/ 	.word	0x00000018
        /*03a8*/ 	.word	0x00000000
        /*03ac*/ 	.short	0x010a
        /*03ae*/ 	.byte	0x3f
	.zero		1


	//   ....[25]....
        /*03b0*/ 	.word	0x00002c20
        /*03b4*/ 	.word	0x00000018
        /*03b8*/ 	.word	0x00000000
        /*03bc*/ 	.short	0x010a
        /*03be*/ 	.byte	0x3f
	.zero		1


	//   ....[26]....
        /*03c0*/ 	.word	0x00002fd0
        /*03c4*/ 	.word	0x000000ff
        /*03c8*/ 	.word	0x00032410
        /*03cc*/ 	.short	0x010a
        /*03ce*/ 	.byte	0x32
	.zero		1


	//   ....[27]....
        /*03d0*/ 	.word	0x000030d0
        /*03d4*/ 	.word	0x00000008
        /*03d8*/ 	.word	0x00000000
        /*03dc*/ 	.short	0x010a
        /*03de*/ 	.byte	0x3f
	.zero		1


	//   ....[28]....
        /*03e0*/ 	.word	0x00003130
        /*03e4*/ 	.word	0x00000008
        /*03e8*/ 	.word	0x00000000
        /*03ec*/ 	.short	0x010a
        /*03ee*/ 	.byte	0x3f
	.zero		1


	//   ....[29]....
        /*03f0*/ 	.word	0x00003e10
        /*03f4*/ 	.word	0x00000007
        /*03f8*/ 	.word	0x00000000
        /*03fc*/ 	.short	0x0101
        /*03fe*/ 	.byte	0x3f
	.zero		1


	//   ....[30]....
        /*0400*/ 	.word	0x00008fc0
        /*0404*/ 	.word	0x0000000d
        /*0408*/ 	.word	0x00000000
        /*040c*/ 	.short	0x0101
        /*040e*/ 	.byte	0x3f
	.zero		1


	//   ....[31]....
        /*0410*/ 	.word	0x00009660
        /*0414*/ 	.word	0x00000003
        /*0418*/ 	.word	0x00000000
        /*041c*/ 	.short	0x010a
        /*041e*/ 	.byte	0x3f
	.zero		1


	//   ....[32]....
        /*0420*/ 	.word	0x00009760
        /*0424*/ 	.word	0x00000000
        /*0428*/ 	.word	0x00000000
        /*042c*/ 	.short	0x010a
        /*042e*/ 	.byte	0x3f
	.zero		1


	//   ....[33]....
        /*0430*/ 	.word	0x00009b90
        /*0434*/ 	.word	0x00000003
        /*0438*/ 	.word	0x00000000
        /*043c*/ 	.short	0x010a
        /*043e*/ 	.byte	0x3f
	.zero		1


	//   ....[34]....
        /*0440*/ 	.word	0x00009c40
        /*0444*/ 	.word	0x00000004
        /*0448*/ 	.word	0x00000000
        /*044c*/ 	.short	0x010a
        /*044e*/ 	.byte	0x3f
	.zero		1


	//   ....[35]....
        /*0450*/ 	.word	0x0000a930
        /*0454*/ 	.word	0x00000003
        /*0458*/ 	.word	0x00000000
        /*045c*/ 	.short	0x0101
        /*045e*/ 	.byte	0x3f
	.zero		1


	//   ....[36]....
        /*0460*/ 	.word	0x00012c00
        /*0464*/ 	.word	0x00000000
        /*0468*/ 	.word	0x00000000
        /*046c*/ 	.short	0x0101
        /*046e*/ 	.byte	0x3f
	.zero		1


	//   ....[37]....
        /*0470*/ 	.word	0x00012e00
        /*0474*/ 	.word	0x00000005
        /*0478*/ 	.word	0x00000000
        /*047c*/ 	.short	0x010a
        /*047e*/ 	.byte	0x3f
	.zero		1


	//   ....[38]....
        /*0480*/ 	.word	0x00012f00
        /*0484*/ 	.word	0x00000000
        /*0488*/ 	.word	0x00000000
        /*048c*/ 	.short	0x010a
        /*048e*/ 	.byte	0x3f
	.zero		1


	//   ....[39]....
        /*0490*/ 	.word	0x00013330
        /*0494*/ 	.word	0x00000005
        /*0498*/ 	.word	0x00000000
        /*049c*/ 	.short	0x010a
        /*049e*/ 	.byte	0x3f
	.zero		1


	//   ....[40]....
        /*04a0*/ 	.word	0x000133e0
        /*04a4*/ 	.word	0x00000004
        /*04a8*/ 	.word	0x00000000
        /*04ac*/ 	.short	0x010a
        /*04ae*/ 	.byte	0x3f
	.zero		1


	//   ....[41]....
        /*04b0*/ 	.word	0x000140f0
        /*04b4*/ 	.word	0x00000004
        /*04b8*/ 	.word	0x00000000
        /*04bc*/ 	.short	0x0101
        /*04be*/ 	.byte	0x3f
	.zero		1


	//   ....[42]....
        /*04c0*/ 	.word	0x0001d750
        /*04c4*/ 	.word	0x00000000
        /*04c8*/ 	.word	0x00000000
        /*04cc*/ 	.short	0x0101
        /*04ce*/ 	.byte	0x3f
	.zero		1


	//   ....[43]....
        /*04d0*/ 	.word	0x0001f920
        /*04d4*/ 	.word	0x000000ff
        /*04d8*/ 	.word	0x00000000
        /*04dc*/ 	.short	0x0101
        /*04de*/ 	.byte	0x05
	.zero		1


	//   ....[44]....
        /*04e0*/ 	.word	0x00021450
        /*04e4*/ 	.word	0x0000000a
        /*04e8*/ 	.word	0x00032440
        /*04ec*/ 	.short	0x010a
        /*04ee*/ 	.byte	0x3f
	.zero		1


	//   ....[45]....
        /*04f0*/ 	.word	0x00021980
        /*04f4*/ 	.word	0x00000012
        /*04f8*/ 	.word	0x00032420
        /*04fc*/ 	.short	0x010a
        /*04fe*/ 	.byte	0x3f
	.zero		1


	//   ....[46]....
        /*0500*/ 	.word	0x00021a00
        /*0504*/ 	.word	0x0000000a
        /*0508*/ 	.word	0x00032460
        /*050c*/ 	.short	0x010a
        /*050e*/ 	.byte	0x3f
	.zero		1


	//   ....[47]....
        /*0510*/ 	.word	0x00021f40
        /*0514*/ 	.word	0x00000002
        /*0518*/ 	.word	0x00032440
        /*051c*/ 	.short	0x010a
        /*051e*/ 	.byte	0x3f
	.zero		1


	//   ....[48]....
        /*0520*/ 	.word	0x000220d0
        /*0524*/ 	.word	0x00000002
        /*0528*/ 	.word	0x00032460
        /*052c*/ 	.short	0x010a
        /*052e*/ 	.byte	0x3f
	.zero		1


	//   ....[49]....
        /*0530*/ 	.word	0x000225c0
        /*0534*/ 	.word	0x00000003
        /*0538*/ 	.word	0x00032440
        /*053c*/ 	.short	0x010a
        /*053e*/ 	.byte	0x3f
	.zero		1


	//   ....[50]....
        /*0540*/ 	.word	0x00022750
        /*0544*/ 	.word	0x00000003
        /*0548*/ 	.word	0x00032460
        /*054c*/ 	.short	0x010a
        /*054e*/ 	.byte	0x3f
	.zero		1


	//   ....[51]....
        /*0550*/ 	.word	0x00022be0
        /*0554*/ 	.word	0x00000002
        /*0558*/ 	.word	0x00032440
        /*055c*/ 	.short	0x010a
        /*055e*/ 	.byte	0x3f
	.zero		1


	//   ....[52]....
        /*0560*/ 	.word	0x00022d70
        /*0564*/ 	.word	0x00000002
        /*0568*/ 	.word	0x00032460
        /*056c*/ 	.short	0x010a
        /*056e*/ 	.byte	0x3f
	.zero		1


	//   ....[53]....
        /*0570*/ 	.word	0x00023370
        /*0574*/ 	.word	0x00000007
        /*0578*/ 	.word	0x00032420
        /*057c*/ 	.short	0x010a
        /*057e*/ 	.byte	0x3f
	.zero		1


	//   ....[54]....
        /*0580*/ 	.word	0x000234c0
        /*0584*/ 	.word	0x00000005
        /*0588*/ 	.word	0x00000000
        /*058c*/ 	.short	0x010a
        /*058e*/ 	.byte	0x3f
	.zero		1


	//   ....[55]....
        /*0590*/ 	.word	0x00023530
        /*0594*/ 	.word	0x00000003
        /*0598*/ 	.word	0x00000000
        /*059c*/ 	.short	0x010a
        /*059e*/ 	.byte	0x3f
	.zero		1


	//   ....[56]....
        /*05a0*/ 	.word	0x00023590
        /*05a4*/ 	.word	0x00000005
        /*05a8*/ 	.word	0x00000000
        /*05ac*/ 	.short	0x010a
        /*05ae*/ 	.byte	0x3f
	.zero		1


	//   ....[57]....
        /*05b0*/ 	.word	0x000235c0
        /*05b4*/ 	.word	0x00000003
        /*05b8*/ 	.word	0x00000000
        /*05bc*/ 	.short	0x010a
        /*05be*/ 	.byte	0x3f
	.zero		1


	//   ....[58]....
        /*05c0*/ 	.word	0x00023630
        /*05c4*/ 	.word	0x00000007
        /*05c8*/ 	.word	0x00032400
        /*05cc*/ 	.short	0x010a
        /*05ce*/ 	.byte	0x3f
	.zero		1


	//   ....[59]....
        /*05d0*/ 	.word	0x00023680
        /*05d4*/ 	.word	0x00000018
        /*05d8*/ 	.word	0x00000000
        /*05dc*/ 	.short	0x010a
        /*05de*/ 	.byte	0x3f
	.zero		1


	//   ....[60]....
        /*05e0*/ 	.word	0x000236e0
        /*05e4*/ 	.word	0x00000008
        /*05e8*/ 	.word	0x00032410
        /*05ec*/ 	.short	0x010a
        /*05ee*/ 	.byte	0x3f
	.zero		1


	//   ....[61]....
        /*05f0*/ 	.word	0x00023730
        /*05f4*/ 	.word	0x00000008
        /*05f8*/ 	.word	0x00000000
        /*05fc*/ 	.short	0x010a
        /*05fe*/ 	.byte	0x3f
	.zero		1


	//   ....[62]....
        /*0600*/ 	.word	0x00023780
        /*0604*/ 	.word	0x00000000
        /*0608*/ 	.word	0x00000000
        /*060c*/ 	.short	0x010a
        /*060e*/ 	.byte	0x3f
	.zero		1


	//   ....[63]....
        /*0610*/ 	.word	0x000237d0
        /*0614*/ 	.word	0x00000004
        /*0618*/ 	.word	0x00000000
        /*061c*/ 	.short	0x010a
        /*061e*/ 	.byte	0x3f
	.zero		1


	//   ....[64]....
        /*0620*/ 	.word	0x00023820
        /*0624*/ 	.word	0x00000000
        /*0628*/ 	.word	0x00000000
        /*062c*/ 	.short	0x010a
        /*062e*/ 	.byte	0x3f
	.zero		1


	//   ....[65]....
        /*0630*/ 	.word	0x00023870
        /*0634*/ 	.word	0x00000004
        /*0638*/ 	.word	0x00000000
        /*063c*/ 	.short	0x010a
        /*063e*/ 	.byte	0x3f
	.zero		1


	//   ....[66]....
        /*0640*/ 	.word	0x000239f0
        /*0644*/ 	.word	0x0000000a
        /*0648*/ 	.word	0x00032440
        /*064c*/ 	.short	0x010a
        /*064e*/ 	.byte	0x3f
	.zero		1


	//   ....[67]....
        /*0650*/ 	.word	0x00023a40
        /*0654*/ 	.word	0x00000012
        /*0658*/ 	.word	0x00032420
        /*065c*/ 	.short	0x010a
        /*065e*/ 	.byte	0x3f
	.zero		1


	//   ....[68]....
        /*0660*/ 	.word	0x00023a90
        /*0664*/ 	.word	0x0000000a
        /*0668*/ 	.word	0x00032460
        /*066c*/ 	.short	0x010a
        /*066e*/ 	.byte	0x3f
	.zero		1


	//   ....[69]....
        /*0670*/ 	.word	0x00023ae0
        /*0674*/ 	.word	0x00000002
        /*0678*/ 	.word	0x00032440
        /*067c*/ 	.short	0x010a
        /*067e*/ 	.byte	0x3f
	.zero		1


	//   ....[70]....
        /*0680*/ 	.word	0x00023b30
        /*0684*/ 	.word	0x00000002
        /*0688*/ 	.word	0x00032460
        /*068c*/ 	.short	0x010a
        /*068e*/ 	.byte	0x3f
	.zero		1


	//   ....[71]....
        /*0690*/ 	.word	0x00023b80
        /*0694*/ 	.word	0x00000003
        /*0698*/ 	.word	0x00032440
        /*069c*/ 	.short	0x010a
        /*069e*/ 	.byte	0x3f
	.zero		1


	//   ....[72]....
        /*06a0*/ 	.word	0x00023bd0
        /*06a4*/ 	.word	0x00000003
        /*06a8*/ 	.word	0x00032460
        /*06ac*/ 	.short	0x010a
        /*06ae*/ 	.byte	0x3f
	.zero		1


	//   ....[73]....
        /*06b0*/ 	.word	0x00023c20
        /*06b4*/ 	.word	0x00000002
        /*06b8*/ 	.word	0x00032440
        /*06bc*/ 	.short	0x010a
        /*06be*/ 	.byte	0x3f
	.zero		1


	//   ....[74]....
        /*06c0*/ 	.word	0x00023c70
        /*06c4*/ 	.word	0x00000002
        /*06c8*/ 	.word	0x00032460
        /*06cc*/ 	.short	0x010a
        /*06ce*/ 	.byte	0x3f
	.zero		1


	//   ....[75]....
        /*06d0*/ 	.word	0x00023d50
        /*06d4*/ 	.word	0x00000007
        /*06d8*/ 	.word	0x00032420
        /*06dc*/ 	.short	0x010a
        /*06de*/ 	.byte	0x3f
	.zero		1


	//   ....[76]....
        /*06e0*/ 	.word	0x00023da0
        /*06e4*/ 	.word	0x00000005
        /*06e8*/ 	.word	0x00000000
        /*06ec*/ 	.short	0x010a
        /*06ee*/ 	.byte	0x3f
	.zero		1


	//   ....[77]....
        /*06f0*/ 	.word	0x00023df0
        /*06f4*/ 	.word	0x00000003
        /*06f8*/ 	.word	0x00000000
        /*06fc*/ 	.short	0x010a
        /*06fe*/ 	.byte	0x3f
	.zero		1


	//   ....[78]....
        /*0700*/ 	.word	0x00023e40
        /*0704*/ 	.word	0x00000005
        /*0708*/ 	.word	0x00000000
        /*070c*/ 	.short	0x010a
        /*070e*/ 	.byte	0x3f
	.zero		1


	//   ....[79]....
        /*0710*/ 	.word	0x000241e0
        /*0714*/ 	.word	0x0000000c
        /*0718*/ 	.word	0x00000000
        /*071c*/ 	.short	0x010a
        /*071e*/ 	.byte	0x3f
	.zero		1


	//   ....[80]....
        /*0720*/ 	.word	0x00024320
        /*0724*/ 	.word	0x00000002
        /*0728*/ 	.word	0x00000000
        /*072c*/ 	.short	0x010a
        /*072e*/ 	.byte	0x3f
	.zero		1


	//   ....[81]....
        /*0730*/ 	.word	0x00024980
        /*0734*/ 	.word	0x0000000b
        /*0738*/ 	.word	0x00000000
        /*073c*/ 	.short	0x010a
        /*073e*/ 	.byte	0x3f
	.zero		1


	//   ....[82]....
        /*0740*/ 	.word	0x00024ac0
        /*0744*/ 	.word	0x00000008
        /*0748*/ 	.word	0x00000000
        /*074c*/ 	.short	0x010a
        /*074e*/ 	.byte	0x3f
	.zero		1


	//   ....[83]....
        /*0750*/ 	.word	0x00025de0
        /*0754*/ 	.word	0x00000002
        /*0758*/ 	.word	0x00000000
        /*075c*/ 	.short	0x0101
        /*075e*/ 	.byte	0x3f
	.zero		1


	//   ....[84]....
        /*0760*/ 	.word	0x0003f2d0
        /*0764*/ 	.word	0x00000004
        /*0768*/ 	.word	0x00000000
        /*076c*/ 	.short	0x0101
        /*076e*/ 	.byte	0x3f
	.zero		1


	//   ....[85]....
        /*0770*/ 	.word	0x0003f310
        /*0774*/ 	.word	0x00000002
        /*0778*/ 	.word	0x00000000
        /*077c*/ 	.short	0x010a
        /*077e*/ 	.byte	0x3f
	.zero		1


	//   ....[86]....
        /*0780*/ 	.word	0x0003f360
        /*0784*/ 	.word	0x00000008
        /*0788*/ 	.word	0x00000000
        /*078c*/ 	.short	0x010a
        /*078e*/ 	.byte	0x3f
	.zero		1


	//----- nvinfo : EIATTR_NUM_MBARRIERS
	.align		4
.L_1351:
        /*0790*/ 	.byte	0x03, 0x38
        /*0792*/ 	.short	0x0017


	//----- nvinfo : EIATTR_EXIT_INSTR_OFFSETS
	.align		4
        /*0794*/ 	.byte	0x04, 0x1c
        /*0796*/ 	.short	(.L_1353 - .L_1352)


	//   ....[0]....
.L_1352:
        /*0798*/ 	.word	0x00000ba0


	//   ....[1]....
        /*079c*/ 	.word	0x00020370


	//   ....[2]....
        /*07a0*/ 	.word	0x000203d0


	//   ....[3]....
        /*07a4*/ 	.word	0x000233e0


	//   ....[4]....
        /*07a8*/ 	.word	0x00023610


	//----- nvinfo : EIATTR_MAX_THREADS
	.align		4
.L_1353:
        /*07ac*/ 	.byte	0x04, 0x05
        /*07ae*/ 	.short	(.L_1355 - .L_1354)
.L_1354:
        /*07b0*/ 	.word	0x00000180
        /*07b4*/ 	.word	0x00000001
        /*07b8*/ 	.word	0x00000001


	//----- nvinfo : EIATTR_CRS_STACK_SIZE
	.align		4
.L_1355:
        /*07bc*/ 	.byte	0x04, 0x1e
        /*07be*/ 	.short	(.L_1357 - .L_1356)
.L_1356:
        /*07c0*/ 	.word	0x00000000


	//----- nvinfo : EIATTR_CBANK_PARAM_SIZE
	.align		4
.L_1357:
        /*07c4*/ 	.byte	0x03, 0x19
        /*07c6*/ 	.short	0x0cf0


	//----- nvinfo : EIATTR_PARAM_CBANK
	.align		4
        /*07c8*/ 	.byte	0x04, 0x0a
        /*07ca*/ 	.short	(.L_1359 - .L_1358)
	.align		4
.L_1358:
        /*07cc*/ 	.word	index@(.nv.constant0._ZN7cutlass13device_kernelIN5flash11enable_sm90INS1_16FlashAttnFwdSm90INS1_25CollectiveMainloopFwdSm90ILi2EN4cute5tupleIJNS5_1CILi1EEES8_S8_EEENS6_IJNS7_ILi128EEENS7_ILi96EEENS7_ILi64EEEEEELi256ENS_6half_tEfNS_4arch4Sm90ELb0ELb1ELb0ELb0ELb0ELb0ELb1ELb1ELb0ELb0ELb0ELb0EEENS1_21CollectiveEpilogueFwdINS6_IJSA_NS7_ILi256EEESB_EEES9_SE_SG_Li256ELb0ELb0ELb0ELb0EEENS1_30DynamicPersistentTileSchedulerILi256ELi32ELb0ELb0ELb1EEEEEEEEEvNT_6ParamsE)
        /*07d0*/ 	.short	0x0210
        /*07d2*/ 	.short	0x0cf0


	//----- nvinfo : EIATTR_SW_WAR
	.align		4
.L_1359:
        /*07d4*/ 	.byte	0x04, 0x36
        /*07d6*/ 	.short	(.L_1361 - .L_1360)
.L_1360:
        /*07d8*/ 	.word	0x00000008
.L_1361:


//--------------------- .nv.info._ZN7cutlass13device_kernelIN5flash11enable_sm90INS1_16FlashAttnFwdSm90INS1_25CollectiveMainloopFwdSm90ILi2EN4cute5tupleIJNS5_1CILi1EEES8_S8_EEENS6_IJNS7_ILi128EEENS7_ILi96EEENS7_ILi64EEEEEELi256ENS_6half_tEfNS_4arch4Sm90ELb0ELb1ELb0ELb1ELb0ELb0ELb0ELb1ELb0ELb0ELb0ELb0EEENS1_21CollectiveEpilogueFwdINS6_IJSA_NS7_ILi256EEESB_EEES9_SE_SG_Li256ELb1ELb0ELb0ELb0EEENS1_36VarlenDynamicPersistentTileSchedulerILi128ELi96ELi256ELi32ELb0ELb0ELb1ELb1ELb0ELb1EEEEEEEEEvNT_6ParamsE --------------------------
	.section	.nv.info._ZN7cutlass13device_kernelIN5flash11enable_sm90INS1_16FlashAttnFwdSm90INS1_25CollectiveMainloopFwdSm90ILi2EN4cute5tupleIJNS5_1CILi1EEES8_S8_EEENS6_IJNS7_ILi128EEENS7_ILi96EEENS7_ILi64EEEEEELi256ENS_6half_tEfNS_4arch4Sm90ELb0ELb1ELb0ELb1ELb0ELb0ELb0ELb1ELb0ELb0ELb0ELb0EEENS1_21CollectiveEpilogueFwdINS6_IJSA_NS7_ILi256EEESB_EEES9_SE_SG_Li256ELb1ELb0ELb0ELb0EEENS1_36VarlenDynamicPersistentTileSchedulerILi128ELi96ELi256ELi32ELb0ELb0ELb1ELb1ELb0ELb1EEEEEEEEEvNT_6ParamsE,"",@"SHT_CUDA_INFO"
	.sectionflags	@""
	.align	4


	//----- nvinfo : EIATTR_CUDA_API_VERSION
	.align		4
        /*0000*/ 	.byte	0x04, 0x37
        /*0002*/ 	.short	(.L_1363 - .L_1362)
.L_1362:
        /*0004*/ 	.word	0x00000082


	//----- nvinfo : EIATTR_KPARAM_INFO
	.align		4
.L_1363:
        /*0008*/ 	.byte	0x04, 0x17
        /*000a*/ 	.short	(.L_1365 - .L_1364)
.L_1364:
        /*000c*/ 	.word	0x00000000
        /*0010*/ 	.short	0x0000
        /*0012*/ 	.short	0x0070
        /*0014*/ 	.byte	0x00, 0xf0, 0x01, 0x28


	//----- nvinfo : EIATTR_SPARSE_MMA_MASK
	.align		4
.L_1365:
        /*0018*/ 	.byte	0x03, 0x50
        /*001a*/ 	.short	0x0000


	//----- nvinfo : EIATTR_MAXREG_COUNT
	.align		4
        /*001c*/ 	.byte	0x03, 0x1b
        /*001e*/ 	.short	0x00a8


	//----- nvinfo : EIATTR_NUM_BARRIERS
	.align		4
        /*0020*/ 	.byte	0x02, 0x4c
        /*0022*/ 	.byte	0x10
	.zero		1


	//----- nvinfo : EIATTR_EXTERNS
	.align		4
        /*0024*/ 	.byte	0x04, 0x0f
        /*0026*/ 	.short	(.L_1367 - .L_1366)


	//   ....[0]....
	.align		4
.L_1366:
        /*0028*/ 	.word	index@(__assertfail)


	//----- nvinfo : EIATTR_ANNOTATIONS
	.align		4
.L_1367:
        /*002c*/ 	.byte	0x04, 0x55
        /*002e*/ 	.short	(.L_1369 - .L_1368)


	//   ....[0]....
.L_1368:
        /* <DEDUP_REMOVED lines=27> */


	//----- nvinfo : EIATTR_MERCURY_ISA_VERSION
	.align		4
.L_1369:
        /*01d0*/ 	.byte	0x03, 0x5f
        /*01d2*/ 	.short	0x0101


	//----- nvinfo : EIATTR_UNUSED_LOAD_BYTE_OFFSET
	.align		4
        /*01d4*/ 	.byte	0x04, 0x44
        /*01d6*/ 	.short	(.L_1371 - .L_1370)


	//   ....[0]....
.L_1370:
        /*01d8*/ 	.word	0x00000a70
        /*01dc*/ 	.word	0x0000fff0


	//   ....[1]....
        /*01e0*/ 	.word	0x0000ced0
        /*01e4*/ 	.word	0x0000fff0


	//----- nvinfo : EIATTR_INT_WARP_WIDE_INSTR_OFFSETS
	.align		4
.L_1371:
        /*01e8*/ 	.byte	0x04, 0x31
        /*01ea*/ 	.short	(.L_1373 - .L_1372)


	//   ....[0]....
.L_1372:
        /*01ec*/ 	.word	0x00000160


	//   ....[1]....
        /*01f0*/ 	.word	0x000001a0


	//   ....[2]....
        /*01f4*/ 	.word	0x00000210


	//   ....[3]....
        /*01f8*/ 	.word	0x00010e00


	//   ....[4]....
        /*01fc*/ 	.word	0x00010e90


	//   ....[5]....
        /*0200*/ 	.word	0x00011390


	//   ....[6]....
        /*0204*/ 	.word	0x00011410


	//   ....[7]....
        /*0208*/ 	.word	0x00013730


	//   ....[8]....
        /*020c*/ 	.word	0x000137c0


	//----- nvinfo : EIATTR_COOP_GROUP_MASK_REGIDS
	.align		4
.L_1373:
        /*0210*/ 	.byte	0x04, 0x29
        /*0212*/ 	.short	(.L_1375 - .L_1374)


	//   ....[0]....
.L_1374:
        /*0214*/ 	.word	0xffffffff


	//   ....[1]....
        /*0218*/ 	.word	0xffffffff


	//   ....[2]....
        /*021c*/ 	.word	0xffffffff


	//   ....[3]....
        /*0220*/ 	.word	0xffffffff


	//   ....[4]....
        /*0224*/ 	.word	0xffffffff


	//   ....[5]....
        /*0228*/ 	.word	0xffffffff


	//   ....[6]....
        /*022c*/ 	.word	0xffffffff


	//   ....[7]....
        /*0230*/ 	.word	0xffffffff


	//   ....[8]....
        /*0234*/ 	.word	0xffffffff


	//   ....[9]....
        /*0238*/ 	.word	0xffffffff


	//   ....[10]....
        /*023c*/ 	.word	0xffffffff


	//   ....[11]....
        /*0240*/ 	.word	0xffffffff


	//   ....[12]....
        /*0244*/ 	.word	0xffffffff


	//   ....[13]....
        /*0248*/ 	.word	0xffffffff


	//   ....[14]....
        /*024c*/ 	.word	0xffffffff


	//   ....[15]....
        /*0250*/ 	.word	0xffffffff


	//   ....[16]....
        /*0254*/ 	.word	0xffffffff


	//   ....[17]....
        /*0258*/ 	.word	0xffffffff


	//   ....[18]....
        /*025c*/ 	.word	0xffffffff


	//   ....[19]....
        /*0260*/ 	.word	0xffffffff


	//   ....[20]....
        /*0264*/ 	.word	0xffffffff


	//   ....[21]....
        /*0268*/ 	.word	0xffffffff


	//   ....[22]....
        /*026c*/ 	.word	0xffffffff


	//   ....[23]....
        /*0270*/ 	.word	0xffffffff


	//   ....[24]....
        /*0274*/ 	.word	0xffffffff


	//   ....[25]....
        /*0278*/ 	.word	0xffffffff


	//   ....[26]....
        /*027c*/ 	.word	0xffffffff


	//   ....[27]....
        /*0280*/ 	.word	0xffffffff


	//   ....[28]....
        /*0284*/ 	.word	0xffffffff


	//   ....[29]....
        /*0288*/ 	.word	0xffffffff


	//   ....[30]....
        /*028c*/ 	.word	0xffffffff


	//   ....[31]....
        /*0290*/ 	.word	0xffffffff


	//   ....[32]....
        /*0294*/ 	.word	0xffffffff


	//   ....[33]....
        /*0298*/ 	.word	0xffffffff


	//   ....[34]....
        /*029c*/ 	.word	0xffffffff


	//   ....[35]....
        /*02a0*/ 	.word	0xffffffff


	//   ....[36]....
        /*02a4*/ 	.word	0xffffffff


	//   ....[37]....
        /*02a8*/ 	.word	0xffffffff


	//   ....[38]....
        /*02ac*/ 	.word	0xffffffff


	//   ....[39]....
        /*02b0*/ 	.word	0xffffffff


	//   ....[40]....
        /*02b4*/ 	.word	0xffffffff


	//   ....[41]....
        /*02b8*/ 	.word	0xffffffff


	//   ....[42]....
        /*02bc*/ 	.word	0xffffffff


	//   ....[43]....
        /*02c0*/ 	.word	0xffffffff


	//   ....[44]....
        /*02c4*/ 	.word	0xffffffff


	//   ....[45]....
        /*02c8*/ 	.word	0xffffffff


	//   ....[46]....
        /*02cc*/ 	.word	0xffffffff


	//   ....[47]....
        /*02d0*/ 	.word	0xffffffff


	//   ....[48]....
        /*02d4*/ 	.word	0xffffffff


	//   ....[49]....
        /*02d8*/ 	.word	0xffffffff


	//   ....[50]....
        /*02dc*/ 	.word	0xffffffff


	//   ....[51]....
        /*02e0*/ 	.word	0xffffffff


	//   ....[52]....
        /*02e4*/ 	.word	0xffffffff


	//   ....[53]....
        /*02e8*/ 	.word	0xffffffff


	//   ....[54]....
        /*02ec*/ 	.word	0xffffffff


	//   ....[55]....
        /*02f0*/ 	.word	0xffffffff


	//   ....[56]....
        /*02f4*/ 	.word	0xffffffff


	//   ....[57]....
        /*02f8*/ 	.word	0xffffffff


	//   ....[58]....
        /*02fc*/ 	.word	0xffffffff


	//   ....[59]....
        /*0300*/ 	.word	0xffffffff


	//   ....[60]....
        /*0304*/ 	.word	0xffffffff


	//   ....[61]....
        /*0308*/ 	.word	0xffffffff


	//   ....[62]....
        /*030c*/ 	.word	0x0500000f


	//   ....[63]....
        /*0310*/ 	.word	0x0500000f


	//   ....[64]....
        /*0314*/ 	.word	0x0500000f


	//   ....[65]....
        /*0318*/ 	.word	0x0500000f


	//   ....[66]....
        /*031c*/ 	.word	0x0500000f


	//   ....[67]....
        /*0320*/ 	.word	0x0500000f


	//   ....[68]....
        /*0324*/ 	.word	0x0500000f


	//   ....[69]....
        /*0328*/ 	.word	0x0500000f


	//   ....[70]....
        /*032c*/ 	.word	0x0500000f


	//   ....[71]....
        /*0330*/ 	.word	0x0500000f


	//   ....[72]....
        /*0334*/ 	.word	0x0500000f


	//   ....[73]....
        /*0338*/ 	.word	0x0500000f


	//   ....[74]....
        /*033c*/ 	.word	0x0500000f


	//   ....[75]....
        /*0340*/ 	.word	0x0500000f


	//   ....[76]....
        /*0344*/ 	.word	0x0500000f


	//   ....[77]....
        /*0348*/ 	.word	0x0500000f


	//   ....[78]....
        /*034c*/ 	.word	0x0500000f


	//   ....[79]....
        /*0350*/ 	.word	0x0500000f


	//   ....[80]....
        /*0354*/ 	.word	0x0500000f


	//----- nvinfo : EIATTR_COOP_GROUP_INSTR_OFFSETS
	.align		4
.L_1375:
        /*0358*/ 	.byte	0x04, 0x28
        /*035a*/ 	.short	(.L_1377 - .L_1376)


	//   ....[0]....
.L_1376:
        /*035c*/ 	.word	0x00000070


	//   ....[1]....
        /*0360*/ 	.word	0x00000170


	//   ....[2]....
        /*0364*/ 	.word	0x000001c0


	//   ....[3]....
        /*0368*/ 	.word	0x000003f0


	//   ....[4]....
        /*036c*/ 	.word	0x00000550


	//   ....[5]....
        /*0370*/ 	.word	0x00000670


	//   ....[6]....
        /*0374*/ 	.word	0x000007d0


	//   ....[7]....
        /*0378*/ 	.word	0x000019d0


	//   ....[8]....
        /*037c*/ 	.word	0x00003000


	//   ....[9]....
        /*0380*/ 	.word	0x00003110


	//   ....[10]....
        /*0384*/ 	.word	0x000036e0


	//   ....[11]....
        /*0388*/ 	.word	0x00003760


	//   ....[12]....
        /*038c*/ 	.word	0x00005840


	//   ....[13]....
        /*0390*/ 	.word	0x00005960


	//   ....[14]....
        /*0394*/ 	.word	0x00005f80


	//   ....[15]....
        /*0398*/ 	.word	0x00006050


	//   ....[16]....
        /*039c*/ 	.word	0x00007b80


	//   ....[17]....
        /*03a0*/ 	.word	0x00007ba0


	//   ....[18]....
        /*03a4*/ 	.word	0x000080c0


	//   ....[19]....
        /*03a8*/ 	.word	0x00008290


	//   ....[20]....
        /*03ac*/ 	.word	0x0000a7f0


	//   ....[21]....
        /*03b0*/ 	.word	0x0000a910


	//   ....[22]....
        /*03b4*/ 	.word	0x0000af90


	//   ....[23]....
        /*03b8*/ 	.word	0x0000b000


	//   ....[24]....
        /*03bc*/ 	.word	0x0000c450


	//   ....[25]....
        /*03c0*/ 	.word	0x0000c490


	//   ....[26]....
        /*03c4*/ 	.word	0x0000c550


	//   ....[27]....
        /*03c8*/ 	.word	0x0000c560


	//   ....[28]....
        /*03cc*/ 	.word	0x0000f990


	//   ....[29]....
        /*03d0*/ 	.word	0x0000fb10


	//   ....[30]....
        /*03d4*/ 	.word	0x0000fb40


	//   ....[31]....
        /*03d8*/ 	.word	0x0000fb80


	//   ....[32]....
        /*03dc*/ 	.word	0x0000fbf0


	//   ....[33]....
        /*03e0*/ 	.word	0x0000fc50


	//   ....[34]....
        /*03e4*/ 	.word	0x0000fc90


	//   ....[35]....
        /*03e8*/ 	.word	0x0000fe30


	//   ....[36]....
        /*03ec*/ 	.word	0x0000fe90


	//   ....[37]....
        /*03f0*/ 	.word	0x0000fed0


	//   ....[38]....
        /*03f4*/ 	.word	0x0000ff10


	//   ....[39]....
        /*03f8*/ 	.word	0x0000ff40


	//   ....[40]....
        /*03fc*/ 	.word	0x0000ff70


	//   ....[41]....
        /*0400*/ 	.word	0x00010010


	//   ....[42]....
        /*0404*/ 	.word	0x00010070


	//   ....[43]....
        /*0408*/ 	.word	0x00010100


	//   ....[44]....
        /*040c*/ 	.word	0x00013850


	//   ....[45]....
        /*0410*/ 	.word	0x00013860


	//   ....[46]....
        /*0414*/ 	.word	0x00013970


	//   ....[47]....
        /*0418*/ 	.word	0x000139d0


	//   ....[48]....
        /*041c*/ 	.word	0x00013a10


	//   ....[49]....
        /*0420*/ 	.word	0x00013a50


	//   ....[50]....
        /*0424*/ 	.word	0x00013a80


	//   ....[51]....
        /*0428*/ 	.word	0x00013ab0


	//   ....[52]....
        /*042c*/ 	.word	0x00013c40


	//   ....[53]....
        /*0430*/ 	.word	0x00013ca0


	//   ....[54]....
        /*0434*/ 	.word	0x00013ce0


	//   ....[55]....
        /*0438*/ 	.word	0x00013d20


	//   ....[56]....
        /*043c*/ 	.word	0x00013d50


	//   ....[57]....
        /*0440*/ 	.word	0x00013d80


	//   ....[58]....
        /*0444*/ 	.word	0x00013e40


	//   ....[59]....
        /*0448*/ 	.word	0x00013e60


	//   ....[60]....
        /*044c*/ 	.word	0x00013ed0


	//   ....[61]....
        /*0450*/ 	.word	0x00014560


	//   ....[62]....
        /*0454*/ 	.word	0x00014ba0


	//   ....[63]....
        /*0458*/ 	.word	0x00014fc0


	//   ....[64]....
        /*045c*/ 	.word	0x00015050


	//   ....[65]....
        /*0460*/ 	.word	0x000150f0


	//   ....[66]....
        /*0464*/ 	.word	0x000151a0


	//   ....[67]....
        /*0468*/ 	.word	0x00015220


	//   ....[68]....
        /*046c*/ 	.word	0x000152a0


	//   ....[69]....
        /*0470*/ 	.word	0x00015320


	//   ....[70]....
        /*0474*/ 	.word	0x000153a0


	//   ....[71]....
        /*0478*/ 	.word	0x00015430


	//   ....[72]....
        /*047c*/ 	.word	0x000154e0


	//   ....[73]....
        /*0480*/ 	.word	0x00015560


	//   ....[74]....
        /*0484*/ 	.word	0x000155e0


	//   ....[75]....
        /*0488*/ 	.word	0x00015660


	//   ....[76]....
        /*048c*/ 	.word	0x000156e0


	//   ....[77]....
        /*0490*/ 	.word	0x00015750


	//   ....[78]....
        /*0494*/ 	.word	0x000157f0


	//   ....[79]....
        /*0498*/ 	.word	0x00015880


	//   ....[80]....
        /*049c*/ 	.word	0x000159b0


	//----- nvinfo : EIATTR_REG_RECONFIG
	.align		4
.L_1377:
        /*04a0*/ 	.byte	0x01, 0x54
	.zero		2


	//----- nvinfo : EIATTR_SYSCALL_OFFSETS
	.align		4
        /*04a4*/ 	.byte	0x04, 0x46
        /*04a6*/ 	.short	(.L_1379 - .L_1378)


	//   ....[0]....
.L_1378:
        /*04a8*/ 	.word	0x00001bb0


	//   ....[1]....
        /*04ac*/ 	.word	0x00011020


	//   ....[2]....
        /*04b0*/ 	.word	0x00011160


	//   ....[3]....
        /*04b4*/ 	.word	0x00011260


	//----- nvinfo : EIATTR_MBARRIER_INSTR_OFFSETS
	.align		4
.L_1379:
        /*04b8*/ 	.byte	0x04, 0x39
        /*04ba*/ 	.short	(.L_1381 - .L_1380)


	//   ....[0]....
.L_1380:
        /*04bc*/ 	.word	0x000002a0
        /*04c0*/ 	.word	0x000000ff
        /*04c4*/ 	.word	0x00022800
        /*04c8*/ 	.short	0x0100
        /*04ca*/ 	.byte	0x08
	.zero		1


	//   ....[1]....
        /*04cc*/ 	.word	0x000002b0
        /*04d0*/ 	.word	0x000000ff
        /*04d4*/ 	.word	0x00022820
        /*04d8*/ 	.short	0x0100
        /*04da*/ 	.byte	0x08
	.zero		1


	//   ....[2]....
        /*04dc*/ 	.word	0x000003a0
        /*04e0*/ 	.word	0x000000ff
        /*04e4*/ 	.word	0x00022830
        /*04e8*/ 	.short	0x0100
        /*04ea*/ 	.byte	0x08
	.zero		1


	//   ....[3]....
        /*04ec*/ 	.word	0x000003b0
        /*04f0*/ 	.word	0x000000ff
        /*04f4*/ 	.word	0x00022840
        /*04f8*/ 	.short	0x0100
        /*04fa*/ 	.byte	0x08
	.zero		1


	//   ....[4]....
        /*04fc*/ 	.word	0x000003c0
        /*0500*/ 	.word	0x000000ff
        /*0504*/ 	.word	0x00022838
        /*0508*/ 	.short	0x0100
        /*050a*/ 	.byte	0x08
	.zero		1


	//   ....[5]....
        /*050c*/ 	.word	0x000003d0
        /*0510*/ 	.word	0x000000ff
        /*0514*/ 	.word	0x00022848
        /*0518*/ 	.short	0x0100
        /*051a*/ 	.byte	0x08
	.zero		1


	//   ....[6]....
        /*051c*/ 	.word	0x00000500
        /*0520*/ 	.word	0x000000ff
        /*0524*/ 	.word	0x00022850
        /*0528*/ 	.short	0x0100
        /*052a*/ 	.byte	0x08
	.zero		1


	//   ....[7]....
        /*052c*/ 	.word	0x00000510
        /*0530*/ 	.word	0x000000ff
        /*0534*/ 	.word	0x00022860
        /*0538*/ 	.short	0x0100
        /*053a*/ 	.byte	0x08
	.zero		1


	//   ....[8]....
        /*053c*/ 	.word	0x00000520
        /*0540*/ 	.word	0x000000ff
        /*0544*/ 	.word	0x00022858
        /*0548*/ 	.short	0x0100
        /*054a*/ 	.byte	0x08
	.zero		1


	//   ....[9]....
        /*054c*/ 	.word	0x00000530
        /*0550*/ 	.word	0x000000ff
        /*0554*/ 	.word	0x00022868
        /*0558*/ 	.short	0x0100
        /*055a*/ 	.byte	0x08
	.zero		1


	//   ....[10]....
        /*055c*/ 	.word	0x00000620
        /*0560*/ 	.word	0x000000ff
        /*0564*/ 	.word	0x00022870
        /*0568*/ 	.short	0x0100
        /*056a*/ 	.byte	0x06
	.zero		1


	//   ....[11]....
        /*056c*/ 	.word	0x00000630
        /*0570*/ 	.word	0x000000ff
        /*0574*/ 	.word	0x00022880
        /*0578*/ 	.short	0x0100
        /*057a*/ 	.byte	0x06
	.zero		1


	//   ....[12]....
        /*057c*/ 	.word	0x00000640
        /*0580*/ 	.word	0x000000ff
        /*0584*/ 	.word	0x00022878
        /*0588*/ 	.short	0x0100
        /*058a*/ 	.byte	0x06
	.zero		1


	//   ....[13]....
        /*058c*/ 	.word	0x00000650
        /*0590*/ 	.word	0x000000ff
        /*0594*/ 	.word	0x00022888
        /*0598*/ 	.short	0x0100
        /*059a*/ 	.byte	0x06
	.zero		1


	//   ....[14]....
        /*059c*/ 	.word	0x00000780
        /*05a0*/ 	.word	0x000000ff
        /*05a4*/ 	.word	0x00022890
        /*05a8*/ 	.short	0x0100
        /*05aa*/ 	.byte	0x08
	.zero		1


	//   ....[15]....
        /*05ac*/ 	.word	0x00000790
        /*05b0*/ 	.word	0x000000ff
        /*05b4*/ 	.word	0x000228a0
        /*05b8*/ 	.short	0x0100
        /*05ba*/ 	.byte	0x08
	.zero		1


	//   ....[16]....
        /*05bc*/ 	.word	0x000007a0
        /*05c0*/ 	.word	0x000000ff
        /*05c4*/ 	.word	0x00022898
        /*05c8*/ 	.short	0x0100
        /*05ca*/ 	.byte	0x08
	.zero		1


	//   ....[17]....
        /*05cc*/ 	.word	0x000007b0
        /*05d0*/ 	.word	0x000000ff
        /*05d4*/ 	.word	0x000228a8
        /*05d8*/ 	.short	0x0100
        /*05da*/ 	.byte	0x08
	.zero		1


	//   ....[18]....
        /*05dc*/ 	.word	0x000008e0
        /*05e0*/ 	.word	0x000000ff
        /*05e4*/ 	.word	0x000228b0
        /*05e8*/ 	.short	0x0100
        /*05ea*/ 	.byte	0x08
	.zero		1


	//   ....[19]....
        /*05ec*/ 	.word	0x000008f0
        /*05f0*/ 	.word	0x000000ff
        /*05f4*/ 	.word	0x000228c0
        /*05f8*/ 	.short	0x0100
        /*05fa*/ 	.byte	0x08
	.zero		1


	//   ....[20]....
        /*05fc*/ 	.word	0x00000900
        /*0600*/ 	.word	0x000000ff
        /*0604*/ 	.word	0x000228b8
        /*0608*/ 	.short	0x0100
        /*060a*/ 	.byte	0x08
	.zero		1


	//   ....[21]....
        /*060c*/ 	.word	0x00000910
        /*0610*/ 	.word	0x000000ff
        /*0614*/ 	.word	0x000228c8
        /*0618*/ 	.short	0x0100
        /*061a*/ 	.byte	0x08
	.zero		1


	//   ....[22]....
        /*061c*/ 	.word	0x00001c60
        /*0620*/ 	.word	0x00000009
        /*0624*/ 	.word	0x00022800
        /*0628*/ 	.short	0x010a
        /*062a*/ 	.byte	0x3f
	.zero		1


	//   ....[23]....
        /*062c*/ 	.word	0x00001d30
        /*0630*/ 	.word	0x00000007
        /*0634*/ 	.word	0x00022830
        /*0638*/ 	.short	0x010a
        /*063a*/ 	.byte	0x3f
	.zero		1


	//   ....[24]....
        /*063c*/ 	.word	0x00001d70
        /*0640*/ 	.word	0x00000007
        /*0644*/ 	.word	0x00022830
        /*0648*/ 	.short	0x010a
        /*064a*/ 	.byte	0x3f
	.zero		1


	//   ....[25]....
        /*064c*/ 	.word	0x000020d0
        /*0650*/ 	.word	0x00000000
        /*0654*/ 	.word	0x00000000
        /*0658*/ 	.short	0x0101
        /*065a*/ 	.byte	0x3f
	.zero		1


	//   ....[26]....
        /*065c*/ 	.word	0x00003fb0
        /*0660*/ 	.word	0x00000007
        /*0664*/ 	.word	0x00022850
        /*0668*/ 	.short	0x010a
        /*066a*/ 	.byte	0x3f
	.zero		1


	//   ....[27]....
        /*066c*/ 	.word	0x00003ff0
        /*0670*/ 	.word	0x00000007
        /*0674*/ 	.word	0x00022850
        /*0678*/ 	.short	0x010a
        /*067a*/ 	.byte	0x3f
	.zero		1


	//   ....[28]....
        /*067c*/ 	.word	0x00004320
        /*0680*/ 	.word	0x00000007
        /*0684*/ 	.word	0x00000000
        /*0688*/ 	.short	0x0101
        /*068a*/ 	.byte	0x3f
	.zero		1


	//   ....[29]....
        /*068c*/ 	.word	0x00004630
        /*0690*/ 	.word	0x000000ff
        /*0694*/ 	.word	0x00022830
        /*0698*/ 	.short	0x010a
        /*069a*/ 	.byte	0x1b
	.zero		1


	//   ....[30]....
        /*069c*/ 	.word	0x00004670
        /*06a0*/ 	.word	0x000000ff
        /*06a4*/ 	.word	0x00022830
        /*06a8*/ 	.short	0x010a
        /*06aa*/ 	.byte	0x1b
	.zero		1


	//   ....[31]....
        /*06ac*/ 	.word	0x000048b0
        /*06b0*/ 	.word	0x0000000e
        /*06b4*/ 	.word	0x00000000
        /*06b8*/ 	.short	0x0101
        /*06ba*/ 	.byte	0x3f
	.zero		1


	//   ....[32]....
        /*06bc*/ 	.word	0x00007130
        /*06c0*/ 	.word	0x000000ff
        /*06c4*/ 	.word	0x00022850
        /*06c8*/ 	.short	0x010a
        /*06ca*/ 	.byte	0x1b
	.zero		1


	//   ....[33]....
        /*06cc*/ 	.word	0x00007170
        /*06d0*/ 	.word	0x000000ff
        /*06d4*/ 	.word	0x00022850
        /*06d8*/ 	.short	0x010a
        /*06da*/ 	.byte	0x1b
	.zero		1


	//   ....[34]....
        /*06dc*/ 	.word	0x00007470
        /*06e0*/ 	.word	0x00000009
        /*06e4*/ 	.word	0x00000000
        /*06e8*/ 	.short	0x0101
        /*06ea*/ 	.byte	0x3f
	.zero		1


	//   ....[35]....
        /*06ec*/ 	.word	0x00007820
        /*06f0*/ 	.word	0x000000ff
        /*06f4*/ 	.word	0x00022830
        /*06f8*/ 	.short	0x010a
        /*06fa*/ 	.byte	0x18
	.zero		1


	//   ....[36]....
        /*06fc*/ 	.word	0x00007860
        /*0700*/ 	.word	0x000000ff
        /*0704*/ 	.word	0x00022830
        /*0708*/ 	.short	0x010a
        /*070a*/ 	.byte	0x18
	.zero		1


	//   ....[37]....
        /*070c*/ 	.word	0x000085e0
        /*0710*/ 	.word	0x0000009a
        /*0714*/ 	.word	0x00000000
        /*0718*/ 	.short	0x0101
        /*071a*/ 	.byte	0x3f
	.zero		1


	//   ....[38]....
        /*071c*/ 	.word	0x000090f0
        /*0720*/ 	.word	0x000000ff
        /*0724*/ 	.word	0x00022850
        /*0728*/ 	.short	0x010a
        /*072a*/ 	.byte	0x18
	.zero		1


	//   ....[39]....
        /*072c*/ 	.word	0x00009130
        /*0730*/ 	.word	0x000000ff
        /*0734*/ 	.word	0x00022850
        /*0738*/ 	.short	0x010a
        /*073a*/ 	.byte	0x18
	.zero		1


	//   ....[40]....
        /*073c*/ 	.word	0x00009420
        /*0740*/ 	.word	0x000000b6
        /*0744*/ 	.word	0x00000000
        /*0748*/ 	.short	0x0101
        /*074a*/ 	.byte	0x3f
	.zero		1


	//   ....[41]....
        /*074c*/ 	.word	0x000095e0
        /*0750*/ 	.word	0x000000ff
        /*0754*/ 	.word	0x00022830
        /*0758*/ 	.short	0x010a
        /*075a*/ 	.byte	0x07
	.zero		1


	//   ....[42]....
        /*075c*/ 	.word	0x00009620
        /*0760*/ 	.word	0x000000ff
        /*0764*/ 	.word	0x00022830
        /*0768*/ 	.short	0x010a
        /*076a*/ 	.byte	0x07
	.zero		1


	//   ....[43]....
        /*076c*/ 	.word	0x00009860
        /*0770*/ 	.word	0x00000000
        /*0774*/ 	.word	0x00000000
        /*0778*/ 	.short	0x0101
        /*077a*/ 	.byte	0x3f
	.zero		1


	//   ....[44]....
        /*077c*/ 	.word	0x0000c0e0
        /*0780*/ 	.word	0x000000ff
        /*0784*/ 	.word	0x00022850
        /*0788*/ 	.short	0x010a
        /*078a*/ 	.byte	0x07
	.zero		1


	//   ....[45]....
        /*078c*/ 	.word	0x0000c120
        /*0790*/ 	.word	0x000000ff
        /*0794*/ 	.word	0x00022850
        /*0798*/ 	.short	0x010a
        /*079a*/ 	.byte	0x07
	.zero		1


	//   ....[46]....
        /*079c*/ 	.word	0x0000c410
        /*07a0*/ 	.word	0x00000009
        /*07a4*/ 	.word	0x00000000
        /*07a8*/ 	.short	0x0101
        /*07aa*/ 	.byte	0x3f
	.zero		1


	//   ....[47]....
        /*07ac*/ 	.word	0x0000e610
        /*07b0*/ 	.word	0x00000000
        /*07b4*/ 	.word	0x00000000
        /*07b8*/ 	.short	0x0101
        /*07ba*/ 	.byte	0x3f
	.zero		1


	//   ....[48]....
        /*07bc*/ 	.word	0x00011770
        /*07c0*/ 	.word	0x00000009
        /*07c4*/ 	.word	0x00022840
        /*07c8*/ 	.short	0x010a
        /*07ca*/ 	.byte	0x3f
	.zero		1


	//   ....[49]....
        /*07cc*/ 	.word	0x00011b60
        /*07d0*/ 	.word	0x0000000a
        /*07d4*/ 	.word	0x00022820
        /*07d8*/ 	.short	0x010a
        /*07da*/ 	.byte	0x3f
	.zero		1


	//   ....[50]....
        /*07dc*/ 	.word	0x00011c20
        /*07e0*/ 	.word	0x00000006
        /*07e4*/ 	.word	0x00022860
        /*07e8*/ 	.short	0x010a
        /*07ea*/ 	.byte	0x3f
	.zero		1


	//   ....[51]....
        /*07ec*/ 	.word	0x00012280
        /*07f0*/ 	.word	0x00000002
        /*07f4*/ 	.word	0x00022840
        /*07f8*/ 	.short	0x010a
        /*07fa*/ 	.byte	0x3f
	.zero		1


	//   ....[52]....
        /*07fc*/ 	.word	0x00012490
        /*0800*/ 	.word	0x00000002
        /*0804*/ 	.word	0x00022860
        /*0808*/ 	.short	0x010a
        /*080a*/ 	.byte	0x3f
	.zero		1


	//   ....[53]....
        /*080c*/ 	.word	0x00012a30
        /*0810*/ 	.word	0x00000002
        /*0814*/ 	.word	0x00022840
        /*0818*/ 	.short	0x010a
        /*081a*/ 	.byte	0x3f
	.zero		1


	//   ....[54]....
        /*081c*/ 	.word	0x00012c30
        /*0820*/ 	.word	0x00000002
        /*0824*/ 	.word	0x00022860
        /*0828*/ 	.short	0x010a
        /*082a*/ 	.byte	0x3f
	.zero		1


	//   ....[55]....
        /*082c*/ 	.word	0x00013140
        /*0830*/ 	.word	0x00000002
        /*0834*/ 	.word	0x00022840
        /*0838*/ 	.short	0x010a
        /*083a*/ 	.byte	0x3f
	.zero		1


	//   ....[56]....
        /*083c*/ 	.word	0x00013350
        /*0840*/ 	.word	0x00000002
        /*0844*/ 	.word	0x00022860
        /*0848*/ 	.short	0x010a
        /*084a*/ 	.byte	0x3f
	.zero		1


	//   ....[57]....
        /*084c*/ 	.word	0x000144e0
        /*0850*/ 	.word	0x00000000
        /*0854*/ 	.word	0x00022820
        /*0858*/ 	.short	0x010a
        /*085a*/ 	.byte	0x3f
	.zero		1


	//   ....[58]....
        /*085c*/ 	.word	0x000146a0
        /*0860*/ 	.word	0x00000006
        /*0864*/ 	.word	0x00000000
        /*0868*/ 	.short	0x010a
        /*086a*/ 	.byte	0x3f
	.zero		1


	//   ....[59]....
        /*086c*/ 	.word	0x00014710
        /*0870*/ 	.word	0x00000007
        /*0874*/ 	.word	0x00000000
        /*0878*/ 	.short	0x010a
        /*087a*/ 	.byte	0x3f
	.zero		1


	//   ....[60]....
        /*087c*/ 	.word	0x00014780
        /*0880*/ 	.word	0x00000004
        /*0884*/ 	.word	0x00000000
        /*0888*/ 	.short	0x010a
        /*088a*/ 	.byte	0x3f
	.zero		1


	//   ....[61]....
        /*088c*/ 	.word	0x000147b0
        /*0890*/ 	.word	0x00000003
        /*0894*/ 	.word	0x00000000
        /*0898*/ 	.short	0x010a
        /*089a*/ 	.byte	0x3f
	.zero		1


	//   ....[62]....
        /*089c*/ 	.word	0x00014810
        /*08a0*/ 	.word	0x00000009
        /*08a4*/ 	.word	0x00022800
        /*08a8*/ 	.short	0x010a
        /*08aa*/ 	.byte	0x3f
	.zero		1


	//   ....[63]....
        /*08ac*/ 	.word	0x00014860
        /*08b0*/ 	.word	0x00000007
        /*08b4*/ 	.word	0x00022830
        /*08b8*/ 	.short	0x010a
        /*08ba*/ 	.byte	0x3f
	.zero		1


	//   ....[64]....
        /*08bc*/ 	.word	0x000148b0
        /*08c0*/ 	.word	0x00000007
        /*08c4*/ 	.word	0x00022850
        /*08c8*/ 	.short	0x010a
        /*08ca*/ 	.byte	0x3f
	.zero		1


	//   ....[65]....
        /*08cc*/ 	.word	0x00014910
        /*08d0*/ 	.word	0x00000009
        /*08d4*/ 	.word	0x00022830
        /*08d8*/ 	.short	0x010a
        /*08da*/ 	.byte	0x3f
	.zero		1


	//   ....[66]....
        /*08dc*/ 	.word	0x00014960
        /*08e0*/ 	.word	0x00000009
        /*08e4*/ 	.word	0x00022850
        /*08e8*/ 	.short	0x010a
        /*08ea*/ 	.byte	0x3f
	.zero		1


	//   ....[67]....
        /*08ec*/ 	.word	0x000149c0
        /*08f0*/ 	.word	0x00000000
        /*08f4*/ 	.word	0x00022830
        /*08f8*/ 	.short	0x010a
        /*08fa*/ 	.byte	0x3f
	.zero		1


	//   ....[68]....
        /*08fc*/ 	.word	0x00014a10
        /*0900*/ 	.word	0x000000b6
        /*0904*/ 	.word	0x00022850
        /*0908*/ 	.short	0x010a
        /*090a*/ 	.byte	0x3f
	.zero		1


	//   ....[69]....
        /*090c*/ 	.word	0x00014a70
        /*0910*/ 	.word	0x00000009
        /*0914*/ 	.word	0x00022830
        /*0918*/ 	.short	0x010a
        /*091a*/ 	.byte	0x3f
	.zero		1


	//   ....[70]....
        /*091c*/ 	.word	0x00014ac0
        /*0920*/ 	.word	0x00000009
        /*0924*/ 	.word	0x00022850
        /*0928*/ 	.short	0x010a
        /*092a*/ 	.byte	0x3f
	.zero		1


	//   ....[71]....
        /*092c*/ 	.word	0x00014c60
        /*0930*/ 	.word	0x00000009
        /*0934*/ 	.word	0x00022840
        /*0938*/ 	.short	0x010a
        /*093a*/ 	.byte	0x3f
	.zero		1


	//   ....[72]....
        /*093c*/ 	.word	0x00014ce0
        /*0940*/ 	.word	0x00000009
        /*0944*/ 	.word	0x00022820
        /*0948*/ 	.short	0x010a
        /*094a*/ 	.byte	0x3f
	.zero		1


	//   ....[73]....
        /*094c*/ 	.word	0x00014d30
        /*0950*/ 	.word	0x00000006
        /*0954*/ 	.word	0x00022860
        /*0958*/ 	.short	0x010a
        /*095a*/ 	.byte	0x3f
	.zero		1


	//   ....[74]....
        /*095c*/ 	.word	0x00014d80
        /*0960*/ 	.word	0x00000002
        /*0964*/ 	.word	0x00022840
        /*0968*/ 	.short	0x010a
        /*096a*/ 	.byte	0x3f
	.zero		1


	//   ....[75]....
        /*096c*/ 	.word	0x00014dd0
        /*0970*/ 	.word	0x00000002
        /*0974*/ 	.word	0x00022860
        /*0978*/ 	.short	0x010a
        /*097a*/ 	.byte	0x3f
	.zero		1


	//   ....[76]....
        /*097c*/ 	.word	0x00014e20
        /*0980*/ 	.word	0x00000002
        /*0984*/ 	.word	0x00022840
        /*0988*/ 	.short	0x010a
        /*098a*/ 	.byte	0x3f
	.zero		1


	//   ....[77]....
        /*098c*/ 	.word	0x00014e70
        /*0990*/ 	.word	0x00000002
        /*0994*/ 	.word	0x00022860
        /*0998*/ 	.short	0x010a
        /*099a*/ 	.byte	0x3f
	.zero		1


	//   ....[78]....
        /*099c*/ 	.word	0x00014ec0
        /*09a0*/ 	.word	0x00000002
        /*09a4*/ 	.word	0x00022840
        /*09a8*/ 	.short	0x010a
        /*09aa*/ 	.byte	0x3f
	.zero		1


	//   ....[79]....
        /*09ac*/ 	.word	0x00014f10
        /*09b0*/ 	.word	0x00000002
        /*09b4*/ 	.word	0x00022860
        /*09b8*/ 	.short	0x010a
        /*09ba*/ 	.byte	0x3f
	.zero		1


	//   ....[80]....
        /*09bc*/ 	.word	0x000158d0
        /*09c0*/ 	.word	0x00000000
        /*09c4*/ 	.word	0x00022820
        /*09c8*/ 	.short	0x010a
        /*09ca*/ 	.byte	0x3f
	.zero		1


	//   ....[81]....
        /*09cc*/ 	.word	0x00015a70
        /*09d0*/ 	.word	0x00000006
        /*09d4*/ 	.word	0x00000000
        /*09d8*/ 	.short	0x010a
        /*09da*/ 	.byte	0x3f
	.zero		1


	//   ....[82]....
        /*09dc*/ 	.word	0x00015ac0
        /*09e0*/ 	.word	0x00000007
        /*09e4*/ 	.word	0x00000000
        /*09e8*/ 	.short	0x010a
        /*09ea*/ 	.byte	0x3f
	.zero		1


	//   ....[83]....
        /*09ec*/ 	.word	0x00015b10
        /*09f0*/ 	.word	0x00000004
        /*09f4*/ 	.word	0x00000000
        /*09f8*/ 	.short	0x010a
        /*09fa*/ 	.byte	0x3f
	.zero		1


	//----- nvinfo : EIATTR_NUM_MBARRIERS
	.align		4
.L_1381:
        /*09fc*/ 	.byte	0x03, 0x38
        /*09fe*/ 	.short	0x0016


	//----- nvinfo : EIATTR_EXIT_INSTR_OFFSETS
	.align		4
        /*0a00*/ 	.byte	0x04, 0x1c
        /*0a02*/ 	.short	(.L_1383 - .L_1382)


	//   ....[0]....
.L_1382:
        /*0a04*/ 	.word	0x00000ab0


	//   ....[1]....
        /*0a08*/ 	.word	0x0000f950


	//   ....[2]....
        /*0a0c*/ 	.word	0x0000f9b0


	//   ....[3]....
        /*0a10*/ 	.word	0x00014800


	//----- nvinfo : EIATTR_MAX_THREADS
	.align		4
.L_1383:
        /*0a14*/ 	.byte	0x04, 0x05
        /*0a16*/ 	.short	(.L_1385 - .L_1384)
.L_1384:
        /*0a18*/ 	.word	0x00000180
        /*0a1c*/ 	.word	0x00000001
        /*0a20*/ 	.word	0x00000001


	//----- nvinfo : EIATTR_CRS_STACK_SIZE
	.align		4
.L_1385:
        /*0a24*/ 	.byte	0x04, 0x1e
        /*0a26*/ 	.short	(.L_1387 - .L_1386)
.L_1386:
        /*0a28*/ 	.word	0x00000000


	//----- nvinfo : EIATTR_CBANK_PARAM_SIZE
	.align		4
.L_1387:
        /*0a2c*/ 	.byte	0x03, 0x19
        /*0a2e*/ 	.short	0x0a70


	//----- nvinfo : EIATTR_PARAM_CBANK
	.align		4
        /*0a30*/ 	.byte	0x04, 0x0a
        /*0a32*/ 	.short	(.L_1389 - .L_1388)
	.align		4
.L_1388:
        /*0a34*/ 	.word	index@(.nv.constant0._ZN7cutlass13device_kernelIN5flash11enable_sm90INS1_16FlashAttnFwdSm90INS1_25CollectiveMainloopFwdSm90ILi2EN4cute5tupleIJNS5_1CILi1EEES8_S8_EEENS6_IJNS7_ILi128EEENS7_ILi96EEENS7_ILi64EEEEEELi256ENS_6half_tEfNS_4arch4Sm90ELb0ELb1ELb0ELb1ELb0ELb0ELb0ELb1ELb0ELb0ELb0ELb0EEENS1_21CollectiveEpilogueFwdINS6_IJSA_NS7_ILi256EEESB_EEES9_SE_SG_Li256ELb1ELb0ELb0ELb0EEENS1_36VarlenDynamicPersistentTileSchedulerILi128ELi96ELi256ELi32ELb0ELb0ELb1ELb1ELb0ELb1EEEEEEEEEvNT_6ParamsE)
        /*0a38*/ 	.short	0x0210
        /*0a3a*/ 	.short	0x0a70


	//----- nvinfo : EIATTR_SW_WAR
	.align		4
.L_1389:
        /*0a3c*/ 	.byte	0x04, 0x36
        /*0a3e*/ 	.short	(.L_1391 - .L_1390)
.L_1390:
        /*0a40*/ 	.word	0x00000008
.L_1391:


//--------------------- .nv.info._ZN7cutlass13device_kernelIN5flash11enable_sm90INS1_16FlashAttnFwdSm90INS1_25CollectiveMainloopFwdSm90ILi2EN4cute5tupleIJNS5_1CILi1EEES8_S8_EEENS6_IJNS7_ILi128EEENS7_ILi96EEENS7_ILi64EEEEEELi256ENS_6half_tEfNS_4arch4Sm90ELb0ELb1ELb0ELb1ELb0ELb1ELb0ELb1ELb0ELb0ELb0ELb0EEENS1_21CollectiveEpilogueFwdINS6_IJSA_NS7_ILi256EEESB_EEES9_SE_SG_Li256ELb1ELb0ELb0ELb0EEENS1_36VarlenDynamicPersistentTileSchedulerILi128ELi96ELi256ELi32ELb0ELb0ELb1ELb1ELb0ELb1EEEEEEEEEvNT_6ParamsE --------------------------
	.section	.nv.info._ZN7cutlass13device_kernelIN5flash11enable_sm90INS1_16FlashAttnFwdSm90INS1_25CollectiveMainloopFwdSm90ILi2EN4cute5tupleIJNS5_1CILi1EEES8_S8_EEENS6_IJNS7_ILi128EEENS7_ILi96EEENS7_ILi64EEEEEELi256ENS_6half_tEfNS_4arch4Sm90ELb0ELb1ELb0ELb1ELb0ELb1ELb0ELb1ELb0ELb0ELb0ELb0EEENS1_21CollectiveEpilogueFwdINS6_IJSA_NS7_ILi256EEESB_EEES9_SE_SG_Li256ELb1ELb0ELb0ELb0EEENS1_36VarlenDynamicPersistentTileSchedulerILi128ELi96ELi256ELi32ELb0ELb0ELb1ELb1ELb0ELb1EEEEEEEEEvNT_6ParamsE,"",@"SHT_CUDA_INFO"
	.sectionflags	@""
	.align	4


	//----- nvinfo : EIATTR_CUDA_API_VERSION
	.align		4
        /*0000*/ 	.byte	0x04, 0x37
        /*0002*/ 	.short	(.L_1393 - .L_1392)
.L_1392:
        /*0004*/ 	.word	0x00000082


	//----- nvinfo : EIATTR_KPARAM_INFO
	.align		4
.L_1393:
        /*0008*/ 	.byte	0x04, 0x17
        /*000a*/ 	.short	(.L_1395 - .L_1394)
.L_1394:
        /*000c*/ 	.word	0x00000000
        /*0010*/ 	.short	0x0000
        /*0012*/ 	.short	0x0070
        /*0014*/ 	.byte	0x00, 0xf0, 0x01, 0x28


	//----- nvinfo : EIATTR_SPARSE_MMA_MASK
	.align		4
.L_1395:
        /*0018*/ 	.byte	0x03, 0x50
        /*001a*/ 	.short	0x0000


	//----- nvinfo : EIATTR_MAXREG_COUNT
	.align		4
        /*001c*/ 	.byte	0x03, 0x1b
        /*001e*/ 	.short	0x00a8


	//----- nvinfo : EIATTR_NUM_BARRIERS
	.align		4
        /*0020*/ 	.byte	0x02, 0x4c
        /*0022*/ 	.byte	0x10
	.zero		1


	//----- nvinfo : EIATTR_EXTERNS
	.align		4
        /*0024*/ 	.byte	0x04, 0x0f
        /*0026*/ 	.short	(.L_1397 - .L_1396)


	//   ....[0]....
	.align		4
.L_1396:
        /*0028*/ 	.word	index@(__assertfail)


	//----- nvinfo : EIATTR_ANNOTATIONS
	.align		4
.L_1397:
        /*002c*/ 	.byte	0x04, 0x55
        /*002e*/ 	.short	(.L_1399 - .L_1398)


	//   ....[0]....
.L_1398:
        /* <DEDUP_REMOVED lines=44> */


	//----- nvinfo : EIATTR_MERCURY_ISA_VERSION
	.align		4
.L_1399:
        /*02d8*/ 	.byte	0x03, 0x5f
        /*02da*/ 	.short	0x0101


	//----- nvinfo : EIATTR_UNUSED_LOAD_BYTE_OFFSET
	.align		4
        /*02dc*/ 	.byte	0x04, 0x44
        /*02de*/ 	.short	(.L_1401 - .L_1400)


	//   ....[0]....
.L_1400:
        /*02e0*/ 	.word	0x00000b00
        /*02e4*/ 	.word	0x0000fff0


	//   ....[1]....
        /*02e8*/ 	.word	0x00014b00
        /*02ec*/ 	.word	0x0000fff0


	//----- nvinfo : EIATTR_INT_WARP_WIDE_INSTR_OFFSETS
	.align		4
.L_1401:
        /*02f0*/ 	.byte	0x04, 0x31
        /*02f2*/ 	.short	(.L_1403 - .L_1402)


	//   ....[0]....
.L_1402:
        /*02f4*/ 	.word	0x000001b0


	//   ....[1]....
        /*02f8*/ 	.word	0x00000250


	//   ....[2]....
        /*02fc*/ 	.word	0x000002c0


	//   ....[3]....
        /*0300*/ 	.word	0x00019bd0


	//   ....[4]....
        /*0304*/ 	.word	0x00019c60


	//   ....[5]....
        /*0308*/ 	.word	0x0001a150


	//   ....[6]....
        /*030c*/ 	.word	0x0001a190


	//   ....[7]....
        /*0310*/ 	.word	0x0001c4f0


	//   ....[8]....
        /*0314*/ 	.word	0x0001c580


	//----- nvinfo : EIATTR_COOP_GROUP_MASK_REGIDS
	.align		4
.L_1403:
        /*0318*/ 	.byte	0x04, 0x29
        /*031a*/ 	.short	(.L_1405 - .L_1404)


	//   ....[0]....
.L_1404:
        /*031c*/ 	.word	0xffffffff


	//   ....[1]....
        /*0320*/ 	.word	0xffffffff


	//   ....[2]....
        /*0324*/ 	.word	0xffffffff


	//   ....[3]....
        /*0328*/ 	.word	0xffffffff


	//   ....[4]....
        /*032c*/ 	.word	0xffffffff


	//   ....[5]....
        /*0330*/ 	.word	0xffffffff


	//   ....[6]....
        /*0334*/ 	.word	0xffffffff


	//   ....[7]....
        /*0338*/ 	.word	0xffffffff


	//   ....[8]....
        /*033c*/ 	.word	0xffffffff


	//   ....[9]....
        /*0340*/ 	.word	0xffffffff


	//   ....[10]....
        /*0344*/ 	.word	0xffffffff


	//   ....[11]....
        /*0348*/ 	.word	0xffffffff


	//   ....[12]....
        /*034c*/ 	.word	0xffffffff


	//   ....[13]....
        /*0350*/ 	.word	0xffffffff


	//   ....[14]....
        /*0354*/ 	.word	0xffffffff


	//   ....[15]....
        /*0358*/ 	.word	0xffffffff


	//   ....[16]....
        /*035c*/ 	.word	0xffffffff


	//   ....[17]....
        /*0360*/ 	.word	0xffffffff


	//   ....[18]....
        /*0364*/ 	.word	0xffffffff


	//   ....[19]....
        /*0368*/ 	.word	0xffffffff


	//   ....[20]....
        /*036c*/ 	.word	0xffffffff


	//   ....[21]....
        /*0370*/ 	.word	0xffffffff


	//   ....[22]....
        /*0374*/ 	.word	0xffffffff


	//   ....[23]....
        /*0378*/ 	.word	0xffffffff


	//   ....[24]....
        /*037c*/ 	.word	0xffffffff


	//   ....[25]....
        /*0380*/ 	.word	0xffffffff


	//   ....[26]....
        /*0384*/ 	.word	0xffffffff


	//   ....[27]....
        /*0388*/ 	.word	0xffffffff


	//   ....[28]....
        /*038c*/ 	.word	0xffffffff


	//   ....[29]....
        /*0390*/ 	.word	0xffffffff


	//   ....[30]....
        /*0394*/ 	.word	0xffffffff


	//   ....[31]....
        /*0398*/ 	.word	0xffffffff


	//   ....[32]....
        /*039c*/ 	.word	0xffffffff


	//   ....[33]....
        /*03a0*/ 	.word	0xffffffff


	//   ....[34]....
        /*03a4*/ 	.word	0xffffffff


	//   ....[35]....
        /*03a8*/ 	.word	0xffffffff


	//   ....[36]....
        /*03ac*/ 	.word	0xffffffff


	//   ....[37]....
        /*03b0*/ 	.word	0xffffffff


	//   ....[38]....
        /*03b4*/ 	.word	0xffffffff


	//   ....[39]....
        /*03b8*/ 	.word	0xffffffff


	//   ....[40]....
        /*03bc*/ 	.word	0xffffffff


	//   ....[41]....
        /*03c0*/ 	.word	0xffffffff


	//   ....[42]....
        /*03c4*/ 	.word	0xffffffff


	//   ....[43]....
        /*03c8*/ 	.word	0xffffffff


	//   ....[44]....
        /*03cc*/ 	.word	0xffffffff


	//   ....[45]....
        /*03d0*/ 	.word	0xffffffff


	//   ....[46]....
        /*03d4*/ 	.word	0xffffffff


	//   ....[47]....
        /*03d8*/ 	.word	0xffffffff


	//   ....[48]....
        /*03dc*/ 	.word	0xffffffff


	//   ....[49]....
        /*03e0*/ 	.word	0xffffffff


	//   ....[50]....
        /*03e4*/ 	.word	0xffffffff


	//   ....[51]....
        /*03e8*/ 	.word	0xffffffff


	//   ....[52]....
        /*03ec*/ 	.word	0xffffffff


	//   ....[53]....
        /*03f0*/ 	.word	0xffffffff


	//   ....[54]....
        /*03f4*/ 	.word	0xffffffff


	//   ....[55]....
        /*03f8*/ 	.word	0xffffffff


	//   ....[56]....
        /*03fc*/ 	.word	0xffffffff


	//   ....[57]....
        /*0400*/ 	.word	0xffffffff


	//   ....[58]....
        /*0404*/ 	.word	0xffffffff


	//   ....[59]....
        /*0408*/ 	.word	0xffffffff


	//   ....[60]....
        /*040c*/ 	.word	0xffffffff


	//   ....[61]....
        /*0410*/ 	.word	0xffffffff


	//   ....[62]....
        /*0414*/ 	.word	0x0500000f


	//   ....[63]....
        /*0418*/ 	.word	0x0500000f


	//   ....[64]....
        /*041c*/ 	.word	0x0500000f


	//   ....[65]....
        /*0420*/ 	.word	0x0500000f


	//   ....[66]....
        /*0424*/ 	.word	0x0500000f


	//   ....[67]....
        /*0428*/ 	.word	0x0500000f


	//   ....[68]....
        /*042c*/ 	.word	0x0500000f


	//   ....[69]....
        /*0430*/ 	.word	0x0500000f


	//   ....[70]....
        /*0434*/ 	.word	0x0500000f


	//   ....[71]....
        /*0438*/ 	.word	0x0500000f


	//   ....[72]....
        /*043c*/ 	.word	0x0500000f


	//   ....[73]....
        /*0440*/ 	.word	0x0500000f


	//   ....[74]....
        /*0444*/ 	.word	0x0500000f


	//   ....[75]....
        /*0448*/ 	.word	0x0500000f


	//   ....[76]....
        /*044c*/ 	.word	0x0500000f


	//   ....[77]....
        /*0450*/ 	.word	0x0500000f


	//   ....[78]....
        /*0454*/ 	.word	0x0500000f


	//   ....[79]....
        /*0458*/ 	.word	0x0500000f


	//   ....[80]....
        /*045c*/ 	.word	0x0500000f


	//   ....[81]....
        /*0460*/ 	.word	0x0500000f


	//   ....[82]....
        /*0464*/ 	.word	0x0500000f


	//   ....[83]....
        /*0468*/ 	.word	0x0500000f


	//   ....[84]....
        /*046c*/ 	.word	0x0500000f


	//   ....[85]....
        /*0470*/ 	.word	0x0500000f


	//   ....[86]....
        /*0474*/ 	.word	0x0500000f


	//   ....[87]....
        /*0478*/ 	.word	0x0500000f


	//   ....[88]....
        /*047c*/ 	.word	0x0500000f


	//   ....[89]....
        /*0480*/ 	.word	0x0500000f


	//   ....[90]....
        /*0484*/ 	.word	0x0500000f


	//   ....[91]....
        /*0488*/ 	.word	0x0500000f


	//   ....[92]....
        /*048c*/ 	.word	0x0500000f


	//   ....[93]....
        /*0490*/ 	.word	0x0500000f


	//   ....[94]....
        /*0494*/ 	.word	0x0500000f


	//   ....[95]....
        /*0498*/ 	.word	0x0500000f


	//   ....[96]....
        /*049c*/ 	.word	0x0500000f


	//   ....[97]....
        /*04a0*/ 	.word	0x0500000f


	//   ....[98]....
        /*04a4*/ 	.word	0x0500000f


	//----- nvinfo : EIATTR_COOP_GROUP_INSTR_OFFSETS
	.align		4
.L_1405:
        /*04a8*/ 	.byte	0x04, 0x28
        /*04aa*/ 	.short	(.L_1407 - .L_1406)


	//   ....[0]....
.L_1406:
        /*04ac*/ 	.word	0x00000060


	//   ....[1]....
        /*04b0*/ 	.word	0x000001c0


	//   ....[2]....
        /*04b4*/ 	.word	0x00000270


	//   ....[3]....
        /*04b8*/ 	.word	0x00000430


	//   ....[4]....
        /*04bc*/ 	.word	0x00000590


	//   ....[5]....
        /*04c0*/ 	.word	0x000006b0


	//   ....[6]....
        /*04c4*/ 	.word	0x00000810


	//   ....[7]....
        /*04c8*/ 	.word	0x00006130


	//   ....[8]....
        /*04cc*/ 	.word	0x0000a5f0


	//   ....[9]....
        /*04d0*/ 	.word	0x0000a700


	//   ....[10]....
        /*04d4*/ 	.word	0x0000ac80


	//   ....[11]....
        /*04d8*/ 	.word	0x0000ad70


	//   ....[12]....
        /*04dc*/ 	.word	0x0000d0a0


	//   ....[13]....
        /*04e0*/ 	.word	0x0000d210


	//   ....[14]....
        /*04e4*/ 	.word	0x0000dd50


	//   ....[15]....
        /*04e8*/ 	.word	0x0000ddf0


	//   ....[16]....
        /*04ec*/ 	.word	0x0000f560


	//   ....[17]....
        /*04f0*/ 	.word	0x0000f590


	//   ....[18]....
        /*04f4*/ 	.word	0x0000fb50


	//   ....[19]....
        /*04f8*/ 	.word	0x0000fd20


	//   ....[20]....
        /*04fc*/ 	.word	0x00012330


	//   ....[21]....
        /*0500*/ 	.word	0x000126c0


	//   ....[22]....
        /*0504*/ 	.word	0x00012a70


	//   ....[23]....
        /*0508*/ 	.word	0x00012ac0


	//   ....[24]....
        /*050c*/ 	.word	0x00014080


	//   ....[25]....
        /*0510*/ 	.word	0x000140e0


	//   ....[26]....
        /*0514*/ 	.word	0x00014130


	//   ....[27]....
        /*0518*/ 	.word	0x00014180


	//   ....[28]....
        /*051c*/ 	.word	0x000174f0


	//   ....[29]....
        /*0520*/ 	.word	0x00017660


	//   ....[30]....
        /*0524*/ 	.word	0x00017690


	//   ....[31]....
        /*0528*/ 	.word	0x000176d0


	//   ....[32]....
        /*052c*/ 	.word	0x00017740


	//   ....[33]....
        /*0530*/ 	.word	0x000177a0


	//   ....[34]....
        /*0534*/ 	.word	0x000177e0


	//   ....[35]....
        /*0538*/ 	.word	0x00017980


	//   ....[36]....
        /*053c*/ 	.word	0x000179e0


	//   ....[37]....
        /*0540*/ 	.word	0x00017a20


	//   ....[38]....
        /*0544*/ 	.word	0x00017a60


	//   ....[39]....
        /*0548*/ 	.word	0x00017a90


	//   ....[40]....
        /*054c*/ 	.word	0x00017ac0


	//   ....[41]....
        /*0550*/ 	.word	0x00017b60


	//   ....[42]....
        /*0554*/ 	.word	0x00017bc0


	//   ....[43]....
        /*0558*/ 	.word	0x00017c50


	//   ....[44]....
        /*055c*/ 	.word	0x0001c610


	//   ....[45]....
        /*0560*/ 	.word	0x0001c620


	//   ....[46]....
        /*0564*/ 	.word	0x0001c730


	//   ....[47]....
        /*0568*/ 	.word	0x0001c790


	//   ....[48]....
        /*056c*/ 	.word	0x0001c7d0


	//   ....[49]....
        /*0570*/ 	.word	0x0001c810


	//   ....[50]....
        /*0574*/ 	.word	0x0001c840


	//   ....[51]....
        /*0578*/ 	.word	0x0001c870


	//   ....[52]....
        /*057c*/ 	.word	0x0001ca00


	//   ....[53]....
        /*0580*/ 	.word	0x0001ca60


	//   ....[54]....
        /*0584*/ 	.word	0x0001caa0


	//   ....[55]....
        /*0588*/ 	.word	0x0001cae0


	//   ....[56]....
        /*058c*/ 	.word	0x0001cb10


	//   ....[57]....
        /*0590*/ 	.word	0x0001cb40


	//   ....[58]....
        /*0594*/ 	.word	0x0001cc00


	//   ....[59]....
        /*0598*/ 	.word	0x0001cc20


	//   ....[60]....
        /*059c*/ 	.word	0x0001cc90


	//   ....[61]....
        /*05a0*/ 	.word	0x0001d320


	//   ....[62]....
        /*05a4*/ 	.word	0x0001d7b0


	//   ....[63]....
        /*05a8*/ 	.word	0x0001d850


	//   ....[64]....
        /*05ac*/ 	.word	0x0001d8f0


	//   ....[65]....
        /*05b0*/ 	.word	0x0001d990


	//   ....[66]....
        /*05b4*/ 	.word	0x0001da30


	//   ....[67]....
        /*05b8*/ 	.word	0x0001dad0


	//   ....[68]....
        /*05bc*/ 	.word	0x0001db70


	//   ....[69]....
        /*05c0*/ 	.word	0x0001dc10


	//   ....[70]....
        /*05c4*/ 	.word	0x0001dcb0


	//   ....[71]....
        /*05c8*/ 	.word	0x0001dda0


	//   ....[72]....
        /*05cc*/ 	.word	0x0001de40


	//   ....[73]....
        /*05d0*/ 	.word	0x0001dee0


	//   ....[74]....
        /*05d4*/ 	.word	0x0001df80


	//   ....[75]....
        /*05d8*/ 	.word	0x0001e020


	//   ....[76]....
        /*05dc*/ 	.word	0x0001e0c0


	//   ....[77]....
        /*05e0*/ 	.word	0x0001e160


	//   ....[78]....
        /*05e4*/ 	.word	0x0001e200


	//   ....[79]....
        /*05e8*/ 	.word	0x0001e5a0


	//   ....[80]....
        /*05ec*/ 	.word	0x0001e880


	//   ....[81]....
        /*05f0*/ 	.word	0x0001eca0


	//   ....[82]....
        /*05f4*/ 	.word	0x0001ed30


	//   ....[83]....
        /*05f8*/ 	.word	0x0001edd0


	//   ....[84]....
        /*05fc*/ 	.word	0x0001ee80


	//   ....[85]....
        /*0600*/ 	.word	0x0001ef00


	//   ....[86]....
        /*0604*/ 	.word	0x0001ef80


	//   ....[87]....
        /*0608*/ 	.word	0x0001f000


	//   ....[88]....
        /*060c*/ 	.word	0x0001f080


	//   ....[89]....
        /*0610*/ 	.word	0x0001f110


	//   ....[90]....
        /*0614*/ 	.word	0x0001f1c0


	//   ....[91]....
        /*0618*/ 	.word	0x0001f240


	//   ....[92]....
        /*061c*/ 	.word	0x0001f2c0


	//   ....[93]....
        /*0620*/ 	.word	0x0001f340


	//   ....[94]....
        /*0624*/ 	.word	0x0001f3c0


	//   ....[95]....
        /*0628*/ 	.word	0x0001f430


	//   ....[96]....
        /*062c*/ 	.word	0x0001f4d0


	//   ....[97]....
        /*0630*/ 	.word	0x0001f560


	//   ....[98]....
        /*0634*/ 	.word	0x0001f690


	//----- nvinfo : EIATTR_REG_RECONFIG
	.align		4
.L_1407:
        /*0638*/ 	.byte	0x01, 0x54
	.zero		2


	//----- nvinfo : EIATTR_SYSCALL_OFFSETS
	.align		4
        /*063c*/ 	.byte	0x04, 0x46
        /*063e*/ 	.short	(.L_1409 - .L_1408)


	//   ....[0]....
.L_1408:
        /*0640*/ 	.word	0x00001a50


	//   ....[1]....
        /*0644*/ 	.word	0x00001ba0


	//   ....[2]....
        /*0648*/ 	.word	0x000062d0


	//   ....[3]....
        /*064c*/ 	.word	0x000067c0


	//   ....[4]....
        /*0650*/ 	.word	0x00019df0


	//   ....[5]....
        /*0654*/ 	.word	0x00019f30


	//   ....[6]....
        /*0658*/ 	.word	0x0001a030


	//----- nvinfo : EIATTR_MBARRIER_INSTR_OFFSETS
	.align		4
.L_1409:
        /*065c*/ 	.byte	0x04, 0x39
        /*065e*/ 	.short	(.L_1411 - .L_1410)


	//   ....[0]....
.L_1410:
        /*0660*/ 	.word	0x000002e0
        /*0664*/ 	.word	0x000000ff
        /*0668*/ 	.word	0x00022800
        /*066c*/ 	.short	0x0100
        /*066e*/ 	.byte	0x08
	.zero		1


	//   ....[1]....
        /*0670*/ 	.word	0x000002f0
        /*0674*/ 	.word	0x000000ff
        /*0678*/ 	.word	0x00022820
        /*067c*/ 	.short	0x0100
        /*067e*/ 	.byte	0x08
	.zero		1


	//   ....[2]....
        /*0680*/ 	.word	0x000003e0
        /*0684*/ 	.word	0x000000ff
        /*0688*/ 	.word	0x00022830
        /*068c*/ 	.short	0x0100
        /*068e*/ 	.byte	0x08
	.zero		1


	//   ....[3]....
        /*0690*/ 	.word	0x000003f0
        /*0694*/ 	.word	0x000000ff
        /*0698*/ 	.word	0x00022840
        /*069c*/ 	.short	0x0100
        /*069e*/ 	.byte	0x08
	.zero		1


	//   ....[4]....
        /*06a0*/ 	.word	0x00000400
        /*06a4*/ 	.word	0x000000ff
        /*06a8*/ 	.word	0x00022838
        /*06ac*/ 	.short	0x0100
        /*06ae*/ 	.byte	0x08
	.zero		1


	//   ....[5]....
        /*06b0*/ 	.word	0x00000410
        /*06b4*/ 	.word	0x000000ff
        /*06b8*/ 	.word	0x00022848
        /*06bc*/ 	.short	0x0100
        /*06be*/ 	.byte	0x08
	.zero		1


	//   ....[6]....
        /*06c0*/ 	.word	0x00000540
        /*06c4*/ 	.word	0x000000ff
        /*06c8*/ 	.word	0x00022850
        /*06cc*/ 	.short	0x0100
        /*06ce*/ 	.byte	0x08
	.zero		1


	//   ....[7]....
        /*06d0*/ 	.word	0x00000550
        /*06d4*/ 	.word	0x000000ff
        /*06d8*/ 	.word	0x00022860
        /*06dc*/ 	.short	0x0100
        /*06de*/ 	.byte	0x08
	.zero		1


	//   ....[8]....
        /*06e0*/ 	.word	0x00000560
        /*06e4*/ 	.word	0x000000ff
        /*06e8*/ 	.word	0x00022858
        /*06ec*/ 	.short	0x0100
        /*06ee*/ 	.byte	0x08
	.zero		1


	//   ....[9]....
        /*06f0*/ 	.word	0x00000570
        /*06f4*/ 	.word	0x000000ff
        /*06f8*/ 	.word	0x00022868
        /*06fc*/ 	.short	0x0100
        /*06fe*/ 	.byte	0x08
	.zero		1


	//   ....[10]....
        /*0700*/ 	.word	0x00000660
        /*0704*/ 	.word	0x000000ff
        /*0708*/ 	.word	0x00022870
        /*070c*/ 	.short	0x0100
        /*070e*/ 	.byte	0x06
	.zero		1


	//   ....[11]....
        /*0710*/ 	.word	0x00000670
        /*0714*/ 	.word	0x000000ff
        /*0718*/ 	.word	0x00022880
        /*071c*/ 	.short	0x0100
        /*071e*/ 	.byte	0x06
	.zero		1


	//   ....[12]....
        /*0720*/ 	.word	0x00000680
        /*0724*/ 	.word	0x000000ff
        /*0728*/ 	.word	0x00022878
        /*072c*/ 	.short	0x0100
        /*072e*/ 	.byte	0x06
	.zero		1


	//   ....[13]....
        /*0730*/ 	.word	0x00000690
        /*0734*/ 	.word	0x000000ff
        /*0738*/ 	.word	0x00022888
        /*073c*/ 	.short	0x0100
        /*073e*/ 	.byte	0x06
	.zero		1


	//   ....[14]....
        /*0740*/ 	.word	0x000007c0
        /*0744*/ 	.word	0x000000ff
        /*0748*/ 	.word	0x00022890
        /*074c*/ 	.short	0x0100
        /*074e*/ 	.byte	0x08
	.zero		1


	//   ....[15]....
        /*0750*/ 	.word	0x000007d0
        /*0754*/ 	.word	0x000000ff
        /*0758*/ 	.word	0x000228a0
        /*075c*/ 	.short	0x0100
        /*075e*/ 	.byte	0x08
	.zero		1


	//   ....[16]....
        /*0760*/ 	.word	0x000007e0
        /*0764*/ 	.word	0x000000ff
        /*0768*/ 	.word	0x00022898
        /*076c*/ 	.short	0x0100
        /*076e*/ 	.byte	0x08
	.zero		1


	//   ....[17]....
        /*0770*/ 	.word	0x000007f0
        /*0774*/ 	.word	0x000000ff
        /*0778*/ 	.word	0x000228a8
        /*077c*/ 	.short	0x0100
        /*077e*/ 	.byte	0x08
	.zero		1


	//   ....[18]....
        /*0780*/ 	.word	0x00000920
        /*0784*/ 	.word	0x000000ff
        /*0788*/ 	.word	0x000228b0
        /*078c*/ 	.short	0x0100
        /*078e*/ 	.byte	0x08
	.zero		1


	//   ....[19]....
        /*0790*/ 	.word	0x00000930
        /*0794*/ 	.word	0x000000ff
        /*0798*/ 	.word	0x000228c0
        /*079c*/ 	.short	0x0100
        /*079e*/ 	.byte	0x08
	.zero		1


	//   ....[20]....
        /*07a0*/ 	.word	0x00000940
        /*07a4*/ 	.word	0x000000ff
        /*07a8*/ 	.word	0x000228b8
        /*07ac*/ 	.short	0x0100
        /*07ae*/ 	.byte	0x08
	.zero		1


	//   ....[21]....
        /*07b0*/ 	.word	0x00000950
        /*07b4*/ 	.word	0x000000ff
        /*07b8*/ 	.word	0x000228c8
        /*07bc*/ 	.short	0x0100
        /*07be*/ 	.byte	0x08
	.zero		1


	//   ....[22]....
        /*07c0*/ 	.word	0x00002ea0
        /*07c4*/ 	.word	0x0000005a
        /*07c8*/ 	.word	0x00022890
        /*07cc*/ 	.short	0x010a
        /*07ce*/ 	.byte	0x3f
	.zero		1


	//   ....[23]....
        /*07d0*/ 	.word	0x00004010
        /*07d4*/ 	.word	0x0000005a
        /*07d8*/ 	.word	0x00022890
        /*07dc*/ 	.short	0x010a
        /*07de*/ 	.byte	0x3f
	.zero		1


	//   ....[24]....
        /*07e0*/ 	.word	0x00004fe0
        /*07e4*/ 	.word	0x0000005a
        /*07e8*/ 	.word	0x00022890
        /*07ec*/ 	.short	0x010a
        /*07ee*/ 	.byte	0x3f
	.zero		1


	//   ....[25]....
        /*07f0*/ 	.word	0x000051f0
        /*07f4*/ 	.word	0x00000004
        /*07f8*/ 	.word	0x00000000
        /*07fc*/ 	.short	0x0101
        /*07fe*/ 	.byte	0x3f
	.zero		1


	//   ....[26]....
        /*0800*/ 	.word	0x00005230
        /*0804*/ 	.word	0x0000005a
        /*0808*/ 	.word	0x000228b0
        /*080c*/ 	.short	0x010a
        /*080e*/ 	.byte	0x3f
	.zero		1


	//   ....[27]....
        /*0810*/ 	.word	0x00005880
        /*0814*/ 	.word	0x0000005a
        /*0818*/ 	.word	0x00000000
        /*081c*/ 	.short	0x0101
        /*081e*/ 	.byte	0x3f
	.zero		1


	//   ....[28]....
        /*0820*/ 	.word	0x00006360
        /*0824*/ 	.word	0x00000011
        /*0828*/ 	.word	0x00022800
        /*082c*/ 	.short	0x010a
        /*082e*/ 	.byte	0x3f
	.zero		1


	//   ....[29]....
        /*0830*/ 	.word	0x000063b0
        /*0834*/ 	.word	0x00000011
        /*0838*/ 	.word	0x00022800
        /*083c*/ 	.short	0x010a
        /*083e*/ 	.byte	0x3f
	.zero		1


	//   ....[30]....
        /*0840*/ 	.word	0x00007040
        /*0844*/ 	.word	0x00000011
        /*0848*/ 	.word	0x00022800
        /*084c*/ 	.short	0x010a
        /*084e*/ 	.byte	0x3f
	.zero		1


	//   ....[31]....
        /*0850*/ 	.word	0x000083d0
        /*0854*/ 	.word	0x00000011
        /*0858*/ 	.word	0x00022800
        /*085c*/ 	.short	0x010a
        /*085e*/ 	.byte	0x3f
	.zero		1


	//   ....[32]....
        /*0860*/ 	.word	0x000092d0
        /*0864*/ 	.word	0x00000006
        /*0868*/ 	.word	0x00022830
        /*086c*/ 	.short	0x010a
        /*086e*/ 	.byte	0x3f
	.zero		1


	//   ....[33]....
        /*0870*/ 	.word	0x00009370
        /*0874*/ 	.word	0x00000006
        /*0878*/ 	.word	0x00022830
        /*087c*/ 	.short	0x010a
        /*087e*/ 	.byte	0x3f
	.zero		1


	//   ....[34]....
        /*0880*/ 	.word	0x000097a0
        /*0884*/ 	.word	0x00000000
        /*0888*/ 	.word	0x00000000
        /*088c*/ 	.short	0x0101
        /*088e*/ 	.byte	0x3f
	.zero		1


	//   ....[35]....
        /*0890*/ 	.word	0x0000b650
        /*0894*/ 	.word	0x00000006
        /*0898*/ 	.word	0x00022850
        /*089c*/ 	.short	0x010a
        /*089e*/ 	.byte	0x3f
	.zero		1


	//   ....[36]....
        /*08a0*/ 	.word	0x0000b6a0
        /*08a4*/ 	.word	0x00000006
        /*08a8*/ 	.word	0x00022850
        /*08ac*/ 	.short	0x010a
        /*08ae*/ 	.byte	0x3f
	.zero		1


	//   ....[37]....
        /*08b0*/ 	.word	0x0000ba70
        /*08b4*/ 	.word	0x00000006
        /*08b8*/ 	.word	0x00000000
        /*08bc*/ 	.short	0x0101
        /*08be*/ 	.byte	0x3f
	.zero		1


	//   ....[38]....
        /*08c0*/ 	.word	0x0000bd70
        /*08c4*/ 	.word	0x000000d2
        /*08c8*/ 	.word	0x00022830
        /*08cc*/ 	.short	0x010a
        /*08ce*/ 	.byte	0x3f
	.zero		1


	//   ....[39]....
        /*08d0*/ 	.word	0x0000bdd0
        /*08d4*/ 	.word	0x000000d2
        /*08d8*/ 	.word	0x00022830
        /*08dc*/ 	.short	0x010a
        /*08de*/ 	.byte	0x3f
	.zero		1


	//   ....[40]....
        /*08e0*/ 	.word	0x0000c110
        /*08e4*/ 	.word	0x0000000a
        /*08e8*/ 	.word	0x00000000
        /*08ec*/ 	.short	0x0101
        /*08ee*/ 	.byte	0x3f
	.zero		1


	//   ....[41]....
        /*08f0*/ 	.word	0x0000e9b0
        /*08f4*/ 	.word	0x000000d2
        /*08f8*/ 	.word	0x00022850
        /*08fc*/ 	.short	0x010a
        /*08fe*/ 	.byte	0x3f
	.zero		1


	//   ....[42]....
        /*0900*/ 	.word	0x0000ea00
        /*0904*/ 	.word	0x000000d2
        /*0908*/ 	.word	0x00022850
        /*090c*/ 	.short	0x010a
        /*090e*/ 	.byte	0x3f
	.zero		1


	//   ....[43]....
        /*0910*/ 	.word	0x0000edc0
        /*0914*/ 	.word	0x000000d2
        /*0918*/ 	.word	0x00000000
        /*091c*/ 	.short	0x0101
        /*091e*/ 	.byte	0x3f
	.zero		1


	//   ....[44]....
        /*0920*/ 	.word	0x0000f110
        /*0924*/ 	.word	0x00000006
        /*0928*/ 	.word	0x00022830
        /*092c*/ 	.short	0x010a
        /*092e*/ 	.byte	0x3f
	.zero		1


	//   ....[45]....
        /*0930*/ 	.word	0x0000f170
        /*0934*/ 	.word	0x00000006
        /*0938*/ 	.word	0x00022830
        /*093c*/ 	.short	0x010a
        /*093e*/ 	.byte	0x3f
	.zero		1


	//   ....[46]....
        /*0940*/ 	.word	0x000103f0
        /*0944*/ 	.word	0x000000aa
        /*0948*/ 	.word	0x00000000
        /*094c*/ 	.short	0x0101
        /*094e*/ 	.byte	0x3f
	.zero		1


	//   ....[47]....
        /*0950*/ 	.word	0x00010ae0
        /*0954*/ 	.word	0x00000006
        /*0958*/ 	.word	0x00022850
        /*095c*/ 	.short	0x010a
        /*095e*/ 	.byte	0x3f
	.zero		1


	//   ....[48]....
        /*0960*/ 	.word	0x00010b30
        /*0964*/ 	.word	0x00000006
        /*0968*/ 	.word	0x00022850
        /*096c*/ 	.short	0x010a
        /*096e*/ 	.byte	0x3f
	.zero		1


	//   ....[49]....
        /*0970*/ 	.word	0x00010ed0
        /*0974*/ 	.word	0x00000006
        /*0978*/ 	.word	0x00000000
        /*097c*/ 	.short	0x0101
        /*097e*/ 	.byte	0x3f
	.zero		1


	//   ....[50]....
        /*0980*/ 	.word	0x00011000
        /*0984*/ 	.word	0x000000d0
        /*0988*/ 	.word	0x00022830
        /*098c*/ 	.short	0x010a
        /*098e*/ 	.byte	0x3f
	.zero		1


	//   ....[51]....
        /*0990*/ 	.word	0x00011060
        /*0994*/ 	.word	0x000000d0
        /*0998*/ 	.word	0x00022830
        /*099c*/ 	.short	0x010a
        /*099e*/ 	.byte	0x3f
	.zero		1


	//   ....[52]....
        /*09a0*/ 	.word	0x00011390
        /*09a4*/ 	.word	0x00000003
        /*09a8*/ 	.word	0x00000000
        /*09ac*/ 	.short	0x0101
        /*09ae*/ 	.byte	0x3f
	.zero		1


	//   ....[53]....
        /*09b0*/ 	.word	0x00013c40
        /*09b4*/ 	.word	0x000000d0
        /*09b8*/ 	.word	0x00022850
        /*09bc*/ 	.short	0x010a
        /*09be*/ 	.byte	0x3f
	.zero		1


	//   ....[54]....
        /*09c0*/ 	.word	0x00013c90
        /*09c4*/ 	.word	0x000000d0
        /*09c8*/ 	.word	0x00022850
        /*09cc*/ 	.short	0x010a
        /*09ce*/ 	.byte	0x3f
	.zero		1


	//   ....[55]....
        /*09d0*/ 	.word	0x00014050
        /*09d4*/ 	.word	0x000000d0
        /*09d8*/ 	.word	0x00000000
        /*09dc*/ 	.short	0x0101
        /*09de*/ 	.byte	0x3f
	.zero		1


	//   ....[56]....
        /*09e0*/ 	.word	0x00016200
        /*09e4*/ 	.word	0x00000000
        /*09e8*/ 	.word	0x00000000
        /*09ec*/ 	.short	0x0101
        /*09ee*/ 	.byte	0x3f
	.zero		1


	//   ....[57]....
        /*09f0*/ 	.word	0x00018c20
        /*09f4*/ 	.word	0x00000007
        /*09f8*/ 	.word	0x00022820
        /*09fc*/ 	.short	0x010a
        /*09fe*/ 	.byte	0x3f
	.zero		1


	//   ....[58]....
        /*0a00*/ 	.word	0x00018cb0
        /*0a04*/ 	.word	0x00000008
        /*0a08*/ 	.word	0x000228a0
        /*0a0c*/ 	.short	0x010a
        /*0a0e*/ 	.byte	0x3f
	.zero		1


	//   ....[59]....
        /*0a10*/ 	.word	0x00018e90
        /*0a14*/ 	.word	0x00000008
        /*0a18*/ 	.word	0x000228c0
        /*0a1c*/ 	.short	0x010a
        /*0a1e*/ 	.byte	0x3f
	.zero		1


	//   ....[60]....
        /*0a20*/ 	.word	0x000192a0
        /*0a24*/ 	.word	0x00000009
        /*0a28*/ 	.word	0x000228a0
        /*0a2c*/ 	.short	0x010a
        /*0a2e*/ 	.byte	0x3f
	.zero		1


	//   ....[61]....
        /*0a30*/ 	.word	0x00019460
        /*0a34*/ 	.word	0x00000009
        /*0a38*/ 	.word	0x000228c0
        /*0a3c*/ 	.short	0x010a
        /*0a3e*/ 	.byte	0x3f
	.zero		1


	//   ....[62]....
        /*0a40*/ 	.word	0x0001a540
        /*0a44*/ 	.word	0x00000005
        /*0a48*/ 	.word	0x00022840
        /*0a4c*/ 	.short	0x010a
        /*0a4e*/ 	.byte	0x3f
	.zero		1


	//   ....[63]....
        /*0a50*/ 	.word	0x0001a930
        /*0a54*/ 	.word	0x00000007
        /*0a58*/ 	.word	0x00022820
        /*0a5c*/ 	.short	0x010a
        /*0a5e*/ 	.byte	0x3f
	.zero		1


	//   ....[64]....
        /*0a60*/ 	.word	0x0001a9f0
        /*0a64*/ 	.word	0x00000002
        /*0a68*/ 	.word	0x00022860
        /*0a6c*/ 	.short	0x010a
        /*0a6e*/ 	.byte	0x3f
	.zero		1


	//   ....[65]....
        /*0a70*/ 	.word	0x0001b040
        /*0a74*/ 	.word	0x00000002
        /*0a78*/ 	.word	0x00022840
        /*0a7c*/ 	.short	0x010a
        /*0a7e*/ 	.byte	0x3f
	.zero		1


	//   ....[66]....
        /*0a80*/ 	.word	0x0001b250
        /*0a84*/ 	.word	0x00000002
        /*0a88*/ 	.word	0x00022860
        /*0a8c*/ 	.short	0x010a
        /*0a8e*/ 	.byte	0x3f
	.zero		1


	//   ....[67]....
        /*0a90*/ 	.word	0x0001b7f0
        /*0a94*/ 	.word	0x00000002
        /*0a98*/ 	.word	0x00022840
        /*0a9c*/ 	.short	0x010a
        /*0a9e*/ 	.byte	0x3f
	.zero		1


	//   ....[68]....
        /*0aa0*/ 	.word	0x0001b9f0
        /*0aa4*/ 	.word	0x00000002
        /*0aa8*/ 	.word	0x00022860
        /*0aac*/ 	.short	0x010a
        /*0aae*/ 	.byte	0x3f
	.zero		1


	//   ....[69]....
        /*0ab0*/ 	.word	0x0001bf00
        /*0ab4*/ 	.word	0x00000002
        /*0ab8*/ 	.word	0x00022840
        /*0abc*/ 	.short	0x010a
        /*0abe*/ 	.byte	0x3f
	.zero		1


	//   ....[70]....
        /*0ac0*/ 	.word	0x0001c110
        /*0ac4*/ 	.word	0x00000002
        /*0ac8*/ 	.word	0x00022860
        /*0acc*/ 	.short	0x010a
        /*0ace*/ 	.byte	0x3f
	.zero		1


	//   ....[71]....
        /*0ad0*/ 	.word	0x0001d2a0
        /*0ad4*/ 	.word	0x00000000
        /*0ad8*/ 	.word	0x00022820
        /*0adc*/ 	.short	0x010a
        /*0ade*/ 	.byte	0x3f
	.zero		1


	//   ....[72]....
        /*0ae0*/ 	.word	0x0001d450
        /*0ae4*/ 	.word	0x00000006
        /*0ae8*/ 	.word	0x00000000
        /*0aec*/ 	.short	0x010a
        /*0aee*/ 	.byte	0x3f
	.zero		1


	//   ....[73]....
        /*0af0*/ 	.word	0x0001d4c0
        /*0af4*/ 	.word	0x00000007
        /*0af8*/ 	.word	0x00000000
        /*0afc*/ 	.short	0x010a
        /*0afe*/ 	.byte	0x3f
	.zero		1


	//   ....[74]....
        /*0b00*/ 	.word	0x0001d530
        /*0b04*/ 	.word	0x00000004
        /*0b08*/ 	.word	0x00000000
        /*0b0c*/ 	.short	0x010a
        /*0b0e*/ 	.byte	0x3f
	.zero		1


	//   ....[75]....
        /*0b10*/ 	.word	0x0001d560
        /*0b14*/ 	.word	0x00000003
        /*0b18*/ 	.word	0x00000000
        /*0b1c*/ 	.short	0x010a
        /*0b1e*/ 	.byte	0x3f
	.zero		1


	//   ....[76]....
        /*0b20*/ 	.word	0x0001d5c0
        /*0b24*/ 	.word	0x0000005a
        /*0b28*/ 	.word	0x00022890
        /*0b2c*/ 	.short	0x010a
        /*0b2e*/ 	.byte	0x3f
	.zero		1


	//   ....[77]....
        /*0b30*/ 	.word	0x0001d610
        /*0b34*/ 	.word	0x0000005a
        /*0b38*/ 	.word	0x00022890
        /*0b3c*/ 	.short	0x010a
        /*0b3e*/ 	.byte	0x3f
	.zero		1


	//   ....[78]....
        /*0b40*/ 	.word	0x0001d660
        /*0b44*/ 	.word	0x0000005a
        /*0b48*/ 	.word	0x00022890
        /*0b4c*/ 	.short	0x010a
        /*0b4e*/ 	.byte	0x3f
	.zero		1


	//   ....[79]....
        /*0b50*/ 	.word	0x0001d6b0
        /*0b54*/ 	.word	0x0000005a
        /*0b58*/ 	.word	0x000228b0
        /*0b5c*/ 	.short	0x010a
        /*0b5e*/ 	.byte	0x3f
	.zero		1


	//   ....[80]....
        /*0b60*/ 	.word	0x0001dcf0
        /*0b64*/ 	.word	0x00000011
        /*0b68*/ 	.word	0x00022800
        /*0b6c*/ 	.short	0x010a
        /*0b6e*/ 	.byte	0x3f
	.zero		1


	//   ....[81]....
        /*0b70*/ 	.word	0x0001e240
        /*0b74*/ 	.word	0x00000011
        /*0b78*/ 	.word	0x00022800
        /*0b7c*/ 	.short	0x010a
        /*0b7e*/ 	.byte	0x3f
	.zero		1


	//   ....[82]....
        /*0b80*/ 	.word	0x0001e290
        /*0b84*/ 	.word	0x00000006
        /*0b88*/ 	.word	0x00022830
        /*0b8c*/ 	.short	0x010a
        /*0b8e*/ 	.byte	0x3f
	.zero		1


	//   ....[83]....
        /*0b90*/ 	.word	0x0001e2e0
        /*0b94*/ 	.word	0x00000006
        /*0b98*/ 	.word	0x00022850
        /*0b9c*/ 	.short	0x010a
        /*0b9e*/ 	.byte	0x3f
	.zero		1


	//   ....[84]....
        /*0ba0*/ 	.word	0x0001e330
        /*0ba4*/ 	.word	0x000000d2
        /*0ba8*/ 	.word	0x00022830
        /*0bac*/ 	.short	0x010a
        /*0bae*/ 	.byte	0x3f
	.zero		1


	//   ....[85]....
        /*0bb0*/ 	.word	0x0001e380
        /*0bb4*/ 	.word	0x000000d2
        /*0bb8*/ 	.word	0x00022850
        /*0bbc*/ 	.short	0x010a
        /*0bbe*/ 	.byte	0x3f
	.zero		1


	//   ....[86]....
        /*0bc0*/ 	.word	0x0001e3d0
        /*0bc4*/ 	.word	0x00000006
        /*0bc8*/ 	.word	0x00022830
        /*0bcc*/ 	.short	0x010a
        /*0bce*/ 	.byte	0x3f
	.zero		1


	//   ....[87]....
        /*0bd0*/ 	.word	0x0001e420
        /*0bd4*/ 	.word	0x00000006
        /*0bd8*/ 	.word	0x00022850
        /*0bdc*/ 	.short	0x010a
        /*0bde*/ 	.byte	0x3f
	.zero		1


	//   ....[88]....
        /*0be0*/ 	.word	0x0001e470
        /*0be4*/ 	.word	0x000000d0
        /*0be8*/ 	.word	0x00022830
        /*0bec*/ 	.short	0x010a
        /*0bee*/ 	.byte	0x3f
	.zero		1


	//   ....[89]....
        /*0bf0*/ 	.word	0x0001e4c0
        /*0bf4*/ 	.word	0x000000d0
        /*0bf8*/ 	.word	0x00022850
        /*0bfc*/ 	.short	0x010a
        /*0bfe*/ 	.byte	0x3f
	.zero		1


	//   ....[90]....
        /*0c00*/ 	.word	0x0001e660
        /*0c04*/ 	.word	0x00000007
        /*0c08*/ 	.word	0x00022820
        /*0c0c*/ 	.short	0x010a
        /*0c0e*/ 	.byte	0x3f
	.zero		1


	//   ....[91]....
        /*0c10*/ 	.word	0x0001e6b0
        /*0c14*/ 	.word	0x00000008
        /*0c18*/ 	.word	0x000228a0
        /*0c1c*/ 	.short	0x010a
        /*0c1e*/ 	.byte	0x3f
	.zero		1


	//   ....[92]....
        /*0c20*/ 	.word	0x0001e700
        /*0c24*/ 	.word	0x00000008
        /*0c28*/ 	.word	0x000228c0
        /*0c2c*/ 	.short	0x010a
        /*0c2e*/ 	.byte	0x3f
	.zero		1


	//   ....[93]....
        /*0c30*/ 	.word	0x0001e750
        /*0c34*/ 	.word	0x00000009
        /*0c38*/ 	.word	0x000228a0
        /*0c3c*/ 	.short	0x010a
        /*0c3e*/ 	.byte	0x3f
	.zero		1


	//   ....[94]....
        /*0c40*/ 	.word	0x0001e7a0
        /*0c44*/ 	.word	0x00000009
        /*0c48*/ 	.word	0x000228c0
        /*0c4c*/ 	.short	0x010a
        /*0c4e*/ 	.byte	0x3f
	.zero		1


	//   ....[95]....
        /*0c50*/ 	.word	0x0001e940
        /*0c54*/ 	.word	0x00000005
        /*0c58*/ 	.word	0x00022840
        /*0c5c*/ 	.short	0x010a
        /*0c5e*/ 	.byte	0x3f
	.zero		1


	//   ....[96]....
        /*0c60*/ 	.word	0x0001e9c0
        /*0c64*/ 	.word	0x00000005
        /*0c68*/ 	.word	0x00022820
        /*0c6c*/ 	.short	0x010a
        /*0c6e*/ 	.byte	0x3f
	.zero		1


	//   ....[97]....
        /*0c70*/ 	.word	0x0001ea10
        /*0c74*/ 	.word	0x00000002
        /*0c78*/ 	.word	0x00022860
        /*0c7c*/ 	.short	0x010a
        /*0c7e*/ 	.byte	0x3f
	.zero		1


	//   ....[98]....
        /*0c80*/ 	.word	0x0001ea60
        /*0c84*/ 	.word	0x00000002
        /*0c88*/ 	.word	0x00022840
        /*0c8c*/ 	.short	0x010a
        /*0c8e*/ 	.byte	0x3f
	.zero		1


	//   ....[99]....
        /*0c90*/ 	.word	0x0001eab0
        /*0c94*/ 	.word	0x00000002
        /*0c98*/ 	.word	0x00022860
        /*0c9c*/ 	.short	0x010a
        /*0c9e*/ 	.byte	0x3f
	.zero		1


	//   ....[100]....
        /*0ca0*/ 	.word	0x0001eb00
        /*0ca4*/ 	.word	0x00000002
        /*0ca8*/ 	.word	0x00022840
        /*0cac*/ 	.short	0x010a
        /*0cae*/ 	.byte	0x3f
	.zero		1


	//   ....[101]....
        /*0cb0*/ 	.word	0x0001eb50
        /*0cb4*/ 	.word	0x00000002
        /*0cb8*/ 	.word	0x00022860
        /*0cbc*/ 	.short	0x010a
        /*0cbe*/ 	.byte	0x3f
	.zero		1


	//   ....[102]....
        /*0cc0*/ 	.word	0x0001eba0
        /*0cc4*/ 	.word	0x00000002
        /*0cc8*/ 	.word	0x00022840
        /*0ccc*/ 	.short	0x010a
        /*0cce*/ 	.byte	0x3f
	.zero		1


	//   ....[103]....
        /*0cd0*/ 	.word	0x0001ebf0
        /*0cd4*/ 	.word	0x00000002
        /*0cd8*/ 	.word	0x00022860
        /*0cdc*/ 	.short	0x010a
        /*0cde*/ 	.byte	0x3f
	.zero		1


	//   ....[104]....
        /*0ce0*/ 	.word	0x0001f5b0
        /*0ce4*/ 	.word	0x00000000
        /*0ce8*/ 	.word	0x00022820
        /*0cec*/ 	.short	0x010a
        /*0cee*/ 	.byte	0x3f
	.zero		1


	//   ....[105]....
        /*0cf0*/ 	.word	0x0001f750
        /*0cf4*/ 	.word	0x00000006
        /*0cf8*/ 	.word	0x00000000
        /*0cfc*/ 	.short	0x010a
        /*0cfe*/ 	.byte	0x3f
	.zero		1


	//   ....[106]....
        /*0d00*/ 	.word	0x0001f7a0
        /*0d04*/ 	.word	0x00000007
        /*0d08*/ 	.word	0x00000000
        /*0d0c*/ 	.short	0x010a
        /*0d0e*/ 	.byte	0x3f
	.zero		1


	//   ....[107]....
        /*0d10*/ 	.word	0x0001f7f0
        /*0d14*/ 	.word	0x00000004
        /*0d18*/ 	.word	0x00000000
        /*0d1c*/ 	.short	0x010a
        /*0d1e*/ 	.byte	0x3f
	.zero		1


	//----- nvinfo : EIATTR_NUM_MBARRIERS
	.align		4
.L_1411:
        /*0d20*/ 	.byte	0x03, 0x38
        /*0d22*/ 	.short	0x0016


	//----- nvinfo : EIATTR_EXIT_INSTR_OFFSETS
	.align		4
        /*0d24*/ 	.byte	0x04, 0x1c
        /*0d26*/ 	.short	(.L_1413 - .L_1412)


	//   ....[0]....
.L_1412:
        /*0d28*/ 	.word	0x0001d5b0


	//----- nvinfo : EIATTR_MAX_THREADS
	.align		4
.L_1413:
        /*0d2c*/ 	.byte	0x04, 0x05
        /*0d2e*/ 	.short	(.L_1415 - .L_1414)
.L_1414:
        /*0d30*/ 	.word	0x00000180
        /*0d34*/ 	.word	0x00000001
        /*0d38*/ 	.word	0x00000001


	//----- nvinfo : EIATTR_CRS_STACK_SIZE
	.align		4
.L_1415:
        /*0d3c*/ 	.byte	0x04, 0x1e
        /*0d3e*/ 	.short	(.L_1417 - .L_1416)
.L_1416:
        /*0d40*/ 	.word	0x00000000


	//----- nvinfo : EIATTR_CBANK_PARAM_SIZE
	.align		4
.L_1417:
        /*0d44*/ 	.byte	0x03, 0x19
        /*0d46*/ 	.short	0x0a70


	//----- nvinfo : EIATTR_PARAM_CBANK
	.align		4
        /*0d48*/ 	.byte	0x04, 0x0a
        /*0d4a*/ 	.short	(.L_1419 - .L_1418)
	.align		4
.L_1418:
        /*0d4c*/ 	.word	index@(.nv.constant0._ZN7cutlass13device_kernelIN5flash11enable_sm90INS1_16FlashAttnFwdSm90INS1_25CollectiveMainloopFwdSm90ILi2EN4cute5tupleIJNS5_1CILi1EEES8_S8_EEENS6_IJNS7_ILi128EEENS7_ILi96EEENS7_ILi64EEEEEELi256ENS_6half_tEfNS_4arch4Sm90ELb0ELb1ELb0ELb1ELb0ELb1ELb0ELb1ELb0ELb0ELb0ELb0EEENS1_21CollectiveEpilogueFwdINS6_IJSA_NS7_ILi256EEESB_EEES9_SE_SG_Li256ELb1ELb0ELb0ELb0EEENS1_36VarlenDynamicPersistentTileSchedulerILi128ELi96ELi256ELi32ELb0ELb0ELb1ELb1ELb0ELb1EEEEEEEEEvNT_6ParamsE)
        /*0d50*/ 	.short	0x0210
        /*0d52*/ 	.short	0x0a70


	//----- nvinfo : EIATTR_SW_WAR
	.align		4
.L_1419:
        /*0d54*/ 	.byte	0x04, 0x36
        /*0d56*/ 	.short	(.L_1421 - .L_1420)
.L_1420:
        /*0d58*/ 	.word	0x00000008
.L_1421:


//--------------------- .nv.info._ZN7cutlass13device_kernelIN5flash11enable_sm90INS1_16FlashAttnFwdSm90INS1_25CollectiveMainloopFwdSm90ILi2EN4cute5tupleIJNS5_1CILi1EEES8_S8_EEENS6_IJNS7_ILi128EEENS7_ILi96EEENS7_ILi64EEEEEELi256ENS_6half_tEfNS_4arch4Sm90ELb0ELb1ELb0ELb1ELb0ELb0ELb1ELb1ELb0ELb0ELb0ELb0EEENS1_21CollectiveEpilogueFwdINS6_IJSA_NS7_ILi256EEESB_EEES9_SE_SG_Li256ELb1ELb0ELb0ELb0EEENS1_36VarlenDynamicPersistentTileSchedulerILi128ELi96ELi256ELi32ELb0ELb0ELb1ELb1ELb0ELb1EEEEEEEEEvNT_6ParamsE --------------------------
	.section	.nv.info._ZN7cutlass13device_kernelIN5flash11enable_sm90INS1_16FlashAttnFwdSm90INS1_25CollectiveMainloopFwdSm90ILi2EN4cute5tupleIJNS5_1CILi1EEES8_S8_EEENS6_IJNS7_ILi128EEENS7_ILi96EEENS7_ILi64EEEEEELi256ENS_6half_tEfNS_4arch4Sm90ELb0ELb1ELb0ELb1ELb0ELb0ELb1ELb1ELb0ELb0ELb0ELb0EEENS1_21CollectiveEpilogueFwdINS6_IJSA_NS7_ILi256EEESB_EEES9_SE_SG_Li256ELb1ELb0ELb0ELb0EEENS1_36VarlenDynamicPersistentTileSchedulerILi128ELi96ELi256ELi32ELb0ELb0ELb1ELb1ELb0ELb1EEEEEEEEEvNT_6ParamsE,"",@"SHT_CUDA_INFO"
	.sectionflags	@""
	.align	4


	//----- nvinfo : EIATTR_CUDA_API_VERSION
	.align		4
        /*0000*/ 	.byte	0x04, 0x37
        /*0002*/ 	.short	(.L_1423 - .L_1422)
.L_1422:
        /*0004*/ 	.word	0x00000082


	//----- nvinfo : EIATTR_KPARAM_INFO
	.align		4
.L_1423:
        /*0008*/ 	.byte	0x04, 0x17
        /*000a*/ 	.short	(.L_1425 - .L_1424)
.L_1424:
        /*000c*/ 	.word	0x00000000
        /*0010*/ 	.short	0x0000
        /*0012*/ 	.short	0x0070
        /*0014*/ 	.byte	0x00, 0xf0, 0x01, 0x2c


	//----- nvinfo : EIATTR_SPARSE_MMA_MASK
	.align		4
.L_1425:
        /*0018*/ 	.byte	0x03, 0x50
        /*001a*/ 	.short	0x0000


	//----- nvinfo : EIATTR_MAXREG_COUNT
	.align		4
        /*001c*/ 	.byte	0x03, 0x1b
        /*001e*/ 	.short	0x00a8


	//----- nvinfo : EIATTR_NUM_BARRIERS
	.align		4
        /*0020*/ 	.byte	0x02, 0x4c
        /*0022*/ 	.byte	0x10
	.zero		1


	//----- nvinfo : EIATTR_EXTERNS
	.align		4
        /*0024*/ 	.byte	0x04, 0x0f
        /*0026*/ 	.short	(.L_1427 - .L_1426)


	//   ....[0]....
	.align		4
.L_1426:
        /*0028*/ 	.word	index@(__assertfail)


	//----- nvinfo : EIATTR_ANNOTATIONS
	.align		4
.L_1427:
        /*002c*/ 	.byte	0x04, 0x55
        /*002e*/ 	.short	(.L_1429 - .L_1428)


	//   ....[0]....
.L_1428:
        /* <DEDUP_REMOVED lines=33> */


	//----- nvinfo : EIATTR_MERCURY_ISA_VERSION
	.align		4
.L_1429:
        /*0228*/ 	.byte	0x03, 0x5f
        /*022a*/ 	.short	0x0101


	//----- nvinfo : EIATTR_UNUSED_LOAD_BYTE_OFFSET
	.align		4
        /*022c*/ 	.byte	0x04, 0x44
        /*022e*/ 	.short	(.L_1431 - .L_1430)


	//   ....[0]....
.L_1430:
        /*0230*/ 	.word	0x00000bc0
        /*0234*/ 	.word	0x0000fff0


	//   ....[1]....
        /*0238*/ 	.word	0x0001eeb0
        /*023c*/ 	.word	0x0000fff0


	//----- nvinfo : EIATTR_INT_WARP_WIDE_INSTR_OFFSETS
	.align		4
.L_1431:
        /*0240*/ 	.byte	0x04, 0x31
        /*0242*/ 	.short	(.L_1433 - .L_1432)


	//   ....[0]....
.L_1432:
        /*0244*/ 	.word	0x000001d0


	//   ....[1]....
        /*0248*/ 	.word	0x00000210


	//   ....[2]....
        /*024c*/ 	.word	0x00000280


	//   ....[3]....
        /*0250*/ 	.word	0x00000290


	//   ....[4]....
        /*0254*/ 	.word	0x00022af0


	//   ....[5]....
        /*0258*/ 	.word	0x00022b80


	//   ....[6]....
        /*025c*/ 	.word	0x00023080


	//   ....[7]....
        /*0260*/ 	.word	0x00023100


	//   ....[8]....
        /*0264*/ 	.word	0x00025620


	//   ....[9]....
        /*0268*/ 	.word	0x000256b0


	//----- nvinfo : EIATTR_COOP_GROUP_MASK_REGIDS
	.align		4
.L_1433:
        /*026c*/ 	.byte	0x04, 0x29
        /*026e*/ 	.short	(.L_1435 - .L_1434)


	//   ....[0]....
.L_1434:
        /*0270*/ 	.word	0xffffffff


	//   ....[1]....
        /*0274*/ 	.word	0xffffffff


	//   ....[2]....
        /*0278*/ 	.word	0xffffffff


	//   ....[3]....
        /*027c*/ 	.word	0xffffffff


	//   ....[4]....
        /*0280*/ 	.word	0xffffffff


	//   ....[5]....
        /*0284*/ 	.word	0xffffffff


	//   ....[6]....
        /*0288*/ 	.word	0xffffffff


	//   ....[7]....
        /*028c*/ 	.word	0xffffffff


	//   ....[8]....
        /*0290*/ 	.word	0xffffffff


	//   ....[9]....
        /*0294*/ 	.word	0xffffffff


	//   ....[10]....
        /*0298*/ 	.word	0xffffffff


	//   ....[11]....
        /*029c*/ 	.word	0xffffffff


	//   ....[12]....
        /*02a0*/ 	.word	0xffffffff


	//   ....[13]....
        /*02a4*/ 	.word	0xffffffff


	//   ....[14]....
        /*02a8*/ 	.word	0xffffffff


	//   ....[15]....
        /*02ac*/ 	.word	0xffffffff


	//   ....[16]....
        /*02b0*/ 	.word	0xffffffff


	//   ....[17]....
        /*02b4*/ 	.word	0xffffffff


	//   ....[18]....
        /*02b8*/ 	.word	0xffffffff


	//   ....[19]....
        /*02bc*/ 	.word	0xffffffff


	//   ....[20]....
        /*02c0*/ 	.word	0xffffffff


	//   ....[21]....
        /*02c4*/ 	.word	0xffffffff


	//   ....[22]....
        /*02c8*/ 	.word	0xffffffff


	//   ....[23]....
        /*02cc*/ 	.word	0xffffffff


	//   ....[24]....
        /*02d0*/ 	.word	0xffffffff


	//   ....[25]....
        /*02d4*/ 	.word	0xffffffff


	//   ....[26]....
        /*02d8*/ 	.word	0xffffffff


	//   ....[27]....
        /*02dc*/ 	.word	0xffffffff


	//   ....[28]....
        /*02e0*/ 	.word	0xffffffff


	//   ....[29]....
        /*02e4*/ 	.word	0xffffffff


	//   ....[30]....
        /*02e8*/ 	.word	0xffffffff


	//   ....[31]....
        /*02ec*/ 	.word	0xffffffff


	//   ....[32]....
        /*02f0*/ 	.word	0xffffffff


	//   ....[33]....
        /*02f4*/ 	.word	0xffffffff


	//   ....[34]....
        /*02f8*/ 	.word	0xffffffff


	//   ....[35]....
        /*02fc*/ 	.word	0xffffffff


	//   ....[36]....
        /*0300*/ 	.word	0xffffffff


	//   ....[37]....
        /*0304*/ 	.word	0xffffffff


	//   ....[38]....
        /*0308*/ 	.word	0xffffffff


	//   ....[39]....
        /*030c*/ 	.word	0xffffffff


	//   ....[40]....
        /*0310*/ 	.word	0xffffffff


	//   ....[41]....
        /*0314*/ 	.word	0xffffffff


	//   ....[42]....
        /*0318*/ 	.word	0xffffffff


	//   ....[43]....
        /*031c*/ 	.word	0xffffffff


	//   ....[44]....
        /*0320*/ 	.word	0xffffffff


	//   ....[45]....
        /*0324*/ 	.word	0xffffffff


	//   ....[46]....
        /*0328*/ 	.word	0xffffffff


	//   ....[47]....
        /*032c*/ 	.word	0xffffffff


	//   ....[48]....
        /*0330*/ 	.word	0xffffffff


	//   ....[49]....
        /*0334*/ 	.word	0xffffffff


	//   ....[50]....
        /*0338*/ 	.word	0xffffffff


	//   ....[51]....
        /*033c*/ 	.word	0xffffffff


	//   ....[52]....
        /*0340*/ 	.word	0xffffffff


	//   ....[53]....
        /*0344*/ 	.word	0xffffffff


	//   ....[54]....
        /*0348*/ 	.word	0xffffffff


	//   ....[55]....
        /*034c*/ 	.word	0xffffffff


	//   ....[56]....
        /*0350*/ 	.word	0xffffffff


	//   ....[57]....
        /*0354*/ 	.word	0xffffffff


	//   ....[58]....
        /*0358*/ 	.word	0x0500000f


	//   ....[59]....
        /*035c*/ 	.word	0x0500000f


	//   ....[60]....
        /*0360*/ 	.word	0x0500000f


	//   ....[61]....
        /*0364*/ 	.word	0x0500000f


	//   ....[62]....
        /*0368*/ 	.word	0x0500000f


	//   ....[63]....
        /*036c*/ 	.word	0x0500000f


	//   ....[64]....
        /*0370*/ 	.word	0x0500000f


	//   ....[65]....
        /*0374*/ 	.word	0x0500000f


	//   ....[66]....
        /*0378*/ 	.word	0x0500000f


	//   ....[67]....
        /*037c*/ 	.word	0x0500000f


	//   ....[68]....
        /*0380*/ 	.word	0x0500000f


	//   ....[69]....
        /*0384*/ 	.word	0x0500000f


	//   ....[70]....
        /*0388*/ 	.word	0x0500000f


	//   ....[71]....
        /*038c*/ 	.word	0x0500000f


	//   ....[72]....
        /*0390*/ 	.word	0x0500000f


	//   ....[73]....
        /*0394*/ 	.word	0x0500000f


	//   ....[74]....
        /*0398*/ 	.word	0x0500000f


	//   ....[75]....
        /*039c*/ 	.word	0x0500000f


	//   ....[76]....
        /*03a0*/ 	.word	0x0500000f


	//   ....[77]....
        /*03a4*/ 	.word	0xffffffff


	//   ....[78]....
        /*03a8*/ 	.word	0xffffffff


	//   ....[79]....
        /*03ac*/ 	.word	0xffffffff


	//   ....[80]....
        /*03b0*/ 	.word	0xffffffff


	//----- nvinfo : EIATTR_COOP_GROUP_INSTR_OFFSETS
	.align		4
.L_1435:
        /*03b4*/ 	.byte	0x04, 0x28
        /*03b6*/ 	.short	(.L_1437 - .L_1436)


	//   ....[0]....
.L_1436:
        /*03b8*/ 	.word	0x000000b0


	//   ....[1]....
        /*03bc*/ 	.word	0x000001e0


	//   ....[2]....
        /*03c0*/ 	.word	0x00000230


	//   ....[3]....
        /*03c4*/ 	.word	0x00000480


	//   ....[4]....
        /*03c8*/ 	.word	0x000005e0


	//   ....[5]....
        /*03cc*/ 	.word	0x00000700


	//   ....[6]....
        /*03d0*/ 	.word	0x00000860


	//   ....[7]....
        /*03d4*/ 	.word	0x00002300


	//   ....[8]....
        /*03d8*/ 	.word	0x00005c30


	//   ....[9]....
        /*03dc*/ 	.word	0x00005cb0


	//   ....[10]....
        /*03e0*/ 	.word	0x000060c0


	//   ....[11]....
        /*03e4*/ 	.word	0x000060e0


	//   ....[12]....
        /*03e8*/ 	.word	0x0000af00


	//   ....[13]....
        /*03ec*/ 	.word	0x0000af90


	//   ....[14]....
        /*03f0*/ 	.word	0x0000b050


	//   ....[15]....
        /*03f4*/ 	.word	0x0000b0a0


	//   ....[16]....
        /*03f8*/ 	.word	0x000158f0


	//   ....[17]....
        /*03fc*/ 	.word	0x000159c0


	//   ....[18]....
        /*0400*/ 	.word	0x00015b40


	//   ....[19]....
        /*0404*/ 	.word	0x00015bb0


	//   ....[20]....
        /*0408*/ 	.word	0x0001df30


	//   ....[21]....
        /*040c*/ 	.word	0x0001df50


	//   ....[22]....
        /*0410*/ 	.word	0x0001dfb0


	//   ....[23]....
        /*0414*/ 	.word	0x0001dff0


	//   ....[24]....
        /*0418*/ 	.word	0x00021670


	//   ....[25]....
        /*041c*/ 	.word	0x00021800


	//   ....[26]....
        /*0420*/ 	.word	0x00021830


	//   ....[27]....
        /*0424*/ 	.word	0x00021860


	//   ....[28]....
        /*0428*/ 	.word	0x000218a0


	//   ....[29]....
        /*042c*/ 	.word	0x000218f0


	//   ....[30]....
        /*0430*/ 	.word	0x00021950


	//   ....[31]....
        /*0434*/ 	.word	0x00021b30


	//   ....[32]....
        /*0438*/ 	.word	0x00021b90


	//   ....[33]....
        /*043c*/ 	.word	0x00021bd0


	//   ....[34]....
        /*0440*/ 	.word	0x00021c10


	//   ....[35]....
        /*0444*/ 	.word	0x00021c40


	//   ....[36]....
        /*0448*/ 	.word	0x00021c70


	//   ....[37]....
        /*044c*/ 	.word	0x00021d00


	//   ....[38]....
        /*0450*/ 	.word	0x00021d60


	//   ....[39]....
        /*0454*/ 	.word	0x00021df0


	//   ....[40]....
        /*0458*/ 	.word	0x00025740


	//   ....[41]....
        /*045c*/ 	.word	0x00025750


	//   ....[42]....
        /*0460*/ 	.word	0x00025860


	//   ....[43]....
        /*0464*/ 	.word	0x000258c0


	//   ....[44]....
        /*0468*/ 	.word	0x00025900


	//   ....[45]....
        /*046c*/ 	.word	0x00025940


	//   ....[46]....
        /*0470*/ 	.word	0x00025970


	//   ....[47]....
        /*0474*/ 	.word	0x000259a0


	//   ....[48]....
        /*0478*/ 	.word	0x00025b30


	//   ....[49]....
        /*047c*/ 	.word	0x00025b90


	//   ....[50]....
        /*0480*/ 	.word	0x00025bd0


	//   ....[51]....
        /*0484*/ 	.word	0x00025c10


	//   ....[52]....
        /*0488*/ 	.word	0x00025c40


	//   ....[53]....
        /*048c*/ 	.word	0x00025c70


	//   ....[54]....
        /*0490*/ 	.word	0x00025d30


	//   ....[55]....
        /*0494*/ 	.word	0x00025d50


	//   ....[56]....
        /*0498*/ 	.word	0x00025dc0


	//   ....[57]....
        /*049c*/ 	.word	0x00026430


	//   ....[58]....
        /*04a0*/ 	.word	0x00026a10


	//   ....[59]....
        /*04a4*/ 	.word	0x00026e30


	//   ....[60]....
        /*04a8*/ 	.word	0x00026ec0


	//   ....[61]....
        /*04ac*/ 	.word	0x00026f60


	//   ....[62]....
        /*04b0*/ 	.word	0x00027010


	//   ....[63]....
        /*04b4*/ 	.word	0x00027090


	//   ....[64]....
        /*04b8*/ 	.word	0x00027110


	//   ....[65]....
        /*04bc*/ 	.word	0x00027190


	//   ....[66]....
        /*04c0*/ 	.word	0x00027210


	//   ....[67]....
        /*04c4*/ 	.word	0x000272a0


	//   ....[68]....
        /*04c8*/ 	.word	0x00027350


	//   ....[69]....
        /*04cc*/ 	.word	0x000273d0


	//   ....[70]....
        /*04d0*/ 	.word	0x00027450


	//   ....[71]....
        /*04d4*/ 	.word	0x000274d0


	//   ....[72]....
        /*04d8*/ 	.word	0x00027550


	//   ....[73]....
        /*04dc*/ 	.word	0x000275c0


	//   ....[74]....
        /*04e0*/ 	.word	0x00027660


	//   ....[75]....
        /*04e4*/ 	.word	0x000276f0


	//   ....[76]....
        /*04e8*/ 	.word	0x00027810


	//   ....[77]....
        /*04ec*/ 	.word	0x0002b150


	//   ....[78]....
        /*04f0*/ 	.word	0x0002b190


	//   ....[79]....
        /*04f4*/ 	.word	0x0002b200


	//   ....[80]....
        /*04f8*/ 	.word	0x0002b220


	//----- nvinfo : EIATTR_REG_RECONFIG
	.align		4
.L_1437:
        /*04fc*/ 	.byte	0x01, 0x54
	.zero		2


	//----- nvinfo : EIATTR_SYSCALL_OFFSETS
	.align		4
        /*0500*/ 	.byte	0x04, 0x46
        /*0502*/ 	.short	(.L_1439 - .L_1438)


	//   ....[0]....
.L_1438:
        /*0504*/ 	.word	0x00002850


	//   ....[1]....
        /*0508*/ 	.word	0x00022d10


	//   ....[2]....
        /*050c*/ 	.word	0x00022e50


	//   ....[3]....
        /*0510*/ 	.word	0x00022f50


	//----- nvinfo : EIATTR_MBARRIER_INSTR_OFFSETS
	.align		4
.L_1439:
        /*0514*/ 	.byte	0x04, 0x39
        /*0516*/ 	.short	(.L_1441 - .L_1440)


	//   ....[0]....
.L_1440:
        /*0518*/ 	.word	0x00000320
        /*051c*/ 	.word	0x000000ff
        /*0520*/ 	.word	0x00032400
        /*0524*/ 	.short	0x0100
        /*0526*/ 	.byte	0x08
	.zero		1


	//   ....[1]....
        /*0528*/ 	.word	0x00000330
        /*052c*/ 	.word	0x000000ff
        /*0530*/ 	.word	0x00032410
        /*0534*/ 	.short	0x0100
        /*0536*/ 	.byte	0x08
	.zero		1


	//   ....[2]....
        /*0538*/ 	.word	0x00000340
        /*053c*/ 	.word	0x000000ff
        /*0540*/ 	.word	0x00032420
        /*0544*/ 	.short	0x0100
        /*0546*/ 	.byte	0x08
	.zero		1


	//   ....[3]....
        /*0548*/ 	.word	0x00000430
        /*054c*/ 	.word	0x000000ff
        /*0550*/ 	.word	0x00032430
        /*0554*/ 	.short	0x0100
        /*0556*/ 	.byte	0x08
	.zero		1


	//   ....[4]....
        /*0558*/ 	.word	0x00000440
        /*055c*/ 	.word	0x000000ff
        /*0560*/ 	.word	0x00032440
        /*0564*/ 	.short	0x0100
        /*0566*/ 	.byte	0x08
	.zero		1


	//   ....[5]....
        /*0568*/ 	.word	0x00000450
        /*056c*/ 	.word	0x000000ff
        /*0570*/ 	.word	0x00032438
        /*0574*/ 	.short	0x0100
        /*0576*/ 	.byte	0x08
	.zero		1


	//   ....[6]....
        /*0578*/ 	.word	0x00000460
        /*057c*/ 	.word	0x000000ff
        /*0580*/ 	.word	0x00032448
        /*0584*/ 	.short	0x0100
        /*0586*/ 	.byte	0x08
	.zero		1


	//   ....[7]....
        /*0588*/ 	.word	0x00000590
        /*058c*/ 	.word	0x000000ff
        /*0590*/ 	.word	0x00032450
        /*0594*/ 	.short	0x0100
        /*0596*/ 	.byte	0x08
	.zero		1


	//   ....[8]....
        /*0598*/ 	.word	0x000005a0
        /*059c*/ 	.word	0x000000ff
        /*05a0*/ 	.word	0x00032460
        /*05a4*/ 	.short	0x0100
        /*05a6*/ 	.byte	0x08
	.zero		1


	//   ....[9]....
        /*05a8*/ 	.word	0x000005b0
        /*05ac*/ 	.word	0x000000ff
        /*05b0*/ 	.word	0x00032458
        /*05b4*/ 	.short	0x0100
        /*05b6*/ 	.byte	0x08
	.zero		1


	//   ....[10]....
        /*05b8*/ 	.word	0x000005c0
        /*05bc*/ 	.word	0x000000ff
        /*05c0*/ 	.word	0x00032468
        /*05c4*/ 	.short	0x0100
        /*05c6*/ 	.byte	0x08
	.zero		1


	//   ....[11]....
        /*05c8*/ 	.word	0x000006b0
        /*05cc*/ 	.word	0x000000ff
        /*05d0*/ 	.word	0x00032470
        /*05d4*/ 	.short	0x0100
        /*05d6*/ 	.byte	0x06
	.zero		1


	//   ....[12]....
        /*05d8*/ 	.word	0x000006c0
        /*05dc*/ 	.word	0x000000ff
        /*05e0*/ 	.word	0x00032480
        /*05e4*/ 	.short	0x0100
        /*05e6*/ 	.byte	0x06
	.zero		1


	//   ....[13]....
        /*05e8*/ 	.word	0x000006d0
        /*05ec*/ 	.word	0x000000ff
        /*05f0*/ 	.word	0x00032478
        /*05f4*/ 	.short	0x0100
        /*05f6*/ 	.byte	0x06
	.zero		1


	//   ....[14]....
        /*05f8*/ 	.word	0x000006e0
        /*05fc*/ 	.word	0x000000ff
        /*0600*/ 	.word	0x00032488
        /*0604*/ 	.short	0x0100
        /*0606*/ 	.byte	0x06
	.zero		1


	//   ....[15]....
        /*0608*/ 	.word	0x00000810
        /*060c*/ 	.word	0x000000ff
        /*0610*/ 	.word	0x00032490
        /*0614*/ 	.short	0x0100
        /*0616*/ 	.byte	0x08
	.zero		1


	//   ....[16]....
        /*0618*/ 	.word	0x00000820
        /*061c*/ 	.word	0x000000ff
        /*0620*/ 	.word	0x000324a0
        /*0624*/ 	.short	0x0100
        /*0626*/ 	.byte	0x08
	.zero		1


	//   ....[17]....
        /*0628*/ 	.word	0x00000830
        /*062c*/ 	.word	0x000000ff
        /*0630*/ 	.word	0x00032498
        /*0634*/ 	.short	0x0100
        /*0636*/ 	.byte	0x08
	.zero		1


	//   ....[18]....
        /*0638*/ 	.word	0x00000840
        /*063c*/ 	.word	0x000000ff
        /*0640*/ 	.word	0x000324a8
        /*0644*/ 	.short	0x0100
        /*0646*/ 	.byte	0x08
	.zero		1


	//   ....[19]....
        /*0648*/ 	.word	0x00000970
        /*064c*/ 	.word	0x000000ff
        /*0650*/ 	.word	0x000324b0
        /*0654*/ 	.short	0x0100
        /*0656*/ 	.byte	0x08
	.zero		1


	//   ....[20]....
        /*0658*/ 	.word	0x00000980
        /*065c*/ 	.word	0x000000ff
        /*0660*/ 	.word	0x000324c0
        /*0664*/ 	.short	0x0100
        /*0666*/ 	.byte	0x08
	.zero		1


	//   ....[21]....
        /*0668*/ 	.word	0x00000990
        /*066c*/ 	.word	0x000000ff
        /*0670*/ 	.word	0x000324b8
        /*0674*/ 	.short	0x0100
        /*0676*/ 	.byte	0x08
	.zero		1


	//   ....[22]....
        /*0678*/ 	.word	0x000009a0
        /*067c*/ 	.word	0x000000ff
        /*0680*/ 	.word	0x000324c8
        /*0684*/ 	.short	0x0100
        /*0686*/ 	.byte	0x08
	.zero		1


	//   ....[23]....
        /*0688*/ 	.word	0x00002aa0
        /*068c*/ 	.word	0x000000ff
        /*0690*/ 	.word	0x00032400
        /*0694*/ 	.short	0x010a
        /*0696*/ 	.byte	0x2c
	.zero		1


	//   ....[24]....
        /*0698*/ 	.word	0x00002f20
        /*069c*/ 	.word	0x00000018
        /*06a0*/ 	.word	0x00000000
        /*06a4*/ 	.short	0x010a
        /*06a6*/ 	.byte	0x3f
	.zero		1


	//   ....[25]....
        /*06a8*/ 	.word	0x00002f80
        /*06ac*/ 	.word	0x00000018
        /*06b0*/ 	.word	0x00000000
        /*06b4*/ 	.short	0x010a
        /*06b6*/ 	.byte	0x3f
	.zero		1


	//   ....[26]....
        /*06b8*/ 	.word	0x00003330
        /*06bc*/ 	.word	0x000000ff
        /*06c0*/ 	.word	0x00032410
        /*06c4*/ 	.short	0x010a
        /*06c6*/ 	.byte	0x2c
	.zero		1


	//   ....[27]....
        /*06c8*/ 	.word	0x00003430
        /*06cc*/ 	.word	0x00000008
        /*06d0*/ 	.word	0x00000000
        /*06d4*/ 	.short	0x010a
        /*06d6*/ 	.byte	0x3f
	.zero		1


	//   ....[28]....
        /*06d8*/ 	.word	0x00003490
        /*06dc*/ 	.word	0x00000008
        /*06e0*/ 	.word	0x00000000
        /*06e4*/ 	.short	0x010a
        /*06e6*/ 	.byte	0x3f
	.zero		1


	//   ....[29]....
        /*06e8*/ 	.word	0x000041b0
        /*06ec*/ 	.word	0x00000007
        /*06f0*/ 	.word	0x00000000
        /*06f4*/ 	.short	0x0101
        /*06f6*/ 	.byte	0x3f
	.zero		1


	//   ....[30]....
        /*06f8*/ 	.word	0x00009330
        /*06fc*/ 	.word	0x0000000b
        /*0700*/ 	.word	0x00000000
        /*0704*/ 	.short	0x0101
        /*0706*/ 	.byte	0x3f
	.zero		1


	//   ....[31]....
        /*0708*/ 	.word	0x000099d0
        /*070c*/ 	.word	0x00000003
        /*0710*/ 	.word	0x00000000
        /*0714*/ 	.short	0x010a
        /*0716*/ 	.byte	0x3f
	.zero		1


	//   ....[32]....
        /*0718*/ 	.word	0x00009ad0
        /*071c*/ 	.word	0x00000000
        /*0720*/ 	.word	0x00000000
        /*0724*/ 	.short	0x010a
        /*0726*/ 	.byte	0x3f
	.zero		1


	//   ....[33]....
        /*0728*/ 	.word	0x00009f00
        /*072c*/ 	.word	0x00000003
        /*0730*/ 	.word	0x00000000
        /*0734*/ 	.short	0x010a
        /*0736*/ 	.byte	0x3f
	.zero		1


	//   ....[34]....
        /*0738*/ 	.word	0x00009fb0
        /*073c*/ 	.word	0x00000004
        /*0740*/ 	.word	0x00000000
        /*0744*/ 	.short	0x010a
        /*0746*/ 	.byte	0x3f
	.zero		1


	//   ....[35]....
        /*0748*/ 	.word	0x0000ac90
        /*074c*/ 	.word	0x00000003
        /*0750*/ 	.word	0x00000000
        /*0754*/ 	.short	0x0101
        /*0756*/ 	.byte	0x3f
	.zero		1


	//   ....[36]....
        /*0758*/ 	.word	0x00012f70
        /*075c*/ 	.word	0x00000000
        /*0760*/ 	.word	0x00000000
        /*0764*/ 	.short	0x0101
        /*0766*/ 	.byte	0x3f
	.zero		1


	//   ....[37]....
        /*0768*/ 	.word	0x00013170
        /*076c*/ 	.word	0x00000005
        /*0770*/ 	.word	0x00000000
        /*0774*/ 	.short	0x010a
        /*0776*/ 	.byte	0x3f
	.zero		1


	//   ....[38]....
        /*0778*/ 	.word	0x00013270
        /*077c*/ 	.word	0x00000000
        /*0780*/ 	.word	0x00000000
        /*0784*/ 	.short	0x010a
        /*0786*/ 	.byte	0x3f
	.zero		1


	//   ....[39]....
        /*0788*/ 	.word	0x000136a0
        /*078c*/ 	.word	0x00000005
        /*0790*/ 	.word	0x00000000
        /*0794*/ 	.short	0x010a
        /*0796*/ 	.byte	0x3f
	.zero		1


	//   ....[40]....
        /*0798*/ 	.word	0x00013750
        /*079c*/ 	.word	0x00000004
        /*07a0*/ 	.word	0x00000000
        /*07a4*/ 	.short	0x010a
        /*07a6*/ 	.byte	0x3f
	.zero		1


	//   ....[41]....
        /*07a8*/ 	.word	0x00014460
        /*07ac*/ 	.word	0x00000004
        /*07b0*/ 	.word	0x00000000
        /*07b4*/ 	.short	0x0101
        /*07b6*/ 	.byte	0x3f
	.zero		1


	//   ....[42]....
        /*07b8*/ 	.word	0x0001dac0
        /*07bc*/ 	.word	0x00000000
        /*07c0*/ 	.word	0x00000000
        /*07c4*/ 	.short	0x0101
        /*07c6*/ 	.byte	0x3f
	.zero		1


	//   ....[43]....
        /*07c8*/ 	.word	0x00020300
        /*07cc*/ 	.word	0x000000ff
        /*07d0*/ 	.word	0x00000000
        /*07d4*/ 	.short	0x0101
        /*07d6*/ 	.byte	0x04
	.zero		1


	//   ....[44]....
        /*07d8*/ 	.word	0x00023460
        /*07dc*/ 	.word	0x00000009
        /*07e0*/ 	.word	0x00032440
        /*07e4*/ 	.short	0x010a
        /*07e6*/ 	.byte	0x3f
	.zero		1


	//   ....[45]....
        /*07e8*/ 	.word	0x00023a70
        /*07ec*/ 	.word	0x00000009
        /*07f0*/ 	.word	0x00032420
        /*07f4*/ 	.short	0x010a
        /*07f6*/ 	.byte	0x3f
	.zero		1


	//   ....[46]....
        /*07f8*/ 	.word	0x00023b40
        /*07fc*/ 	.word	0x00000009
        /*0800*/ 	.word	0x00032460
        /*0804*/ 	.short	0x010a
        /*0806*/ 	.byte	0x3f
	.zero		1


	//   ....[47]....
        /*0808*/ 	.word	0x000241a0
        /*080c*/ 	.word	0x00000002
        /*0810*/ 	.word	0x00032440
        /*0814*/ 	.short	0x010a
        /*0816*/ 	.byte	0x3f
	.zero		1


	//   ....[48]....
        /*0818*/ 	.word	0x000243b0
        /*081c*/ 	.word	0x00000002
        /*0820*/ 	.word	0x00032460
        /*0824*/ 	.short	0x010a
        /*0826*/ 	.byte	0x3f
	.zero		1


	//   ....[49]....
        /*0828*/ 	.word	0x00024940
        /*082c*/ 	.word	0x00000002
        /*0830*/ 	.word	0x00032440
        /*0834*/ 	.short	0x010a
        /*0836*/ 	.byte	0x3f
	.zero		1


	//   ....[50]....
        /*0838*/ 	.word	0x00024b40
        /*083c*/ 	.word	0x00000002
        /*0840*/ 	.word	0x00032460
        /*0844*/ 	.short	0x010a
        /*0846*/ 	.byte	0x3f
	.zero		1


	//   ....[51]....
        /*0848*/ 	.word	0x00025030
        /*084c*/ 	.word	0x00000002
        /*0850*/ 	.word	0x00032440
        /*0854*/ 	.short	0x010a
        /*0856*/ 	.byte	0x3f
	.zero		1


	//   ....[52]....
        /*0858*/ 	.word	0x00025240
        /*085c*/ 	.word	0x00000002
        /*0860*/ 	.word	0x00032460
        /*0864*/ 	.short	0x010a
        /*0866*/ 	.byte	0x3f
	.zero		1


	//   ....[53]....
        /*0868*/ 	.word	0x000263c0
        /*086c*/ 	.word	0x00000000
        /*0870*/ 	.word	0x00032420
        /*0874*/ 	.short	0x010a
        /*0876*/ 	.byte	0x3f
	.zero		1


	//   ....[54]....
        /*0878*/ 	.word	0x00026570
        /*087c*/ 	.word	0x00000006
        /*0880*/ 	.word	0x00000000
        /*0884*/ 	.short	0x010a
        /*0886*/ 	.byte	0x3f
	.zero		1


	//   ....[55]....
        /*0888*/ 	.word	0x000265e0
        /*088c*/ 	.word	0x00000007
        /*0890*/ 	.word	0x00000000
        /*0894*/ 	.short	0x010a
        /*0896*/ 	.byte	0x3f
	.zero		1


	//   ....[56]....
        /*0898*/ 	.word	0x00026650
        /*089c*/ 	.word	0x00000004
        /*08a0*/ 	.word	0x00000000
        /*08a4*/ 	.short	0x010a
        /*08a6*/ 	.byte	0x3f
	.zero		1


	//   ....[57]....
        /*08a8*/ 	.word	0x00026680
        /*08ac*/ 	.word	0x00000003
        /*08b0*/ 	.word	0x00000000
        /*08b4*/ 	.short	0x010a
        /*08b6*/ 	.byte	0x3f
	.zero		1


	//   ....[58]....
        /*08b8*/ 	.word	0x000266f0
        /*08bc*/ 	.word	0x00000007
        /*08c0*/ 	.word	0x00032400
        /*08c4*/ 	.short	0x010a
        /*08c6*/ 	.byte	0x3f
	.zero		1


	//   ....[59]....
        /*08c8*/ 	.word	0x00026740
        /*08cc*/ 	.word	0x00000018
        /*08d0*/ 	.word	0x00000000
        /*08d4*/ 	.short	0x010a
        /*08d6*/ 	.byte	0x3f
	.zero		1


	//   ....[60]....
        /*08d8*/ 	.word	0x000267a0
        /*08dc*/ 	.word	0x00000008
        /*08e0*/ 	.word	0x00032410
        /*08e4*/ 	.short	0x010a
        /*08e6*/ 	.byte	0x3f
	.zero		1


	//   ....[61]....
        /*08e8*/ 	.word	0x000267f0
        /*08ec*/ 	.word	0x00000008
        /*08f0*/ 	.word	0x00000000
        /*08f4*/ 	.short	0x010a
        /*08f6*/ 	.byte	0x3f
	.zero		1


	//   ....[62]....
        /*08f8*/ 	.word	0x00026840
        /*08fc*/ 	.word	0x00000000
        /*0900*/ 	.word	0x00000000
        /*0904*/ 	.short	0x010a
        /*0906*/ 	.byte	0x3f
	.zero		1


	//   ....[63]....
        /*0908*/ 	.word	0x00026890
        /*090c*/ 	.word	0x00000004
        /*0910*/ 	.word	0x00000000
        /*0914*/ 	.short	0x010a
        /*0916*/ 	.byte	0x3f
	.zero		1


	//   ....[64]....
        /*0918*/ 	.word	0x000268e0
        /*091c*/ 	.word	0x00000000
        /*0920*/ 	.word	0x00000000
        /*0924*/ 	.short	0x010a
        /*0926*/ 	.byte	0x3f
	.zero		1


	//   ....[65]....
        /*0928*/ 	.word	0x00026930
        /*092c*/ 	.word	0x00000004
        /*0930*/ 	.word	0x00000000
        /*0934*/ 	.short	0x010a
        /*0936*/ 	.byte	0x3f
	.zero		1


	//   ....[66]....
        /*0938*/ 	.word	0x00026ad0
        /*093c*/ 	.word	0x00000009
        /*0940*/ 	.word	0x00032440
        /*0944*/ 	.short	0x010a
        /*0946*/ 	.byte	0x3f
	.zero		1


	//   ....[67]....
        /*0948*/ 	.word	0x00026b50
        /*094c*/ 	.word	0x00000009
        /*0950*/ 	.word	0x00032420
        /*0954*/ 	.short	0x010a
        /*0956*/ 	.byte	0x3f
	.zero		1


	//   ....[68]....
        /*0958*/ 	.word	0x00026ba0
        /*095c*/ 	.word	0x00000009
        /*0960*/ 	.word	0x00032460
        /*0964*/ 	.short	0x010a
        /*0966*/ 	.byte	0x3f
	.zero		1


	//   ....[69]....
        /*0968*/ 	.word	0x00026bf0
        /*096c*/ 	.word	0x00000002
        /*0970*/ 	.word	0x00032440
        /*0974*/ 	.short	0x010a
        /*0976*/ 	.byte	0x3f
	.zero		1


	//   ....[70]....
        /*0978*/ 	.word	0x00026c40
        /*097c*/ 	.word	0x00000002
        /*0980*/ 	.word	0x00032460
        /*0984*/ 	.short	0x010a
        /*0986*/ 	.byte	0x3f
	.zero		1


	//   ....[71]....
        /*0988*/ 	.word	0x00026c90
        /*098c*/ 	.word	0x00000002
        /*0990*/ 	.word	0x00032440
        /*0994*/ 	.short	0x010a
        /*0996*/ 	.byte	0x3f
	.zero		1


	//   ....[72]....
        /*0998*/ 	.word	0x00026ce0
        /*099c*/ 	.word	0x00000002
        /*09a0*/ 	.word	0x00032460
        /*09a4*/ 	.short	0x010a
        /*09a6*/ 	.byte	0x3f
	.zero		1


	//   ....[73]....
        /*09a8*/ 	.word	0x00026d30
        /*09ac*/ 	.word	0x00000002
        /*09b0*/ 	.word	0x00032440
        /*09b4*/ 	.short	0x010a
        /*09b6*/ 	.byte	0x3f
	.zero		1


	//   ....[74]....
        /*09b8*/ 	.word	0x00026d80
        /*09bc*/ 	.word	0x00000002
        /*09c0*/ 	.word	0x00032460
        /*09c4*/ 	.short	0x010a
        /*09c6*/ 	.byte	0x3f
	.zero		1


	//   ....[75]....
        /*09c8*/ 	.word	0x00027730
        /*09cc*/ 	.word	0x00000000
        /*09d0*/ 	.word	0x00032420
        /*09d4*/ 	.short	0x010a
        /*09d6*/ 	.byte	0x3f
	.zero		1


	//   ....[76]....
        /*09d8*/ 	.word	0x000278d0
        /*09dc*/ 	.word	0x00000006
        /*09e0*/ 	.word	0x00000000
        /*09e4*/ 	.short	0x010a
        /*09e6*/ 	.byte	0x3f
	.zero		1


	//   ....[77]....
        /*09e8*/ 	.word	0x00027920
        /*09ec*/ 	.word	0x00000007
        /*09f0*/ 	.word	0x00000000
        /*09f4*/ 	.short	0x010a
        /*09f6*/ 	.byte	0x3f
	.zero		1


	//   ....[78]....
        /*09f8*/ 	.word	0x00027970
        /*09fc*/ 	.word	0x00000004
        /*0a00*/ 	.word	0x00000000
        /*0a04*/ 	.short	0x010a
        /*0a06*/ 	.byte	0x3f
	.zero		1


	//   ....[79]....
        /*0a08*/ 	.word	0x00027d10
        /*0a0c*/ 	.word	0x0000000c
        /*0a10*/ 	.word	0x00000000
        /*0a14*/ 	.short	0x010a
        /*0a16*/ 	.byte	0x3f
	.zero		1


	//   ....[80]....
        /*0a18*/ 	.word	0x00027e50
        /*0a1c*/ 	.word	0x00000002
        /*0a20*/ 	.word	0x00000000
        /*0a24*/ 	.short	0x010a
        /*0a26*/ 	.byte	0x3f
	.zero		1


	//   ....[81]....
        /*0a28*/ 	.word	0x000284b0
        /*0a2c*/ 	.word	0x0000000b
        /*0a30*/ 	.word	0x00000000
        /*0a34*/ 	.short	0x010a
        /*0a36*/ 	.byte	0x3f
	.zero		1


	//   ....[82]....
        /*0a38*/ 	.word	0x000285f0
        /*0a3c*/ 	.word	0x00000008
        /*0a40*/ 	.word	0x00000000
        /*0a44*/ 	.short	0x010a
        /*0a46*/ 	.byte	0x3f
	.zero		1


	//   ....[83]....
        /*0a48*/ 	.word	0x00029920
        /*0a4c*/ 	.word	0x00000002
        /*0a50*/ 	.word	0x00000000
        /*0a54*/ 	.short	0x0101
        /*0a56*/ 	.byte	0x3f
	.zero		1


	//   ....[84]....
        /*0a58*/ 	.word	0x00042e40
        /*0a5c*/ 	.word	0x00000004
        /*0a60*/ 	.word	0x00000000
        /*0a64*/ 	.short	0x0101
        /*0a66*/ 	.byte	0x3f
	.zero		1


	//   ....[85]....
        /*0a68*/ 	.word	0x00042e70
        /*0a6c*/ 	.word	0x00000002
        /*0a70*/ 	.word	0x00000000
        /*0a74*/ 	.short	0x010a
        /*0a76*/ 	.byte	0x3f
	.zero		1


	//   ....[86]....
        /*0a78*/ 	.word	0x00042ec0
        /*0a7c*/ 	.word	0x00000008
        /*0a80*/ 	.word	0x00000000
        /*0a84*/ 	.short	0x010a
        /*0a86*/ 	.byte	0x3f
	.zero		1


	//----- nvinfo : EIATTR_NUM_MBARRIERS
	.align		4
.L_1441:
        /*0a88*/ 	.byte	0x03, 0x38
        /*0a8a*/ 	.short	0x0017


	//----- nvinfo : EIATTR_EXIT_INSTR_OFFSETS
	.align		4
        /*0a8c*/ 	.byte	0x04, 0x1c
        /*0a8e*/ 	.short	(.L_1443 - .L_1442)


	//   ....[0]....
.L_1442:
        /*0a90*/ 	.word	0x00000bf0


	//   ....[1]....
        /*0a94*/ 	.word	0x00021630


	//   ....[2]....
        /*0a98*/ 	.word	0x00021690


	//   ....[3]....
        /*0a9c*/ 	.word	0x000266d0


	//----- nvinfo : EIATTR_MAX_THREADS
	.align		4
.L_1443:
        /*0aa0*/ 	.byte	0x04, 0x05
        /*0aa2*/ 	.short	(.L_1445 - .L_1444)
.L_1444:
        /*0aa4*/ 	.word	0x00000180
        /*0aa8*/ 	.word	0x00000001
        /*0aac*/ 	.word	0x00000001


	//----- nvinfo : EIATTR_CRS_STACK_SIZE
	.align		4
.L_1445:
        /*0ab0*/ 	.byte	0x04, 0x1e
        /*0ab2*/ 	.short	(.L_1447 - .L_1446)
.L_1446:
        /*0ab4*/ 	.word	0x00000000


	//----- nvinfo : EIATTR_CBANK_PARAM_SIZE
	.align		4
.L_1447:
        /*0ab8*/ 	.byte	0x03, 0x19
        /*0aba*/ 	.short	0x0b70


	//----- nvinfo : EIATTR_PARAM_CBANK
	.align		4
        /*0abc*/ 	.byte	0x04, 0x0a
        /*0abe*/ 	.short	(.L_1449 - .L_1448)
	.align		4
.L_1448:
        /*0ac0*/ 	.word	index@(.nv.constant0._ZN7cutlass13device_kernelIN5flash11enable_sm90INS1_16FlashAttnFwdSm90INS1_25CollectiveMainloopFwdSm90ILi2EN4cute5tupleIJNS5_1CILi1EEES8_S8_EEENS6_IJNS7_ILi128EEENS7_ILi96EEENS7_ILi64EEEEEELi256ENS_6half_tEfNS_4arch4Sm90ELb0ELb1ELb0ELb1ELb0ELb0ELb1ELb1ELb0ELb0ELb0ELb0EEENS1_21CollectiveEpilogueFwdINS6_IJSA_NS7_ILi256EEESB_EEES9_SE_SG_Li256ELb1ELb0ELb0ELb0EEENS1_36VarlenDynamicPersistentTileSchedulerILi128ELi96ELi256ELi32ELb0ELb0ELb1ELb1ELb0ELb1EEEEEEEEEvNT_6ParamsE)
        /*0ac4*/ 	.short	0x0210
        /*0ac6*/ 	.short	0x0b70


	//----- nvinfo : EIATTR_SW_WAR
	.align		4
.L_1449:
        /*0ac8*/ 	.byte	0x04, 0x36
        /*0aca*/ 	.short	(.L_1451 - .L_1450)
.L_1450:
        /*0acc*/ 	.word	0x00000008
.L_1451:


//--------------------- .nv.info._ZN7cutlass13device_kernelIN5flash11enable_sm90INS1_16FlashAttnFwdSm90INS1_25CollectiveMainloopFwdSm90ILi2EN4cute5tupleIJNS5_1CILi1EEES8_S8_EEENS6_IJNS7_ILi128EEENS7_ILi96EEENS7_ILi64EEEEEELi256ENS_6half_tEfNS_4arch4Sm90ELb0ELb1ELb0ELb1ELb0ELb1ELb1ELb1ELb0ELb0ELb0ELb0EEENS1_21CollectiveEpilogueFwdINS6_IJSA_NS7_ILi256EEESB_EEES9_SE_SG_Li256ELb1ELb0ELb0ELb0EEENS1_36VarlenDynamicPersistentTileSchedulerILi128ELi96ELi256ELi32ELb0ELb0ELb1ELb1ELb0ELb1EEEEEEEEEvNT_6ParamsE --------------------------
	.section	.nv.info._ZN7cutlass13device_kernelIN5flash11enable_sm90INS1_16FlashAttnFwdSm90INS1_25CollectiveMainloopFwdSm90ILi2EN4cute5tupleIJNS5_1CILi1EEES8_S8_EEENS6_IJNS7_ILi128EEENS7_ILi96EEENS7_ILi64EEEEEELi256ENS_6half_tEfNS_4arch4Sm90ELb0ELb1ELb0ELb1ELb0ELb1ELb1ELb1ELb0ELb0ELb0ELb0EEENS1_21CollectiveEpilogueFwdINS6_IJSA_NS7_ILi256EEESB_EEES9_SE_SG_Li256ELb1ELb0ELb0ELb0EEENS1_36VarlenDynamicPersistentTileSchedulerILi128ELi96ELi256ELi32ELb0ELb0ELb1ELb1ELb0ELb1EEEEEEEEEvNT_6ParamsE,"",@"SHT_CUDA_INFO"
	.sectionflags	@""
	.align	4


	//----- nvinfo : EIATTR_CUDA_API_VERSION
	.align		4
        /*0000*/ 	.byte	0x04, 0x37
        /*0002*/ 	.short	(.L_1453 - .L_1452)
.L_1452:
        /*0004*/ 	.word	0x00000082


	//----- nvinfo : EIATTR_KPARAM_INFO
	.align		4
.L_1453:
        /*0008*/ 	.byte	0x04, 0x17
        /*000a*/ 	.short	(.L_1455 - .L_1454)
.L_1454:
        /*000c*/ 	.word	0x00000000
        /*0010*/ 	.short	0x0000
        /*0012*/ 	.short	0x0070
        /*0014*/ 	.byte	0x00, 0xf0, 0x01, 0x2c


	//----- nvinfo : EIATTR_SPARSE_MMA_MASK
	.align		4
.L_1455:
        /*0018*/ 	.byte	0x03, 0x50
        /*001a*/ 	.short	0x0000


	//----- nvinfo : EIATTR_MAXREG_COUNT
	.align		4
        /*001c*/ 	.byte	0x03, 0x1b
        /*001e*/ 	.short	0x00a8


	//----- nvinfo : EIATTR_NUM_BARRIERS
	.align		4
        /*0020*/ 	.byte	0x02, 0x4c
        /*0022*/ 	.byte	0x10
	.zero		1


	//----- nvinfo : EIATTR_EXTERNS
	.align		4
        /*0024*/ 	.byte	0x04, 0x0f
        /*0026*/ 	.short	(.L_1457 - .L_1456)


	//   ....[0]....
	.align		4
.L_1456:
        /*0028*/ 	.word	index@(__assertfail)


	//----- nvinfo : EIATTR_ANNOTATIONS
	.align		4
.L_1457:
        /*002c*/ 	.byte	0x04, 0x55
        /*002e*/ 	.short	(.L_1459 - .L_1458)


	//   ....[0]....
.L_1458:
        /* <DEDUP_REMOVED lines=37> */


	//----- nvinfo : EIATTR_MERCURY_ISA_VERSION
	.align		4
.L_1459:
        /*0268*/ 	.byte	0x03, 0x5f
        /*026a*/ 	.short	0x0101


	//----- nvinfo : EIATTR_UNUSED_LOAD_BYTE_OFFSET
	.align		4
        /*026c*/ 	.byte	0x04, 0x44
        /*026e*/ 	.short	(.L_1461 - .L_1460)


	//   ....[0]....
.L_1460:
        /*0270*/ 	.word	0x00000c40
        /*0274*/ 	.word	0x0000fff0


	//   ....[1]....
        /*0278*/ 	.word	0x0002a430
        /*027c*/ 	.word	0x0000fff0


	//----- nvinfo : EIATTR_INT_WARP_WIDE_INSTR_OFFSETS
	.align		4
.L_1461:
        /*0280*/ 	.byte	0x04, 0x31
        /*0282*/ 	.short	(.L_1463 - .L_1462)


	//   ....[0]....
.L_1462:
        /*0284*/ 	.word	0x00000240


	//   ....[1]....
        /*0288*/ 	.word	0x00000280


	//   ....[2]....
        /*028c*/ 	.word	0x000002f0


	//   ....[3]....
        /*0290*/ 	.word	0x00000300


	//   ....[4]....
        /*0294*/ 	.word	0x0002f680


	//   ....[5]....
        /*0298*/ 	.word	0x0002f710


	//   ....[6]....
        /*029c*/ 	.word	0x0002fc10


	//   ....[7]....
        /*02a0*/ 	.word	0x0002fc80


	//   ....[8]....
        /*02a4*/ 	.word	0x00032190


	//   ....[9]....
        /*02a8*/ 	.word	0x00032220


	//----- nvinfo : EIATTR_COOP_GROUP_MASK_REGIDS
	.align		4
.L_1463:
        /*02ac*/ 	.byte	0x04, 0x29
        /*02ae*/ 	.short	(.L_1465 - .L_1464)


	//   ....[0]....
.L_1464:
        /*02b0*/ 	.word	0xffffffff


	//   ....[1]....
        /*02b4*/ 	.word	0xffffffff


	//   ....[2]....
        /*02b8*/ 	.word	0xffffffff


	//   ....[3]....
        /*02bc*/ 	.word	0xffffffff


	//   ....[4]....
        /*02c0*/ 	.word	0xffffffff


	//   ....[5]....
        /*02c4*/ 	.word	0xffffffff


	//   ....[6]....
        /*02c8*/ 	.word	0xffffffff


	//   ....[7]....
        /*02cc*/ 	.word	0xffffffff


	//   ....[8]....
        /*02d0*/ 	.word	0xffffffff


	//   ....[9]....
        /*02d4*/ 	.word	0xffffffff


	//   ....[10]....
        /*02d8*/ 	.word	0xffffffff


	//   ....[11]....
        /*02dc*/ 	.word	0xffffffff


	//   ....[12]....
        /*02e0*/ 	.word	0xffffffff


	//   ....[13]....
        /*02e4*/ 	.word	0xffffffff


	//   ....[14]....
        /*02e8*/ 	.word	0xffffffff


	//   ....[15]....
        /*02ec*/ 	.word	0xffffffff


	//   ....[16]....
        /*02f0*/ 	.word	0xffffffff


	//   ....[17]....
        /*02f4*/ 	.word	0xffffffff


	//   ....[18]....
        /*02f8*/ 	.word	0xffffffff


	//   ....[19]....
        /*02fc*/ 	.word	0xffffffff


	//   ....[20]....
        /*0300*/ 	.word	0xffffffff


	//   ....[21]....
        /*0304*/ 	.word	0xffffffff


	//   ....[22]....
        /*0308*/ 	.word	0xffffffff


	//   ....[23]....
        /*030c*/ 	.word	0xffffffff


	//   ....[24]....
        /*0310*/ 	.word	0xffffffff


	//   ....[25]....
        /*0314*/ 	.word	0xffffffff


	//   ....[26]....
        /*0318*/ 	.word	0xffffffff


	//   ....[27]....
        /*031c*/ 	.word	0xffffffff


	//   ....[28]....
        /*0320*/ 	.word	0xffffffff


	//   ....[29]....
        /*0324*/ 	.word	0xffffffff


	//   ....[30]....
        /*0328*/ 	.word	0xffffffff


	//   ....[31]....
        /*032c*/ 	.word	0xffffffff


	//   ....[32]....
        /*0330*/ 	.word	0xffffffff


	//   ....[33]....
        /*0334*/ 	.word	0xffffffff


	//   ....[34]....
        /*0338*/ 	.word	0xffffffff


	//   ....[35]....
        /*033c*/ 	.word	0xffffffff


	//   ....[36]....
        /*0340*/ 	.word	0xffffffff


	//   ....[37]....
        /*0344*/ 	.word	0xffffffff


	//   ....[38]....
        /*0348*/ 	.word	0xffffffff


	//   ....[39]....
        /*034c*/ 	.word	0xffffffff


	//   ....[40]....
        /*0350*/ 	.word	0xffffffff


	//   ....[41]....
        /*0354*/ 	.word	0xffffffff


	//   ....[42]....
        /*0358*/ 	.word	0xffffffff


	//   ....[43]....
        /*035c*/ 	.word	0xffffffff


	//   ....[44]....
        /*0360*/ 	.word	0xffffffff


	//   ....[45]....
        /*0364*/ 	.word	0xffffffff


	//   ....[46]....
        /*0368*/ 	.word	0xffffffff


	//   ....[47]....
        /*036c*/ 	.word	0xffffffff


	//   ....[48]....
        /*0370*/ 	.word	0xffffffff


	//   ....[49]....
        /*0374*/ 	.word	0xffffffff


	//   ....[50]....
        /*0378*/ 	.word	0xffffffff


	//   ....[51]....
        /*037c*/ 	.word	0xffffffff


	//   ....[52]....
        /*0380*/ 	.word	0xffffffff


	//   ....[53]....
        /*0384*/ 	.word	0xffffffff


	//   ....[54]....
        /*0388*/ 	.word	0xffffffff


	//   ....[55]....
        /*038c*/ 	.word	0xffffffff


	//   ....[56]....
        /*0390*/ 	.word	0xffffffff


	//   ....[57]....
        /*0394*/ 	.word	0xffffffff


	//   ....[58]....
        /*0398*/ 	.word	0x0500000f


	//   ....[59]....
        /*039c*/ 	.word	0x0500000f


	//   ....[60]....
        /*03a0*/ 	.word	0x0500000f


	//   ....[61]....
        /*03a4*/ 	.word	0x0500000f


	//   ....[62]....
        /*03a8*/ 	.word	0x0500000f


	//   ....[63]....
        /*03ac*/ 	.word	0x0500000f


	//   ....[64]....
        /*03b0*/ 	.word	0x0500000f


	//   ....[65]....
        /*03b4*/ 	.word	0x0500000f


	//   ....[66]....
        /*03b8*/ 	.word	0x0500000f


	//   ....[67]....
        /*03bc*/ 	.word	0x0500000f


	//   ....[68]....
        /*03c0*/ 	.word	0x0500000f


	//   ....[69]....
        /*03c4*/ 	.word	0x0500000f


	//   ....[70]....
        /*03c8*/ 	.word	0x0500000f


	//   ....[71]....
        /*03cc*/ 	.word	0x0500000f


	//   ....[72]....
        /*03d0*/ 	.word	0x0500000f


	//   ....[73]....
        /*03d4*/ 	.word	0x0500000f


	//   ....[74]....
        /*03d8*/ 	.word	0x0500000f


	//   ....[75]....
        /*03dc*/ 	.word	0x0500000f


	//   ....[76]....
        /*03e0*/ 	.word	0x0500000f


	//   ....[77]....
        /*03e4*/ 	.word	0x0500000f


	//   ....[78]....
        /*03e8*/ 	.word	0x0500000f


	//   ....[79]....
        /*03ec*/ 	.word	0x0500000f


	//   ....[80]....
        /*03f0*/ 	.word	0x0500000f


	//   ....[81]....
        /*03f4*/ 	.word	0x0500000f


	//   ....[82]....
        /*03f8*/ 	.word	0x0500000f


	//   ....[83]....
        /*03fc*/ 	.word	0x0500000f


	//   ....[84]....
        /*0400*/ 	.word	0x0500000f


	//   ....[85]....
        /*0404*/ 	.word	0x0500000f


	//   ....[86]....
        /*0408*/ 	.word	0x0500000f


	//   ....[87]....
        /*040c*/ 	.word	0x0500000f


	//   ....[88]....
        /*0410*/ 	.word	0x0500000f


	//   ....[89]....
        /*0414*/ 	.word	0x0500000f


	//   ....[90]....
        /*0418*/ 	.word	0x0500000f


	//   ....[91]....
        /*041c*/ 	.word	0x0500000f


	//   ....[92]....
        /*0420*/ 	.word	0x0500000f


	//   ....[93]....
        /*0424*/ 	.word	0x0500000f


	//   ....[94]....
        /*0428*/ 	.word	0x0500000f


	//   ....[95]....
        /*042c*/ 	.word	0xffffffff


	//   ....[96]....
        /*0430*/ 	.word	0xffffffff


	//   ....[97]....
        /*0434*/ 	.word	0xffffffff


	//   ....[98]....
        /*0438*/ 	.word	0xffffffff


	//----- nvinfo : EIATTR_COOP_GROUP_INSTR_OFFSETS
	.align		4
.L_1465:
        /*043c*/ 	.byte	0x04, 0x28
        /*043e*/ 	.short	(.L_1467 - .L_1466)


	//   ....[0]....
.L_1466:
        /*0440*/ 	.word	0x000000c0


	//   ....[1]....
        /*0444*/ 	.word	0x00000250


	//   ....[2]....
        /*0448*/ 	.word	0x000002a0


	//   ....[3]....
        /*044c*/ 	.word	0x000004f0


	//   ....[4]....
        /*0450*/ 	.word	0x00000650


	//   ....[5]....
        /*0454*/ 	.word	0x00000770


	//   ....[6]....
        /*0458*/ 	.word	0x000008d0


	//   ....[7]....
        /*045c*/ 	.word	0x00006440


	//   ....[8]....
        /*0460*/ 	.word	0x0000c790


	//   ....[9]....
        /*0464*/ 	.word	0x0000c820


	//   ....[10]....
        /*0468*/ 	.word	0x0000c9f0


	//   ....[11]....
        /*046c*/ 	.word	0x0000ca10


	//   ....[12]....
        /*0470*/ 	.word	0x00016370


	//   ....[13]....
        /*0474*/ 	.word	0x00016400


	//   ....[14]....
        /*0478*/ 	.word	0x000164c0


	//   ....[15]....
        /*047c*/ 	.word	0x00016510


	//   ....[16]....
        /*0480*/ 	.word	0x00020c50


	//   ....[17]....
        /*0484*/ 	.word	0x00020d00


	//   ....[18]....
        /*0488*/ 	.word	0x00020e80


	//   ....[19]....
        /*048c*/ 	.word	0x00020ef0


	//   ....[20]....
        /*0490*/ 	.word	0x00029490


	//   ....[21]....
        /*0494*/ 	.word	0x000294b0


	//   ....[22]....
        /*0498*/ 	.word	0x00029510


	//   ....[23]....
        /*049c*/ 	.word	0x00029550


	//   ....[24]....
        /*04a0*/ 	.word	0x0002cfa0


	//   ....[25]....
        /*04a4*/ 	.word	0x0002d130


	//   ....[26]....
        /*04a8*/ 	.word	0x0002d160


	//   ....[27]....
        /*04ac*/ 	.word	0x0002d190


	//   ....[28]....
        /*04b0*/ 	.word	0x0002d1d0


	//   ....[29]....
        /*04b4*/ 	.word	0x0002d220


	//   ....[30]....
        /*04b8*/ 	.word	0x0002d280


	//   ....[31]....
        /*04bc*/ 	.word	0x0002d460


	//   ....[32]....
        /*04c0*/ 	.word	0x0002d4c0


	//   ....[33]....
        /*04c4*/ 	.word	0x0002d500


	//   ....[34]....
        /*04c8*/ 	.word	0x0002d540


	//   ....[35]....
        /*04cc*/ 	.word	0x0002d570


	//   ....[36]....
        /*04d0*/ 	.word	0x0002d5a0


	//   ....[37]....
        /*04d4*/ 	.word	0x0002d630


	//   ....[38]....
        /*04d8*/ 	.word	0x0002d690


	//   ....[39]....
        /*04dc*/ 	.word	0x0002d720


	//   ....[40]....
        /*04e0*/ 	.word	0x000322b0


	//   ....[41]....
        /*04e4*/ 	.word	0x000322c0


	//   ....[42]....
        /*04e8*/ 	.word	0x000323d0


	//   ....[43]....
        /*04ec*/ 	.word	0x00032430


	//   ....[44]....
        /*04f0*/ 	.word	0x00032470


	//   ....[45]....
        /*04f4*/ 	.word	0x000324b0


	//   ....[46]....
        /*04f8*/ 	.word	0x000324e0


	//   ....[47]....
        /*04fc*/ 	.word	0x00032510


	//   ....[48]....
        /*0500*/ 	.word	0x000326a0


	//   ....[49]....
        /*0504*/ 	.word	0x00032700


	//   ....[50]....
        /*0508*/ 	.word	0x00032740


	//   ....[51]....
        /*050c*/ 	.word	0x00032780


	//   ....[52]....
        /*0510*/ 	.word	0x000327b0


	//   ....[53]....
        /*0514*/ 	.word	0x000327e0


	//   ....[54]....
        /*0518*/ 	.word	0x000328a0


	//   ....[55]....
        /*051c*/ 	.word	0x000328c0


	//   ....[56]....
        /*0520*/ 	.word	0x00032930


	//   ....[57]....
        /*0524*/ 	.word	0x00032fa0


	//   ....[58]....
        /*0528*/ 	.word	0x000333e0


	//   ....[59]....
        /*052c*/ 	.word	0x00033480


	//   ....[60]....
        /*0530*/ 	.word	0x00033520


	//   ....[61]....
        /*0534*/ 	.word	0x000335c0


	//   ....[62]....
        /*0538*/ 	.word	0x00033660


	//   ....[63]....
        /*053c*/ 	.word	0x00033700


	//   ....[64]....
        /*0540*/ 	.word	0x000337a0


	//   ....[65]....
        /*0544*/ 	.word	0x00033840


	//   ....[66]....
        /*0548*/ 	.word	0x000338e0


	//   ....[67]....
        /*054c*/ 	.word	0x000339d0


	//   ....[68]....
        /*0550*/ 	.word	0x00033a70


	//   ....[69]....
        /*0554*/ 	.word	0x00033b10


	//   ....[70]....
        /*0558*/ 	.word	0x00033bb0


	//   ....[71]....
        /*055c*/ 	.word	0x00033c50


	//   ....[72]....
        /*0560*/ 	.word	0x00033cf0


	//   ....[73]....
        /*0564*/ 	.word	0x00033d90


	//   ....[74]....
        /*0568*/ 	.word	0x00033e30


	//   ....[75]....
        /*056c*/ 	.word	0x00034130


	//   ....[76]....
        /*0570*/ 	.word	0x00034410


	//   ....[77]....
        /*0574*/ 	.word	0x00034830


	//   ....[78]....
        /*0578*/ 	.word	0x000348c0


	//   ....[79]....
        /*057c*/ 	.word	0x00034960


	//   ....[80]....
        /*0580*/ 	.word	0x00034a10


	//   ....[81]....
        /*0584*/ 	.word	0x00034a90


	//   ....[82]....
        /*0588*/ 	.word	0x00034b10


	//   ....[83]....
        /*058c*/ 	.word	0x00034b90


	//   ....[84]....
        /*0590*/ 	.word	0x00034c10


	//   ....[85]....
        /*0594*/ 	.word	0x00034ca0


	//   ....[86]....
        /*0598*/ 	.word	0x00034d50


	//   ....[87]....
        /*059c*/ 	.word	0x00034dd0


	//   ....[88]....
        /*05a0*/ 	.word	0x00034e50


	//   ....[89]....
        /*05a4*/ 	.word	0x00034ed0


	//   ....[90]....
        /*05a8*/ 	.word	0x00034f50


	//   ....[91]....
        /*05ac*/ 	.word	0x00034fc0


	//   ....[92]....
        /*05b0*/ 	.word	0x00035060


	//   ....[93]....
        /*05b4*/ 	.word	0x000350f0


	//   ....[94]....
        /*05b8*/ 	.word	0x00035220


	//   ....[95]....
        /*05bc*/ 	.word	0x00038070


	//   ....[96]....
        /*05c0*/ 	.word	0x000380a0


	//   ....[97]....
        /*05c4*/ 	.word	0x000380c0


	//   ....[98]....
        /*05c8*/ 	.word	0x000380d0


	//----- nvinfo : EIATTR_REG_RECONFIG
	.align		4
.L_1467:
        /*05cc*/ 	.byte	0x01, 0x54
	.zero		2


	//----- nvinfo : EIATTR_SYSCALL_OFFSETS
	.align		4
        /*05d0*/ 	.byte	0x04, 0x46
        /*05d2*/ 	.short	(.L_1469 - .L_1468)


	//   ....[0]....
.L_1468:
        /*05d4*/ 	.word	0x00001b90


	//   ....[1]....
        /*05d8*/ 	.word	0x00001ce0


	//   ....[2]....
        /*05dc*/ 	.word	0x00006860


	//   ....[3]....
        /*05e0*/ 	.word	0x00006f60


	//   ....[4]....
        /*05e4*/ 	.word	0x0002f8a0


	//   ....[5]....
        /*05e8*/ 	.word	0x0002f9e0


	//   ....[6]....
        /*05ec*/ 	.word	0x0002fae0


	//----- nvinfo : EIATTR_MBARRIER_INSTR_OFFSETS
	.align		4
.L_1469:
        /*05f0*/ 	.byte	0x04, 0x39
        /*05f2*/ 	.short	(.L_1471 - .L_1470)


	//   ....[0]....
.L_1470:
        /*05f4*/ 	.word	0x00000390
        /*05f8*/ 	.word	0x000000ff
        /*05fc*/ 	.word	0x00032400
        /*0600*/ 	.short	0x0100
        /*0602*/ 	.byte	0x08
	.zero		1


	//   ....[1]....
        /*0604*/ 	.word	0x000003a0
        /*0608*/ 	.word	0x000000ff
        /*060c*/ 	.word	0x00032410
        /*0610*/ 	.short	0x0100
        /*0612*/ 	.byte	0x08
	.zero		1


	//   ....[2]....
        /*0614*/ 	.word	0x000003b0
        /*0618*/ 	.word	0x000000ff
        /*061c*/ 	.word	0x00032420
        /*0620*/ 	.short	0x0100
        /*0622*/ 	.byte	0x08
	.zero		1


	//   ....[3]....
        /*0624*/ 	.word	0x000004a0
        /*0628*/ 	.word	0x000000ff
        /*062c*/ 	.word	0x00032430
        /*0630*/ 	.short	0x0100
        /*0632*/ 	.byte	0x08
	.zero		1


	//   ....[4]....
        /*0634*/ 	.word	0x000004b0
        /*0638*/ 	.word	0x000000ff
        /*063c*/ 	.word	0x00032440
        /*0640*/ 	.short	0x0100
        /*0642*/ 	.byte	0x08
	.zero		1


	//   ....[5]....
        /*0644*/ 	.word	0x000004c0
        /*0648*/ 	.word	0x000000ff
        /*064c*/ 	.word	0x00032438
        /*0650*/ 	.short	0x0100
        /*0652*/ 	.byte	0x08
	.zero		1


	//   ....[6]....
        /*0654*/ 	.word	0x000004d0
        /*0658*/ 	.word	0x000000ff
        /*065c*/ 	.word	0x00032448
        /*0660*/ 	.short	0x0100
        /*0662*/ 	.byte	0x08
	.zero		1


	//   ....[7]....
        /*0664*/ 	.word	0x00000600
        /*0668*/ 	.word	0x000000ff
        /*066c*/ 	.word	0x00032450
        /*0670*/ 	.short	0x0100
        /*0672*/ 	.byte	0x08
	.zero		1


	//   ....[8]....
        /*0674*/ 	.word	0x00000610
        /*0678*/ 	.word	0x000000ff
        /*067c*/ 	.word	0x00032460
        /*0680*/ 	.short	0x0100
        /*0682*/ 	.byte	0x08
	.zero		1


	//   ....[9]....
        /*0684*/ 	.word	0x00000620
        /*0688*/ 	.word	0x000000ff
        /*068c*/ 	.word	0x00032458
        /*0690*/ 	.short	0x0100
        /*0692*/ 	.byte	0x08
	.zero		1


	//   ....[10]....
        /*0694*/ 	.word	0x00000630
        /*0698*/ 	.word	0x000000ff
        /*069c*/ 	.word	0x00032468
        /*06a0*/ 	.short	0x0100
        /*06a2*/ 	.byte	0x08
	.zero		1


	//   ....[11]....
        /*06a4*/ 	.word	0x00000720
        /*06a8*/ 	.word	0x000000ff
        /*06ac*/ 	.word	0x00032470
        /*06b0*/ 	.short	0x0100
        /*06b2*/ 	.byte	0x06
	.zero		1


	//   ....[12]....
        /*06b4*/ 	.word	0x00000730
        /*06b8*/ 	.word	0x000000ff
        /*06bc*/ 	.word	0x00032480
        /*06c0*/ 	.short	0x0100
        /*06c2*/ 	.byte	0x06
	.zero		1


	//   ....[13]....
        /*06c4*/ 	.word	0x00000740
        /*06c8*/ 	.word	0x000000ff
        /*06cc*/ 	.word	0x00032478
        /*06d0*/ 	.short	0x0100
        /*06d2*/ 	.byte	0x06
	.zero		1


	//   ....[14]....
        /*06d4*/ 	.word	0x00000750
        /*06d8*/ 	.word	0x000000ff
        /*06dc*/ 	.word	0x00032488
        /*06e0*/ 	.short	0x0100
        /*06e2*/ 	.byte	0x06
	.zero		1


	//   ....[15]....
        /*06e4*/ 	.word	0x00000880
        /*06e8*/ 	.word	0x000000ff
        /*06ec*/ 	.word	0x00032490
        /*06f0*/ 	.short	0x0100
        /*06f2*/ 	.byte	0x08
	.zero		1


	//   ....[16]....
        /*06f4*/ 	.word	0x00000890
        /*06f8*/ 	.word	0x000000ff
        /*06fc*/ 	.word	0x000324a0
        /*0700*/ 	.short	0x0100
        /*0702*/ 	.byte	0x08
	.zero		1


	//   ....[17]....
        /*0704*/ 	.word	0x000008a0
        /*0708*/ 	.word	0x000000ff
        /*070c*/ 	.word	0x00032498
        /*0710*/ 	.short	0x0100
        /*0712*/ 	.byte	0x08
	.zero		1


	//   ....[18]....
        /*0714*/ 	.word	0x000008b0
        /*0718*/ 	.word	0x000000ff
        /*071c*/ 	.word	0x000324a8
        /*0720*/ 	.short	0x0100
        /*0722*/ 	.byte	0x08
	.zero		1


	//   ....[19]....
        /*0724*/ 	.word	0x000009e0
        /*0728*/ 	.word	0x000000ff
        /*072c*/ 	.word	0x000324b0
        /*0730*/ 	.short	0x0100
        /*0732*/ 	.byte	0x08
	.zero		1


	//   ....[20]....
        /*0734*/ 	.word	0x000009f0
        /*0738*/ 	.word	0x000000ff
        /*073c*/ 	.word	0x000324c0
        /*0740*/ 	.short	0x0100
        /*0742*/ 	.byte	0x08
	.zero		1


	//   ....[21]....
        /*0744*/ 	.word	0x00000a00
        /*0748*/ 	.word	0x000000ff
        /*074c*/ 	.word	0x000324b8
        /*0750*/ 	.short	0x0100
        /*0752*/ 	.byte	0x08
	.zero		1


	//   ....[22]....
        /*0754*/ 	.word	0x00000a10
        /*0758*/ 	.word	0x000000ff
        /*075c*/ 	.word	0x000324c8
        /*0760*/ 	.short	0x0100
        /*0762*/ 	.byte	0x08
	.zero		1


	//   ....[23]....
        /*0764*/ 	.word	0x00002f20
        /*0768*/ 	.word	0x00000054
        /*076c*/ 	.word	0x00032490
        /*0770*/ 	.short	0x010a
        /*0772*/ 	.byte	0x3f
	.zero		1


	//   ....[24]....
        /*0774*/ 	.word	0x00004070
        /*0778*/ 	.word	0x00000054
        /*077c*/ 	.word	0x00032490
        /*0780*/ 	.short	0x010a
        /*0782*/ 	.byte	0x3f
	.zero		1


	//   ....[25]....
        /*0784*/ 	.word	0x00005030
        /*0788*/ 	.word	0x00000054
        /*078c*/ 	.word	0x00032490
        /*0790*/ 	.short	0x010a
        /*0792*/ 	.byte	0x3f
	.zero		1


	//   ....[26]....
        /*0794*/ 	.word	0x00005240
        /*0798*/ 	.word	0x00000004
        /*079c*/ 	.word	0x00000000
        /*07a0*/ 	.short	0x0101
        /*07a2*/ 	.byte	0x3f
	.zero		1


	//   ....[27]....
        /*07a4*/ 	.word	0x00005280
        /*07a8*/ 	.word	0x00000054
        /*07ac*/ 	.word	0x000324b0
        /*07b0*/ 	.short	0x010a
        /*07b2*/ 	.byte	0x3f
	.zero		1


	//   ....[28]....
        /*07b4*/ 	.word	0x000058d0
        /*07b8*/ 	.word	0x00000054
        /*07bc*/ 	.word	0x00000000
        /*07c0*/ 	.short	0x0101
        /*07c2*/ 	.byte	0x3f
	.zero		1


	//   ....[29]....
        /*07c4*/ 	.word	0x00006b60
        /*07c8*/ 	.word	0x00000091
        /*07cc*/ 	.word	0x00032400
        /*07d0*/ 	.short	0x010a
        /*07d2*/ 	.byte	0x3f
	.zero		1


	//   ....[30]....
        /*07d4*/ 	.word	0x00006bb0
        /*07d8*/ 	.word	0x00000091
        /*07dc*/ 	.word	0x00032400
        /*07e0*/ 	.short	0x010a
        /*07e2*/ 	.byte	0x3f
	.zero		1


	//   ....[31]....
        /*07e4*/ 	.word	0x00007780
        /*07e8*/ 	.word	0x00000091
        /*07ec*/ 	.word	0x00032400
        /*07f0*/ 	.short	0x010a
        /*07f2*/ 	.byte	0x3f
	.zero		1


	//   ....[32]....
        /*07f4*/ 	.word	0x00008b50
        /*07f8*/ 	.word	0x00000091
        /*07fc*/ 	.word	0x00032400
        /*0800*/ 	.short	0x010a
        /*0802*/ 	.byte	0x3f
	.zero		1


	//   ....[33]....
        /*0804*/ 	.word	0x0000a0f0
        /*0808*/ 	.word	0x00000005
        /*080c*/ 	.word	0x00000000
        /*0810*/ 	.short	0x010a
        /*0812*/ 	.byte	0x3f
	.zero		1


	//   ....[34]....
        /*0814*/ 	.word	0x0000a1f0
        /*0818*/ 	.word	0x00000002
        /*081c*/ 	.word	0x00000000
        /*0820*/ 	.short	0x010a
        /*0822*/ 	.byte	0x3f
	.zero		1


	//   ....[35]....
        /*0824*/ 	.word	0x0000a620
        /*0828*/ 	.word	0x00000005
        /*082c*/ 	.word	0x00000000
        /*0830*/ 	.short	0x010a
        /*0832*/ 	.byte	0x3f
	.zero		1


	//   ....[36]....
        /*0834*/ 	.word	0x0000a6d0
        /*0838*/ 	.word	0x00000004
        /*083c*/ 	.word	0x00000000
        /*0840*/ 	.short	0x010a
        /*0842*/ 	.byte	0x3f
	.zero		1


	//   ....[37]....
        /*0844*/ 	.word	0x0000b3e0
        /*0848*/ 	.word	0x00000004
        /*084c*/ 	.word	0x00000000
        /*0850*/ 	.short	0x0101
        /*0852*/ 	.byte	0x3f
	.zero		1


	//   ....[38]....
        /*0854*/ 	.word	0x000149c0
        /*0858*/ 	.word	0x00000002
        /*085c*/ 	.word	0x00000000
        /*0860*/ 	.short	0x0101
        /*0862*/ 	.byte	0x3f
	.zero		1


	//   ....[39]....
        /*0864*/ 	.word	0x00014e10
        /*0868*/ 	.word	0x00000007
        /*086c*/ 	.word	0x00000000
        /*0870*/ 	.short	0x010a
        /*0872*/ 	.byte	0x3f
	.zero		1


	//   ....[40]....
        /*0874*/ 	.word	0x00014f10
        /*0878*/ 	.word	0x00000000
        /*087c*/ 	.word	0x00000000
        /*0880*/ 	.short	0x010a
        /*0882*/ 	.byte	0x3f
	.zero		1


	//   ....[41]....
        /*0884*/ 	.word	0x00015340
        /*0888*/ 	.word	0x00000007
        /*088c*/ 	.word	0x00000000
        /*0890*/ 	.short	0x010a
        /*0892*/ 	.byte	0x3f
	.zero		1


	//   ....[42]....
        /*0894*/ 	.word	0x000153f0
        /*0898*/ 	.word	0x00000006
        /*089c*/ 	.word	0x00000000
        /*08a0*/ 	.short	0x010a
        /*08a2*/ 	.byte	0x3f
	.zero		1


	//   ....[43]....
        /*08a4*/ 	.word	0x00016100
        /*08a8*/ 	.word	0x00000006
        /*08ac*/ 	.word	0x00000000
        /*08b0*/ 	.short	0x0101
        /*08b2*/ 	.byte	0x3f
	.zero		1


	//   ....[44]....
        /*08b4*/ 	.word	0x0001e3d0
        /*08b8*/ 	.word	0x00000000
        /*08bc*/ 	.word	0x00000000
        /*08c0*/ 	.short	0x0101
        /*08c2*/ 	.byte	0x3f
	.zero		1


	//   ....[45]....
        /*08c4*/ 	.word	0x0001e5e0
        /*08c8*/ 	.word	0x00000005
        /*08cc*/ 	.word	0x00000000
        /*08d0*/ 	.short	0x010a
        /*08d2*/ 	.byte	0x3f
	.zero		1


	//   ....[46]....
        /*08d4*/ 	.word	0x0001e6e0
        /*08d8*/ 	.word	0x00000006
        /*08dc*/ 	.word	0x00000000
        /*08e0*/ 	.short	0x010a
        /*08e2*/ 	.byte	0x3f
	.zero		1


	//   ....[47]....
        /*08e4*/ 	.word	0x0001eb10
        /*08e8*/ 	.word	0x00000005
        /*08ec*/ 	.word	0x00000000
        /*08f0*/ 	.short	0x010a
        /*08f2*/ 	.byte	0x3f
	.zero		1


	//   ....[48]....
        /*08f4*/ 	.word	0x0001ebc0
        /*08f8*/ 	.word	0x00000006
        /*08fc*/ 	.word	0x00000000
        /*0900*/ 	.short	0x010a
        /*0902*/ 	.byte	0x3f
	.zero		1


	//   ....[49]....
        /*0904*/ 	.word	0x0001f8c0
        /*0908*/ 	.word	0x00000005
        /*090c*/ 	.word	0x00000000
        /*0910*/ 	.short	0x0101
        /*0912*/ 	.byte	0x3f
	.zero		1


	//   ....[50]....
        /*0914*/ 	.word	0x00029020
        /*0918*/ 	.word	0x00000004
        /*091c*/ 	.word	0x00000000
        /*0920*/ 	.short	0x0101
        /*0922*/ 	.byte	0x3f
	.zero		1


	//   ....[51]....
        /*0924*/ 	.word	0x0002bcc0
        /*0928*/ 	.word	0x00000000
        /*092c*/ 	.word	0x00000000
        /*0930*/ 	.short	0x0101
        /*0932*/ 	.byte	0x3f
	.zero		1


	//   ....[52]....
        /*0934*/ 	.word	0x0002e6e0
        /*0938*/ 	.word	0x00000007
        /*093c*/ 	.word	0x00032420
        /*0940*/ 	.short	0x010a
        /*0942*/ 	.byte	0x3f
	.zero		1


	//   ....[53]....
        /*0944*/ 	.word	0x0002e760
        /*0948*/ 	.word	0x00000008
        /*094c*/ 	.word	0x000324a0
        /*0950*/ 	.short	0x010a
        /*0952*/ 	.byte	0x3f
	.zero		1


	//   ....[54]....
        /*0954*/ 	.word	0x0002e940
        /*0958*/ 	.word	0x00000008
        /*095c*/ 	.word	0x000324c0
        /*0960*/ 	.short	0x010a
        /*0962*/ 	.byte	0x3f
	.zero		1


	//   ....[55]....
        /*0964*/ 	.word	0x0002ed50
        /*0968*/ 	.word	0x00000009
        /*096c*/ 	.word	0x000324a0
        /*0970*/ 	.short	0x010a
        /*0972*/ 	.byte	0x3f
	.zero		1


	//   ....[56]....
        /*0974*/ 	.word	0x0002ef10
        /*0978*/ 	.word	0x00000009
        /*097c*/ 	.word	0x000324c0
        /*0980*/ 	.short	0x010a
        /*0982*/ 	.byte	0x3f
	.zero		1


	//   ....[57]....
        /*0984*/ 	.word	0x0002fff0
        /*0988*/ 	.word	0x00000005
        /*098c*/ 	.word	0x00032440
        /*0990*/ 	.short	0x010a
        /*0992*/ 	.byte	0x3f
	.zero		1


	//   ....[58]....
        /*0994*/ 	.word	0x00030600
        /*0998*/ 	.word	0x00000005
        /*099c*/ 	.word	0x00032420
        /*09a0*/ 	.short	0x010a
        /*09a2*/ 	.byte	0x3f
	.zero		1


	//   ....[59]....
        /*09a4*/ 	.word	0x000306d0
        /*09a8*/ 	.word	0x00000002
        /*09ac*/ 	.word	0x00032460
        /*09b0*/ 	.short	0x010a
        /*09b2*/ 	.byte	0x3f
	.zero		1


	//   ....[60]....
        /*09b4*/ 	.word	0x00030d20
        /*09b8*/ 	.word	0x00000002
        /*09bc*/ 	.word	0x00032440
        /*09c0*/ 	.short	0x010a
        /*09c2*/ 	.byte	0x3f
	.zero		1


	//   ....[61]....
        /*09c4*/ 	.word	0x00030f30
        /*09c8*/ 	.word	0x00000002
        /*09cc*/ 	.word	0x00032460
        /*09d0*/ 	.short	0x010a
        /*09d2*/ 	.byte	0x3f
	.zero		1


	//   ....[62]....
        /*09d4*/ 	.word	0x000314b0
        /*09d8*/ 	.word	0x00000002
        /*09dc*/ 	.word	0x00032440
        /*09e0*/ 	.short	0x010a
        /*09e2*/ 	.byte	0x3f
	.zero		1


	//   ....[63]....
        /*09e4*/ 	.word	0x000316b0
        /*09e8*/ 	.word	0x00000002
        /*09ec*/ 	.word	0x00032460
        /*09f0*/ 	.short	0x010a
        /*09f2*/ 	.byte	0x3f
	.zero		1


	//   ....[64]....
        /*09f4*/ 	.word	0x00031ba0
        /*09f8*/ 	.word	0x00000002
        /*09fc*/ 	.word	0x00032440
        /*0a00*/ 	.short	0x010a
        /*0a02*/ 	.byte	0x3f
	.zero		1


	//   ....[65]....
        /*0a04*/ 	.word	0x00031db0
        /*0a08*/ 	.word	0x00000002
        /*0a0c*/ 	.word	0x00032460
        /*0a10*/ 	.short	0x010a
        /*0a12*/ 	.byte	0x3f
	.zero		1


	//   ....[66]....
        /*0a14*/ 	.word	0x00032f30
        /*0a18*/ 	.word	0x00000000
        /*0a1c*/ 	.word	0x00032420
        /*0a20*/ 	.short	0x010a
        /*0a22*/ 	.byte	0x3f
	.zero		1


	//   ....[67]....
        /*0a24*/ 	.word	0x000330d0
        /*0a28*/ 	.word	0x00000006
        /*0a2c*/ 	.word	0x00000000
        /*0a30*/ 	.short	0x010a
        /*0a32*/ 	.byte	0x3f
	.zero		1


	//   ....[68]....
        /*0a34*/ 	.word	0x00033140
        /*0a38*/ 	.word	0x00000007
        /*0a3c*/ 	.word	0x00000000
        /*0a40*/ 	.short	0x010a
        /*0a42*/ 	.byte	0x3f
	.zero		1


	//   ....[69]....
        /*0a44*/ 	.word	0x000331b0
        /*0a48*/ 	.word	0x00000004
        /*0a4c*/ 	.word	0x00000000
        /*0a50*/ 	.short	0x010a
        /*0a52*/ 	.byte	0x3f
	.zero		1


	//   ....[70]....
        /*0a54*/ 	.word	0x000331e0
        /*0a58*/ 	.word	0x00000003
        /*0a5c*/ 	.word	0x00000000
        /*0a60*/ 	.short	0x010a
        /*0a62*/ 	.byte	0x3f
	.zero		1


	//   ....[71]....
        /*0a64*/ 	.word	0x00033240
        /*0a68*/ 	.word	0x00000054
        /*0a6c*/ 	.word	0x00032490
        /*0a70*/ 	.short	0x010a
        /*0a72*/ 	.byte	0x3f
	.zero		1


	//   ....[72]....
        /*0a74*/ 	.word	0x00033290
        /*0a78*/ 	.word	0x00000054
        /*0a7c*/ 	.word	0x00032490
        /*0a80*/ 	.short	0x010a
        /*0a82*/ 	.byte	0x3f
	.zero		1


	//   ....[73]....
        /*0a84*/ 	.word	0x000332e0
        /*0a88*/ 	.word	0x00000054
        /*0a8c*/ 	.word	0x00032490
        /*0a90*/ 	.short	0x010a
        /*0a92*/ 	.byte	0x3f
	.zero		1


	//   ....[74]....
        /*0a94*/ 	.word	0x00033330
        /*0a98*/ 	.word	0x00000054
        /*0a9c*/ 	.word	0x000324b0
        /*0aa0*/ 	.short	0x010a
        /*0aa2*/ 	.byte	0x3f
	.zero		1


	//   ....[75]....
        /*0aa4*/ 	.word	0x00033920
        /*0aa8*/ 	.word	0x00000091
        /*0aac*/ 	.word	0x00032400
        /*0ab0*/ 	.short	0x010a
        /*0ab2*/ 	.byte	0x3f
	.zero		1


	//   ....[76]....
        /*0ab4*/ 	.word	0x00033e70
        /*0ab8*/ 	.word	0x00000091
        /*0abc*/ 	.word	0x00032400
        /*0ac0*/ 	.short	0x010a
        /*0ac2*/ 	.byte	0x3f
	.zero		1


	//   ....[77]....
        /*0ac4*/ 	.word	0x00033ec0
        /*0ac8*/ 	.word	0x00000002
        /*0acc*/ 	.word	0x00000000
        /*0ad0*/ 	.short	0x010a
        /*0ad2*/ 	.byte	0x3f
	.zero		1


	//   ....[78]....
        /*0ad4*/ 	.word	0x00033f10
        /*0ad8*/ 	.word	0x00000004
        /*0adc*/ 	.word	0x00000000
        /*0ae0*/ 	.short	0x010a
        /*0ae2*/ 	.byte	0x3f
	.zero		1


	//   ....[79]....
        /*0ae4*/ 	.word	0x00033f60
        /*0ae8*/ 	.word	0x00000000
        /*0aec*/ 	.word	0x00000000
        /*0af0*/ 	.short	0x010a
        /*0af2*/ 	.byte	0x3f
	.zero		1


	//   ....[80]....
        /*0af4*/ 	.word	0x00033fb0
        /*0af8*/ 	.word	0x00000006
        /*0afc*/ 	.word	0x00000000
        /*0b00*/ 	.short	0x010a
        /*0b02*/ 	.byte	0x3f
	.zero		1


	//   ....[81]....
        /*0b04*/ 	.word	0x00034000
        /*0b08*/ 	.word	0x00000006
        /*0b0c*/ 	.word	0x00000000
        /*0b10*/ 	.short	0x010a
        /*0b12*/ 	.byte	0x3f
	.zero		1


	//   ....[82]....
        /*0b14*/ 	.word	0x00034050
        /*0b18*/ 	.word	0x00000006
        /*0b1c*/ 	.word	0x00000000
        /*0b20*/ 	.short	0x010a
        /*0b22*/ 	.byte	0x3f
	.zero		1


	//   ....[83]....
        /*0b24*/ 	.word	0x000341f0
        /*0b28*/ 	.word	0x00000007
        /*0b2c*/ 	.word	0x00032420
        /*0b30*/ 	.short	0x010a
        /*0b32*/ 	.byte	0x3f
	.zero		1


	//   ....[84]....
        /*0b34*/ 	.word	0x00034240
        /*0b38*/ 	.word	0x00000008
        /*0b3c*/ 	.word	0x000324a0
        /*0b40*/ 	.short	0x010a
        /*0b42*/ 	.byte	0x3f
	.zero		1


	//   ....[85]....
        /*0b44*/ 	.word	0x00034290
        /*0b48*/ 	.word	0x00000008
        /*0b4c*/ 	.word	0x000324c0
        /*0b50*/ 	.short	0x010a
        /*0b52*/ 	.byte	0x3f
	.zero		1


	//   ....[86]....
        /*0b54*/ 	.word	0x000342e0
        /*0b58*/ 	.word	0x00000009
        /*0b5c*/ 	.word	0x000324a0
        /*0b60*/ 	.short	0x010a
        /*0b62*/ 	.byte	0x3f
	.zero		1


	//   ....[87]....
        /*0b64*/ 	.word	0x00034330
        /*0b68*/ 	.word	0x00000009
        /*0b6c*/ 	.word	0x000324c0
        /*0b70*/ 	.short	0x010a
        /*0b72*/ 	.byte	0x3f
	.zero		1


	//   ....[88]....
        /*0b74*/ 	.word	0x000344d0
        /*0b78*/ 	.word	0x00000005
        /*0b7c*/ 	.word	0x00032440
        /*0b80*/ 	.short	0x010a
        /*0b82*/ 	.byte	0x3f
	.zero		1


	//   ....[89]....
        /*0b84*/ 	.word	0x00034550
        /*0b88*/ 	.word	0x00000005
        /*0b8c*/ 	.word	0x00032420
        /*0b90*/ 	.short	0x010a
        /*0b92*/ 	.byte	0x3f
	.zero		1


	//   ....[90]....
        /*0b94*/ 	.word	0x000345a0
        /*0b98*/ 	.word	0x00000002
        /*0b9c*/ 	.word	0x00032460
        /*0ba0*/ 	.short	0x010a
        /*0ba2*/ 	.byte	0x3f
	.zero		1


	//   ....[91]....
        /*0ba4*/ 	.word	0x000345f0
        /*0ba8*/ 	.word	0x00000002
        /*0bac*/ 	.word	0x00032440
        /*0bb0*/ 	.short	0x010a
        /*0bb2*/ 	.byte	0x3f
	.zero		1


	//   ....[92]....
        /*0bb4*/ 	.word	0x00034640
        /*0bb8*/ 	.word	0x00000002
        /*0bbc*/ 	.word	0x00032460
        /*0bc0*/ 	.short	0x010a
        /*0bc2*/ 	.byte	0x3f
	.zero		1


	//   ....[93]....
        /*0bc4*/ 	.word	0x00034690
        /*0bc8*/ 	.word	0x00000002
        /*0bcc*/ 	.word	0x00032440
        /*0bd0*/ 	.short	0x010a
        /*0bd2*/ 	.byte	0x3f
	.zero		1


	//   ....[94]....
        /*0bd4*/ 	.word	0x000346e0
        /*0bd8*/ 	.word	0x00000002
        /*0bdc*/ 	.word	0x00032460
        /*0be0*/ 	.short	0x010a
        /*0be2*/ 	.byte	0x3f
	.zero		1


	//   ....[95]....
        /*0be4*/ 	.word	0x00034730
        /*0be8*/ 	.word	0x00000002
        /*0bec*/ 	.word	0x00032440
        /*0bf0*/ 	.short	0x010a
        /*0bf2*/ 	.byte	0x3f
	.zero		1


	//   ....[96]....
        /*0bf4*/ 	.word	0x00034780
        /*0bf8*/ 	.word	0x00000002
        /*0bfc*/ 	.word	0x00032460
        /*0c00*/ 	.short	0x010a
        /*0c02*/ 	.byte	0x3f
	.zero		1


	//   ....[97]....
        /*0c04*/ 	.word	0x00035140
        /*0c08*/ 	.word	0x00000000
        /*0c0c*/ 	.word	0x00032420
        /*0c10*/ 	.short	0x010a
        /*0c12*/ 	.byte	0x3f
	.zero		1


	//   ....[98]....
        /*0c14*/ 	.word	0x000352e0
        /*0c18*/ 	.word	0x00000006
        /*0c1c*/ 	.word	0x00000000
        /*0c20*/ 	.short	0x010a
        /*0c22*/ 	.byte	0x3f
	.zero		1


	//   ....[99]....
        /*0c24*/ 	.word	0x00035330
        /*0c28*/ 	.word	0x00000007
        /*0c2c*/ 	.word	0x00000000
        /*0c30*/ 	.short	0x010a
        /*0c32*/ 	.byte	0x3f
	.zero		1


	//   ....[100]....
        /*0c34*/ 	.word	0x00035380
        /*0c38*/ 	.word	0x00000004
        /*0c3c*/ 	.word	0x00000000
        /*0c40*/ 	.short	0x010a
        /*0c42*/ 	.byte	0x3f
	.zero		1


	//   ....[101]....
        /*0c44*/ 	.word	0x00035500
        /*0c48*/ 	.word	0x00000003
        /*0c4c*/ 	.word	0x00000000
        /*0c50*/ 	.short	0x010a
        /*0c52*/ 	.byte	0x3f
	.zero		1


	//   ....[102]....
        /*0c54*/ 	.word	0x00035600
        /*0c58*/ 	.word	0x00000008
        /*0c5c*/ 	.word	0x00000000
        /*0c60*/ 	.short	0x010a
        /*0c62*/ 	.byte	0x3f
	.zero		1


	//   ....[103]....
        /*0c64*/ 	.word	0x00035a20
        /*0c68*/ 	.word	0x00000004
        /*0c6c*/ 	.word	0x00032410
        /*0c70*/ 	.short	0x010a
        /*0c72*/ 	.byte	0x3f
	.zero		1


	//   ....[104]....
        /*0c74*/ 	.word	0x00035b40
        /*0c78*/ 	.word	0x00000003
        /*0c7c*/ 	.word	0x00000000
        /*0c80*/ 	.short	0x010a
        /*0c82*/ 	.byte	0x3f
	.zero		1


	//   ....[105]....
        /*0c84*/ 	.word	0x00035c40
        /*0c88*/ 	.word	0x00000008
        /*0c8c*/ 	.word	0x00000000
        /*0c90*/ 	.short	0x010a
        /*0c92*/ 	.byte	0x3f
	.zero		1


	//   ....[106]....
        /*0c94*/ 	.word	0x000369f0
        /*0c98*/ 	.word	0x0000000a
        /*0c9c*/ 	.word	0x00000000
        /*0ca0*/ 	.short	0x0101
        /*0ca2*/ 	.byte	0x3f
	.zero		1


	//   ....[107]....
        /*0ca4*/ 	.word	0x00040840
        /*0ca8*/ 	.word	0x00000000
        /*0cac*/ 	.word	0x00000000
        /*0cb0*/ 	.short	0x0101
        /*0cb2*/ 	.byte	0x3f
	.zero		1


	//   ....[108]....
        /*0cb4*/ 	.word	0x00040880
        /*0cb8*/ 	.word	0x00000008
        /*0cbc*/ 	.word	0x00000000
        /*0cc0*/ 	.short	0x010a
        /*0cc2*/ 	.byte	0x3f
	.zero		1


	//   ....[109]....
        /*0cc4*/ 	.word	0x000408d0
        /*0cc8*/ 	.word	0x00000004
        /*0ccc*/ 	.word	0x00032410
        /*0cd0*/ 	.short	0x010a
        /*0cd2*/ 	.byte	0x3f
	.zero		1


	//   ....[110]....
        /*0cd4*/ 	.word	0x00040920
        /*0cd8*/ 	.word	0x00000008
        /*0cdc*/ 	.word	0x00000000
        /*0ce0*/ 	.short	0x010a
        /*0ce2*/ 	.byte	0x3f
	.zero		1


	//----- nvinfo : EIATTR_NUM_MBARRIERS
	.align		4
.L_1471:
        /*0ce4*/ 	.byte	0x03, 0x38
        /*0ce6*/ 	.short	0x0017


	//----- nvinfo : EIATTR_EXIT_INSTR_OFFSETS
	.align		4
        /*0ce8*/ 	.byte	0x04, 0x1c
        /*0cea*/ 	.short	(.L_1473 - .L_1472)


	//   ....[0]....
.L_1472:
        /*0cec*/ 	.word	0x00033230


	//----- nvinfo : EIATTR_MAX_THREADS
	.align		4
.L_1473:
        /*0cf0*/ 	.byte	0x04, 0x05
        /*0cf2*/ 	.short	(.L_1475 - .L_1474)
.L_1474:
        /*0cf4*/ 	.word	0x00000180
        /*0cf8*/ 	.word	0x00000001
        /*0cfc*/ 	.word	0x00000001


	//----- nvinfo : EIATTR_CRS_STACK_SIZE
	.align		4
.L_1475:
        /*0d00*/ 	.byte	0x04, 0x1e
        /*0d02*/ 	.short	(.L_1477 - .L_1476)
.L_1476:
        /*0d04*/ 	.word	0x00000000


	//----- nvinfo : EIATTR_CBANK_PARAM_SIZE
	.align		4
.L_1477:
        /*0d08*/ 	.byte	0x03, 0x19
        /*0d0a*/ 	.short	0x0b70


	//----- nvinfo : EIATTR_PARAM_CBANK
	.align		4
        /*0d0c*/ 	.byte	0x04, 0x0a
        /*0d0e*/ 	.short	(.L_1479 - .L_1478)
	.align		4
.L_1478:
        /*0d10*/ 	.word	index@(.nv.constant0._ZN7cutlass13device_kernelIN5flash11enable_sm90INS1_16FlashAttnFwdSm90INS1_25CollectiveMainloopFwdSm90ILi2EN4cute5tupleIJNS5_1CILi1EEES8_S8_EEENS6_IJNS7_ILi128EEENS7_ILi96EEENS7_ILi64EEEEEELi256ENS_6half_tEfNS_4arch4Sm90ELb0ELb1ELb0ELb1ELb0ELb1ELb1ELb1ELb0ELb0ELb0ELb0EEENS1_21CollectiveEpilogueFwdINS6_IJSA_NS7_ILi256EEESB_EEES9_SE_SG_Li256ELb1ELb0ELb0ELb0EEENS1_36VarlenDynamicPersistentTileSchedulerILi128ELi96ELi256ELi32ELb0ELb0ELb1ELb1ELb0ELb1EEEEEEEEEvNT_6ParamsE)
        /*0d14*/ 	.short	0x0210
        /*0d16*/ 	.short	0x0b70


	//----- nvinfo : EIATTR_SW_WAR
	.align		4
.L_1479:
        /*0d18*/ 	.byte	0x04, 0x36
        /*0d1a*/ 	.short	(.L_1481 - .L_1480)
.L_1480:
        /*0d1c*/ 	.word	0x00000008
.L_1481:


//--------------------- .nv.info._ZN7cutlass13device_kernelIN5flash11enable_sm90INS1_16FlashAttnFwdSm90INS1_25CollectiveMainloopFwdSm90ILi2EN4cute5tupleIJNS5_1CILi1EEES8_S8_EEENS6_IJNS7_ILi128EEENS7_ILi96EEENS7_ILi64EEEEEELi256ENS_6half_tEfNS_4arch4Sm90ELb1ELb0ELb0ELb0ELb0ELb0ELb0ELb1ELb0ELb0ELb0ELb0EEENS1_21CollectiveEpilogueFwdINS6_IJSA_NS7_ILi256EEESB_EEES9_SE_SG_Li256ELb0ELb0ELb0ELb0EEENS1_30DynamicPersistentTileSchedulerILi256ELi32ELb0ELb0ELb1EEEEEEEEEvNT_6ParamsE --------------------------
	.section	.nv.info._ZN7cutlass13device_kernelIN5flash11enable_sm90INS1_16FlashAttnFwdSm90INS1_25CollectiveMainloopFwdSm90ILi2EN4cute5tupleIJNS5_1CILi1EEES8_S8_EEENS6_IJNS7_ILi128EEENS7_ILi96EEENS7_ILi64EEEEEELi256ENS_6half_tEfNS_4arch4Sm90ELb1ELb0ELb0ELb0ELb0ELb0ELb0ELb1ELb0ELb0ELb0ELb0EEENS1_21CollectiveEpilogueFwdINS6_IJSA_NS7_ILi256EEESB_EEES9_SE_SG_Li256ELb0ELb0ELb0ELb0EEENS1_30DynamicPersistentTileSchedulerILi256ELi32ELb0ELb0ELb1EEEEEEEEEvNT_6ParamsE,"",@"SHT_CUDA_INFO"
	.sectionflags	@""
	.align	4


	//----- nvinfo : EIATTR_CUDA_API_VERSION
	.align		4
        /*0000*/ 	.byte	0x04, 0x37
        /*0002*/ 	.short	(.L_1483 - .L_1482)
.L_1482:
        /*0004*/ 	.word	0x00000082


	//----- nvinfo : EIATTR_KPARAM_INFO
	.align		4
.L_1483:
        /*0008*/ 	.byte	0x04, 0x17
        /*000a*/ 	.short	(.L_1485 - .L_1484)
.L_1484:
        /*000c*/ 	.word	0x00000000
        /*0010*/ 	.short	0x0000
        /*0012*/ 	.short	0x0070
        /*0014*/ 	.byte	0x00, 0xf0, 0x01, 0x2e


	//----- nvinfo : EIATTR_SPARSE_MMA_MASK
	.align		4
.L_1485:
        /*0018*/ 	.byte	0x03, 0x50
        /*001a*/ 	.short	0x0000


	//----- nvinfo : EIATTR_MAXREG_COUNT
	.align		4
        /*001c*/ 	.byte	0x03, 0x1b
        /*001e*/ 	.short	0x00a8


	//----- nvinfo : EIATTR_NUM_BARRIERS
	.align		4
        /*0020*/ 	.byte	0x02, 0x4c
        /*0022*/ 	.byte	0x10
	.zero		1


	//----- nvinfo : EIATTR_EXTERNS
	.align		4
        /*0024*/ 	.byte	0x04, 0x0f
        /*0026*/ 	.short	(.L_1487 - .L_1486)


	//   ....[0]....
	.align		4
.L_1486:
        /*0028*/ 	.word	index@(__assertfail)


	//----- nvinfo : EIATTR_MERCURY_ISA_VERSION
	.align		4
.L_1487:
        /*002c*/ 	.byte	0x03, 0x5f
        /*002e*/ 	.short	0x0101


	//----- nvinfo : EIATTR_INT_WARP_WIDE_INSTR_OFFSETS
	.align		4
        /*0030*/ 	.byte	0x04, 0x31
        /*0032*/ 	.short	(.L_1489 - .L_1488)


	//   ....[0]....
.L_1488:
        /*0034*/ 	.word	0x00000180


	//   ....[1]....
        /*0038*/ 	.word	0x000001b0


	//   ....[2]....
        /*003c*/ 	.word	0x000001c0


	//   ....[3]....
        /*0040*/ 	.word	0x00009f40


	//   ....[4]....
        /*0044*/ 	.word	0x00009fd0


	//   ....[5]....
        /*0048*/ 	.word	0x0000a4c0


	//   ....[6]....
        /*004c*/ 	.word	0x0000c0b0


	//   ....[7]....
        /*0050*/ 	.word	0x0000c140


	//----- nvinfo : EIATTR_COOP_GROUP_MASK_REGIDS
	.align		4
.L_1489:
        /*0054*/ 	.byte	0x04, 0x29
        /*0056*/ 	.short	(.L_1491 - .L_1490)


	//   ....[0]....
.L_1490:
        /*0058*/ 	.word	0xffffffff


	//   ....[1]....
        /*005c*/ 	.word	0xffffffff


	//   ....[2]....
        /*0060*/ 	.word	0xffffffff


	//   ....[3]....
        /*0064*/ 	.word	0xffffffff


	//   ....[4]....
        /*0068*/ 	.word	0xffffffff


	//   ....[5]....
        /*006c*/ 	.word	0xffffffff


	//   ....[6]....
        /*0070*/ 	.word	0xffffffff


	//   ....[7]....
        /*0074*/ 	.word	0xffffffff


	//   ....[8]....
        /*0078*/ 	.word	0xffffffff


	//   ....[9]....
        /*007c*/ 	.word	0xffffffff


	//   ....[10]....
        /*0080*/ 	.word	0xffffffff


	//   ....[11]....
        /*0084*/ 	.word	0xffffffff


	//   ....[12]....
        /*0088*/ 	.word	0xffffffff


	//   ....[13]....
        /*008c*/ 	.word	0xffffffff


	//   ....[14]....
        /*0090*/ 	.word	0xffffffff


	//   ....[15]....
        /*0094*/ 	.word	0xffffffff


	//   ....[16]....
        /*0098*/ 	.word	0xffffffff


	//   ....[17]....
        /*009c*/ 	.word	0xffffffff


	//   ....[18]....
        /*00a0*/ 	.word	0xffffffff


	//   ....[19]....
        /*00a4*/ 	.word	0xffffffff


	//   ....[20]....
        /*00a8*/ 	.word	0xffffffff


	//   ....[21]....
        /*00ac*/ 	.word	0xffffffff


	//   ....[22]....
        /*00b0*/ 	.word	0xffffffff


	//   ....[23]....
        /*00b4*/ 	.word	0xffffffff


	//   ....[24]....
        /*00b8*/ 	.word	0xffffffff


	//   ....[25]....
        /*00bc*/ 	.word	0xffffffff


	//   ....[26]....
        /*00c0*/ 	.word	0xffffffff


	//   ....[27]....
        /*00c4*/ 	.word	0xffffffff


	//   ....[28]....
        /*00c8*/ 	.word	0x0500000f


	//   ....[29]....
        /*00cc*/ 	.word	0x0500000f


	//----- nvinfo : EIATTR_COOP_GROUP_INSTR_OFFSETS
	.align		4
.L_1491:
        /*00d0*/ 	.byte	0x04, 0x28
        /*00d2*/ 	.short	(.L_1493 - .L_1492)


	//   ....[0]....
.L_1492:
        /*00d4*/ 	.word	0x00000060


	//   ....[1]....
        /*00d8*/ 	.word	0x00000190


	//   ....[2]....
        /*00dc*/ 	.word	0x000001e0


	//   ....[3]....
        /*00e0*/ 	.word	0x000003d0


	//   ....[4]....
        /*00e4*/ 	.word	0x00000530


	//   ....[5]....
        /*00e8*/ 	.word	0x00000650


	//   ....[6]....
        /*00ec*/ 	.word	0x000007b0


	//   ....[7]....
        /*00f0*/ 	.word	0x00001610


	//   ....[8]....
        /*00f4*/ 	.word	0x000020d0


	//   ....[9]....
        /*00f8*/ 	.word	0x000021b0


	//   ....[10]....
        /*00fc*/ 	.word	0x000027e0


	//   ....[11]....
        /*0100*/ 	.word	0x00002880


	//   ....[12]....
        /*0104*/ 	.word	0x00003c80


	//   ....[13]....
        /*0108*/ 	.word	0x00003d40


	//   ....[14]....
        /*010c*/ 	.word	0x00004390


	//   ....[15]....
        /*0110*/ 	.word	0x00004400


	//   ....[16]....
        /*0114*/ 	.word	0x00005cb0


	//   ....[17]....
        /*0118*/ 	.word	0x00005ce0


	//   ....[18]....
        /*011c*/ 	.word	0x000060a0


	//   ....[19]....
        /*0120*/ 	.word	0x00006270


	//   ....[20]....
        /*0124*/ 	.word	0x00007560


	//   ....[21]....
        /*0128*/ 	.word	0x000075a0


	//   ....[22]....
        /*012c*/ 	.word	0x00007670


	//   ....[23]....
        /*0130*/ 	.word	0x00007690


	//   ....[24]....
        /*0134*/ 	.word	0x00008680


	//   ....[25]....
        /*0138*/ 	.word	0x000099c0


	//   ....[26]....
        /*013c*/ 	.word	0x0000c1c0


	//   ....[27]....
        /*0140*/ 	.word	0x0000c370


	//   ....[28]....
        /*0144*/ 	.word	0x0000c8c0


	//   ....[29]....
        /*0148*/ 	.word	0x0000cca0


	//----- nvinfo : EIATTR_REG_RECONFIG
	.align		4
.L_1493:
        /*014c*/ 	.byte	0x01, 0x54
	.zero		2


	//----- nvinfo : EIATTR_SYSCALL_OFFSETS
	.align		4
        /*0150*/ 	.byte	0x04, 0x46
        /*0152*/ 	.short	(.L_1495 - .L_1494)


	//   ....[0]....
.L_1494:
        /*0154*/ 	.word	0x000017c0


	//   ....[1]....
        /*0158*/ 	.word	0x0000a160


	//   ....[2]....
        /*015c*/ 	.word	0x0000a2a0


	//   ....[3]....
        /*0160*/ 	.word	0x0000a3a0


	//----- nvinfo : EIATTR_MBARRIER_INSTR_OFFSETS
	.align		4
.L_1495:
        /*0164*/ 	.byte	0x04, 0x39
        /*0166*/ 	.short	(.L_1497 - .L_1496)


	//   ....[0]....
.L_1496:
        /*0168*/ 	.word	0x00000280
        /*016c*/ 	.word	0x000000ff
        /*0170*/ 	.word	0x00022800
        /*0174*/ 	.short	0x0100
        /*0176*/ 	.byte	0x06
	.zero		1


	//   ....[1]....
        /*0178*/ 	.word	0x00000290
        /*017c*/ 	.word	0x000000ff
        /*0180*/ 	.word	0x00022820
        /*0184*/ 	.short	0x0100
        /*0186*/ 	.byte	0x06
	.zero		1


	//   ....[2]....
        /*0188*/ 	.word	0x00000380
        /*018c*/ 	.word	0x000000ff
        /*0190*/ 	.word	0x00022830
        /*0194*/ 	.short	0x0100
        /*0196*/ 	.byte	0x08
	.zero		1


	//   ....[3]....
        /*0198*/ 	.word	0x00000390
        /*019c*/ 	.word	0x000000ff
        /*01a0*/ 	.word	0x00022840
        /*01a4*/ 	.short	0x0100
        /*01a6*/ 	.byte	0x08
	.zero		1


	//   ....[4]....
        /*01a8*/ 	.word	0x000003a0
        /*01ac*/ 	.word	0x000000ff
        /*01b0*/ 	.word	0x00022838
        /*01b4*/ 	.short	0x0100
        /*01b6*/ 	.byte	0x08
	.zero		1


	//   ....[5]....
        /*01b8*/ 	.word	0x000003b0
        /*01bc*/ 	.word	0x000000ff
        /*01c0*/ 	.word	0x00022848
        /*01c4*/ 	.short	0x0100
        /*01c6*/ 	.byte	0x08
	.zero		1


	//   ....[6]....
        /*01c8*/ 	.word	0x000004e0
        /*01cc*/ 	.word	0x000000ff
        /*01d0*/ 	.word	0x00022850
        /*01d4*/ 	.short	0x0100
        /*01d6*/ 	.byte	0x08
	.zero		1


	//   ....[7]....
        /*01d8*/ 	.word	0x000004f0
        /*01dc*/ 	.word	0x000000ff
        /*01e0*/ 	.word	0x00022860
        /*01e4*/ 	.short	0x0100
        /*01e6*/ 	.byte	0x08
	.zero		1


	//   ....[8]....
        /*01e8*/ 	.word	0x00000500
        /*01ec*/ 	.word	0x000000ff
        /*01f0*/ 	.word	0x00022858
        /*01f4*/ 	.short	0x0100
        /*01f6*/ 	.byte	0x08
	.zero		1


	//   ....[9]....
        /*01f8*/ 	.word	0x00000510
        /*01fc*/ 	.word	0x000000ff
        /*0200*/ 	.word	0x00022868
        /*0204*/ 	.short	0x0100
        /*0206*/ 	.byte	0x08
	.zero		1


	//   ....[10]....
        /*0208*/ 	.word	0x00000600
        /*020c*/ 	.word	0x000000ff
        /*0210*/ 	.word	0x00022870
        /*0214*/ 	.short	0x0100
        /*0216*/ 	.byte	0x06
	.zero		1


	//   ....[11]....
        /*0218*/ 	.word	0x00000610
        /*021c*/ 	.word	0x000000ff
        /*0220*/ 	.word	0x00022880
        /*0224*/ 	.short	0x0100
        /*0226*/ 	.byte	0x06
	.zero		1


	//   ....[12]....
        /*0228*/ 	.word	0x00000620
        /*022c*/ 	.word	0x000000ff
        /*0230*/ 	.word	0x00022878
        /*0234*/ 	.short	0x0100
        /*0236*/ 	.byte	0x06
	.zero		1


	//   ....[13]....
        /*0238*/ 	.word	0x00000630
        /*023c*/ 	.word	0x000000ff
        /*0240*/ 	.word	0x00022888
        /*0244*/ 	.short	0x0100
        /*0246*/ 	.byte	0x06
	.zero		1


	//   ....[14]....
        /*0248*/ 	.word	0x00000760
        /*024c*/ 	.word	0x000000ff
        /*0250*/ 	.word	0x00022890
        /*0254*/ 	.short	0x0100
        /*0256*/ 	.byte	0x08
	.zero		1


	//   ....[15]....
        /*0258*/ 	.word	0x00000770
        /*025c*/ 	.word	0x000000ff
        /*0260*/ 	.word	0x000228a0
        /*0264*/ 	.short	0x0100
        /*0266*/ 	.byte	0x08
	.zero		1


	//   ....[16]....
        /*0268*/ 	.word	0x00000780
        /*026c*/ 	.word	0x000000ff
        /*0270*/ 	.word	0x00022898
        /*0274*/ 	.short	0x0100
        /*0276*/ 	.byte	0x08
	.zero		1


	//   ....[17]....
        /*0278*/ 	.word	0x00000790
        /*027c*/ 	.word	0x000000ff
        /*0280*/ 	.word	0x000228a8
        /*0284*/ 	.short	0x0100
        /*0286*/ 	.byte	0x08
	.zero		1


	//   ....[18]....
        /*0288*/ 	.word	0x000008c0
        /*028c*/ 	.word	0x000000ff
        /*0290*/ 	.word	0x000228b0
        /*0294*/ 	.short	0x0100
        /*0296*/ 	.byte	0x08
	.zero		1


	//   ....[19]....
        /*0298*/ 	.word	0x000008d0
        /*029c*/ 	.word	0x000000ff
        /*02a0*/ 	.word	0x000228c0
        /*02a4*/ 	.short	0x0100
        /*02a6*/ 	.byte	0x08
	.zero		1


	//   ....[20]....
        /*02a8*/ 	.word	0x000008e0
        /*02ac*/ 	.word	0x000000ff
        /*02b0*/ 	.word	0x000228b8
        /*02b4*/ 	.short	0x0100
        /*02b6*/ 	.byte	0x08
	.zero		1


	//   ....[21]....
        /*02b8*/ 	.word	0x000008f0
        /*02bc*/ 	.word	0x000000ff
        /*02c0*/ 	.word	0x000228c8
        /*02c4*/ 	.short	0x0100
        /*02c6*/ 	.byte	0x08
	.zero		1


	//   ....[22]....
        /*02c8*/ 	.word	0x00001830
        /*02cc*/ 	.word	0x000000ff
        /*02d0*/ 	.word	0x00022800
        /*02d4*/ 	.short	0x010a
        /*02d6*/ 	.byte	0x31
	.zero		1


	//   ....[23]....
        /*02d8*/ 	.word	0x000018e0
        /*02dc*/ 	.word	0x000000ff
        /*02e0*/ 	.word	0x00022830
        /*02e4*/ 	.short	0x010a
        /*02e6*/ 	.byte	0x15
	.zero		1


	//   ....[24]....
        /*02e8*/ 	.word	0x00001920
        /*02ec*/ 	.word	0x000000ff
        /*02f0*/ 	.word	0x00022830
        /*02f4*/ 	.short	0x010a
        /*02f6*/ 	.byte	0x15
	.zero		1


	//   ....[25]....
        /*02f8*/ 	.word	0x00002cb0
        /*02fc*/ 	.word	0x00000000
        /*0300*/ 	.word	0x00000000
        /*0304*/ 	.short	0x0101
        /*0306*/ 	.byte	0x3f
	.zero		1


	//   ....[26]....
        /*0308*/ 	.word	0x000030d0
        /*030c*/ 	.word	0x000000ff
        /*0310*/ 	.word	0x00022850
        /*0314*/ 	.short	0x010a
        /*0316*/ 	.byte	0x15
	.zero		1


	//   ....[27]....
        /*0318*/ 	.word	0x00003110
        /*031c*/ 	.word	0x000000ff
        /*0320*/ 	.word	0x00022850
        /*0324*/ 	.short	0x010a
        /*0326*/ 	.byte	0x15
	.zero		1


	//   ....[28]....
        /*0328*/ 	.word	0x00003470
        /*032c*/ 	.word	0x00000008
        /*0330*/ 	.word	0x00000000
        /*0334*/ 	.short	0x0101
        /*0336*/ 	.byte	0x3f
	.zero		1


	//   ....[29]....
        /*0338*/ 	.word	0x00003590
        /*033c*/ 	.word	0x000000ff
        /*0340*/ 	.word	0x00022830
        /*0344*/ 	.short	0x010a
        /*0346*/ 	.byte	0x1d
	.zero		1


	//   ....[30]....
        /*0348*/ 	.word	0x000035d0
        /*034c*/ 	.word	0x000000ff
        /*0350*/ 	.word	0x00022830
        /*0354*/ 	.short	0x010a
        /*0356*/ 	.byte	0x1d
	.zero		1


	//   ....[31]....
        /*0358*/ 	.word	0x00004aa0
        /*035c*/ 	.word	0x00000003
        /*0360*/ 	.word	0x00000000
        /*0364*/ 	.short	0x0101
        /*0366*/ 	.byte	0x3f
	.zero		1


	//   ....[32]....
        /*0368*/ 	.word	0x00005540
        /*036c*/ 	.word	0x000000ff
        /*0370*/ 	.word	0x00022850
        /*0374*/ 	.short	0x010a
        /*0376*/ 	.byte	0x1d
	.zero		1


	//   ....[33]....
        /*0378*/ 	.word	0x00005580
        /*037c*/ 	.word	0x000000ff
        /*0380*/ 	.word	0x00022850
        /*0384*/ 	.short	0x010a
        /*0386*/ 	.byte	0x1d
	.zero		1


	//   ....[34]....
        /*0388*/ 	.word	0x00005870
        /*038c*/ 	.word	0x000000bb
        /*0390*/ 	.word	0x00000000
        /*0394*/ 	.short	0x0101
        /*0396*/ 	.byte	0x3f
	.zero		1


	//   ....[35]....
        /*0398*/ 	.word	0x00005980
        /*039c*/ 	.word	0x000000ff
        /*03a0*/ 	.word	0x00022830
        /*03a4*/ 	.short	0x010a
        /*03a6*/ 	.byte	0x16
	.zero		1


	//   ....[36]....
        /*03a8*/ 	.word	0x000059c0
        /*03ac*/ 	.word	0x000000ff
        /*03b0*/ 	.word	0x00022830
        /*03b4*/ 	.short	0x010a
        /*03b6*/ 	.byte	0x16
	.zero		1


	//   ....[37]....
        /*03b8*/ 	.word	0x00006620
        /*03bc*/ 	.word	0x0000009a
        /*03c0*/ 	.word	0x00000000
        /*03c4*/ 	.short	0x0101
        /*03c6*/ 	.byte	0x3f
	.zero		1


	//   ....[38]....
        /*03c8*/ 	.word	0x00007220
        /*03cc*/ 	.word	0x000000ff
        /*03d0*/ 	.word	0x00022850
        /*03d4*/ 	.short	0x010a
        /*03d6*/ 	.byte	0x16
	.zero		1


	//   ....[39]....
        /*03d8*/ 	.word	0x00007260
        /*03dc*/ 	.word	0x000000ff
        /*03e0*/ 	.word	0x00022850
        /*03e4*/ 	.short	0x010a
        /*03e6*/ 	.byte	0x16
	.zero		1


	//   ....[40]....
        /*03e8*/ 	.word	0x00007540
        /*03ec*/ 	.word	0x000000b7
        /*03f0*/ 	.word	0x00000000
        /*03f4*/ 	.short	0x0101
        /*03f6*/ 	.byte	0x3f
	.zero		1


	//   ....[41]....
        /*03f8*/ 	.word	0x00008f30
        /*03fc*/ 	.word	0x000000ff
        /*0400*/ 	.word	0x00000000
        /*0404*/ 	.short	0x0101
        /*0406*/ 	.byte	0x05
	.zero		1


	//   ....[42]....
        /*0408*/ 	.word	0x0000a760
        /*040c*/ 	.word	0x00000008
        /*0410*/ 	.word	0x00022840
        /*0414*/ 	.short	0x010a
        /*0416*/ 	.byte	0x3f
	.zero		1


	//   ....[43]....
        /*0418*/ 	.word	0x0000aa40
        /*041c*/ 	.word	0x000000ff
        /*0420*/ 	.word	0x00022820
        /*0424*/ 	.short	0x010a
        /*0426*/ 	.byte	0x25
	.zero		1


	//   ....[44]....
        /*0428*/ 	.word	0x0000aae0
        /*042c*/ 	.word	0x00000008
        /*0430*/ 	.word	0x00022860
        /*0434*/ 	.short	0x010a
        /*0436*/ 	.byte	0x3f
	.zero		1


	//   ....[45]....
        /*0438*/ 	.word	0x0000b000
        /*043c*/ 	.word	0x00000002
        /*0440*/ 	.word	0x00022840
        /*0444*/ 	.short	0x010a
        /*0446*/ 	.byte	0x3f
	.zero		1


	//   ....[46]....
        /*0448*/ 	.word	0x0000b170
        /*044c*/ 	.word	0x00000002
        /*0450*/ 	.word	0x00022860
        /*0454*/ 	.short	0x010a
        /*0456*/ 	.byte	0x3f
	.zero		1


	//   ....[47]....
        /*0458*/ 	.word	0x0000b640
        /*045c*/ 	.word	0x00000003
        /*0460*/ 	.word	0x00022840
        /*0464*/ 	.short	0x010a
        /*0466*/ 	.byte	0x3f
	.zero		1


	//   ....[48]....
        /*0468*/ 	.word	0x0000b7b0
        /*046c*/ 	.word	0x00000003
        /*0470*/ 	.word	0x00022860
        /*0474*/ 	.short	0x010a
        /*0476*/ 	.byte	0x3f
	.zero		1


	//   ....[49]....
        /*0478*/ 	.word	0x0000bc20
        /*047c*/ 	.word	0x00000002
        /*0480*/ 	.word	0x00022840
        /*0484*/ 	.short	0x010a
        /*0486*/ 	.byte	0x3f
	.zero		1


	//   ....[50]....
        /*0488*/ 	.word	0x0000bd90
        /*048c*/ 	.word	0x00000002
        /*0490*/ 	.word	0x00022860
        /*0494*/ 	.short	0x010a
        /*0496*/ 	.byte	0x3f
	.zero		1


	//   ....[51]....
        /*0498*/ 	.word	0x0000c320
        /*049c*/ 	.word	0x00000007
        /*04a0*/ 	.word	0x00022820
        /*04a4*/ 	.short	0x010a
        /*04a6*/ 	.byte	0x3f
	.zero		1


	//   ....[52]....
        /*04a8*/ 	.word	0x0000c470
        /*04ac*/ 	.word	0x00000005
        /*04b0*/ 	.word	0x00000000
        /*04b4*/ 	.short	0x010a
        /*04b6*/ 	.byte	0x3f
	.zero		1


	//   ....[53]....
        /*04b8*/ 	.word	0x0000c4e0
        /*04bc*/ 	.word	0x00000003
        /*04c0*/ 	.word	0x00000000
        /*04c4*/ 	.short	0x010a
        /*04c6*/ 	.byte	0x3f
	.zero		1


	//   ....[54]....
        /*04c8*/ 	.word	0x0000c540
        /*04cc*/ 	.word	0x00000005
        /*04d0*/ 	.word	0x00000000
        /*04d4*/ 	.short	0x010a
        /*04d6*/ 	.byte	0x3f
	.zero		1


	//   ....[55]....
        /*04d8*/ 	.word	0x0000c570
        /*04dc*/ 	.word	0x00000003
        /*04e0*/ 	.word	0x00000000
        /*04e4*/ 	.short	0x010a
        /*04e6*/ 	.byte	0x3f
	.zero		1


	//   ....[56]....
        /*04e8*/ 	.word	0x0000c5e0
        /*04ec*/ 	.word	0x00000003
        /*04f0*/ 	.word	0x00022800
        /*04f4*/ 	.short	0x010a
        /*04f6*/ 	.byte	0x3f
	.zero		1


	//   ....[57]....
        /*04f8*/ 	.word	0x0000c640
        /*04fc*/ 	.word	0x00000000
        /*0500*/ 	.word	0x00022830
        /*0504*/ 	.short	0x010a
        /*0506*/ 	.byte	0x3f
	.zero		1


	//   ....[58]....
        /*0508*/ 	.word	0x0000c690
        /*050c*/ 	.word	0x00000008
        /*0510*/ 	.word	0x00022850
        /*0514*/ 	.short	0x010a
        /*0516*/ 	.byte	0x3f
	.zero		1


	//   ....[59]....
        /*0518*/ 	.word	0x0000c6f0
        /*051c*/ 	.word	0x00000005
        /*0520*/ 	.word	0x00022830
        /*0524*/ 	.short	0x010a
        /*0526*/ 	.byte	0x3f
	.zero		1


	//   ....[60]....
        /*0528*/ 	.word	0x0000c740
        /*052c*/ 	.word	0x000000bb
        /*0530*/ 	.word	0x00022850
        /*0534*/ 	.short	0x010a
        /*0536*/ 	.byte	0x3f
	.zero		1


	//   ....[61]....
        /*0538*/ 	.word	0x0000c7a0
        /*053c*/ 	.word	0x00000005
        /*0540*/ 	.word	0x00022830
        /*0544*/ 	.short	0x010a
        /*0546*/ 	.byte	0x3f
	.zero		1


	//   ....[62]....
        /*0548*/ 	.word	0x0000c7f0
        /*054c*/ 	.word	0x000000b7
        /*0550*/ 	.word	0x00022850
        /*0554*/ 	.short	0x010a
        /*0556*/ 	.byte	0x3f
	.zero		1


	//   ....[63]....
        /*0558*/ 	.word	0x0000c970
        /*055c*/ 	.word	0x00000008
        /*0560*/ 	.word	0x00022840
        /*0564*/ 	.short	0x010a
        /*0566*/ 	.byte	0x3f
	.zero		1


	//   ....[64]....
        /*0568*/ 	.word	0x0000c9d0
        /*056c*/ 	.word	0x00000008
        /*0570*/ 	.word	0x00022820
        /*0574*/ 	.short	0x010a
        /*0576*/ 	.byte	0x3f
	.zero		1


	//   ....[65]....
        /*0578*/ 	.word	0x0000ca20
        /*057c*/ 	.word	0x00000008
        /*0580*/ 	.word	0x00022860
        /*0584*/ 	.short	0x010a
        /*0586*/ 	.byte	0x3f
	.zero		1


	//   ....[66]....
        /*0588*/ 	.word	0x0000ca70
        /*058c*/ 	.word	0x00000002
        /*0590*/ 	.word	0x00022840
        /*0594*/ 	.short	0x010a
        /*0596*/ 	.byte	0x3f
	.zero		1


	//   ....[67]....
        /*0598*/ 	.word	0x0000cac0
        /*059c*/ 	.word	0x00000002
        /*05a0*/ 	.word	0x00022860
        /*05a4*/ 	.short	0x010a
        /*05a6*/ 	.byte	0x3f
	.zero		1


	//   ....[68]....
        /*05a8*/ 	.word	0x0000cb10
        /*05ac*/ 	.word	0x00000003
        /*05b0*/ 	.word	0x00022840
        /*05b4*/ 	.short	0x010a
        /*05b6*/ 	.byte	0x3f
	.zero		1


	//   ....[69]....
        /*05b8*/ 	.word	0x0000cb60
        /*05bc*/ 	.word	0x00000003
        /*05c0*/ 	.word	0x00022860
        /*05c4*/ 	.short	0x010a
        /*05c6*/ 	.byte	0x3f
	.zero		1


	//   ....[70]....
        /*05c8*/ 	.word	0x0000cbb0
        /*05cc*/ 	.word	0x00000002
        /*05d0*/ 	.word	0x00022840
        /*05d4*/ 	.short	0x010a
        /*05d6*/ 	.byte	0x3f
	.zero		1


	//   ....[71]....
        /*05d8*/ 	.word	0x0000cc00
        /*05dc*/ 	.word	0x00000002
        /*05e0*/ 	.word	0x00022860
        /*05e4*/ 	.short	0x010a
        /*05e6*/ 	.byte	0x3f
	.zero		1


	//   ....[72]....
        /*05e8*/ 	.word	0x0000cce0
        /*05ec*/ 	.word	0x00000007
        /*05f0*/ 	.word	0x00022820
        /*05f4*/ 	.short	0x010a
        /*05f6*/ 	.byte	0x3f
	.zero		1


	//   ....[73]....
        /*05f8*/ 	.word	0x0000cd30
        /*05fc*/ 	.word	0x00000005
        /*0600*/ 	.word	0x00000000
        /*0604*/ 	.short	0x010a
        /*0606*/ 	.byte	0x3f
	.zero		1


	//   ....[74]....
        /*0608*/ 	.word	0x0000cd80
        /*060c*/ 	.word	0x00000003
        /*0610*/ 	.word	0x00000000
        /*0614*/ 	.short	0x010a
        /*0616*/ 	.byte	0x3f
	.zero		1


	//   ....[75]....
        /*0618*/ 	.word	0x0000cdd0
        /*061c*/ 	.word	0x00000005
        /*0620*/ 	.word	0x00000000
        /*0624*/ 	.short	0x010a
        /*0626*/ 	.byte	0x3f
	.zero		1


	//----- nvinfo : EIATTR_NUM_MBARRIERS
	.align		4
.L_1497:
        /*0628*/ 	.byte	0x03, 0x38
        /*062a*/ 	.short	0x0016


	//----- nvinfo : EIATTR_EXIT_INSTR_OFFSETS
	.align		4
        /*062c*/ 	.byte	0x04, 0x1c
        /*062e*/ 	.short	(.L_1499 - .L_1498)


	//   ....[0]....
.L_1498:
        /*0630*/ 	.word	0x00000a30


	//   ....[1]....
        /*0634*/ 	.word	0x00009980


	//   ....[2]....
        /*0638*/ 	.word	0x000099e0


	//   ....[3]....
        /*063c*/ 	.word	0x0000c390


	//   ....[4]....
        /*0640*/ 	.word	0x0000c5c0


	//----- nvinfo : EIATTR_MAX_THREADS
	.align		4
.L_1499:
        /*0644*/ 	.byte	0x04, 0x05
        /*0646*/ 	.short	(.L_1501 - .L_1500)
.L_1500:
        /*0648*/ 	.word	0x00000180
        /*064c*/ 	.word	0x00000001
        /*0650*/ 	.word	0x00000001


	//----- nvinfo : EIATTR_CRS_STACK_SIZE
	.align		4
.L_1501:
        /*0654*/ 	.byte	0x04, 0x1e
        /*0656*/ 	.short	(.L_1503 - .L_1502)
.L_1502:
        /*0658*/ 	.word	0x00000000


	//----- nvinfo : EIATTR_CBANK_PARAM_SIZE
	.align		4
.L_1503:
        /*065c*/ 	.byte	0x03, 0x19
        /*065e*/ 	.short	0x0bf0


	//----- nvinfo : EIATTR_PARAM_CBANK
	.align		4
        /*0660*/ 	.byte	0x04, 0x0a
        /*0662*/ 	.short	(.L_1505 - .L_1504)
	.align		4
.L_1504:
        /*0664*/ 	.word	index@(.nv.constant0._ZN7cutlass13device_kernelIN5flash11enable_sm90INS1_16FlashAttnFwdSm90INS1_25CollectiveMainloopFwdSm90ILi2EN4cute5tupleIJNS5_1CILi1EEES8_S8_EEENS6_IJNS7_ILi128EEENS7_ILi96EEENS7_ILi64EEEEEELi256ENS_6half_tEfNS_4arch4Sm90ELb1ELb0ELb0ELb0ELb0ELb0ELb0ELb1ELb0ELb0ELb0ELb0EEENS1_21CollectiveEpilogueFwdINS6_IJSA_NS7_ILi256EEESB_EEES9_SE_SG_Li256ELb0ELb0ELb0ELb0EEENS1_30DynamicPersistentTileSchedulerILi256ELi32ELb0ELb0ELb1EEEEEEEEEvNT_6ParamsE)
        /*0668*/ 	.short	0x0210
        /*066a*/ 	.short	0x0bf0


	//----- nvinfo : EIATTR_SW_WAR
	.align		4
.L_1505:
        /*066c*/ 	.byte	0x04, 0x36
        /*066e*/ 	.short	(.L_1507 - .L_1506)
.L_1506:
        /*0670*/ 	.word	0x00000008
.L_1507:


//--------------------- .nv.info._ZN7cutlass13device_kernelIN5flash11enable_sm90INS1_16FlashAttnFwdSm90INS1_25CollectiveMainloopFwdSm90ILi2EN4cute5tupleIJNS5_1CILi1EEES8_S8_EEENS6_IJNS7_ILi128EEENS7_ILi96EEENS7_ILi64EEEEEELi256ENS_6half_tEfNS_4arch4Sm90ELb1ELb0ELb0ELb0ELb0ELb0ELb1ELb1ELb0ELb0ELb0ELb0EEENS1_21CollectiveEpilogueFwdINS6_IJSA_NS7_ILi256EEESB_EEES9_SE_SG_Li256ELb0ELb0ELb0ELb0EEENS1_30DynamicPersistentTileSchedulerILi256ELi32ELb0ELb0ELb1EEEEEEEEEvNT_6ParamsE --------------------------
	.section	.nv.info._ZN7cutlass13device_kernelIN5flash11enable_sm90INS1_16FlashAttnFwdSm90INS1_25CollectiveMainloopFwdSm90ILi2EN4cute5tupleIJNS5_1CILi1EEES8_S8_EEENS6_IJNS7_ILi128EEENS7_ILi96EEENS7_ILi64EEEEEELi256ENS_6half_tEfNS_4arch4Sm90ELb1ELb0ELb0ELb0ELb0ELb0ELb1ELb1ELb0ELb0ELb0ELb0EEENS1_21CollectiveEpilogueFwdINS6_IJSA_NS7_ILi256EEESB_EEES9_SE_SG_Li256ELb0ELb0ELb0ELb0EEENS1_30DynamicPersistentTileSchedulerILi256ELi32ELb0ELb0ELb1EEEEEEEEEvNT_6ParamsE,"",@"SHT_CUDA_INFO"
	.sectionflags	@""
	.align	4


	//----- nvinfo : EIATTR_CUDA_API_VERSION
	.align		4
        /*0000*/ 	.byte	0x04, 0x37
        /*0002*/ 	.short	(.L_1509 - .L_1508)
.L_1508:
        /*0004*/ 	.word	0x00000082


	//----- nvinfo : EIATTR_KPARAM_INFO
	.align		4
.L_1509:
        /*0008*/ 	.byte	0x04, 0x17
        /*000a*/ 	.short	(.L_1511 - .L_1510)
.L_1510:
        /*000c*/ 	.word	0x00000000
        /*0010*/ 	.short	0x0000
        /*0012*/ 	.short	0x0070
        /*0014*/ 	.byte	0x00, 0xf0, 0x01, 0x32


	//----- nvinfo : EIATTR_SPARSE_MMA_MASK
	.align		4
.L_1511:
        /*0018*/ 	.byte	0x03, 0x50
        /*001a*/ 	.short	0x0000


	//----- nvinfo : EIATTR_MAXREG_COUNT
	.align		4
        /*001c*/ 	.byte	0x03, 0x1b
        /*001e*/ 	.short	0x00a8


	//----- nvinfo : EIATTR_NUM_BARRIERS
	.align		4
        /*0020*/ 	.byte	0x02, 0x4c
        /*0022*/ 	.byte	0x10
	.zero		1


	//----- nvinfo : EIATTR_EXTERNS
	.align		4
        /*0024*/ 	.byte	0x04, 0x0f
        /*0026*/ 	.short	(.L_1513 - .L_1512)


	//   ....[0]....
	.align		4
.L_1512:
        /*0028*/ 	.word	index@(__assertfail)


	//----- nvinfo : EIATTR_ANNOTATIONS
	.align		4
.L_1513:
        /*002c*/ 	.byte	0x04, 0x55
        /*002e*/ 	.short	(.L_1515 - .L_1514)


	//   ....[0]....
.L_1514:
        /*0030*/ 	.word	0x00000001
        /*0034*/ 	.byte	0xa0, 0x09, 0x00, 0x00, 0x01, 0x00, 0x00, 0x00, 0xb0, 0x0a, 0x00, 0x00, 0x01, 0x00, 0x00, 0x00
        /*0044*/ 	.byte	0xb0, 0xb1, 0x00, 0x00, 0x01, 0x00, 0x00, 0x00, 0x60, 0xb2, 0x00, 0x00, 0x01, 0x00, 0x00, 0x00
        /*0054*/ 	.byte	0x70, 0xb2, 0x00, 0x00, 0x01, 0x00, 0x00, 0x00, 0x80, 0xb2, 0x00, 0x00, 0x01, 0x00, 0x00, 0x00
        /*0064*/ 	.byte	0xa0, 0xc0, 0x00, 0x00, 0x01, 0x00, 0x00, 0x00, 0x00, 0xc1, 0x00, 0x00, 0x01, 0x00, 0x00, 0x00
        /*0074*/ 	.byte	0xa0, 0xda, 0x00, 0x00, 0x01, 0x00, 0x00, 0x00, 0xd0, 0xdb, 0x00, 0x00, 0x01, 0x00, 0x00, 0x00
        /*0084*/ 	.byte	0xa0, 0xdc, 0x00, 0x00, 0x01, 0x00, 0x00, 0x00, 0x40, 0xdd, 0x00, 0x00, 0x01, 0x00, 0x00, 0x00
        /*0094*/ 	.byte	0x80, 0xde, 0x00, 0x00


	//----- nvinfo : EIATTR_MERCURY_ISA_VERSION
	.align		4
.L_1515:
        /*0098*/ 	.byte	0x03, 0x5f
        /*009a*/ 	.short	0x0101


	//----- nvinfo : EIATTR_INT_WARP_WIDE_INSTR_OFFSETS
	.align		4
        /*009c*/ 	.byte	0x04, 0x31
        /*009e*/ 	.short	(.L_1517 - .L_1516)


	//   ....[0]....
.L_1516:
        /*00a0*/ 	.word	0x000001b0


	//   ....[1]....
        /*00a4*/ 	.word	0x000001e0


	//   ....[2]....
        /*00a8*/ 	.word	0x00000250


	//   ....[3]....
        /*00ac*/ 	.word	0x00000290


	//   ....[4]....
        /*00b0*/ 	.word	0x0000b700


	//   ....[5]....
        /*00b4*/ 	.word	0x0000b790


	//   ....[6]....
        /*00b8*/ 	.word	0x0000bc80


	//   ....[7]....
        /*00bc*/ 	.word	0x0000db20


	//   ....[8]....
        /*00c0*/ 	.word	0x0000dbb0


	//----- nvinfo : EIATTR_COOP_GROUP_MASK_REGIDS
	.align		4
.L_1517:
        /*00c4*/ 	.byte	0x04, 0x29
        /*00c6*/ 	.short	(.L_1519 - .L_1518)


	//   ....[0]....
.L_1518:
        /*00c8*/ 	.word	0xffffffff


	//   ....[1]....
        /*00cc*/ 	.word	0xffffffff


	//   ....[2]....
        /*00d0*/ 	.word	0xffffffff


	//   ....[3]....
        /*00d4*/ 	.word	0xffffffff


	//   ....[4]....
        /*00d8*/ 	.word	0xffffffff


	//   ....[5]....
        /*00dc*/ 	.word	0xffffffff


	//   ....[6]....
        /*00e0*/ 	.word	0xffffffff


	//   ....[7]....
        /*00e4*/ 	.word	0xffffffff


	//   ....[8]....
        /*00e8*/ 	.word	0xffffffff


	//   ....[9]....
        /*00ec*/ 	.word	0xffffffff


	//   ....[10]....
        /*00f0*/ 	.word	0xffffffff


	//   ....[11]....
        /*00f4*/ 	.word	0xffffffff


	//   ....[12]....
        /*00f8*/ 	.word	0xffffffff


	//   ....[13]....
        /*00fc*/ 	.word	0xffffffff


	//   ....[14]....
        /*0100*/ 	.word	0xffffffff


	//   ....[15]....
        /*0104*/ 	.word	0xffffffff


	//   ....[16]....
        /*0108*/ 	.word	0xffffffff


	//   ....[17]....
        /*010c*/ 	.word	0xffffffff


	//   ....[18]....
        /*0110*/ 	.word	0xffffffff


	//   ....[19]....
        /*0114*/ 	.word	0xffffffff


	//   ....[20]....
        /*0118*/ 	.word	0xffffffff


	//   ....[21]....
        /*011c*/ 	.word	0xffffffff


	//   ....[22]....
        /*0120*/ 	.word	0xffffffff


	//   ....[23]....
        /*0124*/ 	.word	0xffffffff


	//   ....[24]....
        /*0128*/ 	.word	0xffffffff


	//   ....[25]....
        /*012c*/ 	.word	0xffffffff


	//   ....[26]....
        /*0130*/ 	.word	0xffffffff


	//   ....[27]....
        /*0134*/ 	.word	0xffffffff


	//   ....[28]....
        /*0138*/ 	.word	0x0500000f


	//   ....[29]....
        /*013c*/ 	.word	0x0500000f


	//----- nvinfo : EIATTR_COOP_GROUP_INSTR_OFFSETS
	.align		4
.L_1519:
        /*0140*/ 	.byte	0x04, 0x28
        /*0142*/ 	.short	(.L_1521 - .L_1520)


	//   ....[0]....
.L_1520:
        /*0144*/ 	.word	0x00000060


	//   ....[1]....
        /*0148*/ 	.word	0x000001c0


	//   ....[2]....
        /*014c*/ 	.word	0x00000270


	//   ....[3]....
        /*0150*/ 	.word	0x00000410


	//   ....[4]....
        /*0154*/ 	.word	0x00000570


	//   ....[5]....
        /*0158*/ 	.word	0x00000690


	//   ....[6]....
        /*015c*/ 	.word	0x000007f0


	//   ....[7]....
        /*0160*/ 	.word	0x000016f0


	//   ....[8]....
        /*0164*/ 	.word	0x000030d0


	//   ....[9]....
        /*0168*/ 	.word	0x000030f0


	//   ....[10]....
        /*016c*/ 	.word	0x00003110


	//   ....[11]....
        /*0170*/ 	.word	0x00003150


	//   ....[12]....
        /*0174*/ 	.word	0x000052b0


	//   ....[13]....
        /*0178*/ 	.word	0x000052c0


	//   ....[14]....
        /*017c*/ 	.word	0x000052f0


	//   ....[15]....
        /*0180*/ 	.word	0x00005300


	//   ....[16]....
        /*0184*/ 	.word	0x00007620


	//   ....[17]....
        /*0188*/ 	.word	0x00007690


	//   ....[18]....
        /*018c*/ 	.word	0x000076b0


	//   ....[19]....
        /*0190*/ 	.word	0x000076d0


	//   ....[20]....
        /*0194*/ 	.word	0x00008ca0


	//   ....[21]....
        /*0198*/ 	.word	0x00008d20


	//   ....[22]....
        /*019c*/ 	.word	0x00008d70


	//   ....[23]....
        /*01a0*/ 	.word	0x00008da0


	//   ....[24]....
        /*01a4*/ 	.word	0x0000a470


	//   ....[25]....
        /*01a8*/ 	.word	0x0000b170


	//   ....[26]....
        /*01ac*/ 	.word	0x0000dc40


	//   ....[27]....
        /*01b0*/ 	.word	0x0000de20


	//   ....[28]....
        /*01b4*/ 	.word	0x0000e400


	//   ....[29]....
        /*01b8*/ 	.word	0x0000e7d0


	//----- nvinfo : EIATTR_REG_RECONFIG
	.align		4
.L_1521:
        /*01bc*/ 	.byte	0x01, 0x54
	.zero		2


	//----- nvinfo : EIATTR_SYSCALL_OFFSETS
	.align		4
        /*01c0*/ 	.byte	0x04, 0x46
        /*01c2*/ 	.short	(.L_1523 - .L_1522)


	//   ....[0]....
.L_1522:
        /*01c4*/ 	.word	0x000018f0


	//   ....[1]....
        /*01c8*/ 	.word	0x0000b910


	//   ....[2]....
        /*01cc*/ 	.word	0x0000ba40


	//   ....[3]....
        /*01d0*/ 	.word	0x0000bb40


	//----- nvinfo : EIATTR_MBARRIER_INSTR_OFFSETS
	.align		4
.L_1523:
        /*01d4*/ 	.byte	0x04, 0x39
        /*01d6*/ 	.short	(.L_1525 - .L_1524)


	//   ....[0]....
.L_1524:
        /*01d8*/ 	.word	0x000002b0
        /*01dc*/ 	.word	0x000000ff
        /*01e0*/ 	.word	0x00032400
        /*01e4*/ 	.short	0x0100
        /*01e6*/ 	.byte	0x06
	.zero		1


	//   ....[1]....
        /*01e8*/ 	.word	0x000002c0
        /*01ec*/ 	.word	0x000000ff
        /*01f0*/ 	.word	0x00032410
        /*01f4*/ 	.short	0x0100
        /*01f6*/ 	.byte	0x06
	.zero		1


	//   ....[2]....
        /*01f8*/ 	.word	0x000002d0
        /*01fc*/ 	.word	0x000000ff
        /*0200*/ 	.word	0x00032420
        /*0204*/ 	.short	0x0100
        /*0206*/ 	.byte	0x06
	.zero		1


	//   ....[3]....
        /*0208*/ 	.word	0x000003c0
        /*020c*/ 	.word	0x000000ff
        /*0210*/ 	.word	0x00032430
        /*0214*/ 	.short	0x0100
        /*0216*/ 	.byte	0x08
	.zero		1


	//   ....[4]....
        /*0218*/ 	.word	0x000003d0
        /*021c*/ 	.word	0x000000ff
        /*0220*/ 	.word	0x00032440
        /*0224*/ 	.short	0x0100
        /*0226*/ 	.byte	0x08
	.zero		1


	//   ....[5]....
        /*0228*/ 	.word	0x000003e0
        /*022c*/ 	.word	0x000000ff
        /*0230*/ 	.word	0x00032438
        /*0234*/ 	.short	0x0100
        /*0236*/ 	.byte	0x08
	.zero		1


	//   ....[6]....
        /*0238*/ 	.word	0x000003f0
        /*023c*/ 	.word	0x000000ff
        /*0240*/ 	.word	0x00032448
        /*0244*/ 	.short	0x0100
        /*0246*/ 	.byte	0x08
	.zero		1


	//   ....[7]....
        /*0248*/ 	.word	0x00000520
        /*024c*/ 	.word	0x000000ff
        /*0250*/ 	.word	0x00032450
        /*0254*/ 	.short	0x0100
        /*0256*/ 	.byte	0x08
	.zero		1


	//   ....[8]....
        /*0258*/ 	.word	0x00000530
        /*025c*/ 	.word	0x000000ff
        /*0260*/ 	.word	0x00032460
        /*0264*/ 	.short	0x0100
        /*0266*/ 	.byte	0x08
	.zero		1


	//   ....[9]....
        /*0268*/ 	.word	0x00000540
        /*026c*/ 	.word	0x000000ff
        /*0270*/ 	.word	0x00032458
        /*0274*/ 	.short	0x0100
        /*0276*/ 	.byte	0x08
	.zero		1


	//   ....[10]....
        /*0278*/ 	.word	0x00000550
        /*027c*/ 	.word	0x000000ff
        /*0280*/ 	.word	0x00032468
        /*0284*/ 	.short	0x0100
        /*0286*/ 	.byte	0x08
	.zero		1


	//   ....[11]....
        /*0288*/ 	.word	0x00000640
        /*028c*/ 	.word	0x000000ff
        /*0290*/ 	.word	0x00032470
        /*0294*/ 	.short	0x0100
        /*0296*/ 	.byte	0x06
	.zero		1


	//   ....[12]....
        /*0298*/ 	.word	0x00000650
        /*029c*/ 	.word	0x000000ff
        /*02a0*/ 	.word	0x00032480
        /*02a4*/ 	.short	0x0100
        /*02a6*/ 	.byte	0x06
	.zero		1


	//   ....[13]....
        /*02a8*/ 	.word	0x00000660
        /*02ac*/ 	.word	0x000000ff
        /*02b0*/ 	.word	0x00032478
        /*02b4*/ 	.short	0x0100
        /*02b6*/ 	.byte	0x06
	.zero		1


	//   ....[14]....
        /*02b8*/ 	.word	0x00000670
        /*02bc*/ 	.word	0x000000ff
        /*02c0*/ 	.word	0x00032488
        /*02c4*/ 	.short	0x0100
        /*02c6*/ 	.byte	0x06
	.zero		1


	//   ....[15]....
        /*02c8*/ 	.word	0x000007a0
        /*02cc*/ 	.word	0x000000ff
        /*02d0*/ 	.word	0x00032490
        /*02d4*/ 	.short	0x0100
        /*02d6*/ 	.byte	0x08
	.zero		1


	//   ....[16]....
        /*02d8*/ 	.word	0x000007b0
        /*02dc*/ 	.word	0x000000ff
        /*02e0*/ 	.word	0x000324a0
        /*02e4*/ 	.short	0x0100
        /*02e6*/ 	.byte	0x08
	.zero		1


	//   ....[17]....
        /*02e8*/ 	.word	0x000007c0
        /*02ec*/ 	.word	0x000000ff
        /*02f0*/ 	.word	0x00032498
        /*02f4*/ 	.short	0x0100
        /*02f6*/ 	.byte	0x08
	.zero		1


	//   ....[18]....
        /*02f8*/ 	.word	0x000007d0
        /*02fc*/ 	.word	0x000000ff
        /*0300*/ 	.word	0x000324a8
        /*0304*/ 	.short	0x0100
        /*0306*/ 	.byte	0x08
	.zero		1


	//   ....[19]....
        /*0308*/ 	.word	0x00000900
        /*030c*/ 	.word	0x000000ff
        /*0310*/ 	.word	0x000324b0
        /*0314*/ 	.short	0x0100
        /*0316*/ 	.byte	0x08
	.zero		1


	//   ....[20]....
        /*0318*/ 	.word	0x00000910
        /*031c*/ 	.word	0x000000ff
        /*0320*/ 	.word	0x000324c0
        /*0324*/ 	.short	0x0100
        /*0326*/ 	.byte	0x08
	.zero		1


	//   ....[21]....
        /*0328*/ 	.word	0x00000920
        /*032c*/ 	.word	0x000000ff
        /*0330*/ 	.word	0x000324b8
        /*0334*/ 	.short	0x0100
        /*0336*/ 	.byte	0x08
	.zero		1


	//   ....[22]....
        /*0338*/ 	.word	0x00000930
        /*033c*/ 	.word	0x000000ff
        /*0340*/ 	.word	0x000324c8
        /*0344*/ 	.short	0x0100
        /*0346*/ 	.byte	0x08
	.zero		1


	//   ....[23]....
        /*0348*/ 	.word	0x00001950
        /*034c*/ 	.word	0x000000ff
        /*0350*/ 	.word	0x00032400
        /*0354*/ 	.short	0x010a
        /*0356*/ 	.byte	0x27
	.zero		1


	//   ....[24]....
        /*0358*/ 	.word	0x00001a10
        /*035c*/ 	.word	0x000000ff
        /*0360*/ 	.word	0x00032430
        /*0364*/ 	.short	0x010a
        /*0366*/ 	.byte	0x07
	.zero		1


	//   ....[25]....
        /*0368*/ 	.word	0x00001a50
        /*036c*/ 	.word	0x000000ff
        /*0370*/ 	.word	0x00032430
        /*0374*/ 	.short	0x010a
        /*0376*/ 	.byte	0x07
	.zero		1


	//   ....[26]....
        /*0378*/ 	.word	0x00001d40
        /*037c*/ 	.word	0x000000ff
        /*0380*/ 	.word	0x00032410
        /*0384*/ 	.short	0x010a
        /*0386*/ 	.byte	0x27
	.zero		1


	//   ....[27]....
        /*0388*/ 	.word	0x00001d80
        /*038c*/ 	.word	0x000000ff
        /*0390*/ 	.word	0x00032450
        /*0394*/ 	.short	0x010a
        /*0396*/ 	.byte	0x07
	.zero		1


	//   ....[28]....
        /*0398*/ 	.word	0x00001dc0
        /*039c*/ 	.word	0x000000ff
        /*03a0*/ 	.word	0x00032450
        /*03a4*/ 	.short	0x010a
        /*03a6*/ 	.byte	0x07
	.zero		1


	//   ....[29]....
        /*03a8*/ 	.word	0x00003370
        /*03ac*/ 	.word	0x00000018
        /*03b0*/ 	.word	0x00000000
        /*03b4*/ 	.short	0x0101
        /*03b6*/ 	.byte	0x3f
	.zero		1


	//   ....[30]....
        /*03b8*/ 	.word	0x00003ed0
        /*03bc*/ 	.word	0x000000bf
        /*03c0*/ 	.word	0x00000000
        /*03c4*/ 	.short	0x0101
        /*03c6*/ 	.byte	0x3f
	.zero		1


	//   ....[31]....
        /*03c8*/ 	.word	0x00003fe0
        /*03cc*/ 	.word	0x000000ff
        /*03d0*/ 	.word	0x00032430
        /*03d4*/ 	.short	0x010a
        /*03d6*/ 	.byte	0x04
	.zero		1


	//   ....[32]....
        /*03d8*/ 	.word	0x00004020
        /*03dc*/ 	.word	0x000000ff
        /*03e0*/ 	.word	0x00032430
        /*03e4*/ 	.short	0x010a
        /*03e6*/ 	.byte	0x04
	.zero		1


	//   ....[33]....
        /*03e8*/ 	.word	0x00004230
        /*03ec*/ 	.word	0x000000ff
        /*03f0*/ 	.word	0x00032450
        /*03f4*/ 	.short	0x010a
        /*03f6*/ 	.byte	0x04
	.zero		1


	//   ....[34]....
        /*03f8*/ 	.word	0x00004270
        /*03fc*/ 	.word	0x000000ff
        /*0400*/ 	.word	0x00032450
        /*0404*/ 	.short	0x010a
        /*0406*/ 	.byte	0x04
	.zero		1


	//   ....[35]....
        /*0408*/ 	.word	0x000054d0
        /*040c*/ 	.word	0x00000098
        /*0410*/ 	.word	0x00000000
        /*0414*/ 	.short	0x0101
        /*0416*/ 	.byte	0x3f
	.zero		1


	//   ....[36]....
        /*0418*/ 	.word	0x00006950
        /*041c*/ 	.word	0x000000d3
        /*0420*/ 	.word	0x00000000
        /*0424*/ 	.short	0x0101
        /*0426*/ 	.byte	0x3f
	.zero		1


	//   ....[37]....
        /*0428*/ 	.word	0x00006a50
        /*042c*/ 	.word	0x000000ff
        /*0430*/ 	.word	0x00032430
        /*0434*/ 	.short	0x010a
        /*0436*/ 	.byte	0x04
	.zero		1


	//   ....[38]....
        /*0438*/ 	.word	0x00006a90
        /*043c*/ 	.word	0x000000ff
        /*0440*/ 	.word	0x00032430
        /*0444*/ 	.short	0x010a
        /*0446*/ 	.byte	0x04
	.zero		1


	//   ....[39]....
        /*0448*/ 	.word	0x00006ca0
        /*044c*/ 	.word	0x000000ff
        /*0450*/ 	.word	0x00032450
        /*0454*/ 	.short	0x010a
        /*0456*/ 	.byte	0x04
	.zero		1


	//   ....[40]....
        /*0458*/ 	.word	0x00006ce0
        /*045c*/ 	.word	0x000000ff
        /*0460*/ 	.word	0x00032450
        /*0464*/ 	.short	0x010a
        /*0466*/ 	.byte	0x04
	.zero		1


	//   ....[41]....
        /*0468*/ 	.word	0x00007980
        /*046c*/ 	.word	0x00000098
        /*0470*/ 	.word	0x00000000
        /*0474*/ 	.short	0x0101
        /*0476*/ 	.byte	0x3f
	.zero		1


	//   ....[42]....
        /*0478*/ 	.word	0x00008c80
        /*047c*/ 	.word	0x000000d7
        /*0480*/ 	.word	0x00000000
        /*0484*/ 	.short	0x0101
        /*0486*/ 	.byte	0x3f
	.zero		1


	//   ....[43]....
        /*0488*/ 	.word	0x0000a6c0
        /*048c*/ 	.word	0x000000ff
        /*0490*/ 	.word	0x00000000
        /*0494*/ 	.short	0x0101
        /*0496*/ 	.byte	0x05
	.zero		1


	//   ....[44]....
        /*0498*/ 	.word	0x0000bed0
        /*049c*/ 	.word	0x0000000a
        /*04a0*/ 	.word	0x00032440
        /*04a4*/ 	.short	0x010a
        /*04a6*/ 	.byte	0x3f
	.zero		1


	//   ....[45]....
        /*04a8*/ 	.word	0x0000c430
        /*04ac*/ 	.word	0x00000012
        /*04b0*/ 	.word	0x00032420
        /*04b4*/ 	.short	0x010a
        /*04b6*/ 	.byte	0x3f
	.zero		1


	//   ....[46]....
        /*04b8*/ 	.word	0x0000c4b0
        /*04bc*/ 	.word	0x0000000a
        /*04c0*/ 	.word	0x00032460
        /*04c4*/ 	.short	0x010a
        /*04c6*/ 	.byte	0x3f
	.zero		1


	//   ....[47]....
        /*04c8*/ 	.word	0x0000c9d0
        /*04cc*/ 	.word	0x00000002
        /*04d0*/ 	.word	0x00032440
        /*04d4*/ 	.short	0x010a
        /*04d6*/ 	.byte	0x3f
	.zero		1


	//   ....[48]....
        /*04d8*/ 	.word	0x0000cb60
        /*04dc*/ 	.word	0x00000002
        /*04e0*/ 	.word	0x00032460
        /*04e4*/ 	.short	0x010a
        /*04e6*/ 	.byte	0x3f
	.zero		1


	//   ....[49]....
        /*04e8*/ 	.word	0x0000d030
        /*04ec*/ 	.word	0x00000003
        /*04f0*/ 	.word	0x00032440
        /*04f4*/ 	.short	0x010a
        /*04f6*/ 	.byte	0x3f
	.zero		1


	//   ....[50]....
        /*04f8*/ 	.word	0x0000d1c0
        /*04fc*/ 	.word	0x00000003
        /*0500*/ 	.word	0x00032460
        /*0504*/ 	.short	0x010a
        /*0506*/ 	.byte	0x3f
	.zero		1


	//   ....[51]....
        /*0508*/ 	.word	0x0000d640
        /*050c*/ 	.word	0x00000002
        /*0510*/ 	.word	0x00032440
        /*0514*/ 	.short	0x010a
        /*0516*/ 	.byte	0x3f
	.zero		1


	//   ....[52]....
        /*0518*/ 	.word	0x0000d7d0
        /*051c*/ 	.word	0x00000002
        /*0520*/ 	.word	0x00032460
        /*0524*/ 	.short	0x010a
        /*0526*/ 	.byte	0x3f
	.zero		1


	//   ....[53]....
        /*0528*/ 	.word	0x0000ddd0
        /*052c*/ 	.word	0x00000007
        /*0530*/ 	.word	0x00032420
        /*0534*/ 	.short	0x010a
        /*0536*/ 	.byte	0x3f
	.zero		1


	//   ....[54]....
        /*0538*/ 	.word	0x0000df20
        /*053c*/ 	.word	0x00000005
        /*0540*/ 	.word	0x00000000
        /*0544*/ 	.short	0x010a
        /*0546*/ 	.byte	0x3f
	.zero		1


	//   ....[55]....
        /*0548*/ 	.word	0x0000df90
        /*054c*/ 	.word	0x00000003
        /*0550*/ 	.word	0x00000000
        /*0554*/ 	.short	0x010a
        /*0556*/ 	.byte	0x3f
	.zero		1


	//   ....[56]....
        /*0558*/ 	.word	0x0000dff0
        /*055c*/ 	.word	0x00000005
        /*0560*/ 	.word	0x00000000
        /*0564*/ 	.short	0x010a
        /*0566*/ 	.byte	0x3f
	.zero		1


	//   ....[57]....
        /*0568*/ 	.word	0x0000e020
        /*056c*/ 	.word	0x00000003
        /*0570*/ 	.word	0x00000000
        /*0574*/ 	.short	0x010a
        /*0576*/ 	.byte	0x3f
	.zero		1


	//   ....[58]....
        /*0578*/ 	.word	0x0000e090
        /*057c*/ 	.word	0x00000003
        /*0580*/ 	.word	0x00032400
        /*0584*/ 	.short	0x010a
        /*0586*/ 	.byte	0x3f
	.zero		1


	//   ....[59]....
        /*0588*/ 	.word	0x0000e0f0
        /*058c*/ 	.word	0x00000003
        /*0590*/ 	.word	0x00032430
        /*0594*/ 	.short	0x010a
        /*0596*/ 	.byte	0x3f
	.zero		1


	//   ....[60]....
        /*0598*/ 	.word	0x0000e150
        /*059c*/ 	.word	0x00000003
        /*05a0*/ 	.word	0x00032410
        /*05a4*/ 	.short	0x010a
        /*05a6*/ 	.byte	0x3f
	.zero		1


	//   ....[61]....
        /*05a8*/ 	.word	0x0000e1b0
        /*05ac*/ 	.word	0x00000003
        /*05b0*/ 	.word	0x00032450
        /*05b4*/ 	.short	0x010a
        /*05b6*/ 	.byte	0x3f
	.zero		1


	//   ....[62]....
        /*05b8*/ 	.word	0x0000e210
        /*05bc*/ 	.word	0x00000098
        /*05c0*/ 	.word	0x00032430
        /*05c4*/ 	.short	0x010a
        /*05c6*/ 	.byte	0x3f
	.zero		1


	//   ....[63]....
        /*05c8*/ 	.word	0x0000e270
        /*05cc*/ 	.word	0x000000cc
        /*05d0*/ 	.word	0x00032450
        /*05d4*/ 	.short	0x010a
        /*05d6*/ 	.byte	0x3f
	.zero		1


	//   ....[64]....
        /*05d8*/ 	.word	0x0000e2d0
        /*05dc*/ 	.word	0x00000098
        /*05e0*/ 	.word	0x00032430
        /*05e4*/ 	.short	0x010a
        /*05e6*/ 	.byte	0x3f
	.zero		1


	//   ....[65]....
        /*05e8*/ 	.word	0x0000e330
        /*05ec*/ 	.word	0x000000cc
        /*05f0*/ 	.word	0x00032450
        /*05f4*/ 	.short	0x010a
        /*05f6*/ 	.byte	0x3f
	.zero		1


	//   ....[66]....
        /*05f8*/ 	.word	0x0000e4b0
        /*05fc*/ 	.word	0x0000000a
        /*0600*/ 	.word	0x00032440
        /*0604*/ 	.short	0x010a
        /*0606*/ 	.byte	0x3f
	.zero		1


	//   ....[67]....
        /*0608*/ 	.word	0x0000e500
        /*060c*/ 	.word	0x00000012
        /*0610*/ 	.word	0x00032420
        /*0614*/ 	.short	0x010a
        /*0616*/ 	.byte	0x3f
	.zero		1


	//   ....[68]....
        /*0618*/ 	.word	0x0000e550
        /*061c*/ 	.word	0x0000000a
        /*0620*/ 	.word	0x00032460
        /*0624*/ 	.short	0x010a
        /*0626*/ 	.byte	0x3f
	.zero		1


	//   ....[69]....
        /*0628*/ 	.word	0x0000e5a0
        /*062c*/ 	.word	0x00000002
        /*0630*/ 	.word	0x00032440
        /*0634*/ 	.short	0x010a
        /*0636*/ 	.byte	0x3f
	.zero		1


	//   ....[70]....
        /*0638*/ 	.word	0x0000e5f0
        /*063c*/ 	.word	0x00000002
        /*0640*/ 	.word	0x00032460
        /*0644*/ 	.short	0x010a
        /*0646*/ 	.byte	0x3f
	.zero		1


	//   ....[71]....
        /*0648*/ 	.word	0x0000e640
        /*064c*/ 	.word	0x00000003
        /*0650*/ 	.word	0x00032440
        /*0654*/ 	.short	0x010a
        /*0656*/ 	.byte	0x3f
	.zero		1


	//   ....[72]....
        /*0658*/ 	.word	0x0000e690
        /*065c*/ 	.word	0x00000003
        /*0660*/ 	.word	0x00032460
        /*0664*/ 	.short	0x010a
        /*0666*/ 	.byte	0x3f
	.zero		1


	//   ....[73]....
        /*0668*/ 	.word	0x0000e6e0
        /*066c*/ 	.word	0x00000002
        /*0670*/ 	.word	0x00032440
        /*0674*/ 	.short	0x010a
        /*0676*/ 	.byte	0x3f
	.zero		1


	//   ....[74]....
        /*0678*/ 	.word	0x0000e730
        /*067c*/ 	.word	0x00000002
        /*0680*/ 	.word	0x00032460
        /*0684*/ 	.short	0x010a
        /*0686*/ 	.byte	0x3f
	.zero		1


	//   ....[75]....
        /*0688*/ 	.word	0x0000e810
        /*068c*/ 	.word	0x00000007
        /*0690*/ 	.word	0x00032420
        /*0694*/ 	.short	0x010a
        /*0696*/ 	.byte	0x3f
	.zero		1


	//   ....[76]....
        /*0698*/ 	.word	0x0000e860
        /*069c*/ 	.word	0x00000005
        /*06a0*/ 	.word	0x00000000
        /*06a4*/ 	.short	0x010a
        /*06a6*/ 	.byte	0x3f
	.zero		1


	//   ....[77]....
        /*06a8*/ 	.word	0x0000e8b0
        /*06ac*/ 	.word	0x00000003
        /*06b0*/ 	.word	0x00000000
        /*06b4*/ 	.short	0x010a
        /*06b6*/ 	.byte	0x3f
	.zero		1


	//   ....[78]....
        /*06b8*/ 	.word	0x0000e900
        /*06bc*/ 	.word	0x00000005
        /*06c0*/ 	.word	0x00000000
        /*06c4*/ 	.short	0x010a
        /*06c6*/ 	.byte	0x3f
	.zero		1


	//----- nvinfo : EIATTR_NUM_MBARRIERS
	.align		4
.L_1525:
        /*06c8*/ 	.byte	0x03, 0x38
        /*06ca*/ 	.short	0x0017


	//----- nvinfo : EIATTR_EXIT_INSTR_OFFSETS
	.align		4
        /*06cc*/ 	.byte	0x04, 0x1c
        /*06ce*/ 	.short	(.L_1527 - .L_1526)


	//   ....[0]....
.L_1526:
        /*06d0*/ 	.word	0x00000aa0


	//   ....[1]....
        /*06d4*/ 	.word	0x0000b130


	//   ....[2]....
        /*06d8*/ 	.word	0x0000b190


	//   ....[3]....
        /*06dc*/ 	.word	0x0000de40


	//   ....[4]....
        /*06e0*/ 	.word	0x0000e070


	//----- nvinfo : EIATTR_MAX_THREADS
	.align		4
.L_1527:
        /*06e4*/ 	.byte	0x04, 0x05
        /*06e6*/ 	.short	(.L_1529 - .L_1528)
.L_1528:
        /*06e8*/ 	.word	0x00000180
        /*06ec*/ 	.word	0x00000001
        /*06f0*/ 	.word	0x00000001


	//----- nvinfo : EIATTR_CRS_STACK_SIZE
	.align		4
.L_1529:
        /*06f4*/ 	.byte	0x04, 0x1e
        /*06f6*/ 	.short	(.L_1531 - .L_1530)
.L_1530:
        /*06f8*/ 	.word	0x00000000


	//----- nvinfo : EIATTR_CBANK_PARAM_SIZE
	.align		4
.L_1531:
        /*06fc*/ 	.byte	0x03, 0x19
        /*06fe*/ 	.short	0x0cf0


	//----- nvinfo : EIATTR_PARAM_CBANK
	.align		4
        /*0700*/ 	.byte	0x04, 0x0a
        /*0702*/ 	.short	(.L_1533 - .L_1532)
	.align		4
.L_1532:
        /*0704*/ 	.word	index@(.nv.constant0._ZN7cutlass13device_kernelIN5flash11enable_sm90INS1_16FlashAttnFwdSm90INS1_25CollectiveMainloopFwdSm90ILi2EN4cute5tupleIJNS5_1CILi1EEES8_S8_EEENS6_IJNS7_ILi128EEENS7_ILi96EEENS7_ILi64EEEEEELi256ENS_6half_tEfNS_4arch4Sm90ELb1ELb0ELb0ELb0ELb0ELb0ELb1ELb1ELb0ELb0ELb0ELb0EEENS1_21CollectiveEpilogueFwdINS6_IJSA_NS7_ILi256EEESB_EEES9_SE_SG_Li256ELb0ELb0ELb0ELb0EEENS1_30DynamicPersistentTileSchedulerILi256ELi32ELb0ELb0ELb1EEEEEEEEEvNT_6ParamsE)
        /*0708*/ 	.short	0x0210
        /*070a*/ 	.short	0x0cf0


	//----- nvinfo : EIATTR_SW_WAR
	.align		4
.L_1533:
        /*070c*/ 	.byte	0x04, 0x36
        /*070e*/ 	.short	(.L_1535 - .L_1534)
.L_1534:
        /*0710*/ 	.word	0x00000008
.L_1535:


//--------------------- .nv.info._ZN7cutlass13device_kernelIN5flash11enable_sm90INS1_16FlashAttnFwdSm90INS1_25CollectiveMainloopFwdSm90ILi2EN4cute5tupleIJNS5_1CILi1EEES8_S8_EEENS6_IJNS7_ILi128EEENS7_ILi96EEENS7_ILi64EEEEEELi256ENS_6half_tEfNS_4arch4Sm90ELb1ELb0ELb0ELb1ELb0ELb0ELb0ELb1ELb0ELb0ELb0ELb0EEENS1_21CollectiveEpilogueFwdINS6_IJSA_NS7_ILi256EEESB_EEES9_SE_SG_Li256ELb1ELb0ELb0ELb0EEENS1_36VarlenDynamicPersistentTileSchedulerILi128ELi96ELi256ELi32ELb0ELb0ELb1ELb1ELb1ELb1EEEEEEEEEvNT_6ParamsE --------------------------
	.section	.nv.info._ZN7cutlass13device_kernelIN5flash11enable_sm90INS1_16FlashAttnFwdSm90INS1_25CollectiveMainloopFwdSm90ILi2EN4cute5tupleIJNS5_1CILi1EEES8_S8_EEENS6_IJNS7_ILi128EEENS7_ILi96EEENS7_ILi64EEEEEELi256ENS_6half_tEfNS_4arch4Sm90ELb1ELb0ELb0ELb1ELb0ELb0ELb0ELb1ELb0ELb0ELb0ELb0EEENS1_21CollectiveEpilogueFwdINS6_IJSA_NS7_ILi256EEESB_EEES9_SE_SG_Li256ELb1ELb0ELb0ELb0EEENS1_36VarlenDynamicPersistentTileSchedulerILi128ELi96ELi256ELi32ELb0ELb0ELb1ELb1ELb1ELb1EEEEEEEEEvNT_6ParamsE,"",@"SHT_CUDA_INFO"
	.sectionflags	@""
	.align	4


	//----- nvinfo : EIATTR_CUDA_API_VERSION
	.align		4
        /*0000*/ 	.byte	0x04, 0x37
        /*0002*/ 	.short	(.L_1537 - .L_1536)
.L_1536:
        /*0004*/ 	.word	0x00000082


	//----- nvinfo : EIATTR_KPARAM_INFO
	.align		4
.L_1537:
        /*0008*/ 	.byte	0x04, 0x17
        /*000a*/ 	.short	(.L_1539 - .L_1538)
.L_1538:
        /*000c*/ 	.word	0x00000000
        /*0010*/ 	.short	0x0000
        /*0012*/ 	.short	0x0070
        /*0014*/ 	.byte	0x00, 0xf0, 0x01, 0x28


	//----- nvinfo : EIATTR_SPARSE_MMA_MASK
	.align		4
.L_1539:
        /*0018*/ 	.byte	0x03, 0x50
        /*001a*/ 	.short	0x0000


	//----- nvinfo : EIATTR_MAXREG_COUNT
	.align		4
        /*001c*/ 	.byte	0x03, 0x1b
        /*001e*/ 	.short	0x00a8


	//----- nvinfo : EIATTR_NUM_BARRIERS
	.align		4
        /*0020*/ 	.byte	0x02, 0x4c
        /*0022*/ 	.byte	0x10
	.zero		1


	//----- nvinfo : EIATTR_EXTERNS
	.align		4
        /*0024*/ 	.byte	0x04, 0x0f
        /*0026*/ 	.short	(.L_1541 - .L_1540)


	//   ....[0]....
	.align		4
.L_1540:
        /*0028*/ 	.word	index@(__assertfail)


	//----- nvinfo : EIATTR_ANNOTATIONS
	.align		4
.L_1541:
        /*002c*/ 	.byte	0x04, 0x55
        /*002e*/ 	.short	(.L_1543 - .L_1542)


	//   ....[0]....
.L_1542:
        /* <DEDUP_REMOVED lines=28> */


	//----- nvinfo : EIATTR_MERCURY_ISA_VERSION
	.align		4
.L_1543:
        /*01e0*/ 	.byte	0x03, 0x5f
        /*01e2*/ 	.short	0x0101


	//----- nvinfo : EIATTR_UNUSED_LOAD_BYTE_OFFSET
	.align		4
        /*01e4*/ 	.byte	0x04, 0x44
        /*01e6*/ 	.short	(.L_1545 - .L_1544)


	//   ....[0]....
.L_1544:
        /*01e8*/ 	.word	0x00000a50
        /*01ec*/ 	.word	0x0000fff0


	//   ....[1]....
        /*01f0*/ 	.word	0x000081e0
        /*01f4*/ 	.word	0x0000fff0


	//----- nvinfo : EIATTR_INT_WARP_WIDE_INSTR_OFFSETS
	.align		4
.L_1545:
        /*01f8*/ 	.byte	0x04, 0x31
        /*01fa*/ 	.short	(.L_1547 - .L_1546)


	//   ....[0]....
.L_1546:
        /*01fc*/ 	.word	0x00000160


	//   ....[1]....
        /*0200*/ 	.word	0x000001a0


	//   ....[2]....
        /*0204*/ 	.word	0x00000210


	//   ....[3]....
        /*0208*/ 	.word	0x0000bf00


	//   ....[4]....
        /*020c*/ 	.word	0x0000bf90


	//   ....[5]....
        /*0210*/ 	.word	0x0000c420


	//   ....[6]....
        /*0214*/ 	.word	0x0000c450


	//   ....[7]....
        /*0218*/ 	.word	0x0000e7f0


	//   ....[8]....
        /*021c*/ 	.word	0x0000e880


	//----- nvinfo : EIATTR_COOP_GROUP_MASK_REGIDS
	.align		4
.L_1547:
        /*0220*/ 	.byte	0x04, 0x29
        /*0222*/ 	.short	(.L_1549 - .L_1548)


	//   ....[0]....
.L_1548:
        /*0224*/ 	.word	0xffffffff


	//   ....[1]....
        /*0228*/ 	.word	0xffffffff


	//   ....[2]....
        /*022c*/ 	.word	0xffffffff


	//   ....[3]....
        /*0230*/ 	.word	0xffffffff


	//   ....[4]....
        /*0234*/ 	.word	0xffffffff


	//   ....[5]....
        /*0238*/ 	.word	0xffffffff


	//   ....[6]....
        /*023c*/ 	.word	0xffffffff


	//   ....[7]....
        /*0240*/ 	.word	0xffffffff


	//   ....[8]....
        /*0244*/ 	.word	0xffffffff


	//   ....[9]....
        /*0248*/ 	.word	0xffffffff


	//   ....[10]....
        /*024c*/ 	.word	0xffffffff


	//   ....[11]....
        /*0250*/ 	.word	0xffffffff


	//   ....[12]....
        /*0254*/ 	.word	0xffffffff


	//   ....[13]....
        /*0258*/ 	.word	0xffffffff


	//   ....[14]....
        /*025c*/ 	.word	0xffffffff


	//   ....[15]....
        /*0260*/ 	.word	0xffffffff


	//   ....[16]....
        /*0264*/ 	.word	0xffffffff


	//   ....[17]....
        /*0268*/ 	.word	0xffffffff


	//   ....[18]....
        /*026c*/ 	.word	0xffffffff


	//   ....[19]....
        /*0270*/ 	.word	0xffffffff


	//   ....[20]....
        /*0274*/ 	.word	0xffffffff


	//   ....[21]....
        /*0278*/ 	.word	0xffffffff


	//   ....[22]....
        /*027c*/ 	.word	0xffffffff


	//   ....[23]....
        /*0280*/ 	.word	0xffffffff


	//   ....[24]....
        /*0284*/ 	.word	0xffffffff


	//   ....[25]....
        /*0288*/ 	.word	0xffffffff


	//   ....[26]....
        /*028c*/ 	.word	0xffffffff


	//   ....[27]....
        /*0290*/ 	.word	0xffffffff


	//   ....[28]....
        /*0294*/ 	.word	0xffffffff


	//   ....[29]....
        /*0298*/ 	.word	0xffffffff


	//   ....[30]....
        /*029c*/ 	.word	0xffffffff


	//   ....[31]....
        /*02a0*/ 	.word	0xffffffff


	//   ....[32]....
        /*02a4*/ 	.word	0xffffffff


	//   ....[33]....
        /*02a8*/ 	.word	0xffffffff


	//   ....[34]....
        /*02ac*/ 	.word	0xffffffff


	//   ....[35]....
        /*02b0*/ 	.word	0xffffffff


	//   ....[36]....
        /*02b4*/ 	.word	0xffffffff


	//   ....[37]....
        /*02b8*/ 	.word	0xffffffff


	//   ....[38]....
        /*02bc*/ 	.word	0xffffffff


	//   ....[39]....
        /*02c0*/ 	.word	0xffffffff


	//   ....[40]....
        /*02c4*/ 	.word	0xffffffff


	//   ....[41]....
        /*02c8*/ 	.word	0xffffffff


	//   ....[42]....
        /*02cc*/ 	.word	0xffffffff


	//   ....[43]....
        /*02d0*/ 	.word	0xffffffff


	//   ....[44]....
        /*02d4*/ 	.word	0xffffffff


	//   ....[45]....
        /*02d8*/ 	.word	0xffffffff


	//   ....[46]....
        /*02dc*/ 	.word	0xffffffff


	//   ....[47]....
        /*02e0*/ 	.word	0xffffffff


	//   ....[48]....
        /*02e4*/ 	.word	0xffffffff


	//   ....[49]....
        /*02e8*/ 	.word	0xffffffff


	//   ....[50]....
        /*02ec*/ 	.word	0xffffffff


	//   ....[51]....
        /*02f0*/ 	.word	0xffffffff


	//   ....[52]....
        /*02f4*/ 	.word	0xffffffff


	//   ....[53]....
        /*02f8*/ 	.word	0xffffffff


	//   ....[54]....
        /*02fc*/ 	.word	0xffffffff


	//   ....[55]....
        /*0300*/ 	.word	0xffffffff


	//   ....[56]....
        /*0304*/ 	.word	0xffffffff


	//   ....[57]....
        /*0308*/ 	.word	0xffffffff


	//   ....[58]....
        /*030c*/ 	.word	0x0500000f


	//   ....[59]....
        /*0310*/ 	.word	0x0500000f


	//   ....[60]....
        /*0314*/ 	.word	0x0500000f


	//   ....[61]....
        /*0318*/ 	.word	0x0500000f


	//   ....[62]....
        /*031c*/ 	.word	0x0500000f


	//   ....[63]....
        /*0320*/ 	.word	0x0500000f


	//   ....[64]....
        /*0324*/ 	.word	0x0500000f


	//   ....[65]....
        /*0328*/ 	.word	0x0500000f


	//   ....[66]....
        /*032c*/ 	.word	0x0500000f


	//   ....[67]....
        /*0330*/ 	.word	0x0500000f


	//   ....[68]....
        /*0334*/ 	.word	0x0500000f


	//   ....[69]....
        /*0338*/ 	.word	0x0500000f


	//   ....[70]....
        /*033c*/ 	.word	0x0500000f


	//   ....[71]....
        /*0340*/ 	.word	0x0500000f


	//   ....[72]....
        /*0344*/ 	.word	0x0500000f


	//   ....[73]....
        /*0348*/ 	.word	0x0500000f


	//   ....[74]....
        /*034c*/ 	.word	0x0500000f


	//   ....[75]....
        /*0350*/ 	.word	0x0500000f


	//   ....[76]....
        /*0354*/ 	.word	0x0500000f


	//----- nvinfo : EIATTR_COOP_GROUP_INSTR_OFFSETS
	.align		4
.L_1549:
        /*0358*/ 	.byte	0x04, 0x28
        /*035a*/ 	.short	(.L_1551 - .L_1550)


	//   ....[0]....
.L_1550:
        /*035c*/ 	.word	0x00000070


	//   ....[1]....
        /*0360*/ 	.word	0x00000170


	//   ....[2]....
        /*0364*/ 	.word	0x000001c0


	//   ....[3]....
        /*0368*/ 	.word	0x000003f0


	//   ....[4]....
        /*036c*/ 	.word	0x00000550


	//   ....[5]....
        /*0370*/ 	.word	0x00000670


	//   ....[6]....
        /*0374*/ 	.word	0x000007d0


	//   ....[7]....
        /*0378*/ 	.word	0x00001760


	//   ....[8]....
        /*037c*/ 	.word	0x000022a0


	//   ....[9]....
        /*0380*/ 	.word	0x00002380


	//   ....[10]....
        /*0384*/ 	.word	0x00002990


	//   ....[11]....
        /*0388*/ 	.word	0x00002a10


	//   ....[12]....
        /*038c*/ 	.word	0x00003e50


	//   ....[13]....
        /*0390*/ 	.word	0x00003f50


	//   ....[14]....
        /*0394*/ 	.word	0x00004500


	//   ....[15]....
        /*0398*/ 	.word	0x000045a0


	//   ....[16]....
        /*039c*/ 	.word	0x00005eb0


	//   ....[17]....
        /*03a0*/ 	.word	0x00005ee0


	//   ....[18]....
        /*03a4*/ 	.word	0x000062a0


	//   ....[19]....
        /*03a8*/ 	.word	0x00006470


	//   ....[20]....
        /*03ac*/ 	.word	0x00007760


	//   ....[21]....
        /*03b0*/ 	.word	0x000077a0


	//   ....[22]....
        /*03b4*/ 	.word	0x00007860


	//   ....[23]....
        /*03b8*/ 	.word	0x00007870


	//   ....[24]....
        /*03bc*/ 	.word	0x0000ad30


	//   ....[25]....
        /*03c0*/ 	.word	0x0000aeb0


	//   ....[26]....
        /*03c4*/ 	.word	0x0000aee0


	//   ....[27]....
        /*03c8*/ 	.word	0x0000af20


	//   ....[28]....
        /*03cc*/ 	.word	0x0000af90


	//   ....[29]....
        /*03d0*/ 	.word	0x0000aff0


	//   ....[30]....
        /*03d4*/ 	.word	0x0000b030


	//   ....[31]....
        /*03d8*/ 	.word	0x0000b1d0


	//   ....[32]....
        /*03dc*/ 	.word	0x0000b230


	//   ....[33]....
        /*03e0*/ 	.word	0x0000b270


	//   ....[34]....
        /*03e4*/ 	.word	0x0000b2b0


	//   ....[35]....
        /*03e8*/ 	.word	0x0000b2e0


	//   ....[36]....
        /*03ec*/ 	.word	0x0000b310


	//   ....[37]....
        /*03f0*/ 	.word	0x0000b3a0


	//   ....[38]....
        /*03f4*/ 	.word	0x0000b400


	//   ....[39]....
        /*03f8*/ 	.word	0x0000b490


	//   ....[40]....
        /*03fc*/ 	.word	0x0000e910


	//   ....[41]....
        /*0400*/ 	.word	0x0000e920


	//   ....[42]....
        /*0404*/ 	.word	0x0000ea30


	//   ....[43]....
        /*0408*/ 	.word	0x0000ea90


	//   ....[44]....
        /*040c*/ 	.word	0x0000ead0


	//   ....[45]....
        /*0410*/ 	.word	0x0000eb10


	//   ....[46]....
        /*0414*/ 	.word	0x0000eb40


	//   ....[47]....
        /*0418*/ 	.word	0x0000eb70


	//   ....[48]....
        /*041c*/ 	.word	0x0000ed00


	//   ....[49]....
        /*0420*/ 	.word	0x0000ed60


	//   ....[50]....
        /*0424*/ 	.word	0x0000eda0


	//   ....[51]....
        /*0428*/ 	.word	0x0000ede0


	//   ....[52]....
        /*042c*/ 	.word	0x0000ee10


	//   ....[53]....
        /*0430*/ 	.word	0x0000ee40


	//   ....[54]....
        /*0434*/ 	.word	0x0000ef00


	//   ....[55]....
        /*0438*/ 	.word	0x0000ef20


	//   ....[56]....
        /*043c*/ 	.word	0x0000ef90


	//   ....[57]....
        /*0440*/ 	.word	0x0000f620


	//   ....[58]....
        /*0444*/ 	.word	0x0000fbb0


	//   ....[59]....
        /*0448*/ 	.word	0x0000ffd0


	//   ....[60]....
        /*044c*/ 	.word	0x00010060


	//   ....[61]....
        /*0450*/ 	.word	0x00010100


	//   ....[62]....
        /*0454*/ 	.word	0x000101b0


	//   ....[63]....
        /*0458*/ 	.word	0x00010230


	//   ....[64]....
        /*045c*/ 	.word	0x000102b0


	//   ....[65]....
        /*0460*/ 	.word	0x00010330


	//   ....[66]....
        /*0464*/ 	.word	0x000103b0


	//   ....[67]....
        /*0468*/ 	.word	0x00010440


	//   ....[68]....
        /*046c*/ 	.word	0x000104f0


	//   ....[69]....
        /*0470*/ 	.word	0x00010570


	//   ....[70]....
        /*0474*/ 	.word	0x000105f0


	//   ....[71]....
        /*0478*/ 	.word	0x00010670


	//   ....[72]....
        /*047c*/ 	.word	0x000106f0


	//   ....[73]....
        /*0480*/ 	.word	0x00010760


	//   ....[74]....
        /*0484*/ 	.word	0x00010800


	//   ....[75]....
        /*0488*/ 	.word	0x00010890


	//   ....[76]....
        /*048c*/ 	.word	0x000109c0


	//----- nvinfo : EIATTR_REG_RECONFIG
	.align		4
.L_1551:
        /*0490*/ 	.byte	0x01, 0x54
	.zero		2


	//----- nvinfo : EIATTR_SYSCALL_OFFSETS
	.align		4
        /*0494*/ 	.byte	0x04, 0x46
        /*0496*/ 	.short	(.L_1553 - .L_1552)


	//   ....[0]....
.L_1552:
        /*0498*/ 	.word	0x00001940


	//   ....[1]....
        /*049c*/ 	.word	0x0000c120


	//   ....[2]....
        /*04a0*/ 	.word	0x0000c260


	//   ....[3]....
        /*04a4*/ 	.word	0x0000c360


	//----- nvinfo : EIATTR_MBARRIER_INSTR_OFFSETS
	.align		4
.L_1553:
        /*04a8*/ 	.byte	0x04, 0x39
        /*04aa*/ 	.short	(.L_1555 - .L_1554)


	//   ....[0]....
.L_1554:
        /*04ac*/ 	.word	0x000002a0
        /*04b0*/ 	.word	0x000000ff
        /*04b4*/ 	.word	0x00022800
        /*04b8*/ 	.short	0x0100
        /*04ba*/ 	.byte	0x08
	.zero		1


	//   ....[1]....
        /*04bc*/ 	.word	0x000002b0
        /*04c0*/ 	.word	0x000000ff
        /*04c4*/ 	.word	0x00022820
        /*04c8*/ 	.short	0x0100
        /*04ca*/ 	.byte	0x08
	.zero		1


	//   ....[2]....
        /*04cc*/ 	.word	0x000003a0
        /*04d0*/ 	.word	0x000000ff
        /*04d4*/ 	.word	0x00022830
        /*04d8*/ 	.short	0x0100
        /*04da*/ 	.byte	0x08
	.zero		1


	//   ....[3]....
        /*04dc*/ 	.word	0x000003b0
        /*04e0*/ 	.word	0x000000ff
        /*04e4*/ 	.word	0x00022840
        /*04e8*/ 	.short	0x0100
        /*04ea*/ 	.byte	0x08
	.zero		1


	//   ....[4]....
        /*04ec*/ 	.word	0x000003c0
        /*04f0*/ 	.word	0x000000ff
        /*04f4*/ 	.word	0x00022838
        /*04f8*/ 	.short	0x0100
        /*04fa*/ 	.byte	0x08
	.zero		1


	//   ....[5]....
        /*04fc*/ 	.word	0x000003d0
        /*0500*/ 	.word	0x000000ff
        /*0504*/ 	.word	0x00022848
        /*0508*/ 	.short	0x0100
        /*050a*/ 	.byte	0x08
	.zero		1


	//   ....[6]....
        /*050c*/ 	.word	0x00000500
        /*0510*/ 	.word	0x000000ff
        /*0514*/ 	.word	0x00022850
        /*0518*/ 	.short	0x0100
        /*051a*/ 	.byte	0x08
	.zero		1


	//   ....[7]....
        /*051c*/ 	.word	0x00000510
        /*0520*/ 	.word	0x000000ff
        /*0524*/ 	.word	0x00022860
        /*0528*/ 	.short	0x0100
        /*052a*/ 	.byte	0x08
	.zero		1


	//   ....[8]....
        /*052c*/ 	.word	0x00000520
        /*0530*/ 	.word	0x000000ff
        /*0534*/ 	.word	0x00022858
        /*0538*/ 	.short	0x0100
        /*053a*/ 	.byte	0x08
	.zero		1


	//   ....[9]....
        /*053c*/ 	.word	0x00000530
        /*0540*/ 	.word	0x000000ff
        /*0544*/ 	.word	0x00022868
        /*0548*/ 	.short	0x0100
        /*054a*/ 	.byte	0x08
	.zero		1


	//   ....[10]....
        /*054c*/ 	.word	0x00000620
        /*0550*/ 	.word	0x000000ff
        /*0554*/ 	.word	0x00022870
        /*0558*/ 	.short	0x0100
        /*055a*/ 	.byte	0x06
	.zero		1


	//   ....[11]....
        /*055c*/ 	.word	0x00000630
        /*0560*/ 	.word	0x000000ff
        /*0564*/ 	.word	0x00022880
        /*0568*/ 	.short	0x0100
        /*056a*/ 	.byte	0x06
	.zero		1


	//   ....[12]....
        /*056c*/ 	.word	0x00000640
        /*0570*/ 	.word	0x000000ff
        /*0574*/ 	.word	0x00022878
        /*0578*/ 	.short	0x0100
        /*057a*/ 	.byte	0x06
	.zero		1


	//   ....[13]....
        /*057c*/ 	.word	0x00000650
        /*0580*/ 	.word	0x000000ff
        /*0584*/ 	.word	0x00022888
        /*0588*/ 	.short	0x0100
        /*058a*/ 	.byte	0x06
	.zero		1


	//   ....[14]....
        /*058c*/ 	.word	0x00000780
        /*0590*/ 	.word	0x000000ff
        /*0594*/ 	.word	0x00022890
        /*0598*/ 	.short	0x0100
        /*059a*/ 	.byte	0x08
	.zero		1


	//   ....[15]....
        /*059c*/ 	.word	0x00000790
        /*05a0*/ 	.word	0x000000ff
        /*05a4*/ 	.word	0x000228a0
        /*05a8*/ 	.short	0x0100
        /*05aa*/ 	.byte	0x08
	.zero		1


	//   ....[16]....
        /*05ac*/ 	.word	0x000007a0
        /*05b0*/ 	.word	0x000000ff
        /*05b4*/ 	.word	0x00022898
        /*05b8*/ 	.short	0x0100
        /*05ba*/ 	.byte	0x08
	.zero		1


	//   ....[17]....
        /*05bc*/ 	.word	0x000007b0
        /*05c0*/ 	.word	0x000000ff
        /*05c4*/ 	.word	0x000228a8
        /*05c8*/ 	.short	0x0100
        /*05ca*/ 	.byte	0x08
	.zero		1


	//   ....[18]....
        /*05cc*/ 	.word	0x000008e0
        /*05d0*/ 	.word	0x000000ff
        /*05d4*/ 	.word	0x000228b0
        /*05d8*/ 	.short	0x0100
        /*05da*/ 	.byte	0x08
	.zero		1


	//   ....[19]....
        /*05dc*/ 	.word	0x000008f0
        /*05e0*/ 	.word	0x000000ff
        /*05e4*/ 	.word	0x000228c0
        /*05e8*/ 	.short	0x0100
        /*05ea*/ 	.byte	0x08
	.zero		1


	//   ....[20]....
        /*05ec*/ 	.word	0x00000900
        /*05f0*/ 	.word	0x000000ff
        /*05f4*/ 	.word	0x000228b8
        /*05f8*/ 	.short	0x0100
        /*05fa*/ 	.byte	0x08
	.zero		1


	//   ....[21]....
        /*05fc*/ 	.word	0x00000910
        /*0600*/ 	.word	0x000000ff
        /*0604*/ 	.word	0x000228c8
        /*0608*/ 	.short	0x0100
        /*060a*/ 	.byte	0x08
	.zero		1


	//   ....[22]....
        /*060c*/ 	.word	0x000019e0
        /*0610*/ 	.word	0x00000007
        /*0614*/ 	.word	0x00022800
        /*0618*/ 	.short	0x010a
        /*061a*/ 	.byte	0x3f
	.zero		1


	//   ....[23]....
        /*061c*/ 	.word	0x00001aa0
        /*0620*/ 	.word	0x00000006
        /*0624*/ 	.word	0x00022830
        /*0628*/ 	.short	0x010a
        /*062a*/ 	.byte	0x3f
	.zero		1


	//   ....[24]....
        /*062c*/ 	.word	0x00001ae0
        /*0630*/ 	.word	0x00000006
        /*0634*/ 	.word	0x00022830
        /*0638*/ 	.short	0x010a
        /*063a*/ 	.byte	0x3f
	.zero		1


	//   ....[25]....
        /*063c*/ 	.word	0x00002e40
        /*0640*/ 	.word	0x00000000
        /*0644*/ 	.word	0x00000000
        /*0648*/ 	.short	0x0101
        /*064a*/ 	.byte	0x3f
	.zero		1


	//   ....[26]....
        /*064c*/ 	.word	0x00003290
        /*0650*/ 	.word	0x00000006
        /*0654*/ 	.word	0x00022850
        /*0658*/ 	.short	0x010a
        /*065a*/ 	.byte	0x3f
	.zero		1


	//   ....[27]....
        /*065c*/ 	.word	0x000032d0
        /*0660*/ 	.word	0x00000006
        /*0664*/ 	.word	0x00022850
        /*0668*/ 	.short	0x010a
        /*066a*/ 	.byte	0x3f
	.zero		1


	//   ....[28]....
        /*066c*/ 	.word	0x00003650
        /*0670*/ 	.word	0x00000006
        /*0674*/ 	.word	0x00000000
        /*0678*/ 	.short	0x0101
        /*067a*/ 	.byte	0x3f
	.zero		1


	//   ....[29]....
        /*067c*/ 	.word	0x00003770
        /*0680*/ 	.word	0x000000ff
        /*0684*/ 	.word	0x00022830
        /*0688*/ 	.short	0x010a
        /*068a*/ 	.byte	0x19
	.zero		1


	//   ....[30]....
        /*068c*/ 	.word	0x000037b0
        /*0690*/ 	.word	0x000000ff
        /*0694*/ 	.word	0x00022830
        /*0698*/ 	.short	0x010a
        /*069a*/ 	.byte	0x19
	.zero		1


	//   ....[31]....
        /*069c*/ 	.word	0x00004c10
        /*06a0*/ 	.word	0x00000003
        /*06a4*/ 	.word	0x00000000
        /*06a8*/ 	.short	0x0101
        /*06aa*/ 	.byte	0x3f
	.zero		1


	//   ....[32]....
        /*06ac*/ 	.word	0x00005700
        /*06b0*/ 	.word	0x000000ff
        /*06b4*/ 	.word	0x00022850
        /*06b8*/ 	.short	0x010a
        /*06ba*/ 	.byte	0x19
	.zero		1


	//   ....[33]....
        /*06bc*/ 	.word	0x00005740
        /*06c0*/ 	.word	0x000000ff
        /*06c4*/ 	.word	0x00022850
        /*06c8*/ 	.short	0x010a
        /*06ca*/ 	.byte	0x19
	.zero		1


	//   ....[34]....
        /*06cc*/ 	.word	0x00005a30
        /*06d0*/ 	.word	0x000000bb
        /*06d4*/ 	.word	0x00000000
        /*06d8*/ 	.short	0x0101
        /*06da*/ 	.byte	0x3f
	.zero		1


	//   ....[35]....
        /*06dc*/ 	.word	0x00005b70
        /*06e0*/ 	.word	0x000000ff
        /*06e4*/ 	.word	0x00022830
        /*06e8*/ 	.short	0x010a
        /*06ea*/ 	.byte	0x18
	.zero		1


	//   ....[36]....
        /*06ec*/ 	.word	0x00005bb0
        /*06f0*/ 	.word	0x000000ff
        /*06f4*/ 	.word	0x00022830
        /*06f8*/ 	.short	0x010a
        /*06fa*/ 	.byte	0x18
	.zero		1


	//   ....[37]....
        /*06fc*/ 	.word	0x00006820
        /*0700*/ 	.word	0x0000009a
        /*0704*/ 	.word	0x00000000
        /*0708*/ 	.short	0x0101
        /*070a*/ 	.byte	0x3f
	.zero		1


	//   ....[38]....
        /*070c*/ 	.word	0x00007420
        /*0710*/ 	.word	0x000000ff
        /*0714*/ 	.word	0x00022850
        /*0718*/ 	.short	0x010a
        /*071a*/ 	.byte	0x18
	.zero		1


	//   ....[39]....
        /*071c*/ 	.word	0x00007460
        /*0720*/ 	.word	0x000000ff
        /*0724*/ 	.word	0x00022850
        /*0728*/ 	.short	0x010a
        /*072a*/ 	.byte	0x18
	.zero		1


	//   ....[40]....
        /*072c*/ 	.word	0x00007740
        /*0730*/ 	.word	0x000000b7
        /*0734*/ 	.word	0x00000000
        /*0738*/ 	.short	0x0101
        /*073a*/ 	.byte	0x3f
	.zero		1


	//   ....[41]....
        /*073c*/ 	.word	0x00009940
        /*0740*/ 	.word	0x00000066
        /*0744*/ 	.word	0x00000000
        /*0748*/ 	.short	0x0101
        /*074a*/ 	.byte	0x3f
	.zero		1


	//   ....[42]....
        /*074c*/ 	.word	0x0000c890
        /*0750*/ 	.word	0x00000008
        /*0754*/ 	.word	0x00022840
        /*0758*/ 	.short	0x010a
        /*075a*/ 	.byte	0x3f
	.zero		1


	//   ....[43]....
        /*075c*/ 	.word	0x0000cc80
        /*0760*/ 	.word	0x0000000a
        /*0764*/ 	.word	0x00022820
        /*0768*/ 	.short	0x010a
        /*076a*/ 	.byte	0x3f
	.zero		1


	//   ....[44]....
        /*076c*/ 	.word	0x0000cd40
        /*0770*/ 	.word	0x0000000b
        /*0774*/ 	.word	0x00022860
        /*0778*/ 	.short	0x010a
        /*077a*/ 	.byte	0x3f
	.zero		1


	//   ....[45]....
        /*077c*/ 	.word	0x0000d370
        /*0780*/ 	.word	0x00000002
        /*0784*/ 	.word	0x00022840
        /*0788*/ 	.short	0x010a
        /*078a*/ 	.byte	0x3f
	.zero		1


	//   ....[46]....
        /*078c*/ 	.word	0x0000d580
        /*0790*/ 	.word	0x00000002
        /*0794*/ 	.word	0x00022860
        /*0798*/ 	.short	0x010a
        /*079a*/ 	.byte	0x3f
	.zero		1


	//   ....[47]....
        /*079c*/ 	.word	0x0000db00
        /*07a0*/ 	.word	0x00000002
        /*07a4*/ 	.word	0x00022840
        /*07a8*/ 	.short	0x010a
        /*07aa*/ 	.byte	0x3f
	.zero		1


	//   ....[48]....
        /*07ac*/ 	.word	0x0000dd00
        /*07b0*/ 	.word	0x00000002
        /*07b4*/ 	.word	0x00022860
        /*07b8*/ 	.short	0x010a
        /*07ba*/ 	.byte	0x3f
	.zero		1


	//   ....[49]....
        /*07bc*/ 	.word	0x0000e200
        /*07c0*/ 	.word	0x00000002
        /*07c4*/ 	.word	0x00022840
        /*07c8*/ 	.short	0x010a
        /*07ca*/ 	.byte	0x3f
	.zero		1


	//   ....[50]....
        /*07cc*/ 	.word	0x0000e410
        /*07d0*/ 	.word	0x00000002
        /*07d4*/ 	.word	0x00022860
        /*07d8*/ 	.short	0x010a
        /*07da*/ 	.byte	0x3f
	.zero		1


	//   ....[51]....
        /*07dc*/ 	.word	0x0000f5a0
        /*07e0*/ 	.word	0x00000000
        /*07e4*/ 	.word	0x00022820
        /*07e8*/ 	.short	0x010a
        /*07ea*/ 	.byte	0x3f
	.zero		1


	//   ....[52]....
        /*07ec*/ 	.word	0x0000f760
        /*07f0*/ 	.word	0x00000006
        /*07f4*/ 	.word	0x00000000
        /*07f8*/ 	.short	0x010a
        /*07fa*/ 	.byte	0x3f
	.zero		1


	//   ....[53]....
        /*07fc*/ 	.word	0x0000f7d0
        /*0800*/ 	.word	0x00000007
        /*0804*/ 	.word	0x00000000
        /*0808*/ 	.short	0x010a
        /*080a*/ 	.byte	0x3f
	.zero		1


	//   ....[54]....
        /*080c*/ 	.word	0x0000f840
        /*0810*/ 	.word	0x00000004
        /*0814*/ 	.word	0x00000000
        /*0818*/ 	.short	0x010a
        /*081a*/ 	.byte	0x3f
	.zero		1


	//   ....[55]....
        /*081c*/ 	.word	0x0000f870
        /*0820*/ 	.word	0x00000003
        /*0824*/ 	.word	0x00000000
        /*0828*/ 	.short	0x010a
        /*082a*/ 	.byte	0x3f
	.zero		1


	//   ....[56]....
        /*082c*/ 	.word	0x0000f8d0
        /*0830*/ 	.word	0x00000007
        /*0834*/ 	.word	0x00022800
        /*0838*/ 	.short	0x010a
        /*083a*/ 	.byte	0x3f
	.zero		1


	//   ....[57]....
        /*083c*/ 	.word	0x0000f920
        /*0840*/ 	.word	0x00000006
        /*0844*/ 	.word	0x00022830
        /*0848*/ 	.short	0x010a
        /*084a*/ 	.byte	0x3f
	.zero		1


	//   ....[58]....
        /*084c*/ 	.word	0x0000f970
        /*0850*/ 	.word	0x00000006
        /*0854*/ 	.word	0x00022850
        /*0858*/ 	.short	0x010a
        /*085a*/ 	.byte	0x3f
	.zero		1


	//   ....[59]....
        /*085c*/ 	.word	0x0000f9d0
        /*0860*/ 	.word	0x00000005
        /*0864*/ 	.word	0x00022830
        /*0868*/ 	.short	0x010a
        /*086a*/ 	.byte	0x3f
	.zero		1


	//   ....[60]....
        /*086c*/ 	.word	0x0000fa20
        /*0870*/ 	.word	0x000000bb
        /*0874*/ 	.word	0x00022850
        /*0878*/ 	.short	0x010a
        /*087a*/ 	.byte	0x3f
	.zero		1


	//   ....[61]....
        /*087c*/ 	.word	0x0000fa80
        /*0880*/ 	.word	0x00000005
        /*0884*/ 	.word	0x00022830
        /*0888*/ 	.short	0x010a
        /*088a*/ 	.byte	0x3f
	.zero		1


	//   ....[62]....
        /*088c*/ 	.word	0x0000fad0
        /*0890*/ 	.word	0x000000b7
        /*0894*/ 	.word	0x00022850
        /*0898*/ 	.short	0x010a
        /*089a*/ 	.byte	0x3f
	.zero		1


	//   ....[63]....
        /*089c*/ 	.word	0x0000fc70
        /*08a0*/ 	.word	0x00000008
        /*08a4*/ 	.word	0x00022840
        /*08a8*/ 	.short	0x010a
        /*08aa*/ 	.byte	0x3f
	.zero		1


	//   ....[64]....
        /*08ac*/ 	.word	0x0000fcf0
        /*08b0*/ 	.word	0x00000008
        /*08b4*/ 	.word	0x00022820
        /*08b8*/ 	.short	0x010a
        /*08ba*/ 	.byte	0x3f
	.zero		1


	//   ....[65]....
        /*08bc*/ 	.word	0x0000fd40
        /*08c0*/ 	.word	0x0000000b
        /*08c4*/ 	.word	0x00022860
        /*08c8*/ 	.short	0x010a
        /*08ca*/ 	.byte	0x3f
	.zero		1


	//   ....[66]....
        /*08cc*/ 	.word	0x0000fd90
        /*08d0*/ 	.word	0x00000002
        /*08d4*/ 	.word	0x00022840
        /*08d8*/ 	.short	0x010a
        /*08da*/ 	.byte	0x3f
	.zero		1


	//   ....[67]....
        /*08dc*/ 	.word	0x0000fde0
        /*08e0*/ 	.word	0x00000002
        /*08e4*/ 	.word	0x00022860
        /*08e8*/ 	.short	0x010a
        /*08ea*/ 	.byte	0x3f
	.zero		1


	//   ....[68]....
        /*08ec*/ 	.word	0x0000fe30
        /*08f0*/ 	.word	0x00000002
        /*08f4*/ 	.word	0x00022840
        /*08f8*/ 	.short	0x010a
        /*08fa*/ 	.byte	0x3f
	.zero		1


	//   ....[69]....
        /*08fc*/ 	.word	0x0000fe80
        /*0900*/ 	.word	0x00000002
        /*0904*/ 	.word	0x00022860
        /*0908*/ 	.short	0x010a
        /*090a*/ 	.byte	0x3f
	.zero		1


	//   ....[70]....
        /*090c*/ 	.word	0x0000fed0
        /*0910*/ 	.word	0x00000002
        /*0914*/ 	.word	0x00022840
        /*0918*/ 	.short	0x010a
        /*091a*/ 	.byte	0x3f
	.zero		1


	//   ....[71]....
        /*091c*/ 	.word	0x0000ff20
        /*0920*/ 	.word	0x00000002
        /*0924*/ 	.word	0x00022860
        /*0928*/ 	.short	0x010a
        /*092a*/ 	.byte	0x3f
	.zero		1


	//   ....[72]....
        /*092c*/ 	.word	0x000108e0
        /*0930*/ 	.word	0x00000000
        /*0934*/ 	.word	0x00022820
        /*0938*/ 	.short	0x010a
        /*093a*/ 	.byte	0x3f
	.zero		1


	//   ....[73]....
        /*093c*/ 	.word	0x00010a80
        /*0940*/ 	.word	0x00000006
        /*0944*/ 	.word	0x00000000
        /*0948*/ 	.short	0x010a
        /*094a*/ 	.byte	0x3f
	.zero		1


	//   ....[74]....
        /*094c*/ 	.word	0x00010ad0
        /*0950*/ 	.word	0x00000007
        /*0954*/ 	.word	0x00000000
        /*0958*/ 	.short	0x010a
        /*095a*/ 	.byte	0x3f
	.zero		1


	//   ....[75]....
        /*095c*/ 	.word	0x00010b20
        /*0960*/ 	.word	0x00000004
        /*0964*/ 	.word	0x00000000
        /*0968*/ 	.short	0x010a
        /*096a*/ 	.byte	0x3f
	.zero		1


	//----- nvinfo : EIATTR_NUM_MBARRIERS
	.align		4
.L_1555:
        /*096c*/ 	.byte	0x03, 0x38
        /*096e*/ 	.short	0x0016


	//----- nvinfo : EIATTR_EXIT_INSTR_OFFSETS
	.align		4
        /*0970*/ 	.byte	0x04, 0x1c
        /*0972*/ 	.short	(.L_1557 - .L_1556)


	//   ....[0]....
.L_1556:
        /*0974*/ 	.word	0x00000a90


	//   ....[1]....
        /*0978*/ 	.word	0x0000acf0


	//   ....[2]....
        /*097c*/ 	.word	0x0000ad50


	//   ....[3]....
        /*0980*/ 	.word	0x0000f8c0


	//----- nvinfo : EIATTR_MAX_THREADS
	.align		4
.L_1557:
        /*0984*/ 	.byte	0x04, 0x05
        /*0986*/ 	.short	(.L_1559 - .L_1558)
.L_1558:
        /*0988*/ 	.word	0x00000180
        /*098c*/ 	.word	0x00000001
        /*0990*/ 	.word	0x00000001


	//----- nvinfo : EIATTR_CRS_STACK_SIZE
	.align		4
.L_1559:
        /*0994*/ 	.byte	0x04, 0x1e
        /*0996*/ 	.short	(.L_1561 - .L_1560)
.L_1560:
        /*0998*/ 	.word	0x00000000


	//----- nvinfo : EIATTR_CBANK_PARAM_SIZE
	.align		4
.L_1561:
        /*099c*/ 	.byte	0x03, 0x19
        /*099e*/ 	.short	0x0a70


	//----- nvinfo : EIATTR_PARAM_CBANK
	.align		4
        /*09a0*/ 	.byte	0x04, 0x0a
        /*09a2*/ 	.short	(.L_1563 - .L_1562)
	.align		4
.L_1562:
        /*09a4*/ 	.word	index@(.nv.constant0._ZN7cutlass13device_kernelIN5flash11enable_sm90INS1_16FlashAttnFwdSm90INS1_25CollectiveMainloopFwdSm90ILi2EN4cute5tupleIJNS5_1CILi1EEES8_S8_EEENS6_IJNS7_ILi128EEENS7_ILi96EEENS7_ILi64EEEEEELi256ENS_6half_tEfNS_4arch4Sm90ELb1ELb0ELb0ELb1ELb0ELb0ELb0ELb1ELb0ELb0ELb0ELb0EEENS1_21CollectiveEpilogueFwdINS6_IJSA_NS7_ILi256EEESB_EEES9_SE_SG_Li256ELb1ELb0ELb0ELb0EEENS1_36VarlenDynamicPersistentTileSchedulerILi128ELi96ELi256ELi32ELb0ELb0ELb1ELb1ELb1ELb1EEEEEEEEEvNT_6ParamsE)
        /*09a8*/ 	.short	0x0210
        /*09aa*/ 	.short	0x0a70


	//----- nvinfo : EIATTR_SW_WAR
	.align		4
.L_1563:
        /*09ac*/ 	.byte	0x04, 0x36
        /*09ae*/ 	.short	(.L_1565 - .L_1564)
.L_1564:
        /*09b0*/ 	.word	0x00000008
.L_1565:


//--------------------- .nv.info._ZN7cutlass13device_kernelIN5flash11enable_sm90INS1_16FlashAttnFwdSm90INS1_25CollectiveMainloopFwdSm90ILi2EN4cute5tupleIJNS5_1CILi1EEES8_S8_EEENS6_IJNS7_ILi128EEENS7_ILi96EEENS7_ILi64EEEEEELi256ENS_6half_tEfNS_4arch4Sm90ELb1ELb0ELb0ELb1ELb0ELb1ELb0ELb1ELb0ELb0ELb0ELb0EEENS1_21CollectiveEpilogueFwdINS6_IJSA_NS7_ILi256EEESB_EEES9_SE_SG_Li256ELb1ELb0ELb0ELb0EEENS1_36VarlenDynamicPersistentTileSchedulerILi128ELi96ELi256ELi32ELb0ELb0ELb1ELb1ELb1ELb1EEEEEEEEEvNT_6ParamsE --------------------------
	.section	.nv.info._ZN7cutlass13device_kernelIN5flash11enable_sm90INS1_16FlashAttnFwdSm90INS1_25CollectiveMainloopFwdSm90ILi2EN4cute5tupleIJNS5_1CILi1EEES8_S8_EEENS6_IJNS7_ILi128EEENS7_ILi96EEENS7_ILi64EEEEEELi256ENS_6half_tEfNS_4arch4Sm90ELb1ELb0ELb0ELb1ELb0ELb1ELb0ELb1ELb0ELb0ELb0ELb0EEENS1_21CollectiveEpilogueFwdINS6_IJSA_NS7_ILi256EEESB_EEES9_SE_SG_Li256ELb1ELb0ELb0ELb0EEENS1_36VarlenDynamicPersistentTileSchedulerILi128ELi96ELi256ELi32ELb0ELb0ELb1ELb1ELb1ELb1EEEEEEEEEvNT_6ParamsE,"",@"SHT_CUDA_INFO"
	.sectionflags	@""
	.align	4


	//----- nvinfo : EIATTR_CUDA_API_VERSION
	.align		4
        /*0000*/ 	.byte	0x04, 0x37
        /*0002*/ 	.short	(.L_1567 - .L_1566)
.L_1566:
        /*0004*/ 	.word	0x00000082


	//----- nvinfo : EIATTR_KPARAM_INFO
	.align		4
.L_1567:
        /*0008*/ 	.byte	0x04, 0x17
        /*000a*/ 	.short	(.L_1569 - .L_1568)
.L_1568:
        /*000c*/ 	.word	0x00000000
        /*0010*/ 	.short	0x0000
        /*0012*/ 	.short	0x0070
        /*0014*/ 	.byte	0x00, 0xf0, 0x01, 0x28


	//----- nvinfo : EIATTR_SPARSE_MMA_MASK
	.align		4
.L_1569:
        /*0018*/ 	.byte	0x03, 0x50
        /*001a*/ 	.short	0x0000


	//----- nvinfo : EIATTR_MAXREG_COUNT
	.align		4
        /*001c*/ 	.byte	0x03, 0x1b
        /*001e*/ 	.short	0x00a8


	//----- nvinfo : EIATTR_NUM_BARRIERS
	.align		4
        /*0020*/ 	.byte	0x02, 0x4c
        /*0022*/ 	.byte	0x10
	.zero		1


	//----- nvinfo : EIATTR_EXTERNS
	.align		4
        /*0024*/ 	.byte	0x04, 0x0f
        /*0026*/ 	.short	(.L_1571 - .L_1570)


	//   ....[0]....
	.align		4
.L_1570:
        /*0028*/ 	.word	index@(__assertfail)


	//----- nvinfo : EIATTR_ANNOTATIONS
	.align		4
.L_1571:
        /*002c*/ 	.byte	0x04, 0x55
        /*002e*/ 	.short	(.L_1573 - .L_1572)


	//   ....[0]....
.L_1572:
        /* <DEDUP_REMOVED lines=41> */


	//----- nvinfo : EIATTR_MERCURY_ISA_VERSION
	.align		4
.L_1573:
        /*02b0*/ 	.byte	0x03, 0x5f
        /*02b2*/ 	.short	0x0101


	//----- nvinfo : EIATTR_UNUSED_LOAD_BYTE_OFFSET
	.align		4
        /*02b4*/ 	.byte	0x04, 0x44
        /*02b6*/ 	.short	(.L_1575 - .L_1574)


	//   ....[0]....
.L_1574:
        /*02b8*/ 	.word	0x00000b10
        /*02bc*/ 	.word	0x0000fff0


	//   ....[1]....
        /*02c0*/ 	.word	0x0000f8b0
        /*02c4*/ 	.word	0x0000fff0


	//----- nvinfo : EIATTR_INT_WARP_WIDE_INSTR_OFFSETS
	.align		4
.L_1575:
        /*02c8*/ 	.byte	0x04, 0x31
        /*02ca*/ 	.short	(.L_1577 - .L_1576)


	//   ....[0]....
.L_1576:
        /*02cc*/ 	.word	0x000001c0


	//   ....[1]....
        /*02d0*/ 	.word	0x00000200


	//   ....[2]....
        /*02d4*/ 	.word	0x00000270


	//   ....[3]....
        /*02d8*/ 	.word	0x00014350


	//   ....[4]....
        /*02dc*/ 	.word	0x000143e0


	//   ....[5]....
        /*02e0*/ 	.word	0x00014860


	//   ....[6]....
        /*02e4*/ 	.word	0x00014890


	//   ....[7]....
        /*02e8*/ 	.word	0x00016c30


	//   ....[8]....
        /*02ec*/ 	.word	0x00016cc0


	//----- nvinfo : EIATTR_COOP_GROUP_MASK_REGIDS
	.align		4
.L_1577:
        /*02f0*/ 	.byte	0x04, 0x29
        /*02f2*/ 	.short	(.L_1579 - .L_1578)


	//   ....[0]....
.L_1578:
        /*02f4*/ 	.word	0xffffffff


	//   ....[1]....
        /*02f8*/ 	.word	0xffffffff


	//   ....[2]....
        /*02fc*/ 	.word	0xffffffff


	//   ....[3]....
        /*0300*/ 	.word	0xffffffff


	//   ....[4]....
        /*0304*/ 	.word	0xffffffff


	//   ....[5]....
        /*0308*/ 	.word	0xffffffff


	//   ....[6]....
        /*030c*/ 	.word	0xffffffff


	//   ....[7]....
        /*0310*/ 	.word	0xffffffff


	//   ....[8]....
        /*0314*/ 	.word	0xffffffff


	//   ....[9]....
        /*0318*/ 	.word	0xffffffff


	//   ....[10]....
        /*031c*/ 	.word	0xffffffff


	//   ....[11]....
        /*0320*/ 	.word	0xffffffff


	//   ....[12]....
        /*0324*/ 	.word	0xffffffff


	//   ....[13]....
        /*0328*/ 	.word	0xffffffff


	//   ....[14]....
        /*032c*/ 	.word	0xffffffff


	//   ....[15]....
        /*0330*/ 	.word	0xffffffff


	//   ....[16]....
        /*0334*/ 	.word	0xffffffff


	//   ....[17]....
        /*0338*/ 	.word	0xffffffff


	//   ....[18]....
        /*033c*/ 	.word	0xffffffff


	//   ....[19]....
        /*0340*/ 	.word	0xffffffff


	//   ....[20]....
        /*0344*/ 	.word	0xffffffff


	//   ....[21]....
        /*0348*/ 	.word	0xffffffff


	//   ....[22]....
        /*034c*/ 	.word	0xffffffff


	//   ....[23]....
        /*0350*/ 	.word	0xffffffff


	//   ....[24]....
        /*0354*/ 	.word	0xffffffff


	//   ....[25]....
        /*0358*/ 	.word	0xffffffff


	//   ....[26]....
        /*035c*/ 	.word	0xffffffff


	//   ....[27]....
        /*0360*/ 	.word	0xffffffff


	//   ....[28]....
        /*0364*/ 	.word	0xffffffff


	//   ....[29]....
        /*0368*/ 	.word	0xffffffff


	//   ....[30]....
        /*036c*/ 	.word	0xffffffff


	//   ....[31]....
        /*0370*/ 	.word	0xffffffff


	//   ....[32]....
        /*0374*/ 	.word	0xffffffff


	//   ....[33]....
        /*0378*/ 	.word	0xffffffff


	//   ....[34]....
        /*037c*/ 	.word	0xffffffff


	//   ....[35]....
        /*0380*/ 	.word	0xffffffff


	//   ....[36]....
        /*0384*/ 	.word	0xffffffff


	//   ....[37]....
        /*0388*/ 	.word	0xffffffff


	//   ....[38]....
        /*038c*/ 	.word	0xffffffff


	//   ....[39]....
        /*0390*/ 	.word	0xffffffff


	//   ....[40]....
        /*0394*/ 	.word	0xffffffff


	//   ....[41]....
        /*0398*/ 	.word	0xffffffff


	//   ....[42]....
        /*039c*/ 	.word	0xffffffff


	//   ....[43]....
        /*03a0*/ 	.word	0xffffffff


	//   ....[44]....
        /*03a4*/ 	.word	0xffffffff


	//   ....[45]....
        /*03a8*/ 	.word	0xffffffff


	//   ....[46]....
        /*03ac*/ 	.word	0xffffffff


	//   ....[47]....
        /*03b0*/ 	.word	0xffffffff


	//   ....[48]....
        /*03b4*/ 	.word	0xffffffff


	//   ....[49]....
        /*03b8*/ 	.word	0xffffffff


	//   ....[50]....
        /*03bc*/ 	.word	0xffffffff


	//   ....[51]....
        /*03c0*/ 	.word	0xffffffff


	//   ....[52]....
        /*03c4*/ 	.word	0xffffffff


	//   ....[53]....
        /*03c8*/ 	.word	0xffffffff


	//   ....[54]....
        /*03cc*/ 	.word	0xffffffff


	//   ....[55]....
        /*03d0*/ 	.word	0xffffffff


	//   ....[56]....
        /*03d4*/ 	.word	0xffffffff


	//   ....[57]....
        /*03d8*/ 	.word	0xffffffff


	//   ....[58]....
        /*03dc*/ 	.word	0x0500000f


	//   ....[59]....
        /*03e0*/ 	.word	0x0500000f


	//   ....[60]....
        /*03e4*/ 	.word	0x0500000f


	//   ....[61]....
        /*03e8*/ 	.word	0x0500000f


	//   ....[62]....
        /*03ec*/ 	.word	0x0500000f


	//   ....[63]....
        /*03f0*/ 	.word	0x0500000f


	//   ....[64]....
        /*03f4*/ 	.word	0x0500000f


	//   ....[65]....
        /*03f8*/ 	.word	0x0500000f


	//   ....[66]....
        /*03fc*/ 	.word	0x0500000f


	//   ....[67]....
        /*0400*/ 	.word	0x0500000f


	//   ....[68]....
        /*0404*/ 	.word	0x0500000f


	//   ....[69]....
        /*0408*/ 	.word	0x0500000f


	//   ....[70]....
        /*040c*/ 	.word	0x0500000f


	//   ....[71]....
        /*0410*/ 	.word	0x0500000f


	//   ....[72]....
        /*0414*/ 	.word	0x0500000f


	//   ....[73]....
        /*0418*/ 	.word	0x0500000f


	//   ....[74]....
        /*041c*/ 	.word	0x0500000f


	//   ....[75]....
        /*0420*/ 	.word	0x0500000f


	//   ....[76]....
        /*0424*/ 	.word	0x0500000f


	//   ....[77]....
        /*0428*/ 	.word	0x0500000f


	//   ....[78]....
        /*042c*/ 	.word	0x0500000f


	//   ....[79]....
        /*0430*/ 	.word	0x0500000f


	//   ....[80]....
        /*0434*/ 	.word	0x0500000f


	//   ....[81]....
        /*0438*/ 	.word	0x0500000f


	//   ....[82]....
        /*043c*/ 	.word	0x0500000f


	//   ....[83]....
        /*0440*/ 	.word	0x0500000f


	//   ....[84]....
        /*0444*/ 	.word	0x0500000f


	//   ....[85]....
        /*0448*/ 	.word	0x0500000f


	//   ....[86]....
        /*044c*/ 	.word	0x0500000f


	//   ....[87]....
        /*0450*/ 	.word	0x0500000f


	//   ....[88]....
        /*0454*/ 	.word	0x0500000f


	//   ....[89]....
        /*0458*/ 	.word	0x0500000f


	//   ....[90]....
        /*045c*/ 	.word	0x0500000f


	//   ....[91]....
        /*0460*/ 	.word	0x0500000f


	//   ....[92]....
        /*0464*/ 	.word	0x0500000f


	//   ....[93]....
        /*0468*/ 	.word	0x0500000f


	//   ....[94]....
        /*046c*/ 	.word	0x0500000f


	//----- nvinfo : EIATTR_COOP_GROUP_INSTR_OFFSETS
	.align		4
.L_1579:
        /*0470*/ 	.byte	0x04, 0x28
        /*0472*/ 	.short	(.L_1581 - .L_1580)


	//   ....[0]....
.L_1580:
        /*0474*/ 	.word	0x00000070


	//   ....[1]....
        /*0478*/ 	.word	0x000001d0


	//   ....[2]....
        /*047c*/ 	.word	0x00000220


	//   ....[3]....
        /*0480*/ 	.word	0x00000450


	//   ....[4]....
        /*0484*/ 	.word	0x000005b0


	//   ....[5]....
        /*0488*/ 	.word	0x000006d0


	//   ....[6]....
        /*048c*/ 	.word	0x00000830


	//   ....[7]....
        /*0490*/ 	.word	0x00005a80


	//   ....[8]....
        /*0494*/ 	.word	0x00009410


	//   ....[9]....
        /*0498*/ 	.word	0x000094f0


	//   ....[10]....
        /*049c*/ 	.word	0x00009b00


	//   ....[11]....
        /*04a0*/ 	.word	0x00009b80


	//   ....[12]....
        /*04a4*/ 	.word	0x0000b190


	//   ....[13]....
        /*04a8*/ 	.word	0x0000b1b0


	//   ....[14]....
        /*04ac*/ 	.word	0x0000bba0


	//   ....[15]....
        /*04b0*/ 	.word	0x0000bd70


	//   ....[16]....
        /*04b4*/ 	.word	0x0000d470


	//   ....[17]....
        /*04b8*/ 	.word	0x0000d490


	//   ....[18]....
        /*04bc*/ 	.word	0x0000d9c0


	//   ....[19]....
        /*04c0*/ 	.word	0x0000db90


	//   ....[20]....
        /*04c4*/ 	.word	0x0000ee30


	//   ....[21]....
        /*04c8*/ 	.word	0x0000ee90


	//   ....[22]....
        /*04cc*/ 	.word	0x0000eef0


	//   ....[23]....
        /*04d0*/ 	.word	0x0000ef20


	//   ....[24]....
        /*04d4*/ 	.word	0x00012220


	//   ....[25]....
        /*04d8*/ 	.word	0x000123b0


	//   ....[26]....
        /*04dc*/ 	.word	0x000123e0


	//   ....[27]....
        /*04e0*/ 	.word	0x00012410


	//   ....[28]....
        /*04e4*/ 	.word	0x00012450


	//   ....[29]....
        /*04e8*/ 	.word	0x000124a0


	//   ....[30]....
        /*04ec*/ 	.word	0x00012500


	//   ....[31]....
        /*04f0*/ 	.word	0x000126e0


	//   ....[32]....
        /*04f4*/ 	.word	0x00012740


	//   ....[33]....
        /*04f8*/ 	.word	0x00012780


	//   ....[34]....
        /*04fc*/ 	.word	0x000127c0


	//   ....[35]....
        /*0500*/ 	.word	0x000127f0


	//   ....[36]....
        /*0504*/ 	.word	0x00012820


	//   ....[37]....
        /*0508*/ 	.word	0x000128b0


	//   ....[38]....
        /*050c*/ 	.word	0x00012910


	//   ....[39]....
        /*0510*/ 	.word	0x000129a0


	//   ....[40]....
        /*0514*/ 	.word	0x00016d50


	//   ....[41]....
        /*0518*/ 	.word	0x00016d60


	//   ....[42]....
        /*051c*/ 	.word	0x00016e70


	//   ....[43]....
        /*0520*/ 	.word	0x00016ed0


	//   ....[44]....
        /*0524*/ 	.word	0x00016f10


	//   ....[45]....
        /*0528*/ 	.word	0x00016f50


	//   ....[46]....
        /*052c*/ 	.word	0x00016f80


	//   ....[47]....
        /*0530*/ 	.word	0x00016fb0


	//   ....[48]....
        /*0534*/ 	.word	0x00017140


	//   ....[49]....
        /*0538*/ 	.word	0x000171a0


	//   ....[50]....
        /*053c*/ 	.word	0x000171e0


	//   ....[51]....
        /*0540*/ 	.word	0x00017220


	//   ....[52]....
        /*0544*/ 	.word	0x00017250


	//   ....[53]....
        /*0548*/ 	.word	0x00017280


	//   ....[54]....
        /*054c*/ 	.word	0x00017340


	//   ....[55]....
        /*0550*/ 	.word	0x00017360


	//   ....[56]....
        /*0554*/ 	.word	0x000173d0


	//   ....[57]....
        /*0558*/ 	.word	0x00017a60


	//   ....[58]....
        /*055c*/ 	.word	0x00017ea0


	//   ....[59]....
        /*0560*/ 	.word	0x00017f40


	//   ....[60]....
        /*0564*/ 	.word	0x00017fe0


	//   ....[61]....
        /*0568*/ 	.word	0x00018080


	//   ....[62]....
        /*056c*/ 	.word	0x00018120


	//   ....[63]....
        /*0570*/ 	.word	0x000181c0


	//   ....[64]....
        /*0574*/ 	.word	0x00018260


	//   ....[65]....
        /*0578*/ 	.word	0x00018300


	//   ....[66]....
        /*057c*/ 	.word	0x000183a0


	//   ....[67]....
        /*0580*/ 	.word	0x00018490


	//   ....[68]....
        /*0584*/ 	.word	0x00018530


	//   ....[69]....
        /*0588*/ 	.word	0x000185d0


	//   ....[70]....
        /*058c*/ 	.word	0x00018670


	//   ....[71]....
        /*0590*/ 	.word	0x00018710


	//   ....[72]....
        /*0594*/ 	.word	0x000187b0


	//   ....[73]....
        /*0598*/ 	.word	0x00018850


	//   ....[74]....
        /*059c*/ 	.word	0x000188f0


	//   ....[75]....
        /*05a0*/ 	.word	0x00018bf0


	//   ....[76]....
        /*05a4*/ 	.word	0x00018ed0


	//   ....[77]....
        /*05a8*/ 	.word	0x000192f0


	//   ....[78]....
        /*05ac*/ 	.word	0x00019380


	//   ....[79]....
        /*05b0*/ 	.word	0x00019420


	//   ....[80]....
        /*05b4*/ 	.word	0x000194d0


	//   ....[81]....
        /*05b8*/ 	.word	0x00019550


	//   ....[82]....
        /*05bc*/ 	.word	0x000195d0


	//   ....[83]....
        /*05c0*/ 	.word	0x00019650


	//   ....[84]....
        /*05c4*/ 	.word	0x000196d0


	//   ....[85]....
        /*05c8*/ 	.word	0x00019760


	//   ....[86]....
        /*05cc*/ 	.word	0x00019810


	//   ....[87]....
        /*05d0*/ 	.word	0x00019890


	//   ....[88]....
        /*05d4*/ 	.word	0x00019910


	//   ....[89]....
        /*05d8*/ 	.word	0x00019990


	//   ....[90]....
        /*05dc*/ 	.word	0x00019a10


	//   ....[91]....
        /*05e0*/ 	.word	0x00019a80


	//   ....[92]....
        /*05e4*/ 	.word	0x00019b20


	//   ....[93]....
        /*05e8*/ 	.word	0x00019bb0


	//   ....[94]....
        /*05ec*/ 	.word	0x00019ce0


	//----- nvinfo : EIATTR_REG_RECONFIG
	.align		4
.L_1581:
        /*05f0*/ 	.byte	0x01, 0x54
	.zero		2


	//----- nvinfo : EIATTR_SYSCALL_OFFSETS
	.align		4
        /*05f4*/ 	.byte	0x04, 0x46
        /*05f6*/ 	.short	(.L_1583 - .L_1582)


	//   ....[0]....
.L_1582:
        /*05f8*/ 	.word	0x00001780


	//   ....[1]....
        /*05fc*/ 	.word	0x000018d0


	//   ....[2]....
        /*0600*/ 	.word	0x00005c20


	//   ....[3]....
        /*0604*/ 	.word	0x000060b0


	//   ....[4]....
        /*0608*/ 	.word	0x00014570


	//   ....[5]....
        /*060c*/ 	.word	0x000146b0


	//   ....[6]....
        /*0610*/ 	.word	0x000147b0


	//----- nvinfo : EIATTR_MBARRIER_INSTR_OFFSETS
	.align		4
.L_1583:
        /*0614*/ 	.byte	0x04, 0x39
        /*0616*/ 	.short	(.L_1585 - .L_1584)


	//   ....[0]....
.L_1584:
        /*0618*/ 	.word	0x00000300
        /*061c*/ 	.word	0x000000ff
        /*0620*/ 	.word	0x00022800
        /*0624*/ 	.short	0x0100
        /*0626*/ 	.byte	0x08
	.zero		1


	//   ....[1]....
        /*0628*/ 	.word	0x00000310
        /*062c*/ 	.word	0x000000ff
        /*0630*/ 	.word	0x00022820
        /*0634*/ 	.short	0x0100
        /*0636*/ 	.byte	0x08
	.zero		1


	//   ....[2]....
        /*0638*/ 	.word	0x00000400
        /*063c*/ 	.word	0x000000ff
        /*0640*/ 	.word	0x00022830
        /*0644*/ 	.short	0x0100
        /*0646*/ 	.byte	0x08
	.zero		1


	//   ....[3]....
        /*0648*/ 	.word	0x00000410
        /*064c*/ 	.word	0x000000ff
        /*0650*/ 	.word	0x00022840
        /*0654*/ 	.short	0x0100
        /*0656*/ 	.byte	0x08
	.zero		1


	//   ....[4]....
        /*0658*/ 	.word	0x00000420
        /*065c*/ 	.word	0x000000ff
        /*0660*/ 	.word	0x00022838
        /*0664*/ 	.short	0x0100
        /*0666*/ 	.byte	0x08
	.zero		1


	//   ....[5]....
        /*0668*/ 	.word	0x00000430
        /*066c*/ 	.word	0x000000ff
        /*0670*/ 	.word	0x00022848
        /*0674*/ 	.short	0x0100
        /*0676*/ 	.byte	0x08
	.zero		1


	//   ....[6]....
        /*0678*/ 	.word	0x00000560
        /*067c*/ 	.word	0x000000ff
        /*0680*/ 	.word	0x00022850
        /*0684*/ 	.short	0x0100
        /*0686*/ 	.byte	0x08
	.zero		1


	//   ....[7]....
        /*0688*/ 	.word	0x00000570
        /*068c*/ 	.word	0x000000ff
        /*0690*/ 	.word	0x00022860
        /*0694*/ 	.short	0x0100
        /*0696*/ 	.byte	0x08
	.zero		1


	//   ....[8]....
        /*0698*/ 	.word	0x00000580
        /*069c*/ 	.word	0x000000ff
        /*06a0*/ 	.word	0x00022858
        /*06a4*/ 	.short	0x0100
        /*06a6*/ 	.byte	0x08
	.zero		1


	//   ....[9]....
        /*06a8*/ 	.word	0x00000590
        /*06ac*/ 	.word	0x000000ff
        /*06b0*/ 	.word	0x00022868
        /*06b4*/ 	.short	0x0100
        /*06b6*/ 	.byte	0x08
	.zero		1


	//   ....[10]....
        /*06b8*/ 	.word	0x00000680
        /*06bc*/ 	.word	0x000000ff
        /*06c0*/ 	.word	0x00022870
        /*06c4*/ 	.short	0x0100
        /*06c6*/ 	.byte	0x06
	.zero		1


	//   ....[11]....
        /*06c8*/ 	.word	0x00000690
        /*06cc*/ 	.word	0x000000ff
        /*06d0*/ 	.word	0x00022880
        /*06d4*/ 	.short	0x0100
        /*06d6*/ 	.byte	0x06
	.zero		1


	//   ....[12]....
        /*06d8*/ 	.word	0x000006a0
        /*06dc*/ 	.word	0x000000ff
        /*06e0*/ 	.word	0x00022878
        /*06e4*/ 	.short	0x0100
        /*06e6*/ 	.byte	0x06
	.zero		1


	//   ....[13]....
        /*06e8*/ 	.word	0x000006b0
        /*06ec*/ 	.word	0x000000ff
        /*06f0*/ 	.word	0x00022888
        /*06f4*/ 	.short	0x0100
        /*06f6*/ 	.byte	0x06
	.zero		1


	//   ....[14]....
        /*06f8*/ 	.word	0x000007e0
        /*06fc*/ 	.word	0x000000ff
        /*0700*/ 	.word	0x00022890
        /*0704*/ 	.short	0x0100
        /*0706*/ 	.byte	0x08
	.zero		1


	//   ....[15]....
        /*0708*/ 	.word	0x000007f0
        /*070c*/ 	.word	0x000000ff
        /*0710*/ 	.word	0x000228a0
        /*0714*/ 	.short	0x0100
        /*0716*/ 	.byte	0x08
	.zero		1


	//   ....[16]....
        /*0718*/ 	.word	0x00000800
        /*071c*/ 	.word	0x000000ff
        /*0720*/ 	.word	0x00022898
        /*0724*/ 	.short	0x0100
        /*0726*/ 	.byte	0x08
	.zero		1


	//   ....[17]....
        /*0728*/ 	.word	0x00000810
        /*072c*/ 	.word	0x000000ff
        /*0730*/ 	.word	0x000228a8
        /*0734*/ 	.short	0x0100
        /*0736*/ 	.byte	0x08
	.zero		1


	//   ....[18]....
        /*0738*/ 	.word	0x00000940
        /*073c*/ 	.word	0x000000ff
        /*0740*/ 	.word	0x000228b0
        /*0744*/ 	.short	0x0100
        /*0746*/ 	.byte	0x08
	.zero		1


	//   ....[19]....
        /*0748*/ 	.word	0x00000950
        /*074c*/ 	.word	0x000000ff
        /*0750*/ 	.word	0x000228c0
        /*0754*/ 	.short	0x0100
        /*0756*/ 	.byte	0x08
	.zero		1


	//   ....[20]....
        /*0758*/ 	.word	0x00000960
        /*075c*/ 	.word	0x000000ff
        /*0760*/ 	.word	0x000228b8
        /*0764*/ 	.short	0x0100
        /*0766*/ 	.byte	0x08
	.zero		1


	//   ....[21]....
        /*0768*/ 	.word	0x00000970
        /*076c*/ 	.word	0x000000ff
        /*0770*/ 	.word	0x000228c8
        /*0774*/ 	.short	0x0100
        /*0776*/ 	.byte	0x08
	.zero		1


	//   ....[22]....
        /*0778*/ 	.word	0x00002b50
        /*077c*/ 	.word	0x00000058
        /*0780*/ 	.word	0x00022890
        /*0784*/ 	.short	0x010a
        /*0786*/ 	.byte	0x3f
	.zero		1


	//   ....[23]....
        /*0788*/ 	.word	0x00003cd0
        /*078c*/ 	.word	0x00000058
        /*0790*/ 	.word	0x00022890
        /*0794*/ 	.short	0x010a
        /*0796*/ 	.byte	0x3f
	.zero		1


	//   ....[24]....
        /*0798*/ 	.word	0x00004ca0
        /*079c*/ 	.word	0x00000058
        /*07a0*/ 	.word	0x00022890
        /*07a4*/ 	.short	0x010a
        /*07a6*/ 	.byte	0x3f
	.zero		1


	//   ....[25]....
        /*07a8*/ 	.word	0x00004eb0
        /*07ac*/ 	.word	0x00000004
        /*07b0*/ 	.word	0x00000000
        /*07b4*/ 	.short	0x0101
        /*07b6*/ 	.byte	0x3f
	.zero		1


	//   ....[26]....
        /*07b8*/ 	.word	0x00004ef0
        /*07bc*/ 	.word	0x00000058
        /*07c0*/ 	.word	0x000228b0
        /*07c4*/ 	.short	0x010a
        /*07c6*/ 	.byte	0x3f
	.zero		1


	//   ....[27]....
        /*07c8*/ 	.word	0x00005540
        /*07cc*/ 	.word	0x00000058
        /*07d0*/ 	.word	0x00000000
        /*07d4*/ 	.short	0x0101
        /*07d6*/ 	.byte	0x3f
	.zero		1


	//   ....[28]....
        /*07d8*/ 	.word	0x00005cb0
        /*07dc*/ 	.word	0x00000012
        /*07e0*/ 	.word	0x00022800
        /*07e4*/ 	.short	0x010a
        /*07e6*/ 	.byte	0x3f
	.zero		1


	//   ....[29]....
        /*07e8*/ 	.word	0x00005d00
        /*07ec*/ 	.word	0x00000012
        /*07f0*/ 	.word	0x00022800
        /*07f4*/ 	.short	0x010a
        /*07f6*/ 	.byte	0x3f
	.zero		1


	//   ....[30]....
        /*07f8*/ 	.word	0x00006920
        /*07fc*/ 	.word	0x00000012
        /*0800*/ 	.word	0x00022800
        /*0804*/ 	.short	0x010a
        /*0806*/ 	.byte	0x3f
	.zero		1


	//   ....[31]....
        /*0808*/ 	.word	0x00007c50
        /*080c*/ 	.word	0x00000012
        /*0810*/ 	.word	0x00022800
        /*0814*/ 	.short	0x010a
        /*0816*/ 	.byte	0x3f
	.zero		1


	//   ....[32]....
        /*0818*/ 	.word	0x00008b30
        /*081c*/ 	.word	0x00000014
        /*0820*/ 	.word	0x00022830
        /*0824*/ 	.short	0x010a
        /*0826*/ 	.byte	0x3f
	.zero		1


	//   ....[33]....
        /*0828*/ 	.word	0x00008bd0
        /*082c*/ 	.word	0x00000014
        /*0830*/ 	.word	0x00022830
        /*0834*/ 	.short	0x010a
        /*0836*/ 	.byte	0x3f
	.zero		1


	//   ....[34]....
        /*0838*/ 	.word	0x00009ff0
        /*083c*/ 	.word	0x00000003
        /*0840*/ 	.word	0x00000000
        /*0844*/ 	.short	0x0101
        /*0846*/ 	.byte	0x3f
	.zero		1


	//   ....[35]....
        /*0848*/ 	.word	0x0000a430
        /*084c*/ 	.word	0x00000014
        /*0850*/ 	.word	0x00022850
        /*0854*/ 	.short	0x010a
        /*0856*/ 	.byte	0x3f
	.zero		1


	//   ....[36]....
        /*0858*/ 	.word	0x0000a480
        /*085c*/ 	.word	0x00000014
        /*0860*/ 	.word	0x00022850
        /*0864*/ 	.short	0x010a
        /*0866*/ 	.byte	0x3f
	.zero		1


	//   ....[37]....
        /*0868*/ 	.word	0x0000a8c0
        /*086c*/ 	.word	0x00000014
        /*0870*/ 	.word	0x00000000
        /*0874*/ 	.short	0x0101
        /*0876*/ 	.byte	0x3f
	.zero		1


	//   ....[38]....
        /*0878*/ 	.word	0x0000a9a0
        /*087c*/ 	.word	0x00000015
        /*0880*/ 	.word	0x00022830
        /*0884*/ 	.short	0x010a
        /*0886*/ 	.byte	0x3f
	.zero		1


	//   ....[39]....
        /*0888*/ 	.word	0x0000aa00
        /*088c*/ 	.word	0x00000015
        /*0890*/ 	.word	0x00022830
        /*0894*/ 	.short	0x010a
        /*0896*/ 	.byte	0x3f
	.zero		1


	//   ....[40]....
        /*0898*/ 	.word	0x0000c0f0
        /*089c*/ 	.word	0x0000009a
        /*08a0*/ 	.word	0x00000000
        /*08a4*/ 	.short	0x0101
        /*08a6*/ 	.byte	0x3f
	.zero		1


	//   ....[41]....
        /*08a8*/ 	.word	0x0000caf0
        /*08ac*/ 	.word	0x00000015
        /*08b0*/ 	.word	0x00022850
        /*08b4*/ 	.short	0x010a
        /*08b6*/ 	.byte	0x3f
	.zero		1


	//   ....[42]....
        /*08b8*/ 	.word	0x0000cb40
        /*08bc*/ 	.word	0x00000015
        /*08c0*/ 	.word	0x00022850
        /*08c4*/ 	.short	0x010a
        /*08c6*/ 	.byte	0x3f
	.zero		1


	//   ....[43]....
        /*08c8*/ 	.word	0x0000cf10
        /*08cc*/ 	.word	0x00000015
        /*08d0*/ 	.word	0x00000000
        /*08d4*/ 	.short	0x0101
        /*08d6*/ 	.byte	0x3f
	.zero		1


	//   ....[44]....
        /*08d8*/ 	.word	0x0000d010
        /*08dc*/ 	.word	0x00000014
        /*08e0*/ 	.word	0x00022830
        /*08e4*/ 	.short	0x010a
        /*08e6*/ 	.byte	0x3f
	.zero		1


	//   ....[45]....
        /*08e8*/ 	.word	0x0000d070
        /*08ec*/ 	.word	0x00000014
        /*08f0*/ 	.word	0x00022830
        /*08f4*/ 	.short	0x010a
        /*08f6*/ 	.byte	0x3f
	.zero		1


	//   ....[46]....
        /*08f8*/ 	.word	0x0000de90
        /*08fc*/ 	.word	0x0000009a
        /*0900*/ 	.word	0x00000000
        /*0904*/ 	.short	0x0101
        /*0906*/ 	.byte	0x3f
	.zero		1


	//   ....[47]....
        /*0908*/ 	.word	0x0000e9e0
        /*090c*/ 	.word	0x00000014
        /*0910*/ 	.word	0x00022850
        /*0914*/ 	.short	0x010a
        /*0916*/ 	.byte	0x3f
	.zero		1


	//   ....[48]....
        /*0918*/ 	.word	0x0000ea30
        /*091c*/ 	.word	0x00000014
        /*0920*/ 	.word	0x00022850
        /*0924*/ 	.short	0x010a
        /*0926*/ 	.byte	0x3f
	.zero		1


	//   ....[49]....
        /*0928*/ 	.word	0x0000ee00
        /*092c*/ 	.word	0x00000014
        /*0930*/ 	.word	0x00000000
        /*0934*/ 	.short	0x0101
        /*0936*/ 	.byte	0x3f
	.zero		1


	//   ....[50]....
        /*0938*/ 	.word	0x00010f30
        /*093c*/ 	.word	0x00000000
        /*0940*/ 	.word	0x00000000
        /*0944*/ 	.short	0x0101
        /*0946*/ 	.byte	0x3f
	.zero		1


	//   ....[51]....
        /*0948*/ 	.word	0x000136e0
        /*094c*/ 	.word	0x00000009
        /*0950*/ 	.word	0x00022820
        /*0954*/ 	.short	0x010a
        /*0956*/ 	.byte	0x3f
	.zero		1


	//   ....[52]....
        /*0958*/ 	.word	0x00013770
        /*095c*/ 	.word	0x00000005
        /*0960*/ 	.word	0x000228a0
        /*0964*/ 	.short	0x010a
        /*0966*/ 	.byte	0x3f
	.zero		1


	//   ....[53]....
        /*0968*/ 	.word	0x00013950
        /*096c*/ 	.word	0x00000005
        /*0970*/ 	.word	0x000228c0
        /*0974*/ 	.short	0x010a
        /*0976*/ 	.byte	0x3f
	.zero		1


	//   ....[54]....
        /*0978*/ 	.word	0x00013d60
        /*097c*/ 	.word	0x00000006
        /*0980*/ 	.word	0x000228a0
        /*0984*/ 	.short	0x010a
        /*0986*/ 	.byte	0x3f
	.zero		1


	//   ....[55]....
        /*0988*/ 	.word	0x00013f20
        /*098c*/ 	.word	0x00000006
        /*0990*/ 	.word	0x000228c0
        /*0994*/ 	.short	0x010a
        /*0996*/ 	.byte	0x3f
	.zero		1


	//   ....[56]....
        /*0998*/ 	.word	0x00014cf0
        /*099c*/ 	.word	0x00000005
        /*09a0*/ 	.word	0x00022840
        /*09a4*/ 	.short	0x010a
        /*09a6*/ 	.byte	0x3f
	.zero		1


	//   ....[57]....
        /*09a8*/ 	.word	0x000150e0
        /*09ac*/ 	.word	0x00000007
        /*09b0*/ 	.word	0x00022820
        /*09b4*/ 	.short	0x010a
        /*09b6*/ 	.byte	0x3f
	.zero		1


	//   ....[58]....
        /*09b8*/ 	.word	0x000151a0
        /*09bc*/ 	.word	0x00000002
        /*09c0*/ 	.word	0x00022860
        /*09c4*/ 	.short	0x010a
        /*09c6*/ 	.byte	0x3f
	.zero		1


	//   ....[59]....
        /*09c8*/ 	.word	0x000157c0
        /*09cc*/ 	.word	0x00000003
        /*09d0*/ 	.word	0x00022840
        /*09d4*/ 	.short	0x010a
        /*09d6*/ 	.byte	0x3f
	.zero		1


	//   ....[60]....
        /*09d8*/ 	.word	0x000159d0
        /*09dc*/ 	.word	0x00000003
        /*09e0*/ 	.word	0x00022860
        /*09e4*/ 	.short	0x010a
        /*09e6*/ 	.byte	0x3f
	.zero		1


	//   ....[61]....
        /*09e8*/ 	.word	0x00015f40
        /*09ec*/ 	.word	0x00000002
        /*09f0*/ 	.word	0x00022840
        /*09f4*/ 	.short	0x010a
        /*09f6*/ 	.byte	0x3f
	.zero		1


	//   ....[62]....
        /*09f8*/ 	.word	0x00016140
        /*09fc*/ 	.word	0x00000002
        /*0a00*/ 	.word	0x00022860
        /*0a04*/ 	.short	0x010a
        /*0a06*/ 	.byte	0x3f
	.zero		1


	//   ....[63]....
        /*0a08*/ 	.word	0x00016640
        /*0a0c*/ 	.word	0x00000002
        /*0a10*/ 	.word	0x00022840
        /*0a14*/ 	.short	0x010a
        /*0a16*/ 	.byte	0x3f
	.zero		1


	//   ....[64]....
        /*0a18*/ 	.word	0x00016850
        /*0a1c*/ 	.word	0x00000002
        /*0a20*/ 	.word	0x00022860
        /*0a24*/ 	.short	0x010a
        /*0a26*/ 	.byte	0x3f
	.zero		1


	//   ....[65]....
        /*0a28*/ 	.word	0x000179e0
        /*0a2c*/ 	.word	0x00000000
        /*0a30*/ 	.word	0x00022820
        /*0a34*/ 	.short	0x010a
        /*0a36*/ 	.byte	0x3f
	.zero		1


	//   ....[66]....
        /*0a38*/ 	.word	0x00017b90
        /*0a3c*/ 	.word	0x00000006
        /*0a40*/ 	.word	0x00000000
        /*0a44*/ 	.short	0x010a
        /*0a46*/ 	.byte	0x3f
	.zero		1


	//   ....[67]....
        /*0a48*/ 	.word	0x00017c00
        /*0a4c*/ 	.word	0x00000007
        /*0a50*/ 	.word	0x00000000
        /*0a54*/ 	.short	0x010a
        /*0a56*/ 	.byte	0x3f
	.zero		1


	//   ....[68]....
        /*0a58*/ 	.word	0x00017c70
        /*0a5c*/ 	.word	0x00000004
        /*0a60*/ 	.word	0x00000000
        /*0a64*/ 	.short	0x010a
        /*0a66*/ 	.byte	0x3f
	.zero		1


	//   ....[69]....
        /*0a68*/ 	.word	0x00017ca0
        /*0a6c*/ 	.word	0x00000003
        /*0a70*/ 	.word	0x00000000
        /*0a74*/ 	.short	0x010a
        /*0a76*/ 	.byte	0x3f
	.zero		1


	//   ....[70]....
        /*0a78*/ 	.word	0x00017d00
        /*0a7c*/ 	.word	0x00000058
        /*0a80*/ 	.word	0x00022890
        /*0a84*/ 	.short	0x010a
        /*0a86*/ 	.byte	0x3f
	.zero		1


	//   ....[71]....
        /*0a88*/ 	.word	0x00017d50
        /*0a8c*/ 	.word	0x00000058
        /*0a90*/ 	.word	0x00022890
        /*0a94*/ 	.short	0x010a
        /*0a96*/ 	.byte	0x3f
	.zero		1


	//   ....[72]....
        /*0a98*/ 	.word	0x00017da0
        /*0a9c*/ 	.word	0x00000058
        /*0aa0*/ 	.word	0x00022890
        /*0aa4*/ 	.short	0x010a
        /*0aa6*/ 	.byte	0x3f
	.zero		1


	//   ....[73]....
        /*0aa8*/ 	.word	0x00017df0
        /*0aac*/ 	.word	0x00000058
        /*0ab0*/ 	.word	0x000228b0
        /*0ab4*/ 	.short	0x010a
        /*0ab6*/ 	.byte	0x3f
	.zero		1


	//   ....[74]....
        /*0ab8*/ 	.word	0x000183e0
        /*0abc*/ 	.word	0x00000012
        /*0ac0*/ 	.word	0x00022800
        /*0ac4*/ 	.short	0x010a
        /*0ac6*/ 	.byte	0x3f
	.zero		1


	//   ....[75]....
        /*0ac8*/ 	.word	0x00018930
        /*0acc*/ 	.word	0x00000012
        /*0ad0*/ 	.word	0x00022800
        /*0ad4*/ 	.short	0x010a
        /*0ad6*/ 	.byte	0x3f
	.zero		1


	//   ....[76]....
        /*0ad8*/ 	.word	0x00018980
        /*0adc*/ 	.word	0x00000014
        /*0ae0*/ 	.word	0x00022830
        /*0ae4*/ 	.short	0x010a
        /*0ae6*/ 	.byte	0x3f
	.zero		1


	//   ....[77]....
        /*0ae8*/ 	.word	0x000189d0
        /*0aec*/ 	.word	0x00000014
        /*0af0*/ 	.word	0x00022850
        /*0af4*/ 	.short	0x010a
        /*0af6*/ 	.byte	0x3f
	.zero		1


	//   ....[78]....
        /*0af8*/ 	.word	0x00018a20
        /*0afc*/ 	.word	0x00000015
        /*0b00*/ 	.word	0x00022830
        /*0b04*/ 	.short	0x010a
        /*0b06*/ 	.byte	0x3f
	.zero		1


	//   ....[79]....
        /*0b08*/ 	.word	0x00018a70
        /*0b0c*/ 	.word	0x00000015
        /*0b10*/ 	.word	0x00022850
        /*0b14*/ 	.short	0x010a
        /*0b16*/ 	.byte	0x3f
	.zero		1


	//   ....[80]....
        /*0b18*/ 	.word	0x00018ac0
        /*0b1c*/ 	.word	0x00000014
        /*0b20*/ 	.word	0x00022830
        /*0b24*/ 	.short	0x010a
        /*0b26*/ 	.byte	0x3f
	.zero		1


	//   ....[81]....
        /*0b28*/ 	.word	0x00018b10
        /*0b2c*/ 	.word	0x00000014
        /*0b30*/ 	.word	0x00022850
        /*0b34*/ 	.short	0x010a
        /*0b36*/ 	.byte	0x3f
	.zero		1


	//   ....[82]....
        /*0b38*/ 	.word	0x00018cb0
        /*0b3c*/ 	.word	0x00000009
        /*0b40*/ 	.word	0x00022820
        /*0b44*/ 	.short	0x010a
        /*0b46*/ 	.byte	0x3f
	.zero		1


	//   ....[83]....
        /*0b48*/ 	.word	0x00018d00
        /*0b4c*/ 	.word	0x00000005
        /*0b50*/ 	.word	0x000228a0
        /*0b54*/ 	.short	0x010a
        /*0b56*/ 	.byte	0x3f
	.zero		1


	//   ....[84]....
        /*0b58*/ 	.word	0x00018d50
        /*0b5c*/ 	.word	0x00000005
        /*0b60*/ 	.word	0x000228c0
        /*0b64*/ 	.short	0x010a
        /*0b66*/ 	.byte	0x3f
	.zero		1


	//   ....[85]....
        /*0b68*/ 	.word	0x00018da0
        /*0b6c*/ 	.word	0x00000006
        /*0b70*/ 	.word	0x000228a0
        /*0b74*/ 	.short	0x010a
        /*0b76*/ 	.byte	0x3f
	.zero		1


	//   ....[86]....
        /*0b78*/ 	.word	0x00018df0
        /*0b7c*/ 	.word	0x00000006
        /*0b80*/ 	.word	0x000228c0
        /*0b84*/ 	.short	0x010a
        /*0b86*/ 	.byte	0x3f
	.zero		1


	//   ....[87]....
        /*0b88*/ 	.word	0x00018f90
        /*0b8c*/ 	.word	0x00000005
        /*0b90*/ 	.word	0x00022840
        /*0b94*/ 	.short	0x010a
        /*0b96*/ 	.byte	0x3f
	.zero		1


	//   ....[88]....
        /*0b98*/ 	.word	0x00019010
        /*0b9c*/ 	.word	0x00000005
        /*0ba0*/ 	.word	0x00022820
        /*0ba4*/ 	.short	0x010a
        /*0ba6*/ 	.byte	0x3f
	.zero		1


	//   ....[89]....
        /*0ba8*/ 	.word	0x00019060
        /*0bac*/ 	.word	0x00000002
        /*0bb0*/ 	.word	0x00022860
        /*0bb4*/ 	.short	0x010a
        /*0bb6*/ 	.byte	0x3f
	.zero		1


	//   ....[90]....
        /*0bb8*/ 	.word	0x000190b0
        /*0bbc*/ 	.word	0x00000003
        /*0bc0*/ 	.word	0x00022840
        /*0bc4*/ 	.short	0x010a
        /*0bc6*/ 	.byte	0x3f
	.zero		1


	//   ....[91]....
        /*0bc8*/ 	.word	0x00019100
        /*0bcc*/ 	.word	0x00000003
        /*0bd0*/ 	.word	0x00022860
        /*0bd4*/ 	.short	0x010a
        /*0bd6*/ 	.byte	0x3f
	.zero		1


	//   ....[92]....
        /*0bd8*/ 	.word	0x00019150
        /*0bdc*/ 	.word	0x00000002
        /*0be0*/ 	.word	0x00022840
        /*0be4*/ 	.short	0x010a
        /*0be6*/ 	.byte	0x3f
	.zero		1


	//   ....[93]....
        /*0be8*/ 	.word	0x000191a0
        /*0bec*/ 	.word	0x00000002
        /*0bf0*/ 	.word	0x00022860
        /*0bf4*/ 	.short	0x010a
        /*0bf6*/ 	.byte	0x3f
	.zero		1


	//   ....[94]....
        /*0bf8*/ 	.word	0x000191f0
        /*0bfc*/ 	.word	0x00000002
        /*0c00*/ 	.word	0x00022840
        /*0c04*/ 	.short	0x010a
        /*0c06*/ 	.byte	0x3f
	.zero		1


	//   ....[95]....
        /*0c08*/ 	.word	0x00019240
        /*0c0c*/ 	.word	0x00000002
        /*0c10*/ 	.word	0x00022860
        /*0c14*/ 	.short	0x010a
        /*0c16*/ 	.byte	0x3f
	.zero		1


	//   ....[96]....
        /*0c18*/ 	.word	0x00019c00
        /*0c1c*/ 	.word	0x00000000
        /*0c20*/ 	.word	0x00022820
        /*0c24*/ 	.short	0x010a
        /*0c26*/ 	.byte	0x3f
	.zero		1


	//   ....[97]....
        /*0c28*/ 	.word	0x00019da0
        /*0c2c*/ 	.word	0x00000006
        /*0c30*/ 	.word	0x00000000
        /*0c34*/ 	.short	0x010a
        /*0c36*/ 	.byte	0x3f
	.zero		1


	//   ....[98]....
        /*0c38*/ 	.word	0x00019df0
        /*0c3c*/ 	.word	0x00000007
        /*0c40*/ 	.word	0x00000000
        /*0c44*/ 	.short	0x010a
        /*0c46*/ 	.byte	0x3f
	.zero		1


	//   ....[99]....
        /*0c48*/ 	.word	0x00019e40
        /*0c4c*/ 	.word	0x00000004
        /*0c50*/ 	.word	0x00000000
        /*0c54*/ 	.short	0x010a
        /*0c56*/ 	.byte	0x3f
	.zero		1


	//----- nvinfo : EIATTR_NUM_MBARRIERS
	.align		4
.L_1585:
        /*0c58*/ 	.byte	0x03, 0x38
        /*0c5a*/ 	.short	0x0016


	//----- nvinfo : EIATTR_EXIT_INSTR_OFFSETS
	.align		4
        /*0c5c*/ 	.byte	0x04, 0x1c
        /*0c5e*/ 	.short	(.L_1587 - .L_1586)


	//   ....[0]....
.L_1586:
        /*0c60*/ 	.word	0x00017cf0


	//----- nvinfo : EIATTR_MAX_THREADS
	.align		4
.L_1587:
        /*0c64*/ 	.byte	0x04, 0x05
        /*0c66*/ 	.short	(.L_1589 - .L_1588)
.L_1588:
        /*0c68*/ 	.word	0x00000180
        /*0c6c*/ 	.word	0x00000001
        /*0c70*/ 	.word	0x00000001


	//----- nvinfo : EIATTR_CRS_STACK_SIZE
	.align		4
.L_1589:
        /*0c74*/ 	.byte	0x04, 0x1e
        /*0c76*/ 	.short	(.L_1591 - .L_1590)
.L_1590:
        /*0c78*/ 	.word	0x00000000


	//----- nvinfo : EIATTR_CBANK_PARAM_SIZE
	.align		4
.L_1591:
        /*0c7c*/ 	.byte	0x03, 0x19
        /*0c7e*/ 	.short	0x0a70


	//----- nvinfo : EIATTR_PARAM_CBANK
	.align		4
        /*0c80*/ 	.byte	0x04, 0x0a
        /*0c82*/ 	.short	(.L_1593 - .L_1592)
	.align		4
.L_1592:
        /*0c84*/ 	.word	index@(.nv.constant0._ZN7cutlass13device_kernelIN5flash11enable_sm90INS1_16FlashAttnFwdSm90INS1_25CollectiveMainloopFwdSm90ILi2EN4cute5tupleIJNS5_1CILi1EEES8_S8_EEENS6_IJNS7_ILi128EEENS7_ILi96EEENS7_ILi64EEEEEELi256ENS_6half_tEfNS_4arch4Sm90ELb1ELb0ELb0ELb1ELb0ELb1ELb0ELb1ELb0ELb0ELb0ELb0EEENS1_21CollectiveEpilogueFwdINS6_IJSA_NS7_ILi256EEESB_EEES9_SE_SG_Li256ELb1ELb0ELb0ELb0EEENS1_36VarlenDynamicPersistentTileSchedulerILi128ELi96ELi256ELi32ELb0ELb0ELb1ELb1ELb1ELb1EEEEEEEEEvNT_6ParamsE)
        /*0c88*/ 	.short	0x0210
        /*0c8a*/ 	.short	0x0a70


	//----- nvinfo : EIATTR_SW_WAR
	.align		4
.L_1593:
        /*0c8c*/ 	.byte	0x04, 0x36
        /*0c8e*/ 	.short	(.L_1595 - .L_1594)
.L_1594:
        /*0c90*/ 	.word	0x00000008
.L_1595:


//--------------------- .nv.info._ZN7cutlass13device_kernelIN5flash11enable_sm90INS1_16FlashAttnFwdSm90INS1_25CollectiveMainloopFwdSm90ILi2EN4cute5tupleIJNS5_1CILi1EEES8_S8_EEENS6_IJNS7_ILi128EEENS7_ILi96EEENS7_ILi64EEEEEELi256ENS_6half_tEfNS_4arch4Sm90ELb1ELb0ELb0ELb1ELb0ELb0ELb1ELb1ELb0ELb0ELb0ELb0EEENS1_21CollectiveEpilogueFwdINS6_IJSA_NS7_ILi256EEESB_EEES9_SE_SG_Li256ELb1ELb0ELb0ELb0EEENS1_36VarlenDynamicPersistentTileSchedulerILi128ELi96ELi256ELi32ELb0ELb0ELb1ELb1ELb1ELb1EEEEEEEEEvNT_6ParamsE --------------------------
	.section	.nv.info._ZN7cutlass13device_kernelIN5flash11enable_sm90INS1_16FlashAttnFwdSm90INS1_25CollectiveMainloopFwdSm90ILi2EN4cute5tupleIJNS5_1CILi1EEES8_S8_EEENS6_IJNS7_ILi128EEENS7_ILi96EEENS7_ILi64EEEEEELi256ENS_6half_tEfNS_4arch4Sm90ELb1ELb0ELb0ELb1ELb0ELb0ELb1ELb1ELb0ELb0ELb0ELb0EEENS1_21CollectiveEpilogueFwdINS6_IJSA_NS7_ILi256EEESB_EEES9_SE_SG_Li256ELb1ELb0ELb0ELb0EEENS1_36VarlenDynamicPersistentTileSchedulerILi128ELi96ELi256ELi32ELb0ELb0ELb1ELb1ELb1ELb1EEEEEEEEEvNT_6ParamsE,"",@"SHT_CUDA_INFO"
	.sectionflags	@""
	.align	4


	//----- nvinfo : EIATTR_CUDA_API_VERSION
	.align		4
        /*0000*/ 	.byte	0x04, 0x37
        /*0002*/ 	.short	(.L_1597 - .L_1596)
.L_1596:
        /*0004*/ 	.word	0x00000082


	//----- nvinfo : EIATTR_KPARAM_INFO
	.align		4
.L_1597:
        /*0008*/ 	.byte	0x04, 0x17
        /*000a*/ 	.short	(.L_1599 - .L_1598)
.L_1598:
        /*000c*/ 	.word	0x00000000
        /*0010*/ 	.short	0x0000
        /*0012*/ 	.short	0x0070
        /*0014*/ 	.byte	0x00, 0xf0, 0x01, 0x2c


	//----- nvinfo : EIATTR_SPARSE_MMA_MASK
	.align		4
.L_1599:
        /*0018*/ 	.byte	0x03, 0x50
        /*001a*/ 	.short	0x0000


	//----- nvinfo : EIATTR_MAXREG_COUNT
	.align		4
        /*001c*/ 	.byte	0x03, 0x1b
        /*001e*/ 	.short	0x00a8


	//----- nvinfo : EIATTR_NUM_BARRIERS
	.align		4
        /*0020*/ 	.byte	0x02, 0x4c
        /*0022*/ 	.byte	0x10
	.zero		1


	//----- nvinfo : EIATTR_EXTERNS
	.align		4
        /*0024*/ 	.byte	0x04, 0x0f
        /*0026*/ 	.short	(.L_1601 - .L_1600)


	//   ....[0]....
	.align		4
.L_1600:
        /*0028*/ 	.word	index@(__assertfail)


	//----- nvinfo : EIATTR_ANNOTATIONS
	.align		4
.L_1601:
        /*002c*/ 	.byte	0x04, 0x55
        /*002e*/ 	.short	(.L_1603 - .L_1602)


	//   ....[0]....
.L_1602:
        /* <DEDUP_REMOVED lines=27> */


	//----- nvinfo : EIATTR_MERCURY_ISA_VERSION
	.align		4
.L_1603:
        /*01d0*/ 	.byte	0x03, 0x5f
        /*01d2*/ 	.short	0x0101


	//----- nvinfo : EIATTR_UNUSED_LOAD_BYTE_OFFSET
	.align		4
        /*01d4*/ 	.byte	0x04, 0x44
        /*01d6*/ 	.short	(.L_1605 - .L_1604)


	//   ....[0]....
.L_1604:
        /*01d8*/ 	.word	0x00000ad0
        /*01dc*/ 	.word	0x0000fff0


	//   ....[1]....
        /*01e0*/ 	.word	0x000097e0
        /*01e4*/ 	.word	0x0000fff0


	//----- nvinfo : EIATTR_INT_WARP_WIDE_INSTR_OFFSETS
	.align		4
.L_1605:
        /*01e8*/ 	.byte	0x04, 0x31
        /*01ea*/ 	.short	(.L_1607 - .L_1606)


	//   ....[0]....
.L_1606:
        /*01ec*/ 	.word	0x00000190


	//   ....[1]....
        /*01f0*/ 	.word	0x000001d0


	//   ....[2]....
        /*01f4*/ 	.word	0x00000240


	//   ....[3]....
        /*01f8*/ 	.word	0x00000250


	//   ....[4]....
        /*01fc*/ 	.word	0x0000d600


	//   ....[5]....
        /*0200*/ 	.word	0x0000d6a0


	//   ....[6]....
        /*0204*/ 	.word	0x0000db40


	//   ....[7]....
        /*0208*/ 	.word	0x0000db70


	//   ....[8]....
        /*020c*/ 	.word	0x00010150


	//   ....[9]....
        /*0210*/ 	.word	0x000101f0


	//----- nvinfo : EIATTR_COOP_GROUP_MASK_REGIDS
	.align		4
.L_1607:
        /*0214*/ 	.byte	0x04, 0x29
        /*0216*/ 	.short	(.L_1609 - .L_1608)


	//   ....[0]....
.L_1608:
        /*0218*/ 	.word	0xffffffff


	//   ....[1]....
        /*021c*/ 	.word	0xffffffff


	//   ....[2]....
        /*0220*/ 	.word	0xffffffff


	//   ....[3]....
        /*0224*/ 	.word	0xffffffff


	//   ....[4]....
        /*0228*/ 	.word	0xffffffff


	//   ....[5]....
        /*022c*/ 	.word	0xffffffff


	//   ....[6]....
        /*0230*/ 	.word	0xffffffff


	//   ....[7]....
        /*0234*/ 	.word	0xffffffff


	//   ....[8]....
        /*0238*/ 	.word	0xffffffff


	//   ....[9]....
        /*023c*/ 	.word	0xffffffff


	//   ....[10]....
        /*0240*/ 	.word	0xffffffff


	//   ....[11]....
        /*0244*/ 	.word	0xffffffff


	//   ....[12]....
        /*0248*/ 	.word	0xffffffff


	//   ....[13]....
        /*024c*/ 	.word	0xffffffff


	//   ....[14]....
        /*0250*/ 	.word	0xffffffff


	//   ....[15]....
        /*0254*/ 	.word	0xffffffff


	//   ....[16]....
        /*0258*/ 	.word	0xffffffff


	//   ....[17]....
        /*025c*/ 	.word	0xffffffff


	//   ....[18]....
        /*0260*/ 	.word	0xffffffff


	//   ....[19]....
        /*0264*/ 	.word	0xffffffff


	//   ....[20]....
        /*0268*/ 	.word	0xffffffff


	//   ....[21]....
        /*026c*/ 	.word	0xffffffff


	//   ....[22]....
        /*0270*/ 	.word	0xffffffff


	//   ....[23]....
        /*0274*/ 	.word	0xffffffff


	//   ....[24]....
        /*0278*/ 	.word	0xffffffff


	//   ....[25]....
        /*027c*/ 	.word	0xffffffff


	//   ....[26]....
        /*0280*/ 	.word	0xffffffff


	//   ....[27]....
        /*0284*/ 	.word	0xffffffff


	//   ....[28]....
        /*0288*/ 	.word	0xffffffff


	//   ....[29]....
        /*028c*/ 	.word	0xffffffff


	//   ....[30]....
        /*0290*/ 	.word	0xffffffff


	//   ....[31]....
        /*0294*/ 	.word	0xffffffff


	//   ....[32]....
        /*0298*/ 	.word	0xffffffff


	//   ....[33]....
        /*029c*/ 	.word	0xffffffff


	//   ....[34]....
        /*02a0*/ 	.word	0xffffffff


	//   ....[35]....
        /*02a4*/ 	.word	0xffffffff


	//   ....[36]....
        /*02a8*/ 	.word	0xffffffff


	//   ....[37]....
        /*02ac*/ 	.word	0xffffffff


	//   ....[38]....
        /*02b0*/ 	.word	0xffffffff


	//   ....[39]....
        /*02b4*/ 	.word	0xffffffff


	//   ....[40]....
        /*02b8*/ 	.word	0xffffffff


	//   ....[41]....
        /*02bc*/ 	.word	0xffffffff


	//   ....[42]....
        /*02c0*/ 	.word	0xffffffff


	//   ....[43]....
        /*02c4*/ 	.word	0xffffffff


	//   ....[44]....
        /*02c8*/ 	.word	0xffffffff


	//   ....[45]....
        /*02cc*/ 	.word	0xffffffff


	//   ....[46]....
        /*02d0*/ 	.word	0xffffffff


	//   ....[47]....
        /*02d4*/ 	.word	0xffffffff


	//   ....[48]....
        /*02d8*/ 	.word	0xffffffff


	//   ....[49]....
        /*02dc*/ 	.word	0xffffffff


	//   ....[50]....
        /*02e0*/ 	.word	0xffffffff


	//   ....[51]....
        /*02e4*/ 	.word	0xffffffff


	//   ....[52]....
        /*02e8*/ 	.word	0xffffffff


	//   ....[53]....
        /*02ec*/ 	.word	0xffffffff


	//   ....[54]....
        /*02f0*/ 	.word	0xffffffff


	//   ....[55]....
        /*02f4*/ 	.word	0xffffffff


	//   ....[56]....
        /*02f8*/ 	.word	0xffffffff


	//   ....[57]....
        /*02fc*/ 	.word	0xffffffff


	//   ....[58]....
        /*0300*/ 	.word	0x0500000f


	//   ....[59]....
        /*0304*/ 	.word	0x0500000f


	//   ....[60]....
        /*0308*/ 	.word	0x0500000f


	//   ....[61]....
        /*030c*/ 	.word	0x0500000f


	//   ....[62]....
        /*0310*/ 	.word	0x0500000f


	//   ....[63]....
        /*0314*/ 	.word	0x0500000f


	//   ....[64]....
        /*0318*/ 	.word	0x0500000f


	//   ....[65]....
        /*031c*/ 	.word	0x0500000f


	//   ....[66]....
        /*0320*/ 	.word	0x0500000f


	//   ....[67]....
        /*0324*/ 	.word	0x0500000f


	//   ....[68]....
        /*0328*/ 	.word	0x0500000f


	//   ....[69]....
        /*032c*/ 	.word	0x0500000f


	//   ....[70]....
        /*0330*/ 	.word	0x0500000f


	//   ....[71]....
        /*0334*/ 	.word	0x0500000f


	//   ....[72]....
        /*0338*/ 	.word	0x0500000f


	//   ....[73]....
        /*033c*/ 	.word	0x0500000f


	//   ....[74]....
        /*0340*/ 	.word	0x0500000f


	//   ....[75]....
        /*0344*/ 	.word	0x0500000f


	//   ....[76]....
        /*0348*/ 	.word	0x0500000f


	//----- nvinfo : EIATTR_COOP_GROUP_INSTR_OFFSETS
	.align		4
.L_1609:
        /*034c*/ 	.byte	0x04, 0x28
        /*034e*/ 	.short	(.L_1611 - .L_1610)


	//   ....[0]....
.L_1610:
        /*0350*/ 	.word	0x00000070


	//   ....[1]....
        /*0354*/ 	.word	0x000001a0


	//   ....[2]....
        /*0358*/ 	.word	0x000001f0


	//   ....[3]....
        /*035c*/ 	.word	0x00000440


	//   ....[4]....
        /*0360*/ 	.word	0x000005a0


	//   ....[5]....
        /*0364*/ 	.word	0x000006c0


	//   ....[6]....
        /*0368*/ 	.word	0x00000820


	//   ....[7]....
        /*036c*/ 	.word	0x00001790


	//   ....[8]....
        /*0370*/ 	.word	0x00003130


	//   ....[9]....
        /*0374*/ 	.word	0x000031f0


	//   ....[10]....
        /*0378*/ 	.word	0x00003200


	//   ....[11]....
        /*037c*/ 	.word	0x00003250


	//   ....[12]....
        /*0380*/ 	.word	0x00005390


	//   ....[13]....
        /*0384*/ 	.word	0x000053a0


	//   ....[14]....
        /*0388*/ 	.word	0x000053d0


	//   ....[15]....
        /*038c*/ 	.word	0x000053e0


	//   ....[16]....
        /*0390*/ 	.word	0x00007700


	//   ....[17]....
        /*0394*/ 	.word	0x00007770


	//   ....[18]....
        /*0398*/ 	.word	0x00007790


	//   ....[19]....
        /*039c*/ 	.word	0x000077b0


	//   ....[20]....
        /*03a0*/ 	.word	0x00008d80


	//   ....[21]....
        /*03a4*/ 	.word	0x00008df0


	//   ....[22]....
        /*03a8*/ 	.word	0x00008e40


	//   ....[23]....
        /*03ac*/ 	.word	0x00008e70


	//   ....[24]....
        /*03b0*/ 	.word	0x0000c3a0


	//   ....[25]....
        /*03b4*/ 	.word	0x0000c530


	//   ....[26]....
        /*03b8*/ 	.word	0x0000c560


	//   ....[27]....
        /*03bc*/ 	.word	0x0000c5a0


	//   ....[28]....
        /*03c0*/ 	.word	0x0000c610


	//   ....[29]....
        /*03c4*/ 	.word	0x0000c670


	//   ....[30]....
        /*03c8*/ 	.word	0x0000c6b0


	//   ....[31]....
        /*03cc*/ 	.word	0x0000c860


	//   ....[32]....
        /*03d0*/ 	.word	0x0000c8c0


	//   ....[33]....
        /*03d4*/ 	.word	0x0000c900


	//   ....[34]....
        /*03d8*/ 	.word	0x0000c940


	//   ....[35]....
        /*03dc*/ 	.word	0x0000c970


	//   ....[36]....
        /*03e0*/ 	.word	0x0000c9a0


	//   ....[37]....
        /*03e4*/ 	.word	0x0000ca40


	//   ....[38]....
        /*03e8*/ 	.word	0x0000caa0


	//   ....[39]....
        /*03ec*/ 	.word	0x0000cb30


	//   ....[40]....
        /*03f0*/ 	.word	0x00010280


	//   ....[41]....
        /*03f4*/ 	.word	0x00010290


	//   ....[42]....
        /*03f8*/ 	.word	0x000103b0


	//   ....[43]....
        /*03fc*/ 	.word	0x00010410


	//   ....[44]....
        /*0400*/ 	.word	0x00010450


	//   ....[45]....
        /*0404*/ 	.word	0x00010490


	//   ....[46]....
        /*0408*/ 	.word	0x000104c0


	//   ....[47]....
        /*040c*/ 	.word	0x000104f0


	//   ....[48]....
        /*0410*/ 	.word	0x00010690


	//   ....[49]....
        /*0414*/ 	.word	0x000106f0


	//   ....[50]....
        /*0418*/ 	.word	0x00010730


	//   ....[51]....
        /*041c*/ 	.word	0x00010770


	//   ....[52]....
        /*0420*/ 	.word	0x000107a0


	//   ....[53]....
        /*0424*/ 	.word	0x000107d0


	//   ....[54]....
        /*0428*/ 	.word	0x00010890


	//   ....[55]....
        /*042c*/ 	.word	0x000108b0


	//   ....[56]....
        /*0430*/ 	.word	0x00010920


	//   ....[57]....
        /*0434*/ 	.word	0x00010fa0


	//   ....[58]....
        /*0438*/ 	.word	0x000115c0


	//   ....[59]....
        /*043c*/ 	.word	0x000119e0


	//   ....[60]....
        /*0440*/ 	.word	0x00011a70


	//   ....[61]....
        /*0444*/ 	.word	0x00011b10


	//   ....[62]....
        /*0448*/ 	.word	0x00011bc0


	//   ....[63]....
        /*044c*/ 	.word	0x00011c40


	//   ....[64]....
        /*0450*/ 	.word	0x00011cc0


	//   ....[65]....
        /*0454*/ 	.word	0x00011d40


	//   ....[66]....
        /*0458*/ 	.word	0x00011dc0


	//   ....[67]....
        /*045c*/ 	.word	0x00011e50


	//   ....[68]....
        /*0460*/ 	.word	0x00011f00


	//   ....[69]....
        /*0464*/ 	.word	0x00011f80


	//   ....[70]....
        /*0468*/ 	.word	0x00012000


	//   ....[71]....
        /*046c*/ 	.word	0x00012080


	//   ....[72]....
        /*0470*/ 	.word	0x00012100


	//   ....[73]....
        /*0474*/ 	.word	0x00012170


	//   ....[74]....
        /*0478*/ 	.word	0x00012210


	//   ....[75]....
        /*047c*/ 	.word	0x000122a0


	//   ....[76]....
        /*0480*/ 	.word	0x000123d0


	//----- nvinfo : EIATTR_REG_RECONFIG
	.align		4
.L_1611:
        /*0484*/ 	.byte	0x01, 0x54
	.zero		2


	//----- nvinfo : EIATTR_SYSCALL_OFFSETS
	.align		4
        /*0488*/ 	.byte	0x04, 0x46
        /*048a*/ 	.short	(.L_1613 - .L_1612)


	//   ....[0]....
.L_1612:
        /*048c*/ 	.word	0x000019f0


	//   ....[1]....
        /*0490*/ 	.word	0x0000d830


	//   ....[2]....
        /*0494*/ 	.word	0x0000d970


	//   ....[3]....
        /*0498*/ 	.word	0x0000da70


	//----- nvinfo : EIATTR_MBARRIER_INSTR_OFFSETS
	.align		4
.L_1613:
        /*049c*/ 	.byte	0x04, 0x39
        /*049e*/ 	.short	(.L_1615 - .L_1614)


	//   ....[0]....
.L_1614:
        /*04a0*/ 	.word	0x000002e0
        /*04a4*/ 	.word	0x000000ff
        /*04a8*/ 	.word	0x00032400
        /*04ac*/ 	.short	0x0100
        /*04ae*/ 	.byte	0x08
	.zero		1


	//   ....[1]....
        /*04b0*/ 	.word	0x000002f0
        /*04b4*/ 	.word	0x000000ff
        /*04b8*/ 	.word	0x00032410
        /*04bc*/ 	.short	0x0100
        /*04be*/ 	.byte	0x08
	.zero		1


	//   ....[2]....
        /*04c0*/ 	.word	0x00000300
        /*04c4*/ 	.word	0x000000ff
        /*04c8*/ 	.word	0x00032420
        /*04cc*/ 	.short	0x0100
        /*04ce*/ 	.byte	0x08
	.zero		1


	//   ....[3]....
        /*04d0*/ 	.word	0x000003f0
        /*04d4*/ 	.word	0x000000ff
        /*04d8*/ 	.word	0x00032430
        /*04dc*/ 	.short	0x0100
        /*04de*/ 	.byte	0x08
	.zero		1


	//   ....[4]....
        /*04e0*/ 	.word	0x00000400
        /*04e4*/ 	.word	0x000000ff
        /*04e8*/ 	.word	0x00032440
        /*04ec*/ 	.short	0x0100
        /*04ee*/ 	.byte	0x08
	.zero		1


	//   ....[5]....
        /*04f0*/ 	.word	0x00000410
        /*04f4*/ 	.word	0x000000ff
        /*04f8*/ 	.word	0x00032438
        /*04fc*/ 	.short	0x0100
        /*04fe*/ 	.byte	0x08
	.zero		1


	//   ....[6]....
        /*0500*/ 	.word	0x00000420
        /*0504*/ 	.word	0x000000ff
        /*0508*/ 	.word	0x00032448
        /*050c*/ 	.short	0x0100
        /*050e*/ 	.byte	0x08
	.zero		1


	//   ....[7]....
        /*0510*/ 	.word	0x00000550
        /*0514*/ 	.word	0x000000ff
        /*0518*/ 	.word	0x00032450
        /*051c*/ 	.short	0x0100
        /*051e*/ 	.byte	0x08
	.zero		1


	//   ....[8]....
        /*0520*/ 	.word	0x00000560
        /*0524*/ 	.word	0x000000ff
        /*0528*/ 	.word	0x00032460
        /*052c*/ 	.short	0x0100
        /*052e*/ 	.byte	0x08
	.zero		1


	//   ....[9]....
        /*0530*/ 	.word	0x00000570
        /*0534*/ 	.word	0x000000ff
        /*0538*/ 	.word	0x00032458
        /*053c*/ 	.short	0x0100
        /*053e*/ 	.byte	0x08
	.zero		1


	//   ....[10]....
        /*0540*/ 	.word	0x00000580
        /*0544*/ 	.word	0x000000ff
        /*0548*/ 	.word	0x00032468
        /*054c*/ 	.short	0x0100
        /*054e*/ 	.byte	0x08
	.zero		1


	//   ....[11]....
        /*0550*/ 	.word	0x00000670
        /*0554*/ 	.word	0x000000ff
        /*0558*/ 	.word	0x00032470
        /*055c*/ 	.short	0x0100
        /*055e*/ 	.byte	0x06
	.zero		1


	//   ....[12]....
        /*0560*/ 	.word	0x00000680
        /*0564*/ 	.word	0x000000ff
        /*0568*/ 	.word	0x00032480
        /*056c*/ 	.short	0x0100
        /*056e*/ 	.byte	0x06
	.zero		1


	//   ....[13]....
        /*0570*/ 	.word	0x00000690
        /*0574*/ 	.word	0x000000ff
        /*0578*/ 	.word	0x00032478
        /*057c*/ 	.short	0x0100
        /*057e*/ 	.byte	0x06
	.zero		1


	//   ....[14]....
        /*0580*/ 	.word	0x000006a0
        /*0584*/ 	.word	0x000000ff
        /*0588*/ 	.word	0x00032488
        /*058c*/ 	.short	0x0100
        /*058e*/ 	.byte	0x06
	.zero		1


	//   ....[15]....
        /*0590*/ 	.word	0x000007d0
        /*0594*/ 	.word	0x000000ff
        /*0598*/ 	.word	0x00032490
        /*059c*/ 	.short	0x0100
        /*059e*/ 	.byte	0x08
	.zero		1


	//   ....[16]....
        /*05a0*/ 	.word	0x000007e0
        /*05a4*/ 	.word	0x000000ff
        /*05a8*/ 	.word	0x000324a0
        /*05ac*/ 	.short	0x0100
        /*05ae*/ 	.byte	0x08
	.zero		1


	//   ....[17]....
        /*05b0*/ 	.word	0x000007f0
        /*05b4*/ 	.word	0x000000ff
        /*05b8*/ 	.word	0x00032498
        /*05bc*/ 	.short	0x0100
        /*05be*/ 	.byte	0x08
	.zero		1


	//   ....[18]....
        /*05c0*/ 	.word	0x00000800
        /*05c4*/ 	.word	0x000000ff
        /*05c8*/ 	.word	0x000324a8
        /*05cc*/ 	.short	0x0100
        /*05ce*/ 	.byte	0x08
	.zero		1


	//   ....[19]....
        /*05d0*/ 	.word	0x00000930
        /*05d4*/ 	.word	0x000000ff
        /*05d8*/ 	.word	0x000324b0
        /*05dc*/ 	.short	0x0100
        /*05de*/ 	.byte	0x08
	.zero		1


	//   ....[20]....
        /*05e0*/ 	.word	0x00000940
        /*05e4*/ 	.word	0x000000ff
        /*05e8*/ 	.word	0x000324c0
        /*05ec*/ 	.short	0x0100
        /*05ee*/ 	.byte	0x08
	.zero		1


	//   ....[21]....
        /*05f0*/ 	.word	0x00000950
        /*05f4*/ 	.word	0x000000ff
        /*05f8*/ 	.word	0x000324b8
        /*05fc*/ 	.short	0x0100
        /*05fe*/ 	.byte	0x08
	.zero		1


	//   ....[22]....
        /*0600*/ 	.word	0x00000960
        /*0604*/ 	.word	0x000000ff
        /*0608*/ 	.word	0x000324c8
        /*060c*/ 	.short	0x0100
        /*060e*/ 	.byte	0x08
	.zero		1


	//   ....[23]....
        /*0610*/ 	.word	0x00001a90
        /*0614*/ 	.word	0x00000005
        /*0618*/ 	.word	0x00032400
        /*061c*/ 	.short	0x010a
        /*061e*/ 	.byte	0x3f
	.zero		1


	//   ....[24]....
        /*0620*/ 	.word	0x00001b70
        /*0624*/ 	.word	0x00000000
        /*0628*/ 	.word	0x00032430
        /*062c*/ 	.short	0x010a
        /*062e*/ 	.byte	0x3f
	.zero		1


	//   ....[25]....
        /*0630*/ 	.word	0x00001bb0
        /*0634*/ 	.word	0x00000000
        /*0638*/ 	.word	0x00032430
        /*063c*/ 	.short	0x010a
        /*063e*/ 	.byte	0x3f
	.zero		1


	//   ....[26]....
        /*0640*/ 	.word	0x00001eb0
        /*0644*/ 	.word	0x00000005
        /*0648*/ 	.word	0x00032410
        /*064c*/ 	.short	0x010a
        /*064e*/ 	.byte	0x3f
	.zero		1


	//   ....[27]....
        /*0650*/ 	.word	0x00001ef0
        /*0654*/ 	.word	0x00000000
        /*0658*/ 	.word	0x00032450
        /*065c*/ 	.short	0x010a
        /*065e*/ 	.byte	0x3f
	.zero		1


	//   ....[28]....
        /*0660*/ 	.word	0x00001f30
        /*0664*/ 	.word	0x00000000
        /*0668*/ 	.word	0x00032450
        /*066c*/ 	.short	0x010a
        /*066e*/ 	.byte	0x3f
	.zero		1


	//   ....[29]....
        /*0670*/ 	.word	0x00003540
        /*0674*/ 	.word	0x00000018
        /*0678*/ 	.word	0x00000000
        /*067c*/ 	.short	0x0101
        /*067e*/ 	.byte	0x3f
	.zero		1


	//   ....[30]....
        /*0680*/ 	.word	0x00004000
        /*0684*/ 	.word	0x00000000
        /*0688*/ 	.word	0x00000000
        /*068c*/ 	.short	0x0101
        /*068e*/ 	.byte	0x3f
	.zero		1


	//   ....[31]....
        /*0690*/ 	.word	0x00004130
        /*0694*/ 	.word	0x000000ff
        /*0698*/ 	.word	0x00032430
        /*069c*/ 	.short	0x010a
        /*069e*/ 	.byte	0x05
	.zero		1


	//   ....[32]....
        /*06a0*/ 	.word	0x00004170
        /*06a4*/ 	.word	0x000000ff
        /*06a8*/ 	.word	0x00032430
        /*06ac*/ 	.short	0x010a
        /*06ae*/ 	.byte	0x05
	.zero		1


	//   ....[33]....
        /*06b0*/ 	.word	0x00004380
        /*06b4*/ 	.word	0x000000ff
        /*06b8*/ 	.word	0x00032450
        /*06bc*/ 	.short	0x010a
        /*06be*/ 	.byte	0x05
	.zero		1


	//   ....[34]....
        /*06c0*/ 	.word	0x000043c0
        /*06c4*/ 	.word	0x000000ff
        /*06c8*/ 	.word	0x00032450
        /*06cc*/ 	.short	0x010a
        /*06ce*/ 	.byte	0x05
	.zero		1


	//   ....[35]....
        /*06d0*/ 	.word	0x000055b0
        /*06d4*/ 	.word	0x00000098
        /*06d8*/ 	.word	0x00000000
        /*06dc*/ 	.short	0x0101
        /*06de*/ 	.byte	0x3f
	.zero		1


	//   ....[36]....
        /*06e0*/ 	.word	0x00006a20
        /*06e4*/ 	.word	0x000000d4
        /*06e8*/ 	.word	0x00000000
        /*06ec*/ 	.short	0x0101
        /*06ee*/ 	.byte	0x3f
	.zero		1


	//   ....[37]....
        /*06f0*/ 	.word	0x00006b50
        /*06f4*/ 	.word	0x000000ff
        /*06f8*/ 	.word	0x00032430
        /*06fc*/ 	.short	0x010a
        /*06fe*/ 	.byte	0x05
	.zero		1


	//   ....[38]....
        /*0700*/ 	.word	0x00006b90
        /*0704*/ 	.word	0x000000ff
        /*0708*/ 	.word	0x00032430
        /*070c*/ 	.short	0x010a
        /*070e*/ 	.byte	0x05
	.zero		1


	//   ....[39]....
        /*0710*/ 	.word	0x00006da0
        /*0714*/ 	.word	0x000000ff
        /*0718*/ 	.word	0x00032450
        /*071c*/ 	.short	0x010a
        /*071e*/ 	.byte	0x05
	.zero		1


	//   ....[40]....
        /*0720*/ 	.word	0x00006de0
        /*0724*/ 	.word	0x000000ff
        /*0728*/ 	.word	0x00032450
        /*072c*/ 	.short	0x010a
        /*072e*/ 	.byte	0x05
	.zero		1


	//   ....[41]....
        /*0730*/ 	.word	0x000079f0
        /*0734*/ 	.word	0x00000098
        /*0738*/ 	.word	0x00000000
        /*073c*/ 	.short	0x0101
        /*073e*/ 	.byte	0x3f
	.zero		1


	//   ....[42]....
        /*0740*/ 	.word	0x00008d60
        /*0744*/ 	.word	0x000000d5
        /*0748*/ 	.word	0x00000000
        /*074c*/ 	.short	0x0101
        /*074e*/ 	.byte	0x3f
	.zero		1


	//   ....[43]....
        /*0750*/ 	.word	0x0000af40
        /*0754*/ 	.word	0x00000097
        /*0758*/ 	.word	0x00000000
        /*075c*/ 	.short	0x0101
        /*075e*/ 	.byte	0x3f
	.zero		1


	//   ....[44]....
        /*0760*/ 	.word	0x0000dfc0
        /*0764*/ 	.word	0x00000008
        /*0768*/ 	.word	0x00032440
        /*076c*/ 	.short	0x010a
        /*076e*/ 	.byte	0x3f
	.zero		1


	//   ....[45]....
        /*0770*/ 	.word	0x0000e5d0
        /*0774*/ 	.word	0x00000008
        /*0778*/ 	.word	0x00032420
        /*077c*/ 	.short	0x010a
        /*077e*/ 	.byte	0x3f
	.zero		1


	//   ....[46]....
        /*0780*/ 	.word	0x0000e6a0
        /*0784*/ 	.word	0x0000000b
        /*0788*/ 	.word	0x00032460
        /*078c*/ 	.short	0x010a
        /*078e*/ 	.byte	0x3f
	.zero		1


	//   ....[47]....
        /*0790*/ 	.word	0x0000ece0
        /*0794*/ 	.word	0x00000002
        /*0798*/ 	.word	0x00032440
        /*079c*/ 	.short	0x010a
        /*079e*/ 	.byte	0x3f
	.zero		1


	//   ....[48]....
        /*07a0*/ 	.word	0x0000eef0
        /*07a4*/ 	.word	0x00000002
        /*07a8*/ 	.word	0x00032460
        /*07ac*/ 	.short	0x010a
        /*07ae*/ 	.byte	0x3f
	.zero		1


	//   ....[49]....
        /*07b0*/ 	.word	0x0000f460
        /*07b4*/ 	.word	0x00000002
        /*07b8*/ 	.word	0x00032440
        /*07bc*/ 	.short	0x010a
        /*07be*/ 	.byte	0x3f
	.zero		1


	//   ....[50]....
        /*07c0*/ 	.word	0x0000f660
        /*07c4*/ 	.word	0x00000002
        /*07c8*/ 	.word	0x00032460
        /*07cc*/ 	.short	0x010a
        /*07ce*/ 	.byte	0x3f
	.zero		1


	//   ....[51]....
        /*07d0*/ 	.word	0x0000fb60
        /*07d4*/ 	.word	0x00000002
        /*07d8*/ 	.word	0x00032440
        /*07dc*/ 	.short	0x010a
        /*07de*/ 	.byte	0x3f
	.zero		1


	//   ....[52]....
        /*07e0*/ 	.word	0x0000fd70
        /*07e4*/ 	.word	0x00000002
        /*07e8*/ 	.word	0x00032460
        /*07ec*/ 	.short	0x010a
        /*07ee*/ 	.byte	0x3f
	.zero		1


	//   ....[53]....
        /*07f0*/ 	.word	0x00010f30
        /*07f4*/ 	.word	0x00000000
        /*07f8*/ 	.word	0x00032420
        /*07fc*/ 	.short	0x010a
        /*07fe*/ 	.byte	0x3f
	.zero		1


	//   ....[54]....
        /*0800*/ 	.word	0x00011100
        /*0804*/ 	.word	0x00000006
        /*0808*/ 	.word	0x00000000
        /*080c*/ 	.short	0x010a
        /*080e*/ 	.byte	0x3f
	.zero		1


	//   ....[55]....
        /*0810*/ 	.word	0x00011170
        /*0814*/ 	.word	0x00000007
        /*0818*/ 	.word	0x00000000
        /*081c*/ 	.short	0x010a
        /*081e*/ 	.byte	0x3f
	.zero		1


	//   ....[56]....
        /*0820*/ 	.word	0x000111e0
        /*0824*/ 	.word	0x00000004
        /*0828*/ 	.word	0x00000000
        /*082c*/ 	.short	0x010a
        /*082e*/ 	.byte	0x3f
	.zero		1


	//   ....[57]....
        /*0830*/ 	.word	0x00011210
        /*0834*/ 	.word	0x00000003
        /*0838*/ 	.word	0x00000000
        /*083c*/ 	.short	0x010a
        /*083e*/ 	.byte	0x3f
	.zero		1


	//   ....[58]....
        /*0840*/ 	.word	0x00011270
        /*0844*/ 	.word	0x00000005
        /*0848*/ 	.word	0x00032400
        /*084c*/ 	.short	0x010a
        /*084e*/ 	.byte	0x3f
	.zero		1


	//   ....[59]....
        /*0850*/ 	.word	0x000112c0
        /*0854*/ 	.word	0x00000000
        /*0858*/ 	.word	0x00032430
        /*085c*/ 	.short	0x010a
        /*085e*/ 	.byte	0x3f
	.zero		1


	//   ....[60]....
        /*0860*/ 	.word	0x00011310
        /*0864*/ 	.word	0x00000005
        /*0868*/ 	.word	0x00032410
        /*086c*/ 	.short	0x010a
        /*086e*/ 	.byte	0x3f
	.zero		1


	//   ....[61]....
        /*0870*/ 	.word	0x00011360
        /*0874*/ 	.word	0x00000000
        /*0878*/ 	.word	0x00032450
        /*087c*/ 	.short	0x010a
        /*087e*/ 	.byte	0x3f
	.zero		1


	//   ....[62]....
        /*0880*/ 	.word	0x000113c0
        /*0884*/ 	.word	0x00000014
        /*0888*/ 	.word	0x00032430
        /*088c*/ 	.short	0x010a
        /*088e*/ 	.byte	0x3f
	.zero		1


	//   ....[63]....
        /*0890*/ 	.word	0x00011420
        /*0894*/ 	.word	0x00000014
        /*0898*/ 	.word	0x00032450
        /*089c*/ 	.short	0x010a
        /*089e*/ 	.byte	0x3f
	.zero		1


	//   ....[64]....
        /*08a0*/ 	.word	0x00011480
        /*08a4*/ 	.word	0x00000014
        /*08a8*/ 	.word	0x00032430
        /*08ac*/ 	.short	0x010a
        /*08ae*/ 	.byte	0x3f
	.zero		1


	//   ....[65]....
        /*08b0*/ 	.word	0x000114e0
        /*08b4*/ 	.word	0x00000014
        /*08b8*/ 	.word	0x00032450
        /*08bc*/ 	.short	0x010a
        /*08be*/ 	.byte	0x3f
	.zero		1


	//   ....[66]....
        /*08c0*/ 	.word	0x00011680
        /*08c4*/ 	.word	0x00000008
        /*08c8*/ 	.word	0x00032440
        /*08cc*/ 	.short	0x010a
        /*08ce*/ 	.byte	0x3f
	.zero		1


	//   ....[67]....
        /*08d0*/ 	.word	0x00011700
        /*08d4*/ 	.word	0x00000008
        /*08d8*/ 	.word	0x00032420
        /*08dc*/ 	.short	0x010a
        /*08de*/ 	.byte	0x3f
	.zero		1


	//   ....[68]....
        /*08e0*/ 	.word	0x00011750
        /*08e4*/ 	.word	0x0000000b
        /*08e8*/ 	.word	0x00032460
        /*08ec*/ 	.short	0x010a
        /*08ee*/ 	.byte	0x3f
	.zero		1


	//   ....[69]....
        /*08f0*/ 	.word	0x000117a0
        /*08f4*/ 	.word	0x00000002
        /*08f8*/ 	.word	0x00032440
        /*08fc*/ 	.short	0x010a
        /*08fe*/ 	.byte	0x3f
	.zero		1


	//   ....[70]....
        /*0900*/ 	.word	0x000117f0
        /*0904*/ 	.word	0x00000002
        /*0908*/ 	.word	0x00032460
        /*090c*/ 	.short	0x010a
        /*090e*/ 	.byte	0x3f
	.zero		1


	//   ....[71]....
        /*0910*/ 	.word	0x00011840
        /*0914*/ 	.word	0x00000002
        /*0918*/ 	.word	0x00032440
        /*091c*/ 	.short	0x010a
        /*091e*/ 	.byte	0x3f
	.zero		1


	//   ....[72]....
        /*0920*/ 	.word	0x00011890
        /*0924*/ 	.word	0x00000002
        /*0928*/ 	.word	0x00032460
        /*092c*/ 	.short	0x010a
        /*092e*/ 	.byte	0x3f
	.zero		1


	//   ....[73]....
        /*0930*/ 	.word	0x000118e0
        /*0934*/ 	.word	0x00000002
        /*0938*/ 	.word	0x00032440
        /*093c*/ 	.short	0x010a
        /*093e*/ 	.byte	0x3f
	.zero		1


	//   ....[74]....
        /*0940*/ 	.word	0x00011930
        /*0944*/ 	.word	0x00000002
        /*0948*/ 	.word	0x00032460
        /*094c*/ 	.short	0x010a
        /*094e*/ 	.byte	0x3f
	.zero		1


	//   ....[75]....
        /*0950*/ 	.word	0x000122f0
        /*0954*/ 	.word	0x00000000
        /*0958*/ 	.word	0x00032420
        /*095c*/ 	.short	0x010a
        /*095e*/ 	.byte	0x3f
	.zero		1


	//   ....[76]....
        /*0960*/ 	.word	0x00012490
        /*0964*/ 	.word	0x00000006
        /*0968*/ 	.word	0x00000000
        /*096c*/ 	.short	0x010a
        /*096e*/ 	.byte	0x3f
	.zero		1


	//   ....[77]....
        /*0970*/ 	.word	0x000124e0
        /*0974*/ 	.word	0x00000007
        /*0978*/ 	.word	0x00000000
        /*097c*/ 	.short	0x010a
        /*097e*/ 	.byte	0x3f
	.zero		1


	//   ....[78]....
        /*0980*/ 	.word	0x00012530
        /*0984*/ 	.word	0x00000004
        /*0988*/ 	.word	0x00000000
        /*098c*/ 	.short	0x010a
        /*098e*/ 	.byte	0x3f
	.zero		1


	//----- nvinfo : EIATTR_NUM_MBARRIERS
	.align		4
.L_1615:
        /*0990*/ 	.byte	0x03, 0x38
        /*0992*/ 	.short	0x0017


	//----- nvinfo : EIATTR_EXIT_INSTR_OFFSETS
	.align		4
        /*0994*/ 	.byte	0x04, 0x1c
        /*0996*/ 	.short	(.L_1617 - .L_1616)


	//   ....[0]....
.L_1616:
        /*0998*/ 	.word	0x00000b10


	//   ....[1]....
        /*099c*/ 	.word	0x0000c360


	//   ....[2]....
        /*09a0*/ 	.word	0x0000c3c0


	//   ....[3]....
        /*09a4*/ 	.word	0x00011260


	//----- nvinfo : EIATTR_MAX_THREADS
	.align		4
.L_1617:
        /*09a8*/ 	.byte	0x04, 0x05
        /*09aa*/ 	.short	(.L_1619 - .L_1618)
.L_1618:
        /*09ac*/ 	.word	0x00000180
        /*09b0*/ 	.word	0x00000001
        /*09b4*/ 	.word	0x00000001


	//----- nvinfo : EIATTR_CRS_STACK_SIZE
	.align		4
.L_1619:
        /*09b8*/ 	.byte	0x04, 0x1e
        /*09ba*/ 	.short	(.L_1621 - .L_1620)
.L_1620:
        /*09bc*/ 	.word	0x00000000


	//----- nvinfo : EIATTR_CBANK_PARAM_SIZE
	.align		4
.L_1621:
        /*09c0*/ 	.byte	0x03, 0x19
        /*09c2*/ 	.short	0x0b70


	//----- nvinfo : EIATTR_PARAM_CBANK
	.align		4
        /*09c4*/ 	.byte	0x04, 0x0a
        /*09c6*/ 	.short	(.L_1623 - .L_1622)
	.align		4
.L_1622:
        /*09c8*/ 	.word	index@(.nv.constant0._ZN7cutlass13device_kernelIN5flash11enable_sm90INS1_16FlashAttnFwdSm90INS1_25CollectiveMainloopFwdSm90ILi2EN4cute5tupleIJNS5_1CILi1EEES8_S8_EEENS6_IJNS7_ILi128EEENS7_ILi96EEENS7_ILi64EEEEEELi256ENS_6half_tEfNS_4arch4Sm90ELb1ELb0ELb0ELb1ELb0ELb0ELb1ELb1ELb0ELb0ELb0ELb0EEENS1_21CollectiveEpilogueFwdINS6_IJSA_NS7_ILi256EEESB_EEES9_SE_SG_Li256ELb1ELb0ELb0ELb0EEENS1_36VarlenDynamicPersistentTileSchedulerILi128ELi96ELi256ELi32ELb0ELb0ELb1ELb1ELb1ELb1EEEEEEEEEvNT_6ParamsE)
        /*09cc*/ 	.short	0x0210
        /*09ce*/ 	.short	0x0b70


	//----- nvinfo : EIATTR_SW_WAR
	.align		4
.L_1623:
        /*09d0*/ 	.byte	0x04, 0x36
        /*09d2*/ 	.short	(.L_1625 - .L_1624)
.L_1624:
        /*09d4*/ 	.word	0x00000008
.L_1625:


//--------------------- .nv.info._ZN7cutlass13device_kernelIN5flash11enable_sm90INS1_16FlashAttnFwdSm90INS1_25CollectiveMainloopFwdSm90ILi2EN4cute5tupleIJNS5_1CILi1EEES8_S8_EEENS6_IJNS7_ILi128EEENS7_ILi96EEENS7_ILi64EEEEEELi256ENS_6half_tEfNS_4arch4Sm90ELb1ELb0ELb0ELb1ELb0ELb1ELb1ELb1ELb0ELb0ELb0ELb0EEENS1_21CollectiveEpilogueFwdINS6_IJSA_NS7_ILi256EEESB_EEES9_SE_SG_Li256ELb1ELb0ELb0ELb0EEENS1_36VarlenDynamicPersistentTileSchedulerILi128ELi96ELi256ELi32ELb0ELb0ELb1ELb1ELb1ELb1EEEEEEEEEvNT_6ParamsE --------------------------
	.section	.nv.info._ZN7cutlass13device_kernelIN5flash11enable_sm90INS1_16FlashAttnFwdSm90INS1_25CollectiveMainloopFwdSm90ILi2EN4cute5tupleIJNS5_1CILi1EEES8_S8_EEENS6_IJNS7_ILi128EEENS7_ILi96EEENS7_ILi64EEEEEELi256ENS_6half_tEfNS_4arch4Sm90ELb1ELb0ELb0ELb1ELb0ELb1ELb1ELb1ELb0ELb0ELb0ELb0EEENS1_21CollectiveEpilogueFwdINS6_IJSA_NS7_ILi256EEESB_EEES9_SE_SG_Li256ELb1ELb0ELb0ELb0EEENS1_36VarlenDynamicPersistentTileSchedulerILi128ELi96ELi256ELi32ELb0ELb0ELb1ELb1ELb1ELb1EEEEEEEEEvNT_6ParamsE,"",@"SHT_CUDA_INFO"
	.sectionflags	@""
	.align	4


	//----- nvinfo : EIATTR_CUDA_API_VERSION
	.align		4
        /*0000*/ 	.byte	0x04, 0x37
        /*0002*/ 	.short	(.L_1627 - .L_1626)
.L_1626:
        /*0004*/ 	.word	0x00000082


	//----- nvinfo : EIATTR_KPARAM_INFO
	.align		4
.L_1627:
        /*0008*/ 	.byte	0x04, 0x17
        /*000a*/ 	.short	(.L_1629 - .L_1628)
.L_1628:
        /*000c*/ 	.word	0x00000000
        /*0010*/ 	.short	0x0000
        /*0012*/ 	.short	0x0070
        /*0014*/ 	.byte	0x00, 0xf0, 0x01, 0x2c


	//----- nvinfo : EIATTR_SPARSE_MMA_MASK
	.align		4
.L_1629:
        /*0018*/ 	.byte	0x03, 0x50
        /*001a*/ 	.short	0x0000


	//----- nvinfo : EIATTR_MAXREG_COUNT
	.align		4
        /*001c*/ 	.byte	0x03, 0x1b
        /*001e*/ 	.short	0x00a8


	//----- nvinfo : EIATTR_NUM_BARRIERS
	.align		4
        /*0020*/ 	.byte	0x02, 0x4c
        /*0022*/ 	.byte	0x10
	.zero		1


	//----- nvinfo : EIATTR_EXTERNS
	.align		4
        /*0024*/ 	.byte	0x04, 0x0f
        /*0026*/ 	.short	(.L_1631 - .L_1630)


	//   ....[0]....
	.align		4
.L_1630:
        /*0028*/ 	.word	index@(__assertfail)


	//----- nvinfo : EIATTR_ANNOTATIONS
	.align		4
.L_1631:
        /*002c*/ 	.byte	0x04, 0x55
        /*002e*/ 	.short	(.L_1633 - .L_1632)


	//   ....[0]....
.L_1632:
        /* <DEDUP_REMOVED lines=75> */


	//----- nvinfo : EIATTR_MERCURY_ISA_VERSION
	.align		4
.L_1633:
        /*04d0*/ 	.byte	0x03, 0x5f
        /*04d2*/ 	.short	0x0101


	//----- nvinfo : EIATTR_UNUSED_LOAD_BYTE_OFFSET
	.align		4
        /*04d4*/ 	.byte	0x04, 0x44
        /*04d6*/ 	.short	(.L_1635 - .L_1634)


	//   ....[0]....
.L_1634:
        /*04d8*/ 	.word	0x00000b50
        /*04dc*/ 	.word	0x0000fff0


	//   ....[1]....
        /*04e0*/ 	.word	0x00011cb0
        /*04e4*/ 	.word	0x0000fff0


	//----- nvinfo : EIATTR_INT_WARP_WIDE_INSTR_OFFSETS
	.align		4
.L_1635:
        /*04e8*/ 	.byte	0x04, 0x31
        /*04ea*/ 	.short	(.L_1637 - .L_1636)


	//   ....[0]....
.L_1636:
        /*04ec*/ 	.word	0x000001e0


	//   ....[1]....
        /*04f0*/ 	.word	0x00000220


	//   ....[2]....
        /*04f4*/ 	.word	0x00000290


	//   ....[3]....
        /*04f8*/ 	.word	0x00000300


	//   ....[4]....
        /*04fc*/ 	.word	0x000168c0


	//   ....[5]....
        /*0500*/ 	.word	0x00016950


	//   ....[6]....
        /*0504*/ 	.word	0x00016dd0


	//   ....[7]....
        /*0508*/ 	.word	0x00016e00


	//   ....[8]....
        /*050c*/ 	.word	0x000193a0


	//   ....[9]....
        /*0510*/ 	.word	0x00019430


	//----- nvinfo : EIATTR_COOP_GROUP_MASK_REGIDS
	.align		4
.L_1637:
        /*0514*/ 	.byte	0x04, 0x29
        /*0516*/ 	.short	(.L_1639 - .L_1638)


	//   ....[0]....
.L_1638:
        /*0518*/ 	.word	0xffffffff


	//   ....[1]....
        /*051c*/ 	.word	0xffffffff


	//   ....[2]....
        /*0520*/ 	.word	0xffffffff


	//   ....[3]....
        /*0524*/ 	.word	0xffffffff


	//   ....[4]....
        /*0528*/ 	.word	0xffffffff


	//   ....[5]....
        /*052c*/ 	.word	0xffffffff


	//   ....[6]....
        /*0530*/ 	.word	0xffffffff


	//   ....[7]....
        /*0534*/ 	.word	0xffffffff


	//   ....[8]....
        /*0538*/ 	.word	0xffffffff


	//   ....[9]....
        /*053c*/ 	.word	0xffffffff


	//   ....[10]....
        /*0540*/ 	.word	0xffffffff


	//   ....[11]....
        /*0544*/ 	.word	0xffffffff


	//   ....[12]....
        /*0548*/ 	.word	0xffffffff


	//   ....[13]....
        /*054c*/ 	.word	0xffffffff


	//   ....[14]....
        /*0550*/ 	.word	0xffffffff


	//   ....[15]....
        /*0554*/ 	.word	0xffffffff


	//   ....[16]....
        /*0558*/ 	.word	0xffffffff


	//   ....[17]....
        /*055c*/ 	.word	0xffffffff


	//   ....[18]....
        /*0560*/ 	.word	0xffffffff


	//   ....[19]....
        /*0564*/ 	.word	0xffffffff


	//   ....[20]....
        /*0568*/ 	.word	0xffffffff


	//   ....[21]....
        /*056c*/ 	.word	0xffffffff


	//   ....[22]....
        /*0570*/ 	.word	0xffffffff


	//   ....[23]....
        /*0574*/ 	.word	0xffffffff


	//   ....[24]....
        /*0578*/ 	.word	0xffffffff


	//   ....[25]....
        /*057c*/ 	.word	0xffffffff


	//   ....[26]....
        /*0580*/ 	.word	0xffffffff


	//   ....[27]....
        /*0584*/ 	.word	0xffffffff


	//   ....[28]....
        /*0588*/ 	.word	0xffffffff


	//   ....[29]....
        /*058c*/ 	.word	0xffffffff


	//   ....[30]....
        /*0590*/ 	.word	0xffffffff


	//   ....[31]....
        /*0594*/ 	.word	0xffffffff


	//   ....[32]....
        /*0598*/ 	.word	0xffffffff


	//   ....[33]....
        /*059c*/ 	.word	0xffffffff


	//   ....[34]....
        /*05a0*/ 	.word	0xffffffff


	//   ....[35]....
        /*05a4*/ 	.word	0xffffffff


	//   ....[36]....
        /*05a8*/ 	.word	0xffffffff


	//   ....[37]....
        /*05ac*/ 	.word	0xffffffff


	//   ....[38]....
        /*05b0*/ 	.word	0xffffffff


	//   ....[39]....
        /*05b4*/ 	.word	0xffffffff


	//   ....[40]....
        /*05b8*/ 	.word	0xffffffff


	//   ....[41]....
        /*05bc*/ 	.word	0xffffffff


	//   ....[42]....
        /*05c0*/ 	.word	0xffffffff


	//   ....[43]....
        /*05c4*/ 	.word	0xffffffff


	//   ....[44]....
        /*05c8*/ 	.word	0xffffffff


	//   ....[45]....
        /*05cc*/ 	.word	0xffffffff


	//   ....[46]....
        /*05d0*/ 	.word	0xffffffff


	//   ....[47]....
        /*05d4*/ 	.word	0xffffffff


	//   ....[48]....
        /*05d8*/ 	.word	0xffffffff


	//   ....[49]....
        /*05dc*/ 	.word	0xffffffff


	//   ....[50]....
        /*05e0*/ 	.word	0xffffffff


	//   ....[51]....
        /*05e4*/ 	.word	0xffffffff


	//   ....[52]....
        /*05e8*/ 	.word	0xffffffff


	//   ....[53]....
        /*05ec*/ 	.word	0xffffffff


	//   ....[54]....
        /*05f0*/ 	.word	0xffffffff


	//   ....[55]....
        /*05f4*/ 	.word	0xffffffff


	//   ....[56]....
        /*05f8*/ 	.word	0xffffffff


	//   ....[57]....
        /*05fc*/ 	.word	0xffffffff


	//   ....[58]....
        /*0600*/ 	.word	0x0500000f


	//   ....[59]....
        /*0604*/ 	.word	0x0500000f


	//   ....[60]....
        /*0608*/ 	.word	0x0500000f


	//   ....[61]....
        /*060c*/ 	.word	0x0500000f


	//   ....[62]....
        /*0610*/ 	.word	0x0500000f


	//   ....[63]....
        /*0614*/ 	.word	0x0500000f


	//   ....[64]....
        /*0618*/ 	.word	0x0500000f


	//   ....[65]....
        /*061c*/ 	.word	0x0500000f


	//   ....[66]....
        /*0620*/ 	.word	0x0500000f


	//   ....[67]....
        /*0624*/ 	.word	0x0500000f


	//   ....[68]....
        /*0628*/ 	.word	0x0500000f


	//   ....[69]....
        /*062c*/ 	.word	0x0500000f


	//   ....[70]....
        /*0630*/ 	.word	0x0500000f


	//   ....[71]....
        /*0634*/ 	.word	0x0500000f


	//   ....[72]....
        /*0638*/ 	.word	0x0500000f


	//   ....[73]....
        /*063c*/ 	.word	0x0500000f


	//   ....[74]....
        /*0640*/ 	.word	0x0500000f


	//   ....[75]....
        /*0644*/ 	.word	0x0500000f


	//   ....[76]....
        /*0648*/ 	.word	0x0500000f


	//   ....[77]....
        /*064c*/ 	.word	0x0500000f


	//   ....[78]....
        /*0650*/ 	.word	0x0500000f


	//   ....[79]....
        /*0654*/ 	.word	0x0500000f


	//   ....[80]....
        /*0658*/ 	.word	0x0500000f


	//   ....[81]....
        /*065c*/ 	.word	0x0500000f


	//   ....[82]....
        /*0660*/ 	.word	0x0500000f


	//   ....[83]....
        /*0664*/ 	.word	0x0500000f


	//   ....[84]....
        /*0668*/ 	.word	0x0500000f


	//   ....[85]....
        /*066c*/ 	.word	0x0500000f


	//   ....[86]....
        /*0670*/ 	.word	0x0500000f


	//   ....[87]....
        /*0674*/ 	.word	0x0500000f


	//   ....[88]....
        /*0678*/ 	.word	0x0500000f


	//   ....[89]....
        /*067c*/ 	.word	0x0500000f


	//   ....[90]....
        /*0680*/ 	.word	0x0500000f


	//   ....[91]....
        /*0684*/ 	.word	0x0500000f


	//   ....[92]....
        /*0688*/ 	.word	0x0500000f


	//   ....[93]....
        /*068c*/ 	.word	0x0500000f


	//   ....[94]....
        /*0690*/ 	.word	0x0500000f


	//----- nvinfo : EIATTR_COOP_GROUP_INSTR_OFFSETS
	.align		4
.L_1639:
        /*0694*/ 	.byte	0x04, 0x28
        /*0696*/ 	.short	(.L_1641 - .L_1640)


	//   ....[0]....
.L_1640:
        /*0698*/ 	.word	0x00000060


	//   ....[1]....
        /*069c*/ 	.word	0x000001f0


	//   ....[2]....
        /*06a0*/ 	.word	0x000002b0


	//   ....[3]....
        /*06a4*/ 	.word	0x00000480


	//   ....[4]....
        /*06a8*/ 	.word	0x000005e0


	//   ....[5]....
        /*06ac*/ 	.word	0x00000700


	//   ....[6]....
        /*06b0*/ 	.word	0x00000860


	//   ....[7]....
        /*06b4*/ 	.word	0x00005e10


	//   ....[8]....
        /*06b8*/ 	.word	0x0000a690


	//   ....[9]....
        /*06bc*/ 	.word	0x0000a6c0


	//   ....[10]....
        /*06c0*/ 	.word	0x0000ac60


	//   ....[11]....
        /*06c4*/ 	.word	0x0000ac80


	//   ....[12]....
        /*06c8*/ 	.word	0x0000cd80


	//   ....[13]....
        /*06cc*/ 	.word	0x0000cda0


	//   ....[14]....
        /*06d0*/ 	.word	0x0000d570


	//   ....[15]....
        /*06d4*/ 	.word	0x0000d590


	//   ....[16]....
        /*06d8*/ 	.word	0x0000f940


	//   ....[17]....
        /*06dc*/ 	.word	0x0000f960


	//   ....[18]....
        /*06e0*/ 	.word	0x0000fd60


	//   ....[19]....
        /*06e4*/ 	.word	0x0000fd80


	//   ....[20]....
        /*06e8*/ 	.word	0x00011220


	//   ....[21]....
        /*06ec*/ 	.word	0x00011280


	//   ....[22]....
        /*06f0*/ 	.word	0x000112d0


	//   ....[23]....
        /*06f4*/ 	.word	0x00011300


	//   ....[24]....
        /*06f8*/ 	.word	0x000147b0


	//   ....[25]....
        /*06fc*/ 	.word	0x00014940


	//   ....[26]....
        /*0700*/ 	.word	0x00014970


	//   ....[27]....
        /*0704*/ 	.word	0x000149a0


	//   ....[28]....
        /*0708*/ 	.word	0x000149e0


	//   ....[29]....
        /*070c*/ 	.word	0x00014a30


	//   ....[30]....
        /*0710*/ 	.word	0x00014a90


	//   ....[31]....
        /*0714*/ 	.word	0x00014c70


	//   ....[32]....
        /*0718*/ 	.word	0x00014cd0


	//   ....[33]....
        /*071c*/ 	.word	0x00014d10


	//   ....[34]....
        /*0720*/ 	.word	0x00014d50


	//   ....[35]....
        /*0724*/ 	.word	0x00014d80


	//   ....[36]....
        /*0728*/ 	.word	0x00014db0


	//   ....[37]....
        /*072c*/ 	.word	0x00014e40


	//   ....[38]....
        /*0730*/ 	.word	0x00014ea0


	//   ....[39]....
        /*0734*/ 	.word	0x00014f30


	//   ....[40]....
        /*0738*/ 	.word	0x000194c0


	//   ....[41]....
        /*073c*/ 	.word	0x000194d0


	//   ....[42]....
        /*0740*/ 	.word	0x000195e0


	//   ....[43]....
        /*0744*/ 	.word	0x00019640


	//   ....[44]....
        /*0748*/ 	.word	0x00019680


	//   ....[45]....
        /*074c*/ 	.word	0x000196c0


	//   ....[46]....
        /*0750*/ 	.word	0x000196f0


	//   ....[47]....
        /*0754*/ 	.word	0x00019720


	//   ....[48]....
        /*0758*/ 	.word	0x000198b0


	//   ....[49]....
        /*075c*/ 	.word	0x00019910


	//   ....[50]....
        /*0760*/ 	.word	0x00019950


	//   ....[51]....
        /*0764*/ 	.word	0x00019990


	//   ....[52]....
        /*0768*/ 	.word	0x000199c0


	//   ....[53]....
        /*076c*/ 	.word	0x000199f0


	//   ....[54]....
        /*0770*/ 	.word	0x00019ab0


	//   ....[55]....
        /*0774*/ 	.word	0x00019ad0


	//   ....[56]....
        /*0778*/ 	.word	0x00019b40


	//   ....[57]....
        /*077c*/ 	.word	0x0001a1b0


	//   ....[58]....
        /*0780*/ 	.word	0x0001a640


	//   ....[59]....
        /*0784*/ 	.word	0x0001a6e0


	//   ....[60]....
        /*0788*/ 	.word	0x0001a780


	//   ....[61]....
        /*078c*/ 	.word	0x0001a820


	//   ....[62]....
        /*0790*/ 	.word	0x0001a8c0


	//   ....[63]....
        /*0794*/ 	.word	0x0001a960


	//   ....[64]....
        /*0798*/ 	.word	0x0001aa00


	//   ....[65]....
        /*079c*/ 	.word	0x0001aaa0


	//   ....[66]....
        /*07a0*/ 	.word	0x0001ab40


	//   ....[67]....
        /*07a4*/ 	.word	0x0001ac30


	//   ....[68]....
        /*07a8*/ 	.word	0x0001acd0


	//   ....[69]....
        /*07ac*/ 	.word	0x0001ad70


	//   ....[70]....
        /*07b0*/ 	.word	0x0001ae10


	//   ....[71]....
        /*07b4*/ 	.word	0x0001aeb0


	//   ....[72]....
        /*07b8*/ 	.word	0x0001af50


	//   ....[73]....
        /*07bc*/ 	.word	0x0001aff0


	//   ....[74]....
        /*07c0*/ 	.word	0x0001b090


	//   ....[75]....
        /*07c4*/ 	.word	0x0001b3e0


	//   ....[76]....
        /*07c8*/ 	.word	0x0001b6c0


	//   ....[77]....
        /*07cc*/ 	.word	0x0001bae0


	//   ....[78]....
        /*07d0*/ 	.word	0x0001bb70


	//   ....[79]....
        /*07d4*/ 	.word	0x0001bc10


	//   ....[80]....
        /*07d8*/ 	.word	0x0001bcc0


	//   ....[81]....
        /*07dc*/ 	.word	0x0001bd40


	//   ....[82]....
        /*07e0*/ 	.word	0x0001bdc0


	//   ....[83]....
        /*07e4*/ 	.word	0x0001be40


	//   ....[84]....
        /*07e8*/ 	.word	0x0001bec0


	//   ....[85]....
        /*07ec*/ 	.word	0x0001bf50


	//   ....[86]....
        /*07f0*/ 	.word	0x0001c000


	//   ....[87]....
        /*07f4*/ 	.word	0x0001c080


	//   ....[88]....
        /*07f8*/ 	.word	0x0001c100


	//   ....[89]....
        /*07fc*/ 	.word	0x0001c180


	//   ....[90]....
        /*0800*/ 	.word	0x0001c200


	//   ....[91]....
        /*0804*/ 	.word	0x0001c270


	//   ....[92]....
        /*0808*/ 	.word	0x0001c310


	//   ....[93]....
        /*080c*/ 	.word	0x0001c3a0


	//   ....[94]....
        /*0810*/ 	.word	0x0001c4d0


	//----- nvinfo : EIATTR_REG_RECONFIG
	.align		4
.L_1641:
        /*0814*/ 	.byte	0x01, 0x54
	.zero		2


	//----- nvinfo : EIATTR_SYSCALL_OFFSETS
	.align		4
        /*0818*/ 	.byte	0x04, 0x46
        /*081a*/ 	.short	(.L_1643 - .L_1642)


	//   ....[0]....
.L_1642:
        /*081c*/ 	.word	0x00001880


	//   ....[1]....
        /*0820*/ 	.word	0x000019d0


	//   ....[2]....
        /*0824*/ 	.word	0x00006000


	//   ....[3]....
        /*0828*/ 	.word	0x00006510


	//   ....[4]....
        /*082c*/ 	.word	0x00016ae0


	//   ....[5]....
        /*0830*/ 	.word	0x00016c20


	//   ....[6]....
        /*0834*/ 	.word	0x00016d20


	//----- nvinfo : EIATTR_MBARRIER_INSTR_OFFSETS
	.align		4
.L_1643:
        /*0838*/ 	.byte	0x04, 0x39
        /*083a*/ 	.short	(.L_1645 - .L_1644)


	//   ....[0]....
.L_1644:
        /*083c*/ 	.word	0x00000320
        /*0840*/ 	.word	0x000000ff
        /*0844*/ 	.word	0x00032400
        /*0848*/ 	.short	0x0100
        /*084a*/ 	.byte	0x08
	.zero		1


	//   ....[1]....
        /*084c*/ 	.word	0x00000330
        /*0850*/ 	.word	0x000000ff
        /*0854*/ 	.word	0x00032410
        /*0858*/ 	.short	0x0100
        /*085a*/ 	.byte	0x08
	.zero		1


	//   ....[2]....
        /*085c*/ 	.word	0x00000340
        /*0860*/ 	.word	0x000000ff
        /*0864*/ 	.word	0x00032420
        /*0868*/ 	.short	0x0100
        /*086a*/ 	.byte	0x08
	.zero		1


	//   ....[3]....
        /*086c*/ 	.word	0x00000430
        /*0870*/ 	.word	0x000000ff
        /*0874*/ 	.word	0x00032430
        /*0878*/ 	.short	0x0100
        /*087a*/ 	.byte	0x08
	.zero		1


	//   ....[4]....
        /*087c*/ 	.word	0x00000440
        /*0880*/ 	.word	0x000000ff
        /*0884*/ 	.word	0x00032440
        /*0888*/ 	.short	0x0100
        /*088a*/ 	.byte	0x08
	.zero		1


	//   ....[5]....
        /*088c*/ 	.word	0x00000450
        /*0890*/ 	.word	0x000000ff
        /*0894*/ 	.word	0x00032438
        /*0898*/ 	.short	0x0100
        /*089a*/ 	.byte	0x08
	.zero		1


	//   ....[6]....
        /*089c*/ 	.word	0x00000460
        /*08a0*/ 	.word	0x000000ff
        /*08a4*/ 	.word	0x00032448
        /*08a8*/ 	.short	0x0100
        /*08aa*/ 	.byte	0x08
	.zero		1


	//   ....[7]....
        /*08ac*/ 	.word	0x00000590
        /*08b0*/ 	.word	0x000000ff
        /*08b4*/ 	.word	0x00032450
        /*08b8*/ 	.short	0x0100
        /*08ba*/ 	.byte	0x08
	.zero		1


	//   ....[8]....
        /*08bc*/ 	.word	0x000005a0
        /*08c0*/ 	.word	0x000000ff
        /*08c4*/ 	.word	0x00032460
        /*08c8*/ 	.short	0x0100
        /*08ca*/ 	.byte	0x08
	.zero		1


	//   ....[9]....
        /*08cc*/ 	.word	0x000005b0
        /*08d0*/ 	.word	0x000000ff
        /*08d4*/ 	.word	0x00032458
        /*08d8*/ 	.short	0x0100
        /*08da*/ 	.byte	0x08
	.zero		1


	//   ....[10]....
        /*08dc*/ 	.word	0x000005c0
        /*08e0*/ 	.word	0x000000ff
        /*08e4*/ 	.word	0x00032468
        /*08e8*/ 	.short	0x0100
        /*08ea*/ 	.byte	0x08
	.zero		1


	//   ....[11]....
        /*08ec*/ 	.word	0x000006b0
        /*08f0*/ 	.word	0x000000ff
        /*08f4*/ 	.word	0x00032470
        /*08f8*/ 	.short	0x0100
        /*08fa*/ 	.byte	0x06
	.zero		1


	//   ....[12]....
        /*08fc*/ 	.word	0x000006c0
        /*0900*/ 	.word	0x000000ff
        /*0904*/ 	.word	0x00032480
        /*0908*/ 	.short	0x0100
        /*090a*/ 	.byte	0x06
	.zero		1


	//   ....[13]....
        /*090c*/ 	.word	0x000006d0
        /*0910*/ 	.word	0x000000ff
        /*0914*/ 	.word	0x00032478
        /*0918*/ 	.short	0x0100
        /*091a*/ 	.byte	0x06
	.zero		1


	//   ....[14]....
        /*091c*/ 	.word	0x000006e0
        /*0920*/ 	.word	0x000000ff
        /*0924*/ 	.word	0x00032488
        /*0928*/ 	.short	0x0100
        /*092a*/ 	.byte	0x06
	.zero		1


	//   ....[15]....
        /*092c*/ 	.word	0x00000810
        /*0930*/ 	.word	0x000000ff
        /*0934*/ 	.word	0x00032490
        /*0938*/ 	.short	0x0100
        /*093a*/ 	.byte	0x08
	.zero		1


	//   ....[16]....
        /*093c*/ 	.word	0x00000820
        /*0940*/ 	.word	0x000000ff
        /*0944*/ 	.word	0x000324a0
        /*0948*/ 	.short	0x0100
        /*094a*/ 	.byte	0x08
	.zero		1


	//   ....[17]....
        /*094c*/ 	.word	0x00000830
        /*0950*/ 	.word	0x000000ff
        /*0954*/ 	.word	0x00032498
        /*0958*/ 	.short	0x0100
        /*095a*/ 	.byte	0x08
	.zero		1


	//   ....[18]....
        /*095c*/ 	.word	0x00000840
        /*0960*/ 	.word	0x000000ff
        /*0964*/ 	.word	0x000324a8
        /*0968*/ 	.short	0x0100
        /*096a*/ 	.byte	0x08
	.zero		1


	//   ....[19]....
        /*096c*/ 	.word	0x00000970
        /*0970*/ 	.word	0x000000ff
        /*0974*/ 	.word	0x000324b0
        /*0978*/ 	.short	0x0100
        /*097a*/ 	.byte	0x08
	.zero		1


	//   ....[20]....
        /*097c*/ 	.word	0x00000980
        /*0980*/ 	.word	0x000000ff
        /*0984*/ 	.word	0x000324c0
        /*0988*/ 	.short	0x0100
        /*098a*/ 	.byte	0x08
	.zero		1


	//   ....[21]....
        /*098c*/ 	.word	0x00000990
        /*0990*/ 	.word	0x000000ff
        /*0994*/ 	.word	0x000324b8
        /*0998*/ 	.short	0x0100
        /*099a*/ 	.byte	0x08
	.zero		1


	//   ....[22]....
        /*099c*/ 	.word	0x000009a0
        /*09a0*/ 	.word	0x000000ff
        /*09a4*/ 	.word	0x000324c8
        /*09a8*/ 	.short	0x0100
        /*09aa*/ 	.byte	0x08
	.zero		1


	//   ....[23]....
        /*09ac*/ 	.word	0x00002dd0
        /*09b0*/ 	.word	0x0000005a
        /*09b4*/ 	.word	0x00032490
        /*09b8*/ 	.short	0x010a
        /*09ba*/ 	.byte	0x3f
	.zero		1


	//   ....[24]....
        /*09bc*/ 	.word	0x00003f30
        /*09c0*/ 	.word	0x0000005a
        /*09c4*/ 	.word	0x00032490
        /*09c8*/ 	.short	0x010a
        /*09ca*/ 	.byte	0x3f
	.zero		1


	//   ....[25]....
        /*09cc*/ 	.word	0x00004fd0
        /*09d0*/ 	.word	0x0000005a
        /*09d4*/ 	.word	0x00032490
        /*09d8*/ 	.short	0x010a
        /*09da*/ 	.byte	0x3f
	.zero		1


	//   ....[26]....
        /*09dc*/ 	.word	0x000051f0
        /*09e0*/ 	.word	0x00000004
        /*09e4*/ 	.word	0x00000000
        /*09e8*/ 	.short	0x0101
        /*09ea*/ 	.byte	0x3f
	.zero		1


	//   ....[27]....
        /*09ec*/ 	.word	0x00005230
        /*09f0*/ 	.word	0x0000005a
        /*09f4*/ 	.word	0x000324b0
        /*09f8*/ 	.short	0x010a
        /*09fa*/ 	.byte	0x3f
	.zero		1


	//   ....[28]....
        /*09fc*/ 	.word	0x00005890
        /*0a00*/ 	.word	0x0000005a
        /*0a04*/ 	.word	0x00000000
        /*0a08*/ 	.short	0x0101
        /*0a0a*/ 	.byte	0x3f
	.zero		1


	//   ....[29]....
        /*0a0c*/ 	.word	0x000060a0
        /*0a10*/ 	.word	0x00000011
        /*0a14*/ 	.word	0x00032400
        /*0a18*/ 	.short	0x010a
        /*0a1a*/ 	.byte	0x3f
	.zero		1


	//   ....[30]....
        /*0a1c*/ 	.word	0x000060f0
        /*0a20*/ 	.word	0x00000011
        /*0a24*/ 	.word	0x00032400
        /*0a28*/ 	.short	0x010a
        /*0a2a*/ 	.byte	0x3f
	.zero		1


	//   ....[31]....
        /*0a2c*/ 	.word	0x00006dc0
        /*0a30*/ 	.word	0x00000011
        /*0a34*/ 	.word	0x00032400
        /*0a38*/ 	.short	0x010a
        /*0a3a*/ 	.byte	0x3f
	.zero		1


	//   ....[32]....
        /*0a3c*/ 	.word	0x000081b0
        /*0a40*/ 	.word	0x00000011
        /*0a44*/ 	.word	0x00032400
        /*0a48*/ 	.short	0x010a
        /*0a4a*/ 	.byte	0x3f
	.zero		1


	//   ....[33]....
        /*0a4c*/ 	.word	0x00009180
        /*0a50*/ 	.word	0x000000ad
        /*0a54*/ 	.word	0x00032430
        /*0a58*/ 	.short	0x010a
        /*0a5a*/ 	.byte	0x3f
	.zero		1


	//   ....[34]....
        /*0a5c*/ 	.word	0x00009210
        /*0a60*/ 	.word	0x000000ad
        /*0a64*/ 	.word	0x00032430
        /*0a68*/ 	.short	0x010a
        /*0a6a*/ 	.byte	0x3f
	.zero		1


	//   ....[35]....
        /*0a6c*/ 	.word	0x00009510
        /*0a70*/ 	.word	0x00000011
        /*0a74*/ 	.word	0x00032410
        /*0a78*/ 	.short	0x010a
        /*0a7a*/ 	.byte	0x3f
	.zero		1


	//   ....[36]....
        /*0a7c*/ 	.word	0x00009560
        /*0a80*/ 	.word	0x000000ad
        /*0a84*/ 	.word	0x00032450
        /*0a88*/ 	.short	0x010a
        /*0a8a*/ 	.byte	0x3f
	.zero		1


	//   ....[37]....
        /*0a8c*/ 	.word	0x000095e0
        /*0a90*/ 	.word	0x000000ad
        /*0a94*/ 	.word	0x00032450
        /*0a98*/ 	.short	0x010a
        /*0a9a*/ 	.byte	0x3f
	.zero		1


	//   ....[38]....
        /*0a9c*/ 	.word	0x0000aea0
        /*0aa0*/ 	.word	0x00000018
        /*0aa4*/ 	.word	0x00000000
        /*0aa8*/ 	.short	0x0101
        /*0aaa*/ 	.byte	0x3f
	.zero		1


	//   ....[39]....
        /*0aac*/ 	.word	0x0000baa0
        /*0ab0*/ 	.word	0x000000ad
        /*0ab4*/ 	.word	0x00000000
        /*0ab8*/ 	.short	0x0101
        /*0aba*/ 	.byte	0x3f
	.zero		1


	//   ....[40]....
        /*0abc*/ 	.word	0x0000bb90
        /*0ac0*/ 	.word	0x000000c9
        /*0ac4*/ 	.word	0x00032430
        /*0ac8*/ 	.short	0x010a
        /*0aca*/ 	.byte	0x3f
	.zero		1


	//   ....[41]....
        /*0acc*/ 	.word	0x0000bc00
        /*0ad0*/ 	.word	0x000000c9
        /*0ad4*/ 	.word	0x00032430
        /*0ad8*/ 	.short	0x010a
        /*0ada*/ 	.byte	0x3f
	.zero		1


	//   ....[42]....
        /*0adc*/ 	.word	0x0000be70
        /*0ae0*/ 	.word	0x000000c9
        /*0ae4*/ 	.word	0x00032450
        /*0ae8*/ 	.short	0x010a
        /*0aea*/ 	.byte	0x3f
	.zero		1


	//   ....[43]....
        /*0aec*/ 	.word	0x0000bec0
        /*0af0*/ 	.word	0x000000c9
        /*0af4*/ 	.word	0x00032450
        /*0af8*/ 	.short	0x010a
        /*0afa*/ 	.byte	0x3f
	.zero		1


	//   ....[44]....
        /*0afc*/ 	.word	0x0000e050
        /*0b00*/ 	.word	0x0000009f
        /*0b04*/ 	.word	0x00000000
        /*0b08*/ 	.short	0x0101
        /*0b0a*/ 	.byte	0x3f
	.zero		1


	//   ....[45]....
        /*0b0c*/ 	.word	0x0000ea20
        /*0b10*/ 	.word	0x000000c9
        /*0b14*/ 	.word	0x00000000
        /*0b18*/ 	.short	0x0101
        /*0b1a*/ 	.byte	0x3f
	.zero		1


	//   ....[46]....
        /*0b1c*/ 	.word	0x0000eb30
        /*0b20*/ 	.word	0x000000d7
        /*0b24*/ 	.word	0x00032430
        /*0b28*/ 	.short	0x010a
        /*0b2a*/ 	.byte	0x3f
	.zero		1


	//   ....[47]....
        /*0b2c*/ 	.word	0x0000eba0
        /*0b30*/ 	.word	0x000000d7
        /*0b34*/ 	.word	0x00032430
        /*0b38*/ 	.short	0x010a
        /*0b3a*/ 	.byte	0x3f
	.zero		1


	//   ....[48]....
        /*0b3c*/ 	.word	0x0000ee10
        /*0b40*/ 	.word	0x000000d7
        /*0b44*/ 	.word	0x00032450
        /*0b48*/ 	.short	0x010a
        /*0b4a*/ 	.byte	0x3f
	.zero		1


	//   ....[49]....
        /*0b4c*/ 	.word	0x0000ee60
        /*0b50*/ 	.word	0x000000d7
        /*0b54*/ 	.word	0x00032450
        /*0b58*/ 	.short	0x010a
        /*0b5a*/ 	.byte	0x3f
	.zero		1


	//   ....[50]....
        /*0b5c*/ 	.word	0x00010420
        /*0b60*/ 	.word	0x00000098
        /*0b64*/ 	.word	0x00000000
        /*0b68*/ 	.short	0x0101
        /*0b6a*/ 	.byte	0x3f
	.zero		1


	//   ....[51]....
        /*0b6c*/ 	.word	0x000111e0
        /*0b70*/ 	.word	0x000000d7
        /*0b74*/ 	.word	0x00000000
        /*0b78*/ 	.short	0x0101
        /*0b7a*/ 	.byte	0x3f
	.zero		1


	//   ....[52]....
        /*0b7c*/ 	.word	0x00013460
        /*0b80*/ 	.word	0x00000000
        /*0b84*/ 	.word	0x00000000
        /*0b88*/ 	.short	0x0101
        /*0b8a*/ 	.byte	0x3f
	.zero		1


	//   ....[53]....
        /*0b8c*/ 	.word	0x00015c60
        /*0b90*/ 	.word	0x00000009
        /*0b94*/ 	.word	0x00032420
        /*0b98*/ 	.short	0x010a
        /*0b9a*/ 	.byte	0x3f
	.zero		1


	//   ....[54]....
        /*0b9c*/ 	.word	0x00015ce0
        /*0ba0*/ 	.word	0x00000005
        /*0ba4*/ 	.word	0x000324a0
        /*0ba8*/ 	.short	0x010a
        /*0baa*/ 	.byte	0x3f
	.zero		1


	//   ....[55]....
        /*0bac*/ 	.word	0x00015ec0
        /*0bb0*/ 	.word	0x00000005
        /*0bb4*/ 	.word	0x000324c0
        /*0bb8*/ 	.short	0x010a
        /*0bba*/ 	.byte	0x3f
	.zero		1


	//   ....[56]....
        /*0bbc*/ 	.word	0x000162d0
        /*0bc0*/ 	.word	0x00000006
        /*0bc4*/ 	.word	0x000324a0
        /*0bc8*/ 	.short	0x010a
        /*0bca*/ 	.byte	0x3f
	.zero		1


	//   ....[57]....
        /*0bcc*/ 	.word	0x00016490
        /*0bd0*/ 	.word	0x00000006
        /*0bd4*/ 	.word	0x000324c0
        /*0bd8*/ 	.short	0x010a
        /*0bda*/ 	.byte	0x3f
	.zero		1


	//   ....[58]....
        /*0bdc*/ 	.word	0x00017260
        /*0be0*/ 	.word	0x00000009
        /*0be4*/ 	.word	0x00032440
        /*0be8*/ 	.short	0x010a
        /*0bea*/ 	.byte	0x3f
	.zero		1


	//   ....[59]....
        /*0bec*/ 	.word	0x00017880
        /*0bf0*/ 	.word	0x00000009
        /*0bf4*/ 	.word	0x00032420
        /*0bf8*/ 	.short	0x010a
        /*0bfa*/ 	.byte	0x3f
	.zero		1


	//   ....[60]....
        /*0bfc*/ 	.word	0x00017950
        /*0c00*/ 	.word	0x00000005
        /*0c04*/ 	.word	0x00032460
        /*0c08*/ 	.short	0x010a
        /*0c0a*/ 	.byte	0x3f
	.zero		1


	//   ....[61]....
        /*0c0c*/ 	.word	0x00017f80
        /*0c10*/ 	.word	0x00000002
        /*0c14*/ 	.word	0x00032440
        /*0c18*/ 	.short	0x010a
        /*0c1a*/ 	.byte	0x3f
	.zero		1


	//   ....[62]....
        /*0c1c*/ 	.word	0x00018190
        /*0c20*/ 	.word	0x00000002
        /*0c24*/ 	.word	0x00032460
        /*0c28*/ 	.short	0x010a
        /*0c2a*/ 	.byte	0x3f
	.zero		1


	//   ....[63]....
        /*0c2c*/ 	.word	0x000186e0
        /*0c30*/ 	.word	0x00000002
        /*0c34*/ 	.word	0x00032440
        /*0c38*/ 	.short	0x010a
        /*0c3a*/ 	.byte	0x3f
	.zero		1


	//   ....[64]....
        /*0c3c*/ 	.word	0x000188e0
        /*0c40*/ 	.word	0x00000002
        /*0c44*/ 	.word	0x00032460
        /*0c48*/ 	.short	0x010a
        /*0c4a*/ 	.byte	0x3f
	.zero		1


	//   ....[65]....
        /*0c4c*/ 	.word	0x00018dc0
        /*0c50*/ 	.word	0x00000002
        /*0c54*/ 	.word	0x00032440
        /*0c58*/ 	.short	0x010a
        /*0c5a*/ 	.byte	0x3f
	.zero		1


	//   ....[66]....
        /*0c5c*/ 	.word	0x00018fd0
        /*0c60*/ 	.word	0x00000002
        /*0c64*/ 	.word	0x00032460
        /*0c68*/ 	.short	0x010a
        /*0c6a*/ 	.byte	0x3f
	.zero		1


	//   ....[67]....
        /*0c6c*/ 	.word	0x0001a140
        /*0c70*/ 	.word	0x00000000
        /*0c74*/ 	.word	0x00032420
        /*0c78*/ 	.short	0x010a
        /*0c7a*/ 	.byte	0x3f
	.zero		1


	//   ....[68]....
        /*0c7c*/ 	.word	0x0001a2e0
        /*0c80*/ 	.word	0x00000006
        /*0c84*/ 	.word	0x00000000
        /*0c88*/ 	.short	0x010a
        /*0c8a*/ 	.byte	0x3f
	.zero		1


	//   ....[69]....
        /*0c8c*/ 	.word	0x0001a350
        /*0c90*/ 	.word	0x00000007
        /*0c94*/ 	.word	0x00000000
        /*0c98*/ 	.short	0x010a
        /*0c9a*/ 	.byte	0x3f
	.zero		1


	//   ....[70]....
        /*0c9c*/ 	.word	0x0001a3c0
        /*0ca0*/ 	.word	0x00000004
        /*0ca4*/ 	.word	0x00000000
        /*0ca8*/ 	.short	0x010a
        /*0caa*/ 	.byte	0x3f
	.zero		1


	//   ....[71]....
        /*0cac*/ 	.word	0x0001a3f0
        /*0cb0*/ 	.word	0x00000003
        /*0cb4*/ 	.word	0x00000000
        /*0cb8*/ 	.short	0x010a
        /*0cba*/ 	.byte	0x3f
	.zero		1


	//   ....[72]....
        /*0cbc*/ 	.word	0x0001a450
        /*0cc0*/ 	.word	0x0000005a
        /*0cc4*/ 	.word	0x00032490
        /*0cc8*/ 	.short	0x010a
        /*0cca*/ 	.byte	0x3f
	.zero		1


	//   ....[73]....
        /*0ccc*/ 	.word	0x0001a4a0
        /*0cd0*/ 	.word	0x0000005a
        /*0cd4*/ 	.word	0x00032490
        /*0cd8*/ 	.short	0x010a
        /*0cda*/ 	.byte	0x3f
	.zero		1


	//   ....[74]....
        /*0cdc*/ 	.word	0x0001a4f0
        /*0ce0*/ 	.word	0x0000005a
        /*0ce4*/ 	.word	0x00032490
        /*0ce8*/ 	.short	0x010a
        /*0cea*/ 	.byte	0x3f
	.zero		1


	//   ....[75]....
        /*0cec*/ 	.word	0x0001a540
        /*0cf0*/ 	.word	0x0000005a
        /*0cf4*/ 	.word	0x000324b0
        /*0cf8*/ 	.short	0x010a
        /*0cfa*/ 	.byte	0x3f
	.zero		1


	//   ....[76]....
        /*0cfc*/ 	.word	0x0001ab80
        /*0d00*/ 	.word	0x00000011
        /*0d04*/ 	.word	0x00032400
        /*0d08*/ 	.short	0x010a
        /*0d0a*/ 	.byte	0x3f
	.zero		1


	//   ....[77]....
        /*0d0c*/ 	.word	0x0001b0d0
        /*0d10*/ 	.word	0x00000011
        /*0d14*/ 	.word	0x00032400
        /*0d18*/ 	.short	0x010a
        /*0d1a*/ 	.byte	0x3f
	.zero		1


	//   ....[78]....
        /*0d1c*/ 	.word	0x0001b120
        /*0d20*/ 	.word	0x000000ad
        /*0d24*/ 	.word	0x00032430
        /*0d28*/ 	.short	0x010a
        /*0d2a*/ 	.byte	0x3f
	.zero		1


	//   ....[79]....
        /*0d2c*/ 	.word	0x0001b170
        /*0d30*/ 	.word	0x00000011
        /*0d34*/ 	.word	0x00032410
        /*0d38*/ 	.short	0x010a
        /*0d3a*/ 	.byte	0x3f
	.zero		1


	//   ....[80]....
        /*0d3c*/ 	.word	0x0001b1c0
        /*0d40*/ 	.word	0x000000ad
        /*0d44*/ 	.word	0x00032450
        /*0d48*/ 	.short	0x010a
        /*0d4a*/ 	.byte	0x3f
	.zero		1


	//   ....[81]....
        /*0d4c*/ 	.word	0x0001b210
        /*0d50*/ 	.word	0x000000c9
        /*0d54*/ 	.word	0x00032430
        /*0d58*/ 	.short	0x010a
        /*0d5a*/ 	.byte	0x3f
	.zero		1


	//   ....[82]....
        /*0d5c*/ 	.word	0x0001b260
        /*0d60*/ 	.word	0x000000c9
        /*0d64*/ 	.word	0x00032450
        /*0d68*/ 	.short	0x010a
        /*0d6a*/ 	.byte	0x3f
	.zero		1


	//   ....[83]....
        /*0d6c*/ 	.word	0x0001b2b0
        /*0d70*/ 	.word	0x000000d7
        /*0d74*/ 	.word	0x00032430
        /*0d78*/ 	.short	0x010a
        /*0d7a*/ 	.byte	0x3f
	.zero		1


	//   ....[84]....
        /*0d7c*/ 	.word	0x0001b300
        /*0d80*/ 	.word	0x000000d7
        /*0d84*/ 	.word	0x00032450
        /*0d88*/ 	.short	0x010a
        /*0d8a*/ 	.byte	0x3f
	.zero		1


	//   ....[85]....
        /*0d8c*/ 	.word	0x0001b4a0
        /*0d90*/ 	.word	0x00000009
        /*0d94*/ 	.word	0x00032420
        /*0d98*/ 	.short	0x010a
        /*0d9a*/ 	.byte	0x3f
	.zero		1


	//   ....[86]....
        /*0d9c*/ 	.word	0x0001b4f0
        /*0da0*/ 	.word	0x00000005
        /*0da4*/ 	.word	0x000324a0
        /*0da8*/ 	.short	0x010a
        /*0daa*/ 	.byte	0x3f
	.zero		1


	//   ....[87]....
        /*0dac*/ 	.word	0x0001b540
        /*0db0*/ 	.word	0x00000005
        /*0db4*/ 	.word	0x000324c0
        /*0db8*/ 	.short	0x010a
        /*0dba*/ 	.byte	0x3f
	.zero		1


	//   ....[88]....
        /*0dbc*/ 	.word	0x0001b590
        /*0dc0*/ 	.word	0x00000006
        /*0dc4*/ 	.word	0x000324a0
        /*0dc8*/ 	.short	0x010a
        /*0dca*/ 	.byte	0x3f
	.zero		1


	//   ....[89]....
        /*0dcc*/ 	.word	0x0001b5e0
        /*0dd0*/ 	.word	0x00000006
        /*0dd4*/ 	.word	0x000324c0
        /*0dd8*/ 	.short	0x010a
        /*0dda*/ 	.byte	0x3f
	.zero		1


	//   ....[90]....
        /*0ddc*/ 	.word	0x0001b780
        /*0de0*/ 	.word	0x00000009
        /*0de4*/ 	.word	0x00032440
        /*0de8*/ 	.short	0x010a
        /*0dea*/ 	.byte	0x3f
	.zero		1


	//   ....[91]....
        /*0dec*/ 	.word	0x0001b800
        /*0df0*/ 	.word	0x00000009
        /*0df4*/ 	.word	0x00032420
        /*0df8*/ 	.short	0x010a
        /*0dfa*/ 	.byte	0x3f
	.zero		1


	//   ....[92]....
        /*0dfc*/ 	.word	0x0001b850
        /*0e00*/ 	.word	0x00000005
        /*0e04*/ 	.word	0x00032460
        /*0e08*/ 	.short	0x010a
        /*0e0a*/ 	.byte	0x3f
	.zero		1


	//   ....[93]....
        /*0e0c*/ 	.word	0x0001b8a0
        /*0e10*/ 	.word	0x00000002
        /*0e14*/ 	.word	0x00032440
        /*0e18*/ 	.short	0x010a
        /*0e1a*/ 	.byte	0x3f
	.zero		1


	//   ....[94]....
        /*0e1c*/ 	.word	0x0001b8f0
        /*0e20*/ 	.word	0x00000002
        /*0e24*/ 	.word	0x00032460
        /*0e28*/ 	.short	0x010a
        /*0e2a*/ 	.byte	0x3f
	.zero		1


	//   ....[95]....
        /*0e2c*/ 	.word	0x0001b940
        /*0e30*/ 	.word	0x00000002
        /*0e34*/ 	.word	0x00032440
        /*0e38*/ 	.short	0x010a
        /*0e3a*/ 	.byte	0x3f
	.zero		1


	//   ....[96]....
        /*0e3c*/ 	.word	0x0001b990
        /*0e40*/ 	.word	0x00000002
        /*0e44*/ 	.word	0x00032460
        /*0e48*/ 	.short	0x010a
        /*0e4a*/ 	.byte	0x3f
	.zero		1


	//   ....[97]....
        /*0e4c*/ 	.word	0x0001b9e0
        /*0e50*/ 	.word	0x00000002
        /*0e54*/ 	.word	0x00032440
        /*0e58*/ 	.short	0x010a
        /*0e5a*/ 	.byte	0x3f
	.zero		1


	//   ....[98]....
        /*0e5c*/ 	.word	0x0001ba30
        /*0e60*/ 	.word	0x00000002
        /*0e64*/ 	.word	0x00032460
        /*0e68*/ 	.short	0x010a
        /*0e6a*/ 	.byte	0x3f
	.zero		1


	//   ....[99]....
        /*0e6c*/ 	.word	0x0001c3f0
        /*0e70*/ 	.word	0x00000000
        /*0e74*/ 	.word	0x00032420
        /*0e78*/ 	.short	0x010a
        /*0e7a*/ 	.byte	0x3f
	.zero		1


	//   ....[100]....
        /*0e7c*/ 	.word	0x0001c590
        /*0e80*/ 	.word	0x00000006
        /*0e84*/ 	.word	0x00000000
        /*0e88*/ 	.short	0x010a
        /*0e8a*/ 	.byte	0x3f
	.zero		1


	//   ....[101]....
        /*0e8c*/ 	.word	0x0001c5e0
        /*0e90*/ 	.word	0x00000007
        /*0e94*/ 	.word	0x00000000
        /*0e98*/ 	.short	0x010a
        /*0e9a*/ 	.byte	0x3f
	.zero		1


	//   ....[102]....
        /*0e9c*/ 	.word	0x0001c630
        /*0ea0*/ 	.word	0x00000004
        /*0ea4*/ 	.word	0x00000000
        /*0ea8*/ 	.short	0x010a
        /*0eaa*/ 	.byte	0x3f
	.zero		1


	//----- nvinfo : EIATTR_NUM_MBARRIERS
	.align		4
.L_1645:
        /*0eac*/ 	.byte	0x03, 0x38
        /*0eae*/ 	.short	0x0017


	//----- nvinfo : EIATTR_EXIT_INSTR_OFFSETS
	.align		4
        /*0eb0*/ 	.byte	0x04, 0x1c
        /*0eb2*/ 	.short	(.L_1647 - .L_1646)


	//   ....[0]....
.L_1646:
        /*0eb4*/ 	.word	0x0001a440


	//----- nvinfo : EIATTR_MAX_THREADS
	.align		4
.L_1647:
        /*0eb8*/ 	.byte	0x04, 0x05
        /*0eba*/ 	.short	(.L_1649 - .L_1648)
.L_1648:
        /*0ebc*/ 	.word	0x00000180
        /*0ec0*/ 	.word	0x00000001
        /*0ec4*/ 	.word	0x00000001


	//----- nvinfo : EIATTR_CRS_STACK_SIZE
	.align		4
.L_1649:
        /*0ec8*/ 	.byte	0x04, 0x1e
        /*0eca*/ 	.short	(.L_1651 - .L_1650)
.L_1650:
        /*0ecc*/ 	.word	0x00000000


	//----- nvinfo : EIATTR_CBANK_PARAM_SIZE
	.align		4
.L_1651:
        /*0ed0*/ 	.byte	0x03, 0x19
        /*0ed2*/ 	.short	0x0b70


	//----- nvinfo : EIATTR_PARAM_CBANK
	.align		4
        /*0ed4*/ 	.byte	0x04, 0x0a
        /*0ed6*/ 	.short	(.L_1653 - .L_1652)
	.align		4
.L_1652:
        /*0ed8*/ 	.word	index@(.nv.constant0._ZN7cutlass13device_kernelIN5flash11enable_sm90INS1_16FlashAttnFwdSm90INS1_25CollectiveMainloopFwdSm90ILi2EN4cute5tupleIJNS5_1CILi1EEES8_S8_EEENS6_IJNS7_ILi128EEENS7_ILi96EEENS7_ILi64EEEEEELi256ENS_6half_tEfNS_4arch4Sm90ELb1ELb0ELb0ELb1ELb0ELb1ELb1ELb1ELb0ELb0ELb0ELb0EEENS1_21CollectiveEpilogueFwdINS6_IJSA_NS7_ILi256EEESB_EEES9_SE_SG_Li256ELb1ELb0ELb0ELb0EEENS1_36VarlenDynamicPersistentTileSchedulerILi128ELi96ELi256ELi32ELb0ELb0ELb1ELb1ELb1ELb1EEEEEEEEEvNT_6ParamsE)
        /*0edc*/ 	.short	0x0210
        /*0ede*/ 	.short	0x0b70


	//----- nvinfo : EIATTR_SW_WAR
	.align		4
.L_1653:
        /*0ee0*/ 	.byte	0x04, 0x36
        /*0ee2*/ 	.short	(.L_1655 - .L_1654)
.L_1654:
        /*0ee4*/ 	.word	0x00000008
.L_1655:


//--------------------- .nv.callgraph             --------------------------
	.section	.nv.callgraph,"",@"SHT_CUDA_CALLGRAPH"
	.align	4
	.sectionentsize	8
	.align		4
        /*0000*/ 	.word	0x00000000
	.align		4
        /*0004*/ 	.word	0xffffffff
	.align		4
        /*0008*/ 	.word	index@(_ZN7cutlass13device_kernelIN5flash11enable_sm90INS1_16FlashAttnFwdSm90INS1_25CollectiveMainloopFwdSm90ILi2EN4cute5tupleIJNS5_1CILi1EEES8_S8_EEENS6_IJNS7_ILi128EEESA_NS7_ILi192EEEEEELi128ENS_6half_tEfNS_4arch4Sm90ELb0ELb0ELb0ELb0ELb0ELb0ELb0ELb1ELb1ELb0ELb0ELb0EEENS1_21CollectiveEpilogueFwdINS6_IJSA_SA_SA_EEES9_SD_SF_Li256ELb0ELb0ELb0ELb0EEENS1_29StaticPersistentTileSchedulerILb0EEEEEEEEEvNT_6ParamsE)
	.align		4
        /*000c*/ 	.word	index@(__assertfail)
	.align		4
        /*0010*/ 	.word	index@(_ZN7cutlass13device_kernelIN5flash11enable_sm90INS1_16FlashAttnFwdSm90INS1_25CollectiveMainloopFwdSm90ILi2EN4cute5tupleIJNS5_1CILi2EEENS7_ILi1EEES9_EEENS6_IJNS7_ILi128EEESB_NS7_ILi192EEEEEELi128ENS_6half_tEfNS_4arch4Sm90ELb0ELb0ELb0ELb0ELb0ELb0ELb0ELb1ELb1ELb0ELb0ELb0EEENS1_21CollectiveEpilogueFwdINS6_IJSB_SB_SB_EEESA_SE_SG_Li256ELb0ELb0ELb0ELb0EEENS1_29StaticPersistentTileSchedulerILb0EEEEEEEEEvNT_6ParamsE)
	.align		4
        /*0014*/ 	.word	index@(__assertfail)
	.align		4
        /*0018*/ 	.word	index@(_ZN7cutlass13device_kernelIN5flash11enable_sm90INS1_16FlashAttnFwdSm90INS1_25CollectiveMainloopFwdSm90ILi2EN4cute5tupleIJNS5_1CILi1EEES8_S8_EEENS6_IJNS7_ILi128EEESA_NS7_ILi192EEEEEELi128ENS_6half_tEfNS_4arch4Sm90ELb0ELb0ELb0ELb1ELb0ELb0ELb0ELb1ELb1ELb0ELb0ELb0EEENS1_21CollectiveEpilogueFwdINS6_IJSA_SA_SA_EEES9_SD_SF_Li256ELb1ELb0ELb0ELb0EEENS1_36VarlenDynamicPersistentTileSchedulerILi128ELi128ELi256ELi32ELb0ELb0ELb1ELb0ELb1ELb1EEEEEEEEEvNT_6ParamsE)
	.align		4
        /*001c*/ 	.word	index@(__assertfail)
	.align		4
        /*0020*/ 	.word	index@(_ZN7cutlass13device_kernelIN5flash11enable_sm90INS1_16FlashAttnFwdSm90INS1_25CollectiveMainloopFwdSm90ILi2EN4cute5tupleIJNS5_1CILi1EEES8_S8_EEENS6_IJNS7_ILi128EEESA_NS7_ILi192EEEEEELi128ENS_6half_tEfNS_4arch4Sm90ELb0ELb0ELb0ELb1ELb0ELb1ELb0ELb1ELb1ELb0ELb0ELb0EEENS1_21CollectiveEpilogueFwdINS6_IJSA_SA_SA_EEES9_SD_SF_Li256ELb1ELb0ELb0ELb0EEENS1_36VarlenDynamicPersistentTileSchedulerILi128ELi128ELi256ELi32ELb0ELb0ELb1ELb0ELb1ELb1EEEEEEEEEvNT_6ParamsE)
	.align		4
        /*0024*/ 	.word	index@(__assertfail)
	.align		4
        /*0028*/ 	.word	index@(_ZN7cutlass13device_kernelIN5flash11enable_sm90INS1_16FlashAttnFwdSm90INS1_25CollectiveMainloopFwdSm90ILi2EN4cute5tupleIJNS5_1CILi1EEES8_S8_EEENS6_IJNS7_ILi128EEENS7_ILi96EEENS7_ILi192EEEEEELi128ENS_6half_tEfNS_4arch4Sm90ELb0ELb1ELb0ELb0ELb0ELb0ELb0ELb1ELb1ELb0ELb0ELb0EEENS1_21CollectiveEpilogueFwdINS6_IJSA_SA_SB_EEES9_SE_SG_Li256ELb0ELb0ELb0ELb0EEENS1_30DynamicPersistentTileSchedulerILi256ELi32ELb0ELb0ELb1EEEEEEEEEvNT_6ParamsE)
	.align		4
        /*002c*/ 	.word	index@(__assertfail)
	.align		4
        /*0030*/ 	.word	index@(_ZN7cutlass13device_kernelIN5flash11enable_sm90INS1_16FlashAttnFwdSm90INS1_25CollectiveMainloopFwdSm90ILi2EN4cute5tupleIJNS5_1CILi1EEES8_S8_EEENS6_IJNS7_ILi128EEENS7_ILi96EEENS7_ILi192EEEEEELi128ENS_6half_tEfNS_4arch4Sm90ELb0ELb1ELb0ELb1ELb0ELb0ELb0ELb1ELb1ELb0ELb0ELb0EEENS1_21CollectiveEpilogueFwdINS6_IJSA_SA_SB_EEES9_SE_SG_Li256ELb1ELb0ELb0ELb0EEENS1_36VarlenDynamicPersistentTileSchedulerILi128ELi96ELi256ELi32ELb0ELb0ELb1ELb1ELb0ELb1EEEEEEEEEvNT_6ParamsE)
	.align		4
        /*0034*/ 	.word	index@(__assertfail)
	.align		4
        /*0038*/ 	.word	index@(_ZN7cutlass13device_kernelIN5flash11enable_sm90INS1_16FlashAttnFwdSm90INS1_25CollectiveMainloopFwdSm90ILi2EN4cute5tupleIJNS5_1CILi1EEES8_S8_EEENS6_IJNS7_ILi128EEENS7_ILi96EEENS7_ILi192EEEEEELi128ENS_6half_tEfNS_4arch4Sm90ELb0ELb1ELb0ELb1ELb0ELb1ELb0ELb1ELb1ELb0ELb0ELb0EEENS1_21CollectiveEpilogueFwdINS6_IJSA_SA_SB_EEES9_SE_SG_Li256ELb1ELb0ELb0ELb0EEENS1_36VarlenDynamicPersistentTileSchedulerILi128ELi96ELi256ELi32ELb0ELb0ELb1ELb1ELb0ELb1EEEEEEEEEvNT_6ParamsE)
	.align		4
        /*003c*/ 	.word	index@(__assertfail)
	.align		4
        /*0040*/ 	.word	index@(_ZN7cutlass13device_kernelIN5flash11enable_sm90INS1_16FlashAttnFwdSm90INS1_25CollectiveMainloopFwdSm90ILi2EN4cute5tupleIJNS5_1CILi1EEES8_S8_EEENS6_IJNS7_ILi128EEESA_NS7_ILi192EEEEEELi128ENS_6half_tEfNS_4arch4Sm90ELb1ELb0ELb0ELb0ELb0ELb0ELb0ELb1ELb1ELb0ELb0ELb0EEENS1_21CollectiveEpilogueFwdINS6_IJSA_SA_SA_EEES9_SD_SF_Li256ELb0ELb0ELb0ELb0EEENS1_30DynamicPersistentTileSchedulerILi256ELi32ELb0ELb0ELb1EEEEEEEEEvNT_6ParamsE)
	.align		4
        /*0044*/ 	.word	index@(__assertfail)
	.align		4
        /*0048*/ 	.word	index@(_ZN7cutlass13device_kernelIN5flash11enable_sm90INS1_16FlashAttnFwdSm90INS1_25CollectiveMainloopFwdSm90ILi2EN4cute5tupleIJNS5_1CILi1EEES8_S8_EEENS6_IJNS7_ILi128EEESA_NS7_ILi192EEEEEELi128ENS_6half_tEfNS_4arch4Sm90ELb1ELb0ELb0ELb1ELb0ELb0ELb0ELb1ELb1ELb0ELb0ELb0EEENS1_21CollectiveEpilogueFwdINS6_IJSA_SA_SA_EEES9_SD_SF_Li256ELb1ELb0ELb0ELb0EEENS1_36VarlenDynamicPersistentTileSchedulerILi128ELi128ELi256ELi32ELb0ELb0ELb1ELb1ELb1ELb1EEEEEEEEEvNT_6ParamsE)
	.align		4
        /*004c*/ 	.word	index@(__assertfail)
	.align		4
        /*0050*/ 	.word	index@(_ZN7cutlass13device_kernelIN5flash11enable_sm90INS1_16FlashAttnFwdSm90INS1_25CollectiveMainloopFwdSm90ILi2EN4cute5tupleIJNS5_1CILi1EEES8_S8_EEENS6_IJNS7_ILi128EEESA_NS7_ILi192EEEEEELi128ENS_6half_tEfNS_4arch4Sm90ELb1ELb0ELb0ELb1ELb0ELb1ELb0ELb1ELb1ELb0ELb0ELb0EEENS1_21CollectiveEpilogueFwdINS6_IJSA_SA_SA_EEES9_SD_SF_Li256ELb1ELb0ELb0ELb0EEENS1_36VarlenDynamicPersistentTileSchedulerILi128ELi128ELi256ELi32ELb0ELb0ELb1ELb1ELb1ELb1EEEEEEEEEvNT_6ParamsE)
	.align		4
        /*0054*/ 	.word	index@(__assertfail)
	.align		4
        /*0058*/ 	.word	index@(_ZN7cutlass13device_kernelIN5flash11enable_sm90INS1_16FlashAttnFwdSm90INS1_25CollectiveMainloopFwdSm90ILi2EN4cute5tupleIJNS5_1CILi1EEES8_S8_EEENS6_IJNS7_ILi64EEESA_SA_EEELi512ENS_6half_tEfNS_4arch4Sm90ELb0ELb0ELb0ELb0ELb0ELb0ELb0ELb0ELb0ELb0ELb0ELb0EEENS1_21CollectiveEpilogueFwdINS6_IJSA_NS7_ILi512EEESA_EEES9_SC_SE_Li256ELb0ELb0ELb0ELb0EEENS1_29StaticPersistentTileSchedulerILb0EEEEEEEEEvNT_6ParamsE)
	.align		4
        /*005c*/ 	.word	index@(__assertfail)
	.align		4
        /*0060*/ 	.word	index@(_ZN7cutlass13device_kernelIN5flash11enable_sm90INS1_16FlashAttnFwdSm90INS1_25CollectiveMainloopFwdSm90ILi2EN4cute5tupleIJNS5_1CILi1EEES8_S8_EEENS6_IJNS7_ILi64EEESA_SA_EEELi512ENS_6half_tEfNS_4arch4Sm90ELb0ELb0ELb0ELb0ELb0ELb0ELb1ELb0ELb0ELb0ELb0ELb0EEENS1_21CollectiveEpilogueFwdINS6_IJSA_NS7_ILi512EEESA_EEES9_SC_SE_Li256ELb0ELb0ELb0ELb0EEENS1_29StaticPersistentTileSchedulerILb0EEEEEEEEEvNT_6ParamsE)
	.align		4
        /*0064*/ 	.word	index@(__assertfail)
	.align		4
        /*0068*/ 	.word	index@(_ZN7cutlass13device_kernelIN5flash11enable_sm90INS1_16FlashAttnFwdSm90INS1_25CollectiveMainloopFwdSm90ILi2EN4cute5tupleIJNS5_1CILi1EEES8_S8_EEENS6_IJNS7_ILi64EEESA_SA_EEELi512ENS_6half_tEfNS_4arch4Sm90ELb0ELb0ELb0ELb1ELb0ELb0ELb0ELb0ELb0ELb0ELb0ELb0EEENS1_21CollectiveEpilogueFwdINS6_IJSA_NS7_ILi512EEESA_EEES9_SC_SE_Li256ELb1ELb0ELb0ELb0EEENS1_36VarlenDynamicPersistentTileSchedulerILi64ELi64ELi256ELi32ELb0ELb0ELb1ELb0ELb1ELb1EEEEEEEEEvNT_6ParamsE)
	.align		4
        /*006c*/ 	.word	index@(__assertfail)
	.align		4
        /*0070*/ 	.word	index@(_ZN7cutlass13device_kernelIN5flash11enable_sm90INS1_16FlashAttnFwdSm90INS1_25CollectiveMainloopFwdSm90ILi2EN4cute5tupleIJNS5_1CILi1EEES8_S8_EEENS6_IJNS7_ILi64EEESA_SA_EEELi512ENS_6half_tEfNS_4arch4Sm90ELb0ELb0ELb0ELb1ELb0ELb1ELb0ELb0ELb0ELb0ELb0ELb0EEENS1_21CollectiveEpilogueFwdINS6_IJSA_NS7_ILi512EEESA_EEES9_SC_SE_Li256ELb1ELb0ELb0ELb0EEENS1_36VarlenDynamicPersistentTileSchedulerILi64ELi64ELi256ELi32ELb0ELb0ELb1ELb0ELb1ELb1EEEEEEEEEvNT_6ParamsE)
	.align		4
        /*0074*/ 	.word	index@(__assertfail)
	.align		4
        /*0078*/ 	.word	index@(_ZN7cutlass13device_kernelIN5flash11enable_sm90INS1_16FlashAttnFwdSm90INS1_25CollectiveMainloopFwdSm90ILi2EN4cute5tupleIJNS5_1CILi1EEES8_S8_EEENS6_IJNS7_ILi64EEESA_SA_EEELi512ENS_6half_tEfNS_4arch4Sm90ELb0ELb0ELb0ELb1ELb0ELb0ELb1ELb0ELb0ELb0ELb0ELb0EEENS1_21CollectiveEpilogueFwdINS6_IJSA_NS7_ILi512EEESA_EEES9_SC_SE_Li256ELb1ELb0ELb0ELb0EEENS1_36VarlenDynamicPersistentTileSchedulerILi64ELi64ELi256ELi32ELb0ELb0ELb1ELb0ELb1ELb1EEEEEEEEEvNT_6ParamsE)
	.align		4
        /*007c*/ 	.word	index@(__assertfail)
	.align		4
        /*0080*/ 	.word	index@(_ZN7cutlass13device_kernelIN5flash11enable_sm90INS1_16FlashAttnFwdSm90INS1_25CollectiveMainloopFwdSm90ILi2EN4cute5tupleIJNS5_1CILi1EEES8_S8_EEENS6_IJNS7_ILi64EEESA_SA_EEELi512ENS_6half_tEfNS_4arch4Sm90ELb0ELb0ELb0ELb1ELb0ELb1ELb1ELb0ELb0ELb0ELb0ELb0EEENS1_21CollectiveEpilogueFwdINS6_IJSA_NS7_ILi512EEESA_EEES9_SC_SE_Li256ELb1ELb0ELb0ELb0EEENS1_36VarlenDynamicPersistentTileSchedulerILi64ELi64ELi256ELi32ELb0ELb0ELb1ELb0ELb1ELb1EEEEEEEEEvNT_6ParamsE)
	.align		4
        /*0084*/ 	.word	index@(__assertfail)
	.align		4
        /*0088*/ 	.word	index@(_ZN7cutlass13device_kernelIN5flash11enable_sm90INS1_16FlashAttnFwdSm90INS1_25CollectiveMainloopFwdSm90ILi2EN4cute5tupleIJNS5_1CILi1EEES8_S8_EEENS6_IJNS7_ILi64EEESA_SA_EEELi512ENS_6half_tEfNS_4arch4Sm90ELb0ELb1ELb0ELb0ELb0ELb0ELb0ELb0ELb0ELb0ELb0ELb0EEENS1_21CollectiveEpilogueFwdINS6_IJSA_NS7_ILi512EEESA_EEES9_SC_SE_Li256ELb0ELb0ELb0ELb0EEENS1_30DynamicPersistentTileSchedulerILi256ELi32ELb0ELb0ELb1EEEEEEEEEvNT_6ParamsE)
	.align		4
        /*008c*/ 	.word	index@(__assertfail)
	.align		4
        /*0090*/ 	.word	index@(_ZN7cutlass13device_kernelIN5flash11enable_sm90INS1_16FlashAttnFwdSm90INS1_25CollectiveMainloopFwdSm90ILi2EN4cute5tupleIJNS5_1CILi1EEES8_S8_EEENS6_IJNS7_ILi64EEESA_SA_EEELi512ENS_6half_tEfNS_4arch4Sm90ELb0ELb1ELb0ELb0ELb0ELb0ELb1ELb0ELb0ELb0ELb0ELb0EEENS1_21CollectiveEpilogueFwdINS6_IJSA_NS7_ILi512EEESA_EEES9_SC_SE_Li256ELb0ELb0ELb0ELb0EEENS1_30DynamicPersistentTileSchedulerILi256ELi32ELb0ELb0ELb1EEEEEEEEEvNT_6ParamsE)
	.align		4
        /*0094*/ 	.word	index@(__assertfail)
	.align		4
        /*0098*/ 	.word	index@(_ZN7cutlass13device_kernelIN5flash11enable_sm90INS1_16FlashAttnFwdSm90INS1_25CollectiveMainloopFwdSm90ILi2EN4cute5tupleIJNS5_1CILi1EEES8_S8_EEENS6_IJNS7_ILi64EEESA_SA_EEELi512ENS_6half_tEfNS_4arch4Sm90ELb0ELb1ELb0ELb1ELb0ELb0ELb0ELb0ELb0ELb0ELb0ELb0EEENS1_21CollectiveEpilogueFwdINS6_IJSA_NS7_ILi512EEESA_EEES9_SC_SE_Li256ELb1ELb0ELb0ELb0EEENS1_36VarlenDynamicPersistentTileSchedulerILi64ELi64ELi256ELi32ELb0ELb0ELb1ELb1ELb0ELb1EEEEEEEEEvNT_6ParamsE)
	.align		4
        /*009c*/ 	.word	index@(__assertfail)
	.align		4
        /*00a0*/ 	.word	index@(_ZN7cutlass13device_kernelIN5flash11enable_sm90INS1_16FlashAttnFwdSm90INS1_25CollectiveMainloopFwdSm90ILi2EN4cute5tupleIJNS5_1CILi1EEES8_S8_EEENS6_IJNS7_ILi64EEESA_SA_EEELi512ENS_6half_tEfNS_4arch4Sm90ELb0ELb1ELb0ELb1ELb0ELb1ELb0ELb0ELb0ELb0ELb0ELb0EEENS1_21CollectiveEpilogueFwdINS6_IJSA_NS7_ILi512EEESA_EEES9_SC_SE_Li256ELb1ELb0ELb0ELb0EEENS1_36VarlenDynamicPersistentTileSchedulerILi64ELi64ELi256ELi32ELb0ELb0ELb1ELb1ELb0ELb1EEEEEEEEEvNT_6ParamsE)
	.align		4
        /*00a4*/ 	.word	index@(__assertfail)
	.align		4
        /*00a8*/ 	.word	index@(_ZN7cutlass13device_kernelIN5flash11enable_sm90INS1_16FlashAttnFwdSm90INS1_25CollectiveMainloopFwdSm90ILi2EN4cute5tupleIJNS5_1CILi1EEES8_S8_EEENS6_IJNS7_ILi64EEESA_SA_EEELi512ENS_6half_tEfNS_4arch4Sm90ELb0ELb1ELb0ELb1ELb0ELb0ELb1ELb0ELb0ELb0ELb0ELb0EEENS1_21CollectiveEpilogueFwdINS6_IJSA_NS7_ILi512EEESA_EEES9_SC_SE_Li256ELb1ELb0ELb0ELb0EEENS1_36VarlenDynamicPersistentTileSchedulerILi64ELi64ELi256ELi32ELb0ELb0ELb1ELb1ELb0ELb1EEEEEEEEEvNT_6ParamsE)
	.align		4
        /*00ac*/ 	.word	index@(__assertfail)
	.align		4
        /*00b0*/ 	.word	index@(_ZN7cutlass13device_kernelIN5flash11enable_sm90INS1_16FlashAttnFwdSm90INS1_25CollectiveMainloopFwdSm90ILi2EN4cute5tupleIJNS5_1CILi1EEES8_S8_EEENS6_IJNS7_ILi64EEESA_SA_EEELi512ENS_6half_tEfNS_4arch4Sm90ELb0ELb1ELb0ELb1ELb0ELb1ELb1ELb0ELb0ELb0ELb0ELb0EEENS1_21CollectiveEpilogueFwdINS6_IJSA_NS7_ILi512EEESA_EEES9_SC_SE_Li256ELb1ELb0ELb0ELb0EEENS1_36VarlenDynamicPersistentTileSchedulerILi64ELi64ELi256ELi32ELb0ELb0ELb1ELb1ELb0ELb1EEEEEEEEEvNT_6ParamsE)
	.align		4
        /*00b4*/ 	.word	index@(__assertfail)
	.align		4
        /*00b8*/ 	.word	index@(_ZN7cutlass13device_kernelIN5flash11enable_sm90INS1_16FlashAttnFwdSm90INS1_25CollectiveMainloopFwdSm90ILi2EN4cute5tupleIJNS5_1CILi1EEES8_S8_EEENS6_IJNS7_ILi64EEESA_SA_EEELi512ENS_6half_tEfNS_4arch4Sm90ELb1ELb0ELb0ELb0ELb0ELb0ELb0ELb0ELb0ELb0ELb0ELb0EEENS1_21CollectiveEpilogueFwdINS6_IJSA_NS7_ILi512EEESA_EEES9_SC_SE_Li256ELb0ELb0ELb0ELb0EEENS1_30DynamicPersistentTileSchedulerILi256ELi32ELb0ELb0ELb1EEEEEEEEEvNT_6ParamsE)
	.align		4
        /*00bc*/ 	.word	index@(__assertfail)
	.align		4
        /*00c0*/ 	.word	index@(_ZN7cutlass13device_kernelIN5flash11enable_sm90INS1_16FlashAttnFwdSm90INS1_25CollectiveMainloopFwdSm90ILi2EN4cute5tupleIJNS5_1CILi1EEES8_S8_EEENS6_IJNS7_ILi64EEESA_SA_EEELi512ENS_6half_tEfNS_4arch4Sm90ELb1ELb0ELb0ELb0ELb0ELb0ELb1ELb0ELb0ELb0ELb0ELb0EEENS1_21CollectiveEpilogueFwdINS6_IJSA_NS7_ILi512EEESA_EEES9_SC_SE_Li256ELb0ELb0ELb0ELb0EEENS1_30DynamicPersistentTileSchedulerILi256ELi32ELb0ELb0ELb1EEEEEEEEEvNT_6ParamsE)
	.align		4
        /*00c4*/ 	.word	index@(__assertfail)
	.align		4
        /*00c8*/ 	.word	index@(_ZN7cutlass13device_kernelIN5flash11enable_sm90INS1_16FlashAttnFwdSm90INS1_25CollectiveMainloopFwdSm90ILi2EN4cute5tupleIJNS5_1CILi1EEES8_S8_EEENS6_IJNS7_ILi64EEESA_SA_EEELi512ENS_6half_tEfNS_4arch4Sm90ELb1ELb0ELb0ELb1ELb0ELb0ELb0ELb0ELb0ELb0ELb0ELb0EEENS1_21CollectiveEpilogueFwdINS6_IJSA_NS7_ILi512EEESA_EEES9_SC_SE_Li256ELb1ELb0ELb0ELb0EEENS1_36VarlenDynamicPersistentTileSchedulerILi64ELi64ELi256ELi32ELb0ELb0ELb1ELb1ELb1ELb1EEEEEEEEEvNT_6ParamsE)
	.align		4
        /*00cc*/ 	.word	index@(__assertfail)
	.align		4
        /*00d0*/ 	.word	index@(_ZN7cutlass13device_kernelIN5flash11enable_sm90INS1_16FlashAttnFwdSm90INS1_25CollectiveMainloopFwdSm90ILi2EN4cute5tupleIJNS5_1CILi1EEES8_S8_EEENS6_IJNS7_ILi64EEESA_SA_EEELi512ENS_6half_tEfNS_4arch4Sm90ELb1ELb0ELb0ELb1ELb0ELb1ELb0ELb0ELb0ELb0ELb0ELb0EEENS1_21CollectiveEpilogueFwdINS6_IJSA_NS7_ILi512EEESA_EEES9_SC_SE_Li256ELb1ELb0ELb0ELb0EEENS1_36VarlenDynamicPersistentTileSchedulerILi64ELi64ELi256ELi32ELb0ELb0ELb1ELb1ELb1ELb1EEEEEEEEEvNT_6ParamsE)
	.align		4
        /*00d4*/ 	.word	index@(__assertfail)
	.align		4
        /*00d8*/ 	.word	index@(_ZN7cutlass13device_kernelIN5flash11enable_sm90INS1_16FlashAttnFwdSm90INS1_25CollectiveMainloopFwdSm90ILi2EN4cute5tupleIJNS5_1CILi1EEES8_S8_EEENS6_IJNS7_ILi64EEESA_SA_EEELi512ENS_6half_tEfNS_4arch4Sm90ELb1ELb0ELb0ELb1ELb0ELb0ELb1ELb0ELb0ELb0ELb0ELb0EEENS1_21CollectiveEpilogueFwdINS6_IJSA_NS7_ILi512EEESA_EEES9_SC_SE_Li256ELb1ELb0ELb0ELb0EEENS1_36VarlenDynamicPersistentTileSchedulerILi64ELi64ELi256ELi32ELb0ELb0ELb1ELb1ELb1ELb1EEEEEEEEEvNT_6ParamsE)
	.align		4
        /*00dc*/ 	.word	index@(__assertfail)
	.align		4
        /*00e0*/ 	.word	index@(_ZN7cutlass13device_kernelIN5flash11enable_sm90INS1_16FlashAttnFwdSm90INS1_25CollectiveMainloopFwdSm90ILi2EN4cute5tupleIJNS5_1CILi1EEES8_S8_EEENS6_IJNS7_ILi64EEESA_SA_EEELi512ENS_6half_tEfNS_4arch4Sm90ELb1ELb0ELb0ELb1ELb0ELb1ELb1ELb0ELb0ELb0ELb0ELb0EEENS1_21CollectiveEpilogueFwdINS6_IJSA_NS7_ILi512EEESA_EEES9_SC_SE_Li256ELb1ELb0ELb0ELb0EEENS1_36VarlenDynamicPersistentTileSchedulerILi64ELi64ELi256ELi32ELb0ELb0ELb1ELb1ELb1ELb1EEEEEEEEEvNT_6ParamsE)
	.align		4
        /*00e4*/ 	.word	index@(__assertfail)
	.align		4
        /*00e8*/ 	.word	index@(_ZN7cutlass13device_kernelIN5flash11enable_sm90INS1_16FlashAttnFwdSm90INS1_25CollectiveMainloopFwdSm90ILi2EN4cute5tupleIJNS5_1CILi1EEES8_S8_EEENS6_IJNS7_ILi128EEENS7_ILi96EEENS7_ILi64EEEEEELi256ENS_6half_tEfNS_4arch4Sm90ELb0ELb0ELb0ELb0ELb0ELb0ELb0ELb1ELb0ELb0ELb0ELb0EEENS1_21CollectiveEpilogueFwdINS6_IJSA_NS7_ILi256EEESB_EEES9_SE_SG_Li256ELb0ELb0ELb0ELb0EEENS1_29StaticPersistentTileSchedulerILb0EEEEEEEEEvNT_6ParamsE)
	.align		4
        /*00ec*/ 	.word	index@(__assertfail)
	.align		4
        /*00f0*/ 	.word	index@(_ZN7cutlass13device_kernelIN5flash11enable_sm90INS1_16FlashAttnFwdSm90INS1_25CollectiveMainloopFwdSm90ILi2EN4cute5tupleIJNS5_1CILi1EEES8_S8_EEENS6_IJNS7_ILi128EEENS7_ILi96EEENS7_ILi64EEEEEELi256ENS_6half_tEfNS_4arch4Sm90ELb0ELb0ELb0ELb0ELb0ELb0ELb1ELb1ELb0ELb0ELb0ELb0EEENS1_21CollectiveEpilogueFwdINS6_IJSA_NS7_ILi256EEESB_EEES9_SE_SG_Li256ELb0ELb0ELb0ELb0EEENS1_29StaticPersistentTileSchedulerILb0EEEEEEEEEvNT_6ParamsE)
	.align		4
        /*00f4*/ 	.word	index@(__assertfail)
	.align		4
        /*00f8*/ 	.word	index@(_ZN7cutlass13device_kernelIN5flash11enable_sm90INS1_16FlashAttnFwdSm90INS1_25CollectiveMainloopFwdSm90ILi2EN4cute5tupleIJNS5_1CILi1EEES8_S8_EEENS6_IJNS7_ILi128EEENS7_ILi96EEENS7_ILi64EEEEEELi256ENS_6half_tEfNS_4arch4Sm90ELb0ELb0ELb0ELb1ELb0ELb0ELb0ELb1ELb0ELb0ELb0ELb0EEENS1_21CollectiveEpilogueFwdINS6_IJSA_NS7_ILi256EEESB_EEES9_SE_SG_Li256ELb1ELb0ELb0ELb0EEENS1_36VarlenDynamicPersistentTileSchedulerILi128ELi96ELi256ELi32ELb0ELb0ELb1ELb0ELb1ELb1EEEEEEEEEvNT_6ParamsE)
	.align		4
        /*00fc*/ 	.word	index@(__assertfail)
	.align		4
        /*0100*/ 	.word	index@(_ZN7cutlass13device_kernelIN5flash11enable_sm90INS1_16FlashAttnFwdSm90INS1_25CollectiveMainloopFwdSm90ILi2EN4cute5tupleIJNS5_1CILi1EEES8_S8_EEENS6_IJNS7_ILi128EEENS7_ILi96EEENS7_ILi64EEEEEELi256ENS_6half_tEfNS_4arch4Sm90ELb0ELb0ELb0ELb1ELb0ELb1ELb0ELb1ELb0ELb0ELb0ELb0EEENS1_21CollectiveEpilogueFwdINS6_IJSA_NS7_ILi256EEESB_EEES9_SE_SG_Li256ELb1ELb0ELb0ELb0EEENS1_36VarlenDynamicPersistentTileSchedulerILi128ELi96ELi256ELi32ELb0ELb0ELb1ELb0ELb1ELb1EEEEEEEEEvNT_6ParamsE)
	.align		4
        /*0104*/ 	.word	index@(__assertfail)
	.align		4
        /*0108*/ 	.word	index@(_ZN7cutlass13device_kernelIN5flash11enable_sm90INS1_16FlashAttnFwdSm90INS1_25CollectiveMainloopFwdSm90ILi2EN4cute5tupleIJNS5_1CILi1EEES8_S8_EEENS6_IJNS7_ILi128EEENS7_ILi96EEENS7_ILi64EEEEEELi256ENS_6half_tEfNS_4arch4Sm90ELb0ELb0ELb0ELb1ELb0ELb0ELb1ELb1ELb0ELb0ELb0ELb0EEENS1_21CollectiveEpilogueFwdINS6_IJSA_NS7_ILi256EEESB_EEES9_SE_SG_Li256ELb1ELb0ELb0ELb0EEENS1_36VarlenDynamicPersistentTileSchedulerILi128ELi96ELi256ELi32ELb0ELb0ELb1ELb0ELb1ELb1EEEEEEEEEvNT_6ParamsE)
	.align		4
        /*010c*/ 	.word	index@(__assertfail)
	.align		4
        /*0110*/ 	.word	index@(_ZN7cutlass13device_kernelIN5flash11enable_sm90INS1_16FlashAttnFwdSm90INS1_25CollectiveMainloopFwdSm90ILi2EN4cute5tupleIJNS5_1CILi1EEES8_S8_EEENS6_IJNS7_ILi128EEENS7_ILi96EEENS7_ILi64EEEEEELi256ENS_6half_tEfNS_4arch4Sm90ELb0ELb0ELb0ELb1ELb0ELb1ELb1ELb1ELb0ELb0ELb0ELb0EEENS1_21CollectiveEpilogueFwdINS6_IJSA_NS7_ILi256EEESB_EEES9_SE_SG_Li256ELb1ELb0ELb0ELb0EEENS1_36VarlenDynamicPersistentTileSchedulerILi128ELi96ELi256ELi32ELb0ELb0ELb1ELb0ELb1ELb1EEEEEEEEEvNT_6ParamsE)
	.align		4
        /*0114*/ 	.word	index@(__assertfail)
	.align		4
        /*0118*/ 	.word	index@(_ZN7cutlass13device_kernelIN5flash11enable_sm90INS1_16FlashAttnFwdSm90INS1_25CollectiveMainloopFwdSm90ILi2EN4cute5tupleIJNS5_1CILi1EEES8_S8_EEENS6_IJNS7_ILi128EEENS7_ILi96EEENS7_ILi64EEEEEELi256ENS_6half_tEfNS_4arch4Sm90ELb0ELb1ELb0ELb0ELb0ELb0ELb0ELb1ELb0ELb0ELb0ELb0EEENS1_21CollectiveEpilogueFwdINS6_IJSA_NS7_ILi256EEESB_EEES9_SE_SG_Li256ELb0ELb0ELb0ELb0EEENS1_30DynamicPersistentTileSchedulerILi256ELi32ELb0ELb0ELb1EEEEEEEEEvNT_6ParamsE)
	.align		4
        /*011c*/ 	.word	index@(__assertfail)
	.align		4
        /*0120*/ 	.word	index@(_ZN7cutlass13device_kernelIN5flash11enable_sm90INS1_16FlashAttnFwdSm90INS1_25CollectiveMainloopFwdSm90ILi2EN4cute5tupleIJNS5_1CILi1EEES8_S8_EEENS6_IJNS7_ILi128EEENS7_ILi96EEENS7_ILi64EEEEEELi256ENS_6half_tEfNS_4arch4Sm90ELb0ELb1ELb0ELb0ELb0ELb0ELb1ELb1ELb0ELb0ELb0ELb0EEENS1_21CollectiveEpilogueFwdINS6_IJSA_NS7_ILi256EEESB_EEES9_SE_SG_Li256ELb0ELb0ELb0ELb0EEENS1_30DynamicPersistentTileSchedulerILi256ELi32ELb0ELb0ELb1EEEEEEEEEvNT_6ParamsE)
	.align		4
        /*0124*/ 	.word	index@(__assertfail)
	.align		4
        /*0128*/ 	.word	index@(_ZN7cutlass13device_kernelIN5flash11enable_sm90INS1_16FlashAttnFwdSm90INS1_25CollectiveMainloopFwdSm90ILi2EN4cute5tupleIJNS5_1CILi1EEES8_S8_EEENS6_IJNS7_ILi128EEENS7_ILi96EEENS7_ILi64EEEEEELi256ENS_6half_tEfNS_4arch4Sm90ELb0ELb1ELb0ELb1ELb0ELb0ELb0ELb1ELb0ELb0ELb0ELb0EEENS1_21CollectiveEpilogueFwdINS6_IJSA_NS7_ILi256EEESB_EEES9_SE_SG_Li256ELb1ELb0ELb0ELb0EEENS1_36VarlenDynamicPersistentTileSchedulerILi128ELi96ELi256ELi32ELb0ELb0ELb1ELb1ELb0ELb1EEEEEEEEEvNT_6ParamsE)
	.align		4
        /*012c*/ 	.word	index@(__assertfail)
	.align		4
        /*0130*/ 	.word	index@(_ZN7cutlass13device_kernelIN5flash11enable_sm90INS1_16FlashAttnFwdSm90INS1_25CollectiveMainloopFwdSm90ILi2EN4cute5tupleIJNS5_1CILi1EEES8_S8_EEENS6_IJNS7_ILi128EEENS7_ILi96EEENS7_ILi64EEEEEELi256ENS_6half_tEfNS_4arch4Sm90ELb0ELb1ELb0ELb1ELb0ELb1ELb0ELb1ELb0ELb0ELb0ELb0EEENS1_21CollectiveEpilogueFwdINS6_IJSA_NS7_ILi256EEESB_EEES9_SE_SG_Li256ELb1ELb0ELb0ELb0EEENS1_36VarlenDynamicPersistentTileSchedulerILi128ELi96ELi256ELi32ELb0ELb0ELb1ELb1ELb0ELb1EEEEEEEEEvNT_6ParamsE)
	.align		4
        /*0134*/ 	.word	index@(__assertfail)
	.align		4
        /*0138*/ 	.word	index@(_ZN7cutlass13device_kernelIN5flash11enable_sm90INS1_16FlashAttnFwdSm90INS1_25CollectiveMainloopFwdSm90ILi2EN4cute5tupleIJNS5_1CILi1EEES8_S8_EEENS6_IJNS7_ILi128EEENS7_ILi96EEENS7_ILi64EEEEEELi256ENS_6half_tEfNS_4arch4Sm90ELb0ELb1ELb0ELb1ELb0ELb0ELb1ELb1ELb0ELb0ELb0ELb0EEENS1_21CollectiveEpilogueFwdINS6_IJSA_NS7_ILi256EEESB_EEES9_SE_SG_Li256ELb1ELb0ELb0ELb0EEENS1_36VarlenDynamicPersistentTileSchedulerILi128ELi96ELi256ELi32ELb0ELb0ELb1ELb1ELb0ELb1EEEEEEEEEvNT_6ParamsE)
	.align		4
        /*013c*/ 	.word	index@(__assertfail)
	.align		4
        /*0140*/ 	.word	index@(_ZN7cutlass13device_kernelIN5flash11enable_sm90INS1_16FlashAttnFwdSm90INS1_25CollectiveMainloopFwdSm90ILi2EN4cute5tupleIJNS5_1CILi1EEES8_S8_EEENS6_IJNS7_ILi128EEENS7_ILi96EEENS7_ILi64EEEEEELi256ENS_6half_tEfNS_4arch4Sm90ELb0ELb1ELb0ELb1ELb0ELb1ELb1ELb1ELb0ELb0ELb0ELb0EEENS1_21CollectiveEpilogueFwdINS6_IJSA_NS7_ILi256EEESB_EEES9_SE_SG_Li256ELb1ELb0ELb0ELb0EEENS1_36VarlenDynamicPersistentTileSchedulerILi128ELi96ELi256ELi32ELb0ELb0ELb1ELb1ELb0ELb1EEEEEEEEEvNT_6ParamsE)
	.align		4
        /*0144*/ 	.word	index@(__assertfail)
	.align		4
        /*0148*/ 	.word	index@(_ZN7cutlass13device_kernelIN5flash11enable_sm90INS1_16FlashAttnFwdSm90INS1_25CollectiveMainloopFwdSm90ILi2EN4cute5tupleIJNS5_1CILi1EEES8_S8_EEENS6_IJNS7_ILi128EEENS7_ILi96EEENS7_ILi64EEEEEELi256ENS_6half_tEfNS_4arch4Sm90ELb1ELb0ELb0ELb0ELb0ELb0ELb0ELb1ELb0ELb0ELb0ELb0EEENS1_21CollectiveEpilogueFwdINS6_IJSA_NS7_ILi256EEESB_EEES9_SE_SG_Li256ELb0ELb0ELb0ELb0EEENS1_30DynamicPersistentTileSchedulerILi256ELi32ELb0ELb0ELb1EEEEEEEEEvNT_6ParamsE)
	.align		4
        /*014c*/ 	.word	index@(__assertfail)
	.align		4
        /*0150*/ 	.word	index@(_ZN7cutlass13device_kernelIN5flash11enable_sm90INS1_16FlashAttnFwdSm90INS1_25CollectiveMainloopFwdSm90ILi2EN4cute5tupleIJNS5_1CILi1EEES8_S8_EEENS6_IJNS7_ILi128EEENS7_ILi96EEENS7_ILi64EEEEEELi256ENS_6half_tEfNS_4arch4Sm90ELb1ELb0ELb0ELb0ELb0ELb0ELb1ELb1ELb0ELb0ELb0ELb0EEENS1_21CollectiveEpilogueFwdINS6_IJSA_NS7_ILi256EEESB_EEES9_SE_SG_Li256ELb0ELb0ELb0ELb0EEENS1_30DynamicPersistentTileSchedulerILi256ELi32ELb0ELb0ELb1EEEEEEEEEvNT_6ParamsE)
	.align		4
        /*0154*/ 	.word	index@(__assertfail)
	.align		4
        /*0158*/ 	.word	index@(_ZN7cutlass13device_kernelIN5flash11enable_sm90INS1_16FlashAttnFwdSm90INS1_25CollectiveMainloopFwdSm90ILi2EN4cute5tupleIJNS5_1CILi1EEES8_S8_EEENS6_IJNS7_ILi128EEENS7_ILi96EEENS7_ILi64EEEEEELi256ENS_6half_tEfNS_4arch4Sm90ELb1ELb0ELb0ELb1ELb0ELb0ELb0ELb1ELb0ELb0ELb0ELb0EEENS1_21CollectiveEpilogueFwdINS6_IJSA_NS7_ILi256EEESB_EEES9_SE_SG_Li256ELb1ELb0ELb0ELb0EEENS1_36VarlenDynamicPersistentTileSchedulerILi128ELi96ELi256ELi32ELb0ELb0ELb1ELb1ELb1ELb1EEEEEEEEEvNT_6ParamsE)
	.align		4
        /*015c*/ 	.word	index@(__assertfail)
	.align		4
        /*0160*/ 	.word	index@(_ZN7cutlass13device_kernelIN5flash11enable_sm90INS1_16FlashAttnFwdSm90INS1_25CollectiveMainloopFwdSm90ILi2EN4cute5tupleIJNS5_1CILi1EEES8_S8_EEENS6_IJNS7_ILi128EEENS7_ILi96EEENS7_ILi64EEEEEELi256ENS_6half_tEfNS_4arch4Sm90ELb1ELb0ELb0ELb1ELb0ELb1ELb0ELb1ELb0ELb0ELb0ELb0EEENS1_21CollectiveEpilogueFwdINS6_IJSA_NS7_ILi256EEESB_EEES9_SE_SG_Li256ELb1ELb0ELb0ELb0EEENS1_36VarlenDynamicPersistentTileSchedulerILi128ELi96ELi256ELi32ELb0ELb0ELb1ELb1ELb1ELb1EEEEEEEEEvNT_6ParamsE)
	.align		4
        /*0164*/ 	.word	index@(__assertfail)
	.align		4
        /*0168*/ 	.word	index@(_ZN7cutlass13device_kernelIN5flash11enable_sm90INS1_16FlashAttnFwdSm90INS1_25CollectiveMainloopFwdSm90ILi2EN4cute5tupleIJNS5_1CILi1EEES8_S8_EEENS6_IJNS7_ILi128EEENS7_ILi96EEENS7_ILi64EEEEEELi256ENS_6half_tEfNS_4arch4Sm90ELb1ELb0ELb0ELb1ELb0ELb0ELb1ELb1ELb0ELb0ELb0ELb0EEENS1_21CollectiveEpilogueFwdINS6_IJSA_NS7_ILi256EEESB_EEES9_SE_SG_Li256ELb1ELb0ELb0ELb0EEENS1_36VarlenDynamicPersistentTileSchedulerILi128ELi96ELi256ELi32ELb0ELb0ELb1ELb1ELb1ELb1EEEEEEEEEvNT_6ParamsE)
	.align		4
        /*016c*/ 	.word	index@(__assertfail)
	.align		4
        /*0170*/ 	.word	index@(_ZN7cutlass13device_kernelIN5flash11enable_sm90INS1_16FlashAttnFwdSm90INS1_25CollectiveMainloopFwdSm90ILi2EN4cute5tupleIJNS5_1CILi1EEES8_S8_EEENS6_IJNS7_ILi128EEENS7_ILi96EEENS7_ILi64EEEEEELi256ENS_6half_tEfNS_4arch4Sm90ELb1ELb0ELb0ELb1ELb0ELb1ELb1ELb1ELb0ELb0ELb0ELb0EEENS1_21CollectiveEpilogueFwdINS6_IJSA_NS7_ILi256EEESB_EEES9_SE_SG_Li256ELb1ELb0ELb0ELb0EEENS1_36VarlenDynamicPersistentTileSchedulerILi128ELi96ELi256ELi32ELb0ELb0ELb1ELb1ELb1ELb1EEEEEEEEEvNT_6ParamsE)
	.align		4
        /*0174*/ 	.word	index@(__assertfail)
	.align		4
        /*0178*/ 	.word	0x00000000
	.align		4
        /*017c*/ 	.word	0xfffffffe
	.align		4
        /*0180*/ 	.word	0x00000000
	.align		4
        /*0184*/ 	.word	0xfffffffd
	.align		4
        /*0188*/ 	.word	0x00000000
	.align		4
        /*018c*/ 	.word	0xfffffffc


//--------------------- .nv.constant4             --------------------------
	.section	.nv.constant4,"a",@progbits
	.align	8
	.align		8
.nv.constant4:
        /*0000*/ 	.dword	__assertfail
	.align		8
        /*0008*/ 	.dword	__unnamed_1
	.align		8
        /*0010*/ 	.dword	__unnamed_2
	.align		8
        /*0018*/ 	.dword	__unnamed_3
	.align		8
        /*0020*/ 	.dword	__unnamed_4
	.align		8
        /*0028*/ 	.dword	__unnamed_5
	.align		8
        /*0030*/ 	.dword	__unnamed_6
	.align		8
        /*0038*/ 	.dword	__unnamed_7
	.align		8
        /*0040*/ 	.dword	__unnamed_8
	.align		8
        /*0048*/ 	.dword	__unnamed_9
	.align		8
        /*0050*/ 	.dword	__unnamed_10
	.align		8
        /*0058*/ 	.dword	__unnamed_11
	.align		8
        /*0060*/ 	.dword	__unnamed_12
	.align		8
        /*0068*/ 	.dword	__unnamed_13
	.align		8
        /*0070*/ 	.dword	__unnamed_14
	.align		8
        /*0078*/ 	.dword	__unnamed_15
	.align		8
        /*0080*/ 	.dword	__unnamed_16
	.align		8
        /*0088*/ 	.dword	__unnamed_17
	.align		8
        /*0090*/ 	.dword	__unnamed_18
	.align		8
        /*0098*/ 	.dword	__unnamed_19
	.align		8
        /*00a0*/ 	.dword	__unnamed_20
	.align		8
        /*00a8*/ 	.dword	__unnamed_21
	.align		8
        /*00b0*/ 	.dword	_ZN67_INTERNAL_3a3c6465_31_flash_fwd_hdimdiff_fp16_sm90_cu_c784774a_47444cuda3std3__45__cpo5beginE
	.align		8
        /*00b8*/ 	.dword	_ZN67_INTERNAL_3a3c6465_31_flash_fwd_hdimdiff_fp16_sm90_cu_c784774a_47444cuda3std3__45__cpo3endE
	.align		8
        /*00c0*/ 	.dword	_ZN67_INTERNAL_3a3c6465_31_flash_fwd_hdimdiff_fp16_sm90_cu_c784774a_47444cuda3std3__45__cpo6cbeginE
	.align		8
        /*00c8*/ 	.dword	_ZN67_INTERNAL_3a3c6465_31_flash_fwd_hdimdiff_fp16_sm90_cu_c784774a_47444cuda3std3__45__cpo4cendE
	.align		8
        /*00d0*/ 	.dword	_ZN67_INTERNAL_3a3c6465_31_flash_fwd_hdimdiff_fp16_sm90_cu_c784774a_47444cuda3std3__469_GLOBAL__N__3a3c6465_31_flash_fwd_hdimdiff_fp16_sm90_cu_c784774a_47446ignoreE
	.align		8
        /*00d8*/ 	.dword	_ZN67_INTERNAL_3a3c6465_31_flash_fwd_hdimdiff_fp16_sm90_cu_c784774a_47444cuda3std3__419piecewise_constructE
	.align		8
        /*00e0*/ 	.dword	_ZN67_INTERNAL_3a3c6465_31_flash_fwd_hdimdiff_fp16_sm90_cu_c784774a_47444cuda3std3__48in_placeE
	.align		8
        /*00e8*/ 	.dword	_ZN67_INTERNAL_3a3c6465_31_flash_fwd_hdimdiff_fp16_sm90_cu_c784774a_47444cuda3std6ranges3__45__cpo4swapE
	.align		8
        /*00f0*/ 	.dword	_ZN67_INTERNAL_3a3c6465_31_flash_fwd_hdimdiff_fp16_sm90_cu_c784774a_47444cuda3std6ranges3__45__cpo9iter_moveE
	.align		8
        /*00f8*/ 	.dword	_ZN67_INTERNAL_3a3c6465_31_flash_fwd_hdimdiff_fp16_sm90_cu_c784774a_47444cute7productE
	.align		8
        /*0100*/ 	.dword	_ZN67_INTERNAL_3a3c6465_31_flash_fwd_hdimdiff_fp16_sm90_cu_c784774a_47444cute1_E
	.align		8
        /*0108*/ 	.dword	$str$23
	.align		8
        /*0110*/ 	.dword	$str$24


//--------------------- .text._ZN7cutlass13device_kernelIN5flash11enable_sm90INS1_16FlashAttnFwdSm90INS1_25CollectiveMainloopFwdSm90ILi2EN4cute5tupleIJNS5_1CILi1EEES8_S8_EEENS6_IJNS7_ILi128EEESA_NS7_ILi192EEEEEELi128ENS_6half_tEfNS_4arch4Sm90ELb0ELb0ELb0ELb0ELb0ELb0ELb0ELb1ELb1ELb0ELb0ELb0EEENS1_21CollectiveEpilogueFwdINS6_IJSA_SA_SA_EEES9_SD_SF_Li256ELb0ELb0ELb0ELb0EEENS1_29StaticPersistentTileSchedulerILb0EEEEEEEEEvNT_6ParamsE --------------------------
	.section	.text._ZN7cutlass13device_kernelIN5flash11enable_sm90INS1_16FlashAttnFwdSm90INS1_25CollectiveMainloopFwdSm90ILi2EN4cute5tupleIJNS5_1CILi1EEES8_S8_EEENS6_IJNS7_ILi128EEESA_NS7_ILi192EEEEEELi128ENS_6half_tEfNS_4arch4Sm90ELb0ELb0ELb0ELb0ELb0ELb0ELb0ELb1ELb1ELb0ELb0ELb0EEENS1_21CollectiveEpilogueFwdINS6_IJSA_SA_SA_EEES9_SD_SF_Li256ELb0ELb0ELb0ELb0EEENS1_29StaticPersistentTileSchedulerILb0EEEEEEEEEvNT_6ParamsE,"ax",@progbits
	.align	128
.text._ZN7cutlass13device_kernelIN5flash11enable_sm90INS1_16FlashAttnFwdSm90INS1_25CollectiveMainloopFwdSm90ILi2EN4cute5tupleIJNS5_1CILi1EEES8_S8_EEENS6_IJNS7_ILi128EEESA_NS7_ILi192EEEEEELi128ENS_6half_tEfNS_4arch4Sm90ELb0ELb0ELb0ELb0ELb0ELb0ELb0ELb1ELb1ELb0ELb0ELb0EEENS1_21CollectiveEpilogueFwdINS6_IJSA_SA_SA_EEES9_SD_SF_Li256ELb0ELb0ELb0ELb0EEENS1_29StaticPersistentTileSchedulerILb0EEEEEEEEEvNT_6ParamsE:
        .type           _ZN7cutlass13device_kernelIN5flash11enable_sm90INS1_16FlashAttnFwdSm90INS1_25CollectiveMainloopFwdSm90ILi2EN4cute5tupleIJNS5_1CILi1EEES8_S8_EEENS6_IJNS7_ILi128EEESA_NS7_ILi192EEEEEELi128ENS_6half_tEfNS_4arch4Sm90ELb0ELb0ELb0ELb0ELb0ELb0ELb0ELb1ELb1ELb0ELb0ELb0EEENS1_21CollectiveEpilogueFwdINS6_IJSA_SA_SA_EEES9_SD_SF_Li256ELb0ELb0ELb0ELb0EEENS1_29StaticPersistentTileSchedulerILb0EEEEEEEEEvNT_6ParamsE,@function
        .size           _ZN7cutlass13device_kernelIN5flash11enable_sm90INS1_16FlashAttnFwdSm90INS1_25CollectiveMainloopFwdSm90ILi2EN4cute5tupleIJNS5_1CILi1EEES8_S8_EEENS6_IJNS7_ILi128EEESA_NS7_ILi192EEEEEELi128ENS_6half_tEfNS_4arch4Sm90ELb0ELb0ELb0ELb0ELb0ELb0ELb0ELb1ELb1ELb0ELb0ELb0EEENS1_21CollectiveEpilogueFwdINS6_IJSA_SA_SA_EEES9_SD_SF_Li256ELb0ELb0ELb0ELb0EEENS1_29StaticPersistentTileSchedulerILb0EEEEEEEEEvNT_6ParamsE,(.L_x_11930 - _ZN7cutlass13device_kernelIN5flash11enable_sm90INS1_16FlashAttnFwdSm90INS1_25CollectiveMainloopFwdSm90ILi2EN4cute5tupleIJNS5_1CILi1EEES8_S8_EEENS6_IJNS7_ILi128EEESA_NS7_ILi192EEEEEELi128ENS_6half_tEfNS_4arch4Sm90ELb0ELb0ELb0ELb0ELb0ELb0ELb0ELb1ELb1ELb0ELb0ELb0EEENS1_21CollectiveEpilogueFwdINS6_IJSA_SA_SA_EEES9_SD_SF_Li256ELb0ELb0ELb0ELb0EEENS1_29StaticPersistentTileSchedulerILb0EEEEEEEEEvNT_6ParamsE)
        .other          _ZN7cutlass13device_kernelIN5flash11enable_sm90INS1_16FlashAttnFwdSm90INS1_25CollectiveMainloopFwdSm90ILi2EN4cute5tupleIJNS5_1CILi1EEES8_S8_EEENS6_IJNS7_ILi128EEESA_NS7_ILi192EEEEEELi128ENS_6half_tEfNS_4arch4Sm90ELb0ELb0ELb0ELb0ELb0ELb0ELb0ELb1ELb1ELb0ELb0ELb0EEENS1_21CollectiveEpilogueFwdINS6_IJSA_SA_SA_EEES9_SD_SF_Li256ELb0ELb0ELb0ELb0EEENS1_29StaticPersistentTileSchedulerILb0EEEEEEEEEvNT_6ParamsE,@"STO_CUDA_ENTRY STV_DEFAULT"
_ZN7cutlass13device_kernelIN5flash11enable_sm90INS1_16FlashAttnFwdSm90INS1_25CollectiveMainloopFwdSm90ILi2EN4cute5tupleIJNS5_1CILi1EEES8_S8_EEENS6_IJNS7_ILi128EEESA_NS7_ILi192EEEEEELi128ENS_6half_tEfNS_4arch4Sm90ELb0ELb0ELb0ELb0ELb0ELb0ELb0ELb1ELb1ELb0ELb0ELb0EEENS1_21CollectiveEpilogueFwdINS6_IJSA_SA_SA_EEES9_SD_SF_Li256ELb0ELb0ELb0ELb0EEENS1_29StaticPersistentTileSchedulerILb0EEEEEEEEEvNT_6ParamsE:
[----:B------:R-:W1:Y:S02]  /*0000*/  LDC R1, c[0x0][0x28] ;  /* 0x00000a00ff017b82 */ /* 0x000e640000000800 */
[----:B-1----:R-:W-:Y:S01]  /*0010*/  VIADD R1, R1, 0xffffffe0 ;  /* 0xffffffe001017836 */ /* 0x002fe20000000000 */
[----:B------:R-:W1:Y:S01]  /*0020*/  S2R R3, SR_TID.X ;  /* 0x0000000000037919 */ /* 0x000e620000002100 */
[----:B------:R-:W-:Y:S01]  /*0030*/  ELECT P0, URZ, PT ;  /* 0x00000000003f782f */ /* 0x000fe20003800000 */
[----:B------:R-:W-:Y:S01]  /*0040*/  BSSY B0, `(.L_x_0) ;  /* 0x0000013000007945 */ /* 0x000fe20003800000 */
[----:B-1----:R-:W-:-:S05]  /*0050*/  SHF.R.U32.HI R0, RZ, 0x5, R3 ;  /* 0x00000005ff007819 */ /* 0x002fca0000011603 */
[----:B------:R-:W1:Y:S02]  /*0060*/  SHFL.IDX PT, R2, R0, RZ, 0x1f ;  /* 0x00001fff00027589 */ /* 0x000e6400000e0000 */
[----:B-1----:R-:W-:-:S13]  /*0070*/  ISETP.EQ.AND P0, PT, R2, RZ, P0 ;  /* 0x000000ff0200720c */ /* 0x002fda0000702270 */
[----:B------:R-:W-:Y:S05]  /*0080*/  @!P0 BRA `(.L_x_1) ;  /* 0x0000000000388947 */ /* 0x000fea0003800000 */
[----:B------:R-:W-:Y:S02]  /*0090*/  ULDC.64 UR4, c[0x0][0x198] ;  /* 0x0000660000047ab9 */ /* 0x000fe40000000a00 */
[----:B------:R-:W-:Y:S02]  /*00a0*/  UIADD3 UR6, UP0, UR4, 0x270, URZ ;  /* 0x0000027004067890 */ /* 0x000fe4000ff1e03f */
[----:B------:R-:W-:Y:S02]  /*00b0*/  UIADD3 UR8, UP1, UR4, 0x370, URZ ;  /* 0x0000037004087890 */ /* 0x000fe4000ff3e03f */
[----:B------:R-:W-:Y:S02]  /*00c0*/  UIADD3 UR10, UP2, UR4, 0x470, URZ ;  /* 0x00000470040a7890 */ /* 0x000fe4000ff5e03f */
[----:B------:R-:W-:Y:S02]  /*00d0*/  UIADD3 UR4, UP3, UR4, 0x9f0, URZ ;  /* 0x000009f004047890 */ /* 0x000fe4000ff7e03f */
[----:B------:R-:W-:-:S02]  /*00e0*/  UIADD3.X UR7, URZ, UR5, URZ, UP0, !UPT ;  /* 0x000000053f077290 */ /* 0x000fc400087fe43f */
[----:B------:R-:W-:Y:S02]  /*00f0*/  UIADD3.X UR9, URZ, UR5, URZ, UP1, !UPT ;  /* 0x000000053f097290 */ /* 0x000fe40008ffe43f */
[----:B------:R-:W-:Y:S02]  /*0100*/  UIADD3.X UR11, URZ, UR5, URZ, UP2, !UPT ;  /* 0x000000053f0b7290 */ /* 0x000fe400097fe43f */
[----:B------:R-:W-:-:S03]  /*0110*/  UIADD3.X UR5, URZ, UR5, URZ, UP3, !UPT ;  /* 0x000000053f057290 */ /* 0x000fc60009ffe43f */
[----:B------:R1:W-:Y:S02]  /*0120*/  UTMACCTL.PF [UR6] ;  /* 0x00000000060079b9 */ /* 0x0003e40008040000 */
[----:B------:R1:W-:Y:S02]  /*0130*/  UTMACCTL.PF [UR8] ;  /* 0x00000000080079b9 */ /* 0x0003e40008040000 */
[----:B------:R1:W-:Y:S02]  /*0140*/  UTMACCTL.PF [UR10] ;  /* 0x000000000a0079b9 */ /* 0x0003e40008040000 */
[----:B------:R1:W-:Y:S02]  /*0150*/  UTMACCTL.PF [UR4] ;  /* 0x00000000040079b9 */ /* 0x0003e40008040000 */
[----:B-1----:R-:W-:Y:S01]  /*0160*/  NOP ;  /* 0x0000000000007918 */ /* 0x002fe20000000000 */
.L_x_1:
[----:B------:R-:W-:Y:S05]  /*0170*/  BSYNC B0 ;  /* 0x0000000000007941 */ /* 0x000fea0003800000 */
.L_x_0:
[----:B------:R-:W-:Y:S01]  /*0180*/  VOTEU.ANY UP0, P0 ;  /* 0x00000000003f7886 */ /* 0x000fe20000000100 */
[----:B------:R-:W1:Y:S01]  /*0190*/  SHFL.IDX PT, R2, R0, RZ, 0x1f ;  /* 0x00001fff00027589 */ /* 0x000e6200000e0000 */
[----:B------:R-:W-:Y:S01]  /*01a0*/  UMOV UR4, 0x1 ;  /* 0x0000000100047882 */ /* 0x000fe20000000000 */
[----:B------:R-:W-:Y:S02]  /*01b0*/  VOTEU.ANY UP1, P0 ;  /* 0x00000000003f7886 */ /* 0x000fe40000020100 */
[----:B------:R-:W2:Y:S01]  /*01c0*/  @UP0 S2UR UR7, SR_CgaCtaId ;  /* 0x00000000000709c3 */ /* 0x000ea20000008800 */
[----:B------:R-:W-:Y:S01]  /*01d0*/  @UP0 UMOV UR6, 0x400 ;  /* 0x0000040000060882 */ /* 0x000fe20000000000 */
[----:B------:R-:W-:-:S04]  /*01e0*/  @UP0 UIADD3 UR4, -UR4, 0x100000, URZ ;  /* 0x0010000004040890 */ /* 0x000fc8000fffe13f */
[----:B------:R-:W-:Y:S02]  /*01f0*/  @UP0 USHF.L.U32 UR5, UR4, 0xb, URZ ;  /* 0x0000000b04050899 */ /* 0x000fe4000800063f */
[----:B------:R-:W-:Y:S01]  /*0200*/  @UP0 USHF.L.U32 UR4, UR4, 0x1, URZ ;  /* 0x0000000104040899 */ /* 0x000fe2000800063f */
[----:B-1----:R-:W-:Y:S02]  /*0210*/  ISETP.NE.AND P1, PT, R2, RZ, PT ;  /* 0x000000ff0200720c */ /* 0x002fe40003f25270 */
[----:B------:R-:W-:Y:S01]  /*0220*/  SHF.R.U32.HI R2, RZ, 0x7, R3 ;  /* 0x00000007ff027819 */ /* 0x000fe20000011603 */
[----:B--2---:R-:W-:Y:S01]  /*0230*/  @UP0 ULEA UR6, UR7, UR6, 0x18 ;  /* 0x0000000607060291 */ /* 0x004fe2000f8ec03f */
[----:B------:R-:W-:-:S04]  /*0240*/  VOTEU.ANY UP0, P0 ;  /* 0x00000000003f7886 */ /* 0x000fc80000000100 */
[----:B------:R-:W1:Y:S04]  /*0250*/  SHFL.IDX PT, R2, R2, RZ, 0x1f ;  /* 0x00001fff02027589 */ /* 0x000e6800000e0000 */
[----:B------:R-:W2:Y:S03]  /*0260*/  FENCE.VIEW.ASYNC.S ;  /* 0x00000000000073c6 */ /* 0x000ea60000000000 */
[----:B--2---:R2:W3:Y:S01]  /*0270*/  @UP0 SYNCS.EXCH.64 URZ, [UR6+0x34800], UR4 ;  /* 0x03480004063f05b2 */ /* 0x0044e20008000100 */
[----:B------:R2:W4:Y:S01]  /*0280*/  @UP1 SYNCS.EXCH.64 URZ, [UR6+0x34820], UR4 ;  /* 0x03482004063f15b2 */ /* 0x0005220008000100 */
[----:B------:R-:W-:Y:S05]  /*0290*/  @P1 BRA `(.L_x_2) ;  /* 0x0000000000481947 */ /* 0x000fea0003800000 */
[----:B--2---:R-:W2:Y:S01]  /*02a0*/  S2UR UR5, SR_CgaCtaId ;  /* 0x00000000000579c3 */ /* 0x004ea20000008800 */
[----:B------:R-:W-:Y:S01]  /*02b0*/  UMOV UR4, 0x400 ;  /* 0x0000040000047882 */ /* 0x000fe20000000000 */
[----:B------:R-:W-:Y:S01]  /*02c0*/  UMOV UR6, 0x1 ;  /* 0x0000000100067882 */ /* 0x000fe20000000000 */
[----:B------:R-:W-:Y:S01]  /*02d0*/  UMOV UR9, 0x2 ;  /* 0x0000000200097882 */ /* 0x000fe20000000000 */
[----:B------:R-:W-:-:S04]  /*02e0*/  UIADD3 UR6, -UR6, 0x100000, URZ ;  /* 0x0010000006067890 */ /* 0x000fc8000fffe13f */
[----:B------:R-:W-:Y:S02]  /*02f0*/  USHF.L.U32 UR7, UR6, 0xb, URZ ;  /* 0x0000000b06077899 */ /* 0x000fe4000800063f */
[----:B------:R-:W-:Y:S01]  /*0300*/  USHF.L.U32 UR6, UR6, 0x1, URZ ;  /* 0x0000000106067899 */ /* 0x000fe2000800063f */
[----:B------:R-:W-:Y:S01]  /*0310*/  ELECT P0, URZ, PT ;  /* 0x00000000003f782f */ /* 0x000fe20003800000 */
[----:B--2---:R-:W-:Y:S02]  /*0320*/  ULEA UR8, UR5, UR4, 0x18 ;  /* 0x0000000405087291 */ /* 0x004fe4000f8ec03f */
[----:B------:R-:W-:-:S04]  /*0330*/  UIADD3 UR4, -UR9, 0x100000, URZ ;  /* 0x0010000009047890 */ /* 0x000fc8000fffe13f */
[----:B------:R-:W-:Y:S02]  /*0340*/  USHF.L.U32 UR5, UR4, 0xb, URZ ;  /* 0x0000000b04057899 */ /* 0x000fe4000800063f */
[----:B------:R-:W-:Y:S01]  /*0350*/  USHF.L.U32 UR4, UR4, 0x1, URZ ;  /* 0x0000000104047899 */ /* 0x000fe2000800063f */
[----:B------:R-:W2:Y:S03]  /*0360*/  FENCE.VIEW.ASYNC.S ;  /* 0x00000000000073c6 */ /* 0x000ea60000000000 */
[----:B--2---:R2:W1:Y:S08]  /*0370*/  SYNCS.EXCH.64 URZ, [UR8+0x34830], UR6 ;  /* 0x03483006083f75b2 */ /* 0x0044700008000100 */
[----:B------:R2:W1:Y:S01]  /*0380*/  SYNCS.EXCH.64 URZ, [UR8+0x34840], UR4 ;  /* 0x03484004083f75b2 */ /* 0x0004620008000100 */
[----:B------:R2:W1:Y:S01]  /*0390*/  SYNCS.EXCH.64 URZ, [UR8+0x34838], UR6 ;  /* 0x03483806083f75b2 */ /* 0x0004620008000100 */
[----:B------:R2:W1:Y:S01]  /*03a0*/  SYNCS.EXCH.64 URZ, [UR8+0x34848], UR4 ;  /* 0x03484804083f75b2 */ /* 0x0004620008000100 */
[----:B------:R-:W-:Y:S01]  /*03b0*/  NOP ;  /* 0x0000000000007918 */ /* 0x000fe20000000000 */
.L_x_2:
[----:B------:R-:W5:Y:S01]  /*03c0*/  SHFL.IDX PT, R4, R0, RZ, 0x1f ;  /* 0x00001fff00047589 */ /* 0x000f6200000e0000 */
[----:B------:R-:W-:Y:S01]  /*03d0*/  NOP ;  /* 0x0000000000007918 */ /* 0x000fe20000000000 */
[----:B-----5:R-:W-:-:S13]  /*03e0*/  ISETP.NE.AND P0, PT, R4, RZ, PT ;  /* 0x000000ff0400720c */ /* 0x020fda0003f05270 */
[----:B------:R-:W-:Y:S05]  /*03f0*/  @P0 BRA `(.L_x_3) ;  /* 0x0000000000480947 */ /* 0x000fea0003800000 */
[----:B--2---:R-:W2:Y:S01]  /*0400*/  S2UR UR5, SR_CgaCtaId ;  /* 0x00000000000579c3 */ /* 0x004ea20000008800 */
[----:B------:R-:W-:Y:S01]  /*0410*/  UMOV UR4, 0x400 ;  /* 0x0000040000047882 */ /* 0x000fe20000000000 */
[----:B------:R-:W-:Y:S01]  /*0420*/  UMOV UR6, 0x1 ;  /* 0x0000000100067882 */ /* 0x000fe20000000000 */
[----:B------:R-:W-:Y:S01]  /*0430*/  UMOV UR7, 0x2 ;  /* 0x0000000200077882 */ /* 0x000fe20000000000 */
[----:B------:R-:W-:Y:S01]  /*0440*/  ELECT P0, URZ, PT ;  /* 0x00000000003f782f */ /* 0x000fe20003800000 */
[----:B--2---:R-:W-:Y:S02]  /*0450*/  ULEA UR8, UR5, UR4, 0x18 ;  /* 0x0000000405087291 */ /* 0x004fe4000f8ec03f */
[----:B------:R-:W-:-:S04]  /*0460*/  UIADD3 UR4, -UR6, 0x100000, URZ ;  /* 0x0010000006047890 */ /* 0x000fc8000fffe13f */
[----:B------:R-:W-:Y:S02]  /*0470*/  USHF.L.U32 UR5, UR4, 0xb, URZ ;  /* 0x0000000b04057899 */ /* 0x000fe4000800063f */
[----:B------:R-:W-:Y:S02]  /*0480*/  USHF.L.U32 UR4, UR4, 0x1, URZ ;  /* 0x0000000104047899 */ /* 0x000fe4000800063f */
        /* <DEDUP_REMOVED lines=9> */
.L_x_3:
[----:B------:R-:W5:Y:S01]  /*0520*/  SHFL.IDX PT, R4, R0, RZ, 0x1f ;  /* 0x00001fff00047589 */ /* 0x000f6200000e0000 */
[----:B------:R-:W-:Y:S01]  /*0530*/  NOP ;  /* 0x0000000000007918 */ /* 0x000fe20000000000 */
[----:B-----5:R-:W-:-:S13]  /*0540*/  ISETP.NE.AND P0, PT, R4, RZ, PT ;  /* 0x000000ff0400720c */ /* 0x020fda0003f05270 */
[----:B------:R-:W-:Y:S05]  /*0550*/  @P0 BRA `(.L_x_4) ;  /* 0x0000000000380947 */ /* 0x000fea0003800000 */
[----:B--2---:R-:W2:Y:S01]  /*0560*/  S2UR UR5, SR_CgaCtaId ;  /* 0x00000000000579c3 */ /* 0x004ea20000008800 */
[----:B------:R-:W-:Y:S01]  /*0570*/  UMOV UR4, 0x400 ;  /* 0x0000040000047882 */ /* 0x000fe20000000000 */
[----:B------:R-:W-:Y:S01]  /*0580*/  UMOV UR7, 0x1 ;  /* 0x0000000100077882 */ /* 0x000fe20000000000 */
[----:B------:R-:W-:Y:S01]  /*0590*/  ELECT P0, URZ, PT ;  /* 0x00000000003f782f */ /* 0x000fe20003800000 */
[----:B--2---:R-:W-:Y:S02]  /*05a0*/  ULEA UR6, UR5, UR4, 0x18 ;  /* 0x0000000405067291 */ /* 0x004fe4000f8ec03f */
[----:B------:R-:W-:-:S04]  /*05b0*/  UIADD3 UR4, -UR7, 0x100000, URZ ;  /* 0x0010000007047890 */ /* 0x000fc8000fffe13f */
[----:B------:R-:W-:Y:S02]  /*05c0*/  USHF.L.U32 UR5, UR4, 0xb, URZ ;  /* 0x0000000b04057899 */ /* 0x000fe4000800063f */
[----:B------:R-:W-:Y:S01]  /*05d0*/  USHF.L.U32 UR4, UR4, 0x1, URZ ;  /* 0x0000000104047899 */ /* 0x000fe2000800063f */
[----:B------:R-:W2:Y:S11]  /*05e0*/  FENCE.VIEW.ASYNC.S ;  /* 0x00000000000073c6 */ /* 0x000eb60000000000 */
[----:B--2---:R2:W1:Y:S01]  /*05f0*/  SYNCS.EXCH.64 URZ, [UR6+0x34870], UR4 ;  /* 0x03487004063f75b2 */ /* 0x0044620008000100 */
[----:B------:R2:W1:Y:S01]  /*0600*/  SYNCS.EXCH.64 URZ, [UR6+0x34880], UR4 ;  /* 0x03488004063f75b2 */ /* 0x0004620008000100 */
[----:B------:R2:W1:Y:S01]  /*0610*/  SYNCS.EXCH.64 URZ, [UR6+0x34878], UR4 ;  /* 0x03487804063f75b2 */ /* 0x0004620008000100 */
[----:B------:R2:W1:Y:S01]  /*0620*/  SYNCS.EXCH.64 URZ, [UR6+0x34888], UR4 ;  /* 0x03488804063f75b2 */ /* 0x0004620008000100 */
[----:B------:R-:W-:Y:S01]  /*0630*/  NOP ;  /* 0x0000000000007918 */ /* 0x000fe20000000000 */
.L_x_4:
        /* <DEDUP_REMOVED lines=22> */
.L_x_5:
        /* <DEDUP_REMOVED lines=22> */
.L_x_6:
[----:B-1----:R-:W-:Y:S01]  /*0900*/  ISETP.NE.AND P0, PT, R2, RZ, PT ;  /* 0x000000ff0200720c */ /* 0x002fe20003f05270 */
[----:B------:R-:W-:Y:S01]  /*0910*/  IMAD.MOV.U32 R2, RZ, RZ, 0x1 ;  /* 0x00000001ff027424 */ /* 0x000fe200078e00ff */
[----:B------:R-:W-:-:S04]  /*0920*/  NOP ;  /* 0x0000000000007918 */ /* 0x000fc80000000000 */
[----:B------:R-:W-:-:S05]  /*0930*/  SEL R2, R2, 0x2, !P0 ;  /* 0x0000000202027807 */ /* 0x000fca0004000000 */
[----:B------:R1:W-:Y:S01]  /*0940*/  STL [R1+0x1c], R2 ;  /* 0x00001c0201007387 */ /* 0x0003e20000100800 */
[----:B---34-:R-:W-:Y:S06]  /*0950*/  BAR.SYNC.DEFER_BLOCKING 0x0 ;  /* 0x0000000000007b1d */ /* 0x018fec0000010000 */
[----:B------:R-:W-:Y:S05]  /*0960*/  @!P0 BRA `(.L_x_7) ;  /* 0x0000006800088947 */ /* 0x000fea0003800000 */
.L_x_8:
[----:B------:R-:W-:-:S08]  /*0970*/  NOP ;  /* 0x0000000000007918 */ /* 0x000fd00000000000 */
[----:B------:R-:W3:Y:S02]  /*0980*/  USETMAXREG.TRY_ALLOC.CTAPOOL UP0, 0xf0 ;  /* 0x000000f0000079c8 */ /* 0x000ee40008000600 */
[----:B---3--:R-:W-:-:S13]  /*0990*/  PLOP3.LUT P0, PT, PT, PT, UP0, 0x80, 0x0 ;  /* 0x000000000000781c */ /* 0x008fda0003f0f008 */
[----:B------:R-:W-:Y:S05]  /*09a0*/  @!P0 BRA `(.L_x_8) ;  /* 0xfffffffc00f08947 */ /* 0x000fea000383ffff */
[----:B--2---:R-:W2:Y:S08]  /*09b0*/  S2UR UR7, SR_CTAID.X ;  /* 0x00000000000779c3 */ /* 0x004eb00000002500 */
[----:B------:R-:W-:Y:S08]  /*09c0*/  BAR.ARV 0x8, 0x120 ;  /* 0x0204800000007b1d */ /* 0x000ff00000002000 */
[----:B------:R-:W2:Y:S02]  /*09d0*/  LDC R0, c[0x0][0xda4] ;  /* 0x00036900ff007b82 */ /* 0x000ea40000000800 */
[----:B--2---:R-:W-:-:S13]  /*09e0*/  ISETP.LE.AND P0, PT, R0, UR7, PT ;  /* 0x0000000700007c0c */ /* 0x004fda000bf03270 */
[----:B------:R-:W-:Y:S05]  /*09f0*/  @P0 EXIT ;  /* 0x000000000000094d */ /* 0x000fea0003800000 */
[----:B------:R-:W2:Y:S01]  /*0a00*/  LDL.LU R8, [R1+0x1c] ;  /* 0x00001c0001087983 */ /* 0x000ea20000300800 */
[----:B------:R-:W-:Y:S01]  /*0a10*/  VIADD R0, R3, 0xffffff80 ;  /* 0xffffff8003007836 */ /* 0x000fe20000000000 */
[----:B------:R-:W3:Y:S01]  /*0a20*/  S2UR UR4, SR_CgaCtaId ;  /* 0x00000000000479c3 */ /* 0x000ee20000008800 */
[----:B------:R-:W-:Y:S01]  /*0a30*/  UMOV UR60, 0x400 ;  /* 0x00000400003c7882 */ /* 0x000fe20000000000 */
[----:B------:R-:W-:Y:S01]  /*0a40*/  IMAD.U32 R19, RZ, RZ, UR7 ;  /* 0x00000007ff137e24 */ /* 0x000fe2000f8e00ff */
[----:B------:R-:W-:Y:S01]  /*0a50*/  UMOV UR39, URZ ;  /* 0x0000003f00277c82 */ /* 0x000fe20008000000 */
[----:B------:R-:W-:Y:S01]  /*0a60*/  SHF.R.S32.HI R3, RZ, 0x1f, R0 ;  /* 0x0000001fff037819 */ /* 0x000fe20000011400 */
[----:B------:R-:W-:Y:S01]  /*0a70*/  IMAD.MOV.U32 R22, RZ, RZ, RZ ;  /* 0x000000ffff167224 */ /* 0x000fe200078e00ff */
[----:B------:R-:W-:Y:S02]  /*0a80*/  UMOV UR38, URZ ;  /* 0x0000003f00267c82 */ /* 0x000fe40008000000 */
[CC--:B-1----:R-:W-:Y:S01]  /*0a90*/  LEA.HI R2, R3.reuse, R0.reuse, RZ, 0x7 ;  /* 0x0000000003027211 */ /* 0x0c2fe200078f38ff */
[----:B------:R-:W1:Y:S01]  /*0aa0*/  S2UR UR6, SR_SWINHI ;  /* 0x00000000000679c3 */ /* 0x000e620000002f00 */
[----:B------:R-:W-:-:S02]  /*0ab0*/  LEA.HI R6, R3, R0, RZ, 0x4 ;  /* 0x0000000003067211 */ /* 0x000fc400078f20ff */
[----:B------:R-:W-:Y:S02]  /*0ac0*/  LOP3.LUT R23, R2, 0xffffff80, RZ, 0xc0, !PT ;  /* 0xffffff8002177812 */ /* 0x000fe400078ec0ff */
[----:B------:R-:W-:Y:S02]  /*0ad0*/  LOP3.LUT R7, R6, 0x3fffff0, RZ, 0xc0, !PT ;  /* 0x03fffff006077812 */ /* 0x000fe400078ec0ff */
[----:B------:R-:W-:Y:S01]  /*0ae0*/  SHF.R.S32.HI R9, RZ, 0x4, R6 ;  /* 0x00000004ff097819 */ /* 0x000fe20000011406 */
[C---:B------:R-:W-:Y:S01]  /*0af0*/  IMAD.IADD R23, R0.reuse, 0x1, -R23 ;  /* 0x0000000100177824 */ /* 0x040fe200078e0a17 */
[----:B------:R-:W-:Y:S01]  /*0b00*/  LEA.HI R186, R3, R0, RZ, 0x5 ;  /* 0x0000000003ba7211 */ /* 0x000fe200078f28ff */
[----:B------:R-:W-:Y:S01]  /*0b10*/  IMAD.IADD R7, R0, 0x1, -R7 ;  /* 0x0000000100077824 */ /* 0x000fe200078e0a07 */
[----:B------:R-:W-:Y:S02]  /*0b20*/  LEA.HI R6, R6, R9, RZ, 0x1 ;  /* 0x0000000906067211 */ /* 0x000fe400078f08ff */
[----:B------:R-:W-:-:S02]  /*0b30*/  SHF.R.S32.HI R4, RZ, 0x1f, R23 ;  /* 0x0000001fff047819 */ /* 0x000fc40000011417 */
[----:B------:R-:W-:Y:S01]  /*0b40*/  LOP3.LUT R6, R6, 0x1ffffffe, RZ, 0xc0, !PT ;  /* 0x1ffffffe06067812 */ /* 0x000fe200078ec0ff */
[----:B---3--:R-:W-:Y:S01]  /*0b50*/  ULEA UR60, UR4, UR60, 0x18 ;  /* 0x0000003c043c7291 */ /* 0x008fe2000f8ec03f */
[-C--:B------:R-:W-:Y:S02]  /*0b60*/  LEA.HI R5, R4, R23.reuse, RZ, 0x2 ;  /* 0x0000001704057211 */ /* 0x080fe400078f10ff */
[----:B------:R-:W-:Y:S01]  /*0b70*/  SHF.R.S32.HI R186, RZ, 0x5, R186 ;  /* 0x00000005ffba7819 */ /* 0x000fe200000114ba */
[----:B------:R-:W-:Y:S01]  /*0b80*/  IMAD.IADD R6, R9, 0x1, -R6 ;  /* 0x0000000109067824 */ /* 0x000fe200078e0a06 */
[--C-:B------:R-:W-:Y:S01]  /*0b90*/  SHF.R.S32.HI R0, RZ, 0x2, R5.reuse ;  /* 0x00000002ff007819 */ /* 0x100fe20000011405 */
[----:B------:R-:W-:Y:S01]  /*0ba0*/  IMAD.MOV.U32 R9, RZ, RZ, -0x2 ;  /* 0xfffffffeff097424 */ /* 0x000fe200078e00ff */
[----:B------:R-:W-:Y:S01]  /*0bb0*/  SHF.R.S32.HI R3, RZ, 0x1f, R5 ;  /* 0x0000001fff037819 */ /* 0x000fe20000011405 */
[----:B------:R-:W-:Y:S01]  /*0bc0*/  IMAD R7, R186, 0x10, R7 ;  /* 0x00000010ba077824 */ /* 0x000fe200078e0207 */
[----:B------:R-:W-:Y:S01]  /*0bd0*/  SHF.R.S32.HI R185, RZ, 0x7, R2 ;  /* 0x00000007ffb97819 */ /* 0x000fe20000011402 */
[----:B------:R-:W-:Y:S01]  /*0be0*/  UMOV UR4, UR60 ;  /* 0x0000003c00047c82 */ /* 0x000fe20008000000 */
[----:B-1----:R-:W-:Y:S01]  /*0bf0*/  UMOV UR5, UR6 ;  /* 0x0000000600057c82 */ /* 0x002fe20008000000 */
[----:B------:R-:W-:Y:S01]  /*0c00*/  LEA.HI R3, R3, R0, RZ, 0x3 ;  /* 0x0000000003037211 */ /* 0x000fe200078f18ff */
[----:B------:R-:W-:Y:S01]  /*0c10*/  IMAD R6, R7, 0x8, R6 ;  /* 0x0000000807067824 */ /* 0x000fe200078e0206 */
[----:B------:R-:W-:Y:S01]  /*0c20*/  LEA.HI R4, R4, R23, RZ, 0x5 ;  /* 0x0000001704047211 */ /* 0x000fe200078f28ff */
[----:B------:R-:W-:Y:S01]  /*0c30*/  IMAD.U32 R16, RZ, RZ, UR4 ;  /* 0x00000004ff107e24 */ /* 0x000fe2000f8e00ff */
[----:B------:R-:W-:-:S02]  /*0c40*/  LOP3.LUT R3, R3, 0xfffffff8, RZ, 0xc0, !PT ;  /* 0xfffffff803037812 */ /* 0x000fc400078ec0ff */
[----:B------:R-:W-:Y:S02]  /*0c50*/  LEA.HI R2, R2, R185, RZ, 0x1 ;  /* 0x000000b902027211 */ /* 0x000fe400078f08ff */
[----:B------:R-:W-:Y:S01]  /*0c60*/  SHF.R.S32.HI R4, RZ, 0x5, R4 ;  /* 0x00000005ff047819 */ /* 0x000fe20000011404 */
[----:B------:R-:W-:Y:S01]  /*0c70*/  IMAD.IADD R7, R0, 0x1, -R3 ;  /* 0x0000000100077824 */ /* 0x000fe200078e0a03 */
[----:B------:R-:W-:Y:S01]  /*0c80*/  LOP3.LUT R0, R5, 0x7ffffffc, RZ, 0xc0, !PT ;  /* 0x7ffffffc05007812 */ /* 0x000fe200078ec0ff */
[----:B------:R-:W-:Y:S01]  /*0c90*/  IMAD.SHL.U32 R3, R6, 0x8, RZ ;  /* 0x0000000806037824 */ /* 0x000fe200078e00ff */
[----:B------:R-:W-:Y:S01]  /*0ca0*/  LOP3.LUT R2, R2, 0x3fffffe, RZ, 0xc0, !PT ;  /* 0x03fffffe02027812 */ /* 0x000fe200078ec0ff */
[----:B------:R-:W-:Y:S01]  /*0cb0*/  IMAD R7, R4, 0x10, R7 ;  /* 0x0000001004077824 */ /* 0x000fe200078e0207 */
[----:B------:R-:W-:Y:S01]  /*0cc0*/  MOV R17, UR5 ;  /* 0x0000000500117c02 */ /* 0x000fe20008000f00 */
[----:B------:R-:W-:Y:S02]  /*0cd0*/  IMAD.IADD R0, R23, 0x1, -R0 ;  /* 0x0000000117007824 */ /* 0x000fe400078e0a00 */
[----:B------:R-:W-:-:S02]  /*0ce0*/  IMAD.IADD R2, R185, 0x1, -R2 ;  /* 0x00000001b9027824 */ /* 0x000fc400078e0a02 */
[----:B------:R-:W-:Y:S02]  /*0cf0*/  IMAD R188, R0, R9, 0x80 ;  /* 0x0000008000bc7424 */ /* 0x000fe400078e0209 */
[----:B------:R-:W-:-:S04]  /*0d00*/  IMAD.WIDE R16, R3, 0x2, R16 ;  /* 0x0000000203107825 */ /* 0x000fc800078e0210 */
[----:B------:R-:W-:Y:S01]  /*0d10*/  IMAD R187, R2, 0x40, R7 ;  /* 0x0000004002bb7824 */ /* 0x000fe200078e0207 */
[----:B--2---:R-:W-:-:S07]  /*0d20*/  LOP3.LUT R18, R8, 0x1, RZ, 0xfc, !PT ;  /* 0x0000000108127812 */ /* 0x004fce00078efcff */
.L_x_31:
[----:B-1----:R-:W1:Y:S01]  /*0d30*/  SHFL.IDX PT, R0, R185, RZ, 0x1f ;  /* 0x00001fffb9007589 */ /* 0x002e6200000e0000 */
[----:B------:R-:W2:Y:S01]  /*0d40*/  LDC R89, c[0x0][0x2e0] ;  /* 0x0000b800ff597b82 */ /* 0x000ea20000000800 */
[----:B------:R-:W-:Y:S01]  /*0d50*/  ULDC UR4, c[0x0][0xda8] ;  /* 0x00036a0000047ab9 */ /* 0x000fe20000000800 */
[----:B------:R-:W-:Y:S01]  /*0d60*/  R2UR UR13, R19 ;  /* 0x00000000130d72ca */ /* 0x000fe200000e0000 */
[----:B------:R-:W-:Y:S01]  /*0d70*/  ULDC.64 UR8, c[0x0][0x3f8] ;  /* 0x0000fe0000087ab9 */ /* 0x000fe20000000a00 */
[----:B------:R-:W-:Y:S02]  /*0d80*/  UISETP.NE.AND UP1, UPT, UR4, 0x1, UPT ;  /* 0x000000010400788c */ /* 0x000fe4000bf25270 */
[----:B------:R-:W-:Y:S01]  /*0d90*/  UISETP.NE.U32.AND UP0, UPT, UR8, URZ, UPT ;  /* 0x0000003f0800728c */ /* 0x000fe2000bf05070 */
[----:B------:R-:W-:Y:S01]  /*0da0*/  ULDC UR4, c[0x0][0xdb4] ;  /* 0x00036d0000047ab9 */ /* 0x000fe20000000800 */
[----:B------:R-:W-:Y:S02]  /*0db0*/  ULDC UR6, c[0x0][0x404] ;  /* 0x0001010000067ab9 */ /* 0x000fe40000000800 */
[----:B------:R-:W-:-:S02]  /*0dc0*/  UISETP.NE.AND.EX UP0, UPT, UR9, URZ, UPT, UP0 ;  /* 0x0000003f0900728c */ /* 0x000fc4000bf05300 */
[----:B------:R-:W-:Y:S02]  /*0dd0*/  UIADD3 UR9, UR60, 0x10400, URZ ;  /* 0x000104003c097890 */ /* 0x000fe4000fffe03f */
[----:B------:R-:W-:Y:S02]  /*0de0*/  UISETP.NE.AND UP2, UPT, UR4, 0x1, UPT ;  /* 0x000000010400788c */ /* 0x000fe4000bf45270 */
[----:B------:R-:W-:Y:S01]  /*0df0*/  USEL UR6, UR6, 0x1, UP0 ;  /* 0x0000000106067887 */ /* 0x000fe20008000000 */
[----:B------:R-:W-:Y:S01]  /*0e00*/  @UP1 ULDC UR4, c[0x0][0xdac] ;  /* 0x00036b0000041ab9 */ /* 0x000fe20000000800 */
[----:B------:R-:W-:Y:S02]  /*0e10*/  ULOP3.LUT UP3, URZ, UR9, 0x3ff, URZ, 0xc0, !UPT ;  /* 0x000003ff093f7892 */ /* 0x000fe4000f86c03f */
[----:B------:R-:W-:Y:S01]  /*0e20*/  UIMAD.WIDE.U32 UR4, UR13, UR4, URZ ;  /* 0x000000040d0472a5 */ /* 0x000fe2000f8e003f */
[----:B-1----:R-:W-:Y:S01]  /*0e30*/  R2UR UR7, R0 ;  /* 0x00000000000772ca */ /* 0x002fe200000e0000 */
[----:B------:R-:W-:Y:S01]  /*0e40*/  @UP1 ULDC UR12, c[0x0][0xdb0] ;  /* 0x00036c00000c1ab9 */ /* 0x000fe20000000800 */
[----:B------:R-:W-:Y:S01]  /*0e50*/  UMOV UR61, UR13 ;  /* 0x0000000d003d7c82 */ /* 0x000fe20008000000 */
[----:B--2---:R-:W-:Y:S01]  /*0e60*/  IMAD R89, R89, UR6, RZ ;  /* 0x0000000659597c24 */ /* 0x004fe2000f8e02ff */
[----:B------:R-:W-:Y:S01]  /*0e70*/  @UP1 USHF.R.U32.HI UR61, URZ, UR12, UR5 ;  /* 0x0000000c3f3d1299 */ /* 0x000fe20008011605 */
[----:B------:R-:W-:Y:S01]  /*0e80*/  PLOP3.LUT P0, PT, PT, PT, UP3, 0x80, 0x0 ;  /* 0x000000000000781c */ /* 0x000fe20003f0f038 */
[----:B------:R-:W-:Y:S01]  /*0e90*/  @UP2 ULDC.64 UR10, c[0x0][0xdb8] ;  /* 0x00036e00000a2ab9 */ /* 0x000fe20000000a00 */
[----:B------:R-:W-:Y:S01]  /*0ea0*/  VIADD R0, R89, 0x7f ;  /* 0x0000007f59007836 */ /* 0x000fe20000000000 */
[----:B------:R-:W-:-:S03]  /*0eb0*/  UIMAD.WIDE.U32 UR4, UR61, UR10, URZ ;  /* 0x0000000a3d0472a5 */ /* 0x000fc6000f8e003f */
[----:B------:R-:W-:Y:S01]  /*0ec0*/  UMOV UR36, UR61 ;  /* 0x0000003d00247c82 */ /* 0x000fe20008000000 */
[----:B------:R-:W-:Y:S01]  /*0ed0*/  SHF.R.S32.HI R3, RZ, 0x1f, R0 ;  /* 0x0000001fff037819 */ /* 0x000fe20000011400 */
[----:B------:R-:W-:Y:S02]  /*0ee0*/  ULEA.HI UR8, UR7, UR7, URZ, 0x1 ;  /* 0x0000000707087291 */ /* 0x000fe4000f8f083f */
[----:B------:R-:W-:Y:S01]  /*0ef0*/  UMOV UR4, UR13 ;  /* 0x0000000d00047c82 */ /* 0x000fe20008000000 */
[----:B------:R-:W-:Y:S01]  /*0f00*/  LEA.HI R3, R3, R0, RZ, 0x7 ;  /* 0x0000000003037211 */ /* 0x000fe200078f38ff */
[----:B------:R-:W-:Y:S01]  /*0f10*/  ULOP3.LUT UR8, UR8, 0x1e, URZ, 0xc0, !UPT ;  /* 0x0000001e08087892 */ /* 0x000fe2000f8ec03f */
[----:B------:R-:W-:Y:S01]  /*0f20*/  IMAD.U32 R184, RZ, RZ, UR4 ;  /* 0x00000004ffb87e24 */ /* 0x000fe2000f8e00ff */
[----:B------:R-:W-:Y:S01]  /*0f30*/  @UP2 USHF.R.U32.HI UR36, URZ, UR11, UR5 ;  /* 0x0000000b3f242299 */ /* 0x000fe20008011605 */
[----:B------:R-:W-:Y:S01]  /*0f40*/  SHF.R.S32.HI R189, RZ, 0x7, R3 ;  /* 0x00000007ffbd7819 */ /* 0x000fe20000011403 */
[----:B------:R-:W-:-:S04]  /*0f50*/  UIADD3 UR8, UR7, -UR8, URZ ;  /* 0x8000000807087290 */ /* 0x000fc8000fffe03f */
[----:B------:R-:W-:-:S04]  /*0f60*/  ULEA UR8, UR8, UR9, 0xd ;  /* 0x0000000908087291 */ /* 0x000fc8000f8e683f */
[----:B------:R-:W-:-:S04]  /*0f70*/  USHF.R.U32.HI UR8, URZ, 0x4, UR8 ;  /* 0x000000043f087899 */ /* 0x000fc80008011608 */
[----:B------:R-:W-:Y:S01]  /*0f80*/  ULOP3.LUT UR40, UR8, 0x3fff, URZ, 0xc0, !UPT ;  /* 0x00003fff08287892 */ /* 0x000fe2000f8ec03f */
[----:B------:R-:W-:Y:S11]  /*0f90*/  @!P0 BRA `(.L_x_9) ;  /* 0x0000000000408947 */ /* 0x000ff60003800000 */
[----:B------:R-:W-:Y:S01]  /*0fa0*/  MOV R0, 0x0 ;  /* 0x0000000000007802 */ /* 0x000fe20000000f00 */
[----:B------:R-:W-:Y:S01]  /*0fb0*/  ULDC.64 UR4, c[0x4][0x108] ;  /* 0x0100420000047ab9 */ /* 0x000fe20000000a00 */
[----:B------:R-:W-:Y:S01]  /*0fc0*/  ULDC.64 UR6, c[0x4][0x80] ;  /* 0x0100200000067ab9 */ /* 0x000fe20000000a00 */
[----:B------:R-:W-:Y:S01]  /*0fd0*/  IMAD.U32 R4, RZ, RZ, UR4 ;  /* 0x00000004ff047e24 */ /* 0x000fe2000f8e00ff */
[----:B------:R1:W2:Y:S01]  /*0fe0*/  LDC.64 R2, c[0x4][R0] ;  /* 0x0100000000027b82 */ /* 0x0002a20000000a00 */
[----:B------:R-:W-:Y:S01]  /*0ff0*/  MOV R5, UR5 ;  /* 0x0000000500057c02 */ /* 0x000fe20008000f00 */
[----:B------:R-:W-:Y:S01]  /*1000*/  ULDC.64 UR4, c[0x4][0x110] ;  /* 0x0100440000047ab9 */ /* 0x000fe20000000a00 */
[----:B------:R-:W-:Y:S02]  /*1010*/  IMAD.U32 R10, RZ, RZ, UR6 ;  /* 0x00000006ff0a7e24 */ /* 0x000fe4000f8e00ff */
[----:B------:R-:W-:Y:S02]  /*1020*/  IMAD.U32 R6, RZ, RZ, UR4 ;  /* 0x00000004ff067e24 */ /* 0x000fe4000f8e00ff */
[----:B------:R-:W-:-:S02]  /*1030*/  IMAD.U32 R7, RZ, RZ, UR5 ;  /* 0x00000005ff077e24 */ /* 0x000fc4000f8e00ff */
[----:B------:R-:W-:Y:S02]  /*1040*/  IMAD.U32 R11, RZ, RZ, UR7 ;  /* 0x00000007ff0b7e24 */ /* 0x000fe4000f8e00ff */
[----:B------:R-:W-:Y:S02]  /*1050*/  IMAD.MOV.U32 R8, RZ, RZ, 0x70 ;  /* 0x00000070ff087424 */ /* 0x000fe400078e00ff */
[----:B------:R-:W-:Y:S02]  /*1060*/  IMAD.MOV.U32 R12, RZ, RZ, 0x1 ;  /* 0x00000001ff0c7424 */ /* 0x000fe400078e00ff */
[----:B-1----:R-:W-:-:S07]  /*1070*/  IMAD.MOV.U32 R13, RZ, RZ, RZ ;  /* 0x000000ffff0d7224 */ /* 0x002fce00078e00ff */
[----:B------:R-:W-:-:S07]  /*1080*/  LEPC R20, `(.L_x_9) ;  /* 0x000000001014794e */ /* 0x000fce0000000000 */
[----:B--2---:R-:W-:Y:S05]  /*1090*/  CALL.ABS.NOINC R2 ;  /* 0x0000000002007343 */ /* 0x004fea0003c00000 */
.L_x_9:
[----:B------:R-:W-:Y:S02]  /*10a0*/  LOP3.LUT R0, R22, 0x1, RZ, 0xc0, !PT ;  /* 0x0000000116007812 */ /* 0x000fe400078ec0ff */
[----:B------:R-:W-:Y:S02]  /*10b0*/  ISETP.NE.AND P0, PT, R18, 0x3, PT ;  /* 0x000000031200780c */ /* 0x000fe40003f05270 */
[----:B------:R-:W-:-:S04]  /*10c0*/  SHF.L.U32 R0, R0, 0x1f, RZ ;  /* 0x0000001f00007819 */ /* 0x000fc800000006ff */
[----:B------:R-:W1:Y:S02]  /*10d0*/  SYNCS.PHASECHK.TRANS64.TRYWAIT P1, [UR60+0x34800], R0 ;  /* 0x03480000ff0075a7 */ /* 0x000e64000802017c */
[----:B-1----:R-:W-:Y:S05]  /*10e0*/  @!P1 BRA `(.L_x_10) ;  /* 0x0000009000849947 */ /* 0x002fea0003800000 */
.L_x_89:
[----:B------:R-:W-:Y:S05]  /*10f0*/  @!P0 BRA `(.L_x_11) ;  /* 0x0000000000048947 */ /* 0x000fea0003800000 */
[----:B------:R-:W-:Y:S01]  /*1100*/  BPT.TRAP 0x1 ;  /* 0x000000040000795c */ /* 0x000fe20000300000 */
.L_x_11:
[----:B-1----:R-:W-:Y:S02]  /*1110*/  IMAD.U32 R3, RZ, RZ, UR38 ;  /* 0x00000026ff037e24 */ /* 0x002fe4000f8e00ff */
[----:B------:R-:W-:-:S03]  /*1120*/  IMAD.U32 R0, RZ, RZ, UR39 ;  /* 0x00000027ff007e24 */ /* 0x000fc6000f8e00ff */
[----:B------:R-:W-:Y:S02]  /*1130*/  LEA R3, R3, UR60, 0x3 ;  /* 0x0000003c03037c11 */ /* 0x000fe4000f8e18ff */
[----:B------:R-:W-:-:S04]  /*1140*/  SHF.L.U32 R0, R0, 0x1f, RZ ;  /* 0x0000001f00007819 */ /* 0x000fc800000006ff */
[----:B------:R1:W2:Y:S01]  /*1150*/  SYNCS.PHASECHK.TRANS64.TRYWAIT P2, [R3+URZ+0x34830], R0 ;  /* 0x03483000030075a7 */ /* 0x0002a2000804017f */
[----:B------:R-:W-:Y:S05]  /*1160*/  @!P0 BRA `(.L_x_12) ;  /* 0x0000000000048947 */ /* 0x000fea0003800000 */
[----:B------:R-:W-:Y:S01]  /*1170*/  BPT.TRAP 0x1 ;  /* 0x000000040000795c */ /* 0x000fe20000300000 */
.L_x_12:
[----:B------:R-:W3:Y:S01]  /*1180*/  S2R R2, SR_TID.X ;  /* 0x0000000000027919 */ /* 0x000ee20000002100 */
[----:B------:R-:W-:Y:S01]  /*1190*/  IMAD.MOV.U32 R151, RZ, RZ, RZ ;  /* 0x000000ffff977224 */ /* 0x000fe200078e00ff */
[----:B---3--:R-:W-:-:S04]  /*11a0*/  LOP3.LUT R2, R2, 0x7f, RZ, 0xc0, !PT ;  /* 0x0000007f02027812 */ /* 0x008fc800078ec0ff */
[----:B------:R-:W-:Y:S01]  /*11b0*/  ISETP.NE.AND P1, PT, R2, RZ, PT ;  /* 0x000000ff0200720c */ /* 0x000fe20003f25270 */
[----:B--2---:R-:W-:-:S12]  /*11c0*/  @P2 BRA `(.L_x_13) ;  /* 0x0000000000082947 */ /* 0x004fd80003800000 */
[----:B------:R-:W2:Y:S02]  /*11d0*/  SYNCS.PHASECHK.TRANS64.TRYWAIT P2, [R3+URZ+0x34830], R0 ;  /* 0x03483000030075a7 */ /* 0x000ea4000804017f */
[----:B--2---:R-:W-:Y:S05]  /*11e0*/  @!P2 BRA `(.L_x_14) ;  /* 0x00000090005ca947 */ /* 0x004fea0003800000 */
.L_x_13:
[----:B------:R-:W-:Y:S05]  /*11f0*/  WARPSYNC.ALL ;  /* 0x0000000000007948 */ /* 0x000fea0003800000 */
[----:B------:R-:W-:Y:S01]  /*1200*/  UIADD3 UR4, UR60, 0x1c400, URZ ;  /* 0x0001c4003c047890 */ /* 0x000fe2000fffe03f */
[----:B------:R-:W-:Y:S01]  /*1210*/  WARPGROUP.ARRIVE ;  /* 0x00000000000079c5 */ /* 0x000fe20000000000 */
[----:B------:R-:W-:Y:S01]  /*1220*/  UMOV UR9, 0x40000040 ;  /* 0x4000004000097882 */ /* 0x000fe20000000000 */
[----:B------:R-:W-:Y:S01]  /*1230*/  UMOV UR11, 0x40000040 ;  /* 0x40000040000b7882 */ /* 0x000fe20000000000 */
[----:B------:R-:W-:Y:S01]  /*1240*/  USHF.R.U32.HI UR4, URZ, 0x4, UR4 ;  /* 0x000000043f047899 */ /* 0x000fe20008011604 */
[----:B------:R-:W-:Y:S01]  /*1250*/  IMAD.U32 R5, RZ, RZ, UR9 ;  /* 0x00000009ff057e24 */ /* 0x000fe2000f8e00ff */
[----:B------:R-:W-:Y:S01]  /*1260*/  UMOV UR57, 0x40000040 ;  /* 0x4000004000397882 */ /* 0x000fe20000000000 */
[----:B------:R-:W-:Y:S01]  /*1270*/  UMOV UR59, 0x40000040 ;  /* 0x40000040003b7882 */ /* 0x000fe20000000000 */
[----:B------:R-:W-:Y:S01]  /*1280*/  ULOP3.LUT UR4, UR4, 0x3fff, URZ, 0xc0, !UPT ;  /* 0x00003fff04047892 */ /* 0x000fe2000f8ec03f */
[----:B-12---:R-:W-:Y:S01]  /*1290*/  IMAD.IADD R0, R188, 0x1, R89 ;  /* 0x00000001bc007824 */ /* 0x006fe200078e0259 */
[----:B------:R-:W-:Y:S01]  /*12a0*/  UMOV UR53, 0x40000040 ;  /* 0x4000004000357882 */ /* 0x000fe20000000000 */
[----:B------:R-:W-:Y:S01]  /*12b0*/  UMOV UR55, 0x40000040 ;  /* 0x4000004000377882 */ /* 0x000fe20000000000 */
[----:B------:R-:W-:Y:S01]  /*12c0*/  ULOP3.LUT UR37, UR4, 0x10000, URZ, 0xfc, !UPT ;  /* 0x0001000004257892 */ /* 0x000fe2000f8efc3f */
[----:B------:R-:W-:Y:S01]  /*12d0*/  IMAD R6, R189, -0x80, R0 ;  /* 0xffffff80bd067824 */ /* 0x000fe200078e0200 */
[----:B------:R-:W-:Y:S01]  /*12e0*/  ULOP3.LUT UR4, UR40, 0x10000, URZ, 0xfc, !UPT ;  /* 0x0001000028047892 */ /* 0x000fe2000f8efc3f */
[----:B------:R-:W-:Y:S01]  /*12f0*/  P2R R88, PR, RZ, 0x2 ;  /* 0x00000002ff587803 */ /* 0x000fe20000000000 */
[----:B------:R-:W-:Y:S01]  /*1300*/  UIMAD UR5, UR38, 0xc00, UR37 ;  /* 0x00000c00260578a4 */ /* 0x000fe2000f8e0225 */
[----:B------:R-:W-:Y:S01]  /*1310*/  P2R R90, PR, RZ, 0x1 ;  /* 0x00000001ff5a7803 */ /* 0x000fe20000000000 */
[----:B------:R-:W-:Y:S01]  /*1320*/  UIADD3 UR56, UR4, 0x2, URZ ;  /* 0x0000000204387890 */ /* 0x000fe2000fffe03f */
[C---:B------:R-:W-:Y:S01]  /*1330*/  ISETP.GT.AND P4, PT, R6.reuse, RZ, PT ;  /* 0x000000ff0600720c */ /* 0x040fe20003f84270 */
[----:B------:R-:W-:Y:S01]  /*1340*/  UIADD3 UR58, UR5, 0x2, URZ ;  /* 0x00000002053a7890 */ /* 0x000fe2000fffe03f */
[C---:B------:R-:W-:Y:S01]  /*1350*/  ISETP.GT.AND P3, PT, R6.reuse, 0x1, PT ;  /* 0x000000010600780c */ /* 0x040fe20003f64270 */
[----:B------:R-:W-:Y:S01]  /*1360*/  UMOV UR8, UR4 ;  /* 0x0000000400087c82 */ /* 0x000fe20008000000 */
[----:B------:R-:W-:Y:S01]  /*1370*/  UMOV UR10, UR5 ;  /* 0x00000005000a7c82 */ /* 0x000fe20008000000 */
[----:B------:R-:W-:Y:S01]  /*1380*/  UIADD3 UR52, UR4, 0x4, URZ ;  /* 0x0000000404347890 */ /* 0x000fe2000fffe03f */
[----:B------:R-:W-:Y:S01]  /*1390*/  HGMMA.64x128x16.F32 R24, gdesc[UR8], RZ, !UPT, gsb0 ;  /* 0x01e00000081879f0 */ /* 0x000fe2000c0008ff */
[----:B------:R-:W-:Y:S01]  /*13a0*/  UIADD3 UR54, UR5, 0x4, URZ ;  /* 0x0000000405367890 */ /* 0x000fe2000fffe03f */
[----:B------:R-:W-:Y:S01]  /*13b0*/  MOV R4, UR8 ;  /* 0x0000000800047c02 */ /* 0x000fe20008000f00 */
[----:B------:R-:W-:Y:S01]  /*13c0*/  UIADD3 UR8, UR4, 0x6, URZ ;  /* 0x0000000604087890 */ /* 0x000fe2000fffe03f */
[C---:B------:R-:W-:Y:S01]  /*13d0*/  ISETP.GT.AND P2, PT, R6.reuse, 0x8, PT ;  /* 0x000000080600780c */ /* 0x040fe20003f44270 */
[----:B------:R-:W-:Y:S01]  /*13e0*/  UIADD3 UR10, UR5, 0x6, URZ ;  /* 0x00000006050a7890 */ /* 0x000fe2000fffe03f */
[C---:B------:R-:W-:Y:S01]  /*13f0*/  ISETP.GT.AND P6, PT, R6.reuse, 0x9, PT ;  /* 0x000000090600780c */ /* 0x040fe20003fc4270 */
[----:B------:R-:W-:Y:S01]  /*1400*/  UMOV UR9, 0x40000040 ;  /* 0x4000004000097882 */ /* 0x000fe20000000000 */
[----:B------:R-:W-:Y:S01]  /*1410*/  UMOV UR11, 0x40000040 ;  /* 0x40000040000b7882 */ /* 0x000fe20000000000 */
[----:B------:R-:W-:Y:S01]  /*1420*/  UIADD3 UR12, UR4, 0x400, URZ ;  /* 0x00000400040c7890 */ /* 0x000fe2000fffe03f */
[C---:B------:R-:W-:Y:S01]  /*1430*/  ISETP.GT.AND P5, PT, R6.reuse, 0x10, PT ;  /* 0x000000100600780c */ /* 0x040fe20003fa4270 */
[----:B------:R-:W-:Y:S01]  /*1440*/  UIADD3 UR14, UR5, 0x400, URZ ;  /* 0x00000400050e7890 */ /* 0x000fe2000fffe03f */
[C---:B------:R-:W-:Y:S01]  /*1450*/  ISETP.GT.AND P1, PT, R6.reuse, 0x59, PT ;  /* 0x000000590600780c */ /* 0x040fe20003f24270 */
[----:B------:R-:W-:Y:S01]  /*1460*/  UMOV UR13, 0x40000040 ;  /* 0x40000040000d7882 */ /* 0x000fe20000000000 */
[----:B------:R-:W-:Y:S01]  /*1470*/  UMOV UR15, 0x40000040 ;  /* 0x40000040000f7882 */ /* 0x000fe20000000000 */
[----:B------:R-:W-:Y:S01]  /*1480*/  UIADD3 UR16, UR4, 0x402, URZ ;  /* 0x0000040204107890 */ /* 0x000fe2000fffe03f */
[----:B------:R-:W-:Y:S01]  /*1490*/  ISETP.GT.AND P0, PT, R6, 0x60, PT ;  /* 0x000000600600780c */ /* 0x000fe20003f04270 */
[----:B------:R-:W-:Y:S01]  /*14a0*/  UIADD3 UR18, UR5, 0x402, URZ ;  /* 0x0000040205127890 */ /* 0x000fe2000fffe03f */
[--C-:B------:R-:W-:Y:S01]  /*14b0*/  IMAD.MOV.U32 R150, RZ, RZ, R151.reuse ;  /* 0x000000ffff967224 */ /* 0x100fe200078e0097 */
[----:B------:R-:W-:Y:S01]  /*14c0*/  UMOV UR17, 0x40000040 ;  /* 0x4000004000117882 */ /* 0x000fe20000000000 */
[----:B------:R-:W-:Y:S01]  /*14d0*/  UMOV UR19, 0x40000040 ;  /* 0x4000004000137882 */ /* 0x000fe20000000000 */
[----:B------:R-:W-:Y:S01]  /*14e0*/  UIADD3 UR20, UR4, 0x404, URZ ;  /* 0x0000040404147890 */ /* 0x000fe2000fffe03f */
[--C-:B------:R-:W-:Y:S01]  /*14f0*/  IMAD.MOV.U32 R148, RZ, RZ, R151.reuse ;  /* 0x000000ffff947224 */ /* 0x100fe200078e0097 */
[----:B------:R-:W-:Y:S01]  /*1500*/  UIADD3 UR22, UR5, 0x404, URZ ;  /* 0x0000040405167890 */ /* 0x000fe2000fffe03f */
[-C--:B------:R-:W-:Y:S01]  /*1510*/  MOV R146, R151.reuse ;  /* 0x0000009700927202 */ /* 0x080fe20000000f00 */
[----:B------:R-:W-:Y:S01]  /*1520*/  UMOV UR21, 0x40000040 ;  /* 0x4000004000157882 */ /* 0x000fe20000000000 */
[----:B------:R-:W-:Y:S01]  /*1530*/  UMOV UR23, 0x40000040 ;  /* 0x4000004000177882 */ /* 0x000fe20000000000 */
[----:B------:R-:W-:Y:S01]  /*1540*/  UIADD3 UR24, UR4, 0x406, URZ ;  /* 0x0000040604187890 */ /* 0x000fe2000fffe03f */
[--C-:B------:R-:W-:Y:S01]  /*1550*/  IMAD.MOV.U32 R144, RZ, RZ, R151.reuse ;  /* 0x000000ffff907224 */ /* 0x100fe200078e0097 */
[----:B------:R-:W-:Y:S01]  /*1560*/  UIADD3 UR26, UR5, 0x406, URZ ;  /* 0x00000406051a7890 */ /* 0x000fe2000fffe03f */
[--C-:B------:R-:W-:Y:S01]  /*1570*/  IMAD.MOV.U32 R142, RZ, RZ, R151.reuse ;  /* 0x000000ffff8e7224 */ /* 0x100fe200078e0097 */
        /* <DEDUP_REMOVED lines=26> */
[----:B------:R-:W-:Y:S01]  /*1720*/  ULDC UR4, c[0x0][0x988] ;  /* 0x0002620000047ab9 */ /* 0x000fe20000000800 */
[-C--:B------:R-:W-:Y:S01]  /*1730*/  MOV R124, R151.reuse ;  /* 0x00000097007c7202 */ /* 0x080fe20000000f00 */
[----:B------:R-:W-:Y:S01]  /*1740*/  IMAD.U32 R2, RZ, RZ, UR4 ;  /* 0x00000004ff027e24 */ /* 0x000fe2000f8e00ff */
[----:B------:R-:W-:Y:S01]  /*1750*/  MOV R102, R151 ;  /* 0x0000009700667202 */ /* 0x000fe20000000f00 */
[----:B------:R-:W-:-:S02]  /*1760*/  IMAD.MOV.U32 R122, RZ, RZ, R151 ;  /* 0x000000ffff7a7224 */ /* 0x000fc400078e0097 */
[--C-:B------:R-:W-:Y:S02]  /*1770*/  IMAD.MOV.U32 R120, RZ, RZ, R151.reuse ;  /* 0x000000ffff787224 */ /* 0x100fe400078e0097 */
[--C-:B------:R-:W-:Y:S02]  /*1780*/  IMAD.MOV.U32 R118, RZ, RZ, R151.reuse ;  /* 0x000000ffff767224 */ /* 0x100fe400078e0097 */
[--C-:B------:R-:W-:Y:S02]  /*1790*/  IMAD.MOV.U32 R116, RZ, RZ, R151.reuse ;  /* 0x000000ffff747224 */ /* 0x100fe400078e0097 */
[--C-:B------:R-:W-:Y:S02]  /*17a0*/  IMAD.MOV.U32 R114, RZ, RZ, R151.reuse ;  /* 0x000000ffff727224 */ /* 0x100fe400078e0097 */
[--C-:B------:R-:W-:Y:S02]  /*17b0*/  IMAD.MOV.U32 R112, RZ, RZ, R151.reuse ;  /* 0x000000ffff707224 */ /* 0x100fe400078e0097 */
        /* <DEDUP_REMOVED lines=8> */
[----:B------:R-:W-:Y:S01]  /*1840*/  IMAD.MOV.U32 R92, RZ, RZ, R151 ;  /* 0x000000ffff5c7224 */ /* 0x000fe200078e0097 */
[----:B------:R-:W-:Y:S02]  /*1850*/  WARPGROUP.DEPBAR.LE gsb0, 0x0 ;  /* 0x00008000000079c5 */ /* 0x000fe40000010000 */
[----:B------:R-:W-:-:S06]  /*1860*/  WARPGROUP.ARRIVE ;  /* 0x00000000000079c5 */ /* 0x000fcc0000000000 */
[----:B------:R-:W-:Y:S03]  /*1870*/  HGMMA.64x128x16.F32 R24, gdesc[UR56], R24, gsb0 ;  /* 0x01e00000381879f0 */ /* 0x000fe60008000818 */
[----:B------:R-:W-:Y:S02]  /*1880*/  WARPGROUP.DEPBAR.LE gsb0, 0x0 ;  /* 0x00008000000079c5 */ /* 0x000fe40000010000 */
[----:B------:R-:W-:-:S07]  /*1890*/  WARPGROUP.ARRIVE ;  /* 0x00000000000079c5 */ /* 0x000fce0000000000 */
        /* <DEDUP_REMOVED lines=29> */
[----:B------:R-:W-:Y:S02]  /*1a70*/  FSEL R9, R24, -INF , P4 ;  /* 0xff80000018097808 */ /* 0x000fe40002000000 */
[----:B------:R-:W-:Y:S02]  /*1a80*/  FSEL R8, R25, -INF , P3 ;  /* 0xff80000019087808 */ /* 0x000fe40001800000 */
[----:B------:R-:W-:Y:S02]  /*1a90*/  FSEL R91, R28, -INF , P2 ;  /* 0xff8000001c5b7808 */ /* 0x000fe40001000000 */
[----:B------:R-:W-:-:S02]  /*1aa0*/  FMNMX.FTZ R0, R9, R8, !PT ;  /* 0x0000000809007209 */ /* 0x000fc40007810000 */
[----:B------:R-:W-:Y:S02]  /*1ab0*/  FSEL R93, R29, -INF , P6 ;  /* 0xff8000001d5d7808 */ /* 0x000fe40003000000 */
[----:B------:R-:W-:Y:S02]  /*1ac0*/  FMNMX.FTZ R0, R91, R0, !PT ;  /* 0x000000005b007209 */ /* 0x000fe40007810000 */
[----:B------:R-:W-:Y:S02]  /*1ad0*/  FSEL R7, R26, -INF , P4 ;  /* 0xff8000001a077808 */ /* 0x000fe40002000000 */
[----:B------:R-:W-:Y:S02]  /*1ae0*/  ISETP.GT.AND P4, PT, R6, 0x11, PT ;  /* 0x000000110600780c */ /* 0x000fe40003f84270 */
[----:B------:R-:W-:Y:S02]  /*1af0*/  FSEL R95, R32, -INF , P5 ;  /* 0xff800000205f7808 */ /* 0x000fe40002800000 */
[----:B------:R-:W-:-:S02]  /*1b00*/  FMNMX.FTZ R0, R93, R0, !PT ;  /* 0x000000005d007209 */ /* 0x000fc40007810000 */
[----:B------:R-:W-:Y:S02]  /*1b10*/  FSEL R27, R27, -INF , P3 ;  /* 0xff8000001b1b7808 */ /* 0x000fe40001800000 */
[----:B------:R-:W-:Y:S02]  /*1b20*/  ISETP.GT.AND P3, PT, R6, 0x18, PT ;  /* 0x000000180600780c */ /* 0x000fe40003f64270 */
[----:B------:R-:W-:Y:S02]  /*1b30*/  FSEL R97, R33, -INF , P4 ;  /* 0xff80000021617808 */ /* 0x000fe40002000000 */
[----:B------:R-:W-:Y:S02]  /*1b40*/  FMNMX.FTZ R0, R95, R0, !PT ;  /* 0x000000005f007209 */ /* 0x000fe40007810000 */
[----:B------:R-:W-:Y:S02]  /*1b50*/  FSEL R11, R30, -INF , P2 ;  /* 0xff8000001e0b7808 */ /* 0x000fe40001000000 */
[----:B------:R-:W-:-:S02]  /*1b60*/  ISETP.GT.AND P2, PT, R6, 0x19, PT ;  /* 0x000000190600780c */ /* 0x000fc40003f44270 */
        /* <DEDUP_REMOVED lines=63> */
[----:B------:R-:W-:Y:S02]  /*1f60*/  FMNMX.FTZ R0, R129, R0, !PT ;  /* 0x0000000081007209 */ /* 0x000fe40007810000 */
[----:B------:R-:W-:Y:S02]  /*1f70*/  FSEL R133, R69, -INF , P1 ;  /* 0xff80000045857808 */ /* 0x000fe40000800000 */
[----:B------:R-:W-:-:S02]  /*1f80*/  FMNMX.FTZ R0, R131, R0, !PT ;  /* 0x0000000083007209 */ /* 0x000fc40007810000 */
[----:B------:R-:W-:Y:S02]  /*1f90*/  FSEL R135, R72, -INF , P0 ;  /* 0xff80000048877808 */ /* 0x000fe40000000000 */
[C---:B------:R-:W-:Y:S02]  /*1fa0*/  ISETP.GT.AND P1, PT, R6.reuse, 0x61, PT ;  /* 0x000000610600780c */ /* 0x040fe40003f24270 */
[----:B------:R-:W-:Y:S02]  /*1fb0*/  FMNMX.FTZ R0, R133, R0, !PT ;  /* 0x0000000085007209 */ /* 0x000fe40007810000 */
[----:B------:R-:W-:Y:S02]  /*1fc0*/  ISETP.GT.AND P0, PT, R6, 0x68, PT ;  /* 0x000000680600780c */ /* 0x000fe40003f04270 */
[----:B------:R-:W-:Y:S02]  /*1fd0*/  FSEL R41, R62, -INF , P6 ;  /* 0xff8000003e297808 */ /* 0x000fe40003000000 */
[----:B------:R-:W-:-:S02]  /*1fe0*/  FSEL R63, R63, -INF , P5 ;  /* 0xff8000003f3f7808 */ /* 0x000fc40002800000 */
[----:B------:R-:W-:Y:S02]  /*1ff0*/  FSEL R45, R66, -INF , P4 ;  /* 0xff800000422d7808 */ /* 0x000fe40002000000 */
[----:B------:R-:W-:Y:S02]  /*2000*/  FSEL R67, R67, -INF , P3 ;  /* 0xff80000043437808 */ /* 0x000fe40001800000 */
[----:B------:R-:W-:Y:S02]  /*2010*/  FSEL R137, R73, -INF , P1 ;  /* 0xff80000049897808 */ /* 0x000fe40000800000 */
[----:B------:R-:W-:Y:S02]  /*2020*/  P2R R26, PR, RZ, 0x2 ;  /* 0x00000002ff1a7803 */ /* 0x000fe40000000000 */
[----:B------:R-:W-:Y:S02]  /*2030*/  FMNMX.FTZ R0, R135, R0, !PT ;  /* 0x0000000087007209 */ /* 0x000fe40007810000 */
[----:B------:R-:W-:-:S02]  /*2040*/  FSEL R49, R70, -INF , P2 ;  /* 0xff80000046317808 */ /* 0x000fc40001000000 */
[----:B------:R-:W-:Y:S02]  /*2050*/  FSEL R139, R76, -INF , P0 ;  /* 0xff8000004c8b7808 */ /* 0x000fe40000000000 */
[----:B------:R-:W-:Y:S02]  /*2060*/  P2R R24, PR, RZ, 0x1 ;  /* 0x00000001ff187803 */ /* 0x000fe40000000000 */
[C---:B------:R-:W-:Y:S02]  /*2070*/  ISETP.GT.AND P2, PT, R6.reuse, 0x69, PT ;  /* 0x000000690600780c */ /* 0x040fe40003f44270 */
[C---:B------:R-:W-:Y:S02]  /*2080*/  ISETP.GT.AND P3, PT, R6.reuse, 0x70, PT ;  /* 0x000000700600780c */ /* 0x040fe40003f64270 */
[C---:B------:R-:W-:Y:S02]  /*2090*/  ISETP.GT.AND P4, PT, R6.reuse, 0x71, PT ;  /* 0x000000710600780c */ /* 0x040fe40003f84270 */
[----:B------:R-:W-:-:S02]  /*20a0*/  ISETP.GT.AND P5, PT, R6, 0x78, PT ;  /* 0x000000780600780c */ /* 0x000fc40003fa4270 */
[C---:B------:R-:W-:Y:S02]  /*20b0*/  ISETP.GT.AND P6, PT, R6.reuse, 0x79, PT ;  /* 0x000000790600780c */ /* 0x040fe40003fc4270 */
[C---:B------:R-:W-:Y:S02]  /*20c0*/  ISETP.GT.AND P0, PT, R6.reuse, 0x59, PT ;  /* 0x000000590600780c */ /* 0x040fe40003f04270 */
[----:B------:R-:W-:Y:S02]  /*20d0*/  ISETP.GT.AND P1, PT, R6, 0x60, PT ;  /* 0x000000600600780c */ /* 0x000fe40003f24270 */
[----:B------:R-:W-:Y:S02]  /*20e0*/  FMNMX.FTZ R6, R7, R27, !PT ;  /* 0x0000001b07067209 */ /* 0x000fe40007810000 */
[----:B------:R-:W-:Y:S02]  /*20f0*/  FMNMX.FTZ R0, R137, R0, !PT ;  /* 0x0000000089007209 */ /* 0x000fe40007810000 */
[----:B------:R-:W-:-:S02]  /*2100*/  FMNMX.FTZ R6, R11, R6, !PT ;  /* 0x000000060b067209 */ /* 0x000fc40007810000 */
[----:B------:R-:W-:Y:S02]  /*2110*/  FSEL R141, R77, -INF , P2 ;  /* 0xff8000004d8d7808 */ /* 0x000fe40001000000 */
[----:B------:R-:W-:Y:S02]  /*2120*/  FMNMX.FTZ R0, R139, R0, !PT ;  /* 0x000000008b007209 */ /* 0x000fe40007810000 */
[----:B------:R-:W-:Y:S02]  /*2130*/  FMNMX.FTZ R6, R31, R6, !PT ;  /* 0x000000061f067209 */ /* 0x000fe40007810000 */
[----:B------:R-:W-:Y:S02]  /*2140*/  FSEL R143, R80, -INF , P3 ;  /* 0xff800000508f7808 */ /* 0x000fe40001800000 */
        /* <DEDUP_REMOVED lines=11> */
[----:B------:R-:W-:Y:S02]  /*2200*/  FMNMX.FTZ R10, R149, R0, !PT ;  /* 0x00000000950a7209 */ /* 0x000fe40007810000 */
[----:B------:R-:W-:Y:S02]  /*2210*/  FMNMX.FTZ R6, R21, R6, !PT ;  /* 0x0000000615067209 */ /* 0x000fe40007810000 */
[----:B------:R-:W-:Y:S01]  /*2220*/  FSEL R71, R71, -INF , P0 ;  /* 0xff80000047477808 */ /* 0x000fe20000000000 */
[----:B------:R-:W1:Y:S01]  /*2230*/  SHFL.BFLY PT, R53, R10, 0x2, 0x1f ;  /* 0x0c401f000a357f89 */ /* 0x000e6200000e0000 */
[----:B------:R-:W-:-:S02]  /*2240*/  FMNMX.FTZ R6, R43, R6, !PT ;  /* 0x000000062b067209 */ /* 0x000fc40007810000 */
[----:B------:R-:W-:Y:S02]  /*2250*/  P2R R20, PR, RZ, 0x4 ;  /* 0x00000004ff147803 */ /* 0x000fe40000000000 */
[----:B------:R-:W-:Y:S02]  /*2260*/  FMNMX.FTZ R6, R25, R6, !PT ;  /* 0x0000000619067209 */ /* 0x000fe40007810000 */
[----:B------:R-:W-:Y:S02]  /*2270*/  ISETP.NE.AND P0, PT, R24, RZ, PT ;  /* 0x000000ff1800720c */ /* 0x000fe40003f05270 */
[----:B------:R-:W-:Y:S02]  /*2280*/  FMNMX.FTZ R6, R47, R6, !PT ;  /* 0x000000062f067209 */ /* 0x000fe40007810000 */
[----:B------:R-:W-:Y:S02]  /*2290*/  FSEL R57, R78, -INF , P0 ;  /* 0xff8000004e397808 */ /* 0x000fe40000000000 */
[----:B------:R-:W-:-:S02]  /*22a0*/  FMNMX.FTZ R6, R29, R6, !PT ;  /* 0x000000061d067209 */ /* 0x000fc40007810000 */
[----:B------:R-:W-:Y:S02]  /*22b0*/  FSEL R87, R87, -INF , P6 ;  /* 0xff80000057577808 */ /* 0x000fe40003000000 */
[----:B------:R-:W-:Y:S02]  /*22c0*/  FMNMX.FTZ R6, R51, R6, !PT ;  /* 0x0000000633067209 */ /* 0x000fe40007810000 */
[----:B------:R-:W-:Y:S01]  /*22d0*/  ISETP.NE.AND P0, PT, R90, RZ, PT ;  /* 0x000000ff5a00720c */ /* 0x000fe20003f05270 */
[----:B------:R-:W-:Y:S01]  /*22e0*/  IMAD.MOV.U32 R90, RZ, RZ, R151 ;  /* 0x000000ffff5a7224 */ /* 0x000fe200078e0097 */
[----:B------:R-:W-:Y:S02]  /*22f0*/  FMNMX.FTZ R6, R33, R6, !PT ;  /* 0x0000000621067209 */ /* 0x000fe40007810000 */
[----:B-1----:R-:W-:Y:S02]  /*2300*/  FMNMX.FTZ R12, R10, R53, !PT ;  /* 0x000000350a0c7209 */ /* 0x002fe40007810000 */
[----:B------:R-:W-:-:S03]  /*2310*/  FMNMX.FTZ R6, R55, R6, !PT ;  /* 0x0000000637067209 */ /* 0x000fc60007810000 */
[----:B------:R-:W1:Y:S01]  /*2320*/  SHFL.BFLY PT, R53, R12, 0x1, 0x1f ;  /* 0x0c201f000c357f89 */ /* 0x000e6200000e0000 */
[----:B------:R-:W-:-:S04]  /*2330*/  FMNMX.FTZ R6, R37, R6, !PT ;  /* 0x0000000625067209 */ /* 0x000fc80007810000 */
[----:B------:R-:W-:-:S04]  /*2340*/  FMNMX.FTZ R6, R59, R6, !PT ;  /* 0x000000063b067209 */ /* 0x000fc80007810000 */
[----:B------:R-:W-:-:S04]  /*2350*/  FMNMX.FTZ R6, R41, R6, !PT ;  /* 0x0000000629067209 */ /* 0x000fc80007810000 */
[----:B------:R-:W-:-:S04]  /*2360*/  FMNMX.FTZ R6, R63, R6, !PT ;  /* 0x000000063f067209 */ /* 0x000fc80007810000 */
[----:B------:R-:W-:-:S04]  /*2370*/  FMNMX.FTZ R6, R45, R6, !PT ;  /* 0x000000062d067209 */ /* 0x000fc80007810000 */
[----:B------:R-:W-:Y:S02]  /*2380*/  FMNMX.FTZ R6, R67, R6, !PT ;  /* 0x0000000643067209 */ /* 0x000fe40007810000 */
[----:B-1----:R-:W-:Y:S02]  /*2390*/  FMNMX.FTZ R0, R12, R53, !PT ;  /* 0x000000350c007209 */ /* 0x002fe40007810000 */
[----:B------:R-:W-:Y:S02]  /*23a0*/  FMNMX.FTZ R6, R49, R6, !PT ;  /* 0x0000000631067209 */ /* 0x000fe40007810000 */
[----:B------:R-:W-:Y:S01]  /*23b0*/  FSEL R53, R74, -INF , P1 ;  /* 0xff8000004a357808 */ /* 0x000fe20000800000 */
[----:B------:R-:W-:Y:S01]  /*23c0*/  FMUL.FTZ R14, R0, R2 ;  /* 0x00000002000e7220 */ /* 0x000fe20000410000 */
[----:B------:R-:W-:Y:S02]  /*23d0*/  ISETP.NE.AND P1, PT, R26, RZ, PT ;  /* 0x000000ff1a00720c */ /* 0x000fe40003f25270 */
[----:B------:R-:W-:-:S02]  /*23e0*/  FMNMX.FTZ R6, R71, R6, !PT ;  /* 0x0000000647067209 */ /* 0x000fc40007810000 */
[----:B------:R-:W-:Y:S02]  /*23f0*/  FSETP.NEU.FTZ.AND P2, PT, R0, -INF , PT ;  /* 0xff8000000000780b */ /* 0x000fe40003f5d000 */
[----:B------:R-:W-:Y:S02]  /*2400*/  FSEL R75, R75, -INF , P1 ;  /* 0xff8000004b4b7808 */ /* 0x000fe40000800000 */
[----:B------:R-:W-:Y:S02]  /*2410*/  FMNMX.FTZ R6, R53, R6, !PT ;  /* 0x0000000635067209 */ /* 0x000fe40007810000 */
[----:B------:R-:W-:Y:S02]  /*2420*/  FSEL R14, R14, RZ, P2 ;  /* 0x000000ff0e0e7208 */ /* 0x000fe40001000000 */
[----:B------:R-:W-:Y:S02]  /*2430*/  ISETP.NE.AND P2, PT, R20, RZ, PT ;  /* 0x000000ff1400720c */ /* 0x000fe40003f45270 */
[----:B------:R-:W-:Y:S01]  /*2440*/  FMNMX.FTZ R6, R75, R6, !PT ;  /* 0x000000064b067209 */ /* 0x000fe20007810000 */
[-CC-:B------:R-:W-:Y:S01]  /*2450*/  FFMA.FTZ R182, R91, R2.reuse, -R14.reuse ;  /* 0x000000025bb67223 */ /* 0x180fe2000001080e */
[----:B------:R-:W-:Y:S01]  /*2460*/  FSEL R91, R79, -INF , P2 ;  /* 0xff8000004f5b7808 */ /* 0x000fe20001000000 */
[--C-:B------:R-:W-:Y:S01]  /*2470*/  FFMA.FTZ R65, R93, R2, -R14.reuse ;  /* 0x000000025d417223 */ /* 0x100fe2000001080e */
        /* <DEDUP_REMOVED lines=9> */
[----:B------:R-:W-:Y:S01]  /*2510*/  MUFU.EX2 R182, R182 ;  /* 0x000000b600b67308 */ /* 0x000fe20000000800 */
[----:B------:R-:W-:Y:S01]  /*2520*/  FSEL R97, R86, -INF , P5 ;  /* 0xff80000056617808 */ /* 0x000fe20002800000 */
[--C-:B------:R-:W-:Y:S01]  /*2530*/  FFMA.FTZ R178, R99, R2, -R14.reuse ;  /* 0x0000000263b27223 */ /* 0x100fe2000001080e */
[----:B------:R-:W-:Y:S01]  /*2540*/  FMNMX.FTZ R6, R95, R6, !PT ;  /* 0x000000065f067209 */ /* 0x000fe20007810000 */
[-CC-:B------:R-:W-:Y:S01]  /*2550*/  FFMA.FTZ R73, R101, R2.reuse, -R14.reuse ;  /* 0x0000000265497223 */ /* 0x180fe2000001080e */
[-CC-:B------:R-:W-:Y:S01]  /*2560*/  FFMA.FTZ R172, R103, R2.reuse, -R14.reuse ;  /* 0x0000000267ac7223 */ /* 0x180fe2000001080e */
[--C-:B------:R-:W-:Y:S01]  /*2570*/  FFMA.FTZ R77, R105, R2, -R14.reuse ;  /* 0x00000002694d7223 */ /* 0x100fe2000001080e */
[----:B------:R-:W-:Y:S01]  /*2580*/  FMNMX.FTZ R6, R97, R6, !PT ;  /* 0x0000000661067209 */ /* 0x000fe20007810000 */
[----:B------:R-:W-:Y:S01]  /*2590*/  MUFU.EX2 R180, R180 ;  /* 0x000000b400b47308 */ /* 0x000fe20000000800 */
[-CC-:B------:R-:W-:Y:S01]  /*25a0*/  FFMA.FTZ R174, R107, R2.reuse, -R14.reuse ;  /* 0x000000026bae7223 */ /* 0x180fe2000001080e */
[--C-:B------:R-:W-:Y:S01]  /*25b0*/  FFMA.FTZ R81, R109, R2, -R14.reuse ;  /* 0x000000026d517223 */ /* 0x100fe2000001080e */
[----:B------:R-:W-:Y:S01]  /*25c0*/  FMNMX.FTZ R6, R87, R6, !PT ;  /* 0x0000000657067209 */ /* 0x000fe20007810000 */
[-CC-:B------:R-:W-:Y:S01]  /*25d0*/  FFMA.FTZ R168, R111, R2.reuse, -R14.reuse ;  /* 0x000000026fa87223 */ /* 0x180fe2000001080e */
[-CC-:B------:R-:W-:Y:S01]  /*25e0*/  FFMA.FTZ R85, R113, R2.reuse, -R14.reuse ;  /* 0x0000000271557223 */ /* 0x180fe2000001080e */
[-CC-:B------:R-:W-:Y:S01]  /*25f0*/  FFMA.FTZ R170, R115, R2.reuse, -R14.reuse ;  /* 0x0000000273aa7223 */ /* 0x180fe2000001080e */
[----:B------:R-:W-:Y:S01]  /*2600*/  ISETP.NE.AND P1, PT, R88, RZ, PT ;  /* 0x000000ff5800720c */ /* 0x000fe20003f25270 */
[----:B------:R-:W1:Y:S01]  /*2610*/  SHFL.BFLY PT, R9, R6, 0x2, 0x1f ;  /* 0x0c401f0006097f89 */ /* 0x000e6200000e0000 */
[----:B------:R-:W2:Y:S01]  /*2620*/  MUFU.EX2 R61, R61 ;  /* 0x0000003d003d7308 */ /* 0x000ea20000000800 */
[-CC-:B------:R-:W-:Y:S01]  /*2630*/  FFMA.FTZ R117, R117, R2.reuse, -R14.reuse ;  /* 0x0000000275757223 */ /* 0x180fe2000001080e */
[-CC-:B------:R-:W-:Y:S01]  /*2640*/  FFMA.FTZ R152, R119, R2.reuse, -R14.reuse ;  /* 0x0000000277987223 */ /* 0x180fe2000001080e */
[-CC-:B------:R-:W-:Y:S01]  /*2650*/  FFMA.FTZ R83, R121, R2.reuse, -R14.reuse ;  /* 0x0000000279537223 */ /* 0x180fe2000001080e */
[-CC-:B------:R-:W-:Y:S01]  /*2660*/  FFMA.FTZ R154, R123, R2.reuse, -R14.reuse ;  /* 0x000000027b9a7223 */ /* 0x180fe2000001080e */
[-CC-:B------:R-:W-:Y:S01]  /*2670*/  FFMA.FTZ R125, R125, R2.reuse, -R14.reuse ;  /* 0x000000027d7d7223 */ /* 0x180fe2000001080e */
[-CC-:B------:R-:W-:Y:S01]  /*2680*/  FFMA.FTZ R127, R127, R2.reuse, -R14.reuse ;  /* 0x000000027f7f7223 */ /* 0x180fe2000001080e */
[-CC-:B------:R-:W-:Y:S01]  /*2690*/  FFMA.FTZ R129, R129, R2.reuse, -R14.reuse ;  /* 0x0000000281817223 */ /* 0x180fe2000001080e */
[----:B------:R-:W3:Y:S01]  /*26a0*/  MUFU.EX2 R65, R65 ;  /* 0x0000004100417308 */ /* 0x000ee20000000800 */
[-CC-:B------:R-:W-:Y:S01]  /*26b0*/  FFMA.FTZ R131, R131, R2.reuse, -R14.reuse ;  /* 0x0000000283837223 */ /* 0x180fe2000001080e */
[----:B------:R-:W-:Y:S01]  /*26c0*/  FFMA.FTZ R133, R133, R2, -R14 ;  /* 0x0000000285857223 */ /* 0x000fe2000001080e */
[----:B------:R-:W-:-:S02]  /*26d0*/  @!P1 VIADD R3, R3, 0x34840 ;  /* 0x0003484003039836 */ /* 0x000fc40000000000 */
[-CC-:B------:R-:W-:Y:S01]  /*26e0*/  FFMA.FTZ R135, R135, R2.reuse, -R14.reuse ;  /* 0x0000000287877223 */ /* 0x180fe2000001080e */
[-CC-:B------:R-:W-:Y:S01]  /*26f0*/  FFMA.FTZ R137, R137, R2.reuse, -R14.reuse ;  /* 0x0000000289897223 */ /* 0x180fe2000001080e */
[-CC-:B------:R-:W-:Y:S01]  /*2700*/  FFMA.FTZ R139, R139, R2.reuse, -R14.reuse ;  /* 0x000000028b8b7223 */ /* 0x180fe2000001080e */
[-CC-:B------:R-:W-:Y:S01]  /*2710*/  FFMA.FTZ R141, R141, R2.reuse, -R14.reuse ;  /* 0x000000028d8d7223 */ /* 0x180fe2000001080e */
[----:B------:R-:W4:Y:S01]  /*2720*/  MUFU.EX2 R176, R176 ;  /* 0x000000b000b07308 */ /* 0x000f220000000800 */
[----:B------:R-:W-:Y:S01]  /*2730*/  @!P1 PRMT R3, RZ, 0x654, R3 ;  /* 0x00000654ff039816 */ /* 0x000fe20000000003 */
[-CC-:B------:R-:W-:Y:S01]  /*2740*/  FFMA.FTZ R143, R143, R2.reuse, -R14.reuse ;  /* 0x000000028f8f7223 */ /* 0x180fe2000001080e */
[-CC-:B------:R-:W-:Y:S01]  /*2750*/  FFMA.FTZ R145, R145, R2.reuse, -R14.reuse ;  /* 0x0000000291917223 */ /* 0x180fe2000001080e */
[-CC-:B------:R-:W-:Y:S01]  /*2760*/  FFMA.FTZ R147, R147, R2.reuse, -R14.reuse ;  /* 0x0000000293937223 */ /* 0x180fe2000001080e */
[----:B------:R5:W-:Y:S01]  /*2770*/  @!P1 SYNCS.ARRIVE.TRANS64.RED.A1T0 RZ, [R3+URZ], RZ ;  /* 0x000000ff03ff99a7 */ /* 0x000be2000810043f */
[----:B------:R-:W-:Y:S01]  /*2780*/  FFMA.FTZ R14, R149, R2, -R14 ;  /* 0x00000002950e7223 */ /* 0x000fe2000001080e */
[----:B-1----:R-:W-:Y:S01]  /*2790*/  FMNMX.FTZ R8, R6, R9, !PT ;  /* 0x0000000906087209 */ /* 0x002fe20007810000 */
[----:B------:R-:W1:Y:S01]  /*27a0*/  MUFU.EX2 R69, R69 ;  /* 0x0000004500457308 */ /* 0x000e620000000800 */
[--C-:B------:R-:W-:Y:S01]  /*27b0*/  IMAD.MOV.U32 R149, RZ, RZ, R151.reuse ;  /* 0x000000ffff957224 */ /* 0x100fe200078e0097 */
[----:B------:R-:W-:Y:S01]  /*27c0*/  MOV R113, R151 ;  /* 0x0000009700717202 */ /* 0x000fe20000000f00 */
[--C-:B------:R-:W-:Y:S01]  /*27d0*/  IMAD.MOV.U32 R123, RZ, RZ, R151.reuse ;  /* 0x000000ffff7b7224 */ /* 0x100fe200078e0097 */
[----:B------:R-:W2:Y:S01]  /*27e0*/  SHFL.BFLY PT, R9, R8, 0x1, 0x1f ;  /* 0x0c201f0008097f89 */ /* 0x000ea200000e0000 */
[----:B------:R-:W-:-:S02]  /*27f0*/  IMAD.MOV.U32 R121, RZ, RZ, R151 ;  /* 0x000000ffff797224 */ /* 0x000fc400078e0097 */
[--C-:B------:R-:W-:Y:S01]  /*2800*/  IMAD.MOV.U32 R119, RZ, RZ, R151.reuse ;  /* 0x000000ffff777224 */ /* 0x100fe200078e0097 */
[----:B------:R-:W-:Y:S01]  /*2810*/  MUFU.EX2 R178, R178 ;  /* 0x000000b200b27308 */ /* 0x000fe20000000800 */
[--C-:B------:R-:W-:Y:S02]  /*2820*/  IMAD.MOV.U32 R115, RZ, RZ, R151.reuse ;  /* 0x000000ffff737224 */ /* 0x100fe400078e0097 */
[--C-:B------:R-:W-:Y:S02]  /*2830*/  IMAD.MOV.U32 R111, RZ, RZ, R151.reuse ;  /* 0x000000ffff6f7224 */ /* 0x100fe400078e0097 */
[--C-:B------:R-:W-:Y:S02]  /*2840*/  IMAD.MOV.U32 R109, RZ, RZ, R151.reuse ;  /* 0x000000ffff6d7224 */ /* 0x100fe400078e0097 */
[--C-:B------:R-:W-:Y:S01]  /*2850*/  IMAD.MOV.U32 R107, RZ, RZ, R151.reuse ;  /* 0x000000ffff6b7224 */ /* 0x100fe200078e0097 */
[----:B------:R-:W-:Y:S01]  /*2860*/  MUFU.EX2 R73, R73 ;  /* 0x0000004900497308 */ /* 0x000fe20000000800 */
[----:B------:R-:W-:-:S02]  /*2870*/  IMAD.MOV.U32 R105, RZ, RZ, R151 ;  /* 0x000000ffff697224 */ /* 0x000fc400078e0097 */
[--C-:B------:R-:W-:Y:S02]  /*2880*/  IMAD.MOV.U32 R103, RZ, RZ, R151.reuse ;  /* 0x000000ffff677224 */ /* 0x100fe400078e0097 */
[--C-:B------:R-:W-:Y:S02]  /*2890*/  IMAD.MOV.U32 R101, RZ, RZ, R151.reuse ;  /* 0x000000ffff657224 */ /* 0x100fe400078e0097 */
[--C-:B------:R-:W-:Y:S01]  /*28a0*/  IMAD.MOV.U32 R99, RZ, RZ, R151.reuse ;  /* 0x000000ffff637224 */ /* 0x100fe200078e0097 */
[----:B------:R-:W-:Y:S01]  /*28b0*/  MUFU.EX2 R172, R172 ;  /* 0x000000ac00ac7308 */ /* 0x000fe20000000800 */
[----:B------:R-:W-:Y:S01]  /*28c0*/  IMAD.MOV.U32 R88, RZ, RZ, R151 ;  /* 0x000000ffff587224 */ /* 0x000fe200078e0097 */
[----:B--2---:R-:W-:-:S04]  /*28d0*/  FMNMX.FTZ R9, R8, R9, !PT ;  /* 0x0000000908097209 */ /* 0x004fc80007810000 */
[C---:B------:R-:W-:Y:S01]  /*28e0*/  FSETP.NEU.FTZ.AND P2, PT, R9.reuse, -INF , PT ;  /* 0xff8000000900780b */ /* 0x040fe20003f5d000 */
[-C--:B------:R-:W-:Y:S01]  /*28f0*/  FMUL.FTZ R6, R9, R2.reuse ;  /* 0x0000000209067220 */ /* 0x080fe20000410000 */
[----:B------:R-:W-:Y:S04]  /*2900*/  MUFU.EX2 R77, R77 ;  /* 0x0000004d004d7308 */ /* 0x000fe80000000800 */
[----:B------:R-:W-:Y:S02]  /*2910*/  FSEL R6, R6, RZ, P2 ;  /* 0x000000ff06067208 */ /* 0x000fe40001000000 */
[----:B------:R-:W-:Y:S01]  /*2920*/  ISETP.GE.AND P2, PT, R89, 0x81, PT ;  /* 0x000000815900780c */ /* 0x000fe20003f46270 */
[----:B------:R-:W-:Y:S01]  /*2930*/  IMAD.MOV.U32 R89, RZ, RZ, R151 ;  /* 0x000000ffff597224 */ /* 0x000fe200078e0097 */
[----:B------:R-:W-:Y:S01]  /*2940*/  MUFU.EX2 R174, R174 ;  /* 0x000000ae00ae7308 */ /* 0x000fe20000000800 */
[-CC-:B------:R-:W-:Y:S01]  /*2950*/  FFMA.FTZ R27, R27, R2.reuse, -R6.reuse ;  /* 0x000000021b1b7223 */ /* 0x180fe20000010806 */
[-CC-:B------:R-:W-:Y:S01]  /*2960*/  FFMA.FTZ R7, R7, R2.reuse, -R6.reuse ;  /* 0x0000000207077223 */ /* 0x180fe20000010806 */
[-CC-:B------:R-:W-:Y:S01]  /*2970*/  FFMA.FTZ R11, R11, R2.reuse, -R6.reuse ;  /* 0x000000020b0b7223 */ /* 0x180fe20000010806 */
[-CC-:B------:R-:W-:Y:S01]  /*2980*/  FFMA.FTZ R31, R31, R2.reuse, -R6.reuse ;  /* 0x000000021f1f7223 */ /* 0x180fe20000010806 */
[-CC-:B------:R-:W-:Y:S01]  /*2990*/  FFMA.FTZ R13, R13, R2.reuse, -R6.reuse ;  /* 0x000000020d0d7223 */ /* 0x180fe20000010806 */
[-CC-:B------:R-:W-:Y:S01]  /*29a0*/  FFMA.FTZ R35, R35, R2.reuse, -R6.reuse ;  /* 0x0000000223237223 */ /* 0x180fe20000010806 */
[-CC-:B------:R-:W-:Y:S01]  /*29b0*/  FFMA.FTZ R15, R15, R2.reuse, -R6.reuse ;  /* 0x000000020f0f7223 */ /* 0x180fe20000010806 */
[----:B------:R2:W-:Y:S01]  /*29c0*/  MUFU.EX2 R8, R27 ;  /* 0x0000001b00087308 */ /* 0x0005e20000000800 */
[-CC-:B------:R-:W-:Y:S01]  /*29d0*/  FFMA.FTZ R39, R39, R2.reuse, -R6.reuse ;  /* 0x0000000227277223 */ /* 0x180fe20000010806 */
[-CC-:B------:R-:W-:Y:S01]  /*29e0*/  FFMA.FTZ R21, R21, R2.reuse, -R6.reuse ;  /* 0x0000000215157223 */ /* 0x180fe20000010806 */
[-CC-:B------:R-:W-:Y:S01]  /*29f0*/  FFMA.FTZ R43, R43, R2.reuse, -R6.reuse ;  /* 0x000000022b2b7223 */ /* 0x180fe20000010806 */
[-CC-:B------:R-:W-:Y:S01]  /*2a00*/  FFMA.FTZ R25, R25, R2.reuse, -R6.reuse ;  /* 0x0000000219197223 */ /* 0x180fe20000010806 */
[-CC-:B------:R-:W-:Y:S01]  /*2a10*/  FFMA.FTZ R47, R47, R2.reuse, -R6.reuse ;  /* 0x000000022f2f7223 */ /* 0x180fe20000010806 */
[-CC-:B------:R-:W-:Y:S01]  /*2a20*/  FFMA.FTZ R29, R29, R2.reuse, -R6.reuse ;  /* 0x000000021d1d7223 */ /* 0x180fe20000010806 */
[-CC-:B------:R-:W-:Y:S01]  /*2a30*/  FFMA.FTZ R51, R51, R2.reuse, -R6.reuse ;  /* 0x0000000233337223 */ /* 0x180fe20000010806 */
[----:B------:R-:W5:Y:S01]  /*2a40*/  MUFU.EX2 R7, R7 ;  /* 0x0000000700077308 */ /* 0x000f620000000800 */
[----:B--2---:R-:W-:Y:S01]  /*2a50*/  FADD.FTZ R27, R180, R61 ;  /* 0x0000003db41b7221 */ /* 0x004fe20000010000 */
[-CC-:B------:R-:W-:Y:S01]  /*2a60*/  FFMA.FTZ R33, R33, R2.reuse, -R6.reuse ;  /* 0x0000000221217223 */ /* 0x180fe20000010806 */
[-CC-:B------:R-:W-:Y:S01]  /*2a70*/  FFMA.FTZ R55, R55, R2.reuse, -R6.reuse ;  /* 0x0000000237377223 */ /* 0x180fe20000010806 */
[-CC-:B------:R-:W-:Y:S01]  /*2a80*/  FFMA.FTZ R37, R37, R2.reuse, -R6.reuse ;  /* 0x0000000225257223 */ /* 0x180fe20000010806 */
[----:B------:R-:W-:Y:S01]  /*2a90*/  FADD.FTZ R32, R182, R27 ;  /* 0x0000001bb6207221 */ /* 0x000fe20000010000 */
[-CC-:B------:R-:W-:Y:S01]  /*2aa0*/  FFMA.FTZ R59, R59, R2.reuse, -R6.reuse ;  /* 0x000000023b3b7223 */ /* 0x180fe20000010806 */
[-C--:B------:R-:W-:Y:S01]  /*2ab0*/  FFMA.FTZ R41, R41, R2.reuse, -R6 ;  /* 0x0000000229297223 */ /* 0x080fe20000010806 */
[----:B------:R-:W2:Y:S01]  /*2ac0*/  MUFU.EX2 R11, R11 ;  /* 0x0000000b000b7308 */ /* 0x000ea20000000800 */
[----:B---3--:R-:W-:Y:S01]  /*2ad0*/  FADD.FTZ R27, R65, R32 ;  /* 0x00000020411b7221 */ /* 0x008fe20000010000 */
[-CC-:B------:R-:W-:Y:S01]  /*2ae0*/  FFMA.FTZ R63, R63, R2.reuse, -R6.reuse ;  /* 0x000000023f3f7223 */ /* 0x180fe20000010806 */
[-CC-:B------:R-:W-:Y:S01]  /*2af0*/  FFMA.FTZ R45, R45, R2.reuse, -R6.reuse ;  /* 0x000000022d2d7223 */ /* 0x180fe20000010806 */
[-CC-:B------:R-:W-:Y:S01]  /*2b00*/  FFMA.FTZ R67, R67, R2.reuse, -R6.reuse ;  /* 0x0000000243437223 */ /* 0x180fe20000010806 */
[----:B----4-:R-:W-:Y:S01]  /*2b10*/  FADD.FTZ R34, R176, R27 ;  /* 0x0000001bb0227221 */ /* 0x010fe20000010000 */
[-CC-:B------:R-:W-:Y:S01]  /*2b20*/  FFMA.FTZ R49, R49, R2.reuse, -R6.reuse ;  /* 0x0000000231317223 */ /* 0x180fe20000010806 */
[-C--:B------:R-:W-:Y:S01]  /*2b30*/  FFMA.FTZ R71, R71, R2.reuse, -R6 ;  /* 0x0000000247477223 */ /* 0x080fe20000010806 */
[----:B------:R3:W4:Y:S01]  /*2b40*/  MUFU.EX2 R10, R31 ;  /* 0x0000001f000a7308 */ /* 0x0007220000000800 */
[----:B-1----:R-:W-:Y:S01]  /*2b50*/  FADD.FTZ R27, R69, R34 ;  /* 0x00000022451b7221 */ /* 0x002fe20000010000 */
[----:B-----5:R-:W-:Y:S01]  /*2b60*/  FADD.FTZ R34, R7, R8 ;  /* 0x0000000807227221 */ /* 0x020fe20000010000 */
[-CC-:B------:R-:W-:Y:S01]  /*2b70*/  FFMA.FTZ R53, R53, R2.reuse, -R6.reuse ;  /* 0x0000000235357223 */ /* 0x180fe20000010806 */
[-CC-:B------:R-:W-:Y:S01]  /*2b80*/  FFMA.FTZ R75, R75, R2.reuse, -R6.reuse ;  /* 0x000000024b4b7223 */ /* 0x180fe20000010806 */
[----:B------:R-:W-:Y:S01]  /*2b90*/  FADD.FTZ R36, R178, R27 ;  /* 0x0000001bb2247221 */ /* 0x000fe20000010000 */
[-CC-:B------:R-:W-:Y:S01]  /*2ba0*/  FFMA.FTZ R57, R57, R2.reuse, -R6.reuse ;  /* 0x0000000239397223 */ /* 0x180fe20000010806 */
[-C--:B------:R-:W-:Y:S01]  /*2bb0*/  FFMA.FTZ R91, R91, R2.reuse, -R6 ;  /* 0x000000025b5b7223 */ /* 0x080fe20000010806 */
[----:B------:R-:W1:Y:S01]  /*2bc0*/  MUFU.EX2 R13, R13 ;  /* 0x0000000d000d7308 */ /* 0x000e620000000800 */
[----:B---3--:R-:W-:Y:S01]  /*2bd0*/  FADD.FTZ R31, R73, R36 ;  /* 0x00000024491f7221 */ /* 0x008fe20000010000 */
[----:B--2---:R-:W-:Y:S01]  /*2be0*/  FADD.FTZ R27, R11, R34 ;  /* 0x000000220b1b7221 */ /* 0x004fe20000010000 */
[-CC-:B------:R-:W-:Y:S01]  /*2bf0*/  FFMA.FTZ R93, R93, R2.reuse, -R6.reuse ;  /* 0x000000025d5d7223 */ /* 0x180fe20000010806 */
[-CC-:B------:R-:W-:Y:S01]  /*2c00*/  FFMA.FTZ R95, R95, R2.reuse, -R6.reuse ;  /* 0x000000025f5f7223 */ /* 0x180fe20000010806 */
[----:B------:R-:W-:Y:S01]  /*2c10*/  FADD.FTZ R38, R172, R31 ;  /* 0x0000001fac267221 */ /* 0x000fe20000010000 */
[-CC-:B------:R-:W-:Y:S01]  /*2c20*/  FFMA.FTZ R97, R97, R2.reuse, -R6.reuse ;  /* 0x0000000261617223 */ /* 0x180fe20000010806 */
[----:B------:R-:W-:Y:S01]  /*2c30*/  FFMA.FTZ R87, R87, R2, -R6 ;  /* 0x0000000257577223 */ /* 0x000fe20000010806 */
[----:B------:R-:W2:Y:S01]  /*2c40*/  MUFU.EX2 R12, R35 ;  /* 0x00000023000c7308 */ /* 0x000ea20000000800 */
[----:B----4-:R-:W-:Y:S01]  /*2c50*/  FADD.FTZ R36, R10, R27 ;  /* 0x0000001b0a247221 */ /* 0x010fe20000010000 */
[----:B------:R-:W-:Y:S01]  /*2c60*/  FADD.FTZ R31, R77, R38 ;  /* 0x000000264d1f7221 */ /* 0x000fe20000010000 */
[----:B------:R-:W-:Y:S01]  /*2c70*/  F2FP.F16.F32.PACK_AB R181, R8, R7 ;  /* 0x0000000708b5723e */ /* 0x000fe200000000ff */
[----:B------:R-:W-:Y:S01]  /*2c80*/  IMAD.MOV.U32 R7, RZ, RZ, 0x3f800000 ;  /* 0x3f800000ff077424 */ /* 0x000fe200078e00ff */
[----:B------:R-:W-:Y:S01]  /*2c90*/  F2FP.F16.F32.PACK_AB R183, R10, R11 ;  /* 0x0000000b0ab7723e */ /* 0x000fe200000000ff */
[----:B------:R-:W-:Y:S01]  /*2ca0*/  FADD.FTZ R38, R174, R31 ;  /* 0x0000001fae267221 */ /* 0x000fe20000010000 */
[----:B------:R-:W-:Y:S01]  /*2cb0*/  F2FP.F16.F32.PACK_AB R180, R61, R180 ;  /* 0x000000b43db4723e */ /* 0x000fe200000000ff */
[----:B------:R-:W3:Y:S01]  /*2cc0*/  MUFU.EX2 R81, R81 ;  /* 0x0000005100517308 */ /* 0x000ee20000000800 */
[----:B-1----:R-:W-:Y:S01]  /*2cd0*/  FADD.FTZ R27, R13, R36 ;  /* 0x000000240d1b7221 */ /* 0x002fe20000010000 */
[----:B------:R-:W-:Y:S01]  /*2ce0*/  F2FP.F16.F32.PACK_AB R182, R65, R182 ;  /* 0x000000b641b6723e */ /* 0x000fe200000000ff */
[----:B------:R-:W-:Y:S01]  /*2cf0*/  IMAD.MOV.U32 R11, RZ, RZ, 0x3f800000 ;  /* 0x3f800000ff0b7424 */ /* 0x000fe200078e00ff */
[----:B------:R-:W-:-:S02]  /*2d00*/  F2FP.F16.F32.PACK_AB R176, R69, R176 ;  /* 0x000000b045b0723e */ /* 0x000fc400000000ff */
[----:B------:R-:W-:Y:S02]  /*2d10*/  F2FP.F16.F32.PACK_AB R178, R73, R178 ;  /* 0x000000b249b2723e */ /* 0x000fe400000000ff */
[----:B------:R-:W1:Y:S01]  /*2d20*/  MUFU.EX2 R15, R15 ;  /* 0x0000000f000f7308 */ /* 0x000e620000000800 */
[C---:B--2---:R-:W-:Y:S01]  /*2d30*/  FADD.FTZ R36, R12.reuse, R27 ;  /* 0x0000001b0c247221 */ /* 0x044fe20000010000 */
[----:B------:R-:W-:Y:S02]  /*2d40*/  F2FP.F16.F32.PACK_AB R172, R77, R172 ;  /* 0x000000ac4dac723e */ /* 0x000fe400000000ff */
[----:B------:R-:W-:-:S04]  /*2d50*/  F2FP.F16.F32.PACK_AB R177, R12, R13 ;  /* 0x0000000d0cb1723e */ /* 0x000fc800000000ff */
[----:B------:R-:W2:Y:S01]  /*2d60*/  MUFU.EX2 R168, R168 ;  /* 0x000000a800a87308 */ /* 0x000ea20000000800 */
[C---:B---3--:R-:W-:Y:S01]  /*2d70*/  FADD.FTZ R31, R81.reuse, R38 ;  /* 0x00000026511f7221 */ /* 0x048fe20000010000 */
[----:B------:R-:W-:-:S06]  /*2d80*/  F2FP.F16.F32.PACK_AB R174, R81, R174 ;  /* 0x000000ae51ae723e */ /* 0x000fcc00000000ff */
[----:B------:R-:W3:Y:S01]  /*2d90*/  MUFU.EX2 R20, R39 ;  /* 0x0000002700147308 */ /* 0x000ee20000000800 */
[----:B-1----:R-:W-:-:S07]  /*2da0*/  FADD.FTZ R27, R15, R36 ;  /* 0x000000240f1b7221 */ /* 0x002fce0000010000 */
[----:B------:R-:W1:Y:S01]  /*2db0*/  MUFU.EX2 R85, R85 ;  /* 0x0000005500557308 */ /* 0x000e620000000800 */
[----:B--2---:R-:W-:-:S07]  /*2dc0*/  FADD.FTZ R40, R168, R31 ;  /* 0x0000001fa8287221 */ /* 0x004fce0000010000 */
[----:B------:R-:W2:Y:S01]  /*2dd0*/  MUFU.EX2 R21, R21 ;  /* 0x0000001500157308 */ /* 0x000ea20000000800 */
[C---:B---3--:R-:W-:Y:S01]  /*2de0*/  FADD.FTZ R38, R20.reuse, R27 ;  /* 0x0000001b14267221 */ /* 0x048fe20000010000 */
[----:B------:R-:W-:-:S06]  /*2df0*/  F2FP.F16.F32.PACK_AB R179, R20, R15 ;  /* 0x0000000f14b3723e */ /* 0x000fcc00000000ff */
[----:B------:R-:W3:Y:S01]  /*2e00*/  MUFU.EX2 R170, R170 ;  /* 0x000000aa00aa7308 */ /* 0x000ee20000000800 */
[C---:B-1----:R-:W-:Y:S01]  /*2e10*/  FADD.FTZ R31, R85.reuse, R40 ;  /* 0x00000028551f7221 */ /* 0x042fe20000010000 */
[----:B------:R-:W-:-:S06]  /*2e20*/  F2FP.F16.F32.PACK_AB R168, R85, R168 ;  /* 0x000000a855a8723e */ /* 0x000fcc00000000ff */
[----:B------:R-:W1:Y:S01]  /*2e30*/  MUFU.EX2 R24, R43 ;  /* 0x0000002b00187308 */ /* 0x000e620000000800 */
[----:B--2---:R-:W-:-:S07]  /*2e40*/  FADD.FTZ R27, R21, R38 ;  /* 0x00000026151b7221 */ /* 0x004fce0000010000 */
[----:B------:R2:W4:Y:S01]  /*2e50*/  MUFU.EX2 R79, R117 ;  /* 0x00000075004f7308 */ /* 0x0005220000000800 */
[----:B---3--:R-:W-:-:S07]  /*2e60*/  FADD.FTZ R40, R170, R31 ;  /* 0x0000001faa287221 */ /* 0x008fce0000010000 */
[----:B------:R-:W3:Y:S01]  /*2e70*/  MUFU.EX2 R25, R25 ;  /* 0x0000001900197308 */ /* 0x000ee20000000800 */
[C---:B-1----:R-:W-:Y:S01]  /*2e80*/  FADD.FTZ R38, R24.reuse, R27 ;  /* 0x0000001b18267221 */ /* 0x042fe20000010000 */
[----:B------:R-:W-:Y:S01]  /*2e90*/  F2FP.F16.F32.PACK_AB R173, R24, R21 ;  /* 0x0000001518ad723e */ /* 0x000fe200000000ff */
[----:B--2---:R-:W-:-:S05]  /*2ea0*/  IMAD.MOV.U32 R117, RZ, RZ, R151 ;  /* 0x000000ffff757224 */ /* 0x004fca00078e0097 */
[----:B------:R-:W1:Y:S01]  /*2eb0*/  MUFU.EX2 R152, R152 ;  /* 0x0000009800987308 */ /* 0x000e620000000800 */
[C---:B----4-:R-:W-:Y:S01]  /*2ec0*/  FADD.FTZ R27, R79.reuse, R40 ;  /* 0x000000284f1b7221 */ /* 0x050fe20000010000 */
[----:B------:R-:W-:-:S06]  /*2ed0*/  F2FP.F16.F32.PACK_AB R170, R79, R170 ;  /* 0x000000aa4faa723e */ /* 0x000fcc00000000ff */
[----:B------:R-:W2:Y:S01]  /*2ee0*/  MUFU.EX2 R26, R47 ;  /* 0x0000002f001a7308 */ /* 0x000ea20000000800 */
[----:B---3--:R-:W-:-:S07]  /*2ef0*/  FADD.FTZ R3, R25, R38 ;  /* 0x0000002619037221 */ /* 0x008fce0000010000 */
[----:B------:R-:W3:Y:S01]  /*2f00*/  MUFU.EX2 R83, R83 ;  /* 0x0000005300537308 */ /* 0x000ee20000000800 */
[----:B-1----:R-:W-:-:S07]  /*2f10*/  FADD.FTZ R42, R152, R27 ;  /* 0x0000001b982a7221 */ /* 0x002fce0000010000 */
[----:B------:R-:W1:Y:S01]  /*2f20*/  MUFU.EX2 R29, R29 ;  /* 0x0000001d001d7308 */ /* 0x000e620000000800 */
[C---:B--2---:R-:W-:Y:S01]  /*2f30*/  FADD.FTZ R40, R26.reuse, R3 ;  /* 0x000000031a287221 */ /* 0x044fe20000010000 */
[----:B------:R-:W-:-:S06]  /*2f40*/  F2FP.F16.F32.PACK_AB R175, R26, R25 ;  /* 0x000000191aaf723e */ /* 0x000fcc00000000ff */
        /* <DEDUP_REMOVED lines=12> */
[----:B------:R-:W-:Y:S01]  /*3010*/  F2FP.F16.F32.PACK_AB R154, R125, R154 ;  /* 0x0000009a7d9a723e */ /* 0x000fe200000000ff */
[----:B------:R-:W-:-:S05]  /*3020*/  IMAD.MOV.U32 R125, RZ, RZ, R151 ;  /* 0x000000ffff7d7224 */ /* 0x000fca00078e0097 */
        /* <DEDUP_REMOVED lines=10> */
[----:B------:R-:W-:Y:S01]  /*30d0*/  F2FP.F16.F32.PACK_AB R156, R156, R127 ;  /* 0x0000007f9c9c723e */ /* 0x000fe200000000ff */
[----:B------:R-:W-:-:S05]  /*30e0*/  IMAD.MOV.U32 R127, RZ, RZ, R151 ;  /* 0x000000ffff7f7224 */ /* 0x000fca00078e0097 */
[----:B------:R-:W2:Y:S01]  /*30f0*/  MUFU.EX2 R32, R59 ;  /* 0x0000003b00207308 */ /* 0x000ea20000000800 */
[----:B---3--:R-:W-:-:S07]  /*3100*/  FADD.FTZ R3, R37, R6 ;  /* 0x0000000625037221 */ /* 0x008fce0000010000 */
[----:B------:R3:W4:Y:S01]  /*3110*/  MUFU.EX2 R158, R133 ;  /* 0x00000085009e7308 */ /* 0x0007220000000800 */
[----:B-1----:R-:W-:-:S07]  /*3120*/  FADD.FTZ R27, R131, R42 ;  /* 0x0000002a831b7221 */ /* 0x002fce0000010000 */
[----:B------:R-:W1:Y:S01]  /*3130*/  MUFU.EX2 R41, R41 ;  /* 0x0000002900297308 */ /* 0x000e620000000800 */
[C---:B--2---:R-:W-:Y:S01]  /*3140*/  FADD.FTZ R6, R32.reuse, R3 ;  /* 0x0000000320067221 */ /* 0x044fe20000010000 */
[----:B------:R-:W-:Y:S01]  /*3150*/  F2FP.F16.F32.PACK_AB R153, R32, R37 ;  /* 0x000000252099723e */ /* 0x000fe200000000ff */
[----:B---3--:R-:W-:-:S05]  /*3160*/  IMAD.MOV.U32 R133, RZ, RZ, R151 ;  /* 0x000000ffff857224 */ /* 0x008fca00078e0097 */
[----:B------:R-:W2:Y:S01]  /*3170*/  MUFU.EX2 R135, R135 ;  /* 0x0000008700877308 */ /* 0x000ea20000000800 */
[C---:B----4-:R-:W-:Y:S01]  /*3180*/  FADD.FTZ R42, R158.reuse, R27 ;  /* 0x0000001b9e2a7221 */ /* 0x050fe20000010000 */
[----:B------:R-:W-:Y:S01]  /*3190*/  F2FP.F16.F32.PACK_AB R158, R158, R131 ;  /* 0x000000839e9e723e */ /* 0x000fe200000000ff */
[----:B------:R-:W-:-:S05]  /*31a0*/  IMAD.MOV.U32 R131, RZ, RZ, R151 ;  /* 0x000000ffff837224 */ /* 0x000fca00078e0097 */
[----:B------:R-:W3:Y:S01]  /*31b0*/  MUFU.EX2 R34, R63 ;  /* 0x0000003f00227308 */ /* 0x000ee20000000800 */
[----:B-1----:R-:W-:-:S07]  /*31c0*/  FADD.FTZ R3, R41, R6 ;  /* 0x0000000629037221 */ /* 0x002fce0000010000 */
[----:B------:R1:W4:Y:S01]  /*31d0*/  MUFU.EX2 R160, R137 ;  /* 0x0000008900a07308 */ /* 0x0003220000000800 */
[----:B--2---:R-:W-:-:S07]  /*31e0*/  FADD.FTZ R27, R135, R42 ;  /* 0x0000002a871b7221 */ /* 0x004fce0000010000 */
[----:B------:R-:W2:Y:S01]  /*31f0*/  MUFU.EX2 R45, R45 ;  /* 0x0000002d002d7308 */ /* 0x000ea20000000800 */
[C---:B---3--:R-:W-:Y:S01]  /*3200*/  FADD.FTZ R6, R34.reuse, R3 ;  /* 0x0000000322067221 */ /* 0x048fe20000010000 */
[----:B------:R-:W-:Y:S01]  /*3210*/  F2FP.F16.F32.PACK_AB R155, R34, R41 ;  /* 0x00000029229b723e */ /* 0x000fe200000000ff */
[----:B-1----:R-:W-:-:S05]  /*3220*/  IMAD.MOV.U32 R137, RZ, RZ, R151 ;  /* 0x000000ffff897224 */ /* 0x002fca00078e0097 */
[----:B------:R-:W1:Y:S01]  /*3230*/  MUFU.EX2 R139, R139 ;  /* 0x0000008b008b7308 */ /* 0x000e620000000800 */
[C---:B----4-:R-:W-:Y:S01]  /*3240*/  FADD.FTZ R44, R160.reuse, R27 ;  /* 0x0000001ba02c7221 */ /* 0x050fe20000010000 */
[----:B------:R-:W-:Y:S02]  /*3250*/  F2FP.F16.F32.PACK_AB R160, R160, R135 ;  /* 0x00000087a0a0723e */ /* 0x000fe400000000ff */
[----:B------:R-:W-:-:S04]  /*3260*/  MOV R135, R151 ;  /* 0x0000009700877202 */ /* 0x000fc80000000f00 */
[----:B------:R-:W3:Y:S01]  /*3270*/  MUFU.EX2 R36, R67 ;  /* 0x0000004300247308 */ /* 0x000ee20000000800 */
[----:B--2---:R-:W-:-:S07]  /*3280*/  FADD.FTZ R3, R45, R6 ;  /* 0x000000062d037221 */ /* 0x004fce0000010000 */
[----:B------:R2:W4:Y:S01]  /*3290*/  MUFU.EX2 R162, R141 ;  /* 0x0000008d00a27308 */ /* 0x0005220000000800 */
[----:B-1----:R-:W-:-:S07]  /*32a0*/  FADD.FTZ R27, R139, R44 ;  /* 0x0000002c8b1b7221 */ /* 0x002fce0000010000 */
[----:B------:R-:W1:Y:S01]  /*32b0*/  MUFU.EX2 R49, R49 ;  /* 0x0000003100317308 */ /* 0x000e620000000800 */
[C---:B---3--:R-:W-:Y:S01]  /*32c0*/  FADD.FTZ R6, R36.reuse, R3 ;  /* 0x0000000324067221 */ /* 0x048fe20000010000 */
[----:B------:R-:W-:Y:S01]  /*32d0*/  F2FP.F16.F32.PACK_AB R157, R36, R45 ;  /* 0x0000002d249d723e */ /* 0x000fe200000000ff */
[----:B--2---:R-:W-:-:S05]  /*32e0*/  IMAD.MOV.U32 R141, RZ, RZ, R151 ;  /* 0x000000ffff8d7224 */ /* 0x004fca00078e0097 */
        /* <DEDUP_REMOVED lines=14> */
[----:B------:R-:W-:Y:S01]  /*33d0*/  F2FP.F16.F32.PACK_AB R164, R164, R143 ;  /* 0x0000008fa4a4723e */ /* 0x000fe200000000ff */
[----:B------:R-:W-:-:S05]  /*33e0*/  IMAD.MOV.U32 R143, RZ, RZ, R151 ;  /* 0x000000ffff8f7224 */ /* 0x000fca00078e0097 */
[----:B------:R-:W3:Y:S01]  /*33f0*/  MUFU.EX2 R40, R75 ;  /* 0x0000004b00287308 */ /* 0x000ee20000000800 */
[----:B--2---:R-:W-:-:S07]  /*3400*/  FADD.FTZ R3, R53, R6 ;  /* 0x0000000635037221 */ /* 0x004fce0000010000 */
[----:B------:R-:W2:Y:S01]  /*3410*/  MUFU.EX2 R57, R57 ;  /* 0x0000003900397308 */ /* 0x000ea20000000800 */
[----:B-1----:R-:W-:-:S07]  /*3420*/  FADD.FTZ R27, R147, R46 ;  /* 0x0000002e931b7221 */ /* 0x002fce0000010000 */
[----:B------:R1:W4:Y:S01]  /*3430*/  MUFU.EX2 R42, R91 ;  /* 0x0000005b002a7308 */ /* 0x0003220000000800 */
[C---:B---3--:R-:W-:Y:S01]  /*3440*/  FADD.FTZ R46, R40.reuse, R3 ;  /* 0x00000003282e7221 */ /* 0x048fe20000010000 */
[----:B------:R-:W-:-:S06]  /*3450*/  F2FP.F16.F32.PACK_AB R161, R40, R53 ;  /* 0x0000003528a1723e */ /* 0x000fcc00000000ff */
[----:B------:R-:W3:Y:S01]  /*3460*/  MUFU.EX2 R93, R93 ;  /* 0x0000005d005d7308 */ /* 0x000ee20000000800 */
[----:B--2---:R-:W-:Y:S01]  /*3470*/  FADD.FTZ R3, R57, R46 ;  /* 0x0000002e39037221 */ /* 0x004fe20000010000 */
[----:B-1----:R-:W-:-:S06]  /*3480*/  MOV R91, R151 ;  /* 0x00000097005b7202 */ /* 0x002fcc0000000f00 */
[----:B------:R1:W2:Y:S01]  /*3490*/  MUFU.EX2 R44, R95 ;  /* 0x0000005f002c7308 */ /* 0x0002a20000000800 */
[C---:B----4-:R-:W-:Y:S01]  /*34a0*/  FADD.FTZ R10, R42.reuse, R3 ;  /* 0x000000032a0a7221 */ /* 0x050fe20000010000 */
[----:B------:R-:W-:-:S06]  /*34b0*/  F2FP.F16.F32.PACK_AB R163, R42, R57 ;  /* 0x000000392aa3723e */ /* 0x000fcc00000000ff */
[----:B------:R-:W4:Y:S01]  /*34c0*/  MUFU.EX2 R97, R97 ;  /* 0x0000006100617308 */ /* 0x000f220000000800 */
[----:B---3--:R-:W-:Y:S01]  /*34d0*/  FADD.FTZ R3, R93, R10 ;  /* 0x0000000a5d037221 */ /* 0x008fe20000010000 */
[----:B-1----:R-:W-:-:S06]  /*34e0*/  IMAD.MOV.U32 R95, RZ, RZ, R151 ;  /* 0x000000ffff5f7224 */ /* 0x002fcc00078e0097 */
[----:B------:R-:W1:Y:S01]  /*34f0*/  MUFU.EX2 R14, R14 ;  /* 0x0000000e000e7308 */ /* 0x000e620000000800 */
[C---:B--2---:R-:W-:Y:S01]  /*3500*/  FADD.FTZ R10, R44.reuse, R3 ;  /* 0x000000032c0a7221 */ /* 0x044fe20000010000 */
[----:B------:R-:W-:Y:S01]  /*3510*/  F2FP.F16.F32.PACK_AB R165, R44, R93 ;  /* 0x0000005d2ca5723e */ /* 0x000fe200000000ff */
[----:B------:R-:W-:-:S05]  /*3520*/  IMAD.MOV.U32 R93, RZ, RZ, R151 ;  /* 0x000000ffff5d7224 */ /* 0x000fca00078e0097 */
[----:B------:R-:W2:Y:S01]  /*3530*/  MUFU.EX2 R8, R87 ;  /* 0x0000005700087308 */ /* 0x000ea20000000800 */
[----:B----4-:R-:W-:Y:S01]  /*3540*/  FADD.FTZ R3, R97, R10 ;  /* 0x0000000a61037221 */ /* 0x010fe20000010000 */
[C---:B-1----:R-:W-:Y:S01]  /*3550*/  F2FP.F16.F32.PACK_AB R166, R14.reuse, R147 ;  /* 0x000000930ea6723e */ /* 0x042fe200000000ff */
[----:B------:R-:W-:Y:S01]  /*3560*/  FADD.FTZ R6, R14, R27 ;  /* 0x0000001b0e067221 */ /* 0x000fe20000010000 */
[----:B------:R-:W-:Y:S01]  /*3570*/  IMAD.MOV.U32 R147, RZ, RZ, R151 ;  /* 0x000000ffff937224 */ /* 0x000fe200078e0097 */
[C---:B--2---:R-:W-:Y:S01]  /*3580*/  F2FP.F16.F32.PACK_AB R167, R8.reuse, R97 ;  /* 0x0000006108a7723e */ /* 0x044fe200000000ff */
[----:B------:R-:W-:Y:S01]  /*3590*/  FADD.FTZ R3, R8, R3 ;  /* 0x0000000308037221 */ /* 0x000fe20000010000 */
[----:B------:R-:W-:Y:S01]  /*35a0*/  IMAD.MOV.U32 R97, RZ, RZ, R151 ;  /* 0x000000ffff617224 */ /* 0x000fe200078e0097 */
[----:B------:R-:W-:Y:S06]  /*35b0*/  @!P2 BRA `(.L_x_15) ;  /* 0x0000002000d0a947 */ /* 0x000fec0003800000 */
[----:B------:R-:W-:Y:S01]  /*35c0*/  VIADD R189, R189, 0xfffffffe ;  /* 0xfffffffebdbd7836 */ /* 0x000fe20000000000 */
[----:B------:R-:W-:Y:S01]  /*35d0*/  CS2R R150, SRZ ;  /* 0x0000000000967805 */ /* 0x000fe2000001ff00 */
[----:B------:R-:W-:Y:S01]  /*35e0*/  IMAD.MOV.U32 R8, RZ, RZ, R9 ;  /* 0x000000ffff087224 */ /* 0x000fe200078e0009 */
[----:B------:R-:W-:Y:S01]  /*35f0*/  CS2R R146, SRZ ;  /* 0x0000000000927805 */ /* 0x000fe2000001ff00 */
[----:B------:R-:W-:Y:S01]  /*3600*/  IMAD.MOV.U32 R13, RZ, RZ, R0 ;  /* 0x000000ffff0d7224 */ /* 0x000fe200078e0000 */
[----:B------:R-:W-:Y:S01]  /*3610*/  CS2R R142, SRZ ;  /* 0x00000000008e7805 */ /* 0x000fe2000001ff00 */
[----:B------:R-:W-:Y:S01]  /*3620*/  IMAD.MOV.U32 R7, RZ, RZ, 0x3f800000 ;  /* 0x3f800000ff077424 */ /* 0x000fe200078e00ff */
[----:B------:R-:W-:Y:S02]  /*3630*/  CS2R R138, SRZ ;  /* 0x00000000008a7805 */ /* 0x000fe4000001ff00 */
[----:B------:R-:W-:Y:S02]  /*3640*/  CS2R R134, SRZ ;  /* 0x0000000000867805 */ /* 0x000fe4000001ff00 */
[----:B------:R-:W-:-:S02]  /*3650*/  CS2R R130, SRZ ;  /* 0x0000000000827805 */ /* 0x000fc4000001ff00 */
[----:B------:R-:W-:Y:S02]  /*3660*/  CS2R R126, SRZ ;  /* 0x00000000007e7805 */ /* 0x000fe4000001ff00 */
[----:B------:R-:W-:Y:S02]  /*3670*/  CS2R R122, SRZ ;  /* 0x00000000007a7805 */ /* 0x000fe4000001ff00 */
[----:B------:R-:W-:Y:S02]  /*3680*/  CS2R R118, SRZ ;  /* 0x0000000000767805 */ /* 0x000fe4000001ff00 */
        /* <DEDUP_REMOVED lines=22> */
[----:B------:R-:W-:Y:S01]  /*37f0*/  CS2R R88, SRZ ;  /* 0x0000000000587805 */ /* 0x000fe2000001ff00 */
[----:B------:R-:W-:Y:S01]  /*3800*/  UMOV UR4, UR39 ;  /* 0x0000002700047c82 */ /* 0x000fe20008000000 */
[----:B------:R-:W-:-:S05]  /*3810*/  UMOV UR5, UR38 ;  /* 0x0000002600057c82 */ /* 0x000fca0008000000 */
.L_x_24:
[----:B------:R-:W-:-:S04]  /*3820*/  UIADD3 UR6, UR5, 0x1, URZ ;  /* 0x0000000105067890 */ /* 0x000fc8000fffe03f */
[----:B------:R-:W-:-:S04]  /*3830*/  UISETP.NE.AND UP0, UPT, UR6, 0x2, UPT ;  /* 0x000000020600788c */ /* 0x000fc8000bf05270 */
[----:B------:R-:W-:Y:S02]  /*3840*/  USEL UR39, URZ, 0x1, UP0 ;  /* 0x000000013f277887 */ /* 0x000fe40008000000 */
[----:B------:R-:W-:Y:S02]  /*3850*/  USEL UR38, UR6, URZ, UP0 ;  /* 0x0000003f06267287 */ /* 0x000fe40008000000 */
[----:B------:R-:W-:Y:S01]  /*3860*/  ULOP3.LUT UR39, UR4, UR39, URZ, 0x3c, !UPT ;  /* 0x0000002704277292 */ /* 0x000fe2000f8e3c3f */
[----:B------:R-:W-:Y:S11]  /*3870*/  @!P0 BRA `(.L_x_16) ;  /* 0x0000000000048947 */ /* 0x000ff60003800000 */
[----:B------:R-:W-:Y:S01]  /*3880*/  BPT.TRAP 0x1 ;  /* 0x000000040000795c */ /* 0x000fe20000300000 */
.L_x_16:
[----:B------:R-:W-:Y:S01]  /*3890*/  ULEA UR6, UR38, UR60, 0x3 ;  /* 0x0000003c26067291 */ /* 0x000fe2000f8e183f */
[----:B------:R-:W-:-:S05]  /*38a0*/  IMAD.U32 R0, RZ, RZ, UR39 ;  /* 0x00000027ff007e24 */ /* 0x000fca000f8e00ff */
[----:B------:R-:W-:-:S04]  /*38b0*/  SHF.L.U32 R0, R0, 0x1f, RZ ;  /* 0x0000001f00007819 */ /* 0x000fc800000006ff */
[----:B------:R1:W2:Y:S01]  /*38c0*/  SYNCS.PHASECHK.TRANS64.TRYWAIT P2, [UR6+0x34830], R0 ;  /* 0x03483000ff0075a7 */ /* 0x0002a20008040146 */
[----:B------:R-:W-:Y:S05]  /*38d0*/  @!P0 BRA `(.L_x_17) ;  /* 0x0000000000048947 */ /* 0x000fea0003800000 */
[----:B------:R-:W-:Y:S01]  /*38e0*/  BPT.TRAP 0x1 ;  /* 0x000000040000795c */ /* 0x000fe20000300000 */
.L_x_17:
[----:B--2---:R-:W-:Y:S05]  /*38f0*/  @P2 BRA `(.L_x_18) ;  /* 0x0000000000082947 */ /* 0x004fea0003800000 */
[----:B------:R-:W2:Y:S02]  /*3900*/  SYNCS.PHASECHK.TRANS64.TRYWAIT P2, [UR6+0x34830], R0 ;  /* 0x03483000ff0075a7 */ /* 0x000ea40008040146 */
[----:B--2---:R-:W-:Y:S05]  /*3910*/  @!P2 BRA `(.L_x_19) ;  /* 0x0000006800a4a947 */ /* 0x004fea0003800000 */
.L_x_18:
[----:B------:R-:W-:Y:S01]  /*3920*/  R2UR UR44, R4 ;  /* 0x00000000042c72ca */ /* 0x000fe200000e0000 */
[----:B------:R-:W-:Y:S01]  /*3930*/  UIMAD UR7, UR38, 0xc00, UR37 ;  /* 0x00000c00260778a4 */ /* 0x000fe2000f8e0225 */
[----:B------:R-:W-:Y:S01]  /*3940*/  R2UR UR45, R5 ;  /* 0x00000000052d72ca */ /* 0x000fe200000e0000 */
[----:B------:R-:W-:Y:S01]  /*3950*/  WARPGROUP.ARRIVE ;  /* 0x00000000000079c5 */ /* 0x000fe20000000000 */
[----:B------:R-:W-:Y:S01]  /*3960*/  UMOV UR47, 0x40000040 ;  /* 0x40000040002f7882 */ /* 0x000fe20000000000 */
[----:B------:R-:W-:Y:S01]  /*3970*/  UIADD3 UR10, UR7, 0x6, URZ ;  /* 0x00000006070a7890 */ /* 0x000fe2000fffe03f */
[-C--:B------:R-:W-:Y:S01]  /*3980*/  FMUL.FTZ R88, R88, R11.reuse ;  /* 0x0000000b58587220 */ /* 0x080fe20000410000 */
[----:B------:R-:W-:Y:S01]  /*3990*/  UMOV UR11, 0x40000040 ;  /* 0x40000040000b7882 */ /* 0x000fe20000000000 */
[----:B------:R-:W-:Y:S01]  /*39a0*/  UMOV UR46, UR7 ;  /* 0x00000007002e7c82 */ /* 0x000fe20008000000 */
[----:B------:R-:W-:Y:S01]  /*39b0*/  UIADD3 UR14, UR7, 0x400, URZ ;  /* 0x00000400070e7890 */ /* 0x000fe2000fffe03f */
[-C--:B------:R-:W-:Y:S01]  /*39c0*/  FMUL.FTZ R89, R89, R11.reuse ;  /* 0x0000000b59597220 */ /* 0x080fe20000410000 */
[----:B------:R-:W-:Y:S01]  /*39d0*/  UMOV UR15, 0x40000040 ;  /* 0x40000040000f7882 */ /* 0x000fe20000000000 */
[----:B------:R-:W-:Y:S01]  /*39e0*/  UIADD3 UR18, UR7, 0x402, URZ ;  /* 0x0000040207127890 */ /* 0x000fe2000fffe03f */
[-C--:B------:R-:W-:Y:S01]  /*39f0*/  FMUL.FTZ R92, R92, R11.reuse ;  /* 0x0000000b5c5c7220 */ /* 0x080fe20000410000 */
[----:B------:R-:W-:Y:S01]  /*3a00*/  UMOV UR19, 0x40000040 ;  /* 0x4000004000137882 */ /* 0x000fe20000000000 */
[----:B------:R-:W-:Y:S01]  /*3a10*/  HGMMA.64x128x16.F32 R24, gdesc[UR44], RZ, !UPT, gsb0 ;  /* 0x01e000002c1879f0 */ /* 0x000fe2000c0008ff */
[----:B------:R-:W-:Y:S01]  /*3a20*/  UIADD3 UR46, UR7, 0x2, URZ ;  /* 0x00000002072e7890 */ /* 0x000fe2000fffe03f */
[-C--:B------:R-:W-:Y:S01]  /*3a30*/  FMUL.FTZ R93, R93, R11.reuse ;  /* 0x0000000b5d5d7220 */ /* 0x080fe20000410000 */
[----:B------:R-:W-:Y:S01]  /*3a40*/  UMOV UR44, UR56 ;  /* 0x00000038002c7c82 */ /* 0x000fe20008000000 */
[----:B------:R-:W-:Y:S01]  /*3a50*/  UMOV UR45, UR57 ;  /* 0x00000039002d7c82 */ /* 0x000fe20008000000 */
[----:B------:R-:W-:Y:S01]  /*3a60*/  UMOV UR47, 0x40000040 ;  /* 0x40000040002f7882 */ /* 0x000fe20000000000 */
[----:B------:R-:W-:Y:S01]  /*3a70*/  UIADD3 UR22, UR7, 0x404, URZ ;  /* 0x0000040407167890 */ /* 0x000fe2000fffe03f */
[-C--:B------:R-:W-:Y:S01]  /*3a80*/  FMUL.FTZ R96, R96, R11.reuse ;  /* 0x0000000b60607220 */ /* 0x080fe20000410000 */
        /* <DEDUP_REMOVED lines=13> */
[-C--:B------:R-:W-:Y:S01]  /*3b60*/  FMUL.FTZ R105, R105, R11.reuse ;  /* 0x0000000b69697220 */ /* 0x080fe20000410000 */
        /* <DEDUP_REMOVED lines=21> */
[----:B------:R-:W-:Y:S01]  /*3cc0*/  FMUL.FTZ R149, R149, R11 ;  /* 0x0000000b95957220 */ /* 0x000fe20000410000 */
        /* <DEDUP_REMOVED lines=32> */
[----:B------:R-:W-:-:S02]  /*3ed0*/  WARPGROUP.DEPBAR.LE gsb0, 0x0 ;  /* 0x00008000000079c5 */ /* 0x000fc40000010000 */
[----:B------:R-:W-:-:S06]  /*3ee0*/  WARPGROUP.ARRIVE ;  /* 0x00000000000079c5 */ /* 0x000fcc0000000000 */
[----:B------:R-:W-:Y:S01]  /*3ef0*/  HGMMA.64x128x16.F32 R24, gdesc[UR44], R24, gsb0 ;  /* 0x01e000002c1879f0 */ /* 0x000fe20008000818 */
[----:B------:R-:W-:Y:S01]  /*3f00*/  UIADD3 UR46, UR7, 0x4, URZ ;  /* 0x00000004072e7890 */ /* 0x000fe2000fffe03f */
[----:B------:R-:W-:Y:S01]  /*3f10*/  UMOV UR44, UR52 ;  /* 0x00000034002c7c82 */ /* 0x000fe20008000000 */
[----:B------:R-:W-:Y:S01]  /*3f20*/  UMOV UR45, UR53 ;  /* 0x00000035002d7c82 */ /* 0x000fe20008000000 */
[----:B------:R-:W-:Y:S01]  /*3f30*/  UMOV UR47, 0x40000040 ;  /* 0x40000040002f7882 */ /* 0x000fe20000000000 */
[----:B------:R-:W-:Y:S02]  /*3f40*/  WARPGROUP.DEPBAR.LE gsb0, 0x0 ;  /* 0x00008000000079c5 */ /* 0x000fe40000010000 */
        /* <DEDUP_REMOVED lines=34> */
[----:B------:R-:W-:Y:S05]  /*4170*/  @!P0 BRA `(.L_x_20) ;  /* 0x0000000000048947 */ /* 0x000fea0003800000 */
[----:B------:R-:W-:Y:S01]  /*4180*/  BPT.TRAP 0x1 ;  /* 0x000000040000795c */ /* 0x000fe20000300000 */
.L_x_20:
[----:B------:R-:W-:Y:S01]  /*4190*/  ULEA UR7, UR5, UR60, 0x3 ;  /* 0x0000003c05077291 */ /* 0x000fe2000f8e183f */
[----:B-12---:R-:W-:-:S05]  /*41a0*/  IMAD.U32 R0, RZ, RZ, UR4 ;  /* 0x00000004ff007e24 */ /* 0x006fca000f8e00ff */
[----:B------:R-:W-:-:S04]  /*41b0*/  SHF.L.U32 R0, R0, 0x1f, RZ ;  /* 0x0000001f00007819 */ /* 0x000fc800000006ff */
[----:B------:R1:W2:Y:S01]  /*41c0*/  SYNCS.PHASECHK.TRANS64.TRYWAIT P2, [UR7+0x34850], R0 ;  /* 0x03485000ff0075a7 */ /* 0x0002a20008040147 */
[----:B------:R-:W-:Y:S05]  /*41d0*/  @!P0 BRA `(.L_x_21) ;  /* 0x0000000000048947 */ /* 0x000fea0003800000 */
[----:B------:R-:W-:Y:S01]  /*41e0*/  BPT.TRAP 0x1 ;  /* 0x000000040000795c */ /* 0x000fe20000300000 */
.L_x_21:
[----:B--2---:R-:W-:Y:S05]  /*41f0*/  @P2 BRA `(.L_x_22) ;  /* 0x0000000000082947 */ /* 0x004fea0003800000 */
[----:B------:R-:W2:Y:S02]  /*4200*/  SYNCS.PHASECHK.TRANS64.TRYWAIT P2, [UR7+0x34850], R0 ;  /* 0x03485000ff0075a7 */ /* 0x000ea40008040147 */
[----:B--2---:R-:W-:Y:S05]  /*4210*/  @!P2 BRA `(.L_x_23) ;  /* 0x00000060007ca947 */ /* 0x004fea0003800000 */
.L_x_22:
[----:B------:R-:W-:Y:S01]  /*4220*/  UIADD3 UR4, UR60, 0x400, URZ ;  /* 0x000004003c047890 */ /* 0x000fe2000fffe03f */
[----:B------:R-:W-:Y:S01]  /*4230*/  WARPGROUP.ARRIVE ;  /* 0x00000000000079c5 */ /* 0x000fe20000000000 */
[----:B------:R-:W-:Y:S01]  /*4240*/  UMOV UR11, 0x40000040 ;  /* 0x40000040000b7882 */ /* 0x000fe20000000000 */
[----:B-12---:R-:W-:Y:S01]  /*4250*/  FMNMX.FTZ R0, R24, R13, !PT ;  /* 0x0000000d18007209 */ /* 0x006fe20007810000 */
[----:B------:R-:W-:Y:S01]  /*4260*/  USHF.R.U32.HI UR4, URZ, 0x4, UR4 ;  /* 0x000000043f047899 */ /* 0x000fe20008011604 */
[----:B------:R-:W1:Y:S01]  /*4270*/  LDC R2, c[0x0][0x988] ;  /* 0x00026200ff027b82 */ /* 0x000e620000000800 */
[C---:B------:R-:W-:Y:S01]  /*4280*/  ISETP.GT.AND P2, PT, R189.reuse, RZ, PT ;  /* 0x000000ffbd00720c */ /* 0x040fe20003f44270 */
[----:B------:R-:W-:Y:S01]  /*4290*/  VIADD R189, R189, 0xffffffff ;  /* 0xffffffffbdbd7836 */ /* 0x000fe20000000000 */
[----:B------:R-:W-:Y:S01]  /*42a0*/  ULOP3.LUT UR4, UR4, 0x3fff, URZ, 0xc0, !UPT ;  /* 0x00003fff04047892 */ /* 0x000fe2000f8ec03f */
[----:B------:R-:W-:-:S03]  /*42b0*/  FMNMX.FTZ R7, R25, R0, !PT ;  /* 0x0000000019077209 */ /* 0x000fc60007810000 */
[----:B------:R-:W-:Y:S01]  /*42c0*/  ULOP3.LUT UR4, UR4, 0x4000000, URZ, 0xfc, !UPT ;  /* 0x0400000004047892 */ /* 0x000fe2000f8efc3f */
[----:B------:R-:W-:-:S03]  /*42d0*/  FMNMX.FTZ R0, R28, R7, !PT ;  /* 0x000000071c007209 */ /* 0x000fc60007810000 */
[----:B------:R-:W-:Y:S01]  /*42e0*/  ULEA UR4, UR5, UR4, 0xb ;  /* 0x0000000405047291 */ /* 0x000fe2000f8e583f */
[----:B------:R-:W-:Y:S02]  /*42f0*/  FMNMX.FTZ R7, R29, R0, !PT ;  /* 0x000000001d077209 */ /* 0x000fe40007810000 */
[----:B------:R-:W-:Y:S02]  /*4300*/  UMOV UR5, UR38 ;  /* 0x0000002600057c82 */ /* 0x000fe40008000000 */
[----:B------:R-:W-:Y:S02]  /*4310*/  FMNMX.FTZ R0, R32, R7, !PT ;  /* 0x0000000720007209 */ /* 0x000fe40007810000 */
[----:B------:R-:W-:Y:S02]  /*4320*/  UMOV UR10, UR4 ;  /* 0x00000004000a7c82 */ /* 0x000fe40008000000 */
[----:B------:R-:W-:Y:S01]  /*4330*/  HGMMA.64x128x16.F32 R88, R180, gdesc[UR8].tnspB, R88, gsb0 ;  /* 0x41e00008b4587df0 */ /* 0x000fe20008000858 */
[----:B------:R-:W-:Y:S01]  /*4340*/  UIADD3 UR10, UR4, 0x80, URZ ;  /* 0x00000080040a7890 */ /* 0x000fe2000fffe03f */
[----:B------:R-:W-:Y:S01]  /*4350*/  FMNMX.FTZ R7, R33, R0, !PT ;  /* 0x0000000021077209 */ /* 0x000fe20007810000 */
[----:B------:R-:W-:-:S03]  /*4360*/  UMOV UR11, 0x40000040 ;  /* 0x40000040000b7882 */ /* 0x000fc60000000000 */
[----:B------:R-:W-:-:S04]  /*4370*/  FMNMX.FTZ R0, R36, R7, !PT ;  /* 0x0000000724007209 */ /* 0x000fc80007810000 */
        /* <DEDUP_REMOVED lines=24> */
[----:B------:R-:W-:-:S05]  /*4500*/  FMNMX.FTZ R9, R85, R0, !PT ;  /* 0x0000000055097209 */ /* 0x000fca0007810000 */
[----:B------:R-:W2:Y:S02]  /*4510*/  SHFL.BFLY PT, R0, R9, 0x2, 0x1f ;  /* 0x0c401f0009007f89 */ /* 0x000ea400000e0000 */
[----:B--2---:R-:W-:-:S05]  /*4520*/  FMNMX.FTZ R10, R9, R0, !PT ;  /* 0x00000000090a7209 */ /* 0x004fca0007810000 */
[----:B------:R-:W2:Y:S01]  /*4530*/  SHFL.BFLY PT, R7, R10, 0x1, 0x1f ;  /* 0x0c201f000a077f89 */ /* 0x000ea200000e0000 */
[----:B------:R-:W-:Y:S02]  /*4540*/  WARPGROUP.DEPBAR.LE gsb0, 0x0 ;  /* 0x00008000000079c5 */ /* 0x000fe40000010000 */
[----:B------:R-:W-:-:S06]  /*4550*/  WARPGROUP.ARRIVE ;  /* 0x00000000000079c5 */ /* 0x000fcc0000000000 */
[----:B------:R-:W-:Y:S01]  /*4560*/  HGMMA.64x128x16.F32 R88, R176, gdesc[UR8].tnspB, R88, gsb0 ;  /* 0x41e00008b0587df0 */ /* 0x000fe20008000858 */
[----:B------:R-:W-:Y:S01]  /*4570*/  UIADD3 UR10, UR4, 0x100, URZ ;  /* 0x00000100040a7890 */ /* 0x000fe2000fffe03f */
[----:B------:R-:W-:Y:S01]  /*4580*/  UMOV UR11, 0x40000040 ;  /* 0x40000040000b7882 */ /* 0x000fe20000000000 */
[----:B--2---:R-:W-:Y:S02]  /*4590*/  FMNMX.FTZ R0, R10, R7, !PT ;  /* 0x000000070a007209 */ /* 0x004fe40007810000 */
[----:B------:R-:W-:-:S03]  /*45a0*/  FMNMX.FTZ R10, R26, R8, !PT ;  /* 0x000000081a0a7209 */ /* 0x000fc60007810000 */
[----:B------:R-:W-:Y:S01]  /*45b0*/  FADD.FTZ R7, -R0, R13 ;  /* 0x0000000d00077221 */ /* 0x000fe20000010100 */
[----:B------:R-:W-:-:S03]  /*45c0*/  FMNMX.FTZ R9, R27, R10, !PT ;  /* 0x0000000a1b097209 */ /* 0x000fc60007810000 */
[-C--:B-1----:R-:W-:Y:S01]  /*45d0*/  FMUL.FTZ R11, R7, R2.reuse ;  /* 0x00000002070b7220 */ /* 0x082fe20000410000 */
[----:B------:R-:W-:Y:S01]  /*45e0*/  FMNMX.FTZ R10, R30, R9, !PT ;  /* 0x000000091e0a7209 */ /* 0x000fe20007810000 */
[----:B------:R-:W-:-:S03]  /*45f0*/  FMUL.FTZ R7, R0, R2 ;  /* 0x0000000200077220 */ /* 0x000fc60000410000 */
[----:B------:R-:W-:Y:S01]  /*4600*/  FMNMX.FTZ R9, R31, R10, !PT ;  /* 0x0000000a1f097209 */ /* 0x000fe20007810000 */
[-CC-:B------:R-:W-:Y:S01]  /*4610*/  FFMA.FTZ R180, R24, R2.reuse, -R7.reuse ;  /* 0x0000000218b47223 */ /* 0x180fe20000010807 */
[-CC-:B------:R-:W-:Y:S01]  /*4620*/  FFMA.FTZ R15, R29, R2.reuse, -R7.reuse ;  /* 0x000000021d0f7223 */ /* 0x180fe20000010807 */
[-CC-:B------:R-:W-:Y:S01]  /*4630*/  FFMA.FTZ R29, R41, R2.reuse, -R7.reuse ;  /* 0x00000002291d7223 */ /* 0x180fe20000010807 */
[----:B------:R-:W-:Y:S01]  /*4640*/  FMNMX.FTZ R10, R34, R9, !PT ;  /* 0x00000009220a7209 */ /* 0x000fe20007810000 */
[-CC-:B------:R-:W-:Y:S01]  /*4650*/  FFMA.FTZ R41, R53, R2.reuse, -R7.reuse ;  /* 0x0000000235297223 */ /* 0x180fe20000010807 */
[-CC-:B------:R-:W-:Y:S01]  /*4660*/  FFMA.FTZ R53, R65, R2.reuse, -R7.reuse ;  /* 0x0000000241357223 */ /* 0x180fe20000010807 */
[--C-:B------:R-:W-:Y:S01]  /*4670*/  FFMA.FTZ R65, R77, R2, -R7.reuse ;  /* 0x000000024d417223 */ /* 0x100fe20000010807 */
        /* <DEDUP_REMOVED lines=18> */
[----:B------:R-:W-:Y:S01]  /*47a0*/  FFMA.FTZ R73, R85, R2, -R7 ;  /* 0x0000000255497223 */ /* 0x000fe20000010807 */
[----:B------:R-:W-:Y:S01]  /*47b0*/  MUFU.EX2 R11, R11 ;  /* 0x0000000b000b7308 */ /* 0x000fe20000000800 */
[----:B------:R-:W-:-:S04]  /*47c0*/  FMNMX.FTZ R10, R46, R9, !PT ;  /* 0x000000092e0a7209 */ /* 0x000fc80007810000 */
[----:B------:R-:W-:-:S03]  /*47d0*/  FMNMX.FTZ R9, R47, R10, !PT ;  /* 0x0000000a2f097209 */ /* 0x000fc60007810000 */
[----:B------:R-:W1:Y:S01]  /*47e0*/  MUFU.EX2 R180, R180 ;  /* 0x000000b400b47308 */ /* 0x000e620000000800 */
[----:B------:R-:W-:-:S04]  /*47f0*/  FMNMX.FTZ R10, R50, R9, !PT ;  /* 0x00000009320a7209 */ /* 0x000fc80007810000 */
[----:B------:R-:W-:-:S03]  /*4800*/  FMNMX.FTZ R9, R51, R10, !PT ;  /* 0x0000000a33097209 */ /* 0x000fc60007810000 */
[----:B------:R-:W2:Y:S01]  /*4810*/  MUFU.EX2 R13, R13 ;  /* 0x0000000d000d7308 */ /* 0x000ea20000000800 */
[----:B------:R-:W-:-:S04]  /*4820*/  FMNMX.FTZ R10, R54, R9, !PT ;  /* 0x00000009360a7209 */ /* 0x000fc80007810000 */
[----:B------:R-:W-:-:S03]  /*4830*/  FMNMX.FTZ R9, R55, R10, !PT ;  /* 0x0000000a37097209 */ /* 0x000fc60007810000 */
[----:B------:R-:W-:Y:S01]  /*4840*/  MUFU.EX2 R182, R182 ;  /* 0x000000b600b67308 */ /* 0x000fe20000000800 */
[----:B------:R-:W-:Y:S01]  /*4850*/  FMNMX.FTZ R10, R58, R9, !PT ;  /* 0x000000093a0a7209 */ /* 0x000fe20007810000 */
[----:B-1----:R-:W-:-:S03]  /*4860*/  FFMA.FTZ R6, R11, R6, R180 ;  /* 0x000000060b067223 */ /* 0x002fc600000100b4 */
[----:B------:R-:W-:-:S03]  /*4870*/  FMNMX.FTZ R9, R59, R10, !PT ;  /* 0x0000000a3b097209 */ /* 0x000fc60007810000 */
[----:B------:R-:W-:Y:S01]  /*4880*/  MUFU.EX2 R15, R15 ;  /* 0x0000000f000f7308 */ /* 0x000fe20000000800 */
[----:B------:R-:W-:Y:S02]  /*4890*/  FMNMX.FTZ R10, R62, R9, !PT ;  /* 0x000000093e0a7209 */ /* 0x000fe40007810000 */
[----:B--2---:R-:W-:Y:S02]  /*48a0*/  F2FP.F16.F32.PACK_AB R180, R13, R180 ;  /* 0x000000b40db4723e */ /* 0x004fe400000000ff */
[----:B------:R-:W-:-:S03]  /*48b0*/  FMNMX.FTZ R9, R63, R10, !PT ;  /* 0x0000000a3f097209 */ /* 0x000fc60007810000 */
[----:B------:R-:W-:Y:S01]  /*48c0*/  MUFU.EX2 R21, R21 ;  /* 0x0000001500157308 */ /* 0x000fe20000000800 */
[----:B------:R-:W-:-:S04]  /*48d0*/  FMNMX.FTZ R10, R66, R9, !PT ;  /* 0x00000009420a7209 */ /* 0x000fc80007810000 */
        /* <DEDUP_REMOVED lines=15> */
[----:B------:R-:W-:Y:S01]  /*49d0*/  FMNMX.FTZ R9, R87, R10, !PT ;  /* 0x0000000a57097209 */ /* 0x000fe20007810000 */
[-CC-:B------:R-:W-:Y:S01]  /*49e0*/  FFMA.FTZ R10, R72, R2.reuse, -R7.reuse ;  /* 0x00000002480a7223 */ /* 0x180fe20000010807 */
[----:B------:R-:W-:Y:S02]  /*49f0*/  WARPGROUP.DEPBAR.LE gsb0, 0x0 ;  /* 0x00008000000079c5 */ /* 0x000fe40000010000 */
[----:B------:R-:W-:Y:S01]  /*4a00*/  WARPGROUP.ARRIVE ;  /* 0x00000000000079c5 */ /* 0x000fe20000000000 */
[----:B------:R-:W1:Y:S01]  /*4a10*/  SHFL.BFLY PT, R12, R9, 0x2, 0x1f ;  /* 0x0c401f00090c7f89 */ /* 0x000e6200000e0000 */
[-CC-:B------:R-:W-:Y:S01]  /*4a20*/  FFMA.FTZ R176, R32, R2.reuse, -R7.reuse ;  /* 0x0000000220b07223 */ /* 0x180fe20000010807 */
[----:B------:R-:W-:Y:S01]  /*4a30*/  FFMA.FTZ R178, R36, R2, -R7 ;  /* 0x0000000224b27223 */ /* 0x000fe20000010807 */
[----:B------:R-:W-:Y:S02]  /*4a40*/  MUFU.EX2 R45, R45 ;  /* 0x0000002d002d7308 */ /* 0x000fe40000000800 */
[----:B------:R-:W-:Y:S01]  /*4a50*/  HGMMA.64x128x16.F32 R88, R172, gdesc[UR8].tnspB, R88, gsb0 ;  /* 0x41e00008ac587df0 */ /* 0x000fe20008000858 */
[----:B------:R-:W-:Y:S01]  /*4a60*/  UIADD3 UR10, UR4, 0x180, URZ ;  /* 0x00000180040a7890 */ /* 0x000fe2000fffe03f */
[----:B------:R-:W-:-:S04]  /*4a70*/  UMOV UR11, 0x40000040 ;  /* 0x40000040000b7882 */ /* 0x000fc80000000000 */
[----:B------:R-:W-:Y:S08]  /*4a80*/  MUFU.EX2 R176, R176 ;  /* 0x000000b000b07308 */ /* 0x000ff00000000800 */
[----:B------:R-:W-:Y:S01]  /*4a90*/  MUFU.EX2 R178, R178 ;  /* 0x000000b200b27308 */ /* 0x000fe20000000800 */
[----:B-1----:R-:W-:Y:S01]  /*4aa0*/  FMNMX.FTZ R24, R9, R12, !PT ;  /* 0x0000000c09187209 */ /* 0x002fe20007810000 */
[----:B------:R-:W-:-:S06]  /*4ab0*/  FFMA.FTZ R12, R76, R2, -R7 ;  /* 0x000000024c0c7223 */ /* 0x000fcc0000010807 */
[----:B------:R-:W-:Y:S01]  /*4ac0*/  MUFU.EX2 R49, R49 ;  /* 0x0000003100317308 */ /* 0x000fe20000000800 */
[----:B------:R-:W1:Y:S07]  /*4ad0*/  SHFL.BFLY PT, R9, R24, 0x1, 0x1f ;  /* 0x0c201f0018097f89 */ /* 0x000e6e00000e0000 */
[----:B------:R-:W-:Y:S08]  /*4ae0*/  MUFU.EX2 R53, R53 ;  /* 0x0000003500357308 */ /* 0x000ff00000000800 */
[----:B------:R-:W-:Y:S08]  /*4af0*/  MUFU.EX2 R57, R57 ;  /* 0x0000003900397308 */ /* 0x000ff00000000800 */
[----:B------:R-:W-:Y:S01]  /*4b00*/  MUFU.EX2 R10, R10 ;  /* 0x0000000a000a7308 */ /* 0x000fe20000000800 */
[----:B-1----:R-:W-:-:S05]  /*4b10*/  FMNMX.FTZ R9, R24, R9, !PT ;  /* 0x0000000918097209 */ /* 0x002fca0007810000 */
[-C--:B------:R-:W-:Y:S02]  /*4b20*/  FMUL.FTZ R77, R9, R2.reuse ;  /* 0x00000002094d7220 */ /* 0x080fe40000410000 */
[----:B------:R-:W-:Y:S02]  /*4b30*/  MUFU.EX2 R61, R61 ;  /* 0x0000003d003d7308 */ /* 0x000fe40000000800 */
[-CC-:B------:R-:W-:Y:S01]  /*4b40*/  FFMA.FTZ R183, R30, R2.reuse, -R77.reuse ;  /* 0x000000021eb77223 */ /* 0x180fe2000001084d */
[-CC-:B------:R-:W-:Y:S01]  /*4b50*/  FFMA.FTZ R181, R27, R2.reuse, -R77.reuse ;  /* 0x000000021bb57223 */ /* 0x180fe2000001084d */
[-CC-:B------:R-:W-:Y:S01]  /*4b60*/  FFMA.FTZ R30, R31, R2.reuse, -R77.reuse ;  /* 0x000000021f1e7223 */ /* 0x180fe2000001084d */
[----:B------:R-:W-:Y:S02]  /*4b70*/  IMAD.U32 R27, RZ, RZ, UR6 ;  /* 0x00000006ff1b7e24 */ /* 0x000fe4000f8e00ff */
[-CC-:B------:R-:W-:Y:S01]  /*4b80*/  FFMA.FTZ R177, R34, R2.reuse, -R77.reuse ;  /* 0x0000000222b17223 */ /* 0x180fe2000001084d */
[----:B------:R-:W-:Y:S01]  /*4b90*/  IMAD.U32 R31, RZ, RZ, UR7 ;  /* 0x00000007ff1f7e24 */ /* 0x000fe2000f8e00ff */
[----:B------:R-:W-:Y:S01]  /*4ba0*/  UMOV UR7, 0x40000040 ;  /* 0x4000004000077882 */ /* 0x000fe20000000000 */
[----:B------:R-:W-:Y:S01]  /*4bb0*/  MUFU.EX2 R181, R181 ;  /* 0x000000b500b57308 */ /* 0x000fe20000000800 */
[----:B------:R-:W-:Y:S01]  /*4bc0*/  @!P1 IADD3 R27, R27, 0x34840, RZ ;  /* 0x000348401b1b9810 */ /* 0x000fe20007ffe0ff */
[-CC-:B------:R-:W-:Y:S01]  /*4bd0*/  FFMA.FTZ R36, R35, R2.reuse, -R77.reuse ;  /* 0x0000000223247223 */ /* 0x180fe2000001084d */
[-CC-:B------:R-:W-:Y:S01]  /*4be0*/  FFMA.FTZ R179, R38, R2.reuse, -R77.reuse ;  /* 0x0000000226b37223 */ /* 0x180fe2000001084d */
[-C--:B------:R-:W-:Y:S01]  /*4bf0*/  FFMA.FTZ R32, R39, R2.reuse, -R77 ;  /* 0x0000000227207223 */ /* 0x080fe2000001084d */
[----:B------:R-:W-:Y:S01]  /*4c00*/  @!P1 PRMT R27, RZ, 0x654, R27 ;  /* 0x00000654ff1b9816 */ /* 0x000fe2000000001b */
[-CC-:B------:R-:W-:Y:S01]  /*4c10*/  FFMA.FTZ R34, R43, R2.reuse, -R77.reuse ;  /* 0x000000022b227223 */ /* 0x180fe2000001084d */
[-CC-:B------:R-:W-:Y:S01]  /*4c20*/  FFMA.FTZ R28, R47, R2.reuse, -R77.reuse ;  /* 0x000000022f1c7223 */ /* 0x180fe2000001084d */
        /* <DEDUP_REMOVED lines=15> */
[----:B------:R-:W-:Y:S01]  /*4d20*/  FFMA.FTZ R86, R86, R2, -R77 ;  /* 0x0000000256567223 */ /* 0x000fe2000001084d */
[----:B------:R-:W-:Y:S08]  /*4d30*/  MUFU.EX2 R177, R177 ;  /* 0x000000b100b17308 */ /* 0x000ff00000000800 */
[----:B------:R-:W-:Y:S08]  /*4d40*/  MUFU.EX2 R36, R36 ;  /* 0x0000002400247308 */ /* 0x000ff00000000800 */
[----:B------:R-:W-:Y:S08]  /*4d50*/  MUFU.EX2 R179, R179 ;  /* 0x000000b300b37308 */ /* 0x000ff00000000800 */
[----:B------:R-:W-:Y:S08]  /*4d60*/  MUFU.EX2 R32, R32 ;  /* 0x0000002000207308 */ /* 0x000ff00000000800 */
[----:B------:R-:W-:Y:S08]  /*4d70*/  MUFU.EX2 R34, R34 ;  /* 0x0000002200227308 */ /* 0x000ff00000000800 */
[----:B------:R-:W-:Y:S08]  /*4d80*/  MUFU.EX2 R28, R28 ;  /* 0x0000001c001c7308 */ /* 0x000ff00000000800 */
[----:B------:R-:W-:Y:S01]  /*4d90*/  MUFU.EX2 R24, R24 ;  /* 0x0000001800187308 */ /* 0x000fe20000000800 */
[----:B------:R-:W-:-:S02]  /*4da0*/  WARPGROUP.DEPBAR.LE gsb0, 0x0 ;  /* 0x00008000000079c5 */ /* 0x000fc40000010000 */
[----:B------:R-:W-:Y:S01]  /*4db0*/  WARPGROUP.ARRIVE ;  /* 0x00000000000079c5 */ /* 0x000fe20000000000 */
[-CC-:B------:R-:W-:Y:S01]  /*4dc0*/  FFMA.FTZ R172, R40, R2.reuse, -R7.reuse ;  /* 0x0000000228ac7223 */ /* 0x180fe20000010807 */
[-C--:B------:R-:W-:Y:S01]  /*4dd0*/  FFMA.FTZ R174, R44, R2.reuse, -R7 ;  /* 0x000000022cae7223 */ /* 0x080fe20000010807 */
[-CC-:B------:R-:W-:Y:S01]  /*4de0*/  FFMA.FTZ R173, R42, R2.reuse, -R77.reuse ;  /* 0x000000022aad7223 */ /* 0x180fe2000001084d */
[----:B------:R-:W-:Y:S01]  /*4df0*/  FFMA.FTZ R175, R46, R2, -R77 ;  /* 0x000000022eaf7223 */ /* 0x000fe2000001084d */
[----:B------:R-:W-:Y:S01]  /*4e00*/  MUFU.EX2 R38, R38 ;  /* 0x0000002600267308 */ /* 0x000fe20000000800 */
[----:B------:R-:W-:Y:S01]  /*4e10*/  HGMMA.64x128x16.F32 R88, R168, gdesc[UR8].tnspB, R88, gsb0 ;  /* 0x41e00008a8587df0 */ /* 0x000fe20008000858 */
[----:B------:R-:W-:Y:S01]  /*4e20*/  UIADD3 UR10, UR4, 0x200, URZ ;  /* 0x00000200040a7890 */ /* 0x000fe2000fffe03f */
[----:B------:R-:W-:-:S05]  /*4e30*/  UMOV UR11, 0x40000040 ;  /* 0x40000040000b7882 */ /* 0x000fca0000000000 */
[----:B------:R-:W-:Y:S08]  /*4e40*/  MUFU.EX2 R172, R172 ;  /* 0x000000ac00ac7308 */ /* 0x000ff00000000800 */
        /* <DEDUP_REMOVED lines=20> */
[----:B------:R-:W-:Y:S02]  /*4f90*/  FFMA.FTZ R171, R54, R2, -R77 ;  /* 0x0000000236ab7223 */ /* 0x000fe4000001084d */
[----:B------:R-:W-:Y:S01]  /*4fa0*/  HGMMA.64x128x16.F32 R88, R152, gdesc[UR8].tnspB, R88, gsb0 ;  /* 0x41e0000898587df0 */ /* 0x000fe20008000858 */
[----:B------:R-:W-:Y:S01]  /*4fb0*/  UIADD3 UR10, UR4, 0x280, URZ ;  /* 0x00000280040a7890 */ /* 0x000fe2000fffe03f */
[----:B------:R-:W-:Y:S01]  /*4fc0*/  MUFU.EX2 R168, R168 ;  /* 0x000000a800a87308 */ /* 0x000fe20000000800 */
[----:B------:R-:W-:-:S07]  /*4fd0*/  UMOV UR11, 0x40000040 ;  /* 0x40000040000b7882 */ /* 0x000fce0000000000 */
        /* <DEDUP_REMOVED lines=12> */
[----:B------:R-:W-:Y:S01]  /*50a0*/  UMOV UR11, 0x40000040 ;  /* 0x40000040000b7882 */ /* 0x000fe20000000000 */
[----:B------:R-:W-:-:S06]  /*50b0*/  UIADD3 UR4, UR4, 0x380, URZ ;  /* 0x0000038004047890 */ /* 0x000fcc000fffe03f */
[----:B------:R-:W-:Y:S01]  /*50c0*/  MUFU.EX2 R153, R153 ;  /* 0x0000009900997308 */ /* 0x000fe20000000800 */
[----:B------:R-:W-:Y:S01]  /*50d0*/  UMOV UR6, UR4 ;  /* 0x0000000400067c82 */ /* 0x000fe20008000000 */
[----:B------:R-:W-:-:S06]  /*50e0*/  UMOV UR4, UR39 ;  /* 0x0000002700047c82 */ /* 0x000fcc0008000000 */
[----:B------:R-:W-:Y:S08]  /*50f0*/  MUFU.EX2 R154, R154 ;  /* 0x0000009a009a7308 */ /* 0x000ff00000000800 */
[----:B------:R-:W-:Y:S01]  /*5100*/  MUFU.EX2 R155, R155 ;  /* 0x0000009b009b7308 */ /* 0x000fe20000000800 */
[----:B------:R-:W-:Y:S02]  /*5110*/  WARPGROUP.DEPBAR.LE gsb0, 0x0 ;  /* 0x00008000000079c5 */ /* 0x000fe40000010000 */
[----:B------:R-:W-:Y:S01]  /*5120*/  WARPGROUP.ARRIVE ;  /* 0x00000000000079c5 */ /* 0x000fe20000000000 */
[-CC-:B------:R-:W-:Y:S01]  /*5130*/  FFMA.FTZ R156, R64, R2.reuse, -R7.reuse ;  /* 0x00000002409c7223 */ /* 0x180fe20000010807 */
[-C--:B------:R-:W-:Y:S01]  /*5140*/  FFMA.FTZ R158, R68, R2.reuse, -R7 ;  /* 0x00000002449e7223 */ /* 0x080fe20000010807 */
[----:B------:R-:W-:Y:S01]  /*5150*/  FADD.FTZ R7, -R9, R8 ;  /* 0x0000000809077221 */ /* 0x000fe20000010100 */
[-CC-:B------:R-:W-:Y:S01]  /*5160*/  FFMA.FTZ R8, R26, R2.reuse, -R77.reuse ;  /* 0x000000021a087223 */ /* 0x180fe2000001084d */
[-CC-:B------:R-:W-:Y:S01]  /*5170*/  FFMA.FTZ R26, R55, R2.reuse, -R77.reuse ;  /* 0x00000002371a7223 */ /* 0x180fe2000001084d */
[----:B------:R-:W-:Y:S01]  /*5180*/  HGMMA.64x128x16.F32 R88, R160, gdesc[UR8].tnspB, R88, gsb0 ;  /* 0x41e00008a0587df0 */ /* 0x000fe20008000858 */
[-C--:B------:R-:W-:Y:S01]  /*5190*/  FMUL.FTZ R7, R7, R2.reuse ;  /* 0x0000000207077220 */ /* 0x080fe20000410000 */
[----:B------:R-:W-:Y:S01]  /*51a0*/  MUFU.EX2 R156, R156 ;  /* 0x0000009c009c7308 */ /* 0x000fe20000000800 */
[----:B------:R-:W-:-:S07]  /*51b0*/  FFMA.FTZ R77, R87, R2, -R77 ;  /* 0x00000002574d7223 */ /* 0x000fce000001084d */
[----:B------:R-:W-:Y:S08]  /*51c0*/  MUFU.EX2 R7, R7 ;  /* 0x0000000700077308 */ /* 0x000ff00000000800 */
[----:B------:R-:W1:Y:S08]  /*51d0*/  MUFU.EX2 R8, R8 ;  /* 0x0000000800087308 */ /* 0x000e700000000800 */
[----:B------:R-:W2:Y:S08]  /*51e0*/  MUFU.EX2 R26, R26 ;  /* 0x0000001a001a7308 */ /* 0x000eb00000000800 */
[----:B------:R-:W3:Y:S01]  /*51f0*/  MUFU.EX2 R157, R66 ;  /* 0x00000042009d7308 */ /* 0x000ee20000000800 */
[----:B-1----:R-:W-:Y:S01]  /*5200*/  FFMA.FTZ R40, R7, R3, R8 ;  /* 0x0000000307287223 */ /* 0x002fe20000010008 */
[----:B------:R-:W-:-:S03]  /*5210*/  FADD.FTZ R3, R13, R6 ;  /* 0x000000060d037221 */ /* 0x000fc60000010000 */
[C---:B------:R-:W-:Y:S01]  /*5220*/  FADD.FTZ R40, R181.reuse, R40 ;  /* 0x00000028b5287221 */ /* 0x040fe20000010000 */
[----:B------:R-:W-:Y:S01]  /*5230*/  FADD.FTZ R6, R182, R3 ;  /* 0x00000003b6067221 */ /* 0x000fe20000010000 */
[----:B------:R-:W-:Y:S01]  /*5240*/  F2FP.F16.F32.PACK_AB R181, R181, R8 ;  /* 0x00000008b5b5723e */ /* 0x000fe200000000ff */
[----:B------:R-:W1:Y:S01]  /*5250*/  MUFU.EX2 R158, R158 ;  /* 0x0000009e009e7308 */ /* 0x000e620000000800 */
[----:B------:R-:W-:Y:S01]  /*5260*/  FADD.FTZ R3, R183, R40 ;  /* 0x00000028b7037221 */ /* 0x000fe20000010000 */
[----:B------:R-:W-:Y:S02]  /*5270*/  F2FP.F16.F32.PACK_AB R182, R15, R182 ;  /* 0x000000b60fb6723e */ /* 0x000fe400000000ff */
[----:B------:R-:W-:-:S04]  /*5280*/  F2FP.F16.F32.PACK_AB R183, R30, R183 ;  /* 0x000000b71eb7723e */ /* 0x000fc800000000ff */
[----:B------:R-:W4:Y:S01]  /*5290*/  MUFU.EX2 R159, R70 ;  /* 0x00000046009f7308 */ /* 0x000f220000000800 */
[----:B------:R-:W-:Y:S02]  /*52a0*/  WARPGROUP.DEPBAR.LE gsb0, 0x0 ;  /* 0x00008000000079c5 */ /* 0x000fe40000010000 */
[----:B------:R-:W-:-:S05]  /*52b0*/  WARPGROUP.ARRIVE ;  /* 0x00000000000079c5 */ /* 0x000fca0000000000 */
[----:B------:R-:W5:Y:S01]  /*52c0*/  MUFU.EX2 R161, R74 ;  /* 0x0000004a00a17308 */ /* 0x000f620000000800 */
[----:B------:R-:W-:Y:S02]  /*52d0*/  F2FP.F16.F32.PACK_AB R160, R61, R10 ;  /* 0x0000000a3da0723e */ /* 0x000fe400000000ff */
[----:B------:R-:W-:Y:S01]  /*52e0*/  F2FP.F16.F32.PACK_AB R162, R65, R12 ;  /* 0x0000000c41a2723e */ /* 0x000fe200000000ff */
[----:B------:R-:W-:Y:S04]  /*52f0*/  HGMMA.64x128x16.F32 R88, R164, gdesc[UR4].tnspB, R88, gsb0 ;  /* 0x41e00004a4587df0 */ /* 0x000fe80008000858 */
[----:B------:R-:W5:Y:S01]  /*5300*/  MUFU.EX2 R163, R78 ;  /* 0x0000004e00a37308 */ /* 0x000f620000000800 */
[----:B------:R-:W-:Y:S02]  /*5310*/  WARPGROUP.DEPBAR.LE gsb0, 0x0 ;  /* 0x00008000000079c5 */ /* 0x000fe40000010000 */
[----:B------:R2:W-:Y:S05]  /*5320*/  @!P1 SYNCS.ARRIVE.TRANS64.RED.A1T0 RZ, [R27+URZ], RZ ;  /* 0x000000ff1bff99a7 */ /* 0x0005ea000810043f */
[----:B------:R-:W5:Y:S01]  /*5330*/  MUFU.EX2 R165, R82 ;  /* 0x0000005200a57308 */ /* 0x000f620000000800 */
[----:B------:R-:W-:-:S02]  /*5340*/  F2FP.F16.F32.PACK_AB R164, R69, R14 ;  /* 0x0000000e45a4723e */ /* 0x000fc400000000ff */
[----:B------:R-:W-:Y:S01]  /*5350*/  F2FP.F16.F32.PACK_AB R166, R73, R20 ;  /* 0x0000001449a6723e */ /* 0x000fe200000000ff */
[----:B--2---:R-:W-:-:S04]  /*5360*/  @!P1 VIADD R27, R31, 0x34860 ;  /* 0x000348601f1b9836 */ /* 0x004fc80000000000 */
[----:B------:R-:W2:Y:S01]  /*5370*/  MUFU.EX2 R167, R86 ;  /* 0x0000005600a77308 */ /* 0x000ea20000000800 */
[----:B------:R-:W-:-:S04]  /*5380*/  @!P1 PRMT R27, RZ, 0x654, R27 ;  /* 0x00000654ff1b9816 */ /* 0x000fc8000000001b */
[----:B------:R3:W-:Y:S02]  /*5390*/  @!P1 SYNCS.ARRIVE.TRANS64.RED.A1T0 RZ, [R27+URZ], RZ ;  /* 0x000000ff1bff99a7 */ /* 0x0007e4000810043f */
[----:B---3--:R-:W-:Y:S01]  /*53a0*/  FADD.FTZ R27, R15, R6 ;  /* 0x000000060f1b7221 */ /* 0x008fe20000010000 */
[----:B------:R-:W-:-:S03]  /*53b0*/  FADD.FTZ R6, R30, R3 ;  /* 0x000000031e067221 */ /* 0x000fc60000010000 */
[----:B------:R-:W-:Y:S01]  /*53c0*/  FADD.FTZ R40, R176, R27 ;  /* 0x0000001bb0287221 */ /* 0x000fe20000010000 */
[----:B------:R-:W-:Y:S01]  /*53d0*/  FADD.FTZ R3, R177, R6 ;  /* 0x00000006b1037221 */ /* 0x000fe20000010000 */
[C---:B------:R-:W-:Y:S02]  /*53e0*/  F2FP.F16.F32.PACK_AB R176, R21.reuse, R176 ;  /* 0x000000b015b0723e */ /* 0x040fe400000000ff */
[----:B------:R-:W-:Y:S01]  /*53f0*/  FADD.FTZ R27, R21, R40 ;  /* 0x00000028151b7221 */ /* 0x000fe20000010000 */
[C---:B------:R-:W-:Y:S01]  /*5400*/  FADD.FTZ R6, R36.reuse, R3 ;  /* 0x0000000324067221 */ /* 0x040fe20000010000 */
[----:B------:R-:W-:Y:S02]  /*5410*/  F2FP.F16.F32.PACK_AB R177, R36, R177 ;  /* 0x000000b124b1723e */ /* 0x000fe400000000ff */
[----:B------:R-:W-:Y:S01]  /*5420*/  FADD.FTZ R40, R178, R27 ;  /* 0x0000001bb2287221 */ /* 0x000fe20000010000 */
[----:B------:R-:W-:Y:S01]  /*5430*/  FADD.FTZ R3, R179, R6 ;  /* 0x00000006b3037221 */ /* 0x000fe20000010000 */
[----:B------:R-:W-:-:S02]  /*5440*/  F2FP.F16.F32.PACK_AB R178, R25, R178 ;  /* 0x000000b219b2723e */ /* 0x000fc400000000ff */
[----:B------:R-:W-:Y:S01]  /*5450*/  FADD.FTZ R27, R25, R40 ;  /* 0x00000028191b7221 */ /* 0x000fe20000010000 */
[C---:B------:R-:W-:Y:S01]  /*5460*/  FADD.FTZ R6, R32.reuse, R3 ;  /* 0x0000000320067221 */ /* 0x040fe20000010000 */
[----:B------:R-:W-:Y:S02]  /*5470*/  F2FP.F16.F32.PACK_AB R179, R32, R179 ;  /* 0x000000b320b3723e */ /* 0x000fe400000000ff */
[----:B------:R-:W-:Y:S01]  /*5480*/  FADD.FTZ R40, R172, R27 ;  /* 0x0000001bac287221 */ /* 0x000fe20000010000 */
[----:B------:R-:W-:Y:S01]  /*5490*/  FADD.FTZ R3, R173, R6 ;  /* 0x00000006ad037221 */ /* 0x000fe20000010000 */
[C---:B------:R-:W-:Y:S02]  /*54a0*/  F2FP.F16.F32.PACK_AB R172, R29.reuse, R172 ;  /* 0x000000ac1dac723e */ /* 0x040fe400000000ff */
[----:B------:R-:W-:Y:S01]  /*54b0*/  FADD.FTZ R27, R29, R40 ;  /* 0x000000281d1b7221 */ /* 0x000fe20000010000 */
[C---:B------:R-:W-:Y:S01]  /*54c0*/  FADD.FTZ R6, R34.reuse, R3 ;  /* 0x0000000322067221 */ /* 0x040fe20000010000 */
[----:B------:R-:W-:-:S02]  /*54d0*/  F2FP.F16.F32.PACK_AB R173, R34, R173 ;  /* 0x000000ad22ad723e */ /* 0x000fc400000000ff */
        /* <DEDUP_REMOVED lines=26> */
[----:B------:R-:W-:Y:S01]  /*5680*/  F2FP.F16.F32.PACK_AB R154, R49, R154 ;  /* 0x0000009a319a723e */ /* 0x000fe200000000ff */
[----:B------:R-:W-:-:S02]  /*5690*/  IMAD.MOV.U32 R13, RZ, RZ, R0 ;  /* 0x000000ffff0d7224 */ /* 0x000fc400078e0000 */
        /* <DEDUP_REMOVED lines=9> */
[----:B-1----:R-:W-:Y:S01]  /*5730*/  FADD.FTZ R8, R158, R3 ;  /* 0x000000039e087221 */ /* 0x002fe20000010000 */
[----:B----4-:R-:W-:Y:S01]  /*5740*/  FADD.FTZ R6, R159, R6 ;  /* 0x000000069f067221 */ /* 0x010fe20000010000 */
[C---:B------:R-:W-:Y:S02]  /*5750*/  F2FP.F16.F32.PACK_AB R158, R57.reuse, R158 ;  /* 0x0000009e399e723e */ /* 0x040fe400000000ff */
[----:B------:R-:W-:Y:S01]  /*5760*/  FADD.FTZ R3, R57, R8 ;  /* 0x0000000839037221 */ /* 0x000fe20000010000 */
[C---:B------:R-:W-:Y:S01]  /*5770*/  FADD.FTZ R6, R71.reuse, R6 ;  /* 0x0000000647067221 */ /* 0x040fe20000010000 */
[----:B------:R-:W-:Y:S02]  /*5780*/  F2FP.F16.F32.PACK_AB R159, R71, R159 ;  /* 0x0000009f479f723e */ /* 0x000fe400000000ff */
[----:B------:R-:W-:Y:S01]  /*5790*/  FADD.FTZ R8, R10, R3 ;  /* 0x000000030a087221 */ /* 0x000fe20000010000 */
[----:B-----5:R-:W-:Y:S01]  /*57a0*/  FADD.FTZ R6, R161, R6 ;  /* 0x00000006a1067221 */ /* 0x020fe20000010000 */
[----:B------:R-:W1:Y:S01]  /*57b0*/  MUFU.EX2 R10, R77 ;  /* 0x0000004d000a7308 */ /* 0x000e620000000800 */
[----:B------:R-:W-:Y:S01]  /*57c0*/  F2FP.F16.F32.PACK_AB R161, R75, R161 ;  /* 0x000000a14ba1723e */ /* 0x000fe200000000ff */
[----:B------:R-:W-:Y:S01]  /*57d0*/  FADD.FTZ R3, R61, R8 ;  /* 0x000000083d037221 */ /* 0x000fe20000010000 */
[----:B------:R-:W-:-:S03]  /*57e0*/  FADD.FTZ R6, R75, R6 ;  /* 0x000000064b067221 */ /* 0x000fc60000010000 */
[----:B------:R-:W-:Y:S01]  /*57f0*/  FADD.FTZ R8, R12, R3 ;  /* 0x000000030c087221 */ /* 0x000fe20000010000 */
[----:B------:R-:W-:Y:S01]  /*5800*/  FADD.FTZ R6, R163, R6 ;  /* 0x00000006a3067221 */ /* 0x000fe20000010000 */
[----:B------:R-:W-:Y:S02]  /*5810*/  F2FP.F16.F32.PACK_AB R163, R79, R163 ;  /* 0x000000a34fa3723e */ /* 0x000fe400000000ff */
        /* <DEDUP_REMOVED lines=8> */
[----:B--2---:R-:W-:Y:S01]  /*58a0*/  FADD.FTZ R3, R167, R6 ;  /* 0x00000006a7037221 */ /* 0x004fe20000010000 */
[C---:B-1----:R-:W-:Y:S02]  /*58b0*/  F2FP.F16.F32.PACK_AB R167, R10.reuse, R167 ;  /* 0x000000a70aa7723e */ /* 0x042fe400000000ff */
[----:B------:R-:W-:Y:S01]  /*58c0*/  FADD.FTZ R6, R73, R8 ;  /* 0x0000000849067221 */ /* 0x000fe20000010000 */
[----:B------:R-:W-:Y:S01]  /*58d0*/  FADD.FTZ R3, R10, R3 ;  /* 0x000000030a037221 */ /* 0x000fe20000010000 */
[----:B------:R-:W-:Y:S01]  /*58e0*/  IMAD.MOV.U32 R8, RZ, RZ, R9 ;  /* 0x000000ffff087224 */ /* 0x000fe200078e0009 */
[----:B------:R-:W-:Y:S06]  /*58f0*/  @P2 BRA `(.L_x_24) ;  /* 0xffffffdc00c82947 */ /* 0x000fec000383ffff */
.L_x_15:
[----:B------:R-:W-:Y:S06]  /*5900*/  BAR.ARV 0x8, 0x120 ;  /* 0x0204800000007b1d */ /* 0x000fec0000002000 */
        /* <DEDUP_REMOVED lines=64> */
[----:B------:R-:W-:Y:S06]  /*5d10*/  @!P0 BRA `(.L_x_25) ;  /* 0x0000000000048947 */ /* 0x000fec0003800000 */
[----:B------:R-:W-:Y:S01]  /*5d20*/  BPT.TRAP 0x1 ;  /* 0x000000040000795c */ /* 0x000fe20000300000 */
.L_x_25:
[----:B------:R-:W-:Y:S01]  /*5d30*/  ULEA UR7, UR38, UR60, 0x3 ;  /* 0x0000003c26077291 */ /* 0x000fe2000f8e183f */
[----:B------:R-:W-:-:S05]  /*5d40*/  IMAD.U32 R4, RZ, RZ, UR39 ;  /* 0x00000027ff047e24 */ /* 0x000fca000f8e00ff */
[----:B------:R-:W-:-:S04]  /*5d50*/  SHF.L.U32 R4, R4, 0x1f, RZ ;  /* 0x0000001f04047819 */ /* 0x000fc800000006ff */
[----:B------:R1:W2:Y:S01]  /*5d60*/  SYNCS.PHASECHK.TRANS64.TRYWAIT P2, [UR7+0x34850], R4 ;  /* 0x03485004ff0075a7 */ /* 0x0002a20008040147 */
[----:B------:R-:W-:Y:S05]  /*5d70*/  @!P0 BRA `(.L_x_26) ;  /* 0x0000000000048947 */ /* 0x000fea0003800000 */
[----:B------:R-:W-:Y:S01]  /*5d80*/  BPT.TRAP 0x1 ;  /* 0x000000040000795c */ /* 0x000fe20000300000 */
.L_x_26:
[----:B--2---:R-:W-:Y:S05]  /*5d90*/  @P2 BRA `(.L_x_27) ;  /* 0x0000000000082947 */ /* 0x004fea0003800000 */
[----:B------:R-:W2:Y:S02]  /*5da0*/  SYNCS.PHASECHK.TRANS64.TRYWAIT P0, [UR7+0x34850], R4 ;  /* 0x03485004ff0075a7 */ /* 0x000ea40008000147 */
[----:B--2---:R-:W-:Y:S05]  /*5db0*/  @!P0 BRA `(.L_x_28) ;  /* 0x0000004400ac8947 */ /* 0x004fea0003800000 */
.L_x_27:
[----:B------:R-:W-:Y:S01]  /*5dc0*/  UIADD3 UR4, UR60, 0x400, URZ ;  /* 0x000004003c047890 */ /* 0x000fe2000fffe03f */
[----:B------:R-:W-:Y:S01]  /*5dd0*/  WARPGROUP.ARRIVE ;  /* 0x00000000000079c5 */ /* 0x000fe20000000000 */
[----:B------:R-:W-:Y:S01]  /*5de0*/  UMOV UR11, 0x40000040 ;  /* 0x40000040000b7882 */ /* 0x000fe20000000000 */
[----:B-12---:R-:W1:Y:S01]  /*5df0*/  SHFL.BFLY PT, R4, R3, 0x2, 0x1f ;  /* 0x0c401f0003047f89 */ /* 0x006e6200000e0000 */
[----:B------:R-:W-:Y:S01]  /*5e00*/  USHF.R.U32.HI UR4, URZ, 0x4, UR4 ;  /* 0x000000043f047899 */ /* 0x000fe20008011604 */
[C---:B------:R-:W-:Y:S01]  /*5e10*/  IADD3 R89, P4, R16.reuse, 0x20, RZ ;  /* 0x0000002010597810 */ /* 0x040fe20007f9e0ff */
[----:B------:R-:W-:Y:S01]  /*5e20*/  UIADD3 UR35, -UR36, URZ, URZ ;  /* 0x0000003f24237290 */ /* 0x000fe2000fffe13f */
[----:B------:R-:W2:Y:S01]  /*5e30*/  SHFL.BFLY PT, R5, R6, 0x2, 0x1f ;  /* 0x0c401f0006057f89 */ /* 0x000ea200000e0000 */
[----:B------:R-:W-:Y:S01]  /*5e40*/  ULOP3.LUT UR4, UR4, 0x3fff, URZ, 0xc0, !UPT ;  /* 0x00003fff04047892 */ /* 0x000fe2000f8ec03f */
[C---:B------:R-:W-:Y:S01]  /*5e50*/  IADD3 R7, P3, R16.reuse, 0x4040, RZ ;  /* 0x0000404010077810 */ /* 0x040fe20007f7e0ff */
[----:B------:R-:W-:Y:S01]  /*5e60*/  UIADD3 UR34, -UR61, URZ, URZ ;  /* 0x0000003f3d227290 */ /* 0x000fe2000fffe13f */
[C---:B------:R-:W-:Y:S01]  /*5e70*/  IADD3 R13, P0, R16.reuse, 0x4000, RZ ;  /* 0x00004000100d7810 */ /* 0x040fe20007f1e0ff */
[----:B------:R-:W-:Y:S01]  /*5e80*/  ULOP3.LUT UR4, UR4, 0x4000000, URZ, 0xfc, !UPT ;  /* 0x0400000004047892 */ /* 0x000fe2000f8efc3f */
[----:B------:R-:W-:Y:S01]  /*5e90*/  LOP3.LUT R88, R89, 0x380, RZ, 0xc0, !PT ;  /* 0x0000038059587812 */ /* 0x000fe200078ec0ff */
[----:B------:R-:W-:Y:S01]  /*5ea0*/  ULDC UR5, c[0x0][0xda8] ;  /* 0x00036a0000057ab9 */ /* 0x000fe20000000800 */
[----:B------:R-:W-:Y:S01]  /*5eb0*/  IADD3 R21, P5, R16, 0x40, RZ ;  /* 0x0000004010157810 */ /* 0x000fe20007fbe0ff */
[----:B------:R-:W-:Y:S01]  /*5ec0*/  ULEA UR4, UR38, UR4, 0xb ;  /* 0x0000000426047291 */ /* 0x000fe2000f8e583f */
[----:B------:R-:W-:Y:S01]  /*5ed0*/  LOP3.LUT R12, R13, 0x380, RZ, 0xc0, !PT ;  /* 0x000003800d0c7812 */ /* 0x000fe200078ec0ff */
[----:B------:R-:W-:Y:S01]  /*5ee0*/  ULDC.64 UR8, c[0x0][0xb70] ;  /* 0x0002dc0000087ab9 */ /* 0x000fe20000000a00 */
[----:B------:R-:W-:Y:S01]  /*5ef0*/  SHF.R.U64 R88, R88, 0x3, RZ ;  /* 0x0000000358587819 */ /* 0x000fe200000012ff */
[----:B------:R-:W-:Y:S01]  /*5f00*/  UIADD3 UR6, UR4, 0x80, URZ ;  /* 0x0000008004067890 */ /* 0x000fe2000fffe03f */
[----:B------:R-:W-:-:S02]  /*5f10*/  LOP3.LUT R20, R21, 0x380, RZ, 0xc0, !PT ;  /* 0x0000038015147812 */ /* 0x000fc400078ec0ff */
[----:B------:R-:W-:Y:S01]  /*5f20*/  UMOV UR10, UR4 ;  /* 0x00000004000a7c82 */ /* 0x000fe20008000000 */
[----:B------:R-:W-:Y:S01]  /*5f30*/  SHF.R.U64 R12, R12, 0x3, RZ ;  /* 0x000000030c0c7819 */ /* 0x000fe200000012ff */
[----:B------:R-:W-:Y:S01]  /*5f40*/  HGMMA.64x128x16.F32 R24, R180, gdesc[UR8].tnspB, R24, gsb0 ;  /* 0x41e00008b4187df0 */ /* 0x000fe20008000818 */
[----:B------:R-:W-:Y:S01]  /*5f50*/  UMOV UR11, 0x40000040 ;  /* 0x40000040000b7882 */ /* 0x000fe20000000000 */
[----:B------:R-:W-:Y:S01]  /*5f60*/  UMOV UR10, UR6 ;  /* 0x00000006000a7c82 */ /* 0x000fe20008000000 */
[----:B------:R-:W-:Y:S01]  /*5f70*/  UIADD3 UR6, UR4, 0x100, URZ ;  /* 0x0000010004067890 */ /* 0x000fe2000fffe03f */
[----:B-1----:R-:W-:Y:S01]  /*5f80*/  FADD.FTZ R3, R4, R3 ;  /* 0x0000000304037221 */ /* 0x002fe20000010000 */
[----:B------:R-:W-:Y:S01]  /*5f90*/  LOP3.LUT R88, R88, R89, RZ, 0x3c, !PT ;  /* 0x0000005958587212 */ /* 0x000fe200078e3cff */
[----:B--2---:R-:W-:Y:S01]  /*5fa0*/  FADD.FTZ R5, R5, R6 ;  /* 0x0000000605057221 */ /* 0x004fe20000010000 */
[----:B------:R-:W-:Y:S01]  /*5fb0*/  LOP3.LUT R6, R7, 0x380, RZ, 0xc0, !PT ;  /* 0x0000038007067812 */ /* 0x000fe200078ec0ff */
[----:B------:R-:W-:Y:S01]  /*5fc0*/  IMAD.X R89, RZ, RZ, R17, P4 ;  /* 0x000000ffff597224 */ /* 0x000fe200020e0611 */
[----:B------:R-:W1:Y:S01]  /*5fd0*/  SHFL.BFLY PT, R92, R3, 0x1, 0x1f ;  /* 0x0c201f00035c7f89 */ /* 0x000e6200000e0000 */
[----:B------:R-:W-:-:S02]  /*5fe0*/  SHF.R.U64 R20, R20, 0x3, RZ ;  /* 0x0000000314147819 */ /* 0x000fc400000012ff */
[----:B------:R-:W-:Y:S01]  /*5ff0*/  SHF.R.U64 R6, R6, 0x3, RZ ;  /* 0x0000000306067819 */ /* 0x000fe200000012ff */
[----:B------:R-:W2:Y:S01]  /*6000*/  SHFL.BFLY PT, R8, R5, 0x1, 0x1f ;  /* 0x0c201f0005087f89 */ /* 0x000ea200000e0000 */
[----:B------:R-:W-:Y:S02]  /*6010*/  LOP3.LUT R12, R12, R13, RZ, 0x3c, !PT ;  /* 0x0000000d0c0c7212 */ /* 0x000fe400078e3cff */
[----:B------:R-:W-:Y:S01]  /*6020*/  LOP3.LUT R6, R6, R7, RZ, 0x3c, !PT ;  /* 0x0000000706067212 */ /* 0x000fe200078e3cff */
[--C-:B------:R-:W-:Y:S01]  /*6030*/  IMAD.X R7, RZ, RZ, R17.reuse, P3 ;  /* 0x000000ffff077224 */ /* 0x100fe200018e0611 */
[C---:B------:R-:W-:Y:S02]  /*6040*/  IADD3 R13, P4, R16.reuse, 0x4060, RZ ;  /* 0x00004060100d7810 */ /* 0x040fe40007f9e0ff */
[----:B------:R-:W-:Y:S02]  /*6050*/  LOP3.LUT R91, R16, 0x380, RZ, 0xc0, !PT ;  /* 0x00000380105b7812 */ /* 0x000fe400078ec0ff */
[----:B------:R-:W-:Y:S01]  /*6060*/  LOP3.LUT R20, R20, R21, RZ, 0x3c, !PT ;  /* 0x0000001514147212 */ /* 0x000fe200078e3cff */
[----:B------:R-:W-:Y:S01]  /*6070*/  IMAD.X R21, RZ, RZ, R17, P5 ;  /* 0x000000ffff157224 */ /* 0x000fe200028e0611 */
[----:B------:R-:W-:-:S02]  /*6080*/  LOP3.LUT R4, R13, 0x380, RZ, 0xc0, !PT ;  /* 0x000003800d047812 */ /* 0x000fc400078ec0ff */
[----:B------:R-:W-:Y:S02]  /*6090*/  SHF.R.U64 R91, R91, 0x3, RZ ;  /* 0x000000035b5b7819 */ /* 0x000fe400000012ff */
[----:B------:R-:W-:Y:S02]  /*60a0*/  SHF.R.U64 R4, R4, 0x3, RZ ;  /* 0x0000000304047819 */ /* 0x000fe400000012ff */
[----:B------:R-:W-:Y:S01]  /*60b0*/  LOP3.LUT R90, R91, R16, RZ, 0x3c, !PT ;  /* 0x000000105b5a7212 */ /* 0x000fe200078e3cff */
[--C-:B------:R-:W-:Y:S01]  /*60c0*/  IMAD.MOV.U32 R91, RZ, RZ, R17.reuse ;  /* 0x000000ffff5b7224 */ /* 0x100fe200078e0011 */
[----:B------:R-:W-:Y:S01]  /*60d0*/  IADD3 R11, P2, R16, 0x4020, RZ ;  /* 0x00004020100b7810 */ /* 0x000fe20007f5e0ff */
[----:B-1----:R-:W-:Y:S01]  /*60e0*/  FADD.FTZ R92, R3, R92 ;  /* 0x0000005c035c7221 */ /* 0x002fe20000010000 */
[----:B------:R-:W-:Y:S02]  /*60f0*/  MOV R94, R88 ;  /* 0x00000058005e7202 */ /* 0x000fe40000000f00 */
[----:B------:R-:W-:Y:S01]  /*6100*/  LOP3.LUT R4, R4, R13, RZ, 0x3c, !PT ;  /* 0x0000000d04047212 */ /* 0x000fe200078e3cff */
[----:B--2---:R-:W-:Y:S01]  /*6110*/  FADD.FTZ R96, R5, R8 ;  /* 0x0000000805607221 */ /* 0x004fe20000010000 */
[----:B------:R-:W-:Y:S01]  /*6120*/  FSETP.NE.FTZ.AND P3, PT, R92, RZ, PT ;  /* 0x000000ff5c00720b */ /* 0x000fe20003f75000 */
[----:B------:R-:W-:Y:S01]  /*6130*/  IMAD.MOV.U32 R8, RZ, RZ, RZ ;  /* 0x000000ffff087224 */ /* 0x000fe200078e00ff */
[----:B------:R-:W-:Y:S01]  /*6140*/  MOV R88, R6 ;  /* 0x0000000600587202 */ /* 0x000fe20000000f00 */
[----:B------:R-:W-:Y:S01]  /*6150*/  IMAD.U32 R7, RZ, RZ, UR7 ;  /* 0x00000007ff077e24 */ /* 0x000fe2000f8e00ff */
[----:B------:R-:W-:Y:S01]  /*6160*/  FSETP.NE.FTZ.AND P5, PT, R96, RZ, PT ;  /* 0x000000ff6000720b */ /* 0x000fe20003fb5000 */
[----:B------:R-:W-:Y:S01]  /*6170*/  IMAD.X R5, RZ, RZ, R17, P4 ;  /* 0x000000ffff057224 */ /* 0x000fe200020e0611 */
[----:B------:R-:W-:Y:S01]  /*6180*/  IADD3.X R13, RZ, R17, RZ, P0, !PT ;  /* 0x00000011ff0d7210 */ /* 0x000fe200007fe4ff */
[----:B------:R-:W-:Y:S01]  /*6190*/  @!P1 VIADD R7, R7, 0x34860 ;  /* 0x0003486007079836 */ /* 0x000fe20000000000 */
[----:B------:R-:W-:Y:S01]  /*61a0*/  LOP3.LUT R10, R11, 0x380, RZ, 0xc0, !PT ;  /* 0x000003800b0a7812 */ /* 0x000fe200078ec0ff */
[----:B------:R-:W-:Y:S01]  /*61b0*/  ULDC UR7, c[0x0][0xa88] ;  /* 0x0002a20000077ab9 */ /* 0x000fe20000000800 */
[----:B------:R-:W-:-:S02]  /*61c0*/  MOV R95, R90 ;  /* 0x0000005a005f7202 */ /* 0x000fc40000000f00 */
[----:B------:R-:W-:Y:S01]  /*61d0*/  MOV R90, R12 ;  /* 0x0000000c005a7202 */ /* 0x000fe20000000f00 */
[----:B------:R-:W1:Y:S01]  /*61e0*/  @P3 MUFU.LG2 R6, R92 ;  /* 0x0000005c00063308 */ /* 0x000e620000000c00 */
[----:B------:R-:W-:Y:S01]  /*61f0*/  IMAD.MOV.U32 R12, RZ, RZ, RZ ;  /* 0x000000ffff0c7224 */ /* 0x000fe200078e00ff */
[----:B------:R-:W-:Y:S02]  /*6200*/  SHF.R.U64 R10, R10, 0x3, RZ ;  /* 0x000000030a0a7819 */ /* 0x000fe400000012ff */
[----:B------:R-:W-:Y:S02]  /*6210*/  @!P1 PRMT R7, RZ, 0x654, R7 ;  /* 0x00000654ff079816 */ /* 0x000fe40000000007 */
[----:B------:R-:W-:Y:S01]  /*6220*/  LOP3.LUT R10, R10, R11, RZ, 0x3c, !PT ;  /* 0x0000000b0a0a7212 */ /* 0x000fe200078e3cff */
[----:B------:R-:W-:Y:S01]  /*6230*/  IMAD.X R11, RZ, RZ, R17, P2 ;  /* 0x000000ffff0b7224 */ /* 0x000fe200010e0611 */
[----:B------:R-:W-:Y:S01]  /*6240*/  @P5 MUFU.RCP R8, R96 ;  /* 0x0000006000085308 */ /* 0x000fe20000001000 */
[----:B------:R-:W-:Y:S01]  /*6250*/  MOV R93, R20 ;  /* 0x00000014005d7202 */ /* 0x000fe20000000f00 */
[----:B------:R-:W-:Y:S01]  /*6260*/  IMAD.MOV.U32 R21, RZ, RZ, -0x800000 ;  /* 0xff800000ff157424 */ /* 0x000fe200078e00ff */
[----:B------:R-:W-:-:S02]  /*6270*/  R2UR UR12, R184 ;  /* 0x00000000b80c72ca */ /* 0x000fc400000e0000 */
[----:B------:R-:W-:Y:S01]  /*6280*/  MOV R89, R10 ;  /* 0x0000000a00597202 */ /* 0x000fe20000000f00 */
[----:B------:R-:W-:Y:S01]  /*6290*/  @P3 FMUL.FTZ R11, R2, 0.69314718246459960938 ;  /* 0x3f317218020b3820 */ /* 0x000fe20000410000 */
[----:B------:R-:W-:Y:S01]  /*62a0*/  IADD3 R15, P6, R16, 0x60, RZ ;  /* 0x00000060100f7810 */ /* 0x000fe20007fde0ff */
[----:B------:R-:W-:Y:S01]  /*62b0*/  @P3 MUFU.RCP R12, R92 ;  /* 0x0000005c000c3308 */ /* 0x000fe20000001000 */
[----:B-1----:R-:W-:Y:S01]  /*62c0*/  @P3 FMUL.FTZ R6, R6, 0.69314718246459960938 ;  /* 0x3f31721806063820 */ /* 0x002fe20000410000 */
[----:B------:R-:W-:Y:S02]  /*62d0*/  MOV R20, R4 ;  /* 0x0000000400147202 */ /* 0x000fe40000000f00 */
[----:B------:R-:W-:Y:S01]  /*62e0*/  LOP3.LUT R14, R15, 0x380, RZ, 0xc0, !PT ;  /* 0x000003800f0e7812 */ /* 0x000fe200078ec0ff */
[----:B------:R-:W-:Y:S01]  /*62f0*/  @P3 FFMA.FTZ R21, R11, R9, R6 ;  /* 0x000000090b153223 */ /* 0x000fe20000010006 */
[----:B------:R-:W-:Y:S02]  /*6300*/  LOP3.LUT P0, RZ, R23, 0x3, RZ, 0xc0, !PT ;  /* 0x0000000317ff7812 */ /* 0x000fe4000780c0ff */
[----:B------:R-:W1:Y:S01]  /*6310*/  @P5 MUFU.LG2 R3, R96 ;  /* 0x0000006000035308 */ /* 0x000e620000000c00 */
[----:B------:R-:W-:Y:S01]  /*6320*/  UIMAD UR34, UR5, UR34, UR12 ;  /* 0x00000022052272a4 */ /* 0x000fe2000f8e020c */
[----:B------:R-:W-:-:S02]  /*6330*/  SHF.R.U64 R14, R14, 0x3, RZ ;  /* 0x000000030e0e7819 */ /* 0x000fc400000012ff */
[----:B------:R-:W-:Y:S01]  /*6340*/  ULDC.64 UR12, c[0x0][0x208] ;  /* 0x00008200000c7ab9 */ /* 0x000fe20000000a00 */
[----:B------:R-:W-:Y:S01]  /*6350*/  USHF.L.U32 UR34, UR34, 0x7, URZ ;  /* 0x0000000722227899 */ /* 0x000fe2000800063f */
[----:B------:R-:W-:Y:S01]  /*6360*/  LOP3.LUT R14, R14, R15, RZ, 0x3c, !PT ;  /* 0x0000000f0e0e7212 */ /* 0x000fe200078e3cff */
[----:B------:R-:W-:-:S04]  /*6370*/  IMAD.X R15, RZ, RZ, R17, P6 ;  /* 0x000000ffff0f7224 */ /* 0x000fc800030e0611 */
[----:B------:R-:W-:Y:S01]  /*6380*/  VIADD R97, R187, UR34 ;  /* 0x00000022bb617c36 */ /* 0x000fe20008000000 */
[----:B------:R-:W-:-:S03]  /*6390*/  MOV R91, R14 ;  /* 0x0000000e005b7202 */ /* 0x000fc60000000f00 */
[----:B------:R-:W-:-:S05]  /*63a0*/  VIADD R10, R97, 0x8 ;  /* 0x00000008610a7836 */ /* 0x000fca0000000000 */
[----:B------:R-:W-:Y:S02]  /*63b0*/  ISETP.GE.OR P2, PT, R10, UR7, P0 ;  /* 0x000000070a007c0c */ /* 0x000fe40008746670 */
[----:B------:R-:W-:Y:S01]  /*63c0*/  ISETP.GE.OR P0, PT, R97, UR7, P0 ;  /* 0x0000000761007c0c */ /* 0x000fe20008706670 */
[----:B------:R-:W-:Y:S02]  /*63d0*/  WARPGROUP.DEPBAR.LE gsb0, 0x0 ;  /* 0x00008000000079c5 */ /* 0x000fe40000010000 */
[----:B------:R-:W-:-:S06]  /*63e0*/  WARPGROUP.ARRIVE ;  /* 0x00000000000079c5 */ /* 0x000fcc0000000000 */
[----:B------:R-:W-:Y:S01]  /*63f0*/  HGMMA.64x128x16.F32 R24, R176, gdesc[UR8].tnspB, R24, gsb0 ;  /* 0x41e00008b0187df0 */ /* 0x000fe20008000818 */
[----:B------:R-:W-:Y:S01]  /*6400*/  UMOV UR10, UR6 ;  /* 0x00000006000a7c82 */ /* 0x000fe20008000000 */
[----:B------:R-:W-:Y:S01]  /*6410*/  UMOV UR11, 0x40000040 ;  /* 0x40000040000b7882 */ /* 0x000fe20000000000 */
[----:B------:R-:W-:Y:S01]  /*6420*/  UIADD3 UR6, UR4, 0x180, URZ ;  /* 0x0000018004067890 */ /* 0x000fe2000fffe03f */
        /* <DEDUP_REMOVED lines=17> */
[----:B------:R-:W-:Y:S02]  /*6540*/  UIADD3 UR6, UR4, 0x300, URZ ;  /* 0x0000030004067890 */ /* 0x000fe4000fffe03f */
[----:B------:R-:W-:Y:S01]  /*6550*/  UIADD3 UR4, UR4, 0x380, URZ ;  /* 0x0000038004047890 */ /* 0x000fe2000fffe03f */
[----:B------:R-:W-:Y:S02]  /*6560*/  WARPGROUP.DEPBAR.LE gsb0, 0x0 ;  /* 0x00008000000079c5 */ /* 0x000fe40000010000 */
[----:B------:R-:W-:-:S06]  /*6570*/  WARPGROUP.ARRIVE ;  /* 0x00000000000079c5 */ /* 0x000fcc0000000000 */
[----:B------:R-:W-:Y:S01]  /*6580*/  HGMMA.64x128x16.F32 R24, R156, gdesc[UR8].tnspB, R24, gsb0 ;  /* 0x41e000089c187df0 */ /* 0x000fe20008000818 */
[----:B------:R-:W-:Y:S01]  /*6590*/  UMOV UR10, UR6 ;  /* 0x00000006000a7c82 */ /* 0x000fe20008000000 */
[----:B------:R-:W-:Y:S01]  /*65a0*/  UMOV UR11, 0x40000040 ;  /* 0x40000040000b7882 */ /* 0x000fe20000000000 */
[----:B------:R-:W-:Y:S02]  /*65b0*/  WARPGROUP.DEPBAR.LE gsb0, 0x0 ;  /* 0x00008000000079c5 */ /* 0x000fe40000010000 */
[----:B------:R-:W-:-:S07]  /*65c0*/  WARPGROUP.ARRIVE ;  /* 0x00000000000079c5 */ /* 0x000fce0000000000 */
[----:B------:R-:W-:Y:S01]  /*65d0*/  HGMMA.64x128x16.F32 R24, R160, gdesc[UR8].tnspB, R24, gsb0 ;  /* 0x41e00008a0187df0 */ /* 0x000fe20008000818 */
[----:B------:R-:W-:Y:S01]  /*65e0*/  UMOV UR10, UR4 ;  /* 0x00000004000a7c82 */ /* 0x000fe20008000000 */
[----:B------:R-:W-:Y:S01]  /*65f0*/  UMOV UR11, 0x40000040 ;  /* 0x40000040000b7882 */ /* 0x000fe20000000000 */
[----:B------:R-:W-:Y:S02]  /*6600*/  ULDC UR4, c[0x0][0xdb4] ;  /* 0x00036d0000047ab9 */ /* 0x000fe40000000800 */
[----:B------:R-:W-:-:S04]  /*6610*/  UIMAD UR35, UR4, UR35, UR61 ;  /* 0x00000023042372a4 */ /* 0x000fc8000f8e023d */
[----:B------:R-:W-:-:S04]  /*6620*/  USHF.R.S32.HI UR4, URZ, 0x1f, UR35 ;  /* 0x0000001f3f047899 */ /* 0x000fc80008011423 */
[----:B------:R-:W-:Y:S02]  /*6630*/  UIMAD UR6, UR4, UR8, URZ ;  /* 0x00000008040672a4 */ /* 0x000fe4000f8e023f */
[----:B------:R-:W-:Y:S02]  /*6640*/  UIMAD.WIDE.U32 UR4, UR35, UR8, URZ ;  /* 0x00000008230472a5 */ /* 0x000fe4000f8e003f */
[----:B------:R-:W-:-:S04]  /*6650*/  UIMAD UR6, UR35, UR9, UR6 ;  /* 0x00000009230672a4 */ /* 0x000fc8000f8e0206 */
[----:B------:R-:W-:Y:S02]  /*6660*/  IMAD.U32 R5, RZ, RZ, UR5 ;  /* 0x00000005ff057e24 */ /* 0x000fe4000f8e00ff */
[----:B------:R-:W-:Y:S01]  /*6670*/  @P5 FMUL.FTZ R5, R2, 0.69314718246459960938 ;  /* 0x3f31721802055820 */ /* 0x000fe20000410000 */
[----:B------:R-:W-:Y:S01]  /*6680*/  MOV R4, UR4 ;  /* 0x0000000400047c02 */ /* 0x000fe20008000f00 */
[----:B-1----:R-:W-:Y:S01]  /*6690*/  @P5 FMUL.FTZ R2, R3, 0.69314718246459960938 ;  /* 0x3f31721803025820 */ /* 0x002fe20000410000 */
[----:B------:R-:W-:-:S06]  /*66a0*/  UIADD3 UR4, UR5, UR6, URZ ;  /* 0x0000000605047290 */ /* 0x000fcc000fffe03f */
[----:B------:R-:W-:Y:S01]  /*66b0*/  IMAD.U32 R3, RZ, RZ, UR4 ;  /* 0x00000004ff037e24 */ /* 0x000fe2000f8e00ff */
[----:B------:R-:W-:Y:S01]  /*66c0*/  USHF.R.S32.HI UR4, URZ, 0x1f, UR36 ;  /* 0x0000001f3f047899 */ /* 0x000fe20008011424 */
[----:B------:R-:W-:Y:S02]  /*66d0*/  WARPGROUP.DEPBAR.LE gsb0, 0x0 ;  /* 0x00008000000079c5 */ /* 0x000fe40000010000 */
[----:B------:R-:W-:-:S06]  /*66e0*/  WARPGROUP.ARRIVE ;  /* 0x00000000000079c5 */ /* 0x000fcc0000000000 */
[----:B------:R-:W-:Y:S01]  /*66f0*/  HGMMA.64x128x16.F32 R24, R164, gdesc[UR8].tnspB, R24, gsb0 ;  /* 0x41e00008a4187df0 */ /* 0x000fe20008000818 */
[----:B------:R-:W-:Y:S01]  /*6700*/  R2UR UR10, R19 ;  /* 0x00000000130a72ca */ /* 0x000fe200000e0000 */
[----:B------:R-:W-:Y:S02]  /*6710*/  IMAD.MOV.U32 R19, RZ, RZ, -0x800000 ;  /* 0xff800000ff137424 */ /* 0x000fe400078e00ff */
[----:B------:R-:W-:Y:S01]  /*6720*/  @P5 FFMA.FTZ R19, R5, R0, R2 ;  /* 0x0000000005135223 */ /* 0x000fe20000010002 */
[----:B------:R-:W-:Y:S01]  /*6730*/  IMAD.MOV.U32 R2, RZ, RZ, R4 ;  /* 0x000000ffff027224 */ /* 0x000fe200078e0004 */
[----:B------:R-:W-:Y:S02]  /*6740*/  WARPGROUP.DEPBAR.LE gsb0, 0x0 ;  /* 0x00008000000079c5 */ /* 0x000fe40000010000 */
[----:B------:R1:W-:Y:S01]  /*6750*/  @!P1 SYNCS.ARRIVE.TRANS64.RED.A1T0 RZ, [R7+URZ], RZ ;  /* 0x000000ff07ff99a7 */ /* 0x0003e2000810043f */
[----:B------:R-:W-:Y:S01]  /*6760*/  FMUL.FTZ R6, R29, R8 ;  /* 0x000000081d067220 */ /* 0x000fe20000410000 */
[----:B------:R-:W-:Y:S01]  /*6770*/  FMUL.FTZ R30, R30, R12 ;  /* 0x0000000c1e1e7220 */ /* 0x000fe20000410000 */
[-C--:B------:R-:W-:Y:S01]  /*6780*/  FMUL.FTZ R4, R25, R8.reuse ;  /* 0x0000000819047220 */ /* 0x080fe20000410000 */
[----:B------:R-:W-:Y:S01]  /*6790*/  FMUL.FTZ R5, R24, R8 ;  /* 0x0000000818057220 */ /* 0x000fe20000410000 */
[-C--:B------:R-:W-:Y:S01]  /*67a0*/  FMUL.FTZ R27, R27, R12.reuse ;  /* 0x0000000c1b1b7220 */ /* 0x080fe20000410000 */
[----:B------:R-:W-:Y:S01]  /*67b0*/  FMUL.FTZ R26, R26, R12 ;  /* 0x0000000c1a1a7220 */ /* 0x000fe20000410000 */
[-C--:B------:R-:W-:Y:S01]  /*67c0*/  FMUL.FTZ R10, R37, R8.reuse ;  /* 0x00000008250a7220 */ /* 0x080fe20000410000 */
[-C--:B-1----:R-:W-:Y:S01]  /*67d0*/  FMUL.FTZ R7, R28, R8.reuse ;  /* 0x000000081c077220 */ /* 0x082fe20000410000 */
[-C--:B------:R-:W-:Y:S01]  /*67e0*/  FMUL.FTZ R11, R36, R8.reuse ;  /* 0x00000008240b7220 */ /* 0x080fe20000410000 */
[-C--:B------:R-:W-:Y:S01]  /*67f0*/  FMUL.FTZ R33, R33, R8.reuse ;  /* 0x0000000821217220 */ /* 0x080fe20000410000 */
[-C--:B------:R-:W-:Y:S01]  /*6800*/  FMUL.FTZ R32, R32, R8.reuse ;  /* 0x0000000820207220 */ /* 0x080fe20000410000 */
[----:B------:R-:W-:Y:S01]  /*6810*/  FMUL.FTZ R14, R45, R8 ;  /* 0x000000082d0e7220 */ /* 0x000fe20000410000 */
[----:B------:R-:W-:Y:S01]  /*6820*/  F2FP.F16.F32.PACK_AB R6, R6, R7 ;  /* 0x000000070606723e */ /* 0x000fe200000000ff */
[----:B------:R-:W-:Y:S01]  /*6830*/  FMUL.FTZ R7, R31, R12 ;  /* 0x0000000c1f077220 */ /* 0x000fe20000410000 */
[----:B------:R-:W-:Y:S01]  /*6840*/  FMUL.FTZ R15, R44, R8 ;  /* 0x000000082c0f7220 */ /* 0x000fe20000410000 */
[----:B------:R-:W-:Y:S01]  /*6850*/  F2FP.F16.F32.PACK_AB R4, R4, R5 ;  /* 0x000000050404723e */ /* 0x000fe200000000ff */
[-C--:B------:R-:W-:Y:S01]  /*6860*/  FMUL.FTZ R9, R35, R12.reuse ;  /* 0x0000000c23097220 */ /* 0x080fe20000410000 */
[----:B------:R-:W-:Y:S01]  /*6870*/  FMUL.FTZ R34, R34, R12 ;  /* 0x0000000c22227220 */ /* 0x000fe20000410000 */
[----:B------:R-:W-:Y:S01]  /*6880*/  F2FP.F16.F32.PACK_AB R7, R7, R30 ;  /* 0x0000001e0707723e */ /* 0x000fe200000000ff */
[-C--:B------:R-:W-:Y:S01]  /*6890*/  FMUL.FTZ R39, R39, R12.reuse ;  /* 0x0000000c27277220 */ /* 0x080fe20000410000 */
[----:B------:R-:W1:Y:S01]  /*68a0*/  LDC.64 R30, c[0x0][0xb78] ;  /* 0x0002de00ff1e7b82 */ /* 0x000e620000000a00 */
[----:B------:R-:W-:Y:S01]  /*68b0*/  FMUL.FTZ R38, R38, R12 ;  /* 0x0000000c26267220 */ /* 0x000fe20000410000 */
[-C--:B------:R-:W-:Y:S01]  /*68c0*/  FMUL.FTZ R41, R41, R8.reuse ;  /* 0x0000000829297220 */ /* 0x080fe20000410000 */
[-C--:B------:R-:W-:Y:S01]  /*68d0*/  FMUL.FTZ R40, R40, R8.reuse ;  /* 0x0000000828287220 */ /* 0x080fe20000410000 */
[-C--:B------:R-:W-:Y:S01]  /*68e0*/  FMUL.FTZ R24, R49, R8.reuse ;  /* 0x0000000831187220 */ /* 0x080fe20000410000 */
[-C--:B------:R-:W-:Y:S01]  /*68f0*/  FMUL.FTZ R25, R48, R8.reuse ;  /* 0x0000000830197220 */ /* 0x080fe20000410000 */
[-C--:B------:R-:W-:Y:S01]  /*6900*/  FMUL.FTZ R57, R57, R8.reuse ;  /* 0x0000000839397220 */ /* 0x080fe20000410000 */
[----:B------:R-:W-:Y:S01]  /*6910*/  FMUL.FTZ R56, R56, R8 ;  /* 0x0000000838387220 */ /* 0x000fe20000410000 */
[----:B------:R-:W-:Y:S01]  /*6920*/  F2FP.F16.F32.PACK_AB R5, R27, R26 ;  /* 0x0000001a1b05723e */ /* 0x000fe200000000ff */
[----:B------:R-:W-:Y:S01]  /*6930*/  BAR.SYNC.DEFER_BLOCKING 0x1, 0x100 ;  /* 0x0044000000007b1d */ /* 0x000fe20000010000 */
[-C--:B------:R-:W-:Y:S01]  /*6940*/  FMUL.FTZ R13, R43, R12.reuse ;  /* 0x0000000c2b0d7220 */ /* 0x080fe20000410000 */
[-C--:B------:R-:W-:Y:S01]  /*6950*/  FMUL.FTZ R42, R42, R12.reuse ;  /* 0x0000000c2a2a7220 */ /* 0x080fe20000410000 */
[-C--:B------:R-:W-:Y:S01]  /*6960*/  FMUL.FTZ R47, R47, R12.reuse ;  /* 0x0000000c2f2f7220 */ /* 0x080fe20000410000 */
[----:B------:R-:W-:Y:S01]  /*6970*/  FMUL.FTZ R46, R46, R12 ;  /* 0x0000000c2e2e7220 */ /* 0x000fe20000410000 */
        /* <DEDUP_REMOVED lines=26> */
[----:B------:R-:W-:Y:S01]  /*6b20*/  F2FP.F16.F32.PACK_AB R10, R10, R11 ;  /* 0x0000000b0a0a723e */ /* 0x000fe200000000ff */
[-C--:B------:R-:W-:Y:S01]  /*6b30*/  FMUL.FTZ R71, R71, R12.reuse ;  /* 0x0000000c47477220 */ /* 0x080fe20000410000 */
[-C--:B------:R-:W-:Y:S01]  /*6b40*/  FMUL.FTZ R70, R70, R12.reuse ;  /* 0x0000000c46467220 */ /* 0x080fe20000410000 */
[-C--:B------:R-:W-:Y:S01]  /*6b50*/  FMUL.FTZ R75, R75, R12.reuse ;  /* 0x0000000c4b4b7220 */ /* 0x080fe20000410000 */
[----:B------:R-:W-:Y:S01]  /*6b60*/  FMUL.FTZ R74, R74, R12 ;  /* 0x0000000c4a4a7220 */ /* 0x000fe20000410000 */
[C---:B-1----:R-:W-:Y:S01]  /*6b70*/  IMAD R0, R30.reuse, UR4, RZ ;  /* 0x000000041e007c24 */ /* 0x042fe2000f8e02ff */
[----:B------:R-:W-:Y:S01]  /*6b80*/  F2FP.F16.F32.PACK_AB R8, R33, R32 ;  /* 0x000000202108723e */ /* 0x000fe200000000ff */
[----:B------:R-:W-:Y:S01]  /*6b90*/  IMAD.WIDE.U32 R2, R30, UR36, R2 ;  /* 0x000000241e027c25 */ /* 0x000fe2000f8e0002 */
[----:B------:R-:W-:-:S03]  /*6ba0*/  F2FP.F16.F32.PACK_AB R9, R9, R34 ;  /* 0x000000220909723e */ /* 0x000fc600000000ff */
[----:B------:R-:W-:Y:S01]  /*6bb0*/  FMUL.FTZ R79, R79, R12 ;  /* 0x0000000c4f4f7220 */ /* 0x000fe20000410000 */
[----:B------:R-:W-:Y:S01]  /*6bc0*/  F2FP.F16.F32.PACK_AB R11, R39, R38 ;  /* 0x00000026270b723e */ /* 0x000fe200000000ff */
[-C--:B------:R-:W-:Y:S01]  /*6bd0*/  FMUL.FTZ R78, R78, R12.reuse ;  /* 0x0000000c4e4e7220 */ /* 0x080fe20000410000 */
[-C--:B------:R-:W-:Y:S01]  /*6be0*/  FMUL.FTZ R83, R83, R12.reuse ;  /* 0x0000000c53537220 */ /* 0x080fe20000410000 */
[-C--:B------:R-:W-:Y:S01]  /*6bf0*/  FMUL.FTZ R82, R82, R12.reuse ;  /* 0x0000000c52527220 */ /* 0x080fe20000410000 */
[-C--:B------:R-:W-:Y:S01]  /*6c00*/  FMUL.FTZ R87, R87, R12.reuse ;  /* 0x0000000c57577220 */ /* 0x080fe20000410000 */
[----:B------:R-:W-:Y:S01]  /*6c10*/  FMUL.FTZ R86, R86, R12 ;  /* 0x0000000c56567220 */ /* 0x000fe20000410000 */
[----:B------:R-:W-:Y:S01]  /*6c20*/  F2FP.F16.F32.PACK_AB R14, R14, R15 ;  /* 0x0000000f0e0e723e */ /* 0x000fe200000000ff */
[----:B------:R1:W-:Y:S01]  /*6c30*/  STSM.16.M88.4 [R95], R4 ;  /* 0x000000045f007844 */ /* 0x0003e20000000200 */
[----:B------:R-:W-:Y:S01]  /*6c40*/  F2FP.F16.F32.PACK_AB R12, R41, R40 ;  /* 0x00000028290c723e */ /* 0x000fe200000000ff */
[----:B------:R-:W-:Y:S01]  /*6c50*/  IMAD R28, R31, UR36, R0 ;  /* 0x000000241f1c7c24 */ /* 0x000fe2000f8e0200 */
[----:B------:R-:W-:Y:S01]  /*6c60*/  F2FP.F16.F32.PACK_AB R13, R13, R42 ;  /* 0x0000002a0d0d723e */ /* 0x000fe200000000ff */
[----:B------:R-:W-:Y:S01]  /*6c70*/  STSM.16.M88.4 [R94], R8 ;  /* 0x000000085e007844 */ /* 0x000fe20000000200 */
[----:B------:R-:W-:Y:S01]  /*6c80*/  F2FP.F16.F32.PACK_AB R15, R47, R46 ;  /* 0x0000002e2f0f723e */ /* 0x000fe200000000ff */
[----:B------:R-:W-:Y:S01]  /*6c90*/  ULDC.64 UR4, c[0x0][0xb40] ;  /* 0x0002d00000047ab9 */ /* 0x000fe20000000a00 */
[----:B------:R-:W-:-:S02]  /*6ca0*/  F2FP.F16.F32.PACK_AB R24, R24, R25 ;  /* 0x000000191818723e */ /* 0x000fc400000000ff */
[----:B------:R-:W-:Y:S01]  /*6cb0*/  F2FP.F16.F32.PACK_AB R56, R57, R56 ;  /* 0x000000383938723e */ /* 0x000fe200000000ff */
[----:B------:R-:W-:Y:S01]  /*6cc0*/  STSM.16.M88.4 [R93], R12 ;  /* 0x0000000c5d007844 */ /* 0x000fe20000000200 */
[----:B------:R-:W-:Y:S02]  /*6cd0*/  F2FP.F16.F32.PACK_AB R25, R51, R50 ;  /* 0x000000323319723e */ /* 0x000fe400000000ff */
[----:B------:R-:W-:Y:S02]  /*6ce0*/  F2FP.F16.F32.PACK_AB R26, R53, R52 ;  /* 0x00000034351a723e */ /* 0x000fe400000000ff */
[----:B------:R-:W-:Y:S02]  /*6cf0*/  F2FP.F16.F32.PACK_AB R27, R27, R54 ;  /* 0x000000361b1b723e */ /* 0x000fe400000000ff */
[----:B------:R-:W-:Y:S02]  /*6d00*/  F2FP.F16.F32.PACK_AB R57, R59, R58 ;  /* 0x0000003a3b39723e */ /* 0x000fe400000000ff */
[----:B------:R-:W-:Y:S01]  /*6d10*/  F2FP.F16.F32.PACK_AB R64, R65, R64 ;  /* 0x000000404140723e */ /* 0x000fe200000000ff */
[----:B------:R-:W-:Y:S01]  /*6d20*/  STSM.16.M88.4 [R91], R24 ;  /* 0x000000185b007844 */ /* 0x000fe20000000200 */
[----:B------:R-:W-:-:S02]  /*6d30*/  F2FP.F16.F32.PACK_AB R58, R61, R60 ;  /* 0x0000003c3d3a723e */ /* 0x000fc400000000ff */
[----:B------:R-:W-:Y:S02]  /*6d40*/  F2FP.F16.F32.PACK_AB R59, R63, R62 ;  /* 0x0000003e3f3b723e */ /* 0x000fe400000000ff */
[----:B------:R-:W-:Y:S02]  /*6d50*/  F2FP.F16.F32.PACK_AB R65, R67, R66 ;  /* 0x000000424341723e */ /* 0x000fe400000000ff */
[----:B------:R-:W-:Y:S01]  /*6d60*/  F2FP.F16.F32.PACK_AB R72, R73, R72 ;  /* 0x000000484948723e */ /* 0x000fe200000000ff */
[----:B------:R-:W-:Y:S01]  /*6d70*/  STSM.16.M88.4 [R90], R56 ;  /* 0x000000385a007844 */ /* 0x000fe20000000200 */
[----:B-1----:R-:W-:Y:S02]  /*6d80*/  SHF.R.S32.HI R5, RZ, 0x1f, R97 ;  /* 0x0000001fff057819 */ /* 0x002fe40000011461 */
[----:B------:R-:W-:Y:S02]  /*6d90*/  IADD3 R0, P1, R97, R2, RZ ;  /* 0x0000000261007210 */ /* 0x000fe40007f3e0ff */
[----:B------:R-:W-:-:S02]  /*6da0*/  F2FP.F16.F32.PACK_AB R66, R69, R68 ;  /* 0x000000444542723e */ /* 0x000fc400000000ff */
[----:B------:R-:W-:Y:S02]  /*6db0*/  F2FP.F16.F32.PACK_AB R67, R71, R70 ;  /* 0x000000464743723e */ /* 0x000fe400000000ff */
[----:B------:R-:W-:Y:S02]  /*6dc0*/  F2FP.F16.F32.PACK_AB R73, R75, R74 ;  /* 0x0000004a4b49723e */ /* 0x000fe400000000ff */
[----:B------:R-:W-:Y:S01]  /*6dd0*/  F2FP.F16.F32.PACK_AB R80, R81, R80 ;  /* 0x000000505150723e */ /* 0x000fe200000000ff */
[----:B------:R-:W-:Y:S01]  /*6de0*/  STSM.16.M88.4 [R89], R64 ;  /* 0x0000004059007844 */ /* 0x000fe20000000200 */
[----:B------:R-:W-:Y:S02]  /*6df0*/  F2FP.F16.F32.PACK_AB R74, R77, R76 ;  /* 0x0000004c4d4a723e */ /* 0x000fe400000000ff */
[----:B------:R-:W-:Y:S02]  /*6e00*/  F2FP.F16.F32.PACK_AB R75, R79, R78 ;  /* 0x0000004e4f4b723e */ /* 0x000fe400000000ff */
[----:B------:R-:W-:-:S02]  /*6e10*/  F2FP.F16.F32.PACK_AB R81, R83, R82 ;  /* 0x000000525351723e */ /* 0x000fc400000000ff */
[----:B------:R-:W-:Y:S01]  /*6e20*/  F2FP.F16.F32.PACK_AB R82, R85, R84 ;  /* 0x000000545552723e */ /* 0x000fe200000000ff */
[----:B------:R-:W-:Y:S01]  /*6e30*/  STSM.16.M88.4 [R88], R72 ;  /* 0x0000004858007844 */ /* 0x000fe20000000200 */
[----:B------:R-:W-:Y:S02]  /*6e40*/  F2FP.F16.F32.PACK_AB R83, R87, R86 ;  /* 0x000000565753723e */ /* 0x000fe400000000ff */
[----:B------:R-:W-:Y:S02]  /*6e50*/  IADD3.X R5, R5, R3, R28, P1, !PT ;  /* 0x0000000305057210 */ /* 0x000fe40000ffe41c */
[C---:B------:R-:W-:Y:S01]  /*6e60*/  LEA R2, P1, R0.reuse, UR4, 0x2 ;  /* 0x0000000400027c11 */ /* 0x040fe2000f8210ff */
[----:B------:R-:W-:Y:S01]  /*6e70*/  STSM.16.M88.4 [R20], R80 ;  /* 0x0000005014007844 */ /* 0x000fe20000000200 */
[----:B------:R-:W-:Y:S02]  /*6e80*/  ULDC UR4, c[0x0][0xc] ;  /* 0x0000030000047ab9 */ /* 0x000fe40000000800 */
[----:B------:R-:W-:Y:S01]  /*6e90*/  LEA.HI.X R3, R0, UR5, R5, 0x2, P1 ;  /* 0x0000000500037c11 */ /* 0x000fe200088f1405 */
[----:B------:R-:W-:Y:S01]  /*6ea0*/  @!PT LDS RZ, [RZ] ;  /* 0x00000000fffff984 */ /* 0x000fe20000000800 */
[----:B------:R-:W-:Y:S01]  /*6eb0*/  @!PT LDS RZ, [RZ] ;  /* 0x00000000fffff984 */ /* 0x000fe20000000800 */
[----:B------:R-:W-:Y:S01]  /*6ec0*/  @!PT LDS RZ, [RZ] ;  /* 0x00000000fffff984 */ /* 0x000fe20000000800 */
[----:B------:R-:W-:Y:S01]  /*6ed0*/  @!PT LDS RZ, [RZ] ;  /* 0x00000000fffff984 */ /* 0x000fe20000000800 */
[----:B------:R1:W-:Y:S06]  /*6ee0*/  MEMBAR.ALL.CTA ;  /* 0x0000000000007992 */ /* 0x0003ec0000008000 */
[----:B-1----:R-:W1:Y:S01]  /*6ef0*/  FENCE.VIEW.ASYNC.S ;  /* 0x00000000000073c6 */ /* 0x002e620000000000 */
[----:B------:R-:W-:-:S03]  /*6f00*/  UIADD3 UR10, UR4, UR10, URZ ;  /* 0x0000000a040a7290 */ /* 0x000fc6000fffe03f */
[----:B-1----:R-:W1:Y:S01]  /*6f10*/  SHFL.IDX PT, R0, R186, RZ, 0x1f ;  /* 0x00001fffba007589 */ /* 0x002e6200000e0000 */
[----:B------:R-:W-:Y:S06]  /*6f20*/  BAR.ARV 0x1, 0x120 ;  /* 0x0044800000007b1d */ /* 0x000fec0000002000 */
[----:B------:R2:W-:Y:S01]  /*6f30*/  @!P0 STG.E desc[UR12][R2.64], R19 ;  /* 0x0000001302008986 */ /* 0x0005e2000c10190c */
[----:B-1----:R-:W-:-:S03]  /*6f40*/  ISETP.NE.AND P0, PT, R0, 0x7, PT ;  /* 0x000000070000780c */ /* 0x002fc60003f05270 */
[----:B------:R1:W-:Y:S01]  /*6f50*/  @!P2 STG.E desc[UR12][R2.64+0x20], R21 ;  /* 0x000020150200a986 */ /* 0x0003e2000c10190c */
[----:B--2---:R-:W-:-:S09]  /*6f60*/  IMAD.U32 R19, RZ, RZ, UR10 ;  /* 0x0000000aff137e24 */ /* 0x004fd2000f8e00ff */
[----:B------:R-:W-:Y:S05]  /*6f70*/  @P0 BRA `(.L_x_29) ;  /* 0x0000000000580947 */ /* 0x000fea0003800000 */
[----:B------:R-:W-:Y:S01]  /*6f80*/  BAR.SYNC.DEFER_BLOCKING 0x1, 0x120 ;  /* 0x0044800000007b1d */ /* 0x000fe20000010000 */
[----:B------:R-:W-:-:S05]  /*6f90*/  ELECT P0, URZ, PT ;  /* 0x00000000003f782f */ /* 0x000fca0003800000 */
[----:B------:R-:W-:Y:S08]  /*6fa0*/  BSSY B0, `(.L_x_29) ;  /* 0x0000013000007945 */ /* 0x000ff00003800000 */
[----:B------:R-:W-:Y:S05]  /*6fb0*/  @!P0 BRA `(.L_x_30) ;  /* 0x0000000000448947 */ /* 0x000fea0003800000 */
[----:B------:R-:W-:Y:S01]  /*6fc0*/  ULDC.64 UR6, c[0x0][0x198] ;  /* 0x0000660000067ab9 */ /* 0x000fe20000000a00 */
[----:B------:R-:W-:Y:S01]  /*6fd0*/  UMOV UR33, URZ ;  /* 0x0000003f00217c82 */ /* 0x000fe20008000000 */
[----:B------:R-:W-:Y:S02]  /*6fe0*/  UIADD3 UR4, UP0, UR6, 0x9f0, URZ ;  /* 0x000009f006047890 */ /* 0x000fe4000ff1e03f */
[----:B------:R-:W-:Y:S02]  /*6ff0*/  UIADD3 UR6, UR60, 0x4000, URZ ;  /* 0x000040003c067890 */ /* 0x000fe4000fffe03f */
[----:B------:R-:W-:Y:S01]  /*7000*/  UIADD3.X UR5, URZ, UR7, URZ, UP0, !UPT ;  /* 0x000000073f057290 */ /* 0x000fe200087fe43f */
[----:B------:R-:W-:Y:S01]  /*7010*/  UMOV UR37, URZ ;  /* 0x0000003f00257c82 */ /* 0x000fe20008000000 */
[----:B------:R-:W-:Y:S01]  /*7020*/  UMOV UR32, UR60 ;  /* 0x0000003c00207c82 */ /* 0x000fe20008000000 */
[----:B------:R-:W-:-:S06]  /*7030*/  UMOV UR7, 0x40 ;  /* 0x0000004000077882 */ /* 0x000fcc0000000000 */
[----:B------:R2:W-:Y:S02]  /*7040*/  UTMASTG.5D [UR32], [UR4] ;  /* 0x00000020040073b5 */ /* 0x0005e40008020000 */
[----:B--2---:R-:W-:Y:S01]  /*7050*/  UMOV UR32, UR6 ;  /* 0x0000000600207c82 */ /* 0x004fe20008000000 */
[----:B------:R-:W-:Y:S01]  /*7060*/  UMOV UR33, UR7 ;  /* 0x0000000700217c82 */ /* 0x000fe20008000000 */
[----:B------:R-:W-:Y:S01]  /*7070*/  UIADD3 UR6, UR60, 0x34820, URZ ;  /* 0x000348203c067890 */ /* 0x000fe2000fffe03f */
[----:B------:R2:W-:Y:S03]  /*7080*/  UTMASTG.5D [UR32], [UR4] ;  /* 0x00000020040073b5 */ /* 0x0005e60008020000 */
[----:B------:R-:W-:Y:S01]  /*7090*/  UPRMT UR6, URZ, 0x654, UR6 ;  /* 0x000006543f067896 */ /* 0x000fe20008000006 */
[----:B------:R0:W-:Y:S01]  /*70a0*/  UTMACMDFLUSH ;  /* 0x00000000000079b7 */ /* 0x0001e20000000000 */
[----:B------:R-:W-:-:S07]  /*70b0*/  DEPBAR.LE SB0, 0x0 ;  /* 0x000080000000791a */ /* 0x000fce0000000000 */
[----:B--2---:R-:W-:Y:S03]  /*70c0*/  SYNCS.ARRIVE.TRANS64.RED.A1T0 RZ, [UR6], RZ ;  /* 0x000000ffffff79a7 */ /* 0x004fe60008100406 */
.L_x_30:
[----:B------:R-:W-:Y:S05]  /*70d0*/  BSYNC B0 ;  /* 0x0000000000007941 */ /* 0x000fea0003800000 */
.L_x_29:
[----:B------:R-:W2:Y:S01]  /*70e0*/  LDC R0, c[0x0][0xda4] ;  /* 0x00036900ff007b82 */ /* 0x000ea20000000800 */
[----:B------:R-:W-:Y:S01]  /*70f0*/  R2UR UR5, R19 ;  /* 0x00000000130572ca */ /* 0x000fe200000e0000 */
[----:B------:R-:W-:Y:S01]  /*7100*/  UIADD3 UR38, UR38, 0x1, URZ ;  /* 0x0000000126267890 */ /* 0x000fe2000fffe03f */
[----:B------:R-:W-:-:S03]  /*7110*/  VIADD R22, R22, 0x1 ;  /* 0x0000000116167836 */ /* 0x000fc60000000000 */
[----:B------:R-:W-:-:S04]  /*7120*/  UISETP.NE.AND UP0, UPT, UR38, 0x2, UPT ;  /* 0x000000022600788c */ /* 0x000fc8000bf05270 */
[----:B------:R-:W-:Y:S02]  /*7130*/  USEL UR4, URZ, 0x1, UP0 ;  /* 0x000000013f047887 */ /* 0x000fe40008000000 */
[----:B------:R-:W-:Y:S02]  /*7140*/  USEL UR38, UR38, URZ, UP0 ;  /* 0x0000003f26267287 */ /* 0x000fe40008000000 */
[----:B------:R-:W-:Y:S01]  /*7150*/  ULOP3.LUT UR39, UR39, UR4, URZ, 0x3c, !UPT ;  /* 0x0000000427277292 */ /* 0x000fe2000f8e3c3f */
[----:B--2---:R-:W-:-:S13]  /*7160*/  ISETP.LE.AND P0, PT, R0, UR5, PT ;  /* 0x0000000500007c0c */ /* 0x004fda000bf03270 */
[----:B------:R-:W-:Y:S05]  /*7170*/  @!P0 BRA `(.L_x_31) ;  /* 0xffffff9800ec8947 */ /* 0x000fea000383ffff */
[----:B------:R-:W-:Y:S05]  /*7180*/  EXIT ;  /* 0x000000000000794d */ /* 0x000fea0003800000 */
.L_x_7:
[----:B------:R-:W-:-:S08]  /*7190*/  NOP ;  /* 0x0000000000007918 */ /* 0x000fd00000000000 */
[----:B-1----:R-:W1:-:S00]  /*71a0*/  USETMAXREG.DEALLOC.CTAPOOL 0x18 ;  /* 0x00000018000079c8 */ /* 0x002e4000080e0500 */
[----:B-1----:R-:W-:-:S06]  /*71b0*/  LOP3.LUT R0, R0, 0x3, RZ, 0xc0, !PT ;  /* 0x0000000300007812 */ /* 0x002fcc00078ec0ff */
[----:B------:R-:W1:Y:S02]  /*71c0*/  SHFL.IDX PT, R0, R0, RZ, 0x1f ;  /* 0x00001fff00007589 */ /* 0x000e6400000e0000 */
[----:B-1----:R-:W-:-:S13]  /*71d0*/  ISETP.NE.AND P0, PT, R0, RZ, PT ;  /* 0x000000ff0000720c */ /* 0x002fda0003f05270 */
[----:B--2---:R-:W-:Y:S05]  /*71e0*/  @P0 EXIT ;  /* 0x000000000000094d */ /* 0x004fea0003800000 */
[----:B------:R-:W1:Y:S01]  /*71f0*/  S2UR UR4, SR_CTAID.X ;  /* 0x00000000000479c3 */ /* 0x000e620000002500 */
[----:B------:R-:W-:Y:S02]  /*7200*/  IMAD.MOV.U32 R16, RZ, RZ, RZ ;  /* 0x000000ffff107224 */ /* 0x000fe400078e00ff */
[----:B------:R-:W-:Y:S02]  /*7210*/  IMAD.MOV.U32 R2, RZ, RZ, 0x1 ;  /* 0x00000001ff027424 */ /* 0x000fe400078e00ff */
[----:B------:R-:W-:-:S03]  /*7220*/  IMAD.MOV.U32 R17, RZ, RZ, 0x1 ;  /* 0x00000001ff117424 */ /* 0x000fc600078e00ff */
[----:B------:R-:W1:Y:S02]  /*7230*/  LDC R0, c[0x0][0xda4] ;  /* 0x00036900ff007b82 */ /* 0x000e640000000800 */
[----:B-1----:R-:W-:-:S13]  /*7240*/  ISETP.LE.AND P0, PT, R0, UR4, PT ;  /* 0x0000000400007c0c */ /* 0x002fda000bf03270 */
[----:B------:R-:W-:Y:S05]  /*7250*/  @P0 BRA `(.L_x_32) ;  /* 0x0000002c00540947 */ /* 0x000fea0003800000 */
[----:B------:R-:W-:Y:S01]  /*7260*/  IMAD.U32 R0, RZ, RZ, UR4 ;  /* 0x00000004ff007e24 */ /* 0x000fe2000f8e00ff */
[----:B------:R-:W-:Y:S01]  /*7270*/  MOV R16, RZ ;  /* 0x000000ff00107202 */ /* 0x000fe20000000f00 */
[----:B------:R-:W-:Y:S01]  /*7280*/  IMAD.MOV.U32 R17, RZ, RZ, 0x1 ;  /* 0x00000001ff117424 */ /* 0x000fe200078e00ff */
[----:B------:R-:W-:Y:S01]  /*7290*/  ULDC.64 UR36, c[0x0][0x198] ;  /* 0x0000660000247ab9 */ /* 0x000fe20000000a00 */
[----:B------:R-:W-:Y:S01]  /*72a0*/  ULDC UR38, c[0x0][0xc] ;  /* 0x0000030000267ab9 */ /* 0x000fe20000000800 */
[----:B------:R1:W-:Y:S04]  /*72b0*/  STL [R1+0x10], R0 ;  /* 0x0000100001007387 */ /* 0x0003e80000100800 */
[----:B------:R1:W-:Y:S02]  /*72c0*/  STL [R1+0x18], RZ ;  /* 0x000018ff01007387 */ /* 0x0003e40000100800 */
.L_x_76:
[----:B-1----:R-:W2:Y:S01]  /*72d0*/  LDL R6, [R1+0x10] ;  /* 0x0000100001067983 */ /* 0x002ea20000100800 */
[----:B------:R-:W3:Y:S01]  /*72e0*/  LDC R2, c[0x0][0xda8] ;  /* 0x00036a00ff027b82 */ /* 0x000ee20000000800 */
[----:B------:R-:W-:Y:S05]  /*72f0*/  YIELD ;  /* 0x0000000000007946 */ /* 0x000fea0003800000 */
[----:B------:R-:W-:Y:S02]  /*7300*/  ULDC.64 UR4, c[0x0][0x3f8] ;  /* 0x0000fe0000047ab9 */ /* 0x000fe40000000a00 */
[----:B-1----:R-:W1:Y:S01]  /*7310*/  LDC R0, c[0x0][0xdb4] ;  /* 0x00036d00ff007b82 */ /* 0x002e620000000800 */
[----:B------:R-:W-:-:S03]  /*7320*/  UISETP.NE.U32.AND UP0, UPT, UR4, URZ, UPT ;  /* 0x0000003f0400728c */ /* 0x000fc6000bf05070 */
[----:B------:R-:W-:Y:S01]  /*7330*/  ULDC UR4, c[0x0][0x404] ;  /* 0x0001010000047ab9 */ /* 0x000fe20000000800 */
[----:B------:R-:W-:-:S04]  /*7340*/  UISETP.NE.AND.EX UP0, UPT, UR5, URZ, UPT, UP0 ;  /* 0x0000003f0500728c */ /* 0x000fc8000bf05300 */
[----:B------:R-:W-:Y:S01]  /*7350*/  USEL UR4, UR4, 0x1, UP0 ;  /* 0x0000000104047887 */ /* 0x000fe20008000000 */
[----:B---3--:R-:W-:Y:S02]  /*7360*/  ISETP.NE.AND P0, PT, R2, 0x1, PT ;  /* 0x000000010200780c */ /* 0x008fe40003f05270 */
[----:B-1----:R-:W-:-:S11]  /*7370*/  ISETP.NE.AND P1, PT, R0, 0x1, PT ;  /* 0x000000010000780c */ /* 0x002fd60003f25270 */
[----:B------:R-:W2:Y:S08]  /*7380*/  @P0 LDC R4, c[0x0][0xdac] ;  /* 0x00036b00ff040b82 */ /* 0x000eb00000000800 */
[----:B------:R-:W1:Y:S08]  /*7390*/  @P0 LDC R5, c[0x0][0xdb0] ;  /* 0x00036c00ff050b82 */ /* 0x000e700000000800 */
[----:B------:R-:W3:Y:S01]  /*73a0*/  @P1 LDC.64 R2, c[0x0][0xdb8] ;  /* 0x00036e00ff021b82 */ /* 0x000ee20000000a00 */
[----:B--2---:R-:W-:-:S05]  /*73b0*/  @P0 IMAD.HI.U32 R4, R6, R4, RZ ;  /* 0x0000000406040227 */ /* 0x004fca00078e00ff */
[----:B-1----:R-:W-:Y:S02]  /*73c0*/  @P0 SHF.R.U32.HI R6, RZ, R5, R4 ;  /* 0x00000005ff060219 */ /* 0x002fe40000011604 */
[----:B------:R-:W1:Y:S03]  /*73d0*/  S2R R4, SR_CgaCtaId ;  /* 0x0000000000047919 */ /* 0x000e660000008800 */
[----:B---3--:R-:W-:Y:S01]  /*73e0*/  @P1 IMAD.HI.U32 R2, R6, R2, RZ ;  /* 0x0000000206021227 */ /* 0x008fe200078e00ff */
[----:B------:R2:W-:Y:S03]  /*73f0*/  STL [R1+0x8], R6 ;  /* 0x0000080601007387 */ /* 0x0005e60000100800 */
[----:B------:R-:W-:Y:S01]  /*7400*/  IMAD.MOV.U32 R19, RZ, RZ, R6 ;  /* 0x000000ffff137224 */ /* 0x000fe200078e0006 */
[----:B------:R-:W-:-:S02]  /*7410*/  @P1 SHF.R.U32.HI R19, RZ, R3, R2 ;  /* 0x00000003ff131219 */ /* 0x000fc40000011602 */
[----:B------:R-:W3:Y:S01]  /*7420*/  LDC R2, c[0x0][0x2e0] ;  /* 0x0000b800ff027b82 */ /* 0x000ee20000000800 */
[----:B------:R-:W-:-:S04]  /*7430*/  MOV R3, 0x400 ;  /* 0x0000040000037802 */ /* 0x000fc80000000f00 */
[----:B-1----:R-:W-:Y:S01]  /*7440*/  LEA R8, R4, R3, 0x18 ;  /* 0x0000000304087211 */ /* 0x002fe200078ec0ff */
[----:B---3--:R-:W-:-:S04]  /*7450*/  IMAD R7, R2, UR4, RZ ;  /* 0x0000000402077c24 */ /* 0x008fc8000f8e02ff */
[----:B------:R-:W-:Y:S01]  /*7460*/  VIADD R2, R8, 0x1c400 ;  /* 0x0001c40008027836 */ /* 0x000fe20000000000 */
[----:B------:R2:W-:Y:S04]  /*7470*/  STL [R1+0x4], R8 ;  /* 0x0000040801007387 */ /* 0x0005e80000100800 */
[----:B------:R-:W-:Y:S01]  /*7480*/  LOP3.LUT P0, RZ, R2, 0x3ff, RZ, 0xc0, !PT ;  /* 0x000003ff02ff7812 */ /* 0x000fe2000780c0ff */
[----:B------:R-:W-:Y:S01]  /*7490*/  VIADD R2, R7, 0x7f ;  /* 0x0000007f07027836 */ /* 0x000fe20000000000 */
[----:B------:R2:W-:Y:S04]  /*74a0*/  STL [R1+0x14], R7 ;  /* 0x0000140701007387 */ /* 0x0005e80000100800 */
[----:B------:R-:W-:-:S04]  /*74b0*/  SHF.R.S32.HI R3, RZ, 0x1f, R2 ;  /* 0x0000001fff037819 */ /* 0x000fc80000011402 */
[----:B------:R-:W-:Y:S01]  /*74c0*/  LEA.HI R2, R3, R2, RZ, 0x7 ;  /* 0x0000000203027211 */ /* 0x000fe200078f38ff */
[----:B------:R-:W-:-:S04]  /*74d0*/  IMAD.MOV R3, RZ, RZ, -R19 ;  /* 0x000000ffff037224 */ /* 0x000fc800078e0a13 */
[----:B------:R-:W-:Y:S01]  /*74e0*/  IMAD R3, R0, R3, R6 ;  /* 0x0000000300037224 */ /* 0x000fe200078e0206 */
[----:B------:R-:W-:-:S05]  /*74f0*/  SHF.R.S32.HI R0, RZ, 0x7, R2 ;  /* 0x00000007ff007819 */ /* 0x000fca0000011402 */
[----:B------:R2:W-:Y:S04]  /*7500*/  STL [R1+0xc], R0 ;  /* 0x00000c0001007387 */ /* 0x0005e80000100800 */
[----:B------:R2:W-:Y:S01]  /*7510*/  STL [R1], R3 ;  /* 0x0000000301007387 */ /* 0x0005e20000100800 */
[----:B------:R-:W-:Y:S05]  /*7520*/  @!P0 BRA `(.L_x_33) ;  /* 0x0000000000408947 */ /* 0x000fea0003800000 */
[----:B------:R-:W-:Y:S01]  /*7530*/  MOV R2, 0x0 ;  /* 0x0000000000027802 */ /* 0x000fe20000000f00 */
[----:B------:R-:W-:Y:S01]  /*7540*/  ULDC.64 UR6, c[0x4][0x108] ;  /* 0x0100420000067ab9 */ /* 0x000fe20000000a00 */
[----:B------:R-:W-:Y:S01]  /*7550*/  ULDC.64 UR8, c[0x4][0x110] ;  /* 0x0100440000087ab9 */ /* 0x000fe20000000a00 */
[----:B------:R-:W-:Y:S01]  /*7560*/  ULDC.64 UR4, c[0x4][0x60] ;  /* 0x0100180000047ab9 */ /* 0x000fe20000000a00 */
[----:B------:R-:W-:Y:S01]  /*7570*/  IMAD.U32 R4, RZ, RZ, UR6 ;  /* 0x00000006ff047e24 */ /* 0x000fe2000f8e00ff */
[----:B------:R-:W-:Y:S01]  /*7580*/  MOV R11, UR5 ;  /* 0x00000005000b7c02 */ /* 0x000fe20008000f00 */
[----:B--2---:R-:W1:Y:S01]  /*7590*/  LDC.64 R2, c[0x4][R2] ;  /* 0x0100000002027b82 */ /* 0x004e620000000a00 */
[----:B------:R-:W-:Y:S02]  /*75a0*/  IMAD.U32 R5, RZ, RZ, UR7 ;  /* 0x00000007ff057e24 */ /* 0x000fe4000f8e00ff */
[----:B------:R-:W-:Y:S02]  /*75b0*/  IMAD.U32 R6, RZ, RZ, UR8 ;  /* 0x00000008ff067e24 */ /* 0x000fe4000f8e00ff */
[----:B------:R-:W-:-:S02]  /*75c0*/  IMAD.U32 R7, RZ, RZ, UR9 ;  /* 0x00000009ff077e24 */ /* 0x000fc4000f8e00ff */
[----:B------:R-:W-:Y:S02]  /*75d0*/  IMAD.U32 R10, RZ, RZ, UR4 ;  /* 0x00000004ff0a7e24 */ /* 0x000fe4000f8e00ff */
[----:B------:R-:W-:Y:S02]  /*75e0*/  IMAD.MOV.U32 R8, RZ, RZ, 0x70 ;  /* 0x00000070ff087424 */ /* 0x000fe400078e00ff */
[----:B------:R-:W-:Y:S02]  /*75f0*/  IMAD.MOV.U32 R12, RZ, RZ, 0x1 ;  /* 0x00000001ff0c7424 */ /* 0x000fe400078e00ff */
[----:B------:R-:W-:-:S07]  /*7600*/  IMAD.MOV.U32 R13, RZ, RZ, RZ ;  /* 0x000000ffff0d7224 */ /* 0x000fce00078e00ff */
[----:B------:R-:W-:-:S07]  /*7610*/  LEPC R20, `(.L_x_33) ;  /* 0x000000001014794e */ /* 0x000fce0000000000 */
[----:B-1----:R-:W-:Y:S05]  /*7620*/  CALL.ABS.NOINC R2 ;  /* 0x0000000002007343 */ /* 0x002fea0003c00000 */
.L_x_33:
[----:B------:R-:W2:Y:S02]  /*7630*/  LDL R2, [R1+0x4] ;  /* 0x0000040001027983 */ /* 0x000ea40000100800 */
[----:B--2---:R-:W-:-:S05]  /*7640*/  VIADD R0, R2, 0x400 ;  /* 0x0000040002007836 */ /* 0x004fca0000000000 */
[----:B------:R-:W-:-:S13]  /*7650*/  LOP3.LUT P0, RZ, R0, 0x3ff, RZ, 0xc0, !PT ;  /* 0x000003ff00ff7812 */ /* 0x000fda000780c0ff */
[----:B------:R-:W-:Y:S05]  /*7660*/  @!P0 BRA `(.L_x_34) ;  /* 0x0000000000808947 */ /* 0x000fea0003800000 */
[----:B------:R-:W-:Y:S01]  /*7670*/  MOV R0, 0x0 ;  /* 0x0000000000007802 */ /* 0x000fe20000000f00 */
[----:B------:R-:W-:Y:S01]  /*7680*/  ULDC.64 UR6, c[0x4][0x108] ;  /* 0x0100420000067ab9 */ /* 0x000fe20000000a00 */
[----:B------:R-:W-:Y:S01]  /*7690*/  ULDC.64 UR8, c[0x4][0x110] ;  /* 0x0100440000087ab9 */ /* 0x000fe20000000a00 */
[----:B------:R-:W-:Y:S01]  /*76a0*/  ULDC.64 UR4, c[0x4][0x68] ;  /* 0x01001a0000047ab9 */ /* 0x000fe20000000a00 */
[----:B------:R1:W2:Y:S01]  /*76b0*/  LDC.64 R2, c[0x4][R0] ;  /* 0x0100000000027b82 */ /* 0x0002a20000000a00 */
[----:B------:R-:W-:Y:S01]  /*76c0*/  IMAD.U32 R4, RZ, RZ, UR6 ;  /* 0x00000006ff047e24 */ /* 0x000fe2000f8e00ff */
[----:B------:R-:W-:Y:S01]  /*76d0*/  MOV R8, 0x70 ;  /* 0x0000007000087802 */ /* 0x000fe20000000f00 */
[----:B------:R-:W-:Y:S02]  /*76e0*/  IMAD.U32 R5, RZ, RZ, UR7 ;  /* 0x00000007ff057e24 */ /* 0x000fe4000f8e00ff */
[----:B------:R-:W-:Y:S02]  /*76f0*/  IMAD.U32 R6, RZ, RZ, UR8 ;  /* 0x00000008ff067e24 */ /* 0x000fe4000f8e00ff */
[----:B------:R-:W-:-:S02]  /*7700*/  IMAD.U32 R7, RZ, RZ, UR9 ;  /* 0x00000009ff077e24 */ /* 0x000fc4000f8e00ff */
[----:B------:R-:W-:Y:S02]  /*7710*/  IMAD.U32 R10, RZ, RZ, UR4 ;  /* 0x00000004ff0a7e24 */ /* 0x000fe4000f8e00ff */
[----:B------:R-:W-:Y:S02]  /*7720*/  IMAD.U32 R11, RZ, RZ, UR5 ;  /* 0x00000005ff0b7e24 */ /* 0x000fe4000f8e00ff */
[----:B------:R-:W-:Y:S02]  /*7730*/  IMAD.MOV.U32 R12, RZ, RZ, 0x1 ;  /* 0x00000001ff0c7424 */ /* 0x000fe400078e00ff */
[----:B-1----:R-:W-:-:S07]  /*7740*/  IMAD.MOV.U32 R13, RZ, RZ, RZ ;  /* 0x000000ffff0d7224 */ /* 0x002fce00078e00ff */
[----:B------:R-:W-:-:S07]  /*7750*/  LEPC R20, `(.L_x_35) ;  /* 0x000000001014794e */ /* 0x000fce0000000000 */
[----:B--2---:R-:W-:Y:S05]  /*7760*/  CALL.ABS.NOINC R2 ;  /* 0x0000000002007343 */ /* 0x004fea0003c00000 */
.L_x_35:
[----:B------:R-:W-:Y:S01]  /*7770*/  MOV R2, 0x0 ;  /* 0x0000000000027802 */ /* 0x000fe20000000f00 */
[----:B------:R-:W-:Y:S01]  /*7780*/  ULDC.64 UR6, c[0x4][0x108] ;  /* 0x0100420000067ab9 */ /* 0x000fe20000000a00 */
[----:B------:R-:W-:Y:S01]  /*7790*/  ULDC.64 UR8, c[0x4][0x110] ;  /* 0x0100440000087ab9 */ /* 0x000fe20000000a00 */
[----:B------:R-:W-:Y:S01]  /*77a0*/  ULDC.64 UR4, c[0x4][0x70] ;  /* 0x01001c0000047ab9 */ /* 0x000fe20000000a00 */
[----:B------:R-:W-:Y:S01]  /*77b0*/  IMAD.U32 R4, RZ, RZ, UR6 ;  /* 0x00000006ff047e24 */ /* 0x000fe2000f8e00ff */
[----:B------:R-:W-:Y:S01]  /*77c0*/  MOV R13, RZ ;  /* 0x000000ff000d7202 */ /* 0x000fe20000000f00 */
[----:B------:R-:W1:Y:S01]  /*77d0*/  LDC.64 R2, c[0x4][R2] ;  /* 0x0100000002027b82 */ /* 0x000e620000000a00 */
[----:B------:R-:W-:Y:S02]  /*77e0*/  IMAD.U32 R5, RZ, RZ, UR7 ;  /* 0x00000007ff057e24 */ /* 0x000fe4000f8e00ff */
[----:B------:R-:W-:Y:S02]  /*77f0*/  IMAD.U32 R6, RZ, RZ, UR8 ;  /* 0x00000008ff067e24 */ /* 0x000fe4000f8e00ff */
[----:B------:R-:W-:-:S02]  /*7800*/  IMAD.U32 R7, RZ, RZ, UR9 ;  /* 0x00000009ff077e24 */ /* 0x000fc4000f8e00ff */
[----:B------:R-:W-:Y:S02]  /*7810*/  IMAD.U32 R10, RZ, RZ, UR4 ;  /* 0x00000004ff0a7e24 */ /* 0x000fe4000f8e00ff */
[----:B------:R-:W-:Y:S02]  /*7820*/  IMAD.U32 R11, RZ, RZ, UR5 ;  /* 0x00000005ff0b7e24 */ /* 0x000fe4000f8e00ff */
[----:B------:R-:W-:Y:S02]  /*7830*/  IMAD.MOV.U32 R8, RZ, RZ, 0x70 ;  /* 0x00000070ff087424 */ /* 0x000fe400078e00ff */
[----:B------:R-:W-:-:S07]  /*7840*/  IMAD.MOV.U32 R12, RZ, RZ, 0x1 ;  /* 0x00000001ff0c7424 */ /* 0x000fce00078e00ff */
[----:B------:R-:W-:-:S07]  /*7850*/  LEPC R20, `(.L_x_34) ;  /* 0x000000001014794e */ /* 0x000fce0000000000 */
[----:B-1----:R-:W-:Y:S05]  /*7860*/  CALL.ABS.NOINC R2 ;  /* 0x0000000002007343 */ /* 0x002fea0003c00000 */
.L_x_34:
[----:B------:R-:W2:Y:S01]  /*7870*/  LDL R2, [R1] ;  /* 0x0000000001027983 */ /* 0x000ea20000100800 */
[----:B------:R-:W1:Y:S01]  /*7880*/  LDC R0, c[0x0][0x428] ;  /* 0x00010a00ff007b82 */ /* 0x000e620000000800 */
[----:B------:R-:W-:Y:S02]  /*7890*/  ULDC.64 UR4, c[0x0][0x9f8] ;  /* 0x00027e0000047ab9 */ /* 0x000fe40000000a00 */
[----:B------:R-:W3:Y:S01]  /*78a0*/  LDL.LU R6, [R1+0x8] ;  /* 0x0000080001067983 */ /* 0x000ee20000300800 */
[----:B-1----:R-:W-:-:S03]  /*78b0*/  ISETP.NE.AND P1, PT, R0, 0x1, PT ;  /* 0x000000010000780c */ /* 0x002fc60003f25270 */
[----:B------:R-:W4:Y:S01]  /*78c0*/  LDL R5, [R1+0x10] ;  /* 0x0000100001057983 */ /* 0x000f220000100800 */
[----:B------:R-:W-:Y:S01]  /*78d0*/  ISETP.NE.U32.AND P0, PT, RZ, UR4, PT ;  /* 0x00000004ff007c0c */ /* 0x000fe2000bf05070 */
[----:B------:R-:W-:Y:S01]  /*78e0*/  ULDC.64 UR6, c[0x0][0x208] ;  /* 0x0000820000067ab9 */ /* 0x000fe20000000a00 */
[----:B------:R-:W-:Y:S01]  /*78f0*/  ULDC UR4, c[0x0][0xda8] ;  /* 0x00036a0000047ab9 */ /* 0x000fe20000000800 */
[----:B------:R-:W1:Y:S01]  /*7900*/  S2R R7, SR_TID.X ;  /* 0x0000000000077919 */ /* 0x000e620000002100 */
[----:B------:R-:W-:-:S05]  /*7910*/  ISETP.NE.AND.EX P0, PT, RZ, UR5, PT, P0 ;  /* 0x00000005ff007c0c */ /* 0x000fca000bf05300 */
[----:B------:R-:W2:Y:S08]  /*7920*/  @P1 LDC R0, c[0x0][0x42c] ;  /* 0x00010b00ff001b82 */ /* 0x000eb00000000800 */
[----:B------:R-:W2:Y:S01]  /*7930*/  @P1 LDC R3, c[0x0][0x430] ;  /* 0x00010c00ff031b82 */ /* 0x000ea20000000800 */
[----:B-1----:R-:W-:Y:S01]  /*7940*/  LOP3.LUT R7, R7, 0x1f, RZ, 0xc0, !PT ;  /* 0x0000001f07077812 */ /* 0x002fe200078ec0ff */
[----:B--2---:R-:W-:-:S04]  /*7950*/  @P1 IMAD.HI.U32 R0, R2, R0, RZ ;  /* 0x0000000002001227 */ /* 0x004fc800078e00ff */
[----:B------:R-:W-:Y:S01]  /*7960*/  IMAD.MOV.U32 R4, RZ, RZ, R2 ;  /* 0x000000ffff047224 */ /* 0x000fe200078e0002 */
[----:B------:R-:W-:Y:S01]  /*7970*/  @P1 SHF.R.U32.HI R4, RZ, R3, R0 ;  /* 0x00000003ff041219 */ /* 0x000fe20000011600 */
[----:B------:R-:W-:Y:S01]  /*7980*/  IMAD.MOV.U32 R0, RZ, RZ, R19 ;  /* 0x000000ffff007224 */ /* 0x000fe200078e0013 */
[----:B------:R-:W1:Y:S02]  /*7990*/  @P0 LDC.64 R2, c[0x0][0x9f8] ;  /* 0x00027e00ff020b82 */ /* 0x000e640000000a00 */
[----:B-1----:R-:W-:-:S05]  /*79a0*/  @P0 IMAD.WIDE R2, R19, 0x4, R2 ;  /* 0x0000000413020825 */ /* 0x002fca00078e0202 */
[----:B------:R1:W5:Y:S01]  /*79b0*/  @P0 LDG.E R0, desc[UR6][R2.64] ;  /* 0x0000000602000981 */ /* 0x000362000c1e1900 */
[----:B------:R-:W-:Y:S01]  /*79c0*/  ISETP.NE.AND P1, PT, R7, RZ, PT ;  /* 0x000000ff0700720c */ /* 0x000fe20003f25270 */
[----:B---3--:R-:W-:-:S03]  /*79d0*/  IMAD.MOV R8, RZ, RZ, -R6 ;  /* 0x000000ffff087224 */ /* 0x008fc600078e0a06 */
[----:B------:R-:W-:Y:S01]  /*79e0*/  PLOP3.LUT P2, PT, P1, PT, PT, 0x8, 0x0 ;  /* 0x000000000000781c */ /* 0x000fe20000f4e170 */
[----:B----4-:R-:W-:-:S04]  /*79f0*/  IMAD R8, R8, UR4, R5 ;  /* 0x0000000408087c24 */ /* 0x010fc8000f8e0205 */
[----:B------:R-:W-:-:S04]  /*7a00*/  IMAD.SHL.U32 R8, R8, 0x80, RZ ;  /* 0x0000008008087824 */ /* 0x000fc800078e00ff */
[----:B------:R-:W-:-:S05]  /*7a10*/  VOTEU.ALL UP1, P1 ;  /* 0x00000000003f7886 */ /* 0x000fca0000820000 */
[----:B------:R-:W-:-:S04]  /*7a20*/  @!UP1 UIADD3 UR8, UP0, UR36, 0x270, URZ ;  /* 0x0000027024089890 */ /* 0x000fc8000ff1e03f */
[----:B------:R-:W-:-:S03]  /*7a30*/  @!UP1 UIADD3.X UR9, URZ, UR37, URZ, UP0, !UPT ;  /* 0x000000253f099290 */ /* 0x000fc600087fe43f */
[----:B-1----:R-:W-:-:S09]  /*7a40*/  VOTEU.ALL UP0, P1 ;  /* 0x00000000003f7886 */ /* 0x002fd20000800000 */
.L_x_36:
[----:B------:R-:W2:Y:S01]  /*7a50*/  LDL R2, [R1] ;  /* 0x0000000001027983 */ /* 0x000ea20000100800 */
[----:B------:R-:W-:Y:S02]  /*7a60*/  PLOP3.LUT P0, PT, P0, P2, PT, 0xa2, 0x0 ;  /* 0x000000000000781c */ /* 0x000fe40000705472 */
[----:B------:R-:W-:Y:S01]  /*7a70*/  @P2 R2UR P0, UR7, R19 ;  /* 0x00000000130722ca */ /* 0x000fe20000000000 */
[----:B------:R-:W-:-:S07]  /*7a80*/  UMOV UR4, URZ ;  /* 0x0000003f00047c82 */ /* 0x000fce0008000000 */
[----:B------:R-:W-:Y:S02]  /*7a90*/  PLOP3.LUT P0, PT, P0, P2, PT, 0xa2, 0x0 ;  /* 0x000000000000781c */ /* 0x000fe40000705472 */
[----:B--2---:R-:W-:-:S08]  /*7aa0*/  @P2 R2UR.OR P0, UR6, R2 ;  /* 0x00000000020622ca */ /* 0x004fd00000100000 */
[----:B------:R-:W-:Y:S02]  /*7ab0*/  PLOP3.LUT P0, PT, P0, P2, PT, 0xa2, 0x0 ;  /* 0x000000000000781c */ /* 0x000fe40000705472 */
[----:B------:R-:W-:-:S08]  /*7ac0*/  @P2 R2UR.OR P0, UR5, R8 ;  /* 0x00000000080522ca */ /* 0x000fd00000100000 */
[----:B------:R-:W-:-:S05]  /*7ad0*/  @P2 PLOP3.LUT P2, PT, P0, PT, PT, 0x80, 0x0 ;  /* 0x000000000000281c */ /* 0x000fca000074f070 */
[----:B------:R1:W-:Y:S08]  /*7ae0*/  @!UP0 UTMAPF.L2.4D [UR4], [UR8] ;  /* 0x00000004080085b8 */ /* 0x0003f00008018000 */
[----:B-1----:R-:W-:Y:S05]  /*7af0*/  @P2 BRA.U.ANY `(.L_x_36) ;  /* 0xfffffffd00d42947 */ /* 0x002fea000393ffff */
[----:B------:R-:W-:Y:S01]  /*7b00*/  PLOP3.LUT P2, PT, P1, PT, PT, 0x8, 0x0 ;  /* 0x000000000000781c */ /* 0x000fe20000f4e170 */
[----:B------:R-:W-:Y:S01]  /*7b10*/  VOTEU.ALL UP0, P1 ;  /* 0x00000000003f7886 */ /* 0x000fe20000800000 */
[----:B------:R-:W-:-:S11]  /*7b20*/  UMOV UR4, 0x40 ;  /* 0x0000004000047882 */ /* 0x000fd60000000000 */
.L_x_37:
[----:B------:R-:W2:Y:S01]  /*7b30*/  LDL R2, [R1] ;  /* 0x0000000001027983 */ /* 0x000ea20000100800 */
[----:B------:R-:W-:Y:S02]  /*7b40*/  PLOP3.LUT P0, PT, P0, P2, PT, 0xa2, 0x0 ;  /* 0x000000000000781c */ /* 0x000fe40000705472 */
[----:B------:R-:W-:-:S08]  /*7b50*/  @P2 R2UR P0, UR7, R19 ;  /* 0x00000000130722ca */ /* 0x000fd00000000000 */
        /* <DEDUP_REMOVED lines=10> */
.L_x_38:
        /* <DEDUP_REMOVED lines=10> */
[----:B------:R-:W1:Y:S01]  /*7ca0*/  LDC.64 R2, c[0x0][0x3f8] ;  /* 0x0000fe00ff027b82 */ /* 0x000e620000000a00 */
[----:B------:R-:W-:Y:S01]  /*7cb0*/  UMOV UR4, 0xffffffff ;  /* 0xffffffff00047882 */ /* 0x000fe20000000000 */
[----:B-1----:R-:W-:-:S04]  /*7cc0*/  ISETP.NE.U32.AND P0, PT, R2, RZ, PT ;  /* 0x000000ff0200720c */ /* 0x002fc80003f05070 */
[----:B------:R-:W-:-:S04]  /*7cd0*/  ISETP.NE.AND.EX P0, PT, R3, RZ, PT, P0 ;  /* 0x000000ff0300720c */ /* 0x000fc80003f05300 */
[----:B-----5:R-:W-:Y:S01]  /*7ce0*/  SEL R5, R0, RZ, !P0 ;  /* 0x000000ff00057207 */ /* 0x020fe20004000000 */
[----:B------:R-:W-:Y:S08]  /*7cf0*/  BRA.DIV UR4, `(.L_x_39) ;  /* 0x0000002604f47947 */ /* 0x000ff0000b800000 */
.L_x_92:
[----:B------:R-:W2:Y:S01]  /*7d00*/  LDL R6, [R1+0xc] ;  /* 0x00000c0001067983 */ /* 0x000ea20000100800 */
[----:B------:R-:W-:Y:S01]  /*7d10*/  UMOV UR4, 0xffffffff ;  /* 0xffffffff00047882 */ /* 0x000fe20000000000 */
[----:B------:R-:W-:Y:S01]  /*7d20*/  SHF.R.S32.HI R11, RZ, 0x1f, R0 ;  /* 0x0000001fff0b7819 */ /* 0x000fe20000011400 */
[----:B--2---:R-:W-:Y:S01]  /*7d30*/  VIADD R10, R6, 0xffffffff ;  /* 0xffffffff060a7836 */ /* 0x004fe20000000000 */
[----:B------:R-:W-:Y:S06]  /*7d40*/  BRA.DIV UR4, `(.L_x_40) ;  /* 0x0000002a04147947 */ /* 0x000fec000b800000 */
[----:B------:R-:W-:-:S13]  /*7d50*/  ELECT P6, URZ, PT ;  /* 0x00000000003f782f */ /* 0x000fda00038c0000 */
.L_x_95:
[----:B------:R-:W-:Y:S05]  /*7d60*/  @!P6 BRA `(.L_x_41) ;  /* 0x000000040018e947 */ /* 0x000fea0003800000 */
[----:B------:R-:W-:Y:S02]  /*7d70*/  IMAD.MOV.U32 R18, RZ, RZ, R10 ;  /* 0x000000ffff127224 */ /* 0x000fe400078e000a */
[----:B------:R-:W-:Y:S01]  /*7d80*/  IMAD.MOV.U32 R5, RZ, RZ, R0 ;  /* 0x000000ffff057224 */ /* 0x000fe200078e0000 */
[----:B------:R-:W-:Y:S06]  /*7d90*/  @!P0 BRA `(.L_x_42) ;  /* 0x00000000004c8947 */ /* 0x000fec0003800000 */
[----:B------:R-:W1:Y:S01]  /*7da0*/  LDC R9, c[0x0][0x41c] ;  /* 0x00010700ff097b82 */ /* 0x000e620000000800 */
[----:B------:R-:W-:Y:S01]  /*7db0*/  IMAD.MOV.U32 R5, RZ, RZ, R10 ;  /* 0x000000ffff057224 */ /* 0x000fe200078e000a */
[----:B------:R-:W-:Y:S01]  /*7dc0*/  ULDC.64 UR4, c[0x0][0x408] ;  /* 0x0001020000047ab9 */ /* 0x000fe20000000a00 */
[----:B------:R-:W-:Y:S01]  /*7dd0*/  ULDC.64 UR6, c[0x0][0x208] ;  /* 0x0000820000067ab9 */ /* 0x000fe20000000a00 */
[----:B-1----:R-:W-:-:S13]  /*7de0*/  ISETP.NE.AND P1, PT, R9, 0x1, PT ;  /* 0x000000010900780c */ /* 0x002fda0003f25270 */
[----:B------:R-:W1:Y:S02]  /*7df0*/  @P1 LDC.64 R6, c[0x0][0x420] ;  /* 0x00010800ff061b82 */ /* 0x000e640000000a00 */
[----:B-1----:R-:W-:-:S05]  /*7e00*/  @P1 IMAD.HI.U32 R6, R10, R6, RZ ;  /* 0x000000060a061227 */ /* 0x002fca00078e00ff */
[----:B------:R-:W-:Y:S01]  /*7e10*/  @P1 SHF.R.U32.HI R5, RZ, R7, R6 ;  /* 0x00000007ff051219 */ /* 0x000fe20000011606 */
[----:B------:R-:W-:-:S03]  /*7e20*/  IMAD R6, R11, UR4, RZ ;  /* 0x000000040b067c24 */ /* 0x000fc6000f8e02ff */
[--C-:B------:R-:W-:Y:S01]  /*7e30*/  SHF.R.S32.HI R7, RZ, 0x1f, R5.reuse ;  /* 0x0000001fff077819 */ /* 0x100fe20000011405 */
[----:B------:R-:W-:-:S04]  /*7e40*/  IMAD.MOV R18, RZ, RZ, -R5 ;  /* 0x000000ffff127224 */ /* 0x000fc800078e0a05 */
[----:B------:R-:W-:Y:S02]  /*7e50*/  IMAD R18, R9, R18, R10 ;  /* 0x0000001209127224 */ /* 0x000fe400078e020a */
[----:B------:R-:W-:Y:S02]  /*7e60*/  IMAD R9, R0, UR5, R6 ;  /* 0x0000000500097c24 */ /* 0x000fe4000f8e0206 */
[----:B------:R-:W-:-:S04]  /*7e70*/  IMAD.MOV.U32 R6, RZ, RZ, R5 ;  /* 0x000000ffff067224 */ /* 0x000fc800078e0005 */
[----:B------:R-:W-:-:S05]  /*7e80*/  IMAD.WIDE.U32 R6, R0, UR4, R6 ;  /* 0x0000000400067c25 */ /* 0x000fca000f8e0006 */
[----:B------:R-:W-:Y:S02]  /*7e90*/  IADD3 R5, R7, R9, RZ ;  /* 0x0000000907057210 */ /* 0x000fe40007ffe0ff */
[----:B------:R-:W-:-:S04]  /*7ea0*/  LEA R12, P1, R6, R2, 0x2 ;  /* 0x00000002060c7211 */ /* 0x000fc800078210ff */
[----:B------:R-:W-:-:S05]  /*7eb0*/  LEA.HI.X R13, R6, R3, R5, 0x2, P1 ;  /* 0x00000003060d7211 */ /* 0x000fca00008f1405 */
[----:B------:R1:W5:Y:S04]  /*7ec0*/  LDG.E R5, desc[UR6][R12.64] ;  /* 0x000000060c057981 */ /* 0x000368000c1e1900 */
.L_x_42:
[----:B------:R-:W2:Y:S01]  /*7ed0*/  S2R R7, SR_CgaCtaId ;  /* 0x0000000000077919 */ /* 0x000ea20000008800 */
[----:B------:R-:W-:-:S04]  /*7ee0*/  MOV R6, 0x400 ;  /* 0x0000040000067802 */ /* 0x000fc80000000f00 */
[----:B--2---:R-:W-:Y:S02]  /*7ef0*/  LEA R6, R7, R6, 0x18 ;  /* 0x0000000607067211 */ /* 0x004fe400078ec0ff */
[----:B------:R-:W-:-:S03]  /*7f00*/  SHF.L.U32 R7, R17, 0x1f, RZ ;  /* 0x0000001f11077819 */ /* 0x000fc600000006ff */
[----:B------:R-:W-:-:S04]  /*7f10*/  IMAD R6, R16, 0x8, R6 ;  /* 0x0000000810067824 */ /* 0x000fc800078e0206 */
[----:B------:R-:W2:Y:S02]  /*7f20*/  SYNCS.PHASECHK.TRANS64.TRYWAIT P1, [R6+URZ+0x34840], R7 ;  /* 0x03484007060075a7 */ /* 0x000ea4000802017f */
[----:B--2---:R-:W-:Y:S05]  /*7f30*/  @!P1 BRA `(.L_x_43) ;  /* 0x0000002400b89947 */ /* 0x004fea0003800000 */
.L_x_96:
[----:B------:R-:W3:Y:S02]  /*7f40*/  S2R R9, SR_TID.X ;  /* 0x0000000000097919 */ /* 0x000ee40000002100 */
[----:B---3--:R-:W-:-:S04]  /*7f50*/  LOP3.LUT R9, R9, 0x7f, RZ, 0xc0, !PT ;  /* 0x0000007f09097812 */ /* 0x008fc800078ec0ff */
[----:B------:R-:W-:-:S13]  /*7f60*/  ISETP.NE.AND P1, PT, R9, RZ, PT ;  /* 0x000000ff0900720c */ /* 0x000fda0003f25270 */
[----:B------:R-:W-:Y:S05]  /*7f70*/  @P1 BRA `(.L_x_44) ;  /* 0x00000000001c1947 */ /* 0x000fea0003800000 */
[----:B------:R-:W3:Y:S01]  /*7f80*/  S2R R9, SR_TID.X ;  /* 0x0000000000097919 */ /* 0x000ee20000002100 */
[----:B--2---:R-:W-:-:S04]  /*7f90*/  IMAD.MOV.U32 R7, RZ, RZ, 0xc000 ;  /* 0x0000c000ff077424 */ /* 0x004fc800078e00ff */
[----:B------:R4:W-:Y:S01]  /*7fa0*/  SYNCS.ARRIVE.TRANS64 RZ, [R6+URZ+0x34830], R7 ;  /* 0x0348300706ff79a7 */ /* 0x0009e2000800003f */
[----:B---3--:R-:W-:-:S04]  /*7fb0*/  LOP3.LUT R9, R9, 0x1f, RZ, 0xc0, !PT ;  /* 0x0000001f09097812 */ /* 0x008fc800078ec0ff */
[----:B------:R-:W-:-:S13]  /*7fc0*/  ISETP.NE.AND P1, PT, R9, RZ, PT ;  /* 0x000000ff0900720c */ /* 0x000fda0003f25270 */
[----:B----4-:R-:W-:Y:S05]  /*7fd0*/  @!P1 BRA `(.L_x_44) ;  /* 0x0000000000049947 */ /* 0x010fea0003800000 */
[----:B------:R-:W-:Y:S01]  /*7fe0*/  BPT.TRAP 0x1 ;  /* 0x000000040000795c */ /* 0x000fe20000300000 */
.L_x_44:
[----:B------:R-:W3:Y:S01]  /*7ff0*/  S2R R9, SR_CgaCtaId ;  /* 0x0000000000097919 */ /* 0x000ee20000008800 */
[----:B--2---:R-:W-:Y:S01]  /*8000*/  MOV R7, 0x400 ;  /* 0x0000040000077802 */ /* 0x004fe20000000f00 */
[----:B------:R-:W-:Y:S01]  /*8010*/  UIADD3 UR4, UP0, UR36, 0x370, URZ ;  /* 0x0000037024047890 */ /* 0x000fe2000ff1e03f */
[----:B------:R-:W-:Y:S01]  /*8020*/  R2UR UR9, R6 ;  /* 0x00000000060972ca */ /* 0x000fe200000e0000 */
[----:B------:R-:W-:Y:S01]  /*8030*/  UMOV UR10, URZ ;  /* 0x0000003f000a7c82 */ /* 0x000fe20008000000 */
[----:B------:R-:W-:Y:S01]  /*8040*/  R2UR UR11, R18 ;  /* 0x00000000120b72ca */ /* 0x000fe200000e0000 */
[----:B------:R-:W-:Y:S01]  /*8050*/  UIADD3.X UR5, URZ, UR37, URZ, UP0, !UPT ;  /* 0x000000253f057290 */ /* 0x000fe200087fe43f */
[----:B------:R-:W-:Y:S01]  /*8060*/  R2UR UR12, R4 ;  /* 0x00000000040c72ca */ /* 0x000fe200000e0000 */
[----:B------:R-:W-:Y:S01]  /*8070*/  UMOV UR6, 0x0 ;  /* 0x0000000000067882 */ /* 0x000fe20000000000 */
[----:B-----5:R-:W-:Y:S01]  /*8080*/  R2UR UR13, R5 ;  /* 0x00000000050d72ca */ /* 0x020fe200000e0000 */
[----:B------:R-:W-:Y:S01]  /*8090*/  UMOV UR7, 0x14f00000 ;  /* 0x14f0000000077882 */ /* 0x000fe20000000000 */
[----:B------:R-:W-:-:S05]  /*80a0*/  UMOV UR16, 0x40 ;  /* 0x0000004000107882 */ /* 0x000fca0000000000 */
[----:B------:R-:W-:Y:S02]  /*80b0*/  UIADD3 UR9, UR9, 0x34830, URZ ;  /* 0x0003483009097890 */ /* 0x000fe4000fffe03f */
[----:B------:R-:W-:Y:S01]  /*80c0*/  USHF.L.U32 UR11, UR11, 0x7, URZ ;  /* 0x000000070b0b7899 */ /* 0x000fe2000800063f */
[----:B---3--:R-:W-:-:S05]  /*80d0*/  LEA R7, R9, R7, 0x18 ;  /* 0x0000000709077211 */ /* 0x008fca00078ec0ff */
[----:B------:R-:W-:-:S05]  /*80e0*/  IMAD R6, R16, 0xc000, R7 ;  /* 0x0000c00010067824 */ /* 0x000fca00078e0207 */
[----:B------:R-:W-:-:S13]  /*80f0*/  R2UR UR8, R6 ;  /* 0x00000000060872ca */ /* 0x000fda00000e0000 */
[----:B------:R-:W-:Y:S02]  /*8100*/  UIADD3 UR14, UR8, 0x1c400, URZ ;  /* 0x0001c400080e7890 */ /* 0x000fe4000fffe03f */
[----:B------:R-:W-:Y:S02]  /*8110*/  UIADD3 UR15, UR8, 0x20400, URZ ;  /* 0x00020400080f7890 */ /* 0x000fe4000fffe03f */
[----:B------:R-:W-:-:S03]  /*8120*/  UIADD3 UR17, UR8, 0x24400, URZ ;  /* 0x0002440008117890 */ /* 0x000fc6000fffe03f */
[----:B------:R-:W-:Y:S01]  /*8130*/  UMOV UR8, UR14 ;  /* 0x0000000e00087c82 */ /* 0x000fe20008000000 */
[----:B------:R-:W-:Y:S01]  /*8140*/  UMOV UR14, 0x80 ;  /* 0x00000080000e7882 */ /* 0x000fe20000000000 */
[----:B------:R2:W-:Y:S02]  /*8150*/  UTMALDG.4D [UR8], [UR4], desc[UR6] ;  /* 0x00000608040075b4 */ /* 0x0005e40008019000 */
[----:B--2---:R-:W-:Y:S01]  /*8160*/  UMOV UR8, UR15 ;  /* 0x0000000f00087c82 */ /* 0x004fe20008000000 */
[----:B------:R-:W-:Y:S02]  /*8170*/  UMOV UR10, UR16 ;  /* 0x00000010000a7c82 */ /* 0x000fe40008000000 */
[----:B------:R2:W-:Y:S02]  /*8180*/  UTMALDG.4D [UR8], [UR4], desc[UR6] ;  /* 0x00000608040075b4 */ /* 0x0005e40008019000 */
[----:B--2---:R-:W-:Y:S01]  /*8190*/  UMOV UR8, UR17 ;  /* 0x0000001100087c82 */ /* 0x004fe20008000000 */
[----:B------:R-:W-:-:S02]  /*81a0*/  UMOV UR10, UR14 ;  /* 0x0000000e000a7c82 */ /* 0x000fc40008000000 */
[----:B------:R2:W-:Y:S02]  /*81b0*/  UTMALDG.4D [UR8], [UR4], desc[UR6] ;  /* 0x00000608040075b4 */ /* 0x0005e40008019000 */
[----:B--2---:R-:W-:Y:S01]  /*81c0*/  NOP ;  /* 0x0000000000007918 */ /* 0x004fe20000000000 */
.L_x_41:
[----:B------:R-:W2:Y:S04]  /*81d0*/  LDL.LU R14, [R1] ;  /* 0x00000000010e7983 */ /* 0x000ea80000300800 */
[----:B-1----:R-:W3:Y:S01]  /*81e0*/  LDL R13, [R1+0x18] ;  /* 0x00001800010d7983 */ /* 0x002ee20000100800 */
[----:B------:R-:W-:-:S03]  /*81f0*/  MOV R9, 0x400 ;  /* 0x0000040000097802 */ /* 0x000fc60000000f00 */
[----:B------:R-:W4:Y:S01]  /*8200*/  LDL.LU R7, [R1+0x14] ;  /* 0x0000140001077983 */ /* 0x000f220000300800 */
[----:B------:R-:W1:Y:S01]  /*8210*/  S2R R12, SR_CgaCtaId ;  /* 0x00000000000c7919 */ /* 0x000e620000008800 */
[----:B------:R-:W-:Y:S05]  /*8220*/  WARPSYNC.ALL ;  /* 0x0000000000007948 */ /* 0x000fea0003800000 */
[----:B------:R-:W-:-:S13]  /*8230*/  ELECT P1, URZ, PT ;  /* 0x00000000003f782f */ /* 0x000fda0003820000 */
[----:B------:R-:W-:Y:S01]  /*8240*/  @P1 R2UR UR13, R19 ;  /* 0x00000000130d12ca */ /* 0x000fe200000e0000 */
[----:B------:R-:W-:Y:S01]  /*8250*/  UIADD3 UR4, UP0, UR36, 0x270, URZ ;  /* 0x0000027024047890 */ /* 0x000fe2000ff1e03f */
[----:B------:R-:W-:-:S03]  /*8260*/  @P1 R2UR UR11, R8 ;  /* 0x00000000080b12ca */ /* 0x000fc600000e0000 */
[----:B------:R-:W-:Y:S01]  /*8270*/  UIADD3.X UR5, URZ, UR37, URZ, UP0, !UPT ;  /* 0x000000253f057290 */ /* 0x000fe200087fe43f */
[----:B-1----:R-:W-:-:S04]  /*8280*/  LEA R9, R12, R9, 0x18 ;  /* 0x000000090c097211 */ /* 0x002fc800078ec0ff */
[----:B------:R-:W-:Y:S01]  /*8290*/  R2UR UR24, R9 ;  /* 0x00000000091872ca */ /* 0x000fe200000e0000 */
[----:B------:R-:W-:Y:S01]  /*82a0*/  @P1 IMAD.MOV.U32 R6, RZ, RZ, 0xc000 ;  /* 0x0000c000ff061424 */ /* 0x000fe200078e00ff */
[----:B------:R-:W-:Y:S01]  /*82b0*/  BAR.SYNC.DEFER_BLOCKING 0x8, 0x120 ;  /* 0x0204800000007b1d */ /* 0x000fe20000010000 */
[----:B------:R-:W-:-:S10]  /*82c0*/  @P1 R2UR UR21, R19 ;  /* 0x00000000131512ca */ /* 0x000fd400000e0000 */
[----:B------:R-:W-:Y:S02]  /*82d0*/  UIADD3 UR8, UR24, 0x10400, URZ ;  /* 0x0001040018087890 */ /* 0x000fe4000fffe03f */
[----:B------:R-:W-:Y:S01]  /*82e0*/  UIADD3 UR9, UR24, 0x34800, URZ ;  /* 0x0003480018097890 */ /* 0x000fe2000fffe03f */
[----:B------:R-:W-:Y:S01]  /*82f0*/  UMOV UR6, 0x0 ;  /* 0x0000000000067882 */ /* 0x000fe20000000000 */
[----:B------:R-:W-:Y:S01]  /*8300*/  UMOV UR7, 0x12f00000 ;  /* 0x12f0000000077882 */ /* 0x000fe20000000000 */
[----:B------:R-:W-:Y:S01]  /*8310*/  UMOV UR10, URZ ;  /* 0x0000003f000a7c82 */ /* 0x000fe20008000000 */
[----:B------:R-:W-:Y:S01]  /*8320*/  @P1 R2UR UR19, R8 ;  /* 0x00000000081312ca */ /* 0x000fe200000e0000 */
[----:B------:R-:W-:Y:S01]  /*8330*/  UIADD3 UR16, UR24, 0x14400, URZ ;  /* 0x0001440018107890 */ /* 0x000fe2000fffe03f */
[----:B------:R3:W-:Y:S01]  /*8340*/  @P1 SYNCS.ARRIVE.TRANS64 RZ, [R9+URZ+0x34800], R6 ;  /* 0x0348000609ff19a7 */ /* 0x0007e2000800003f */
[----:B------:R-:W-:Y:S01]  /*8350*/  UMOV UR14, 0x0 ;  /* 0x00000000000e7882 */ /* 0x000fe20000000000 */
[----:B------:R-:W-:Y:S01]  /*8360*/  UMOV UR15, 0x12f00000 ;  /* 0x12f00000000f7882 */ /* 0x000fe20000000000 */
[----:B------:R-:W-:Y:S01]  /*8370*/  UMOV UR18, 0x40 ;  /* 0x0000004000127882 */ /* 0x000fe20000000000 */
[----:B------:R-:W-:Y:S01]  /*8380*/  UMOV UR17, UR9 ;  /* 0x0000000900117c82 */ /* 0x000fe20008000000 */
[----:B------:R-:W-:Y:S01]  /*8390*/  UMOV UR22, 0x0 ;  /* 0x0000000000167882 */ /* 0x000fe20000000000 */
[----:B------:R-:W-:Y:S01]  /*83a0*/  UMOV UR23, 0x12f00000 ;  /* 0x12f0000000177882 */ /* 0x000fe20000000000 */
[----:B------:R-:W-:Y:S01]  /*83b0*/  BSSY B0, `(.L_x_45) ;  /* 0x0000010000007945 */ /* 0x000fe20003800000 */
[----:B--2---:R-:W-:-:S02]  /*83c0*/  @P1 R2UR UR12, R14 ;  /* 0x000000000e0c12ca */ /* 0x004fc400000e0000 */
[----:B------:R-:W-:Y:S02]  /*83d0*/  @P1 R2UR UR20, R14 ;  /* 0x000000000e1412ca */ /* 0x000fe400000e0000 */
[----:B---3--:R-:W-:-:S09]  /*83e0*/  LOP3.LUT R6, R13, 0x1, RZ, 0xc, !PT ;  /* 0x000000010d067812 */ /* 0x008fd200078e0cff */
[----:B------:R1:W-:Y:S01]  /*83f0*/  UTMALDG.4D [UR8], [UR4], desc[UR6] ;  /* 0x00000608040075b4 */ /* 0x0003e20008019000 */
[----:B------:R-:W-:Y:S01]  /*8400*/  SHF.L.U32 R6, R6, 0x1f, RZ ;  /* 0x0000001f06067819 */ /* 0x000fe200000006ff */
[----:B------:R2:W-:Y:S01]  /*8410*/  UTMALDG.4D [UR16], [UR4], desc[UR14] ;  /* 0x00000e10040075b4 */ /* 0x0005e20008019000 */
[----:B-1----:R-:W-:Y:S02]  /*8420*/  @P1 R2UR UR13, R19 ;  /* 0x00000000130d12ca */ /* 0x002fe400000e0000 */
[----:B------:R-:W-:Y:S02]  /*8430*/  @P1 R2UR UR12, R14 ;  /* 0x000000000e0c12ca */ /* 0x000fe400000e0000 */
[----:B------:R-:W-:Y:S01]  /*8440*/  @P1 R2UR UR11, R8 ;  /* 0x00000000080b12ca */ /* 0x000fe200000e0000 */
[----:B------:R-:W-:Y:S01]  /*8450*/  UIADD3 UR8, UR24, 0x18400, URZ ;  /* 0x0001840018087890 */ /* 0x000fe2000fffe03f */
[----:B------:R-:W-:-:S11]  /*8460*/  UMOV UR10, 0x80 ;  /* 0x00000080000a7882 */ /* 0x000fd60000000000 */
[----:B------:R2:W-:Y:S01]  /*8470*/  UTMALDG.4D [UR8], [UR4], desc[UR22] ;  /* 0x00001608040075b4 */ /* 0x0005e20008019000 */
[----:B------:R-:W1:Y:S01]  /*8480*/  SYNCS.PHASECHK.TRANS64.TRYWAIT P1, [R9+URZ+0x34820], R6 ;  /* 0x03482006090075a7 */ /* 0x000e62000802017f */
[----:B----4-:R-:W-:Y:S01]  /*8490*/  ISETP.GE.AND P2, PT, R7, 0x81, PT ;  /* 0x000000810700780c */ /* 0x010fe20003f46270 */
[----:B-12---:R-:W-:-:S12]  /*84a0*/  @!P1 BRA `(.L_x_46) ;  /* 0x0000002000709947 */ /* 0x006fd80003800000 */
.L_x_97:
[----:B------:R-:W-:Y:S05]  /*84b0*/  BSYNC B0 ;  /* 0x0000000000007941 */ /* 0x000fea0003800000 */
.L_x_45:
[----:B------:R-:W-:Y:S05]  /*84c0*/  @!P2 BRA `(.L_x_47) ;  /* 0x0000001400c8a947 */ /* 0x000fea0003800000 */
[----:B-1----:R-:W2:Y:S01]  /*84d0*/  LDL R7, [R1+0xc] ;  /* 0x00000c0001077983 */ /* 0x002ea20000100800 */
[----:B------:R-:W-:Y:S02]  /*84e0*/  IMAD.MOV.U32 R6, RZ, RZ, 0x1 ;  /* 0x00000001ff067424 */ /* 0x000fe400078e00ff */
[----:B--2---:R-:W-:-:S05]  /*84f0*/  IMAD.MOV R13, RZ, RZ, -R7 ;  /* 0x000000ffff0d7224 */ /* 0x004fca00078e0a07 */
[----:B------:R-:W-:-:S05]  /*8500*/  VIADDMNMX R13, R13, R6, 0xffffffff, !PT ;  /* 0xffffffff0d0d7446 */ /* 0x000fca0007800106 */
[----:B------:R-:W-:-:S05]  /*8510*/  IMAD.IADD R6, R7, 0x1, R13 ;  /* 0x0000000107067824 */ /* 0x000fca00078e020d */
[----:B------:R-:W-:-:S04]  /*8520*/  LOP3.LUT R6, R6, 0x1, RZ, 0xc0, !PT ;  /* 0x0000000106067812 */ /* 0x000fc800078ec0ff */
[----:B------:R-:W-:Y:S01]  /*8530*/  ISETP.NE.U32.AND P1, PT, R6, 0x1, PT ;  /* 0x000000010600780c */ /* 0x000fe20003f25070 */
[----:B------:R-:W-:-:S12]  /*8540*/  VIADD R6, R7, 0xfffffffe ;  /* 0xfffffffe07067836 */ /* 0x000fd80000000000 */
[----:B------:R-:W-:Y:S05]  /*8550*/  @P1 BRA `(.L_x_48) ;  /* 0x0000000400e81947 */ /* 0x000fea0003800000 */
[----:B------:R-:W-:Y:S01]  /*8560*/  VIADD R7, R16, 0x1 ;  /* 0x0000000110077836 */ /* 0x000fe20000000000 */
[----:B------:R-:W-:Y:S04]  /*8570*/  BSSY B0, `(.L_x_49) ;  /* 0x0000074000007945 */ /* 0x000fe80003800000 */
[----:B------:R-:W-:-:S04]  /*8580*/  ISETP.NE.AND P1, PT, R7, 0x2, PT ;  /* 0x000000020700780c */ /* 0x000fc80003f25270 */
[----:B------:R-:W-:Y:S02]  /*8590*/  SEL R12, RZ, 0x1, P1 ;  /* 0x00000001ff0c7807 */ /* 0x000fe40000800000 */
[----:B------:R-:W-:Y:S02]  /*85a0*/  SEL R7, R7, RZ, P1 ;  /* 0x000000ff07077207 */ /* 0x000fe40000800000 */
[----:B------:R-:W-:Y:S01]  /*85b0*/  LOP3.LUT R12, R17, R12, RZ, 0x3c, !PT ;  /* 0x0000000c110c7212 */ /* 0x000fe200078e3cff */
[----:B------:R-:W-:Y:S06]  /*85c0*/  @!P6 BRA `(.L_x_50) ;  /* 0x0000000400b8e947 */ /* 0x000fec0003800000 */
[----:B------:R-:W-:Y:S01]  /*85d0*/  IMAD.MOV.U32 R8, RZ, RZ, R5 ;  /* 0x000000ffff087224 */ /* 0x000fe200078e0005 */
[----:B------:R-:W-:Y:S06]  /*85e0*/  @!P0 BRA `(.L_x_51) ;  /* 0x0000000000488947 */ /* 0x000fec0003800000 */
[----:B------:R-:W1:Y:S01]  /*85f0*/  LDC R15, c[0x0][0x41c] ;  /* 0x00010700ff0f7b82 */ /* 0x000e620000000800 */
[----:B------:R-:W-:Y:S01]  /*8600*/  ULDC.64 UR4, c[0x0][0x408] ;  /* 0x0001020000047ab9 */ /* 0x000fe20000000a00 */
[----:B------:R-:W-:Y:S01]  /*8610*/  ULDC.64 UR6, c[0x0][0x208] ;  /* 0x0000820000067ab9 */ /* 0x000fe20000000a00 */
[----:B-1----:R-:W-:-:S13]  /*8620*/  ISETP.NE.AND P1, PT, R15, 0x1, PT ;  /* 0x000000010f00780c */ /* 0x002fda0003f25270 */
[----:B------:R-:W1:Y:S02]  /*8630*/  @P1 LDC.64 R8, c[0x0][0x420] ;  /* 0x00010800ff081b82 */ /* 0x000e640000000a00 */
[----:B-1----:R-:W-:-:S04]  /*8640*/  @P1 IMAD.HI.U32 R14, R6, R8, RZ ;  /* 0x00000008060e1227 */ /* 0x002fc800078e00ff */
[----:B------:R-:W-:Y:S01]  /*8650*/  IMAD.MOV.U32 R8, RZ, RZ, R6 ;  /* 0x000000ffff087224 */ /* 0x000fe200078e0006 */
[----:B------:R-:W-:Y:S01]  /*8660*/  @P1 SHF.R.U32.HI R8, RZ, R9, R14 ;  /* 0x00000009ff081219 */ /* 0x000fe2000001160e */
[----:B------:R-:W-:-:S03]  /*8670*/  IMAD R14, R11, UR4, RZ ;  /* 0x000000040b0e7c24 */ /* 0x000fc6000f8e02ff */
[----:B------:R-:W-:Y:S01]  /*8680*/  IADD3 R9, -R8, RZ, RZ ;  /* 0x000000ff08097210 */ /* 0x000fe20007ffe1ff */
[----:B------:R-:W-:-:S04]  /*8690*/  IMAD R14, R0, UR5, R14 ;  /* 0x00000005000e7c24 */ /* 0x000fc8000f8e020e */
[----:B------:R-:W-:Y:S01]  /*86a0*/  IMAD R6, R15, R9, R6 ;  /* 0x000000090f067224 */ /* 0x000fe200078e0206 */
[----:B------:R-:W-:-:S03]  /*86b0*/  SHF.R.S32.HI R9, RZ, 0x1f, R8 ;  /* 0x0000001fff097819 */ /* 0x000fc60000011408 */
[----:B------:R-:W-:-:S04]  /*86c0*/  IMAD.WIDE.U32 R8, R0, UR4, R8 ;  /* 0x0000000400087c25 */ /* 0x000fc8000f8e0008 */
[----:B------:R-:W-:Y:S01]  /*86d0*/  IMAD.IADD R9, R14, 0x1, R9 ;  /* 0x000000010e097824 */ /* 0x000fe200078e0209 */
[----:B------:R-:W-:-:S04]  /*86e0*/  LEA R2, P1, R8, R2, 0x2 ;  /* 0x0000000208027211 */ /* 0x000fc800078210ff */
[----:B------:R-:W-:-:S05]  /*86f0*/  LEA.HI.X R3, R8, R3, R9, 0x2, P1 ;  /* 0x0000000308037211 */ /* 0x000fca00008f1409 */
[----:B------:R1:W5:Y:S04]  /*8700*/  LDG.E R8, desc[UR6][R2.64] ;  /* 0x0000000602087981 */ /* 0x000368000c1e1900 */
.L_x_51:
[----:B-1----:R-:W1:Y:S01]  /*8710*/  S2R R3, SR_CgaCtaId ;  /* 0x0000000000037919 */ /* 0x002e620000008800 */
[----:B------:R-:W-:-:S04]  /*8720*/  MOV R2, 0x400 ;  /* 0x0000040000027802 */ /* 0x000fc80000000f00 */
[----:B-1----:R-:W-:Y:S02]  /*8730*/  LEA R2, R3, R2, 0x18 ;  /* 0x0000000203027211 */ /* 0x002fe400078ec0ff */
[----:B------:R-:W-:-:S03]  /*8740*/  SHF.L.U32 R3, R12, 0x1f, RZ ;  /* 0x0000001f0c037819 */ /* 0x000fc600000006ff */
[----:B------:R-:W-:-:S04]  /*8750*/  IMAD R2, R7, 0x8, R2 ;  /* 0x0000000807027824 */ /* 0x000fc800078e0202 */
[----:B------:R-:W1:Y:S02]  /*8760*/  SYNCS.PHASECHK.TRANS64.TRYWAIT P1, [R2+URZ+0x34840], R3 ;  /* 0x03484003020075a7 */ /* 0x000e64000802017f */
[----:B-1----:R-:W-:Y:S05]  /*8770*/  @!P1 BRA `(.L_x_52) ;  /* 0x0000001c00dc9947 */ /* 0x002fea0003800000 */
.L_x_98:
[----:B------:R-:W2:Y:S02]  /*8780*/  S2R R9, SR_TID.X ;  /* 0x0000000000097919 */ /* 0x000ea40000002100 */
[----:B--2---:R-:W-:-:S04]  /*8790*/  LOP3.LUT R9, R9, 0x7f, RZ, 0xc0, !PT ;  /* 0x0000007f09097812 */ /* 0x004fc800078ec0ff */
[----:B------:R-:W-:-:S13]  /*87a0*/  ISETP.NE.AND P2, PT, R9, RZ, PT ;  /* 0x000000ff0900720c */ /* 0x000fda0003f45270 */
[----:B------:R-:W-:Y:S05]  /*87b0*/  @P2 BRA `(.L_x_53) ;  /* 0x00000000001c2947 */ /* 0x000fea0003800000 */
[----:B------:R-:W2:Y:S01]  /*87c0*/  S2R R9, SR_TID.X ;  /* 0x0000000000097919 */ /* 0x000ea20000002100 */
[----:B-1----:R-:W-:-:S04]  /*87d0*/  IMAD.MOV.U32 R3, RZ, RZ, 0xc000 ;  /* 0x0000c000ff037424 */ /* 0x002fc800078e00ff */
[----:B------:R3:W-:Y:S01]  /*87e0*/  SYNCS.ARRIVE.TRANS64 RZ, [R2+URZ+0x34830], R3 ;  /* 0x0348300302ff79a7 */ /* 0x0007e2000800003f */
[----:B--2---:R-:W-:-:S04]  /*87f0*/  LOP3.LUT R9, R9, 0x1f, RZ, 0xc0, !PT ;  /* 0x0000001f09097812 */ /* 0x004fc800078ec0ff */
[----:B------:R-:W-:-:S13]  /*8800*/  ISETP.NE.AND P1, PT, R9, RZ, PT ;  /* 0x000000ff0900720c */ /* 0x000fda0003f25270 */
[----:B---3--:R-:W-:Y:S05]  /*8810*/  @!P1 BRA `(.L_x_53) ;  /* 0x0000000000049947 */ /* 0x008fea0003800000 */
[----:B------:R-:W-:Y:S01]  /*8820*/  BPT.TRAP 0x1 ;  /* 0x000000040000795c */ /* 0x000fe20000300000 */
.L_x_53:
[----:B------:R-:W2:Y:S01]  /*8830*/  S2R R14, SR_CgaCtaId ;  /* 0x00000000000e7919 */ /* 0x000ea20000008800 */
[----:B------:R-:W-:Y:S01]  /*8840*/  MOV R9, 0x400 ;  /* 0x0000040000097802 */ /* 0x000fe20000000f00 */
        /* <DEDUP_REMOVED lines=9> */
[----:B------:R-:W-:Y:S01]  /*88e0*/  UMOV UR17, 0x40 ;  /* 0x0000004000117882 */ /* 0x000fe20000000000 */
[----:B------:R-:W-:Y:S01]  /*88f0*/  UMOV UR16, 0x80 ;  /* 0x0000008000107882 */ /* 0x000fe20000000000 */
[----:B-1----:R-:W-:-:S03]  /*8900*/  SHF.L.U32 R3, R17, 0x1f, RZ ;  /* 0x0000001f11037819 */ /* 0x002fc600000006ff */
[----:B------:R-:W-:Y:S02]  /*8910*/  UIADD3 UR9, UR9, 0x34830, URZ ;  /* 0x0003483009097890 */ /* 0x000fe4000fffe03f */
[----:B------:R-:W-:Y:S01]  /*8920*/  USHF.L.U32 UR11, UR11, 0x7, URZ ;  /* 0x000000070b0b7899 */ /* 0x000fe2000800063f */
[----:B--2---:R-:W-:-:S05]  /*8930*/  LEA R9, R14, R9, 0x18 ;  /* 0x000000090e097211 */ /* 0x004fca00078ec0ff */
[----:B------:R-:W-:-:S05]  /*8940*/  IMAD R2, R7, 0xc000, R9 ;  /* 0x0000c00007027824 */ /* 0x000fca00078e0209 */
[----:B------:R-:W-:Y:S01]  /*8950*/  R2UR UR14, R2 ;  /* 0x00000000020e72ca */ /* 0x000fe200000e0000 */
[----:B------:R-:W-:-:S04]  /*8960*/  VIADD R2, R9, 0x34800 ;  /* 0x0003480009027836 */ /* 0x000fc80000000000 */
[----:B------:R-:W-:-:S08]  /*8970*/  IMAD R2, R16, 0x8, R2 ;  /* 0x0000000810027824 */ /* 0x000fd000078e0202 */
[----:B------:R-:W-:Y:S02]  /*8980*/  UIADD3 UR8, UR14, 0x1c400, URZ ;  /* 0x0001c4000e087890 */ /* 0x000fe4000fffe03f */
[----:B------:R-:W-:Y:S02]  /*8990*/  UIADD3 UR15, UR14, 0x20400, URZ ;  /* 0x000204000e0f7890 */ /* 0x000fe4000fffe03f */
[----:B------:R-:W-:-:S05]  /*89a0*/  UIADD3 UR14, UR14, 0x24400, URZ ;  /* 0x000244000e0e7890 */ /* 0x000fca000fffe03f */
[----:B------:R1:W-:Y:S02]  /*89b0*/  UTMALDG.4D [UR8], [UR4], desc[UR6] ;  /* 0x00000608040075b4 */ /* 0x0003e40008019000 */
[----:B-1----:R-:W-:Y:S01]  /*89c0*/  UMOV UR8, UR15 ;  /* 0x0000000f00087c82 */ /* 0x002fe20008000000 */
[----:B------:R-:W-:Y:S02]  /*89d0*/  UMOV UR10, UR17 ;  /* 0x00000011000a7c82 */ /* 0x000fe40008000000 */
[----:B------:R1:W-:Y:S02]  /*89e0*/  UTMALDG.4D [UR8], [UR4], desc[UR6] ;  /* 0x00000608040075b4 */ /* 0x0003e40008019000 */
[----:B-1----:R-:W-:Y:S01]  /*89f0*/  UMOV UR8, UR14 ;  /* 0x0000000e00087c82 */ /* 0x002fe20008000000 */
[----:B------:R-:W-:Y:S02]  /*8a00*/  UMOV UR10, UR16 ;  /* 0x00000010000a7c82 */ /* 0x000fe40008000000 */
[----:B------:R1:W-:Y:S01]  /*8a10*/  UTMALDG.4D [UR8], [UR4], desc[UR6] ;  /* 0x00000608040075b4 */ /* 0x0003e20008019000 */
[----:B------:R-:W2:Y:S02]  /*8a20*/  SYNCS.PHASECHK.TRANS64.TRYWAIT P1, [R2+URZ+0x60], R3 ;  /* 0x00006003020075a7 */ /* 0x000ea4000802017f */
[----:B-12---:R-:W-:Y:S05]  /*8a30*/  @!P1 BRA `(.L_x_54) ;  /* 0x0000001c00409947 */ /* 0x006fea0003800000 */
.L_x_99:
[----:B------:R-:W-:Y:S05]  /*8a40*/  @P2 BRA `(.L_x_55) ;  /* 0x00000000002c2947 */ /* 0x000fea0003800000 */
[----:B------:R-:W2:Y:S01]  /*8a50*/  S2R R9, SR_TID.X ;  /* 0x0000000000097919 */ /* 0x000ea20000002100 */
[----:B------:R-:W-:Y:S01]  /*8a60*/  MOV R14, 0x400 ;  /* 0x00000400000e7802 */ /* 0x000fe20000000f00 */
[----:B-1----:R-:W-:Y:S01]  /*8a70*/  IMAD.MOV.U32 R3, RZ, RZ, 0x8000 ;  /* 0x00008000ff037424 */ /* 0x002fe200078e00ff */
[----:B------:R-:W1:Y:S01]  /*8a80*/  S2R R15, SR_CgaCtaId ;  /* 0x00000000000f7919 */ /* 0x000e620000008800 */
[----:B--2---:R-:W-:-:S04]  /*8a90*/  LOP3.LUT R9, R9, 0x1f, RZ, 0xc0, !PT ;  /* 0x0000001f09097812 */ /* 0x004fc800078ec0ff */
[----:B------:R-:W-:Y:S02]  /*8aa0*/  ISETP.NE.AND P1, PT, R9, RZ, PT ;  /* 0x000000ff0900720c */ /* 0x000fe40003f25270 */
[----:B-1----:R-:W-:-:S05]  /*8ab0*/  LEA R14, R15, R14, 0x18 ;  /* 0x0000000e0f0e7211 */ /* 0x002fca00078ec0ff */
[----:B------:R-:W-:-:S04]  /*8ac0*/  IMAD R2, R16, 0x8, R14 ;  /* 0x0000000810027824 */ /* 0x000fc800078e020e */
[----:B------:R2:W-:Y:S02]  /*8ad0*/  SYNCS.ARRIVE.TRANS64 RZ, [R2+URZ+0x34850], R3 ;  /* 0x0348500302ff79a7 */ /* 0x0005e4000800003f */
[----:B------:R-:W-:Y:S05]  /*8ae0*/  @!P1 BRA `(.L_x_55) ;  /* 0x0000000000049947 */ /* 0x000fea0003800000 */
[----:B------:R-:W-:Y:S01]  /*8af0*/  BPT.TRAP 0x1 ;  /* 0x000000040000795c */ /* 0x000fe20000300000 */
.L_x_55:
[----:B------:R-:W3:Y:S01]  /*8b00*/  S2R R9, SR_CgaCtaId ;  /* 0x0000000000097919 */ /* 0x000ee20000008800 */
[----:B-12---:R-:W-:Y:S01]  /*8b10*/  MOV R3, 0x400 ;  /* 0x0000040000037802 */ /* 0x006fe20000000f00 */
[----:B------:R-:W-:Y:S01]  /*8b20*/  UIADD3 UR4, UP0, UR36, 0x470, URZ ;  /* 0x0000047024047890 */ /* 0x000fe2000ff1e03f */
[----:B------:R-:W-:Y:S01]  /*8b30*/  R2UR UR11, R18 ;  /* 0x00000000120b72ca */ /* 0x000fe200000e0000 */
[----:B------:R-:W-:Y:S01]  /*8b40*/  UMOV UR10, URZ ;  /* 0x0000003f000a7c82 */ /* 0x000fe20008000000 */
[----:B------:R-:W-:Y:S01]  /*8b50*/  R2UR UR13, R5 ;  /* 0x00000000050d72ca */ /* 0x000fe200000e0000 */
[----:B------:R-:W-:Y:S01]  /*8b60*/  UIADD3.X UR5, URZ, UR37, URZ, UP0, !UPT ;  /* 0x000000253f057290 */ /* 0x000fe200087fe43f */
[----:B------:R-:W-:Y:S01]  /*8b70*/  R2UR UR12, R4 ;  /* 0x00000000040c72ca */ /* 0x000fe200000e0000 */
[----:B------:R-:W-:Y:S01]  /*8b80*/  UMOV UR7, 0x14f00000 ;  /* 0x14f0000000077882 */ /* 0x000fe20000000000 */
[----:B------:R-:W-:Y:S01]  /*8b90*/  UMOV UR15, 0x40 ;  /* 0x00000040000f7882 */ /* 0x000fe20000000000 */
[----:B------:R-:W-:Y:S01]  /*8ba0*/  IMAD.MOV.U32 R5, RZ, RZ, R8 ;  /* 0x000000ffff057224 */ /* 0x000fe200078e0008 */
[----:B------:R-:W-:-:S05]  /*8bb0*/  MOV R18, R6 ;  /* 0x0000000600127202 */ /* 0x000fca0000000f00 */
[----:B------:R-:W-:Y:S01]  /*8bc0*/  USHF.L.U32 UR11, UR11, 0x7, URZ ;  /* 0x000000070b0b7899 */ /* 0x000fe2000800063f */
[----:B---3--:R-:W-:-:S05]  /*8bd0*/  LEA R3, R9, R3, 0x18 ;  /* 0x0000000309037211 */ /* 0x008fca00078ec0ff */
[----:B------:R-:W-:-:S05]  /*8be0*/  IMAD R2, R16, 0x8, R3 ;  /* 0x0000000810027824 */ /* 0x000fca00078e0203 */
[----:B------:R-:W-:Y:S01]  /*8bf0*/  R2UR UR9, R2 ;  /* 0x00000000020972ca */ /* 0x000fe200000e0000 */
[----:B------:R-:W-:-:S05]  /*8c00*/  IMAD R2, R16, 0x8000, R3 ;  /* 0x0000800010027824 */ /* 0x000fca00078e0203 */
[----:B------:R-:W-:-:S07]  /*8c10*/  R2UR UR6, R2 ;  /* 0x00000000020672ca */ /* 0x000fce00000e0000 */
[----:B------:R-:W-:-:S06]  /*8c20*/  UIADD3 UR9, UR9, 0x34850, URZ ;  /* 0x0003485009097890 */ /* 0x000fcc000fffe03f */
[----:B------:R-:W-:Y:S02]  /*8c30*/  UIADD3 UR8, UR6, 0x400, URZ ;  /* 0x0000040006087890 */ /* 0x000fe4000fffe03f */
[----:B------:R-:W-:-:S03]  /*8c40*/  UIADD3 UR14, UR6, 0x4400, URZ ;  /* 0x00004400060e7890 */ /* 0x000fc6000fffe03f */
[----:B------:R-:W-:-:S04]  /*8c50*/  UMOV UR6, 0x0 ;  /* 0x0000000000067882 */ /* 0x000fc80000000000 */
[----:B------:R1:W-:Y:S02]  /*8c60*/  UTMALDG.4D [UR8], [UR4], desc[UR6] ;  /* 0x00000608040075b4 */ /* 0x0003e40008019000 */
[----:B-1----:R-:W-:Y:S01]  /*8c70*/  UMOV UR8, UR14 ;  /* 0x0000000e00087c82 */ /* 0x002fe20008000000 */
[----:B------:R-:W-:Y:S02]  /*8c80*/  UMOV UR10, UR15 ;  /* 0x0000000f000a7c82 */ /* 0x000fe40008000000 */
[----:B------:R1:W-:Y:S02]  /*8c90*/  UTMALDG.4D [UR8], [UR4], desc[UR6] ;  /* 0x00000608040075b4 */ /* 0x0003e40008019000 */
[----:B-1----:R-:W-:Y:S01]  /*8ca0*/  NOP ;  /* 0x0000000000007918 */ /* 0x002fe20000000000 */
.L_x_50:
[----:B------:R-:W-:Y:S05]  /*8cb0*/  BSYNC B0 ;  /* 0x0000000000007941 */ /* 0x000fea0003800000 */
.L_x_49:
[----:B------:R-:W2:Y:S01]  /*8cc0*/  LDL.LU R2, [R1+0xc] ;  /* 0x00000c0001027983 */ /* 0x000ea20000300800 */
[----:B------:R-:W-:Y:S02]  /*8cd0*/  IMAD.MOV.U32 R16, RZ, RZ, R7 ;  /* 0x000000ffff107224 */ /* 0x000fe400078e0007 */
[----:B------:R-:W-:Y:S02]  /*8ce0*/  IMAD.MOV.U32 R17, RZ, RZ, R12 ;  /* 0x000000ffff117224 */ /* 0x000fe400078e000c */
[----:B--2---:R-:W-:-:S07]  /*8cf0*/  VIADD R6, R2, 0xfffffffd ;  /* 0xfffffffd02067836 */ /* 0x004fce0000000000 */
.L_x_48:
[----:B------:R-:W-:Y:S01]  /*8d00*/  IMAD.MOV R13, RZ, RZ, -R13 ;  /* 0x000000ffff0d7224 */ /* 0x000fe200078e0a0d */
[----:B------:R-:W-:Y:S04]  /*8d10*/  BSSY B0, `(.L_x_47) ;  /* 0x00000ed000007945 */ /* 0x000fe80003800000 */
[----:B------:R-:W-:-:S13]  /*8d20*/  ISETP.NE.AND P1, PT, R10, R13, PT ;  /* 0x0000000d0a00720c */ /* 0x000fda0003f25270 */
[----:B------:R-:W-:Y:S05]  /*8d30*/  @!P1 BRA `(.L_x_56) ;  /* 0x0000000c00a89947 */ /* 0x000fea0003800000 */
[----:B------:R-:W-:-:S07]  /*8d40*/  IMAD.MOV.U32 R8, RZ, RZ, R5 ;  /* 0x000000ffff087224 */ /* 0x000fce00078e0005 */
.L_x_71:
        /* <DEDUP_REMOVED lines=12> */
[----:B------:R-:W-:-:S04]  /*8e10*/  IMAD R13, R11, UR4, RZ ;  /* 0x000000040b0d7c24 */ /* 0x000fc8000f8e02ff */
[----:B------:R-:W-:Y:S01]  /*8e20*/  IMAD R13, R0, UR5, R13 ;  /* 0x00000005000d7c24 */ /* 0x000fe2000f8e020d */
[----:B-1----:R-:W-:-:S13]  /*8e30*/  ISETP.NE.AND P1, PT, R9, 0x1, PT ;  /* 0x000000010900780c */ /* 0x002fda0003f25270 */
[----:B------:R-:W1:Y:S02]  /*8e40*/  @P1 LDC.64 R2, c[0x0][0x420] ;  /* 0x00010800ff021b82 */ /* 0x000e640000000a00 */
[----:B-1----:R-:W-:-:S04]  /*8e50*/  @P1 IMAD.HI.U32 R8, R6, R2, RZ ;  /* 0x0000000206081227 */ /* 0x002fc800078e00ff */
[----:B------:R-:W-:Y:S01]  /*8e60*/  IMAD.MOV.U32 R2, RZ, RZ, R6 ;  /* 0x000000ffff027224 */ /* 0x000fe200078e0006 */
[----:B------:R-:W-:-:S04]  /*8e70*/  @P1 SHF.R.U32.HI R2, RZ, R3, R8 ;  /* 0x00000003ff021219 */ /* 0x000fc80000011608 */
[--C-:B------:R-:W-:Y:S01]  /*8e80*/  SHF.R.S32.HI R3, RZ, 0x1f, R2.reuse ;  /* 0x0000001fff037819 */ /* 0x100fe20000011402 */
[----:B------:R-:W-:-:S04]  /*8e90*/  IMAD.MOV R12, RZ, RZ, -R2 ;  /* 0x000000ffff0c7224 */ /* 0x000fc800078e0a02 */
[----:B------:R-:W-:Y:S02]  /*8ea0*/  IMAD R12, R9, R12, R6 ;  /* 0x0000000c090c7224 */ /* 0x000fe400078e0206 */
[----:B------:R-:W1:Y:S01]  /*8eb0*/  LDC.64 R8, c[0x0][0x3f8] ;  /* 0x0000fe00ff087b82 */ /* 0x000e620000000a00 */
[----:B------:R-:W-:-:S04]  /*8ec0*/  IMAD.WIDE.U32 R2, R0, UR4, R2 ;  /* 0x0000000400027c25 */ /* 0x000fc8000f8e0002 */
[----:B------:R-:W-:Y:S01]  /*8ed0*/  IMAD.IADD R13, R13, 0x1, R3 ;  /* 0x000000010d0d7824 */ /* 0x000fe200078e0203 */
[----:B-1----:R-:W-:-:S04]  /*8ee0*/  LEA R8, P1, R2, R8, 0x2 ;  /* 0x0000000802087211 */ /* 0x002fc800078210ff */
[----:B------:R-:W-:-:S05]  /*8ef0*/  LEA.HI.X R9, R2, R9, R13, 0x2, P1 ;  /* 0x0000000902097211 */ /* 0x000fca00008f140d */
[----:B------:R1:W5:Y:S04]  /*8f00*/  LDG.E R8, desc[UR6][R8.64] ;  /* 0x0000000608087981 */ /* 0x000368000c1e1900 */
.L_x_59:
[----:B------:R-:W2:Y:S01]  /*8f10*/  S2R R3, SR_CgaCtaId ;  /* 0x0000000000037919 */ /* 0x000ea20000008800 */
[----:B------:R-:W-:-:S04]  /*8f20*/  MOV R2, 0x400 ;  /* 0x0000040000027802 */ /* 0x000fc80000000f00 */
[----:B--2---:R-:W-:Y:S02]  /*8f30*/  LEA R2, R3, R2, 0x18 ;  /* 0x0000000203027211 */ /* 0x004fe400078ec0ff */
[----:B------:R-:W-:Y:S02]  /*8f40*/  SHF.L.U32 R3, R10, 0x1f, RZ ;  /* 0x0000001f0a037819 */ /* 0x000fe400000006ff */
[----:B------:R-:W-:-:S04]  /*8f50*/  LEA R2, R7, R2, 0x3 ;  /* 0x0000000207027211 */ /* 0x000fc800078e18ff */
[----:B------:R-:W2:Y:S02]  /*8f60*/  SYNCS.PHASECHK.TRANS64.TRYWAIT P1, [R2+URZ+0x34840], R3 ;  /* 0x03484003020075a7 */ /* 0x000ea4000802017f */
[----:B--2---:R-:W-:Y:S05]  /*8f70*/  @!P1 BRA `(.L_x_60) ;  /* 0x0000001800049947 */ /* 0x004fea0003800000 */
.L_x_100:
[----:B-1----:R-:W1:Y:S02]  /*8f80*/  S2R R9, SR_TID.X ;  /* 0x0000000000097919 */ /* 0x002e640000002100 */
[----:B-1----:R-:W-:-:S04]  /*8f90*/  LOP3.LUT R9, R9, 0x7f, RZ, 0xc0, !PT ;  /* 0x0000007f09097812 */ /* 0x002fc800078ec0ff */
[----:B------:R-:W-:-:S13]  /*8fa0*/  ISETP.NE.AND P2, PT, R9, RZ, PT ;  /* 0x000000ff0900720c */ /* 0x000fda0003f45270 */
[----:B------:R-:W-:Y:S05]  /*8fb0*/  @P2 BRA `(.L_x_61) ;  /* 0x00000000001c2947 */ /* 0x000fea0003800000 */
[----:B------:R-:W1:Y:S01]  /*8fc0*/  S2R R9, SR_TID.X ;  /* 0x0000000000097919 */ /* 0x000e620000002100 */
[----:B--2---:R-:W-:-:S04]  /*8fd0*/  IMAD.MOV.U32 R3, RZ, RZ, 0xc000 ;  /* 0x0000c000ff037424 */ /* 0x004fc800078e00ff */
[----:B------:R3:W-:Y:S01]  /*8fe0*/  SYNCS.ARRIVE.TRANS64 RZ, [R2+URZ+0x34830], R3 ;  /* 0x0348300302ff79a7 */ /* 0x0007e2000800003f */
[----:B-1----:R-:W-:-:S04]  /*8ff0*/  LOP3.LUT R9, R9, 0x1f, RZ, 0xc0, !PT ;  /* 0x0000001f09097812 */ /* 0x002fc800078ec0ff */
[----:B------:R-:W-:-:S13]  /*9000*/  ISETP.NE.AND P1, PT, R9, RZ, PT ;  /* 0x000000ff0900720c */ /* 0x000fda0003f25270 */
[----:B---3--:R-:W-:Y:S05]  /*9010*/  @!P1 BRA `(.L_x_61) ;  /* 0x0000000000049947 */ /* 0x008fea0003800000 */
[----:B------:R-:W-:Y:S01]  /*9020*/  BPT.TRAP 0x1 ;  /* 0x000000040000795c */ /* 0x000fe20000300000 */
.L_x_61:
[----:B------:R-:W1:Y:S01]  /*9030*/  S2R R9, SR_CgaCtaId ;  /* 0x0000000000097919 */ /* 0x000e620000008800 */
        /* <DEDUP_REMOVED lines=12> */
[----:B------:R-:W-:-:S03]  /*9100*/  SHF.L.U32 R17, R17, 0x1f, RZ ;  /* 0x0000001f11117819 */ /* 0x000fc600000006ff */
[----:B------:R-:W-:Y:S02]  /*9110*/  UIADD3 UR9, UR9, 0x34830, URZ ;  /* 0x0003483009097890 */ /* 0x000fe4000fffe03f */
[----:B------:R-:W-:Y:S01]  /*9120*/  USHF.L.U32 UR11, UR11, 0x7, URZ ;  /* 0x000000070b0b7899 */ /* 0x000fe2000800063f */
[----:B-1----:R-:W-:-:S05]  /*9130*/  LEA R3, R9, R3, 0x18 ;  /* 0x0000000309037211 */ /* 0x002fca00078ec0ff */
[----:B------:R-:W-:Y:S02]  /*9140*/  IMAD R2, R7, 0xc000, R3 ;  /* 0x0000c00007027824 */ /* 0x000fe400078e0203 */
[----:B------:R-:W-:-:S03]  /*9150*/  VIADD R3, R3, 0x34800 ;  /* 0x0003480003037836 */ /* 0x000fc60000000000 */
[----:B------:R-:W-:Y:S01]  /*9160*/  R2UR UR14, R2 ;  /* 0x00000000020e72ca */ /* 0x000fe200000e0000 */
[----:B------:R-:W-:-:S12]  /*9170*/  IMAD R2, R16, 0x8, R3 ;  /* 0x0000000810027824 */ /* 0x000fd800078e0203 */
        /* <DEDUP_REMOVED lines=12> */
.L_x_101:
[----:B------:R-:W-:Y:S05]  /*9240*/  @P2 BRA `(.L_x_63) ;  /* 0x00000000001c2947 */ /* 0x000fea0003800000 */
[----:B------:R-:W2:Y:S01]  /*9250*/  S2R R9, SR_TID.X ;  /* 0x0000000000097919 */ /* 0x000ea20000002100 */
[----:B------:R-:W-:-:S04]  /*9260*/  IMAD.MOV.U32 R3, RZ, RZ, 0x8000 ;  /* 0x00008000ff037424 */ /* 0x000fc800078e00ff */
[----:B------:R3:W-:Y:S01]  /*9270*/  SYNCS.ARRIVE.TRANS64 RZ, [R2+URZ+0x50], R3 ;  /* 0x0000500302ff79a7 */ /* 0x0007e2000800003f */
[----:B--2---:R-:W-:-:S04]  /*9280*/  LOP3.LUT R9, R9, 0x1f, RZ, 0xc0, !PT ;  /* 0x0000001f09097812 */ /* 0x004fc800078ec0ff */
[----:B------:R-:W-:-:S13]  /*9290*/  ISETP.NE.AND P1, PT, R9, RZ, PT ;  /* 0x000000ff0900720c */ /* 0x000fda0003f25270 */
[----:B---3--:R-:W-:Y:S05]  /*92a0*/  @!P1 BRA `(.L_x_63) ;  /* 0x0000000000049947 */ /* 0x008fea0003800000 */
[----:B------:R-:W-:Y:S01]  /*92b0*/  BPT.TRAP 0x1 ;  /* 0x000000040000795c */ /* 0x000fe20000300000 */
.L_x_63:
        /* <DEDUP_REMOVED lines=9> */
[----:B------:R-:W-:Y:S01]  /*9350*/  R2UR UR12, R4 ;  /* 0x00000000040c72ca */ /* 0x000fe200000e0000 */
[----:B------:R-:W-:Y:S01]  /*9360*/  UMOV UR15, 0x40 ;  /* 0x00000040000f7882 */ /* 0x000fe20000000000 */
[----:B------:R-:W-:-:S02]  /*9370*/  IMAD.MOV.U32 R18, RZ, RZ, R12 ;  /* 0x000000ffff127224 */ /* 0x000fc400078e000c */
[----:B------:R-:W-:-:S03]  /*9380*/  IMAD.MOV.U32 R5, RZ, RZ, R8 ;  /* 0x000000ffff057224 */ /* 0x000fc600078e0008 */
[----:B------:R-:W-:Y:S02]  /*9390*/  USHF.L.U32 UR11, UR11, 0x7, URZ ;  /* 0x000000070b0b7899 */ /* 0x000fe4000800063f */
[----:B------:R-:W-:Y:S01]  /*93a0*/  UIADD3 UR9, UR9, 0x50, URZ ;  /* 0x0000005009097890 */ /* 0x000fe2000fffe03f */
[----:B--2---:R-:W-:-:S05]  /*93b0*/  LEA R3, R9, R3, 0x18 ;  /* 0x0000000309037211 */ /* 0x004fca00078ec0ff */
[----:B------:R-:W-:-:S05]  /*93c0*/  IMAD R16, R16, 0x8000, R3 ;  /* 0x0000800010107824 */ /* 0x000fca00078e0203 */
[----:B------:R-:W-:-:S13]  /*93d0*/  R2UR UR6, R16 ;  /* 0x00000000100672ca */ /* 0x000fda00000e0000 */
[----:B------:R-:W-:Y:S02]  /*93e0*/  UIADD3 UR8, UR6, 0x400, URZ ;  /* 0x0000040006087890 */ /* 0x000fe4000fffe03f */
[----:B------:R-:W-:-:S03]  /*93f0*/  UIADD3 UR14, UR6, 0x4400, URZ ;  /* 0x00004400060e7890 */ /* 0x000fc6000fffe03f */
[----:B------:R-:W-:-:S04]  /*9400*/  UMOV UR6, 0x0 ;  /* 0x0000000000067882 */ /* 0x000fc80000000000 */
[----:B------:R2:W-:Y:S02]  /*9410*/  UTMALDG.4D [UR8], [UR4], desc[UR6] ;  /* 0x00000608040075b4 */ /* 0x0005e40008019000 */
[----:B--2---:R-:W-:Y:S01]  /*9420*/  UMOV UR8, UR14 ;  /* 0x0000000e00087c82 */ /* 0x004fe20008000000 */
[----:B------:R-:W-:Y:S02]  /*9430*/  UMOV UR10, UR15 ;  /* 0x0000000f000a7c82 */ /* 0x000fe40008000000 */
[----:B------:R2:W-:Y:S02]  /*9440*/  UTMALDG.4D [UR8], [UR4], desc[UR6] ;  /* 0x00000608040075b4 */ /* 0x0005e40008019000 */
[----:B--2---:R-:W-:Y:S01]  /*9450*/  NOP ;  /* 0x0000000000007918 */ /* 0x004fe20000000000 */
.L_x_58:
[----:B------:R-:W-:Y:S05]  /*9460*/  BSYNC B1 ;  /* 0x0000000000017941 */ /* 0x000fea0003800000 */
.L_x_57:
[----:B------:R-:W-:Y:S01]  /*9470*/  VIADD R16, R7, 0x1 ;  /* 0x0000000107107836 */ /* 0x000fe20000000000 */
[----:B------:R-:W-:Y:S04]  /*9480*/  BSSY B1, `(.L_x_64) ;  /* 0x0000072000017945 */ /* 0x000fe80003800000 */
[----:B------:R-:W-:-:S04]  /*9490*/  ISETP.NE.AND P1, PT, R16, 0x2, PT ;  /* 0x000000021000780c */ /* 0x000fc80003f25270 */
[----:B-1----:R-:W-:Y:S02]  /*94a0*/  SEL R17, RZ, 0x1, P1 ;  /* 0x00000001ff117807 */ /* 0x002fe40000800000 */
[----:B------:R-:W-:Y:S02]  /*94b0*/  SEL R16, R16, RZ, P1 ;  /* 0x000000ff10107207 */ /* 0x000fe40000800000 */
[----:B------:R-:W-:Y:S01]  /*94c0*/  LOP3.LUT R17, R10, R17, RZ, 0x3c, !PT ;  /* 0x000000110a117212 */ /* 0x000fe200078e3cff */
[----:B------:R-:W-:Y:S06]  /*94d0*/  @!P6 BRA `(.L_x_65) ;  /* 0x0000000400b0e947 */ /* 0x000fec0003800000 */
[----:B------:R-:W-:Y:S01]  /*94e0*/  VIADD R12, R6, 0xffffffff ;  /* 0xffffffff060c7836 */ /* 0x000fe20000000000 */
        /* <DEDUP_REMOVED lines=11> */
[----:B------:R-:W-:-:S05]  /*95a0*/  IADD3 R3, -R2, RZ, RZ ;  /* 0x000000ff02037210 */ /* 0x000fca0007ffe1ff */
[----:B------:R-:W-:Y:S01]  /*95b0*/  IMAD R12, R8, R3, R12 ;  /* 0x00000003080c7224 */ /* 0x000fe200078e020c */
[--C-:B------:R-:W-:Y:S01]  /*95c0*/  SHF.R.S32.HI R3, RZ, 0x1f, R2.reuse ;  /* 0x0000001fff037819 */ /* 0x100fe20000011402 */
[----:B------:R-:W1:Y:S02]  /*95d0*/  LDC.64 R8, c[0x0][0x3f8] ;  /* 0x0000fe00ff087b82 */ /* 0x000e640000000a00 */
[----:B------:R-:W-:-:S04]  /*95e0*/  IMAD.WIDE.U32 R2, R0, UR4, R2 ;  /* 0x0000000400027c25 */ /* 0x000fc8000f8e0002 */
[----:B------:R-:W-:Y:S01]  /*95f0*/  IMAD.IADD R13, R13, 0x1, R3 ;  /* 0x000000010d0d7824 */ /* 0x000fe200078e0203 */
[----:B-1----:R-:W-:-:S04]  /*9600*/  LEA R8, P1, R2, R8, 0x2 ;  /* 0x0000000802087211 */ /* 0x002fc800078210ff */
[----:B------:R-:W-:-:S05]  /*9610*/  LEA.HI.X R9, R2, R9, R13, 0x2, P1 ;  /* 0x0000000902097211 */ /* 0x000fca00008f140d */
[----:B------:R1:W5:Y:S04]  /*9620*/  LDG.E R8, desc[UR6][R8.64] ;  /* 0x0000000608087981 */ /* 0x000368000c1e1900 */
.L_x_66:
[----:B------:R-:W2:Y:S01]  /*9630*/  S2R R3, SR_CgaCtaId ;  /* 0x0000000000037919 */ /* 0x000ea20000008800 */
[----:B------:R-:W-:-:S04]  /*9640*/  MOV R2, 0x400 ;  /* 0x0000040000027802 */ /* 0x000fc80000000f00 */
[----:B--2---:R-:W-:Y:S02]  /*9650*/  LEA R2, R3, R2, 0x18 ;  /* 0x0000000203027211 */ /* 0x004fe400078ec0ff */
[----:B------:R-:W-:-:S03]  /*9660*/  SHF.L.U32 R3, R17, 0x1f, RZ ;  /* 0x0000001f11037819 */ /* 0x000fc600000006ff */
[----:B------:R-:W-:-:S04]  /*9670*/  IMAD R2, R16, 0x8, R2 ;  /* 0x0000000810027824 */ /* 0x000fc800078e0202 */
[----:B------:R-:W2:Y:S02]  /*9680*/  SYNCS.PHASECHK.TRANS64.TRYWAIT P1, [R2+URZ+0x34840], R3 ;  /* 0x03484003020075a7 */ /* 0x000ea4000802017f */
[----:B--2---:R-:W-:Y:S05]  /*9690*/  @!P1 BRA `(.L_x_67) ;  /* 0x0000001000649947 */ /* 0x004fea0003800000 */
.L_x_102:
        /* <DEDUP_REMOVED lines=11> */
.L_x_68:
[----:B------:R-:W1:Y:S01]  /*9750*/  S2R R13, SR_CgaCtaId ;  /* 0x00000000000d7919 */ /* 0x000e620000008800 */
[----:B------:R-:W-:Y:S01]  /*9760*/  MOV R9, 0x400 ;  /* 0x0000040000097802 */ /* 0x000fe20000000f00 */
[----:B------:R-:W-:Y:S01]  /*9770*/  UIADD3 UR4, UP0, UR36, 0x370, URZ ;  /* 0x0000037024047890 */ /* 0x000fe2000ff1e03f */
[----:B------:R-:W-:Y:S01]  /*9780*/  R2UR UR11, R12 ;  /* 0x000000000c0b72ca */ /* 0x000fe200000e0000 */
[----:B------:R-:W-:Y:S01]  /*9790*/  UMOV UR10, URZ ;  /* 0x0000003f000a7c82 */ /* 0x000fe20008000000 */
[----:B------:R-:W-:Y:S01]  /*97a0*/  R2UR UR12, R4 ;  /* 0x00000000040c72ca */ /* 0x000fe200000e0000 */
[----:B------:R-:W-:Y:S01]  /*97b0*/  UIADD3.X UR5, URZ, UR37, URZ, UP0, !UPT ;  /* 0x000000253f057290 */ /* 0x000fe200087fe43f */
[----:B-----5:R-:W-:Y:S01]  /*97c0*/  R2UR UR13, R8 ;  /* 0x00000000080d72ca */ /* 0x020fe200000e0000 */
[----:B------:R-:W-:Y:S01]  /*97d0*/  UMOV UR6, 0x0 ;  /* 0x0000000000067882 */ /* 0x000fe20000000000 */
[----:B------:R-:W-:Y:S01]  /*97e0*/  UMOV UR7, 0x14f00000 ;  /* 0x14f0000000077882 */ /* 0x000fe20000000000 */
[----:B------:R-:W-:Y:S01]  /*97f0*/  UMOV UR18, 0x40 ;  /* 0x0000004000127882 */ /* 0x000fe20000000000 */
[----:B------:R-:W-:-:S05]  /*9800*/  UMOV UR17, 0x80 ;  /* 0x0000008000117882 */ /* 0x000fca0000000000 */
[----:B------:R-:W-:Y:S01]  /*9810*/  USHF.L.U32 UR11, UR11, 0x7, URZ ;  /* 0x000000070b0b7899 */ /* 0x000fe2000800063f */
[----:B-1----:R-:W-:-:S05]  /*9820*/  LEA R9, R13, R9, 0x18 ;  /* 0x000000090d097211 */ /* 0x002fca00078ec0ff */
[----:B--2---:R-:W-:-:S04]  /*9830*/  VIADD R2, R9, 0x34800 ;  /* 0x0003480009027836 */ /* 0x004fc80000000000 */
[--C-:B------:R-:W-:Y:S02]  /*9840*/  IMAD R3, R16, 0x8, R2.reuse ;  /* 0x0000000810037824 */ /* 0x100fe400078e0202 */
[----:B------:R-:W-:-:S03]  /*9850*/  IMAD R2, R7, 0x8, R2 ;  /* 0x0000000807027824 */ /* 0x000fc600078e0202 */
[----:B------:R-:W-:Y:S01]  /*9860*/  R2UR UR9, R3 ;  /* 0x00000000030972ca */ /* 0x000fe200000e0000 */
[----:B------:R-:W-:-:S05]  /*9870*/  IMAD R3, R16, 0xc000, R9 ;  /* 0x0000c00010037824 */ /* 0x000fca00078e0209 */
[----:B------:R-:W-:Y:S02]  /*9880*/  R2UR UR8, R3 ;  /* 0x00000000030872ca */ /* 0x000fe400000e0000 */
[----:B------:R-:W-:-:S05]  /*9890*/  SHF.L.U32 R3, R10, 0x1f, RZ ;  /* 0x0000001f0a037819 */ /* 0x000fca00000006ff */
[----:B------:R-:W-:-:S06]  /*98a0*/  UIADD3 UR9, UR9, 0x30, URZ ;  /* 0x0000003009097890 */ /* 0x000fcc000fffe03f */
[----:B------:R-:W-:Y:S02]  /*98b0*/  UIADD3 UR14, UR8, 0x1c400, URZ ;  /* 0x0001c400080e7890 */ /* 0x000fe4000fffe03f */
[----:B------:R-:W-:Y:S02]  /*98c0*/  UIADD3 UR15, UR8, 0x20400, URZ ;  /* 0x00020400080f7890 */ /* 0x000fe4000fffe03f */
[----:B------:R-:W-:-:S03]  /*98d0*/  UIADD3 UR16, UR8, 0x24400, URZ ;  /* 0x0002440008107890 */ /* 0x000fc6000fffe03f */
[----:B------:R-:W-:Y:S02]  /*98e0*/  UMOV UR8, UR14 ;  /* 0x0000000e00087c82 */ /* 0x000fe40008000000 */
[----:B------:R1:W-:Y:S02]  /*98f0*/  UTMALDG.4D [UR8], [UR4], desc[UR6] ;  /* 0x00000608040075b4 */ /* 0x0003e40008019000 */
[----:B-1----:R-:W-:Y:S01]  /*9900*/  UMOV UR8, UR15 ;  /* 0x0000000f00087c82 */ /* 0x002fe20008000000 */
[----:B------:R-:W-:Y:S02]  /*9910*/  UMOV UR10, UR18 ;  /* 0x00000012000a7c82 */ /* 0x000fe40008000000 */
[----:B------:R1:W-:Y:S02]  /*9920*/  UTMALDG.4D [UR8], [UR4], desc[UR6] ;  /* 0x00000608040075b4 */ /* 0x0003e40008019000 */
[----:B-1----:R-:W-:Y:S01]  /*9930*/  UMOV UR8, UR16 ;  /* 0x0000001000087c82 */ /* 0x002fe20008000000 */
[----:B------:R-:W-:-:S02]  /*9940*/  UMOV UR10, UR17 ;  /* 0x00000011000a7c82 */ /* 0x000fc40008000000 */
[----:B------:R1:W-:Y:S01]  /*9950*/  UTMALDG.4D [UR8], [UR4], desc[UR6] ;  /* 0x00000608040075b4 */ /* 0x0003e20008019000 */
[----:B------:R-:W2:Y:S02]  /*9960*/  SYNCS.PHASECHK.TRANS64.TRYWAIT P1, [R2+URZ+0x60], R3 ;  /* 0x00006003020075a7 */ /* 0x000ea4000802017f */
[----:B-12---:R-:W-:Y:S05]  /*9970*/  @!P1 BRA `(.L_x_69) ;  /* 0x0000000c00c09947 */ /* 0x006fea0003800000 */
.L_x_103:
        /* <DEDUP_REMOVED lines=8> */
.L_x_70:
[----:B------:R-:W2:Y:S01]  /*9a00*/  S2R R9, SR_CgaCtaId ;  /* 0x0000000000097919 */ /* 0x000ea20000008800 */
[----:B-1----:R-:W-:Y:S01]  /*9a10*/  MOV R3, 0x400 ;  /* 0x0000040000037802 */ /* 0x002fe20000000f00 */
        /* <DEDUP_REMOVED lines=9> */
[----:B------:R-:W-:Y:S01]  /*9ab0*/  IMAD.MOV.U32 R18, RZ, RZ, R12 ;  /* 0x000000ffff127224 */ /* 0x000fe200078e000c */
[----:B------:R-:W-:-:S04]  /*9ac0*/  MOV R5, R8 ;  /* 0x0000000800057202 */ /* 0x000fc80000000f00 */
        /* <DEDUP_REMOVED lines=13> */
.L_x_65:
[----:B------:R-:W-:Y:S05]  /*9ba0*/  BSYNC B1 ;  /* 0x0000000000017941 */ /* 0x000fea0003800000 */
.L_x_64:
[C---:B------:R-:W-:Y:S01]  /*9bb0*/  ISETP.GT.AND P1, PT, R6.reuse, 0x1, PT ;  /* 0x000000010600780c */ /* 0x040fe20003f24270 */
[----:B------:R-:W-:-:S12]  /*9bc0*/  VIADD R6, R6, 0xfffffffe ;  /* 0xfffffffe06067836 */ /* 0x000fd80000000000 */
[----:B------:R-:W-:Y:S05]  /*9bd0*/  @P1 BRA `(.L_x_71) ;  /* 0xfffffff0005c1947 */ /* 0x000fea000383ffff */
.L_x_56:
[----:B------:R-:W-:Y:S05]  /*9be0*/  BSYNC B0 ;  /* 0x0000000000007941 */ /* 0x000fea0003800000 */
.L_x_47:
[----:B------:R-:W-:Y:S04]  /*9bf0*/  BSSY B0, `(.L_x_72) ;  /* 0x000002c000007945 */ /* 0x000fe80003800000 */
[----:B------:R-:W-:Y:S05]  /*9c00*/  @!P6 BRA `(.L_x_73) ;  /* 0x0000000000a8e947 */ /* 0x000fea0003800000 */
[----:B------:R-:W2:Y:S01]  /*9c10*/  S2R R3, SR_CgaCtaId ;  /* 0x0000000000037919 */ /* 0x000ea20000008800 */
[----:B------:R-:W-:Y:S01]  /*9c20*/  MOV R0, 0x400 ;  /* 0x0000040000007802 */ /* 0x000fe20000000f00 */
[----:B------:R-:W3:Y:S03]  /*9c30*/  S2R R2, SR_TID.X ;  /* 0x0000000000027919 */ /* 0x000ee60000002100 */
[----:B--2---:R-:W-:Y:S02]  /*9c40*/  LEA R0, R3, R0, 0x18 ;  /* 0x0000000003007211 */ /* 0x004fe400078ec0ff */
[----:B---3--:R-:W-:-:S03]  /*9c50*/  LOP3.LUT R2, R2, 0x7f, RZ, 0xc0, !PT ;  /* 0x0000007f02027812 */ /* 0x008fc600078ec0ff */
[----:B------:R-:W-:Y:S01]  /*9c60*/  IMAD R3, R16, 0x8, R0 ;  /* 0x0000000810037824 */ /* 0x000fe200078e0200 */
[----:B------:R-:W-:Y:S02]  /*9c70*/  SHF.L.U32 R0, R17, 0x1f, RZ ;  /* 0x0000001f11007819 */ /* 0x000fe400000006ff */
[----:B------:R-:W-:Y:S02]  /*9c80*/  ISETP.NE.AND P1, PT, R2, RZ, PT ;  /* 0x000000ff0200720c */ /* 0x000fe40003f25270 */
[----:B------:R-:W2:Y:S02]  /*9c90*/  SYNCS.PHASECHK.TRANS64.TRYWAIT P0, [R3+URZ+0x34860], R0 ;  /* 0x03486000030075a7 */ /* 0x000ea4000800017f */
[----:B--2---:R-:W-:Y:S09]  /*9ca0*/  @!P0 BRA `(.L_x_74) ;  /* 0x0000000c00088947 */ /* 0x004ff20003800000 */
.L_x_104:
        /* <DEDUP_REMOVED lines=8> */
.L_x_75:
        /* <DEDUP_REMOVED lines=10> */
[----:B------:R-:W-:-:S06]  /*9dd0*/  UMOV UR15, 0x40 ;  /* 0x00000040000f7882 */ /* 0x000fcc0000000000 */
[----:B------:R-:W-:Y:S02]  /*9de0*/  UIADD3 UR9, UR9, 0x34850, URZ ;  /* 0x0003485009097890 */ /* 0x000fe4000fffe03f */
[----:B------:R-:W-:Y:S01]  /*9df0*/  USHF.L.U32 UR11, UR11, 0x7, URZ ;  /* 0x000000070b0b7899 */ /* 0x000fe2000800063f */
[----:B---3--:R-:W-:-:S05]  /*9e00*/  LEA R0, R2, R0, 0x18 ;  /* 0x0000000002007211 */ /* 0x008fca00078ec0ff */
        /* <DEDUP_REMOVED lines=10> */
.L_x_73:
[----:B------:R-:W-:Y:S05]  /*9eb0*/  BSYNC B0 ;  /* 0x0000000000007941 */ /* 0x000fea0003800000 */
.L_x_72:
[----:B------:R-:W2:Y:S01]  /*9ec0*/  LDL.LU R0, [R1+0x10] ;  /* 0x0000100001007983 */ /* 0x000ea20000300800 */
[----:B------:R-:W-:-:S03]  /*9ed0*/  ULDC UR4, c[0x0][0xda4] ;  /* 0x0003690000047ab9 */ /* 0x000fc60000000800 */
[----:B------:R-:W3:Y:S01]  /*9ee0*/  LDL.LU R2, [R1+0x18] ;  /* 0x0000180001027983 */ /* 0x000ee20000300800 */
[----:B------:R-:W-:-:S05]  /*9ef0*/  VIADD R16, R16, 0x1 ;  /* 0x0000000110107836 */ /* 0x000fca0000000000 */
[----:B------:R-:W-:-:S04]  /*9f00*/  ISETP.NE.AND P0, PT, R16, 0x2, PT ;  /* 0x000000021000780c */ /* 0x000fc80003f05270 */
[----:B------:R-:W-:Y:S01]  /*9f10*/  SEL R16, R16, RZ, P0 ;  /* 0x000000ff10107207 */ /* 0x000fe20000000000 */
[----:B--2---:R-:W-:Y:S02]  /*9f20*/  VIADD R0, R0, UR38 ;  /* 0x0000002600007c36 */ /* 0x004fe40008000000 */
[----:B---3--:R-:W-:-:S03]  /*9f30*/  VIADD R2, R2, 0x1 ;  /* 0x0000000102027836 */ /* 0x008fc60000000000 */
[----:B------:R2:W-:Y:S01]  /*9f40*/  STL [R1+0x10], R0 ;  /* 0x0000100001007387 */ /* 0x0005e20000100800 */
[----:B------:R-:W-:-:S03]  /*9f50*/  ISETP.GE.AND P1, PT, R0, UR4, PT ;  /* 0x0000000400007c0c */ /* 0x000fc6000bf26270 */
[----:B------:R3:W-:Y:S01]  /*9f60*/  STL [R1+0x18], R2 ;  /* 0x0000180201007387 */ /* 0x0007e20000100800 */
[----:B--2---:R-:W-:-:S04]  /*9f70*/  SEL R0, RZ, 0x1, P0 ;  /* 0x00000001ff007807 */ /* 0x004fc80000000000 */
[----:B------:R-:W-:-:S05]  /*9f80*/  LOP3.LUT R17, R17, R0, RZ, 0x3c, !PT ;  /* 0x0000000011117212 */ /* 0x000fca00078e3cff */
[----:B---3--:R-:W-:Y:S05]  /*9f90*/  @!P1 BRA `(.L_x_76) ;  /* 0xffffffd000cc9947 */ /* 0x008fea000383ffff */
[----:B------:R-:W-:-:S07]  /*9fa0*/  LOP3.LUT R2, R2, 0x1, RZ, 0xc, !PT ;  /* 0x0000000102027812 */ /* 0x000fce00078e0cff */
.L_x_32:
[----:B------:R-:W2:Y:S01]  /*9fb0*/  S2R R3, SR_CgaCtaId ;  /* 0x0000000000037919 */ /* 0x000ea20000008800 */
[----:B------:R-:W-:Y:S01]  /*9fc0*/  MOV R0, 0x400 ;  /* 0x0000040000007802 */ /* 0x000fe20000000f00 */
[----:B------:R-:W-:Y:S03]  /*9fd0*/  BSSY B0, `(.L_x_77) ;  /* 0x0000005000007945 */ /* 0x000fe60003800000 */
[----:B--2---:R-:W-:Y:S02]  /*9fe0*/  LEA R0, R3, R0, 0x18 ;  /* 0x0000000003007211 */ /* 0x004fe400078ec0ff */
[----:B------:R-:W-:-:S04]  /*9ff0*/  SHF.L.U32 R3, R2, 0x1f, RZ ;  /* 0x0000001f02037819 */ /* 0x000fc800000006ff */
[----:B------:R-:W2:Y:S02]  /*a000*/  SYNCS.PHASECHK.TRANS64.TRYWAIT P0, [R0+URZ+0x34820], R3 ;  /* 0x03482003000075a7 */ /* 0x000ea4000800017f */
[----:B--2---:R-:W-:Y:S05]  /*a010*/  @!P0 BRA `(.L_x_78) ;  /* 0x0000000800408947 */ /* 0x004fea0003800000 */
.L_x_105:
[----:B------:R-:W-:Y:S05]  /*a020*/  BSYNC B0 ;  /* 0x0000000000007941 */ /* 0x000fea0003800000 */
.L_x_77:
[----:B------:R-:W-:-:S03]  /*a030*/  UMOV UR4, 0xffffffff ;  /* 0xffffffff00047882 */ /* 0x000fc60000000000 */
[----:B------:R-:W-:Y:S05]  /*a040*/  BRA.DIV UR4, `(.L_x_79) ;  /* 0x0000000a04487947 */ /* 0x000fea000b800000 */
[----:B------:R-:W3:Y:S02]  /*a050*/  S2R R2, SR_TID.X ;  /* 0x0000000000027919 */ /* 0x000ee40000002100 */
[----:B---3--:R-:W-:-:S04]  /*a060*/  SHF.R.U32.HI R2, RZ, 0x5, R2 ;  /* 0x00000005ff027819 */ /* 0x008fc80000011602 */
[----:B------:R-:W-:-:S05]  /*a070*/  LOP3.LUT R2, R2, 0x3, RZ, 0xc0, !PT ;  /* 0x0000000302027812 */ /* 0x000fca00078ec0ff */
[----:B------:R3:W4:Y:S02]  /*a080*/  SHFL.IDX PT, R14, R2, RZ, 0x1f ;  /* 0x00001fff020e7589 */ /* 0x00072400000e0000 */
.L_x_108:
[----:B----4-:R-:W-:Y:S01]  /*a090*/  ISETP.NE.AND P0, PT, R14, RZ, PT ;  /* 0x000000ff0e00720c */ /* 0x010fe20003f05270 */
[----:B------:R-:W-:-:S12]  /*a0a0*/  BSSY B0, `(.L_x_80) ;  /* 0x0000024000007945 */ /* 0x000fd80003800000 */
[----:B------:R-:W-:Y:S05]  /*a0b0*/  @P0 BRA `(.L_x_81) ;  /* 0x0000000000880947 */ /* 0x000fea0003800000 */
[----:B------:R-:W-:-:S03]  /*a0c0*/  UMOV UR4, 0xffffffff ;  /* 0xffffffff00047882 */ /* 0x000fc60000000000 */
[----:B------:R-:W-:Y:S05]  /*a0d0*/  BRA.DIV UR4, `(.L_x_82) ;  /* 0x0000000a04587947 */ /* 0x000fea000b800000 */
[----:B------:R-:W-:-:S13]  /*a0e0*/  ELECT P6, URZ, PT ;  /* 0x00000000003f782f */ /* 0x000fda00038c0000 */
.L_x_111:
[----:B------:R-:W-:Y:S05]  /*a0f0*/  @!P6 BRA `(.L_x_81) ;  /* 0x000000000078e947 */ /* 0x000fea0003800000 */
[----:B---3--:R-:W3:Y:S02]  /*a100*/  LDL.LU R2, [R1+0x1c] ;  /* 0x00001c0001027983 */ /* 0x008ee40000300800 */
[----:B---3--:R-:W-:-:S04]  /*a110*/  LOP3.LUT R2, R2, 0x2, RZ, 0xfc, !PT ;  /* 0x0000000202027812 */ /* 0x008fc800078efcff */
[----:B------:R-:W-:-:S13]  /*a120*/  ISETP.NE.AND P2, PT, R2, 0x3, PT ;  /* 0x000000030200780c */ /* 0x000fda0003f45270 */
[----:B------:R-:W-:Y:S05]  /*a130*/  @!P2 BRA `(.L_x_83) ;  /* 0x000000000004a947 */ /* 0x000fea0003800000 */
[----:B------:R-:W-:Y:S01]  /*a140*/  BPT.TRAP 0x1 ;  /* 0x000000040000795c */ /* 0x000fe20000300000 */
.L_x_83:
[----:B--2---:R-:W-:Y:S01]  /*a150*/  VIADD R3, R0, 0x34840 ;  /* 0x0003484000037836 */ /* 0x004fe20000000000 */
[----:B------:R-:W-:Y:S02]  /*a160*/  SHF.L.U32 R5, R17, 0x1f, RZ ;  /* 0x0000001f11057819 */ /* 0x000fe400000006ff */
[C---:B------:R-:W-:Y:S01]  /*a170*/  IADD3 R2, R16.reuse, 0x1, RZ ;  /* 0x0000000110027810 */ /* 0x040fe20007ffe0ff */
[----:B-1----:R-:W-:-:S03]  /*a180*/  IMAD R6, R16, 0x8, R3 ;  /* 0x0000000810067824 */ /* 0x002fc600078e0203 */
[----:B------:R-:W-:Y:S01]  /*a190*/  ISETP.NE.AND P1, PT, R2, 0x2, PT ;  /* 0x000000020200780c */ /* 0x000fe20003f25270 */
[----:B------:R-:W1:Y:S03]  /*a1a0*/  SYNCS.PHASECHK.TRANS64.TRYWAIT P0, [R6+URZ], R5 ;  /* 0x00000005060075a7 */ /* 0x000e66000800017f */
[----:B------:R-:W-:-:S04]  /*a1b0*/  SEL R4, RZ, 0x1, P1 ;  /* 0x00000001ff047807 */ /* 0x000fc80000800000 */
[----:B------:R-:W-:Y:S02]  /*a1c0*/  LOP3.LUT R17, R17, R4, RZ, 0x3c, !PT ;  /* 0x0000000411117212 */ /* 0x000fe400078e3cff */
[----:B------:R-:W-:Y:S02]  /*a1d0*/  SEL R4, R2, RZ, P1 ;  /* 0x000000ff02047207 */ /* 0x000fe40000800000 */
[----:B------:R-:W-:-:S03]  /*a1e0*/  SHF.L.U32 R2, R17, 0x1f, RZ ;  /* 0x0000001f11027819 */ /* 0x000fc600000006ff */
[----:B------:R-:W-:Y:S01]  /*a1f0*/  IMAD R3, R4, 0x8, R3 ;  /* 0x0000000804037824 */ /* 0x000fe200078e0203 */
[----:B-1----:R-:W-:Y:S06]  /*a200*/  @!P0 BRA `(.L_x_84) ;  /* 0x00000008002c8947 */ /* 0x002fec0003800000 */
.L_x_112:
[----:B------:R-:W2:Y:S02]  /*a210*/  SYNCS.PHASECHK.TRANS64.TRYWAIT P0, [R3+URZ], R2 ;  /* 0x00000002030075a7 */ /* 0x000ea4000800017f */
[----:B--2---:R-:W-:Y:S05]  /*a220*/  @!P0 BRA `(.L_x_85) ;  /* 0x0000000800388947 */ /* 0x004fea0003800000 */
.L_x_113:
[----:B------:R-:W-:Y:S05]  /*a230*/  @!P2 BRA `(.L_x_86) ;  /* 0x000000000004a947 */ /* 0x000fea0003800000 */
[----:B------:R-:W-:Y:S01]  /*a240*/  BPT.TRAP 0x1 ;  /* 0x000000040000795c */ /* 0x000fe20000300000 */
.L_x_86:
[----:B--2---:R-:W-:-:S04]  /*a250*/  VIADD R3, R0, 0x34860 ;  /* 0x0003486000037836 */ /* 0x004fc80000000000 */
[----:B------:R-:W-:-:S04]  /*a260*/  IMAD R16, R16, 0x8, R3 ;  /* 0x0000000810107824 */ /* 0x000fc800078e0203 */
[----:B------:R-:W2:Y:S02]  /*a270*/  SYNCS.PHASECHK.TRANS64.TRYWAIT P0, [R16+URZ], R5 ;  /* 0x00000005100075a7 */ /* 0x000ea4000800017f */
[----:B--2---:R-:W-:Y:S05]  /*a280*/  @!P0 BRA `(.L_x_87) ;  /* 0x0000000800348947 */ /* 0x004fea0003800000 */
.L_x_114:
[----:B------:R-:W-:-:S07]  /*a290*/  IMAD R3, R4, 0x8, R3 ;  /* 0x0000000804037824 */ /* 0x000fce00078e0203 */
.L_x_88:
[----:B---3--:R3:W4:Y:S02]  /*a2a0*/  SYNCS.PHASECHK.TRANS64.TRYWAIT P0, [R3+URZ], R2 ;  /* 0x00000002030075a7 */ /* 0x008724000800017f */
[----:B----4-:R-:W-:Y:S05]  /*a2b0*/  @!P0 NANOSLEEP.SYNCS 0x989680 ;  /* 0x009896800000895d */ /* 0x010fea0003900000 */
[----:B------:R-:W4:Y:S02]  /*a2c0*/  @!P0 SYNCS.PHASECHK.TRANS64 P0, [R3+URZ], R2 ;  /* 0x00000002030085a7 */ /* 0x000f24000800007f */
[----:B----4-:R-:W-:Y:S05]  /*a2d0*/  @!P0 BRA `(.L_x_88) ;  /* 0xfffffffc00f08947 */ /* 0x010fea000383ffff */
.L_x_81:
[----:B------:R-:W-:Y:S05]  /*a2e0*/  BSYNC B0 ;  /* 0x0000000000007941 */ /* 0x000fea0003800000 */
.L_x_80:
[----:B------:R-:W-:Y:S05]  /*a2f0*/  EXIT ;  /* 0x000000000000794d */ /* 0x000fea0003800000 */
.L_x_10:
[----:B-1----:R-:W-:-:S04]  /*a300*/  IMAD.U32 R3, RZ, RZ, UR60 ;  /* 0x0000003cff037e24 */ /* 0x002fc8000f8e00ff */
[----:B------:R1:W2:Y:S03]  /*a310*/  SYNCS.PHASECHK.TRANS64.TRYWAIT P1, [R3+URZ+0x34800], R0 ;  /* 0x03480000030075a7 */ /* 0x0002a6000802017f */
[----:B--2---:R-:W-:Y:S05]  /*a320*/  @!P1 NANOSLEEP.SYNCS 0x989680 ;  /* 0x009896800000995d */ /* 0x004fea0003900000 */
[----:B------:R-:W2:Y:S02]  /*a330*/  @!P1 SYNCS.PHASECHK.TRANS64 P1, [R3+URZ+0x34800], R0 ;  /* 0x03480000030095a7 */ /* 0x000ea4000802007f */
[----:B--2---:R-:W-:Y:S05]  /*a340*/  @!P1 BRA `(.L_x_10) ;  /* 0xfffffffc00ec9947 */ /* 0x004fea000383ffff */
[----:B------:R-:W-:Y:S05]  /*a350*/  BRA `(.L_x_89) ;  /* 0xffffff6c00647947 */ /* 0x000fea000383ffff */
.L_x_14:
[----:B--2---:R2:W3:Y:S02]  /*a360*/  SYNCS.PHASECHK.TRANS64.TRYWAIT P2, [R3+URZ+0x34830], R0 ;  /* 0x03483000030075a7 */ /* 0x0044e4000804017f */
[----:B---3--:R-:W-:Y:S05]  /*a370*/  @!P2 NANOSLEEP.SYNCS 0x989680 ;  /* 0x009896800000a95d */ /* 0x008fea0003900000 */
[----:B------:R-:W3:Y:S02]  /*a380*/  @!P2 SYNCS.PHASECHK.TRANS64 P2, [R3+URZ+0x34830], R0 ;  /* 0x034830000300a5a7 */ /* 0x000ee4000804007f */
[----:B---3--:R-:W-:Y:S05]  /*a390*/  @!P2 BRA `(.L_x_14) ;  /* 0xfffffffc00f0a947 */ /* 0x008fea000383ffff */
[----:B------:R-:W-:Y:S05]  /*a3a0*/  BRA `(.L_x_13) ;  /* 0xffffff6c00907947 */ /* 0x000fea000383ffff */
.L_x_19:
[----:B--2---:R-:W-:-:S04]  /*a3b0*/  IMAD.U32 R9, RZ, RZ, UR6 ;  /* 0x00000006ff097e24 */ /* 0x004fc8000f8e00ff */
[----:B------:R2:W3:Y:S03]  /*a3c0*/  SYNCS.PHASECHK.TRANS64.TRYWAIT P2, [R9+URZ+0x34830], R0 ;  /* 0x03483000090075a7 */ /* 0x0004e6000804017f */
[----:B---3--:R-:W-:Y:S05]  /*a3d0*/  @!P2 NANOSLEEP.SYNCS 0x989680 ;  /* 0x009896800000a95d */ /* 0x008fea0003900000 */
[----:B------:R-:W3:Y:S02]  /*a3e0*/  @!P2 SYNCS.PHASECHK.TRANS64 P2, [R9+URZ+0x34830], R0 ;  /* 0x034830000900a5a7 */ /* 0x000ee4000804007f */
[----:B---3--:R-:W-:Y:S05]  /*a3f0*/  @!P2 BRA `(.L_x_19) ;  /* 0xfffffffc00eca947 */ /* 0x008fea000383ffff */
[----:B------:R-:W-:Y:S05]  /*a400*/  BRA `(.L_x_18) ;  /* 0xffffff9400447947 */ /* 0x000fea000383ffff */
.L_x_23:
[----:B--2---:R-:W-:-:S04]  /*a410*/  IMAD.U32 R7, RZ, RZ, UR7 ;  /* 0x00000007ff077e24 */ /* 0x004fc8000f8e00ff */
[----:B------:R2:W3:Y:S03]  /*a420*/  SYNCS.PHASECHK.TRANS64.TRYWAIT P2, [R7+URZ+0x34850], R0 ;  /* 0x03485000070075a7 */ /* 0x0004e6000804017f */
[----:B---3--:R-:W-:Y:S05]  /*a430*/  @!P2 NANOSLEEP.SYNCS 0x989680 ;  /* 0x009896800000a95d */ /* 0x008fea0003900000 */
[----:B------:R-:W3:Y:S02]  /*a440*/  @!P2 SYNCS.PHASECHK.TRANS64 P2, [R7+URZ+0x34850], R0 ;  /* 0x034850000700a5a7 */ /* 0x000ee4000804007f */
[----:B---3--:R-:W-:Y:S05]  /*a450*/  @!P2 BRA `(.L_x_23) ;  /* 0xfffffffc00eca947 */ /* 0x008fea000383ffff */
[----:B------:R-:W-:Y:S05]  /*a460*/  BRA `(.L_x_22) ;  /* 0xffffff9c006c7947 */ /* 0x000fea000383ffff */
.L_x_28:
[----:B--2---:R-:W-:-:S04]  /*a470*/  IMAD.U32 R5, RZ, RZ, UR7 ;  /* 0x00000007ff057e24 */ /* 0x004fc8000f8e00ff */
[----:B------:R2:W3:Y:S03]  /*a480*/  SYNCS.PHASECHK.TRANS64.TRYWAIT P0, [R5+URZ+0x34850], R4 ;  /* 0x03485004050075a7 */ /* 0x0004e6000800017f */
[----:B---3--:R-:W-:Y:S05]  /*a490*/  @!P0 NANOSLEEP.SYNCS 0x989680 ;  /* 0x009896800000895d */ /* 0x008fea0003900000 */
[----:B------:R-:W3:Y:S02]  /*a4a0*/  @!P0 SYNCS.PHASECHK.TRANS64 P0, [R5+URZ+0x34850], R4 ;  /* 0x03485004050085a7 */ /* 0x000ee4000800007f */
[----:B---3--:R-:W-:Y:S05]  /*a4b0*/  @!P0 BRA `(.L_x_28) ;  /* 0xfffffffc00ec8947 */ /* 0x008fea000383ffff */
[----:B------:R-:W-:Y:S05]  /*a4c0*/  BRA `(.L_x_27) ;  /* 0xffffffb8003c7947 */ /* 0x000fea000383ffff */
.L_x_39:
[----:B------:R-:W1:Y:S01]  /*a4d0*/  S2R R6, SR_TID.X ;  /* 0x0000000000067919 */ /* 0x000e620000002100 */
[----:B------:R-:W-:Y:S01]  /*a4e0*/  BSSY B0, `(.L_x_90) ;  /* 0x000000a000007945 */ /* 0x000fe20003800000 */
[----:B------:R-:W-:Y:S01]  /*a4f0*/  MOV R12, RZ ;  /* 0x000000ff000c7202 */ /* 0x000fe20000000f00 */
[----:B------:R-:W-:Y:S02]  /*a500*/  IMAD.MOV.U32 R11, RZ, RZ, 0x1f ;  /* 0x0000001fff0b7424 */ /* 0x000fe400078e00ff */
[----:B------:R-:W-:Y:S01]  /*a510*/  IMAD.MOV.U32 R15, RZ, RZ, -0x1 ;  /* 0xffffffffff0f7424 */ /* 0x000fe200078e00ff */
[----:B-1----:R-:W-:-:S04]  /*a520*/  SHF.R.U32.HI R6, RZ, 0x5, R6 ;  /* 0x00000005ff067819 */ /* 0x002fc80000011606 */
[----:B------:R-:W-:-:S05]  /*a530*/  LOP3.LUT R6, R6, 0x3, RZ, 0xc0, !PT ;  /* 0x0000000306067812 */ /* 0x000fca00078ec0ff */
[----:B------:R-:W-:-:S07]  /*a540*/  IMAD.MOV.U32 R13, RZ, RZ, R6 ;  /* 0x000000ffff0d7224 */ /* 0x000fce00078e0006 */
[----:B------:R-:W-:Y:S05]  /*a550*/  WARPSYNC.COLLECTIVE R15, `(.L_x_91) ;  /* 0x000000000f087348 */ /* 0x000fea0003c00000 */
[----:B------:R1:W2:Y:S02]  /*a560*/  SHFL.IDX P6, R14, R13, R12, R11 ;  /* 0x0000000c0d0e7389 */ /* 0x0002a400000c000b */
[----:B-12---:R-:W-:Y:S01]  /*a570*/  ENDCOLLECTIVE ;  /* 0x000000000000791b */ /* 0x006fe20003800000 */
.L_x_91:
[----:B------:R-:W-:Y:S05]  /*a580*/  BSYNC B0 ;  /* 0x0000000000007941 */ /* 0x000fea0003800000 */
.L_x_90:
[----:B------:R-:W-:Y:S05]  /*a590*/  BRA `(.L_x_92) ;  /* 0xffffffd400d87947 */ /* 0x000fea000383ffff */
.L_x_40:
[----:B------:R-:W-:Y:S01]  /*a5a0*/  BSSY B0, `(.L_x_93) ;  /* 0x0000006000007945 */ /* 0x000fe20003800000 */
[----:B------:R-:W-:-:S07]  /*a5b0*/  IMAD.MOV.U32 R15, RZ, RZ, -0x1 ;  /* 0xffffffffff0f7424 */ /* 0x000fce00078e00ff */
[----:B------:R-:W-:Y:S05]  /*a5c0*/  WARPSYNC.COLLECTIVE R15, `(.L_x_94) ;  /* 0x000000000f0c7348 */ /* 0x000fea0003c00000 */
[----:B------:R-:W-:Y:S02]  /*a5d0*/  ELECT P6, UR62, PT ;  /* 0x00000000003e782f */ /* 0x000fe400038c0000 */
[----:B------:R-:W-:Y:S01]  /*a5e0*/  MOV R14, UR62 ;  /* 0x0000003e000e7c02 */ /* 0x000fe20008000f00 */
[----:B------:R-:W-:Y:S10]  /*a5f0*/  ENDCOLLECTIVE ;  /* 0x000000000000791b */ /* 0x000ff40003800000 */
.L_x_94:
[----:B------:R-:W-:Y:S05]  /*a600*/  BSYNC B0 ;  /* 0x0000000000007941 */ /* 0x000fea0003800000 */
.L_x_93:
[----:B------:R-:W-:Y:S05]  /*a610*/  BRA `(.L_x_95) ;  /* 0xffffffd400d07947 */ /* 0x000fea000383ffff */
.L_x_43:
[----:B--2---:R2:W3:Y:S02]  /*a620*/  SYNCS.PHASECHK.TRANS64.TRYWAIT P1, [R6+URZ+0x34840], R7 ;  /* 0x03484007060075a7 */ /* 0x0044e4000802017f */
[----:B---3--:R-:W-:Y:S05]  /*a630*/  @!P1 NANOSLEEP.SYNCS 0x989680 ;  /* 0x009896800000995d */ /* 0x008fea0003900000 */
[----:B------:R-:W3:Y:S02]  /*a640*/  @!P1 SYNCS.PHASECHK.TRANS64 P1, [R6+URZ+0x34840], R7 ;  /* 0x03484007060095a7 */ /* 0x000ee4000802007f */
[----:B---3--:R-:W-:Y:S05]  /*a650*/  @!P1 BRA `(.L_x_43) ;  /* 0xfffffffc00f09947 */ /* 0x008fea000383ffff */
[----:B------:R-:W-:Y:S05]  /*a660*/  BRA `(.L_x_96) ;  /* 0xffffffd800347947 */ /* 0x000fea000383ffff */
.L_x_46:
[----:B-1----:R-:W1:Y:S01]  /*a670*/  S2R R8, SR_CgaCtaId ;  /* 0x0000000000087919 */ /* 0x002e620000008800 */
[----:B------:R-:W-:-:S04]  /*a680*/  MOV R7, 0x400 ;  /* 0x0000040000077802 */ /* 0x000fc80000000f00 */
[----:B-1----:R-:W-:-:S04]  /*a690*/  LEA R7, R8, R7, 0x18 ;  /* 0x0000000708077211 */ /* 0x002fc800078ec0ff */
[----:B------:R1:W2:Y:S03]  /*a6a0*/  SYNCS.PHASECHK.TRANS64.TRYWAIT P1, [R7+URZ+0x34820], R6 ;  /* 0x03482006070075a7 */ /* 0x0002a6000802017f */
[----:B--2---:R-:W-:Y:S05]  /*a6b0*/  @!P1 NANOSLEEP.SYNCS 0x989680 ;  /* 0x009896800000995d */ /* 0x004fea0003900000 */
[----:B------:R-:W2:Y:S02]  /*a6c0*/  @!P1 SYNCS.PHASECHK.TRANS64 P1, [R7+URZ+0x34820], R6 ;  /* 0x03482006070095a7 */ /* 0x000ea4000802007f */
[----:B--2---:R-:W-:Y:S05]  /*a6d0*/  @!P1 BRA `(.L_x_46) ;  /* 0xfffffffc00e49947 */ /* 0x004fea000383ffff */
[----:B------:R-:W-:Y:S05]  /*a6e0*/  BRA `(.L_x_97) ;  /* 0xffffffdc00707947 */ /* 0x000fea000383ffff */
.L_x_52:
[----:B-1----:R1:W2:Y:S02]  /*a6f0*/  SYNCS.PHASECHK.TRANS64.TRYWAIT P1, [R2+URZ+0x34840], R3 ;  /* 0x03484003020075a7 */ /* 0x0022a4000802017f */
[----:B--2---:R-:W-:Y:S05]  /*a700*/  @!P1 NANOSLEEP.SYNCS 0x989680 ;  /* 0x009896800000995d */ /* 0x004fea0003900000 */
[----:B------:R-:W2:Y:S02]  /*a710*/  @!P1 SYNCS.PHASECHK.TRANS64 P1, [R2+URZ+0x34840], R3 ;  /* 0x03484003020095a7 */ /* 0x000ea4000802007f */
[----:B--2---:R-:W-:Y:S05]  /*a720*/  @!P1 BRA `(.L_x_52) ;  /* 0xfffffffc00f09947 */ /* 0x004fea000383ffff */
[----:B------:R-:W-:Y:S05]  /*a730*/  BRA `(.L_x_98) ;  /* 0xffffffe000107947 */ /* 0x000fea000383ffff */
.L_x_54:
[----:B-1----:R1:W2:Y:S02]  /*a740*/  SYNCS.PHASECHK.TRANS64.TRYWAIT P1, [R2+URZ+0x60], R3 ;  /* 0x00006003020075a7 */ /* 0x0022a4000802017f */
[----:B--2---:R-:W-:Y:S05]  /*a750*/  @!P1 NANOSLEEP.SYNCS 0x989680 ;  /* 0x009896800000995d */ /* 0x004fea0003900000 */
[----:B------:R-:W2:Y:S02]  /*a760*/  @!P1 SYNCS.PHASECHK.TRANS64 P1, [R2+URZ+0x60], R3 ;  /* 0x00006003020095a7 */ /* 0x000ea4000802007f */
[----:B--2---:R-:W-:Y:S05]  /*a770*/  @!P1 BRA `(.L_x_54) ;  /* 0xfffffffc00f09947 */ /* 0x004fea000383ffff */
[----:B------:R-:W-:Y:S05]  /*a780*/  BRA `(.L_x_99) ;  /* 0xffffffe000ac7947 */ /* 0x000fea000383ffff */
.L_x_60:
[----:B--2---:R2:W3:Y:S02]  /*a790*/  SYNCS.PHASECHK.TRANS64.TRYWAIT P1, [R2+URZ+0x34840], R3 ;  /* 0x03484003020075a7 */ /* 0x0044e4000802017f */
[----:B---3--:R-:W-:Y:S05]  /*a7a0*/  @!P1 NANOSLEEP.SYNCS 0x989680 ;  /* 0x009896800000995d */ /* 0x008fea0003900000 */
[----:B------:R-:W3:Y:S02]  /*a7b0*/  @!P1 SYNCS.PHASECHK.TRANS64 P1, [R2+URZ+0x34840], R3 ;  /* 0x03484003020095a7 */ /* 0x000ee4000802007f */
[----:B---3--:R-:W-:Y:S05]  /*a7c0*/  @!P1 BRA `(.L_x_60) ;  /* 0xfffffffc00f09947 */ /* 0x008fea000383ffff */
[----:B------:R-:W-:Y:S05]  /*a7d0*/  BRA `(.L_x_100) ;  /* 0xffffffe400e87947 */ /* 0x000fea000383ffff */
.L_x_62:
[----:B-1----:R1:W2:Y:S02]  /*a7e0*/  SYNCS.PHASECHK.TRANS64.TRYWAIT P1, [R2+URZ+0x60], R17 ;  /* 0x00006011020075a7 */ /* 0x0022a4000802017f */
[----:B--2---:R-:W-:Y:S05]  /*a7f0*/  @!P1 NANOSLEEP.SYNCS 0x989680 ;  /* 0x009896800000995d */ /* 0x004fea0003900000 */
[----:B------:R-:W2:Y:S02]  /*a800*/  @!P1 SYNCS.PHASECHK.TRANS64 P1, [R2+URZ+0x60], R17 ;  /* 0x00006011020095a7 */ /* 0x000ea4000802007f */
[----:B--2---:R-:W-:Y:S05]  /*a810*/  @!P1 BRA `(.L_x_62) ;  /* 0xfffffffc00f09947 */ /* 0x004fea000383ffff */
[----:B------:R-:W-:Y:S05]  /*a820*/  BRA `(.L_x_101) ;  /* 0xffffffe800847947 */ /* 0x000fea000383ffff */
.L_x_67:
[----:B--2---:R2:W3:Y:S02]  /*a830*/  SYNCS.PHASECHK.TRANS64.TRYWAIT P1, [R2+URZ+0x34840], R3 ;  /* 0x03484003020075a7 */ /* 0x0044e4000802017f */
[----:B---3--:R-:W-:Y:S05]  /*a840*/  @!P1 NANOSLEEP.SYNCS 0x989680 ;  /* 0x009896800000995d */ /* 0x008fea0003900000 */
[----:B------:R-:W3:Y:S02]  /*a850*/  @!P1 SYNCS.PHASECHK.TRANS64 P1, [R2+URZ+0x34840], R3 ;  /* 0x03484003020095a7 */ /* 0x000ee4000802007f */
[----:B---3--:R-:W-:Y:S05]  /*a860*/  @!P1 BRA `(.L_x_67) ;  /* 0xfffffffc00f09947 */ /* 0x008fea000383ffff */
[----:B------:R-:W-:Y:S05]  /*a870*/  BRA `(.L_x_102) ;  /* 0xffffffec00887947 */ /* 0x000fea000383ffff */
.L_x_69:
[----:B-1----:R1:W2:Y:S02]  /*a880*/  SYNCS.PHASECHK.TRANS64.TRYWAIT P1, [R2+URZ+0x60], R3 ;  /* 0x00006003020075a7 */ /* 0x0022a4000802017f */
[----:B--2---:R-:W-:Y:S05]  /*a890*/  @!P1 NANOSLEEP.SYNCS 0x989680 ;  /* 0x009896800000995d */ /* 0x004fea0003900000 */
[----:B------:R-:W2:Y:S02]  /*a8a0*/  @!P1 SYNCS.PHASECHK.TRANS64 P1, [R2+URZ+0x60], R3 ;  /* 0x00006003020095a7 */ /* 0x000ea4000802007f */
[----:B--2---:R-:W-:Y:S05]  /*a8b0*/  @!P1 BRA `(.L_x_69) ;  /* 0xfffffffc00f09947 */ /* 0x004fea000383ffff */
[----:B------:R-:W-:Y:S05]  /*a8c0*/  BRA `(.L_x_103) ;  /* 0xfffffff0002c7947 */ /* 0x000fea000383ffff */
.L_x_74:
[----:B--2---:R2:W3:Y:S02]  /*a8d0*/  SYNCS.PHASECHK.TRANS64.TRYWAIT P0, [R3+URZ+0x34860], R0 ;  /* 0x03486000030075a7 */ /* 0x0044e4000800017f */
[----:B---3--:R-:W-:Y:S05]  /*a8e0*/  @!P0 NANOSLEEP.SYNCS 0x989680 ;  /* 0x009896800000895d */ /* 0x008fea0003900000 */
[----:B------:R-:W3:Y:S02]  /*a8f0*/  @!P0 SYNCS.PHASECHK.TRANS64 P0, [R3+URZ+0x34860], R0 ;  /* 0x03486000030085a7 */ /* 0x000ee4000800007f */
[----:B---3--:R-:W-:Y:S05]  /*a900*/  @!P0 BRA `(.L_x_74) ;  /* 0xfffffffc00f08947 */ /* 0x008fea000383ffff */
[----:B------:R-:W-:Y:S05]  /*a910*/  BRA `(.L_x_104) ;  /* 0xfffffff000e47947 */ /* 0x000fea000383ffff */
.L_x_78:
[----:B--2---:R2:W3:Y:S02]  /*a920*/  SYNCS.PHASECHK.TRANS64.TRYWAIT P0, [R0+URZ+0x34820], R3 ;  /* 0x03482003000075a7 */ /* 0x0044e4000800017f */
[----:B---3--:R-:W-:Y:S05]  /*a930*/  @!P0 NANOSLEEP.SYNCS 0x989680 ;  /* 0x009896800000895d */ /* 0x008fea0003900000 */
[----:B------:R-:W3:Y:S02]  /*a940*/  @!P0 SYNCS.PHASECHK.TRANS64 P0, [R0+URZ+0x34820], R3 ;  /* 0x03482003000085a7 */ /* 0x000ee4000800007f */
[----:B---3--:R-:W-:Y:S05]  /*a950*/  @!P0 BRA `(.L_x_78) ;  /* 0xfffffffc00f08947 */ /* 0x008fea000383ffff */
[----:B------:R-:W-:Y:S05]  /*a960*/  BRA `(.L_x_105) ;  /* 0xfffffff400ac7947 */ /* 0x000fea000383ffff */
.L_x_79:
[----:B------:R-:W3:Y:S01]  /*a970*/  S2R R2, SR_TID.X ;  /* 0x0000000000027919 */ /* 0x000ee20000002100 */
[----:B------:R-:W-:Y:S01]  /*a980*/  BSSY B0, `(.L_x_106) ;  /* 0x000000a000007945 */ /* 0x000fe20003800000 */
[----:B------:R-:W-:Y:S02]  /*a990*/  IMAD.MOV.U32 R12, RZ, RZ, RZ ;  /* 0x000000ffff0c7224 */ /* 0x000fe400078e00ff */
[----:B------:R-:W-:Y:S02]  /*a9a0*/  IMAD.MOV.U32 R11, RZ, RZ, 0x1f ;  /* 0x0000001fff0b7424 */ /* 0x000fe400078e00ff */
[----:B------:R-:W-:Y:S01]  /*a9b0*/  IMAD.MOV.U32 R15, RZ, RZ, -0x1 ;  /* 0xffffffffff0f7424 */ /* 0x000fe200078e00ff */
[----:B---3--:R-:W-:-:S04]  /*a9c0*/  SHF.R.U32.HI R2, RZ, 0x5, R2 ;  /* 0x00000005ff027819 */ /* 0x008fc80000011602 */
[----:B------:R-:W-:-:S05]  /*a9d0*/  LOP3.LUT R2, R2, 0x3, RZ, 0xc0, !PT ;  /* 0x0000000302027812 */ /* 0x000fca00078ec0ff */
[----:B------:R-:W-:-:S07]  /*a9e0*/  IMAD.MOV.U32 R13, RZ, RZ, R2 ;  /* 0x000000ffff0d7224 */ /* 0x000fce00078e0002 */
[----:B-12---:R-:W-:Y:S05]  /*a9f0*/  WARPSYNC.COLLECTIVE R15, `(.L_x_107) ;  /* 0x000000000f087348 */ /* 0x006fea0003c00000 */
[----:B------:R3:W4:Y:S02]  /*aa00*/  SHFL.IDX P6, R14, R13, R12, R11 ;  /* 0x0000000c0d0e7389 */ /* 0x00072400000c000b */
[----:B-1234-:R-:W-:Y:S01]  /*aa10*/  ENDCOLLECTIVE ;  /* 0x000000000000791b */ /* 0x01efe20003800000 */
.L_x_107:
[----:B------:R-:W-:Y:S05]  /*aa20*/  BSYNC B0 ;  /* 0x0000000000007941 */ /* 0x000fea0003800000 */
.L_x_106:
[----:B------:R-:W-:Y:S05]  /*aa30*/  BRA `(.L_x_108) ;  /* 0xfffffff400947947 */ /* 0x000fea000383ffff */
.L_x_82:
[----:B------:R-:W-:Y:S01]  /*aa40*/  BSSY B1, `(.L_x_109) ;  /* 0x0000006000017945 */ /* 0x000fe20003800000 */
[----:B------:R-:W-:-:S07]  /*aa50*/  IMAD.MOV.U32 R15, RZ, RZ, -0x1 ;  /* 0xffffffffff0f7424 */ /* 0x000fce00078e00ff */
[----:B-123--:R-:W-:Y:S05]  /*aa60*/  WARPSYNC.COLLECTIVE R15, `(.L_x_110) ;  /* 0x000000000f0c7348 */ /* 0x00efea0003c00000 */
[----:B------:R-:W-:Y:S02]  /*aa70*/  ELECT P6, UR62, PT ;  /* 0x00000000003e782f */ /* 0x000fe400038c0000 */
[----:B------:R-:W-:Y:S01]  /*aa80*/  MOV R14, UR62 ;  /* 0x0000003e000e7c02 */ /* 0x000fe20008000f00 */
[----:B-123--:R-:W-:Y:S10]  /*aa90*/  ENDCOLLECTIVE ;  /* 0x000000000000791b */ /* 0x00eff40003800000 */
.L_x_110:
[----:B------:R-:W-:Y:S05]  /*aaa0*/  BSYNC B1 ;  /* 0x0000000000017941 */ /* 0x000fea0003800000 */
.L_x_109:
[----:B------:R-:W-:Y:S05]  /*aab0*/  BRA `(.L_x_111) ;  /* 0xfffffff4008c7947 */ /* 0x000fea000383ffff */
.L_x_84:
[----:B-1----:R1:W2:Y:S02]  /*aac0*/  SYNCS.PHASECHK.TRANS64.TRYWAIT P0, [R6+URZ], R5 ;  /* 0x00000005060075a7 */ /* 0x0022a4000800017f */
[----:B--2---:R-:W-:Y:S05]  /*aad0*/  @!P0 NANOSLEEP.SYNCS 0x989680 ;  /* 0x009896800000895d */ /* 0x004fea0003900000 */
[----:B------:R-:W2:Y:S02]  /*aae0*/  @!P0 SYNCS.PHASECHK.TRANS64 P0, [R6+URZ], R5 ;  /* 0x00000005060085a7 */ /* 0x000ea4000800007f */
[----:B--2---:R-:W-:Y:S05]  /*aaf0*/  @!P0 BRA `(.L_x_84) ;  /* 0xfffffffc00f08947 */ /* 0x004fea000383ffff */
[----:B------:R-:W-:Y:S05]  /*ab00*/  BRA `(.L_x_112) ;  /* 0xfffffff400c07947 */ /* 0x000fea000383ffff */
.L_x_85:
[----:B--2---:R2:W3:Y:S02]  /*ab10*/  SYNCS.PHASECHK.TRANS64.TRYWAIT P0, [R3+URZ], R2 ;  /* 0x00000002030075a7 */ /* 0x0044e4000800017f */
[----:B---3--:R-:W-:Y:S05]  /*ab20*/  @!P0 NANOSLEEP.SYNCS 0x989680 ;  /* 0x009896800000895d */ /* 0x008fea0003900000 */
[----:B------:R-:W3:Y:S02]  /*ab30*/  @!P0 SYNCS.PHASECHK.TRANS64 P0, [R3+URZ], R2 ;  /* 0x00000002030085a7 */ /* 0x000ee4000800007f */
[----:B---3--:R-:W-:Y:S05]  /*ab40*/  @!P0 BRA `(.L_x_85) ;  /* 0xfffffffc00f08947 */ /* 0x008fea000383ffff */
[----:B------:R-:W-:Y:S05]  /*ab50*/  BRA `(.L_x_113) ;  /* 0xfffffff400b47947 */ /* 0x000fea000383ffff */
.L_x_87:
[----:B--2---:R2:W3:Y:S02]  /*ab60*/  SYNCS.PHASECHK.TRANS64.TRYWAIT P0, [R16+URZ], R5 ;  /* 0x00000005100075a7 */ /* 0x0044e4000800017f */
[----:B---3--:R-:W-:Y:S05]  /*ab70*/  @!P0 NANOSLEEP.SYNCS 0x989680 ;  /* 0x009896800000895d */ /* 0x008fea0003900000 */
[----:B------:R-:W3:Y:S02]  /*ab80*/  @!P0 SYNCS.PHASECHK.TRANS64 P0, [R16+URZ], R5 ;  /* 0x00000005100085a7 */ /* 0x000ee4000800007f */
[----:B---3--:R-:W-:Y:S05]  /*ab90*/  @!P0 BRA `(.L_x_87) ;  /* 0xfffffffc00f08947 */ /* 0x008fea000383ffff */
[----:B------:R-:W-:Y:S05]  /*aba0*/  BRA `(.L_x_114) ;  /* 0xfffffff400b87947 */ /* 0x000fea000383ffff */
.L_x_115:
[----:B------:R-:W-:-:S00]  /*abb0*/  BRA `(.L_x_115) ;  /* 0xfffffffc00fc7947 */ /* 0x000fc0000383ffff */
[----:B------:R-:W-:-:S00]  /*abc0*/  NOP ;  /* 0x0000000000007918 */ /* 0x000fc00000000000 */
        /* <DEDUP_REMOVED lines=11> */
.L_x_11930:


//--------------------- .text._ZN7cutlass13device_kernelIN5flash11enable_sm90INS1_16FlashAttnFwdSm90INS1_25CollectiveMainloopFwdSm90ILi2EN4cute5tupleIJNS5_1CILi2EEENS7_ILi1EEES9_EEENS6_IJNS7_ILi128EEESB_NS7_ILi192EEEEEELi128ENS_6half_tEfNS_4arch4Sm90ELb0ELb0ELb0ELb0ELb0ELb0ELb0ELb1ELb1ELb0ELb0ELb0EEENS1_21CollectiveEpilogueFwdINS6_IJSB_SB_SB_EEESA_SE_SG_Li256ELb0ELb0ELb0ELb0EEENS1_29StaticPersistentTileSchedulerILb0EEEEEEEEEvNT_6ParamsE --------------------------
	.section	.text._ZN7cutlass13device_kernelIN5flash11enable_sm90INS1_16FlashAttnFwdSm90INS1_25CollectiveMainloopFwdSm90ILi2EN4cute5tupleIJNS5_1CILi2EEENS7_ILi1EEES9_EEENS6_IJNS7_ILi128EEESB_NS7_ILi192EEEEEELi128ENS_6half_tEfNS_4arch4Sm90ELb0ELb0ELb0ELb0ELb0ELb0ELb0ELb1ELb1ELb0ELb0ELb0EEENS1_21CollectiveEpilogueFwdINS6_IJSB_SB_SB_EEESA_SE_SG_Li256ELb0ELb0ELb0ELb0EEENS1_29StaticPersistentTileSchedulerILb0EEEEEEEEEvNT_6ParamsE,"ax",@progbits
	.align	128
.text._ZN7cutlass13device_kernelIN5flash11enable_sm90INS1_16FlashAttnFwdSm90INS1_25CollectiveMainloopFwdSm90ILi2EN4cute5tupleIJNS5_1CILi2EEENS7_ILi1EEES9_EEENS6_IJNS7_ILi128EEESB_NS7_ILi192EEEEEELi128ENS_6half_tEfNS_4arch4Sm90ELb0ELb0ELb0ELb0ELb0ELb0ELb0ELb1ELb1ELb0ELb0ELb0EEENS1_21CollectiveEpilogueFwdINS6_IJSB_SB_SB_EEESA_SE_SG_Li256ELb0ELb0ELb0ELb0EEENS1_29StaticPersistentTileSchedulerILb0EEEEEEEEEvNT_6ParamsE:
        .type           _ZN7cutlass13device_kernelIN5flash11enable_sm90INS1_16FlashAttnFwdSm90INS1_25CollectiveMainloopFwdSm90ILi2EN4cute5tupleIJNS5_1CILi2EEENS7_ILi1EEES9_EEENS6_IJNS7_ILi128EEESB_NS7_ILi192EEEEEELi128ENS_6half_tEfNS_4arch4Sm90ELb0ELb0ELb0ELb0ELb0ELb0ELb0ELb1ELb1ELb0ELb0ELb0EEENS1_21CollectiveEpilogueFwdINS6_IJSB_SB_SB_EEESA_SE_SG_Li256ELb0ELb0ELb0ELb0EEENS1_29StaticPersistentTileSchedulerILb0EEEEEEEEEvNT_6ParamsE,@function
        .size           _ZN7cutlass13device_kernelIN5flash11enable_sm90INS1_16FlashAttnFwdSm90INS1_25CollectiveMainloopFwdSm90ILi2EN4cute5tupleIJNS5_1CILi2EEENS7_ILi1EEES9_EEENS6_IJNS7_ILi128EEESB_NS7_ILi192EEEEEELi128ENS_6half_tEfNS_4arch4Sm90ELb0ELb0ELb0ELb0ELb0ELb0ELb0ELb1ELb1ELb0ELb0ELb0EEENS1_21CollectiveEpilogueFwdINS6_IJSB_SB_SB_EEESA_SE_SG_Li256ELb0ELb0ELb0ELb0EEENS1_29StaticPersistentTileSchedulerILb0EEEEEEEEEvNT_6ParamsE,(.L_x_11931 - _ZN7cutlass13device_kernelIN5flash11enable_sm90INS1_16FlashAttnFwdSm90INS1_25CollectiveMainloopFwdSm90ILi2EN4cute5tupleIJNS5_1CILi2EEENS7_ILi1EEES9_EEENS6_IJNS7_ILi128EEESB_NS7_ILi192EEEEEELi128ENS_6half_tEfNS_4arch4Sm90ELb0ELb0ELb0ELb0ELb0ELb0ELb0ELb1ELb1ELb0ELb0ELb0EEENS1_21CollectiveEpilogueFwdINS6_IJSB_SB_SB_EEESA_SE_SG_Li256ELb0ELb0ELb0ELb0EEENS1_29StaticPersistentTileSchedulerILb0EEEEEEEEEvNT_6ParamsE)
        .other          _ZN7cutlass13device_kernelIN5flash11enable_sm90INS1_16FlashAttnFwdSm90INS1_25CollectiveMainloopFwdSm90ILi2EN4cute5tupleIJNS5_1CILi2EEENS7_ILi1EEES9_EEENS6_IJNS7_ILi128EEESB_NS7_ILi192EEEEEELi128ENS_6half_tEfNS_4arch4Sm90ELb0ELb0ELb0ELb0ELb0ELb0ELb0ELb1ELb1ELb0ELb0ELb0EEENS1_21CollectiveEpilogueFwdINS6_IJSB_SB_SB_EEESA_SE_SG_Li256ELb0ELb0ELb0ELb0EEENS1_29StaticPersistentTileSchedulerILb0EEEEEEEEEvNT_6ParamsE,@"STO_CUDA_ENTRY STV_DEFAULT"
_ZN7cutlass13device_kernelIN5flash11enable_sm90INS1_16FlashAttnFwdSm90INS1_25CollectiveMainloopFwdSm90ILi2EN4cute5tupleIJNS5_1CILi2EEENS7_ILi1EEES9_EEENS6_IJNS7_ILi128EEESB_NS7_ILi192EEEEEELi128ENS_6half_tEfNS_4arch4Sm90ELb0ELb0ELb0ELb0ELb0ELb0ELb0ELb1ELb1ELb0ELb0ELb0EEENS1_21CollectiveEpilogueFwdINS6_IJSB_SB_SB_EEESA_SE_SG_Li256ELb0ELb0ELb0ELb0EEENS1_29StaticPersistentTileSchedulerILb0EEEEEEEEEvNT_6ParamsE:
[----:B------:R-:W1:Y:S02]  /*0000*/  LDC R1, c[0x0][0x28] ;  /* 0x00000a00ff017b82 */ /* 0x000e640000000800 */
[----:B-1----:R-:W-:Y:S01]  /*0010*/  VIADD R1, R1, 0xffffffd8 ;  /* 0xffffffd801017836 */ /* 0x002fe20000000000 */
[----:B------:R-:W1:Y:S01]  /*0020*/  S2R R8, SR_TID.X ;  /* 0x0000000000087919 */ /* 0x000e620000002100 */
[----:B------:R-:W-:Y:S01]  /*0030*/  ELECT P0, URZ, PT ;  /* 0x00000000003f782f */ /* 0x000fe20003800000 */
[----:B------:R-:W-:Y:S01]  /*0040*/  BSSY B0, `(.L_x_116) ;  /* 0x0000014000007945 */ /* 0x000fe20003800000 */
[----:B-1----:R-:W-:-:S05]  /*0050*/  SHF.R.U32.HI R0, RZ, 0x5, R8 ;  /* 0x00000005ff007819 */ /* 0x002fca0000011608 */
[----:B------:R-:W1:Y:S02]  /*0060*/  SHFL.IDX PT, R2, R0, RZ, 0x1f ;  /* 0x00001fff00027589 */ /* 0x000e6400000e0000 */
[----:B-1----:R-:W-:Y:S02]  /*0070*/  ISETP.EQ.AND P0, PT, R2, RZ, P0 ;  /* 0x000000ff0200720c */ /* 0x002fe40000702270 */
[----:B------:R-:W-:-:S11]  /*0080*/  SHF.R.U32.HI R2, RZ, 0x7, R8 ;  /* 0x00000007ff027819 */ /* 0x000fd60000011608 */
        /* <DEDUP_REMOVED lines=15> */
.L_x_117:
[----:B------:R-:W-:Y:S05]  /*0180*/  BSYNC B0 ;  /* 0x0000000000007941 */ /* 0x000fea0003800000 */
.L_x_116:
[----:B------:R-:W-:Y:S01]  /*0190*/  VOTEU.ANY UP0, P0 ;  /* 0x00000000003f7886 */ /* 0x000fe20000000100 */
[----:B------:R-:W1:Y:S01]  /*01a0*/  SHFL.IDX PT, R2, R2, RZ, 0x1f ;  /* 0x00001fff02027589 */ /* 0x000e6200000e0000 */
[----:B------:R-:W-:Y:S01]  /*01b0*/  UMOV UR4, 0x1 ;  /* 0x0000000100047882 */ /* 0x000fe20000000000 */
[----:B------:R-:W-:Y:S01]  /*01c0*/  UMOV UR7, 0x2 ;  /* 0x0000000200077882 */ /* 0x000fe20000000000 */
[----:B------:R-:W-:Y:S01]  /*01d0*/  VOTEU.ANY UP1, P0 ;  /* 0x00000000003f7886 */ /* 0x000fe20000020100 */
[----:B------:R-:W2:Y:S01]  /*01e0*/  @UP0 S2UR UR8, SR_CgaCtaId ;  /* 0x00000000000809c3 */ /* 0x000ea20000008800 */
[----:B------:R-:W3:Y:S01]  /*01f0*/  SHFL.IDX PT, R3, R0, RZ, 0x1f ;  /* 0x00001fff00037589 */ /* 0x000ee200000e0000 */
[----:B------:R-:W-:Y:S01]  /*0200*/  @UP0 UMOV UR6, 0x400 ;  /* 0x0000040000060882 */ /* 0x000fe20000000000 */
[----:B------:R-:W-:-:S04]  /*0210*/  @UP0 UIADD3 UR4, -UR4, 0x100000, URZ ;  /* 0x0010000004040890 */ /* 0x000fc8000fffe13f */
[----:B------:R-:W-:Y:S02]  /*0220*/  @UP0 USHF.L.U32 UR5, UR4, 0xb, URZ ;  /* 0x0000000b04050899 */ /* 0x000fe4000800063f */
[----:B------:R-:W-:Y:S01]  /*0230*/  @UP0 USHF.L.U32 UR4, UR4, 0x1, URZ ;  /* 0x0000000104040899 */ /* 0x000fe2000800063f */
[----:B------:R-:W-:Y:S01]  /*0240*/  VOTEU.ANY UP2, P0 ;  /* 0x00000000003f7886 */ /* 0x000fe20000040100 */
[----:B-1----:R-:W-:Y:S01]  /*0250*/  R2UR UR9, R2 ;  /* 0x00000000020972ca */ /* 0x002fe200000e0000 */
[----:B--2---:R-:W-:Y:S01]  /*0260*/  @UP0 ULEA UR8, UR8, UR6, 0x18 ;  /* 0x0000000608080291 */ /* 0x004fe2000f8ec03f */
[----:B---3--:R-:W-:Y:S01]  /*0270*/  ISETP.NE.AND P1, PT, R3, RZ, PT ;  /* 0x000000ff0300720c */ /* 0x008fe20003f25270 */
[----:B------:R-:W-:-:S04]  /*0280*/  @UP0 UIADD3 UR6, -UR7, 0x100000, URZ ;  /* 0x0010000007060890 */ /* 0x000fc8000fffe13f */
[----:B------:R-:W-:Y:S02]  /*0290*/  @UP0 USHF.L.U32 UR7, UR6, 0xb, URZ ;  /* 0x0000000b06070899 */ /* 0x000fe4000800063f */
[----:B------:R-:W-:-:S04]  /*02a0*/  @UP0 USHF.L.U32 UR6, UR6, 0x1, URZ ;  /* 0x0000000106060899 */ /* 0x000fc8000800063f */
[----:B------:R-:W-:Y:S01]  /*02b0*/  UISETP.NE.AND UP0, UPT, UR9, URZ, UPT ;  /* 0x0000003f0900728c */ /* 0x000fe2000bf05270 */
[----:B------:R-:W1:Y:S02]  /*02c0*/  FENCE.VIEW.ASYNC.S ;  /* 0x00000000000073c6 */ /* 0x000e640000000000 */
[----:B-1----:R1:W2:Y:S05]  /*02d0*/  @UP1 SYNCS.EXCH.64 URZ, [UR8+0x34800], UR4 ;  /* 0x03480004083f15b2 */ /* 0x0022aa0008000100 */
[----:B------:R1:W3:Y:S01]  /*02e0*/  @UP2 SYNCS.EXCH.64 URZ, [UR8+0x34820], UR6 ;  /* 0x03482006083f25b2 */ /* 0x0002e20008000100 */
[----:B------:R-:W-:Y:S05]  /*02f0*/  @P1 BRA `(.L_x_118) ;  /* 0x0000000000481947 */ /* 0x000fea0003800000 */
[----:B-1----:R-:W1:Y:S01]  /*0300*/  S2UR UR5, SR_CgaCtaId ;  /* 0x00000000000579c3 */ /* 0x002e620000008800 */
[----:B------:R-:W-:Y:S01]  /*0310*/  UMOV UR4, 0x400 ;  /* 0x0000040000047882 */ /* 0x000fe20000000000 */
[----:B------:R-:W-:Y:S01]  /*0320*/  UMOV UR6, 0x1 ;  /* 0x0000000100067882 */ /* 0x000fe20000000000 */
[----:B------:R-:W-:Y:S01]  /*0330*/  UMOV UR9, 0x4 ;  /* 0x0000000400097882 */ /* 0x000fe20000000000 */
[----:B------:R-:W-:-:S04]  /*0340*/  UIADD3 UR6, -UR6, 0x100000, URZ ;  /* 0x0010000006067890 */ /* 0x000fc8000fffe13f */
[----:B------:R-:W-:Y:S02]  /*0350*/  USHF.L.U32 UR7, UR6, 0xb, URZ ;  /* 0x0000000b06077899 */ /* 0x000fe4000800063f */
[----:B------:R-:W-:Y:S01]  /*0360*/  USHF.L.U32 UR6, UR6, 0x1, URZ ;  /* 0x0000000106067899 */ /* 0x000fe2000800063f */
[----:B------:R-:W-:Y:S01]  /*0370*/  ELECT P0, URZ, PT ;  /* 0x00000000003f782f */ /* 0x000fe20003800000 */
[----:B-1----:R-:W-:Y:S02]  /*0380*/  ULEA UR8, UR5, UR4, 0x18 ;  /* 0x0000000405087291 */ /* 0x002fe4000f8ec03f */
[----:B------:R-:W-:-:S04]  /*0390*/  UIADD3 UR4, -UR9, 0x100000, URZ ;  /* 0x0010000009047890 */ /* 0x000fc8000fffe13f */
[----:B------:R-:W-:Y:S02]  /*03a0*/  USHF.L.U32 UR5, UR4, 0xb, URZ ;  /* 0x0000000b04057899 */ /* 0x000fe4000800063f */
[----:B------:R-:W-:Y:S01]  /*03b0*/  USHF.L.U32 UR4, UR4, 0x1, URZ ;  /* 0x0000000104047899 */ /* 0x000fe2000800063f */
[----:B------:R-:W1:Y:S03]  /*03c0*/  FENCE.VIEW.ASYNC.S ;  /* 0x00000000000073c6 */ /* 0x000e660000000000 */
[----:B-1----:R4:W1:Y:S08]  /*03d0*/  SYNCS.EXCH.64 URZ, [UR8+0x34830], UR6 ;  /* 0x03483006083f75b2 */ /* 0x0028700008000100 */
[----:B------:R4:W1:Y:S01]  /*03e0*/  SYNCS.EXCH.64 URZ, [UR8+0x34840], UR4 ;  /* 0x03484004083f75b2 */ /* 0x0008620008000100 */
[----:B------:R4:W1:Y:S01]  /*03f0*/  SYNCS.EXCH.64 URZ, [UR8+0x34838], UR6 ;  /* 0x03483806083f75b2 */ /* 0x0008620008000100 */
[----:B------:R4:W1:Y:S02]  /*0400*/  SYNCS.EXCH.64 URZ, [UR8+0x34848], UR4 ;  /* 0x03484804083f75b2 */ /* 0x0008640008000100 */
[----:B----4-:R-:W-:Y:S01]  /*0410*/  NOP ;  /* 0x0000000000007918 */ /* 0x010fe20000000000 */
.L_x_118:
[----:B-1----:R-:W1:Y:S01]  /*0420*/  S2UR UR4, SR_CTAID.Y ;  /* 0x00000000000479c3 */ /* 0x002e620000002600 */
[----:B------:R-:W4:Y:S01]  /*0430*/  SHFL.IDX PT, R7, R0, RZ, 0x1f ;  /* 0x00001fff00077589 */ /* 0x000f2200000e0000 */
[----:B------:R-:W-:Y:S01]  /*0440*/  ULDC UR5, c[0x0][0x154] ;  /* 0x0000550000057ab9 */ /* 0x000fe20000000800 */
[----:B------:R-:W-:-:S05]  /*0450*/  NOP ;  /* 0x0000000000007918 */ /* 0x000fca0000000000 */
[----:B------:R-:W5:Y:S08]  /*0460*/  S2UR UR6, SR_CTAID.X ;  /* 0x00000000000679c3 */ /* 0x000f700000002500 */
[----:B------:R-:W2:Y:S01]  /*0470*/  LDC R6, c[0x0][0x148] ;  /* 0x00005200ff067b82 */ /* 0x000ea20000000800 */
[----:B-1----:R-:W-:Y:S02]  /*0480*/  I2FP.F32.U32 R2, UR4 ;  /* 0x0000000400027c45 */ /* 0x002fe40008201000 */
[----:B----4-:R-:W-:-:S03]  /*0490*/  ISETP.NE.AND P0, PT, R7, RZ, PT ;  /* 0x000000ff0700720c */ /* 0x010fc60003f05270 */
[----:B------:R-:W-:Y:S01]  /*04a0*/  FMUL R5, R2, UR5 ;  /* 0x0000000502057c20 */ /* 0x000fe20008400000 */
[----:B------:R-:W-:Y:S02]  /*04b0*/  SHF.R.S32.HI R2, RZ, 0x1f, R8 ;  /* 0x0000001fff027819 */ /* 0x000fe40000011408 */
[----:B-----5:R-:W-:Y:S02]  /*04c0*/  I2FP.F32.U32 R4, UR6 ;  /* 0x0000000600047c45 */ /* 0x020fe40008201000 */
[----:B------:R-:W-:Y:S01]  /*04d0*/  LEA.HI R2, R2, R8, RZ, 0x7 ;  /* 0x0000000802027211 */ /* 0x000fe200078f38ff */
[----:B------:R-:W1:Y:S02]  /*04e0*/  F2I.U32.TRUNC.NTZ R5, R5 ;  /* 0x0000000500057305 */ /* 0x000e64000020f000 */
[----:B-1----:R-:W-:-:S04]  /*04f0*/  IMAD.MOV R11, RZ, RZ, -R5 ;  /* 0x000000ffff0b7224 */ /* 0x002fc800078e0a05 */
[----:B--2---:R-:W-:Y:S01]  /*0500*/  IMAD R11, R6, R11, UR4 ;  /* 0x00000004060b7e24 */ /* 0x004fe2000f8e020b */
[----:B------:R-:W-:Y:S02]  /*0510*/  ULDC UR4, c[0x0][0x150] ;  /* 0x0000540000047ab9 */ /* 0x000fe40000000800 */
[----:B------:R-:W-:Y:S01]  /*0520*/  FMUL R9, R4, UR4 ;  /* 0x0000000404097c20 */ /* 0x000fe20008400000 */
[----:B------:R-:W-:Y:S06]  /*0530*/  @P0 BRA `(.L_x_119) ;  /* 0x0000000000480947 */ /* 0x000fec0003800000 */
[----:B------:R-:W1:Y:S01]  /*0540*/  S2UR UR5, SR_CgaCtaId ;  /* 0x00000000000579c3 */ /* 0x000e620000008800 */
[----:B------:R-:W-:Y:S01]  /*0550*/  UMOV UR4, 0x400 ;  /* 0x0000040000047882 */ /* 0x000fe20000000000 */
[----:B------:R-:W-:Y:S01]  /*0560*/  UMOV UR6, 0x1 ;  /* 0x0000000100067882 */ /* 0x000fe20000000000 */
[----:B------:R-:W-:Y:S01]  /*0570*/  UMOV UR7, 0x4 ;  /* 0x0000000400077882 */ /* 0x000fe20000000000 */
[----:B------:R-:W-:Y:S01]  /*0580*/  ELECT P0, URZ, PT ;  /* 0x00000000003f782f */ /* 0x000fe20003800000 */
[----:B-1----:R-:W-:Y:S02]  /*0590*/  ULEA UR8, UR5, UR4, 0x18 ;  /* 0x0000000405087291 */ /* 0x002fe4000f8ec03f */
[----:B------:R-:W-:-:S04]  /*05a0*/  UIADD3 UR4, -UR6, 0x100000, URZ ;  /* 0x0010000006047890 */ /* 0x000fc8000fffe13f */
[----:B------:R-:W-:Y:S02]  /*05b0*/  USHF.L.U32 UR5, UR4, 0xb, URZ ;  /* 0x0000000b04057899 */ /* 0x000fe4000800063f */
[----:B------:R-:W-:Y:S02]  /*05c0*/  USHF.L.U32 UR4, UR4, 0x1, URZ ;  /* 0x0000000104047899 */ /* 0x000fe4000800063f */
[----:B------:R-:W-:-:S04]  /*05d0*/  UIADD3 UR6, -UR7, 0x100000, URZ ;  /* 0x0010000007067890 */ /* 0x000fc8000fffe13f */
[----:B------:R-:W-:Y:S02]  /*05e0*/  USHF.L.U32 UR7, UR6, 0xb, URZ ;  /* 0x0000000b06077899 */ /* 0x000fe4000800063f */
[----:B------:R-:W-:Y:S01]  /*05f0*/  USHF.L.U32 UR6, UR6, 0x1, URZ ;  /* 0x0000000106067899 */ /* 0x000fe2000800063f */
[----:B------:R-:W1:Y:S03]  /*0600*/  FENCE.VIEW.ASYNC.S ;  /* 0x00000000000073c6 */ /* 0x000e660000000000 */
[----:B-1----:R1:W2:Y:S08]  /*0610*/  SYNCS.EXCH.64 URZ, [UR8+0x34850], UR4 ;  /* 0x03485004083f75b2 */ /* 0x0022b00008000100 */
[----:B------:R1:W4:Y:S01]  /*0620*/  SYNCS.EXCH.64 URZ, [UR8+0x34860], UR6 ;  /* 0x03486006083f75b2 */ /* 0x0003220008000100 */
[----:B------:R1:W1:Y:S01]  /*0630*/  SYNCS.EXCH.64 URZ, [UR8+0x34858], UR4 ;  /* 0x03485804083f75b2 */ /* 0x0002620008000100 */
[----:B------:R1:W1:Y:S01]  /*0640*/  SYNCS.EXCH.64 URZ, [UR8+0x34868], UR6 ;  /* 0x03486806083f75b2 */ /* 0x0002620008000100 */
[----:B------:R-:W-:Y:S01]  /*0650*/  NOP ;  /* 0x0000000000007918 */ /* 0x000fe20000000000 */
.L_x_119:
[----:B------:R-:W5:Y:S01]  /*0660*/  SHFL.IDX PT, R6, R0, RZ, 0x1f ;  /* 0x00001fff00067589 */ /* 0x000f6200000e0000 */
[----:B------:R-:W-:Y:S01]  /*0670*/  LOP3.LUT R2, R2, 0xffffff80, RZ, 0xc0, !PT ;  /* 0xffffff8002027812 */ /* 0x000fe200078ec0ff */
[----:B------:R-:W1:Y:S01]  /*0680*/  LDC R10, c[0x0][0x144] ;  /* 0x00005100ff0a7b82 */ /* 0x000e620000000800 */
[----:B------:R-:W1:Y:S01]  /*0690*/  F2I.U32.TRUNC.NTZ R9, R9 ;  /* 0x0000000900097305 */ /* 0x000e62000020f000 */
[----:B------:R-:W-:Y:S02]  /*06a0*/  NOP ;  /* 0x0000000000007918 */ /* 0x000fe40000000000 */
[----:B------:R-:W-:Y:S01]  /*06b0*/  IMAD.IADD R2, R8, 0x1, -R2 ;  /* 0x0000000108027824 */ /* 0x000fe200078e0a02 */
[----:B------:R-:W-:-:S04]  /*06c0*/  SHF.R.S32.HI R8, RZ, 0x1f, R7 ;  /* 0x0000001fff087819 */ /* 0x000fc80000011407 */
[----:B------:R-:W-:-:S04]  /*06d0*/  SHF.R.S32.HI R5, RZ, 0x1f, R2 ;  /* 0x0000001fff057819 */ /* 0x000fc80000011402 */
[----:B------:R-:W-:-:S04]  /*06e0*/  LEA.HI R5, R5, R2, RZ, 0x3 ;  /* 0x0000000205057211 */ /* 0x000fc800078f18ff */
[--C-:B------:R-:W-:Y:S02]  /*06f0*/  SHF.R.S32.HI R4, RZ, 0x3, R5.reuse ;  /* 0x00000003ff047819 */ /* 0x100fe40000011405 */
[----:B------:R-:W-:Y:S02]  /*0700*/  SHF.R.S32.HI R5, RZ, 0x1f, R5 ;  /* 0x0000001fff057819 */ /* 0x000fe40000011405 */
[----:B-----5:R-:W-:Y:S02]  /*0710*/  ISETP.NE.AND P0, PT, R6, RZ, PT ;  /* 0x000000ff0600720c */ /* 0x020fe40003f05270 */
[----:B------:R-:W-:Y:S02]  /*0720*/  LEA.HI R5, R5, R4, RZ, 0x2 ;  /* 0x0000000405057211 */ /* 0x000fe400078f10ff */
[----:B------:R-:W-:Y:S02]  /*0730*/  SHF.R.S32.HI R6, RZ, 0x1f, R3 ;  /* 0x0000001fff067819 */ /* 0x000fe40000011403 */
[----:B------:R-:W-:-:S02]  /*0740*/  LOP3.LUT R5, R5, 0xfffffffc, RZ, 0xc0, !PT ;  /* 0xfffffffc05057812 */ /* 0x000fc400078ec0ff */
[----:B------:R-:W-:-:S05]  /*0750*/  LEA.HI R6, R6, R3, RZ, 0x2 ;  /* 0x0000000306067211 */ /* 0x000fca00078f10ff */
[----:B------:R-:W-:Y:S05]  /*0760*/  @P0 BRA `(.L_x_120) ;  /* 0x0000000000480947 */ /* 0x000fea0003800000 */
[----:B-1----:R-:W1:Y:S01]  /*0770*/  S2UR UR5, SR_CgaCtaId ;  /* 0x00000000000579c3 */ /* 0x002e620000008800 */
        /* <DEDUP_REMOVED lines=12> */
[----:B-1----:R1:W1:Y:S08]  /*0840*/  SYNCS.EXCH.64 URZ, [UR8+0x34870], UR4 ;  /* 0x03487004083f75b2 */ /* 0x0022700008000100 */
[----:B------:R1:W1:Y:S01]  /*0850*/  SYNCS.EXCH.64 URZ, [UR8+0x34880], UR6 ;  /* 0x03488006083f75b2 */ /* 0x0002620008000100 */
[----:B------:R1:W1:Y:S01]  /*0860*/  SYNCS.EXCH.64 URZ, [UR8+0x34878], UR4 ;  /* 0x03487804083f75b2 */ /* 0x0002620008000100 */
[----:B------:R1:W1:Y:S01]  /*0870*/  SYNCS.EXCH.64 URZ, [UR8+0x34888], UR6 ;  /* 0x03488806083f75b2 */ /* 0x0002620008000100 */
[----:B------:R-:W-:Y:S01]  /*0880*/  NOP ;  /* 0x0000000000007918 */ /* 0x000fe20000000000 */
.L_x_120:
[----:B------:R-:W5:Y:S01]  /*0890*/  SHFL.IDX PT, R12, R0, RZ, 0x1f ;  /* 0x00001fff000c7589 */ /* 0x000f6200000e0000 */
[----:B-1----:R-:W1:Y:S01]  /*08a0*/  S2UR UR4, SR_CTAID.X ;  /* 0x00000000000479c3 */ /* 0x002e620000002500 */
[----:B------:R-:W-:Y:S01]  /*08b0*/  LOP3.LUT R6, R6, 0x3ffffffc, RZ, 0xc0, !PT ;  /* 0x3ffffffc06067812 */ /* 0x000fe200078ec0ff */
[----:B------:R-:W-:Y:S01]  /*08c0*/  IMAD.IADD R5, R4, 0x1, -R5 ;  /* 0x0000000104057824 */ /* 0x000fe200078e0a05 */
[----:B------:R-:W-:Y:S01]  /*08d0*/  LEA.HI R8, R8, R7, RZ, 0x2 ;  /* 0x0000000708087211 */ /* 0x000fe200078f10ff */
[----:B------:R-:W-:Y:S01]  /*08e0*/  IMAD.MOV R9, RZ, RZ, -R9 ;  /* 0x000000ffff097224 */ /* 0x000fe200078e0a09 */
[----:B------:R-:W-:Y:S01]  /*08f0*/  NOP ;  /* 0x0000000000007918 */ /* 0x000fe20000000000 */
[----:B------:R-:W-:Y:S01]  /*0900*/  IMAD.IADD R6, R3, 0x1, -R6 ;  /* 0x0000000103067824 */ /* 0x000fe200078e0a06 */
[----:B------:R-:W-:-:S03]  /*0910*/  LOP3.LUT R8, R8, 0x3ffffffc, RZ, 0xc0, !PT ;  /* 0x3ffffffc08087812 */ /* 0x000fc600078ec0ff */
[--C-:B------:R-:W-:Y:S02]  /*0920*/  IMAD R6, R6, 0x4, R5.reuse ;  /* 0x0000000406067824 */ /* 0x100fe400078e0205 */
[----:B------:R-:W-:Y:S02]  /*0930*/  IMAD.IADD R8, R7, 0x1, -R8 ;  /* 0x0000000107087824 */ /* 0x000fe400078e0a08 */
[----:B------:R-:W2:Y:S01]  /*0940*/  LDC R7, c[0x0][0x140] ;  /* 0x00005000ff077b82 */ /* 0x000ea20000000800 */
[----:B------:R-:W-:Y:S01]  /*0950*/  LEA.HI R3, R6, R6, RZ, 0x1 ;  /* 0x0000000606037211 */ /* 0x000fe200078f08ff */
[----:B------:R-:W-:-:S03]  /*0960*/  IMAD R8, R8, 0x4, R5 ;  /* 0x0000000408087824 */ /* 0x000fc600078e0205 */
[----:B------:R-:W-:Y:S02]  /*0970*/  LOP3.LUT R3, R3, 0xfffffffe, RZ, 0xc0, !PT ;  /* 0xfffffffe03037812 */ /* 0x000fe400078ec0ff */
[----:B------:R-:W-:Y:S02]  /*0980*/  LEA.HI R4, R8, R8, RZ, 0x1 ;  /* 0x0000000808047211 */ /* 0x000fe400078f08ff */
[----:B-----5:R-:W-:Y:S01]  /*0990*/  ISETP.NE.AND P0, PT, R12, RZ, PT ;  /* 0x000000ff0c00720c */ /* 0x020fe20003f05270 */
[----:B-1----:R-:W-:Y:S02]  /*09a0*/  IMAD R10, R10, R9, UR4 ;  /* 0x000000040a0a7e24 */ /* 0x002fe4000f8e0209 */
[----:B------:R-:W-:-:S05]  /*09b0*/  IMAD.IADD R3, R6, 0x1, -R3 ;  /* 0x0000000106037824 */ /* 0x000fca00078e0a03 */
[----:B------:R-:W-:Y:S02]  /*09c0*/  ISETP.NE.AND P6, PT, R3, R10, PT ;  /* 0x0000000a0300720c */ /* 0x000fe40003fc5270 */
[----:B------:R-:W-:-:S05]  /*09d0*/  LOP3.LUT R3, R4, 0xfffffffe, RZ, 0xc0, !PT ;  /* 0xfffffffe04037812 */ /* 0x000fca00078ec0ff */
[----:B------:R-:W-:Y:S01]  /*09e0*/  IMAD.IADD R3, R8, 0x1, -R3 ;  /* 0x0000000108037824 */ /* 0x000fe200078e0a03 */
        /* <DEDUP_REMOVED lines=19> */
.L_x_121:
[----:B------:R-:W5:Y:S01]  /*0b20*/  SHFL.IDX PT, R5, R0, RZ, 0x1f ;  /* 0x00001fff00057589 */ /* 0x000f6200000e0000 */
[----:B------:R-:W-:Y:S01]  /*0b30*/  IMAD.SHL.U32 R23, R6, 0x4, RZ ;  /* 0x0000000406177824 */ /* 0x000fe200078e00ff */
[----:B------:R-:W-:Y:S01]  /*0b40*/  ISETP.NE.AND P4, PT, R3, R10, PT ;  /* 0x0000000a0300720c */ /* 0x000fe20003f85270 */
[----:B------:R-:W-:Y:S01]  /*0b50*/  IMAD.SHL.U32 R3, R8, 0x4, RZ ;  /* 0x0000000408037824 */ /* 0x000fe200078e00ff */
[----:B------:R-:W-:Y:S01]  /*0b60*/  LOP3.LUT P0, RZ, R2, 0x7, RZ, 0xc0, !PT ;  /* 0x0000000702ff7812 */ /* 0x000fe2000780c0ff */
[----:B------:R-:W-:Y:S01]  /*0b70*/  IMAD.MOV.U32 R19, RZ, RZ, 0x1 ;  /* 0x00000001ff137424 */ /* 0x000fe200078e00ff */
[----:B------:R-:W-:Y:S01]  /*0b80*/  LOP3.LUT R23, R6, 0xc, R23, 0x78, !PT ;  /* 0x0000000c06177812 */ /* 0x000fe200078e7817 */
[----:B------:R-:W-:Y:S01]  /*0b90*/  IMAD.MOV.U32 R18, RZ, RZ, 0x1 ;  /* 0x00000001ff127424 */ /* 0x000fe200078e00ff */
[----:B------:R-:W-:Y:S01]  /*0ba0*/  LOP3.LUT R22, R8, 0xc, R3, 0x78, !PT ;  /* 0x0000000c08167812 */ /* 0x000fe200078e7803 */
[----:B------:R-:W-:Y:S01]  /*0bb0*/  NOP ;  /* 0x0000000000007918 */ /* 0x000fe20000000000 */
[----:B------:R-:W-:-:S02]  /*0bc0*/  ISETP.LT.U32.AND P2, PT, R23, 0x2, !P0 ;  /* 0x000000021700780c */ /* 0x000fc40004741070 */
[----:B------:R-:W-:Y:S02]  /*0bd0*/  @P6 LEA.HI R3, R23, R23, RZ, 0x1 ;  /* 0x0000001717036211 */ /* 0x000fe400078f08ff */
[----:B------:R-:W-:Y:S02]  /*0be0*/  SEL R2, RZ, 0x1, !P2 ;  /* 0x00000001ff027807 */ /* 0x000fe40005000000 */
[----:B------:R-:W-:Y:S02]  /*0bf0*/  @P4 LEA.HI R4, R22, R22, RZ, 0x1 ;  /* 0x0000001616044211 */ /* 0x000fe400078f08ff */
[----:B------:R-:W-:Y:S02]  /*0c00*/  @P6 SHF.R.S32.HI R3, RZ, 0x1, R3 ;  /* 0x00000001ff036819 */ /* 0x000fe40000011403 */
[----:B------:R-:W-:Y:S02]  /*0c10*/  @P4 SHF.R.S32.HI R4, RZ, 0x1, R4 ;  /* 0x00000001ff044819 */ /* 0x000fe40000011404 */
[----:B------:R-:W-:-:S02]  /*0c20*/  @P6 ISETP.NE.AND P5, PT, R3, R11, PT ;  /* 0x0000000b0300620c */ /* 0x000fc40003fa5270 */
[----:B-----5:R-:W-:Y:S02]  /*0c30*/  ISETP.NE.AND P2, PT, R5, RZ, PT ;  /* 0x000000ff0500720c */ /* 0x020fe40003f45270 */
[----:B------:R-:W-:Y:S02]  /*0c40*/  @P4 ISETP.NE.AND P3, PT, R4, R11, PT ;  /* 0x0000000b0400420c */ /* 0x000fe40003f65270 */
[----:B------:R-:W-:Y:S02]  /*0c50*/  ISETP.LT.U32.AND P0, PT, R22, 0x2, !P0 ;  /* 0x000000021600780c */ /* 0x000fe40004701070 */
[----:B--2---:R-:W-:Y:S02]  /*0c60*/  ISETP.EQ.U32.AND P1, PT, R7, 0x1, PT ;  /* 0x000000010700780c */ /* 0x004fe40003f22070 */
[----:B------:R-:W-:Y:S02]  /*0c70*/  @P6 SEL R19, RZ, 0x1, P5 ;  /* 0x00000001ff136807 */ /* 0x000fe40002800000 */
[----:B------:R-:W-:-:S02]  /*0c80*/  SEL R3, RZ, 0x1, !P0 ;  /* 0x00000001ff037807 */ /* 0x000fc40004000000 */
[----:B------:R-:W-:Y:S01]  /*0c90*/  @P4 SEL R18, RZ, 0x1, P3 ;  /* 0x00000001ff124807 */ /* 0x000fe20001800000 */
[----:B------:R-:W-:Y:S06]  /*0ca0*/  @P2 BRA `(.L_x_122) ;  /* 0x0000000000482947 */ /* 0x000fec0003800000 */
        /* <DEDUP_REMOVED lines=17> */
[----:B--2---:R-:W-:Y:S01]  /*0dc0*/  NOP ;  /* 0x0000000000007918 */ /* 0x004fe20000000000 */
.L_x_122:
[----:B------:R-:W-:Y:S01]  /*0dd0*/  LOP3.LUT R19, R19, R2, RZ, 0xc0, !PT ;  /* 0x0000000213137212 */ /* 0x000fe200078ec0ff */
[----:B------:R-:W-:Y:S01]  /*0de0*/  NOP ;  /* 0x0000000000007918 */ /* 0x000fe20000000000 */
[----:B------:R-:W-:Y:S01]  /*0df0*/  LOP3.LUT R18, R18, R3, RZ, 0xc0, !PT ;  /* 0x0000000312127212 */ /* 0x000fe200078ec0ff */
[----:B------:R-:W-:Y:S06]  /*0e00*/  @!P1 BRA `(.L_x_123) ;  /* 0x0000000000089947 */ /* 0x000fec0003800000 */
[----:B-1-34-:R-:W-:Y:S01]  /*0e10*/  UCGABAR_ARV ;  /* 0x00000000000079c7 */ /* 0x01afe20008000000 */
[----:B------:R-:W-:Y:S05]  /*0e20*/  BRA `(.L_x_124) ;  /* 0x0000000000047947 */ /* 0x000fea0003800000 */
.L_x_123:
[----:B-1-34-:R-:W-:Y:S01]  /*0e30*/  NOP ;  /* 0x0000000000007918 */ /* 0x01afe20000000000 */
.L_x_124:
[----:B------:R-:W-:Y:S05]  /*0e40*/  @!P1 BRA `(.L_x_125) ;  /* 0x00000000000c9947 */ /* 0x000fea0003800000 */
[----:B------:R-:W-:Y:S01]  /*0e50*/  UCGABAR_WAIT ;  /* 0x0000000000007dc7 */ /* 0x000fe20008000000 */
[----:B------:R-:W-:Y:S01]  /*0e60*/  CCTL.IVALL ;  /* 0x00000000ff00798f */ /* 0x000fe20002000000 */
[----:B------:R-:W-:Y:S05]  /*0e70*/  BRA `(.L_x_126) ;  /* 0x0000000000047947 */ /* 0x000fea0003800000 */
.L_x_125:
[----:B------:R-:W-:Y:S06]  /*0e80*/  BAR.SYNC.DEFER_BLOCKING 0x0 ;  /* 0x0000000000007b1d */ /* 0x000fec0000010000 */
.L_x_126:
[----:B------:R-:W-:Y:S01]  /*0e90*/  UMOV UR4, 0x1 ;  /* 0x0000000100047882 */ /* 0x000fe20000000000 */
[----:B------:R-:W-:Y:S01]  /*0ea0*/  PLOP3.LUT P0, PT, PT, PT, UP0, 0x80, 0x0 ;  /* 0x000000000000781c */ /* 0x000fe20003f0f008 */
[----:B------:R-:W-:-:S06]  /*0eb0*/  USEL UR4, UR4, 0x2, !UP0 ;  /* 0x0000000204047887 */ /* 0x000fcc000c000000 */
[----:B------:R-:W-:-:S05]  /*0ec0*/  IMAD.U32 R2, RZ, RZ, UR4 ;  /* 0x00000004ff027e24 */ /* 0x000fca000f8e00ff */
[----:B------:R1:W-:Y:S01]  /*0ed0*/  STL [R1+0x24], R2 ;  /* 0x0000240201007387 */ /* 0x0003e20000100800 */
[----:B------:R-:W-:Y:S05]  /*0ee0*/  @!P0 BRA `(.L_x_127) ;  /* 0x0000006400348947 */ /* 0x000fea0003800000 */
.L_x_128:
[----:B------:R-:W-:-:S08]  /*0ef0*/  NOP ;  /* 0x0000000000007918 */ /* 0x000fd00000000000 */
[----:B------:R-:W2:Y:S02]  /*0f00*/  USETMAXREG.TRY_ALLOC.CTAPOOL UP0, 0xf0 ;  /* 0x000000f0000079c8 */ /* 0x000ea40008000600 */
[----:B--2---:R-:W-:-:S13]  /*0f10*/  PLOP3.LUT P0, PT, PT, PT, UP0, 0x80, 0x0 ;  /* 0x000000000000781c */ /* 0x004fda0003f0f008 */
[----:B------:R-:W-:Y:S05]  /*0f20*/  @!P0 BRA `(.L_x_128) ;  /* 0xfffffffc00f08947 */ /* 0x000fea000383ffff */
[----:B------:R-:W2:Y:S08]  /*0f30*/  S2UR UR7, SR_CTAID.X ;  /* 0x00000000000779c3 */ /* 0x000eb00000002500 */
[----:B------:R-:W-:Y:S08]  /*0f40*/  BAR.ARV 0x8, 0x120 ;  /* 0x0204800000007b1d */ /* 0x000ff00000002000 */
[----:B------:R-:W2:Y:S02]  /*0f50*/  LDC R0, c[0x0][0xda4] ;  /* 0x00036900ff007b82 */ /* 0x000ea40000000800 */
[----:B--2---:R-:W-:-:S13]  /*0f60*/  ISETP.LE.AND P0, PT, R0, UR7, PT ;  /* 0x0000000700007c0c */ /* 0x004fda000bf03270 */
[----:B------:R-:W-:Y:S05]  /*0f70*/  @P0 EXIT ;  /* 0x000000000000094d */ /* 0x000fea0003800000 */
[----:B------:R-:W2:Y:S01]  /*0f80*/  LDL R3, [R1+0x24] ;  /* 0x0000240001037983 */ /* 0x000ea20000100800 */
[----:B------:R-:W3:Y:S01]  /*0f90*/  S2UR UR4, SR_CgaCtaId ;  /* 0x00000000000479c3 */ /* 0x000ee20000008800 */
[----:B------:R-:W-:Y:S01]  /*0fa0*/  UMOV UR60, 0x400 ;  /* 0x00000400003c7882 */ /* 0x000fe20000000000 */
[----:B------:R-:W-:Y:S01]  /*0fb0*/  IMAD.U32 R184, RZ, RZ, UR7 ;  /* 0x00000007ffb87e24 */ /* 0x000fe2000f8e00ff */
[----:B-1----:R-:W1:Y:S01]  /*0fc0*/  S2R R2, SR_TID.X ;  /* 0x0000000000027919 */ /* 0x002e620000002100 */
[----:B------:R-:W-:Y:S01]  /*0fd0*/  IMAD.MOV.U32 R185, RZ, RZ, RZ ;  /* 0x000000ffffb97224 */ /* 0x000fe200078e00ff */
[----:B------:R-:W-:Y:S01]  /*0fe0*/  UMOV UR39, URZ ;  /* 0x0000003f00277c82 */ /* 0x000fe20008000000 */
[----:B------:R-:W-:Y:S02]  /*0ff0*/  UMOV UR38, URZ ;  /* 0x0000003f00267c82 */ /* 0x000fe40008000000 */
[----:B------:R-:W4:Y:S01]  /*1000*/  S2UR UR6, SR_SWINHI ;  /* 0x00000000000679c3 */ /* 0x000f220000002f00 */
[----:B---3--:R-:W-:-:S07]  /*1010*/  ULEA UR60, UR4, UR60, 0x18 ;  /* 0x0000003c043c7291 */ /* 0x008fce000f8ec03f */
[----:B------:R-:W-:Y:S01]  /*1020*/  UMOV UR4, UR60 ;  /* 0x0000003c00047c82 */ /* 0x000fe20008000000 */
[----:B----4-:R-:W-:Y:S01]  /*1030*/  UMOV UR5, UR6 ;  /* 0x0000000600057c82 */ /* 0x010fe20008000000 */
[----:B------:R-:W-:Y:S02]  /*1040*/  IMAD.U32 R16, RZ, RZ, UR4 ;  /* 0x00000004ff107e24 */ /* 0x000fe4000f8e00ff */
[----:B-1----:R-:W-:Y:S02]  /*1050*/  VIADD R0, R2, 0xffffff80 ;  /* 0xffffff8002007836 */ /* 0x002fe40000000000 */
[----:B------:R-:W-:Y:S01]  /*1060*/  IMAD.U32 R17, RZ, RZ, UR5 ;  /* 0x00000005ff117e24 */ /* 0x000fe2000f8e00ff */
[----:B--2---:R-:W-:Y:S02]  /*1070*/  R2UR UR8, R3 ;  /* 0x00000000030872ca */ /* 0x004fe400000e0000 */
[----:B------:R-:W-:-:S04]  /*1080*/  SHF.R.S32.HI R3, RZ, 0x1f, R0 ;  /* 0x0000001fff037819 */ /* 0x000fc80000011400 */
[CC--:B------:R-:W-:Y:S02]  /*1090*/  LEA.HI R5, R3.reuse, R0.reuse, RZ, 0x7 ;  /* 0x0000000003057211 */ /* 0x0c0fe400078f38ff */
[-C--:B------:R-:W-:Y:S02]  /*10a0*/  LEA.HI R4, R3, R0.reuse, RZ, 0x4 ;  /* 0x0000000003047211 */ /* 0x080fe400078f20ff */
[----:B------:R-:W-:Y:S02]  /*10b0*/  LOP3.LUT R7, R5, 0xffffff80, RZ, 0xc0, !PT ;  /* 0xffffff8005077812 */ /* 0x000fe400078ec0ff */
[----:B------:R-:W-:Y:S01]  /*10c0*/  SHF.R.S32.HI R9, RZ, 0x4, R4 ;  /* 0x00000004ff097819 */ /* 0x000fe20000011404 */
[----:B------:R-:W-:Y:S01]  /*10d0*/  ULOP3.LUT UR4, UR8, 0x1, URZ, 0xfc, !UPT ;  /* 0x0000000108047892 */ /* 0x000fe2000f8efc3f */
[----:B------:R-:W-:Y:S01]  /*10e0*/  LEA.HI R189, R3, R0, RZ, 0x5 ;  /* 0x0000000003bd7211 */ /* 0x000fe200078f28ff */
[----:B------:R-:W-:Y:S01]  /*10f0*/  IMAD.IADD R186, R0, 0x1, -R7 ;  /* 0x0000000100ba7824 */ /* 0x000fe200078e0a07 */
[----:B------:R-:W-:-:S02]  /*1100*/  LEA.HI R6, R4, R9, RZ, 0x1 ;  /* 0x0000000904067211 */ /* 0x000fc400078f08ff */
[----:B------:R-:W-:Y:S01]  /*1110*/  LOP3.LUT R3, R4, 0x3fffff0, RZ, 0xc0, !PT ;  /* 0x03fffff004037812 */ /* 0x000fe200078ec0ff */
[----:B------:R-:W-:Y:S01]  /*1120*/  IMAD.U32 R192, RZ, RZ, UR4 ;  /* 0x00000004ffc07e24 */ /* 0x000fe2000f8e00ff */
[----:B------:R-:W-:Y:S02]  /*1130*/  SHF.R.S32.HI R7, RZ, 0x1f, R186 ;  /* 0x0000001fff077819 */ /* 0x000fe400000114ba */
[----:B------:R-:W-:Y:S01]  /*1140*/  LOP3.LUT R6, R6, 0x1ffffffe, RZ, 0xc0, !PT ;  /* 0x1ffffffe06067812 */ /* 0x000fe200078ec0ff */
[----:B------:R-:W-:Y:S01]  /*1150*/  IMAD.IADD R0, R0, 0x1, -R3 ;  /* 0x0000000100007824 */ /* 0x000fe200078e0a03 */
[----:B------:R-:W-:Y:S02]  /*1160*/  LEA.HI R2, R7, R186, RZ, 0x2 ;  /* 0x000000ba07027211 */ /* 0x000fe400078f10ff */
[----:B------:R-:W-:Y:S01]  /*1170*/  SHF.R.S32.HI R189, RZ, 0x5, R189 ;  /* 0x00000005ffbd7819 */ /* 0x000fe200000114bd */
[----:B------:R-:W-:Y:S01]  /*1180*/  IMAD.IADD R6, R9, 0x1, -R6 ;  /* 0x0000000109067824 */ /* 0x000fe200078e0a06 */
[----:B------:R-:W-:-:S02]  /*1190*/  SHF.R.S32.HI R4, RZ, 0x2, R2 ;  /* 0x00000002ff047819 */ /* 0x000fc40000011402 */
[----:B------:R-:W-:Y:S01]  /*11a0*/  SHF.R.S32.HI R11, RZ, 0x1f, R2 ;  /* 0x0000001fff0b7819 */ /* 0x000fe20000011402 */
[----:B------:R-:W-:Y:S01]  /*11b0*/  IMAD R3, R189, 0x10, R0 ;  /* 0x00000010bd037824 */ /* 0x000fe200078e0200 */
[----:B------:R-:W-:Y:S02]  /*11c0*/  SHF.R.S32.HI R188, RZ, 0x7, R5 ;  /* 0x00000007ffbc7819 */ /* 0x000fe40000011405 */
[----:B------:R-:W-:Y:S01]  /*11d0*/  LEA.HI R11, R11, R4, RZ, 0x3 ;  /* 0x000000040b0b7211 */ /* 0x000fe200078f18ff */
[----:B------:R-:W-:Y:S01]  /*11e0*/  IMAD R6, R3, 0x8, R6 ;  /* 0x0000000803067824 */ /* 0x000fe200078e0206 */
[----:B------:R-:W-:Y:S02]  /*11f0*/  LEA.HI R5, R5, R188, RZ, 0x1 ;  /* 0x000000bc05057211 */ /* 0x000fe400078f08ff */
[----:B------:R-:W-:Y:S02]  /*1200*/  LOP3.LUT R11, R11, 0xfffffff8, RZ, 0xc0, !PT ;  /* 0xfffffff80b0b7812 */ /* 0x000fe400078ec0ff */
[----:B------:R-:W-:-:S02]  /*1210*/  LEA.HI R7, R7, R186, RZ, 0x5 ;  /* 0x000000ba07077211 */ /* 0x000fc400078f28ff */
[----:B------:R-:W-:Y:S01]  /*1220*/  LOP3.LUT R3, R2, 0x7ffffffc, RZ, 0xc0, !PT ;  /* 0x7ffffffc02037812 */ /* 0x000fe200078ec0ff */
[----:B------:R-:W-:Y:S01]  /*1230*/  IMAD.IADD R11, R4, 0x1, -R11 ;  /* 0x00000001040b7824 */ /* 0x000fe200078e0a0b */
[----:B------:R-:W-:Y:S01]  /*1240*/  LOP3.LUT R5, R5, 0x3fffffe, RZ, 0xc0, !PT ;  /* 0x03fffffe05057812 */ /* 0x000fe200078ec0ff */
[----:B------:R-:W-:Y:S01]  /*1250*/  IMAD.MOV.U32 R4, RZ, RZ, -0x2 ;  /* 0xfffffffeff047424 */ /* 0x000fe200078e00ff */
[----:B------:R-:W-:Y:S01]  /*1260*/  SHF.R.S32.HI R0, RZ, 0x5, R7 ;  /* 0x00000005ff007819 */ /* 0x000fe20000011407 */
[----:B------:R-:W-:Y:S02]  /*1270*/  IMAD.IADD R3, R186, 0x1, -R3 ;  /* 0x00000001ba037824 */ /* 0x000fe400078e0a03 */
[----:B------:R-:W-:Y:S02]  /*1280*/  IMAD.SHL.U32 R7, R6, 0x8, RZ ;  /* 0x0000000806077824 */ /* 0x000fe400078e00ff */
[----:B------:R-:W-:Y:S02]  /*1290*/  IMAD R0, R0, 0x10, R11 ;  /* 0x0000001000007824 */ /* 0x000fe400078e020b */
[----:B------:R-:W-:-:S02]  /*12a0*/  IMAD.IADD R5, R188, 0x1, -R5 ;  /* 0x00000001bc057824 */ /* 0x000fc400078e0a05 */
[----:B------:R-:W-:Y:S02]  /*12b0*/  IMAD R191, R3, R4, 0x80 ;  /* 0x0000008003bf7424 */ /* 0x000fe400078e0204 */
[----:B------:R-:W-:-:S04]  /*12c0*/  IMAD.WIDE R16, R7, 0x2, R16 ;  /* 0x0000000207107825 */ /* 0x000fc800078e0210 */
[----:B------:R-:W-:-:S07]  /*12d0*/  IMAD R190, R5, 0x40, R0 ;  /* 0x0000004005be7824 */ /* 0x000fce00078e0200 */
.L_x_155:
[----:B------:R-:W1:Y:S01]  /*12e0*/  SHFL.IDX PT, R0, R188, RZ, 0x1f ;  /* 0x00001fffbc007589 */ /* 0x000e6200000e0000 */
        /* <DEDUP_REMOVED lines=43> */
[----:B------:R-:W-:Y:S01]  /*15a0*/  IMAD.U32 R5, RZ, RZ, UR5 ;  /* 0x00000005ff057e24 */ /* 0x000fe2000f8e00ff */
        /* <DEDUP_REMOVED lines=10> */
.L_x_129:
[----:B------:R-:W-:Y:S02]  /*1650*/  LOP3.LUT R0, R185, 0x1, RZ, 0xc0, !PT ;  /* 0x00000001b9007812 */ /* 0x000fe400078ec0ff */
[----:B------:R-:W-:Y:S02]  /*1660*/  R2UR UR4, R192 ;  /* 0x00000000c00472ca */ /* 0x000fe400000e0000 */
[----:B------:R-:W-:-:S04]  /*1670*/  SHF.L.U32 R0, R0, 0x1f, RZ ;  /* 0x0000001f00007819 */ /* 0x000fc800000006ff */
[----:B------:R-:W1:Y:S07]  /*1680*/  SYNCS.PHASECHK.TRANS64.TRYWAIT P1, [UR60+0x34800], R0 ;  /* 0x03480000ff0075a7 */ /* 0x000e6e000802017c */
[----:B------:R-:W-:-:S05]  /*1690*/  IMAD.U32 R2, RZ, RZ, UR4 ;  /* 0x00000004ff027e24 */ /* 0x000fca000f8e00ff */
[----:B------:R-:W-:Y:S01]  /*16a0*/  ISETP.NE.AND P0, PT, R2, 0x3, PT ;  /* 0x000000030200780c */ /* 0x000fe20003f05270 */
[----:B-1----:R-:W-:-:S12]  /*16b0*/  @!P1 BRA `(.L_x_130) ;  /* 0x0000009000689947 */ /* 0x002fd80003800000 */
.L_x_221:
[----:B------:R-:W-:Y:S05]  /*16c0*/  @!P0 BRA `(.L_x_131) ;  /* 0x0000000000048947 */ /* 0x000fea0003800000 */
[----:B------:R-:W-:Y:S01]  /*16d0*/  BPT.TRAP 0x1 ;  /* 0x000000040000795c */ /* 0x000fe20000300000 */
.L_x_131:
[----:B-1----:R-:W-:Y:S02]  /*16e0*/  IMAD.U32 R3, RZ, RZ, UR38 ;  /* 0x00000026ff037e24 */ /* 0x002fe4000f8e00ff */
[----:B------:R-:W-:-:S03]  /*16f0*/  IMAD.U32 R0, RZ, RZ, UR39 ;  /* 0x00000027ff007e24 */ /* 0x000fc6000f8e00ff */
[----:B------:R-:W-:Y:S02]  /*1700*/  LEA R3, R3, UR60, 0x3 ;  /* 0x0000003c03037c11 */ /* 0x000fe4000f8e18ff */
[----:B------:R-:W-:-:S04]  /*1710*/  SHF.L.U32 R0, R0, 0x1f, RZ ;  /* 0x0000001f00007819 */ /* 0x000fc800000006ff */
[----:B------:R1:W2:Y:S01]  /*1720*/  SYNCS.PHASECHK.TRANS64.TRYWAIT P1, [R3+URZ+0x34830], R0 ;  /* 0x03483000030075a7 */ /* 0x0002a2000802017f */
[----:B------:R-:W-:Y:S05]  /*1730*/  @!P0 BRA `(.L_x_132) ;  /* 0x0000000000048947 */ /* 0x000fea0003800000 */
[----:B------:R-:W-:Y:S01]  /*1740*/  BPT.TRAP 0x1 ;  /* 0x000000040000795c */ /* 0x000fe20000300000 */
.L_x_132:
[----:B--2---:R-:W-:Y:S05]  /*1750*/  @P1 BRA `(.L_x_133) ;  /* 0x0000000000081947 */ /* 0x004fea0003800000 */
[----:B------:R-:W2:Y:S02]  /*1760*/  SYNCS.PHASECHK.TRANS64.TRYWAIT P1, [R3+URZ+0x34830], R0 ;  /* 0x03483000030075a7 */ /* 0x000ea4000802017f */
[----:B--2---:R-:W-:Y:S05]  /*1770*/  @!P1 BRA `(.L_x_134) ;  /* 0x0000009000509947 */ /* 0x004fea0003800000 */
.L_x_133:
        /* <DEDUP_REMOVED lines=10> */
[----:B------:R-:W-:Y:S01]  /*1820*/  UMOV UR53, 0x40000040 ;  /* 0x4000004000357882 */ /* 0x000fe20000000000 */
[----:B------:R-:W-:-:S02]  /*1830*/  UMOV UR55, 0x40000040 ;  /* 0x4000004000377882 */ /* 0x000fc40000000000 */
[----:B------:R-:W-:Y:S02]  /*1840*/  ULOP3.LUT UR37, UR4, 0x10000, URZ, 0xfc, !UPT ;  /* 0x0001000004257892 */ /* 0x000fe4000f8efc3f */
[----:B------:R-:W-:Y:S02]  /*1850*/  ULOP3.LUT UR4, UR40, 0x10000, URZ, 0xfc, !UPT ;  /* 0x0001000028047892 */ /* 0x000fe4000f8efc3f */
[----:B------:R-:W-:Y:S02]  /*1860*/  UIMAD UR5, UR38, 0xc00, UR37 ;  /* 0x00000c00260578a4 */ /* 0x000fe4000f8e0225 */
[----:B------:R-:W-:Y:S02]  /*1870*/  UIADD3 UR56, UR4, 0x2, URZ ;  /* 0x0000000204387890 */ /* 0x000fe4000fffe03f */
[----:B------:R-:W-:Y:S01]  /*1880*/  UIADD3 UR58, UR5, 0x2, URZ ;  /* 0x00000002053a7890 */ /* 0x000fe2000fffe03f */
[----:B------:R-:W-:Y:S02]  /*1890*/  UMOV UR8, UR4 ;  /* 0x0000000400087c82 */ /* 0x000fe40008000000 */
[----:B------:R-:W-:Y:S01]  /*18a0*/  UMOV UR10, UR5 ;  /* 0x00000005000a7c82 */ /* 0x000fe20008000000 */
[----:B------:R-:W-:Y:S01]  /*18b0*/  UIADD3 UR52, UR4, 0x4, URZ ;  /* 0x0000000404347890 */ /* 0x000fe2000fffe03f */
[----:B------:R-:W-:Y:S01]  /*18c0*/  HGMMA.64x128x16.F32 R24, gdesc[UR8], RZ, !UPT, gsb0 ;  /* 0x01e00000081879f0 */ /* 0x000fe2000c0008ff */
[----:B------:R-:W-:Y:S01]  /*18d0*/  UIADD3 UR54, UR5, 0x4, URZ ;  /* 0x0000000405367890 */ /* 0x000fe2000fffe03f */
[----:B------:R-:W-:Y:S01]  /*18e0*/  IMAD.U32 R4, RZ, RZ, UR8 ;  /* 0x00000008ff047e24 */ /* 0x000fe2000f8e00ff */
[----:B------:R-:W-:-:S02]  /*18f0*/  UIADD3 UR8, UR4, 0x6, URZ ;  /* 0x0000000604087890 */ /* 0x000fc4000fffe03f */
[----:B------:R-:W-:Y:S01]  /*1900*/  UIADD3 UR10, UR5, 0x6, URZ ;  /* 0x00000006050a7890 */ /* 0x000fe2000fffe03f */
[----:B------:R-:W-:Y:S01]  /*1910*/  UMOV UR9, 0x40000040 ;  /* 0x4000004000097882 */ /* 0x000fe20000000000 */
[----:B------:R-:W-:Y:S01]  /*1920*/  UMOV UR11, 0x40000040 ;  /* 0x40000040000b7882 */ /* 0x000fe20000000000 */
[----:B------:R-:W-:Y:S02]  /*1930*/  UIADD3 UR12, UR4, 0x400, URZ ;  /* 0x00000400040c7890 */ /* 0x000fe4000fffe03f */
[----:B------:R-:W-:Y:S01]  /*1940*/  UIADD3 UR14, UR5, 0x400, URZ ;  /* 0x00000400050e7890 */ /* 0x000fe2000fffe03f */
[----:B------:R-:W-:Y:S01]  /*1950*/  UMOV UR13, 0x40000040 ;  /* 0x40000040000d7882 */ /* 0x000fe20000000000 */
[----:B------:R-:W-:Y:S01]  /*1960*/  UMOV UR15, 0x40000040 ;  /* 0x40000040000f7882 */ /* 0x000fe20000000000 */
[----:B------:R-:W-:Y:S02]  /*1970*/  UIADD3 UR16, UR4, 0x402, URZ ;  /* 0x0000040204107890 */ /* 0x000fe4000fffe03f */
[----:B------:R-:W-:Y:S01]  /*1980*/  UIADD3 UR18, UR5, 0x402, URZ ;  /* 0x0000040205127890 */ /* 0x000fe2000fffe03f */
[----:B------:R-:W-:Y:S01]  /*1990*/  UMOV UR17, 0x40000040 ;  /* 0x4000004000117882 */ /* 0x000fe20000000000 */
[----:B------:R-:W-:Y:S01]  /*19a0*/  UMOV UR19, 0x40000040 ;  /* 0x4000004000137882 */ /* 0x000fe20000000000 */
        /* <DEDUP_REMOVED lines=24> */
[----:B------:R-:W-:-:S02]  /*1b30*/  WARPGROUP.DEPBAR.LE gsb0, 0x0 ;  /* 0x00008000000079c5 */ /* 0x000fc40000010000 */
        /* <DEDUP_REMOVED lines=35> */
.L_x_135:
[----:B-12---:R-:W-:Y:S01]  /*1d70*/  IMAD.IADD R0, R191, 0x1, R88 ;  /* 0x00000001bf007824 */ /* 0x006fe200078e0258 */
[----:B------:R-:W-:Y:S01]  /*1d80*/  P2R R90, PR, RZ, 0x1 ;  /* 0x00000001ff5a7803 */ /* 0x000fe20000000000 */
[----:B------:R-:W-:Y:S01]  /*1d90*/  ULDC UR4, c[0x0][0x988] ;  /* 0x0002620000047ab9 */ /* 0x000fe20000000800 */
[----:B------:R-:W-:Y:S01]  /*1da0*/  CS2R R150, SRZ ;  /* 0x0000000000967805 */ /* 0x000fe2000001ff00 */
[----:B------:R-:W-:Y:S01]  /*1db0*/  IMAD R6, R193, -0x80, R0 ;  /* 0xffffff80c1067824 */ /* 0x000fe200078e0200 */
[----:B------:R-:W-:Y:S01]  /*1dc0*/  CS2R R148, SRZ ;  /* 0x0000000000947805 */ /* 0x000fe2000001ff00 */
[----:B------:R-:W-:-:S03]  /*1dd0*/  IMAD.U32 R2, RZ, RZ, UR4 ;  /* 0x00000004ff027e24 */ /* 0x000fc6000f8e00ff */
[C---:B------:R-:W-:Y:S02]  /*1de0*/  ISETP.GT.AND P4, PT, R6.reuse, RZ, PT ;  /* 0x000000ff0600720c */ /* 0x040fe40003f84270 */
[C---:B------:R-:W-:Y:S02]  /*1df0*/  ISETP.GT.AND P3, PT, R6.reuse, 0x1, PT ;  /* 0x000000010600780c */ /* 0x040fe40003f64270 */
[----:B------:R-:W-:Y:S02]  /*1e00*/  ISETP.GT.AND P1, PT, R6, 0x8, PT ;  /* 0x000000080600780c */ /* 0x000fe40003f24270 */
[----:B------:R-:W-:Y:S02]  /*1e10*/  FSEL R7, R24, -INF , P4 ;  /* 0xff80000018077808 */ /* 0x000fe40002000000 */
[----:B------:R-:W-:Y:S02]  /*1e20*/  FSEL R8, R25, -INF , P3 ;  /* 0xff80000019087808 */ /* 0x000fe40001800000 */
[----:B------:R-:W-:-:S02]  /*1e30*/  ISETP.GT.AND P2, PT, R6, 0x9, PT ;  /* 0x000000090600780c */ /* 0x000fc40003f44270 */
[----:B------:R-:W-:Y:S02]  /*1e40*/  FSEL R89, R28, -INF , P1 ;  /* 0xff8000001c597808 */ /* 0x000fe40000800000 */
[----:B------:R-:W-:Y:S02]  /*1e50*/  FMNMX.FTZ R0, R7, R8, !PT ;  /* 0x0000000807007209 */ /* 0x000fe40007810000 */
[C---:B------:R-:W-:Y:S02]  /*1e60*/  ISETP.GT.AND P6, PT, R6.reuse, 0x10, PT ;  /* 0x000000100600780c */ /* 0x040fe40003fc4270 */
[----:B------:R-:W-:Y:S02]  /*1e70*/  FSEL R91, R29, -INF , P2 ;  /* 0xff8000001d5b7808 */ /* 0x000fe40001000000 */
[----:B------:R-:W-:Y:S02]  /*1e80*/  FMNMX.FTZ R0, R89, R0, !PT ;  /* 0x0000000059007209 */ /* 0x000fe40007810000 */
        /* <DEDUP_REMOVED lines=20> */
[C---:B------:R-:W-:Y:S02]  /*1fd0*/  ISETP.GT.AND P6, PT, R6.reuse, 0x28, PT ;  /* 0x000000280600780c */ /* 0x040fe40003fc4270 */
        /* <DEDUP_REMOVED lines=50> */
[----:B------:R-:W-:Y:S02]  /*2300*/  ISETP.GT.AND P0, PT, R6, 0x59, PT ;  /* 0x000000590600780c */ /* 0x000fe40003f04270 */
[----:B------:R-:W-:-:S02]  /*2310*/  FSEL R129, R68, -INF , P6 ;  /* 0xff80000044817808 */ /* 0x000fc40003000000 */
[----:B------:R-:W-:Y:S02]  /*2320*/  FMNMX.FTZ R0, R127, R0, !PT ;  /* 0x000000007f007209 */ /* 0x000fe40007810000 */
[----:B------:R-:W-:Y:S02]  /*2330*/  FSEL R59, R59, -INF , P5 ;  /* 0xff8000003b3b7808 */ /* 0x000fe40002800000 */
        /* <DEDUP_REMOVED lines=15> */
[----:B------:R-:W-:-:S02]  /*2430*/  FSEL R63, R63, -INF , P3 ;  /* 0xff8000003f3f7808 */ /* 0x000fc40001800000 */
[----:B------:R-:W-:Y:S02]  /*2440*/  P2R R28, PR, RZ, 0x1 ;  /* 0x00000001ff1c7803 */ /* 0x000fe40000000000 */
[----:B------:R-:W-:Y:S02]  /*2450*/  P2R R26, PR, RZ, 0x2 ;  /* 0x00000002ff1a7803 */ /* 0x000fe40000000000 */
[----:B------:R-:W-:Y:S02]  /*2460*/  FSEL R139, R77, -INF , P2 ;  /* 0xff8000004d8b7808 */ /* 0x000fe40001000000 */
[----:B------:R-:W-:Y:S02]  /*2470*/  P2R R24, PR, RZ, 0x4 ;  /* 0x00000004ff187803 */ /* 0x000fe40000000000 */
[C---:B------:R-:W-:Y:S02]  /*2480*/  ISETP.GT.AND P3, PT, R6.reuse, 0x70, PT ;  /* 0x000000700600780c */ /* 0x040fe40003f64270 */
[----:B------:R-:W-:-:S02]  /*2490*/  ISETP.GT.AND P4, PT, R6, 0x71, PT ;  /* 0x000000710600780c */ /* 0x000fc40003f84270 */
[C---:B------:R-:W-:Y:S02]  /*24a0*/  ISETP.GT.AND P5, PT, R6.reuse, 0x78, PT ;  /* 0x000000780600780c */ /* 0x040fe40003fa4270 */
[C---:B------:R-:W-:Y:S02]  /*24b0*/  ISETP.GT.AND P6, PT, R6.reuse, 0x79, PT ;  /* 0x000000790600780c */ /* 0x040fe40003fc4270 */
[C---:B------:R-:W-:Y:S02]  /*24c0*/  ISETP.GT.AND P2, PT, R6.reuse, 0x58, PT ;  /* 0x000000580600780c */ /* 0x040fe40003f44270 */
[C---:B------:R-:W-:Y:S02]  /*24d0*/  ISETP.GT.AND P1, PT, R6.reuse, 0x59, PT ;  /* 0x000000590600780c */ /* 0x040fe40003f24270 */
[----:B------:R-:W-:Y:S02]  /*24e0*/  ISETP.GT.AND P0, PT, R6, 0x60, PT ;  /* 0x000000600600780c */ /* 0x000fe40003f04270 */
[----:B------:R-:W-:-:S02]  /*24f0*/  FMNMX.FTZ R6, R9, R27, !PT ;  /* 0x0000001b09067209 */ /* 0x000fc40007810000 */
[----:B------:R-:W-:Y:S02]  /*2500*/  FMNMX.FTZ R0, R137, R0, !PT ;  /* 0x0000000089007209 */ /* 0x000fe40007810000 */
[----:B------:R-:W-:Y:S02]  /*2510*/  FMNMX.FTZ R6, R11, R6, !PT ;  /* 0x000000060b067209 */ /* 0x000fe40007810000 */
[----:B------:R-:W-:Y:S02]  /*2520*/  FSEL R141, R80, -INF , P3 ;  /* 0xff800000508d7808 */ /* 0x000fe40001800000 */
[----:B------:R-:W-:Y:S02]  /*2530*/  FMNMX.FTZ R0, R139, R0, !PT ;  /* 0x000000008b007209 */ /* 0x000fe40007810000 */
[----:B------:R-:W-:Y:S02]  /*2540*/  FMNMX.FTZ R6, R31, R6, !PT ;  /* 0x000000061f067209 */ /* 0x000fe40007810000 */
[----:B------:R-:W-:-:S02]  /*2550*/  FSEL R143, R81, -INF , P4 ;  /* 0xff800000518f7808 */ /* 0x000fc40002000000 */
        /* <DEDUP_REMOVED lines=15> */
[----:B------:R-:W-:Y:S02]  /*2650*/  FSEL R53, R74, -INF , P0 ;  /* 0xff8000004a357808 */ /* 0x000fe40000000000 */
[----:B------:R-:W-:Y:S02]  /*2660*/  FMNMX.FTZ R6, R25, R6, !PT ;  /* 0x0000000619067209 */ /* 0x000fe40007810000 */
[----:B------:R-:W-:Y:S02]  /*2670*/  ISETP.NE.AND P0, PT, R28, RZ, PT ;  /* 0x000000ff1c00720c */ /* 0x000fe40003f05270 */
[----:B------:R-:W-:-:S02]  /*2680*/  FMNMX.FTZ R6, R47, R6, !PT ;  /* 0x000000062f067209 */ /* 0x000fc40007810000 */
[----:B------:R-:W-:Y:S02]  /*2690*/  ISETP.NE.AND P1, PT, R26, RZ, PT ;  /* 0x000000ff1a00720c */ /* 0x000fe40003f25270 */
[----:B------:R-:W-:Y:S02]  /*26a0*/  FMNMX.FTZ R6, R29, R6, !PT ;  /* 0x000000061d067209 */ /* 0x000fe40007810000 */
[----:B------:R-:W-:Y:S02]  /*26b0*/  FSEL R75, R75, -INF , P0 ;  /* 0xff8000004b4b7808 */ /* 0x000fe40000000000 */
[----:B------:R-:W-:Y:S02]  /*26c0*/  FMNMX.FTZ R6, R51, R6, !PT ;  /* 0x0000000633067209 */ /* 0x000fe40007810000 */
[----:B------:R-:W-:Y:S02]  /*26d0*/  FSEL R87, R87, -INF , P6 ;  /* 0xff80000057577808 */ /* 0x000fe40003000000 */
[----:B-1----:R-:W-:-:S02]  /*26e0*/  FMNMX.FTZ R12, R10, R49, !PT ;  /* 0x000000310a0c7209 */ /* 0x002fc40007810000 */
[----:B------:R-:W-:Y:S02]  /*26f0*/  FMNMX.FTZ R6, R33, R6, !PT ;  /* 0x0000000621067209 */ /* 0x000fe40007810000 */
[----:B------:R-:W-:Y:S01]  /*2700*/  ISETP.NE.AND P0, PT, R90, RZ, PT ;  /* 0x000000ff5a00720c */ /* 0x000fe20003f05270 */
        /* <DEDUP_REMOVED lines=8> */
[----:B------:R-:W-:Y:S02]  /*2790*/  FSEL R49, R70, -INF , P2 ;  /* 0xff80000046317808 */ /* 0x000fe40001000000 */
[----:B------:R-:W-:Y:S01]  /*27a0*/  FMNMX.FTZ R6, R67, R6, !PT ;  /* 0x0000000643067209 */ /* 0x000fe20007810000 */
[C---:B------:R-:W-:Y:S01]  /*27b0*/  FMUL.FTZ R14, R0.reuse, R2 ;  /* 0x00000002000e7220 */ /* 0x040fe20000410000 */
[----:B------:R-:W-:Y:S02]  /*27c0*/  FSETP.NEU.FTZ.AND P3, PT, R0, -INF , PT ;  /* 0xff8000000000780b */ /* 0x000fe40003f7d000 */
[----:B------:R-:W-:-:S02]  /*27d0*/  FMNMX.FTZ R6, R49, R6, !PT ;  /* 0x0000000631067209 */ /* 0x000fc40007810000 */
[----:B------:R-:W-:Y:S02]  /*27e0*/  FSEL R14, R14, RZ, P3 ;  /* 0x000000ff0e0e7208 */ /* 0x000fe40001800000 */
[----:B------:R-:W-:Y:S02]  /*27f0*/  FMNMX.FTZ R6, R71, R6, !PT ;  /* 0x0000000647067209 */ /* 0x000fe40007810000 */
[----:B------:R-:W-:Y:S01]  /*2800*/  ISETP.NE.AND P2, PT, R24, RZ, PT ;  /* 0x000000ff1800720c */ /* 0x000fe20003f45270 */
[--C-:B------:R-:W-:Y:S01]  /*2810*/  FFMA.FTZ R182, R89, R2, -R14.reuse ;  /* 0x0000000259b67223 */ /* 0x100fe2000001080e */
[----:B------:R-:W-:Y:S01]  /*2820*/  FMNMX.FTZ R6, R53, R6, !PT ;  /* 0x0000000635067209 */ /* 0x000fe20007810000 */
[-CC-:B------:R-:W-:Y:S01]  /*2830*/  FFMA.FTZ R61, R91, R2.reuse, -R14.reuse ;  /* 0x000000025b3d7223 */ /* 0x180fe2000001080e */
[----:B------:R-:W-:Y:S01]  /*2840*/  FSEL R89, R78, -INF , P1 ;  /* 0xff8000004e597808 */ /* 0x000fe20000800000 */
[--C-:B------:R-:W-:Y:S01]  /*2850*/  FFMA.FTZ R176, R93, R2, -R14.reuse ;  /* 0x000000025db07223 */ /* 0x100fe2000001080e */
[----:B------:R-:W-:Y:S01]  /*2860*/  FMNMX.FTZ R6, R75, R6, !PT ;  /* 0x000000064b067209 */ /* 0x000fe20007810000 */
[-CC-:B------:R-:W-:Y:S01]  /*2870*/  FFMA.FTZ R65, R95, R2.reuse, -R14.reuse ;  /* 0x000000025f417223 */ /* 0x180fe2000001080e */
[----:B------:R-:W-:Y:S01]  /*2880*/  ISETP.NE.AND P3, PT, R20, RZ, PT ;  /* 0x000000ff1400720c */ /* 0x000fe20003f65270 */
[-CC-:B------:R-:W-:Y:S01]  /*2890*/  FFMA.FTZ R178, R97, R2.reuse, -R14.reuse ;  /* 0x0000000261b27223 */ /* 0x180fe2000001080e */
[----:B------:R-:W-:Y:S01]  /*28a0*/  FSEL R91, R79, -INF , P2 ;  /* 0xff8000004f5b7808 */ /* 0x000fe20001000000 */
[--C-:B------:R-:W-:Y:S01]  /*28b0*/  FFMA.FTZ R180, R7, R2, -R14.reuse ;  /* 0x0000000207b47223 */ /* 0x100fe2000001080e */
[----:B------:R-:W-:Y:S01]  /*28c0*/  FMNMX.FTZ R6, R89, R6, !PT ;  /* 0x0000000659067209 */ /* 0x000fe20007810000 */
[--C-:B------:R-:W-:Y:S01]  /*28d0*/  FFMA.FTZ R57, R8, R2, -R14.reuse ;  /* 0x0000000208397223 */ /* 0x100fe2000001080e */
[----:B------:R-:W-:Y:S01]  /*28e0*/  FSEL R93, R82, -INF , P3 ;  /* 0xff800000525d7808 */ /* 0x000fe20001800000 */
[----:B------:R-:W-:Y:S01]  /*28f0*/  MUFU.EX2 R182, R182 ;  /* 0x000000b600b67308 */ /* 0x000fe20000000800 */
[----:B------:R-:W-:Y:S01]  /*2900*/  FMNMX.FTZ R6, R91, R6, !PT ;  /* 0x000000065b067209 */ /* 0x000fe20007810000 */
        /* <DEDUP_REMOVED lines=9> */
[-CC-:B------:R-:W-:Y:S01]  /*29a0*/  FFMA.FTZ R77, R107, R2.reuse, -R14.reuse ;  /* 0x000000026b4d7223 */ /* 0x180fe2000001080e */
[--C-:B------:R-:W-:Y:S01]  /*29b0*/  FFMA.FTZ R168, R109, R2, -R14.reuse ;  /* 0x000000026da87223 */ /* 0x100fe2000001080e */
[----:B------:R-:W-:Y:S01]  /*29c0*/  FMNMX.FTZ R6, R97, R6, !PT ;  /* 0x0000000661067209 */ /* 0x000fe20007810000 */
[-CC-:B------:R-:W-:Y:S01]  /*29d0*/  FFMA.FTZ R81, R111, R2.reuse, -R14.reuse ;  /* 0x000000026f517223 */ /* 0x180fe2000001080e */
[--C-:B------:R-:W-:Y:S01]  /*29e0*/  FFMA.FTZ R170, R113, R2, -R14.reuse ;  /* 0x0000000271aa7223 */ /* 0x100fe2000001080e */
[----:B------:R-:W1:Y:S01]  /*29f0*/  MUFU.EX2 R57, R57 ;  /* 0x0000003900397308 */ /* 0x000e620000000800 */
[----:B------:R-:W-:Y:S01]  /*2a00*/  FMNMX.FTZ R6, R87, R6, !PT ;  /* 0x0000000657067209 */ /* 0x000fe20007810000 */
[-CC-:B------:R-:W-:Y:S01]  /*2a10*/  FFMA.FTZ R115, R115, R2.reuse, -R14.reuse ;  /* 0x0000000273737223 */ /* 0x180fe2000001080e */
[-CC-:B------:R-:W-:Y:S01]  /*2a20*/  FFMA.FTZ R152, R117, R2.reuse, -R14.reuse ;  /* 0x0000000275987223 */ /* 0x180fe2000001080e */
[-CC-:B------:R-:W-:Y:S01]  /*2a30*/  FFMA.FTZ R83, R119, R2.reuse, -R14.reuse ;  /* 0x0000000277537223 */ /* 0x180fe2000001080e */
[-CC-:B------:R-:W-:Y:S01]  /*2a40*/  FFMA.FTZ R154, R121, R2.reuse, -R14.reuse ;  /* 0x00000002799a7223 */ /* 0x180fe2000001080e */
[----:B------:R-:W2:Y:S01]  /*2a50*/  SHFL.BFLY PT, R7, R6, 0x2, 0x1f ;  /* 0x0c401f0006077f89 */ /* 0x000ea200000e0000 */
[-CC-:B------:R-:W-:Y:S01]  /*2a60*/  FFMA.FTZ R85, R123, R2.reuse, -R14.reuse ;  /* 0x000000027b557223 */ /* 0x180fe2000001080e */
[----:B------:R-:W3:Y:S01]  /*2a70*/  MUFU.EX2 R61, R61 ;  /* 0x0000003d003d7308 */ /* 0x000ee20000000800 */
[-CC-:B------:R-:W-:Y:S01]  /*2a80*/  FFMA.FTZ R156, R125, R2.reuse, -R14.reuse ;  /* 0x000000027d9c7223 */ /* 0x180fe2000001080e */
[-CC-:B------:R-:W-:Y:S01]  /*2a90*/  FFMA.FTZ R127, R127, R2.reuse, -R14.reuse ;  /* 0x000000027f7f7223 */ /* 0x180fe2000001080e */
[-CC-:B------:R-:W-:Y:S01]  /*2aa0*/  FFMA.FTZ R129, R129, R2.reuse, -R14.reuse ;  /* 0x0000000281817223 */ /* 0x180fe2000001080e */
[-CC-:B------:R-:W-:Y:S01]  /*2ab0*/  FFMA.FTZ R131, R131, R2.reuse, -R14.reuse ;  /* 0x0000000283837223 */ /* 0x180fe2000001080e */
[-CC-:B------:R-:W-:Y:S01]  /*2ac0*/  FFMA.FTZ R133, R133, R2.reuse, -R14.reuse ;  /* 0x0000000285857223 */ /* 0x180fe2000001080e */
[-CC-:B------:R-:W-:Y:S01]  /*2ad0*/  FFMA.FTZ R135, R135, R2.reuse, -R14.reuse ;  /* 0x0000000287877223 */ /* 0x180fe2000001080e */
[-CC-:B------:R-:W-:Y:S01]  /*2ae0*/  FFMA.FTZ R137, R137, R2.reuse, -R14.reuse ;  /* 0x0000000289897223 */ /* 0x180fe2000001080e */
[----:B------:R-:W4:Y:S01]  /*2af0*/  MUFU.EX2 R176, R176 ;  /* 0x000000b000b07308 */ /* 0x000f220000000800 */
[-CC-:B------:R-:W-:Y:S01]  /*2b00*/  FFMA.FTZ R139, R139, R2.reuse, -R14.reuse ;  /* 0x000000028b8b7223 */ /* 0x180fe2000001080e */
[-CC-:B------:R-:W-:Y:S01]  /*2b10*/  FFMA.FTZ R141, R141, R2.reuse, -R14.reuse ;  /* 0x000000028d8d7223 */ /* 0x180fe2000001080e */
[-CC-:B------:R-:W-:Y:S01]  /*2b20*/  FFMA.FTZ R143, R143, R2.reuse, -R14.reuse ;  /* 0x000000028f8f7223 */ /* 0x180fe2000001080e */
[-CC-:B------:R-:W-:Y:S01]  /*2b30*/  FFMA.FTZ R145, R145, R2.reuse, -R14.reuse ;  /* 0x0000000291917223 */ /* 0x180fe2000001080e */
[----:B------:R-:W-:Y:S01]  /*2b40*/  FFMA.FTZ R14, R147, R2, -R14 ;  /* 0x00000002930e7223 */ /* 0x000fe2000001080e */
[----:B------:R-:W-:-:S02]  /*2b50*/  ISETP.GE.AND P2, PT, R88, 0x81, PT ;  /* 0x000000815800780c */ /* 0x000fc40003f46270 */
[----:B------:R-:W-:Y:S01]  /*2b60*/  CS2R R146, SRZ ;  /* 0x0000000000927805 */ /* 0x000fe2000001ff00 */
[----:B------:R-:W5:Y:S01]  /*2b70*/  MUFU.EX2 R65, R65 ;  /* 0x0000004100417308 */ /* 0x000f620000000800 */
[----:B------:R-:W-:Y:S02]  /*2b80*/  CS2R R124, SRZ ;  /* 0x00000000007c7805 */ /* 0x000fe4000001ff00 */
[----:B------:R-:W-:Y:S02]  /*2b90*/  CS2R R122, SRZ ;  /* 0x00000000007a7805 */ /* 0x000fe4000001ff00 */
[----:B------:R-:W-:Y:S02]  /*2ba0*/  CS2R R120, SRZ ;  /* 0x0000000000787805 */ /* 0x000fe4000001ff00 */
[----:B------:R-:W-:Y:S02]  /*2bb0*/  CS2R R118, SRZ ;  /* 0x0000000000767805 */ /* 0x000fe4000001ff00 */
[----:B------:R-:W-:-:S02]  /*2bc0*/  CS2R R116, SRZ ;  /* 0x0000000000747805 */ /* 0x000fc4000001ff00 */
[----:B--2---:R-:W-:Y:S02]  /*2bd0*/  FMNMX.FTZ R8, R6, R7, !PT ;  /* 0x0000000706087209 */ /* 0x004fe40007810000 */
[----:B------:R-:W-:Y:S01]  /*2be0*/  CS2R R112, SRZ ;  /* 0x0000000000707805 */ /* 0x000fe2000001ff00 */
[----:B------:R-:W-:Y:S01]  /*2bf0*/  MUFU.EX2 R178, R178 ;  /* 0x000000b200b27308 */ /* 0x000fe20000000800 */
[----:B------:R-:W-:Y:S02]  /*2c00*/  CS2R R110, SRZ ;  /* 0x00000000006e7805 */ /* 0x000fe4000001ff00 */
[----:B------:R-:W-:Y:S01]  /*2c10*/  CS2R R108, SRZ ;  /* 0x00000000006c7805 */ /* 0x000fe2000001ff00 */
[----:B------:R-:W2:Y:S01]  /*2c20*/  SHFL.BFLY PT, R7, R8, 0x1, 0x1f ;  /* 0x0c201f0008077f89 */ /* 0x000ea200000e0000 */
[----:B------:R-:W-:Y:S02]  /*2c30*/  CS2R R106, SRZ ;  /* 0x00000000006a7805 */ /* 0x000fe4000001ff00 */
[----:B------:R-:W-:-:S02]  /*2c40*/  CS2R R104, SRZ ;  /* 0x0000000000687805 */ /* 0x000fc4000001ff00 */
[----:B------:R-:W-:Y:S02]  /*2c50*/  CS2R R102, SRZ ;  /* 0x0000000000667805 */ /* 0x000fe4000001ff00 */
[----:B------:R-:W-:Y:S01]  /*2c60*/  CS2R R100, SRZ ;  /* 0x0000000000647805 */ /* 0x000fe2000001ff00 */
[----:B------:R-:W-:Y:S01]  /*2c70*/  MUFU.EX2 R69, R69 ;  /* 0x0000004500457308 */ /* 0x000fe20000000800 */
[----:B------:R-:W-:-:S07]  /*2c80*/  CS2R R98, SRZ ;  /* 0x0000000000627805 */ /* 0x000fce000001ff00 */
[----:B------:R-:W-:Y:S08]  /*2c90*/  MUFU.EX2 R172, R172 ;  /* 0x000000ac00ac7308 */ /* 0x000ff00000000800 */
[----:B------:R-:W-:Y:S01]  /*2ca0*/  MUFU.EX2 R73, R73 ;  /* 0x0000004900497308 */ /* 0x000fe20000000800 */
[----:B--2---:R-:W-:-:S04]  /*2cb0*/  FMNMX.FTZ R7, R8, R7, !PT ;  /* 0x0000000708077209 */ /* 0x004fc80007810000 */
[C---:B------:R-:W-:Y:S01]  /*2cc0*/  FSETP.NEU.FTZ.AND P1, PT, R7.reuse, -INF , PT ;  /* 0xff8000000700780b */ /* 0x040fe20003f3d000 */
[----:B------:R-:W-:Y:S02]  /*2cd0*/  FMUL.FTZ R6, R7, R2 ;  /* 0x0000000207067220 */ /* 0x000fe40000410000 */
[----:B------:R-:W-:Y:S03]  /*2ce0*/  MUFU.EX2 R174, R174 ;  /* 0x000000ae00ae7308 */ /* 0x000fe60000000800 */
[----:B------:R-:W-:Y:S02]  /*2cf0*/  FSEL R8, R6, RZ, P1 ;  /* 0x000000ff06087208 */ /* 0x000fe40000800000 */
[----:B------:R-:W-:-:S03]  /*2d00*/  ISETP.NE.AND P1, PT, R19, RZ, PT ;  /* 0x000000ff1300720c */ /* 0x000fc60003f25270 */
        /* <DEDUP_REMOVED lines=16> */
[----:B------:R-:W2:Y:S01]  /*2e10*/  MUFU.EX2 R9, R9 ;  /* 0x0000000900097308 */ /* 0x000ea20000000800 */
[----:B-1----:R-:W-:Y:S01]  /*2e20*/  FADD.FTZ R27, R180, R57 ;  /* 0x00000039b41b7221 */ /* 0x002fe20000010000 */
[-CC-:B------:R-:W-:Y:S01]  /*2e30*/  FFMA.FTZ R33, R33, R2.reuse, -R8.reuse ;  /* 0x0000000221217223 */ /* 0x180fe20000010808 */
[-CC-:B------:R-:W-:Y:S01]  /*2e40*/  FFMA.FTZ R55, R55, R2.reuse, -R8.reuse ;  /* 0x0000000237377223 */ /* 0x180fe20000010808 */
[-CC-:B------:R-:W-:Y:S01]  /*2e50*/  FFMA.FTZ R37, R37, R2.reuse, -R8.reuse ;  /* 0x0000000225257223 */ /* 0x180fe20000010808 */
[----:B------:R-:W-:Y:S01]  /*2e60*/  FADD.FTZ R6, R182, R27 ;  /* 0x0000001bb6067221 */ /* 0x000fe20000010000 */
[-CC-:B------:R-:W-:Y:S01]  /*2e70*/  FFMA.FTZ R59, R59, R2.reuse, -R8.reuse ;  /* 0x000000023b3b7223 */ /* 0x180fe20000010808 */
[-C--:B------:R-:W-:Y:S01]  /*2e80*/  FFMA.FTZ R41, R41, R2.reuse, -R8 ;  /* 0x0000000229297223 */ /* 0x080fe20000010808 */
[----:B------:R-:W1:Y:S01]  /*2e90*/  MUFU.EX2 R11, R11 ;  /* 0x0000000b000b7308 */ /* 0x000e620000000800 */
        /* <DEDUP_REMOVED lines=8> */
[----:B-----5:R-:W-:Y:S01]  /*2f20*/  FADD.FTZ R27, R65, R6 ;  /* 0x00000006411b7221 */ /* 0x020fe20000010000 */
[----:B--2---:R-:W-:Y:S01]  /*2f30*/  FADD.FTZ R6, R9, R10 ;  /* 0x0000000a09067221 */ /* 0x004fe20000010000 */
[-CC-:B------:R-:W-:Y:S01]  /*2f40*/  FFMA.FTZ R53, R53, R2.reuse, -R8.reuse ;  /* 0x0000000235357223 */ /* 0x180fe20000010808 */
[-CC-:B------:R-:W-:Y:S01]  /*2f50*/  FFMA.FTZ R75, R75, R2.reuse, -R8.reuse ;  /* 0x000000024b4b7223 */ /* 0x180fe20000010808 */
[----:B------:R-:W-:Y:S01]  /*2f60*/  FADD.FTZ R36, R178, R27 ;  /* 0x0000001bb2247221 */ /* 0x000fe20000010000 */
[-CC-:B------:R-:W-:Y:S01]  /*2f70*/  FFMA.FTZ R89, R89, R2.reuse, -R8.reuse ;  /* 0x0000000259597223 */ /* 0x180fe20000010808 */
[-C--:B------:R-:W-:Y:S01]  /*2f80*/  FFMA.FTZ R91, R91, R2.reuse, -R8 ;  /* 0x000000025b5b7223 */ /* 0x080fe20000010808 */
[----:B------:R-:W2:Y:S01]  /*2f90*/  MUFU.EX2 R13, R13 ;  /* 0x0000000d000d7308 */ /* 0x000ea20000000800 */
[----:B---3--:R-:W-:Y:S01]  /*2fa0*/  FADD.FTZ R31, R69, R36 ;  /* 0x00000024451f7221 */ /* 0x008fe20000010000 */
[----:B-1----:R-:W-:Y:S01]  /*2fb0*/  FADD.FTZ R27, R11, R6 ;  /* 0x000000060b1b7221 */ /* 0x002fe20000010000 */
[-CC-:B------:R-:W-:Y:S01]  /*2fc0*/  FFMA.FTZ R93, R93, R2.reuse, -R8.reuse ;  /* 0x000000025d5d7223 */ /* 0x180fe20000010808 */
[-CC-:B------:R-:W-:Y:S01]  /*2fd0*/  FFMA.FTZ R95, R95, R2.reuse, -R8.reuse ;  /* 0x000000025f5f7223 */ /* 0x180fe20000010808 */
[----:B------:R-:W-:Y:S01]  /*2fe0*/  FADD.FTZ R38, R172, R31 ;  /* 0x0000001fac267221 */ /* 0x000fe20000010000 */
[-CC-:B------:R-:W-:Y:S01]  /*2ff0*/  FFMA.FTZ R97, R97, R2.reuse, -R8.reuse ;  /* 0x0000000261617223 */ /* 0x180fe20000010808 */
[----:B------:R-:W-:Y:S01]  /*3000*/  FFMA.FTZ R87, R87, R2, -R8 ;  /* 0x0000000257577223 */ /* 0x000fe20000010808 */
[----:B------:R-:W1:Y:S01]  /*3010*/  MUFU.EX2 R20, R35 ;  /* 0x0000002300147308 */ /* 0x000e620000000800 */
        /* <DEDUP_REMOVED lines=8> */
[----:B--2---:R-:W-:Y:S01]  /*30a0*/  FADD.FTZ R27, R13, R6 ;  /* 0x000000060d1b7221 */ /* 0x004fe20000010000 */
[----:B------:R-:W-:Y:S01]  /*30b0*/  FADD.FTZ R31, R77, R38 ;  /* 0x000000264d1f7221 */ /* 0x000fe20000010000 */
[----:B------:R-:W-:-:S02]  /*30c0*/  F2FP.F16.F32.PACK_AB R182, R61, R182 ;  /* 0x000000b63db6723e */ /* 0x000fc400000000ff */
[----:B------:R-:W-:Y:S02]  /*30d0*/  F2FP.F16.F32.PACK_AB R176, R65, R176 ;  /* 0x000000b041b0723e */ /* 0x000fe400000000ff */
[----:B------:R-:W-:Y:S01]  /*30e0*/  F2FP.F16.F32.PACK_AB R178, R69, R178 ;  /* 0x000000b245b2723e */ /* 0x000fe200000000ff */
[----:B------:R-:W2:Y:S01]  /*30f0*/  MUFU.EX2 R168, R168 ;  /* 0x000000a800a87308 */ /* 0x000ea20000000800 */
[C---:B-1----:R-:W-:Y:S01]  /*3100*/  FADD.FTZ R6, R20.reuse, R27 ;  /* 0x0000001b14067221 */ /* 0x042fe20000010000 */
[----:B------:R-:W-:Y:S02]  /*3110*/  F2FP.F16.F32.PACK_AB R172, R73, R172 ;  /* 0x000000ac49ac723e */ /* 0x000fe400000000ff */
[----:B------:R-:W-:Y:S02]  /*3120*/  F2FP.F16.F32.PACK_AB R174, R77, R174 ;  /* 0x000000ae4dae723e */ /* 0x000fe400000000ff */
[----:B------:R-:W-:Y:S02]  /*3130*/  F2FP.F16.F32.PACK_AB R177, R20, R13 ;  /* 0x0000000d14b1723e */ /* 0x000fe400000000ff */
[----:B------:R-:W1:Y:S01]  /*3140*/  MUFU.EX2 R24, R39 ;  /* 0x0000002700187308 */ /* 0x000e620000000800 */
[----:B---3--:R-:W-:Y:S01]  /*3150*/  FADD.FTZ R27, R15, R6 ;  /* 0x000000060f1b7221 */ /* 0x008fe20000010000 */
[----:B------:R-:W-:-:S05]  /*3160*/  @P1 VIADD R6, R3, 0x34840 ;  /* 0x0003484003061836 */ /* 0x000fca0000000000 */
[----:B------:R-:W-:Y:S01]  /*3170*/  @P1 PRMT R6, R23, 0x654, R6 ;  /* 0x0000065417061816 */ /* 0x000fe20000000006 */
[----:B------:R-:W3:Y:S01]  /*3180*/  MUFU.EX2 R81, R81 ;  /* 0x0000005100517308 */ /* 0x000ee20000000800 */
[----:B--2---:R-:W-:Y:S02]  /*3190*/  FADD.FTZ R42, R168, R31 ;  /* 0x0000001fa82a7221 */ /* 0x004fe40000010000 */
[----:B------:R2:W-:Y:S05]  /*31a0*/  @P1 SYNCS.ARRIVE.TRANS64.RED.A1T0 RZ, [R6+URZ], RZ ;  /* 0x000000ff06ff19a7 */ /* 0x0005ea000810043f */
[----:B------:R-:W4:Y:S01]  /*31b0*/  MUFU.EX2 R21, R21 ;  /* 0x0000001500157308 */ /* 0x000f220000000800 */
[C---:B-1----:R-:W-:Y:S01]  /*31c0*/  FADD.FTZ R40, R24.reuse, R27 ;  /* 0x0000001b18287221 */ /* 0x042fe20000010000 */
[----:B------:R-:W-:-:S06]  /*31d0*/  F2FP.F16.F32.PACK_AB R179, R24, R15 ;  /* 0x0000000f18b3723e */ /* 0x000fcc00000000ff */
[----:B------:R-:W1:Y:S01]  /*31e0*/  MUFU.EX2 R170, R170 ;  /* 0x000000aa00aa7308 */ /* 0x000e620000000800 */
[C---:B---3--:R-:W-:Y:S01]  /*31f0*/  FADD.FTZ R27, R81.reuse, R42 ;  /* 0x0000002a511b7221 */ /* 0x048fe20000010000 */
[----:B------:R-:W-:-:S06]  /*3200*/  F2FP.F16.F32.PACK_AB R168, R81, R168 ;  /* 0x000000a851a8723e */ /* 0x000fcc00000000ff */
[----:B------:R-:W2:Y:S01]  /*3210*/  MUFU.EX2 R26, R43 ;  /* 0x0000002b001a7308 */ /* 0x000ea20000000800 */
[----:B----4-:R-:W-:-:S07]  /*3220*/  FADD.FTZ R3, R21, R40 ;  /* 0x0000002815037221 */ /* 0x010fce0000010000 */
[----:B------:R3:W4:Y:S01]  /*3230*/  MUFU.EX2 R79, R115 ;  /* 0x00000073004f7308 */ /* 0x0007220000000800 */
[----:B-1----:R-:W-:-:S07]  /*3240*/  FADD.FTZ R40, R170, R27 ;  /* 0x0000001baa287221 */ /* 0x002fce0000010000 */
[----:B------:R-:W1:Y:S01]  /*3250*/  MUFU.EX2 R25, R25 ;  /* 0x0000001900197308 */ /* 0x000e620000000800 */
[C---:B--2---:R-:W-:Y:S01]  /*3260*/  FADD.FTZ R6, R26.reuse, R3 ;  /* 0x000000031a067221 */ /* 0x044fe20000010000 */
[----:B------:R-:W-:Y:S02]  /*3270*/  F2FP.F16.F32.PACK_AB R173, R26, R21 ;  /* 0x000000151aad723e */ /* 0x000fe400000000ff */
[----:B---3--:R-:W-:-:S04]  /*3280*/  CS2R R114, SRZ ;  /* 0x0000000000727805 */ /* 0x008fc8000001ff00 */
[----:B------:R-:W2:Y:S01]  /*3290*/  MUFU.EX2 R152, R152 ;  /* 0x0000009800987308 */ /* 0x000ea20000000800 */
[C---:B----4-:R-:W-:Y:S01]  /*32a0*/  FADD.FTZ R27, R79.reuse, R40 ;  /* 0x000000284f1b7221 */ /* 0x050fe20000010000 */
        /* <DEDUP_REMOVED lines=13> */
[----:B------:R-:W2:Y:S01]  /*3380*/  MUFU.EX2 R85, R85 ;  /* 0x0000005500557308 */ /* 0x000ea20000000800 */
[----:B---3--:R-:W-:-:S07]  /*3390*/  FADD.FTZ R42, R154, R27 ;  /* 0x0000001b9a2a7221 */ /* 0x008fce0000010000 */
[----:B------:R-:W3:Y:S01]  /*33a0*/  MUFU.EX2 R33, R33 ;  /* 0x0000002100217308 */ /* 0x000ee20000000800 */
[C---:B-1----:R-:W-:Y:S01]  /*33b0*/  FADD.FTZ R6, R30.reuse, R3 ;  /* 0x000000031e067221 */ /* 0x042fe20000010000 */
[----:B------:R-:W-:-:S06]  /*33c0*/  F2FP.F16.F32.PACK_AB R169, R30, R29 ;  /* 0x0000001d1ea9723e */ /* 0x000fcc00000000ff */
[----:B------:R-:W1:Y:S01]  /*33d0*/  MUFU.EX2 R156, R156 ;  /* 0x0000009c009c7308 */ /* 0x000e620000000800 */
[C---:B--2---:R-:W-:Y:S01]  /*33e0*/  FADD.FTZ R27, R85.reuse, R42 ;  /* 0x0000002a551b7221 */ /* 0x044fe20000010000 */
        /* <DEDUP_REMOVED lines=10> */
[----:B------:R-:W-:Y:S02]  /*3490*/  F2FP.F16.F32.PACK_AB R156, R127, R156 ;  /* 0x0000009c7f9c723e */ /* 0x000fe400000000ff */
[----:B------:R-:W-:-:S04]  /*34a0*/  CS2R R126, SRZ ;  /* 0x00000000007e7805 */ /* 0x000fc8000001ff00 */
[----:B------:R-:W3:Y:S01]  /*34b0*/  MUFU.EX2 R34, R59 ;  /* 0x0000003b00227308 */ /* 0x000ee20000000800 */
[----:B-1----:R-:W-:-:S07]  /*34c0*/  FADD.FTZ R3, R37, R6 ;  /* 0x0000000625037221 */ /* 0x002fce0000010000 */
[----:B------:R1:W4:Y:S01]  /*34d0*/  MUFU.EX2 R158, R131 ;  /* 0x00000083009e7308 */ /* 0x0003220000000800 */
[----:B--2---:R-:W-:-:S07]  /*34e0*/  FADD.FTZ R27, R129, R42 ;  /* 0x0000002a811b7221 */ /* 0x004fce0000010000 */
[----:B------:R-:W2:Y:S01]  /*34f0*/  MUFU.EX2 R41, R41 ;  /* 0x0000002900297308 */ /* 0x000ea20000000800 */
[C---:B---3--:R-:W-:Y:S01]  /*3500*/  FADD.FTZ R6, R34.reuse, R3 ;  /* 0x0000000322067221 */ /* 0x048fe20000010000 */
[----:B------:R-:W-:Y:S02]  /*3510*/  F2FP.F16.F32.PACK_AB R153, R34, R37 ;  /* 0x000000252299723e */ /* 0x000fe400000000ff */
[----:B-1----:R-:W-:-:S04]  /*3520*/  CS2R R130, SRZ ;  /* 0x0000000000827805 */ /* 0x002fc8000001ff00 */
[----:B------:R-:W1:Y:S01]  /*3530*/  MUFU.EX2 R133, R133 ;  /* 0x0000008500857308 */ /* 0x000e620000000800 */
[C---:B----4-:R-:W-:Y:S01]  /*3540*/  FADD.FTZ R42, R158.reuse, R27 ;  /* 0x0000001b9e2a7221 */ /* 0x050fe20000010000 */
[----:B------:R-:W-:Y:S02]  /*3550*/  F2FP.F16.F32.PACK_AB R158, R158, R129 ;  /* 0x000000819e9e723e */ /* 0x000fe400000000ff */
[----:B------:R-:W-:-:S04]  /*3560*/  CS2R R128, SRZ ;  /* 0x0000000000807805 */ /* 0x000fc8000001ff00 */
[----:B------:R-:W3:Y:S01]  /*3570*/  MUFU.EX2 R36, R63 ;  /* 0x0000003f00247308 */ /* 0x000ee20000000800 */
[----:B--2---:R-:W-:-:S07]  /*3580*/  FADD.FTZ R3, R41, R6 ;  /* 0x0000000629037221 */ /* 0x004fce0000010000 */
[----:B------:R2:W4:Y:S01]  /*3590*/  MUFU.EX2 R160, R135 ;  /* 0x0000008700a07308 */ /* 0x0005220000000800 */
[----:B-1----:R-:W-:-:S07]  /*35a0*/  FADD.FTZ R27, R133, R42 ;  /* 0x0000002a851b7221 */ /* 0x002fce0000010000 */
[----:B------:R-:W1:Y:S01]  /*35b0*/  MUFU.EX2 R45, R45 ;  /* 0x0000002d002d7308 */ /* 0x000e620000000800 */
[C---:B---3--:R-:W-:Y:S01]  /*35c0*/  FADD.FTZ R6, R36.reuse, R3 ;  /* 0x0000000324067221 */ /* 0x048fe20000010000 */
[----:B------:R-:W-:Y:S02]  /*35d0*/  F2FP.F16.F32.PACK_AB R155, R36, R41 ;  /* 0x00000029249b723e */ /* 0x000fe400000000ff */
[----:B--2---:R-:W-:-:S04]  /*35e0*/  CS2R R134, SRZ ;  /* 0x0000000000867805 */ /* 0x004fc8000001ff00 */
[----:B------:R-:W2:Y:S01]  /*35f0*/  MUFU.EX2 R137, R137 ;  /* 0x0000008900897308 */ /* 0x000ea20000000800 */
[C---:B----4-:R-:W-:Y:S01]  /*3600*/  FADD.FTZ R44, R160.reuse, R27 ;  /* 0x0000001ba02c7221 */ /* 0x050fe20000010000 */
        /* <DEDUP_REMOVED lines=28> */
[----:B------:R-:W1:Y:S01]  /*37d0*/  MUFU.EX2 R89, R89 ;  /* 0x0000005900597308 */ /* 0x000e620000000800 */
[----:B--2---:R-:W-:-:S07]  /*37e0*/  FADD.FTZ R27, R145, R46 ;  /* 0x0000002e911b7221 */ /* 0x004fce0000010000 */
[----:B------:R2:W4:Y:S01]  /*37f0*/  MUFU.EX2 R42, R91 ;  /* 0x0000005b002a7308 */ /* 0x0005220000000800 */
[C---:B---3--:R-:W-:Y:S01]  /*3800*/  FADD.FTZ R46, R8.reuse, R3 ;  /* 0x00000003082e7221 */ /* 0x048fe20000010000 */
[----:B------:R-:W-:Y:S01]  /*3810*/  F2FP.F16.F32.PACK_AB R161, R8, R53 ;  /* 0x0000003508a1723e */ /* 0x000fe200000000ff */
[----:B------:R-:W-:-:S05]  /*3820*/  IMAD.MOV.U32 R8, RZ, RZ, 0x3f800000 ;  /* 0x3f800000ff087424 */ /* 0x000fca00078e00ff */
[----:B------:R-:W3:Y:S01]  /*3830*/  MUFU.EX2 R93, R93 ;  /* 0x0000005d005d7308 */ /* 0x000ee20000000800 */
[----:B-1----:R-:W-:Y:S01]  /*3840*/  FADD.FTZ R3, R89, R46 ;  /* 0x0000002e59037221 */ /* 0x002fe20000010000 */
[----:B--2---:R-:W-:-:S06]  /*3850*/  CS2R R90, SRZ ;  /* 0x00000000005a7805 */ /* 0x004fcc000001ff00 */
[----:B------:R1:W2:Y:S01]  /*3860*/  MUFU.EX2 R44, R95 ;  /* 0x0000005f002c7308 */ /* 0x0002a20000000800 */
[C---:B----4-:R-:W-:Y:S01]  /*3870*/  FADD.FTZ R12, R42.reuse, R3 ;  /* 0x000000032a0c7221 */ /* 0x050fe20000010000 */
[----:B------:R-:W-:Y:S02]  /*3880*/  F2FP.F16.F32.PACK_AB R163, R42, R89 ;  /* 0x000000592aa3723e */ /* 0x000fe400000000ff */
[----:B------:R-:W-:-:S04]  /*3890*/  CS2R R88, SRZ ;  /* 0x0000000000587805 */ /* 0x000fc8000001ff00 */
[----:B------:R-:W4:Y:S01]  /*38a0*/  MUFU.EX2 R97, R97 ;  /* 0x0000006100617308 */ /* 0x000f220000000800 */
[----:B---3--:R-:W-:Y:S01]  /*38b0*/  FADD.FTZ R3, R93, R12 ;  /* 0x0000000c5d037221 */ /* 0x008fe20000010000 */
[----:B-1----:R-:W-:-:S06]  /*38c0*/  CS2R R94, SRZ ;  /* 0x00000000005e7805 */ /* 0x002fcc000001ff00 */
[----:B------:R-:W1:Y:S01]  /*38d0*/  MUFU.EX2 R14, R14 ;  /* 0x0000000e000e7308 */ /* 0x000e620000000800 */
[C---:B--2---:R-:W-:Y:S01]  /*38e0*/  FADD.FTZ R12, R44.reuse, R3 ;  /* 0x000000032c0c7221 */ /* 0x044fe20000010000 */
[----:B------:R-:W-:Y:S02]  /*38f0*/  F2FP.F16.F32.PACK_AB R165, R44, R93 ;  /* 0x0000005d2ca5723e */ /* 0x000fe400000000ff */
[----:B------:R-:W-:-:S04]  /*3900*/  CS2R R92, SRZ ;  /* 0x00000000005c7805 */ /* 0x000fc8000001ff00 */
[----:B------:R-:W2:Y:S01]  /*3910*/  MUFU.EX2 R10, R87 ;  /* 0x00000057000a7308 */ /* 0x000ea20000000800 */
[----:B----4-:R-:W-:Y:S01]  /*3920*/  FADD.FTZ R3, R97, R12 ;  /* 0x0000000c61037221 */ /* 0x010fe20000010000 */
[C---:B-1----:R-:W-:Y:S01]  /*3930*/  F2FP.F16.F32.PACK_AB R166, R14.reuse, R145 ;  /* 0x000000910ea6723e */ /* 0x042fe200000000ff */
[----:B------:R-:W-:Y:S01]  /*3940*/  FADD.FTZ R6, R14, R27 ;  /* 0x0000001b0e067221 */ /* 0x000fe20000010000 */
[----:B------:R-:W-:Y:S02]  /*3950*/  CS2R R144, SRZ ;  /* 0x0000000000907805 */ /* 0x000fe4000001ff00 */
[C---:B--2---:R-:W-:Y:S01]  /*3960*/  F2FP.F16.F32.PACK_AB R167, R10.reuse, R97 ;  /* 0x000000610aa7723e */ /* 0x044fe200000000ff */
[----:B------:R-:W-:Y:S01]  /*3970*/  FADD.FTZ R3, R10, R3 ;  /* 0x000000030a037221 */ /* 0x000fe20000010000 */
[----:B------:R-:W-:Y:S01]  /*3980*/  CS2R R96, SRZ ;  /* 0x0000000000607805 */ /* 0x000fe2000001ff00 */
[----:B------:R-:W-:Y:S06]  /*3990*/  @!P2 BRA `(.L_x_136) ;  /* 0x000000200068a947 */ /* 0x000fec0003800000 */
[----:B------:R-:W-:Y:S01]  /*39a0*/  VIADD R193, R193, 0xfffffffe ;  /* 0xfffffffec1c17836 */ /* 0x000fe20000000000 */
[----:B------:R-:W-:Y:S01]  /*39b0*/  UMOV UR4, UR39 ;  /* 0x0000002700047c82 */ /* 0x000fe20008000000 */
[----:B------:R-:W-:Y:S01]  /*39c0*/  IMAD.MOV.U32 R10, RZ, RZ, R7 ;  /* 0x000000ffff0a7224 */ /* 0x000fe200078e0007 */
[----:B------:R-:W-:Y:S01]  /*39d0*/  UMOV UR5, UR38 ;  /* 0x0000002600057c82 */ /* 0x000fe20008000000 */
[----:B------:R-:W-:Y:S02]  /*39e0*/  IMAD.MOV.U32 R11, RZ, RZ, R0 ;  /* 0x000000ffff0b7224 */ /* 0x000fe400078e0000 */
[----:B------:R-:W-:Y:S02]  /*39f0*/  IMAD.MOV.U32 R8, RZ, RZ, 0x3f800000 ;  /* 0x3f800000ff087424 */ /* 0x000fe400078e00ff */
[----:B------:R-:W-:-:S07]  /*3a00*/  IMAD.MOV.U32 R151, RZ, RZ, RZ ;  /* 0x000000ffff977224 */ /* 0x000fce00078e00ff */
.L_x_147:
[----:B------:R-:W-:-:S04]  /*3a10*/  UIADD3 UR6, UR5, 0x1, URZ ;  /* 0x0000000105067890 */ /* 0x000fc8000fffe03f */
[----:B------:R-:W-:-:S04]  /*3a20*/  UISETP.NE.AND UP0, UPT, UR6, 0x2, UPT ;  /* 0x000000020600788c */ /* 0x000fc8000bf05270 */
[----:B------:R-:W-:Y:S02]  /*3a30*/  USEL UR39, URZ, 0x1, UP0 ;  /* 0x000000013f277887 */ /* 0x000fe40008000000 */
[----:B------:R-:W-:Y:S02]  /*3a40*/  USEL UR38, UR6, URZ, UP0 ;  /* 0x0000003f06267287 */ /* 0x000fe40008000000 */
[----:B------:R-:W-:Y:S01]  /*3a50*/  ULOP3.LUT UR39, UR4, UR39, URZ, 0x3c, !UPT ;  /* 0x0000002704277292 */ /* 0x000fe2000f8e3c3f */
[----:B------:R-:W-:Y:S11]  /*3a60*/  @!P0 BRA `(.L_x_137) ;  /* 0x0000000000048947 */ /* 0x000ff60003800000 */
[----:B------:R-:W-:Y:S01]  /*3a70*/  BPT.TRAP 0x1 ;  /* 0x000000040000795c */ /* 0x000fe20000300000 */
.L_x_137:
[----:B------:R-:W-:Y:S01]  /*3a80*/  ULEA UR6, UR38, UR60, 0x3 ;  /* 0x0000003c26067291 */ /* 0x000fe2000f8e183f */
[----:B------:R-:W-:-:S05]  /*3a90*/  IMAD.U32 R0, RZ, RZ, UR39 ;  /* 0x00000027ff007e24 */ /* 0x000fca000f8e00ff */
[----:B------:R-:W-:-:S04]  /*3aa0*/  SHF.L.U32 R0, R0, 0x1f, RZ ;  /* 0x0000001f00007819 */ /* 0x000fc800000006ff */
[----:B------:R1:W2:Y:S01]  /*3ab0*/  SYNCS.PHASECHK.TRANS64.TRYWAIT P1, [UR6+0x34830], R0 ;  /* 0x03483000ff0075a7 */ /* 0x0002a20008020146 */
[----:B------:R-:W-:Y:S05]  /*3ac0*/  @!P0 BRA `(.L_x_138) ;  /* 0x0000000000048947 */ /* 0x000fea0003800000 */
[----:B------:R-:W-:Y:S01]  /*3ad0*/  BPT.TRAP 0x1 ;  /* 0x000000040000795c */ /* 0x000fe20000300000 */
.L_x_138:
[----:B--2---:R-:W-:Y:S05]  /*3ae0*/  @P1 BRA `(.L_x_139) ;  /* 0x0000000000081947 */ /* 0x004fea0003800000 */
[----:B------:R-:W2:Y:S02]  /*3af0*/  SYNCS.PHASECHK.TRANS64.TRYWAIT P1, [UR6+0x34830], R0 ;  /* 0x03483000ff0075a7 */ /* 0x000ea40008020146 */
[----:B--2---:R-:W-:Y:S05]  /*3b00*/  @!P1 BRA `(.L_x_140) ;  /* 0x0000006c00809947 */ /* 0x004fea0003800000 */
.L_x_139:
        /* <DEDUP_REMOVED lines=135> */
.L_x_141:
[----:B------:R-:W-:Y:S01]  /*4380*/  ULEA UR7, UR5, UR60, 0x3 ;  /* 0x0000003c05077291 */ /* 0x000fe2000f8e183f */
[----:B-12---:R-:W-:-:S05]  /*4390*/  IMAD.U32 R0, RZ, RZ, UR4 ;  /* 0x00000004ff007e24 */ /* 0x006fca000f8e00ff */
[----:B------:R-:W-:-:S04]  /*43a0*/  SHF.L.U32 R0, R0, 0x1f, RZ ;  /* 0x0000001f00007819 */ /* 0x000fc800000006ff */
[----:B------:R1:W2:Y:S01]  /*43b0*/  SYNCS.PHASECHK.TRANS64.TRYWAIT P1, [UR7+0x34850], R0 ;  /* 0x03485000ff0075a7 */ /* 0x0002a20008020147 */
[----:B------:R-:W-:Y:S05]  /*43c0*/  @!P0 BRA `(.L_x_142) ;  /* 0x0000000000048947 */ /* 0x000fea0003800000 */
[----:B------:R-:W-:Y:S01]  /*43d0*/  BPT.TRAP 0x1 ;  /* 0x000000040000795c */ /* 0x000fe20000300000 */
.L_x_142:
[----:B--2---:R-:W-:Y:S05]  /*43e0*/  @P1 BRA `(.L_x_143) ;  /* 0x0000000000081947 */ /* 0x004fea0003800000 */
[----:B------:R-:W2:Y:S02]  /*43f0*/  SYNCS.PHASECHK.TRANS64.TRYWAIT P1, [UR7+0x34850], R0 ;  /* 0x03485000ff0075a7 */ /* 0x000ea40008020147 */
[----:B--2---:R-:W-:Y:S05]  /*4400*/  @!P1 BRA `(.L_x_144) ;  /* 0x0000006400589947 */ /* 0x004fea0003800000 */
.L_x_143:
[----:B------:R-:W-:Y:S01]  /*4410*/  UIADD3 UR4, UR60, 0x400, URZ ;  /* 0x000004003c047890 */ /* 0x000fe2000fffe03f */
[----:B------:R-:W-:Y:S01]  /*4420*/  WARPGROUP.ARRIVE ;  /* 0x00000000000079c5 */ /* 0x000fe20000000000 */
[----:B------:R-:W-:Y:S02]  /*4430*/  UMOV UR11, 0x40000040 ;  /* 0x40000040000b7882 */ /* 0x000fe40000000000 */
[----:B------:R-:W-:-:S04]  /*4440*/  USHF.R.U32.HI UR4, URZ, 0x4, UR4 ;  /* 0x000000043f047899 */ /* 0x000fc80008011604 */
[----:B------:R-:W-:-:S04]  /*4450*/  ULOP3.LUT UR4, UR4, 0x3fff, URZ, 0xc0, !UPT ;  /* 0x00003fff04047892 */ /* 0x000fc8000f8ec03f */
[----:B------:R-:W-:-:S04]  /*4460*/  ULOP3.LUT UR4, UR4, 0x4000000, URZ, 0xfc, !UPT ;  /* 0x0400000004047892 */ /* 0x000fc8000f8efc3f */
[----:B------:R-:W-:-:S07]  /*4470*/  ULEA UR4, UR5, UR4, 0xb ;  /* 0x0000000405047291 */ /* 0x000fce000f8e583f */
[----:B------:R-:W-:Y:S02]  /*4480*/  UMOV UR10, UR4 ;  /* 0x00000004000a7c82 */ /* 0x000fe40008000000 */
[----:B------:R-:W-:Y:S01]  /*4490*/  HGMMA.64x128x16.F32 R88, R180, gdesc[UR8].tnspB, R88, gsb0 ;  /* 0x41e00008b4587df0 */ /* 0x000fe20008000858 */
[----:B------:R-:W-:Y:S01]  /*44a0*/  UIADD3 UR10, UR4, 0x80, URZ ;  /* 0x00000080040a7890 */ /* 0x000fe2000fffe03f */
[----:B------:R-:W-:Y:S01]  /*44b0*/  UMOV UR11, 0x40000040 ;  /* 0x40000040000b7882 */ /* 0x000fe20000000000 */
[----:B------:R-:W-:Y:S02]  /*44c0*/  WARPGROUP.DEPBAR.LE gsb0, 0x0 ;  /* 0x00008000000079c5 */ /* 0x000fe40000010000 */
[----:B------:R-:W-:-:S07]  /*44d0*/  WARPGROUP.ARRIVE ;  /* 0x00000000000079c5 */ /* 0x000fce0000000000 */
        /* <DEDUP_REMOVED lines=30> */
[----:B------:R-:W-:Y:S03]  /*46c0*/  HGMMA.64x128x16.F32 R88, R164, gdesc[UR8].tnspB, R88, gsb0 ;  /* 0x41e00008a4587df0 */ /* 0x000fe60008000858 */
[----:B------:R-:W-:Y:S02]  /*46d0*/  WARPGROUP.DEPBAR.LE gsb0, 0x0 ;  /* 0x00008000000079c5 */ /* 0x000fe40000010000 */
[----:B------:R-:W-:Y:S05]  /*46e0*/  @!P0 BRA `(.L_x_145) ;  /* 0x0000000000048947 */ /* 0x000fea0003800000 */
[----:B------:R-:W-:Y:S01]  /*46f0*/  BPT.TRAP 0x1 ;  /* 0x000000040000795c */ /* 0x000fe20000300000 */
.L_x_145:
[----:B-12---:R-:W-:Y:S02]  /*4700*/  FMNMX.FTZ R0, R24, R11, !PT ;  /* 0x0000000b18007209 */ /* 0x006fe40007810000 */
[----:B------:R-:W-:Y:S02]  /*4710*/  FMNMX.FTZ R2, R26, R10, !PT ;  /* 0x0000000a1a027209 */ /* 0x000fe40007810000 */
[----:B------:R-:W-:Y:S02]  /*4720*/  FMNMX.FTZ R7, R25, R0, !PT ;  /* 0x0000000019077209 */ /* 0x000fe40007810000 */
[----:B------:R-:W-:Y:S02]  /*4730*/  FMNMX.FTZ R9, R27, R2, !PT ;  /* 0x000000021b097209 */ /* 0x000fe40007810000 */
[----:B------:R-:W-:Y:S02]  /*4740*/  FMNMX.FTZ R0, R28, R7, !PT ;  /* 0x000000071c007209 */ /* 0x000fe40007810000 */
[----:B------:R-:W-:-:S02]  /*4750*/  FMNMX.FTZ R2, R30, R9, !PT ;  /* 0x000000091e027209 */ /* 0x000fc40007810000 */
[----:B------:R-:W-:Y:S02]  /*4760*/  FMNMX.FTZ R7, R29, R0, !PT ;  /* 0x000000001d077209 */ /* 0x000fe40007810000 */
        /* <DEDUP_REMOVED lines=57> */
[----:B------:R-:W1:Y:S01]  /*4b00*/  LDC R2, c[0x0][0x988] ;  /* 0x00026200ff027b82 */ /* 0x000e620000000800 */
[----:B------:R-:W2:Y:S01]  /*4b10*/  SHFL.BFLY PT, R7, R8, 0x2, 0x1f ;  /* 0x0c401f0008077f89 */ /* 0x000ea200000e0000 */
[----:B------:R-:W-:-:S03]  /*4b20*/  ISETP.NE.AND P1, PT, R19, RZ, PT ;  /* 0x000000ff1300720c */ /* 0x000fc60003f25270 */
[----:B------:R-:W3:Y:S01]  /*4b30*/  SHFL.BFLY PT, R0, R9, 0x2, 0x1f ;  /* 0x0c401f0009007f89 */ /* 0x000ee200000e0000 */
[----:B--2---:R-:W-:Y:S02]  /*4b40*/  FMNMX.FTZ R12, R8, R7, !PT ;  /* 0x00000007080c7209 */ /* 0x004fe40007810000 */
[----:B---3--:R-:W-:-:S03]  /*4b50*/  FMNMX.FTZ R13, R9, R0, !PT ;  /* 0x00000000090d7209 */ /* 0x008fc60007810000 */
[----:B------:R-:W2:Y:S04]  /*4b60*/  SHFL.BFLY PT, R7, R12, 0x1, 0x1f ;  /* 0x0c201f000c077f89 */ /* 0x000ea800000e0000 */
[----:B------:R-:W3:Y:S01]  /*4b70*/  SHFL.BFLY PT, R14, R13, 0x1, 0x1f ;  /* 0x0c201f000d0e7f89 */ /* 0x000ee200000e0000 */
[----:B--2---:R-:W-:Y:S02]  /*4b80*/  FMNMX.FTZ R0, R12, R7, !PT ;  /* 0x000000070c007209 */ /* 0x004fe40007810000 */
[----:B---3--:R-:W-:-:S03]  /*4b90*/  FMNMX.FTZ R7, R13, R14, !PT ;  /* 0x0000000e0d077209 */ /* 0x008fc60007810000 */
[C---:B------:R-:W-:Y:S01]  /*4ba0*/  FADD.FTZ R11, -R0.reuse, R11 ;  /* 0x0000000b000b7221 */ /* 0x040fe20000010100 */
[----:B-1----:R-:W-:-:S03]  /*4bb0*/  FMUL.FTZ R153, R0, R2 ;  /* 0x0000000200997220 */ /* 0x002fc60000410000 */
[-C--:B------:R-:W-:Y:S01]  /*4bc0*/  FMUL.FTZ R14, R11, R2.reuse ;  /* 0x000000020b0e7220 */ /* 0x080fe20000410000 */
[----:B------:R-:W-:Y:S01]  /*4bd0*/  FADD.FTZ R11, -R7, R10 ;  /* 0x0000000a070b7221 */ /* 0x000fe20000010100 */
[-CC-:B------:R-:W-:Y:S01]  /*4be0*/  FFMA.FTZ R180, R24, R2.reuse, -R153.reuse ;  /* 0x0000000218b47223 */ /* 0x180fe20000010899 */
[-CC-:B------:R-:W-:Y:S01]  /*4bf0*/  FFMA.FTZ R182, R28, R2.reuse, -R153.reuse ;  /* 0x000000021cb67223 */ /* 0x180fe20000010899 */
[----:B------:R1:W-:Y:S01]  /*4c00*/  MUFU.EX2 R9, R14 ;  /* 0x0000000e00097308 */ /* 0x0003e20000000800 */
[-C--:B------:R-:W-:Y:S01]  /*4c10*/  FMUL.FTZ R8, R11, R2.reuse ;  /* 0x000000020b087220 */ /* 0x080fe20000410000 */
[-CC-:B------:R-:W-:Y:S01]  /*4c20*/  FFMA.FTZ R11, R25, R2.reuse, -R153.reuse ;  /* 0x00000002190b7223 */ /* 0x180fe20000010899 */
[-CC-:B------:R-:W-:Y:S01]  /*4c30*/  FFMA.FTZ R25, R41, R2.reuse, -R153.reuse ;  /* 0x0000000229197223 */ /* 0x180fe20000010899 */
[-CC-:B------:R-:W-:Y:S01]  /*4c40*/  FFMA.FTZ R41, R57, R2.reuse, -R153.reuse ;  /* 0x0000000239297223 */ /* 0x180fe20000010899 */
[-CC-:B------:R-:W-:Y:S01]  /*4c50*/  FFMA.FTZ R57, R73, R2.reuse, -R153.reuse ;  /* 0x0000000249397223 */ /* 0x180fe20000010899 */
[-C--:B------:R-:W-:Y:S01]  /*4c60*/  FMUL.FTZ R73, R7, R2.reuse ;  /* 0x0000000207497220 */ /* 0x080fe20000410000 */
[-CC-:B------:R-:W-:Y:S01]  /*4c70*/  FFMA.FTZ R13, R29, R2.reuse, -R153.reuse ;  /* 0x000000021d0d7223 */ /* 0x180fe20000010899 */
[----:B------:R-:W2:Y:S01]  /*4c80*/  MUFU.EX2 R180, R180 ;  /* 0x000000b400b47308 */ /* 0x000ea20000000800 */
[-C--:B------:R-:W-:Y:S01]  /*4c90*/  FFMA.FTZ R176, R32, R2.reuse, -R153 ;  /* 0x0000000220b07223 */ /* 0x080fe20000010899 */
[-CC-:B------:R-:W-:Y:S01]  /*4ca0*/  FFMA.FTZ R181, R26, R2.reuse, -R73.reuse ;  /* 0x000000021ab57223 */ /* 0x180fe20000010849 */
[-CC-:B------:R-:W-:Y:S01]  /*4cb0*/  FFMA.FTZ R10, R27, R2.reuse, -R73.reuse ;  /* 0x000000021b0a7223 */ /* 0x180fe20000010849 */
[-CC-:B------:R-:W-:Y:S01]  /*4cc0*/  FFMA.FTZ R183, R30, R2.reuse, -R73.reuse ;  /* 0x000000021eb77223 */ /* 0x180fe20000010849 */
[-CC-:B------:R-:W-:Y:S01]  /*4cd0*/  FFMA.FTZ R12, R31, R2.reuse, -R73.reuse ;  /* 0x000000021f0c7223 */ /* 0x180fe20000010849 */
[-C--:B------:R-:W-:Y:S01]  /*4ce0*/  FFMA.FTZ R177, R34, R2.reuse, -R73 ;  /* 0x0000000222b17223 */ /* 0x080fe20000010849 */
[-C--:B------:R-:W-:Y:S01]  /*4cf0*/  FFMA.FTZ R15, R33, R2.reuse, -R153 ;  /* 0x00000002210f7223 */ /* 0x080fe20000010899 */
[----:B------:R-:W-:Y:S01]  /*4d00*/  MUFU.EX2 R8, R8 ;  /* 0x0000000800087308 */ /* 0x000fe20000000800 */
[-C--:B-1----:R-:W-:Y:S01]  /*4d10*/  FFMA.FTZ R14, R35, R2.reuse, -R73 ;  /* 0x00000002230e7223 */ /* 0x082fe20000010849 */
[-C--:B------:R-:W-:Y:S01]  /*4d20*/  FFMA.FTZ R178, R36, R2.reuse, -R153 ;  /* 0x0000000224b27223 */ /* 0x080fe20000010899 */
[-C--:B------:R-:W-:Y:S01]  /*4d30*/  FFMA.FTZ R179, R38, R2.reuse, -R73 ;  /* 0x0000000226b37223 */ /* 0x080fe20000010849 */
[-C--:B------:R-:W-:Y:S01]  /*4d40*/  FFMA.FTZ R21, R37, R2.reuse, -R153 ;  /* 0x0000000225157223 */ /* 0x080fe20000010899 */
[-C--:B------:R-:W-:Y:S01]  /*4d50*/  FFMA.FTZ R20, R39, R2.reuse, -R73 ;  /* 0x0000000227147223 */ /* 0x080fe20000010849 */
[-C--:B------:R-:W-:Y:S01]  /*4d60*/  FFMA.FTZ R172, R40, R2.reuse, -R153 ;  /* 0x0000000228ac7223 */ /* 0x080fe20000010899 */
[--C-:B------:R-:W-:Y:S01]  /*4d70*/  FFMA.FTZ R173, R42, R2, -R73.reuse ;  /* 0x000000022aad7223 */ /* 0x100fe20000010849 */
[----:B------:R-:W1:Y:S01]  /*4d80*/  MUFU.EX2 R181, R181 ;  /* 0x000000b500b57308 */ /* 0x000e620000000800 */
[----:B--2---:R-:W-:Y:S01]  /*4d90*/  FFMA.FTZ R6, R9, R6, R180 ;  /* 0x0000000609067223 */ /* 0x004fe200000100b4 */
[-C--:B------:R-:W-:Y:S01]  /*4da0*/  FFMA.FTZ R24, R43, R2.reuse, -R73 ;  /* 0x000000022b187223 */ /* 0x080fe20000010849 */
[-C--:B------:R-:W-:Y:S01]  /*4db0*/  FFMA.FTZ R174, R44, R2.reuse, -R153 ;  /* 0x000000022cae7223 */ /* 0x080fe20000010899 */
[-C--:B------:R-:W-:Y:S01]  /*4dc0*/  FFMA.FTZ R175, R46, R2.reuse, -R73 ;  /* 0x000000022eaf7223 */ /* 0x080fe20000010849 */
[-C--:B------:R-:W-:Y:S01]  /*4dd0*/  FFMA.FTZ R29, R45, R2.reuse, -R153 ;  /* 0x000000022d1d7223 */ /* 0x080fe20000010899 */
[-C--:B------:R-:W-:Y:S01]  /*4de0*/  FFMA.FTZ R26, R47, R2.reuse, -R73 ;  /* 0x000000022f1a7223 */ /* 0x080fe20000010849 */
[-C--:B------:R-:W-:Y:S01]  /*4df0*/  FFMA.FTZ R168, R48, R2.reuse, -R153 ;  /* 0x0000000230a87223 */ /* 0x080fe20000010899 */
[----:B------:R-:W2:Y:S01]  /*4e00*/  MUFU.EX2 R11, R11 ;  /* 0x0000000b000b7308 */ /* 0x000ea20000000800 */
[-C--:B------:R-:W-:Y:S01]  /*4e10*/  FFMA.FTZ R169, R50, R2.reuse, -R73 ;  /* 0x0000000232a97223 */ /* 0x080fe20000010849 */
[-C--:B------:R-:W-:Y:S01]  /*4e20*/  FFMA.FTZ R33, R49, R2.reuse, -R153 ;  /* 0x0000000231217223 */ /* 0x080fe20000010899 */
[-C--:B------:R-:W-:Y:S01]  /*4e30*/  FFMA.FTZ R28, R51, R2.reuse, -R73 ;  /* 0x00000002331c7223 */ /* 0x080fe20000010849 */
[-C--:B------:R-:W-:Y:S01]  /*4e40*/  FFMA.FTZ R170, R52, R2.reuse, -R153 ;  /* 0x0000000234aa7223 */ /* 0x080fe20000010899 */
[-C--:B------:R-:W-:Y:S01]  /*4e50*/  FFMA.FTZ R171, R54, R2.reuse, -R73 ;  /* 0x0000000236ab7223 */ /* 0x080fe20000010849 */
[-C--:B------:R-:W-:Y:S01]  /*4e60*/  FFMA.FTZ R37, R53, R2.reuse, -R153 ;  /* 0x0000000235257223 */ /* 0x080fe20000010899 */
[-C--:B------:R-:W-:Y:S01]  /*4e70*/  FFMA.FTZ R30, R55, R2.reuse, -R73 ;  /* 0x00000002371e7223 */ /* 0x080fe20000010849 */
[----:B------:R-:W3:Y:S01]  /*4e80*/  MUFU.EX2 R10, R10 ;  /* 0x0000000a000a7308 */ /* 0x000ee20000000800 */
[----:B-1----:R-:W-:Y:S01]  /*4e90*/  FFMA.FTZ R3, R8, R3, R181 ;  /* 0x0000000308037223 */ /* 0x002fe200000100b5 */
[-CC-:B------:R-:W-:Y:S01]  /*4ea0*/  FFMA.FTZ R45, R61, R2.reuse, -R153.reuse ;  /* 0x000000023d2d7223 */ /* 0x180fe20000010899 */
[-CC-:B------:R-:W-:Y:S01]  /*4eb0*/  FFMA.FTZ R49, R65, R2.reuse, -R153.reuse ;  /* 0x0000000241317223 */ /* 0x180fe20000010899 */
[-CC-:B------:R-:W-:Y:S01]  /*4ec0*/  FFMA.FTZ R53, R69, R2.reuse, -R153.reuse ;  /* 0x0000000245357223 */ /* 0x180fe20000010899 */
[-CC-:B------:R-:W-:Y:S01]  /*4ed0*/  FFMA.FTZ R152, R56, R2.reuse, -R153.reuse ;  /* 0x0000000238987223 */ /* 0x180fe20000010899 */
[-CC-:B------:R-:W-:Y:S01]  /*4ee0*/  FFMA.FTZ R154, R60, R2.reuse, -R153.reuse ;  /* 0x000000023c9a7223 */ /* 0x180fe20000010899 */
[-CC-:B------:R-:W-:Y:S01]  /*4ef0*/  FFMA.FTZ R156, R64, R2.reuse, -R153.reuse ;  /* 0x00000002409c7223 */ /* 0x180fe20000010899 */
[----:B------:R-:W1:Y:S01]  /*4f00*/  MUFU.EX2 R182, R182 ;  /* 0x000000b600b67308 */ /* 0x000e620000000800 */
[----:B--2---:R-:W-:Y:S01]  /*4f10*/  FADD.FTZ R27, R11, R6 ;  /* 0x000000060b1b7221 */ /* 0x004fe20000010000 */
[-CC-:B------:R-:W-:Y:S01]  /*4f20*/  FFMA.FTZ R158, R68, R2.reuse, -R153.reuse ;  /* 0x00000002449e7223 */ /* 0x180fe20000010899 */
[-CC-:B------:R-:W-:Y:S01]  /*4f30*/  FFMA.FTZ R160, R72, R2.reuse, -R153.reuse ;  /* 0x0000000248a07223 */ /* 0x180fe20000010899 */
[-CC-:B------:R-:W-:Y:S01]  /*4f40*/  FFMA.FTZ R162, R76, R2.reuse, -R153.reuse ;  /* 0x000000024ca27223 */ /* 0x180fe20000010899 */
[-CC-:B------:R-:W-:Y:S01]  /*4f50*/  FFMA.FTZ R61, R77, R2.reuse, -R153.reuse ;  /* 0x000000024d3d7223 */ /* 0x180fe20000010899 */
[-CC-:B------:R-:W-:Y:S01]  /*4f60*/  FFMA.FTZ R164, R80, R2.reuse, -R153.reuse ;  /* 0x0000000250a47223 */ /* 0x180fe20000010899 */
[-C--:B------:R-:W-:Y:S01]  /*4f70*/  FFMA.FTZ R65, R81, R2.reuse, -R153 ;  /* 0x0000000251417223 */ /* 0x080fe20000010899 */
[----:B------:R-:W2:Y:S01]  /*4f80*/  MUFU.EX2 R183, R183 ;  /* 0x000000b700b77308 */ /* 0x000ea20000000800 */
[----:B---3--:R-:W-:Y:S01]  /*4f90*/  FADD.FTZ R6, R10, R3 ;  /* 0x000000030a067221 */ /* 0x008fe20000010000 */
[-CC-:B------:R-:W-:Y:S01]  /*4fa0*/  FFMA.FTZ R166, R84, R2.reuse, -R153.reuse ;  /* 0x0000000254a67223 */ /* 0x180fe20000010899 */
[-C--:B------:R-:W-:Y:S01]  /*4fb0*/  FFMA.FTZ R69, R85, R2.reuse, -R153 ;  /* 0x0000000255457223 */ /* 0x080fe20000010899 */
[-CC-:B------:R-:W-:Y:S01]  /*4fc0*/  FFMA.FTZ R153, R58, R2.reuse, -R73.reuse ;  /* 0x000000023a997223 */ /* 0x180fe20000010849 */
[-CC-:B------:R-:W-:Y:S01]  /*4fd0*/  FFMA.FTZ R32, R59, R2.reuse, -R73.reuse ;  /* 0x000000023b207223 */ /* 0x180fe20000010849 */
[-CC-:B------:R-:W-:Y:S01]  /*4fe0*/  FFMA.FTZ R155, R62, R2.reuse, -R73.reuse ;  /* 0x000000023e9b7223 */ /* 0x180fe20000010849 */
[-C--:B------:R-:W-:Y:S01]  /*4ff0*/  FFMA.FTZ R34, R63, R2.reuse, -R73 ;  /* 0x000000023f227223 */ /* 0x080fe20000010849 */
[----:B------:R-:W3:Y:S01]  /*5000*/  MUFU.EX2 R13, R13 ;  /* 0x0000000d000d7308 */ /* 0x000ee20000000800 */
[----:B-1----:R-:W-:Y:S01]  /*5010*/  FADD.FTZ R36, R182, R27 ;  /* 0x0000001bb6247221 */ /* 0x002fe20000010000 */
        /* <DEDUP_REMOVED lines=10> */
[----:B------:R-:W-:Y:S01]  /*50c0*/  FFMA.FTZ R86, R86, R2, -R73 ;  /* 0x0000000256567223 */ /* 0x000fe20000010849 */
[----:B------:R-:W-:-:S03]  /*50d0*/  IMAD.U32 R31, RZ, RZ, UR6 ;  /* 0x00000006ff1f7e24 */ /* 0x000fc6000f8e00ff */
[----:B------:R-:W2:Y:S01]  /*50e0*/  MUFU.EX2 R176, R176 ;  /* 0x000000b000b07308 */ /* 0x000ea20000000800 */
[----:B---3--:R-:W-:-:S07]  /*50f0*/  FADD.FTZ R27, R13, R36 ;  /* 0x000000240d1b7221 */ /* 0x008fce0000010000 */
[----:B------:R-:W3:Y:S01]  /*5100*/  MUFU.EX2 R177, R177 ;  /* 0x000000b100b17308 */ /* 0x000ee20000000800 */
[----:B-1----:R-:W-:-:S07]  /*5110*/  FADD.FTZ R6, R12, R3 ;  /* 0x000000030c067221 */ /* 0x002fce0000010000 */
[----:B------:R-:W1:Y:S01]  /*5120*/  MUFU.EX2 R15, R15 ;  /* 0x0000000f000f7308 */ /* 0x000e620000000800 */
[----:B--2---:R-:W-:-:S07]  /*5130*/  FADD.FTZ R36, R176, R27 ;  /* 0x0000001bb0247221 */ /* 0x004fce0000010000 */
[----:B------:R-:W2:Y:S01]  /*5140*/  MUFU.EX2 R14, R14 ;  /* 0x0000000e000e7308 */ /* 0x000ea20000000800 */
[----:B---3--:R-:W-:-:S07]  /*5150*/  FADD.FTZ R3, R177, R6 ;  /* 0x00000006b1037221 */ /* 0x008fce0000010000 */
[----:B------:R-:W3:Y:S01]  /*5160*/  MUFU.EX2 R178, R178 ;  /* 0x000000b200b27308 */ /* 0x000ee20000000800 */
[----:B-1----:R-:W-:Y:S01]  /*5170*/  FADD.FTZ R27, R15, R36 ;  /* 0x000000240f1b7221 */ /* 0x002fe20000010000 */
[----:B------:R-:W-:-:S06]  /*5180*/  FFMA.FTZ R36, R67, R2, -R73 ;  /* 0x0000000243247223 */ /* 0x000fcc0000010849 */
[----:B------:R-:W1:Y:S01]  /*5190*/  MUFU.EX2 R179, R179 ;  /* 0x000000b300b37308 */ /* 0x000e620000000800 */
[----:B--2---:R-:W-:-:S07]  /*51a0*/  FADD.FTZ R6, R14, R3 ;  /* 0x000000030e067221 */ /* 0x004fce0000010000 */
        /* <DEDUP_REMOVED lines=13> */
[----:B---3--:R-:W-:Y:S01]  /*5280*/  FADD.FTZ R27, R25, R38 ;  /* 0x00000026191b7221 */ /* 0x008fe20000010000 */
[-CC-:B------:R-:W-:Y:S01]  /*5290*/  FFMA.FTZ R38, R71, R2.reuse, -R73.reuse ;  /* 0x0000000247267223 */ /* 0x180fe20000010849 */
[----:B------:R-:W-:-:S05]  /*52a0*/  FFMA.FTZ R73, R87, R2, -R73 ;  /* 0x0000000257497223 */ /* 0x000fca0000010849 */
        /* <DEDUP_REMOVED lines=62> */
[----:B------:R-:W-:-:S05]  /*5690*/  @P1 VIADD R6, R31, 0x34840 ;  /* 0x000348401f061836 */ /* 0x000fca0000000000 */
[----:B------:R-:W-:Y:S01]  /*56a0*/  @P1 PRMT R6, R23, 0x654, R6 ;  /* 0x0000065417061816 */ /* 0x000fe20000000006 */
[----:B------:R-:W1:Y:S01]  /*56b0*/  MUFU.EX2 R162, R162 ;  /* 0x000000a200a27308 */ /* 0x000e620000000800 */
[----:B--2---:R-:W-:Y:S02]  /*56c0*/  FADD.FTZ R27, R57, R40 ;  /* 0x00000028391b7221 */ /* 0x004fe40000010000 */
[----:B------:R2:W-:Y:S05]  /*56d0*/  @P1 SYNCS.ARRIVE.TRANS64.RED.A1T0 RZ, [R6+URZ], RZ ;  /* 0x000000ff06ff19a7 */ /* 0x0005ea000810043f */
[----:B------:R-:W4:Y:S01]  /*56e0*/  MUFU.EX2 R78, R78 ;  /* 0x0000004e004e7308 */ /* 0x000f220000000800 */
[----:B---3--:R-:W-:-:S07]  /*56f0*/  FADD.FTZ R3, R42, R3 ;  /* 0x000000032a037221 */ /* 0x008fce0000010000 */
[----:B------:R-:W3:Y:S01]  /*5700*/  MUFU.EX2 R61, R61 ;  /* 0x0000003d003d7308 */ /* 0x000ee20000000800 */
[----:B-1----:R-:W-:-:S07]  /*5710*/  FADD.FTZ R40, R162, R27 ;  /* 0x0000001ba2287221 */ /* 0x002fce0000010000 */
[----:B------:R-:W1:Y:S01]  /*5720*/  MUFU.EX2 R79, R79 ;  /* 0x0000004f004f7308 */ /* 0x000e620000000800 */
[----:B----4-:R-:W-:-:S07]  /*5730*/  FADD.FTZ R3, R78, R3 ;  /* 0x000000034e037221 */ /* 0x010fce0000010000 */
        /* <DEDUP_REMOVED lines=16> */
[----:B--2---:R-:W-:-:S03]  /*5840*/  FADD.FTZ R6, R69, R6 ;  /* 0x0000000645067221 */ /* 0x004fc60000010000 */
[----:B---3--:R-:W-:Y:S01]  /*5850*/  FADD.FTZ R3, R73, R3 ;  /* 0x0000000349037221 */ /* 0x008fe20000010000 */
[----:B------:R-:W-:Y:S06]  /*5860*/  @!P0 BRA `(.L_x_146) ;  /* 0x0000000000048947 */ /* 0x000fec0003800000 */
[----:B------:R-:W-:Y:S01]  /*5870*/  BPT.TRAP 0x1 ;  /* 0x000000040000795c */ /* 0x000fe20000300000 */
.L_x_146:
[----:B------:R-:W-:Y:S01]  /*5880*/  ISETP.NE.AND P1, PT, R18, RZ, PT ;  /* 0x000000ff1200720c */ /* 0x000fe20003f25270 */
[----:B------:R-:W-:Y:S01]  /*5890*/  IMAD.U32 R27, RZ, RZ, UR7 ;  /* 0x00000007ff1b7e24 */ /* 0x000fe2000f8e00ff */
[----:B------:R-:W-:Y:S01]  /*58a0*/  UMOV UR4, UR39 ;  /* 0x0000002700047c82 */ /* 0x000fe20008000000 */
[----:B------:R-:W-:Y:S01]  /*58b0*/  UMOV UR5, UR38 ;  /* 0x0000002600057c82 */ /* 0x000fe20008000000 */
[----:B------:R-:W-:Y:S01]  /*58c0*/  F2FP.F16.F32.PACK_AB R180, R11, R180 ;  /* 0x000000b40bb4723e */ /* 0x000fe200000000ff */
[----:B------:R-:W-:Y:S01]  /*58d0*/  IMAD.MOV.U32 R11, RZ, RZ, R0 ;  /* 0x000000ffff0b7224 */ /* 0x000fe200078e0000 */
[----:B------:R-:W-:Y:S01]  /*58e0*/  F2FP.F16.F32.PACK_AB R181, R10, R181 ;  /* 0x000000b50ab5723e */ /* 0x000fe200000000ff */
[----:B------:R-:W-:Y:S01]  /*58f0*/  IMAD.MOV.U32 R10, RZ, RZ, R7 ;  /* 0x000000ffff0a7224 */ /* 0x000fe200078e0007 */
[----:B------:R-:W-:Y:S02]  /*5900*/  F2FP.F16.F32.PACK_AB R182, R13, R182 ;  /* 0x000000b60db6723e */ /* 0x000fe400000000ff */
[----:B------:R-:W-:-:S02]  /*5910*/  F2FP.F16.F32.PACK_AB R183, R12, R183 ;  /* 0x000000b70cb7723e */ /* 0x000fc400000000ff */
[----:B------:R-:W-:Y:S01]  /*5920*/  F2FP.F16.F32.PACK_AB R176, R15, R176 ;  /* 0x000000b00fb0723e */ /* 0x000fe200000000ff */
[----:B------:R-:W-:Y:S01]  /*5930*/  @P1 VIADD R27, R27, 0x34860 ;  /* 0x000348601b1b1836 */ /* 0x000fe20000000000 */
[----:B------:R-:W-:Y:S02]  /*5940*/  F2FP.F16.F32.PACK_AB R177, R14, R177 ;  /* 0x000000b10eb1723e */ /* 0x000fe400000000ff */
[----:B------:R-:W-:Y:S02]  /*5950*/  F2FP.F16.F32.PACK_AB R178, R21, R178 ;  /* 0x000000b215b2723e */ /* 0x000fe400000000ff */
[----:B------:R-:W-:Y:S02]  /*5960*/  @P1 PRMT R27, R22, 0x654, R27 ;  /* 0x00000654161b1816 */ /* 0x000fe4000000001b */
[----:B------:R-:W-:Y:S02]  /*5970*/  F2FP.F16.F32.PACK_AB R179, R20, R179 ;  /* 0x000000b314b3723e */ /* 0x000fe400000000ff */
[----:B------:R1:W-:Y:S01]  /*5980*/  @P1 SYNCS.ARRIVE.TRANS64.RED.A1T0 RZ, [R27+URZ], RZ ;  /* 0x000000ff1bff19a7 */ /* 0x0003e2000810043f */
[C---:B------:R-:W-:Y:S01]  /*5990*/  ISETP.GT.AND P1, PT, R193.reuse, RZ, PT ;  /* 0x000000ffc100720c */ /* 0x040fe20003f24270 */
[----:B------:R-:W-:Y:S01]  /*59a0*/  VIADD R193, R193, 0xffffffff ;  /* 0xffffffffc1c17836 */ /* 0x000fe20000000000 */
[----:B------:R-:W-:-:S02]  /*59b0*/  F2FP.F16.F32.PACK_AB R172, R25, R172 ;  /* 0x000000ac19ac723e */ /* 0x000fc400000000ff */
[----:B------:R-:W-:Y:S02]  /*59c0*/  F2FP.F16.F32.PACK_AB R173, R24, R173 ;  /* 0x000000ad18ad723e */ /* 0x000fe400000000ff */
[----:B------:R-:W-:Y:S02]  /*59d0*/  F2FP.F16.F32.PACK_AB R174, R29, R174 ;  /* 0x000000ae1dae723e */ /* 0x000fe400000000ff */
[----:B------:R-:W-:Y:S02]  /*59e0*/  F2FP.F16.F32.PACK_AB R175, R26, R175 ;  /* 0x000000af1aaf723e */ /* 0x000fe400000000ff */
[----:B------:R-:W-:Y:S02]  /*59f0*/  F2FP.F16.F32.PACK_AB R168, R33, R168 ;  /* 0x000000a821a8723e */ /* 0x000fe400000000ff */
[----:B------:R-:W-:Y:S02]  /*5a00*/  F2FP.F16.F32.PACK_AB R169, R28, R169 ;  /* 0x000000a91ca9723e */ /* 0x000fe400000000ff */
        /* <DEDUP_REMOVED lines=17> */
[----:B------:R-:W-:Y:S01]  /*5b20*/  F2FP.F16.F32.PACK_AB R167, R73, R86 ;  /* 0x0000005649a7723e */ /* 0x000fe200000000ff */
[----:B-1----:R-:W-:Y:S06]  /*5b30*/  @P1 BRA `(.L_x_147) ;  /* 0xffffffdc00b41947 */ /* 0x002fec000383ffff */
.L_x_136:
        /* <DEDUP_REMOVED lines=67> */
.L_x_148:
[----:B------:R-:W-:Y:S01]  /*5f70*/  ULEA UR5, UR38, UR60, 0x3 ;  /* 0x0000003c26057291 */ /* 0x000fe2000f8e183f */
[----:B------:R-:W-:-:S05]  /*5f80*/  IMAD.U32 R4, RZ, RZ, UR39 ;  /* 0x00000027ff047e24 */ /* 0x000fca000f8e00ff */
[----:B------:R-:W-:-:S04]  /*5f90*/  SHF.L.U32 R4, R4, 0x1f, RZ ;  /* 0x0000001f04047819 */ /* 0x000fc800000006ff */
[----:B------:R1:W2:Y:S01]  /*5fa0*/  SYNCS.PHASECHK.TRANS64.TRYWAIT P1, [UR5+0x34850], R4 ;  /* 0x03485004ff0075a7 */ /* 0x0002a20008020145 */
[----:B------:R-:W-:Y:S05]  /*5fb0*/  @!P0 BRA `(.L_x_149) ;  /* 0x0000000000048947 */ /* 0x000fea0003800000 */
[----:B------:R-:W-:Y:S01]  /*5fc0*/  BPT.TRAP 0x1 ;  /* 0x000000040000795c */ /* 0x000fe20000300000 */
.L_x_149:
[----:B--2---:R-:W-:Y:S05]  /*5fd0*/  @P1 BRA `(.L_x_150) ;  /* 0x0000000000081947 */ /* 0x004fea0003800000 */
[----:B------:R-:W2:Y:S02]  /*5fe0*/  SYNCS.PHASECHK.TRANS64.TRYWAIT P1, [UR5+0x34850], R4 ;  /* 0x03485004ff0075a7 */ /* 0x000ea40008020145 */
[----:B--2---:R-:W-:Y:S05]  /*5ff0*/  @!P1 BRA `(.L_x_151) ;  /* 0x0000004800749947 */ /* 0x004fea0003800000 */
.L_x_150:
[----:B------:R-:W-:Y:S01]  /*6000*/  UIADD3 UR4, UR60, 0x400, URZ ;  /* 0x000004003c047890 */ /* 0x000fe2000fffe03f */
[----:B------:R-:W-:Y:S01]  /*6010*/  WARPGROUP.ARRIVE ;  /* 0x00000000000079c5 */ /* 0x000fe20000000000 */
[----:B------:R-:W-:Y:S01]  /*6020*/  UMOV UR7, 0x40000040 ;  /* 0x4000004000077882 */ /* 0x000fe20000000000 */
[----:B--2---:R-:W2:Y:S01]  /*6030*/  SHFL.BFLY PT, R5, R6, 0x2, 0x1f ;  /* 0x0c401f0006057f89 */ /* 0x004ea200000e0000 */
[----:B------:R-:W-:Y:S01]  /*6040*/  USHF.R.U32.HI UR4, URZ, 0x4, UR4 ;  /* 0x000000043f047899 */ /* 0x000fe20008011604 */
[----:B------:R-:W-:Y:S02]  /*6050*/  IMAD.MOV.U32 R20, RZ, RZ, -0x800000 ;  /* 0xff800000ff147424 */ /* 0x000fe400078e00ff */
[----:B-1----:R-:W1:Y:S01]  /*6060*/  SHFL.BFLY PT, R4, R3, 0x2, 0x1f ;  /* 0x0c401f0003047f89 */ /* 0x002e6200000e0000 */
[----:B------:R-:W-:-:S04]  /*6070*/  ULOP3.LUT UR4, UR4, 0x3fff, URZ, 0xc0, !UPT ;  /* 0x00003fff04047892 */ /* 0x000fc8000f8ec03f */
[----:B------:R-:W-:-:S04]  /*6080*/  ULOP3.LUT UR4, UR4, 0x4000000, URZ, 0xfc, !UPT ;  /* 0x0400000004047892 */ /* 0x000fc8000f8efc3f */
[----:B------:R-:W-:-:S07]  /*6090*/  ULEA UR4, UR38, UR4, 0xb ;  /* 0x0000000426047291 */ /* 0x000fce000f8e583f */
[----:B------:R-:W-:Y:S02]  /*60a0*/  UMOV UR6, UR4 ;  /* 0x0000000400067c82 */ /* 0x000fe40008000000 */
[----:B------:R-:W-:Y:S01]  /*60b0*/  HGMMA.64x128x16.F32 R24, R180, gdesc[UR4].tnspB, R24, gsb0 ;  /* 0x41e00004b4187df0 */ /* 0x000fe20008000818 */
[----:B------:R-:W-:Y:S01]  /*60c0*/  UIADD3 UR6, UR4, 0x80, URZ ;  /* 0x0000008004067890 */ /* 0x000fe2000fffe03f */
[----:B--2---:R-:W-:Y:S01]  /*60d0*/  FADD.FTZ R5, R5, R6 ;  /* 0x0000000605057221 */ /* 0x004fe20000010000 */
[----:B------:R-:W-:Y:S01]  /*60e0*/  UMOV UR7, 0x40000040 ;  /* 0x4000004000077882 */ /* 0x000fe20000000000 */
[----:B-1----:R-:W-:Y:S01]  /*60f0*/  FADD.FTZ R8, R4, R3 ;  /* 0x0000000304087221 */ /* 0x002fe20000010000 */
[----:B------:R-:W-:Y:S02]  /*6100*/  IMAD.MOV.U32 R3, RZ, RZ, -0x800000 ;  /* 0xff800000ff037424 */ /* 0x000fe400078e00ff */
[----:B------:R-:W1:Y:S04]  /*6110*/  SHFL.BFLY PT, R4, R5, 0x1, 0x1f ;  /* 0x0c201f0005047f89 */ /* 0x000e6800000e0000 */
[----:B------:R-:W2:Y:S01]  /*6120*/  SHFL.BFLY PT, R9, R8, 0x1, 0x1f ;  /* 0x0c201f0008097f89 */ /* 0x000ea200000e0000 */
[----:B-1----:R-:W-:Y:S01]  /*6130*/  FADD.FTZ R11, R5, R4 ;  /* 0x00000004050b7221 */ /* 0x002fe20000010000 */
[----:B------:R-:W-:-:S02]  /*6140*/  IMAD.MOV.U32 R4, RZ, RZ, RZ ;  /* 0x000000ffff047224 */ /* 0x000fc400078e00ff */
[----:B--2---:R-:W-:Y:S02]  /*6150*/  FADD.FTZ R12, R8, R9 ;  /* 0x00000009080c7221 */ /* 0x004fe40000010000 */
[----:B------:R-:W-:Y:S01]  /*6160*/  FSETP.NE.FTZ.AND P1, PT, R11, RZ, PT ;  /* 0x000000ff0b00720b */ /* 0x000fe20003f35000 */
[----:B------:R-:W-:Y:S02]  /*6170*/  IMAD.MOV.U32 R9, RZ, RZ, RZ ;  /* 0x000000ffff097224 */ /* 0x000fe400078e00ff */
[----:B------:R-:W-:-:S10]  /*6180*/  FSETP.NE.FTZ.AND P2, PT, R12, RZ, PT ;  /* 0x000000ff0c00720b */ /* 0x000fd40003f55000 */
[----:B------:R-:W1:Y:S01]  /*6190*/  @P1 MUFU.LG2 R6, R11 ;  /* 0x0000000b00061308 */ /* 0x000e620000000c00 */
[C---:B------:R-:W-:Y:S02]  /*61a0*/  @P1 FMUL.FTZ R5, R2.reuse, 0.69314718246459960938 ;  /* 0x3f31721802051820 */ /* 0x040fe40000410000 */
[----:B------:R-:W-:-:S05]  /*61b0*/  @P2 FMUL.FTZ R13, R2, 0.69314718246459960938 ;  /* 0x3f317218020d2820 */ /* 0x000fca0000410000 */
[----:B------:R-:W2:Y:S08]  /*61c0*/  @P2 MUFU.LG2 R10, R12 ;  /* 0x0000000c000a2308 */ /* 0x000eb00000000c00 */
[----:B------:R3:W4:Y:S01]  /*61d0*/  @P1 MUFU.RCP R4, R11 ;  /* 0x0000000b00041308 */ /* 0x0007220000001000 */
[----:B-1----:R-:W-:-:S04]  /*61e0*/  @P1 FMUL.FTZ R6, R6, 0.69314718246459960938 ;  /* 0x3f31721806061820 */ /* 0x002fc80000410000 */
[----:B------:R-:W-:-:S03]  /*61f0*/  @P1 FFMA.FTZ R20, R5, R0, R6 ;  /* 0x0000000005141223 */ /* 0x000fc60000010006 */
[----:B------:R3:W1:Y:S01]  /*6200*/  @P2 MUFU.RCP R9, R12 ;  /* 0x0000000c00092308 */ /* 0x0006620000001000 */
[----:B--2---:R-:W-:-:S04]  /*6210*/  @P2 FMUL.FTZ R10, R10, 0.69314718246459960938 ;  /* 0x3f3172180a0a2820 */ /* 0x004fc80000410000 */
[----:B------:R-:W-:Y:S01]  /*6220*/  @P2 FFMA.FTZ R3, R13, R7, R10 ;  /* 0x000000070d032223 */ /* 0x000fe2000001000a */
[----:B------:R-:W-:Y:S02]  /*6230*/  WARPGROUP.DEPBAR.LE gsb0, 0x0 ;  /* 0x00008000000079c5 */ /* 0x000fe40000010000 */
[----:B------:R-:W-:-:S06]  /*6240*/  WARPGROUP.ARRIVE ;  /* 0x00000000000079c5 */ /* 0x000fcc0000000000 */
        /* <DEDUP_REMOVED lines=31> */
[----:B------:R-:W-:Y:S03]  /*6440*/  HGMMA.64x128x16.F32 R24, R164, gdesc[UR4].tnspB, R24, gsb0 ;  /* 0x41e00004a4187df0 */ /* 0x000fe60008000818 */
[----:B------:R-:W-:Y:S02]  /*6450*/  WARPGROUP.DEPBAR.LE gsb0, 0x0 ;  /* 0x00008000000079c5 */ /* 0x000fe40000010000 */
[----:B-1-34-:R-:W-:Y:S05]  /*6460*/  @!P0 BRA `(.L_x_152) ;  /* 0x0000000000048947 */ /* 0x01afea0003800000 */
[----:B------:R-:W-:Y:S01]  /*6470*/  BPT.TRAP 0x1 ;  /* 0x000000040000795c */ /* 0x000fe20000300000 */
.L_x_152:
[----:B------:R-:W-:Y:S01]  /*6480*/  ISETP.NE.AND P3, PT, R18, RZ, PT ;  /* 0x000000ff1200720c */ /* 0x000fe20003f65270 */
[----:B------:R-:W-:Y:S02]  /*6490*/  IMAD.U32 R5, RZ, RZ, UR5 ;  /* 0x00000005ff057e24 */ /* 0x000fe4000f8e00ff */
        /* <DEDUP_REMOVED lines=11> */
[----:B------:R-:W-:-:S02]  /*6550*/  @P3 VIADD R5, R5, 0x34860 ;  /* 0x0003486005053836 */ /* 0x000fc40000000000 */
[-C--:B------:R-:W-:Y:S01]  /*6560*/  FMUL.FTZ R46, R46, R9.reuse ;  /* 0x000000092e2e7220 */ /* 0x080fe20000410000 */
[-C--:B------:R-:W-:Y:S01]  /*6570*/  FMUL.FTZ R51, R51, R9.reuse ;  /* 0x0000000933337220 */ /* 0x080fe20000410000 */
[-C--:B------:R-:W-:Y:S01]  /*6580*/  FMUL.FTZ R50, R50, R9.reuse ;  /* 0x0000000932327220 */ /* 0x080fe20000410000 */
[-C--:B------:R-:W-:Y:S01]  /*6590*/  FMUL.FTZ R55, R55, R9.reuse ;  /* 0x0000000937377220 */ /* 0x080fe20000410000 */
[----:B------:R-:W-:Y:S01]  /*65a0*/  @P3 PRMT R5, R22, 0x654, R5 ;  /* 0x0000065416053816 */ /* 0x000fe20000000005 */
[-C--:B------:R-:W-:Y:S01]  /*65b0*/  FMUL.FTZ R54, R54, R9.reuse ;  /* 0x0000000936367220 */ /* 0x080fe20000410000 */
[-C--:B------:R-:W-:Y:S01]  /*65c0*/  FMUL.FTZ R59, R59, R9.reuse ;  /* 0x000000093b3b7220 */ /* 0x080fe20000410000 */
[-C--:B------:R-:W-:Y:S01]  /*65d0*/  FMUL.FTZ R58, R58, R9.reuse ;  /* 0x000000093a3a7220 */ /* 0x080fe20000410000 */
[----:B------:R1:W-:Y:S01]  /*65e0*/  @P3 SYNCS.ARRIVE.TRANS64.RED.A1T0 RZ, [R5+URZ], RZ ;  /* 0x000000ff05ff39a7 */ /* 0x0003e2000810043f */
        /* <DEDUP_REMOVED lines=14> */
[C---:B-1----:R-:W-:Y:S01]  /*66d0*/  LOP3.LUT R5, R16.reuse, 0x380, RZ, 0xc0, !PT ;  /* 0x0000038010057812 */ /* 0x042fe200078ec0ff */
[-C--:B------:R-:W-:Y:S01]  /*66e0*/  FMUL.FTZ R6, R29, R4.reuse ;  /* 0x000000041d067220 */ /* 0x080fe20000410000 */
[----:B------:R-:W-:Y:S01]  /*66f0*/  IADD3 R9, P1, R16, 0x40, RZ ;  /* 0x0000004010097810 */ /* 0x000fe20007f3e0ff */
[-C--:B------:R-:W-:Y:S01]  /*6700*/  FMUL.FTZ R7, R28, R4.reuse ;  /* 0x000000041c077220 */ /* 0x080fe20000410000 */
[C---:B------:R-:W-:Y:S01]  /*6710*/  IADD3 R29, P0, R16.reuse, 0x20, RZ ;  /* 0x00000020101d7810 */ /* 0x040fe20007f1e0ff */
[-C--:B------:R-:W-:Y:S01]  /*6720*/  FMUL.FTZ R25, R25, R4.reuse ;  /* 0x0000000419197220 */ /* 0x080fe20000410000 */
[----:B------:R-:W-:Y:S01]  /*6730*/  IADD3 R15, P6, R16, 0x4000, RZ ;  /* 0x00004000100f7810 */ /* 0x000fe20007fde0ff */
[-C--:B------:R-:W-:Y:S01]  /*6740*/  FMUL.FTZ R0, R24, R4.reuse ;  /* 0x0000000418007220 */ /* 0x080fe20000410000 */
[----:B------:R-:W-:Y:S01]  /*6750*/  SHF.R.U64 R5, R5, 0x3, RZ ;  /* 0x0000000305057819 */ /* 0x000fe200000012ff */
[-C--:B------:R-:W-:Y:S01]  /*6760*/  FMUL.FTZ R33, R33, R4.reuse ;  /* 0x0000000421217220 */ /* 0x080fe20000410000 */
[----:B------:R-:W-:Y:S01]  /*6770*/  LOP3.LUT R26, R9, 0x380, RZ, 0xc0, !PT ;  /* 0x00000380091a7812 */ /* 0x000fe200078ec0ff */
[-C--:B------:R-:W-:Y:S01]  /*6780*/  FMUL.FTZ R32, R32, R4.reuse ;  /* 0x0000000420207220 */ /* 0x080fe20000410000 */
[----:B------:R-:W-:Y:S01]  /*6790*/  LOP3.LUT R28, R29, 0x380, RZ, 0xc0, !PT ;  /* 0x000003801d1c7812 */ /* 0x000fe200078ec0ff */
        /* <DEDUP_REMOVED lines=26> */
[----:B------:R-:W-:Y:S01]  /*6940*/  LOP3.LUT R14, R15, 0x380, RZ, 0xc0, !PT ;  /* 0x000003800f0e7812 */ /* 0x000fe200078ec0ff */
[----:B------:R-:W-:Y:S01]  /*6950*/  UIADD3 UR35, -UR36, URZ, URZ ;  /* 0x0000003f24237290 */ /* 0x000fe2000fffe13f */
[----:B------:R-:W-:Y:S01]  /*6960*/  LOP3.LUT R4, R5, R16, RZ, 0x3c, !PT ;  /* 0x0000001005047212 */ /* 0x000fe200078e3cff */
[--C-:B------:R-:W-:Y:S01]  /*6970*/  IMAD.MOV.U32 R5, RZ, RZ, R17.reuse ;  /* 0x000000ffff057224 */ /* 0x100fe200078e0011 */
[----:B------:R-:W-:Y:S01]  /*6980*/  SHF.R.U64 R26, R26, 0x3, RZ ;  /* 0x000000031a1a7819 */ /* 0x000fe200000012ff */
[----:B------:R-:W-:Y:S01]  /*6990*/  ULDC UR4, c[0x0][0xdb4] ;  /* 0x00036d0000047ab9 */ /* 0x000fe20000000800 */
[----:B------:R-:W-:Y:S01]  /*69a0*/  SHF.R.U64 R28, R28, 0x3, RZ ;  /* 0x000000031c1c7819 */ /* 0x000fe200000012ff */
[----:B------:R-:W-:Y:S01]  /*69b0*/  UIMAD UR35, UR4, UR35, UR61 ;  /* 0x00000023042372a4 */ /* 0x000fe2000f8e023d */
[----:B------:R-:W-:Y:S01]  /*69c0*/  SHF.R.U64 R14, R14, 0x3, RZ ;  /* 0x000000030e0e7819 */ /* 0x000fe200000012ff */
[----:B------:R-:W-:Y:S01]  /*69d0*/  UIADD3 UR34, -UR61, URZ, URZ ;  /* 0x0000003f3d227290 */ /* 0x000fe2000fffe13f */
[----:B------:R-:W-:Y:S01]  /*69e0*/  LOP3.LUT R26, R26, R9, RZ, 0x3c, !PT ;  /* 0x000000091a1a7212 */ /* 0x000fe200078e3cff */
[----:B------:R-:W-:Y:S01]  /*69f0*/  ULDC UR5, c[0x0][0xda8] ;  /* 0x00036a0000057ab9 */ /* 0x000fe20000000800 */
[----:B------:R-:W-:Y:S01]  /*6a00*/  LOP3.LUT R28, R28, R29, RZ, 0x3c, !PT ;  /* 0x0000001d1c1c7212 */ /* 0x000fe200078e3cff */
[--C-:B------:R-:W-:Y:S01]  /*6a10*/  IMAD.X R29, RZ, RZ, R17.reuse, P0 ;  /* 0x000000ffff1d7224 */ /* 0x100fe200000e0611 */
[----:B------:R-:W-:Y:S01]  /*6a20*/  MOV R9, R4 ;  /* 0x0000000400097202 */ /* 0x000fe20000000f00 */
[----:B------:R-:W-:Y:S01]  /*6a30*/  USHF.R.S32.HI UR4, URZ, 0x1f, UR35 ;  /* 0x0000001f3f047899 */ /* 0x000fe20008011423 */
[----:B------:R-:W-:Y:S01]  /*6a40*/  F2FP.F16.F32.PACK_AB R5, R27, R2 ;  /* 0x000000021b05723e */ /* 0x000fe200000000ff */
[--C-:B------:R-:W-:Y:S01]  /*6a50*/  IMAD.X R27, RZ, RZ, R17.reuse, P1 ;  /* 0x000000ffff1b7224 */ /* 0x100fe200008e0611 */
[----:B------:R-:W-:Y:S01]  /*6a60*/  LOP3.LUT R14, R14, R15, RZ, 0x3c, !PT ;  /* 0x0000000f0e0e7212 */ /* 0x000fe200078e3cff */
[----:B------:R-:W-:Y:S01]  /*6a70*/  IMAD.X R15, RZ, RZ, R17, P6 ;  /* 0x000000ffff0f7224 */ /* 0x000fe200030e0611 */
[----:B------:R-:W-:Y:S01]  /*6a80*/  R2UR UR6, R187 ;  /* 0x00000000bb0672ca */ /* 0x000fe200000e0000 */
[----:B------:R-:W-:Y:S01]  /*6a90*/  ULDC.64 UR8, c[0x0][0xb70] ;  /* 0x0002dc0000087ab9 */ /* 0x000fe20000000a00 */
[----:B------:R-:W-:Y:S01]  /*6aa0*/  IADD3 R11, P2, R16, 0x60, RZ ;  /* 0x00000060100b7810 */ /* 0x000fe20007f5e0ff */
[----:B------:R-:W-:Y:S01]  /*6ab0*/  USHF.R.S32.HI UR7, URZ, 0x1f, UR36 ;  /* 0x0000001f3f077899 */ /* 0x000fe20008011424 */
[----:B------:R-:W-:Y:S01]  /*6ac0*/  MOV R29, R28 ;  /* 0x0000001c001d7202 */ /* 0x000fe20000000f00 */
[----:B------:R-:W-:Y:S01]  /*6ad0*/  ULDC.64 UR12, c[0x0][0x208] ;  /* 0x00008200000c7ab9 */ /* 0x000fe20000000a00 */
[----:B------:R-:W-:-:S02]  /*6ae0*/  MOV R28, R26 ;  /* 0x0000001a001c7202 */ /* 0x000fc40000000f00 */
[----:B------:R-:W-:Y:S02]  /*6af0*/  MOV R26, R14 ;  /* 0x0000000e001a7202 */ /* 0x000fe40000000f00 */
[----:B------:R-:W1:Y:S01]  /*6b00*/  LDC.64 R14, c[0x0][0xb78] ;  /* 0x0002de00ff0e7b82 */ /* 0x000e620000000a00 */
[----:B------:R-:W-:Y:S02]  /*6b10*/  LOP3.LUT R24, R11, 0x380, RZ, 0xc0, !PT ;  /* 0x000003800b187812 */ /* 0x000fe400078ec0ff */
[----:B------:R-:W-:Y:S01]  /*6b20*/  IADD3 R21, P3, R16, 0x4060, RZ ;  /* 0x0000406010157810 */ /* 0x000fe20007f7e0ff */
[----:B------:R-:W-:Y:S01]  /*6b30*/  UIMAD UR34, UR5, UR34, UR6 ;  /* 0x00000022052272a4 */ /* 0x000fe2000f8e0206 */
[----:B------:R-:W-:Y:S01]  /*6b40*/  SHF.R.U64 R24, R24, 0x3, RZ ;  /* 0x0000000318187819 */ /* 0x000fe200000012ff */
[----:B------:R-:W-:Y:S01]  /*6b50*/  UIMAD UR6, UR4, UR8, URZ ;  /* 0x00000008040672a4 */ /* 0x000fe2000f8e023f */
[----:B------:R-:W-:Y:S01]  /*6b60*/  LOP3.LUT R8, R21, 0x380, RZ, 0xc0, !PT ;  /* 0x0000038015087812 */ /* 0x000fe200078ec0ff */
[----:B------:R-:W-:Y:S01]  /*6b70*/  USHF.L.U32 UR34, UR34, 0x7, URZ ;  /* 0x0000000722227899 */ /* 0x000fe2000800063f */
[----:B------:R-:W-:Y:S01]  /*6b80*/  LOP3.LUT R24, R24, R11, RZ, 0x3c, !PT ;  /* 0x0000000b18187212 */ /* 0x000fe200078e3cff */
[----:B------:R-:W-:Y:S01]  /*6b90*/  UIMAD.WIDE.U32 UR4, UR35, UR8, URZ ;  /* 0x00000008230472a5 */ /* 0x000fe2000f8e003f */
[----:B------:R-:W-:Y:S01]  /*6ba0*/  IADD3 R11, P4, R16, 0x4040, RZ ;  /* 0x00004040100b7810 */ /* 0x000fe20007f9e0ff */
[----:B------:R-:W-:Y:S01]  /*6bb0*/  UIMAD UR6, UR35, UR9, UR6 ;  /* 0x00000009230672a4 */ /* 0x000fe2000f8e0206 */
[----:B------:R-:W-:-:S02]  /*6bc0*/  F2FP.F16.F32.PACK_AB R6, R6, R7 ;  /* 0x000000070606723e */ /* 0x000fc400000000ff */
[----:B------:R-:W-:Y:S01]  /*6bd0*/  IADD3 R13, P5, R16, 0x4020, RZ ;  /* 0x00004020100d7810 */ /* 0x000fe20007fbe0ff */
[----:B------:R-:W-:Y:S01]  /*6be0*/  UIADD3 UR6, UR5, UR6, URZ ;  /* 0x0000000605067290 */ /* 0x000fe2000fffe03f */
[----:B------:R-:W-:Y:S01]  /*6bf0*/  F2FP.F16.F32.PACK_AB R4, R25, R0 ;  /* 0x000000001904723e */ /* 0x000fe200000000ff */
[----:B------:R-:W-:Y:S01]  /*6c00*/  IMAD.X R25, RZ, RZ, R17, P2 ;  /* 0x000000ffff197224 */ /* 0x000fe200010e0611 */
[----:B------:R-:W-:Y:S01]  /*6c10*/  F2FP.F16.F32.PACK_AB R7, R31, R30 ;  /* 0x0000001e1f07723e */ /* 0x000fe200000000ff */
[----:B------:R-:W-:Y:S01]  /*6c20*/  BAR.SYNC.DEFER_BLOCKING 0x1, 0x100 ;  /* 0x0044000000007b1d */ /* 0x000fe20000010000 */
[----:B------:R-:W-:Y:S01]  /*6c30*/  LOP3.LUT R10, R11, 0x380, RZ, 0xc0, !PT ;  /* 0x000003800b0a7812 */ /* 0x000fe200078ec0ff */
[----:B------:R-:W-:Y:S01]  /*6c40*/  VIADD R31, R190, UR34 ;  /* 0x00000022be1f7c36 */ /* 0x000fe20008000000 */
[----:B------:R-:W-:Y:S02]  /*6c50*/  SHF.R.U64 R8, R8, 0x3, RZ ;  /* 0x0000000308087819 */ /* 0x000fe400000012ff */
[----:B------:R-:W-:-:S02]  /*6c60*/  LOP3.LUT R12, R13, 0x380, RZ, 0xc0, !PT ;  /* 0x000003800d0c7812 */ /* 0x000fc400078ec0ff */
[----:B------:R-:W-:Y:S02]  /*6c70*/  SHF.R.U64 R10, R10, 0x3, RZ ;  /* 0x000000030a0a7819 */ /* 0x000fe400000012ff */
[----:B------:R-:W-:Y:S02]  /*6c80*/  LOP3.LUT R8, R8, R21, RZ, 0x3c, !PT ;  /* 0x0000001508087212 */ /* 0x000fe400078e3cff */
[----:B------:R-:W-:Y:S02]  /*6c90*/  SHF.R.U64 R12, R12, 0x3, RZ ;  /* 0x000000030c0c7819 */ /* 0x000fe400000012ff */
[----:B------:R-:W-:Y:S01]  /*6ca0*/  LOP3.LUT R10, R10, R11, RZ, 0x3c, !PT ;  /* 0x0000000b0a0a7212 */ /* 0x000fe200078e3cff */
[--C-:B------:R-:W-:Y:S01]  /*6cb0*/  IMAD.X R11, RZ, RZ, R17.reuse, P4 ;  /* 0x000000ffff0b7224 */ /* 0x100fe200020e0611 */
[----:B------:R-:W-:Y:S01]  /*6cc0*/  LOP3.LUT R12, R12, R13, RZ, 0x3c, !PT ;  /* 0x0000000d0c0c7212 */ /* 0x000fe200078e3cff */
[----:B------:R-:W-:Y:S01]  /*6cd0*/  IMAD.X R13, RZ, RZ, R17, P5 ;  /* 0x000000ffff0d7224 */ /* 0x000fe200028e0611 */
[----:B------:R-:W-:Y:S01]  /*6ce0*/  MOV R27, R24 ;  /* 0x00000018001b7202 */ /* 0x000fe20000000f00 */
[----:B------:R-:W-:Y:S01]  /*6cf0*/  IMAD.U32 R25, RZ, RZ, UR5 ;  /* 0x00000005ff197e24 */ /* 0x000fe2000f8e00ff */
[----:B------:R-:W-:Y:S01]  /*6d00*/  LOP3.LUT P0, RZ, R186, 0x3, RZ, 0xc0, !PT ;  /* 0x00000003baff7812 */ /* 0x000fe2000780c0ff */
[----:B------:R-:W-:Y:S01]  /*6d10*/  IMAD.U32 R24, RZ, RZ, UR4 ;  /* 0x00000004ff187e24 */ /* 0x000fe2000f8e00ff */
[----:B------:R-:W-:Y:S01]  /*6d20*/  ULDC UR4, c[0x0][0xa88] ;  /* 0x0002a20000047ab9 */ /* 0x000fe20000000800 */
[----:B------:R-:W-:Y:S01]  /*6d30*/  IMAD.U32 R25, RZ, RZ, UR6 ;  /* 0x00000006ff197e24 */ /* 0x000fe2000f8e00ff */
[----:B------:R-:W-:Y:S01]  /*6d40*/  MOV R2, R10 ;  /* 0x0000000a00027202 */ /* 0x000fe20000000f00 */
[----:B------:R2:W-:Y:S01]  /*6d50*/  STSM.16.M88.4 [R9], R4 ;  /* 0x0000000409007844 */ /* 0x0005e20000000200 */
[----:B------:R-:W-:Y:S01]  /*6d60*/  MOV R21, R12 ;  /* 0x0000000c00157202 */ /* 0x000fe20000000f00 */
[----:B-1----:R-:W-:Y:S01]  /*6d70*/  IMAD.WIDE.U32 R24, R14, UR36, R24 ;  /* 0x000000240e187c25 */ /* 0x002fe2000f8e0018 */
[----:B------:R-:W-:-:S02]  /*6d80*/  F2FP.F16.F32.PACK_AB R10, R45, R44 ;  /* 0x0000002c2d0a723e */ /* 0x000fc400000000ff */
[----:B------:R-:W-:Y:S02]  /*6d90*/  F2FP.F16.F32.PACK_AB R11, R47, R46 ;  /* 0x0000002e2f0b723e */ /* 0x000fe400000000ff */
[----:B------:R-:W-:Y:S02]  /*6da0*/  F2FP.F16.F32.PACK_AB R12, R49, R48 ;  /* 0x00000030310c723e */ /* 0x000fe400000000ff */
[----:B------:R-:W-:Y:S02]  /*6db0*/  F2FP.F16.F32.PACK_AB R13, R51, R50 ;  /* 0x00000032330d723e */ /* 0x000fe400000000ff */
[----:B------:R-:W-:Y:S02]  /*6dc0*/  F2FP.F16.F32.PACK_AB R64, R65, R64 ;  /* 0x000000404140723e */ /* 0x000fe400000000ff */
[----:B------:R-:W-:Y:S02]  /*6dd0*/  F2FP.F16.F32.PACK_AB R65, R67, R66 ;  /* 0x000000424341723e */ /* 0x000fe400000000ff */
[----:B------:R-:W-:Y:S01]  /*6de0*/  F2FP.F16.F32.PACK_AB R72, R73, R72 ;  /* 0x000000484948723e */ /* 0x000fe200000000ff */
[----:B--2---:R-:W-:Y:S01]  /*6df0*/  IMAD.X R9, RZ, RZ, R17, P3 ;  /* 0x000000ffff097224 */ /* 0x004fe200018e0611 */
[----:B------:R-:W-:-:S02]  /*6e00*/  F2FP.F16.F32.PACK_AB R4, R33, R32 ;  /* 0x000000202104723e */ /* 0x000fc400000000ff */
[----:B------:R-:W-:Y:S02]  /*6e10*/  F2FP.F16.F32.PACK_AB R5, R35, R34 ;  /* 0x000000222305723e */ /* 0x000fe400000000ff */
[----:B------:R-:W-:Y:S01]  /*6e20*/  MOV R0, R8 ;  /* 0x0000000800007202 */ /* 0x000fe20000000f00 */
[----:B------:R-:W-:Y:S01]  /*6e30*/  VIADD R9, R31, 0x8 ;  /* 0x000000081f097836 */ /* 0x000fe20000000000 */
[----:B------:R-:W-:Y:S01]  /*6e40*/  F2FP.F16.F32.PACK_AB R6, R37, R36 ;  /* 0x000000242506723e */ /* 0x000fe200000000ff */
[----:B------:R-:W-:Y:S01]  /*6e50*/  IMAD R8, R14, UR7, RZ ;  /* 0x000000070e087c24 */ /* 0x000fe2000f8e02ff */
[----:B------:R-:W-:Y:S02]  /*6e60*/  F2FP.F16.F32.PACK_AB R7, R39, R38 ;  /* 0x000000262707723e */ /* 0x000fe400000000ff */
[----:B------:R-:W-:Y:S01]  /*6e70*/  ISETP.GE.OR P1, PT, R9, UR4, P0 ;  /* 0x0000000409007c0c */ /* 0x000fe20008726670 */
[----:B------:R-:W-:Y:S01]  /*6e80*/  IMAD R30, R15, UR36, R8 ;  /* 0x000000240f1e7c24 */ /* 0x000fe2000f8e0208 */
[----:B------:R-:W-:Y:S01]  /*6e90*/  F2FP.F16.F32.PACK_AB R8, R41, R40 ;  /* 0x000000282908723e */ /* 0x000fe200000000ff */
[----:B------:R1:W-:Y:S01]  /*6ea0*/  STSM.16.M88.4 [R29], R4 ;  /* 0x000000041d007844 */ /* 0x0003e20000000200 */
[----:B------:R-:W-:-:S02]  /*6eb0*/  F2FP.F16.F32.PACK_AB R9, R43, R42 ;  /* 0x0000002a2b09723e */ /* 0x000fc400000000ff */
[----:B------:R-:W-:Y:S02]  /*6ec0*/  F2FP.F16.F32.PACK_AB R14, R53, R52 ;  /* 0x00000034350e723e */ /* 0x000fe400000000ff */
[----:B------:R-:W-:Y:S01]  /*6ed0*/  F2FP.F16.F32.PACK_AB R15, R55, R54 ;  /* 0x00000036370f723e */ /* 0x000fe200000000ff */
[----:B------:R-:W-:Y:S01]  /*6ee0*/  STSM.16.M88.4 [R28], R8 ;  /* 0x000000081c007844 */ /* 0x000fe20000000200 */
[----:B------:R-:W-:Y:S02]  /*6ef0*/  F2FP.F16.F32.PACK_AB R66, R69, R68 ;  /* 0x000000444542723e */ /* 0x000fe400000000ff */
[----:B------:R-:W-:Y:S01]  /*6f00*/  F2FP.F16.F32.PACK_AB R67, R71, R70 ;  /* 0x000000464743723e */ /* 0x000fe200000000ff */
[----:B------:R-:W-:Y:S01]  /*6f10*/  STSM.16.M88.4 [R27], R12 ;  /* 0x0000000c1b007844 */ /* 0x000fe20000000200 */
[----:B------:R-:W-:Y:S02]  /*6f20*/  F2FP.F16.F32.PACK_AB R73, R75, R74 ;  /* 0x0000004a4b49723e */ /* 0x000fe400000000ff */
[----:B------:R-:W-:-:S02]  /*6f30*/  F2FP.F16.F32.PACK_AB R80, R81, R80 ;  /* 0x000000505150723e */ /* 0x000fc400000000ff */
[----:B------:R-:W-:Y:S02]  /*6f40*/  F2FP.F16.F32.PACK_AB R74, R77, R76 ;  /* 0x0000004c4d4a723e */ /* 0x000fe400000000ff */
[----:B-1----:R-:W-:Y:S02]  /*6f50*/  F2FP.F16.F32.PACK_AB R4, R57, R56 ;  /* 0x000000383904723e */ /* 0x002fe400000000ff */
[----:B------:R-:W-:Y:S02]  /*6f60*/  F2FP.F16.F32.PACK_AB R5, R59, R58 ;  /* 0x0000003a3b05723e */ /* 0x000fe400000000ff */
[----:B------:R-:W-:Y:S02]  /*6f70*/  F2FP.F16.F32.PACK_AB R6, R61, R60 ;  /* 0x0000003c3d06723e */ /* 0x000fe400000000ff */
[----:B------:R-:W-:Y:S02]  /*6f80*/  F2FP.F16.F32.PACK_AB R7, R63, R62 ;  /* 0x0000003e3f07723e */ /* 0x000fe400000000ff */
[----:B------:R-:W-:-:S02]  /*6f90*/  F2FP.F16.F32.PACK_AB R75, R79, R78 ;  /* 0x0000004e4f4b723e */ /* 0x000fc400000000ff */
[----:B------:R-:W-:Y:S01]  /*6fa0*/  F2FP.F16.F32.PACK_AB R81, R83, R82 ;  /* 0x000000525351723e */ /* 0x000fe200000000ff */
[----:B------:R1:W-:Y:S01]  /*6fb0*/  STSM.16.M88.4 [R26], R4 ;  /* 0x000000041a007844 */ /* 0x0003e20000000200 */
[----:B------:R-:W-:Y:S02]  /*6fc0*/  F2FP.F16.F32.PACK_AB R82, R85, R84 ;  /* 0x000000545552723e */ /* 0x000fe400000000ff */
[----:B------:R-:W-:Y:S01]  /*6fd0*/  F2FP.F16.F32.PACK_AB R83, R87, R86 ;  /* 0x000000565753723e */ /* 0x000fe200000000ff */
[----:B------:R-:W-:Y:S01]  /*6fe0*/  STSM.16.M88.4 [R21], R64 ;  /* 0x0000004015007844 */ /* 0x000fe20000000200 */
[----:B------:R-:W-:Y:S02]  /*6ff0*/  SHF.R.S32.HI R29, RZ, 0x1f, R31 ;  /* 0x0000001fff1d7819 */ /* 0x000fe4000001141f */
[C---:B------:R-:W-:Y:S01]  /*7000*/  IADD3 R24, P2, R31.reuse, R24, RZ ;  /* 0x000000181f187210 */ /* 0x040fe20007f5e0ff */
[----:B------:R-:W-:Y:S01]  /*7010*/  STSM.16.M88.4 [R2], R72 ;  /* 0x0000004802007844 */ /* 0x000fe20000000200 */
[----:B------:R-:W-:Y:S01]  /*7020*/  ISETP.GE.OR P0, PT, R31, UR4, P0 ;  /* 0x000000041f007c0c */ /* 0x000fe20008706670 */
[----:B------:R-:W-:Y:S01]  /*7030*/  ULDC.64 UR4, c[0x0][0xb40] ;  /* 0x0002d00000047ab9 */ /* 0x000fe20000000a00 */
[----:B------:R-:W-:Y:S01]  /*7040*/  IADD3.X R29, R29, R25, R30, P2, !PT ;  /* 0x000000191d1d7210 */ /* 0x000fe200017fe41e */
[----:B------:R-:W-:Y:S01]  /*7050*/  STSM.16.M88.4 [R0], R80 ;  /* 0x0000005000007844 */ /* 0x000fe20000000200 */
[----:B------:R-:W-:Y:S01]  /*7060*/  R2UR UR10, R184 ;  /* 0x00000000b80a72ca */ /* 0x000fe200000e0000 */
[----:B------:R-:W-:Y:S01]  /*7070*/  @!PT LDS RZ, [RZ] ;  /* 0x00000000fffff984 */ /* 0x000fe20000000800 */
[----:B------:R-:W-:Y:S01]  /*7080*/  @!PT LDS RZ, [RZ] ;  /* 0x00000000fffff984 */ /* 0x000fe20000000800 */
[----:B------:R-:W-:Y:S01]  /*7090*/  @!PT LDS RZ, [RZ] ;  /* 0x00000000fffff984 */ /* 0x000fe20000000800 */
[----:B------:R-:W-:Y:S01]  /*70a0*/  @!PT LDS RZ, [RZ] ;  /* 0x00000000fffff984 */ /* 0x000fe20000000800 */
[----:B------:R2:W-:Y:S06]  /*70b0*/  MEMBAR.ALL.CTA ;  /* 0x0000000000007992 */ /* 0x0005ec0000008000 */
[----:B--2---:R-:W2:Y:S02]  /*70c0*/  FENCE.VIEW.ASYNC.S ;  /* 0x00000000000073c6 */ /* 0x004ea40000000000 */
[----:B--2---:R-:W-:Y:S06]  /*70d0*/  BAR.ARV 0x1, 0x120 ;  /* 0x0044800000007b1d */ /* 0x004fec0000002000 */
[C---:B-1----:R-:W-:Y:S01]  /*70e0*/  LEA R4, P2, R24.reuse, UR4, 0x2 ;  /* 0x0000000418047c11 */ /* 0x042fe2000f8410ff */
[----:B------:R-:W-:Y:S01]  /*70f0*/  ULDC UR4, c[0x0][0xc] ;  /* 0x0000030000047ab9 */ /* 0x000fe20000000800 */
[----:B------:R-:W1:Y:S01]  /*7100*/  SHFL.IDX PT, R6, R189, RZ, 0x1f ;  /* 0x00001fffbd067589 */ /* 0x000e6200000e0000 */
[----:B------:R-:W-:Y:S01]  /*7110*/  UIADD3 UR10, UR4, UR10, URZ ;  /* 0x0000000a040a7290 */ /* 0x000fe2000fffe03f */
[----:B------:R-:W-:-:S05]  /*7120*/  LEA.HI.X R5, R24, UR5, R29, 0x2, P2 ;  /* 0x0000000518057c11 */ /* 0x000fca00090f141d */
[----:B------:R2:W-:Y:S01]  /*7130*/  @!P0 STG.E desc[UR12][R4.64], R20 ;  /* 0x0000001404008986 */ /* 0x0005e2000c10190c */
[----:B------:R-:W-:-:S03]  /*7140*/  IMAD.U32 R184, RZ, RZ, UR10 ;  /* 0x0000000affb87e24 */ /* 0x000fc6000f8e00ff */
[----:B------:R2:W-:Y:S01]  /*7150*/  @!P1 STG.E desc[UR12][R4.64+0x20], R3 ;  /* 0x0000200304009986 */ /* 0x0005e2000c10190c */
[----:B-1----:R-:W-:-:S13]  /*7160*/  ISETP.NE.AND P0, PT, R6, 0x7, PT ;  /* 0x000000070600780c */ /* 0x002fda0003f05270 */
[----:B--2---:R-:W-:Y:S05]  /*7170*/  @P0 BRA `(.L_x_153) ;  /* 0x0000000000640947 */ /* 0x004fea0003800000 */
        /* <DEDUP_REMOVED lines=11> */
[----:B------:R-:W-:Y:S01]  /*7230*/  UMOV UR7, 0x40 ;  /* 0x0000004000077882 */ /* 0x000fe20000000000 */
[----:B------:R-:W-:-:S05]  /*7240*/  UMOV UR8, 0x1 ;  /* 0x0000000100087882 */ /* 0x000fca0000000000 */
[----:B------:R1:W-:Y:S02]  /*7250*/  UTMASTG.5D [UR32], [UR4] ;  /* 0x00000020040073b5 */ /* 0x0003e40008020000 */
[----:B-1----:R-:W-:Y:S01]  /*7260*/  UMOV UR32, UR6 ;  /* 0x0000000600207c82 */ /* 0x002fe20008000000 */
[----:B------:R-:W-:Y:S01]  /*7270*/  UMOV UR33, UR7 ;  /* 0x0000000700217c82 */ /* 0x000fe20008000000 */
[----:B------:R-:W-:Y:S01]  /*7280*/  UIADD3 UR6, UR60, 0x34820, URZ ;  /* 0x000348203c067890 */ /* 0x000fe2000fffe03f */
[----:B------:R1:W-:Y:S03]  /*7290*/  UTMASTG.5D [UR32], [UR4] ;  /* 0x00000020040073b5 */ /* 0x0003e60008020000 */
[----:B------:R-:W-:Y:S02]  /*72a0*/  UPRMT UR7, URZ, 0x654, UR6 ;  /* 0x000006543f077896 */ /* 0x000fe40008000006 */
[----:B------:R-:W-:Y:S01]  /*72b0*/  UPRMT UR6, UR8, 0x654, UR6 ;  /* 0x0000065408067896 */ /* 0x000fe20008000006 */
[----:B------:R0:W-:Y:S01]  /*72c0*/  UTMACMDFLUSH ;  /* 0x00000000000079b7 */ /* 0x0001e20000000000 */
[----:B------:R-:W-:-:S05]  /*72d0*/  DEPBAR.LE SB0, 0x0 ;  /* 0x000080000000791a */ /* 0x000fca0000000000 */
[----:B------:R-:W-:Y:S02]  /*72e0*/  SYNCS.ARRIVE.TRANS64.RED.A1T0 RZ, [UR7], RZ ;  /* 0x000000ffffff79a7 */ /* 0x000fe40008100407 */
[----:B-1----:R-:W-:Y:S03]  /*72f0*/  SYNCS.ARRIVE.TRANS64.RED.A1T0 RZ, [UR6], RZ ;  /* 0x000000ffffff79a7 */ /* 0x002fe60008100406 */
.L_x_154:
[----:B------:R-:W-:Y:S05]  /*7300*/  BSYNC B0 ;  /* 0x0000000000007941 */ /* 0x000fea0003800000 */
.L_x_153:
[----:B------:R-:W1:Y:S01]  /*7310*/  LDC R0, c[0x0][0xda4] ;  /* 0x00036900ff007b82 */ /* 0x000e620000000800 */
[----:B------:R-:W-:Y:S01]  /*7320*/  R2UR UR5, R184 ;  /* 0x00000000b80572ca */ /* 0x000fe200000e0000 */
[----:B------:R-:W-:Y:S01]  /*7330*/  UIADD3 UR38, UR38, 0x1, URZ ;  /* 0x0000000126267890 */ /* 0x000fe2000fffe03f */
[----:B------:R-:W-:-:S03]  /*7340*/  VIADD R185, R185, 0x1 ;  /* 0x00000001b9b97836 */ /* 0x000fc60000000000 */
[----:B------:R-:W-:-:S04]  /*7350*/  UISETP.NE.AND UP0, UPT, UR38, 0x2, UPT ;  /* 0x000000022600788c */ /* 0x000fc8000bf05270 */
[----:B------:R-:W-:Y:S02]  /*7360*/  USEL UR4, URZ, 0x1, UP0 ;  /* 0x000000013f047887 */ /* 0x000fe40008000000 */
[----:B------:R-:W-:Y:S02]  /*7370*/  USEL UR38, UR38, URZ, UP0 ;  /* 0x0000003f26267287 */ /* 0x000fe40008000000 */
[----:B------:R-:W-:Y:S01]  /*7380*/  ULOP3.LUT UR39, UR39, UR4, URZ, 0x3c, !UPT ;  /* 0x0000000427277292 */ /* 0x000fe2000f8e3c3f */
[----:B-1----:R-:W-:-:S13]  /*7390*/  ISETP.LE.AND P0, PT, R0, UR5, PT ;  /* 0x0000000500007c0c */ /* 0x002fda000bf03270 */
[----:B------:R-:W-:Y:S05]  /*73a0*/  @!P0 BRA `(.L_x_155) ;  /* 0xffffff9c00cc8947 */ /* 0x000fea000383ffff */
[----:B------:R-:W-:Y:S05]  /*73b0*/  EXIT ;  /* 0x000000000000794d */ /* 0x000fea0003800000 */
.L_x_127:
[----:B------:R-:W-:-:S08]  /*73c0*/  NOP ;  /* 0x0000000000007918 */ /* 0x000fd00000000000 */
[----:B-1----:R-:W1:-:S00]  /*73d0*/  USETMAXREG.DEALLOC.CTAPOOL 0x18 ;  /* 0x00000018000079c8 */ /* 0x002e4000080e0500 */
[----:B-1----:R-:W-:-:S06]  /*73e0*/  LOP3.LUT R0, R0, 0x3, RZ, 0xc0, !PT ;  /* 0x0000000300007812 */ /* 0x002fcc00078ec0ff */
[----:B------:R-:W1:Y:S02]  /*73f0*/  SHFL.IDX PT, R0, R0, RZ, 0x1f ;  /* 0x00001fff00007589 */ /* 0x000e6400000e0000 */
[----:B-1----:R-:W-:-:S13]  /*7400*/  ISETP.NE.AND P0, PT, R0, RZ, PT ;  /* 0x000000ff0000720c */ /* 0x002fda0003f05270 */
[----:B------:R-:W-:Y:S05]  /*7410*/  @P0 EXIT ;  /* 0x000000000000094d */ /* 0x000fea0003800000 */
[----:B------:R-:W1:Y:S01]  /*7420*/  S2UR UR4, SR_CTAID.X ;  /* 0x00000000000479c3 */ /* 0x000e620000002500 */
[----:B------:R-:W-:Y:S02]  /*7430*/  IMAD.MOV.U32 R16, RZ, RZ, RZ ;  /* 0x000000ffff107224 */ /* 0x000fe400078e00ff */
[----:B------:R-:W-:Y:S02]  /*7440*/  IMAD.MOV.U32 R2, RZ, RZ, 0x1 ;  /* 0x00000001ff027424 */ /* 0x000fe400078e00ff */
[----:B------:R-:W-:-:S03]  /*7450*/  IMAD.MOV.U32 R17, RZ, RZ, 0x1 ;  /* 0x00000001ff117424 */ /* 0x000fc600078e00ff */
[----:B------:R-:W1:Y:S02]  /*7460*/  LDC R0, c[0x0][0xda4] ;  /* 0x00036900ff007b82 */ /* 0x000e640000000800 */
[----:B-1----:R-:W-:-:S13]  /*7470*/  ISETP.LE.AND P0, PT, R0, UR4, PT ;  /* 0x0000000400007c0c */ /* 0x002fda000bf03270 */
[----:B------:R-:W-:Y:S05]  /*7480*/  @P0 BRA `(.L_x_156) ;  /* 0x0000003000180947 */ /* 0x000fea0003800000 */
[----:B------:R-:W2:Y:S01]  /*7490*/  LDL R4, [R1+0x24] ;  /* 0x0000240001047983 */ /* 0x000ea20000100800 */
[----:B------:R-:W1:Y:S01]  /*74a0*/  S2UR UR4, SR_CTAID.X ;  /* 0x00000000000479c3 */ /* 0x000e620000002500 */
[----:B------:R-:W-:Y:S01]  /*74b0*/  LOP3.LUT R19, R19, 0xfffffffd, RZ, 0xc0, !PT ;  /* 0xfffffffd13137812 */ /* 0x000fe200078ec0ff */
[----:B------:R-:W-:Y:S01]  /*74c0*/  IMAD.MOV.U32 R16, RZ, RZ, RZ ;  /* 0x000000ffff107224 */ /* 0x000fe200078e00ff */
[----:B------:R-:W3:Y:S01]  /*74d0*/  S2R R3, SR_TID.X ;  /* 0x0000000000037919 */ /* 0x000ee20000002100 */
[----:B------:R-:W-:Y:S01]  /*74e0*/  IMAD.MOV.U32 R17, RZ, RZ, 0x1 ;  /* 0x00000001ff117424 */ /* 0x000fe200078e00ff */
[----:B------:R-:W-:Y:S01]  /*74f0*/  ULDC.64 UR36, c[0x0][0x198] ;  /* 0x0000660000247ab9 */ /* 0x000fe20000000a00 */
[----:B------:R-:W-:Y:S01]  /*7500*/  ULDC UR39, c[0x0][0xc] ;  /* 0x0000030000277ab9 */ /* 0x000fe20000000800 */
[C---:B---3--:R-:W-:Y:S02]  /*7510*/  LOP3.LUT P0, R0, R3.reuse, 0x1f, RZ, 0xc0, !PT ;  /* 0x0000001f03007812 */ /* 0x048fe4000780c0ff */
[----:B------:R-:W-:-:S03]  /*7520*/  LOP3.LUT P1, RZ, R3, 0x7f, RZ, 0xc0, !PT ;  /* 0x0000007f03ff7812 */ /* 0x000fc6000782c0ff */
[----:B------:R1:W-:Y:S01]  /*7530*/  STL [R1+0x20], R0 ;  /* 0x0000200001007387 */ /* 0x0003e20000100800 */
[----:B------:R-:W-:Y:S01]  /*7540*/  PLOP3.LUT P0, PT, P0, P1, PT, 0x8a, 0x0 ;  /* 0x000000000000781c */ /* 0x000fe20000703172 */
[----:B-1----:R-:W-:-:S08]  /*7550*/  IMAD.U32 R0, RZ, RZ, UR4 ;  /* 0x00000004ff007e24 */ /* 0x002fd0000f8e00ff */
[----:B------:R-:W-:Y:S01]  /*7560*/  @P1 LOP3.LUT R19, R19, 0x2, RZ, 0xfc, !PT ;  /* 0x0000000213131812 */ /* 0x000fe200078efcff */
[----:B------:R1:W-:Y:S03]  /*7570*/  STL [R1+0x14], R0 ;  /* 0x0000140001007387 */ /* 0x0003e60000100800 */
[----:B------:R-:W-:Y:S01]  /*7580*/  LOP3.LUT R19, R19, 0xfffffffe, RZ, 0xc0, !PT ;  /* 0xfffffffe13137812 */ /* 0x000fe200078ec0ff */
[----:B------:R1:W-:Y:S03]  /*7590*/  STL [R1+0x1c], RZ ;  /* 0x00001cff01007387 */ /* 0x0003e60000100800 */
[----:B------:R-:W-:Y:S02]  /*75a0*/  @P0 LOP3.LUT R19, R19, 0x1, RZ, 0xfc, !PT ;  /* 0x0000000113130812 */ /* 0x000fe400078efcff */
[----:B--2---:R-:W-:-:S13]  /*75b0*/  R2UR UR5, R4 ;  /* 0x00000000040572ca */ /* 0x004fda00000e0000 */
[----:B-1----:R-:W-:-:S12]  /*75c0*/  ULOP3.LUT UR38, UR5, 0x2, URZ, 0xfc, !UPT ;  /* 0x0000000205267892 */ /* 0x002fd8000f8efc3f */
.L_x_208:
[----:B------:R-:W2:Y:S01]  /*75d0*/  LDL R6, [R1+0x14] ;  /* 0x0000140001067983 */ /* 0x000ea20000100800 */
[----:B------:R-:W1:Y:S01]  /*75e0*/  LDC R2, c[0x0][0xda8] ;  /* 0x00036a00ff027b82 */ /* 0x000e620000000800 */
[----:B------:R-:W-:Y:S05]  /*75f0*/  YIELD ;  /* 0x0000000000007946 */ /* 0x000fea0003800000 */
[----:B------:R-:W-:Y:S02]  /*7600*/  ULDC.64 UR4, c[0x0][0x3f8] ;  /* 0x0000fe0000047ab9 */ /* 0x000fe40000000a00 */
[----:B------:R-:W3:Y:S01]  /*7610*/  LDC R0, c[0x0][0xdb4] ;  /* 0x00036d00ff007b82 */ /* 0x000ee20000000800 */
[----:B------:R-:W-:-:S03]  /*7620*/  UISETP.NE.U32.AND UP0, UPT, UR4, URZ, UPT ;  /* 0x0000003f0400728c */ /* 0x000fc6000bf05070 */
[----:B------:R-:W-:Y:S01]  /*7630*/  ULDC UR4, c[0x0][0x404] ;  /* 0x0001010000047ab9 */ /* 0x000fe20000000800 */
[----:B------:R-:W-:-:S04]  /*7640*/  UISETP.NE.AND.EX UP0, UPT, UR5, URZ, UPT, UP0 ;  /* 0x0000003f0500728c */ /* 0x000fc8000bf05300 */
[----:B------:R-:W-:Y:S01]  /*7650*/  USEL UR4, UR4, 0x1, UP0 ;  /* 0x0000000104047887 */ /* 0x000fe20008000000 */
[----:B-1----:R-:W-:Y:S02]  /*7660*/  ISETP.NE.AND P0, PT, R2, 0x1, PT ;  /* 0x000000010200780c */ /* 0x002fe40003f05270 */
[----:B---3--:R-:W-:-:S11]  /*7670*/  ISETP.NE.AND P1, PT, R0, 0x1, PT ;  /* 0x000000010000780c */ /* 0x008fd60003f25270 */
        /* <DEDUP_REMOVED lines=11> */
[----:B------:R-:W-:Y:S02]  /*7730*/  MOV R3, 0x400 ;  /* 0x0000040000037802 */ /* 0x000fe40000000f00 */
[----:B------:R2:W-:Y:S02]  /*7740*/  STL [R1], R7 ;  /* 0x0000000701007387 */ /* 0x0005e40000100800 */
        /* <DEDUP_REMOVED lines=13> */
[----:B------:R2:W-:Y:S01]  /*7820*/  STL [R1+0x4], R3 ;  /* 0x0000040301007387 */ /* 0x0005e20000100800 */
[----:B------:R-:W-:Y:S05]  /*7830*/  @!P0 BRA `(.L_x_157) ;  /* 0x0000000000408947 */ /* 0x000fea0003800000 */
[----:B------:R-:W-:Y:S01]  /*7840*/  MOV R2, 0x0 ;  /* 0x0000000000027802 */ /* 0x000fe20000000f00 */
[----:B------:R-:W-:Y:S01]  /*7850*/  ULDC.64 UR6, c[0x4][0x108] ;  /* 0x0100420000067ab9 */ /* 0x000fe20000000a00 */
[----:B------:R-:W-:Y:S01]  /*7860*/  ULDC.64 UR8, c[0x4][0x110] ;  /* 0x0100440000087ab9 */ /* 0x000fe20000000a00 */
[----:B------:R-:W-:Y:S01]  /*7870*/  ULDC.64 UR4, c[0x4][0x60] ;  /* 0x0100180000047ab9 */ /* 0x000fe20000000a00 */
[----:B------:R-:W-:Y:S02]  /*7880*/  IMAD.U32 R4, RZ, RZ, UR6 ;  /* 0x00000006ff047e24 */ /* 0x000fe4000f8e00ff */
[----:B--2---:R-:W1:Y:S01]  /*7890*/  LDC.64 R2, c[0x4][R2] ;  /* 0x0100000002027b82 */ /* 0x004e620000000a00 */
[----:B------:R-:W-:Y:S02]  /*78a0*/  IMAD.U32 R5, RZ, RZ, UR7 ;  /* 0x00000007ff057e24 */ /* 0x000fe4000f8e00ff */
[----:B------:R-:W-:Y:S02]  /*78b0*/  IMAD.U32 R6, RZ, RZ, UR8 ;  /* 0x00000008ff067e24 */ /* 0x000fe4000f8e00ff */
[----:B------:R-:W-:-:S02]  /*78c0*/  IMAD.U32 R7, RZ, RZ, UR9 ;  /* 0x00000009ff077e24 */ /* 0x000fc4000f8e00ff */
[----:B------:R-:W-:Y:S02]  /*78d0*/  IMAD.U32 R10, RZ, RZ, UR4 ;  /* 0x00000004ff0a7e24 */ /* 0x000fe4000f8e00ff */
[----:B------:R-:W-:Y:S02]  /*78e0*/  IMAD.U32 R11, RZ, RZ, UR5 ;  /* 0x00000005ff0b7e24 */ /* 0x000fe4000f8e00ff */
[----:B------:R-:W-:Y:S02]  /*78f0*/  IMAD.MOV.U32 R8, RZ, RZ, 0x70 ;  /* 0x00000070ff087424 */ /* 0x000fe400078e00ff */
[----:B------:R-:W-:Y:S02]  /*7900*/  IMAD.MOV.U32 R12, RZ, RZ, 0x1 ;  /* 0x00000001ff0c7424 */ /* 0x000fe400078e00ff */
[----:B------:R-:W-:-:S07]  /*7910*/  IMAD.MOV.U32 R13, RZ, RZ, RZ ;  /* 0x000000ffff0d7224 */ /* 0x000fce00078e00ff */
[----:B------:R-:W-:-:S07]  /*7920*/  LEPC R20, `(.L_x_157) ;  /* 0x000000001014794e */ /* 0x000fce0000000000 */
[----:B-1----:R-:W-:Y:S05]  /*7930*/  CALL.ABS.NOINC R2 ;  /* 0x0000000002007343 */ /* 0x002fea0003c00000 */
.L_x_157:
        /* <DEDUP_REMOVED lines=9> */
[----:B------:R-:W-:Y:S02]  /*79d0*/  IMAD.U32 R4, RZ, RZ, UR6 ;  /* 0x00000006ff047e24 */ /* 0x000fe4000f8e00ff */
[----:B------:R-:W-:Y:S02]  /*79e0*/  IMAD.U32 R5, RZ, RZ, UR7 ;  /* 0x00000007ff057e24 */ /* 0x000fe4000f8e00ff */
[----:B------:R-:W-:Y:S02]  /*79f0*/  IMAD.U32 R6, RZ, RZ, UR8 ;  /* 0x00000008ff067e24 */ /* 0x000fe4000f8e00ff */
[----:B------:R-:W-:-:S02]  /*7a00*/  IMAD.U32 R7, RZ, RZ, UR9 ;  /* 0x00000009ff077e24 */ /* 0x000fc4000f8e00ff */
[----:B------:R-:W-:Y:S02]  /*7a10*/  IMAD.U32 R10, RZ, RZ, UR4 ;  /* 0x00000004ff0a7e24 */ /* 0x000fe4000f8e00ff */
[----:B------:R-:W-:Y:S02]  /*7a20*/  IMAD.U32 R11, RZ, RZ, UR5 ;  /* 0x00000005ff0b7e24 */ /* 0x000fe4000f8e00ff */
[----:B------:R-:W-:Y:S02]  /*7a30*/  IMAD.MOV.U32 R8, RZ, RZ, 0x70 ;  /* 0x00000070ff087424 */ /* 0x000fe400078e00ff */
[----:B------:R-:W-:Y:S02]  /*7a40*/  IMAD.MOV.U32 R12, RZ, RZ, 0x1 ;  /* 0x00000001ff0c7424 */ /* 0x000fe400078e00ff */
[----:B-1----:R-:W-:-:S07]  /*7a50*/  IMAD.MOV.U32 R13, RZ, RZ, RZ ;  /* 0x000000ffff0d7224 */ /* 0x002fce00078e00ff */
[----:B------:R-:W-:-:S07]  /*7a60*/  LEPC R20, `(.L_x_159) ;  /* 0x000000001014794e */ /* 0x000fce0000000000 */
[----:B--2---:R-:W-:Y:S05]  /*7a70*/  CALL.ABS.NOINC R2 ;  /* 0x0000000002007343 */ /* 0x004fea0003c00000 */
.L_x_159:
[----:B------:R-:W-:Y:S01]  /*7a80*/  MOV R2, 0x0 ;  /* 0x0000000000027802 */ /* 0x000fe20000000f00 */
[----:B------:R-:W-:Y:S01]  /*7a90*/  ULDC.64 UR6, c[0x4][0x108] ;  /* 0x0100420000067ab9 */ /* 0x000fe20000000a00 */
[----:B------:R-:W-:Y:S01]  /*7aa0*/  ULDC.64 UR8, c[0x4][0x110] ;  /* 0x0100440000087ab9 */ /* 0x000fe20000000a00 */
[----:B------:R-:W-:Y:S01]  /*7ab0*/  ULDC.64 UR4, c[0x4][0x70] ;  /* 0x01001c0000047ab9 */ /* 0x000fe20000000a00 */
[----:B------:R-:W-:Y:S02]  /*7ac0*/  IMAD.U32 R4, RZ, RZ, UR6 ;  /* 0x00000006ff047e24 */ /* 0x000fe4000f8e00ff */
[----:B------:R-:W1:Y:S01]  /*7ad0*/  LDC.64 R2, c[0x4][R2] ;  /* 0x0100000002027b82 */ /* 0x000e620000000a00 */
        /* <DEDUP_REMOVED lines=10> */
.L_x_158:
[----:B------:R-:W2:Y:S01]  /*7b80*/  LDL R7, [R1] ;  /* 0x0000000001077983 */ /* 0x000ea20000100800 */
[----:B------:R-:W-:Y:S01]  /*7b90*/  ULDC.64 UR4, c[0x0][0x9f8] ;  /* 0x00027e0000047ab9 */ /* 0x000fe20000000a00 */
[----:B------:R-:W1:Y:S01]  /*7ba0*/  LDC R0, c[0x0][0x428] ;  /* 0x00010a00ff007b82 */ /* 0x000e620000000800 */
[----:B------:R-:W-:Y:S01]  /*7bb0*/  ISETP.NE.U32.AND P0, PT, RZ, UR4, PT ;  /* 0x00000004ff007c0c */ /* 0x000fe2000bf05070 */
[----:B------:R-:W3:Y:S04]  /*7bc0*/  LDL R10, [R1+0x4] ;  /* 0x00000400010a7983 */ /* 0x000ee80000100800 */
[----:B------:R-:W4:Y:S01]  /*7bd0*/  LDL R9, [R1+0x20] ;  /* 0x0000200001097983 */ /* 0x000f220000100800 */
[----:B------:R-:W-:Y:S01]  /*7be0*/  ISETP.NE.AND.EX P0, PT, RZ, UR5, PT, P0 ;  /* 0x00000005ff007c0c */ /* 0x000fe2000bf05300 */
[----:B------:R-:W-:Y:S01]  /*7bf0*/  ULDC.64 UR6, c[0x0][0x208] ;  /* 0x0000820000067ab9 */ /* 0x000fe20000000a00 */
[----:B------:R-:W-:Y:S01]  /*7c00*/  ULDC UR4, c[0x0][0xda8] ;  /* 0x00036a0000047ab9 */ /* 0x000fe20000000800 */
[----:B------:R-:W4:Y:S04]  /*7c10*/  LDL.LU R6, [R1+0xc] ;  /* 0x00000c0001067983 */ /* 0x000f280000300800 */
[----:B------:R-:W4:Y:S06]  /*7c20*/  LDL R8, [R1+0x14] ;  /* 0x0000140001087983 */ /* 0x000f2c0000100800 */
[----:B------:R-:W2:Y:S01]  /*7c30*/  @P0 LDC.64 R2, c[0x0][0x9f8] ;  /* 0x00027e00ff020b82 */ /* 0x000ea20000000a00 */
[----:B-1----:R-:W-:-:S13]  /*7c40*/  ISETP.NE.AND P1, PT, R0, 0x1, PT ;  /* 0x000000010000780c */ /* 0x002fda0003f25270 */
[----:B------:R-:W3:Y:S08]  /*7c50*/  @P1 LDC R5, c[0x0][0x42c] ;  /* 0x00010b00ff051b82 */ /* 0x000ef00000000800 */
[----:B------:R-:W1:Y:S01]  /*7c60*/  @P1 LDC R4, c[0x0][0x430] ;  /* 0x00010c00ff041b82 */ /* 0x000e620000000800 */
[----:B--2---:R-:W-:-:S05]  /*7c70*/  @P0 IMAD.WIDE R2, R7, 0x4, R2 ;  /* 0x0000000407020825 */ /* 0x004fca00078e0202 */
[----:B------:R2:W5:Y:S01]  /*7c80*/  @P0 LDG.E R7, desc[UR6][R2.64] ;  /* 0x0000000602070981 */ /* 0x000562000c1e1900 */
[----:B---3--:R-:W-:-:S04]  /*7c90*/  @P1 IMAD.HI.U32 R5, R10, R5, RZ ;  /* 0x000000050a051227 */ /* 0x008fc800078e00ff */
[----:B------:R-:W-:Y:S01]  /*7ca0*/  IMAD.MOV.U32 R0, RZ, RZ, R10 ;  /* 0x000000ffff007224 */ /* 0x000fe200078e000a */
[----:B-1----:R-:W-:Y:S02]  /*7cb0*/  @P1 SHF.R.U32.HI R0, RZ, R4, R5 ;  /* 0x00000004ff001219 */ /* 0x002fe40000011605 */
[----:B----4-:R-:W-:Y:S01]  /*7cc0*/  ISETP.NE.AND P1, PT, R9, RZ, PT ;  /* 0x000000ff0900720c */ /* 0x010fe20003f25270 */
[----:B------:R-:W1:Y:S01]  /*7cd0*/  S2R R4, SR_CgaCtaId ;  /* 0x0000000000047919 */ /* 0x000e620000008800 */
[----:B------:R-:W-:-:S04]  /*7ce0*/  IMAD.MOV R6, RZ, RZ, -R6 ;  /* 0x000000ffff067224 */ /* 0x000fc800078e0a06 */
[----:B------:R-:W-:-:S07]  /*7cf0*/  IMAD R6, R6, UR4, R8 ;  /* 0x0000000406067c24 */ /* 0x000fce000f8e0208 */
[----:B------:R-:W-:Y:S01]  /*7d00*/  VOTEU.ALL UP1, P1 ;  /* 0x00000000003f7886 */ /* 0x000fe20000820000 */
[----:B------:R-:W-:-:S04]  /*7d10*/  PLOP3.LUT P2, PT, P1, PT, PT, 0x8, 0x0 ;  /* 0x000000000000781c */ /* 0x000fc80000f4e170 */
[----:B------:R-:W-:Y:S01]  /*7d20*/  @!UP1 UIADD3 UR8, UP0, UR36, 0x270, URZ ;  /* 0x0000027024089890 */ /* 0x000fe2000ff1e03f */
[----:B------:R-:W-:-:S03]  /*7d30*/  IMAD.SHL.U32 R6, R6, 0x80, RZ ;  /* 0x0000008006067824 */ /* 0x000fc600078e00ff */
[----:B------:R-:W-:-:S03]  /*7d40*/  @!UP1 UIADD3.X UR9, URZ, UR37, URZ, UP0, !UPT ;  /* 0x000000253f099290 */ /* 0x000fc600087fe43f */
[----:B--2---:R-:W-:-:S09]  /*7d50*/  VOTEU.ALL UP0, P1 ;  /* 0x00000000003f7886 */ /* 0x004fd20000800000 */
.L_x_160:
[----:B------:R-:W2:Y:S04]  /*7d60*/  LDL R3, [R1] ;  /* 0x0000000001037983 */ /* 0x000ea80000100800 */
[----:B------:R-:W3:Y:S01]  /*7d70*/  LDL R2, [R1+0x4] ;  /* 0x0000040001027983 */ /* 0x000ee20000100800 */
[----:B------:R-:W-:Y:S01]  /*7d80*/  UMOV UR4, URZ ;  /* 0x0000003f00047c82 */ /* 0x000fe20008000000 */
[----:B------:R-:W-:Y:S02]  /*7d90*/  PLOP3.LUT P0, PT, P0, P2, PT, 0xa2, 0x0 ;  /* 0x000000000000781c */ /* 0x000fe40000705472 */
[----:B--2---:R-:W-:-:S08]  /*7da0*/  @P2 R2UR P0, UR7, R3 ;  /* 0x00000000030722ca */ /* 0x004fd00000000000 */
[----:B------:R-:W-:Y:S02]  /*7db0*/  PLOP3.LUT P0, PT, P0, P2, PT, 0xa2, 0x0 ;  /* 0x000000000000781c */ /* 0x000fe40000705472 */
[----:B---3--:R-:W-:-:S08]  /*7dc0*/  @P2 R2UR.OR P0, UR6, R2 ;  /* 0x00000000020622ca */ /* 0x008fd00000100000 */
[----:B------:R-:W-:Y:S02]  /*7dd0*/  PLOP3.LUT P0, PT, P0, P2, PT, 0xa2, 0x0 ;  /* 0x000000000000781c */ /* 0x000fe40000705472 */
[----:B------:R-:W-:-:S08]  /*7de0*/  @P2 R2UR.OR P0, UR5, R6 ;  /* 0x00000000060522ca */ /* 0x000fd00000100000 */
[----:B------:R-:W-:-:S05]  /*7df0*/  @P2 PLOP3.LUT P2, PT, P0, PT, PT, 0x80, 0x0 ;  /* 0x000000000000281c */ /* 0x000fca000074f070 */
[----:B------:R2:W-:Y:S08]  /*7e00*/  @!UP0 UTMAPF.L2.4D [UR4], [UR8] ;  /* 0x00000004080085b8 */ /* 0x0005f00008018000 */
[----:B--2---:R-:W-:Y:S05]  /*7e10*/  @P2 BRA.U.ANY `(.L_x_160) ;  /* 0xfffffffd00d02947 */ /* 0x004fea000393ffff */
[----:B------:R-:W-:Y:S01]  /*7e20*/  PLOP3.LUT P2, PT, P1, PT, PT, 0x8, 0x0 ;  /* 0x000000000000781c */ /* 0x000fe20000f4e170 */
[----:B------:R-:W-:Y:S01]  /*7e30*/  VOTEU.ALL UP0, P1 ;  /* 0x00000000003f7886 */ /* 0x000fe20000800000 */
[----:B------:R-:W-:-:S11]  /*7e40*/  UMOV UR4, 0x40 ;  /* 0x0000004000047882 */ /* 0x000fd60000000000 */
.L_x_161:
[----:B------:R-:W2:Y:S04]  /*7e50*/  LDL R3, [R1] ;  /* 0x0000000001037983 */ /* 0x000ea80000100800 */
[----:B------:R-:W3:Y:S01]  /*7e60*/  LDL R2, [R1+0x4] ;  /* 0x0000040001027983 */ /* 0x000ee20000100800 */
        /* <DEDUP_REMOVED lines=12> */
.L_x_162:
        /* <DEDUP_REMOVED lines=11> */
[----:B------:R-:W2:Y:S01]  /*7fe0*/  LDC.64 R2, c[0x0][0x3f8] ;  /* 0x0000fe00ff027b82 */ /* 0x000ea20000000a00 */
[C---:B-1----:R-:W-:Y:S01]  /*7ff0*/  IMAD.SHL.U32 R20, R4.reuse, 0x40, RZ ;  /* 0x0000004004147824 */ /* 0x042fe200078e00ff */
[----:B------:R-:W-:Y:S01]  /*8000*/  UMOV UR4, 0xffffffff ;  /* 0xffffffff00047882 */ /* 0x000fe20000000000 */
[----:B------:R-:W-:-:S03]  /*8010*/  IMAD.SHL.U32 R21, R4, 0x1000, RZ ;  /* 0x0000100004157824 */ /* 0x000fc600078e00ff */
[----:B------:R-:W-:Y:S02]  /*8020*/  LOP3.LUT R20, R20, 0x40, RZ, 0xc0, !PT ;  /* 0x0000004014147812 */ /* 0x000fe400078ec0ff */
[----:B------:R-:W-:Y:S02]  /*8030*/  LOP3.LUT R21, R21, 0x1000, RZ, 0xc0, !PT ;  /* 0x0000100015157812 */ /* 0x000fe400078ec0ff */
[----:B--2---:R-:W-:-:S04]  /*8040*/  ISETP.NE.U32.AND P0, PT, R2, RZ, PT ;  /* 0x000000ff0200720c */ /* 0x004fc80003f05070 */
[----:B------:R-:W-:-:S04]  /*8050*/  ISETP.NE.AND.EX P0, PT, R3, RZ, PT, P0 ;  /* 0x000000ff0300720c */ /* 0x000fc80003f05300 */
[----:B-----5:R-:W-:Y:S01]  /*8060*/  SEL R5, R7, RZ, !P0 ;  /* 0x000000ff07057207 */ /* 0x020fe20004000000 */
[----:B------:R-:W-:Y:S08]  /*8070*/  BRA.DIV UR4, `(.L_x_163) ;  /* 0x0000002a046c7947 */ /* 0x000ff0000b800000 */
.L_x_224:
[----:B------:R-:W2:Y:S01]  /*8080*/  LDL R8, [R1+0x10] ;  /* 0x0000100001087983 */ /* 0x000ea20000100800 */
[----:B------:R-:W-:Y:S01]  /*8090*/  UMOV UR4, 0xffffffff ;  /* 0xffffffff00047882 */ /* 0x000fe20000000000 */
[--C-:B------:R-:W-:Y:S01]  /*80a0*/  SHF.R.S32.HI R12, RZ, 0x1f, R7.reuse ;  /* 0x0000001fff0c7819 */ /* 0x100fe20000011407 */
[----:B------:R-:W-:Y:S02]  /*80b0*/  IMAD.MOV.U32 R4, RZ, RZ, R7 ;  /* 0x000000ffff047224 */ /* 0x000fe400078e0007 */
[----:B--2---:R-:W-:Y:S01]  /*80c0*/  VIADD R8, R8, 0xffffffff ;  /* 0xffffffff08087836 */ /* 0x004fe20000000000 */
[----:B------:R-:W-:Y:S06]  /*80d0*/  BRA.DIV UR4, `(.L_x_164) ;  /* 0x0000002a04887947 */ /* 0x000fec000b800000 */
[----:B------:R-:W-:-:S13]  /*80e0*/  ELECT P6, URZ, PT ;  /* 0x00000000003f782f */ /* 0x000fda00038c0000 */
.L_x_227:
[----:B------:R-:W-:Y:S05]  /*80f0*/  @!P6 BRA `(.L_x_165) ;  /* 0x000000040028e947 */ /* 0x000fea0003800000 */
        /* <DEDUP_REMOVED lines=9> */
[----:B------:R-:W-:-:S04]  /*8190*/  @P1 SHF.R.U32.HI R5, RZ, R11, R10 ;  /* 0x0000000bff051219 */ /* 0x000fc8000001160a */
[--C-:B------:R-:W-:Y:S01]  /*81a0*/  SHF.R.S32.HI R11, RZ, 0x1f, R5.reuse ;  /* 0x0000001fff0b7819 */ /* 0x100fe20000011405 */
[--C-:B------:R-:W-:Y:S02]  /*81b0*/  IMAD.MOV R18, RZ, RZ, -R5.reuse ;  /* 0x000000ffff127224 */ /* 0x100fe400078e0a05 */
[----:B------:R-:W-:Y:S02]  /*81c0*/  IMAD.MOV.U32 R10, RZ, RZ, R5 ;  /* 0x000000ffff0a7224 */ /* 0x000fe400078e0005 */
[----:B------:R-:W-:Y:S02]  /*81d0*/  IMAD R18, R9, R18, R8 ;  /* 0x0000001209127224 */ /* 0x000fe400078e0208 */
[----:B------:R-:W-:Y:S02]  /*81e0*/  IMAD R9, R12, UR4, RZ ;  /* 0x000000040c097c24 */ /* 0x000fe4000f8e02ff */
[----:B------:R-:W-:-:S04]  /*81f0*/  IMAD.WIDE.U32 R10, R7, UR4, R10 ;  /* 0x00000004070a7c25 */ /* 0x000fc8000f8e000a */
[----:B------:R-:W-:Y:S01]  /*8200*/  IMAD R5, R7, UR5, R9 ;  /* 0x0000000507057c24 */ /* 0x000fe2000f8e0209 */
[----:B------:R-:W-:-:S03]  /*8210*/  LEA R14, P1, R10, R2, 0x2 ;  /* 0x000000020a0e7211 */ /* 0x000fc600078210ff */
[----:B------:R-:W-:-:S05]  /*8220*/  IMAD.IADD R5, R11, 0x1, R5 ;  /* 0x000000010b057824 */ /* 0x000fca00078e0205 */
[----:B------:R-:W-:-:S05]  /*8230*/  LEA.HI.X R15, R10, R3, R5, 0x2, P1 ;  /* 0x000000030a0f7211 */ /* 0x000fca00008f1405 */
[----:B------:R1:W5:Y:S02]  /*8240*/  LDG.E R7, desc[UR6][R14.64] ;  /* 0x000000060e077981 */ /* 0x000364000c1e1900 */
.L_x_166:
[----:B------:R-:W2:Y:S01]  /*8250*/  S2R R9, SR_CgaCtaId ;  /* 0x0000000000097919 */ /* 0x000ea20000008800 */
[----:B------:R-:W-:-:S04]  /*8260*/  MOV R5, 0x400 ;  /* 0x0000040000057802 */ /* 0x000fc80000000f00 */
[----:B--2---:R-:W-:Y:S02]  /*8270*/  LEA R5, R9, R5, 0x18 ;  /* 0x0000000509057211 */ /* 0x004fe400078ec0ff */
[----:B------:R-:W-:-:S03]  /*8280*/  SHF.L.U32 R9, R17, 0x1f, RZ ;  /* 0x0000001f11097819 */ /* 0x000fc600000006ff */
[----:B------:R-:W-:-:S04]  /*8290*/  IMAD R5, R16, 0x8, R5 ;  /* 0x0000000810057824 */ /* 0x000fc800078e0205 */
[----:B------:R-:W2:Y:S02]  /*82a0*/  SYNCS.PHASECHK.TRANS64.TRYWAIT P1, [R5+URZ+0x34840], R9 ;  /* 0x03484009050075a7 */ /* 0x000ea4000802017f */
[----:B--2---:R-:W-:Y:S05]  /*82b0*/  @!P1 BRA `(.L_x_167) ;  /* 0x0000002800309947 */ /* 0x004fea0003800000 */
.L_x_228:
[----:B------:R-:W3:Y:S01]  /*82c0*/  S2R R10, SR_TID.X ;  /* 0x00000000000a7919 */ /* 0x000ee20000002100 */
[----:B------:R-:W-:-:S04]  /*82d0*/  UPRMT UR4, UR38, 0x9910, URZ ;  /* 0x0000991026047896 */ /* 0x000fc8000800003f */
[----:B------:R-:W-:Y:S01]  /*82e0*/  UISETP.NE.AND UP0, UPT, UR4, 0x2, UPT ;  /* 0x000000020400788c */ /* 0x000fe2000bf05270 */
[----:B---3--:R-:W-:-:S13]  /*82f0*/  LOP3.LUT P1, RZ, R10, 0x7f, RZ, 0xc0, !PT ;  /* 0x0000007f0aff7812 */ /* 0x008fda000782c0ff */
[----:B--2---:R-:W-:-:S04]  /*8300*/  @!P1 IMAD.MOV.U32 R9, RZ, RZ, 0xc000 ;  /* 0x0000c000ff099424 */ /* 0x004fc800078e00ff */
[----:B------:R2:W-:Y:S01]  /*8310*/  @!P1 SYNCS.ARRIVE.TRANS64 RZ, [R5+URZ+0x34830], R9 ;  /* 0x0348300905ff99a7 */ /* 0x0005e2000800003f */
[----:B------:R-:W-:-:S13]  /*8320*/  PLOP3.LUT P1, PT, PT, PT, UP0, 0x80, 0x0 ;  /* 0x000000000000781c */ /* 0x000fda0003f2f008 */
[----:B--2---:R-:W-:Y:S05]  /*8330*/  @P1 BRA `(.L_x_168) ;  /* 0x0000000000041947 */ /* 0x004fea0003800000 */
[----:B------:R-:W-:Y:S01]  /*8340*/  BPT.TRAP 0x1 ;  /* 0x000000040000795c */ /* 0x000fe20000300000 */
.L_x_168:
[----:B------:R-:W-:-:S13]  /*8350*/  LOP3.LUT P1, RZ, R19, 0x1, RZ, 0xc0, !PT ;  /* 0x0000000113ff7812 */ /* 0x000fda000782c0ff */
[----:B------:R-:W-:Y:S05]  /*8360*/  @P1 BRA `(.L_x_169) ;  /* 0x0000000000041947 */ /* 0x000fea0003800000 */
[----:B------:R-:W-:Y:S01]  /*8370*/  BPT.TRAP 0x1 ;  /* 0x000000040000795c */ /* 0x000fe20000300000 */
.L_x_169:
[----:B------:R-:W2:Y:S01]  /*8380*/  S2R R10, SR_CgaCtaId ;  /* 0x00000000000a7919 */ /* 0x000ea20000008800 */
[----:B------:R-:W-:Y:S01]  /*8390*/  MOV R9, 0x400 ;  /* 0x0000040000097802 */ /* 0x000fe20000000f00 */
[----:B------:R-:W-:Y:S01]  /*83a0*/  UIADD3 UR4, UP0, UR36, 0x370, URZ ;  /* 0x0000037024047890 */ /* 0x000fe2000ff1e03f */
[----:B------:R-:W-:Y:S01]  /*83b0*/  R2UR UR9, R5 ;  /* 0x00000000050972ca */ /* 0x000fe200000e0000 */
[----:B------:R-:W-:Y:S01]  /*83c0*/  IMAD R5, R16, 0x6000, R21 ;  /* 0x0000600010057824 */ /* 0x000fe200078e0215 */
[----:B------:R-:W-:Y:S01]  /*83d0*/  R2UR UR11, R18 ;  /* 0x00000000120b72ca */ /* 0x000fe200000e0000 */
[----:B------:R-:W-:Y:S01]  /*83e0*/  UMOV UR10, URZ ;  /* 0x0000003f000a7c82 */ /* 0x000fe20008000000 */
[----:B------:R-:W-:Y:S01]  /*83f0*/  R2UR UR5, R20 ;  /* 0x00000000140572ca */ /* 0x000fe200000e0000 */
[----:B------:R-:W-:Y:S01]  /*8400*/  UMOV UR18, 0x30000 ;  /* 0x0003000000127882 */ /* 0x000fe20000000000 */
[----:B------:R-:W-:Y:S01]  /*8410*/  R2UR UR12, R0 ;  /* 0x00000000000c72ca */ /* 0x000fe200000e0000 */
[----:B------:R-:W-:Y:S01]  /*8420*/  UMOV UR6, 0x0 ;  /* 0x0000000000067882 */ /* 0x000fe20000000000 */
[----:B-----5:R-:W-:Y:S01]  /*8430*/  R2UR UR13, R7 ;  /* 0x00000000070d72ca */ /* 0x020fe200000e0000 */
[----:B------:R-:W-:Y:S01]  /*8440*/  UMOV UR7, 0x14f00000 ;  /* 0x14f0000000077882 */ /* 0x000fe20000000000 */
[----:B------:R-:W-:-:S03]  /*8450*/  UMOV UR16, 0x40 ;  /* 0x0000004000107882 */ /* 0x000fc60000000000 */
[----:B------:R-:W-:-:S04]  /*8460*/  UIADD3 UR9, UR9, 0x34830, URZ ;  /* 0x0003483009097890 */ /* 0x000fc8000fffe03f */
[----:B------:R-:W-:Y:S02]  /*8470*/  ULEA UR11, UR11, UR5, 0x7 ;  /* 0x000000050b0b7291 */ /* 0x000fe4000f8e383f */
[----:B------:R-:W-:Y:S01]  /*8480*/  UIADD3.X UR5, URZ, UR37, URZ, UP0, !UPT ;  /* 0x000000253f057290 */ /* 0x000fe200087fe43f */
[----:B--2---:R-:W-:-:S05]  /*8490*/  LEA R9, R10, R9, 0x18 ;  /* 0x000000090a097211 */ /* 0x004fca00078ec0ff */
[----:B------:R-:W-:-:S05]  /*84a0*/  IMAD R5, R5, 0x2, R9 ;  /* 0x0000000205057824 */ /* 0x000fca00078e0209 */
[----:B------:R-:W-:Y:S01]  /*84b0*/  R2UR UR8, R5 ;  /* 0x00000000050872ca */ /* 0x000fe200000e0000 */
[----:B------:R-:W-:-:S12]  /*84c0*/  IMAD.MOV.U32 R5, RZ, RZ, R7 ;  /* 0x000000ffff057224 */ /* 0x000fd800078e0007 */
[----:B------:R-:W-:Y:S02]  /*84d0*/  UIADD3 UR14, UR8, 0x1c400, URZ ;  /* 0x0001c400080e7890 */ /* 0x000fe4000fffe03f */
[----:B------:R-:W-:Y:S02]  /*84e0*/  UIADD3 UR15, UR8, 0x20400, URZ ;  /* 0x00020400080f7890 */ /* 0x000fe4000fffe03f */
[----:B------:R-:W-:-:S03]  /*84f0*/  UIADD3 UR17, UR8, 0x24400, URZ ;  /* 0x0002440008117890 */ /* 0x000fc6000fffe03f */
[----:B------:R-:W-:Y:S01]  /*8500*/  UMOV UR8, UR14 ;  /* 0x0000000e00087c82 */ /* 0x000fe20008000000 */
[----:B------:R-:W-:Y:S01]  /*8510*/  UMOV UR14, 0x80 ;  /* 0x00000080000e7882 */ /* 0x000fe20000000000 */
[----:B------:R2:W-:Y:S02]  /*8520*/  UTMALDG.4D.MULTICAST [UR8], [UR4], UR18, desc[UR6] ;  /* 0x00000608040073b4 */ /* 0x0005e40008019812 */
[----:B--2---:R-:W-:Y:S01]  /*8530*/  UMOV UR8, UR15 ;  /* 0x0000000f00087c82 */ /* 0x004fe20008000000 */
[----:B------:R-:W-:Y:S02]  /*8540*/  UMOV UR10, UR16 ;  /* 0x00000010000a7c82 */ /* 0x000fe40008000000 */
[----:B------:R2:W-:Y:S02]  /*8550*/  UTMALDG.4D.MULTICAST [UR8], [UR4], UR18, desc[UR6] ;  /* 0x00000608040073b4 */ /* 0x0005e40008019812 */
[----:B--2---:R-:W-:Y:S01]  /*8560*/  UMOV UR8, UR17 ;  /* 0x0000001100087c82 */ /* 0x004fe20008000000 */
[----:B------:R-:W-:-:S02]  /*8570*/  UMOV UR10, UR14 ;  /* 0x0000000e000a7c82 */ /* 0x000fc40008000000 */
[----:B------:R2:W-:Y:S02]  /*8580*/  UTMALDG.4D.MULTICAST [UR8], [UR4], UR18, desc[UR6] ;  /* 0x00000608040073b4 */ /* 0x0005e40008019812 */
[----:B--2---:R-:W-:Y:S01]  /*8590*/  NOP ;  /* 0x0000000000007918 */ /* 0x004fe20000000000 */
.L_x_165:
[----:B-1----:R-:W2:Y:S04]  /*85a0*/  LDL.LU R15, [R1] ;  /* 0x00000000010f7983 */ /* 0x002ea80000300800 */
[----:B------:R-:W3:Y:S04]  /*85b0*/  LDL.LU R14, [R1+0x4] ;  /* 0x00000400010e7983 */ /* 0x000ee80000300800 */
[----:B------:R-:W4:Y:S01]  /*85c0*/  LDL R13, [R1+0x1c] ;  /* 0x00001c00010d7983 */ /* 0x000f220000100800 */
[----:B------:R-:W-:-:S03]  /*85d0*/  MOV R10, 0x400 ;  /* 0x00000400000a7802 */ /* 0x000fc60000000f00 */
[----:B------:R-:W5:Y:S01]  /*85e0*/  LDL.LU R9, [R1+0x18] ;  /* 0x0000180001097983 */ /* 0x000f620000300800 */
[----:B------:R-:W1:Y:S01]  /*85f0*/  S2R R11, SR_CgaCtaId ;  /* 0x00000000000b7919 */ /* 0x000e620000008800 */
[----:B------:R-:W-:Y:S05]  /*8600*/  WARPSYNC.ALL ;  /* 0x0000000000007948 */ /* 0x000fea0003800000 */
[----:B------:R-:W-:-:S13]  /*8610*/  ELECT P1, URZ, PT ;  /* 0x00000000003f782f */ /* 0x000fda0003820000 */
[----:B------:R-:W-:Y:S01]  /*8620*/  @P1 R2UR UR11, R6 ;  /* 0x00000000060b12ca */ /* 0x000fe200000e0000 */
[----:B------:R-:W-:-:S04]  /*8630*/  UIADD3 UR4, UP0, UR36, 0x270, URZ ;  /* 0x0000027024047890 */ /* 0x000fc8000ff1e03f */
        /* <DEDUP_REMOVED lines=21> */
[C---:B---3--:R-:W-:Y:S02]  /*8790*/  @P1 R2UR UR12, R14.reuse ;  /* 0x000000000e0c12ca */ /* 0x048fe400000e0000 */
[----:B------:R-:W-:Y:S02]  /*87a0*/  @P1 R2UR UR21, R15 ;  /* 0x000000000f1512ca */ /* 0x000fe400000e0000 */
[----:B------:R-:W-:-:S09]  /*87b0*/  @P1 R2UR UR20, R14 ;  /* 0x000000000e1412ca */ /* 0x000fd200000e0000 */
[----:B------:R2:W-:Y:S04]  /*87c0*/  UTMALDG.4D [UR8], [UR4], desc[UR6] ;  /* 0x00000608040075b4 */ /* 0x0005e80008019000 */
[----:B------:R1:W-:Y:S01]  /*87d0*/  UTMALDG.4D [UR16], [UR4], desc[UR14] ;  /* 0x00000e10040075b4 */ /* 0x0003e20008019000 */
[----:B--2---:R-:W-:Y:S02]  /*87e0*/  @P1 R2UR UR13, R15 ;  /* 0x000000000f0d12ca */ /* 0x004fe400000e0000 */
[----:B------:R-:W-:Y:S02]  /*87f0*/  @P1 R2UR UR12, R14 ;  /* 0x000000000e0c12ca */ /* 0x000fe400000e0000 */
[----:B------:R-:W-:Y:S01]  /*8800*/  @P1 R2UR UR11, R6 ;  /* 0x00000000060b12ca */ /* 0x000fe200000e0000 */
[----:B------:R-:W-:Y:S01]  /*8810*/  UIADD3 UR8, UR24, 0x18400, URZ ;  /* 0x0001840018087890 */ /* 0x000fe2000fffe03f */
[----:B----4-:R-:W-:Y:S01]  /*8820*/  LOP3.LUT R6, R13, 0x1, RZ, 0xc, !PT ;  /* 0x000000010d067812 */ /* 0x010fe200078e0cff */
[----:B------:R-:W-:-:S03]  /*8830*/  UMOV UR10, 0x80 ;  /* 0x00000080000a7882 */ /* 0x000fc60000000000 */
[----:B------:R-:W-:-:S07]  /*8840*/  SHF.L.U32 R6, R6, 0x1f, RZ ;  /* 0x0000001f06067819 */ /* 0x000fce00000006ff */
[----:B------:R1:W-:Y:S01]  /*8850*/  UTMALDG.4D [UR8], [UR4], desc[UR22] ;  /* 0x00001608040075b4 */ /* 0x0003e20008019000 */
[----:B------:R-:W2:Y:S01]  /*8860*/  SYNCS.PHASECHK.TRANS64.TRYWAIT P1, [R10+URZ+0x34820], R6 ;  /* 0x034820060a0075a7 */ /* 0x000ea2000802017f */
[----:B-----5:R-:W-:Y:S01]  /*8870*/  ISETP.GE.AND P2, PT, R9, 0x81, PT ;  /* 0x000000810900780c */ /* 0x020fe20003f46270 */
[----:B-12---:R-:W-:-:S12]  /*8880*/  @!P1 BRA `(.L_x_171) ;  /* 0x0000002000d09947 */ /* 0x006fd80003800000 */
.L_x_229:
[----:B------:R-:W-:Y:S05]  /*8890*/  BSYNC B0 ;  /* 0x0000000000007941 */ /* 0x000fea0003800000 */
.L_x_170:
        /* <DEDUP_REMOVED lines=28> */
[----:B------:R-:W-:-:S04]  /*8a60*/  IMAD.MOV R10, RZ, RZ, -R7 ;  /* 0x000000ffff0a7224 */ /* 0x000fc800078e0a07 */
[----:B------:R-:W-:Y:S02]  /*8a70*/  IMAD R6, R15, R10, R6 ;  /* 0x0000000a0f067224 */ /* 0x000fe400078e0206 */
[----:B------:R-:W-:Y:S02]  /*8a80*/  IMAD R15, R12, UR4, RZ ;  /* 0x000000040c0f7c24 */ /* 0x000fe4000f8e02ff */
[----:B------:R-:W-:Y:S02]  /*8a90*/  IMAD.MOV.U32 R10, RZ, RZ, R7 ;  /* 0x000000ffff0a7224 */ /* 0x000fe400078e0007 */
[C---:B------:R-:W-:Y:S02]  /*8aa0*/  IMAD R7, R4.reuse, UR5, R15 ;  /* 0x0000000504077c24 */ /* 0x040fe4000f8e020f */
[----:B------:R-:W-:-:S04]  /*8ab0*/  IMAD.WIDE.U32 R10, R4, UR4, R10 ;  /* 0x00000004040a7c25 */ /* 0x000fc8000f8e000a */
[----:B------:R-:W-:Y:S01]  /*8ac0*/  IMAD.IADD R7, R7, 0x1, R11 ;  /* 0x0000000107077824 */ /* 0x000fe200078e020b */
[----:B------:R-:W-:-:S04]  /*8ad0*/  LEA R2, P1, R10, R2, 0x2 ;  /* 0x000000020a027211 */ /* 0x000fc800078210ff */
[----:B------:R-:W-:-:S05]  /*8ae0*/  LEA.HI.X R3, R10, R3, R7, 0x2, P1 ;  /* 0x000000030a037211 */ /* 0x000fca00008f1407 */
[----:B------:R1:W5:Y:S04]  /*8af0*/  LDG.E R7, desc[UR6][R2.64] ;  /* 0x0000000602077981 */ /* 0x000368000c1e1900 */
.L_x_176:
[----:B-1----:R-:W1:Y:S01]  /*8b00*/  S2R R3, SR_CgaCtaId ;  /* 0x0000000000037919 */ /* 0x002e620000008800 */
[----:B------:R-:W-:-:S04]  /*8b10*/  MOV R2, 0x400 ;  /* 0x0000040000027802 */ /* 0x000fc80000000f00 */
[----:B-1----:R-:W-:Y:S02]  /*8b20*/  LEA R2, R3, R2, 0x18 ;  /* 0x0000000203027211 */ /* 0x002fe400078ec0ff */
[----:B------:R-:W-:-:S03]  /*8b30*/  SHF.L.U32 R3, R13, 0x1f, RZ ;  /* 0x0000001f0d037819 */ /* 0x000fc600000006ff */
[----:B------:R-:W-:-:S04]  /*8b40*/  IMAD R2, R9, 0x8, R2 ;  /* 0x0000000809027824 */ /* 0x000fc800078e0202 */
[----:B------:R-:W1:Y:S02]  /*8b50*/  SYNCS.PHASECHK.TRANS64.TRYWAIT P1, [R2+URZ+0x34840], R3 ;  /* 0x03484003020075a7 */ /* 0x000e64000802017f */
[----:B-1----:R-:W-:Y:S05]  /*8b60*/  @!P1 BRA `(.L_x_177) ;  /* 0x0000002000389947 */ /* 0x002fea0003800000 */
.L_x_230:
[----:B------:R-:W2:Y:S01]  /*8b70*/  S2R R10, SR_TID.X ;  /* 0x00000000000a7919 */ /* 0x000ea20000002100 */
[----:B------:R-:W-:Y:S01]  /*8b80*/  UPRMT UR4, UR38, 0x9910, URZ ;  /* 0x0000991026047896 */ /* 0x000fe2000800003f */
[----:B--2---:R-:W-:-:S13]  /*8b90*/  LOP3.LUT P1, RZ, R10, 0x7f, RZ, 0xc0, !PT ;  /* 0x0000007f0aff7812 */ /* 0x004fda000782c0ff */
[----:B-1----:R-:W-:-:S04]  /*8ba0*/  @!P1 IMAD.MOV.U32 R3, RZ, RZ, 0xc000 ;  /* 0x0000c000ff039424 */ /* 0x002fc800078e00ff */
[----:B------:R1:W-:Y:S02]  /*8bb0*/  @!P1 SYNCS.ARRIVE.TRANS64 RZ, [R2+URZ+0x34830], R3 ;  /* 0x0348300302ff99a7 */ /* 0x0003e4000800003f */
[----:B-1----:R-:W-:-:S05]  /*8bc0*/  IMAD.U32 R3, RZ, RZ, UR4 ;  /* 0x00000004ff037e24 */ /* 0x002fca000f8e00ff */
[----:B------:R-:W-:-:S13]  /*8bd0*/  ISETP.NE.AND P2, PT, R3, 0x2, PT ;  /* 0x000000020300780c */ /* 0x000fda0003f45270 */
[----:B------:R-:W-:Y:S05]  /*8be0*/  @P2 BRA `(.L_x_178) ;  /* 0x0000000000042947 */ /* 0x000fea0003800000 */
[----:B------:R-:W-:Y:S01]  /*8bf0*/  BPT.TRAP 0x1 ;  /* 0x000000040000795c */ /* 0x000fe20000300000 */
.L_x_178:
[----:B------:R-:W-:-:S13]  /*8c00*/  LOP3.LUT P1, RZ, R19, 0x1, RZ, 0xc0, !PT ;  /* 0x0000000113ff7812 */ /* 0x000fda000782c0ff */
[----:B------:R-:W-:Y:S05]  /*8c10*/  @P1 BRA `(.L_x_179) ;  /* 0x0000000000041947 */ /* 0x000fea0003800000 */
[----:B------:R-:W-:Y:S01]  /*8c20*/  BPT.TRAP 0x1 ;  /* 0x000000040000795c */ /* 0x000fe20000300000 */
.L_x_179:
[----:B------:R-:W1:Y:S01]  /*8c30*/  S2R R11, SR_CgaCtaId ;  /* 0x00000000000b7919 */ /* 0x000e620000008800 */
        /* <DEDUP_REMOVED lines=12> */
[----:B------:R-:W-:Y:S01]  /*8d00*/  UMOV UR18, 0x40 ;  /* 0x0000004000127882 */ /* 0x000fe20000000000 */
[----:B------:R-:W-:Y:S01]  /*8d10*/  UMOV UR17, 0x80 ;  /* 0x0000008000117882 */ /* 0x000fe20000000000 */
[----:B------:R-:W-:Y:S01]  /*8d20*/  SHF.L.U32 R3, R17, 0x1f, RZ ;  /* 0x0000001f11037819 */ /* 0x000fe200000006ff */
[----:B------:R-:W-:-:S04]  /*8d30*/  UIADD3 UR9, UR9, 0x34830, URZ ;  /* 0x0003483009097890 */ /* 0x000fc8000fffe03f */
[----:B------:R-:W-:Y:S02]  /*8d40*/  ULEA UR11, UR11, UR5, 0x7 ;  /* 0x000000050b0b7291 */ /* 0x000fe4000f8e383f */
[----:B------:R-:W-:Y:S01]  /*8d50*/  UIADD3.X UR5, URZ, UR37, URZ, UP0, !UPT ;  /* 0x000000253f057290 */ /* 0x000fe200087fe43f */
[----:B-1----:R-:W-:-:S05]  /*8d60*/  LEA R10, R11, R10, 0x18 ;  /* 0x0000000a0b0a7211 */ /* 0x002fca00078ec0ff */
[----:B------:R-:W-:-:S05]  /*8d70*/  IMAD R2, R2, 0x2, R10 ;  /* 0x0000000202027824 */ /* 0x000fca00078e020a */
[----:B------:R-:W-:Y:S01]  /*8d80*/  R2UR UR8, R2 ;  /* 0x00000000020872ca */ /* 0x000fe200000e0000 */
[----:B------:R-:W-:-:S12]  /*8d90*/  IMAD R2, R16, 0x8, R10 ;  /* 0x0000000810027824 */ /* 0x000fd800078e020a */
[----:B------:R-:W-:Y:S02]  /*8da0*/  UIADD3 UR14, UR8, 0x1c400, URZ ;  /* 0x0001c400080e7890 */ /* 0x000fe4000fffe03f */
[----:B------:R-:W-:Y:S02]  /*8db0*/  UIADD3 UR15, UR8, 0x20400, URZ ;  /* 0x00020400080f7890 */ /* 0x000fe4000fffe03f */
[----:B------:R-:W-:-:S03]  /*8dc0*/  UIADD3 UR16, UR8, 0x24400, URZ ;  /* 0x0002440008107890 */ /* 0x000fc6000fffe03f */
[----:B------:R-:W-:Y:S02]  /*8dd0*/  UMOV UR8, UR14 ;  /* 0x0000000e00087c82 */ /* 0x000fe40008000000 */
[----:B------:R1:W-:Y:S02]  /*8de0*/  UTMALDG.4D.MULTICAST [UR8], [UR4], UR19, desc[UR6] ;  /* 0x00000608040073b4 */ /* 0x0003e40008019813 */
[----:B-1----:R-:W-:Y:S01]  /*8df0*/  UMOV UR8, UR15 ;  /* 0x0000000f00087c82 */ /* 0x002fe20008000000 */
[----:B------:R-:W-:Y:S02]  /*8e00*/  UMOV UR10, UR18 ;  /* 0x00000012000a7c82 */ /* 0x000fe40008000000 */
[----:B------:R1:W-:Y:S02]  /*8e10*/  UTMALDG.4D.MULTICAST [UR8], [UR4], UR19, desc[UR6] ;  /* 0x00000608040073b4 */ /* 0x0003e40008019813 */
[----:B-1----:R-:W-:Y:S01]  /*8e20*/  UMOV UR8, UR16 ;  /* 0x0000001000087c82 */ /* 0x002fe20008000000 */
[----:B------:R-:W-:-:S02]  /*8e30*/  UMOV UR10, UR17 ;  /* 0x00000011000a7c82 */ /* 0x000fc40008000000 */
[----:B------:R1:W-:Y:S01]  /*8e40*/  UTMALDG.4D.MULTICAST [UR8], [UR4], UR19, desc[UR6] ;  /* 0x00000608040073b4 */ /* 0x0003e20008019813 */
[----:B------:R-:W2:Y:S02]  /*8e50*/  SYNCS.PHASECHK.TRANS64.TRYWAIT P1, [R2+URZ+0x34860], R3 ;  /* 0x03486003020075a7 */ /* 0x000ea4000802017f */
[----:B-12---:R-:W-:Y:S05]  /*8e60*/  @!P1 BRA `(.L_x_180) ;  /* 0x0000001c008c9947 */ /* 0x006fea0003800000 */
.L_x_231:
[----:B------:R-:W2:Y:S02]  /*8e70*/  S2R R10, SR_TID.X ;  /* 0x00000000000a7919 */ /* 0x000ea40000002100 */
[----:B--2---:R-:W-:-:S13]  /*8e80*/  LOP3.LUT P1, RZ, R10, 0x7f, RZ, 0xc0, !PT ;  /* 0x0000007f0aff7812 */ /* 0x004fda000782c0ff */
[----:B-1----:R-:W-:-:S04]  /*8e90*/  @!P1 IMAD.MOV.U32 R3, RZ, RZ, 0x8000 ;  /* 0x00008000ff039424 */ /* 0x002fc800078e00ff */
[----:B------:R1:W-:Y:S01]  /*8ea0*/  @!P1 SYNCS.ARRIVE.TRANS64 RZ, [R2+URZ+0x34850], R3 ;  /* 0x0348500302ff99a7 */ /* 0x0003e2000800003f */
[----:B------:R-:W-:Y:S05]  /*8eb0*/  @P2 BRA `(.L_x_181) ;  /* 0x0000000000042947 */ /* 0x000fea0003800000 */
[----:B------:R-:W-:Y:S01]  /*8ec0*/  BPT.TRAP 0x1 ;  /* 0x000000040000795c */ /* 0x000fe20000300000 */
.L_x_181:
[----:B------:R-:W-:-:S13]  /*8ed0*/  LOP3.LUT P1, RZ, R19, 0x1, RZ, 0xc0, !PT ;  /* 0x0000000113ff7812 */ /* 0x000fda000782c0ff */
[----:B------:R-:W-:Y:S05]  /*8ee0*/  @P1 BRA `(.L_x_182) ;  /* 0x0000000000041947 */ /* 0x000fea0003800000 */
[----:B------:R-:W-:Y:S01]  /*8ef0*/  BPT.TRAP 0x1 ;  /* 0x000000040000795c */ /* 0x000fe20000300000 */
.L_x_182:
[----:B------:R-:W2:Y:S01]  /*8f00*/  S2R R11, SR_CgaCtaId ;  /* 0x00000000000b7919 */ /* 0x000ea20000008800 */
[----:B------:R-:W-:Y:S01]  /*8f10*/  MOV R10, 0x400 ;  /* 0x00000400000a7802 */ /* 0x000fe20000000f00 */
[----:B-1----:R-:W-:Y:S01]  /*8f20*/  IMAD R3, R16, 0x4000, R21 ;  /* 0x0000400010037824 */ /* 0x002fe200078e0215 */
[----:B------:R-:W-:Y:S01]  /*8f30*/  R2UR UR11, R18 ;  /* 0x00000000120b72ca */ /* 0x000fe200000e0000 */
[----:B------:R-:W-:Y:S01]  /*8f40*/  UIADD3 UR4, UP0, UR36, 0x470, URZ ;  /* 0x0000047024047890 */ /* 0x000fe2000ff1e03f */
[----:B------:R-:W-:Y:S01]  /*8f50*/  R2UR UR5, R20 ;  /* 0x00000000140572ca */ /* 0x000fe200000e0000 */
[----:B------:R-:W-:Y:S01]  /*8f60*/  UMOV UR10, URZ ;  /* 0x0000003f000a7c82 */ /* 0x000fe20008000000 */
[----:B------:R-:W-:Y:S01]  /*8f70*/  R2UR UR9, R2 ;  /* 0x00000000020972ca */ /* 0x000fe200000e0000 */
[----:B------:R-:W-:Y:S01]  /*8f80*/  UMOV UR16, 0x30000 ;  /* 0x0003000000107882 */ /* 0x000fe20000000000 */
[----:B------:R-:W-:Y:S01]  /*8f90*/  R2UR UR13, R5 ;  /* 0x00000000050d72ca */ /* 0x000fe200000e0000 */
[----:B------:R-:W-:Y:S01]  /*8fa0*/  UMOV UR7, 0x14f00000 ;  /* 0x14f0000000077882 */ /* 0x000fe20000000000 */
[----:B------:R-:W-:Y:S01]  /*8fb0*/  R2UR UR12, R0 ;  /* 0x00000000000c72ca */ /* 0x000fe200000e0000 */
[----:B------:R-:W-:Y:S01]  /*8fc0*/  UMOV UR15, 0x40 ;  /* 0x00000040000f7882 */ /* 0x000fe20000000000 */
[----:B------:R-:W-:-:S02]  /*8fd0*/  IMAD.MOV.U32 R5, RZ, RZ, R7 ;  /* 0x000000ffff057224 */ /* 0x000fc400078e0007 */
[----:B------:R-:W-:-:S03]  /*8fe0*/  IMAD.MOV.U32 R18, RZ, RZ, R6 ;  /* 0x000000ffff127224 */ /* 0x000fc600078e0006 */
[----:B------:R-:W-:Y:S02]  /*8ff0*/  ULEA UR11, UR11, UR5, 0x7 ;  /* 0x000000050b0b7291 */ /* 0x000fe4000f8e383f */
[----:B------:R-:W-:Y:S02]  /*9000*/  UIADD3 UR9, UR9, 0x34850, URZ ;  /* 0x0003485009097890 */ /* 0x000fe4000fffe03f */
[----:B------:R-:W-:Y:S01]  /*9010*/  UIADD3.X UR5, URZ, UR37, URZ, UP0, !UPT ;  /* 0x000000253f057290 */ /* 0x000fe200087fe43f */
[----:B--2---:R-:W-:-:S05]  /*9020*/  LEA R10, R11, R10, 0x18 ;  /* 0x0000000a0b0a7211 */ /* 0x004fca00078ec0ff */
[----:B------:R-:W-:-:S05]  /*9030*/  IMAD R3, R3, 0x2, R10 ;  /* 0x0000000203037824 */ /* 0x000fca00078e020a */
[----:B------:R-:W-:-:S13]  /*9040*/  R2UR UR6, R3 ;  /* 0x00000000030672ca */ /* 0x000fda00000e0000 */
[----:B------:R-:W-:Y:S02]  /*9050*/  UIADD3 UR8, UR6, 0x400, URZ ;  /* 0x0000040006087890 */ /* 0x000fe4000fffe03f */
[----:B------:R-:W-:-:S03]  /*9060*/  UIADD3 UR14, UR6, 0x4400, URZ ;  /* 0x00004400060e7890 */ /* 0x000fc6000fffe03f */
[----:B------:R-:W-:-:S04]  /*9070*/  UMOV UR6, 0x0 ;  /* 0x0000000000067882 */ /* 0x000fc80000000000 */
[----:B------:R1:W-:Y:S02]  /*9080*/  UTMALDG.4D.MULTICAST [UR8], [UR4], UR16, desc[UR6] ;  /* 0x00000608040073b4 */ /* 0x0003e40008019810 */
[----:B-1----:R-:W-:Y:S01]  /*9090*/  UMOV UR8, UR14 ;  /* 0x0000000e00087c82 */ /* 0x002fe20008000000 */
[----:B------:R-:W-:Y:S02]  /*90a0*/  UMOV UR10, UR15 ;  /* 0x0000000f000a7c82 */ /* 0x000fe40008000000 */
[----:B------:R1:W-:Y:S02]  /*90b0*/  UTMALDG.4D.MULTICAST [UR8], [UR4], UR16, desc[UR6] ;  /* 0x00000608040073b4 */ /* 0x0003e40008019810 */
[----:B-1----:R-:W-:Y:S01]  /*90c0*/  NOP ;  /* 0x0000000000007918 */ /* 0x002fe20000000000 */
.L_x_175:
[----:B------:R-:W-:Y:S05]  /*90d0*/  BSYNC B0 ;  /* 0x0000000000007941 */ /* 0x000fea0003800000 */
.L_x_174:
[----:B------:R-:W2:Y:S01]  /*90e0*/  LDL.LU R2, [R1+0x10] ;  /* 0x0000100001027983 */ /* 0x000ea20000300800 */
[----:B------:R-:W-:Y:S02]  /*90f0*/  IMAD.MOV.U32 R16, RZ, RZ, R9 ;  /* 0x000000ffff107224 */ /* 0x000fe400078e0009 */
[----:B------:R-:W-:Y:S02]  /*9100*/  IMAD.MOV.U32 R17, RZ, RZ, R13 ;  /* 0x000000ffff117224 */ /* 0x000fe400078e000d */
[----:B--2---:R-:W-:-:S07]  /*9110*/  VIADD R6, R2, 0xfffffffd ;  /* 0xfffffffd02067836 */ /* 0x004fce0000000000 */
.L_x_173:
[----:B------:R-:W-:Y:S01]  /*9120*/  IMAD.MOV R3, RZ, RZ, -R14 ;  /* 0x000000ffff037224 */ /* 0x000fe200078e0a0e */
[----:B------:R-:W-:Y:S04]  /*9130*/  BSSY B0, `(.L_x_172) ;  /* 0x00000fb000007945 */ /* 0x000fe80003800000 */
[----:B------:R-:W-:-:S13]  /*9140*/  ISETP.NE.AND P1, PT, R8, R3, PT ;  /* 0x000000030800720c */ /* 0x000fda0003f25270 */
[----:B------:R-:W-:Y:S05]  /*9150*/  @!P1 BRA `(.L_x_183) ;  /* 0x0000000c00e09947 */ /* 0x000fea0003800000 */
[----:B------:R-:W-:-:S07]  /*9160*/  IMAD.MOV.U32 R8, RZ, RZ, R5 ;  /* 0x000000ffff087224 */ /* 0x000fce00078e0005 */
.L_x_202:
[----:B------:R-:W-:Y:S01]  /*9170*/  VIADD R7, R16, 0x1 ;  /* 0x0000000110077836 */ /* 0x000fe20000000000 */
[----:B------:R-:W-:Y:S04]  /*9180*/  BSSY B1, `(.L_x_184) ;  /* 0x0000078000017945 */ /* 0x000fe80003800000 */
[----:B------:R-:W-:-:S04]  /*9190*/  ISETP.NE.AND P1, PT, R7, 0x2, PT ;  /* 0x000000020700780c */ /* 0x000fc80003f25270 */
[----:B-1----:R-:W-:Y:S02]  /*91a0*/  SEL R10, RZ, 0x1, P1 ;  /* 0x00000001ff0a7807 */ /* 0x002fe40000800000 */
        /* <DEDUP_REMOVED lines=14> */
[----:B------:R-:W-:Y:S02]  /*9290*/  @P1 SHF.R.U32.HI R2, RZ, R3, R8 ;  /* 0x00000003ff021219 */ /* 0x000fe40000011608 */
[----:B------:R-:W1:Y:S03]  /*92a0*/  LDC.64 R8, c[0x0][0x3f8] ;  /* 0x0000fe00ff087b82 */ /* 0x000e660000000a00 */
[----:B------:R-:W-:-:S04]  /*92b0*/  IMAD.MOV R3, RZ, RZ, -R2 ;  /* 0x000000ffff037224 */ /* 0x000fc800078e0a02 */
[----:B------:R-:W-:Y:S01]  /*92c0*/  IMAD R11, R11, R3, R6 ;  /* 0x000000030b0b7224 */ /* 0x000fe200078e0206 */
[----:B------:R-:W-:-:S03]  /*92d0*/  SHF.R.S32.HI R3, RZ, 0x1f, R2 ;  /* 0x0000001fff037819 */ /* 0x000fc60000011402 */
[----:B------:R-:W-:-:S04]  /*92e0*/  IMAD.WIDE.U32 R2, R4, UR4, R2 ;  /* 0x0000000404027c25 */ /* 0x000fc8000f8e0002 */
[----:B------:R-:W-:Y:S01]  /*92f0*/  IMAD.IADD R13, R13, 0x1, R3 ;  /* 0x000000010d0d7824 */ /* 0x000fe200078e0203 */
[----:B-1----:R-:W-:-:S04]  /*9300*/  LEA R8, P1, R2, R8, 0x2 ;  /* 0x0000000802087211 */ /* 0x002fc800078210ff */
[----:B------:R-:W-:-:S05]  /*9310*/  LEA.HI.X R9, R2, R9, R13, 0x2, P1 ;  /* 0x0000000902097211 */ /* 0x000fca00008f140d */
[----:B------:R1:W5:Y:S04]  /*9320*/  LDG.E R8, desc[UR6][R8.64] ;  /* 0x0000000608087981 */ /* 0x000368000c1e1900 */
.L_x_186:
[----:B------:R-:W2:Y:S01]  /*9330*/  S2R R3, SR_CgaCtaId ;  /* 0x0000000000037919 */ /* 0x000ea20000008800 */
[----:B------:R-:W-:-:S04]  /*9340*/  MOV R2, 0x400 ;  /* 0x0000040000027802 */ /* 0x000fc80000000f00 */
[----:B--2---:R-:W-:Y:S02]  /*9350*/  LEA R2, R3, R2, 0x18 ;  /* 0x0000000203027211 */ /* 0x004fe400078ec0ff */
[----:B------:R-:W-:-:S03]  /*9360*/  SHF.L.U32 R3, R10, 0x1f, RZ ;  /* 0x0000001f0a037819 */ /* 0x000fc600000006ff */
[----:B------:R-:W-:-:S04]  /*9370*/  IMAD R2, R7, 0x8, R2 ;  /* 0x0000000807027824 */ /* 0x000fc800078e0202 */
[----:B------:R-:W2:Y:S02]  /*9380*/  SYNCS.PHASECHK.TRANS64.TRYWAIT P1, [R2+URZ+0x34840], R3 ;  /* 0x03484003020075a7 */ /* 0x000ea4000802017f */
[----:B--2---:R-:W-:Y:S05]  /*9390*/  @!P1 BRA `(.L_x_187) ;  /* 0x0000001800549947 */ /* 0x004fea0003800000 */
.L_x_232:
[----:B-1----:R-:W1:Y:S01]  /*93a0*/  S2R R9, SR_TID.X ;  /* 0x0000000000097919 */ /* 0x002e620000002100 */
[----:B------:R-:W-:Y:S01]  /*93b0*/  UPRMT UR4, UR38, 0x9910, URZ ;  /* 0x0000991026047896 */ /* 0x000fe2000800003f */
[----:B-1----:R-:W-:-:S13]  /*93c0*/  LOP3.LUT P1, RZ, R9, 0x7f, RZ, 0xc0, !PT ;  /* 0x0000007f09ff7812 */ /* 0x002fda000782c0ff */
[----:B--2---:R-:W-:-:S04]  /*93d0*/  @!P1 IMAD.MOV.U32 R3, RZ, RZ, 0xc000 ;  /* 0x0000c000ff039424 */ /* 0x004fc800078e00ff */
[----:B------:R1:W-:Y:S02]  /*93e0*/  @!P1 SYNCS.ARRIVE.TRANS64 RZ, [R2+URZ+0x34830], R3 ;  /* 0x0348300302ff99a7 */ /* 0x0003e4000800003f */
[----:B-1----:R-:W-:-:S05]  /*93f0*/  IMAD.U32 R3, RZ, RZ, UR4 ;  /* 0x00000004ff037e24 */ /* 0x002fca000f8e00ff */
[----:B------:R-:W-:-:S13]  /*9400*/  ISETP.NE.AND P2, PT, R3, 0x2, PT ;  /* 0x000000020300780c */ /* 0x000fda0003f45270 */
[----:B------:R-:W-:Y:S05]  /*9410*/  @P2 BRA `(.L_x_188) ;  /* 0x0000000000042947 */ /* 0x000fea0003800000 */
[----:B------:R-:W-:Y:S01]  /*9420*/  BPT.TRAP 0x1 ;  /* 0x000000040000795c */ /* 0x000fe20000300000 */
.L_x_188:
[----:B------:R-:W-:-:S13]  /*9430*/  LOP3.LUT P1, RZ, R19, 0x1, RZ, 0xc0, !PT ;  /* 0x0000000113ff7812 */ /* 0x000fda000782c0ff */
[----:B------:R-:W-:Y:S05]  /*9440*/  @P1 BRA `(.L_x_189) ;  /* 0x0000000000041947 */ /* 0x000fea0003800000 */
[----:B------:R-:W-:Y:S01]  /*9450*/  BPT.TRAP 0x1 ;  /* 0x000000040000795c */ /* 0x000fe20000300000 */
.L_x_189:
        /* <DEDUP_REMOVED lines=36> */
.L_x_233:
[----:B------:R-:W2:Y:S02]  /*96a0*/  S2R R3, SR_TID.X ;  /* 0x0000000000037919 */ /* 0x000ea40000002100 */
[----:B--2---:R-:W-:-:S13]  /*96b0*/  LOP3.LUT P1, RZ, R3, 0x7f, RZ, 0xc0, !PT ;  /* 0x0000007f03ff7812 */ /* 0x004fda000782c0ff */
[----:B------:R-:W-:-:S04]  /*96c0*/  @!P1 IMAD.MOV.U32 R3, RZ, RZ, 0x8000 ;  /* 0x00008000ff039424 */ /* 0x000fc800078e00ff */
[----:B------:R2:W-:Y:S01]  /*96d0*/  @!P1 SYNCS.ARRIVE.TRANS64 RZ, [R2+URZ+0x34850], R3 ;  /* 0x0348500302ff99a7 */ /* 0x0005e2000800003f */
[----:B------:R-:W-:Y:S05]  /*96e0*/  @P2 BRA `(.L_x_191) ;  /* 0x0000000000042947 */ /* 0x000fea0003800000 */
[----:B------:R-:W-:Y:S01]  /*96f0*/  BPT.TRAP 0x1 ;  /* 0x000000040000795c */ /* 0x000fe20000300000 */
.L_x_191:
[----:B------:R-:W-:-:S13]  /*9700*/  LOP3.LUT P1, RZ, R19, 0x1, RZ, 0xc0, !PT ;  /* 0x0000000113ff7812 */ /* 0x000fda000782c0ff */
[----:B------:R-:W-:Y:S05]  /*9710*/  @P1 BRA `(.L_x_192) ;  /* 0x0000000000041947 */ /* 0x000fea0003800000 */
[----:B------:R-:W-:Y:S01]  /*9720*/  BPT.TRAP 0x1 ;  /* 0x000000040000795c */ /* 0x000fe20000300000 */
.L_x_192:
[----:B------:R-:W3:Y:S01]  /*9730*/  S2R R9, SR_CgaCtaId ;  /* 0x0000000000097919 */ /* 0x000ee20000008800 */
[----:B--2---:R-:W-:Y:S01]  /*9740*/  MOV R3, 0x400 ;  /* 0x0000040000037802 */ /* 0x004fe20000000f00 */
[----:B------:R-:W-:Y:S01]  /*9750*/  IMAD R16, R16, 0x4000, R21 ;  /* 0x0000400010107824 */ /* 0x000fe200078e0215 */
        /* <DEDUP_REMOVED lines=15> */
[----:B---3--:R-:W-:-:S05]  /*9850*/  LEA R3, R9, R3, 0x18 ;  /* 0x0000000309037211 */ /* 0x008fca00078ec0ff */
[----:B------:R-:W-:-:S05]  /*9860*/  IMAD R16, R16, 0x2, R3 ;  /* 0x0000000210107824 */ /* 0x000fca00078e0203 */
[----:B------:R-:W-:-:S13]  /*9870*/  R2UR UR6, R16 ;  /* 0x00000000100672ca */ /* 0x000fda00000e0000 */
[----:B------:R-:W-:Y:S02]  /*9880*/  UIADD3 UR8, UR6, 0x400, URZ ;  /* 0x0000040006087890 */ /* 0x000fe4000fffe03f */
[----:B------:R-:W-:-:S03]  /*9890*/  UIADD3 UR14, UR6, 0x4400, URZ ;  /* 0x00004400060e7890 */ /* 0x000fc6000fffe03f */
[----:B------:R-:W-:-:S04]  /*98a0*/  UMOV UR6, 0x0 ;  /* 0x0000000000067882 */ /* 0x000fc80000000000 */
[----:B------:R2:W-:Y:S02]  /*98b0*/  UTMALDG.4D.MULTICAST [UR8], [UR4], UR16, desc[UR6] ;  /* 0x00000608040073b4 */ /* 0x0005e40008019810 */
[----:B--2---:R-:W-:Y:S01]  /*98c0*/  UMOV UR8, UR14 ;  /* 0x0000000e00087c82 */ /* 0x004fe20008000000 */
[----:B------:R-:W-:Y:S02]  /*98d0*/  UMOV UR10, UR15 ;  /* 0x0000000f000a7c82 */ /* 0x000fe40008000000 */
[----:B------:R2:W-:Y:S02]  /*98e0*/  UTMALDG.4D.MULTICAST [UR8], [UR4], UR16, desc[UR6] ;  /* 0x00000608040073b4 */ /* 0x0005e40008019810 */
[----:B--2---:R-:W-:Y:S01]  /*98f0*/  NOP ;  /* 0x0000000000007918 */ /* 0x004fe20000000000 */
.L_x_185:
[----:B------:R-:W-:Y:S05]  /*9900*/  BSYNC B1 ;  /* 0x0000000000017941 */ /* 0x000fea0003800000 */
.L_x_184:
        /* <DEDUP_REMOVED lines=18> */
[----:B------:R-:W-:-:S05]  /*9a30*/  @P1 SHF.R.U32.HI R2, RZ, R3, R8 ;  /* 0x00000003ff021219 */ /* 0x000fca0000011608 */
[----:B------:R-:W-:-:S04]  /*9a40*/  IMAD.MOV R3, RZ, RZ, -R2 ;  /* 0x000000ffff037224 */ /* 0x000fc800078e0a02 */
        /* <DEDUP_REMOVED lines=8> */
.L_x_195:
[----:B------:R-:W2:Y:S01]  /*9ad0*/  S2R R3, SR_CgaCtaId ;  /* 0x0000000000037919 */ /* 0x000ea20000008800 */
[----:B------:R-:W-:-:S04]  /*9ae0*/  MOV R2, 0x400 ;  /* 0x0000040000027802 */ /* 0x000fc80000000f00 */
[----:B--2---:R-:W-:Y:S02]  /*9af0*/  LEA R2, R3, R2, 0x18 ;  /* 0x0000000203027211 */ /* 0x004fe400078ec0ff */
[----:B------:R-:W-:-:S03]  /*9b00*/  SHF.L.U32 R3, R17, 0x1f, RZ ;  /* 0x0000001f11037819 */ /* 0x000fc600000006ff */
[----:B------:R-:W-:-:S04]  /*9b10*/  IMAD R2, R16, 0x8, R2 ;  /* 0x0000000810027824 */ /* 0x000fc800078e0202 */
[----:B------:R-:W2:Y:S02]  /*9b20*/  SYNCS.PHASECHK.TRANS64.TRYWAIT P1, [R2+URZ+0x34840], R3 ;  /* 0x03484003020075a7 */ /* 0x000ea4000802017f */
[----:B--2---:R-:W-:Y:S05]  /*9b30*/  @!P1 BRA `(.L_x_196) ;  /* 0x0000001000949947 */ /* 0x004fea0003800000 */
.L_x_234:
        /* <DEDUP_REMOVED lines=9> */
.L_x_197:
[----:B------:R-:W-:-:S13]  /*9bd0*/  LOP3.LUT P1, RZ, R19, 0x1, RZ, 0xc0, !PT ;  /* 0x0000000113ff7812 */ /* 0x000fda000782c0ff */
[----:B------:R-:W-:Y:S05]  /*9be0*/  @P1 BRA `(.L_x_198) ;  /* 0x0000000000041947 */ /* 0x000fea0003800000 */
[----:B------:R-:W-:Y:S01]  /*9bf0*/  BPT.TRAP 0x1 ;  /* 0x000000040000795c */ /* 0x000fe20000300000 */
.L_x_198:
        /* <DEDUP_REMOVED lines=36> */
.L_x_235:
[----:B------:R-:W2:Y:S02]  /*9e40*/  S2R R3, SR_TID.X ;  /* 0x0000000000037919 */ /* 0x000ea40000002100 */
[----:B--2---:R-:W-:-:S13]  /*9e50*/  LOP3.LUT P1, RZ, R3, 0x7f, RZ, 0xc0, !PT ;  /* 0x0000007f03ff7812 */ /* 0x004fda000782c0ff */
[----:B------:R-:W-:-:S04]  /*9e60*/  @!P1 IMAD.MOV.U32 R3, RZ, RZ, 0x8000 ;  /* 0x00008000ff039424 */ /* 0x000fc800078e00ff */
[----:B------:R2:W-:Y:S01]  /*9e70*/  @!P1 SYNCS.ARRIVE.TRANS64 RZ, [R2+URZ+0x34850], R3 ;  /* 0x0348500302ff99a7 */ /* 0x0005e2000800003f */
[----:B------:R-:W-:Y:S05]  /*9e80*/  @P2 BRA `(.L_x_200) ;  /* 0x0000000000042947 */ /* 0x000fea0003800000 */
[----:B------:R-:W-:Y:S01]  /*9e90*/  BPT.TRAP 0x1 ;  /* 0x000000040000795c */ /* 0x000fe20000300000 */
.L_x_200:
[----:B------:R-:W-:-:S13]  /*9ea0*/  LOP3.LUT P1, RZ, R19, 0x1, RZ, 0xc0, !PT ;  /* 0x0000000113ff7812 */ /* 0x000fda000782c0ff */
[----:B------:R-:W-:Y:S05]  /*9eb0*/  @P1 BRA `(.L_x_201) ;  /* 0x0000000000041947 */ /* 0x000fea0003800000 */
[----:B------:R-:W-:Y:S01]  /*9ec0*/  BPT.TRAP 0x1 ;  /* 0x000000040000795c */ /* 0x000fe20000300000 */
.L_x_201:
        /* <DEDUP_REMOVED lines=29> */
.L_x_194:
[----:B------:R-:W-:Y:S05]  /*a0a0*/  BSYNC B1 ;  /* 0x0000000000017941 */ /* 0x000fea0003800000 */
.L_x_193:
[C---:B------:R-:W-:Y:S01]  /*a0b0*/  ISETP.GT.AND P1, PT, R6.reuse, 0x1, PT ;  /* 0x000000010600780c */ /* 0x040fe20003f24270 */
[----:B------:R-:W-:-:S12]  /*a0c0*/  VIADD R6, R6, 0xfffffffe ;  /* 0xfffffffe06067836 */ /* 0x000fd80000000000 */
[----:B------:R-:W-:Y:S05]  /*a0d0*/  @P1 BRA `(.L_x_202) ;  /* 0xfffffff000241947 */ /* 0x000fea000383ffff */
.L_x_183:
[----:B------:R-:W-:Y:S05]  /*a0e0*/  BSYNC B0 ;  /* 0x0000000000007941 */ /* 0x000fea0003800000 */
.L_x_172:
[----:B------:R-:W-:Y:S04]  /*a0f0*/  BSSY B0, `(.L_x_203) ;  /* 0x0000030000007945 */ /* 0x000fe80003800000 */
[----:B------:R-:W-:Y:S05]  /*a100*/  @!P6 BRA `(.L_x_204) ;  /* 0x0000000000b8e947 */ /* 0x000fea0003800000 */
[----:B------:R-:W2:Y:S01]  /*a110*/  S2R R3, SR_CgaCtaId ;  /* 0x0000000000037919 */ /* 0x000ea20000008800 */
[----:B-1----:R-:W-:-:S04]  /*a120*/  MOV R2, 0x400 ;  /* 0x0000040000027802 */ /* 0x002fc80000000f00 */
[----:B--2---:R-:W-:-:S05]  /*a130*/  LEA R2, R3, R2, 0x18 ;  /* 0x0000000203027211 */ /* 0x004fca00078ec0ff */
[----:B------:R-:W-:Y:S01]  /*a140*/  IMAD R3, R16, 0x8, R2 ;  /* 0x0000000810037824 */ /* 0x000fe200078e0202 */
[----:B------:R-:W-:-:S04]  /*a150*/  SHF.L.U32 R2, R17, 0x1f, RZ ;  /* 0x0000001f11027819 */ /* 0x000fc800000006ff */
[----:B------:R-:W1:Y:S02]  /*a160*/  SYNCS.PHASECHK.TRANS64.TRYWAIT P0, [R3+URZ+0x34860], R2 ;  /* 0x03486002030075a7 */ /* 0x000e64000800017f */
[----:B-1----:R-:W-:Y:S05]  /*a170*/  @!P0 BRA `(.L_x_205) ;  /* 0x0000000c002c8947 */ /* 0x002fea0003800000 */
.L_x_236:
[----:B------:R-:W2:Y:S01]  /*a180*/  S2R R4, SR_TID.X ;  /* 0x0000000000047919 */ /* 0x000ea20000002100 */
[----:B------:R-:W-:-:S04]  /*a190*/  UPRMT UR4, UR38, 0x9910, URZ ;  /* 0x0000991026047896 */ /* 0x000fc8000800003f */
[----:B------:R-:W-:Y:S01]  /*a1a0*/  UISETP.NE.AND UP0, UPT, UR4, 0x2, UPT ;  /* 0x000000020400788c */ /* 0x000fe2000bf05270 */
[----:B--2---:R-:W-:-:S13]  /*a1b0*/  LOP3.LUT P0, RZ, R4, 0x7f, RZ, 0xc0, !PT ;  /* 0x0000007f04ff7812 */ /* 0x004fda000780c0ff */
[----:B-1----:R-:W-:-:S04]  /*a1c0*/  @!P0 IMAD.MOV.U32 R2, RZ, RZ, 0x8000 ;  /* 0x00008000ff028424 */ /* 0x002fc800078e00ff */
[----:B------:R1:W-:Y:S01]  /*a1d0*/  @!P0 SYNCS.ARRIVE.TRANS64 RZ, [R3+URZ+0x34850], R2 ;  /* 0x0348500203ff89a7 */ /* 0x0003e2000800003f */
[----:B------:R-:W-:-:S13]  /*a1e0*/  PLOP3.LUT P0, PT, PT, PT, UP0, 0x80, 0x0 ;  /* 0x000000000000781c */ /* 0x000fda0003f0f008 */
[----:B-1----:R-:W-:Y:S05]  /*a1f0*/  @P0 BRA `(.L_x_206) ;  /* 0x0000000000040947 */ /* 0x002fea0003800000 */
[----:B------:R-:W-:Y:S01]  /*a200*/  BPT.TRAP 0x1 ;  /* 0x000000040000795c */ /* 0x000fe20000300000 */
.L_x_206:
[----:B------:R-:W-:-:S13]  /*a210*/  LOP3.LUT P0, RZ, R19, 0x1, RZ, 0xc0, !PT ;  /* 0x0000000113ff7812 */ /* 0x000fda000780c0ff */
[----:B------:R-:W-:Y:S05]  /*a220*/  @P0 BRA `(.L_x_207) ;  /* 0x0000000000040947 */ /* 0x000fea0003800000 */
[----:B------:R-:W-:Y:S01]  /*a230*/  BPT.TRAP 0x1 ;  /* 0x000000040000795c */ /* 0x000fe20000300000 */
.L_x_207:
[----:B------:R-:W1:Y:S01]  /*a240*/  S2R R4, SR_CgaCtaId ;  /* 0x0000000000047919 */ /* 0x000e620000008800 */
[----:B------:R-:W-:Y:S01]  /*a250*/  MOV R2, 0x400 ;  /* 0x0000040000027802 */ /* 0x000fe20000000f00 */
        /* <DEDUP_REMOVED lines=10> */
[----:B------:R-:W-:-:S06]  /*a300*/  UMOV UR15, 0x40 ;  /* 0x00000040000f7882 */ /* 0x000fcc0000000000 */
[----:B------:R-:W-:Y:S02]  /*a310*/  ULEA UR11, UR11, UR5, 0x7 ;  /* 0x000000050b0b7291 */ /* 0x000fe4000f8e383f */
[----:B------:R-:W-:Y:S02]  /*a320*/  UIADD3 UR9, UR9, 0x34850, URZ ;  /* 0x0003485009097890 */ /* 0x000fe4000fffe03f */
[----:B------:R-:W-:Y:S01]  /*a330*/  UIADD3.X UR5, URZ, UR37, URZ, UP0, !UPT ;  /* 0x000000253f057290 */ /* 0x000fe200087fe43f */
[----:B-1----:R-:W-:-:S05]  /*a340*/  LEA R2, R4, R2, 0x18 ;  /* 0x0000000204027211 */ /* 0x002fca00078ec0ff */
        /* <DEDUP_REMOVED lines=9> */
[----:B--2---:R-:W-:Y:S01]  /*a3e0*/  NOP ;  /* 0x0000000000007918 */ /* 0x004fe20000000000 */
.L_x_204:
[----:B------:R-:W-:Y:S05]  /*a3f0*/  BSYNC B0 ;  /* 0x0000000000007941 */ /* 0x000fea0003800000 */
.L_x_203:
[----:B------:R-:W2:Y:S01]  /*a400*/  LDL.LU R0, [R1+0x14] ;  /* 0x0000140001007983 */ /* 0x000ea20000300800 */
[----:B------:R-:W-:-:S03]  /*a410*/  ULDC UR4, c[0x0][0xda4] ;  /* 0x0003690000047ab9 */ /* 0x000fc60000000800 */
[----:B-1----:R-:W3:Y:S01]  /*a420*/  LDL.LU R2, [R1+0x1c] ;  /* 0x00001c0001027983 */ /* 0x002ee20000300800 */
        /* <DEDUP_REMOVED lines=8> */
[----:B-1----:R-:W-:-:S04]  /*a4b0*/  SEL R0, RZ, 0x1, P0 ;  /* 0x00000001ff007807 */ /* 0x002fc80000000000 */
[----:B------:R-:W-:-:S05]  /*a4c0*/  LOP3.LUT R17, R17, R0, RZ, 0x3c, !PT ;  /* 0x0000000011117212 */ /* 0x000fca00078e3cff */
[----:B--2---:R-:W-:Y:S05]  /*a4d0*/  @!P1 BRA `(.L_x_208) ;  /* 0xffffffd0003c9947 */ /* 0x004fea000383ffff */
[----:B------:R-:W-:-:S07]  /*a4e0*/  LOP3.LUT R2, R2, 0x1, RZ, 0xc, !PT ;  /* 0x0000000102027812 */ /* 0x000fce00078e0cff */
.L_x_156:
[----:B------:R-:W1:Y:S01]  /*a4f0*/  S2R R3, SR_CgaCtaId ;  /* 0x0000000000037919 */ /* 0x000e620000008800 */
[----:B------:R-:W-:Y:S01]  /*a500*/  MOV R0, 0x400 ;  /* 0x0000040000007802 */ /* 0x000fe20000000f00 */
[----:B------:R-:W-:Y:S03]  /*a510*/  BSSY B0, `(.L_x_209) ;  /* 0x0000005000007945 */ /* 0x000fe60003800000 */
[----:B-1----:R-:W-:Y:S02]  /*a520*/  LEA R0, R3, R0, 0x18 ;  /* 0x0000000003007211 */ /* 0x002fe400078ec0ff */
[----:B------:R-:W-:-:S04]  /*a530*/  SHF.L.U32 R3, R2, 0x1f, RZ ;  /* 0x0000001f02037819 */ /* 0x000fc800000006ff */
[----:B------:R-:W1:Y:S02]  /*a540*/  SYNCS.PHASECHK.TRANS64.TRYWAIT P0, [R0+URZ+0x34820], R3 ;  /* 0x03482003000075a7 */ /* 0x000e64000800017f */
[----:B-1----:R-:W-:Y:S05]  /*a550*/  @!P0 BRA `(.L_x_210) ;  /* 0x0000000800488947 */ /* 0x002fea0003800000 */
.L_x_237:
[----:B------:R-:W-:Y:S05]  /*a560*/  BSYNC B0 ;  /* 0x0000000000007941 */ /* 0x000fea0003800000 */
.L_x_209:
[----:B------:R-:W-:-:S03]  /*a570*/  UMOV UR4, 0xffffffff ;  /* 0xffffffff00047882 */ /* 0x000fc60000000000 */
[----:B------:R-:W-:Y:S05]  /*a580*/  BRA.DIV UR4, `(.L_x_211) ;  /* 0x0000000a04507947 */ /* 0x000fea000b800000 */
[----:B------:R-:W2:Y:S02]  /*a590*/  S2R R2, SR_TID.X ;  /* 0x0000000000027919 */ /* 0x000ea40000002100 */
[----:B--2---:R-:W-:-:S04]  /*a5a0*/  SHF.R.U32.HI R2, RZ, 0x5, R2 ;  /* 0x00000005ff027819 */ /* 0x004fc80000011602 */
[----:B------:R-:W-:-:S05]  /*a5b0*/  LOP3.LUT R2, R2, 0x3, RZ, 0xc0, !PT ;  /* 0x0000000302027812 */ /* 0x000fca00078ec0ff */
[----:B------:R2:W3:Y:S02]  /*a5c0*/  SHFL.IDX PT, R14, R2, RZ, 0x1f ;  /* 0x00001fff020e7589 */ /* 0x0004e400000e0000 */
.L_x_240:
[----:B---3--:R-:W-:Y:S01]  /*a5d0*/  ISETP.NE.AND P0, PT, R14, RZ, PT ;  /* 0x000000ff0e00720c */ /* 0x008fe20003f05270 */
[----:B------:R-:W-:-:S12]  /*a5e0*/  BSSY B0, `(.L_x_212) ;  /* 0x0000026000007945 */ /* 0x000fd80003800000 */
[----:B------:R-:W-:Y:S05]  /*a5f0*/  @P0 BRA `(.L_x_213) ;  /* 0x0000000000900947 */ /* 0x000fea0003800000 */
[----:B------:R-:W-:-:S03]  /*a600*/  UMOV UR4, 0xffffffff ;  /* 0xffffffff00047882 */ /* 0x000fc60000000000 */
[----:B------:R-:W-:Y:S05]  /*a610*/  BRA.DIV UR4, `(.L_x_214) ;  /* 0x0000000a04607947 */ /* 0x000fea000b800000 */
[----:B------:R-:W-:-:S13]  /*a620*/  ELECT P6, URZ, PT ;  /* 0x00000000003f782f */ /* 0x000fda00038c0000 */
.L_x_243:
[----:B------:R-:W-:Y:S05]  /*a630*/  @!P6 BRA `(.L_x_213) ;  /* 0x000000000080e947 */ /* 0x000fea0003800000 */
[----:B--2---:R-:W2:Y:S02]  /*a640*/  LDL R2, [R1+0x24] ;  /* 0x0000240001027983 */ /* 0x004ea40000100800 */
[----:B--2---:R-:W-:-:S13]  /*a650*/  R2UR UR4, R2 ;  /* 0x00000000020472ca */ /* 0x004fda00000e0000 */
[----:B------:R-:W-:-:S06]  /*a660*/  ULOP3.LUT UR4, UR4, 0x2, URZ, 0xfc, !UPT ;  /* 0x0000000204047892 */ /* 0x000fcc000f8efc3f */
[----:B------:R-:W-:-:S05]  /*a670*/  IMAD.U32 R2, RZ, RZ, UR4 ;  /* 0x00000004ff027e24 */ /* 0x000fca000f8e00ff */
[----:B------:R-:W-:-:S13]  /*a680*/  ISETP.NE.AND P2, PT, R2, 0x3, PT ;  /* 0x000000030200780c */ /* 0x000fda0003f45270 */
[----:B------:R-:W-:Y:S05]  /*a690*/  @!P2 BRA `(.L_x_215) ;  /* 0x000000000004a947 */ /* 0x000fea0003800000 */
[----:B------:R-:W-:Y:S01]  /*a6a0*/  BPT.TRAP 0x1 ;  /* 0x000000040000795c */ /* 0x000fe20000300000 */
.L_x_215:
[----:B-1----:R-:W-:Y:S01]  /*a6b0*/  VIADD R3, R0, 0x34840 ;  /* 0x0003484000037836 */ /* 0x002fe20000000000 */
[----:B------:R-:W-:Y:S01]  /*a6c0*/  SHF.L.U32 R5, R17, 0x1f, RZ ;  /* 0x0000001f11057819 */ /* 0x000fe200000006ff */
[C---:B------:R-:W-:Y:S02]  /*a6d0*/  VIADD R2, R16.reuse, 0x1 ;  /* 0x0000000110027836 */ /* 0x040fe40000000000 */
[----:B------:R-:W-:-:S03]  /*a6e0*/  IMAD R6, R16, 0x8, R3 ;  /* 0x0000000810067824 */ /* 0x000fc600078e0203 */
        /* <DEDUP_REMOVED lines=8> */
.L_x_244:
[----:B------:R-:W2:Y:S02]  /*a770*/  SYNCS.PHASECHK.TRANS64.TRYWAIT P0, [R3+URZ], R2 ;  /* 0x00000002030075a7 */ /* 0x000ea4000800017f */
[----:B--2---:R-:W-:Y:S05]  /*a780*/  @!P0 BRA `(.L_x_217) ;  /* 0x0000000800388947 */ /* 0x004fea0003800000 */
.L_x_245:
[----:B------:R-:W-:Y:S05]  /*a790*/  @!P2 BRA `(.L_x_218) ;  /* 0x000000000004a947 */ /* 0x000fea0003800000 */
[----:B------:R-:W-:Y:S01]  /*a7a0*/  BPT.TRAP 0x1 ;  /* 0x000000040000795c */ /* 0x000fe20000300000 */
.L_x_218:
[----:B--2---:R-:W-:-:S04]  /*a7b0*/  VIADD R3, R0, 0x34860 ;  /* 0x0003486000037836 */ /* 0x004fc80000000000 */
[----:B------:R-:W-:-:S04]  /*a7c0*/  IMAD R16, R16, 0x8, R3 ;  /* 0x0000000810107824 */ /* 0x000fc800078e0203 */
[----:B------:R-:W2:Y:S02]  /*a7d0*/  SYNCS.PHASECHK.TRANS64.TRYWAIT P0, [R16+URZ], R5 ;  /* 0x00000005100075a7 */ /* 0x000ea4000800017f */
[----:B--2---:R-:W-:Y:S05]  /*a7e0*/  @!P0 BRA `(.L_x_219) ;  /* 0x0000000800348947 */ /* 0x004fea0003800000 */
.L_x_246:
[----:B------:R-:W-:-:S07]  /*a7f0*/  IMAD R3, R4, 0x8, R3 ;  /* 0x0000000804037824 */ /* 0x000fce00078e0203 */
.L_x_220:
[----:B---3--:R3:W4:Y:S02]  /*a800*/  SYNCS.PHASECHK.TRANS64.TRYWAIT P0, [R3+URZ], R2 ;  /* 0x00000002030075a7 */ /* 0x008724000800017f */
[----:B----4-:R-:W-:Y:S05]  /*a810*/  @!P0 NANOSLEEP.SYNCS 0x989680 ;  /* 0x009896800000895d */ /* 0x010fea0003900000 */
[----:B------:R-:W4:Y:S02]  /*a820*/  @!P0 SYNCS.PHASECHK.TRANS64 P0, [R3+URZ], R2 ;  /* 0x00000002030085a7 */ /* 0x000f24000800007f */
[----:B----4-:R-:W-:Y:S05]  /*a830*/  @!P0 BRA `(.L_x_220) ;  /* 0xfffffffc00f08947 */ /* 0x010fea000383ffff */
.L_x_213:
[----:B------:R-:W-:Y:S05]  /*a840*/  BSYNC B0 ;  /* 0x0000000000007941 */ /* 0x000fea0003800000 */
.L_x_212:
[----:B------:R-:W-:Y:S05]  /*a850*/  EXIT ;  /* 0x000000000000794d */ /* 0x000fea0003800000 */
.L_x_130:
[----:B-1----:R-:W-:-:S04]  /*a860*/  IMAD.U32 R3, RZ, RZ, UR60 ;  /* 0x0000003cff037e24 */ /* 0x002fc8000f8e00ff */
[----:B------:R1:W2:Y:S03]  /*a870*/  SYNCS.PHASECHK.TRANS64.TRYWAIT P1, [R3+URZ+0x34800], R0 ;  /* 0x03480000030075a7 */ /* 0x0002a6000802017f */
[----:B--2---:R-:W-:Y:S05]  /*a880*/  @!P1 NANOSLEEP.SYNCS 0x989680 ;  /* 0x009896800000995d */ /* 0x004fea0003900000 */
[----:B------:R-:W2:Y:S02]  /*a890*/  @!P1 SYNCS.PHASECHK.TRANS64 P1, [R3+URZ+0x34800], R0 ;  /* 0x03480000030095a7 */ /* 0x000ea4000802007f */
[----:B--2---:R-:W-:Y:S05]  /*a8a0*/  @!P1 BRA `(.L_x_130) ;  /* 0xfffffffc00ec9947 */ /* 0x004fea000383ffff */
[----:B------:R-:W-:Y:S05]  /*a8b0*/  BRA `(.L_x_221) ;  /* 0xffffff6c00807947 */ /* 0x000fea000383ffff */
.L_x_134:
[----:B--2---:R2:W3:Y:S02]  /*a8c0*/  SYNCS.PHASECHK.TRANS64.TRYWAIT P1, [R3+URZ+0x34830], R0 ;  /* 0x03483000030075a7 */ /* 0x0044e4000802017f */
[----:B---3--:R-:W-:Y:S05]  /*a8d0*/  @!P1 NANOSLEEP.SYNCS 0x989680 ;  /* 0x009896800000995d */ /* 0x008fea0003900000 */
[----:B------:R-:W3:Y:S02]  /*a8e0*/  @!P1 SYNCS.PHASECHK.TRANS64 P1, [R3+URZ+0x34830], R0 ;  /* 0x03483000030095a7 */ /* 0x000ee4000802007f */
[----:B---3--:R-:W-:Y:S05]  /*a8f0*/  @!P1 BRA `(.L_x_134) ;  /* 0xfffffffc00f09947 */ /* 0x008fea000383ffff */
[----:B------:R-:W-:Y:S05]  /*a900*/  BRA `(.L_x_133) ;  /* 0xffffff6c009c7947 */ /* 0x000fea000383ffff */
.L_x_140:
[----:B--2---:R-:W-:-:S04]  /*a910*/  IMAD.U32 R7, RZ, RZ, UR6 ;  /* 0x00000006ff077e24 */ /* 0x004fc8000f8e00ff */
[----:B------:R2:W3:Y:S03]  /*a920*/  SYNCS.PHASECHK.TRANS64.TRYWAIT P1, [R7+URZ+0x34830], R0 ;  /* 0x03483000070075a7 */ /* 0x0004e6000802017f */
[----:B---3--:R-:W-:Y:S05]  /*a930*/  @!P1 NANOSLEEP.SYNCS 0x989680 ;  /* 0x009896800000995d */ /* 0x008fea0003900000 */
[----:B------:R-:W3:Y:S02]  /*a940*/  @!P1 SYNCS.PHASECHK.TRANS64 P1, [R7+URZ+0x34830], R0 ;  /* 0x03483000070095a7 */ /* 0x000ee4000802007f */
[----:B---3--:R-:W-:Y:S05]  /*a950*/  @!P1 BRA `(.L_x_140) ;  /* 0xfffffffc00ec9947 */ /* 0x008fea000383ffff */
[----:B------:R-:W-:Y:S05]  /*a960*/  BRA `(.L_x_139) ;  /* 0xffffff9000687947 */ /* 0x000fea000383ffff */
.L_x_144:
[----:B--2---:R-:W-:-:S04]  /*a970*/  IMAD.U32 R7, RZ, RZ, UR7 ;  /* 0x00000007ff077e24 */ /* 0x004fc8000f8e00ff */
[----:B------:R2:W3:Y:S03]  /*a980*/  SYNCS.PHASECHK.TRANS64.TRYWAIT P1, [R7+URZ+0x34850], R0 ;  /* 0x03485000070075a7 */ /* 0x0004e6000802017f */
[----:B---3--:R-:W-:Y:S05]  /*a990*/  @!P1 NANOSLEEP.SYNCS 0x989680 ;  /* 0x009896800000995d */ /* 0x008fea0003900000 */
[----:B------:R-:W3:Y:S02]  /*a9a0*/  @!P1 SYNCS.PHASECHK.TRANS64 P1, [R7+URZ+0x34850], R0 ;  /* 0x03485000070095a7 */ /* 0x000ee4000802007f */
[----:B---3--:R-:W-:Y:S05]  /*a9b0*/  @!P1 BRA `(.L_x_144) ;  /* 0xfffffffc00ec9947 */ /* 0x008fea000383ffff */
[----:B------:R-:W-:Y:S05]  /*a9c0*/  BRA `(.L_x_143) ;  /* 0xffffff9800907947 */ /* 0x000fea000383ffff */
.L_x_151:
[----:B--2---:R-:W-:-:S04]  /*a9d0*/  IMAD.U32 R5, RZ, RZ, UR5 ;  /* 0x00000005ff057e24 */ /* 0x004fc8000f8e00ff */
[----:B------:R2:W3:Y:S03]  /*a9e0*/  SYNCS.PHASECHK.TRANS64.TRYWAIT P1, [R5+URZ+0x34850], R4 ;  /* 0x03485004050075a7 */ /* 0x0004e6000802017f */
[----:B---3--:R-:W-:Y:S05]  /*a9f0*/  @!P1 NANOSLEEP.SYNCS 0x989680 ;  /* 0x009896800000995d */ /* 0x008fea0003900000 */
[----:B------:R-:W3:Y:S02]  /*aa00*/  @!P1 SYNCS.PHASECHK.TRANS64 P1, [R5+URZ+0x34850], R4 ;  /* 0x03485004050095a7 */ /* 0x000ee4000802007f */
[----:B---3--:R-:W-:Y:S05]  /*aa10*/  @!P1 BRA `(.L_x_151) ;  /* 0xfffffffc00ec9947 */ /* 0x008fea000383ffff */
[----:B------:R-:W-:Y:S05]  /*aa20*/  BRA `(.L_x_150) ;  /* 0xffffffb400747947 */ /* 0x000fea000383ffff */
.L_x_163:
[----:B------:R-:W1:Y:S01]  /*aa30*/  S2R R8, SR_TID.X ;  /* 0x0000000000087919 */ /* 0x000e620000002100 */
[----:B------:R-:W-:Y:S01]  /*aa40*/  BSSY B0, `(.L_x_222) ;  /* 0x000000a000007945 */ /* 0x000fe20003800000 */
[----:B------:R-:W-:Y:S02]  /*aa50*/  IMAD.MOV.U32 R12, RZ, RZ, RZ ;  /* 0x000000ffff0c7224 */ /* 0x000fe400078e00ff */
        /* <DEDUP_REMOVED lines=8> */
.L_x_223:
[----:B------:R-:W-:Y:S05]  /*aae0*/  BSYNC B0 ;  /* 0x0000000000007941 */ /* 0x000fea0003800000 */
.L_x_222:
[----:B------:R-:W-:Y:S05]  /*aaf0*/  BRA `(.L_x_224) ;  /* 0xffffffd400607947 */ /* 0x000fea000383ffff */
.L_x_164:
[----:B------:R-:W-:Y:S01]  /*ab00*/  BSSY B0, `(.L_x_225) ;  /* 0x0000006000007945 */ /* 0x000fe20003800000 */
[----:B------:R-:W-:-:S07]  /*ab10*/  IMAD.MOV.U32 R15, RZ, RZ, -0x1 ;  /* 0xffffffffff0f7424 */ /* 0x000fce00078e00ff */
[----:B------:R-:W-:Y:S05]  /*ab20*/  WARPSYNC.COLLECTIVE R15, `(.L_x_226) ;  /* 0x000000000f0c7348 */ /* 0x000fea0003c00000 */
[----:B------:R-:W-:Y:S02]  /*ab30*/  ELECT P6, UR62, PT ;  /* 0x00000000003e782f */ /* 0x000fe400038c0000 */
[----:B------:R-:W-:Y:S01]  /*ab40*/  MOV R14, UR62 ;  /* 0x0000003e000e7c02 */ /* 0x000fe20008000f00 */
[----:B------:R-:W-:Y:S10]  /*ab50*/  ENDCOLLECTIVE ;  /* 0x000000000000791b */ /* 0x000ff40003800000 */
.L_x_226:
[----:B------:R-:W-:Y:S05]  /*ab60*/  BSYNC B0 ;  /* 0x0000000000007941 */ /* 0x000fea0003800000 */
.L_x_225:
[----:B------:R-:W-:Y:S05]  /*ab70*/  BRA `(.L_x_227) ;  /* 0xffffffd4005c7947 */ /* 0x000fea000383ffff */
.L_x_167:
[----:B--2---:R2:W3:Y:S02]  /*ab80*/  SYNCS.PHASECHK.TRANS64.TRYWAIT P1, [R5+URZ+0x34840], R9 ;  /* 0x03484009050075a7 */ /* 0x0044e4000802017f */
[----:B---3--:R-:W-:Y:S05]  /*ab90*/  @!P1 NANOSLEEP.SYNCS 0x989680 ;  /* 0x009896800000995d */ /* 0x008fea0003900000 */
[----:B------:R-:W3:Y:S02]  /*aba0*/  @!P1 SYNCS.PHASECHK.TRANS64 P1, [R5+URZ+0x34840], R9 ;  /* 0x03484009050095a7 */ /* 0x000ee4000802007f */
[----:B---3--:R-:W-:Y:S05]  /*abb0*/  @!P1 BRA `(.L_x_167) ;  /* 0xfffffffc00f09947 */ /* 0x008fea000383ffff */
[----:B------:R-:W-:Y:S05]  /*abc0*/  BRA `(.L_x_228) ;  /* 0xffffffd400bc7947 */ /* 0x000fea000383ffff */
.L_x_171:
        /* <DEDUP_REMOVED lines=8> */
.L_x_177:
[----:B-1----:R1:W2:Y:S02]  /*ac50*/  SYNCS.PHASECHK.TRANS64.TRYWAIT P1, [R2+URZ+0x34840], R3 ;  /* 0x03484003020075a7 */ /* 0x0022a4000802017f */
[----:B--2---:R-:W-:Y:S05]  /*ac60*/  @!P1 NANOSLEEP.SYNCS 0x989680 ;  /* 0x009896800000995d */ /* 0x004fea0003900000 */
[----:B------:R-:W2:Y:S02]  /*ac70*/  @!P1 SYNCS.PHASECHK.TRANS64 P1, [R2+URZ+0x34840], R3 ;  /* 0x03484003020095a7 */ /* 0x000ea4000802007f */
[----:B--2---:R-:W-:Y:S05]  /*ac80*/  @!P1 BRA `(.L_x_177) ;  /* 0xfffffffc00f09947 */ /* 0x004fea000383ffff */
[----:B------:R-:W-:Y:S05]  /*ac90*/  BRA `(.L_x_230) ;  /* 0xffffffdc00b47947 */ /* 0x000fea000383ffff */
.L_x_180:
[----:B-1----:R1:W2:Y:S02]  /*aca0*/  SYNCS.PHASECHK.TRANS64.TRYWAIT P1, [R2+URZ+0x34860], R3 ;  /* 0x03486003020075a7 */ /* 0x0022a4000802017f */
[----:B--2---:R-:W-:Y:S05]  /*acb0*/  @!P1 NANOSLEEP.SYNCS 0x989680 ;  /* 0x009896800000995d */ /* 0x004fea0003900000 */
[----:B------:R-:W2:Y:S02]  /*acc0*/  @!P1 SYNCS.PHASECHK.TRANS64 P1, [R2+URZ+0x34860], R3 ;  /* 0x03486003020095a7 */ /* 0x000ea4000802007f */
[----:B--2---:R-:W-:Y:S05]  /*acd0*/  @!P1 BRA `(.L_x_180) ;  /* 0xfffffffc00f09947 */ /* 0x004fea000383ffff */
[----:B------:R-:W-:Y:S05]  /*ace0*/  BRA `(.L_x_231) ;  /* 0xffffffe000607947 */ /* 0x000fea000383ffff */
.L_x_187:
[----:B--2---:R2:W3:Y:S02]  /*acf0*/  SYNCS.PHASECHK.TRANS64.TRYWAIT P1, [R2+URZ+0x34840], R3 ;  /* 0x03484003020075a7 */ /* 0x0044e4000802017f */
[----:B---3--:R-:W-:Y:S05]  /*ad00*/  @!P1 NANOSLEEP.SYNCS 0x989680 ;  /* 0x009896800000995d */ /* 0x008fea0003900000 */
[----:B------:R-:W3:Y:S02]  /*ad10*/  @!P1 SYNCS.PHASECHK.TRANS64 P1, [R2+URZ+0x34840], R3 ;  /* 0x03484003020095a7 */ /* 0x000ee4000802007f */
[----:B---3--:R-:W-:Y:S05]  /*ad20*/  @!P1 BRA `(.L_x_187) ;  /* 0xfffffffc00f09947 */ /* 0x008fea000383ffff */
[----:B------:R-:W-:Y:S05]  /*ad30*/  BRA `(.L_x_232) ;  /* 0xffffffe400987947 */ /* 0x000fea000383ffff */
.L_x_190:
[----:B-1----:R1:W2:Y:S02]  /*ad40*/  SYNCS.PHASECHK.TRANS64.TRYWAIT P1, [R2+URZ+0x34860], R17 ;  /* 0x03486011020075a7 */ /* 0x0022a4000802017f */
[----:B--2---:R-:W-:Y:S05]  /*ad50*/  @!P1 NANOSLEEP.SYNCS 0x989680 ;  /* 0x009896800000995d */ /* 0x004fea0003900000 */
[----:B------:R-:W2:Y:S02]  /*ad60*/  @!P1 SYNCS.PHASECHK.TRANS64 P1, [R2+URZ+0x34860], R17 ;  /* 0x03486011020095a7 */ /* 0x000ea4000802007f */
[----:B--2---:R-:W-:Y:S05]  /*ad70*/  @!P1 BRA `(.L_x_190) ;  /* 0xfffffffc00f09947 */ /* 0x004fea000383ffff */
[----:B------:R-:W-:Y:S05]  /*ad80*/  BRA `(.L_x_233) ;  /* 0xffffffe800447947 */ /* 0x000fea000383ffff */
.L_x_196:
[----:B--2---:R2:W3:Y:S02]  /*ad90*/  SYNCS.PHASECHK.TRANS64.TRYWAIT P1, [R2+URZ+0x34840], R3 ;  /* 0x03484003020075a7 */ /* 0x0044e4000802017f */
[----:B---3--:R-:W-:Y:S05]  /*ada0*/  @!P1 NANOSLEEP.SYNCS 0x989680 ;  /* 0x009896800000995d */ /* 0x008fea0003900000 */
[----:B------:R-:W3:Y:S02]  /*adb0*/  @!P1 SYNCS.PHASECHK.TRANS64 P1, [R2+URZ+0x34840], R3 ;  /* 0x03484003020095a7 */ /* 0x000ee4000802007f */
[----:B---3--:R-:W-:Y:S05]  /*adc0*/  @!P1 BRA `(.L_x_196) ;  /* 0xfffffffc00f09947 */ /* 0x008fea000383ffff */
[----:B------:R-:W-:Y:S05]  /*add0*/  BRA `(.L_x_234) ;  /* 0xffffffec00587947 */ /* 0x000fea000383ffff */
.L_x_199:
[----:B-1----:R1:W2:Y:S02]  /*ade0*/  SYNCS.PHASECHK.TRANS64.TRYWAIT P1, [R2+URZ+0x34860], R10 ;  /* 0x0348600a020075a7 */ /* 0x0022a4000802017f */
[----:B--2---:R-:W-:Y:S05]  /*adf0*/  @!P1 NANOSLEEP.SYNCS 0x989680 ;  /* 0x009896800000995d */ /* 0x004fea0003900000 */
[----:B------:R-:W2:Y:S02]  /*ae00*/  @!P1 SYNCS.PHASECHK.TRANS64 P1, [R2+URZ+0x34860], R10 ;  /* 0x0348600a020095a7 */ /* 0x000ea4000802007f */
[----:B--2---:R-:W-:Y:S05]  /*ae10*/  @!P1 BRA `(.L_x_199) ;  /* 0xfffffffc00f09947 */ /* 0x004fea000383ffff */
[----:B------:R-:W-:Y:S05]  /*ae20*/  BRA `(.L_x_235) ;  /* 0xfffffff000047947 */ /* 0x000fea000383ffff */
.L_x_205:
[----:B-1----:R1:W2:Y:S02]  /*ae30*/  SYNCS.PHASECHK.TRANS64.TRYWAIT P0, [R3+URZ+0x34860], R2 ;  /* 0x03486002030075a7 */ /* 0x0022a4000800017f */
[----:B--2---:R-:W-:Y:S05]  /*ae40*/  @!P0 NANOSLEEP.SYNCS 0x989680 ;  /* 0x009896800000895d */ /* 0x004fea0003900000 */
[----:B------:R-:W2:Y:S02]  /*ae50*/  @!P0 SYNCS.PHASECHK.TRANS64 P0, [R3+URZ+0x34860], R2 ;  /* 0x03486002030085a7 */ /* 0x000ea4000800007f */
[----:B--2---:R-:W-:Y:S05]  /*ae60*/  @!P0 BRA `(.L_x_205) ;  /* 0xfffffffc00f08947 */ /* 0x004fea000383ffff */
[----:B------:R-:W-:Y:S05]  /*ae70*/  BRA `(.L_x_236) ;  /* 0xfffffff000c07947 */ /* 0x000fea000383ffff */
.L_x_210:
[----:B-1----:R1:W2:Y:S02]  /*ae80*/  SYNCS.PHASECHK.TRANS64.TRYWAIT P0, [R0+URZ+0x34820], R3 ;  /* 0x03482003000075a7 */ /* 0x0022a4000800017f */
[----:B--2---:R-:W-:Y:S05]  /*ae90*/  @!P0 NANOSLEEP.SYNCS 0x989680 ;  /* 0x009896800000895d */ /* 0x004fea0003900000 */
[----:B------:R-:W2:Y:S02]  /*aea0*/  @!P0 SYNCS.PHASECHK.TRANS64 P0, [R0+URZ+0x34820], R3 ;  /* 0x03482003000085a7 */ /* 0x000ea4000800007f */
[----:B--2---:R-:W-:Y:S05]  /*aeb0*/  @!P0 BRA `(.L_x_210) ;  /* 0xfffffffc00f08947 */ /* 0x004fea000383ffff */
[----:B------:R-:W-:Y:S05]  /*aec0*/  BRA `(.L_x_237) ;  /* 0xfffffff400a47947 */ /* 0x000fea000383ffff */
.L_x_211:
[----:B------:R-:W2:Y:S01]  /*aed0*/  S2R R2, SR_TID.X ;  /* 0x0000000000027919 */ /* 0x000ea20000002100 */
[----:B------:R-:W-:Y:S01]  /*aee0*/  BSSY B0, `(.L_x_238) ;  /* 0x000000a000007945 */ /* 0x000fe20003800000 */
[----:B------:R-:W-:Y:S02]  /*aef0*/  IMAD.MOV.U32 R12, RZ, RZ, RZ ;  /* 0x000000ffff0c7224 */ /* 0x000fe400078e00ff */
[----:B------:R-:W-:Y:S02]  /*af00*/  IMAD.MOV.U32 R11, RZ, RZ, 0x1f ;  /* 0x0000001fff0b7424 */ /* 0x000fe400078e00ff */
[----:B------:R-:W-:Y:S01]  /*af10*/  IMAD.MOV.U32 R15, RZ, RZ, -0x1 ;  /* 0xffffffffff0f7424 */ /* 0x000fe200078e00ff */
[----:B--2---:R-:W-:-:S04]  /*af20*/  SHF.R.U32.HI R2, RZ, 0x5, R2 ;  /* 0x00000005ff027819 */ /* 0x004fc80000011602 */
[----:B------:R-:W-:-:S05]  /*af30*/  LOP3.LUT R2, R2, 0x3, RZ, 0xc0, !PT ;  /* 0x0000000302027812 */ /* 0x000fca00078ec0ff */
[----:B------:R-:W-:-:S07]  /*af40*/  IMAD.MOV.U32 R13, RZ, RZ, R2 ;  /* 0x000000ffff0d7224 */ /* 0x000fce00078e0002 */
[----:B-1----:R-:W-:Y:S05]  /*af50*/  WARPSYNC.COLLECTIVE R15, `(.L_x_239) ;  /* 0x000000000f087348 */ /* 0x002fea0003c00000 */
[----:B------:R2:W3:Y:S02]  /*af60*/  SHFL.IDX P6, R14, R13, R12, R11 ;  /* 0x0000000c0d0e7389 */ /* 0x0004e400000c000b */
[----:B-123--:R-:W-:Y:S01]  /*af70*/  ENDCOLLECTIVE ;  /* 0x000000000000791b */ /* 0x00efe20003800000 */
.L_x_239:
[----:B------:R-:W-:Y:S05]  /*af80*/  BSYNC B0 ;  /* 0x0000000000007941 */ /* 0x000fea0003800000 */
.L_x_238:
[----:B------:R-:W-:Y:S05]  /*af90*/  BRA `(.L_x_240) ;  /* 0xfffffff4008c7947 */ /* 0x000fea000383ffff */
.L_x_214:
[----:B------:R-:W-:Y:S01]  /*afa0*/  BSSY B1, `(.L_x_241) ;  /* 0x0000006000017945 */ /* 0x000fe20003800000 */
[----:B------:R-:W-:-:S07]  /*afb0*/  IMAD.MOV.U32 R15, RZ, RZ, -0x1 ;  /* 0xffffffffff0f7424 */ /* 0x000fce00078e00ff */
[----:B-12---:R-:W-:Y:S05]  /*afc0*/  WARPSYNC.COLLECTIVE R15, `(.L_x_242) ;  /* 0x000000000f0c7348 */ /* 0x006fea0003c00000 */
[----:B------:R-:W-:Y:S02]  /*afd0*/  ELECT P6, UR62, PT ;  /* 0x00000000003e782f */ /* 0x000fe400038c0000 */
[----:B------:R-:W-:Y:S01]  /*afe0*/  MOV R14, UR62 ;  /* 0x0000003e000e7c02 */ /* 0x000fe20008000f00 */
[----:B-12---:R-:W-:Y:S10]  /*aff0*/  ENDCOLLECTIVE ;  /* 0x000000000000791b */ /* 0x006ff40003800000 */
.L_x_242:
[----:B------:R-:W-:Y:S05]  /*b000*/  BSYNC B1 ;  /* 0x0000000000017941 */ /* 0x000fea0003800000 */
.L_x_241:
[----:B------:R-:W-:Y:S05]  /*b010*/  BRA `(.L_x_243) ;  /* 0xfffffff400847947 */ /* 0x000fea000383ffff */
.L_x_216:
[----:B-1----:R1:W2:Y:S02]  /*b020*/  SYNCS.PHASECHK.TRANS64.TRYWAIT P0, [R6+URZ], R5 ;  /* 0x00000005060075a7 */ /* 0x0022a4000800017f */
[----:B--2---:R-:W-:Y:S05]  /*b030*/  @!P0 NANOSLEEP.SYNCS 0x989680 ;  /* 0x009896800000895d */ /* 0x004fea0003900000 */
[----:B------:R-:W2:Y:S02]  /*b040*/  @!P0 SYNCS.PHASECHK.TRANS64 P0, [R6+URZ], R5 ;  /* 0x00000005060085a7 */ /* 0x000ea4000800007f */
[----:B--2---:R-:W-:Y:S05]  /*b050*/  @!P0 BRA `(.L_x_216) ;  /* 0xfffffffc00f08947 */ /* 0x004fea000383ffff */
[----:B------:R-:W-:Y:S05]  /*b060*/  BRA `(.L_x_244) ;  /* 0xfffffff400c07947 */ /* 0x000fea000383ffff */
.L_x_217:
[----:B--2---:R2:W3:Y:S02]  /*b070*/  SYNCS.PHASECHK.TRANS64.TRYWAIT P0, [R3+URZ], R2 ;  /* 0x00000002030075a7 */ /* 0x0044e4000800017f */
[----:B---3--:R-:W-:Y:S05]  /*b080*/  @!P0 NANOSLEEP.SYNCS 0x989680 ;  /* 0x009896800000895d */ /* 0x008fea0003900000 */
[----:B------:R-:W3:Y:S02]  /*b090*/  @!P0 SYNCS.PHASECHK.TRANS64 P0, [R3+URZ], R2 ;  /* 0x00000002030085a7 */ /* 0x000ee4000800007f */
[----:B---3--:R-:W-:Y:S05]  /*b0a0*/  @!P0 BRA `(.L_x_217) ;  /* 0xfffffffc00f08947 */ /* 0x008fea000383ffff */
[----:B------:R-:W-:Y:S05]  /*b0b0*/  BRA `(.L_x_245) ;  /* 0xfffffff400b47947 */ /* 0x000fea000383ffff */
.L_x_219:
[----:B--2---:R2:W3:Y:S02]  /*b0c0*/  SYNCS.PHASECHK.TRANS64.TRYWAIT P0, [R16+URZ], R5 ;  /* 0x00000005100075a7 */ /* 0x0044e4000800017f */
[----:B---3--:R-:W-:Y:S05]  /*b0d0*/  @!P0 NANOSLEEP.SYNCS 0x989680 ;  /* 0x009896800000895d */ /* 0x008fea0003900000 */
[----:B------:R-:W3:Y:S02]  /*b0e0*/  @!P0 SYNCS.PHASECHK.TRANS64 P0, [R16+URZ], R5 ;  /* 0x00000005100085a7 */ /* 0x000ee4000800007f */
[----:B---3--:R-:W-:Y:S05]  /*b0f0*/  @!P0 BRA `(.L_x_219) ;  /* 0xfffffffc00f08947 */ /* 0x008fea000383ffff */
[----:B------:R-:W-:Y:S05]  /*b100*/  BRA `(.L_x_246) ;  /* 0xfffffff400b87947 */ /* 0x000fea000383ffff */
.L_x_247:
        /* <DEDUP_REMOVED lines=15> */
.L_x_11931:


//--------------------- .text._ZN7cutlass13device_kernelIN5flash11enable_sm90INS1_16FlashAttnFwdSm90INS1_25CollectiveMainloopFwdSm90ILi2EN4cute5tupleIJNS5_1CILi1EEES8_S8_EEENS6_IJNS7_ILi128EEESA_NS7_ILi192EEEEEELi128ENS_6half_tEfNS_4arch4Sm90ELb0ELb0ELb0ELb1ELb0ELb0ELb0ELb1ELb1ELb0ELb0ELb0EEENS1_21CollectiveEpilogueFwdINS6_IJSA_SA_SA_EEES9_SD_SF_Li256ELb1ELb0ELb0ELb0EEENS1_36VarlenDynamicPersistentTileSchedulerILi128ELi128ELi256ELi32ELb0ELb0ELb1ELb0ELb1ELb1EEEEEEEEEvNT_6ParamsE --------------------------
	.section	.text._ZN7cutlass13device_kernelIN5flash11enable_sm90INS1_16FlashAttnFwdSm90INS1_25CollectiveMainloopFwdSm90ILi2EN4cute5tupleIJNS5_1CILi1EEES8_S8_EEENS6_IJNS7_ILi128EEESA_NS7_ILi192EEEEEELi128ENS_6half_tEfNS_4arch4Sm90ELb0ELb0ELb0ELb1ELb0ELb0ELb0ELb1ELb1ELb0ELb0ELb0EEENS1_21CollectiveEpilogueFwdINS6_IJSA_SA_SA_EEES9_SD_SF_Li256ELb1ELb0ELb0ELb0EEENS1_36VarlenDynamicPersistentTileSchedulerILi128ELi128ELi256ELi32ELb0ELb0ELb1ELb0ELb1ELb1EEEEEEEEEvNT_6ParamsE,"ax",@progbits
	.align	128
.text._ZN7cutlass13device_kernelIN5flash11enable_sm90INS1_16FlashAttnFwdSm90INS1_25CollectiveMainloopFwdSm90ILi2EN4cute5tupleIJNS5_1CILi1EEES8_S8_EEENS6_IJNS7_ILi128EEESA_NS7_ILi192EEEEEELi128ENS_6half_tEfNS_4arch4Sm90ELb0ELb0ELb0ELb1ELb0ELb0ELb0ELb1ELb1ELb0ELb0ELb0EEENS1_21CollectiveEpilogueFwdINS6_IJSA_SA_SA_EEES9_SD_SF_Li256ELb1ELb0ELb0ELb0EEENS1_36VarlenDynamicPersistentTileSchedulerILi128ELi128ELi256ELi32ELb0ELb0ELb1ELb0ELb1ELb1EEEEEEEEEvNT_6ParamsE:
        .type           _ZN7cutlass13device_kernelIN5flash11enable_sm90INS1_16FlashAttnFwdSm90INS1_25CollectiveMainloopFwdSm90ILi2EN4cute5tupleIJNS5_1CILi1EEES8_S8_EEENS6_IJNS7_ILi128EEESA_NS7_ILi192EEEEEELi128ENS_6half_tEfNS_4arch4Sm90ELb0ELb0ELb0ELb1ELb0ELb0ELb0ELb1ELb1ELb0ELb0ELb0EEENS1_21CollectiveEpilogueFwdINS6_IJSA_SA_SA_EEES9_SD_SF_Li256ELb1ELb0ELb0ELb0EEENS1_36VarlenDynamicPersistentTileSchedulerILi128ELi128ELi256ELi32ELb0ELb0ELb1ELb0ELb1ELb1EEEEEEEEEvNT_6ParamsE,@function
        .size           _ZN7cutlass13device_kernelIN5flash11enable_sm90INS1_16FlashAttnFwdSm90INS1_25CollectiveMainloopFwdSm90ILi2EN4cute5tupleIJNS5_1CILi1EEES8_S8_EEENS6_IJNS7_ILi128EEESA_NS7_ILi192EEEEEELi128ENS_6half_tEfNS_4arch4Sm90ELb0ELb0ELb0ELb1ELb0ELb0ELb0ELb1ELb1ELb0ELb0ELb0EEENS1_21CollectiveEpilogueFwdINS6_IJSA_SA_SA_EEES9_SD_SF_Li256ELb1ELb0ELb0ELb0EEENS1_36VarlenDynamicPersistentTileSchedulerILi128ELi128ELi256ELi32ELb0ELb0ELb1ELb0ELb1ELb1EEEEEEEEEvNT_6ParamsE,(.L_x_11932 - _ZN7cutlass13device_kernelIN5flash11enable_sm90INS1_16FlashAttnFwdSm90INS1_25CollectiveMainloopFwdSm90ILi2EN4cute5tupleIJNS5_1CILi1EEES8_S8_EEENS6_IJNS7_ILi128EEESA_NS7_ILi192EEEEEELi128ENS_6half_tEfNS_4arch4Sm90ELb0ELb0ELb0ELb1ELb0ELb0ELb0ELb1ELb1ELb0ELb0ELb0EEENS1_21CollectiveEpilogueFwdINS6_IJSA_SA_SA_EEES9_SD_SF_Li256ELb1ELb0ELb0ELb0EEENS1_36VarlenDynamicPersistentTileSchedulerILi128ELi128ELi256ELi32ELb0ELb0ELb1ELb0ELb1ELb1EEEEEEEEEvNT_6ParamsE)
        .other          _ZN7cutlass13device_kernelIN5flash11enable_sm90INS1_16FlashAttnFwdSm90INS1_25CollectiveMainloopFwdSm90ILi2EN4cute5tupleIJNS5_1CILi1EEES8_S8_EEENS6_IJNS7_ILi128EEESA_NS7_ILi192EEEEEELi128ENS_6half_tEfNS_4arch4Sm90ELb0ELb0ELb0ELb1ELb0ELb0ELb0ELb1ELb1ELb0ELb0ELb0EEENS1_21CollectiveEpilogueFwdINS6_IJSA_SA_SA_EEES9_SD_SF_Li256ELb1ELb0ELb0ELb0EEENS1_36VarlenDynamicPersistentTileSchedulerILi128ELi128ELi256ELi32ELb0ELb0ELb1ELb0ELb1ELb1EEEEEEEEEvNT_6ParamsE,@"STO_CUDA_ENTRY STV_DEFAULT"
_ZN7cutlass13device_kernelIN5flash11enable_sm90INS1_16FlashAttnFwdSm90INS1_25CollectiveMainloopFwdSm90ILi2EN4cute5tupleIJNS5_1CILi1EEES8_S8_EEENS6_IJNS7_ILi128EEESA_NS7_ILi192EEEEEELi128ENS_6half_tEfNS_4arch4Sm90ELb0ELb0ELb0ELb1ELb0ELb0ELb0ELb1ELb1ELb0ELb0ELb0EEENS1_21CollectiveEpilogueFwdINS6_IJSA_SA_SA_EEES9_SD_SF_Li256ELb1ELb0ELb0ELb0EEENS1_36VarlenDynamicPersistentTileSchedulerILi128ELi128ELi256ELi32ELb0ELb0ELb1ELb0ELb1ELb1EEEEEEEEEvNT_6ParamsE:
[----:B------:R-:W0:Y:S02]  /*0000*/  LDC R1, c[0x0][0x28] ;  /* 0x00000a00ff017b82 */ /* 0x000e240000000800 */
[----:B0-----:R-:W-:Y:S01]  /*0010*/  VIADD R1, R1, 0xffffffc8 ;  /* 0xffffffc801017836 */ /* 0x001fe20000000000 */
[----:B------:R-:W0:Y:S01]  /*0020*/  S2R R3, SR_TID.X ;  /* 0x0000000000037919 */ /* 0x000e220000002100 */
[----:B------:R-:W-:Y:S01]  /*0030*/  ELECT P0, URZ, PT ;  /* 0x00000000003f782f */ /* 0x000fe20003800000 */
[----:B------:R-:W-:Y:S01]  /*0040*/  BSSY B0, `(.L_x_248) ;  /* 0x0000011000007945 */ /* 0x000fe20003800000 */
[----:B0-----:R-:W-:-:S05]  /*0050*/  SHF.R.U32.HI R0, RZ, 0x5, R3 ;  /* 0x00000005ff007819 */ /* 0x001fca0000011603 */
[----:B------:R-:W0:Y:S02]  /*0060*/  SHFL.IDX PT, R2, R0, RZ, 0x1f ;  /* 0x00001fff00027589 */ /* 0x000e2400000e0000 */
[----:B0-----:R-:W-:Y:S02]  /*0070*/  ISETP.EQ.AND P0, PT, R2, RZ, P0 ;  /* 0x000000ff0200720c */ /* 0x001fe40000702270 */
[----:B------:R-:W-:-:S11]  /*0080*/  SHF.R.U32.HI R2, RZ, 0x7, R3 ;  /* 0x00000007ff027819 */ /* 0x000fd60000011603 */
[----:B------:R-:W-:Y:S05]  /*0090*/  @!P0 BRA `(.L_x_249) ;  /* 0x00000000002c8947 */ /* 0x000fea0003800000 */
[----:B------:R-:W-:Y:S02]  /*00a0*/  ULDC.64 UR4, c[0x0][0x198] ;  /* 0x0000660000047ab9 */ /* 0x000fe40000000a00 */
[----:B------:R-:W-:Y:S02]  /*00b0*/  UIADD3 UR6, UP0, UR4, 0x270, URZ ;  /* 0x0000027004067890 */ /* 0x000fe4000ff1e03f */
[----:B------:R-:W-:Y:S02]  /*00c0*/  UIADD3 UR8, UP1, UR4, 0x370, URZ ;  /* 0x0000037004087890 */ /* 0x000fe4000ff3e03f */
[----:B------:R-:W-:Y:S02]  /*00d0*/  UIADD3 UR4, UP2, UR4, 0x470, URZ ;  /* 0x0000047004047890 */ /* 0x000fe4000ff5e03f */
[----:B------:R-:W-:Y:S02]  /*00e0*/  UIADD3.X UR7, URZ, UR5, URZ, UP0, !UPT ;  /* 0x000000053f077290 */ /* 0x000fe400087fe43f */
[----:B------:R-:W-:-:S02]  /*00f0*/  UIADD3.X UR9, URZ, UR5, URZ, UP1, !UPT ;  /* 0x000000053f097290 */ /* 0x000fc40008ffe43f */
[----:B------:R-:W-:-:S05]  /*0100*/  UIADD3.X UR5, URZ, UR5, URZ, UP2, !UPT ;  /* 0x000000053f057290 */ /* 0x000fca00097fe43f */
[----:B------:R0:W-:Y:S02]  /*0110*/  UTMACCTL.PF [UR6] ;  /* 0x00000000060079b9 */ /* 0x0001e40008040000 */
[----:B------:R0:W-:Y:S02]  /*0120*/  UTMACCTL.PF [UR8] ;  /* 0x00000000080079b9 */ /* 0x0001e40008040000 */
[----:B------:R0:W-:Y:S02]  /*0130*/  UTMACCTL.PF [UR4] ;  /* 0x00000000040079b9 */ /* 0x0001e40008040000 */
[----:B0-----:R-:W-:Y:S01]  /*0140*/  NOP ;  /* 0x0000000000007918 */ /* 0x001fe20000000000 */
.L_x_249:
[----:B------:R-:W-:Y:S05]  /*0150*/  BSYNC B0 ;  /* 0x0000000000007941 */ /* 0x000fea0003800000 */
.L_x_248:
[----:B------:R-:W-:Y:S01]  /*0160*/  VOTEU.ANY UP0, P0 ;  /* 0x00000000003f7886 */ /* 0x000fe20000000100 */
[----:B------:R-:W0:Y:S01]  /*0170*/  SHFL.IDX PT, R2, R2, RZ, 0x1f ;  /* 0x00001fff02027589 */ /* 0x000e2200000e0000 */
[----:B------:R-:W-:Y:S01]  /*0180*/  UMOV UR4, 0x1 ;  /* 0x0000000100047882 */ /* 0x000fe20000000000 */
[----:B------:R-:W-:Y:S01]  /*0190*/  UMOV UR7, 0x100 ;  /* 0x0000010000077882 */ /* 0x000fe20000000000 */
[----:B------:R-:W-:Y:S01]  /*01a0*/  VOTEU.ANY UP1, P0 ;  /* 0x00000000003f7886 */ /* 0x000fe20000020100 */
[----:B------:R-:W1:Y:S01]  /*01b0*/  @UP0 S2UR UR8, SR_CgaCtaId ;  /* 0x00000000000809c3 */ /* 0x000e620000008800 */
[----:B------:R-:W2:Y:S01]  /*01c0*/  SHFL.IDX PT, R3, R0, RZ, 0x1f ;  /* 0x00001fff00037589 */ /* 0x000ea200000e0000 */
[----:B------:R-:W-:Y:S01]  /*01d0*/  @UP0 UMOV UR6, 0x400 ;  /* 0x0000040000060882 */ /* 0x000fe20000000000 */
[----:B------:R-:W-:-:S04]  /*01e0*/  @UP0 UIADD3 UR4, -UR4, 0x100000, URZ ;  /* 0x0010000004040890 */ /* 0x000fc8000fffe13f */
[----:B------:R-:W-:Y:S02]  /*01f0*/  @UP0 USHF.L.U32 UR5, UR4, 0xb, URZ ;  /* 0x0000000b04050899 */ /* 0x000fe4000800063f */
[----:B------:R-:W-:Y:S01]  /*0200*/  @UP0 USHF.L.U32 UR4, UR4, 0x1, URZ ;  /* 0x0000000104040899 */ /* 0x000fe2000800063f */
[----:B------:R-:W-:Y:S01]  /*0210*/  VOTEU.ANY UP2, P0 ;  /* 0x00000000003f7886 */ /* 0x000fe20000040100 */
[----:B0-----:R-:W-:Y:S01]  /*0220*/  R2UR UR9, R2 ;  /* 0x00000000020972ca */ /* 0x001fe200000e0000 */
[----:B-1----:R-:W-:Y:S01]  /*0230*/  @UP0 ULEA UR8, UR8, UR6, 0x18 ;  /* 0x0000000608080291 */ /* 0x002fe2000f8ec03f */
[----:B--2---:R-:W-:Y:S01]  /*0240*/  ISETP.NE.AND P1, PT, R3, RZ, PT ;  /* 0x000000ff0300720c */ /* 0x004fe20003f25270 */
[----:B------:R-:W-:-:S04]  /*0250*/  @UP0 UIADD3 UR6, -UR7, 0x100000, URZ ;  /* 0x0010000007060890 */ /* 0x000fc8000fffe13f */
[----:B------:R-:W-:Y:S02]  /*0260*/  @UP0 USHF.L.U32 UR7, UR6, 0xb, URZ ;  /* 0x0000000b06070899 */ /* 0x000fe4000800063f */
[----:B------:R-:W-:-:S04]  /*0270*/  @UP0 USHF.L.U32 UR6, UR6, 0x1, URZ ;  /* 0x0000000106060899 */ /* 0x000fc8000800063f */
[----:B------:R-:W-:Y:S01]  /*0280*/  UISETP.NE.AND UP0, UPT, UR9, URZ, UPT ;  /* 0x0000003f0900728c */ /* 0x000fe2000bf05270 */
[----:B------:R-:W0:Y:S02]  /*0290*/  FENCE.VIEW.ASYNC.S ;  /* 0x00000000000073c6 */ /* 0x000e240000000000 */
[----:B0-----:R0:W1:Y:S05]  /*02a0*/  @UP1 SYNCS.EXCH.64 URZ, [UR8+0x34800], UR4 ;  /* 0x03480004083f15b2 */ /* 0x00106a0008000100 */
[----:B------:R0:W2:Y:S01]  /*02b0*/  @UP2 SYNCS.EXCH.64 URZ, [UR8+0x34820], UR6 ;  /* 0x03482006083f25b2 */ /* 0x0000a20008000100 */
[----:B------:R-:W-:Y:S05]  /*02c0*/  @P1 BRA `(.L_x_250) ;  /* 0x0000000000481947 */ /* 0x000fea0003800000 */
[----:B0-----:R-:W0:Y:S01]  /*02d0*/  S2UR UR5, SR_CgaCtaId ;  /* 0x00000000000579c3 */ /* 0x001e220000008800 */
[----:B------:R-:W-:Y:S01]  /*02e0*/  UMOV UR4, 0x400 ;  /* 0x0000040000047882 */ /* 0x000fe20000000000 */
[----:B------:R-:W-:Y:S01]  /*02f0*/  UMOV UR6, 0x1 ;  /* 0x0000000100067882 */ /* 0x000fe20000000000 */
[----:B------:R-:W-:Y:S01]  /*0300*/  UMOV UR9, 0x2 ;  /* 0x0000000200097882 */ /* 0x000fe20000000000 */
[----:B------:R-:W-:-:S04]  /*0310*/  UIADD3 UR6, -UR6, 0x100000, URZ ;  /* 0x0010000006067890 */ /* 0x000fc8000fffe13f */
[----:B------:R-:W-:Y:S02]  /*0320*/  USHF.L.U32 UR7, UR6, 0xb, URZ ;  /* 0x0000000b06077899 */ /* 0x000fe4000800063f */
[----:B------:R-:W-:Y:S01]  /*0330*/  USHF.L.U32 UR6, UR6, 0x1, URZ ;  /* 0x0000000106067899 */ /* 0x000fe2000800063f */
[----:B------:R-:W-:Y:S01]  /*0340*/  ELECT P0, URZ, PT ;  /* 0x00000000003f782f */ /* 0x000fe20003800000 */
[----:B0-----:R-:W-:Y:S02]  /*0350*/  ULEA UR8, UR5, UR4, 0x18 ;  /* 0x0000000405087291 */ /* 0x001fe4000f8ec03f */
[----:B------:R-:W-:-:S04]  /*0360*/  UIADD3 UR4, -UR9, 0x100000, URZ ;  /* 0x0010000009047890 */ /* 0x000fc8000fffe13f */
[----:B------:R-:W-:Y:S02]  /*0370*/  USHF.L.U32 UR5, UR4, 0xb, URZ ;  /* 0x0000000b04057899 */ /* 0x000fe4000800063f */
[----:B------:R-:W-:Y:S01]  /*0380*/  USHF.L.U32 UR4, UR4, 0x1, URZ ;  /* 0x0000000104047899 */ /* 0x000fe2000800063f */
[----:B------:R-:W0:Y:S03]  /*0390*/  FENCE.VIEW.ASYNC.S ;  /* 0x00000000000073c6 */ /* 0x000e260000000000 */
[----:B0-----:R3:W4:Y:S08]  /*03a0*/  SYNCS.EXCH.64 URZ, [UR8+0x34830], UR6 ;  /* 0x03483006083f75b2 */ /* 0x0017300008000100 */
[----:B------:R3:W0:Y:S01]  /*03b0*/  SYNCS.EXCH.64 URZ, [UR8+0x34840], UR4 ;  /* 0x03484004083f75b2 */ /* 0x0006220008000100 */
[----:B------:R3:W0:Y:S01]  /*03c0*/  SYNCS.EXCH.64 URZ, [UR8+0x34838], UR6 ;  /* 0x03483806083f75b2 */ /* 0x0006220008000100 */
[----:B------:R3:W0:Y:S02]  /*03d0*/  SYNCS.EXCH.64 URZ, [UR8+0x34848], UR4 ;  /* 0x03484804083f75b2 */ /* 0x0006240008000100 */
[----:B---3--:R-:W-:Y:S01]  /*03e0*/  NOP ;  /* 0x0000000000007918 */ /* 0x008fe20000000000 */
.L_x_250:
[----:B------:R-:W3:Y:S01]  /*03f0*/  SHFL.IDX PT, R2, R0, RZ, 0x1f ;  /* 0x00001fff00027589 */ /* 0x000ee200000e0000 */
[----:B------:R-:W-:Y:S01]  /*0400*/  NOP ;  /* 0x0000000000007918 */ /* 0x000fe20000000000 */
[----:B---3--:R-:W-:-:S13]  /*0410*/  ISETP.NE.AND P0, PT, R2, RZ, PT ;  /* 0x000000ff0200720c */ /* 0x008fda0003f05270 */
[----:B------:R-:W-:Y:S05]  /*0420*/  @P0 BRA `(.L_x_251) ;  /* 0x0000000000480947 */ /* 0x000fea0003800000 */
[----:B0-----:R-:W0:Y:S01]  /*0430*/  S2UR UR5, SR_CgaCtaId ;  /* 0x00000000000579c3 */ /* 0x001e220000008800 */
[----:B------:R-:W-:Y:S01]  /*0440*/  UMOV UR4, 0x400 ;  /* 0x0000040000047882 */ /* 0x000fe20000000000 */
[----:B------:R-:W-:Y:S01]  /*0450*/  UMOV UR6, 0x1 ;  /* 0x0000000100067882 */ /* 0x000fe20000000000 */
[----:B------:R-:W-:Y:S01]  /*0460*/  UMOV UR7, 0x2 ;  /* 0x0000000200077882 */ /* 0x000fe20000000000 */
[----:B------:R-:W-:Y:S01]  /*0470*/  ELECT P0, URZ, PT ;  /* 0x00000000003f782f */ /* 0x000fe20003800000 */
[----:B0-----:R-:W-:Y:S02]  /*0480*/  ULEA UR8, UR5, UR4, 0x18 ;  /* 0x0000000405087291 */ /* 0x001fe4000f8ec03f */
[----:B------:R-:W-:-:S04]  /*0490*/  UIADD3 UR4, -UR6, 0x100000, URZ ;  /* 0x0010000006047890 */ /* 0x000fc8000fffe13f */
[----:B------:R-:W-:Y:S02]  /*04a0*/  USHF.L.U32 UR5, UR4, 0xb, URZ ;  /* 0x0000000b04057899 */ /* 0x000fe4000800063f */
[----:B------:R-:W-:Y:S02]  /*04b0*/  USHF.L.U32 UR4, UR4, 0x1, URZ ;  /* 0x0000000104047899 */ /* 0x000fe4000800063f */
[----:B------:R-:W-:-:S04]  /*04c0*/  UIADD3 UR6, -UR7, 0x100000, URZ ;  /* 0x0010000007067890 */ /* 0x000fc8000fffe13f */
[----:B------:R-:W-:Y:S02]  /*04d0*/  USHF.L.U32 UR7, UR6, 0xb, URZ ;  /* 0x0000000b06077899 */ /* 0x000fe4000800063f */
[----:B------:R-:W-:Y:S01]  /*04e0*/  USHF.L.U32 UR6, UR6, 0x1, URZ ;  /* 0x0000000106067899 */ /* 0x000fe2000800063f */
[----:B------:R-:W0:Y:S03]  /*04f0*/  FENCE.VIEW.ASYNC.S ;  /* 0x00000000000073c6 */ /* 0x000e260000000000 */
[----:B0-----:R3:W0:Y:S08]  /*0500*/  SYNCS.EXCH.64 URZ, [UR8+0x34850], UR4 ;  /* 0x03485004083f75b2 */ /* 0x0016300008000100 */
[----:B------:R3:W0:Y:S01]  /*0510*/  SYNCS.EXCH.64 URZ, [UR8+0x34860], UR6 ;  /* 0x03486006083f75b2 */ /* 0x0006220008000100 */
[----:B------:R3:W0:Y:S01]  /*0520*/  SYNCS.EXCH.64 URZ, [UR8+0x34858], UR4 ;  /* 0x03485804083f75b2 */ /* 0x0006220008000100 */
[----:B------:R3:W0:Y:S02]  /*0530*/  SYNCS.EXCH.64 URZ, [UR8+0x34868], UR6 ;  /* 0x03486806083f75b2 */ /* 0x0006240008000100 */
[----:B---3--:R-:W-:Y:S01]  /*0540*/  NOP ;  /* 0x0000000000007918 */ /* 0x008fe20000000000 */
.L_x_251:
[----:B------:R-:W3:Y:S01]  /*0550*/  SHFL.IDX PT, R2, R0, RZ, 0x1f ;  /* 0x00001fff00027589 */ /* 0x000ee200000e0000 */
[----:B------:R-:W-:Y:S01]  /*0560*/  NOP ;  /* 0x0000000000007918 */ /* 0x000fe20000000000 */
[----:B---3--:R-:W-:-:S13]  /*0570*/  ISETP.NE.AND P0, PT, R2, RZ, PT ;  /* 0x000000ff0200720c */ /* 0x008fda0003f05270 */
[----:B------:R-:W-:Y:S05]  /*0580*/  @P0 BRA `(.L_x_252) ;  /* 0x0000000000380947 */ /* 0x000fea0003800000 */
[----:B0-----:R-:W0:Y:S01]  /*0590*/  S2UR UR5, SR_CgaCtaId ;  /* 0x00000000000579c3 */ /* 0x001e220000008800 */
[----:B------:R-:W-:Y:S01]  /*05a0*/  UMOV UR4, 0x400 ;  /* 0x0000040000047882 */ /* 0x000fe20000000000 */
[----:B------:R-:W-:Y:S01]  /*05b0*/  UMOV UR7, 0x1 ;  /* 0x0000000100077882 */ /* 0x000fe20000000000 */
[----:B------:R-:W-:Y:S01]  /*05c0*/  ELECT P0, URZ, PT ;  /* 0x00000000003f782f */ /* 0x000fe20003800000 */
[----:B0-----:R-:W-:Y:S02]  /*05d0*/  ULEA UR6, UR5, UR4, 0x18 ;  /* 0x0000000405067291 */ /* 0x001fe4000f8ec03f */
[----:B------:R-:W-:-:S04]  /*05e0*/  UIADD3 UR4, -UR7, 0x100000, URZ ;  /* 0x0010000007047890 */ /* 0x000fc8000fffe13f */
[----:B------:R-:W-:Y:S02]  /*05f0*/  USHF.L.U32 UR5, UR4, 0xb, URZ ;  /* 0x0000000b04057899 */ /* 0x000fe4000800063f */
[----:B------:R-:W-:Y:S01]  /*0600*/  USHF.L.U32 UR4, UR4, 0x1, URZ ;  /* 0x0000000104047899 */ /* 0x000fe2000800063f */
[----:B------:R-:W0:Y:S11]  /*0610*/  FENCE.VIEW.ASYNC.S ;  /* 0x00000000000073c6 */ /* 0x000e360000000000 */
[----:B0-----:R3:W0:Y:S01]  /*0620*/  SYNCS.EXCH.64 URZ, [UR6+0x34870], UR4 ;  /* 0x03487004063f75b2 */ /* 0x0016220008000100 */
[----:B------:R3:W0:Y:S01]  /*0630*/  SYNCS.EXCH.64 URZ, [UR6+0x34880], UR4 ;  /* 0x03488004063f75b2 */ /* 0x0006220008000100 */
[----:B------:R3:W0:Y:S01]  /*0640*/  SYNCS.EXCH.64 URZ, [UR6+0x34878], UR4 ;  /* 0x03487804063f75b2 */ /* 0x0006220008000100 */
[----:B------:R3:W0:Y:S02]  /*0650*/  SYNCS.EXCH.64 URZ, [UR6+0x34888], UR4 ;  /* 0x03488804063f75b2 */ /* 0x0006240008000100 */
[----:B---3--:R-:W-:Y:S01]  /*0660*/  NOP ;  /* 0x0000000000007918 */ /* 0x008fe20000000000 */
.L_x_252:
        /* <DEDUP_REMOVED lines=22> */
.L_x_253:
        /* <DEDUP_REMOVED lines=22> */
.L_x_254:
[----:B0-----:R-:W-:Y:S01]  /*0930*/  UMOV UR4, 0x1 ;  /* 0x0000000100047882 */ /* 0x001fe20000000000 */
[----:B------:R-:W-:Y:S01]  /*0940*/  PLOP3.LUT P0, PT, PT, PT, UP0, 0x80, 0x0 ;  /* 0x000000000000781c */ /* 0x000fe20003f0f008 */
[----:B------:R-:W-:Y:S01]  /*0950*/  USEL UR4, UR4, 0x2, !UP0 ;  /* 0x0000000204047887 */ /* 0x000fe2000c000000 */
[----:B------:R-:W-:-:S05]  /*0960*/  NOP ;  /* 0x0000000000007918 */ /* 0x000fca0000000000 */
[----:B------:R-:W-:-:S05]  /*0970*/  IMAD.U32 R2, RZ, RZ, UR4 ;  /* 0x00000004ff027e24 */ /* 0x000fca000f8e00ff */
[----:B------:R0:W-:Y:S01]  /*0980*/  STL [R1+0x30], R2 ;  /* 0x0000300201007387 */ /* 0x0001e20000100800 */
[----:B-12-4-:R-:W-:Y:S06]  /*0990*/  BAR.SYNC.DEFER_BLOCKING 0x0 ;  /* 0x0000000000007b1d */ /* 0x016fec0000010000 */
[----:B------:R-:W-:Y:S05]  /*09a0*/  @!P0 BRA `(.L_x_255) ;  /* 0x0000008400188947 */ /* 0x000fea0003800000 */
.L_x_256:
[----:B------:R-:W-:-:S08]  /*09b0*/  NOP ;  /* 0x0000000000007918 */ /* 0x000fd00000000000 */
[----:B------:R-:W1:Y:S02]  /*09c0*/  USETMAXREG.TRY_ALLOC.CTAPOOL UP0, 0xf0 ;  /* 0x000000f0000079c8 */ /* 0x000e640008000600 */
[----:B-1----:R-:W-:-:S13]  /*09d0*/  PLOP3.LUT P0, PT, PT, PT, UP0, 0x80, 0x0 ;  /* 0x000000000000781c */ /* 0x002fda0003f0f008 */
[----:B------:R-:W-:Y:S05]  /*09e0*/  @!P0 BRA `(.L_x_256) ;  /* 0xfffffffc00f08947 */ /* 0x000fea000383ffff */
[----:B------:R-:W1:Y:S08]  /*09f0*/  S2UR UR5, SR_CgaCtaId ;  /* 0x00000000000579c3 */ /* 0x000e700000008800 */
[----:B------:R-:W-:Y:S06]  /*0a00*/  BAR.ARV 0x8, 0x120 ;  /* 0x0204800000007b1d */ /* 0x000fec0000002000 */
[----:B------:R-:W-:-:S02]  /*0a10*/  UMOV UR4, 0x400 ;  /* 0x0000040000047882 */ /* 0x000fc40000000000 */
[----:B------:R-:W-:Y:S01]  /*0a20*/  BAR.SYNC.DEFER_BLOCKING 0x5, 0x120 ;  /* 0x0144800000007b1d */ /* 0x000fe20000010000 */
[----:B-1----:R-:W-:-:S09]  /*0a30*/  ULEA UR4, UR5, UR4, 0x18 ;  /* 0x0000000405047291 */ /* 0x002fd2000f8ec03f */
[----:B------:R-:W1:Y:S01]  /*0a40*/  LDS.128 R44, [UR4+0x348d0] ;  /* 0x0348d004ff2c7984 */ /* 0x000e620008000c00 */
[----:B------:R-:W-:Y:S01]  /*0a50*/  ULDC UR4, c[0x0][0xc14] ;  /* 0x0003050000047ab9 */ /* 0x000fe20000000800 */
[----:B------:R-:W-:Y:S06]  /*0a60*/  BAR.ARV 0x4, 0x120 ;  /* 0x0104800000007b1d */ /* 0x000fec0000002000 */
[----:B-1----:R-:W-:-:S13]  /*0a70*/  ISETP.GE.AND P0, PT, R47, UR4, PT ;  /* 0x000000042f007c0c */ /* 0x002fda000bf06270 */
[----:B------:R-:W-:Y:S05]  /*0a80*/  @P0 EXIT ;  /* 0x000000000000094d */ /* 0x000fea0003800000 */
[----:B0-----:R-:W2:Y:S01]  /*0a90*/  LDL R2, [R1+0x30] ;  /* 0x0000300001027983 */ /* 0x001ea20000100800 */
[----:B------:R-:W-:Y:S01]  /*0aa0*/  R2UR UR5, R46 ;  /* 0x000000002e0572ca */ /* 0x000fe200000e0000 */
[----:B------:R-:W-:Y:S01]  /*0ab0*/  IMAD.MOV.U32 R188, RZ, RZ, -0x2 ;  /* 0xfffffffeffbc7424 */ /* 0x000fe200078e00ff */
[----:B------:R-:W0:Y:S01]  /*0ac0*/  S2R R0, SR_TID.X ;  /* 0x0000000000007919 */ /* 0x000e220000002100 */
[----:B------:R-:W-:Y:S02]  /*0ad0*/  IMAD.MOV.U32 R185, RZ, RZ, RZ ;  /* 0x000000ffffb97224 */ /* 0x000fe400078e00ff */
[----:B------:R-:W-:Y:S02]  /*0ae0*/  IMAD.MOV.U32 R16, RZ, RZ, RZ ;  /* 0x000000ffff107224 */ /* 0x000fe400078e00ff */
[----:B0-----:R-:W-:-:S05]  /*0af0*/  VIADD R192, R0, 0xffffff80 ;  /* 0xffffff8000c07836 */ /* 0x001fca0000000000 */
[----:B------:R-:W-:-:S04]  /*0b00*/  SHF.R.S32.HI R3, RZ, 0x1f, R192 ;  /* 0x0000001fff037819 */ /* 0x000fc800000114c0 */
[CC--:B------:R-:W-:Y:S02]  /*0b10*/  LEA.HI R0, R3.reuse, R192.reuse, RZ, 0x7 ;  /* 0x000000c003007211 */ /* 0x0c0fe400078f38ff */
[----:B------:R-:W-:Y:S02]  /*0b20*/  LEA.HI R4, R3, R192, RZ, 0x5 ;  /* 0x000000c003047211 */ /* 0x000fe400078f28ff */
[----:B------:R-:W-:Y:S02]  /*0b30*/  LOP3.LUT R5, R0, 0xffffff80, RZ, 0xc0, !PT ;  /* 0xffffff8000057812 */ /* 0x000fe400078ec0ff */
[----:B------:R-:W-:Y:S01]  /*0b40*/  SHF.R.S32.HI R187, RZ, 0x7, R0 ;  /* 0x00000007ffbb7819 */ /* 0x000fe20000011400 */
[----:B------:R-:W-:Y:S02]  /*0b50*/  IMAD.SHL.U32 R4, R4, 0x20, RZ ;  /* 0x0000002004047824 */ /* 0x000fe400078e00ff */
[----:B------:R-:W-:Y:S01]  /*0b60*/  IMAD.IADD R186, R192, 0x1, -R5 ;  /* 0x00000001c0ba7824 */ /* 0x000fe200078e0a05 */
[----:B------:R-:W-:-:S02]  /*0b70*/  LEA.HI R0, R0, R187, RZ, 0x1 ;  /* 0x000000bb00007211 */ /* 0x000fc400078f08ff */
[----:B------:R-:W-:Y:S02]  /*0b80*/  LOP3.LUT R4, R4, 0xfffffc00, RZ, 0xc0, !PT ;  /* 0xfffffc0004047812 */ /* 0x000fe400078ec0ff */
[----:B------:R-:W-:Y:S02]  /*0b90*/  SHF.R.S32.HI R9, RZ, 0x1f, R186 ;  /* 0x0000001fff097819 */ /* 0x000fe400000114ba */
[----:B------:R-:W-:Y:S02]  /*0ba0*/  LOP3.LUT R0, R0, 0x3fffffe, RZ, 0xc0, !PT ;  /* 0x03fffffe00007812 */ /* 0x000fe400078ec0ff */
[CC--:B------:R-:W-:Y:S02]  /*0bb0*/  LEA.HI R6, R9.reuse, R186.reuse, RZ, 0x2 ;  /* 0x000000ba09067211 */ /* 0x0c0fe400078f10ff */
[----:B------:R-:W-:Y:S01]  /*0bc0*/  LEA.HI R9, R9, R186, RZ, 0x5 ;  /* 0x000000ba09097211 */ /* 0x000fe200078f28ff */
[----:B------:R-:W-:Y:S01]  /*0bd0*/  IMAD.IADD R0, R187, 0x1, -R0 ;  /* 0x00000001bb007824 */ /* 0x000fe200078e0a00 */
[----:B------:R-:W-:-:S02]  /*0be0*/  SHF.R.S32.HI R8, RZ, 0x2, R6 ;  /* 0x00000002ff087819 */ /* 0x000fc40000011406 */
[----:B------:R-:W-:Y:S02]  /*0bf0*/  SHF.R.S32.HI R11, RZ, 0x1f, R6 ;  /* 0x0000001fff0b7819 */ /* 0x000fe40000011406 */
[----:B------:R-:W-:Y:S02]  /*0c00*/  SHF.R.S32.HI R9, RZ, 0x5, R9 ;  /* 0x00000005ff097819 */ /* 0x000fe40000011409 */
[----:B------:R-:W-:-:S04]  /*0c10*/  LEA.HI R11, R11, R8, RZ, 0x3 ;  /* 0x000000080b0b7211 */ /* 0x000fc800078f18ff */
[----:B------:R-:W-:-:S05]  /*0c20*/  LOP3.LUT R11, R11, 0xfffffff8, RZ, 0xc0, !PT ;  /* 0xfffffff80b0b7812 */ /* 0x000fca00078ec0ff */
[----:B------:R-:W-:-:S04]  /*0c30*/  IMAD.IADD R8, R8, 0x1, -R11 ;  /* 0x0000000108087824 */ /* 0x000fc800078e0a0b */
[----:B------:R-:W-:-:S04]  /*0c40*/  IMAD R9, R9, 0x10, R8 ;  /* 0x0000001009097824 */ /* 0x000fc800078e0208 */
[----:B------:R-:W-:Y:S01]  /*0c50*/  IMAD R189, R0, 0x40, R9 ;  /* 0x0000004000bd7824 */ /* 0x000fe200078e0209 */
[----:B--2---:R-:W-:Y:S02]  /*0c60*/  R2UR UR4, R2 ;  /* 0x00000000020472ca */ /* 0x004fe400000e0000 */
[CC--:B------:R-:W-:Y:S02]  /*0c70*/  LEA.HI R2, R3.reuse, R192.reuse, RZ, 0x4 ;  /* 0x000000c003027211 */ /* 0x0c0fe400078f20ff */
[----:B------:R-:W-:Y:S02]  /*0c80*/  LEA.HI R3, R3, R192, RZ, 0x3 ;  /* 0x000000c003037211 */ /* 0x000fe400078f18ff */
[----:B------:R-:W-:Y:S02]  /*0c90*/  SHF.R.S32.HI R7, RZ, 0x4, R2 ;  /* 0x00000004ff077819 */ /* 0x000fe40000011402 */
[C---:B------:R-:W-:Y:S02]  /*0ca0*/  LOP3.LUT R5, R2.reuse, 0x3fffff0, RZ, 0xc0, !PT ;  /* 0x03fffff002057812 */ /* 0x040fe400078ec0ff */
[----:B------:R-:W-:-:S02]  /*0cb0*/  LEA.HI R2, R2, R7, RZ, 0x1 ;  /* 0x0000000702027211 */ /* 0x000fc400078f08ff */
[----:B------:R-:W-:Y:S01]  /*0cc0*/  SHF.R.S32.HI R18, RZ, 0x3, R3 ;  /* 0x00000003ff127819 */ /* 0x000fe20000011403 */
[----:B------:R-:W-:Y:S01]  /*0cd0*/  IMAD.IADD R5, R192, 0x1, -R5 ;  /* 0x00000001c0057824 */ /* 0x000fe200078e0a05 */
[----:B------:R-:W-:Y:S01]  /*0ce0*/  LOP3.LUT R2, R2, 0x1ffffffe, RZ, 0xc0, !PT ;  /* 0x1ffffffe02027812 */ /* 0x000fe200078ec0ff */
[----:B------:R-:W-:Y:S02]  /*0cf0*/  ULOP3.LUT UR4, UR4, 0x1, URZ, 0xfc, !UPT ;  /* 0x0000000104047892 */ /* 0x000fe4000f8efc3f */
[----:B------:R-:W-:Y:S02]  /*0d00*/  IMAD R5, R5, 0x40, R4 ;  /* 0x0000004005057824 */ /* 0x000fe400078e0204 */
[----:B------:R-:W-:Y:S01]  /*0d10*/  IMAD.IADD R2, R7, 0x1, -R2 ;  /* 0x0000000107027824 */ /* 0x000fe200078e0a02 */
[----:B------:R-:W-:Y:S01]  /*0d20*/  LOP3.LUT R7, R6, 0x7ffffffc, RZ, 0xc0, !PT ;  /* 0x7ffffffc06077812 */ /* 0x000fe200078ec0ff */
[----:B------:R-:W-:Y:S02]  /*0d30*/  IMAD.U32 R191, RZ, RZ, UR4 ;  /* 0x00000004ffbf7e24 */ /* 0x000fe4000f8e00ff */
[----:B------:R-:W-:Y:S01]  /*0d40*/  IMAD R190, R2, 0x8, R5 ;  /* 0x0000000802be7824 */ /* 0x000fe200078e0205 */
[----:B------:R-:W-:Y:S01]  /*0d50*/  LOP3.LUT R5, R3, 0x1ffffff8, RZ, 0xc0, !PT ;  /* 0x1ffffff803057812 */ /* 0x000fe200078ec0ff */
[----:B------:R-:W-:-:S02]  /*0d60*/  IMAD.IADD R7, R186, 0x1, -R7 ;  /* 0x00000001ba077824 */ /* 0x000fc400078e0a07 */
[----:B------:R-:W-:Y:S02]  /*0d70*/  IMAD.MOV.U32 R2, RZ, RZ, RZ ;  /* 0x000000ffff027224 */ /* 0x000fe400078e00ff */
[----:B------:R-:W-:Y:S02]  /*0d80*/  IMAD.IADD R5, R192, 0x1, -R5 ;  /* 0x00000001c0057824 */ /* 0x000fe400078e0a05 */
[----:B------:R-:W-:Y:S02]  /*0d90*/  IMAD R188, R7, R188, 0x80 ;  /* 0x0000008007bc7424 */ /* 0x000fe400078e02bc */
[----:B------:R-:W-:-:S07]  /*0da0*/  IMAD.SHL.U32 R17, R5, 0x8, RZ ;  /* 0x0000000805117824 */ /* 0x000fce00078e00ff */
.L_x_299:
[----:B0---45:R-:W0:Y:S01]  /*0db0*/  LDC.64 R4, c[0x0][0xc60] ;  /* 0x00031800ff047b82 */ /* 0x031e220000000a00 */
[----:B------:R-:W-:Y:S01]  /*0dc0*/  ULDC.64 UR10, c[0x0][0x208] ;  /* 0x00008200000a7ab9 */ /* 0x000fe20000000a00 */
[----:B------:R-:W-:Y:S01]  /*0dd0*/  ULDC.64 UR6, c[0x0][0xa28] ;  /* 0x00028a0000067ab9 */ /* 0x000fe20000000a00 */
[----:B------:R-:W-:Y:S01]  /*0de0*/  ULDC.64 UR8, c[0x0][0xa20] ;  /* 0x0002880000087ab9 */ /* 0x000fe20000000a00 */
[----:B0-----:R-:W-:-:S06]  /*0df0*/  IMAD.WIDE R4, R47, 0x4, R4 ;  /* 0x000000042f047825 */ /* 0x001fcc00078e0204 */
[----:B--2---:R-:W2:Y:S01]  /*0e00*/  LDG.E R4, desc[UR10][R4.64] ;  /* 0x0000000a04047981 */ /* 0x004ea2000c1e1900 */
[----:B------:R-:W-:Y:S02]  /*0e10*/  UISETP.NE.U32.AND UP0, UPT, UR6, URZ, UPT ;  /* 0x0000003f0600728c */ /* 0x000fe4000bf05070 */
[----:B------:R-:W-:Y:S02]  /*0e20*/  UISETP.NE.U32.AND UP1, UPT, UR8, URZ, UPT ;  /* 0x0000003f0800728c */ /* 0x000fe4000bf25070 */
[----:B------:R-:W-:Y:S02]  /*0e30*/  UISETP.NE.AND.EX UP0, UPT, UR7, URZ, UPT, UP0 ;  /* 0x0000003f0700728c */ /* 0x000fe4000bf05300 */
[----:B------:R-:W-:-:S04]  /*0e40*/  UISETP.NE.AND.EX UP1, UPT, UR9, URZ, UPT, UP1 ;  /* 0x0000003f0900728c */ /* 0x000fc8000bf25310 */
[----:B------:R-:W-:Y:S02]  /*0e50*/  PLOP3.LUT P0, PT, PT, PT, UP0, 0x80, 0x0 ;  /* 0x000000000000781c */ /* 0x000fe40003f0f008 */
[----:B------:R-:W-:Y:S02]  /*0e60*/  PLOP3.LUT P1, PT, PT, PT, UP1, 0x80, 0x0 ;  /* 0x000000000000781c */ /* 0x000fe40003f2f018 */
[----:B--2---:R-:W-:-:S13]  /*0e70*/  R2UR UR61, R4 ;  /* 0x00000000043d72ca */ /* 0x004fda00000e0000 */
[----:B------:R-:W-:Y:S02]  /*0e80*/  USHF.R.S32.HI UR4, URZ, 0x1f, UR61 ;  /* 0x0000001f3f047899 */ /* 0x000fe4000801143d */
[----:B------:R-:W-:Y:S02]  /*0e90*/  @UP0 ULEA UR6, UP2, UR61, UR6, 0x2 ;  /* 0x000000063d060291 */ /* 0x000fe4000f84103f */
[----:B------:R-:W-:Y:S02]  /*0ea0*/  @UP1 ULEA UR8, UP3, UR61, UR8, 0x2 ;  /* 0x000000083d081291 */ /* 0x000fe4000f86103f */
[----:B------:R-:W-:Y:S02]  /*0eb0*/  @UP0 ULEA.HI.X UR7, UR61, UR7, UR4, 0x2, UP2 ;  /* 0x000000073d070291 */ /* 0x000fe400090f1404 */
[----:B------:R-:W-:Y:S01]  /*0ec0*/  IMAD.U32 R184, RZ, RZ, UR4 ;  /* 0x00000004ffb87e24 */ /* 0x000fe2000f8e00ff */
[----:B------:R-:W-:Y:S01]  /*0ed0*/  @UP1 ULEA.HI.X UR9, UR61, UR9, UR4, 0x2, UP3 ;  /* 0x000000093d091291 */ /* 0x000fe200098f1404 */
[----:B------:R-:W-:-:S02]  /*0ee0*/  IMAD.U32 R4, RZ, RZ, UR6 ;  /* 0x00000006ff047e24 */ /* 0x000fc4000f8e00ff */
[----:B---3--:R-:W-:Y:S01]  /*0ef0*/  IMAD.U32 R6, RZ, RZ, UR8 ;  /* 0x00000008ff067e24 */ /* 0x008fe2000f8e00ff */
[----:B------:R-:W-:Y:S01]  /*0f00*/  ULDC UR4, c[0x0][0x404] ;  /* 0x0001010000047ab9 */ /* 0x000fe20000000800 */
[----:B------:R-:W-:Y:S01]  /*0f10*/  IMAD.U32 R5, RZ, RZ, UR7 ;  /* 0x00000007ff057e24 */ /* 0x000fe2000f8e00ff */
[----:B------:R-:W-:Y:S01]  /*0f20*/  ULDC.64 UR6, c[0x0][0x3f8] ;  /* 0x0000fe0000067ab9 */ /* 0x000fe20000000a00 */
[----:B------:R-:W-:-:S03]  /*0f30*/  IMAD.U32 R7, RZ, RZ, UR9 ;  /* 0x00000009ff077e24 */ /* 0x000fc6000f8e00ff */
[----:B------:R-:W2:Y:S04]  /*0f40*/  @P0 LDG.E R4, desc[UR10][R4.64] ;  /* 0x0000000a04040981 */ /* 0x000ea8000c1e1900 */
[----:B------:R-:W3:Y:S01]  /*0f50*/  @P1 LDG.E R6, desc[UR10][R6.64] ;  /* 0x0000000a06061981 */ /* 0x000ee2000c1e1900 */
[----:B------:R-:W-:Y:S01]  /*0f60*/  UISETP.NE.U32.AND UP0, UPT, UR6, URZ, UPT ;  /* 0x0000003f0600728c */ /* 0x000fe2000bf05070 */
[----:B------:R-:W-:Y:S01]  /*0f70*/  IMAD.MOV.U32 R22, RZ, RZ, R45 ;  /* 0x000000ffff167224 */ /* 0x000fe200078e002d */
[----:B------:R-:W-:Y:S01]  /*0f80*/  UMOV UR48, URZ ;  /* 0x0000003f00307c82 */ /* 0x000fe20008000000 */
[----:B------:R-:W-:Y:S01]  /*0f90*/  ULDC UR6, c[0x0][0x2e0] ;  /* 0x0000b80000067ab9 */ /* 0x000fe20000000800 */
[----:B------:R-:W-:Y:S01]  /*0fa0*/  UISETP.NE.AND.EX UP0, UPT, UR7, URZ, UPT, UP0 ;  /* 0x0000003f0700728c */ /* 0x000fe2000bf05300 */
[----:B------:R-:W-:Y:S01]  /*0fb0*/  IMAD.MOV.U32 R0, RZ, RZ, RZ ;  /* 0x000000ffff007224 */ /* 0x000fe200078e00ff */
[----:B------:R-:W-:-:S02]  /*0fc0*/  CS2R R20, SRZ ;  /* 0x0000000000147805 */ /* 0x000fc4000001ff00 */
[----:B------:R-:W-:Y:S01]  /*0fd0*/  CS2R R86, SRZ ;  /* 0x0000000000567805 */ /* 0x000fe2000001ff00 */
[----:B------:R-:W-:Y:S01]  /*0fe0*/  USEL UR4, UR4, 0x1, UP0 ;  /* 0x0000000104047887 */ /* 0x000fe20008000000 */
[----:B------:R-:W-:Y:S02]  /*0ff0*/  CS2R R84, SRZ ;  /* 0x0000000000547805 */ /* 0x000fe4000001ff00 */
[----:B------:R-:W-:Y:S02]  /*1000*/  CS2R R82, SRZ ;  /* 0x0000000000527805 */ /* 0x000fe4000001ff00 */
[----:B------:R-:W-:Y:S01]  /*1010*/  CS2R R80, SRZ ;  /* 0x0000000000507805 */ /* 0x000fe2000001ff00 */
[----:B------:R-:W-:Y:S01]  /*1020*/  UIMAD UR4, UR4, UR6, URZ ;  /* 0x00000006040472a4 */ /* 0x000fe2000f8e023f */
        /* <DEDUP_REMOVED lines=14> */
[----:B-1----:R-:W-:Y:S02]  /*1110*/  CS2R R50, SRZ ;  /* 0x0000000000327805 */ /* 0x002fe4000001ff00 */
[----:B------:R-:W-:Y:S02]  /*1120*/  CS2R R48, SRZ ;  /* 0x0000000000307805 */ /* 0x000fe4000001ff00 */
[----:B------:R-:W-:Y:S02]  /*1130*/  CS2R R32, SRZ ;  /* 0x0000000000207805 */ /* 0x000fe4000001ff00 */
[----:B------:R-:W-:Y:S02]  /*1140*/  CS2R R36, SRZ ;  /* 0x0000000000247805 */ /* 0x000fe4000001ff00 */
[----:B------:R-:W-:Y:S02]  /*1150*/  CS2R R42, SRZ ;  /* 0x00000000002a7805 */ /* 0x000fe4000001ff00 */
[----:B------:R-:W-:-:S02]  /*1160*/  CS2R R40, SRZ ;  /* 0x0000000000287805 */ /* 0x000fc4000001ff00 */
[----:B------:R-:W-:Y:S01]  /*1170*/  CS2R R38, SRZ ;  /* 0x0000000000267805 */ /* 0x000fe2000001ff00 */
[----:B------:R-:W-:Y:S01]  /*1180*/  IMAD.U32 R23, RZ, RZ, UR5 ;  /* 0x00000005ff177e24 */ /* 0x000fe2000f8e00ff */
[----:B--2---:R-:W-:Y:S02]  /*1190*/  @P0 R2UR UR48, R4 ;  /* 0x00000000043002ca */ /* 0x004fe400000e0000 */
[----:B------:R-:W-:Y:S02]  /*11a0*/  PLOP3.LUT P0, PT, PT, PT, PT, 0x80, 0x0 ;  /* 0x000000000000781c */ /* 0x000fe40003f0f070 */
[----:B---3--:R-:W-:Y:S01]  /*11b0*/  @P1 R2UR UR4, R6 ;  /* 0x00000000060412ca */ /* 0x008fe200000e0000 */
[----:B------:R-:W-:-:S14]  /*11c0*/  @P1 BRA `(.L_x_257) ;  /* 0x0000000000381947 */ /* 0x000fdc0003800000 */
[----:B------:R-:W-:Y:S02]  /*11d0*/  ULDC.64 UR6, c[0x0][0xa08] ;  /* 0x0002820000067ab9 */ /* 0x000fe40000000a00 */
[----:B------:R-:W-:-:S04]  /*11e0*/  ISETP.NE.U32.AND P1, PT, RZ, UR6, PT ;  /* 0x00000006ff007c0c */ /* 0x000fc8000bf25070 */
[----:B------:R-:W-:-:S13]  /*11f0*/  ISETP.NE.AND.EX P1, PT, RZ, UR7, PT, P1 ;  /* 0x00000007ff007c0c */ /* 0x000fda000bf25310 */
[----:B------:R-:W-:Y:S05]  /*1200*/  @!P1 BRA `(.L_x_257) ;  /* 0x0000000000289947 */ /* 0x000fea0003800000 */
[----:B------:R-:W-:Y:S01]  /*1210*/  ULDC.64 UR4, c[0x0][0xa08] ;  /* 0x0002820000047ab9 */ /* 0x000fe20000000a00 */
[----:B------:R-:W-:Y:S01]  /*1220*/  ULDC.64 UR6, c[0x0][0x208] ;  /* 0x0000820000067ab9 */ /* 0x000fe20000000a00 */
[----:B------:R-:W-:-:S06]  /*1230*/  UIMAD.WIDE UR4, UR61, 0x4, UR4 ;  /* 0x000000043d0478a5 */ /* 0x000fcc000f8e0204 */
[----:B------:R-:W-:Y:S02]  /*1240*/  IMAD.U32 R4, RZ, RZ, UR4 ;  /* 0x00000004ff047e24 */ /* 0x000fe4000f8e00ff */
[----:B------:R-:W-:-:S05]  /*1250*/  IMAD.U32 R5, RZ, RZ, UR5 ;  /* 0x00000005ff057e24 */ /* 0x000fca000f8e00ff */
[----:B------:R-:W2:Y:S04]  /*1260*/  LDG.E R6, desc[UR6][R4.64] ;  /* 0x0000000604067981 */ /* 0x000ea8000c1e1900 */
[----:B------:R-:W3:Y:S01]  /*1270*/  LDG.E R3, desc[UR6][R4.64+0x4] ;  /* 0x0000040604037981 */ /* 0x000ee2000c1e1900 */
[----:B--2---:R-:W-:Y:S02]  /*1280*/  R2UR UR4, R6 ;  /* 0x00000000060472ca */ /* 0x004fe400000e0000 */
[----:B---3--:R-:W-:-:S13]  /*1290*/  R2UR UR5, R3 ;  /* 0x00000000030572ca */ /* 0x008fda00000e0000 */
[----:B------:R-:W-:-:S12]  /*12a0*/  UIADD3 UR4, -UR4, UR5, URZ ;  /* 0x0000000504047290 */ /* 0x000fd8000fffe13f */
.L_x_257:
[----:B------:R-:W-:Y:S01]  /*12b0*/  UIADD3 UR48, -UR48, UR4, URZ ;  /* 0x0000000430307290 */ /* 0x000fe2000fffe13f */
[----:B------:R-:W-:Y:S02]  /*12c0*/  CS2R R88, SRZ ;  /* 0x0000000000587805 */ /* 0x000fe4000001ff00 */
[----:B------:R-:W-:Y:S02]  /*12d0*/  CS2R R34, SRZ ;  /* 0x0000000000227805 */ /* 0x000fe4000001ff00 */
[----:B------:R-:W-:Y:S01]  /*12e0*/  CS2R R90, SRZ ;  /* 0x00000000005a7805 */ /* 0x000fe2000001ff00 */
[----:B------:R-:W-:Y:S01]  /*12f0*/  UISETP.GE.AND UP0, UPT, UR48, 0x1, UPT ;  /* 0x000000013000788c */ /* 0x000fe2000bf06270 */
[----:B------:R-:W-:Y:S01]  /*1300*/  CS2R R6, SRZ ;  /* 0x0000000000067805 */ /* 0x000fe2000001ff00 */
[----:B------:R-:W-:Y:S01]  /*1310*/  UIADD3 UR4, UR48, 0x7f, URZ ;  /* 0x0000007f30047890 */ /* 0x000fe2000fffe03f */
[----:B------:R-:W-:Y:S02]  /*1320*/  IMAD.MOV.U32 R8, RZ, RZ, RZ ;  /* 0x000000ffff087224 */ /* 0x000fe400078e00ff */
[----:B------:R-:W-:Y:S01]  /*1330*/  IMAD.MOV.U32 R10, RZ, RZ, RZ ;  /* 0x000000ffff0a7224 */ /* 0x000fe200078e00ff */
[----:B------:R-:W-:Y:S01]  /*1340*/  PLOP3.LUT P1, PT, PT, PT, UP0, 0x80, 0x0 ;  /* 0x000000000000781c */ /* 0x000fe20003f2f008 */
[----:B------:R-:W-:Y:S01]  /*1350*/  USHF.R.S32.HI UR5, URZ, 0x1f, UR4 ;  /* 0x0000001f3f057899 */ /* 0x000fe20008011404 */
[----:B------:R-:W-:-:S02]  /*1360*/  IMAD.MOV.U32 R93, RZ, RZ, RZ ;  /* 0x000000ffff5d7224 */ /* 0x000fc400078e00ff */
[----:B------:R-:W-:Y:S01]  /*1370*/  IMAD.MOV.U32 R12, RZ, RZ, RZ ;  /* 0x000000ffff0c7224 */ /* 0x000fe200078e00ff */
[----:B------:R-:W-:Y:S01]  /*1380*/  ULEA.HI UR5, UR5, UR4, URZ, 0x7 ;  /* 0x0000000405057291 */ /* 0x000fe2000f8f383f */
[----:B------:R-:W-:-:S07]  /*1390*/  IMAD.MOV.U32 R95, RZ, RZ, RZ ;  /* 0x000000ffff5f7224 */ /* 0x000fce00078e00ff */
[----:B------:R-:W-:Y:S05]  /*13a0*/  @!P1 BRA `(.L_x_258) ;  /* 0x0000005800649947 */ /* 0x000fea0003800000 */
[----:B------:R-:W0:Y:S01]  /*13b0*/  SHFL.IDX PT, R0, R187, RZ, 0x1f ;  /* 0x00001fffbb007589 */ /* 0x000e2200000e0000 */
[----:B------:R-:W1:Y:S01]  /*13c0*/  S2UR UR8, SR_CgaCtaId ;  /* 0x00000000000879c3 */ /* 0x000e620000008800 */
[----:B------:R-:W-:Y:S01]  /*13d0*/  UMOV UR7, 0x400 ;  /* 0x0000040000077882 */ /* 0x000fe20000000000 */
[----:B------:R-:W-:Y:S01]  /*13e0*/  USHF.R.S32.HI UR49, URZ, 0x7, UR5 ;  /* 0x000000073f317899 */ /* 0x000fe20008011405 */
[----:B0-----:R-:W-:Y:S01]  /*13f0*/  R2UR UR4, R0 ;  /* 0x00000000000472ca */ /* 0x001fe200000e0000 */
[----:B-1----:R-:W-:-:S04]  /*1400*/  ULEA UR7, UR8, UR7, 0x18 ;  /* 0x0000000708077291 */ /* 0x002fc8000f8ec03f */
[----:B------:R-:W-:-:S04]  /*1410*/  UIADD3 UR7, UR7, 0x10400, URZ ;  /* 0x0001040007077890 */ /* 0x000fc8000fffe03f */
[----:B------:R-:W-:-:S04]  /*1420*/  ULOP3.LUT UP0, URZ, UR7, 0x3ff, URZ, 0xc0, !UPT ;  /* 0x000003ff073f7892 */ /* 0x000fc8000f80c03f */
[----:B------:R-:W-:Y:S02]  /*1430*/  ULEA.HI UR6, UR4, UR4, URZ, 0x1 ;  /* 0x0000000404067291 */ /* 0x000fe4000f8f083f */
[----:B------:R-:W-:Y:S02]  /*1440*/  PLOP3.LUT P0, PT, PT, PT, UP0, 0x80, 0x0 ;  /* 0x000000000000781c */ /* 0x000fe40003f0f008 */
[----:B------:R-:W-:-:S04]  /*1450*/  ULOP3.LUT UR6, UR6, 0x1e, URZ, 0xc0, !UPT ;  /* 0x0000001e06067892 */ /* 0x000fc8000f8ec03f */
        /* <DEDUP_REMOVED lines=9> */
[----:B------:R0:W1:Y:S01]  /*14f0*/  LDC.64 R14, c[0x4][R0] ;  /* 0x01000000000e7b82 */ /* 0x0000620000000a00 */
        /* <DEDUP_REMOVED lines=8> */
[----:B0-----:R-:W-:-:S07]  /*1580*/  IMAD.MOV.U32 R13, RZ, RZ, RZ ;  /* 0x000000ffff0d7224 */ /* 0x001fce00078e00ff */
[----:B------:R-:W-:-:S07]  /*1590*/  LEPC R20, `(.L_x_259) ;  /* 0x000000001014794e */ /* 0x000fce0000000000 */
[----:B-1----:R-:W-:Y:S05]  /*15a0*/  CALL.ABS.NOINC R14 ;  /* 0x000000000e007343 */ /* 0x002fea0003c00000 */
.L_x_259:
[----:B------:R-:W0:Y:S01]  /*15b0*/  S2UR UR5, SR_CgaCtaId ;  /* 0x00000000000579c3 */ /* 0x000e220000008800 */
[----:B------:R-:W-:Y:S01]  /*15c0*/  LEA.HI R0, R185, R185, RZ, 0x1 ;  /* 0x000000b9b9007211 */ /* 0x000fe200078f08ff */
[----:B------:R-:W-:Y:S01]  /*15d0*/  UMOV UR4, 0x400 ;  /* 0x0000040000047882 */ /* 0x000fe20000000000 */
[----:B------:R-:W-:Y:S01]  /*15e0*/  R2UR UR6, R191 ;  /* 0x00000000bf0672ca */ /* 0x000fe200000e0000 */
[----:B------:R-:W-:Y:S01]  /*15f0*/  BSSY B0, `(.L_x_260) ;  /* 0x000000a000007945 */ /* 0x000fe20003800000 */
[----:B------:R-:W-:-:S05]  /*1600*/  LOP3.LUT R0, R0, 0xfffffffe, RZ, 0xc0, !PT ;  /* 0xfffffffe00007812 */ /* 0x000fca00078ec0ff */
[----:B------:R-:W-:-:S05]  /*1610*/  IMAD.IADD R3, R185, 0x1, -R0 ;  /* 0x00000001b9037824 */ /* 0x000fca00078e0a00 */
[----:B------:R-:W-:Y:S01]  /*1620*/  SHF.L.U32 R3, R3, 0x1f, RZ ;  /* 0x0000001f03037819 */ /* 0x000fe200000006ff */
[----:B------:R-:W-:-:S05]  /*1630*/  IMAD.U32 R4, RZ, RZ, UR6 ;  /* 0x00000006ff047e24 */ /* 0x000fca000f8e00ff */
[----:B------:R-:W-:Y:S01]  /*1640*/  ISETP.NE.AND P0, PT, R4, 0x3, PT ;  /* 0x000000030400780c */ /* 0x000fe20003f05270 */
[----:B0-----:R-:W-:-:S06]  /*1650*/  ULEA UR4, UR5, UR4, 0x18 ;  /* 0x0000000405047291 */ /* 0x001fcc000f8ec03f */
[----:B------:R-:W-:-:S04]  /*1660*/  IMAD.U32 R0, RZ, RZ, UR4 ;  /* 0x00000004ff007e24 */ /* 0x000fc8000f8e00ff */
[----:B------:R-:W0:Y:S02]  /*1670*/  SYNCS.PHASECHK.TRANS64.TRYWAIT P1, [R0+URZ+0x34800], R3 ;  /* 0x03480003000075a7 */ /* 0x000e24000802017f */
[----:B0-----:R-:W-:Y:S05]  /*1680*/  @!P1 BRA `(.L_x_261) ;  /* 0x000000c4003c9947 */ /* 0x001fea0003800000 */
.L_x_385:
[----:B------:R-:W-:Y:S05]  /*1690*/  BSYNC B0 ;  /* 0x0000000000007941 */ /* 0x000fea0003800000 */
.L_x_260:
[----:B------:R-:W-:Y:S05]  /*16a0*/  @!P0 BRA `(.L_x_262) ;  /* 0x0000000000048947 */ /* 0x000fea0003800000 */
[----:B------:R-:W-:Y:S01]  /*16b0*/  BPT.TRAP 0x1 ;  /* 0x000000040000795c */ /* 0x000fe20000300000 */
.L_x_262:
[----:B------:R-:W-:Y:S01]  /*16c0*/  IMAD R5, R2, 0x8, R0 ;  /* 0x0000000802057824 */ /* 0x000fe200078e0200 */
[----:B------:R-:W-:-:S04]  /*16d0*/  SHF.L.U32 R4, R16, 0x1f, RZ ;  /* 0x0000001f10047819 */ /* 0x000fc800000006ff */
[----:B------:R1:W2:Y:S01]  /*16e0*/  SYNCS.PHASECHK.TRANS64.TRYWAIT P2, [R5+URZ+0x34830], R4 ;  /* 0x03483004050075a7 */ /* 0x0002a2000804017f */
[----:B------:R-:W-:Y:S05]  /*16f0*/  @!P0 BRA `(.L_x_263) ;  /* 0x0000000000048947 */ /* 0x000fea0003800000 */
[----:B------:R-:W-:Y:S01]  /*1700*/  BPT.TRAP 0x1 ;  /* 0x000000040000795c */ /* 0x000fe20000300000 */
.L_x_263:
[----:B0-----:R-:W0:Y:S01]  /*1710*/  S2R R3, SR_TID.X ;  /* 0x0000000000037919 */ /* 0x001e220000002100 */
[----:B------:R-:W-:Y:S01]  /*1720*/  IMAD.MOV.U32 R151, RZ, RZ, RZ ;  /* 0x000000ffff977224 */ /* 0x000fe200078e00ff */
[----:B0-----:R-:W-:Y:S01]  /*1730*/  LOP3.LUT P1, RZ, R3, 0x7f, RZ, 0xc0, !PT ;  /* 0x0000007f03ff7812 */ /* 0x001fe2000782c0ff */
[----:B--2---:R-:W-:-:S12]  /*1740*/  @P2 BRA `(.L_x_264) ;  /* 0x0000000000082947 */ /* 0x004fd80003800000 */
[----:B------:R-:W0:Y:S02]  /*1750*/  SYNCS.PHASECHK.TRANS64.TRYWAIT P2, [R5+URZ+0x34830], R4 ;  /* 0x03483004050075a7 */ /* 0x000e24000804017f */
[----:B0-----:R-:W-:Y:S05]  /*1760*/  @!P2 BRA `(.L_x_265) ;  /* 0x000000c40018a947 */ /* 0x001fea0003800000 */
.L_x_264:
[----:B------:R-:W-:Y:S05]  /*1770*/  WARPSYNC.ALL ;  /* 0x0000000000007948 */ /* 0x000fea0003800000 */
[----:B------:R-:W-:Y:S01]  /*1780*/  R2UR UR4, R0 ;  /* 0x00000000000472ca */ /* 0x000fe200000e0000 */
[----:B------:R-:W-:Y:S01]  /*1790*/  ULOP3.LUT UR56, UR56, 0x10000, URZ, 0xfc, !UPT ;  /* 0x0001000038387892 */ /* 0x000fe2000f8efc3f */
[----:B------:R-:W-:Y:S01]  /*17a0*/  R2UR UR58, R2 ;  /* 0x00000000023a72ca */ /* 0x000fe200000e0000 */
[----:B------:R-:W-:Y:S01]  /*17b0*/  WARPGROUP.ARRIVE ;  /* 0x00000000000079c5 */ /* 0x000fe20000000000 */
[----:B------:R-:W-:Y:S01]  /*17c0*/  UMOV UR57, 0x40000040 ;  /* 0x4000004000397882 */ /* 0x000fe20000000000 */
[----:B------:R-:W-:Y:S01]  /*17d0*/  UMOV UR59, 0x40000040 ;  /* 0x40000040003b7882 */ /* 0x000fe20000000000 */
[----:B------:R-:W-:Y:S01]  /*17e0*/  UIADD3 UR8, UR56, 0x2, URZ ;  /* 0x0000000238087890 */ /* 0x000fe2000fffe03f */
[----:B------:R-:W-:Y:S01]  /*17f0*/  VIADD R3, R188, UR48 ;  /* 0x00000030bc037c36 */ /* 0x000fe20008000000 */
[----:B------:R-:W-:Y:S01]  /*1800*/  UMOV UR9, 0x40000040 ;  /* 0x4000004000097882 */ /* 0x000fe20000000000 */
[----:B------:R-:W-:Y:S01]  /*1810*/  UMOV UR11, 0x40000040 ;  /* 0x40000040000b7882 */ /* 0x000fe20000000000 */
[----:B------:R-:W-:Y:S01]  /*1820*/  UIADD3 UR12, UR56, 0x4, URZ ;  /* 0x00000004380c7890 */ /* 0x000fe2000fffe03f */
[----:B------:R-:W-:Y:S01]  /*1830*/  IMAD.U32 R6, RZ, RZ, UR49 ;  /* 0x00000031ff067e24 */ /* 0x000fe2000f8e00ff */
[----:B------:R-:W-:Y:S01]  /*1840*/  UMOV UR13, 0x40000040 ;  /* 0x40000040000d7882 */ /* 0x000fe20000000000 */
[----:B------:R-:W-:Y:S01]  /*1850*/  UIADD3 UR4, UR4, 0x1c400, URZ ;  /* 0x0001c40004047890 */ /* 0x000fe2000fffe03f */
[----:B------:R-:W-:Y:S01]  /*1860*/  P2R R88, PR, RZ, 0x2 ;  /* 0x00000002ff587803 */ /* 0x000fe20000000000 */
[----:B------:R-:W-:Y:S01]  /*1870*/  UMOV UR15, 0x40000040 ;  /* 0x40000040000f7882 */ /* 0x000fe20000000000 */
[----:B------:R-:W-:Y:S01]  /*1880*/  UIADD3 UR16, UR56, 0x6, URZ ;  /* 0x0000000638107890 */ /* 0x000fe2000fffe03f */
[----:B------:R-:W-:Y:S01]  /*1890*/  IMAD R6, R6, -0x80, R3 ;  /* 0xffffff8006067824 */ /* 0x000fe200078e0203 */
[----:B------:R-:W-:Y:S01]  /*18a0*/  USHF.R.U32.HI UR4, URZ, 0x4, UR4 ;  /* 0x000000043f047899 */ /* 0x000fe20008011604 */
[----:B------:R-:W-:Y:S01]  /*18b0*/  P2R R90, PR, RZ, 0x1 ;  /* 0x00000001ff5a7803 */ /* 0x000fe20000000000 */
[----:B------:R-:W-:Y:S01]  /*18c0*/  UMOV UR17, 0x40000040 ;  /* 0x4000004000117882 */ /* 0x000fe20000000000 */
[----:B------:R-:W-:Y:S01]  /*18d0*/  UMOV UR19, 0x40000040 ;  /* 0x4000004000137882 */ /* 0x000fe20000000000 */
[----:B------:R-:W-:Y:S01]  /*18e0*/  ULOP3.LUT UR4, UR4, 0x3fff, URZ, 0xc0, !UPT ;  /* 0x00003fff04047892 */ /* 0x000fe2000f8ec03f */
[C---:B------:R-:W-:Y:S01]  /*18f0*/  ISETP.GT.AND P4, PT, R6.reuse, RZ, PT ;  /* 0x000000ff0600720c */ /* 0x040fe20003f84270 */
[----:B------:R-:W-:Y:S01]  /*1900*/  UIADD3 UR20, UR56, 0x400, URZ ;  /* 0x0000040038147890 */ /* 0x000fe2000fffe03f */
[C---:B------:R-:W-:Y:S01]  /*1910*/  ISETP.GT.AND P3, PT, R6.reuse, 0x1, PT ;  /* 0x000000010600780c */ /* 0x040fe20003f64270 */
[----:B------:R-:W-:Y:S01]  /*1920*/  ULOP3.LUT UR60, UR4, 0x10000, URZ, 0xfc, !UPT ;  /* 0x00010000043c7892 */ /* 0x000fe2000f8efc3f */
[C---:B------:R-:W-:Y:S01]  /*1930*/  ISETP.GT.AND P2, PT, R6.reuse, 0x8, PT ;  /* 0x000000080600780c */ /* 0x040fe20003f44270 */
[----:B------:R-:W-:Y:S01]  /*1940*/  UMOV UR21, 0x40000040 ;  /* 0x4000004000157882 */ /* 0x000fe20000000000 */
[----:B------:R-:W-:Y:S01]  /*1950*/  UMOV UR23, 0x40000040 ;  /* 0x4000004000177882 */ /* 0x000fe20000000000 */
[----:B------:R-:W-:Y:S01]  /*1960*/  UIMAD UR58, UR58, 0xc00, UR60 ;  /* 0x00000c003a3a78a4 */ /* 0x000fe2000f8e023c */
[C---:B------:R-:W-:Y:S01]  /*1970*/  ISETP.GT.AND P6, PT, R6.reuse, 0x9, PT ;  /* 0x000000090600780c */ /* 0x040fe20003fc4270 */
[----:B------:R-:W-:Y:S01]  /*1980*/  UIADD3 UR24, UR56, 0x402, URZ ;  /* 0x0000040238187890 */ /* 0x000fe2000fffe03f */
[C---:B------:R-:W-:Y:S01]  /*1990*/  ISETP.GT.AND P5, PT, R6.reuse, 0x10, PT ;  /* 0x000000100600780c */ /* 0x040fe20003fa4270 */
[----:B------:R-:W-:Y:S01]  /*19a0*/  UIADD3 UR10, UR58, 0x2, URZ ;  /* 0x000000023a0a7890 */ /* 0x000fe2000fffe03f */
[C---:B------:R-:W-:Y:S01]  /*19b0*/  ISETP.GT.AND P1, PT, R6.reuse, 0x59, PT ;  /* 0x000000590600780c */ /* 0x040fe20003f24270 */
[----:B------:R-:W-:Y:S01]  /*19c0*/  UIADD3 UR14, UR58, 0x4, URZ ;  /* 0x000000043a0e7890 */ /* 0x000fe2000fffe03f */
[----:B------:R-:W-:Y:S01]  /*19d0*/  ISETP.GT.AND P0, PT, R6, 0x60, PT ;  /* 0x000000600600780c */ /* 0x000fe20003f04270 */
[----:B------:R-:W-:-:S02]  /*19e0*/  UIADD3 UR18, UR58, 0x6, URZ ;  /* 0x000000063a127890 */ /* 0x000fc4000fffe03f */
[----:B------:R-:W-:Y:S01]  /*19f0*/  HGMMA.64x128x16.F32 R24, gdesc[UR56], RZ, !UPT, gsb0 ;  /* 0x01e00000381879f0 */ /* 0x000fe2000c0008ff */
        /* <DEDUP_REMOVED lines=43> */
[----:B------:R-:W-:Y:S01]  /*1cb0*/  UISETP.GE.AND UP0, UPT, UR48, 0x81, UPT ;  /* 0x000000813000788c */ /* 0x000fe2000bf06270 */
        /* <DEDUP_REMOVED lines=54> */
[----:B01----:R-:W-:-:S02]  /*2020*/  FMNMX.FTZ R4, R9, R8, !PT ;  /* 0x0000000809047209 */ /* 0x003fc40007810000 */
        /* <DEDUP_REMOVED lines=117> */
[----:B------:R-:W-:Y:S01]  /*2780*/  FMNMX.FTZ R10, R147, R4, !PT ;  /* 0x00000004930a7209 */ /* 0x000fe20007810000 */
[----:B------:R-:W-:Y:S01]  /*2790*/  IMAD.U32 R4, RZ, RZ, UR4 ;  /* 0x00000004ff047e24 */ /* 0x000fe2000f8e00ff */
[----:B------:R-:W-:Y:S02]  /*27a0*/  FMNMX.FTZ R6, R21, R6, !PT ;  /* 0x0000000615067209 */ /* 0x000fe40007810000 */
[----:B------:R-:W-:Y:S01]  /*27b0*/  FSEL R71, R71, -INF , P0 ;  /* 0xff80000047477808 */ /* 0x000fe20000000000 */
[----:B------:R-:W0:Y:S01]  /*27c0*/  SHFL.BFLY PT, R3, R10, 0x2, 0x1f ;  /* 0x0c401f000a037f89 */ /* 0x000e2200000e0000 */
[----:B------:R-:W-:-:S02]  /*27d0*/  FMNMX.FTZ R6, R43, R6, !PT ;  /* 0x000000062b067209 */ /* 0x000fc40007810000 */
[----:B------:R-:W-:Y:S02]  /*27e0*/  FSEL R53, R74, -INF , P1 ;  /* 0xff8000004a357808 */ /* 0x000fe40000800000 */
[----:B------:R-:W-:Y:S02]  /*27f0*/  FMNMX.FTZ R6, R25, R6, !PT ;  /* 0x0000000619067209 */ /* 0x000fe40007810000 */
[----:B------:R-:W-:Y:S02]  /*2800*/  ISETP.NE.AND P1, PT, R26, RZ, PT ;  /* 0x000000ff1a00720c */ /* 0x000fe40003f25270 */
[----:B------:R-:W-:Y:S02]  /*2810*/  FMNMX.FTZ R6, R47, R6, !PT ;  /* 0x000000062f067209 */ /* 0x000fe40007810000 */
[----:B------:R-:W-:Y:S02]  /*2820*/  P2R R20, PR, RZ, 0x4 ;  /* 0x00000004ff147803 */ /* 0x000fe40000000000 */
[----:B------:R-:W-:-:S02]  /*2830*/  FMNMX.FTZ R6, R29, R6, !PT ;  /* 0x000000061d067209 */ /* 0x000fc40007810000 */
[----:B------:R-:W-:Y:S02]  /*2840*/  ISETP.NE.AND P0, PT, R24, RZ, PT ;  /* 0x000000ff1800720c */ /* 0x000fe40003f05270 */
[----:B------:R-:W-:Y:S02]  /*2850*/  FMNMX.FTZ R6, R51, R6, !PT ;  /* 0x0000000633067209 */ /* 0x000fe40007810000 */
[----:B------:R-:W-:Y:S02]  /*2860*/  FSEL R75, R75, -INF , P1 ;  /* 0xff8000004b4b7808 */ /* 0x000fe40000800000 */
[----:B------:R-:W-:Y:S02]  /*2870*/  FMNMX.FTZ R6, R33, R6, !PT ;  /* 0x0000000621067209 */ /* 0x000fe40007810000 */
[----:B------:R-:W-:Y:S02]  /*2880*/  FSEL R57, R78, -INF , P0 ;  /* 0xff8000004e397808 */ /* 0x000fe40000000000 */
[----:B0-----:R-:W-:-:S02]  /*2890*/  FMNMX.FTZ R12, R10, R3, !PT ;  /* 0x000000030a0c7209 */ /* 0x001fc40007810000 */
[----:B------:R-:W-:Y:S02]  /*28a0*/  FMNMX.FTZ R6, R55, R6, !PT ;  /* 0x0000000637067209 */ /* 0x000fe40007810000 */
[----:B------:R-:W-:Y:S01]  /*28b0*/  ISETP.NE.AND P1, PT, R88, RZ, PT ;  /* 0x000000ff5800720c */ /* 0x000fe20003f25270 */
[----:B------:R-:W0:Y:S01]  /*28c0*/  SHFL.BFLY PT, R3, R12, 0x1, 0x1f ;  /* 0x0c201f000c037f89 */ /* 0x000e2200000e0000 */
[----:B------:R-:W-:Y:S01]  /*28d0*/  FMNMX.FTZ R6, R37, R6, !PT ;  /* 0x0000000625067209 */ /* 0x000fe20007810000 */
[--C-:B------:R-:W-:Y:S01]  /*28e0*/  IMAD.MOV.U32 R88, RZ, RZ, R151.reuse ;  /* 0x000000ffff587224 */ /* 0x100fe200078e0097 */
[----:B------:R-:W-:Y:S01]  /*28f0*/  ISETP.NE.AND P0, PT, R90, RZ, PT ;  /* 0x000000ff5a00720c */ /* 0x000fe20003f05270 */
[----:B------:R-:W-:Y:S01]  /*2900*/  IMAD.MOV.U32 R90, RZ, RZ, R151 ;  /* 0x000000ffff5a7224 */ /* 0x000fe200078e0097 */
[----:B------:R-:W-:-:S04]  /*2910*/  FMNMX.FTZ R6, R59, R6, !PT ;  /* 0x000000063b067209 */ /* 0x000fc80007810000 */
[----:B------:R-:W-:-:S03]  /*2920*/  FMNMX.FTZ R6, R41, R6, !PT ;  /* 0x0000000629067209 */ /* 0x000fc60007810000 */
[----:B------:R-:W-:Y:S01]  /*2930*/  @!P1 VIADD R5, R5, 0x34840 ;  /* 0x0003484005059836 */ /* 0x000fe20000000000 */
[----:B------:R-:W-:-:S04]  /*2940*/  FMNMX.FTZ R6, R63, R6, !PT ;  /* 0x000000063f067209 */ /* 0x000fc80007810000 */
[----:B------:R-:W-:Y:S02]  /*2950*/  FMNMX.FTZ R6, R45, R6, !PT ;  /* 0x000000062d067209 */ /* 0x000fe40007810000 */
[----:B------:R-:W-:Y:S02]  /*2960*/  @!P1 PRMT R5, RZ, 0x654, R5 ;  /* 0x00000654ff059816 */ /* 0x000fe40000000005 */
[----:B------:R-:W-:Y:S02]  /*2970*/  FMNMX.FTZ R6, R67, R6, !PT ;  /* 0x0000000643067209 */ /* 0x000fe40007810000 */
[----:B------:R1:W-:Y:S01]  /*2980*/  @!P1 SYNCS.ARRIVE.TRANS64.RED.A1T0 RZ, [R5+URZ], RZ ;  /* 0x000000ff05ff99a7 */ /* 0x0003e2000810043f */
[----:B0-----:R-:W-:Y:S02]  /*2990*/  FMNMX.FTZ R3, R12, R3, !PT ;  /* 0x000000030c037209 */ /* 0x001fe40007810000 */
[----:B------:R-:W-:Y:S02]  /*29a0*/  FMNMX.FTZ R6, R49, R6, !PT ;  /* 0x0000000631067209 */ /* 0x000fe40007810000 */
[C---:B------:R-:W-:Y:S01]  /*29b0*/  FSETP.NEU.FTZ.AND P2, PT, R3.reuse, -INF , PT ;  /* 0xff8000000300780b */ /* 0x040fe20003f5d000 */
[----:B------:R-:W-:Y:S01]  /*29c0*/  FMUL.FTZ R14, R3, R4 ;  /* 0x00000004030e7220 */ /* 0x000fe20000410000 */
[----:B------:R-:W-:-:S04]  /*29d0*/  FMNMX.FTZ R6, R71, R6, !PT ;  /* 0x0000000647067209 */ /* 0x000fc80007810000 */
        /* <DEDUP_REMOVED lines=24> */
[-CC-:B------:R-:W-:Y:S01]  /*2b60*/  FFMA.FTZ R77, R103, R4.reuse, -R14.reuse ;  /* 0x00000004674d7223 */ /* 0x180fe2000001080e */
[--C-:B------:R-:W-:Y:S01]  /*2b70*/  FFMA.FTZ R174, R105, R4, -R14.reuse ;  /* 0x0000000469ae7223 */ /* 0x100fe2000001080e */
[----:B------:R-:W-:Y:S01]  /*2b80*/  MUFU.EX2 R180, R180 ;  /* 0x000000b400b47308 */ /* 0x000fe20000000800 */
[----:B------:R-:W-:Y:S01]  /*2b90*/  FMNMX.FTZ R6, R97, R6, !PT ;  /* 0x0000000661067209 */ /* 0x000fe20007810000 */
[-CC-:B------:R-:W-:Y:S01]  /*2ba0*/  FFMA.FTZ R81, R107, R4.reuse, -R14.reuse ;  /* 0x000000046b517223 */ /* 0x180fe2000001080e */
[-CC-:B------:R-:W-:Y:S01]  /*2bb0*/  FFMA.FTZ R168, R109, R4.reuse, -R14.reuse ;  /* 0x000000046da87223 */ /* 0x180fe2000001080e */
[-CC-:B------:R-:W-:Y:S01]  /*2bc0*/  FFMA.FTZ R85, R111, R4.reuse, -R14.reuse ;  /* 0x000000046f557223 */ /* 0x180fe2000001080e */
[-CC-:B------:R-:W-:Y:S01]  /*2bd0*/  FFMA.FTZ R170, R113, R4.reuse, -R14.reuse ;  /* 0x0000000471aa7223 */ /* 0x180fe2000001080e */
[----:B------:R-:W0:Y:S01]  /*2be0*/  SHFL.BFLY PT, R9, R6, 0x2, 0x1f ;  /* 0x0c401f0006097f89 */ /* 0x000e2200000e0000 */
[-CC-:B------:R-:W-:Y:S01]  /*2bf0*/  FFMA.FTZ R115, R115, R4.reuse, -R14.reuse ;  /* 0x0000000473737223 */ /* 0x180fe2000001080e */
        /* <DEDUP_REMOVED lines=18> */
[----:B------:R-:W-:Y:S01]  /*2d20*/  FFMA.FTZ R14, R147, R4, -R14 ;  /* 0x00000004930e7223 */ /* 0x000fe2000001080e */
[----:B------:R-:W-:-:S02]  /*2d30*/  IMAD.MOV.U32 R147, RZ, RZ, R151 ;  /* 0x000000ffff937224 */ /* 0x000fc400078e0097 */
[--C-:B------:R-:W-:Y:S01]  /*2d40*/  IMAD.MOV.U32 R125, RZ, RZ, R151.reuse ;  /* 0x000000ffff7d7224 */ /* 0x100fe200078e0097 */
[----:B0-----:R-:W-:Y:S01]  /*2d50*/  FMNMX.FTZ R8, R6, R9, !PT ;  /* 0x0000000906087209 */ /* 0x001fe20007810000 */
[--C-:B------:R-:W-:Y:S01]  /*2d60*/  IMAD.MOV.U32 R123, RZ, RZ, R151.reuse ;  /* 0x000000ffff7b7224 */ /* 0x100fe200078e0097 */
[----:B------:R-:W0:Y:S01]  /*2d70*/  MUFU.EX2 R69, R69 ;  /* 0x0000004500457308 */ /* 0x000e220000000800 */
[--C-:B------:R-:W-:Y:S02]  /*2d80*/  IMAD.MOV.U32 R121, RZ, RZ, R151.reuse ;  /* 0x000000ffff797224 */ /* 0x100fe400078e0097 */
[----:B------:R-:W5:Y:S01]  /*2d90*/  SHFL.BFLY PT, R9, R8, 0x1, 0x1f ;  /* 0x0c201f0008097f89 */ /* 0x000f6200000e0000 */
[--C-:B------:R-:W-:Y:S02]  /*2da0*/  IMAD.MOV.U32 R119, RZ, RZ, R151.reuse ;  /* 0x000000ffff777224 */ /* 0x100fe400078e0097 */
[--C-:B------:R-:W-:Y:S02]  /*2db0*/  IMAD.MOV.U32 R117, RZ, RZ, R151.reuse ;  /* 0x000000ffff757224 */ /* 0x100fe400078e0097 */
[----:B------:R-:W-:Y:S01]  /*2dc0*/  MUFU.EX2 R178, R178 ;  /* 0x000000b200b27308 */ /* 0x000fe20000000800 */
[----:B------:R-:W-:-:S02]  /*2dd0*/  IMAD.MOV.U32 R113, RZ, RZ, R151 ;  /* 0x000000ffff717224 */ /* 0x000fc400078e0097 */
[--C-:B------:R-:W-:Y:S02]  /*2de0*/  IMAD.MOV.U32 R111, RZ, RZ, R151.reuse ;  /* 0x000000ffff6f7224 */ /* 0x100fe400078e0097 */
[--C-:B------:R-:W-:Y:S02]  /*2df0*/  IMAD.MOV.U32 R109, RZ, RZ, R151.reuse ;  /* 0x000000ffff6d7224 */ /* 0x100fe400078e0097 */
[--C-:B------:R-:W-:Y:S01]  /*2e00*/  IMAD.MOV.U32 R107, RZ, RZ, R151.reuse ;  /* 0x000000ffff6b7224 */ /* 0x100fe200078e0097 */
[----:B------:R-:W-:Y:S01]  /*2e10*/  MUFU.EX2 R73, R73 ;  /* 0x0000004900497308 */ /* 0x000fe20000000800 */
[--C-:B------:R-:W-:Y:S02]  /*2e20*/  IMAD.MOV.U32 R105, RZ, RZ, R151.reuse ;  /* 0x000000ffff697224 */ /* 0x100fe400078e0097 */
[--C-:B------:R-:W-:Y:S02]  /*2e30*/  IMAD.MOV.U32 R103, RZ, RZ, R151.reuse ;  /* 0x000000ffff677224 */ /* 0x100fe400078e0097 */
[----:B------:R-:W-:-:S02]  /*2e40*/  IMAD.MOV.U32 R101, RZ, RZ, R151 ;  /* 0x000000ffff657224 */ /* 0x000fc400078e0097 */
[----:B------:R-:W-:Y:S01]  /*2e50*/  IMAD.MOV.U32 R99, RZ, RZ, R151 ;  /* 0x000000ffff637224 */ /* 0x000fe200078e0097 */
[----:B------:R-:W-:Y:S01]  /*2e60*/  MUFU.EX2 R172, R172 ;  /* 0x000000ac00ac7308 */ /* 0x000fe20000000800 */
[----:B-----5:R-:W-:-:S04]  /*2e70*/  FMNMX.FTZ R9, R8, R9, !PT ;  /* 0x0000000908097209 */ /* 0x020fc80007810000 */
[C---:B------:R-:W-:Y:S01]  /*2e80*/  FSETP.NEU.FTZ.AND P2, PT, R9.reuse, -INF , PT ;  /* 0xff8000000900780b */ /* 0x040fe20003f5d000 */
[----:B------:R-:W-:Y:S02]  /*2e90*/  FMUL.FTZ R6, R9, R4 ;  /* 0x0000000409067220 */ /* 0x000fe40000410000 */
[----:B------:R-:W-:Y:S03]  /*2ea0*/  MUFU.EX2 R77, R77 ;  /* 0x0000004d004d7308 */ /* 0x000fe60000000800 */
[----:B------:R-:W-:Y:S02]  /*2eb0*/  FSEL R6, R6, RZ, P2 ;  /* 0x000000ff06067208 */ /* 0x000fe40001000000 */
[----:B------:R-:W-:-:S03]  /*2ec0*/  PLOP3.LUT P2, PT, PT, PT, UP0, 0x80, 0x0 ;  /* 0x000000000000781c */ /* 0x000fc60003f4f008 */
        /* <DEDUP_REMOVED lines=33> */
[----:B0-----:R-:W-:Y:S01]  /*30e0*/  FADD.FTZ R27, R69, R34 ;  /* 0x00000022451b7221 */ /* 0x001fe20000010000 */
[----:B-----5:R-:W-:Y:S01]  /*30f0*/  FADD.FTZ R34, R7, R8 ;  /* 0x0000000807227221 */ /* 0x020fe20000010000 */
[-CC-:B------:R-:W-:Y:S01]  /*3100*/  FFMA.FTZ R53, R53, R4.reuse, -R6.reuse ;  /* 0x0000000435357223 */ /* 0x180fe20000010806 */
[-CC-:B------:R-:W-:Y:S01]  /*3110*/  FFMA.FTZ R75, R75, R4.reuse, -R6.reuse ;  /* 0x000000044b4b7223 */ /* 0x180fe20000010806 */
[----:B------:R-:W-:Y:S01]  /*3120*/  FADD.FTZ R36, R178, R27 ;  /* 0x0000001bb2247221 */ /* 0x000fe20000010000 */
[-CC-:B------:R-:W-:Y:S01]  /*3130*/  FFMA.FTZ R57, R57, R4.reuse, -R6.reuse ;  /* 0x0000000439397223 */ /* 0x180fe20000010806 */
[-C--:B------:R-:W-:Y:S01]  /*3140*/  FFMA.FTZ R89, R89, R4.reuse, -R6 ;  /* 0x0000000459597223 */ /* 0x080fe20000010806 */
[----:B------:R-:W0:Y:S01]  /*3150*/  MUFU.EX2 R13, R13 ;  /* 0x0000000d000d7308 */ /* 0x000e220000000800 */
        /* <DEDUP_REMOVED lines=16> */
[----:B0-----:R-:W-:Y:S01]  /*3260*/  FADD.FTZ R27, R13, R36 ;  /* 0x000000240d1b7221 */ /* 0x001fe20000010000 */
[----:B------:R-:W-:Y:S01]  /*3270*/  F2FP.F16.F32.PACK_AB R182, R65, R182 ;  /* 0x000000b641b6723e */ /* 0x000fe200000000ff */
[----:B------:R-:W-:Y:S01]  /*3280*/  IMAD.MOV.U32 R11, RZ, RZ, 0x3f800000 ;  /* 0x3f800000ff0b7424 */ /* 0x000fe200078e00ff */
[----:B------:R-:W-:-:S02]  /*3290*/  F2FP.F16.F32.PACK_AB R176, R69, R176 ;  /* 0x000000b045b0723e */ /* 0x000fc400000000ff */
[----:B------:R-:W-:Y:S02]  /*32a0*/  F2FP.F16.F32.PACK_AB R178, R73, R178 ;  /* 0x000000b249b2723e */ /* 0x000fe400000000ff */
[----:B------:R-:W0:Y:S01]  /*32b0*/  MUFU.EX2 R15, R15 ;  /* 0x0000000f000f7308 */ /* 0x000e220000000800 */
[C---:B--2---:R-:W-:Y:S01]  /*32c0*/  FADD.FTZ R36, R12.reuse, R27 ;  /* 0x0000001b0c247221 */ /* 0x044fe20000010000 */
[----:B------:R-:W-:Y:S02]  /*32d0*/  F2FP.F16.F32.PACK_AB R172, R77, R172 ;  /* 0x000000ac4dac723e */ /* 0x000fe400000000ff */
[----:B------:R-:W-:-:S04]  /*32e0*/  F2FP.F16.F32.PACK_AB R177, R12, R13 ;  /* 0x0000000d0cb1723e */ /* 0x000fc800000000ff */
[----:B------:R-:W2:Y:S01]  /*32f0*/  MUFU.EX2 R168, R168 ;  /* 0x000000a800a87308 */ /* 0x000ea20000000800 */
[C---:B---3--:R-:W-:Y:S01]  /*3300*/  FADD.FTZ R31, R81.reuse, R38 ;  /* 0x00000026511f7221 */ /* 0x048fe20000010000 */
[----:B------:R-:W-:-:S06]  /*3310*/  F2FP.F16.F32.PACK_AB R174, R81, R174 ;  /* 0x000000ae51ae723e */ /* 0x000fcc00000000ff */
[----:B------:R-:W3:Y:S01]  /*3320*/  MUFU.EX2 R20, R39 ;  /* 0x0000002700147308 */ /* 0x000ee20000000800 */
[----:B0-----:R-:W-:-:S07]  /*3330*/  FADD.FTZ R27, R15, R36 ;  /* 0x000000240f1b7221 */ /* 0x001fce0000010000 */
[----:B------:R-:W0:Y:S01]  /*3340*/  MUFU.EX2 R85, R85 ;  /* 0x0000005500557308 */ /* 0x000e220000000800 */
[----:B--2---:R-:W-:-:S07]  /*3350*/  FADD.FTZ R40, R168, R31 ;  /* 0x0000001fa8287221 */ /* 0x004fce0000010000 */
[----:B------:R-:W2:Y:S01]  /*3360*/  MUFU.EX2 R21, R21 ;  /* 0x0000001500157308 */ /* 0x000ea20000000800 */
[C---:B---3--:R-:W-:Y:S01]  /*3370*/  FADD.FTZ R38, R20.reuse, R27 ;  /* 0x0000001b14267221 */ /* 0x048fe20000010000 */
[----:B------:R-:W-:-:S06]  /*3380*/  F2FP.F16.F32.PACK_AB R179, R20, R15 ;  /* 0x0000000f14b3723e */ /* 0x000fcc00000000ff */
[----:B------:R-:W3:Y:S01]  /*3390*/  MUFU.EX2 R170, R170 ;  /* 0x000000aa00aa7308 */ /* 0x000ee20000000800 */
[C---:B0-----:R-:W-:Y:S01]  /*33a0*/  FADD.FTZ R31, R85.reuse, R40 ;  /* 0x00000028551f7221 */ /* 0x041fe20000010000 */
[----:B------:R-:W-:-:S06]  /*33b0*/  F2FP.F16.F32.PACK_AB R168, R85, R168 ;  /* 0x000000a855a8723e */ /* 0x000fcc00000000ff */
[----:B------:R-:W0:Y:S01]  /*33c0*/  MUFU.EX2 R24, R43 ;  /* 0x0000002b00187308 */ /* 0x000e220000000800 */
[----:B--2---:R-:W-:-:S07]  /*33d0*/  FADD.FTZ R27, R21, R38 ;  /* 0x00000026151b7221 */ /* 0x004fce0000010000 */
[----:B------:R2:W4:Y:S01]  /*33e0*/  MUFU.EX2 R79, R115 ;  /* 0x00000073004f7308 */ /* 0x0005220000000800 */
[----:B---3--:R-:W-:-:S07]  /*33f0*/  FADD.FTZ R40, R170, R31 ;  /* 0x0000001faa287221 */ /* 0x008fce0000010000 */
[----:B------:R-:W1:Y:S01]  /*3400*/  MUFU.EX2 R25, R25 ;  /* 0x0000001900197308 */ /* 0x000e620000000800 */
[C---:B0-----:R-:W-:Y:S01]  /*3410*/  FADD.FTZ R38, R24.reuse, R27 ;  /* 0x0000001b18267221 */ /* 0x041fe20000010000 */
[----:B------:R-:W-:Y:S01]  /*3420*/  F2FP.F16.F32.PACK_AB R173, R24, R21 ;  /* 0x0000001518ad723e */ /* 0x000fe200000000ff */
[----:B--2---:R-:W-:-:S05]  /*3430*/  IMAD.MOV.U32 R115, RZ, RZ, R151 ;  /* 0x000000ffff737224 */ /* 0x004fca00078e0097 */
[----:B------:R-:W0:Y:S01]  /*3440*/  MUFU.EX2 R152, R152 ;  /* 0x0000009800987308 */ /* 0x000e220000000800 */
[C---:B----4-:R-:W-:Y:S01]  /*3450*/  FADD.FTZ R27, R79.reuse, R40 ;  /* 0x000000284f1b7221 */ /* 0x050fe20000010000 */
[----:B------:R-:W-:-:S06]  /*3460*/  F2FP.F16.F32.PACK_AB R170, R79, R170 ;  /* 0x000000aa4faa723e */ /* 0x000fcc00000000ff */
[----:B------:R-:W2:Y:S01]  /*3470*/  MUFU.EX2 R26, R47 ;  /* 0x0000002f001a7308 */ /* 0x000ea20000000800 */
[----:B-1----:R-:W-:-:S07]  /*3480*/  FADD.FTZ R5, R25, R38 ;  /* 0x0000002619057221 */ /* 0x002fce0000010000 */
[----:B------:R-:W1:Y:S01]  /*3490*/  MUFU.EX2 R83, R83 ;  /* 0x0000005300537308 */ /* 0x000e620000000800 */
[----:B0-----:R-:W-:-:S07]  /*34a0*/  FADD.FTZ R42, R152, R27 ;  /* 0x0000001b982a7221 */ /* 0x001fce0000010000 */
[----:B------:R-:W0:Y:S01]  /*34b0*/  MUFU.EX2 R29, R29 ;  /* 0x0000001d001d7308 */ /* 0x000e220000000800 */
[C---:B--2---:R-:W-:Y:S01]  /*34c0*/  FADD.FTZ R40, R26.reuse, R5 ;  /* 0x000000051a287221 */ /* 0x044fe20000010000 */
[----:B------:R-:W-:-:S06]  /*34d0*/  F2FP.F16.F32.PACK_AB R175, R26, R25 ;  /* 0x000000191aaf723e */ /* 0x000fcc00000000ff */
[----:B------:R-:W2:Y:S01]  /*34e0*/  MUFU.EX2 R154, R154 ;  /* 0x0000009a009a7308 */ /* 0x000ea20000000800 */
[C---:B-1----:R-:W-:Y:S01]  /*34f0*/  FADD.FTZ R27, R83.reuse, R42 ;  /* 0x0000002a531b7221 */ /* 0x042fe20000010000 */
[----:B------:R-:W-:-:S06]  /*3500*/  F2FP.F16.F32.PACK_AB R152, R83, R152 ;  /* 0x000000985398723e */ /* 0x000fcc00000000ff */
[----:B------:R-:W1:Y:S01]  /*3510*/  MUFU.EX2 R28, R51 ;  /* 0x00000033001c7308 */ /* 0x000e620000000800 */
[----:B0-----:R-:W-:-:S07]  /*3520*/  FADD.FTZ R5, R29, R40 ;  /* 0x000000281d057221 */ /* 0x001fce0000010000 */
[----:B------:R-:W0:Y:S01]  /*3530*/  MUFU.EX2 R87, R87 ;  /* 0x0000005700577308 */ /* 0x000e220000000800 */
[----:B--2---:R-:W-:-:S07]  /*3540*/  FADD.FTZ R42, R154, R27 ;  /* 0x0000001b9a2a7221 */ /* 0x004fce0000010000 */
[----:B------:R-:W2:Y:S01]  /*3550*/  MUFU.EX2 R33, R33 ;  /* 0x0000002100217308 */ /* 0x000ea20000000800 */
[C---:B-1----:R-:W-:Y:S01]  /*3560*/  FADD.FTZ R40, R28.reuse, R5 ;  /* 0x000000051c287221 */ /* 0x042fe20000010000 */
[----:B------:R-:W-:-:S06]  /*3570*/  F2FP.F16.F32.PACK_AB R169, R28, R29 ;  /* 0x0000001d1ca9723e */ /* 0x000fcc00000000ff */
[----:B------:R-:W1:Y:S01]  /*3580*/  MUFU.EX2 R156, R156 ;  /* 0x0000009c009c7308 */ /* 0x000e620000000800 */
[C---:B0-----:R-:W-:Y:S01]  /*3590*/  FADD.FTZ R27, R87.reuse, R42 ;  /* 0x0000002a571b7221 */ /* 0x041fe20000010000 */
[----:B------:R-:W-:-:S06]  /*35a0*/  F2FP.F16.F32.PACK_AB R154, R87, R154 ;  /* 0x0000009a579a723e */ /* 0x000fcc00000000ff */
[----:B------:R-:W0:Y:S01]  /*35b0*/  MUFU.EX2 R30, R55 ;  /* 0x00000037001e7308 */ /* 0x000e220000000800 */
[----:B--2---:R-:W-:-:S07]  /*35c0*/  FADD.FTZ R5, R33, R40 ;  /* 0x0000002821057221 */ /* 0x004fce0000010000 */
[----:B------:R-:W2:Y:S01]  /*35d0*/  MUFU.EX2 R127, R127 ;  /* 0x0000007f007f7308 */ /* 0x000ea20000000800 */
[----:B-1----:R-:W-:-:S07]  /*35e0*/  FADD.FTZ R42, R156, R27 ;  /* 0x0000001b9c2a7221 */ /* 0x002fce0000010000 */
[----:B------:R-:W1:Y:S01]  /*35f0*/  MUFU.EX2 R37, R37 ;  /* 0x0000002500257308 */ /* 0x000e620000000800 */
[C---:B0-----:R-:W-:Y:S01]  /*3600*/  FADD.FTZ R6, R30.reuse, R5 ;  /* 0x000000051e067221 */ /* 0x041fe20000010000 */
[----:B------:R-:W-:-:S06]  /*3610*/  F2FP.F16.F32.PACK_AB R171, R30, R33 ;  /* 0x000000211eab723e */ /* 0x000fcc00000000ff */
[----:B------:R-:W0:Y:S01]  /*3620*/  MUFU.EX2 R129, R129 ;  /* 0x0000008100817308 */ /* 0x000e220000000800 */
[C---:B--2---:R-:W-:Y:S01]  /*3630*/  FADD.FTZ R42, R127.reuse, R42 ;  /* 0x0000002a7f2a7221 */ /* 0x044fe20000010000 */
[----:B------:R-:W-:Y:S01]  /*3640*/  F2FP.F16.F32.PACK_AB R156, R127, R156 ;  /* 0x0000009c7f9c723e */ /* 0x000fe200000000ff */
[----:B------:R-:W-:-:S05]  /*3650*/  IMAD.MOV.U32 R127, RZ, RZ, R151 ;  /* 0x000000ffff7f7224 */ /* 0x000fca00078e0097 */
[----:B------:R-:W2:Y:S01]  /*3660*/  MUFU.EX2 R32, R59 ;  /* 0x0000003b00207308 */ /* 0x000ea20000000800 */
[----:B-1----:R-:W-:-:S07]  /*3670*/  FADD.FTZ R5, R37, R6 ;  /* 0x0000000625057221 */ /* 0x002fce0000010000 */
[----:B------:R1:W3:Y:S01]  /*3680*/  MUFU.EX2 R158, R131 ;  /* 0x00000083009e7308 */ /* 0x0002e20000000800 */
[----:B0-----:R-:W-:-:S07]  /*3690*/  FADD.FTZ R27, R129, R42 ;  /* 0x0000002a811b7221 */ /* 0x001fce0000010000 */
[----:B------:R-:W0:Y:S01]  /*36a0*/  MUFU.EX2 R41, R41 ;  /* 0x0000002900297308 */ /* 0x000e220000000800 */
[C---:B--2---:R-:W-:Y:S01]  /*36b0*/  FADD.FTZ R6, R32.reuse, R5 ;  /* 0x0000000520067221 */ /* 0x044fe20000010000 */
[----:B------:R-:W-:Y:S01]  /*36c0*/  F2FP.F16.F32.PACK_AB R153, R32, R37 ;  /* 0x000000252099723e */ /* 0x000fe200000000ff */
[----:B-1----:R-:W-:-:S05]  /*36d0*/  IMAD.MOV.U32 R131, RZ, RZ, R151 ;  /* 0x000000ffff837224 */ /* 0x002fca00078e0097 */
[----:B------:R-:W1:Y:S01]  /*36e0*/  MUFU.EX2 R133, R133 ;  /* 0x0000008500857308 */ /* 0x000e620000000800 */
[C---:B---3--:R-:W-:Y:S01]  /*36f0*/  FADD.FTZ R42, R158.reuse, R27 ;  /* 0x0000001b9e2a7221 */ /* 0x048fe20000010000 */
[----:B------:R-:W-:Y:S01]  /*3700*/  F2FP.F16.F32.PACK_AB R158, R158, R129 ;  /* 0x000000819e9e723e */ /* 0x000fe200000000ff */
[----:B------:R-:W-:-:S05]  /*3710*/  IMAD.MOV.U32 R129, RZ, RZ, R151 ;  /* 0x000000ffff817224 */ /* 0x000fca00078e0097 */
[----:B------:R-:W2:Y:S01]  /*3720*/  MUFU.EX2 R34, R63 ;  /* 0x0000003f00227308 */ /* 0x000ea20000000800 */
[----:B0-----:R-:W-:-:S07]  /*3730*/  FADD.FTZ R5, R41, R6 ;  /* 0x0000000629057221 */ /* 0x001fce0000010000 */
[----:B------:R0:W3:Y:S01]  /*3740*/  MUFU.EX2 R160, R135 ;  /* 0x0000008700a07308 */ /* 0x0000e20000000800 */
[----:B-1----:R-:W-:-:S07]  /*3750*/  FADD.FTZ R27, R133, R42 ;  /* 0x0000002a851b7221 */ /* 0x002fce0000010000 */
[----:B------:R-:W1:Y:S01]  /*3760*/  MUFU.EX2 R45, R45 ;  /* 0x0000002d002d7308 */ /* 0x000e620000000800 */
[C---:B--2---:R-:W-:Y:S01]  /*3770*/  FADD.FTZ R6, R34.reuse, R5 ;  /* 0x0000000522067221 */ /* 0x044fe20000010000 */
[----:B------:R-:W-:Y:S01]  /*3780*/  F2FP.F16.F32.PACK_AB R155, R34, R41 ;  /* 0x00000029229b723e */ /* 0x000fe200000000ff */
[----:B0-----:R-:W-:-:S05]  /*3790*/  IMAD.MOV.U32 R135, RZ, RZ, R151 ;  /* 0x000000ffff877224 */ /* 0x001fca00078e0097 */
[----:B------:R-:W0:Y:S01]  /*37a0*/  MUFU.EX2 R137, R137 ;  /* 0x0000008900897308 */ /* 0x000e220000000800 */
[C---:B---3--:R-:W-:Y:S01]  /*37b0*/  FADD.FTZ R44, R160.reuse, R27 ;  /* 0x0000001ba02c7221 */ /* 0x048fe20000010000 */
        /* <DEDUP_REMOVED lines=28> */
[----:B------:R-:W1:Y:S01]  /*3980*/  MUFU.EX2 R57, R57 ;  /* 0x0000003900397308 */ /* 0x000e620000000800 */
[----:B0-----:R-:W-:-:S07]  /*3990*/  FADD.FTZ R27, R145, R46 ;  /* 0x0000002e911b7221 */ /* 0x001fce0000010000 */
[----:B------:R0:W3:Y:S01]  /*39a0*/  MUFU.EX2 R42, R89 ;  /* 0x00000059002a7308 */ /* 0x0000e20000000800 */
[C---:B--2---:R-:W-:Y:S01]  /*39b0*/  FADD.FTZ R46, R40.reuse, R5 ;  /* 0x00000005282e7221 */ /* 0x044fe20000010000 */
[----:B------:R-:W-:-:S06]  /*39c0*/  F2FP.F16.F32.PACK_AB R161, R40, R53 ;  /* 0x0000003528a1723e */ /* 0x000fcc00000000ff */
[----:B------:R-:W2:Y:S01]  /*39d0*/  MUFU.EX2 R91, R91 ;  /* 0x0000005b005b7308 */ /* 0x000ea20000000800 */
[----:B-1----:R-:W-:Y:S01]  /*39e0*/  FADD.FTZ R5, R57, R46 ;  /* 0x0000002e39057221 */ /* 0x002fe20000010000 */
[----:B0-----:R-:W-:-:S06]  /*39f0*/  IMAD.MOV.U32 R89, RZ, RZ, R151 ;  /* 0x000000ffff597224 */ /* 0x001fcc00078e0097 */
[----:B------:R0:W1:Y:S01]  /*3a00*/  MUFU.EX2 R44, R93 ;  /* 0x0000005d002c7308 */ /* 0x0000620000000800 */
[C---:B---3--:R-:W-:Y:S01]  /*3a10*/  FADD.FTZ R10, R42.reuse, R5 ;  /* 0x000000052a0a7221 */ /* 0x048fe20000010000 */
[----:B------:R-:W-:-:S06]  /*3a20*/  F2FP.F16.F32.PACK_AB R163, R42, R57 ;  /* 0x000000392aa3723e */ /* 0x000fcc00000000ff */
[----:B------:R-:W3:Y:S01]  /*3a30*/  MUFU.EX2 R95, R95 ;  /* 0x0000005f005f7308 */ /* 0x000ee20000000800 */
[----:B--2---:R-:W-:Y:S01]  /*3a40*/  FADD.FTZ R5, R91, R10 ;  /* 0x0000000a5b057221 */ /* 0x004fe20000010000 */
[----:B0-----:R-:W-:-:S06]  /*3a50*/  IMAD.MOV.U32 R93, RZ, RZ, R151 ;  /* 0x000000ffff5d7224 */ /* 0x001fcc00078e0097 */
[----:B------:R-:W0:Y:S01]  /*3a60*/  MUFU.EX2 R14, R14 ;  /* 0x0000000e000e7308 */ /* 0x000e220000000800 */
[C---:B-1----:R-:W-:Y:S01]  /*3a70*/  FADD.FTZ R10, R44.reuse, R5 ;  /* 0x000000052c0a7221 */ /* 0x042fe20000010000 */
[----:B------:R-:W-:Y:S01]  /*3a80*/  F2FP.F16.F32.PACK_AB R165, R44, R91 ;  /* 0x0000005b2ca5723e */ /* 0x000fe200000000ff */
[----:B------:R-:W-:-:S05]  /*3a90*/  IMAD.MOV.U32 R91, RZ, RZ, R151 ;  /* 0x000000ffff5b7224 */ /* 0x000fca00078e0097 */
[----:B------:R1:W2:Y:S01]  /*3aa0*/  MUFU.EX2 R8, R97 ;  /* 0x0000006100087308 */ /* 0x0002a20000000800 */
[----:B---3--:R-:W-:Y:S01]  /*3ab0*/  FADD.FTZ R5, R95, R10 ;  /* 0x0000000a5f057221 */ /* 0x008fe20000010000 */
[C---:B0-----:R-:W-:Y:S01]  /*3ac0*/  F2FP.F16.F32.PACK_AB R166, R14.reuse, R145 ;  /* 0x000000910ea6723e */ /* 0x041fe200000000ff */
[----:B------:R-:W-:Y:S01]  /*3ad0*/  FADD.FTZ R6, R14, R27 ;  /* 0x0000001b0e067221 */ /* 0x000fe20000010000 */
[--C-:B------:R-:W-:Y:S02]  /*3ae0*/  IMAD.MOV.U32 R145, RZ, RZ, R151.reuse ;  /* 0x000000ffff917224 */ /* 0x100fe400078e0097 */
[----:B-1----:R-:W-:Y:S01]  /*3af0*/  IMAD.MOV.U32 R97, RZ, RZ, R151 ;  /* 0x000000ffff617224 */ /* 0x002fe200078e0097 */
[C---:B--2---:R-:W-:Y:S01]  /*3b00*/  F2FP.F16.F32.PACK_AB R167, R8.reuse, R95 ;  /* 0x0000005f08a7723e */ /* 0x044fe200000000ff */
[----:B------:R-:W-:Y:S01]  /*3b10*/  FADD.FTZ R5, R8, R5 ;  /* 0x0000000508057221 */ /* 0x000fe20000010000 */
[----:B------:R-:W-:Y:S01]  /*3b20*/  IMAD.MOV.U32 R95, RZ, RZ, R151 ;  /* 0x000000ffff5f7224 */ /* 0x000fe200078e0097 */
[----:B------:R-:W-:Y:S06]  /*3b30*/  @!P2 BRA `(.L_x_266) ;  /* 0x0000002000d8a947 */ /* 0x000fec0003800000 */
[----:B------:R-:W-:Y:S01]  /*3b40*/  R2UR UR4, R2 ;  /* 0x00000000020472ca */ /* 0x000fe200000e0000 */
[----:B------:R-:W-:Y:S01]  /*3b50*/  IMAD.MOV.U32 R10, RZ, RZ, R9 ;  /* 0x000000ffff0a7224 */ /* 0x000fe200078e0009 */
[----:B------:R-:W-:Y:S01]  /*3b60*/  CS2R R150, SRZ ;  /* 0x0000000000967805 */ /* 0x000fe2000001ff00 */
[----:B------:R-:W-:Y:S01]  /*3b70*/  IMAD.MOV.U32 R12, RZ, RZ, R3 ;  /* 0x000000ffff0c7224 */ /* 0x000fe200078e0003 */
[----:B------:R-:W-:Y:S01]  /*3b80*/  CS2R R146, SRZ ;  /* 0x0000000000927805 */ /* 0x000fe2000001ff00 */
[----:B------:R-:W-:Y:S01]  /*3b90*/  IMAD.MOV.U32 R8, RZ, RZ, R16 ;  /* 0x000000ffff087224 */ /* 0x000fe200078e0010 */
[----:B------:R-:W-:Y:S01]  /*3ba0*/  CS2R R142, SRZ ;  /* 0x00000000008e7805 */ /* 0x000fe2000001ff00 */
[----:B------:R-:W-:Y:S01]  /*3bb0*/  IMAD.MOV.U32 R7, RZ, RZ, 0x3f800000 ;  /* 0x3f800000ff077424 */ /* 0x000fe200078e00ff */
        /* <DEDUP_REMOVED lines=28> */
[----:B------:R-:W-:Y:S01]  /*3d80*/  CS2R R88, SRZ ;  /* 0x0000000000587805 */ /* 0x000fe2000001ff00 */
[----:B------:R-:W-:-:S12]  /*3d90*/  UIADD3 UR5, UR49, -0x2, URZ ;  /* 0xfffffffe31057890 */ /* 0x000fd8000fffe03f */
.L_x_275:
[----:B------:R-:W-:-:S04]  /*3da0*/  UIADD3 UR6, UR4, 0x1, URZ ;  /* 0x0000000104067890 */ /* 0x000fc8000fffe03f */
[----:B------:R-:W-:-:S04]  /*3db0*/  UISETP.NE.AND UP0, UPT, UR6, 0x2, UPT ;  /* 0x000000020600788c */ /* 0x000fc8000bf05270 */
[----:B------:R-:W-:Y:S02]  /*3dc0*/  USEL UR7, URZ, 0x1, UP0 ;  /* 0x000000013f077887 */ /* 0x000fe40008000000 */
[----:B------:R-:W-:-:S04]  /*3dd0*/  USEL UR6, UR6, URZ, UP0 ;  /* 0x0000003f06067287 */ /* 0x000fc80008000000 */
[----:B------:R-:W-:Y:S02]  /*3de0*/  LOP3.LUT R16, R8, UR7, RZ, 0x3c, !PT ;  /* 0x0000000708107c12 */ /* 0x000fe4000f8e3cff */
[----:B------:R-:W-:Y:S01]  /*3df0*/  IMAD.U32 R2, RZ, RZ, UR6 ;  /* 0x00000006ff027e24 */ /* 0x000fe2000f8e00ff */
[----:B------:R-:W-:Y:S06]  /*3e00*/  @!P0 BRA `(.L_x_267) ;  /* 0x0000000000048947 */ /* 0x000fec0003800000 */
[----:B------:R-:W-:Y:S01]  /*3e10*/  BPT.TRAP 0x1 ;  /* 0x000000040000795c */ /* 0x000fe20000300000 */
.L_x_267:
[----:B------:R-:W0:Y:S01]  /*3e20*/  S2UR UR10, SR_CgaCtaId ;  /* 0x00000000000a79c3 */ /* 0x000e220000008800 */
[----:B------:R-:W-:Y:S01]  /*3e30*/  UMOV UR7, 0x400 ;  /* 0x0000040000077882 */ /* 0x000fe20000000000 */
[----:B------:R-:W-:Y:S01]  /*3e40*/  SHF.L.U32 R3, R16, 0x1f, RZ ;  /* 0x0000001f10037819 */ /* 0x000fe200000006ff */
[----:B0-----:R-:W-:-:S06]  /*3e50*/  ULEA UR7, UR10, UR7, 0x18 ;  /* 0x000000070a077291 */ /* 0x001fcc000f8ec03f */
[----:B------:R-:W-:-:S05]  /*3e60*/  IMAD.U32 R0, RZ, RZ, UR7 ;  /* 0x00000007ff007e24 */ /* 0x000fca000f8e00ff */
[----:B------:R-:W-:-:S13]  /*3e70*/  R2UR UR7, R0 ;  /* 0x00000000000772ca */ /* 0x000fda00000e0000 */
[----:B------:R-:W-:-:S09]  /*3e80*/  ULEA UR6, UR6, UR7, 0x3 ;  /* 0x0000000706067291 */ /* 0x000fd2000f8e183f */
[----:B------:R0:W1:Y:S01]  /*3e90*/  SYNCS.PHASECHK.TRANS64.TRYWAIT P2, [UR6+0x34830], R3 ;  /* 0x03483003ff0075a7 */ /* 0x0000620008040146 */
[----:B------:R-:W-:Y:S05]  /*3ea0*/  @!P0 BRA `(.L_x_268) ;  /* 0x0000000000048947 */ /* 0x000fea0003800000 */
[----:B------:R-:W-:Y:S01]  /*3eb0*/  BPT.TRAP 0x1 ;  /* 0x000000040000795c */ /* 0x000fe20000300000 */
.L_x_268:
[----:B-1----:R-:W-:Y:S05]  /*3ec0*/  @P2 BRA `(.L_x_269) ;  /* 0x0000000000082947 */ /* 0x002fea0003800000 */
[----:B------:R-:W1:Y:S02]  /*3ed0*/  SYNCS.PHASECHK.TRANS64.TRYWAIT P2, [UR6+0x34830], R3 ;  /* 0x03483003ff0075a7 */ /* 0x000e640008040146 */
[----:B-1----:R-:W-:Y:S05]  /*3ee0*/  @!P2 BRA `(.L_x_270) ;  /* 0x0000009c004ca947 */ /* 0x002fea0003800000 */
.L_x_269:
[----:B------:R-:W-:Y:S01]  /*3ef0*/  R2UR UR7, R2 ;  /* 0x00000000020772ca */ /* 0x000fe200000e0000 */
[----:B------:R-:W-:Y:S01]  /*3f00*/  WARPGROUP.ARRIVE ;  /* 0x00000000000079c5 */ /* 0x000fe20000000000 */
[----:B------:R-:W-:Y:S01]  /*3f10*/  UMOV UR48, UR56 ;  /* 0x0000003800307c82 */ /* 0x000fe20008000000 */
[----:B------:R-:W-:Y:S01]  /*3f20*/  UMOV UR49, UR57 ;  /* 0x0000003900317c82 */ /* 0x000fe20008000000 */
[----:B------:R-:W-:Y:S01]  /*3f30*/  UMOV UR51, 0x40000040 ;  /* 0x4000004000337882 */ /* 0x000fe20000000000 */
        /* <DEDUP_REMOVED lines=8> */
[----:B------:R-:W-:Y:S01]  /*3fc0*/  UIMAD UR7, UR7, 0xc00, UR60 ;  /* 0x00000c00070778a4 */ /* 0x000fe2000f8e023c */
[-C--:B------:R-:W-:Y:S01]  /*3fd0*/  FMUL.FTZ R88, R88, R11.reuse ;  /* 0x0000000b58587220 */ /* 0x080fe20000410000 */
[----:B------:R-:W-:Y:S01]  /*3fe0*/  UMOV UR43, 0x40000040 ;  /* 0x40000040002b7882 */ /* 0x000fe20000000000 */
[----:B------:R-:W-:Y:S01]  /*3ff0*/  UMOV UR47, 0x40000040 ;  /* 0x40000040002f7882 */ /* 0x000fe20000000000 */
[----:B------:R-:W-:Y:S01]  /*4000*/  UIADD3 UR10, UR7, 0x2, URZ ;  /* 0x00000002070a7890 */ /* 0x000fe2000fffe03f */
[-C--:B------:R-:W-:Y:S01]  /*4010*/  FMUL.FTZ R89, R89, R11.reuse ;  /* 0x0000000b59597220 */ /* 0x080fe20000410000 */
[----:B------:R-:W-:Y:S01]  /*4020*/  UIADD3 UR14, UR7, 0x4, URZ ;  /* 0x00000004070e7890 */ /* 0x000fe2000fffe03f */
[-C--:B------:R-:W-:Y:S01]  /*4030*/  FMUL.FTZ R92, R92, R11.reuse ;  /* 0x0000000b5c5c7220 */ /* 0x080fe20000410000 */
[----:B------:R-:W-:Y:S01]  /*4040*/  UMOV UR50, UR7 ;  /* 0x0000000700327c82 */ /* 0x000fe20008000000 */
[----:B------:R-:W-:Y:S01]  /*4050*/  UIADD3 UR18, UR7, 0x6, URZ ;  /* 0x0000000607127890 */ /* 0x000fe2000fffe03f */
[----:B------:R-:W-:Y:S01]  /*4060*/  HGMMA.64x128x16.F32 R24, gdesc[UR48], RZ, !UPT, gsb0 ;  /* 0x01e00000301879f0 */ /* 0x000fe2000c0008ff */
[----:B------:R-:W-:Y:S01]  /*4070*/  UIADD3 UR22, UR7, 0x400, URZ ;  /* 0x0000040007167890 */ /* 0x000fe2000fffe03f */
[-C--:B------:R-:W-:Y:S01]  /*4080*/  FMUL.FTZ R93, R93, R11.reuse ;  /* 0x0000000b5d5d7220 */ /* 0x080fe20000410000 */
        /* <DEDUP_REMOVED lines=14> */
[----:B------:R-:W-:Y:S01]  /*4170*/  UMOV UR48, UR52 ;  /* 0x0000003400307c82 */ /* 0x000fe20008000000 */
[----:B------:R-:W-:Y:S01]  /*4180*/  UMOV UR49, UR53 ;  /* 0x0000003500317c82 */ /* 0x000fe20008000000 */
        /* <DEDUP_REMOVED lines=90> */
.L_x_271:
[----:B------:R-:W-:Y:S01]  /*4730*/  IMAD.U32 R7, RZ, RZ, UR4 ;  /* 0x00000004ff077e24 */ /* 0x000fe2000f8e00ff */
[----:B01----:R-:W-:-:S03]  /*4740*/  SHF.L.U32 R3, R8, 0x1f, RZ ;  /* 0x0000001f08037819 */ /* 0x003fc600000006ff */
[----:B------:R-:W-:-:S04]  /*4750*/  IMAD R8, R7, 0x8, R0 ;  /* 0x0000000807087824 */ /* 0x000fc800078e0200 */
[----:B------:R0:W1:Y:S01]  /*4760*/  SYNCS.PHASECHK.TRANS64.TRYWAIT P2, [R8+URZ+0x34850], R3 ;  /* 0x03485003080075a7 */ /* 0x000062000804017f */
[----:B------:R-:W-:Y:S05]  /*4770*/  @!P0 BRA `(.L_x_272) ;  /* 0x0000000000048947 */ /* 0x000fea0003800000 */
[----:B------:R-:W-:Y:S01]  /*4780*/  BPT.TRAP 0x1 ;  /* 0x000000040000795c */ /* 0x000fe20000300000 */
.L_x_272:
[----:B-1----:R-:W-:Y:S05]  /*4790*/  @P2 BRA `(.L_x_273) ;  /* 0x0000000000082947 */ /* 0x002fea0003800000 */
[----:B------:R-:W1:Y:S02]  /*47a0*/  SYNCS.PHASECHK.TRANS64.TRYWAIT P2, [R8+URZ+0x34850], R3 ;  /* 0x03485003080075a7 */ /* 0x000e64000804017f */
[----:B-1----:R-:W-:Y:S05]  /*47b0*/  @!P2 BRA `(.L_x_274) ;  /* 0x000000940030a947 */ /* 0x002fea0003800000 */
.L_x_273:
[----:B------:R-:W-:Y:S01]  /*47c0*/  R2UR UR7, R0 ;  /* 0x00000000000772ca */ /* 0x000fe200000e0000 */
[----:B------:R-:W-:Y:S01]  /*47d0*/  WARPGROUP.ARRIVE ;  /* 0x00000000000079c5 */ /* 0x000fe20000000000 */
[----:B------:R-:W-:Y:S01]  /*47e0*/  UMOV UR11, 0x40000040 ;  /* 0x40000040000b7882 */ /* 0x000fe20000000000 */
[----:B------:R-:W-:Y:S02]  /*47f0*/  FMNMX.FTZ R4, R24, R12, !PT ;  /* 0x0000000c18047209 */ /* 0x000fe40007810000 */
[----:B------:R-:W-:Y:S01]  /*4800*/  ISETP.LT.AND P2, PT, RZ, UR5, PT ;  /* 0x00000005ff007c0c */ /* 0x000fe2000bf41270 */
[----:B------:R-:W-:Y:S01]  /*4810*/  UIADD3 UR5, UR5, -0x1, URZ ;  /* 0xffffffff05057890 */ /* 0x000fe2000fffe03f */
[----:B01----:R-:W-:-:S04]  /*4820*/  FMNMX.FTZ R3, R25, R4, !PT ;  /* 0x0000000419037209 */ /* 0x003fc80007810000 */
[----:B------:R-:W-:Y:S02]  /*4830*/  FMNMX.FTZ R4, R28, R3, !PT ;  /* 0x000000031c047209 */ /* 0x000fe40007810000 */
[----:B------:R-:W-:Y:S02]  /*4840*/  UIADD3 UR7, UR7, 0x400, URZ ;  /* 0x0000040007077890 */ /* 0x000fe4000fffe03f */
[----:B------:R-:W-:Y:S02]  /*4850*/  FMNMX.FTZ R3, R29, R4, !PT ;  /* 0x000000041d037209 */ /* 0x000fe40007810000 */
[----:B------:R-:W-:Y:S02]  /*4860*/  USHF.R.U32.HI UR7, URZ, 0x4, UR7 ;  /* 0x000000043f077899 */ /* 0x000fe40008011607 */
[----:B------:R-:W-:Y:S02]  /*4870*/  FMNMX.FTZ R4, R32, R3, !PT ;  /* 0x0000000320047209 */ /* 0x000fe40007810000 */
[----:B------:R-:W-:-:S02]  /*4880*/  ULOP3.LUT UR7, UR7, 0x3fff, URZ, 0xc0, !UPT ;  /* 0x00003fff07077892 */ /* 0x000fc4000f8ec03f */
[----:B------:R-:W-:Y:S02]  /*4890*/  FMNMX.FTZ R3, R33, R4, !PT ;  /* 0x0000000421037209 */ /* 0x000fe40007810000 */
[----:B------:R-:W-:Y:S02]  /*48a0*/  ULOP3.LUT UR7, UR7, 0x4000000, URZ, 0xfc, !UPT ;  /* 0x0400000007077892 */ /* 0x000fe4000f8efc3f */
[----:B------:R-:W-:Y:S02]  /*48b0*/  FMNMX.FTZ R4, R36, R3, !PT ;  /* 0x0000000324047209 */ /* 0x000fe40007810000 */
[----:B------:R-:W-:Y:S02]  /*48c0*/  ULEA UR4, UR4, UR7, 0xb ;  /* 0x0000000704047291 */ /* 0x000fe4000f8e583f */
[----:B------:R-:W-:Y:S01]  /*48d0*/  FMNMX.FTZ R3, R37, R4, !PT ;  /* 0x0000000425037209 */ /* 0x000fe20007810000 */
[----:B------:R-:W-:-:S03]  /*48e0*/  UMOV UR7, 0x40000040 ;  /* 0x4000004000077882 */ /* 0x000fc60000000000 */
[----:B------:R-:W-:Y:S01]  /*48f0*/  FMNMX.FTZ R4, R40, R3, !PT ;  /* 0x0000000328047209 */ /* 0x000fe20007810000 */
        /* <DEDUP_REMOVED lines=27> */
[----:B------:R-:W0:Y:S02]  /*4ab0*/  SHFL.BFLY PT, R4, R9, 0x2, 0x1f ;  /* 0x0c401f0009047f89 */ /* 0x000e2400000e0000 */
[----:B0-----:R-:W-:Y:S02]  /*4ac0*/  FMNMX.FTZ R14, R9, R4, !PT ;  /* 0x00000004090e7209 */ /* 0x001fe40007810000 */
[----:B------:R-:W0:Y:S03]  /*4ad0*/  LDC R4, c[0x0][0x988] ;  /* 0x00026200ff047b82 */ /* 0x000e260000000800 */
[----:B------:R-:W1:Y:S01]  /*4ae0*/  SHFL.BFLY PT, R3, R14, 0x1, 0x1f ;  /* 0x0c201f000e037f89 */ /* 0x000e6200000e0000 */
[----:B------:R-:W-:Y:S02]  /*4af0*/  WARPGROUP.DEPBAR.LE gsb0, 0x0 ;  /* 0x00008000000079c5 */ /* 0x000fe40000010000 */
[----:B------:R-:W-:Y:S01]  /*4b00*/  WARPGROUP.ARRIVE ;  /* 0x00000000000079c5 */ /* 0x000fe20000000000 */
[----:B-1----:R-:W-:-:S05]  /*4b10*/  FMNMX.FTZ R3, R14, R3, !PT ;  /* 0x000000030e037209 */ /* 0x002fca0007810000 */
[----:B------:R-:W-:Y:S01]  /*4b20*/  HGMMA.64x128x16.F32 R88, R176, gdesc[UR8].tnspB, R88, gsb0 ;  /* 0x41e00008b0587df0 */ /* 0x000fe20008000858 */
[----:B------:R-:W-:Y:S01]  /*4b30*/  UIADD3 UR10, UR4, 0x100, URZ ;  /* 0x00000100040a7890 */ /* 0x000fe2000fffe03f */
[----:B------:R-:W-:Y:S01]  /*4b40*/  UMOV UR11, 0x40000040 ;  /* 0x40000040000b7882 */ /* 0x000fe20000000000 */
[----:B------:R-:W-:Y:S01]  /*4b50*/  FADD.FTZ R7, -R3, R12 ;  /* 0x0000000c03077221 */ /* 0x000fe20000010100 */
[----:B------:R-:W-:-:S03]  /*4b60*/  FMNMX.FTZ R12, R26, R10, !PT ;  /* 0x0000000a1a0c7209 */ /* 0x000fc60007810000 */
[----:B0-----:R-:W-:Y:S01]  /*4b70*/  FMUL.FTZ R11, R7, R4 ;  /* 0x00000004070b7220 */ /* 0x001fe20000410000 */
[----:B------:R-:W-:Y:S01]  /*4b80*/  FMNMX.FTZ R9, R27, R12, !PT ;  /* 0x0000000c1b097209 */ /* 0x000fe20007810000 */
[----:B------:R-:W-:-:S03]  /*4b90*/  FMUL.FTZ R7, R3, R4 ;  /* 0x0000000403077220 */ /* 0x000fc60000410000 */
        /* <DEDUP_REMOVED lines=26> */
[----:B------:R-:W-:Y:S01]  /*4d40*/  FFMA.FTZ R73, R85, R4, -R7 ;  /* 0x0000000455497223 */ /* 0x000fe20000010807 */
[----:B------:R-:W-:Y:S01]  /*4d50*/  MUFU.EX2 R11, R11 ;  /* 0x0000000b000b7308 */ /* 0x000fe20000000800 */
[----:B------:R-:W-:-:S04]  /*4d60*/  FMNMX.FTZ R9, R43, R12, !PT ;  /* 0x0000000c2b097209 */ /* 0x000fc80007810000 */
[----:B------:R-:W-:-:S03]  /*4d70*/  FMNMX.FTZ R12, R46, R9, !PT ;  /* 0x000000092e0c7209 */ /* 0x000fc60007810000 */
[----:B------:R-:W0:Y:S01]  /*4d80*/  MUFU.EX2 R180, R180 ;  /* 0x000000b400b47308 */ /* 0x000e220000000800 */
[----:B------:R-:W-:-:S04]  /*4d90*/  FMNMX.FTZ R9, R47, R12, !PT ;  /* 0x0000000c2f097209 */ /* 0x000fc80007810000 */
[----:B------:R-:W-:-:S03]  /*4da0*/  FMNMX.FTZ R12, R50, R9, !PT ;  /* 0x00000009320c7209 */ /* 0x000fc60007810000 */
[----:B------:R-:W1:Y:S01]  /*4db0*/  MUFU.EX2 R13, R13 ;  /* 0x0000000d000d7308 */ /* 0x000e620000000800 */
[----:B------:R-:W-:-:S04]  /*4dc0*/  FMNMX.FTZ R9, R51, R12, !PT ;  /* 0x0000000c33097209 */ /* 0x000fc80007810000 */
[----:B------:R-:W-:-:S03]  /*4dd0*/  FMNMX.FTZ R12, R54, R9, !PT ;  /* 0x00000009360c7209 */ /* 0x000fc60007810000 */
[----:B------:R-:W-:Y:S01]  /*4de0*/  MUFU.EX2 R182, R182 ;  /* 0x000000b600b67308 */ /* 0x000fe20000000800 */
[----:B------:R-:W-:Y:S01]  /*4df0*/  FMNMX.FTZ R9, R55, R12, !PT ;  /* 0x0000000c37097209 */ /* 0x000fe20007810000 */
[----:B0-----:R-:W-:-:S03]  /*4e00*/  FFMA.FTZ R6, R11, R6, R180 ;  /* 0x000000060b067223 */ /* 0x001fc600000100b4 */
[----:B------:R-:W-:-:S03]  /*4e10*/  FMNMX.FTZ R12, R58, R9, !PT ;  /* 0x000000093a0c7209 */ /* 0x000fc60007810000 */
[----:B------:R-:W-:Y:S01]  /*4e20*/  MUFU.EX2 R15, R15 ;  /* 0x0000000f000f7308 */ /* 0x000fe20000000800 */
[----:B------:R-:W-:Y:S02]  /*4e30*/  FMNMX.FTZ R9, R59, R12, !PT ;  /* 0x0000000c3b097209 */ /* 0x000fe40007810000 */
[----:B-1----:R-:W-:Y:S02]  /*4e40*/  F2FP.F16.F32.PACK_AB R180, R13, R180 ;  /* 0x000000b40db4723e */ /* 0x002fe400000000ff */
        /* <DEDUP_REMOVED lines=20> */
[----:B------:R-:W-:Y:S01]  /*4f90*/  FMNMX.FTZ R9, R87, R12, !PT ;  /* 0x0000000c57097209 */ /* 0x000fe20007810000 */
[----:B------:R-:W-:-:S04]  /*4fa0*/  FFMA.FTZ R12, R72, R4, -R7 ;  /* 0x00000004480c7223 */ /* 0x000fc80000010807 */
[----:B------:R-:W0:Y:S02]  /*4fb0*/  SHFL.BFLY PT, R14, R9, 0x2, 0x1f ;  /* 0x0c401f00090e7f89 */ /* 0x000e2400000e0000 */
[----:B------:R-:W-:Y:S01]  /*4fc0*/  MUFU.EX2 R49, R49 ;  /* 0x0000003100317308 */ /* 0x000fe20000000800 */
[----:B------:R-:W-:Y:S02]  /*4fd0*/  WARPGROUP.DEPBAR.LE gsb0, 0x0 ;  /* 0x00008000000079c5 */ /* 0x000fe40000010000 */
[----:B------:R-:W-:Y:S01]  /*4fe0*/  WARPGROUP.ARRIVE ;  /* 0x00000000000079c5 */ /* 0x000fe20000000000 */
[-CC-:B------:R-:W-:Y:S01]  /*4ff0*/  FFMA.FTZ R176, R32, R4.reuse, -R7.reuse ;  /* 0x0000000420b07223 */ /* 0x180fe20000010807 */
[----:B------:R-:W-:-:S03]  /*5000*/  FFMA.FTZ R178, R36, R4, -R7 ;  /* 0x0000000424b27223 */ /* 0x000fc60000010807 */
[----:B------:R-:W-:Y:S01]  /*5010*/  MUFU.EX2 R53, R53 ;  /* 0x0000003500357308 */ /* 0x000fe20000000800 */
[----:B------:R-:W-:Y:S01]  /*5020*/  HGMMA.64x128x16.F32 R88, R172, gdesc[UR8].tnspB, R88, gsb0 ;  /* 0x41e00008ac587df0 */ /* 0x000fe20008000858 */
[----:B------:R-:W-:Y:S01]  /*5030*/  UIADD3 UR10, UR4, 0x180, URZ ;  /* 0x00000180040a7890 */ /* 0x000fe2000fffe03f */
[----:B------:R-:W-:-:S05]  /*5040*/  UMOV UR11, 0x40000040 ;  /* 0x40000040000b7882 */ /* 0x000fca0000000000 */
[----:B------:R-:W-:Y:S01]  /*5050*/  MUFU.EX2 R176, R176 ;  /* 0x000000b000b07308 */ /* 0x000fe20000000800 */
[----:B0-----:R-:W-:Y:S01]  /*5060*/  FMNMX.FTZ R28, R9, R14, !PT ;  /* 0x0000000e091c7209 */ /* 0x001fe20007810000 */
[----:B------:R-:W-:-:S04]  /*5070*/  FFMA.FTZ R14, R76, R4, -R7 ;  /* 0x000000044c0e7223 */ /* 0x000fc80000010807 */
[----:B------:R-:W0:Y:S02]  /*5080*/  SHFL.BFLY PT, R9, R28, 0x1, 0x1f ;  /* 0x0c201f001c097f89 */ /* 0x000e2400000e0000 */
[----:B------:R-:W-:Y:S08]  /*5090*/  MUFU.EX2 R178, R178 ;  /* 0x000000b200b27308 */ /* 0x000ff00000000800 */
[----:B------:R-:W-:Y:S08]  /*50a0*/  MUFU.EX2 R57, R57 ;  /* 0x0000003900397308 */ /* 0x000ff00000000800 */
[----:B------:R-:W-:Y:S01]  /*50b0*/  MUFU.EX2 R12, R12 ;  /* 0x0000000c000c7308 */ /* 0x000fe20000000800 */
[----:B0-----:R-:W-:-:S07]  /*50c0*/  FMNMX.FTZ R9, R28, R9, !PT ;  /* 0x000000091c097209 */ /* 0x001fce0007810000 */
[----:B------:R-:W0:Y:S01]  /*50d0*/  MUFU.EX2 R61, R61 ;  /* 0x0000003d003d7308 */ /* 0x000e220000000800 */
[----:B------:R-:W-:-:S04]  /*50e0*/  FMUL.FTZ R77, R9, R4 ;  /* 0x00000004094d7220 */ /* 0x000fc80000410000 */
[-CC-:B------:R-:W-:Y:S01]  /*50f0*/  FFMA.FTZ R181, R27, R4.reuse, -R77.reuse ;  /* 0x000000041bb57223 */ /* 0x180fe2000001084d */
[----:B------:R-:W-:Y:S02]  /*5100*/  IMAD.U32 R27, RZ, RZ, UR6 ;  /* 0x00000006ff1b7e24 */ /* 0x000fe4000f8e00ff */
[-CC-:B------:R-:W-:Y:S01]  /*5110*/  FFMA.FTZ R183, R30, R4.reuse, -R77.reuse ;  /* 0x000000041eb77223 */ /* 0x180fe2000001084d */
[-CC-:B------:R-:W-:Y:S01]  /*5120*/  FFMA.FTZ R177, R34, R4.reuse, -R77.reuse ;  /* 0x0000000422b17223 */ /* 0x180fe2000001084d */
[-CC-:B------:R-:W-:Y:S01]  /*5130*/  FFMA.FTZ R179, R38, R4.reuse, -R77.reuse ;  /* 0x0000000426b37223 */ /* 0x180fe2000001084d */
[----:B------:R-:W-:Y:S01]  /*5140*/  @!P1 VIADD R27, R27, 0x34840 ;  /* 0x000348401b1b9836 */ /* 0x000fe20000000000 */
[----:B------:R-:W-:Y:S01]  /*5150*/  MUFU.EX2 R181, R181 ;  /* 0x000000b500b57308 */ /* 0x000fe20000000800 */
[-CC-:B------:R-:W-:Y:S01]  /*5160*/  FFMA.FTZ R36, R39, R4.reuse, -R77.reuse ;  /* 0x0000000427247223 */ /* 0x180fe2000001084d */
[-CC-:B------:R-:W-:Y:S01]  /*5170*/  FFMA.FTZ R34, R43, R4.reuse, -R77.reuse ;  /* 0x000000042b227223 */ /* 0x180fe2000001084d */
[-C--:B------:R-:W-:Y:S01]  /*5180*/  FFMA.FTZ R32, R47, R4.reuse, -R77 ;  /* 0x000000042f207223 */ /* 0x080fe2000001084d */
[----:B------:R-:W-:Y:S01]  /*5190*/  @!P1 PRMT R27, RZ, 0x654, R27 ;  /* 0x00000654ff1b9816 */ /* 0x000fe2000000001b */
        /* <DEDUP_REMOVED lines=16> */
[----:B------:R-:W-:-:S03]  /*52a0*/  FFMA.FTZ R86, R86, R4, -R77 ;  /* 0x0000000456567223 */ /* 0x000fc6000001084d */
        /* <DEDUP_REMOVED lines=14> */
[-CC-:B------:R-:W-:Y:S01]  /*5390*/  FFMA.FTZ R173, R42, R4.reuse, -R77.reuse ;  /* 0x000000042aad7223 */ /* 0x180fe2000001084d */
[----:B------:R-:W-:Y:S01]  /*53a0*/  FFMA.FTZ R175, R46, R4, -R77 ;  /* 0x000000042eaf7223 */ /* 0x000fe2000001084d */
[----:B------:R-:W-:Y:S01]  /*53b0*/  HGMMA.64x128x16.F32 R88, R168, gdesc[UR8].tnspB, R88, gsb0 ;  /* 0x41e00008a8587df0 */ /* 0x000fe20008000858 */
[----:B------:R-:W-:Y:S01]  /*53c0*/  UIADD3 UR10, UR4, 0x200, URZ ;  /* 0x00000200040a7890 */ /* 0x000fe2000fffe03f */
[----:B------:R-:W-:Y:S01]  /*53d0*/  MUFU.EX2 R172, R172 ;  /* 0x000000ac00ac7308 */ /* 0x000fe20000000800 */
[----:B------:R-:W-:-:S07]  /*53e0*/  UMOV UR11, 0x40000040 ;  /* 0x40000040000b7882 */ /* 0x000fce0000000000 */
[----:B------:R-:W-:Y:S08]  /*53f0*/  MUFU.EX2 R40, R40 ;  /* 0x0000002800287308 */ /* 0x000ff00000000800 */
[----:B------:R-:W-:Y:S08]  /*5400*/  MUFU.EX2 R173, R173 ;  /* 0x000000ad00ad7308 */ /* 0x000ff00000000800 */
[----:B------:R-:W-:Y:S08]  /*5410*/  MUFU.EX2 R174, R174 ;  /* 0x000000ae00ae7308 */ /* 0x000ff00000000800 */
[----:B------:R-:W-:Y:S08]  /*5420*/  MUFU.EX2 R175, R175 ;  /* 0x000000af00af7308 */ /* 0x000ff00000000800 */
[----:B------:R-:W-:Y:S08]  /*5430*/  MUFU.EX2 R71, R71 ;  /* 0x0000004700477308 */ /* 0x000ff00000000800 */
[----:B------:R-:W-:Y:S08]  /*5440*/  MUFU.EX2 R75, R75 ;  /* 0x0000004b004b7308 */ /* 0x000ff00000000800 */
[----:B------:R-:W-:Y:S08]  /*5450*/  MUFU.EX2 R14, R14 ;  /* 0x0000000e000e7308 */ /* 0x000ff00000000800 */
[----:B------:R-:W1:Y:S08]  /*5460*/  MUFU.EX2 R65, R65 ;  /* 0x0000004100417308 */ /* 0x000e700000000800 */
[----:B------:R-:W-:Y:S08]  /*5470*/  MUFU.EX2 R79, R79 ;  /* 0x0000004f004f7308 */ /* 0x000ff00000000800 */
[----:B------:R-:W-:Y:S08]  /*5480*/  MUFU.EX2 R20, R20 ;  /* 0x0000001400147308 */ /* 0x000ff00000000800 */
[----:B------:R-:W2:Y:S08]  /*5490*/  MUFU.EX2 R69, R69 ;  /* 0x0000004500457308 */ /* 0x000eb00000000800 */
[----:B------:R-:W-:Y:S08]  /*54a0*/  MUFU.EX2 R83, R83 ;  /* 0x0000005300537308 */ /* 0x000ff00000000800 */
[----:B------:R-:W-:Y:S08]  /*54b0*/  MUFU.EX2 R24, R24 ;  /* 0x0000001800187308 */ /* 0x000ff00000000800 */
[----:B------:R-:W3:Y:S01]  /*54c0*/  MUFU.EX2 R73, R73 ;  /* 0x0000004900497308 */ /* 0x000ee20000000800 */
        /* <DEDUP_REMOVED lines=26> */
[----:B------:R-:W-:-:S06]  /*5670*/  R2UR UR4, R2 ;  /* 0x00000000020472ca */ /* 0x000fcc00000e0000 */
        /* <DEDUP_REMOVED lines=14> */
[----:B------:R-:W4:Y:S08]  /*5760*/  MUFU.EX2 R10, R10 ;  /* 0x0000000a000a7308 */ /* 0x000f300000000800 */
[----:B------:R-:W5:Y:S08]  /*5770*/  MUFU.EX2 R26, R26 ;  /* 0x0000001a001a7308 */ /* 0x000f700000000800 */
[----:B------:R-:W5:Y:S08]  /*5780*/  MUFU.EX2 R157, R66 ;  /* 0x00000042009d7308 */ /* 0x000f700000000800 */
[----:B------:R-:W5:Y:S08]  /*5790*/  MUFU.EX2 R158, R158 ;  /* 0x0000009e009e7308 */ /* 0x000f700000000800 */
[----:B------:R-:W5:Y:S01]  /*57a0*/  MUFU.EX2 R159, R70 ;  /* 0x00000046009f7308 */ /* 0x000f620000000800 */
[----:B------:R-:W-:-:S02]  /*57b0*/  WARPGROUP.DEPBAR.LE gsb0, 0x0 ;  /* 0x00008000000079c5 */ /* 0x000fc40000010000 */
[----:B------:R-:W-:-:S05]  /*57c0*/  WARPGROUP.ARRIVE ;  /* 0x00000000000079c5 */ /* 0x000fca0000000000 */
[----:B------:R-:W5:Y:S01]  /*57d0*/  MUFU.EX2 R161, R74 ;  /* 0x0000004a00a17308 */ /* 0x000f620000000800 */
[----:B0-----:R-:W-:Y:S02]  /*57e0*/  F2FP.F16.F32.PACK_AB R160, R61, R12 ;  /* 0x0000000c3da0723e */ /* 0x001fe400000000ff */
[----:B-1----:R-:W-:Y:S01]  /*57f0*/  F2FP.F16.F32.PACK_AB R162, R65, R14 ;  /* 0x0000000e41a2723e */ /* 0x002fe200000000ff */
[----:B------:R-:W-:Y:S04]  /*5800*/  HGMMA.64x128x16.F32 R88, R164, gdesc[UR4].tnspB, R88, gsb0 ;  /* 0x41e00004a4587df0 */ /* 0x000fe80008000858 */
[----:B------:R-:W0:Y:S01]  /*5810*/  MUFU.EX2 R163, R78 ;  /* 0x0000004e00a37308 */ /* 0x000e220000000800 */
[----:B------:R-:W-:Y:S02]  /*5820*/  WARPGROUP.DEPBAR.LE gsb0, 0x0 ;  /* 0x00008000000079c5 */ /* 0x000fe40000010000 */
[----:B------:R1:W-:Y:S05]  /*5830*/  @!P1 SYNCS.ARRIVE.TRANS64.RED.A1T0 RZ, [R27+URZ], RZ ;  /* 0x000000ff1bff99a7 */ /* 0x0003ea000810043f */
[----:B------:R-:W0:Y:S01]  /*5840*/  MUFU.EX2 R165, R82 ;  /* 0x0000005200a57308 */ /* 0x000e220000000800 */
[----:B--2---:R-:W-:-:S02]  /*5850*/  F2FP.F16.F32.PACK_AB R164, R69, R20 ;  /* 0x0000001445a4723e */ /* 0x004fc400000000ff */
[----:B---3--:R-:W-:Y:S01]  /*5860*/  F2FP.F16.F32.PACK_AB R166, R73, R24 ;  /* 0x0000001849a6723e */ /* 0x008fe200000000ff */
[----:B-1----:R-:W-:Y:S02]  /*5870*/  @!P1 VIADD R27, R8, 0x34860 ;  /* 0x00034860081b9836 */ /* 0x002fe40000000000 */
[----:B----4-:R-:W-:Y:S01]  /*5880*/  FFMA.FTZ R8, R7, R5, R10 ;  /* 0x0000000507087223 */ /* 0x010fe2000001000a */
[----:B------:R-:W-:Y:S01]  /*5890*/  FADD.FTZ R5, R13, R6 ;  /* 0x000000060d057221 */ /* 0x000fe20000010000 */
[----:B------:R-:W1:Y:S02]  /*58a0*/  MUFU.EX2 R167, R86 ;  /* 0x0000005600a77308 */ /* 0x000e640000000800 */
[C---:B------:R-:W-:Y:S01]  /*58b0*/  FADD.FTZ R8, R181.reuse, R8 ;  /* 0x00000008b5087221 */ /* 0x040fe20000010000 */
[----:B------:R-:W-:Y:S01]  /*58c0*/  @!P1 PRMT R27, RZ, 0x654, R27 ;  /* 0x00000654ff1b9816 */ /* 0x000fe2000000001b */
[----:B------:R-:W-:Y:S01]  /*58d0*/  FADD.FTZ R6, R182, R5 ;  /* 0x00000005b6067221 */ /* 0x000fe20000010000 */
[----:B------:R-:W-:Y:S01]  /*58e0*/  F2FP.F16.F32.PACK_AB R181, R181, R10 ;  /* 0x0000000ab5b5723e */ /* 0x000fe200000000ff */
[----:B------:R-:W-:Y:S01]  /*58f0*/  FADD.FTZ R5, R183, R8 ;  /* 0x00000008b7057221 */ /* 0x000fe20000010000 */
[----:B------:R2:W-:Y:S01]  /*5900*/  @!P1 SYNCS.ARRIVE.TRANS64.RED.A1T0 RZ, [R27+URZ], RZ ;  /* 0x000000ff1bff99a7 */ /* 0x0005e2000810043f */
[----:B------:R-:W3:Y:S01]  /*5910*/  MUFU.EX2 R10, R77 ;  /* 0x0000004d000a7308 */ /* 0x000ee20000000800 */
[----:B------:R-:W-:-:S02]  /*5920*/  F2FP.F16.F32.PACK_AB R182, R15, R182 ;  /* 0x000000b60fb6723e */ /* 0x000fc400000000ff */
[C---:B-----5:R-:W-:Y:S01]  /*5930*/  F2FP.F16.F32.PACK_AB R183, R26.reuse, R183 ;  /* 0x000000b71ab7723e */ /* 0x060fe200000000ff */
[----:B--2---:R-:W-:Y:S01]  /*5940*/  FADD.FTZ R27, R15, R6 ;  /* 0x000000060f1b7221 */ /* 0x004fe20000010000 */
        /* <DEDUP_REMOVED lines=66> */
[----:B------:R-:W-:-:S03]  /*5d70*/  FADD.FTZ R6, R75, R6 ;  /* 0x000000064b067221 */ /* 0x000fc60000010000 */
[----:B------:R-:W-:Y:S01]  /*5d80*/  FADD.FTZ R8, R14, R5 ;  /* 0x000000050e087221 */ /* 0x000fe20000010000 */
[----:B0-----:R-:W-:Y:S01]  /*5d90*/  FADD.FTZ R6, R163, R6 ;  /* 0x00000006a3067221 */ /* 0x001fe20000010000 */
        /* <DEDUP_REMOVED lines=9> */
[----:B-1----:R-:W-:Y:S01]  /*5e30*/  FADD.FTZ R5, R167, R6 ;  /* 0x00000006a7057221 */ /* 0x002fe20000010000 */
[C---:B---3--:R-:W-:Y:S02]  /*5e40*/  F2FP.F16.F32.PACK_AB R167, R10.reuse, R167 ;  /* 0x000000a70aa7723e */ /* 0x048fe400000000ff */
[----:B------:R-:W-:Y:S01]  /*5e50*/  FADD.FTZ R6, R73, R8 ;  /* 0x0000000849067221 */ /* 0x000fe20000010000 */
[----:B------:R-:W-:Y:S01]  /*5e60*/  FADD.FTZ R5, R10, R5 ;  /* 0x000000050a057221 */ /* 0x000fe20000010000 */
[----:B------:R-:W-:Y:S02]  /*5e70*/  IMAD.MOV.U32 R8, RZ, RZ, R16 ;  /* 0x000000ffff087224 */ /* 0x000fe400078e0010 */
[----:B------:R-:W-:Y:S01]  /*5e80*/  IMAD.MOV.U32 R10, RZ, RZ, R9 ;  /* 0x000000ffff0a7224 */ /* 0x000fe200078e0009 */
[----:B------:R-:W-:Y:S06]  /*5e90*/  @P2 BRA `(.L_x_275) ;  /* 0xffffffdc00c02947 */ /* 0x000fec000383ffff */
.L_x_266:
        /* <DEDUP_REMOVED lines=67> */
.L_x_276:
[----:B------:R-:W-:Y:S01]  /*62d0*/  IMAD R14, R2, 0x8, R0 ;  /* 0x00000008020e7824 */ /* 0x000fe200078e0200 */
[----:B------:R-:W-:-:S04]  /*62e0*/  SHF.L.U32 R7, R16, 0x1f, RZ ;  /* 0x0000001f10077819 */ /* 0x000fc800000006ff */
[----:B------:R0:W1:Y:S01]  /*62f0*/  SYNCS.PHASECHK.TRANS64.TRYWAIT P2, [R14+URZ+0x34850], R7 ;  /* 0x034850070e0075a7 */ /* 0x000062000804017f */
[----:B------:R-:W-:Y:S05]  /*6300*/  @!P0 BRA `(.L_x_277) ;  /* 0x0000000000048947 */ /* 0x000fea0003800000 */
[----:B------:R-:W-:Y:S01]  /*6310*/  BPT.TRAP 0x1 ;  /* 0x000000040000795c */ /* 0x000fe20000300000 */
.L_x_277:
[----:B-1----:R-:W-:Y:S05]  /*6320*/  @P2 BRA `(.L_x_278) ;  /* 0x0000000000082947 */ /* 0x002fea0003800000 */
[----:B------:R-:W1:Y:S02]  /*6330*/  SYNCS.PHASECHK.TRANS64.TRYWAIT P0, [R14+URZ+0x34850], R7 ;  /* 0x034850070e0075a7 */ /* 0x000e64000800017f */
[----:B-1----:R-:W-:Y:S05]  /*6340*/  @!P0 BRA `(.L_x_279) ;  /* 0x0000007800608947 */ /* 0x002fea0003800000 */
.L_x_278:
[----:B------:R-:W-:Y:S05]  /*6350*/  WARPSYNC.ALL ;  /* 0x0000000000007948 */ /* 0x000fea0003800000 */
[----:B------:R-:W-:Y:S01]  /*6360*/  VIADD R0, R0, 0x400 ;  /* 0x0000040000007836 */ /* 0x000fe20000000000 */
[----:B------:R-:W-:Y:S01]  /*6370*/  WARPGROUP.ARRIVE ;  /* 0x00000000000079c5 */ /* 0x000fe20000000000 */
[----:B------:R-:W-:Y:S01]  /*6380*/  IMAD.MOV.U32 R13, RZ, RZ, 0x40000040 ;  /* 0x40000040ff0d7424 */ /* 0x000fe200078e00ff */
[----:B01----:R-:W0:Y:S01]  /*6390*/  SHFL.BFLY PT, R7, R6, 0x2, 0x1f ;  /* 0x0c401f0006077f89 */ /* 0x003e2200000e0000 */
[----:B------:R-:W-:Y:S01]  /*63a0*/  IMAD.MOV.U32 R20, RZ, RZ, -0x800000 ;  /* 0xff800000ff147424 */ /* 0x000fe200078e00ff */
[----:B------:R-:W-:Y:S01]  /*63b0*/  SHF.R.U32.HI R0, RZ, 0x4, R0 ;  /* 0x00000004ff007819 */ /* 0x000fe20000011600 */
[----:B------:R-:W-:-:S03]  /*63c0*/  VIADD R185, R185, 0x1 ;  /* 0x00000001b9b97836 */ /* 0x000fc60000000000 */
[----:B------:R-:W-:-:S04]  /*63d0*/  LOP3.LUT R0, R0, 0x3fff, RZ, 0xc0, !PT ;  /* 0x00003fff00007812 */ /* 0x000fc800078ec0ff */
[----:B------:R-:W-:Y:S02]  /*63e0*/  LOP3.LUT R11, R0, 0x4000000, RZ, 0xfc, !PT ;  /* 0x04000000000b7812 */ /* 0x000fe400078efcff */
[----:B------:R-:W1:Y:S03]  /*63f0*/  SHFL.BFLY PT, R0, R5, 0x2, 0x1f ;  /* 0x0c401f0005007f89 */ /* 0x000e6600000e0000 */
[----:B------:R-:W-:Y:S02]  /*6400*/  IMAD R10, R2, 0x800, R11 ;  /* 0x00000800020a7824 */ /* 0x000fe400078e020b */
[----:B------:R-:W-:Y:S02]  /*6410*/  IMAD.MOV.U32 R11, RZ, RZ, 0x40000040 ;  /* 0x40000040ff0b7424 */ /* 0x000fe400078e00ff */
[C---:B------:R-:W-:Y:S01]  /*6420*/  VIADD R12, R10.reuse, 0x80 ;  /* 0x000000800a0c7836 */ /* 0x040fe20000000000 */
[----:B------:R-:W-:-:S02]  /*6430*/  R2UR UR6, R10 ;  /* 0x000000000a0672ca */ /* 0x000fc400000e0000 */
[----:B------:R-:W-:Y:S01]  /*6440*/  R2UR UR7, R11 ;  /* 0x000000000b0772ca */ /* 0x000fe200000e0000 */
[----:B------:R-:W-:Y:S02]  /*6450*/  IMAD.MOV.U32 R11, RZ, RZ, 0x40000040 ;  /* 0x40000040ff0b7424 */ /* 0x000fe400078e00ff */
[----:B0-----:R-:W-:-:S10]  /*6460*/  FADD.FTZ R7, R7, R6 ;  /* 0x0000000607077221 */ /* 0x001fd40000010000 */
[----:B------:R-:W-:Y:S01]  /*6470*/  HGMMA.64x128x16.F32 R24, R180, gdesc[UR4].tnspB, R24, gsb0 ;  /* 0x41e00004b4187df0 */ /* 0x000fe20008000818 */
[----:B------:R-:W-:Y:S01]  /*6480*/  R2UR UR6, R12 ;  /* 0x000000000c0672ca */ /* 0x000fe200000e0000 */
[----:B------:R-:W-:Y:S01]  /*6490*/  VIADD R12, R10, 0x100 ;  /* 0x000001000a0c7836 */ /* 0x000fe20000000000 */
[----:B------:R-:W-:Y:S01]  /*64a0*/  R2UR UR7, R13 ;  /* 0x000000000d0772ca */ /* 0x000fe200000e0000 */
[----:B------:R-:W-:Y:S02]  /*64b0*/  IMAD.MOV.U32 R13, RZ, RZ, 0x40000040 ;  /* 0x40000040ff0d7424 */ /* 0x000fe400078e00ff */
[----:B-1----:R-:W-:Y:S02]  /*64c0*/  FADD.FTZ R8, R0, R5 ;  /* 0x0000000500087221 */ /* 0x002fe40000010000 */
[----:B------:R-:W0:Y:S02]  /*64d0*/  SHFL.BFLY PT, R0, R7, 0x1, 0x1f ;  /* 0x0c201f0007007f89 */ /* 0x000e2400000e0000 */
[----:B0-----:R-:W-:Y:S01]  /*64e0*/  FADD.FTZ R15, R7, R0 ;  /* 0x00000000070f7221 */ /* 0x001fe20000010000 */
[----:B------:R-:W-:-:S02]  /*64f0*/  @!P1 VIADD R7, R14, 0x34860 ;  /* 0x000348600e079836 */ /* 0x000fc40000000000 */
[----:B------:R-:W-:Y:S02]  /*6500*/  IMAD.MOV.U32 R0, RZ, RZ, -0x800000 ;  /* 0xff800000ff007424 */ /* 0x000fe400078e00ff */
[----:B------:R-:W-:Y:S02]  /*6510*/  FSETP.NE.FTZ.AND P0, PT, R15, RZ, PT ;  /* 0x000000ff0f00720b */ /* 0x000fe40003f15000 */
[----:B------:R-:W-:-:S11]  /*6520*/  @!P1 PRMT R7, RZ, 0x654, R7 ;  /* 0x00000654ff079816 */ /* 0x000fd60000000007 */
[----:B------:R-:W-:Y:S01]  /*6530*/  @P0 FMUL.FTZ R6, R4, 0.69314718246459960938 ;  /* 0x3f31721804060820 */ /* 0x000fe20000410000 */
[----:B------:R-:W-:Y:S02]  /*6540*/  WARPGROUP.DEPBAR.LE gsb0, 0x0 ;  /* 0x00008000000079c5 */ /* 0x000fe40000010000 */
[----:B------:R-:W-:-:S06]  /*6550*/  WARPGROUP.ARRIVE ;  /* 0x00000000000079c5 */ /* 0x000fcc0000000000 */
[----:B------:R-:W-:Y:S01]  /*6560*/  HGMMA.64x128x16.F32 R24, R176, gdesc[UR4].tnspB, R24, gsb0 ;  /* 0x41e00004b0187df0 */ /* 0x000fe20008000818 */
[----:B------:R-:W-:Y:S01]  /*6570*/  R2UR UR6, R12 ;  /* 0x000000000c0672ca */ /* 0x000fe200000e0000 */
[----:B------:R-:W-:Y:S01]  /*6580*/  VIADD R12, R10, 0x180 ;  /* 0x000001800a0c7836 */ /* 0x000fe20000000000 */
[----:B------:R-:W-:Y:S01]  /*6590*/  R2UR UR7, R13 ;  /* 0x000000000d0772ca */ /* 0x000fe200000e0000 */
[----:B------:R-:W-:Y:S01]  /*65a0*/  IMAD.MOV.U32 R13, RZ, RZ, 0x40000040 ;  /* 0x40000040ff0d7424 */ /* 0x000fe200078e00ff */
[----:B------:R-:W-:Y:S02]  /*65b0*/  WARPGROUP.DEPBAR.LE gsb0, 0x0 ;  /* 0x00008000000079c5 */ /* 0x000fe40000010000 */
[----:B------:R-:W-:-:S09]  /*65c0*/  WARPGROUP.ARRIVE ;  /* 0x00000000000079c5 */ /* 0x000fd20000000000 */
        /* <DEDUP_REMOVED lines=16> */
[C---:B------:R-:W-:Y:S01]  /*66d0*/  VIADD R12, R10.reuse, 0x300 ;  /* 0x000003000a0c7836 */ /* 0x040fe20000000000 */
[----:B------:R-:W-:Y:S01]  /*66e0*/  R2UR UR7, R13 ;  /* 0x000000000d0772ca */ /* 0x000fe200000e0000 */
[----:B------:R-:W-:Y:S02]  /*66f0*/  IMAD.MOV.U32 R13, RZ, RZ, 0x40000040 ;  /* 0x40000040ff0d7424 */ /* 0x000fe400078e00ff */
[----:B------:R-:W-:Y:S01]  /*6700*/  VIADD R10, R10, 0x380 ;  /* 0x000003800a0a7836 */ /* 0x000fe20000000000 */
[----:B------:R-:W-:Y:S02]  /*6710*/  WARPGROUP.DEPBAR.LE gsb0, 0x0 ;  /* 0x00008000000079c5 */ /* 0x000fe40000010000 */
[----:B------:R-:W-:-:S07]  /*6720*/  WARPGROUP.ARRIVE ;  /* 0x00000000000079c5 */ /* 0x000fce0000000000 */
[----:B------:R-:W-:Y:S01]  /*6730*/  HGMMA.64x128x16.F32 R24, R156, gdesc[UR4].tnspB, R24, gsb0 ;  /* 0x41e000049c187df0 */ /* 0x000fe20008000818 */
[----:B------:R-:W-:Y:S02]  /*6740*/  R2UR UR6, R12 ;  /* 0x000000000c0672ca */ /* 0x000fe400000e0000 */
[----:B------:R-:W-:Y:S01]  /*6750*/  R2UR UR7, R13 ;  /* 0x000000000d0772ca */ /* 0x000fe200000e0000 */
[----:B------:R-:W-:Y:S02]  /*6760*/  VIADD R13, R2, 0x1 ;  /* 0x00000001020d7836 */ /* 0x000fe40000000000 */
[----:B------:R-:W-:-:S03]  /*6770*/  IMAD.MOV.U32 R2, RZ, RZ, RZ ;  /* 0x000000ffff027224 */ /* 0x000fc600078e00ff */
[----:B------:R-:W-:-:S03]  /*6780*/  ISETP.NE.AND P2, PT, R13, 0x2, PT ;  /* 0x000000020d00780c */ /* 0x000fc60003f45270 */
[----:B------:R-:W-:Y:S01]  /*6790*/  @P0 MUFU.RCP R2, R15 ;  /* 0x0000000f00020308 */ /* 0x000fe20000001000 */
[----:B------:R-:W-:-:S04]  /*67a0*/  SEL R5, RZ, 0x1, P2 ;  /* 0x00000001ff057807 */ /* 0x000fc80001000000 */
[----:B------:R-:W-:Y:S01]  /*67b0*/  LOP3.LUT R16, R16, R5, RZ, 0x3c, !PT ;  /* 0x0000000510107212 */ /* 0x000fe200078e3cff */
[----:B------:R-:W-:Y:S02]  /*67c0*/  WARPGROUP.DEPBAR.LE gsb0, 0x0 ;  /* 0x00008000000079c5 */ /* 0x000fe40000010000 */
[----:B------:R-:W-:-:S06]  /*67d0*/  WARPGROUP.ARRIVE ;  /* 0x00000000000079c5 */ /* 0x000fcc0000000000 */
[----:B------:R-:W-:Y:S01]  /*67e0*/  HGMMA.64x128x16.F32 R24, R160, gdesc[UR4].tnspB, R24, gsb0 ;  /* 0x41e00004a0187df0 */ /* 0x000fe20008000818 */
[----:B------:R-:W-:Y:S02]  /*67f0*/  R2UR UR6, R10 ;  /* 0x000000000a0672ca */ /* 0x000fe400000e0000 */
[----:B------:R-:W-:Y:S01]  /*6800*/  R2UR UR7, R11 ;  /* 0x000000000b0772ca */ /* 0x000fe200000e0000 */
[----:B------:R-:W0:Y:S01]  /*6810*/  @P0 MUFU.LG2 R10, R15 ;  /* 0x0000000f000a0308 */ /* 0x000e220000000c00 */
[----:B------:R-:W1:Y:S01]  /*6820*/  SHFL.BFLY PT, R11, R8, 0x1, 0x1f ;  /* 0x0c201f00080b7f89 */ /* 0x000e6200000e0000 */
[----:B0-----:R-:W-:-:S04]  /*6830*/  @P0 FMUL.FTZ R5, R10, 0.69314718246459960938 ;  /* 0x3f3172180a050820 */ /* 0x001fc80000410000 */
[----:B------:R-:W-:Y:S01]  /*6840*/  @P0 FFMA.FTZ R20, R6, R3, R5 ;  /* 0x0000000306140223 */ /* 0x000fe20000010005 */
[----:B------:R-:W-:Y:S01]  /*6850*/  PLOP3.LUT P0, PT, PT, PT, PT, 0x8, 0x0 ;  /* 0x000000000000781c */ /* 0x000fe20003f0e170 */
[----:B-1----:R-:W-:Y:S01]  /*6860*/  FADD.FTZ R21, R8, R11 ;  /* 0x0000000b08157221 */ /* 0x002fe20000010000 */
[----:B------:R-:W-:-:S04]  /*6870*/  IMAD.MOV.U32 R11, RZ, RZ, RZ ;  /* 0x000000ffff0b7224 */ /* 0x000fc800078e00ff */
[----:B------:R-:W-:-:S13]  /*6880*/  FSETP.NE.FTZ.AND P3, PT, R21, RZ, PT ;  /* 0x000000ff1500720b */ /* 0x000fda0003f75000 */
[----:B------:R-:W0:Y:S01]  /*6890*/  @P3 MUFU.LG2 R12, R21 ;  /* 0x00000015000c3308 */ /* 0x000e220000000c00 */
[----:B------:R-:W-:-:S07]  /*68a0*/  @P3 FMUL.FTZ R89, R4, 0.69314718246459960938 ;  /* 0x3f31721804593820 */ /* 0x000fce0000410000 */
[----:B------:R-:W1:Y:S01]  /*68b0*/  @P3 MUFU.RCP R11, R21 ;  /* 0x00000015000b3308 */ /* 0x000e620000001000 */
[----:B0-----:R-:W-:-:S04]  /*68c0*/  @P3 FMUL.FTZ R12, R12, 0.69314718246459960938 ;  /* 0x3f3172180c0c3820 */ /* 0x001fc80000410000 */
[----:B------:R-:W-:Y:S01]  /*68d0*/  @P3 FFMA.FTZ R0, R89, R9, R12 ;  /* 0x0000000959003223 */ /* 0x000fe2000001000c */
[----:B------:R-:W-:Y:S02]  /*68e0*/  WARPGROUP.DEPBAR.LE gsb0, 0x0 ;  /* 0x00008000000079c5 */ /* 0x000fe40000010000 */
[----:B------:R-:W-:-:S06]  /*68f0*/  WARPGROUP.ARRIVE ;  /* 0x00000000000079c5 */ /* 0x000fcc0000000000 */
[----:B------:R-:W-:Y:S03]  /*6900*/  HGMMA.64x128x16.F32 R24, R164, gdesc[UR4].tnspB, R24, gsb0 ;  /* 0x41e00004a4187df0 */ /* 0x000fe60008000818 */
[----:B------:R-:W-:Y:S02]  /*6910*/  WARPGROUP.DEPBAR.LE gsb0, 0x0 ;  /* 0x00008000000079c5 */ /* 0x000fe40000010000 */
[-C--:B------:R-:W-:Y:S01]  /*6920*/  FMUL.FTZ R89, R33, R2.reuse ;  /* 0x0000000221597220 */ /* 0x080fe20000410000 */
[-C--:B------:R-:W-:Y:S01]  /*6930*/  FMUL.FTZ R88, R36, R2.reuse ;  /* 0x0000000224587220 */ /* 0x080fe20000410000 */
[----:B------:R0:W-:Y:S01]  /*6940*/  @!P1 SYNCS.ARRIVE.TRANS64.RED.A1T0 RZ, [R7+URZ], RZ ;  /* 0x000000ff07ff99a7 */ /* 0x0001e2000810043f */
        /* <DEDUP_REMOVED lines=30> */
[-C--:B-1----:R-:W-:Y:S01]  /*6b30*/  FMUL.FTZ R93, R26, R11.reuse ;  /* 0x0000000b1a5d7220 */ /* 0x082fe20000410000 */
[-C--:B------:R-:W-:Y:S01]  /*6b40*/  FMUL.FTZ R10, R27, R11.reuse ;  /* 0x0000000b1b0a7220 */ /* 0x080fe20000410000 */
[-C--:B------:R-:W-:Y:S01]  /*6b50*/  FMUL.FTZ R8, R30, R11.reuse ;  /* 0x0000000b1e087220 */ /* 0x080fe20000410000 */
[-C--:B0-----:R-:W-:Y:S01]  /*6b60*/  FMUL.FTZ R7, R31, R11.reuse ;  /* 0x0000000b1f077220 */ /* 0x081fe20000410000 */
        /* <DEDUP_REMOVED lines=28> */
[----:B------:R-:W-:-:S07]  /*6d30*/  SEL R2, R13, RZ, P2 ;  /* 0x000000ff0d027207 */ /* 0x000fce0001000000 */
.L_x_258:
[----:B------:R-:W0:Y:S01]  /*6d40*/  S2R R4, SR_CgaCtaId ;  /* 0x0000000000047919 */ /* 0x000e220000008800 */
[----:B------:R-:W-:Y:S01]  /*6d50*/  MOV R3, 0x400 ;  /* 0x0000040000037802 */ /* 0x000fe20000000f00 */
[----:B------:R-:W-:Y:S01]  /*6d60*/  BSSY B0, `(.L_x_280) ;  /* 0x0000206000007945 */ /* 0x000fe20003800000 */
[----:B------:R-:W-:Y:S02]  /*6d70*/  BAR.SYNC.DEFER_BLOCKING 0x5, 0x120 ;  /* 0x0144800000007b1d */ /* 0x000fe40000010000 */
[----:B0-----:R-:W-:-:S05]  /*6d80*/  LEA R3, R4, R3, 0x18 ;  /* 0x0000000304037211 */ /* 0x001fca00078ec0ff */
[----:B------:R-:W0:Y:S02]  /*6d90*/  LDS.128 R44, [R3+0x348d0] ;  /* 0x0348d000032c7984 */ /* 0x000e240000000c00 */
[----:B0-----:R-:W-:Y:S01]  /*6da0*/  R2UR UR5, R46 ;  /* 0x000000002e0572ca */ /* 0x001fe200000e0000 */
[----:B------:R-:W-:Y:S06]  /*6db0*/  BAR.ARV 0x4, 0x120 ;  /* 0x0104800000007b1d */ /* 0x000fec0000002000 */
[----:B------:R-:W-:Y:S08]  /*6dc0*/  @P0 BRA `(.L_x_281) ;  /* 0x0000001400240947 */ /* 0x000ff00003800000 */
[----:B------:R-:W0:Y:S01]  /*6dd0*/  S2R R4, SR_SWINHI ;  /* 0x0000000000047919 */ /* 0x000e220000002f00 */
[----:B------:R-:W-:Y:S01]  /*6de0*/  F2FP.F16.F32.PACK_AB R7, R7, R8 ;  /* 0x000000080707723e */ /* 0x000fe200000000ff */
[----:B------:R-:W-:Y:S01]  /*6df0*/  ULDC.64 UR6, c[0x0][0xbd8] ;  /* 0x0002f60000067ab9 */ /* 0x000fe20000000a00 */
[----:B------:R-:W-:Y:S01]  /*6e00*/  F2FP.F16.F32.PACK_AB R6, R6, R91 ;  /* 0x0000005b0606723e */ /* 0x000fe200000000ff */
[----:B------:R-:W-:Y:S01]  /*6e10*/  UISETP.NE.U32.AND UP0, UPT, UR6, URZ, UPT ;  /* 0x0000003f0600728c */ /* 0x000fe2000bf05070 */
[----:B------:R-:W-:Y:S01]  /*6e20*/  F2FP.F16.F32.PACK_AB R64, R65, R64 ;  /* 0x000000404140723e */ /* 0x000fe200000000ff */
[----:B------:R-:W-:Y:S01]  /*6e30*/  USHF.L.U32 UR8, UR61, 0x2, URZ ;  /* 0x000000023d087899 */ /* 0x000fe2000800063f */
[----:B------:R-:W-:Y:S01]  /*6e40*/  F2FP.F16.F32.PACK_AB R65, R67, R66 ;  /* 0x000000424341723e */ /* 0x000fe200000000ff */
[----:B------:R-:W-:Y:S01]  /*6e50*/  UISETP.NE.AND.EX UP0, UPT, UR7, URZ, UPT, UP0 ;  /* 0x0000003f0700728c */ /* 0x000fe2000bf05300 */
[----:B------:R-:W-:Y:S01]  /*6e60*/  F2FP.F16.F32.PACK_AB R72, R73, R72 ;  /* 0x000000484948723e */ /* 0x000fe200000000ff */
[----:B------:R-:W-:Y:S01]  /*6e70*/  ULDC.64 UR10, c[0x0][0x208] ;  /* 0x00008200000a7ab9 */ /* 0x000fe20000000a00 */
        /* <DEDUP_REMOVED lines=9> */
[----:B------:R-:W-:Y:S02]  /*6f10*/  R2UR UR4, R184 ;  /* 0x00000000b80472ca */ /* 0x000fe400000e0000 */
[----:B------:R-:W-:Y:S02]  /*6f20*/  MOV R24, R3 ;  /* 0x0000000300187202 */ /* 0x000fe40000000f00 */
[----:B0-----:R-:W-:-:S03]  /*6f30*/  MOV R25, R4 ;  /* 0x0000000400197202 */ /* 0x001fc60000000f00 */
[----:B------:R-:W-:-:S03]  /*6f40*/  IMAD.WIDE R4, R190, 0x2, R24 ;  /* 0x00000002be047825 */ /* 0x000fc600078e0218 */
[----:B------:R-:W-:-:S03]  /*6f50*/  LOP3.LUT R9, R4, 0x380, RZ, 0xc0, !PT ;  /* 0x0000038004097812 */ /* 0x000fc600078ec0ff */
[----:B------:R-:W-:Y:S01]  /*6f60*/  USHF.L.U64.HI UR9, UR61, 0x2, UR4 ;  /* 0x000000023d097899 */ /* 0x000fe20008010204 */
[C---:B------:R-:W-:Y:S01]  /*6f70*/  IADD3 R97, P6, R4.reuse, 0x20, RZ ;  /* 0x0000002004617810 */ /* 0x040fe20007fde0ff */
[----:B------:R-:W-:Y:S01]  /*6f80*/  UIADD3 UR4, UP1, UR8, UR6, URZ ;  /* 0x0000000608047290 */ /* 0x000fe2000ff3e03f */
[C---:B------:R-:W-:Y:S02]  /*6f90*/  IADD3 R99, P5, R4.reuse, 0x40, RZ ;  /* 0x0000004004637810 */ /* 0x040fe40007fbe0ff */
[C---:B------:R-:W-:Y:S01]  /*6fa0*/  IADD3 R101, P4, R4.reuse, 0x60, RZ ;  /* 0x0000006004657810 */ /* 0x040fe20007f9e0ff */
[--C-:B------:R-:W-:Y:S01]  /*6fb0*/  IMAD.X R31, RZ, RZ, R5.reuse, P6 ;  /* 0x000000ffff1f7224 */ /* 0x100fe200030e0605 */
[----:B------:R-:W-:Y:S01]  /*6fc0*/  IADD3 R103, P3, R4, 0x4000, RZ ;  /* 0x0000400004677810 */ /* 0x000fe20007f7e0ff */
[--C-:B------:R-:W-:Y:S01]  /*6fd0*/  IMAD.X R29, RZ, RZ, R5.reuse, P5 ;  /* 0x000000ffff1d7224 */ /* 0x100fe200028e0605 */
[----:B------:R-:W-:Y:S01]  /*6fe0*/  SHF.R.U64 R9, R9, 0x3, RZ ;  /* 0x0000000309097819 */ /* 0x000fe200000012ff */
[--C-:B------:R-:W-:Y:S01]  /*6ff0*/  IMAD.X R27, RZ, RZ, R5.reuse, P4 ;  /* 0x000000ffff1b7224 */ /* 0x100fe200020e0605 */
[----:B------:R-:W-:Y:S01]  /*7000*/  LOP3.LUT R14, R97, 0x380, RZ, 0xc0, !PT ;  /* 0x00000380610e7812 */ /* 0x000fe200078ec0ff */
[----:B------:R-:W-:Y:S01]  /*7010*/  IMAD.X R15, RZ, RZ, R5, P3 ;  /* 0x000000ffff0f7224 */ /* 0x000fe200018e0605 */
[----:B------:R-:W-:Y:S01]  /*7020*/  LOP3.LUT R26, R99, 0x380, RZ, 0xc0, !PT ;  /* 0x00000380631a7812 */ /* 0x000fe200078ec0ff */
[----:B------:R-:W-:Y:S01]  /*7030*/  UIADD3.X UR6, UR9, UR7, URZ, UP1, !UPT ;  /* 0x0000000709067290 */ /* 0x000fe20008ffe43f */
[----:B------:R-:W-:-:S02]  /*7040*/  LOP3.LUT R44, R101, 0x380, RZ, 0xc0, !PT ;  /* 0x00000380652c7812 */ /* 0x000fc400078ec0ff */
[----:B------:R-:W-:Y:S01]  /*7050*/  LOP3.LUT R46, R103, 0x380, RZ, 0xc0, !PT ;  /* 0x00000380672e7812 */ /* 0x000fe200078ec0ff */
[----:B------:R-:W-:Y:S01]  /*7060*/  BAR.SYNC.DEFER_BLOCKING 0x1, 0x100 ;  /* 0x0044000000007b1d */ /* 0x000fe20000010000 */
[C---:B------:R-:W-:Y:S02]  /*7070*/  IADD3 R105, P2, R4.reuse, 0x4020, RZ ;  /* 0x0000402004697810 */ /* 0x040fe40007f5e0ff */
[C---:B------:R-:W-:Y:S02]  /*7080*/  IADD3 R107, P1, R4.reuse, 0x4040, RZ ;  /* 0x00004040046b7810 */ /* 0x040fe40007f3e0ff */
[----:B------:R-:W-:Y:S01]  /*7090*/  IADD3 R109, P0, R4, 0x4060, RZ ;  /* 0x00004060046d7810 */ /* 0x000fe20007f1e0ff */
[--C-:B------:R-:W-:Y:S01]  /*70a0*/  IMAD.X R13, RZ, RZ, R5.reuse, P2 ;  /* 0x000000ffff0d7224 */ /* 0x100fe200010e0605 */
[----:B------:R-:W-:Y:S01]  /*70b0*/  LOP3.LUT R4, R9, R4, RZ, 0x3c, !PT ;  /* 0x0000000409047212 */ /* 0x000fe200078e3cff */
[--C-:B------:R-:W-:Y:S01]  /*70c0*/  IMAD.X R11, RZ, RZ, R5.reuse, P1 ;  /* 0x000000ffff0b7224 */ /* 0x100fe200008e0605 */
[----:B------:R-:W-:Y:S01]  /*70d0*/  SHF.R.U64 R14, R14, 0x3, RZ ;  /* 0x000000030e0e7819 */ /* 0x000fe200000012ff */
[----:B------:R-:W-:Y:S01]  /*70e0*/  IMAD.X R9, RZ, RZ, R5, P0 ;  /* 0x000000ffff097224 */ /* 0x000fe200000e0605 */
[----:B------:R-:W-:-:S02]  /*70f0*/  SHF.R.U64 R26, R26, 0x3, RZ ;  /* 0x000000031a1a7819 */ /* 0x000fc400000012ff */
[----:B------:R-:W-:Y:S02]  /*7100*/  SHF.R.U64 R44, R44, 0x3, RZ ;  /* 0x000000032c2c7819 */ /* 0x000fe400000012ff */
[----:B------:R-:W-:Y:S02]  /*7110*/  SHF.R.U64 R46, R46, 0x3, RZ ;  /* 0x000000032e2e7819 */ /* 0x000fe400000012ff */
[----:B------:R-:W-:Y:S02]  /*7120*/  MOV R94, R4 ;  /* 0x00000004005e7202 */ /* 0x000fe40000000f00 */
[----:B------:R-:W-:Y:S02]  /*7130*/  LOP3.LUT R30, R14, R97, RZ, 0x3c, !PT ;  /* 0x000000610e1e7212 */ /* 0x000fe400078e3cff */
[----:B------:R-:W-:Y:S02]  /*7140*/  LOP3.LUT R28, R26, R99, RZ, 0x3c, !PT ;  /* 0x000000631a1c7212 */ /* 0x000fe400078e3cff */
[----:B------:R-:W-:-:S02]  /*7150*/  F2FP.F16.F32.PACK_AB R5, R10, R93 ;  /* 0x0000005d0a05723e */ /* 0x000fc400000000ff */
[----:B------:R-:W-:Y:S02]  /*7160*/  LOP3.LUT R26, R44, R101, RZ, 0x3c, !PT ;  /* 0x000000652c1a7212 */ /* 0x000fe400078e3cff */
[----:B------:R-:W-:Y:S02]  /*7170*/  LOP3.LUT R14, R46, R103, RZ, 0x3c, !PT ;  /* 0x000000672e0e7212 */ /* 0x000fe400078e3cff */
[----:B------:R-:W-:Y:S02]  /*7180*/  LOP3.LUT R10, R105, 0x380, RZ, 0xc0, !PT ;  /* 0x00000380690a7812 */ /* 0x000fe400078ec0ff */
[----:B------:R-:W-:Y:S02]  /*7190*/  LOP3.LUT R44, R107, 0x380, RZ, 0xc0, !PT ;  /* 0x000003806b2c7812 */ /* 0x000fe400078ec0ff */
[----:B------:R-:W-:Y:S02]  /*71a0*/  LOP3.LUT R46, R109, 0x380, RZ, 0xc0, !PT ;  /* 0x000003806d2e7812 */ /* 0x000fe400078ec0ff */
[----:B------:R-:W-:-:S02]  /*71b0*/  SHF.R.U64 R10, R10, 0x3, RZ ;  /* 0x000000030a0a7819 */ /* 0x000fc400000012ff */
[----:B------:R-:W-:Y:S02]  /*71c0*/  SHF.R.U64 R44, R44, 0x3, RZ ;  /* 0x000000032c2c7819 */ /* 0x000fe400000012ff */
[----:B------:R-:W-:Y:S02]  /*71d0*/  SHF.R.U64 R46, R46, 0x3, RZ ;  /* 0x000000032e2e7819 */ /* 0x000fe400000012ff */
[----:B------:R-:W-:Y:S02]  /*71e0*/  F2FP.F16.F32.PACK_AB R4, R12, R95 ;  /* 0x0000005f0c04723e */ /* 0x000fe400000000ff */
[----:B------:R-:W-:Y:S02]  /*71f0*/  LOP3.LUT R12, R10, R105, RZ, 0x3c, !PT ;  /* 0x000000690a0c7212 */ /* 0x000fe400078e3cff */
[----:B------:R-:W-:Y:S01]  /*7200*/  LOP3.LUT R10, R44, R107, RZ, 0x3c, !PT ;  /* 0x0000006b2c0a7212 */ /* 0x000fe200078e3cff */
[----:B------:R0:W-:Y:S01]  /*7210*/  STSM.16.M88.4 [R94], R4 ;  /* 0x000000045e007844 */ /* 0x0001e20000000200 */
[----:B------:R-:W-:-:S02]  /*7220*/  LOP3.LUT R8, R46, R109, RZ, 0x3c, !PT ;  /* 0x0000006d2e087212 */ /* 0x000fc400078e3cff */
[----:B------:R-:W-:Y:S02]  /*7230*/  MOV R91, R26 ;  /* 0x0000001a005b7202 */ /* 0x000fe40000000f00 */
[----:B------:R-:W-:Y:S02]  /*7240*/  MOV R27, R10 ;  /* 0x0000000a001b7202 */ /* 0x000fe40000000f00 */
[----:B------:R-:W-:Y:S02]  /*7250*/  MOV R26, R8 ;  /* 0x00000008001a7202 */ /* 0x000fe40000000f00 */
[----:B------:R-:W-:Y:S02]  /*7260*/  MOV R93, R30 ;  /* 0x0000001e005d7202 */ /* 0x000fe40000000f00 */
[----:B------:R-:W-:Y:S02]  /*7270*/  F2FP.F16.F32.PACK_AB R8, R89, R90 ;  /* 0x0000005a5908723e */ /* 0x000fe400000000ff */
[----:B------:R-:W-:-:S02]  /*7280*/  F2FP.F16.F32.PACK_AB R9, R35, R34 ;  /* 0x000000222309723e */ /* 0x000fc400000000ff */
[----:B------:R-:W-:Y:S02]  /*7290*/  F2FP.F16.F32.PACK_AB R10, R37, R88 ;  /* 0x00000058250a723e */ /* 0x000fe400000000ff */
[----:B------:R-:W-:Y:S02]  /*72a0*/  F2FP.F16.F32.PACK_AB R11, R39, R38 ;  /* 0x00000026270b723e */ /* 0x000fe400000000ff */
[----:B------:R-:W-:Y:S02]  /*72b0*/  MOV R92, R28 ;  /* 0x0000001c005c7202 */ /* 0x000fe40000000f00 */
[----:B------:R-:W-:Y:S01]  /*72c0*/  MOV R46, R14 ;  /* 0x0000000e002e7202 */ /* 0x000fe20000000f00 */
[----:B------:R-:W-:Y:S01]  /*72d0*/  STSM.16.M88.4 [R93], R8 ;  /* 0x000000085d007844 */ /* 0x000fe20000000200 */
[----:B------:R-:W-:Y:S02]  /*72e0*/  MOV R44, R12 ;  /* 0x0000000c002c7202 */ /* 0x000fe40000000f00 */
[----:B0-----:R-:W-:-:S02]  /*72f0*/  F2FP.F16.F32.PACK_AB R4, R41, R40 ;  /* 0x000000282904723e */ /* 0x001fc400000000ff */
[----:B------:R-:W-:Y:S02]  /*7300*/  F2FP.F16.F32.PACK_AB R5, R43, R42 ;  /* 0x0000002a2b05723e */ /* 0x000fe400000000ff */
[----:B------:R-:W-:Y:S02]  /*7310*/  F2FP.F16.F32.PACK_AB R6, R33, R36 ;  /* 0x000000242106723e */ /* 0x000fe400000000ff */
[----:B------:R-:W-:Y:S02]  /*7320*/  F2FP.F16.F32.PACK_AB R7, R21, R32 ;  /* 0x000000201507723e */ /* 0x000fe400000000ff */
[----:B------:R-:W-:Y:S02]  /*7330*/  F2FP.F16.F32.PACK_AB R12, R49, R48 ;  /* 0x00000030310c723e */ /* 0x000fe400000000ff */
[----:B------:R-:W-:Y:S01]  /*7340*/  F2FP.F16.F32.PACK_AB R13, R51, R50 ;  /* 0x00000032330d723e */ /* 0x000fe200000000ff */
[----:B------:R0:W-:Y:S01]  /*7350*/  STSM.16.M88.4 [R92], R4 ;  /* 0x000000045c007844 */ /* 0x0001e20000000200 */
[----:B------:R-:W-:-:S02]  /*7360*/  F2FP.F16.F32.PACK_AB R14, R53, R52 ;  /* 0x00000034350e723e */ /* 0x000fc400000000ff */
[----:B------:R-:W-:Y:S02]  /*7370*/  F2FP.F16.F32.PACK_AB R15, R55, R54 ;  /* 0x00000036370f723e */ /* 0x000fe400000000ff */
[----:B------:R-:W-:Y:S02]  /*7380*/  F2FP.F16.F32.PACK_AB R28, R57, R56 ;  /* 0x00000038391c723e */ /* 0x000fe400000000ff */
[----:B------:R-:W-:Y:S01]  /*7390*/  F2FP.F16.F32.PACK_AB R29, R59, R58 ;  /* 0x0000003a3b1d723e */ /* 0x000fe200000000ff */
[----:B------:R-:W-:Y:S01]  /*73a0*/  STSM.16.M88.4 [R91], R12 ;  /* 0x0000000c5b007844 */ /* 0x000fe20000000200 */
[----:B------:R-:W-:Y:S02]  /*73b0*/  F2FP.F16.F32.PACK_AB R30, R61, R60 ;  /* 0x0000003c3d1e723e */ /* 0x000fe400000000ff */
[----:B------:R-:W-:Y:S02]  /*73c0*/  F2FP.F16.F32.PACK_AB R31, R63, R62 ;  /* 0x0000003e3f1f723e */ /* 0x000fe400000000ff */
[----:B------:R-:W-:-:S03]  /*73d0*/  PLOP3.LUT P0, PT, PT, PT, UP0, 0x80, 0x0 ;  /* 0x000000000000781c */ /* 0x000fc60003f0f008 */
[----:B------:R1:W-:Y:S01]  /*73e0*/  STSM.16.M88.4 [R46], R28 ;  /* 0x0000001c2e007844 */ /* 0x0003e20000000200 */
[----:B0-----:R-:W-:Y:S02]  /*73f0*/  IMAD.U32 R4, RZ, RZ, UR4 ;  /* 0x00000004ff047e24 */ /* 0x001fe4000f8e00ff */
[----:B------:R-:W-:Y:S01]  /*7400*/  IMAD.U32 R5, RZ, RZ, UR6 ;  /* 0x00000006ff057e24 */ /* 0x000fe2000f8e00ff */
[----:B------:R0:W-:Y:S01]  /*7410*/  STSM.16.M88.4 [R44], R64 ;  /* 0x000000402c007844 */ /* 0x0001e20000000200 */
[----:B------:R-:W-:-:S03]  /*7420*/  ULDC.64 UR6, c[0x0][0xbe0] ;  /* 0x0002f80000067ab9 */ /* 0x000fc60000000a00 */
[----:B------:R0:W-:Y:S04]  /*7430*/  STSM.16.M88.4 [R27], R72 ;  /* 0x000000481b007844 */ /* 0x0001e80000000200 */
[----:B------:R0:W-:Y:S01]  /*7440*/  STSM.16.M88.4 [R26], R80 ;  /* 0x000000501a007844 */ /* 0x0001e20000000200 */
[----:B------:R-:W-:Y:S06]  /*7450*/  BAR.SYNC.DEFER_BLOCKING 0x1, 0x100 ;  /* 0x0044000000007b1d */ /* 0x000fec0000010000 */
[----:B------:R-:W2:Y:S01]  /*7460*/  @P0 LDG.E R6, desc[UR10][R4.64] ;  /* 0x0000000a04060981 */ /* 0x000ea2000c1e1900 */
[----:B------:R-:W-:Y:S01]  /*7470*/  UISETP.NE.U32.AND UP1, UPT, UR6, URZ, UPT ;  /* 0x0000003f0600728c */ /* 0x000fe2000bf25070 */
[----:B------:R-:W3:Y:S01]  /*7480*/  LDC R51, c[0x0][0xa88] ;  /* 0x0002a200ff337b82 */ /* 0x000ee20000000800 */
[----:B------:R-:W-:Y:S01]  /*7490*/  IMAD R7, R18, 0x40, R17 ;  /* 0x0000004012077824 */ /* 0x000fe200078e0211 */
[----:B------:R-:W-:Y:S01]  /*74a0*/  UMOV UR4, URZ ;  /* 0x0000003f00047c82 */ /* 0x000fe20008000000 */
[----:B------:R-:W-:-:S02]  /*74b0*/  UISETP.NE.AND.EX UP1, UPT, UR7, URZ, UPT, UP1 ;  /* 0x0000003f0700728c */ /* 0x000fc4000bf25310 */
[----:B------:R-:W-:-:S04]  /*74c0*/  IMAD.WIDE R24, R7, 0x2, R24 ;  /* 0x0000000207187825 */ /* 0x000fc800078e0218 */
[----:B------:R-:W-:Y:S02]  /*74d0*/  PLOP3.LUT P2, PT, PT, PT, UP1, 0x80, 0x0 ;  /* 0x000000000000781c */ /* 0x000fe40003f4f018 */
[----:B-1----:R-:W-:-:S03]  /*74e0*/  IADD3 R29, P1, R24, 0x1000, RZ ;  /* 0x00001000181d7810 */ /* 0x002fc60007f3e0ff */
[----:B------:R-:W-:-:S04]  /*74f0*/  @UP1 UIADD3 UR6, UP2, UR8, UR6, URZ ;  /* 0x0000000608061290 */ /* 0x000fc8000ff5e03f */
[----:B------:R-:W-:-:S06]  /*7500*/  @UP1 UIADD3.X UR7, UR9, UR7, URZ, UP2, !UPT ;  /* 0x0000000709071290 */ /* 0x000fcc00097fe43f */
[----:B------:R-:W-:Y:S01]  /*7510*/  IMAD.U32 R7, RZ, RZ, UR7 ;  /* 0x00000007ff077e24 */ /* 0x000fe2000f8e00ff */
[----:B--2---:R-:W-:Y:S01]  /*7520*/  @P0 R2UR UR4, R6 ;  /* 0x00000000060402ca */ /* 0x004fe200000e0000 */
[----:B------:R-:W-:-:S05]  /*7530*/  IMAD.U32 R6, RZ, RZ, UR6 ;  /* 0x00000006ff067e24 */ /* 0x000fca000f8e00ff */
[----:B---3--:R0:W5:Y:S01]  /*7540*/  @P2 LDG.E R51, desc[UR10][R6.64] ;  /* 0x0000000a06332981 */ /* 0x008162000c1e1900 */
[----:B------:R-:W-:Y:S08]  /*7550*/  @P2 BRA `(.L_x_282) ;  /* 0x0000000000142947 */ /* 0x000ff00003800000 */
[----:B------:R-:W-:Y:S05]  /*7560*/  @!P0 BRA `(.L_x_282) ;  /* 0x0000000000108947 */ /* 0x000fea0003800000 */
[----:B------:R-:W-:Y:S02]  /*7570*/  ULDC.64 UR6, c[0x0][0x208] ;  /* 0x0000820000067ab9 */ /* 0x000fe40000000a00 */
[----:B0-----:R-:W2:Y:S04]  /*7580*/  LDG.E R6, desc[UR6][R4.64] ;  /* 0x0000000604067981 */ /* 0x001ea8000c1e1900 */
[----:B-----5:R-:W2:Y:S02]  /*7590*/  LDG.E R51, desc[UR6][R4.64+0x4] ;  /* 0x0000040604337981 */ /* 0x020ea4000c1e1900 */
[----:B--2---:R-:W-:-:S07]  /*75a0*/  IMAD.IADD R51, R51, 0x1, -R6 ;  /* 0x0000000133337824 */ /* 0x004fce00078e0a06 */
.L_x_282:
[----:B------:R-:W-:Y:S01]  /*75b0*/  R2UR UR15, R23 ;  /* 0x00000000170f72ca */ /* 0x000fe200000e0000 */
[----:B------:R-:W-:Y:S01]  /*75c0*/  ULDC.64 UR12, c[0x0][0xb70] ;  /* 0x0002dc00000c7ab9 */ /* 0x000fe20000000a00 */
[----:B------:R-:W-:Y:S01]  /*75d0*/  R2UR UR14, R184 ;  /* 0x00000000b80e72ca */ /* 0x000fe200000e0000 */
[----:B------:R-:W-:Y:S01]  /*75e0*/  USHF.R.S32.HI UR9, URZ, 0x1f, UR4 ;  /* 0x0000001f3f097899 */ /* 0x000fe20008011404 */
[----:B------:R-:W-:Y:S01]  /*75f0*/  IMAD R8, R22, 0x80, R189 ;  /* 0x0000008016087824 */ /* 0x000fe200078e02bd */
[----:B------:R-:W-:Y:S01]  /*7600*/  UMOV UR8, UR4 ;  /* 0x0000000400087c82 */ /* 0x000fe20008000000 */
[----:B------:R-:W-:Y:S01]  /*7610*/  USEL UR61, UR61, URZ, !UP0 ;  /* 0x0000003f3d3d7287 */ /* 0x000fe2000c000000 */
[----:B------:R-:W-:Y:S01]  /*7620*/  IADD3 R13, P2, R24, 0x2000, RZ ;  /* 0x00002000180d7810 */ /* 0x000fe20007f5e0ff */
[----:B------:R-:W-:Y:S01]  /*7630*/  ULDC.64 UR16, c[0x0][0x208] ;  /* 0x0000820000107ab9 */ /* 0x000fe20000000a00 */
[----:B------:R-:W-:Y:S02]  /*7640*/  SHF.R.S32.HI R5, RZ, 0x1f, R8 ;  /* 0x0000001fff057819 */ /* 0x000fe40000011408 */
[----:B------:R-:W-:-:S02]  /*7650*/  LOP3.LUT R28, R29, 0x380, RZ, 0xc0, !PT ;  /* 0x000003801d1c7812 */ /* 0x000fc400078ec0ff */
[----:B------:R-:W-:Y:S01]  /*7660*/  USHF.R.S32.HI UR11, URZ, 0x1f, UR15 ;  /* 0x0000001f3f0b7899 */ /* 0x000fe2000801140f */
[----:B0-----:R-:W-:Y:S01]  /*7670*/  IADD3 R7, P6, R24, 0x3000, RZ ;  /* 0x0000300018077810 */ /* 0x001fe20007fde0ff */
[----:B------:R-:W-:Y:S01]  /*7680*/  USEL UR14, UR14, URZ, !UP0 ;  /* 0x0000003f0e0e7287 */ /* 0x000fe2000c000000 */
[----:B------:R-:W-:Y:S01]  /*7690*/  LOP3.LUT R12, R13, 0x380, RZ, 0xc0, !PT ;  /* 0x000003800d0c7812 */ /* 0x000fe200078ec0ff */
[----:B------:R-:W-:Y:S01]  /*76a0*/  UIMAD UR10, UR11, UR12, URZ ;  /* 0x0000000c0b0a72a4 */ /* 0x000fe2000f8e023f */
[----:B------:R-:W-:Y:S01]  /*76b0*/  SHF.R.U64 R28, R28, 0x3, RZ ;  /* 0x000000031c1c7819 */ /* 0x000fe200000012ff */
[----:B------:R-:W-:Y:S01]  /*76c0*/  UIMAD.WIDE.U32 UR6, UR15, UR12, UR8 ;  /* 0x0000000c0f0672a5 */ /* 0x000fe2000f8e0008 */
[----:B------:R-:W-:Y:S01]  /*76d0*/  LOP3.LUT R4, R7, 0x380, RZ, 0xc0, !PT ;  /* 0x0000038007047812 */ /* 0x000fe200078ec0ff */
[----:B------:R-:W-:Y:S01]  /*76e0*/  UIMAD UR10, UR15, UR13, UR10 ;  /* 0x0000000d0f0a72a4 */ /* 0x000fe2000f8e020a */
[----:B------:R-:W-:Y:S02]  /*76f0*/  SHF.R.U64 R12, R12, 0x3, RZ ;  /* 0x000000030c0c7819 */ /* 0x000fe400000012ff */
[----:B------:R-:W-:Y:S01]  /*7700*/  ULDC.64 UR12, c[0x0][0xb78] ;  /* 0x0002de00000c7ab9 */ /* 0x000fe20000000a00 */
[----:B------:R-:W-:Y:S01]  /*7710*/  UIADD3 UR7, UR7, UR10, URZ ;  /* 0x0000000a07077290 */ /* 0x000fe2000fffe03f */
[----:B------:R-:W-:Y:S01]  /*7720*/  LOP3.LUT R28, R28, R29, RZ, 0x3c, !PT ;  /* 0x0000001d1c1c7212 */ /* 0x000fe200078e3cff */
[----:B------:R-:W-:Y:S01]  /*7730*/  UIMAD UR8, UR14, UR12, URZ ;  /* 0x0000000c0e0872a4 */ /* 0x000fe2000f8e023f */
[----:B------:R-:W-:Y:S01]  /*7740*/  SHF.R.U64 R4, R4, 0x3, RZ ;  /* 0x0000000304047819 */ /* 0x000fe200000012ff */
[----:B------:R-:W-:Y:S01]  /*7750*/  UIMAD.WIDE.U32 UR6, UR61, UR12, UR6 ;  /* 0x0000000c3d0672a5 */ /* 0x000fe2000f8e0006 */
[--C-:B------:R-:W-:Y:S01]  /*7760*/  IMAD.X R29, RZ, RZ, R25.reuse, P1 ;  /* 0x000000ffff1d7224 */ /* 0x100fe200008e0619 */
[----:B------:R-:W-:Y:S01]  /*7770*/  UIMAD UR8, UR61, UR13, UR8 ;  /* 0x0000000d3d0872a4 */ /* 0x000fe2000f8e0208 */
[----:B------:R-:W-:Y:S01]  /*7780*/  LOP3.LUT R12, R12, R13, RZ, 0x3c, !PT ;  /* 0x0000000d0c0c7212 */ /* 0x000fe200078e3cff */
[----:B------:R-:W-:Y:S01]  /*7790*/  IMAD.X R13, RZ, RZ, R25, P2 ;  /* 0x000000ffff0d7224 */ /* 0x000fe200010e0619 */
[----:B------:R-:W-:Y:S01]  /*77a0*/  IADD3 R41, P5, R24, 0x4000, RZ ;  /* 0x0000400018297810 */ /* 0x000fe20007fbe0ff */
[----:B------:R-:W-:Y:S01]  /*77b0*/  ULDC.64 UR12, c[0x0][0xaa0] ;  /* 0x0002a800000c7ab9 */ /* 0x000fe20000000a00 */
[----:B------:R-:W-:Y:S01]  /*77c0*/  IADD3 R6, P0, R8, UR6, RZ ;  /* 0x0000000608067c10 */ /* 0x000fe2000ff1e0ff */
[----:B------:R-:W-:Y:S01]  /*77d0*/  IMAD.U32 R10, RZ, RZ, UR8 ;  /* 0x00000008ff0a7e24 */ /* 0x000fe2000f8e00ff */
[----:B------:R-:W-:-:S02]  /*77e0*/  LOP3.LUT R4, R4, R7, RZ, 0x3c, !PT ;  /* 0x0000000704047212 */ /* 0x000fc400078e3cff */
[C---:B------:R-:W-:Y:S02]  /*77f0*/  IADD3 R33, P4, R24.reuse, 0x5000, RZ ;  /* 0x0000500018217810 */ /* 0x040fe40007f9e0ff */
[----:B------:R-:W-:Y:S01]  /*7800*/  IADD3.X R5, R5, UR7, R10, P0, !PT ;  /* 0x0000000705057c10 */ /* 0x000fe200087fe40a */
[----:B------:R-:W-:Y:S01]  /*7810*/  ULDC.64 UR6, c[0x0][0xb40] ;  /* 0x0002d00000067ab9 */ /* 0x000fe20000000a00 */
[----:B------:R-:W-:Y:S02]  /*7820*/  IADD3 R27, P3, R24, 0x6000, RZ ;  /* 0x00006000181b7810 */ /* 0x000fe40007f7e0ff */
[----:B------:R-:W-:Y:S02]  /*7830*/  LEA R48, P0, R6, UR6, 0x2 ;  /* 0x0000000606307c11 */ /* 0x000fe4000f8010ff */
[----:B------:R-:W-:Y:S02]  /*7840*/  IADD3 R7, P2, R24, 0x7000, RZ ;  /* 0x0000700018077810 */ /* 0x000fe40007f5e0ff */
[----:B------:R-:W-:Y:S01]  /*7850*/  LEA.HI.X R49, R6, UR7, R5, 0x2, P0 ;  /* 0x0000000706317c11 */ /* 0x000fe200080f1405 */
[----:B------:R-:W-:Y:S01]  /*7860*/  VIADD R6, R8, 0x8 ;  /* 0x0000000808067836 */ /* 0x000fe20000000000 */
[----:B------:R-:W-:-:S02]  /*7870*/  LOP3.LUT P0, RZ, R186, 0x3, RZ, 0xc0, !PT ;  /* 0x00000003baff7812 */ /* 0x000fc4000780c0ff */
[----:B------:R-:W-:Y:S02]  /*7880*/  LOP3.LUT R40, R41, 0x380, RZ, 0xc0, !PT ;  /* 0x0000038029287812 */ /* 0x000fe400078ec0ff */
[----:B------:R-:W-:Y:S02]  /*7890*/  LOP3.LUT R32, R33, 0x380, RZ, 0xc0, !PT ;  /* 0x0000038021207812 */ /* 0x000fe400078ec0ff */
[----:B------:R-:W-:Y:S02]  /*78a0*/  LOP3.LUT R26, R27, 0x380, RZ, 0xc0, !PT ;  /* 0x000003801b1a7812 */ /* 0x000fe400078ec0ff */
[----:B------:R-:W-:Y:S01]  /*78b0*/  LOP3.LUT R37, R24, 0x380, RZ, 0xc0, !PT ;  /* 0x0000038018257812 */ /* 0x000fe200078ec0ff */
[----:B------:R-:W-:Y:S01]  /*78c0*/  UIMAD UR6, UR9, UR12, URZ ;  /* 0x0000000c090672a4 */ /* 0x000fe2000f8e023f */
[-C--:B-----5:R-:W-:Y:S01]  /*78d0*/  ISETP.GE.OR P1, PT, R8, R51.reuse, P0 ;  /* 0x000000330800720c */ /* 0x0a0fe20000726670 */
[----:B------:R-:W-:Y:S01]  /*78e0*/  IMAD.U32 R19, RZ, RZ, UR12 ;  /* 0x0000000cff137e24 */ /* 0x000fe2000f8e00ff */
[----:B------:R-:W-:Y:S01]  /*78f0*/  ISETP.GE.OR P0, PT, R6, R51, P0 ;  /* 0x000000330600720c */ /* 0x000fe20000706670 */
[--C-:B------:R-:W-:Y:S01]  /*7900*/  IMAD.X R5, RZ, RZ, R25.reuse, P6 ;  /* 0x000000ffff057224 */ /* 0x100fe200030e0619 */
[----:B------:R-:W-:Y:S01]  /*7910*/  LOP3.LUT R6, R7, 0x380, RZ, 0xc0, !PT ;  /* 0x0000038007067812 */ /* 0x000fe200078ec0ff */
[----:B------:R-:W-:Y:S01]  /*7920*/  IMAD.X R9, RZ, RZ, R25, P2 ;  /* 0x000000ffff097224 */ /* 0x000fe200010e0619 */
[----:B------:R-:W-:-:S02]  /*7930*/  SHF.R.U64 R40, R40, 0x3, RZ ;  /* 0x0000000328287819 */ /* 0x000fc400000012ff */
[----:B------:R-:W-:Y:S02]  /*7940*/  SHF.R.U64 R32, R32, 0x3, RZ ;  /* 0x0000000320207819 */ /* 0x000fe400000012ff */
[----:B------:R-:W-:Y:S02]  /*7950*/  SHF.R.U64 R26, R26, 0x3, RZ ;  /* 0x000000031a1a7819 */ /* 0x000fe400000012ff */
[----:B------:R-:W-:Y:S01]  /*7960*/  SHF.R.U64 R37, R37, 0x3, RZ ;  /* 0x0000000325257819 */ /* 0x000fe200000012ff */
[----:B------:R0:W-:Y:S01]  /*7970*/  @!P1 STG.E desc[UR16][R48.64], R20 ;  /* 0x0000001430009986 */ /* 0x0001e2000c101910 */
[----:B------:R-:W-:Y:S02]  /*7980*/  SHF.R.U64 R6, R6, 0x3, RZ ;  /* 0x0000000306067819 */ /* 0x000fe400000012ff */
[----:B------:R-:W-:Y:S01]  /*7990*/  SHF.R.S32.HI R21, RZ, 0x1f, R17 ;  /* 0x0000001fff157819 */ /* 0x000fe20000011411 */
[----:B------:R-:W-:Y:S01]  /*79a0*/  UIMAD UR6, UR4, UR13, UR6 ;  /* 0x0000000d040672a4 */ /* 0x000fe2000f8e0206 */
[----:B------:R-:W-:Y:S01]  /*79b0*/  LOP3.LUT R40, R40, R41, RZ, 0x3c, !PT ;  /* 0x0000002928287212 */ /* 0x000fe200078e3cff */
[--C-:B------:R-:W-:Y:S01]  /*79c0*/  IMAD.X R41, RZ, RZ, R25.reuse, P5 ;  /* 0x000000ffff297224 */ /* 0x100fe200028e0619 */
[----:B------:R-:W-:Y:S01]  /*79d0*/  LOP3.LUT R32, R32, R33, RZ, 0x3c, !PT ;  /* 0x0000002120207212 */ /* 0x000fe200078e3cff */
[--C-:B------:R-:W-:Y:S01]  /*79e0*/  IMAD.X R33, RZ, RZ, R25.reuse, P4 ;  /* 0x000000ffff217224 */ /* 0x100fe200020e0619 */
[----:B------:R-:W-:Y:S01]  /*79f0*/  LOP3.LUT R26, R26, R27, RZ, 0x3c, !PT ;  /* 0x0000001b1a1a7212 */ /* 0x000fe200078e3cff */
[----:B------:R-:W-:Y:S01]  /*7a00*/  IMAD.X R27, RZ, RZ, R25, P3 ;  /* 0x000000ffff1b7224 */ /* 0x000fe200018e0619 */
[----:B------:R-:W-:Y:S01]  /*7a10*/  LOP3.LUT R36, R37, R24, RZ, 0x3c, !PT ;  /* 0x0000001825247212 */ /* 0x000fe200078e3cff */
[----:B0-----:R-:W-:Y:S01]  /*7a20*/  IMAD.MOV.U32 R20, RZ, RZ, R17 ;  /* 0x000000ffff147224 */ /* 0x001fe200078e0011 */
[----:B------:R-:W-:Y:S01]  /*7a30*/  LOP3.LUT R8, R6, R7, RZ, 0x3c, !PT ;  /* 0x0000000706087212 */ /* 0x000fe200078e3cff */
[----:B------:R-:W-:Y:S01]  /*7a40*/  IMAD.MOV.U32 R37, RZ, RZ, R25 ;  /* 0x000000ffff257224 */ /* 0x000fe200078e0019 */
[----:B------:R0:W-:Y:S01]  /*7a50*/  @!P0 STG.E desc[UR16][R48.64+0x20], R0 ;  /* 0x0000200030008986 */ /* 0x0001e2000c101910 */
[----:B------:R-:W-:-:S03]  /*7a60*/  IMAD.WIDE.U32 R20, R19, UR4, R20 ;  /* 0x0000000413147c25 */ /* 0x000fc6000f8e0014 */
[----:B------:R-:W5:Y:S01]  /*7a70*/  LD.E.128 R28, desc[UR16][R28.64] ;  /* 0x000000101c1c7980 */ /* 0x000f62000c101d00 */
[----:B------:R-:W-:Y:S01]  /*7a80*/  VIADD R21, R21, UR6 ;  /* 0x0000000615157c36 */ /* 0x000fe20008000000 */
[----:B------:R-:W-:Y:S02]  /*7a90*/  ULDC.64 UR6, c[0x0][0xae0] ;  /* 0x0002b80000067ab9 */ /* 0x000fe40000000a00 */
[----:B------:R-:W5:Y:S04]  /*7aa0*/  LD.E.128 R36, desc[UR16][R36.64] ;  /* 0x0000001024247980 */ /* 0x000f68000c101d00 */
[----:B------:R-:W5:Y:S04]  /*7ab0*/  LD.E.128 R12, desc[UR16][R12.64] ;  /* 0x000000100c0c7980 */ /* 0x000f68000c101d00 */
[----:B------:R-:W5:Y:S04]  /*7ac0*/  LD.E.128 R4, desc[UR16][R4.64] ;  /* 0x0000001004047980 */ /* 0x000f68000c101d00 */
[----:B------:R-:W5:Y:S04]  /*7ad0*/  LD.E.128 R40, desc[UR16][R40.64] ;  /* 0x0000001028287980 */ /* 0x000f68000c101d00 */
[----:B------:R-:W5:Y:S04]  /*7ae0*/  LD.E.128 R32, desc[UR16][R32.64] ;  /* 0x0000001020207980 */ /* 0x000f68000c101d00 */
[----:B------:R-:W5:Y:S04]  /*7af0*/  LD.E.128 R24, desc[UR16][R26.64] ;  /* 0x000000101a187980 */ /* 0x000f68000c101d00 */
[----:B------:R-:W5:Y:S01]  /*7b00*/  LD.E.128 R8, desc[UR16][R8.64] ;  /* 0x0000001008087980 */ /* 0x000f62000c101d00 */
[----:B------:R-:W-:Y:S01]  /*7b10*/  UIMAD UR4, UR11, UR6, URZ ;  /* 0x000000060b0472a4 */ /* 0x000fe2000f8e023f */
[----:B------:R-:W-:Y:S01]  /*7b20*/  @!PT LDS RZ, [RZ] ;  /* 0x00000000fffff984 */ /* 0x000fe20000000800 */
[----:B------:R-:W-:Y:S01]  /*7b30*/  @!PT LDS RZ, [RZ] ;  /* 0x00000000fffff984 */ /* 0x000fe20000000800 */
[----:B------:R-:W-:Y:S01]  /*7b40*/  @!PT LDS RZ, [RZ] ;  /* 0x00000000fffff984 */ /* 0x000fe20000000800 */
[----:B------:R-:W-:Y:S01]  /*7b50*/  @!PT LDS RZ, [RZ] ;  /* 0x00000000fffff984 */ /* 0x000fe20000000800 */
[----:B------:R1:W-:Y:S06]  /*7b60*/  MEMBAR.ALL.CTA ;  /* 0x0000000000007992 */ /* 0x0003ec0000008000 */
[----:B-1----:R-:W1:Y:S01]  /*7b70*/  FENCE.VIEW.ASYNC.S ;  /* 0x00000000000073c6 */ /* 0x002e620000000000 */
[----:B------:R-:W-:Y:S01]  /*7b80*/  IMAD.U32 R23, RZ, RZ, UR6 ;  /* 0x00000006ff177e24 */ /* 0x000fe2000f8e00ff */
[----:B------:R-:W-:Y:S01]  /*7b90*/  UIMAD UR4, UR15, UR7, UR4 ;  /* 0x000000070f0472a4 */ /* 0x000fe2000f8e0204 */
[----:B------:R-:W-:-:S02]  /*7ba0*/  IMAD R51, R22, -0x80, R51 ;  /* 0xffffff8016337824 */ /* 0x000fc400078e0233 */
[----:B------:R-:W-:Y:S01]  /*7bb0*/  IMAD.WIDE.U32 R20, R23, UR15, R20 ;  /* 0x0000000f17147c25 */ /* 0x000fe2000f8e0014 */
[----:B------:R-:W-:Y:S02]  /*7bc0*/  ULDC.64 UR6, c[0x0][0xae8] ;  /* 0x0002ba0000067ab9 */ /* 0x000fe40000000a00 */
[C---:B------:R-:W-:Y:S01]  /*7bd0*/  ISETP.GE.AND P2, PT, R18.reuse, R51, PT ;  /* 0x000000331200720c */ /* 0x040fe20003f46270 */
[----:B------:R-:W-:Y:S01]  /*7be0*/  VIADD R21, R21, UR4 ;  /* 0x0000000415157c36 */ /* 0x000fe20008000000 */
[----:B------:R-:W-:Y:S01]  /*7bf0*/  UIMAD UR4, UR14, UR6, URZ ;  /* 0x000000060e0472a4 */ /* 0x000fe2000f8e023f */
[----:B------:R-:W-:Y:S02]  /*7c00*/  VIADD R3, R3, 0x34820 ;  /* 0x0003482003037836 */ /* 0x000fe40000000000 */
[C---:B0-----:R-:W-:Y:S02]  /*7c10*/  VIADD R0, R18.reuse, 0x20 ;  /* 0x0000002012007836 */ /* 0x041fe40000000000 */
[----:B------:R-:W-:-:S02]  /*7c20*/  VIADD R19, R18, 0x60 ;  /* 0x0000006012137836 */ /* 0x000fc40000000000 */
[----:B------:R-:W-:Y:S01]  /*7c30*/  IMAD.U32 R49, RZ, RZ, UR6 ;  /* 0x00000006ff317e24 */ /* 0x000fe2000f8e00ff */
[----:B------:R-:W-:Y:S01]  /*7c40*/  UIMAD UR4, UR61, UR7, UR4 ;  /* 0x000000073d0472a4 */ /* 0x000fe2000f8e0204 */
[----:B------:R-:W-:Y:S02]  /*7c50*/  PRMT R3, RZ, 0x654, R3 ;  /* 0x00000654ff037816 */ /* 0x000fe40000000003 */
[----:B------:R-:W-:Y:S01]  /*7c60*/  IMAD.WIDE.U32 R48, R49, UR61, R20 ;  /* 0x0000003d31307c25 */ /* 0x000fe2000f8e0014 */
[-C--:B------:R-:W-:Y:S02]  /*7c70*/  ISETP.GE.AND P4, PT, R0, R51.reuse, PT ;  /* 0x000000330000720c */ /* 0x080fe40003f86270 */
[-C--:B------:R-:W-:Y:S01]  /*7c80*/  ISETP.GE.AND P1, PT, R19, R51.reuse, PT ;  /* 0x000000331300720c */ /* 0x080fe20003f26270 */
[----:B------:R-:W-:Y:S01]  /*7c90*/  VIADD R0, R18, 0x40 ;  /* 0x0000004012007836 */ /* 0x000fe20000000000 */
[--C-:B------:R-:W-:Y:S01]  /*7ca0*/  SHF.R.S32.HI R19, RZ, 0x1f, R18.reuse ;  /* 0x0000001fff137819 */ /* 0x100fe20000011412 */
[----:B-1----:R0:W-:Y:S01]  /*7cb0*/  SYNCS.ARRIVE.TRANS64.RED.A1T0 RZ, [R3+URZ], RZ ;  /* 0x000000ff03ff79a7 */ /* 0x0021e2000810043f */
[----:B------:R-:W-:Y:S01]  /*7cc0*/  VIADD R53, R49, UR4 ;  /* 0x0000000431357c36 */ /* 0x000fe20008000000 */
[----:B------:R-:W-:Y:S01]  /*7cd0*/  BSSY B1, `(.L_x_283) ;  /* 0x0000015000017945 */ /* 0x000fe20003800000 */
[----:B------:R-:W-:Y:S01]  /*7ce0*/  ISETP.GE.AND P0, PT, R0, R51, PT ;  /* 0x000000330000720c */ /* 0x000fe20003f06270 */
[----:B------:R-:W-:-:S02]  /*7cf0*/  IMAD.WIDE R22, R22, 0x80, R18 ;  /* 0x0000008016167825 */ /* 0x000fc400078e0212 */
[----:B------:R-:W-:Y:S10]  /*7d00*/  @P2 BRA `(.L_x_284) ;  /* 0x0000000000442947 */ /* 0x000ff40003800000 */
[----:B------:R-:W-:Y:S01]  /*7d10*/  ULDC.64 UR6, c[0x0][0xad8] ;  /* 0x0002b60000067ab9 */ /* 0x000fe20000000a00 */
[----:B------:R-:W-:Y:S01]  /*7d20*/  VIADD R0, R17, 0x40 ;  /* 0x0000004011007836 */ /* 0x000fe20000000000 */
[----:B------:R-:W-:Y:S01]  /*7d30*/  ULDC UR4, c[0x0][0xa8c] ;  /* 0x0002a30000047ab9 */ /* 0x000fe20000000800 */
[----:B0-----:R-:W-:Y:S01]  /*7d40*/  IMAD R3, R23, UR6, RZ ;  /* 0x0000000617037c24 */ /* 0x001fe2000f8e02ff */
[----:B------:R-:W-:Y:S01]  /*7d50*/  ISETP.GE.AND P2, PT, R17, UR4, PT ;  /* 0x0000000411007c0c */ /* 0x000fe2000bf46270 */
[----:B------:R-:W-:Y:S01]  /*7d60*/  IMAD.MOV.U32 R20, RZ, RZ, R48 ;  /* 0x000000ffff147224 */ /* 0x000fe200078e0030 */
[----:B------:R-:W-:Y:S01]  /*7d70*/  ISETP.GE.AND P3, PT, R0, UR4, PT ;  /* 0x0000000400007c0c */ /* 0x000fe2000bf66270 */
[----:B------:R-:W-:Y:S01]  /*7d80*/  IMAD.MOV.U32 R21, RZ, RZ, R53 ;  /* 0x000000ffff157224 */ /* 0x000fe200078e0035 */
[----:B------:R-:W-:Y:S01]  /*7d90*/  ULDC.64 UR8, c[0x0][0x208] ;  /* 0x0000820000087ab9 */ /* 0x000fe20000000a00 */
[C---:B------:R-:W-:Y:S02]  /*7da0*/  IMAD R3, R22.reuse, UR7, R3 ;  /* 0x0000000716037c24 */ /* 0x040fe4000f8e0203 */
[----:B------:R-:W-:Y:S01]  /*7db0*/  IMAD.WIDE.U32 R20, R22, UR6, R20 ;  /* 0x0000000616147c25 */ /* 0x000fe2000f8e0014 */
[----:B------:R-:W-:-:S03]  /*7dc0*/  ULDC.64 UR6, c[0x0][0xa80] ;  /* 0x0002a00000067ab9 */ /* 0x000fc60000000a00 */
[----:B------:R-:W-:Y:S01]  /*7dd0*/  IMAD.IADD R3, R21, 0x1, R3 ;  /* 0x0000000115037824 */ /* 0x000fe200078e0203 */
[----:B------:R-:W-:-:S04]  /*7de0*/  LEA R50, P5, R20, UR6, 0x1 ;  /* 0x0000000614327c11 */ /* 0x000fc8000f8a08ff */
[----:B------:R-:W-:-:S05]  /*7df0*/  LEA.HI.X R51, R20, UR7, R3, 0x1, P5 ;  /* 0x0000000714337c11 */ /* 0x000fca000a8f0c03 */
[----:B-----5:R1:W-:Y:S04]  /*7e00*/  @!P2 STG.E.128 desc[UR8][R50.64], R36 ;  /* 0x000000243200a986 */ /* 0x0203e8000c101d08 */
[----:B------:R1:W-:Y:S02]  /*7e10*/  @!P3 STG.E.128 desc[UR8][R50.64+0x80], R40 ;  /* 0x000080283200b986 */ /* 0x0003e4000c101d08 */
.L_x_284:
[----:B------:R-:W-:Y:S05]  /*7e20*/  BSYNC B1 ;  /* 0x0000000000017941 */ /* 0x000fea0003800000 */
.L_x_283:
[----:B------:R-:W-:Y:S04]  /*7e30*/  BSSY B1, `(.L_x_285) ;  /* 0x0000015000017945 */ /* 0x000fe80003800000 */
[----:B------:R-:W-:Y:S05]  /*7e40*/  @P4 BRA `(.L_x_286) ;  /* 0x00000000004c4947 */ /* 0x000fea0003800000 */
[----:B0-----:R-:W-:Y:S01]  /*7e50*/  IADD3 R3, P2, R22, 0x20, RZ ;  /* 0x0000002016037810 */ /* 0x001fe20007f5e0ff */
[----:B------:R-:W-:Y:S01]  /*7e60*/  ULDC.64 UR6, c[0x0][0xad8] ;  /* 0x0002b60000067ab9 */ /* 0x000fe20000000a00 */
[----:B------:R-:W-:Y:S01]  /*7e70*/  IMAD.MOV.U32 R20, RZ, RZ, R48 ;  /* 0x000000ffff147224 */ /* 0x000fe200078e0030 */
[----:B------:R-:W-:Y:S01]  /*7e80*/  ULDC UR4, c[0x0][0xa8c] ;  /* 0x0002a30000047ab9 */ /* 0x000fe20000000800 */
[----:B------:R-:W-:Y:S01]  /*7e90*/  IMAD.MOV.U32 R21, RZ, RZ, R53 ;  /* 0x000000ffff157224 */ /* 0x000fe200078e0035 */
[C---:B------:R-:W-:Y:S01]  /*7ea0*/  ISETP.GE.AND P3, PT, R17.reuse, UR4, PT ;  /* 0x0000000411007c0c */ /* 0x040fe2000bf66270 */
[----:B------:R-:W-:Y:S01]  /*7eb0*/  IMAD.X R0, RZ, RZ, R23, P2 ;  /* 0x000000ffff007224 */ /* 0x000fe200010e0617 */
[----:B------:R-:W-:Y:S01]  /*7ec0*/  ULDC.64 UR8, c[0x0][0x208] ;  /* 0x0000820000087ab9 */ /* 0x000fe20000000a00 */
[----:B-1---5:R-:W-:Y:S02]  /*7ed0*/  VIADD R36, R17, 0x40 ;  /* 0x0000004011247836 */ /* 0x022fe40000000000 */
[----:B------:R-:W-:-:S02]  /*7ee0*/  IMAD R0, R0, UR6, RZ ;  /* 0x0000000600007c24 */ /* 0x000fc4000f8e02ff */
[----:B------:R-:W-:Y:S01]  /*7ef0*/  IMAD.WIDE.U32 R20, R3, UR6, R20 ;  /* 0x0000000603147c25 */ /* 0x000fe2000f8e0014 */
[----:B------:R-:W-:-:S03]  /*7f00*/  ISETP.GE.AND P4, PT, R36, UR4, PT ;  /* 0x0000000424007c0c */ /* 0x000fc6000bf86270 */
[----:B------:R-:W-:Y:S01]  /*7f10*/  IMAD R3, R3, UR7, R0 ;  /* 0x0000000703037c24 */ /* 0x000fe2000f8e0200 */
[----:B------:R-:W-:Y:S02]  /*7f20*/  ULDC.64 UR6, c[0x0][0xa80] ;  /* 0x0002a00000067ab9 */ /* 0x000fe40000000a00 */
[----:B------:R-:W-:Y:S01]  /*7f30*/  LEA R36, P2, R20, UR6, 0x1 ;  /* 0x0000000614247c11 */ /* 0x000fe2000f8408ff */
[----:B------:R-:W-:-:S05]  /*7f40*/  IMAD.IADD R3, R21, 0x1, R3 ;  /* 0x0000000115037824 */ /* 0x000fca00078e0203 */
[----:B------:R-:W-:-:S05]  /*7f50*/  LEA.HI.X R37, R20, UR7, R3, 0x1, P2 ;  /* 0x0000000714257c11 */ /* 0x000fca00090f0c03 */
[----:B------:R2:W-:Y:S04]  /*7f60*/  @!P3 STG.E.128 desc[UR8][R36.64], R28 ;  /* 0x0000001c2400b986 */ /* 0x0005e8000c101d08 */
[----:B------:R2:W-:Y:S02]  /*7f70*/  @!P4 STG.E.128 desc[UR8][R36.64+0x80], R32 ;  /* 0x000080202400c986 */ /* 0x0005e4000c101d08 */
.L_x_286:
[----:B------:R-:W-:Y:S05]  /*7f80*/  BSYNC B1 ;  /* 0x0000000000017941 */ /* 0x000fea0003800000 */
.L_x_285:
        /* <DEDUP_REMOVED lines=10> */
[----:B--2--5:R-:W-:Y:S02]  /*8030*/  VIADD R28, R17, 0x40 ;  /* 0x00000040111c7836 */ /* 0x024fe40000000000 */
        /* <DEDUP_REMOVED lines=10> */
.L_x_288:
[----:B------:R-:W-:Y:S05]  /*80e0*/  BSYNC B1 ;  /* 0x0000000000017941 */ /* 0x000fea0003800000 */
.L_x_287:
[----:B------:R-:W-:Y:S05]  /*80f0*/  @P1 BRA `(.L_x_289) ;  /* 0x0000000c00301947 */ /* 0x000fea0003800000 */
[----:B0-----:R-:W-:Y:S01]  /*8100*/  IADD3 R3, P0, R22, 0x60, RZ ;  /* 0x0000006016037810 */ /* 0x001fe20007f1e0ff */
[----:B------:R-:W-:Y:S01]  /*8110*/  ULDC.64 UR6, c[0x0][0xad8] ;  /* 0x0002b60000067ab9 */ /* 0x000fe20000000a00 */
[----:B---3-5:R-:W-:Y:S01]  /*8120*/  IMAD.MOV.U32 R12, RZ, RZ, R48 ;  /* 0x000000ffff0c7224 */ /* 0x028fe200078e0030 */
[----:B------:R-:W-:Y:S01]  /*8130*/  ULDC UR4, c[0x0][0xa8c] ;  /* 0x0002a30000047ab9 */ /* 0x000fe20000000800 */
[----:B------:R-:W-:Y:S01]  /*8140*/  IMAD.MOV.U32 R13, RZ, RZ, R53 ;  /* 0x000000ffff0d7224 */ /* 0x000fe200078e0035 */
[----:B------:R-:W-:Y:S01]  /*8150*/  ISETP.GE.AND P1, PT, R17, UR4, PT ;  /* 0x0000000411007c0c */ /* 0x000fe2000bf26270 */
[----:B------:R-:W-:Y:S01]  /*8160*/  IMAD.X R22, RZ, RZ, R23, P0 ;  /* 0x000000ffff167224 */ /* 0x000fe200000e0617 */
[----:B------:R-:W-:Y:S01]  /*8170*/  ULDC.64 UR8, c[0x0][0x208] ;  /* 0x0000820000087ab9 */ /* 0x000fe20000000a00 */
[----:B------:R-:W-:-:S04]  /*8180*/  IMAD.WIDE.U32 R12, R3, UR6, R12 ;  /* 0x00000006030c7c25 */ /* 0x000fc8000f8e000c */
[----:B------:R-:W-:Y:S02]  /*8190*/  IMAD R22, R22, UR6, RZ ;  /* 0x0000000616167c24 */ /* 0x000fe4000f8e02ff */
[----:B------:R-:W-:Y:S02]  /*81a0*/  VIADD R0, R17, 0x40 ;  /* 0x0000004011007836 */ /* 0x000fe40000000000 */
[----:B------:R-:W-:Y:S01]  /*81b0*/  IMAD R3, R3, UR7, R22 ;  /* 0x0000000703037c24 */ /* 0x000fe2000f8e0216 */
[----:B------:R-:W-:Y:S02]  /*81c0*/  ULDC.64 UR6, c[0x0][0xa80] ;  /* 0x0002a00000067ab9 */ /* 0x000fe40000000a00 */
[----:B------:R-:W-:Y:S01]  /*81d0*/  LEA R14, P0, R12, UR6, 0x1 ;  /* 0x000000060c0e7c11 */ /* 0x000fe2000f8008ff */
[----:B------:R-:W-:-:S05]  /*81e0*/  IMAD.IADD R3, R13, 0x1, R3 ;  /* 0x000000010d037824 */ /* 0x000fca00078e0203 */
[----:B------:R-:W-:Y:S02]  /*81f0*/  LEA.HI.X R15, R12, UR7, R3, 0x1, P0 ;  /* 0x000000070c0f7c11 */ /* 0x000fe400080f0c03 */
[----:B------:R-:W-:-:S03]  /*8200*/  ISETP.GE.AND P0, PT, R0, UR4, PT ;  /* 0x0000000400007c0c */ /* 0x000fc6000bf06270 */
[----:B------:R4:W-:Y:S10]  /*8210*/  @!P1 STG.E.128 desc[UR8][R14.64], R4 ;  /* 0x000000040e009986 */ /* 0x0009f4000c101d08 */
[----:B------:R-:W-:Y:S05]  /*8220*/  @P0 BRA `(.L_x_289) ;  /* 0x0000000800e40947 */ /* 0x000fea0003800000 */
[----:B------:R-:W-:Y:S02]  /*8230*/  ULDC.64 UR6, c[0x0][0x208] ;  /* 0x0000820000067ab9 */ /* 0x000fe40000000a00 */
[----:B------:R0:W-:Y:S01]  /*8240*/  STG.E.128 desc[UR6][R14.64+0x80], R8 ;  /* 0x000080080e007986 */ /* 0x0001e2000c101d06 */
[----:B------:R-:W-:Y:S05]  /*8250*/  BRA `(.L_x_289) ;  /* 0x0000000800d87947 */ /* 0x000fea0003800000 */
.L_x_281:
[----:B------:R-:W-:Y:S01]  /*8260*/  R2UR UR4, R184 ;  /* 0x00000000b80472ca */ /* 0x000fe200000e0000 */
[----:B------:R-:W-:Y:S01]  /*8270*/  USHF.L.U32 UR8, UR61, 0x2, URZ ;  /* 0x000000023d087899 */ /* 0x000fe2000800063f */
[----:B------:R-:W-:Y:S01]  /*8280*/  IMAD.MOV.U32 R9, RZ, RZ, RZ ;  /* 0x000000ffff097224 */ /* 0x000fe200078e00ff */
[----:B------:R-:W-:Y:S01]  /*8290*/  ULDC.64 UR6, c[0x0][0xbd8] ;  /* 0x0002f60000067ab9 */ /* 0x000fe20000000a00 */
[----:B------:R-:W-:Y:S01]  /*82a0*/  ULDC.64 UR10, c[0x0][0x208] ;  /* 0x00008200000a7ab9 */ /* 0x000fe20000000a00 */
[----:B------:R-:W-:-:S04]  /*82b0*/  UISETP.NE.U32.AND UP0, UPT, UR6, URZ, UPT ;  /* 0x0000003f0600728c */ /* 0x000fc8000bf05070 */
[----:B------:R-:W-:-:S04]  /*82c0*/  UISETP.NE.AND.EX UP0, UPT, UR7, URZ, UPT, UP0 ;  /* 0x0000003f0700728c */ /* 0x000fc8000bf05300 */
[----:B------:R-:W-:Y:S02]  /*82d0*/  USHF.L.U64.HI UR9, UR61, 0x2, UR4 ;  /* 0x000000023d097899 */ /* 0x000fe40008010204 */
[----:B------:R-:W-:Y:S01]  /*82e0*/  UIADD3 UR4, UP1, UR8, UR6, URZ ;  /* 0x0000000608047290 */ /* 0x000fe2000ff3e03f */
[----:B------:R-:W0:Y:S01]  /*82f0*/  LDC R3, c[0x0][0xa88] ;  /* 0x0002a200ff037b82 */ /* 0x000e220000000800 */
[----:B------:R-:W-:Y:S02]  /*8300*/  PLOP3.LUT P1, PT, PT, PT, UP0, 0x80, 0x0 ;  /* 0x000000000000781c */ /* 0x000fe40003f2f008 */
[----:B------:R-:W-:Y:S02]  /*8310*/  UIADD3.X UR6, UR9, UR7, URZ, UP1, !UPT ;  /* 0x0000000709067290 */ /* 0x000fe40008ffe43f */
[----:B------:R-:W-:-:S04]  /*8320*/  IMAD.U32 R4, RZ, RZ, UR4 ;  /* 0x00000004ff047e24 */ /* 0x000fc8000f8e00ff */
[----:B------:R-:W-:Y:S01]  /*8330*/  IMAD.U32 R5, RZ, RZ, UR6 ;  /* 0x00000006ff057e24 */ /* 0x000fe2000f8e00ff */
[----:B------:R-:W-:Y:S02]  /*8340*/  ULDC.64 UR6, c[0x0][0xbe0] ;  /* 0x0002f80000067ab9 */ /* 0x000fe40000000a00 */
[----:B------:R-:W-:Y:S02]  /*8350*/  UISETP.NE.U32.AND UP1, UPT, UR6, URZ, UPT ;  /* 0x0000003f0600728c */ /* 0x000fe4000bf25070 */
[----:B------:R1:W5:Y:S02]  /*8360*/  @P1 LDG.E R9, desc[UR10][R4.64] ;  /* 0x0000000a04091981 */ /* 0x000364000c1e1900 */
[----:B------:R-:W-:-:S06]  /*8370*/  UISETP.NE.AND.EX UP1, UPT, UR7, URZ, UPT, UP1 ;  /* 0x0000003f0700728c */ /* 0x000fcc000bf25310 */
[----:B------:R-:W-:-:S05]  /*8380*/  PLOP3.LUT P2, PT, PT, PT, UP1, 0x80, 0x0 ;  /* 0x000000000000781c */ /* 0x000fca0003f4f018 */
[----:B------:R-:W-:-:S04]  /*8390*/  @UP1 UIADD3 UR6, UP2, UR8, UR6, URZ ;  /* 0x0000000608061290 */ /* 0x000fc8000ff5e03f */
[----:B------:R-:W-:Y:S02]  /*83a0*/  @UP1 UIADD3.X UR7, UR9, UR7, URZ, UP2, !UPT ;  /* 0x0000000709071290 */ /* 0x000fe400097fe43f */
[----:B------:R-:W-:-:S04]  /*83b0*/  IMAD.U32 R6, RZ, RZ, UR6 ;  /* 0x00000006ff067e24 */ /* 0x000fc8000f8e00ff */
[----:B------:R-:W-:Y:S01]  /*83c0*/  IMAD.U32 R7, RZ, RZ, UR7 ;  /* 0x00000007ff077e24 */ /* 0x000fe2000f8e00ff */
[----:B------:R-:W-:-:S04]  /*83d0*/  ISETP.GE.AND P0, PT, R192, 0x80, PT ;  /* 0x00000080c000780c */ /* 0x000fc80003f06270 */
[----:B0-----:R1:W5:Y:S01]  /*83e0*/  @P2 LDG.E R3, desc[UR10][R6.64] ;  /* 0x0000000a06032981 */ /* 0x001362000c1e1900 */
[----:B------:R-:W-:Y:S08]  /*83f0*/  @P2 BRA `(.L_x_290) ;  /* 0x0000000000142947 */ /* 0x000ff00003800000 */
[----:B------:R-:W-:Y:S05]  /*8400*/  @!P1 BRA `(.L_x_290) ;  /* 0x0000000000109947 */ /* 0x000fea0003800000 */
[----:B------:R-:W-:Y:S02]  /*8410*/  ULDC.64 UR6, c[0x0][0x208] ;  /* 0x0000820000067ab9 */ /* 0x000fe40000000a00 */
[----:B------:R-:W2:Y:S04]  /*8420*/  LDG.E R0, desc[UR6][R4.64] ;  /* 0x0000000604007981 */ /* 0x000ea8000c1e1900 */
[----:B-----5:R-:W2:Y:S02]  /*8430*/  LDG.E R3, desc[UR6][R4.64+0x4] ;  /* 0x0000040604037981 */ /* 0x020ea4000c1e1900 */
[----:B--2---:R-:W-:-:S07]  /*8440*/  IMAD.IADD R3, R3, 0x1, -R0 ;  /* 0x0000000103037824 */ /* 0x004fce00078e0a00 */
.L_x_290:
[----:B------:R-:W-:Y:S01]  /*8450*/  R2UR UR6, R23 ;  /* 0x00000000170672ca */ /* 0x000fe200000e0000 */
[----:B------:R-:W-:Y:S01]  /*8460*/  USEL UR61, UR61, URZ, !UP0 ;  /* 0x0000003f3d3d7287 */ /* 0x000fe2000c000000 */
[----:B------:R-:W-:Y:S01]  /*8470*/  R2UR UR4, R184 ;  /* 0x00000000b80472ca */ /* 0x000fe200000e0000 */
[----:B------:R-:W-:Y:S01]  /*8480*/  BSSY B1, `(.L_x_291) ;  /* 0x0000020000017945 */ /* 0x000fe20003800000 */
[----:B------:R-:W-:Y:S02]  /*8490*/  SHF.R.S32.HI R10, RZ, 0x1f, R17 ;  /* 0x0000001fff0a7819 */ /* 0x000fe40000011411 */
[----:B-----5:R-:W-:-:S07]  /*84a0*/  SHF.R.S32.HI R8, RZ, 0x1f, R9 ;  /* 0x0000001fff087819 */ /* 0x020fce0000011409 */
[----:B------:R-:W-:Y:S02]  /*84b0*/  USHF.R.S32.HI UR7, URZ, 0x1f, UR6 ;  /* 0x0000001f3f077899 */ /* 0x000fe40008011406 */
[----:B------:R-:W-:Y:S01]  /*84c0*/  USEL UR8, UR4, URZ, !UP0 ;  /* 0x0000003f04087287 */ /* 0x000fe2000c000000 */
[----:B------:R-:W-:Y:S11]  /*84d0*/  @P0 BRA `(.L_x_292) ;  /* 0x0000000000680947 */ /* 0x000ff60003800000 */
[----:B------:R-:W0:Y:S02]  /*84e0*/  S2R R0, SR_TID.X ;  /* 0x0000000000007919 */ /* 0x000e240000002100 */
[----:B0-----:R-:W-:-:S04]  /*84f0*/  IMAD R0, R22, 0x80, R0 ;  /* 0x0000008016007824 */ /* 0x001fc800078e0200 */
[----:B------:R-:W-:-:S05]  /*8500*/  VIADD R0, R0, 0xffffff80 ;  /* 0xffffff8000007836 */ /* 0x000fca0000000000 */
[----:B------:R-:W-:-:S13]  /*8510*/  ISETP.GE.AND P0, PT, R0, R3, PT ;  /* 0x000000030000720c */ /* 0x000fda0003f06270 */
[----:B------:R-:W-:Y:S05]  /*8520*/  @P0 BRA `(.L_x_292) ;  /* 0x0000000000540947 */ /* 0x000fea0003800000 */
[----:B------:R-:W-:Y:S01]  /*8530*/  R2UR UR6, R23 ;  /* 0x00000000170672ca */ /* 0x000fe200000e0000 */
[----:B------:R-:W-:Y:S01]  /*8540*/  ULDC.64 UR10, c[0x0][0xb70] ;  /* 0x0002dc00000a7ab9 */ /* 0x000fe20000000a00 */
[C---:B-1----:R-:W-:Y:S01]  /*8550*/  IADD3 R4, P0, R0.reuse, R9, RZ ;  /* 0x0000000900047210 */ /* 0x042fe20007f1e0ff */
[----:B------:R-:W-:Y:S02]  /*8560*/  UIMAD UR4, UR7, UR10, URZ ;  /* 0x0000000a070472a4 */ /* 0x000fe4000f8e023f */
[----:B------:R-:W-:Y:S01]  /*8570*/  IMAD.U32 R7, RZ, RZ, UR10 ;  /* 0x0000000aff077e24 */ /* 0x000fe2000f8e00ff */
[----:B------:R-:W-:Y:S01]  /*8580*/  ULDC.64 UR12, c[0x0][0x208] ;  /* 0x00008200000c7ab9 */ /* 0x000fe20000000a00 */
[----:B------:R-:W-:-:S06]  /*8590*/  LEA.HI.X.SX32 R5, R0, R8, 0x1, P0 ;  /* 0x0000000800057211 */ /* 0x000fcc00000f0eff */
[----:B------:R-:W-:Y:S02]  /*85a0*/  UIMAD UR4, UR6, UR11, UR4 ;  /* 0x0000000b060472a4 */ /* 0x000fe4000f8e0204 */
[----:B------:R-:W-:Y:S01]  /*85b0*/  IMAD.WIDE.U32 R4, R7, UR6, R4 ;  /* 0x0000000607047c25 */ /* 0x000fe2000f8e0004 */
[----:B------:R-:W-:Y:S02]  /*85c0*/  ULDC.64 UR10, c[0x0][0xb78] ;  /* 0x0002de00000a7ab9 */ /* 0x000fe40000000a00 */
[----:B------:R-:W-:Y:S01]  /*85d0*/  UIMAD UR6, UR8, UR10, URZ ;  /* 0x0000000a080672a4 */ /* 0x000fe2000f8e023f */
[----:B------:R-:W-:Y:S02]  /*85e0*/  VIADD R5, R5, UR4 ;  /* 0x0000000405057c36 */ /* 0x000fe40008000000 */
[----:B------:R-:W-:Y:S01]  /*85f0*/  IMAD.U32 R7, RZ, RZ, UR10 ;  /* 0x0000000aff077e24 */ /* 0x000fe2000f8e00ff */
[----:B------:R-:W-:-:S03]  /*8600*/  UIMAD UR6, UR61, UR11, UR6 ;  /* 0x0000000b3d0672a4 */ /* 0x000fc6000f8e0206 */
[----:B------:R-:W-:Y:S01]  /*8610*/  IMAD.WIDE.U32 R4, R7, UR61, R4 ;  /* 0x0000003d07047c25 */ /* 0x000fe2000f8e0004 */
[----:B------:R-:W-:-:S03]  /*8620*/  ULDC.64 UR10, c[0x0][0xb40] ;  /* 0x0002d000000a7ab9 */ /* 0x000fc60000000a00 */
[----:B------:R-:W-:Y:S01]  /*8630*/  VIADD R5, R5, UR6 ;  /* 0x0000000605057c36 */ /* 0x000fe20008000000 */
[----:B------:R-:W-:-:S04]  /*8640*/  LEA R6, P0, R4, UR10, 0x2 ;  /* 0x0000000a04067c11 */ /* 0x000fc8000f8010ff */
[----:B------:R-:W-:Y:S01]  /*8650*/  LEA.HI.X R7, R4, UR11, R5, 0x2, P0 ;  /* 0x0000000b04077c11 */ /* 0x000fe200080f1405 */
[----:B------:R-:W-:-:S05]  /*8660*/  IMAD.MOV.U32 R5, RZ, RZ, -0x800000 ;  /* 0xff800000ff057424 */ /* 0x000fca00078e00ff */
[----:B------:R0:W-:Y:S03]  /*8670*/  STG.E desc[UR12][R6.64], R5 ;  /* 0x0000000506007986 */ /* 0x0001e6000c10190c */
.L_x_292:
[----:B------:R-:W-:Y:S05]  /*8680*/  BSYNC B1 ;  /* 0x0000000000017941 */ /* 0x000fea0003800000 */
.L_x_291:
[----:B------:R-:W-:Y:S01]  /*8690*/  R2UR UR6, R23 ;  /* 0x00000000170672ca */ /* 0x000fe200000e0000 */
[----:B------:R-:W-:Y:S01]  /*86a0*/  ULDC.64 UR10, c[0x0][0xaa0] ;  /* 0x0002a800000a7ab9 */ /* 0x000fe20000000a00 */
[----:B-1----:R-:W-:Y:S01]  /*86b0*/  IMAD.MOV.U32 R4, RZ, RZ, R17 ;  /* 0x000000ffff047224 */ /* 0x002fe200078e0011 */
[----:B------:R-:W-:Y:S01]  /*86c0*/  BSSY B1, `(.L_x_293) ;  /* 0x000002f000017945 */ /* 0x000fe20003800000 */
[----:B0-----:R-:W-:Y:S02]  /*86d0*/  IMAD.MOV.U32 R5, RZ, RZ, R10 ;  /* 0x000000ffff057224 */ /* 0x001fe400078e000a */
[----:B------:R-:W-:Y:S02]  /*86e0*/  IMAD R0, R8, UR10, RZ ;  /* 0x0000000a08007c24 */ /* 0x000fe4000f8e02ff */
[----:B------:R-:W-:-:S04]  /*86f0*/  IMAD.WIDE.U32 R4, R9, UR10, R4 ;  /* 0x0000000a09047c25 */ /* 0x000fc8000f8e0004 */
[----:B------:R-:W-:Y:S01]  /*8700*/  IMAD R9, R9, UR11, R0 ;  /* 0x0000000b09097c24 */ /* 0x000fe2000f8e0200 */
[----:B------:R-:W-:Y:S01]  /*8710*/  ULDC.64 UR10, c[0x0][0xae0] ;  /* 0x0002b800000a7ab9 */ /* 0x000fe20000000a00 */
[----:B------:R-:W-:Y:S01]  /*8720*/  IMAD R3, R22, -0x80, R3 ;  /* 0xffffff8016037824 */ /* 0x000fe200078e0203 */
[----:B------:R-:W-:Y:S01]  /*8730*/  UIMAD UR4, UR7, UR10, URZ ;  /* 0x0000000a070472a4 */ /* 0x000fe2000f8e023f */
[----:B------:R-:W-:Y:S01]  /*8740*/  IMAD.IADD R5, R5, 0x1, R9 ;  /* 0x0000000105057824 */ /* 0x000fe200078e0209 */
[----:B------:R-:W-:Y:S01]  /*8750*/  SHF.R.S32.HI R9, RZ, 0x1f, R18 ;  /* 0x0000001fff097819 */ /* 0x000fe20000011412 */
[----:B------:R-:W-:Y:S01]  /*8760*/  IMAD.U32 R7, RZ, RZ, UR10 ;  /* 0x0000000aff077e24 */ /* 0x000fe2000f8e00ff */
[----:B------:R-:W-:Y:S01]  /*8770*/  UIMAD UR4, UR6, UR11, UR4 ;  /* 0x0000000b060472a4 */ /* 0x000fe2000f8e0204 */
[C---:B------:R-:W-:Y:S01]  /*8780*/  ISETP.GE.AND P2, PT, R18.reuse, R3, PT ;  /* 0x000000031200720c */ /* 0x040fe20003f46270 */
[----:B------:R-:W-:Y:S02]  /*8790*/  VIADD R6, R18, 0x40 ;  /* 0x0000004012067836 */ /* 0x000fe40000000000 */
[----:B------:R-:W-:Y:S01]  /*87a0*/  IMAD.WIDE.U32 R4, R7, UR6, R4 ;  /* 0x0000000607047c25 */ /* 0x000fe2000f8e0004 */
[----:B------:R-:W-:-:S02]  /*87b0*/  ULDC.64 UR6, c[0x0][0xae8] ;  /* 0x0002ba0000067ab9 */ /* 0x000fc40000000a00 */
[-C--:B------:R-:W-:Y:S01]  /*87c0*/  ISETP.GE.AND P1, PT, R6, R3.reuse, PT ;  /* 0x000000030600720c */ /* 0x080fe20003f26270 */
[----:B------:R-:W-:Y:S01]  /*87d0*/  VIADD R5, R5, UR4 ;  /* 0x0000000405057c36 */ /* 0x000fe20008000000 */
[----:B------:R-:W-:Y:S01]  /*87e0*/  UIMAD UR4, UR8, UR6, URZ ;  /* 0x00000006080472a4 */ /* 0x000fe2000f8e023f */
[----:B------:R-:W-:Y:S02]  /*87f0*/  VIADD R0, R18, 0x20 ;  /* 0x0000002012007836 */ /* 0x000fe40000000000 */
[----:B------:R-:W-:Y:S01]  /*8800*/  IMAD.U32 R7, RZ, RZ, UR6 ;  /* 0x00000006ff077e24 */ /* 0x000fe2000f8e00ff */
[----:B------:R-:W-:Y:S01]  /*8810*/  UIMAD UR4, UR61, UR7, UR4 ;  /* 0x000000073d0472a4 */ /* 0x000fe2000f8e0204 */
[----:B------:R-:W-:Y:S01]  /*8820*/  IMAD.MOV.U32 R8, RZ, RZ, R18 ;  /* 0x000000ffff087224 */ /* 0x000fe200078e0012 */
[----:B------:R-:W-:Y:S01]  /*8830*/  ISETP.GE.AND P3, PT, R0, R3, PT ;  /* 0x000000030000720c */ /* 0x000fe20003f66270 */
[----:B------:R-:W-:-:S04]  /*8840*/  IMAD.WIDE.U32 R6, R7, UR61, R4 ;  /* 0x0000003d07067c25 */ /* 0x000fc8000f8e0004 */
[----:B------:R-:W-:Y:S02]  /*8850*/  VIADD R0, R18, 0x60 ;  /* 0x0000006012007836 */ /* 0x000fe40000000000 */
[----:B------:R-:W-:Y:S02]  /*8860*/  VIADD R11, R7, UR4 ;  /* 0x00000004070b7c36 */ /* 0x000fe40008000000 */
[----:B------:R-:W-:Y:S01]  /*8870*/  IMAD.WIDE R8, R22, 0x80, R8 ;  /* 0x0000008016087825 */ /* 0x000fe200078e0208 */
[----:B------:R-:W-:Y:S01]  /*8880*/  ISETP.GE.AND P0, PT, R0, R3, PT ;  /* 0x000000030000720c */ /* 0x000fe20003f06270 */
[----:B------:R-:W-:-:S12]  /*8890*/  @P2 BRA `(.L_x_294) ;  /* 0x0000000000442947 */ /* 0x000fd80003800000 */
[----:B------:R-:W-:Y:S01]  /*88a0*/  ULDC.64 UR6, c[0x0][0xad8] ;  /* 0x0002b60000067ab9 */ /* 0x000fe20000000a00 */
[----:B------:R-:W-:Y:S01]  /*88b0*/  VIADD R0, R17, 0x40 ;  /* 0x0000004011007836 */ /* 0x000fe20000000000 */
[----:B------:R-:W-:Y:S01]  /*88c0*/  ULDC UR4, c[0x0][0xa8c] ;  /* 0x0002a30000047ab9 */ /* 0x000fe20000000800 */
[----:B------:R-:W-:Y:S01]  /*88d0*/  IMAD R3, R9, UR6, RZ ;  /* 0x0000000609037c24 */ /* 0x000fe2000f8e02ff */
        /* <DEDUP_REMOVED lines=11> */
[----:B------:R0:W-:Y:S04]  /*8990*/  @!P4 STG.E.128 desc[UR8][R12.64], RZ ;  /* 0x000000ff0c00c986 */ /* 0x0001e8000c101d08 */
[----:B------:R0:W-:Y:S02]  /*89a0*/  @!P5 STG.E.128 desc[UR8][R12.64+0x80], RZ ;  /* 0x000080ff0c00d986 */ /* 0x0001e4000c101d08 */
.L_x_294:
[----:B------:R-:W-:Y:S05]  /*89b0*/  BSYNC B1 ;  /* 0x0000000000017941 */ /* 0x000fea0003800000 */
.L_x_293:
[----:B------:R-:W-:Y:S04]  /*89c0*/  BSSY B1, `(.L_x_295) ;  /* 0x0000015000017945 */ /* 0x000fe80003800000 */
[----:B------:R-:W-:Y:S05]  /*89d0*/  @P3 BRA `(.L_x_296) ;  /* 0x00000000004c3947 */ /* 0x000fea0003800000 */
[----:B------:R-:W-:Y:S01]  /*89e0*/  IADD3 R3, P2, R8, 0x20, RZ ;  /* 0x0000002008037810 */ /* 0x000fe20007f5e0ff */
[----:B------:R-:W-:Y:S01]  /*89f0*/  ULDC.64 UR6, c[0x0][0xad8] ;  /* 0x0002b60000067ab9 */ /* 0x000fe20000000a00 */
[----:B------:R-:W-:Y:S01]  /*8a00*/  IMAD.MOV.U32 R4, RZ, RZ, R6 ;  /* 0x000000ffff047224 */ /* 0x000fe200078e0006 */
[----:B------:R-:W-:Y:S01]  /*8a10*/  ULDC UR4, c[0x0][0xa8c] ;  /* 0x0002a30000047ab9 */ /* 0x000fe20000000800 */
[----:B------:R-:W-:Y:S01]  /*8a20*/  IMAD.MOV.U32 R5, RZ, RZ, R11 ;  /* 0x000000ffff057224 */ /* 0x000fe200078e000b */
[C---:B------:R-:W-:Y:S01]  /*8a30*/  ISETP.GE.AND P3, PT, R17.reuse, UR4, PT ;  /* 0x0000000411007c0c */ /* 0x040fe2000bf66270 */
[----:B------:R-:W-:Y:S01]  /*8a40*/  IMAD.X R0, RZ, RZ, R9, P2 ;  /* 0x000000ffff007224 */ /* 0x000fe200010e0609 */
[----:B------:R-:W-:Y:S01]  /*8a50*/  ULDC.64 UR8, c[0x0][0x208] ;  /* 0x0000820000087ab9 */ /* 0x000fe20000000a00 */
[----:B------:R-:W-:Y:S02]  /*8a60*/  VIADD R10, R17, 0x40 ;  /* 0x00000040110a7836 */ /* 0x000fe40000000000 */
[----:B------:R-:W-:-:S02]  /*8a70*/  IMAD R0, R0, UR6, RZ ;  /* 0x0000000600007c24 */ /* 0x000fc4000f8e02ff */
[----:B------:R-:W-:Y:S01]  /*8a80*/  IMAD.WIDE.U32 R4, R3, UR6, R4 ;  /* 0x0000000603047c25 */ /* 0x000fe2000f8e0004 */
[----:B------:R-:W-:-:S03]  /*8a90*/  ISETP.GE.AND P4, PT, R10, UR4, PT ;  /* 0x000000040a007c0c */ /* 0x000fc6000bf86270 */
[----:B------:R-:W-:Y:S01]  /*8aa0*/  IMAD R3, R3, UR7, R0 ;  /* 0x0000000703037c24 */ /* 0x000fe2000f8e0200 */
[----:B------:R-:W-:Y:S02]  /*8ab0*/  ULDC.64 UR6, c[0x0][0xa80] ;  /* 0x0002a00000067ab9 */ /* 0x000fe40000000a00 */
[----:B0-----:R-:W-:Y:S01]  /*8ac0*/  LEA R12, P2, R4, UR6, 0x1 ;  /* 0x00000006040c7c11 */ /* 0x001fe2000f8408ff */
[----:B------:R-:W-:-:S05]  /*8ad0*/  IMAD.IADD R3, R5, 0x1, R3 ;  /* 0x0000000105037824 */ /* 0x000fca00078e0203 */
[----:B------:R-:W-:-:S05]  /*8ae0*/  LEA.HI.X R13, R4, UR7, R3, 0x1, P2 ;  /* 0x00000007040d7c11 */ /* 0x000fca00090f0c03 */
[----:B------:R1:W-:Y:S04]  /*8af0*/  @!P3 STG.E.128 desc[UR8][R12.64], RZ ;  /* 0x000000ff0c00b986 */ /* 0x0003e8000c101d08 */
[----:B------:R1:W-:Y:S02]  /*8b00*/  @!P4 STG.E.128 desc[UR8][R12.64+0x80], RZ ;  /* 0x000080ff0c00c986 */ /* 0x0003e4000c101d08 */
.L_x_296:
[----:B------:R-:W-:Y:S05]  /*8b10*/  BSYNC B1 ;  /* 0x0000000000017941 */ /* 0x000fea0003800000 */
.L_x_295:
        /* <DEDUP_REMOVED lines=16> */
[----:B01----:R-:W-:Y:S01]  /*8c20*/  LEA R12, P1, R4, UR6, 0x1 ;  /* 0x00000006040c7c11 */ /* 0x003fe2000f8208ff */
[----:B------:R-:W-:-:S05]  /*8c30*/  IMAD.IADD R3, R5, 0x1, R3 ;  /* 0x0000000105037824 */ /* 0x000fca00078e0203 */
[----:B------:R-:W-:-:S05]  /*8c40*/  LEA.HI.X R13, R4, UR7, R3, 0x1, P1 ;  /* 0x00000007040d7c11 */ /* 0x000fca00088f0c03 */
[----:B------:R2:W-:Y:S04]  /*8c50*/  @!P2 STG.E.128 desc[UR8][R12.64], RZ ;  /* 0x000000ff0c00a986 */ /* 0x0005e8000c101d08 */
[----:B------:R2:W-:Y:S02]  /*8c60*/  @!P3 STG.E.128 desc[UR8][R12.64+0x80], RZ ;  /* 0x000080ff0c00b986 */ /* 0x0005e4000c101d08 */
.L_x_298:
[----:B------:R-:W-:Y:S05]  /*8c70*/  BSYNC B1 ;  /* 0x0000000000017941 */ /* 0x000fea0003800000 */
.L_x_297:
        /* <DEDUP_REMOVED lines=18> */
[----:B------:R3:W-:Y:S04]  /*8da0*/  @!P1 STG.E.128 desc[UR8][R6.64], RZ ;  /* 0x000000ff06009986 */ /* 0x0007e8000c101d08 */
[----:B------:R3:W-:Y:S02]  /*8db0*/  @!P2 STG.E.128 desc[UR8][R6.64+0x80], RZ ;  /* 0x000080ff0600a986 */ /* 0x0007e4000c101d08 */
.L_x_289:
[----:B------:R-:W-:Y:S05]  /*8dc0*/  BSYNC B0 ;  /* 0x0000000000007941 */ /* 0x000fea0003800000 */
.L_x_280:
[----:B------:R-:W-:Y:S02]  /*8dd0*/  ULDC UR4, c[0x0][0xc14] ;  /* 0x0003050000047ab9 */ /* 0x000fe40000000800 */
[----:B------:R-:W-:-:S13]  /*8de0*/  ISETP.GE.AND P0, PT, R47, UR4, PT ;  /* 0x000000042f007c0c */ /* 0x000fda000bf06270 */
[----:B------:R-:W-:Y:S05]  /*8df0*/  @!P0 BRA `(.L_x_299) ;  /* 0xffffff7c00ec8947 */ /* 0x000fea000383ffff */
[----:B------:R-:W-:Y:S05]  /*8e00*/  EXIT ;  /* 0x000000000000794d */ /* 0x000fea0003800000 */
.L_x_255:
[----:B------:R-:W-:-:S08]  /*8e10*/  NOP ;  /* 0x0000000000007918 */ /* 0x000fd00000000000 */
[----:B0-----:R-:W0:-:S00]  /*8e20*/  USETMAXREG.DEALLOC.CTAPOOL 0x18 ;  /* 0x00000018000079c8 */ /* 0x001e0000080e0500 */
[----:B0-----:R-:W-:-:S06]  /*8e30*/  LOP3.LUT R0, R0, 0x3, RZ, 0xc0, !PT ;  /* 0x0000000300007812 */ /* 0x001fcc00078ec0ff */
[----:B------:R-:W0:Y:S02]  /*8e40*/  SHFL.IDX PT, R0, R0, RZ, 0x1f ;  /* 0x00001fff00007589 */ /* 0x000e2400000e0000 */
[----:B0-----:R-:W-:-:S13]  /*8e50*/  ISETP.NE.AND P0, PT, R0, RZ, PT ;  /* 0x000000ff0000720c */ /* 0x001fda0003f05270 */
[----:B------:R-:W-:Y:S05]  /*8e60*/  @P0 EXIT ;  /* 0x000000000000094d */ /* 0x000fea0003800000 */
[----:B------:R-:W0:Y:S01]  /*8e70*/  S2R R2, SR_TID.X ;  /* 0x0000000000027919 */ /* 0x000e220000002100 */
[----:B------:R-:W-:Y:S01]  /*8e80*/  LOP3.LUT R4, R4, 0xffffffdf, RZ, 0xc0, !PT ;  /* 0xffffffdf04047812 */ /* 0x000fe200078ec0ff */
[----:B------:R-:W-:Y:S01]  /*8e90*/  ULDC UR5, c[0x0][0xc14] ;  /* 0x0003050000057ab9 */ /* 0x000fe20000000800 */
[----:B------:R-:W-:Y:S01]  /*8ea0*/  IMAD.MOV.U32 R0, RZ, RZ, RZ ;  /* 0x000000ffff007224 */ /* 0x000fe200078e00ff */
[----:B------:R-:W-:Y:S01]  /*8eb0*/  ULDC.64 UR6, c[0x0][0x208] ;  /* 0x0000820000067ab9 */ /* 0x000fe20000000a00 */
[----:B------:R-:W-:Y:S01]  /*8ec0*/  ULDC UR4, c[0x0][0xc10] ;  /* 0x0003040000047ab9 */ /* 0x000fe20000000800 */
[----:B0-----:R-:W-:-:S04]  /*8ed0*/  LOP3.LUT R8, R2, 0x1f, RZ, 0xc0, !PT ;  /* 0x0000001f02087812 */ /* 0x001fc800078ec0ff */
[----:B------:R-:W-:-:S13]  /*8ee0*/  ISETP.NE.AND P0, PT, R8, 0x1f, PT ;  /* 0x0000001f0800780c */ /* 0x000fda0003f05270 */
[----:B------:R-:W-:Y:S02]  /*8ef0*/  @P0 LOP3.LUT R4, R4, 0x20, RZ, 0xfc, !PT ;  /* 0x0000002004040812 */ /* 0x000fe400078efcff */
[----:B------:R-:W-:-:S13]  /*8f00*/  ISETP.GE.OR P0, PT, R8, UR5, !P0 ;  /* 0x0000000508007c0c */ /* 0x000fda000c706670 */
[----:B------:R-:W0:Y:S02]  /*8f10*/  @!P0 LDC.64 R2, c[0x0][0xc58] ;  /* 0x00031600ff028b82 */ /* 0x000e240000000a00 */
[----:B0-----:R-:W-:-:S05]  /*8f20*/  @!P0 IMAD.WIDE.U32 R2, R8, 0x4, R2 ;  /* 0x0000000408028825 */ /* 0x001fca00078e0002 */
[----:B------:R-:W2:Y:S01]  /*8f30*/  @!P0 LDG.E R0, desc[UR6][R2.64] ;  /* 0x0000000602008981 */ /* 0x000ea2000c1e1900 */
[C---:B------:R-:W-:Y:S01]  /*8f40*/  ISETP.NE.AND P1, PT, R8.reuse, RZ, PT ;  /* 0x000000ff0800720c */ /* 0x040fe20003f25270 */
[----:B------:R-:W0:Y:S01]  /*8f50*/  S2UR UR6, SR_CTAID.X ;  /* 0x00000000000679c3 */ /* 0x000e220000002500 */
[----:B------:R-:W-:Y:S01]  /*8f60*/  ISETP.GE.U32.AND P0, PT, R8, 0x2, PT ;  /* 0x000000020800780c */ /* 0x000fe20003f06070 */
[----:B------:R-:W-:Y:S01]  /*8f70*/  IMAD.MOV.U32 R16, RZ, RZ, RZ ;  /* 0x000000ffff107224 */ /* 0x000fe200078e00ff */
[----:B------:R-:W-:Y:S01]  /*8f80*/  LOP3.LUT R4, R4, 0xfffffffe, RZ, 0xc0, !PT ;  /* 0xfffffffe04047812 */ /* 0x000fe200078ec0ff */
[----:B------:R-:W-:-:S08]  /*8f90*/  IMAD.MOV.U32 R19, RZ, RZ, RZ ;  /* 0x000000ffff137224 */ /* 0x000fd000078e00ff */
[----:B------:R-:W-:-:S04]  /*8fa0*/  @P1 LOP3.LUT R4, R4, 0x1, RZ, 0xfc, !PT ;  /* 0x0000000104041812 */ /* 0x000fc800078efcff */
[----:B------:R-:W-:-:S04]  /*8fb0*/  LOP3.LUT R4, R4, 0xffffffef, RZ, 0xc0, !PT ;  /* 0xffffffef04047812 */ /* 0x000fc800078ec0ff */
[----:B------:R-:W-:-:S04]  /*8fc0*/  @P0 LOP3.LUT R4, R4, 0x10, RZ, 0xfc, !PT ;  /* 0x0000001004040812 */ /* 0x000fc800078efcff */
[----:B------:R-:W-:Y:S01]  /*8fd0*/  LOP3.LUT R4, R4, 0xfffffff7, RZ, 0xc0, !PT ;  /* 0xfffffff704047812 */ /* 0x000fe200078ec0ff */
[----:B--2---:R-:W1:Y:S02]  /*8fe0*/  SHFL.UP PT, R5, R0, 0x1, RZ ;  /* 0x0420000000057989 */ /* 0x004e6400000e00ff */
[----:B-1----:R-:W-:-:S05]  /*8ff0*/  SEL R5, R5, RZ, P1 ;  /* 0x000000ff05057207 */ /* 0x002fca0000800000 */
[----:B------:R-:W-:-:S05]  /*9000*/  IMAD.IADD R5, R0, 0x1, R5 ;  /* 0x0000000100057824 */ /* 0x000fca00078e0205 */
[----:B------:R-:W1:Y:S02]  /*9010*/  SHFL.UP PT, R6, R5, 0x2, RZ ;  /* 0x0440000005067989 */ /* 0x000e6400000e00ff */
[----:B-1----:R-:W-:Y:S02]  /*9020*/  SEL R6, R6, RZ, P0 ;  /* 0x000000ff06067207 */ /* 0x002fe40000000000 */
[----:B------:R-:W-:-:S03]  /*9030*/  ISETP.GE.U32.AND P0, PT, R8, 0x4, PT ;  /* 0x000000040800780c */ /* 0x000fc60003f06070 */
[----:B------:R-:W-:-:S05]  /*9040*/  IMAD.IADD R6, R5, 0x1, R6 ;  /* 0x0000000105067824 */ /* 0x000fca00078e0206 */
[----:B------:R-:W1:Y:S05]  /*9050*/  SHFL.UP PT, R7, R6, 0x4, RZ ;  /* 0x0480000006077989 */ /* 0x000e6a00000e00ff */
[----:B------:R-:W-:-:S04]  /*9060*/  @P0 LOP3.LUT R4, R4, 0x8, RZ, 0xfc, !PT ;  /* 0x0000000804040812 */ /* 0x000fc800078efcff */
[----:B------:R-:W-:Y:S02]  /*9070*/  LOP3.LUT R4, R4, 0xfffffffb, RZ, 0xc0, !PT ;  /* 0xfffffffb04047812 */ /* 0x000fe400078ec0ff */
        /* <DEDUP_REMOVED lines=10> */
[----:B------:R-:W-:Y:S02]  /*9120*/  @P0 LOP3.LUT R4, R4, 0x2, RZ, 0xfc, !PT ;  /* 0x0000000204040812 */ /* 0x000fe400078efcff */
[----:B-1----:R-:W-:-:S04]  /*9130*/  SEL R2, R2, RZ, P0 ;  /* 0x000000ff02027207 */ /* 0x002fc80000000000 */
[----:B------:R-:W-:-:S05]  /*9140*/  IADD3 R2, R3, R2, RZ ;  /* 0x0000000203027210 */ /* 0x000fca0007ffe0ff */
[----:B------:R-:W1:Y:S02]  /*9150*/  SHFL.IDX PT, R5, R2, 0x1f, 0x1f ;  /* 0x03e01f0002057f89 */ /* 0x000e6400000e0000 */
[----:B-1----:R-:W-:-:S04]  /*9160*/  IMAD R5, R5, UR4, RZ ;  /* 0x0000000405057c24 */ /* 0x002fc8000f8e02ff */
[----:B------:R-:W-:Y:S01]  /*9170*/  IMAD.MOV.U32 R6, RZ, RZ, R5 ;  /* 0x000000ffff067224 */ /* 0x000fe200078e0005 */
[----:B0-----:R-:W-:-:S13]  /*9180*/  ISETP.GT.AND P0, PT, R5, UR6, PT ;  /* 0x0000000605007c0c */ /* 0x001fda000bf04270 */
[----:B------:R-:W-:Y:S05]  /*9190*/  @P0 BRA `(.L_x_300) ;  /* 0x0000000000c40947 */ /* 0x000fea0003800000 */
[----:B------:R-:W-:Y:S01]  /*91a0*/  IMAD.MOV.U32 R5, RZ, RZ, R6 ;  /* 0x000000ffff057224 */ /* 0x000fe200078e0006 */
[----:B------:R-:W-:Y:S01]  /*91b0*/  ULDC UR5, c[0x0][0xc14] ;  /* 0x0003050000057ab9 */ /* 0x000fe20000000800 */
[----:B------:R-:W-:Y:S01]  /*91c0*/  IMAD.MOV.U32 R19, RZ, RZ, RZ ;  /* 0x000000ffff137224 */ /* 0x000fe200078e00ff */
[----:B------:R-:W-:Y:S01]  /*91d0*/  ULDC UR7, c[0x0][0xc14] ;  /* 0x0003050000077ab9 */ /* 0x000fe20000000800 */
[----:B------:R-:W-:-:S05]  /*91e0*/  ULDC UR4, c[0x0][0xc10] ;  /* 0x0003040000047ab9 */ /* 0x000fca0000000800 */
.L_x_304:
[----:B------:R-:W-:Y:S02]  /*91f0*/  VIADD R0, R19, 0x1f ;  /* 0x0000001f13007836 */ /* 0x000fe40000000000 */
[----:B------:R-:W-:-:S03]  /*9200*/  IMAD.U32 R19, RZ, RZ, UR7 ;  /* 0x00000007ff137e24 */ /* 0x000fc6000f8e00ff */
[----:B------:R-:W-:-:S13]  /*9210*/  ISETP.GE.AND P0, PT, R0, UR5, PT ;  /* 0x0000000500007c0c */ /* 0x000fda000bf06270 */
[----:B------:R-:W-:Y:S05]  /*9220*/  @P0 BRA `(.L_x_301) ;  /* 0x0000000400440947 */ /* 0x000fea0003800000 */
[----:B------:R-:W0:Y:S01]  /*9230*/  S2R R2, SR_TID.X ;  /* 0x0000000000027919 */ /* 0x000e220000002100 */
[----:B------:R-:W-:Y:S01]  /*9240*/  IMAD.MOV.U32 R19, RZ, RZ, R0 ;  /* 0x000000ffff137224 */ /* 0x000fe200078e0000 */
[----:B------:R-:W-:Y:S01]  /*9250*/  BSSY B0, `(.L_x_302) ;  /* 0x000000b000007945 */ /* 0x000fe20003800000 */
[----:B------:R-:W-:Y:S01]  /*9260*/  IMAD.MOV.U32 R0, RZ, RZ, RZ ;  /* 0x000000ffff007224 */ /* 0x000fe200078e00ff */
[----:B0-----:R-:W-:-:S04]  /*9270*/  LOP3.LUT R8, R2, 0x1f, RZ, 0xc0, !PT ;  /* 0x0000001f02087812 */ /* 0x001fc800078ec0ff */
[C---:B------:R-:W-:Y:S01]  /*9280*/  ISETP.NE.AND P1, PT, R8.reuse, 0x1f, PT ;  /* 0x0000001f0800780c */ /* 0x040fe20003f25270 */
[----:B------:R-:W-:-:S05]  /*9290*/  IMAD.IADD R7, R8, 0x1, R19 ;  /* 0x0000000108077824 */ /* 0x000fca00078e0213 */
[----:B------:R-:W-:-:S13]  /*92a0*/  ISETP.GE.OR P0, PT, R7, UR5, !P1 ;  /* 0x0000000507007c0c */ /* 0x000fda000cf06670 */
[----:B------:R-:W-:Y:S05]  /*92b0*/  @P0 BRA `(.L_x_303) ;  /* 0x0000000000100947 */ /* 0x000fea0003800000 */
[----:B------:R-:W0:Y:S01]  /*92c0*/  LDC.64 R2, c[0x0][0xc58] ;  /* 0x00031600ff027b82 */ /* 0x000e220000000a00 */
[----:B------:R-:W-:Y:S01]  /*92d0*/  ULDC.64 UR8, c[0x0][0x208] ;  /* 0x0000820000087ab9 */ /* 0x000fe20000000a00 */
[----:B0-----:R-:W-:-:S05]  /*92e0*/  IMAD.WIDE R2, R7, 0x4, R2 ;  /* 0x0000000407027825 */ /* 0x001fca00078e0202 */
[----:B------:R0:W5:Y:S02]  /*92f0*/  LDG.E R0, desc[UR8][R2.64] ;  /* 0x0000000802007981 */ /* 0x000164000c1e1900 */
.L_x_303:
[----:B------:R-:W-:Y:S05]  /*9300*/  BSYNC B0 ;  /* 0x0000000000007941 */ /* 0x000fea0003800000 */
.L_x_302:
[----:B0----5:R-:W0:Y:S01]  /*9310*/  SHFL.UP PT, R2, R0, 0x1, RZ ;  /* 0x0420000000027989 */ /* 0x021e2200000e00ff */
[C---:B------:R-:W-:Y:S02]  /*9320*/  ISETP.NE.AND P0, PT, R8.reuse, RZ, PT ;  /* 0x000000ff0800720c */ /* 0x040fe40003f05270 */
[----:B------:R-:W-:Y:S02]  /*9330*/  ISETP.GE.U32.AND P1, PT, R8, 0x2, PT ;  /* 0x000000020800780c */ /* 0x000fe40003f26070 */
[----:B0-----:R-:W-:Y:S02]  /*9340*/  SEL R3, R2, RZ, P0 ;  /* 0x000000ff02037207 */ /* 0x001fe40000000000 */
[----:B------:R-:W-:-:S03]  /*9350*/  ISETP.GE.U32.AND P0, PT, R8, 0x4, PT ;  /* 0x000000040800780c */ /* 0x000fc60003f06070 */
[----:B------:R-:W-:-:S05]  /*9360*/  IMAD.IADD R3, R0, 0x1, R3 ;  /* 0x0000000100037824 */ /* 0x000fca00078e0203 */
[----:B------:R-:W0:Y:S02]  /*9370*/  SHFL.UP PT, R2, R3, 0x2, RZ ;  /* 0x0440000003027989 */ /* 0x000e2400000e00ff */
        /* <DEDUP_REMOVED lines=8> */
[----:B0-----:R-:W-:-:S05]  /*9400*/  SEL R6, R6, RZ, P1 ;  /* 0x000000ff06067207 */ /* 0x001fca0000800000 */
[----:B------:R-:W-:-:S05]  /*9410*/  IMAD.IADD R6, R7, 0x1, R6 ;  /* 0x0000000107067824 */ /* 0x000fca00078e0206 */
[----:B------:R-:W0:Y:S02]  /*9420*/  SHFL.UP PT, R8, R6, 0x10, RZ ;  /* 0x0600000006087989 */ /* 0x000e2400000e00ff */
[----:B0-----:R-:W-:-:S05]  /*9430*/  SEL R9, R8, RZ, P0 ;  /* 0x000000ff08097207 */ /* 0x001fca0000000000 */
[----:B------:R-:W-:-:S05]  /*9440*/  IMAD.IADD R9, R6, 0x1, R9 ;  /* 0x0000000106097824 */ /* 0x000fca00078e0209 */
[----:B------:R-:W0:Y:S02]  /*9450*/  SHFL.IDX PT, R3, R9, 0x1f, 0x1f ;  /* 0x03e01f0009037f89 */ /* 0x000e2400000e0000 */
[----:B0-----:R-:W-:-:S04]  /*9460*/  IMAD R6, R3, UR4, RZ ;  /* 0x0000000403067c24 */ /* 0x001fc8000f8e02ff */
[----:B------:R-:W-:-:S05]  /*9470*/  IMAD.IADD R5, R6, 0x1, R5 ;  /* 0x0000000106057824 */ /* 0x000fca00078e0205 */
[----:B------:R-:W-:-:S13]  /*9480*/  ISETP.GT.AND P0, PT, R5, UR6, PT ;  /* 0x0000000605007c0c */ /* 0x000fda000bf04270 */
[----:B------:R-:W-:Y:S05]  /*9490*/  @!P0 BRA `(.L_x_304) ;  /* 0xfffffffc00548947 */ /* 0x000fea000383ffff */
[----:B------:R-:W-:-:S07]  /*94a0*/  IMAD.MOV.U32 R2, RZ, RZ, R9 ;  /* 0x000000ffff027224 */ /* 0x000fce00078e0009 */
.L_x_300:
[----:B------:R-:W-:-:S04]  /*94b0*/  IMAD.IADD R7, R5, 0x1, -R6 ;  /* 0x0000000105077824 */ /* 0x000fc800078e0a06 */
[----:B------:R-:W-:-:S05]  /*94c0*/  IMAD R3, R2, UR4, R7 ;  /* 0x0000000402037c24 */ /* 0x000fca000f8e0207 */
[----:B------:R-:W-:-:S13]  /*94d0*/  ISETP.GT.AND P0, PT, R3, UR6, PT ;  /* 0x0000000603007c0c */ /* 0x000fda000bf04270 */
[----:B------:R-:W-:-:S04]  /*94e0*/  VOTE.ANY R8, PT, !P0 ;  /* 0x0000000000087806 */ /* 0x000fc800040e0100 */
[----:B------:R-:W0:Y:S01]  /*94f0*/  POPC R5, R8 ;  /* 0x0000000800057309 */ /* 0x000e220000000000 */
[----:B------:R-:W-:Y:S01]  /*9500*/  ISETP.NE.AND P0, PT, R8, RZ, PT ;  /* 0x000000ff0800720c */ /* 0x000fe20003f05270 */
[----:B0-----:R-:W0:Y:S02]  /*9510*/  SHFL.IDX PT, R0, R0, R5, 0x1f ;  /* 0x00001f0500007589 */ /* 0x001e2400000e0000 */
[----:B0-----:R-:W-:-:S04]  /*9520*/  IABS R6, R0 ;  /* 0x0000000000067213 */ /* 0x001fc80000000000 */
[----:B------:R-:W0:Y:S08]  /*9530*/  I2F.RP R9, R6 ;  /* 0x0000000600097306 */ /* 0x000e300000209400 */
[----:B0-----:R-:W0:Y:S02]  /*9540*/  MUFU.RCP R9, R9 ;  /* 0x0000000900097308 */ /* 0x001e240000001000 */
[----:B0-----:R-:W-:-:S06]  /*9550*/  VIADD R3, R9, 0xffffffe ;  /* 0x0ffffffe09037836 */ /* 0x001fcc0000000000 */
[----:B------:R-:W0:Y:S02]  /*9560*/  F2I.FTZ.U32.TRUNC.NTZ R3, R3 ;  /* 0x0000000300037305 */ /* 0x000e24000021f000 */
[----:B0-----:R-:W-:Y:S01]  /*9570*/  IMAD.MOV R11, RZ, RZ, -R3 ;  /* 0x000000ffff0b7224 */ /* 0x001fe200078e0a03 */
[----:B------:R-:W-:Y:S06]  /*9580*/  @!P0 BRA `(.L_x_305) ;  /* 0x0000000000088947 */ /* 0x000fec0003800000 */
[----:B------:R-:W-:-:S05]  /*9590*/  VIADD R9, R5, 0xffffffff ;  /* 0xffffffff05097836 */ /* 0x000fca0000000000 */
[----:B------:R0:W1:Y:S02]  /*95a0*/  SHFL.IDX PT, R16, R2, R9, 0x1f ;  /* 0x00001f0902107589 */ /* 0x00006400000e0000 */
.L_x_305:
[----:B-1----:R-:W-:Y:S02]  /*95b0*/  IMAD R16, R16, UR4, R7 ;  /* 0x0000000410107c24 */ /* 0x002fe4000f8e0207 */
[----:B------:R-:W-:Y:S02]  /*95c0*/  IMAD R7, R11, R6, RZ ;  /* 0x000000060b077224 */ /* 0x000fe400078e02ff */
[----:B0-----:R-:W-:Y:S01]  /*95d0*/  IMAD.MOV.U32 R2, RZ, RZ, RZ ;  /* 0x000000ffff027224 */ /* 0x001fe200078e00ff */
[----:B------:R-:W-:Y:S01]  /*95e0*/  IADD3 R17, -R16, UR6, RZ ;  /* 0x0000000610117c10 */ /* 0x000fe2000fffe1ff */
[----:B------:R-:W-:Y:S02]  /*95f0*/  IMAD.IADD R19, R5, 0x1, R19 ;  /* 0x0000000105137824 */ /* 0x000fe400078e0213 */
[----:B------:R-:W-:Y:S01]  /*9600*/  IMAD.HI.U32 R2, R3, R7, R2 ;  /* 0x0000000703027227 */ /* 0x000fe200078e0002 */
[----:B------:R-:W-:Y:S02]  /*9610*/  IABS R7, R0 ;  /* 0x0000000000077213 */ /* 0x000fe40000000000 */
[----:B------:R-:W-:-:S03]  /*9620*/  IABS R3, R17 ;  /* 0x0000001100037213 */ /* 0x000fc60000000000 */
[----:B------:R-:W-:Y:S02]  /*9630*/  IMAD.MOV R7, RZ, RZ, -R7 ;  /* 0x000000ffff077224 */ /* 0x000fe400078e0a07 */
[----:B------:R-:W-:-:S04]  /*9640*/  IMAD.HI.U32 R2, R2, R3, RZ ;  /* 0x0000000302027227 */ /* 0x000fc800078e00ff */
[----:B------:R-:W-:-:S05]  /*9650*/  IMAD R3, R2, R7, R3 ;  /* 0x0000000702037224 */ /* 0x000fca00078e0203 */
[----:B------:R-:W-:-:S13]  /*9660*/  ISETP.GT.U32.AND P0, PT, R6, R3, PT ;  /* 0x000000030600720c */ /* 0x000fda0003f04070 */
[----:B------:R-:W-:Y:S02]  /*9670*/  @!P0 IMAD.IADD R3, R3, 0x1, -R6 ;  /* 0x0000000103038824 */ /* 0x000fe400078e0a06 */
[----:B------:R-:W-:-:S03]  /*9680*/  @!P0 VIADD R2, R2, 0x1 ;  /* 0x0000000102028836 */ /* 0x000fc60000000000 */
[----:B------:R-:W-:Y:S02]  /*9690*/  ISETP.GE.U32.AND P0, PT, R3, R6, PT ;  /* 0x000000060300720c */ /* 0x000fe40003f06070 */
[----:B------:R-:W-:-:S11]  /*96a0*/  LOP3.LUT R3, R17, R0, RZ, 0x3c, !PT ;  /* 0x0000000011037212 */ /* 0x000fd600078e3cff */
[----:B------:R-:W-:Y:S01]  /*96b0*/  @P0 VIADD R2, R2, 0x1 ;  /* 0x0000000102020836 */ /* 0x000fe20000000000 */
[----:B------:R-:W-:-:S13]  /*96c0*/  ISETP.GE.AND P0, PT, R3, RZ, PT ;  /* 0x000000ff0300720c */ /* 0x000fda0003f06270 */
[----:B------:R-:W-:Y:S01]  /*96d0*/  @!P0 IMAD.MOV R2, RZ, RZ, -R2 ;  /* 0x000000ffff028224 */ /* 0x000fe200078e0a02 */
[----:B------:R-:W-:-:S13]  /*96e0*/  ISETP.NE.AND P0, PT, R0, RZ, PT ;  /* 0x000000ff0000720c */ /* 0x000fda0003f05270 */
[----:B------:R-:W-:-:S05]  /*96f0*/  @!P0 LOP3.LUT R2, RZ, R0, RZ, 0x33, !PT ;  /* 0x00000000ff028212 */ /* 0x000fca00078e33ff */
[--C-:B------:R-:W-:Y:S02]  /*9700*/  IMAD.MOV R3, RZ, RZ, -R2.reuse ;  /* 0x000000ffff037224 */ /* 0x100fe400078e0a02 */
[----:B------:R-:W-:Y:S02]  /*9710*/  IMAD.MOV.U32 R18, RZ, RZ, R2 ;  /* 0x000000ffff127224 */ /* 0x000fe400078e0002 */
[----:B------:R-:W-:Y:S01]  /*9720*/  IMAD R17, R0, R3, R17 ;  /* 0x0000000300117224 */ /* 0x000fe200078e0211 */
[----:B------:R-:W-:Y:S06]  /*9730*/  BRA `(.L_x_306) ;  /* 0x00000000000c7947 */ /* 0x000fec0003800000 */
.L_x_301:
[----:B------:R-:W-:Y:S02]  /*9740*/  IMAD.MOV.U32 R17, RZ, RZ, RZ ;  /* 0x000000ffff117224 */ /* 0x000fe400078e00ff */
[----:B------:R-:W-:Y:S02]  /*9750*/  IMAD.U32 R16, RZ, RZ, UR6 ;  /* 0x00000006ff107e24 */ /* 0x000fe4000f8e00ff */
[----:B------:R-:W-:-:S07]  /*9760*/  IMAD.MOV.U32 R18, RZ, RZ, RZ ;  /* 0x000000ffff127224 */ /* 0x000fce00078e00ff */
.L_x_306:
[----:B------:R-:W0:Y:S01]  /*9770*/  S2R R0, SR_TID.X ;  /* 0x0000000000007919 */ /* 0x000e220000002100 */
[----:B------:R-:W-:Y:S01]  /*9780*/  STL [R1+0x28], RZ ;  /* 0x000028ff01007387 */ /* 0x000fe20000100800 */
[----:B0-----:R-:W-:-:S04]  /*9790*/  LOP3.LUT R0, R0, 0x1f, RZ, 0xc0, !PT ;  /* 0x0000001f00007812 */ /* 0x001fc800078ec0ff */
[----:B------:R-:W-:-:S13]  /*97a0*/  ISETP.NE.AND P0, PT, R0, RZ, PT ;  /* 0x000000ff0000720c */ /* 0x000fda0003f05270 */
[----:B------:R-:W0:Y:S01]  /*97b0*/  @!P0 S2R R3, SR_CgaCtaId ;  /* 0x0000000000038919 */ /* 0x000e220000008800 */
[----:B------:R-:W-:-:S04]  /*97c0*/  @!P0 MOV R0, 0x400 ;  /* 0x0000040000008802 */ /* 0x000fc80000000f00 */
[----:B0-----:R-:W-:-:S05]  /*97d0*/  @!P0 LEA R0, R3, R0, 0x18 ;  /* 0x0000000003008211 */ /* 0x001fca00078ec0ff */
[----:B------:R0:W-:Y:S01]  /*97e0*/  @!P0 STS.128 [R0+0x348d0], R16 ;  /* 0x0348d01000008388 */ /* 0x0001e20000000c00 */
[----:B------:R-:W-:Y:S06]  /*97f0*/  BAR.ARV 0x5, 0x120 ;  /* 0x0144800000007b1d */ /* 0x000fec0000002000 */
[----:B------:R-:W-:Y:S01]  /*9800*/  ISETP.GE.AND P0, PT, R19, UR5, PT ;  /* 0x0000000513007c0c */ /* 0x000fe2000bf06270 */
[----:B0-----:R-:W-:-:S05]  /*9810*/  IMAD.MOV.U32 R0, RZ, RZ, 0x1 ;  /* 0x00000001ff007424 */ /* 0x001fca00078e00ff */
[----:B------:R0:W-:Y:S04]  /*9820*/  STL [R1+0x8], R0 ;  /* 0x0000080001007387 */ /* 0x0001e80000100800 */
[----:B------:R0:W-:Y:S03]  /*9830*/  STL [R1], RZ ;  /* 0x000000ff01007387 */ /* 0x0001e60000100800 */
[----:B------:R-:W-:Y:S05]  /*9840*/  @P0 BRA `(.L_x_307) ;  /* 0x0000003c00d00947 */ /* 0x000fea0003800000 */
[----:B0-----:R-:W-:Y:S01]  /*9850*/  IMAD.MOV.U32 R0, RZ, RZ, 0x1 ;  /* 0x00000001ff007424 */ /* 0x001fe200078e00ff */
[----:B------:R0:W-:Y:S01]  /*9860*/  STL [R1], RZ ;  /* 0x000000ff01007387 */ /* 0x0001e20000100800 */
[----:B------:R-:W-:Y:S01]  /*9870*/  ULDC UR38, c[0x0][0xc] ;  /* 0x0000030000267ab9 */ /* 0x000fe20000000800 */
[----:B------:R-:W-:Y:S02]  /*9880*/  ULDC.64 UR36, c[0x0][0x198] ;  /* 0x0000660000247ab9 */ /* 0x000fe40000000a00 */
[----:B------:R0:W-:Y:S04]  /*9890*/  STL [R1+0x8], R0 ;  /* 0x0000080001007387 */ /* 0x0001e80000100800 */
[----:B------:R0:W-:Y:S02]  /*98a0*/  STL [R1+0x28], RZ ;  /* 0x000028ff01007387 */ /* 0x0001e40000100800 */
.L_x_372:
[----:B-1----:R-:W1:Y:S01]  /*98b0*/  LDC.64 R2, c[0x0][0xc60] ;  /* 0x00031800ff027b82 */ /* 0x002e620000000a00 */
[----:B------:R-:W-:Y:S01]  /*98c0*/  ULDC.64 UR4, c[0x0][0x208] ;  /* 0x0000820000047ab9 */ /* 0x000fe20000000a00 */
[----:B-1----:R-:W-:-:S05]  /*98d0*/  IMAD.WIDE R2, R19, 0x4, R2 ;  /* 0x0000000413027825 */ /* 0x002fca00078e0202 */
[----:B------:R-:W2:Y:S01]  /*98e0*/  LDG.E R5, desc[UR4][R2.64] ;  /* 0x0000000402057981 */ /* 0x000ea2000c1e1900 */
[----:B------:R-:W-:Y:S05]  /*98f0*/  YIELD ;  /* 0x0000000000007946 */ /* 0x000fea0003800000 */
[----:B------:R-:W-:Y:S01]  /*9900*/  ULDC.64 UR4, c[0x0][0xa28] ;  /* 0x00028a0000047ab9 */ /* 0x000fe20000000a00 */
[----:B0-----:R-:W-:Y:S01]  /*9910*/  IMAD.MOV.U32 R0, RZ, RZ, RZ ;  /* 0x000000ffff007224 */ /* 0x001fe200078e00ff */
[----:B------:R-:W-:Y:S01]  /*9920*/  ISETP.NE.U32.AND P0, PT, RZ, UR4, PT ;  /* 0x00000004ff007c0c */ /* 0x000fe2000bf05070 */
[----:B------:R-:W-:-:S03]  /*9930*/  ULDC.64 UR6, c[0x0][0x208] ;  /* 0x0000820000067ab9 */ /* 0x000fc60000000a00 */
[----:B------:R-:W-:Y:S01]  /*9940*/  ISETP.NE.AND.EX P0, PT, RZ, UR5, PT, P0 ;  /* 0x00000005ff007c0c */ /* 0x000fe2000bf05300 */
[----:B------:R-:W-:Y:S01]  /*9950*/  IMAD.MOV.U32 R6, RZ, RZ, RZ ;  /* 0x000000ffff067224 */ /* 0x000fe200078e00ff */
[----:B--2---:R-:W-:Y:S01]  /*9960*/  SHF.R.S32.HI R4, RZ, 0x1f, R5 ;  /* 0x0000001fff047819 */ /* 0x004fe20000011405 */
[----:B------:R-:W-:-:S10]  /*9970*/  IMAD.SHL.U32 R7, R5, 0x4, RZ ;  /* 0x0000000405077824 */ /* 0x000fd400078e00ff */
[C---:B------:R-:W-:Y:S01]  /*9980*/  @P0 LEA R2, P1, R5.reuse, UR4, 0x2 ;  /* 0x0000000405020c11 */ /* 0x040fe2000f8210ff */
[----:B------:R-:W-:Y:S03]  /*9990*/  STL [R1+0x14], R5 ;  /* 0x0000140501007387 */ /* 0x000fe60000100800 */
[----:B------:R-:W-:Y:S01]  /*99a0*/  @P0 LEA.HI.X R3, R5, UR5, R4, 0x2, P1 ;  /* 0x0000000505030c11 */ /* 0x000fe200088f1404 */
[----:B------:R-:W-:-:S04]  /*99b0*/  ULDC.64 UR4, c[0x0][0xa00] ;  /* 0x0002800000047ab9 */ /* 0x000fc80000000a00 */
[----:B------:R0:W5:Y:S01]  /*99c0*/  @P0 LDG.E R0, desc[UR6][R2.64] ;  /* 0x0000000602000981 */ /* 0x000162000c1e1900 */
[----:B------:R-:W-:-:S04]  /*99d0*/  ISETP.NE.U32.AND P0, PT, RZ, UR4, PT ;  /* 0x00000004ff007c0c */ /* 0x000fc8000bf05070 */
[----:B------:R-:W-:-:S13]  /*99e0*/  ISETP.NE.AND.EX P0, PT, RZ, UR5, PT, P0 ;  /* 0x00000005ff007c0c */ /* 0x000fda000bf05300 */
[----:B0-----:R-:W-:-:S04]  /*99f0*/  @P0 LEA R2, P1, R5, UR4, 0x2 ;  /* 0x0000000405020c11 */ /* 0x001fc8000f8210ff */
[----:B------:R-:W-:Y:S01]  /*9a00*/  @P0 LEA.HI.X R3, R5, UR5, R4, 0x2, P1 ;  /* 0x0000000505030c11 */ /* 0x000fe200088f1404 */
[----:B------:R-:W-:-:S04]  /*9a10*/  ULDC.64 UR4, c[0x0][0xa20] ;  /* 0x0002880000047ab9 */ /* 0x000fc80000000a00 */
[----:B------:R-:W2:Y:S01]  /*9a20*/  @P0 LDG.E R6, desc[UR6][R2.64] ;  /* 0x0000000602060981 */ /* 0x000ea2000c1e1900 */
[----:B------:R-:W-:-:S04]  /*9a30*/  ISETP.NE.U32.AND P0, PT, RZ, UR4, PT ;  /* 0x00000004ff007c0c */ /* 0x000fc8000bf05070 */
[----:B------:R-:W-:Y:S01]  /*9a40*/  ISETP.NE.AND.EX P0, PT, RZ, UR5, PT, P0 ;  /* 0x00000005ff007c0c */ /* 0x000fe2000bf05300 */
[----:B--2---:R0:W-:Y:S04]  /*9a50*/  STL [R1+0x2c], R6 ;  /* 0x00002c0601007387 */ /* 0x0041e80000100800 */
[----:B------:R1:W-:Y:S01]  /*9a60*/  STL [R1+0x1c], R7 ;  /* 0x00001c0701007387 */ /* 0x0003e20000100800 */
[----:B0-----:R-:W-:-:S07]  /*9a70*/  SHF.L.U64.HI R6, R5, 0x2, R4 ;  /* 0x0000000205067819 */ /* 0x001fce0000010204 */
[C---:B------:R-:W-:Y:S01]  /*9a80*/  @P0 IADD3 R4, P1, R7.reuse, UR4, RZ ;  /* 0x0000000407040c10 */ /* 0x040fe2000ff3e0ff */
[----:B------:R0:W-:Y:S03]  /*9a90*/  STL [R1+0x20], R6 ;  /* 0x0000200601007387 */ /* 0x0001e60000100800 */
[----:B------:R-:W-:Y:S01]  /*9aa0*/  @P0 IADD3.X R5, R6, UR5, RZ, P1, !PT ;  /* 0x0000000506050c10 */ /* 0x000fe20008ffe4ff */
[----:B------:R-:W-:Y:S02]  /*9ab0*/  ULDC.64 UR4, c[0x0][0xa08] ;  /* 0x0002820000047ab9 */ /* 0x000fe40000000a00 */
[----:B------:R-:W-:Y:S01]  /*9ac0*/  IADD3 R2, P1, R7, UR4, RZ ;  /* 0x0000000407027c10 */ /* 0x000fe2000ff3e0ff */
[----:B-1----:R-:W-:-:S03]  /*9ad0*/  IMAD.MOV.U32 R7, RZ, RZ, RZ ;  /* 0x000000ffff077224 */ /* 0x002fc600078e00ff */
[----:B------:R-:W-:Y:S02]  /*9ae0*/  IADD3.X R3, R6, UR5, RZ, P1, !PT ;  /* 0x0000000506037c10 */ /* 0x000fe40008ffe4ff */
[----:B------:R-:W-:-:S04]  /*9af0*/  ISETP.NE.U32.AND P1, PT, RZ, UR4, PT ;  /* 0x00000004ff007c0c */ /* 0x000fc8000bf25070 */
[----:B------:R-:W-:Y:S01]  /*9b00*/  ISETP.NE.AND.EX P1, PT, RZ, UR5, PT, P1 ;  /* 0x00000005ff007c0c */ /* 0x000fe2000bf25310 */
[----:B------:R-:W-:Y:S02]  /*9b10*/  ULDC.64 UR4, c[0x0][0x3f8] ;  /* 0x0000fe0000047ab9 */ /* 0x000fe40000000a00 */
[----:B------:R-:W-:-:S03]  /*9b20*/  UISETP.NE.U32.AND UP0, UPT, UR4, URZ, UPT ;  /* 0x0000003f0400728c */ /* 0x000fc6000bf05070 */
[----:B------:R-:W-:Y:S01]  /*9b30*/  ULDC UR4, c[0x0][0x404] ;  /* 0x0001010000047ab9 */ /* 0x000fe20000000800 */
[----:B------:R-:W-:-:S03]  /*9b40*/  UISETP.NE.AND.EX UP0, UPT, UR5, URZ, UPT, UP0 ;  /* 0x0000003f0500728c */ /* 0x000fc6000bf05300 */
[----:B------:R-:W-:Y:S01]  /*9b50*/  ULDC UR5, c[0x0][0x2e0] ;  /* 0x0000b80000057ab9 */ /* 0x000fe20000000800 */
[----:B------:R-:W-:Y:S02]  /*9b60*/  USEL UR4, UR4, 0x1, UP0 ;  /* 0x0000000104047887 */ /* 0x000fe40008000000 */
[----:B------:R1:W5:Y:S02]  /*9b70*/  @P1 LDG.E R7, desc[UR6][R2.64] ;  /* 0x0000000602071981 */ /* 0x000364000c1e1900 */
[----:B------:R-:W-:-:S06]  /*9b80*/  UIMAD UR4, UR4, UR5, URZ ;  /* 0x00000005040472a4 */ /* 0x000fcc000f8e023f */
[----:B0-----:R-:W-:-:S06]  /*9b90*/  IMAD.U32 R6, RZ, RZ, UR4 ;  /* 0x00000004ff067e24 */ /* 0x001fcc000f8e00ff */
[----:B------:R1:W5:Y:S01]  /*9ba0*/  @P0 LDG.E R6, desc[UR6][R4.64] ;  /* 0x0000000604060981 */ /* 0x000362000c1e1900 */
[----:B------:R-:W-:Y:S05]  /*9bb0*/  @P0 BRA `(.L_x_308) ;  /* 0x0000000000140947 */ /* 0x000fea0003800000 */
[----:B------:R-:W-:Y:S05]  /*9bc0*/  @!P1 BRA `(.L_x_308) ;  /* 0x0000000000109947 */ /* 0x000fea0003800000 */
[----:B------:R-:W-:Y:S02]  /*9bd0*/  ULDC.64 UR4, c[0x0][0x208] ;  /* 0x0000820000047ab9 */ /* 0x000fe40000000a00 */
[----:B-----5:R-:W2:Y:S04]  /*9be0*/  LDG.E R6, desc[UR4][R2.64] ;  /* 0x0000000402067981 */ /* 0x020ea8000c1e1900 */
[----:B-1----:R-:W2:Y:S02]  /*9bf0*/  LDG.E R5, desc[UR4][R2.64+0x4] ;  /* 0x0000040402057981 */ /* 0x002ea4000c1e1900 */
[----:B--2---:R-:W-:-:S07]  /*9c00*/  IMAD.IADD R6, R5, 0x1, -R6 ;  /* 0x0000000105067824 */ /* 0x004fce00078e0a06 */
.L_x_308:
[--C-:B-1---5:R-:W-:Y:S01]  /*9c10*/  IMAD.IADD R2, R6, 0x1, -R0.reuse ;  /* 0x0000000106027824 */ /* 0x122fe200078e0a00 */
[----:B------:R-:W-:Y:S01]  /*9c20*/  BSSY B6, `(.L_x_309) ;  /* 0x0000317000067945 */ /* 0x000fe20003800000 */
[----:B------:R-:W-:Y:S02]  /*9c30*/  IMAD.IADD R3, R7, 0x1, R0 ;  /* 0x0000000107037824 */ /* 0x000fe400078e0200 */
[C---:B------:R-:W-:Y:S01]  /*9c40*/  VIADD R0, R2.reuse, 0x7f ;  /* 0x0000007f02007836 */ /* 0x040fe20000000000 */
[----:B------:R-:W-:Y:S01]  /*9c50*/  STL [R1+0x24], R2 ;  /* 0x0000240201007387 */ /* 0x000fe20000100800 */
[----:B------:R-:W-:-:S03]  /*9c60*/  ISETP.GT.AND P0, PT, R2, RZ, PT ;  /* 0x000000ff0200720c */ /* 0x000fc60003f04270 */
[----:B------:R0:W-:Y:S02]  /*9c70*/  STL [R1+0x4], R3 ;  /* 0x0000040301007387 */ /* 0x0001e40000100800 */
[----:B0-----:R-:W-:-:S04]  /*9c80*/  SHF.R.S32.HI R3, RZ, 0x1f, R0 ;  /* 0x0000001fff037819 */ /* 0x001fc80000011400 */
[----:B------:R-:W-:-:S04]  /*9c90*/  LEA.HI R3, R3, R0, RZ, 0x7 ;  /* 0x0000000003037211 */ /* 0x000fc800078f38ff */
[----:B------:R-:W-:-:S05]  /*9ca0*/  SHF.R.S32.HI R0, RZ, 0x7, R3 ;  /* 0x00000007ff007819 */ /* 0x000fca0000011403 */
[----:B------:R0:W-:Y:S01]  /*9cb0*/  STL [R1+0x18], R0 ;  /* 0x0000180001007387 */ /* 0x0001e20000100800 */
[----:B------:R-:W-:Y:S05]  /*9cc0*/  @P0 BRA `(.L_x_310) ;  /* 0x0000000000480947 */ /* 0x000fea0003800000 */
[----:B------:R-:W1:Y:S02]  /*9cd0*/  S2R R2, SR_TID.X ;  /* 0x0000000000027919 */ /* 0x000e640000002100 */
[----:B-1----:R-:W-:-:S04]  /*9ce0*/  LOP3.LUT R2, R2, 0x1f, RZ, 0xc0, !PT ;  /* 0x0000001f02027812 */ /* 0x002fc800078ec0ff */
[----:B------:R-:W-:-:S13]  /*9cf0*/  ISETP.NE.AND P1, PT, R2, RZ, PT ;  /* 0x000000ff0200720c */ /* 0x000fda0003f25270 */
[----:B------:R-:W-:Y:S05]  /*9d00*/  @P1 BRA `(.L_x_311) ;  /* 0x0000003000201947 */ /* 0x000fea0003800000 */
[----:B------:R-:W1:Y:S01]  /*9d10*/  S2R R7, SR_LANEID ;  /* 0x0000000000077919 */ /* 0x000e620000000000 */
[----:B------:R-:W-:Y:S01]  /*9d20*/  VOTEU.ANY UR4, UPT, PT ;  /* 0x0000000000047886 */ /* 0x000fe200038e0100 */
[----:B------:R-:W2:Y:S01]  /*9d30*/  LDC.64 R2, c[0x0][0xc38] ;  /* 0x00030e00ff027b82 */ /* 0x000ea20000000a00 */
[----:B0-----:R-:W1:Y:S01]  /*9d40*/  FLO.U32 R0, UR4 ;  /* 0x0000000400007d00 */ /* 0x001e6200080e0000 */
[----:B------:R-:W-:-:S07]  /*9d50*/  ULDC.64 UR6, c[0x0][0x208] ;  /* 0x0000820000067ab9 */ /* 0x000fce0000000a00 */
[----:B------:R-:W2:Y:S01]  /*9d60*/  POPC R5, UR4 ;  /* 0x0000000400057d09 */ /* 0x000ea20008000000 */
[----:B-1----:R-:W-:-:S13]  /*9d70*/  ISETP.EQ.U32.AND P0, PT, R0, R7, PT ;  /* 0x000000070000720c */ /* 0x002fda0003f02070 */
[----:B--2---:R-:W2:Y:S01]  /*9d80*/  @P0 ATOMG.E.ADD.STRONG.GPU PT, R3, desc[UR6][R2.64], R5 ;  /* 0x00000005020309a8 */ /* 0x004ea200081ee1c6 */
[----:B------:R-:W0:Y:S02]  /*9d90*/  S2R R4, SR_LTMASK ;  /* 0x0000000000047919 */ /* 0x000e240000003900 */
[----:B0-----:R-:W-:-:S04]  /*9da0*/  LOP3.LUT R4, R4, UR4, RZ, 0xc0, !PT ;  /* 0x0000000404047c12 */ /* 0x001fc8000f8ec0ff */
[----:B------:R-:W0:Y:S01]  /*9db0*/  POPC R7, R4 ;  /* 0x0000000400077309 */ /* 0x000e220000000000 */
[----:B--2---:R-:W0:Y:S02]  /*9dc0*/  SHFL.IDX PT, R0, R3, R0, 0x1f ;  /* 0x00001f0003007589 */ /* 0x004e2400000e0000 */
[----:B0-----:R-:W-:Y:S01]  /*9dd0*/  IADD3 R16, R0, UR38, R7 ;  /* 0x0000002600107c10 */ /* 0x001fe2000fffe007 */
[----:B------:R-:W-:Y:S06]  /*9de0*/  BRA `(.L_x_311) ;  /* 0x0000002c00e87947 */ /* 0x000fec0003800000 */
.L_x_310:
[----:B------:R-:W1:Y:S01]  /*9df0*/  S2R R3, SR_CgaCtaId ;  /* 0x0000000000037919 */ /* 0x000e620000008800 */
[----:B0-----:R-:W-:-:S04]  /*9e00*/  MOV R0, 0x400 ;  /* 0x0000040000007802 */ /* 0x001fc80000000f00 */
[----:B-1----:R-:W-:-:S05]  /*9e10*/  LEA R2, R3, R0, 0x18 ;  /* 0x0000000003027211 */ /* 0x002fca00078ec0ff */
[----:B------:R0:W-:Y:S01]  /*9e20*/  STL [R1+0x10], R2 ;  /* 0x0000100201007387 */ /* 0x0001e20000100800 */
[----:B------:R-:W-:-:S05]  /*9e30*/  VIADD R0, R2, 0x1c400 ;  /* 0x0001c40002007836 */ /* 0x000fca0000000000 */
[----:B------:R-:W-:-:S13]  /*9e40*/  LOP3.LUT P0, RZ, R0, 0x3ff, RZ, 0xc0, !PT ;  /* 0x000003ff00ff7812 */ /* 0x000fda000780c0ff */
[----:B0-----:R-:W-:Y:S05]  /*9e50*/  @!P0 BRA `(.L_x_312) ;  /* 0x0000000000408947 */ /* 0x001fea0003800000 */
[----:B------:R-:W-:Y:S01]  /*9e60*/  MOV R2, 0x0 ;  /* 0x0000000000027802 */ /* 0x000fe20000000f00 */
[----:B------:R-:W-:Y:S01]  /*9e70*/  ULDC.64 UR6, c[0x4][0x108] ;  /* 0x0100420000067ab9 */ /* 0x000fe20000000a00 */
[----:B------:R-:W-:Y:S01]  /*9e80*/  ULDC.64 UR8, c[0x4][0x110] ;  /* 0x0100440000087ab9 */ /* 0x000fe20000000a00 */
[----:B------:R-:W-:Y:S01]  /*9e90*/  ULDC.64 UR4, c[0x4][0x60] ;  /* 0x0100180000047ab9 */ /* 0x000fe20000000a00 */
[----:B------:R-:W-:Y:S02]  /*9ea0*/  IMAD.U32 R4, RZ, RZ, UR6 ;  /* 0x00000006ff047e24 */ /* 0x000fe4000f8e00ff */
[----:B------:R-:W0:Y:S01]  /*9eb0*/  LDC.64 R2, c[0x4][R2] ;  /* 0x0100000002027b82 */ /* 0x000e220000000a00 */
        /* <DEDUP_REMOVED lines=9> */
[----:B0-----:R-:W-:Y:S05]  /*9f50*/  CALL.ABS.NOINC R2 ;  /* 0x0000000002007343 */ /* 0x001fea0003c00000 */
.L_x_312:
        /* <DEDUP_REMOVED lines=8> */
[----:B------:R0:W1:Y:S01]  /*9fe0*/  LDC.64 R2, c[0x4][R0] ;  /* 0x0100000000027b82 */ /* 0x0000620000000a00 */
        /* <DEDUP_REMOVED lines=8> */
[----:B0-----:R-:W-:-:S07]  /*a070*/  IMAD.MOV.U32 R13, RZ, RZ, RZ ;  /* 0x000000ffff0d7224 */ /* 0x001fce00078e00ff */
[----:B------:R-:W-:-:S07]  /*a080*/  LEPC R20, `(.L_x_314) ;  /* 0x000000001014794e */ /* 0x000fce0000000000 */
[----:B-1----:R-:W-:Y:S05]  /*a090*/  CALL.ABS.NOINC R2 ;  /* 0x0000000002007343 */ /* 0x002fea0003c00000 */
.L_x_314:
        /* <DEDUP_REMOVED lines=16> */
.L_x_313:
[----:B------:R-:W2:Y:S01]  /*a1a0*/  LDL.LU R2, [R1+0x1c] ;  /* 0x00001c0001027983 */ /* 0x000ea20000300800 */
[----:B------:R-:W-:-:S03]  /*a1b0*/  ULDC.64 UR4, c[0x0][0x9f8] ;  /* 0x00027e0000047ab9 */ /* 0x000fc60000000a00 */
[----:B------:R-:W3:Y:S04]  /*a1c0*/  LDL.LU R0, [R1+0x20] ;  /* 0x0000200001007983 */ /* 0x000ee80000300800 */
[----:B------:R-:W4:Y:S04]  /*a1d0*/  LDL.LU R4, [R1+0x2c] ;  /* 0x00002c0001047983 */ /* 0x000f280000300800 */
[----:B------:R-:W4:Y:S01]  /*a1e0*/  LDL.LU R8, [R1+0x14] ;  /* 0x0000140001087983 */ /* 0x000f220000300800 */
[----:B------:R-:W-:Y:S01]  /*a1f0*/  ISETP.NE.U32.AND P0, PT, RZ, UR4, PT ;  /* 0x00000004ff007c0c */ /* 0x000fe2000bf05070 */
[----:B------:R-:W-:-:S03]  /*a200*/  ULDC.64 UR6, c[0x0][0x208] ;  /* 0x0000820000067ab9 */ /* 0x000fc60000000a00 */
[----:B------:R-:W-:Y:S01]  /*a210*/  ISETP.NE.AND.EX P0, PT, RZ, UR5, PT, P0 ;  /* 0x00000005ff007c0c */ /* 0x000fe2000bf05300 */
[----:B------:R-:W0:Y:S02]  /*a220*/  S2R R9, SR_TID.X ;  /* 0x0000000000097919 */ /* 0x000e240000002100 */
[----:B0-----:R-:W-:-:S04]  /*a230*/  LOP3.LUT R9, R9, 0x1f, RZ, 0xc0, !PT ;  /* 0x0000001f09097812 */ /* 0x001fc800078ec0ff */
[----:B------:R-:W-:-:S13]  /*a240*/  ISETP.NE.AND P6, PT, R9, RZ, PT ;  /* 0x000000ff0900720c */ /* 0x000fda0003fc5270 */
[----:B------:R-:W-:-:S05]  /*a250*/  VOTEU.ALL UP1, P6 ;  /* 0x00000000003f7886 */ /* 0x000fca0003020000 */
[----:B------:R-:W-:-:S04]  /*a260*/  @!UP1 UIADD3 UR8, UP0, UR36, 0x270, URZ ;  /* 0x0000027024089890 */ /* 0x000fc8000ff1e03f */
[----:B------:R-:W-:-:S03]  /*a270*/  @!UP1 UIADD3.X UR9, URZ, UR37, URZ, UP0, !UPT ;  /* 0x000000253f099290 */ /* 0x000fc600087fe43f */
[----:B------:R-:W-:Y:S01]  /*a280*/  VOTEU.ALL UP0, P6 ;  /* 0x00000000003f7886 */ /* 0x000fe20003000000 */
[----:B--2---:R-:W-:-:S04]  /*a290*/  @P0 IADD3 R2, P1, R2, UR4, RZ ;  /* 0x0000000402020c10 */ /* 0x004fc8000ff3e0ff */
[----:B---3--:R-:W-:Y:S01]  /*a2a0*/  @P0 IADD3.X R3, R0, UR5, RZ, P1, !PT ;  /* 0x0000000500030c10 */ /* 0x008fe20008ffe4ff */
[----:B------:R-:W-:Y:S01]  /*a2b0*/  ULDC.64 UR4, c[0x0][0xa00] ;  /* 0x0002800000047ab9 */ /* 0x000fe20000000a00 */
[----:B----4-:R-:W-:Y:S02]  /*a2c0*/  IMAD R17, R17, 0x80, R4 ;  /* 0x0000008011117824 */ /* 0x010fe400078e0204 */
[----:B------:R-:W0:Y:S01]  /*a2d0*/  LDC R4, c[0x0][0x428] ;  /* 0x00010a00ff047b82 */ /* 0x000e220000000800 */
[----:B------:R-:W-:-:S06]  /*a2e0*/  IMAD.MOV.U32 R0, RZ, RZ, R8 ;  /* 0x000000ffff007224 */ /* 0x000fcc00078e0008 */
[----:B------:R1:W5:Y:S01]  /*a2f0*/  @P0 LDG.E R0, desc[UR6][R2.64] ;  /* 0x0000000602000981 */ /* 0x000362000c1e1900 */
[----:B------:R-:W-:Y:S02]  /*a300*/  PLOP3.LUT P1, PT, P6, PT, PT, 0x8, 0x0 ;  /* 0x000000000000781c */ /* 0x000fe4000372e170 */
[----:B0-----:R-:W-:Y:S01]  /*a310*/  ISETP.NE.AND P0, PT, R4, 0x1, PT ;  /* 0x000000010400780c */ /* 0x001fe20003f05270 */
[----:B------:R-:W-:-:S12]  /*a320*/  IMAD.MOV.U32 R4, RZ, RZ, R18 ;  /* 0x000000ffff047224 */ /* 0x000fd800078e0012 */
[----:B------:R-:W0:Y:S08]  /*a330*/  @P0 LDC R7, c[0x0][0x42c] ;  /* 0x00010b00ff070b82 */ /* 0x000e300000000800 */
[----:B------:R-:W2:Y:S01]  /*a340*/  @P0 LDC R5, c[0x0][0x430] ;  /* 0x00010c00ff050b82 */ /* 0x000ea20000000800 */
[----:B0-----:R-:W-:-:S05]  /*a350*/  @P0 IMAD.HI.U32 R6, R18, R7, RZ ;  /* 0x0000000712060227 */ /* 0x001fca00078e00ff */
[----:B--2---:R-:W-:Y:S02]  /*a360*/  @P0 SHF.R.U32.HI R4, RZ, R5, R6 ;  /* 0x00000005ff040219 */ /* 0x004fe40000011606 */
[----:B------:R-:W-:-:S04]  /*a370*/  ISETP.NE.U32.AND P0, PT, RZ, UR4, PT ;  /* 0x00000004ff007c0c */ /* 0x000fc8000bf05070 */
[----:B------:R-:W-:-:S04]  /*a380*/  ISETP.NE.AND.EX P0, PT, RZ, UR5, PT, P0 ;  /* 0x00000005ff007c0c */ /* 0x000fc8000bf05300 */
[----:B-1----:R-:W-:-:S09]  /*a390*/  SEL R6, R8, RZ, !P0 ;  /* 0x000000ff08067207 */ /* 0x002fd20004000000 */
.L_x_315:
[----:B------:R-:W-:Y:S02]  /*a3a0*/  PLOP3.LUT P0, PT, P0, P1, PT, 0xa2, 0x0 ;  /* 0x000000000000781c */ /* 0x000fe40000703472 */
[----:B------:R-:W-:Y:S01]  /*a3b0*/  @P1 R2UR P0, UR7, R6 ;  /* 0x00000000060712ca */ /* 0x000fe20000000000 */
[----:B------:R-:W-:-:S07]  /*a3c0*/  UMOV UR4, URZ ;  /* 0x0000003f00047c82 */ /* 0x000fce0008000000 */
[----:B------:R-:W-:Y:S02]  /*a3d0*/  PLOP3.LUT P0, PT, P0, P1, PT, 0xa2, 0x0 ;  /* 0x000000000000781c */ /* 0x000fe40000703472 */
[----:B------:R-:W-:-:S08]  /*a3e0*/  @P1 R2UR.OR P0, UR6, R18 ;  /* 0x00000000120612ca */ /* 0x000fd00000100000 */
[----:B------:R-:W-:Y:S02]  /*a3f0*/  PLOP3.LUT P0, PT, P0, P1, PT, 0xa2, 0x0 ;  /* 0x000000000000781c */ /* 0x000fe40000703472 */
[----:B------:R-:W-:-:S08]  /*a400*/  @P1 R2UR.OR P0, UR5, R17 ;  /* 0x00000000110512ca */ /* 0x000fd00000100000 */
[----:B------:R-:W-:-:S05]  /*a410*/  @P1 PLOP3.LUT P1, PT, P0, PT, PT, 0x80, 0x0 ;  /* 0x000000000000181c */ /* 0x000fca000072f070 */
[----:B------:R0:W-:Y:S08]  /*a420*/  @!UP0 UTMAPF.L2.4D [UR4], [UR8] ;  /* 0x00000004080085b8 */ /* 0x0001f00008018000 */
[----:B0-----:R-:W-:Y:S05]  /*a430*/  @P1 BRA.U.ANY `(.L_x_315) ;  /* 0xfffffffd00d81947 */ /* 0x001fea000393ffff */
[----:B------:R-:W0:Y:S01]  /*a440*/  S2R R2, SR_TID.X ;  /* 0x0000000000027919 */ /* 0x000e220000002100 */
[----:B------:R-:W-:Y:S01]  /*a450*/  UMOV UR4, 0x40 ;  /* 0x0000004000047882 */ /* 0x000fe20000000000 */
[----:B0-----:R-:W-:-:S04]  /*a460*/  LOP3.LUT R2, R2, 0x1f, RZ, 0xc0, !PT ;  /* 0x0000001f02027812 */ /* 0x001fc800078ec0ff */
[----:B------:R-:W-:-:S04]  /*a470*/  ISETP.NE.AND P2, PT, R2, RZ, PT ;  /* 0x000000ff0200720c */ /* 0x000fc80003f45270 */
[----:B------:R-:W-:-:S09]  /*a480*/  PLOP3.LUT P1, PT, P2, PT, PT, 0x8, 0x0 ;  /* 0x000000000000781c */ /* 0x000fd2000172e170 */
[----:B------:R-:W-:-:S05]  /*a490*/  VOTEU.ALL UP0, P2 ;  /* 0x00000000003f7886 */ /* 0x000fca0001000000 */
.L_x_316:
[----:B------:R-:W-:Y:S02]  /*a4a0*/  PLOP3.LUT P0, PT, P0, P1, PT, 0xa2, 0x0 ;  /* 0x000000000000781c */ /* 0x000fe40000703472 */
[----:B------:R-:W-:-:S08]  /*a4b0*/  @P1 R2UR P0, UR7, R6 ;  /* 0x00000000060712ca */ /* 0x000fd00000000000 */
        /* <DEDUP_REMOVED lines=13> */
.L_x_317:
        /* <DEDUP_REMOVED lines=9> */
[----:B------:R-:W0:Y:S01]  /*a620*/  LDC.64 R2, c[0x0][0x3f8] ;  /* 0x0000fe00ff027b82 */ /* 0x000e220000000a00 */
[----:B------:R-:W-:Y:S02]  /*a630*/  ULDC.64 UR4, c[0x0][0xa08] ;  /* 0x0002820000047ab9 */ /* 0x000fe40000000a00 */
[----:B0-----:R-:W-:Y:S01]  /*a640*/  LOP3.LUT P0, RZ, R2, UR4, RZ, 0xfc, !PT ;  /* 0x0000000402ff7c12 */ /* 0x001fe2000f80fcff */
[----:B------:R-:W-:-:S03]  /*a650*/  UMOV UR4, 0xffffffff ;  /* 0xffffffff00047882 */ /* 0x000fc60000000000 */
[----:B------:R-:W-:-:S04]  /*a660*/  LOP3.LUT P0, RZ, R3, UR5, RZ, 0xfc, P0 ;  /* 0x0000000503ff7c12 */ /* 0x000fc8000800fcff */
[----:B-----5:R-:W-:Y:S01]  /*a670*/  SEL R5, R0, RZ, !P0 ;  /* 0x000000ff00057207 */ /* 0x020fe20004000000 */
[----:B------:R-:W-:Y:S08]  /*a680*/  BRA.DIV UR4, `(.L_x_318) ;  /* 0x0000003604a47947 */ /* 0x000ff0000b800000 */
.L_x_388:
[----:B------:R-:W2:Y:S01]  /*a690*/  LDL R7, [R1+0x18] ;  /* 0x0000180001077983 */ /* 0x000ea20000100800 */
[----:B------:R-:W-:Y:S01]  /*a6a0*/  UMOV UR4, 0xffffffff ;  /* 0xffffffff00047882 */ /* 0x000fe20000000000 */
[----:B------:R-:W-:Y:S01]  /*a6b0*/  SHF.R.S32.HI R12, RZ, 0x1f, R0 ;  /* 0x0000001fff0c7819 */ /* 0x000fe20000011400 */
[----:B--2---:R-:W-:Y:S01]  /*a6c0*/  VIADD R7, R7, 0xffffffff ;  /* 0xffffffff07077836 */ /* 0x004fe20000000000 */
[----:B------:R-:W-:Y:S06]  /*a6d0*/  BRA.DIV UR4, `(.L_x_319) ;  /* 0x0000003604c47947 */ /* 0x000fec000b800000 */
[----:B------:R-:W-:-:S13]  /*a6e0*/  ELECT P6, URZ, PT ;  /* 0x00000000003f782f */ /* 0x000fda00038c0000 */
.L_x_391:
[----:B------:R-:W-:Y:S05]  /*a6f0*/  @!P6 BRA `(.L_x_320) ;  /* 0x000000040038e947 */ /* 0x000fea0003800000 */
[----:B------:R0:W-:Y:S01]  /*a700*/  STL [R1+0xc], R7 ;  /* 0x00000c0701007387 */ /* 0x0001e20000100800 */
[----:B------:R-:W-:-:S04]  /*a710*/  ISETP.NE.U32.AND P0, PT, R2, RZ, PT ;  /* 0x000000ff0200720c */ /* 0x000fc80003f05070 */
[----:B------:R-:W-:-:S13]  /*a720*/  ISETP.NE.AND.EX P0, PT, R3, RZ, PT, P0 ;  /* 0x000000ff0300720c */ /* 0x000fda0003f05300 */
[----:B0-----:R-:W-:Y:S05]  /*a730*/  @!P0 BRA `(.L_x_321) ;  /* 0x0000000000508947 */ /* 0x001fea0003800000 */
[----:B------:R-:W0:Y:S01]  /*a740*/  LDC R10, c[0x0][0x41c] ;  /* 0x00010700ff0a7b82 */ /* 0x000e220000000800 */
[----:B------:R-:W-:Y:S01]  /*a750*/  IMAD.MOV.U32 R5, RZ, RZ, R7 ;  /* 0x000000ffff057224 */ /* 0x000fe200078e0007 */
[----:B------:R-:W-:Y:S01]  /*a760*/  ULDC.64 UR4, c[0x0][0x408] ;  /* 0x0001020000047ab9 */ /* 0x000fe20000000a00 */
[----:B------:R-:W-:Y:S01]  /*a770*/  ULDC.64 UR6, c[0x0][0x208] ;  /* 0x0000820000067ab9 */ /* 0x000fe20000000a00 */
[----:B0-----:R-:W-:-:S13]  /*a780*/  ISETP.NE.AND P0, PT, R10, 0x1, PT ;  /* 0x000000010a00780c */ /* 0x001fda0003f05270 */
[----:B------:R-:W0:Y:S02]  /*a790*/  @P0 LDC.64 R8, c[0x0][0x420] ;  /* 0x00010800ff080b82 */ /* 0x000e240000000a00 */
[----:B0-----:R-:W-:-:S05]  /*a7a0*/  @P0 IMAD.HI.U32 R8, R7, R8, RZ ;  /* 0x0000000807080227 */ /* 0x001fca00078e00ff */
[----:B------:R-:W-:-:S05]  /*a7b0*/  @P0 SHF.R.U32.HI R5, RZ, R9, R8 ;  /* 0x00000009ff050219 */ /* 0x000fca0000011608 */
[----:B------:R-:W-:-:S04]  /*a7c0*/  IMAD.MOV R8, RZ, RZ, -R5 ;  /* 0x000000ffff087224 */ /* 0x000fc800078e0a05 */
[----:B------:R-:W-:Y:S02]  /*a7d0*/  IMAD R9, R10, R8, R7 ;  /* 0x000000080a097224 */ /* 0x000fe400078e0207 */
[----:B------:R-:W-:-:S03]  /*a7e0*/  IMAD R8, R12, UR4, RZ ;  /* 0x000000040c087c24 */ /* 0x000fc6000f8e02ff */
[----:B------:R0:W-:Y:S01]  /*a7f0*/  STL [R1+0xc], R9 ;  /* 0x00000c0901007387 */ /* 0x0001e20000100800 */
[----:B------:R-:W-:Y:S02]  /*a800*/  IMAD R10, R0, UR5, R8 ;  /* 0x00000005000a7c24 */ /* 0x000fe4000f8e0208 */
[--C-:B------:R-:W-:Y:S01]  /*a810*/  IMAD.MOV.U32 R8, RZ, RZ, R5.reuse ;  /* 0x000000ffff087224 */ /* 0x100fe200078e0005 */
[----:B0-----:R-:W-:-:S03]  /*a820*/  SHF.R.S32.HI R9, RZ, 0x1f, R5 ;  /* 0x0000001fff097819 */ /* 0x001fc60000011405 */
[----:B------:R-:W-:-:S04]  /*a830*/  IMAD.WIDE.U32 R8, R0, UR4, R8 ;  /* 0x0000000400087c25 */ /* 0x000fc8000f8e0008 */
[----:B------:R-:W-:Y:S01]  /*a840*/  IMAD.IADD R5, R9, 0x1, R10 ;  /* 0x0000000109057824 */ /* 0x000fe200078e020a */
[----:B------:R-:W-:-:S04]  /*a850*/  LEA R10, P0, R8, R2, 0x2 ;  /* 0x00000002080a7211 */ /* 0x000fc800078010ff */
[----:B------:R-:W-:-:S05]  /*a860*/  LEA.HI.X R11, R8, R3, R5, 0x2, P0 ;  /* 0x00000003080b7211 */ /* 0x000fca00000f1405 */
[----:B------:R0:W5:Y:S04]  /*a870*/  LDG.E R5, desc[UR6][R10.64] ;  /* 0x000000060a057981 */ /* 0x000168000c1e1900 */
.L_x_321:
[----:B------:R-:W2:Y:S01]  /*a880*/  LDL R8, [R1] ;  /* 0x0000000001087983 */ /* 0x000ea20000100800 */
[----:B0-----:R-:W-:-:S03]  /*a890*/  MOV R10, 0x400 ;  /* 0x00000400000a7802 */ /* 0x001fc60000000f00 */
[----:B------:R-:W3:Y:S01]  /*a8a0*/  LDL R9, [R1+0x8] ;  /* 0x0000080001097983 */ /* 0x000ee20000100800 */
[----:B------:R-:W0:Y:S02]  /*a8b0*/  S2R R11, SR_CgaCtaId ;  /* 0x00000000000b7919 */ /* 0x000e240000008800 */
[----:B0-----:R-:W-:-:S05]  /*a8c0*/  LEA R10, R11, R10, 0x18 ;  /* 0x0000000a0b0a7211 */ /* 0x001fca00078ec0ff */
[----:B--2---:R-:W-:Y:S01]  /*a8d0*/  IMAD R8, R8, 0x8, R10 ;  /* 0x0000000808087824 */ /* 0x004fe200078e020a */
[----:B---3--:R-:W-:-:S04]  /*a8e0*/  SHF.L.U32 R9, R9, 0x1f, RZ ;  /* 0x0000001f09097819 */ /* 0x008fc800000006ff */
[----:B------:R-:W0:Y:S02]  /*a8f0*/  SYNCS.PHASECHK.TRANS64.TRYWAIT P0, [R8+URZ+0x34840], R9 ;  /* 0x03484009080075a7 */ /* 0x000e24000800017f */
[----:B0-----:R-:W-:Y:S05]  /*a900*/  @!P0 BRA `(.L_x_322) ;  /* 0x0000003400588947 */ /* 0x001fea0003800000 */
.L_x_392:
[----:B------:R-:W1:Y:S02]  /*a910*/  S2R R10, SR_TID.X ;  /* 0x00000000000a7919 */ /* 0x000e640000002100 */
[----:B-1----:R-:W-:-:S04]  /*a920*/  LOP3.LUT R10, R10, 0x7f, RZ, 0xc0, !PT ;  /* 0x0000007f0a0a7812 */ /* 0x002fc800078ec0ff */
[----:B------:R-:W-:-:S13]  /*a930*/  ISETP.NE.AND P0, PT, R10, RZ, PT ;  /* 0x000000ff0a00720c */ /* 0x000fda0003f05270 */
[----:B------:R-:W-:Y:S05]  /*a940*/  @P0 BRA `(.L_x_323) ;  /* 0x00000000001c0947 */ /* 0x000fea0003800000 */
[----:B------:R-:W1:Y:S01]  /*a950*/  S2R R10, SR_TID.X ;  /* 0x00000000000a7919 */ /* 0x000e620000002100 */
[----:B0-----:R-:W-:-:S04]  /*a960*/  IMAD.MOV.U32 R9, RZ, RZ, 0xc000 ;  /* 0x0000c000ff097424 */ /* 0x001fc800078e00ff */
[----:B------:R2:W-:Y:S01]  /*a970*/  SYNCS.ARRIVE.TRANS64 RZ, [R8+URZ+0x34830], R9 ;  /* 0x0348300908ff79a7 */ /* 0x0005e2000800003f */
[----:B-1----:R-:W-:-:S04]  /*a980*/  LOP3.LUT R10, R10, 0x1f, RZ, 0xc0, !PT ;  /* 0x0000001f0a0a7812 */ /* 0x002fc800078ec0ff */
[----:B------:R-:W-:-:S13]  /*a990*/  ISETP.NE.AND P1, PT, R10, RZ, PT ;  /* 0x000000ff0a00720c */ /* 0x000fda0003f25270 */
[----:B--2---:R-:W-:Y:S05]  /*a9a0*/  @!P1 BRA `(.L_x_323) ;  /* 0x0000000000049947 */ /* 0x004fea0003800000 */
[----:B------:R-:W-:Y:S01]  /*a9b0*/  BPT.TRAP 0x1 ;  /* 0x000000040000795c */ /* 0x000fe20000300000 */
.L_x_323:
[----:B------:R-:W2:Y:S01]  /*a9c0*/  LDL R11, [R1] ;  /* 0x00000000010b7983 */ /* 0x000ea20000100800 */
[----:B------:R-:W-:-:S03]  /*a9d0*/  MOV R13, 0x400 ;  /* 0x00000400000d7802 */ /* 0x000fc60000000f00 */
[----:B------:R-:W3:Y:S04]  /*a9e0*/  LDL R10, [R1+0xc] ;  /* 0x00000c00010a7983 */ /* 0x000ee80000100800 */
[----:B0-----:R-:W4:Y:S01]  /*a9f0*/  LDL R9, [R1+0x4] ;  /* 0x0000040001097983 */ /* 0x001f220000100800 */
[----:B------:R-:W0:Y:S01]  /*aa00*/  S2R R14, SR_CgaCtaId ;  /* 0x00000000000e7919 */ /* 0x000e220000008800 */
[----:B------:R-:W-:Y:S01]  /*aa10*/  R2UR UR9, R8 ;  /* 0x00000000080972ca */ /* 0x000fe200000e0000 */
[----:B------:R-:W-:Y:S01]  /*aa20*/  UIADD3 UR4, UP0, UR36, 0x370, URZ ;  /* 0x0000037024047890 */ /* 0x000fe2000ff1e03f */
[----:B------:R-:W-:Y:S02]  /*aa30*/  R2UR UR12, R4 ;  /* 0x00000000040c72ca */ /* 0x000fe400000e0000 */
[----:B-----5:R-:W-:-:S02]  /*aa40*/  R2UR UR13, R5 ;  /* 0x00000000050d72ca */ /* 0x020fc400000e0000 */
[----:B0-----:R-:W-:-:S07]  /*aa50*/  LEA R13, R14, R13, 0x18 ;  /* 0x0000000d0e0d7211 */ /* 0x001fce00078ec0ff */
[----:B------:R-:W-:Y:S01]  /*aa60*/  UIADD3 UR9, UR9, 0x34830, URZ ;  /* 0x0003483009097890 */ /* 0x000fe2000fffe03f */
[----:B------:R-:W-:Y:S01]  /*aa70*/  UMOV UR10, URZ ;  /* 0x0000003f000a7c82 */ /* 0x000fe20008000000 */
[----:B------:R-:W-:Y:S01]  /*aa80*/  UMOV UR6, 0x0 ;  /* 0x0000000000067882 */ /* 0x000fe20000000000 */
[----:B------:R-:W-:Y:S01]  /*aa90*/  UMOV UR7, 0x14f00000 ;  /* 0x14f0000000077882 */ /* 0x000fe20000000000 */
[----:B------:R-:W-:Y:S01]  /*aaa0*/  UMOV UR16, 0x40 ;  /* 0x0000004000107882 */ /* 0x000fe20000000000 */
[----:B--2---:R-:W-:Y:S01]  /*aab0*/  IMAD R8, R11, 0xc000, R13 ;  /* 0x0000c0000b087824 */ /* 0x004fe200078e020d */
[----:B---3--:R-:W-:-:S04]  /*aac0*/  R2UR UR11, R10 ;  /* 0x000000000a0b72ca */ /* 0x008fc800000e0000 */
[----:B------:R-:W-:Y:S02]  /*aad0*/  R2UR UR8, R8 ;  /* 0x00000000080872ca */ /* 0x000fe400000e0000 */
[----:B----4-:R-:W-:-:S11]  /*aae0*/  R2UR UR5, R9 ;  /* 0x00000000090572ca */ /* 0x010fd600000e0000 */
[----:B------:R-:W-:Y:S02]  /*aaf0*/  UIADD3 UR14, UR8, 0x1c400, URZ ;  /* 0x0001c400080e7890 */ /* 0x000fe4000fffe03f */
[----:B------:R-:W-:Y:S02]  /*ab00*/  ULEA UR11, UR11, UR5, 0x7 ;  /* 0x000000050b0b7291 */ /* 0x000fe4000f8e383f */
[----:B------:R-:W-:Y:S02]  /*ab10*/  UIADD3.X UR5, URZ, UR37, URZ, UP0, !UPT ;  /* 0x000000253f057290 */ /* 0x000fe400087fe43f */
[----:B------:R-:W-:Y:S02]  /*ab20*/  UIADD3 UR15, UR8, 0x20400, URZ ;  /* 0x00020400080f7890 */ /* 0x000fe4000fffe03f */
[----:B------:R-:W-:-:S03]  /*ab30*/  UIADD3 UR17, UR8, 0x24400, URZ ;  /* 0x0002440008117890 */ /* 0x000fc6000fffe03f */
[----:B------:R-:W-:Y:S02]  /*ab40*/  UMOV UR8, UR14 ;  /* 0x0000000e00087c82 */ /* 0x000fe40008000000 */
[----:B------:R0:W-:Y:S01]  /*ab50*/  UTMALDG.4D [UR8], [UR4], desc[UR6] ;  /* 0x00000608040075b4 */ /* 0x0001e20008019000 */
[----:B------:R-:W-:Y:S01]  /*ab60*/  UMOV UR14, 0x80 ;  /* 0x00000080000e7882 */ /* 0x000fe20000000000 */
[----:B0-----:R-:W-:Y:S01]  /*ab70*/  UMOV UR8, UR15 ;  /* 0x0000000f00087c82 */ /* 0x001fe20008000000 */
[----:B------:R-:W-:Y:S02]  /*ab80*/  UMOV UR10, UR16 ;  /* 0x00000010000a7c82 */ /* 0x000fe40008000000 */
[----:B------:R0:W-:Y:S02]  /*ab90*/  UTMALDG.4D [UR8], [UR4], desc[UR6] ;  /* 0x00000608040075b4 */ /* 0x0001e40008019000 */
[----:B0-----:R-:W-:Y:S01]  /*aba0*/  UMOV UR8, UR17 ;  /* 0x0000001100087c82 */ /* 0x001fe20008000000 */
[----:B------:R-:W-:-:S02]  /*abb0*/  UMOV UR10, UR14 ;  /* 0x0000000e000a7c82 */ /* 0x000fc40008000000 */
[----:B------:R0:W-:Y:S02]  /*abc0*/  UTMALDG.4D [UR8], [UR4], desc[UR6] ;  /* 0x00000608040075b4 */ /* 0x0001e40008019000 */
[----:B0-----:R-:W-:Y:S01]  /*abd0*/  NOP ;  /* 0x0000000000007918 */ /* 0x001fe20000000000 */
.L_x_320:
[----:B------:R-:W2:Y:S01]  /*abe0*/  LDL.LU R11, [R1+0x28] ;  /* 0x00002800010b7983 */ /* 0x000ea20000300800 */
[----:B------:R-:W-:Y:S01]  /*abf0*/  MOV R9, 0x400 ;  /* 0x0000040000097802 */ /* 0x000fe20000000f00 */
[----:B------:R-:W-:Y:S05]  /*ac00*/  WARPSYNC.ALL ;  /* 0x0000000000007948 */ /* 0x000fea0003800000 */
[----:B------:R-:W0:Y:S01]  /*ac10*/  S2R R10, SR_CgaCtaId ;  /* 0x00000000000a7919 */ /* 0x000e220000008800 */
[----:B------:R-:W-:-:S13]  /*ac20*/  ELECT P0, URZ, PT ;  /* 0x00000000003f782f */ /* 0x000fda0003800000 */
[----:B------:R-:W-:Y:S01]  /*ac30*/  @P0 R2UR UR13, R6 ;  /* 0x00000000060d02ca */ /* 0x000fe200000e0000 */
[----:B------:R-:W-:Y:S01]  /*ac40*/  UIADD3 UR4, UP0, UR36, 0x270, URZ ;  /* 0x0000027024047890 */ /* 0x000fe2000ff1e03f */
[----:B------:R-:W-:Y:S01]  /*ac50*/  @P0 R2UR UR12, R18 ;  /* 0x00000000120c02ca */ /* 0x000fe200000e0000 */
[----:B------:R-:W-:Y:S01]  /*ac60*/  UMOV UR6, 0x0 ;  /* 0x0000000000067882 */ /* 0x000fe20000000000 */
[C---:B------:R-:W-:Y:S01]  /*ac70*/  @P0 R2UR UR11, R17.reuse ;  /* 0x00000000110b02ca */ /* 0x040fe200000e0000 */
[----:B------:R-:W-:Y:S01]  /*ac80*/  UIADD3.X UR5, URZ, UR37, URZ, UP0, !UPT ;  /* 0x000000253f057290 */ /* 0x000fe200087fe43f */
[----:B------:R-:W-:Y:S01]  /*ac90*/  @P0 R2UR UR21, R6 ;  /* 0x00000000061502ca */ /* 0x000fe200000e0000 */
[----:B------:R-:W-:Y:S01]  /*aca0*/  UMOV UR7, 0x12f00000 ;  /* 0x12f0000000077882 */ /* 0x000fe20000000000 */
[----:B------:R-:W-:Y:S01]  /*acb0*/  UMOV UR10, URZ ;  /* 0x0000003f000a7c82 */ /* 0x000fe20008000000 */
[----:B------:R-:W-:Y:S01]  /*acc0*/  @P0 R2UR UR20, R18 ;  /* 0x00000000121402ca */ /* 0x000fe200000e0000 */
[----:B------:R-:W-:Y:S01]  /*acd0*/  UMOV UR14, 0x0 ;  /* 0x00000000000e7882 */ /* 0x000fe20000000000 */
[----:B------:R-:W-:Y:S01]  /*ace0*/  @P0 R2UR UR19, R17 ;  /* 0x00000000111302ca */ /* 0x000fe200000e0000 */
[----:B------:R-:W-:Y:S01]  /*acf0*/  @P0 IMAD.MOV.U32 R8, RZ, RZ, 0xc000 ;  /* 0x0000c000ff080424 */ /* 0x000fe200078e00ff */
[----:B------:R-:W-:Y:S01]  /*ad00*/  UMOV UR15, 0x12f00000 ;  /* 0x12f00000000f7882 */ /* 0x000fe20000000000 */
[----:B------:R-:W-:Y:S01]  /*ad10*/  UMOV UR18, 0x40 ;  /* 0x0000004000127882 */ /* 0x000fe20000000000 */
[----:B------:R-:W-:Y:S01]  /*ad20*/  UMOV UR22, 0x0 ;  /* 0x0000000000167882 */ /* 0x000fe20000000000 */
[----:B------:R-:W-:Y:S01]  /*ad30*/  UMOV UR23, 0x12f00000 ;  /* 0x12f0000000177882 */ /* 0x000fe20000000000 */
[----:B------:R-:W-:Y:S01]  /*ad40*/  BSSY B0, `(.L_x_324) ;  /* 0x0000019000007945 */ /* 0x000fe20003800000 */
[----:B0-----:R-:W-:Y:S01]  /*ad50*/  LEA R9, R10, R9, 0x18 ;  /* 0x000000090a097211 */ /* 0x001fe200078ec0ff */
[----:B------:R-:W-:Y:S03]  /*ad60*/  BAR.SYNC.DEFER_BLOCKING 0x8, 0x120 ;  /* 0x0204800000007b1d */ /* 0x000fe60000010000 */
[----:B------:R-:W-:-:S13]  /*ad70*/  R2UR UR24, R9 ;  /* 0x00000000091872ca */ /* 0x000fda00000e0000 */
[----:B------:R-:W-:Y:S02]  /*ad80*/  UIADD3 UR8, UR24, 0x10400, URZ ;  /* 0x0001040018087890 */ /* 0x000fe4000fffe03f */
[----:B------:R-:W-:Y:S02]  /*ad90*/  UIADD3 UR9, UR24, 0x34800, URZ ;  /* 0x0003480018097890 */ /* 0x000fe4000fffe03f */
[----:B------:R-:W-:Y:S01]  /*ada0*/  UIADD3 UR16, UR24, 0x14400, URZ ;  /* 0x0001440018107890 */ /* 0x000fe2000fffe03f */
[----:B------:R0:W-:Y:S04]  /*adb0*/  @P0 SYNCS.ARRIVE.TRANS64 RZ, [R9+URZ+0x34800], R8 ;  /* 0x0348000809ff09a7 */ /* 0x0001e8000800003f */
[----:B------:R-:W-:Y:S02]  /*adc0*/  UMOV UR17, UR9 ;  /* 0x0000000900117c82 */ /* 0x000fe40008000000 */
[----:B------:R1:W-:Y:S02]  /*add0*/  UTMALDG.4D [UR8], [UR4], desc[UR6] ;  /* 0x00000608040075b4 */ /* 0x0003e40008019000 */
[----:B------:R0:W-:Y:S01]  /*ade0*/  UTMALDG.4D [UR16], [UR4], desc[UR14] ;  /* 0x00000e10040075b4 */ /* 0x0001e20008019000 */
[----:B-1----:R-:W-:Y:S01]  /*adf0*/  @P0 R2UR UR13, R6 ;  /* 0x00000000060d02ca */ /* 0x002fe200000e0000 */
[----:B------:R-:W-:Y:S01]  /*ae00*/  UIADD3 UR8, UR24, 0x18400, URZ ;  /* 0x0001840018087890 */ /* 0x000fe2000fffe03f */
[----:B------:R-:W-:Y:S01]  /*ae10*/  @P0 R2UR UR12, R18 ;  /* 0x00000000120c02ca */ /* 0x000fe200000e0000 */
[----:B------:R-:W-:Y:S01]  /*ae20*/  UMOV UR10, 0x80 ;  /* 0x00000080000a7882 */ /* 0x000fe20000000000 */
[----:B------:R-:W-:-:S13]  /*ae30*/  @P0 R2UR UR11, R17 ;  /* 0x00000000110b02ca */ /* 0x000fda00000e0000 */
[----:B------:R0:W-:Y:S01]  /*ae40*/  UTMALDG.4D [UR8], [UR4], desc[UR22] ;  /* 0x00001608040075b4 */ /* 0x0001e20008019000 */
[----:B--2---:R-:W-:-:S05]  /*ae50*/  VIADD R11, R11, 0x1 ;  /* 0x000000010b0b7836 */ /* 0x004fca0000000000 */
[----:B------:R-:W-:Y:S01]  /*ae60*/  LEA.HI R6, R11, R11, RZ, 0x1 ;  /* 0x0000000b0b067211 */ /* 0x000fe200078f08ff */
[----:B------:R0:W-:Y:S03]  /*ae70*/  STL [R1+0x28], R11 ;  /* 0x0000280b01007387 */ /* 0x0001e60000100800 */
[----:B------:R-:W-:-:S05]  /*ae80*/  LOP3.LUT R6, R6, 0xfffffffe, RZ, 0xc0, !PT ;  /* 0xfffffffe06067812 */ /* 0x000fca00078ec0ff */
[----:B------:R-:W-:-:S05]  /*ae90*/  IMAD.IADD R6, R11, 0x1, -R6 ;  /* 0x000000010b067824 */ /* 0x000fca00078e0a06 */
[----:B------:R-:W-:-:S04]  /*aea0*/  SHF.L.U32 R6, R6, 0x1f, RZ ;  /* 0x0000001f06067819 */ /* 0x000fc800000006ff */
[----:B------:R-:W1:Y:S02]  /*aeb0*/  SYNCS.PHASECHK.TRANS64.TRYWAIT P0, [R9+URZ+0x34820], R6 ;  /* 0x03482006090075a7 */ /* 0x000e64000800017f */
[----:B01----:R-:W-:Y:S05]  /*aec0*/  @!P0 BRA `(.L_x_325) ;  /* 0x0000002c00fc8947 */ /* 0x003fea0003800000 */
.L_x_393:
[----:B------:R-:W-:Y:S05]  /*aed0*/  BSYNC B0 ;  /* 0x0000000000007941 */ /* 0x000fea0003800000 */
.L_x_324:
[----:B0-----:R-:W2:Y:S01]  /*aee0*/  LDL.LU R8, [R1+0x24] ;  /* 0x0000240001087983 */ /* 0x001ea20000300800 */
[----:B------:R-:W-:Y:S01]  /*aef0*/  BSSY B0, `(.L_x_326) ;  /* 0x000019a000007945 */ /* 0x000fe20003800000 */
[----:B--2---:R-:W-:-:S13]  /*af00*/  ISETP.GE.AND P0, PT, R8, 0x81, PT ;  /* 0x000000810800780c */ /* 0x004fda0003f06270 */
[----:B------:R-:W-:Y:S05]  /*af10*/  @!P0 BRA `(.L_x_327) ;  /* 0x00000018005c8947 */ /* 0x000fea0003800000 */
[----:B------:R-:W2:Y:S01]  /*af20*/  LDL R8, [R1+0x18] ;  /* 0x0000180001087983 */ /* 0x000ea20000100800 */
[----:B------:R-:W-:Y:S01]  /*af30*/  IMAD.MOV.U32 R6, RZ, RZ, 0x1 ;  /* 0x00000001ff067424 */ /* 0x000fe200078e00ff */
[----:B------:R-:W-:Y:S01]  /*af40*/  BSSY B1, `(.L_x_328) ;  /* 0x000008f000017945 */ /* 0x000fe20003800000 */
[----:B--2---:R-:W-:-:S05]  /*af50*/  IMAD.MOV R14, RZ, RZ, -R8 ;  /* 0x000000ffff0e7224 */ /* 0x004fca00078e0a08 */
[----:B------:R-:W-:-:S05]  /*af60*/  VIADDMNMX R14, R14, R6, 0xffffffff, !PT ;  /* 0xffffffff0e0e7446 */ /* 0x000fca0007800106 */
[----:B------:R-:W-:-:S05]  /*af70*/  IMAD.IADD R6, R8, 0x1, R14 ;  /* 0x0000000108067824 */ /* 0x000fca00078e020e */
[----:B------:R-:W-:-:S04]  /*af80*/  LOP3.LUT R6, R6, 0x1, RZ, 0xc0, !PT ;  /* 0x0000000106067812 */ /* 0x000fc800078ec0ff */
[----:B------:R-:W-:Y:S01]  /*af90*/  ISETP.NE.U32.AND P0, PT, R6, 0x1, PT ;  /* 0x000000010600780c */ /* 0x000fe20003f05070 */
[----:B------:R-:W-:-:S12]  /*afa0*/  VIADD R6, R8, 0xfffffffe ;  /* 0xfffffffe08067836 */ /* 0x000fd80000000000 */
[----:B------:R-:W-:Y:S05]  /*afb0*/  @P0 BRA `(.L_x_329) ;  /* 0x00000008001c0947 */ /* 0x000fea0003800000 */
[----:B------:R-:W2:Y:S04]  /*afc0*/  LDL R9, [R1] ;  /* 0x0000000001097983 */ /* 0x000ea80000100800 */
[----:B------:R-:W3:Y:S01]  /*afd0*/  LDL R8, [R1+0x8] ;  /* 0x0000080001087983 */ /* 0x000ee20000100800 */
[----:B------:R-:W-:Y:S01]  /*afe0*/  BSSY B2, `(.L_x_330) ;  /* 0x0000080000027945 */ /* 0x000fe20003800000 */
[----:B--2---:R-:W-:-:S05]  /*aff0*/  VIADD R13, R9, 0x1 ;  /* 0x00000001090d7836 */ /* 0x004fca0000000000 */
[----:B------:R-:W-:-:S04]  /*b000*/  ISETP.NE.AND P0, PT, R13, 0x2, PT ;  /* 0x000000020d00780c */ /* 0x000fc80003f05270 */
[----:B------:R-:W-:Y:S02]  /*b010*/  SEL R15, RZ, 0x1, P0 ;  /* 0x00000001ff0f7807 */ /* 0x000fe40000000000 */
[----:B------:R-:W-:Y:S02]  /*b020*/  SEL R13, R13, RZ, P0 ;  /* 0x000000ff0d0d7207 */ /* 0x000fe40000000000 */
[----:B---3--:R-:W-:Y:S01]  /*b030*/  LOP3.LUT R15, R8, R15, RZ, 0x3c, !PT ;  /* 0x0000000f080f7212 */ /* 0x008fe200078e3cff */
[----:B------:R-:W-:Y:S06]  /*b040*/  @!P6 BRA `(.L_x_331) ;  /* 0x0000000400e4e947 */ /* 0x000fec0003800000 */
[----:B------:R-:W-:Y:S01]  /*b050*/  ISETP.NE.U32.AND P0, PT, R2, RZ, PT ;  /* 0x000000ff0200720c */ /* 0x000fe20003f05070 */
[----:B------:R-:W-:-:S03]  /*b060*/  IMAD.MOV.U32 R8, RZ, RZ, R5 ;  /* 0x000000ffff087224 */ /* 0x000fc600078e0005 */
[----:B------:R-:W-:-:S13]  /*b070*/  ISETP.NE.AND.EX P0, PT, R3, RZ, PT, P0 ;  /* 0x000000ff0300720c */ /* 0x000fda0003f05300 */
[----:B------:R-:W-:Y:S05]  /*b080*/  @!P0 BRA `(.L_x_332) ;  /* 0x0000000000488947 */ /* 0x000fea0003800000 */
[----:B------:R-:W0:Y:S01]  /*b090*/  LDC R18, c[0x0][0x41c] ;  /* 0x00010700ff127b82 */ /* 0x000e220000000800 */
[----:B------:R-:W-:Y:S01]  /*b0a0*/  ULDC.64 UR4, c[0x0][0x408] ;  /* 0x0001020000047ab9 */ /* 0x000fe20000000a00 */
[----:B------:R-:W-:Y:S01]  /*b0b0*/  ULDC.64 UR6, c[0x0][0x208] ;  /* 0x0000820000067ab9 */ /* 0x000fe20000000a00 */
[----:B0-----:R-:W-:-:S13]  /*b0c0*/  ISETP.NE.AND P0, PT, R18, 0x1, PT ;  /* 0x000000011200780c */ /* 0x001fda0003f05270 */
[----:B------:R-:W0:Y:S02]  /*b0d0*/  @P0 LDC.64 R8, c[0x0][0x420] ;  /* 0x00010800ff080b82 */ /* 0x000e240000000a00 */
[----:B0-----:R-:W-:-:S04]  /*b0e0*/  @P0 IMAD.HI.U32 R10, R6, R8, RZ ;  /* 0x00000008060a0227 */ /* 0x001fc800078e00ff */
[----:B------:R-:W-:Y:S01]  /*b0f0*/  IMAD.MOV.U32 R8, RZ, RZ, R6 ;  /* 0x000000ffff087224 */ /* 0x000fe200078e0006 */
[----:B------:R-:W-:Y:S01]  /*b100*/  @P0 SHF.R.U32.HI R8, RZ, R9, R10 ;  /* 0x00000009ff080219 */ /* 0x000fe2000001160a */
[----:B------:R-:W-:-:S03]  /*b110*/  IMAD R10, R12, UR4, RZ ;  /* 0x000000040c0a7c24 */ /* 0x000fc6000f8e02ff */
[----:B------:R-:W-:Y:S01]  /*b120*/  SHF.R.S32.HI R9, RZ, 0x1f, R8 ;  /* 0x0000001fff097819 */ /* 0x000fe20000011408 */
[C---:B------:R-:W-:Y:S02]  /*b130*/  IMAD R17, R0.reuse, UR5, R10 ;  /* 0x0000000500117c24 */ /* 0x040fe4000f8e020a */
[----:B------:R-:W-:-:S04]  /*b140*/  IMAD.WIDE.U32 R10, R0, UR4, R8 ;  /* 0x00000004000a7c25 */ /* 0x000fc8000f8e0008 */
[----:B------:R-:W-:Y:S01]  /*b150*/  IMAD.IADD R17, R17, 0x1, R11 ;  /* 0x0000000111117824 */ /* 0x000fe200078e020b */
[----:B------:R-:W-:Y:S01]  /*b160*/  LEA R2, P0, R10, R2, 0x2 ;  /* 0x000000020a027211 */ /* 0x000fe200078010ff */
[----:B------:R-:W-:-:S03]  /*b170*/  IMAD.MOV R8, RZ, RZ, -R8 ;  /* 0x000000ffff087224 */ /* 0x000fc600078e0a08 */
[----:B------:R-:W-:Y:S01]  /*b180*/  LEA.HI.X R3, R10, R3, R17, 0x2, P0 ;  /* 0x000000030a037211 */ /* 0x000fe200000f1411 */
[----:B------:R-:W-:-:S04]  /*b190*/  IMAD R6, R18, R8, R6 ;  /* 0x0000000812067224 */ /* 0x000fc800078e0206 */
[----:B------:R0:W5:Y:S04]  /*b1a0*/  LDG.E R8, desc[UR6][R2.64] ;  /* 0x0000000602087981 */ /* 0x000168000c1e1900 */
.L_x_332:
[----:B0-----:R-:W0:Y:S01]  /*b1b0*/  S2R R3, SR_CgaCtaId ;  /* 0x0000000000037919 */ /* 0x001e220000008800 */
[----:B------:R-:W-:-:S04]  /*b1c0*/  MOV R2, 0x400 ;  /* 0x0000040000027802 */ /* 0x000fc80000000f00 */
[----:B0-----:R-:W-:Y:S02]  /*b1d0*/  LEA R2, R3, R2, 0x18 ;  /* 0x0000000203027211 */ /* 0x001fe400078ec0ff */
[----:B------:R-:W-:-:S03]  /*b1e0*/  SHF.L.U32 R3, R15, 0x1f, RZ ;  /* 0x0000001f0f037819 */ /* 0x000fc600000006ff */
[----:B------:R-:W-:-:S04]  /*b1f0*/  IMAD R2, R13, 0x8, R2 ;  /* 0x000000080d027824 */ /* 0x000fc800078e0202 */
[----:B------:R-:W0:Y:S02]  /*b200*/  SYNCS.PHASECHK.TRANS64.TRYWAIT P0, [R2+URZ+0x34840], R3 ;  /* 0x03484003020075a7 */ /* 0x000e24000800017f */
[----:B0-----:R-:W-:Y:S05]  /*b210*/  @!P0 BRA `(.L_x_333) ;  /* 0x0000002c00488947 */ /* 0x001fea0003800000 */
.L_x_394:
        /* <DEDUP_REMOVED lines=11> */
.L_x_334:
[----:B------:R-:W2:Y:S04]  /*b2d0*/  LDL R17, [R1+0x4] ;  /* 0x0000040001117983 */ /* 0x000ea80000100800 */
[----:B------:R-:W3:Y:S01]  /*b2e0*/  LDL.LU R11, [R1+0x8] ;  /* 0x00000800010b7983 */ /* 0x000ee20000300800 */
[----:B0-----:R-:W-:-:S03]  /*b2f0*/  MOV R3, 0x400 ;  /* 0x0000040000037802 */ /* 0x001fc60000000f00 */
[----:B------:R-:W4:Y:S01]  /*b300*/  LDL R9, [R1] ;  /* 0x0000000001097983 */ /* 0x000f220000100800 */
[----:B------:R-:W0:Y:S01]  /*b310*/  S2R R10, SR_CgaCtaId ;  /* 0x00000000000a7919 */ /* 0x000e220000008800 */
[----:B------:R-:W-:Y:S02]  /*b320*/  R2UR UR9, R2 ;  /* 0x00000000020972ca */ /* 0x000fe400000e0000 */
[----:B------:R-:W-:Y:S01]  /*b330*/  R2UR UR11, R6 ;  /* 0x00000000060b72ca */ /* 0x000fe200000e0000 */
[----:B------:R-:W-:Y:S01]  /*b340*/  UIADD3 UR4, UP0, UR36, 0x370, URZ ;  /* 0x0000037024047890 */ /* 0x000fe2000ff1e03f */
[----:B------:R-:W-:Y:S02]  /*b350*/  R2UR UR12, R4 ;  /* 0x00000000040c72ca */ /* 0x000fe400000e0000 */
[----:B-----5:R-:W-:Y:S02]  /*b360*/  R2UR UR13, R8 ;  /* 0x00000000080d72ca */ /* 0x020fe400000e0000 */
[----:B0-----:R-:W-:-:S05]  /*b370*/  LEA R3, R10, R3, 0x18 ;  /* 0x000000030a037211 */ /* 0x001fca00078ec0ff */
[----:B------:R-:W-:-:S05]  /*b380*/  IMAD R2, R13, 0xc000, R3 ;  /* 0x0000c0000d027824 */ /* 0x000fca00078e0203 */
[----:B------:R-:W-:Y:S01]  /*b390*/  R2UR UR14, R2 ;  /* 0x00000000020e72ca */ /* 0x000fe200000e0000 */
[----:B------:R-:W-:Y:S01]  /*b3a0*/  UIADD3 UR9, UR9, 0x34830, URZ ;  /* 0x0003483009097890 */ /* 0x000fe2000fffe03f */
[----:B------:R-:W-:Y:S01]  /*b3b0*/  VIADD R3, R3, 0x34800 ;  /* 0x0003480003037836 */ /* 0x000fe20000000000 */
[----:B------:R-:W-:Y:S01]  /*b3c0*/  UMOV UR10, URZ ;  /* 0x0000003f000a7c82 */ /* 0x000fe20008000000 */
[----:B------:R-:W-:Y:S01]  /*b3d0*/  UMOV UR6, 0x0 ;  /* 0x0000000000067882 */ /* 0x000fe20000000000 */
[----:B------:R-:W-:-:S08]  /*b3e0*/  UMOV UR7, 0x14f00000 ;  /* 0x14f0000000077882 */ /* 0x000fd00000000000 */
[----:B------:R-:W-:Y:S02]  /*b3f0*/  UIADD3 UR8, UR14, 0x1c400, URZ ;  /* 0x0001c4000e087890 */ /* 0x000fe4000fffe03f */
[----:B------:R-:W-:Y:S02]  /*b400*/  UIADD3 UR15, UR14, 0x20400, URZ ;  /* 0x000204000e0f7890 */ /* 0x000fe4000fffe03f */
[----:B------:R-:W-:Y:S01]  /*b410*/  UIADD3 UR14, UR14, 0x24400, URZ ;  /* 0x000244000e0e7890 */ /* 0x000fe2000fffe03f */
[----:B------:R-:W-:Y:S01]  /*b420*/  UMOV UR17, 0x40 ;  /* 0x0000004000117882 */ /* 0x000fe20000000000 */
[----:B------:R-:W-:Y:S01]  /*b430*/  UMOV UR16, 0x80 ;  /* 0x0000008000107882 */ /* 0x000fe20000000000 */
[----:B--2---:R-:W-:-:S13]  /*b440*/  R2UR UR5, R17 ;  /* 0x00000000110572ca */ /* 0x004fda00000e0000 */
[----:B------:R-:W-:Y:S02]  /*b450*/  ULEA UR11, UR11, UR5, 0x7 ;  /* 0x000000050b0b7291 */ /* 0x000fe4000f8e383f */
[----:B------:R-:W-:Y:S01]  /*b460*/  UIADD3.X UR5, URZ, UR37, URZ, UP0, !UPT ;  /* 0x000000253f057290 */ /* 0x000fe200087fe43f */
[----:B---3--:R-:W-:Y:S01]  /*b470*/  SHF.L.U32 R2, R11, 0x1f, RZ ;  /* 0x0000001f0b027819 */ /* 0x008fe200000006ff */
[----:B----4-:R-:W-:-:S07]  /*b480*/  IMAD R3, R9, 0x8, R3 ;  /* 0x0000000809037824 */ /* 0x010fce00078e0203 */
[----:B------:R0:W-:Y:S02]  /*b490*/  UTMALDG.4D [UR8], [UR4], desc[UR6] ;  /* 0x00000608040075b4 */ /* 0x0001e40008019000 */
[----:B0-----:R-:W-:Y:S01]  /*b4a0*/  UMOV UR8, UR15 ;  /* 0x0000000f00087c82 */ /* 0x001fe20008000000 */
[----:B------:R-:W-:Y:S02]  /*b4b0*/  UMOV UR10, UR17 ;  /* 0x00000011000a7c82 */ /* 0x000fe40008000000 */
[----:B------:R0:W-:Y:S02]  /*b4c0*/  UTMALDG.4D [UR8], [UR4], desc[UR6] ;  /* 0x00000608040075b4 */ /* 0x0001e40008019000 */
[----:B0-----:R-:W-:Y:S01]  /*b4d0*/  UMOV UR8, UR14 ;  /* 0x0000000e00087c82 */ /* 0x001fe20008000000 */
[----:B------:R-:W-:Y:S02]  /*b4e0*/  UMOV UR10, UR16 ;  /* 0x00000010000a7c82 */ /* 0x000fe40008000000 */
[----:B------:R0:W-:Y:S01]  /*b4f0*/  UTMALDG.4D [UR8], [UR4], desc[UR6] ;  /* 0x00000608040075b4 */ /* 0x0001e20008019000 */
[----:B------:R-:W1:Y:S02]  /*b500*/  SYNCS.PHASECHK.TRANS64.TRYWAIT P0, [R3+URZ+0x60], R2 ;  /* 0x00006002030075a7 */ /* 0x000e64000800017f */
[----:B01----:R-:W-:Y:S05]  /*b510*/  @!P0 BRA `(.L_x_335) ;  /* 0x00000028009c8947 */ /* 0x003fea0003800000 */
.L_x_395:
[----:B------:R-:W-:Y:S05]  /*b520*/  @P1 BRA `(.L_x_336) ;  /* 0x0000000000301947 */ /* 0x000fea0003800000 */
[----:B------:R-:W1:Y:S01]  /*b530*/  S2R R9, SR_TID.X ;  /* 0x0000000000097919 */ /* 0x000e620000002100 */
[----:B------:R-:W-:Y:S01]  /*b540*/  MOV R10, 0x400 ;  /* 0x00000400000a7802 */ /* 0x000fe20000000f00 */
[----:B------:R-:W2:Y:S01]  /*b550*/  S2R R11, SR_CgaCtaId ;  /* 0x00000000000b7919 */ /* 0x000ea20000008800 */
[----:B-1----:R-:W-:Y:S02]  /*b560*/  LOP3.LUT R17, R9, 0x1f, RZ, 0xc0, !PT ;  /* 0x0000001f09117812 */ /* 0x002fe400078ec0ff */
[----:B------:R-:W3:Y:S02]  /*b570*/  LDL R9, [R1] ;  /* 0x0000000001097983 */ /* 0x000ee40000100800 */
[----:B------:R-:W-:Y:S02]  /*b580*/  ISETP.NE.AND P0, PT, R17, RZ, PT ;  /* 0x000000ff1100720c */ /* 0x000fe40003f05270 */
[----:B--2---:R-:W-:Y:S01]  /*b590*/  LEA R10, R11, R10, 0x18 ;  /* 0x0000000a0b0a7211 */ /* 0x004fe200078ec0ff */
[----:B0-----:R-:W-:-:S04]  /*b5a0*/  IMAD.MOV.U32 R3, RZ, RZ, 0x8000 ;  /* 0x00008000ff037424 */ /* 0x001fc800078e00ff */
[----:B---3--:R-:W-:-:S04]  /*b5b0*/  IMAD R2, R9, 0x8, R10 ;  /* 0x0000000809027824 */ /* 0x008fc800078e020a */
[----:B------:R1:W-:Y:S02]  /*b5c0*/  SYNCS.ARRIVE.TRANS64 RZ, [R2+URZ+0x34850], R3 ;  /* 0x0348500302ff79a7 */ /* 0x0003e4000800003f */
[----:B------:R-:W-:Y:S05]  /*b5d0*/  @!P0 BRA `(.L_x_336) ;  /* 0x0000000000048947 */ /* 0x000fea0003800000 */
[----:B------:R-:W-:Y:S01]  /*b5e0*/  BPT.TRAP 0x1 ;  /* 0x000000040000795c */ /* 0x000fe20000300000 */
.L_x_336:
[----:B01----:R-:W2:Y:S01]  /*b5f0*/  LDL.LU R2, [R1+0xc] ;  /* 0x00000c0001027983 */ /* 0x003ea20000300800 */
[----:B------:R-:W-:-:S03]  /*b600*/  MOV R10, 0x400 ;  /* 0x00000400000a7802 */ /* 0x000fc60000000f00 */
[----:B------:R-:W3:Y:S04]  /*b610*/  LDL.LU R9, [R1] ;  /* 0x0000000001097983 */ /* 0x000ee80000300800 */
[----:B------:R-:W4:Y:S01]  /*b620*/  LDL R3, [R1+0x4] ;  /* 0x0000040001037983 */ /* 0x000f220000100800 */
[----:B------:R-:W0:Y:S01]  /*b630*/  S2R R11, SR_CgaCtaId ;  /* 0x00000000000b7919 */ /* 0x000e220000008800 */
[----:B------:R-:W-:Y:S01]  /*b640*/  R2UR UR13, R5 ;  /* 0x00000000050d72ca */ /* 0x000fe200000e0000 */
[----:B------:R-:W-:Y:S01]  /*b650*/  UIADD3 UR4, UP0, UR36, 0x470, URZ ;  /* 0x0000047024047890 */ /* 0x000fe2000ff1e03f */
[----:B------:R-:W-:Y:S02]  /*b660*/  R2UR UR12, R4 ;  /* 0x00000000040c72ca */ /* 0x000fe400000e0000 */
[----:B0-----:R-:W-:Y:S01]  /*b670*/  LEA R10, R11, R10, 0x18 ;  /* 0x0000000a0b0a7211 */ /* 0x001fe200078ec0ff */
[----:B------:R-:W-:Y:S01]  /*b680*/  UMOV UR10, URZ ;  /* 0x0000003f000a7c82 */ /* 0x000fe20008000000 */
[----:B------:R-:W-:Y:S01]  /*b690*/  UMOV UR7, 0x14f00000 ;  /* 0x14f0000000077882 */ /* 0x000fe20000000000 */
[----:B------:R-:W-:Y:S01]  /*b6a0*/  UMOV UR15, 0x40 ;  /* 0x00000040000f7882 */ /* 0x000fe20000000000 */
[----:B------:R0:W-:Y:S01]  /*b6b0*/  STL [R1+0xc], R6 ;  /* 0x00000c0601007387 */ /* 0x0001e20000100800 */
[----:B------:R-:W-:Y:S01]  /*b6c0*/  IMAD.MOV.U32 R5, RZ, RZ, R8 ;  /* 0x000000ffff057224 */ /* 0x000fe200078e0008 */
[----:B--2---:R-:W-:Y:S01]  /*b6d0*/  R2UR UR11, R2 ;  /* 0x00000000020b72ca */ /* 0x004fe200000e0000 */
[----:B---3--:R-:W-:-:S05]  /*b6e0*/  IMAD R2, R9, 0x8, R10 ;  /* 0x0000000809027824 */ /* 0x008fca00078e020a */
[----:B------:R-:W-:Y:S01]  /*b6f0*/  R2UR UR9, R2 ;  /* 0x00000000020972ca */ /* 0x000fe200000e0000 */
[----:B------:R-:W-:Y:S01]  /*b700*/  IMAD R2, R9, 0x8000, R10 ;  /* 0x0000800009027824 */ /* 0x000fe200078e020a */
[----:B----4-:R-:W-:-:S04]  /*b710*/  R2UR UR5, R3 ;  /* 0x00000000030572ca */ /* 0x010fc800000e0000 */
[----:B------:R-:W-:-:S07]  /*b720*/  R2UR UR6, R2 ;  /* 0x00000000020672ca */ /* 0x000fce00000e0000 */
[----:B------:R-:W-:Y:S02]  /*b730*/  UIADD3 UR9, UR9, 0x34850, URZ ;  /* 0x0003485009097890 */ /* 0x000fe4000fffe03f */
[----:B------:R-:W-:Y:S02]  /*b740*/  ULEA UR11, UR11, UR5, 0x7 ;  /* 0x000000050b0b7291 */ /* 0x000fe4000f8e383f */
[----:B------:R-:W-:Y:S02]  /*b750*/  UIADD3.X UR5, URZ, UR37, URZ, UP0, !UPT ;  /* 0x000000253f057290 */ /* 0x000fe400087fe43f */
[----:B------:R-:W-:Y:S02]  /*b760*/  UIADD3 UR8, UR6, 0x400, URZ ;  /* 0x0000040006087890 */ /* 0x000fe4000fffe03f */
[----:B------:R-:W-:-:S03]  /*b770*/  UIADD3 UR14, UR6, 0x4400, URZ ;  /* 0x00004400060e7890 */ /* 0x000fc6000fffe03f */
[----:B------:R-:W-:-:S04]  /*b780*/  UMOV UR6, 0x0 ;  /* 0x0000000000067882 */ /* 0x000fc80000000000 */
[----:B------:R1:W-:Y:S02]  /*b790*/  UTMALDG.4D [UR8], [UR4], desc[UR6] ;  /* 0x00000608040075b4 */ /* 0x0003e40008019000 */
[----:B-1----:R-:W-:Y:S01]  /*b7a0*/  UMOV UR8, UR14 ;  /* 0x0000000e00087c82 */ /* 0x002fe20008000000 */
[----:B------:R-:W-:Y:S02]  /*b7b0*/  UMOV UR10, UR15 ;  /* 0x0000000f000a7c82 */ /* 0x000fe40008000000 */
[----:B------:R0:W-:Y:S02]  /*b7c0*/  UTMALDG.4D [UR8], [UR4], desc[UR6] ;  /* 0x00000608040075b4 */ /* 0x0001e40008019000 */
[----:B0-----:R-:W-:Y:S01]  /*b7d0*/  NOP ;  /* 0x0000000000007918 */ /* 0x001fe20000000000 */
.L_x_331:
[----:B------:R-:W-:Y:S05]  /*b7e0*/  BSYNC B2 ;  /* 0x0000000000027941 */ /* 0x000fea0003800000 */
.L_x_330:
[----:B------:R-:W2:Y:S04]  /*b7f0*/  LDL.LU R2, [R1+0x18] ;  /* 0x0000180001027983 */ /* 0x000ea80000300800 */
[----:B------:R0:W-:Y:S04]  /*b800*/  STL [R1], R13 ;  /* 0x0000000d01007387 */ /* 0x0001e80000100800 */
[----:B------:R0:W-:Y:S02]  /*b810*/  STL [R1+0x8], R15 ;  /* 0x0000080f01007387 */ /* 0x0001e40000100800 */
[----:B0-2---:R-:W-:-:S07]  /*b820*/  VIADD R6, R2, 0xfffffffd ;  /* 0xfffffffd02067836 */ /* 0x005fce0000000000 */
.L_x_329:
[----:B------:R-:W-:Y:S05]  /*b830*/  BSYNC B1 ;  /* 0x0000000000017941 */ /* 0x000fea0003800000 */
.L_x_328:
[----:B------:R-:W-:-:S05]  /*b840*/  IMAD.MOV R14, RZ, RZ, -R14 ;  /* 0x000000ffff0e7224 */ /* 0x000fca00078e0a0e */
[----:B------:R-:W-:-:S13]  /*b850*/  ISETP.NE.AND P0, PT, R7, R14, PT ;  /* 0x0000000e0700720c */ /* 0x000fda0003f05270 */
[----:B------:R-:W-:Y:S05]  /*b860*/  @!P0 BRA `(.L_x_327) ;  /* 0x0000001000088947 */ /* 0x000fea0003800000 */
[----:B------:R-:W-:-:S07]  /*b870*/  IMAD.MOV.U32 R10, RZ, RZ, R5 ;  /* 0x000000ffff0a7224 */ /* 0x000fce00078e0005 */
.L_x_351:
[----:B------:R-:W2:Y:S04]  /*b880*/  LDL R3, [R1] ;  /* 0x0000000001037983 */ /* 0x000ea80000100800 */
[----:B------:R-:W3:Y:S01]  /*b890*/  LDL R2, [R1+0x8] ;  /* 0x0000080001027983 */ /* 0x000ee20000100800 */
[----:B------:R-:W-:Y:S05]  /*b8a0*/  YIELD ;  /* 0x0000000000007946 */ /* 0x000fea0003800000 */
[----:B------:R-:W-:Y:S01]  /*b8b0*/  BSSY B1, `(.L_x_337) ;  /* 0x000007b000017945 */ /* 0x000fe20003800000 */
[----:B--2---:R-:W-:-:S05]  /*b8c0*/  VIADD R7, R3, 0x1 ;  /* 0x0000000103077836 */ /* 0x004fca0000000000 */
[----:B------:R-:W-:-:S04]  /*b8d0*/  ISETP.NE.AND P0, PT, R7, 0x2, PT ;  /* 0x000000020700780c */ /* 0x000fc80003f05270 */
[----:B------:R-:W-:Y:S02]  /*b8e0*/  SEL R8, RZ, 0x1, P0 ;  /* 0x00000001ff087807 */ /* 0x000fe40000000000 */
[----:B------:R-:W-:Y:S02]  /*b8f0*/  SEL R7, R7, RZ, P0 ;  /* 0x000000ff07077207 */ /* 0x000fe40000000000 */
[----:B---3--:R-:W-:Y:S01]  /*b900*/  LOP3.LUT R8, R2, R8, RZ, 0x3c, !PT ;  /* 0x0000000802087212 */ /* 0x008fe200078e3cff */
[----:B0-----:R-:W-:Y:S06]  /*b910*/  @!P6 BRA `(.L_x_338) ;  /* 0x0000000400d0e947 */ /* 0x001fec0003800000 */
[----:B------:R-:W-:Y:S01]  /*b920*/  ULDC.64 UR4, c[0x0][0x3f8] ;  /* 0x0000fe0000047ab9 */ /* 0x000fe20000000a00 */
[----:B------:R-:W-:Y:S01]  /*b930*/  IMAD.MOV.U32 R9, RZ, RZ, R6 ;  /* 0x000000ffff097224 */ /* 0x000fe200078e0006 */
[----:B------:R-:W-:-:S04]  /*b940*/  ISETP.NE.U32.AND P0, PT, RZ, UR4, PT ;  /* 0x00000004ff007c0c */ /* 0x000fc8000bf05070 */
[----:B------:R-:W-:-:S13]  /*b950*/  ISETP.NE.AND.EX P0, PT, RZ, UR5, PT, P0 ;  /* 0x00000005ff007c0c */ /* 0x000fda000bf05300 */
        /* <DEDUP_REMOVED lines=9> */
[----:B------:R-:W-:-:S04]  /*b9f0*/  IMAD R10, R12, UR6, RZ ;  /* 0x000000060c0a7c24 */ /* 0x000fc8000f8e02ff */
[----:B------:R-:W-:Y:S02]  /*ba00*/  IMAD.MOV R3, RZ, RZ, -R2 ;  /* 0x000000ffff037224 */ /* 0x000fe400078e0a02 */
[----:B------:R-:W-:Y:S02]  /*ba10*/  IMAD R10, R0, UR7, R10 ;  /* 0x00000007000a7c24 */ /* 0x000fe4000f8e020a */
[----:B------:R-:W-:Y:S01]  /*ba20*/  IMAD R9, R9, R3, R6 ;  /* 0x0000000309097224 */ /* 0x000fe200078e0206 */
[----:B------:R-:W-:-:S03]  /*ba30*/  SHF.R.S32.HI R3, RZ, 0x1f, R2 ;  /* 0x0000001fff037819 */ /* 0x000fc60000011402 */
[----:B------:R-:W-:-:S04]  /*ba40*/  IMAD.WIDE.U32 R2, R0, UR6, R2 ;  /* 0x0000000600027c25 */ /* 0x000fc8000f8e0002 */
[----:B------:R-:W-:Y:S01]  /*ba50*/  IMAD.IADD R3, R10, 0x1, R3 ;  /* 0x000000010a037824 */ /* 0x000fe200078e0203 */
[----:B------:R-:W-:-:S04]  /*ba60*/  LEA R10, P0, R2, UR4, 0x2 ;  /* 0x00000004020a7c11 */ /* 0x000fc8000f8010ff */
[----:B------:R-:W-:-:S05]  /*ba70*/  LEA.HI.X R11, R2, UR5, R3, 0x2, P0 ;  /* 0x00000005020b7c11 */ /* 0x000fca00080f1403 */
[----:B------:R0:W5:Y:S04]  /*ba80*/  LDG.E R10, desc[UR8][R10.64] ;  /* 0x000000080a0a7981 */ /* 0x000168000c1e1900 */
.L_x_339:
[----:B------:R-:W1:Y:S01]  /*ba90*/  S2R R3, SR_CgaCtaId ;  /* 0x0000000000037919 */ /* 0x000e620000008800 */
[----:B------:R-:W-:-:S04]  /*baa0*/  MOV R2, 0x400 ;  /* 0x0000040000027802 */ /* 0x000fc80000000f00 */
[----:B-1----:R-:W-:Y:S02]  /*bab0*/  LEA R2, R3, R2, 0x18 ;  /* 0x0000000203027211 */ /* 0x002fe400078ec0ff */
[----:B------:R-:W-:-:S03]  /*bac0*/  SHF.L.U32 R3, R8, 0x1f, RZ ;  /* 0x0000001f08037819 */ /* 0x000fc600000006ff */
[----:B------:R-:W-:-:S04]  /*bad0*/  IMAD R2, R7, 0x8, R2 ;  /* 0x0000000807027824 */ /* 0x000fc800078e0202 */
[----:B------:R-:W1:Y:S02]  /*bae0*/  SYNCS.PHASECHK.TRANS64.TRYWAIT P0, [R2+URZ+0x34840], R3 ;  /* 0x03484003020075a7 */ /* 0x000e64000800017f */
[----:B-1----:R-:W-:Y:S05]  /*baf0*/  @!P0 BRA `(.L_x_340) ;  /* 0x0000002400388947 */ /* 0x002fea0003800000 */
.L_x_396:
[----:B0-----:R-:W0:Y:S02]  /*bb00*/  S2R R11, SR_TID.X ;  /* 0x00000000000b7919 */ /* 0x001e240000002100 */
[----:B0-----:R-:W-:-:S04]  /*bb10*/  LOP3.LUT R11, R11, 0x7f, RZ, 0xc0, !PT ;  /* 0x0000007f0b0b7812 */ /* 0x001fc800078ec0ff */
[----:B------:R-:W-:-:S13]  /*bb20*/  ISETP.NE.AND P0, PT, R11, RZ, PT ;  /* 0x000000ff0b00720c */ /* 0x000fda0003f05270 */
[----:B------:R-:W-:Y:S05]  /*bb30*/  @P0 BRA `(.L_x_341) ;  /* 0x00000000001c0947 */ /* 0x000fea0003800000 */
[----:B------:R-:W0:Y:S01]  /*bb40*/  S2R R11, SR_TID.X ;  /* 0x00000000000b7919 */ /* 0x000e220000002100 */
[----:B-1----:R-:W-:-:S04]  /*bb50*/  IMAD.MOV.U32 R3, RZ, RZ, 0xc000 ;  /* 0x0000c000ff037424 */ /* 0x002fc800078e00ff */
[----:B------:R2:W-:Y:S01]  /*bb60*/  SYNCS.ARRIVE.TRANS64 RZ, [R2+URZ+0x34830], R3 ;  /* 0x0348300302ff79a7 */ /* 0x0005e2000800003f */
[----:B0-----:R-:W-:-:S04]  /*bb70*/  LOP3.LUT R11, R11, 0x1f, RZ, 0xc0, !PT ;  /* 0x0000001f0b0b7812 */ /* 0x001fc800078ec0ff */
[----:B------:R-:W-:-:S13]  /*bb80*/  ISETP.NE.AND P1, PT, R11, RZ, PT ;  /* 0x000000ff0b00720c */ /* 0x000fda0003f25270 */
[----:B--2---:R-:W-:Y:S05]  /*bb90*/  @!P1 BRA `(.L_x_341) ;  /* 0x0000000000049947 */ /* 0x004fea0003800000 */
[----:B------:R-:W-:Y:S01]  /*bba0*/  BPT.TRAP 0x1 ;  /* 0x000000040000795c */ /* 0x000fe20000300000 */
.L_x_341:
[----:B------:R-:W2:Y:S04]  /*bbb0*/  LDL R15, [R1+0x4] ;  /* 0x00000400010f7983 */ /* 0x000ea80000100800 */
[----:B-1----:R-:W3:Y:S01]  /*bbc0*/  LDL.LU R3, [R1+0x8] ;  /* 0x0000080001037983 */ /* 0x002ee20000300800 */
[----:B------:R-:W-:-:S03]  /*bbd0*/  MOV R13, 0x400 ;  /* 0x00000400000d7802 */ /* 0x000fc60000000f00 */
        /* <DEDUP_REMOVED lines=34> */
.L_x_397:
        /* <DEDUP_REMOVED lines=8> */
.L_x_343:
[----:B------:R-:W2:Y:S01]  /*be80*/  LDL.LU R15, [R1+0xc] ;  /* 0x00000c00010f7983 */ /* 0x000ea20000300800 */
[----:B------:R-:W-:-:S03]  /*be90*/  MOV R13, 0x400 ;  /* 0x00000400000d7802 */ /* 0x000fc60000000f00 */
[----:B0-----:R-:W3:Y:S04]  /*bea0*/  LDL.LU R3, [R1] ;  /* 0x0000000001037983 */ /* 0x001ee80000300800 */
[----:B------:R-:W4:Y:S01]  /*beb0*/  LDL R11, [R1+0x4] ;  /* 0x00000400010b7983 */ /* 0x000f220000100800 */
[----:B------:R-:W0:Y:S01]  /*bec0*/  S2R R14, SR_CgaCtaId ;  /* 0x00000000000e7919 */ /* 0x000e220000008800 */
[----:B------:R-:W-:Y:S01]  /*bed0*/  R2UR UR9, R2 ;  /* 0x00000000020972ca */ /* 0x000fe200000e0000 */
[----:B------:R-:W-:Y:S01]  /*bee0*/  UIADD3 UR4, UP0, UR36, 0x470, URZ ;  /* 0x0000047024047890 */ /* 0x000fe2000ff1e03f */
[----:B------:R-:W-:Y:S02]  /*bef0*/  R2UR UR13, R5 ;  /* 0x00000000050d72ca */ /* 0x000fe400000e0000 */
[----:B------:R-:W-:-:S02]  /*bf00*/  R2UR UR12, R4 ;  /* 0x00000000040c72ca */ /* 0x000fc400000e0000 */
[----:B0-----:R-:W-:-:S07]  /*bf10*/  LEA R13, R14, R13, 0x18 ;  /* 0x0000000d0e0d7211 */ /* 0x001fce00078ec0ff */
[----:B------:R-:W-:Y:S01]  /*bf20*/  UIADD3 UR9, UR9, 0x50, URZ ;  /* 0x0000005009097890 */ /* 0x000fe2000fffe03f */
[----:B------:R-:W-:Y:S01]  /*bf30*/  UMOV UR10, URZ ;  /* 0x0000003f000a7c82 */ /* 0x000fe20008000000 */
[----:B------:R-:W-:Y:S01]  /*bf40*/  UMOV UR7, 0x14f00000 ;  /* 0x14f0000000077882 */ /* 0x000fe20000000000 */
[----:B------:R-:W-:Y:S01]  /*bf50*/  UMOV UR15, 0x40 ;  /* 0x00000040000f7882 */ /* 0x000fe20000000000 */
[----:B------:R0:W-:Y:S01]  /*bf60*/  STL [R1+0xc], R9 ;  /* 0x00000c0901007387 */ /* 0x0001e20000100800 */
[----:B------:R-:W-:Y:S01]  /*bf70*/  IMAD.MOV.U32 R5, RZ, RZ, R10 ;  /* 0x000000ffff057224 */ /* 0x000fe200078e000a */
[----:B--2---:R-:W-:Y:S01]  /*bf80*/  R2UR UR11, R15 ;  /* 0x000000000f0b72ca */ /* 0x004fe200000e0000 */
[----:B---3--:R-:W-:Y:S01]  /*bf90*/  IMAD R3, R3, 0x8000, R13 ;  /* 0x0000800003037824 */ /* 0x008fe200078e020d */
[----:B----4-:R-:W-:-:S04]  /*bfa0*/  R2UR UR5, R11 ;  /* 0x000000000b0572ca */ /* 0x010fc800000e0000 */
[----:B------:R-:W-:-:S09]  /*bfb0*/  R2UR UR6, R3 ;  /* 0x00000000030672ca */ /* 0x000fd200000e0000 */
[----:B------:R-:W-:-:S04]  /*bfc0*/  ULEA UR11, UR11, UR5, 0x7 ;  /* 0x000000050b0b7291 */ /* 0x000fc8000f8e383f */
[----:B------:R-:W-:Y:S02]  /*bfd0*/  UIADD3 UR8, UR6, 0x400, URZ ;  /* 0x0000040006087890 */ /* 0x000fe4000fffe03f */
[----:B------:R-:W-:Y:S02]  /*bfe0*/  UIADD3.X UR5, URZ, UR37, URZ, UP0, !UPT ;  /* 0x000000253f057290 */ /* 0x000fe400087fe43f */
[----:B------:R-:W-:-:S03]  /*bff0*/  UIADD3 UR14, UR6, 0x4400, URZ ;  /* 0x00004400060e7890 */ /* 0x000fc6000fffe03f */
[----:B------:R-:W-:-:S04]  /*c000*/  UMOV UR6, 0x0 ;  /* 0x0000000000067882 */ /* 0x000fc80000000000 */
[----:B------:R1:W-:Y:S02]  /*c010*/  UTMALDG.4D [UR8], [UR4], desc[UR6] ;  /* 0x00000608040075b4 */ /* 0x0003e40008019000 */
[----:B-1----:R-:W-:Y:S01]  /*c020*/  UMOV UR8, UR14 ;  /* 0x0000000e00087c82 */ /* 0x002fe20008000000 */
[----:B------:R-:W-:Y:S02]  /*c030*/  UMOV UR10, UR15 ;  /* 0x0000000f000a7c82 */ /* 0x000fe40008000000 */
[----:B------:R0:W-:Y:S02]  /*c040*/  UTMALDG.4D [UR8], [UR4], desc[UR6] ;  /* 0x00000608040075b4 */ /* 0x0001e40008019000 */
[----:B0-----:R-:W-:Y:S01]  /*c050*/  NOP ;  /* 0x0000000000007918 */ /* 0x001fe20000000000 */
.L_x_338:
[----:B------:R-:W-:Y:S05]  /*c060*/  BSYNC B1 ;  /* 0x0000000000017941 */ /* 0x000fea0003800000 */
.L_x_337:
[----:B------:R-:W-:Y:S01]  /*c070*/  VIADD R2, R7, 0x1 ;  /* 0x0000000107027836 */ /* 0x000fe20000000000 */
[----:B------:R-:W-:Y:S04]  /*c080*/  BSSY B1, `(.L_x_344) ;  /* 0x000007c000017945 */ /* 0x000fe80003800000 */
[----:B------:R-:W-:-:S04]  /*c090*/  ISETP.NE.AND P0, PT, R2, 0x2, PT ;  /* 0x000000020200780c */ /* 0x000fc80003f05270 */
[----:B------:R-:W-:Y:S02]  /*c0a0*/  SEL R3, RZ, 0x1, P0 ;  /* 0x00000001ff037807 */ /* 0x000fe40000000000 */
[----:B------:R-:W-:Y:S02]  /*c0b0*/  SEL R14, R2, RZ, P0 ;  /* 0x000000ff020e7207 */ /* 0x000fe40000000000 */
[----:B------:R-:W-:-:S05]  /*c0c0*/  LOP3.LUT R13, R8, R3, RZ, 0x3c, !PT ;  /* 0x00000003080d7212 */ /* 0x000fca00078e3cff */
[----:B------:R0:W-:Y:S04]  /*c0d0*/  STL [R1+0x8], R13 ;  /* 0x0000080d01007387 */ /* 0x0001e80000100800 */
[----:B------:R0:W-:Y:S01]  /*c0e0*/  STL [R1], R14 ;  /* 0x0000000e01007387 */ /* 0x0001e20000100800 */
[----:B------:R-:W-:Y:S05]  /*c0f0*/  @!P6 BRA `(.L_x_345) ;  /* 0x0000000400d0e947 */ /* 0x000fea0003800000 */
[----:B------:R-:W-:Y:S01]  /*c100*/  ULDC.64 UR4, c[0x0][0x3f8] ;  /* 0x0000fe0000047ab9 */ /* 0x000fe20000000a00 */
[----:B------:R-:W-:Y:S01]  /*c110*/  VIADD R9, R6, 0xffffffff ;  /* 0xffffffff06097836 */ /* 0x000fe20000000000 */
[----:B------:R-:W-:-:S04]  /*c120*/  ISETP.NE.U32.AND P0, PT, RZ, UR4, PT ;  /* 0x00000004ff007c0c */ /* 0x000fc8000bf05070 */
[----:B------:R-:W-:-:S13]  /*c130*/  ISETP.NE.AND.EX P0, PT, RZ, UR5, PT, P0 ;  /* 0x00000005ff007c0c */ /* 0x000fda000bf05300 */
[----:B------:R-:W-:Y:S05]  /*c140*/  @!P0 BRA `(.L_x_346) ;  /* 0x0000000000488947 */ /* 0x000fea0003800000 */
        /* <DEDUP_REMOVED lines=18> */
.L_x_346:
[----:B------:R-:W2:Y:S01]  /*c270*/  S2R R3, SR_CgaCtaId ;  /* 0x0000000000037919 */ /* 0x000ea20000008800 */
[----:B------:R-:W-:-:S04]  /*c280*/  MOV R2, 0x400 ;  /* 0x0000040000027802 */ /* 0x000fc80000000f00 */
[----:B--2---:R-:W-:Y:S02]  /*c290*/  LEA R2, R3, R2, 0x18 ;  /* 0x0000000203027211 */ /* 0x004fe400078ec0ff */
[----:B------:R-:W-:-:S03]  /*c2a0*/  SHF.L.U32 R3, R13, 0x1f, RZ ;  /* 0x0000001f0d037819 */ /* 0x000fc600000006ff */
[----:B------:R-:W-:-:S04]  /*c2b0*/  IMAD R2, R14, 0x8, R2 ;  /* 0x000000080e027824 */ /* 0x000fc800078e0202 */
[----:B------:R-:W2:Y:S02]  /*c2c0*/  SYNCS.PHASECHK.TRANS64.TRYWAIT P0, [R2+URZ+0x34840], R3 ;  /* 0x03484003020075a7 */ /* 0x000ea4000800017f */
[----:B--2---:R-:W-:Y:S05]  /*c2d0*/  @!P0 BRA `(.L_x_347) ;  /* 0x0000001c00688947 */ /* 0x004fea0003800000 */
.L_x_398:
        /* <DEDUP_REMOVED lines=11> */
.L_x_348:
[----:B0-----:R-:W3:Y:S01]  /*c390*/  LDL R13, [R1] ;  /* 0x00000000010d7983 */ /* 0x001ee20000100800 */
[----:B------:R-:W-:-:S03]  /*c3a0*/  MOV R14, 0x400 ;  /* 0x00000400000e7802 */ /* 0x000fc60000000f00 */
[----:B------:R-:W4:Y:S01]  /*c3b0*/  LDL R11, [R1+0x4] ;  /* 0x00000400010b7983 */ /* 0x000f220000100800 */
[----:B------:R-:W0:Y:S01]  /*c3c0*/  S2R R15, SR_CgaCtaId ;  /* 0x00000000000f7919 */ /* 0x000e220000008800 */
[----:B------:R-:W-:Y:S01]  /*c3d0*/  R2UR UR11, R9 ;  /* 0x00000000090b72ca */ /* 0x000fe200000e0000 */
[----:B------:R-:W-:Y:S01]  /*c3e0*/  UIADD3 UR4, UP0, UR36, 0x370, URZ ;  /* 0x0000037024047890 */ /* 0x000fe2000ff1e03f */
[----:B------:R-:W-:Y:S02]  /*c3f0*/  R2UR UR12, R4 ;  /* 0x00000000040c72ca */ /* 0x000fe400000e0000 */
[----:B0-----:R-:W-:-:S05]  /*c400*/  LEA R14, R15, R14, 0x18 ;  /* 0x0000000e0f0e7211 */ /* 0x001fca00078ec0ff */
[----:B--2---:R-:W-:Y:S01]  /*c410*/  VIADD R2, R14, 0x34800 ;  /* 0x000348000e027836 */ /* 0x004fe20000000000 */
[----:B-----5:R-:W-:Y:S01]  /*c420*/  R2UR UR13, R10 ;  /* 0x000000000a0d72ca */ /* 0x020fe200000e0000 */
[----:B------:R-:W-:Y:S01]  /*c430*/  UMOV UR10, URZ ;  /* 0x0000003f000a7c82 */ /* 0x000fe20008000000 */
[----:B------:R-:W-:Y:S01]  /*c440*/  UMOV UR6, 0x0 ;  /* 0x0000000000067882 */ /* 0x000fe20000000000 */
[----:B------:R-:W-:Y:S01]  /*c450*/  UMOV UR7, 0x14f00000 ;  /* 0x14f0000000077882 */ /* 0x000fe20000000000 */
[----:B------:R-:W-:Y:S01]  /*c460*/  UMOV UR18, 0x40 ;  /* 0x0000004000127882 */ /* 0x000fe20000000000 */
[----:B------:R-:W-:Y:S01]  /*c470*/  UMOV UR17, 0x80 ;  /* 0x0000008000117882 */ /* 0x000fe20000000000 */
[----:B------:R-:W-:Y:S01]  /*c480*/  SHF.L.U32 R8, R8, 0x1f, RZ ;  /* 0x0000001f08087819 */ /* 0x000fe200000006ff */
        /* <DEDUP_REMOVED lines=9> */
[----:B------:R-:W-:Y:S02]  /*c520*/  UIADD3 UR15, UR8, 0x20400, URZ ;  /* 0x00020400080f7890 */ /* 0x000fe4000fffe03f */
[----:B------:R-:W-:-:S03]  /*c530*/  UIADD3 UR16, UR8, 0x24400, URZ ;  /* 0x0002440008107890 */ /* 0x000fc6000fffe03f */
[----:B------:R-:W-:Y:S02]  /*c540*/  UMOV UR8, UR14 ;  /* 0x0000000e00087c82 */ /* 0x000fe40008000000 */
[----:B------:R0:W-:Y:S01]  /*c550*/  UTMALDG.4D [UR8], [UR4], desc[UR6] ;  /* 0x00000608040075b4 */ /* 0x0001e20008019000 */
[----:B------:R-:W-:Y:S01]  /*c560*/  IMAD R2, R7, 0x8, R2 ;  /* 0x0000000807027824 */ /* 0x000fe200078e0202 */
[----:B0-----:R-:W-:Y:S01]  /*c570*/  UMOV UR8, UR15 ;  /* 0x0000000f00087c82 */ /* 0x001fe20008000000 */
[----:B------:R-:W-:Y:S02]  /*c580*/  UMOV UR10, UR18 ;  /* 0x00000012000a7c82 */ /* 0x000fe40008000000 */
[----:B------:R0:W-:Y:S02]  /*c590*/  UTMALDG.4D [UR8], [UR4], desc[UR6] ;  /* 0x00000608040075b4 */ /* 0x0001e40008019000 */
[----:B0-----:R-:W-:Y:S01]  /*c5a0*/  UMOV UR8, UR16 ;  /* 0x0000001000087c82 */ /* 0x001fe20008000000 */
[----:B------:R-:W-:-:S02]  /*c5b0*/  UMOV UR10, UR17 ;  /* 0x00000011000a7c82 */ /* 0x000fc40008000000 */
[----:B------:R0:W-:Y:S01]  /*c5c0*/  UTMALDG.4D [UR8], [UR4], desc[UR6] ;  /* 0x00000608040075b4 */ /* 0x0001e20008019000 */
[----:B------:R-:W1:Y:S02]  /*c5d0*/  SYNCS.PHASECHK.TRANS64.TRYWAIT P1, [R2+URZ+0x60], R8 ;  /* 0x00006008020075a7 */ /* 0x000e64000802017f */
[----:B01----:R-:W-:Y:S05]  /*c5e0*/  @!P1 BRA `(.L_x_349) ;  /* 0x0000001800b89947 */ /* 0x003fea0003800000 */
.L_x_399:
[----:B------:R-:W-:Y:S05]  /*c5f0*/  @P0 BRA `(.L_x_350) ;  /* 0x00000000001c0947 */ /* 0x000fea0003800000 */
[----:B------:R-:W1:Y:S02]  /*c600*/  S2R R3, SR_TID.X ;  /* 0x0000000000037919 */ /* 0x000e640000002100 */
[----:B-1----:R-:W-:-:S04]  /*c610*/  LOP3.LUT R3, R3, 0x1f, RZ, 0xc0, !PT ;  /* 0x0000001f03037812 */ /* 0x002fc800078ec0ff */
[----:B------:R-:W-:Y:S01]  /*c620*/  ISETP.NE.AND P1, PT, R3, RZ, PT ;  /* 0x000000ff0300720c */ /* 0x000fe20003f25270 */
[----:B------:R-:W-:-:S04]  /*c630*/  IMAD.MOV.U32 R3, RZ, RZ, 0x8000 ;  /* 0x00008000ff037424 */ /* 0x000fc800078e00ff */
[----:B------:R1:W-:Y:S08]  /*c640*/  SYNCS.ARRIVE.TRANS64 RZ, [R2+URZ+0x50], R3 ;  /* 0x0000500302ff79a7 */ /* 0x0003f0000800003f */
[----:B------:R-:W-:Y:S05]  /*c650*/  @!P1 BRA `(.L_x_350) ;  /* 0x0000000000049947 */ /* 0x000fea0003800000 */
[----:B------:R-:W-:Y:S01]  /*c660*/  BPT.TRAP 0x1 ;  /* 0x000000040000795c */ /* 0x000fe20000300000 */
.L_x_350:
[----:B------:R-:W2:Y:S01]  /*c670*/  LDL.LU R13, [R1+0xc] ;  /* 0x00000c00010d7983 */ /* 0x000ea20000300800 */
[----:B0-----:R-:W-:-:S03]  /*c680*/  MOV R8, 0x400 ;  /* 0x0000040000087802 */ /* 0x001fc60000000f00 */
[----:B-1----:R-:W3:Y:S01]  /*c690*/  LDL R3, [R1+0x4] ;  /* 0x0000040001037983 */ /* 0x002ee20000100800 */
[----:B------:R-:W0:Y:S01]  /*c6a0*/  S2R R11, SR_CgaCtaId ;  /* 0x00000000000b7919 */ /* 0x000e220000008800 */
[----:B------:R-:W-:Y:S01]  /*c6b0*/  R2UR UR9, R2 ;  /* 0x00000000020972ca */ /* 0x000fe200000e0000 */
[----:B------:R-:W-:Y:S01]  /*c6c0*/  UIADD3 UR4, UP0, UR36, 0x470, URZ ;  /* 0x0000047024047890 */ /* 0x000fe2000ff1e03f */
[----:B------:R-:W-:Y:S02]  /*c6d0*/  R2UR UR13, R5 ;  /* 0x00000000050d72ca */ /* 0x000fe400000e0000 */
[----:B------:R-:W-:Y:S02]  /*c6e0*/  R2UR UR12, R4 ;  /* 0x00000000040c72ca */ /* 0x000fe400000e0000 */
[----:B0-----:R-:W-:-:S04]  /*c6f0*/  LEA R8, R11, R8, 0x18 ;  /* 0x000000080b087211 */ /* 0x001fc800078ec0ff */
[----:B------:R-:W-:-:S04]  /*c700*/  LEA R7, R7, R8, 0xf ;  /* 0x0000000807077211 */ /* 0x000fc800078e78ff */
[----:B------:R-:W-:Y:S01]  /*c710*/  R2UR UR6, R7 ;  /* 0x00000000070672ca */ /* 0x000fe200000e0000 */
[----:B------:R-:W-:Y:S01]  /*c720*/  UIADD3 UR9, UR9, 0x50, URZ ;  /* 0x0000005009097890 */ /* 0x000fe2000fffe03f */
[----:B------:R-:W-:Y:S01]  /*c730*/  UMOV UR10, URZ ;  /* 0x0000003f000a7c82 */ /* 0x000fe20008000000 */
[----:B------:R-:W-:Y:S01]  /*c740*/  UMOV UR7, 0x14f00000 ;  /* 0x14f0000000077882 */ /* 0x000fe20000000000 */
[----:B------:R-:W-:-:S09]  /*c750*/  UMOV UR15, 0x40 ;  /* 0x00000040000f7882 */ /* 0x000fd20000000000 */
[----:B------:R-:W-:Y:S02]  /*c760*/  UIADD3 UR8, UR6, 0x400, URZ ;  /* 0x0000040006087890 */ /* 0x000fe4000fffe03f */
[----:B------:R-:W-:-:S03]  /*c770*/  UIADD3 UR14, UR6, 0x4400, URZ ;  /* 0x00004400060e7890 */ /* 0x000fc6000fffe03f */
[----:B------:R-:W-:Y:S01]  /*c780*/  UMOV UR6, 0x0 ;  /* 0x0000000000067882 */ /* 0x000fe20000000000 */
[----:B------:R1:W-:Y:S01]  /*c790*/  STL [R1+0xc], R9 ;  /* 0x00000c0901007387 */ /* 0x0003e20000100800 */
[----:B------:R-:W-:Y:S01]  /*c7a0*/  IMAD.MOV.U32 R5, RZ, RZ, R10 ;  /* 0x000000ffff057224 */ /* 0x000fe200078e000a */
[----:B--2---:R-:W-:Y:S02]  /*c7b0*/  R2UR UR11, R13 ;  /* 0x000000000d0b72ca */ /* 0x004fe400000e0000 */
[----:B---3--:R-:W-:-:S13]  /*c7c0*/  R2UR UR5, R3 ;  /* 0x00000000030572ca */ /* 0x008fda00000e0000 */
[----:B------:R-:W-:Y:S02]  /*c7d0*/  ULEA UR11, UR11, UR5, 0x7 ;  /* 0x000000050b0b7291 */ /* 0x000fe4000f8e383f */
[----:B------:R-:W-:-:S09]  /*c7e0*/  UIADD3.X UR5, URZ, UR37, URZ, UP0, !UPT ;  /* 0x000000253f057290 */ /* 0x000fd200087fe43f */
[----:B------:R0:W-:Y:S02]  /*c7f0*/  UTMALDG.4D [UR8], [UR4], desc[UR6] ;  /* 0x00000608040075b4 */ /* 0x0001e40008019000 */
[----:B0-----:R-:W-:Y:S01]  /*c800*/  UMOV UR8, UR14 ;  /* 0x0000000e00087c82 */ /* 0x001fe20008000000 */
[----:B------:R-:W-:Y:S02]  /*c810*/  UMOV UR10, UR15 ;  /* 0x0000000f000a7c82 */ /* 0x000fe40008000000 */
[----:B------:R1:W-:Y:S02]  /*c820*/  UTMALDG.4D [UR8], [UR4], desc[UR6] ;  /* 0x00000608040075b4 */ /* 0x0003e40008019000 */
[----:B-1----:R-:W-:Y:S01]  /*c830*/  NOP ;  /* 0x0000000000007918 */ /* 0x002fe20000000000 */
.L_x_345:
[----:B------:R-:W-:Y:S05]  /*c840*/  BSYNC B1 ;  /* 0x0000000000017941 */ /* 0x000fea0003800000 */
.L_x_344:
[C---:B------:R-:W-:Y:S01]  /*c850*/  ISETP.GT.AND P0, PT, R6.reuse, 0x1, PT ;  /* 0x000000010600780c */ /* 0x040fe20003f04270 */
[----:B------:R-:W-:-:S04]  /*c860*/  VIADD R2, R6, 0xfffffffe ;  /* 0xfffffffe06027836 */ /* 0x000fc80000000000 */
[----:B------:R-:W-:-:S08]  /*c870*/  IMAD.MOV.U32 R6, RZ, RZ, R2 ;  /* 0x000000ffff067224 */ /* 0x000fd000078e0002 */
[----:B------:R-:W-:Y:S05]  /*c880*/  @P0 BRA `(.L_x_351) ;  /* 0xffffffec00fc0947 */ /* 0x000fea000383ffff */
.L_x_327:
[----:B------:R-:W-:Y:S05]  /*c890*/  BSYNC B0 ;  /* 0x0000000000007941 */ /* 0x000fea0003800000 */
.L_x_326:
[----:B------:R-:W1:Y:S01]  /*c8a0*/  S2R R2, SR_TID.X ;  /* 0x0000000000027919 */ /* 0x000e620000002100 */
[----:B------:R-:W-:Y:S01]  /*c8b0*/  BSSY B0, `(.L_x_352) ;  /* 0x0000011000007945 */ /* 0x000fe20003800000 */
[----:B-1----:R-:W-:-:S04]  /*c8c0*/  LOP3.LUT R2, R2, 0x1f, RZ, 0xc0, !PT ;  /* 0x0000001f02027812 */ /* 0x002fc800078ec0ff */
[----:B------:R-:W-:-:S13]  /*c8d0*/  ISETP.NE.AND P0, PT, R2, RZ, PT ;  /* 0x000000ff0200720c */ /* 0x000fda0003f05270 */
[----:B------:R-:W-:Y:S05]  /*c8e0*/  @P0 BRA `(.L_x_353) ;  /* 0x0000000000340947 */ /* 0x000fea0003800000 */
[----:B------:R-:W1:Y:S01]  /*c8f0*/  S2R R9, SR_LANEID ;  /* 0x0000000000097919 */ /* 0x000e620000000000 */
[----:B------:R-:W-:Y:S01]  /*c900*/  VOTEU.ANY UR4, UPT, PT ;  /* 0x0000000000047886 */ /* 0x000fe200038e0100 */
[----:B------:R-:W2:Y:S01]  /*c910*/  LDC.64 R2, c[0x0][0xc38] ;  /* 0x00030e00ff027b82 */ /* 0x000ea20000000a00 */
[----:B------:R-:W1:Y:S01]  /*c920*/  FLO.U32 R0, UR4 ;  /* 0x0000000400007d00 */ /* 0x000e6200080e0000 */
[----:B------:R-:W-:-:S07]  /*c930*/  ULDC.64 UR6, c[0x0][0x208] ;  /* 0x0000820000067ab9 */ /* 0x000fce0000000a00 */
[----:B------:R-:W2:Y:S01]  /*c940*/  POPC R7, UR4 ;  /* 0x0000000400077d09 */ /* 0x000ea20008000000 */
[----:B-1----:R-:W-:-:S13]  /*c950*/  ISETP.EQ.U32.AND P0, PT, R0, R9, PT ;  /* 0x000000090000720c */ /* 0x002fda0003f02070 */
[----:B--2---:R-:W2:Y:S01]  /*c960*/  @P0 ATOMG.E.ADD.STRONG.GPU PT, R3, desc[UR6][R2.64], R7 ;  /* 0x00000007020309a8 */ /* 0x004ea200081ee1c6 */
[----:B------:R-:W1:Y:S02]  /*c970*/  S2R R6, SR_LTMASK ;  /* 0x0000000000067919 */ /* 0x000e640000003900 */
[----:B-1----:R-:W-:-:S04]  /*c980*/  LOP3.LUT R6, R6, UR4, RZ, 0xc0, !PT ;  /* 0x0000000406067c12 */ /* 0x002fc8000f8ec0ff */
[----:B------:R-:W1:Y:S01]  /*c990*/  POPC R9, R6 ;  /* 0x0000000600097309 */ /* 0x000e620000000000 */
[----:B--2---:R-:W1:Y:S02]  /*c9a0*/  SHFL.IDX PT, R0, R3, R0, 0x1f ;  /* 0x00001f0003007589 */ /* 0x004e6400000e0000 */
[----:B-1----:R-:W-:-:S07]  /*c9b0*/  IADD3 R16, R0, UR38, R9 ;  /* 0x0000002600107c10 */ /* 0x002fce000fffe009 */
.L_x_353:
[----:B------:R-:W-:Y:S05]  /*c9c0*/  BSYNC B0 ;  /* 0x0000000000007941 */ /* 0x000fea0003800000 */
.L_x_352:
[----:B------:R-:W-:Y:S04]  /*c9d0*/  BSSY B0, `(.L_x_354) ;  /* 0x0000032000007945 */ /* 0x000fe80003800000 */
[----:B------:R-:W-:Y:S05]  /*c9e0*/  @!P6 BRA `(.L_x_355) ;  /* 0x0000000000c0e947 */ /* 0x000fea0003800000 */
[----:B------:R-:W2:Y:S01]  /*c9f0*/  LDL R2, [R1] ;  /* 0x0000000001027983 */ /* 0x000ea20000100800 */
[----:B------:R-:W-:-:S03]  /*ca00*/  MOV R3, 0x400 ;  /* 0x0000040000037802 */ /* 0x000fc60000000f00 */
[----:B------:R-:W3:Y:S01]  /*ca10*/  LDL R0, [R1+0x8] ;  /* 0x0000080001007983 */ /* 0x000ee20000100800 */
[----:B------:R-:W1:Y:S02]  /*ca20*/  S2R R6, SR_CgaCtaId ;  /* 0x0000000000067919 */ /* 0x000e640000008800 */
[----:B-1----:R-:W-:-:S05]  /*ca30*/  LEA R3, R6, R3, 0x18 ;  /* 0x0000000306037211 */ /* 0x002fca00078ec0ff */
[----:B--2---:R-:W-:Y:S01]  /*ca40*/  IMAD R3, R2, 0x8, R3 ;  /* 0x0000000802037824 */ /* 0x004fe200078e0203 */
[----:B---3--:R-:W-:-:S04]  /*ca50*/  SHF.L.U32 R0, R0, 0x1f, RZ ;  /* 0x0000001f00007819 */ /* 0x008fc800000006ff */
[----:B------:R-:W1:Y:S02]  /*ca60*/  SYNCS.PHASECHK.TRANS64.TRYWAIT P0, [R3+URZ+0x34860], R0 ;  /* 0x03486000030075a7 */ /* 0x000e64000800017f */
[----:B-1----:R-:W-:Y:S05]  /*ca70*/  @!P0 BRA `(.L_x_356) ;  /* 0x0000001400a88947 */ /* 0x002fea0003800000 */
.L_x_400:
        /* <DEDUP_REMOVED lines=11> */
.L_x_357:
[----:B------:R-:W2:Y:S01]  /*cb30*/  LDL.LU R8, [R1+0x4] ;  /* 0x0000040001087983 */ /* 0x000ea20000300800 */
[----:B------:R-:W-:-:S03]  /*cb40*/  MOV R6, 0x400 ;  /* 0x0000040000067802 */ /* 0x000fc60000000f00 */
[----:B-1----:R-:W3:Y:S04]  /*cb50*/  LDL R0, [R1] ;  /* 0x0000000001007983 */ /* 0x002ee80000100800 */
[----:B------:R-:W4:Y:S01]  /*cb60*/  LDL R2, [R1+0xc] ;  /* 0x00000c0001027983 */ /* 0x000f220000100800 */
[----:B------:R-:W1:Y:S01]  /*cb70*/  S2R R7, SR_CgaCtaId ;  /* 0x0000000000077919 */ /* 0x000e620000008800 */
[----:B------:R-:W-:Y:S01]  /*cb80*/  R2UR UR9, R3 ;  /* 0x00000000030972ca */ /* 0x000fe200000e0000 */
[----:B------:R-:W-:Y:S01]  /*cb90*/  UIADD3 UR4, UP0, UR36, 0x470, URZ ;  /* 0x0000047024047890 */ /* 0x000fe2000ff1e03f */
[----:B------:R-:W-:Y:S02]  /*cba0*/  R2UR UR12, R4 ;  /* 0x00000000040c72ca */ /* 0x000fe400000e0000 */
[----:B------:R-:W-:-:S02]  /*cbb0*/  R2UR UR13, R5 ;  /* 0x00000000050d72ca */ /* 0x000fc400000e0000 */
[----:B-1----:R-:W-:-:S07]  /*cbc0*/  LEA R6, R7, R6, 0x18 ;  /* 0x0000000607067211 */ /* 0x002fce00078ec0ff */
[----:B------:R-:W-:Y:S01]  /*cbd0*/  UIADD3 UR9, UR9, 0x34850, URZ ;  /* 0x0003485009097890 */ /* 0x000fe2000fffe03f */
[----:B------:R-:W-:Y:S01]  /*cbe0*/  UMOV UR10, URZ ;  /* 0x0000003f000a7c82 */ /* 0x000fe20008000000 */
[----:B------:R-:W-:Y:S01]  /*cbf0*/  UMOV UR7, 0x14f00000 ;  /* 0x14f0000000077882 */ /* 0x000fe20000000000 */
[----:B------:R-:W-:Y:S01]  /*cc00*/  UMOV UR15, 0x40 ;  /* 0x00000040000f7882 */ /* 0x000fe20000000000 */
        /* <DEDUP_REMOVED lines=13> */
[----:B-1----:R-:W-:Y:S01]  /*cce0*/  NOP ;  /* 0x0000000000007918 */ /* 0x002fe20000000000 */
.L_x_355:
[----:B------:R-:W-:Y:S05]  /*ccf0*/  BSYNC B0 ;  /* 0x0000000000007941 */ /* 0x000fea0003800000 */
.L_x_354:
[----:B------:R-:W2:Y:S04]  /*cd00*/  LDL.LU R0, [R1] ;  /* 0x0000000001007983 */ /* 0x000ea80000300800 */
[----:B------:R-:W3:Y:S01]  /*cd10*/  LDL.LU R3, [R1+0x8] ;  /* 0x0000080001037983 */ /* 0x000ee20000300800 */
[----:B--2---:R-:W-:-:S05]  /*cd20*/  VIADD R0, R0, 0x1 ;  /* 0x0000000100007836 */ /* 0x004fca0000000000 */
[----:B------:R-:W-:-:S04]  /*cd30*/  ISETP.NE.AND P0, PT, R0, 0x2, PT ;  /* 0x000000020000780c */ /* 0x000fc80003f05270 */
[----:B------:R-:W-:Y:S02]  /*cd40*/  SEL R2, RZ, 0x1, P0 ;  /* 0x00000001ff027807 */ /* 0x000fe40000000000 */
[----:B------:R-:W-:Y:S02]  /*cd50*/  SEL R0, R0, RZ, P0 ;  /* 0x000000ff00007207 */ /* 0x000fe40000000000 */
[----:B---3--:R-:W-:-:S05]  /*cd60*/  LOP3.LUT R3, R3, R2, RZ, 0x3c, !PT ;  /* 0x0000000203037212 */ /* 0x008fca00078e3cff */
[----:B------:R1:W-:Y:S04]  /*cd70*/  STL [R1+0x8], R3 ;  /* 0x0000080301007387 */ /* 0x0003e80000100800 */
[----:B------:R1:W-:Y:S02]  /*cd80*/  STL [R1], R0 ;  /* 0x0000000001007387 */ /* 0x0003e40000100800 */
.L_x_311:
[----:B------:R-:W-:Y:S05]  /*cd90*/  BSYNC B6 ;  /* 0x0000000000067941 */ /* 0x000fea0003800000 */
.L_x_309:
[----:B------:R-:W-:-:S03]  /*cda0*/  UMOV UR4, 0xffffffff ;  /* 0xffffffff00047882 */ /* 0x000fc60000000000 */
[----:B------:R-:W-:Y:S05]  /*cdb0*/  BRA.DIV UR4, `(.L_x_358) ;  /* 0x0000001204ec7947 */ /* 0x000fea000b800000 */
[----:B------:R2:W3:Y:S04]  /*cdc0*/  SHFL.IDX PT, R4, R16, RZ, 0x1f ;  /* 0x00001fff10047589 */ /* 0x0004e800000e0000 */
[----:B------:R2:W4:Y:S02]  /*cdd0*/  SHFL.IDX PT, R5, R16, 0x1, 0x1f ;  /* 0x00201f0010057f89 */ /* 0x00052400000e0000 */
.L_x_404:
[----:B01----:R-:W0:Y:S01]  /*cde0*/  S2R R0, SR_TID.X ;  /* 0x0000000000007919 */ /* 0x003e220000002100 */
[----:B------:R-:W-:Y:S01]  /*cdf0*/  ULDC UR4, c[0x0][0xc14] ;  /* 0x0003050000047ab9 */ /* 0x000fe20000000800 */
[----:B------:R-:W-:Y:S01]  /*ce00*/  BSSY B0, `(.L_x_359) ;  /* 0x000000c000007945 */ /* 0x000fe20003800000 */
[----:B------:R-:W-:Y:S01]  /*ce10*/  IMAD.MOV.U32 R3, RZ, RZ, RZ ;  /* 0x000000ffff037224 */ /* 0x000fe200078e00ff */
[----:B0-----:R-:W-:Y:S01]  /*ce20*/  LOP3.LUT R9, R0, 0x1f, RZ, 0xc0, !PT ;  /* 0x0000001f00097812 */ /* 0x001fe200078ec0ff */
[----:B------:R-:W-:-:S03]  /*ce30*/  IMAD.U32 R0, RZ, RZ, UR4 ;  /* 0x00000004ff007e24 */ /* 0x000fc6000f8e00ff */
[C---:B------:R-:W-:Y:S01]  /*ce40*/  ISETP.NE.AND P0, PT, R9.reuse, 0x1f, PT ;  /* 0x0000001f0900780c */ /* 0x040fe20003f05270 */
[----:B------:R-:W-:-:S05]  /*ce50*/  IMAD.IADD R7, R9, 0x1, R19 ;  /* 0x0000000109077824 */ /* 0x000fca00078e0213 */
[----:B------:R-:W-:-:S13]  /*ce60*/  ISETP.GE.OR P0, PT, R7, R0, !P0 ;  /* 0x000000000700720c */ /* 0x000fda0004706670 */
[----:B------:R-:W-:Y:S05]  /*ce70*/  @P0 BRA `(.L_x_360) ;  /* 0x0000000000100947 */ /* 0x000fea0003800000 */
[----:B------:R-:W0:Y:S01]  /*ce80*/  LDC.64 R2, c[0x0][0xc58] ;  /* 0x00031600ff027b82 */ /* 0x000e220000000a00 */
[----:B------:R-:W-:Y:S01]  /*ce90*/  ULDC.64 UR4, c[0x0][0x208] ;  /* 0x0000820000047ab9 */ /* 0x000fe20000000a00 */
[----:B0-----:R-:W-:-:S06]  /*cea0*/  IMAD.WIDE R2, R7, 0x4, R2 ;  /* 0x0000000407027825 */ /* 0x001fcc00078e0202 */
[----:B------:R0:W5:Y:S02]  /*ceb0*/  LDG.E R3, desc[UR4][R2.64] ;  /* 0x0000000402037981 */ /* 0x000164000c1e1900 */
.L_x_360:
[----:B------:R-:W-:Y:S05]  /*cec0*/  BSYNC B0 ;  /* 0x0000000000007941 */ /* 0x000fea0003800000 */
.L_x_359:
[----:B------:R-:W-:-:S03]  /*ced0*/  UMOV UR4, 0xffffffff ;  /* 0xffffffff00047882 */ /* 0x000fc60000000000 */
[----:B------:R-:W-:Y:S05]  /*cee0*/  BRA.DIV UR4, `(.L_x_361) ;  /* 0x0000001204ec7947 */ /* 0x000fea000b800000 */
[----:B-----5:R-:W1:Y:S01]  /*cef0*/  SHFL.UP PT, R14, R3, 0x1, RZ ;  /* 0x04200000030e7989 */ /* 0x020e6200000e00ff */
[C---:B------:R-:W-:Y:S02]  /*cf00*/  ISETP.NE.AND P0, PT, R9.reuse, RZ, PT ;  /* 0x000000ff0900720c */ /* 0x040fe40003f05270 */
[C---:B------:R-:W-:Y:S02]  /*cf10*/  ISETP.GE.U32.AND P1, PT, R9.reuse, 0x2, PT ;  /* 0x000000020900780c */ /* 0x040fe40003f26070 */
[----:B-1----:R-:W-:Y:S02]  /*cf20*/  SEL R14, R14, RZ, P0 ;  /* 0x000000ff0e0e7207 */ /* 0x002fe40000000000 */
[----:B------:R-:W-:-:S03]  /*cf30*/  ISETP.GE.U32.AND P0, PT, R9, 0x4, PT ;  /* 0x000000040900780c */ /* 0x000fc60003f06070 */
[----:B------:R-:W-:-:S05]  /*cf40*/  IMAD.IADD R13, R3, 0x1, R14 ;  /* 0x00000001030d7824 */ /* 0x000fca00078e020e */
[----:B------:R-:W1:Y:S02]  /*cf50*/  SHFL.UP PT, R14, R13, 0x2, RZ ;  /* 0x044000000d0e7989 */ /* 0x000e6400000e00ff */
        /* <DEDUP_REMOVED lines=8> */
[----:B-1----:R-:W-:-:S05]  /*cfe0*/  SEL R8, R14, RZ, P1 ;  /* 0x000000ff0e087207 */ /* 0x002fca0000800000 */
[----:B------:R-:W-:-:S05]  /*cff0*/  IMAD.IADD R8, R7, 0x1, R8 ;  /* 0x0000000107087824 */ /* 0x000fca00078e0208 */
[----:B------:R-:W1:Y:S02]  /*d000*/  SHFL.UP PT, R14, R8, 0x10, RZ ;  /* 0x06000000080e7989 */ /* 0x000e6400000e00ff */
[----:B-1----:R-:W-:-:S05]  /*d010*/  SEL R9, R14, RZ, P0 ;  /* 0x000000ff0e097207 */ /* 0x002fca0000000000 */
[----:B0-----:R-:W-:-:S05]  /*d020*/  IMAD.IADD R2, R8, 0x1, R9 ;  /* 0x0000000108027824 */ /* 0x001fca00078e0209 */
[----:B------:R0:W1:Y:S02]  /*d030*/  SHFL.IDX PT, R14, R2, 0x1f, 0x1f ;  /* 0x03e01f00020e7f89 */ /* 0x00006400000e0000 */
.L_x_412:
[----:B------:R-:W-:Y:S02]  /*d040*/  ULDC UR4, c[0x0][0xc10] ;  /* 0x0003040000047ab9 */ /* 0x000fe40000000800 */
[----:B--2---:R-:W-:-:S04]  /*d050*/  IMAD.U32 R16, RZ, RZ, UR4 ;  /* 0x00000004ff107e24 */ /* 0x004fc8000f8e00ff */
[----:B-1----:R-:W-:-:S04]  /*d060*/  IMAD R6, R14, R16, RZ ;  /* 0x000000100e067224 */ /* 0x002fc800078e02ff */
[----:B----4-:R-:W-:-:S05]  /*d070*/  IMAD.IADD R5, R5, 0x1, R6 ;  /* 0x0000000105057824 */ /* 0x010fca00078e0206 */
[----:B---3--:R-:W-:-:S13]  /*d080*/  ISETP.GT.AND P0, PT, R5, R4, PT ;  /* 0x000000040500720c */ /* 0x008fda0003f04270 */
[----:B------:R-:W-:Y:S05]  /*d090*/  @P0 BRA `(.L_x_362) ;  /* 0x0000000000b80947 */ /* 0x000fea0003800000 */
[----:B------:R-:W1:Y:S02]  /*d0a0*/  LDC R0, c[0x0][0xc14] ;  /* 0x00030500ff007b82 */ /* 0x000e640000000800 */
.L_x_367:
[----:B------:R-:W-:-:S05]  /*d0b0*/  VIADD R19, R19, 0x1f ;  /* 0x0000001f13137836 */ /* 0x000fca0000000000 */
[----:B-1----:R-:W-:-:S13]  /*d0c0*/  ISETP.GE.AND P0, PT, R19, R0, PT ;  /* 0x000000001300720c */ /* 0x002fda0003f06270 */
[----:B------:R-:W-:Y:S05]  /*d0d0*/  @P0 BRA `(.L_x_363) ;  /* 0x0000000400600947 */ /* 0x000fea0003800000 */
[----:B0-----:R-:W0:Y:S01]  /*d0e0*/  S2R R2, SR_TID.X ;  /* 0x0000000000027919 */ /* 0x001e220000002100 */
[----:B------:R-:W-:Y:S01]  /*d0f0*/  BSSY B0, `(.L_x_364) ;  /* 0x000000b000007945 */ /* 0x000fe20003800000 */
[----:B------:R-:W-:Y:S01]  /*d100*/  IMAD.MOV.U32 R3, RZ, RZ, RZ ;  /* 0x000000ffff037224 */ /* 0x000fe200078e00ff */
[----:B0-----:R-:W-:-:S04]  /*d110*/  LOP3.LUT R8, R2, 0x1f, RZ, 0xc0, !PT ;  /* 0x0000001f02087812 */ /* 0x001fc800078ec0ff */
        /* <DEDUP_REMOVED lines=8> */
.L_x_365:
[----:B------:R-:W-:Y:S05]  /*d1a0*/  BSYNC B0 ;  /* 0x0000000000007941 */ /* 0x000fea0003800000 */
.L_x_364:
[----:B------:R-:W-:-:S03]  /*d1b0*/  UMOV UR4, 0xffffffff ;  /* 0xffffffff00047882 */ /* 0x000fc60000000000 */
[----:B------:R-:W-:Y:S05]  /*d1c0*/  BRA.DIV UR4, `(.L_x_366) ;  /* 0x0000001604047947 */ /* 0x000fea000b800000 */
[----:B-----5:R-:W1:Y:S01]  /*d1d0*/  SHFL.UP PT, R14, R3, 0x1, RZ ;  /* 0x04200000030e7989 */ /* 0x020e6200000e00ff */
[C---:B------:R-:W-:Y:S02]  /*d1e0*/  ISETP.NE.AND P0, PT, R8.reuse, RZ, PT ;  /* 0x000000ff0800720c */ /* 0x040fe40003f05270 */
[----:B------:R-:W-:Y:S02]  /*d1f0*/  ISETP.GE.U32.AND P1, PT, R8, 0x2, PT ;  /* 0x000000020800780c */ /* 0x000fe40003f26070 */
[----:B-1----:R-:W-:Y:S02]  /*d200*/  SEL R14, R14, RZ, P0 ;  /* 0x000000ff0e0e7207 */ /* 0x002fe40000000000 */
        /* <DEDUP_REMOVED lines=16> */
[----:B------:R0:W1:Y:S02]  /*d310*/  SHFL.IDX PT, R14, R2, 0x1f, 0x1f ;  /* 0x03e01f00020e7f89 */ /* 0x00006400000e0000 */
.L_x_420:
[----:B------:R-:W-:Y:S02]  /*d320*/  ULDC UR4, c[0x0][0xc10] ;  /* 0x0003040000047ab9 */ /* 0x000fe40000000800 */
[----:B------:R-:W-:-:S04]  /*d330*/  IMAD.U32 R16, RZ, RZ, UR4 ;  /* 0x00000004ff107e24 */ /* 0x000fc8000f8e00ff */
[----:B-1----:R-:W-:-:S04]  /*d340*/  IMAD R6, R14, R16, RZ ;  /* 0x000000100e067224 */ /* 0x002fc800078e02ff */
[----:B------:R-:W-:-:S05]  /*d350*/  IMAD.IADD R5, R6, 0x1, R5 ;  /* 0x0000000106057824 */ /* 0x000fca00078e0205 */
[----:B------:R-:W-:-:S13]  /*d360*/  ISETP.GT.AND P0, PT, R5, R4, PT ;  /* 0x000000040500720c */ /* 0x000fda0003f04270 */
[----:B------:R-:W-:Y:S05]  /*d370*/  @!P0 BRA `(.L_x_367) ;  /* 0xfffffffc004c8947 */ /* 0x000fea000383ffff */
.L_x_362:
[----:B------:R-:W-:Y:S01]  /*d380*/  IMAD.IADD R6, R5, 0x1, -R6 ;  /* 0x0000000105067824 */ /* 0x000fe200078e0a06 */
[----:B------:R-:W-:-:S03]  /*d390*/  UMOV UR4, 0xffffffff ;  /* 0xffffffff00047882 */ /* 0x000fc60000000000 */
[----:B------:R-:W-:-:S05]  /*d3a0*/  IMAD R5, R2, R16, R6 ;  /* 0x0000001002057224 */ /* 0x000fca00078e0206 */
[----:B------:R-:W-:Y:S01]  /*d3b0*/  ISETP.GT.AND P6, PT, R5, R4, PT ;  /* 0x000000040500720c */ /* 0x000fe20003fc4270 */
[----:B------:R-:W-:-:S12]  /*d3c0*/  BRA.DIV UR4, `(.L_x_368) ;  /* 0x0000001604547947 */ /* 0x000fd8000b800000 */
[----:B------:R-:W-:-:S04]  /*d3d0*/  VOTE.ANY R7, PT, !P6 ;  /* 0x0000000000077806 */ /* 0x000fc800070e0100 */
[----:B------:R-:W1:Y:S02]  /*d3e0*/  POPC R5, R7 ;  /* 0x0000000700057309 */ /* 0x000e640000000000 */
[----:B-1----:R1:W2:Y:S02]  /*d3f0*/  SHFL.IDX PT, R17, R3, R5, 0x1f ;  /* 0x00001f0503117589 */ /* 0x0022a400000e0000 */
.L_x_424:
[----:B------:R-:W-:Y:S01]  /*d400*/  ISETP.NE.AND P0, PT, R7, RZ, PT ;  /* 0x000000ff0700720c */ /* 0x000fe20003f05270 */
[----:B------:R-:W-:-:S12]  /*d410*/  IMAD.MOV.U32 R14, RZ, RZ, RZ ;  /* 0x000000ffff0e7224 */ /* 0x000fd800078e00ff */
[----:B------:R-:W-:Y:S05]  /*d420*/  @!P0 BRA `(.L_x_369) ;  /* 0x0000000000108947 */ /* 0x000fea0003800000 */
[----:B------:R-:W-:Y:S01]  /*d430*/  UMOV UR4, 0xffffffff ;  /* 0xffffffff00047882 */ /* 0x000fe20000000000 */
[----:B------:R-:W-:Y:S02]  /*d440*/  VIADD R12, R5, 0xffffffff ;  /* 0xffffffff050c7836 */ /* 0x000fe40000000000 */
[----:B------:R-:W-:Y:S05]  /*d450*/  BRA.DIV UR4, `(.L_x_370) ;  /* 0x0000001604787947 */ /* 0x000fea000b800000 */
[----:B------:R3:W4:Y:S02]  /*d460*/  SHFL.IDX PT, R14, R2, R12, 0x1f ;  /* 0x00001f0c020e7589 */ /* 0x00072400000e0000 */
.L_x_369:
[-C--:B--2---:R-:W-:Y:S01]  /*d470*/  IABS R7, R17.reuse ;  /* 0x0000001100077213 */ /* 0x084fe20000000000 */
[----:B----4-:R-:W-:Y:S01]  /*d480*/  IMAD R16, R14, R16, R6 ;  /* 0x000000100e107224 */ /* 0x010fe200078e0206 */
[----:B------:R-:W-:Y:S01]  /*d490*/  IABS R6, R17 ;  /* 0x0000001100067213 */ /* 0x000fe20000000000 */
[----:B------:R-:W-:Y:S01]  /*d4a0*/  IMAD.IADD R19, R5, 0x1, R19 ;  /* 0x0000000105137824 */ /* 0x000fe200078e0213 */
[----:B------:R-:W2:Y:S03]  /*d4b0*/  I2F.RP R8, R7 ;  /* 0x0000000700087306 */ /* 0x000ea60000209400 */
[----:B------:R-:W-:-:S05]  /*d4c0*/  IMAD.MOV R6, RZ, RZ, -R6 ;  /* 0x000000ffff067224 */ /* 0x000fca00078e0a06 */
[----:B--2---:R-:W2:Y:S02]  /*d4d0*/  MUFU.RCP R8, R8 ;  /* 0x0000000800087308 */ /* 0x004ea40000001000 */
[----:B--2---:R-:W-:-:S06]  /*d4e0*/  VIADD R9, R8, 0xffffffe ;  /* 0x0ffffffe08097836 */ /* 0x004fcc0000000000 */
[----:B-1----:R-:W0:Y:S02]  /*d4f0*/  F2I.FTZ.U32.TRUNC.NTZ R3, R9 ;  /* 0x0000000900037305 */ /* 0x002e24000021f000 */
[----:B0--3--:R-:W-:-:S04]  /*d500*/  IMAD.MOV R2, RZ, RZ, -R3 ;  /* 0x000000ffff027224 */ /* 0x009fc800078e0a03 */
[----:B------:R-:W-:Y:S02]  /*d510*/  IMAD R11, R2, R7, RZ ;  /* 0x00000007020b7224 */ /* 0x000fe400078e02ff */
[----:B------:R-:W-:-:S04]  /*d520*/  IMAD.MOV.U32 R2, RZ, RZ, RZ ;  /* 0x000000ffff027224 */ /* 0x000fc800078e00ff */
[----:B------:R-:W-:-:S04]  /*d530*/  IMAD.HI.U32 R3, R3, R11, R2 ;  /* 0x0000000b03037227 */ /* 0x000fc800078e0002 */
[----:B------:R-:W-:-:S05]  /*d540*/  IMAD.IADD R2, R4, 0x1, -R16 ;  /* 0x0000000104027824 */ /* 0x000fca00078e0a10 */
[----:B------:R-:W-:-:S05]  /*d550*/  IABS R4, R2 ;  /* 0x0000000200047213 */ /* 0x000fca0000000000 */
        /* <DEDUP_REMOVED lines=16> */
.L_x_363:
[----:B------:R-:W-:Y:S01]  /*d660*/  UMOV UR4, URZ ;  /* 0x0000003f00047c82 */ /* 0x000fe20008000000 */
[----:B------:R-:W-:Y:S01]  /*d670*/  UMOV UR5, URZ ;  /* 0x0000003f00057c82 */ /* 0x000fe20008000000 */
[----:B------:R-:W-:Y:S01]  /*d680*/  ULDC UR6, c[0x0][0xc14] ;  /* 0x0003050000067ab9 */ /* 0x000fe20000000800 */
[----:B------:R-:W-:Y:S02]  /*d690*/  IMAD.MOV.U32 R16, RZ, RZ, R4 ;  /* 0x000000ffff107224 */ /* 0x000fe400078e0004 */
[----:B------:R-:W-:Y:S02]  /*d6a0*/  IMAD.U32 R17, RZ, RZ, UR4 ;  /* 0x00000004ff117e24 */ /* 0x000fe4000f8e00ff */
[----:B------:R-:W-:Y:S02]  /*d6b0*/  IMAD.U32 R18, RZ, RZ, UR5 ;  /* 0x00000005ff127e24 */ /* 0x000fe4000f8e00ff */
[----:B------:R-:W-:-:S07]  /*d6c0*/  IMAD.U32 R19, RZ, RZ, UR6 ;  /* 0x00000006ff137e24 */ /* 0x000fce000f8e00ff */
.L_x_371:
[----:B0-----:R-:W0:Y:S01]  /*d6d0*/  S2R R2, SR_TID.X ;  /* 0x0000000000027919 */ /* 0x001e220000002100 */
[----:B------:R-:W-:Y:S05]  /*d6e0*/  WARPSYNC.ALL ;  /* 0x0000000000007948 */ /* 0x000fea0003800000 */
[----:B------:R-:W-:Y:S01]  /*d6f0*/  BAR.SYNC.DEFER_BLOCKING 0x4, 0x120 ;  /* 0x0104800000007b1d */ /* 0x000fe20000010000 */
[----:B0-----:R-:W-:-:S04]  /*d700*/  LOP3.LUT R2, R2, 0x1f, RZ, 0xc0, !PT ;  /* 0x0000001f02027812 */ /* 0x001fc800078ec0ff */
[----:B------:R-:W-:-:S13]  /*d710*/  ISETP.NE.AND P0, PT, R2, RZ, PT ;  /* 0x000000ff0200720c */ /* 0x000fda0003f05270 */
[----:B------:R-:W0:Y:S01]  /*d720*/  @!P0 S2R R3, SR_CgaCtaId ;  /* 0x0000000000038919 */ /* 0x000e220000008800 */
[----:B------:R-:W-:-:S04]  /*d730*/  @!P0 MOV R2, 0x400 ;  /* 0x0000040000028802 */ /* 0x000fc80000000f00 */
[----:B0-----:R-:W-:-:S05]  /*d740*/  @!P0 LEA R2, R3, R2, 0x18 ;  /* 0x0000000203028211 */ /* 0x001fca00078ec0ff */
[----:B------:R1:W-:Y:S01]  /*d750*/  @!P0 STS.128 [R2+0x348d0], R16 ;  /* 0x0348d01002008388 */ /* 0x0003e20000000c00 */
[----:B------:R-:W-:Y:S06]  /*d760*/  BAR.ARV 0x5, 0x120 ;  /* 0x0144800000007b1d */ /* 0x000fec0000002000 */
[----:B------:R-:W-:-:S13]  /*d770*/  ISETP.GE.AND P0, PT, R19, R0, PT ;  /* 0x000000001300720c */ /* 0x000fda0003f06270 */
[----:B------:R-:W-:Y:S05]  /*d780*/  @!P0 BRA `(.L_x_372) ;  /* 0xffffffc000488947 */ /* 0x000fea000383ffff */
.L_x_307:
[----:B0-----:R-:W2:Y:S01]  /*d790*/  LDL.LU R0, [R1+0x28] ;  /* 0x0000280001007983 */ /* 0x001ea20000300800 */
[----:B------:R-:W-:Y:S01]  /*d7a0*/  BSSY B0, `(.L_x_373) ;  /* 0x000000b000007945 */ /* 0x000fe20003800000 */
[----:B------:R-:W0:Y:S01]  /*d7b0*/  S2R R5, SR_CgaCtaId ;  /* 0x0000000000057919 */ /* 0x000e220000008800 */
[----:B--2---:R-:W-:-:S05]  /*d7c0*/  VIADD R0, R0, 0x1 ;  /* 0x0000000100007836 */ /* 0x004fca0000000000 */
[----:B-1----:R-:W-:-:S04]  /*d7d0*/  LEA.HI R2, R0, R0, RZ, 0x1 ;  /* 0x0000000000027211 */ /* 0x002fc800078f08ff */
[----:B------:R-:W-:-:S05]  /*d7e0*/  LOP3.LUT R3, R2, 0xfffffffe, RZ, 0xc0, !PT ;  /* 0xfffffffe02037812 */ /* 0x000fca00078ec0ff */
[----:B------:R-:W-:Y:S01]  /*d7f0*/  IMAD.IADD R3, R0, 0x1, -R3 ;  /* 0x0000000100037824 */ /* 0x000fe200078e0a03 */
[----:B------:R-:W-:-:S04]  /*d800*/  MOV R0, 0x400 ;  /* 0x0000040000007802 */ /* 0x000fc80000000f00 */
[----:B0-----:R-:W-:Y:S02]  /*d810*/  LEA R0, R5, R0, 0x18 ;  /* 0x0000000005007211 */ /* 0x001fe400078ec0ff */
[----:B------:R-:W-:-:S04]  /*d820*/  SHF.L.U32 R3, R3, 0x1f, RZ ;  /* 0x0000001f03037819 */ /* 0x000fc800000006ff */
[----:B------:R-:W0:Y:S02]  /*d830*/  SYNCS.PHASECHK.TRANS64.TRYWAIT P0, [R0+URZ+0x34820], R3 ;  /* 0x03482003000075a7 */ /* 0x000e24000800017f */
[----:B0-----:R-:W-:Y:S05]  /*d840*/  @!P0 BRA `(.L_x_374) ;  /* 0x0000001000a08947 */ /* 0x001fea0003800000 */
.L_x_427:
[----:B------:R-:W-:Y:S05]  /*d850*/  BSYNC B0 ;  /* 0x0000000000007941 */ /* 0x000fea0003800000 */
.L_x_373:
[----:B------:R-:W-:-:S03]  /*d860*/  UMOV UR4, 0xffffffff ;  /* 0xffffffff00047882 */ /* 0x000fc60000000000 */
[----:B------:R-:W-:Y:S05]  /*d870*/  BRA.DIV UR4, `(.L_x_375) ;  /* 0x0000001204a87947 */ /* 0x000fea000b800000 */
[----:B------:R-:W1:Y:S02]  /*d880*/  S2R R2, SR_TID.X ;  /* 0x0000000000027919 */ /* 0x000e640000002100 */
[----:B-1----:R-:W-:-:S04]  /*d890*/  SHF.R.U32.HI R2, RZ, 0x5, R2 ;  /* 0x00000005ff027819 */ /* 0x002fc80000011602 */
[----:B------:R-:W-:-:S05]  /*d8a0*/  LOP3.LUT R2, R2, 0x3, RZ, 0xc0, !PT ;  /* 0x0000000302027812 */ /* 0x000fca00078ec0ff */
[----:B------:R1:W2:Y:S02]  /*d8b0*/  SHFL.IDX PT, R14, R2, RZ, 0x1f ;  /* 0x00001fff020e7589 */ /* 0x0002a400000e0000 */
.L_x_430:
[----:B--2---:R-:W-:Y:S01]  /*d8c0*/  ISETP.NE.AND P0, PT, R14, RZ, PT ;  /* 0x000000ff0e00720c */ /* 0x004fe20003f05270 */
[----:B------:R-:W-:-:S12]  /*d8d0*/  BSSY B0, `(.L_x_376) ;  /* 0x0000029000007945 */ /* 0x000fd80003800000 */
[----:B------:R-:W-:Y:S05]  /*d8e0*/  @P0 BRA `(.L_x_377) ;  /* 0x00000000009c0947 */ /* 0x000fea0003800000 */
[----:B------:R-:W-:-:S03]  /*d8f0*/  UMOV UR4, 0xffffffff ;  /* 0xffffffff00047882 */ /* 0x000fc60000000000 */
[----:B------:R-:W-:Y:S05]  /*d900*/  BRA.DIV UR4, `(.L_x_378) ;  /* 0x0000001204b87947 */ /* 0x000fea000b800000 */
[----:B------:R-:W-:-:S13]  /*d910*/  ELECT P6, URZ, PT ;  /* 0x00000000003f782f */ /* 0x000fda00038c0000 */
.L_x_433:
[----:B------:R-:W-:Y:S05]  /*d920*/  @!P6 BRA `(.L_x_377) ;  /* 0x00000000008ce947 */ /* 0x000fea0003800000 */
[----:B-1----:R-:W2:Y:S02]  /*d930*/  LDL R2, [R1+0x30] ;  /* 0x0000300001027983 */ /* 0x002ea40000100800 */
[----:B--2---:R-:W-:-:S13]  /*d940*/  R2UR UR4, R2 ;  /* 0x00000000020472ca */ /* 0x004fda00000e0000 */
[----:B------:R-:W-:-:S06]  /*d950*/  ULOP3.LUT UR4, UR4, 0x2, URZ, 0xfc, !UPT ;  /* 0x0000000204047892 */ /* 0x000fcc000f8efc3f */
[----:B------:R-:W-:-:S05]  /*d960*/  IMAD.U32 R2, RZ, RZ, UR4 ;  /* 0x00000004ff027e24 */ /* 0x000fca000f8e00ff */
[----:B------:R-:W-:-:S13]  /*d970*/  ISETP.NE.AND P2, PT, R2, 0x3, PT ;  /* 0x000000030200780c */ /* 0x000fda0003f45270 */
[----:B------:R-:W-:Y:S05]  /*d980*/  @!P2 BRA `(.L_x_379) ;  /* 0x000000000004a947 */ /* 0x000fea0003800000 */
[----:B------:R-:W-:Y:S01]  /*d990*/  BPT.TRAP 0x1 ;  /* 0x000000040000795c */ /* 0x000fe20000300000 */
.L_x_379:
[----:B0-----:R-:W2:Y:S04]  /*d9a0*/  LDL R3, [R1] ;  /* 0x0000000001037983 */ /* 0x001ea80000100800 */
[----:B------:R-:W3:Y:S01]  /*d9b0*/  LDL.LU R7, [R1+0x8] ;  /* 0x0000080001077983 */ /* 0x000ee20000300800 */
[----:B------:R-:W-:-:S04]  /*d9c0*/  VIADD R2, R0, 0x34840 ;  /* 0x0003484000027836 */ /* 0x000fc80000000000 */
[C---:B--2---:R-:W-:Y:S02]  /*d9d0*/  IMAD R6, R3.reuse, 0x8, R2 ;  /* 0x0000000803067824 */ /* 0x044fe400078e0202 */
[----:B------:R-:W-:Y:S01]  /*d9e0*/  VIADD R3, R3, 0x1 ;  /* 0x0000000103037836 */ /* 0x000fe20000000000 */
[----:B---3--:R-:W-:-:S04]  /*d9f0*/  SHF.L.U32 R5, R7, 0x1f, RZ ;  /* 0x0000001f07057819 */ /* 0x008fc800000006ff */
[C---:B------:R-:W-:Y:S01]  /*da00*/  ISETP.NE.AND P1, PT, R3.reuse, 0x2, PT ;  /* 0x000000020300780c */ /* 0x040fe20003f25270 */
[----:B------:R-:W0:Y:S03]  /*da10*/  SYNCS.PHASECHK.TRANS64.TRYWAIT P0, [R6+URZ], R5 ;  /* 0x00000005060075a7 */ /* 0x000e26000800017f */
[----:B------:R-:W-:Y:S02]  /*da20*/  SEL R4, RZ, 0x1, P1 ;  /* 0x00000001ff047807 */ /* 0x000fe40000800000 */
[----:B------:R-:W-:Y:S02]  /*da30*/  SEL R3, R3, RZ, P1 ;  /* 0x000000ff03037207 */ /* 0x000fe40000800000 */
[----:B------:R-:W-:-:S03]  /*da40*/  LOP3.LUT R4, R7, R4, RZ, 0x3c, !PT ;  /* 0x0000000407047212 */ /* 0x000fc600078e3cff */
[----:B------:R-:W-:Y:S01]  /*da50*/  IMAD R7, R3, 0x8, R2 ;  /* 0x0000000803077824 */ /* 0x000fe200078e0202 */
[----:B------:R-:W-:Y:S01]  /*da60*/  SHF.L.U32 R2, R4, 0x1f, RZ ;  /* 0x0000001f04027819 */ /* 0x000fe200000006ff */
[----:B0-----:R-:W-:Y:S06]  /*da70*/  @!P0 BRA `(.L_x_380) ;  /* 0x00000010007c8947 */ /* 0x001fec0003800000 */
.L_x_434:
[----:B------:R-:W1:Y:S02]  /*da80*/  SYNCS.PHASECHK.TRANS64.TRYWAIT P0, [R7+URZ], R2 ;  /* 0x00000002070075a7 */ /* 0x000e64000800017f */
[----:B-1----:R-:W-:Y:S05]  /*da90*/  @!P0 BRA `(.L_x_381) ;  /* 0x0000001000888947 */ /* 0x002fea0003800000 */
.L_x_435:
[----:B------:R-:W-:Y:S05]  /*daa0*/  @!P2 BRA `(.L_x_382) ;  /* 0x000000000004a947 */ /* 0x000fea0003800000 */
[----:B------:R-:W-:Y:S01]  /*dab0*/  BPT.TRAP 0x1 ;  /* 0x000000040000795c */ /* 0x000fe20000300000 */
.L_x_382:
[----:B------:R-:W2:Y:S01]  /*dac0*/  LDL.LU R4, [R1] ;  /* 0x0000000001047983 */ /* 0x000ea20000300800 */
[----:B------:R-:W-:-:S04]  /*dad0*/  VIADD R0, R0, 0x34860 ;  /* 0x0003486000007836 */ /* 0x000fc80000000000 */
[----:B--2---:R-:W-:-:S04]  /*dae0*/  IMAD R4, R4, 0x8, R0 ;  /* 0x0000000804047824 */ /* 0x004fc800078e0200 */
[----:B------:R-:W2:Y:S02]  /*daf0*/  SYNCS.PHASECHK.TRANS64.TRYWAIT P0, [R4+URZ], R5 ;  /* 0x00000005040075a7 */ /* 0x000ea4000800017f */
[----:B--2---:R-:W-:Y:S05]  /*db00*/  @!P0 BRA `(.L_x_383) ;  /* 0x0000001000808947 */ /* 0x004fea0003800000 */
.L_x_436:
[----:B------:R-:W-:-:S07]  /*db10*/  IMAD R3, R3, 0x8, R0 ;  /* 0x0000000803037824 */ /* 0x000fce00078e0200 */
.L_x_384:
[----:B---3--:R3:W4:Y:S02]  /*db20*/  SYNCS.PHASECHK.TRANS64.TRYWAIT P0, [R3+URZ], R2 ;  /* 0x00000002030075a7 */ /* 0x008724000800017f */
[----:B----4-:R-:W-:Y:S05]  /*db30*/  @!P0 NANOSLEEP.SYNCS 0x989680 ;  /* 0x009896800000895d */ /* 0x010fea0003900000 */
[----:B------:R-:W4:Y:S02]  /*db40*/  @!P0 SYNCS.PHASECHK.TRANS64 P0, [R3+URZ], R2 ;  /* 0x00000002030085a7 */ /* 0x000f24000800007f */
[----:B----4-:R-:W-:Y:S05]  /*db50*/  @!P0 BRA `(.L_x_384) ;  /* 0xfffffffc00f08947 */ /* 0x010fea000383ffff */
.L_x_377:
[----:B------:R-:W-:Y:S05]  /*db60*/  BSYNC B0 ;  /* 0x0000000000007941 */ /* 0x000fea0003800000 */
.L_x_376:
[----:B------:R-:W-:Y:S05]  /*db70*/  EXIT ;  /* 0x000000000000794d */ /* 0x000fea0003800000 */
.L_x_261:
[----:B0-----:R0:W1:Y:S02]  /*db80*/  SYNCS.PHASECHK.TRANS64.TRYWAIT P1, [R0+URZ+0x34800], R3 ;  /* 0x03480003000075a7 */ /* 0x001064000802017f */
[----:B-1----:R-:W-:Y:S05]  /*db90*/  @!P1 NANOSLEEP.SYNCS 0x989680 ;  /* 0x009896800000995d */ /* 0x002fea0003900000 */
[----:B------:R-:W1:Y:S02]  /*dba0*/  @!P1 SYNCS.PHASECHK.TRANS64 P1, [R0+URZ+0x34800], R3 ;  /* 0x03480003000095a7 */ /* 0x000e64000802007f */
[----:B-1----:R-:W-:Y:S05]  /*dbb0*/  @!P1 BRA `(.L_x_261) ;  /* 0xfffffffc00f09947 */ /* 0x002fea000383ffff */
[----:B------:R-:W-:Y:S05]  /*dbc0*/  BRA `(.L_x_385) ;  /* 0xffffff3800b07947 */ /* 0x000fea000383ffff */
.L_x_265:
[----:B0-----:R0:W2:Y:S02]  /*dbd0*/  SYNCS.PHASECHK.TRANS64.TRYWAIT P2, [R5+URZ+0x34830], R4 ;  /* 0x03483004050075a7 */ /* 0x0010a4000804017f */
[----:B--2---:R-:W-:Y:S05]  /*dbe0*/  @!P2 NANOSLEEP.SYNCS 0x989680 ;  /* 0x009896800000a95d */ /* 0x004fea0003900000 */
[----:B------:R-:W2:Y:S02]  /*dbf0*/  @!P2 SYNCS.PHASECHK.TRANS64 P2, [R5+URZ+0x34830], R4 ;  /* 0x034830040500a5a7 */ /* 0x000ea4000804007f */
[----:B--2---:R-:W-:Y:S05]  /*dc00*/  @!P2 BRA `(.L_x_265) ;  /* 0xfffffffc00f0a947 */ /* 0x004fea000383ffff */
[----:B------:R-:W-:Y:S05]  /*dc10*/  BRA `(.L_x_264) ;  /* 0xffffff3800d47947 */ /* 0x000fea000383ffff */
.L_x_270:
[----:B-1----:R-:W-:-:S04]  /*dc20*/  IMAD.U32 R4, RZ, RZ, UR6 ;  /* 0x00000006ff047e24 */ /* 0x002fc8000f8e00ff */
[----:B------:R1:W2:Y:S03]  /*dc30*/  SYNCS.PHASECHK.TRANS64.TRYWAIT P2, [R4+URZ+0x34830], R3 ;  /* 0x03483003040075a7 */ /* 0x0002a6000804017f */
[----:B--2---:R-:W-:Y:S05]  /*dc40*/  @!P2 NANOSLEEP.SYNCS 0x989680 ;  /* 0x009896800000a95d */ /* 0x004fea0003900000 */
[----:B------:R-:W2:Y:S02]  /*dc50*/  @!P2 SYNCS.PHASECHK.TRANS64 P2, [R4+URZ+0x34830], R3 ;  /* 0x034830030400a5a7 */ /* 0x000ea4000804007f */
[----:B--2---:R-:W-:Y:S05]  /*dc60*/  @!P2 BRA `(.L_x_270) ;  /* 0xfffffffc00eca947 */ /* 0x004fea000383ffff */
[----:B------:R-:W-:Y:S05]  /*dc70*/  BRA `(.L_x_269) ;  /* 0xffffff60009c7947 */ /* 0x000fea000383ffff */
.L_x_274:
[----:B-1----:R1:W2:Y:S02]  /*dc80*/  SYNCS.PHASECHK.TRANS64.TRYWAIT P2, [R8+URZ+0x34850], R3 ;  /* 0x03485003080075a7 */ /* 0x0022a4000804017f */
[----:B--2---:R-:W-:Y:S05]  /*dc90*/  @!P2 NANOSLEEP.SYNCS 0x989680 ;  /* 0x009896800000a95d */ /* 0x004fea0003900000 */
[----:B------:R-:W2:Y:S02]  /*dca0*/  @!P2 SYNCS.PHASECHK.TRANS64 P2, [R8+URZ+0x34850], R3 ;  /* 0x034850030800a5a7 */ /* 0x000ea4000804007f */
[----:B--2---:R-:W-:Y:S05]  /*dcb0*/  @!P2 BRA `(.L_x_274) ;  /* 0xfffffffc00f0a947 */ /* 0x004fea000383ffff */
[----:B------:R-:W-:Y:S05]  /*dcc0*/  BRA `(.L_x_273) ;  /* 0xffffff6800bc7947 */ /* 0x000fea000383ffff */
.L_x_279:
[----:B-1----:R1:W2:Y:S02]  /*dcd0*/  SYNCS.PHASECHK.TRANS64.TRYWAIT P0, [R14+URZ+0x34850], R7 ;  /* 0x034850070e0075a7 */ /* 0x0022a4000800017f */
[----:B--2---:R-:W-:Y:S05]  /*dce0*/  @!P0 NANOSLEEP.SYNCS 0x989680 ;  /* 0x009896800000895d */ /* 0x004fea0003900000 */
[----:B------:R-:W2:Y:S02]  /*dcf0*/  @!P0 SYNCS.PHASECHK.TRANS64 P0, [R14+URZ+0x34850], R7 ;  /* 0x034850070e0085a7 */ /* 0x000ea4000800007f */
[----:B--2---:R-:W-:Y:S05]  /*dd00*/  @!P0 BRA `(.L_x_279) ;  /* 0xfffffffc00f08947 */ /* 0x004fea000383ffff */
[----:B------:R-:W-:Y:S05]  /*dd10*/  BRA `(.L_x_278) ;  /* 0xffffff84008c7947 */ /* 0x000fea000383ffff */
.L_x_318:
[----:B------:R-:W0:Y:S01]  /*dd20*/  S2R R7, SR_TID.X ;  /* 0x0000000000077919 */ /* 0x000e220000002100 */
[----:B------:R-:W-:Y:S01]  /*dd30*/  BSSY B0, `(.L_x_386) ;  /* 0x000000a000007945 */ /* 0x000fe20003800000 */
[----:B------:R-:W-:Y:S02]  /*dd40*/  IMAD.MOV.U32 R12, RZ, RZ, RZ ;  /* 0x000000ffff0c7224 */ /* 0x000fe400078e00ff */
[----:B------:R-:W-:Y:S02]  /*dd50*/  IMAD.MOV.U32 R11, RZ, RZ, 0x1f ;  /* 0x0000001fff0b7424 */ /* 0x000fe400078e00ff */
[----:B------:R-:W-:Y:S01]  /*dd60*/  IMAD.MOV.U32 R15, RZ, RZ, -0x1 ;  /* 0xffffffffff0f7424 */ /* 0x000fe200078e00ff */
[----:B0-----:R-:W-:-:S04]  /*dd70*/  SHF.R.U32.HI R7, RZ, 0x5, R7 ;  /* 0x00000005ff077819 */ /* 0x001fc80000011607 */
[----:B------:R-:W-:-:S05]  /*dd80*/  LOP3.LUT R7, R7, 0x3, RZ, 0xc0, !PT ;  /* 0x0000000307077812 */ /* 0x000fca00078ec0ff */
[----:B------:R-:W-:-:S07]  /*dd90*/  IMAD.MOV.U32 R13, RZ, RZ, R7 ;  /* 0x000000ffff0d7224 */ /* 0x000fce00078e0007 */
[----:B------:R-:W-:Y:S05]  /*dda0*/  WARPSYNC.COLLECTIVE R15, `(.L_x_387) ;  /* 0x000000000f087348 */ /* 0x000fea0003c00000 */
[----:B------:R0:W1:Y:S02]  /*ddb0*/  SHFL.IDX P6, R14, R13, R12, R11 ;  /* 0x0000000c0d0e7389 */ /* 0x00006400000c000b */
[----:B01----:R-:W-:Y:S01]  /*ddc0*/  ENDCOLLECTIVE ;  /* 0x000000000000791b */ /* 0x003fe20003800000 */
.L_x_387:
[----:B------:R-:W-:Y:S05]  /*ddd0*/  BSYNC B0 ;  /* 0x0000000000007941 */ /* 0x000fea0003800000 */
.L_x_386:
[----:B------:R-:W-:Y:S05]  /*dde0*/  BRA `(.L_x_388) ;  /* 0xffffffc800287947 */ /* 0x000fea000383ffff */
.L_x_319:
[----:B------:R-:W-:Y:S01]  /*ddf0*/  BSSY B0, `(.L_x_389) ;  /* 0x0000006000007945 */ /* 0x000fe20003800000 */
[----:B------:R-:W-:-:S07]  /*de00*/  IMAD.MOV.U32 R15, RZ, RZ, -0x1 ;  /* 0xffffffffff0f7424 */ /* 0x000fce00078e00ff */
[----:B------:R-:W-:Y:S05]  /*de10*/  WARPSYNC.COLLECTIVE R15, `(.L_x_390) ;  /* 0x000000000f0c7348 */ /* 0x000fea0003c00000 */
[----:B------:R-:W-:Y:S02]  /*de20*/  ELECT P6, UR62, PT ;  /* 0x00000000003e782f */ /* 0x000fe400038c0000 */
[----:B------:R-:W-:Y:S01]  /*de30*/  MOV R14, UR62 ;  /* 0x0000003e000e7c02 */ /* 0x000fe20008000f00 */
[----:B------:R-:W-:Y:S10]  /*de40*/  ENDCOLLECTIVE ;  /* 0x000000000000791b */ /* 0x000ff40003800000 */
.L_x_390:
[----:B------:R-:W-:Y:S05]  /*de50*/  BSYNC B0 ;  /* 0x0000000000007941 */ /* 0x000fea0003800000 */
.L_x_389:
[----:B------:R-:W-:Y:S05]  /*de60*/  BRA `(.L_x_391) ;  /* 0xffffffc800207947 */ /* 0x000fea000383ffff */
.L_x_322:
[----:B0-----:R0:W1:Y:S02]  /*de70*/  SYNCS.PHASECHK.TRANS64.TRYWAIT P0, [R8+URZ+0x34840], R9 ;  /* 0x03484009080075a7 */ /* 0x001064000800017f */
[----:B-1----:R-:W-:Y:S05]  /*de80*/  @!P0 NANOSLEEP.SYNCS 0x989680 ;  /* 0x009896800000895d */ /* 0x002fea0003900000 */
[----:B------:R-:W1:Y:S02]  /*de90*/  @!P0 SYNCS.PHASECHK.TRANS64 P0, [R8+URZ+0x34840], R9 ;  /* 0x03484009080085a7 */ /* 0x000e64000800007f */
[----:B-1----:R-:W-:Y:S05]  /*dea0*/  @!P0 BRA `(.L_x_322) ;  /* 0xfffffffc00f08947 */ /* 0x002fea000383ffff */
[----:B------:R-:W-:Y:S05]  /*deb0*/  BRA `(.L_x_392) ;  /* 0xffffffc800947947 */ /* 0x000fea000383ffff */
.L_x_325:
[----:B0-----:R-:W0:Y:S01]  /*dec0*/  S2R R9, SR_CgaCtaId ;  /* 0x0000000000097919 */ /* 0x001e220000008800 */
[----:B------:R-:W-:-:S04]  /*ded0*/  MOV R8, 0x400 ;  /* 0x0000040000087802 */ /* 0x000fc80000000f00 */
[----:B0-----:R-:W-:-:S04]  /*dee0*/  LEA R8, R9, R8, 0x18 ;  /* 0x0000000809087211 */ /* 0x001fc800078ec0ff */
[----:B------:R0:W1:Y:S03]  /*def0*/  SYNCS.PHASECHK.TRANS64.TRYWAIT P0, [R8+URZ+0x34820], R6 ;  /* 0x03482006080075a7 */ /* 0x000066000800017f */
[----:B-1----:R-:W-:Y:S05]  /*df00*/  @!P0 NANOSLEEP.SYNCS 0x989680 ;  /* 0x009896800000895d */ /* 0x002fea0003900000 */
[----:B------:R-:W1:Y:S02]  /*df10*/  @!P0 SYNCS.PHASECHK.TRANS64 P0, [R8+URZ+0x34820], R6 ;  /* 0x03482006080085a7 */ /* 0x000e64000800007f */
[----:B-1----:R-:W-:Y:S05]  /*df20*/  @!P0 BRA `(.L_x_325) ;  /* 0xfffffffc00e48947 */ /* 0x002fea000383ffff */
[----:B------:R-:W-:Y:S05]  /*df30*/  BRA `(.L_x_393) ;  /* 0xffffffcc00e47947 */ /* 0x000fea000383ffff */
.L_x_333:
[----:B0-----:R0:W1:Y:S02]  /*df40*/  SYNCS.PHASECHK.TRANS64.TRYWAIT P0, [R2+URZ+0x34840], R3 ;  /* 0x03484003020075a7 */ /* 0x001064000800017f */
[----:B-1----:R-:W-:Y:S05]  /*df50*/  @!P0 NANOSLEEP.SYNCS 0x989680 ;  /* 0x009896800000895d */ /* 0x002fea0003900000 */
[----:B------:R-:W1:Y:S02]  /*df60*/  @!P0 SYNCS.PHASECHK.TRANS64 P0, [R2+URZ+0x34840], R3 ;  /* 0x03484003020085a7 */ /* 0x000e64000800007f */
[----:B-1----:R-:W-:Y:S05]  /*df70*/  @!P0 BRA `(.L_x_333) ;  /* 0xfffffffc00f08947 */ /* 0x002fea000383ffff */
[----:B------:R-:W-:Y:S05]  /*df80*/  BRA `(.L_x_394) ;  /* 0xffffffd000a47947 */ /* 0x000fea000383ffff */
.L_x_335:
[----:B0-----:R0:W1:Y:S02]  /*df90*/  SYNCS.PHASECHK.TRANS64.TRYWAIT P0, [R3+URZ+0x60], R2 ;  /* 0x00006002030075a7 */ /* 0x001064000800017f */
[----:B-1----:R-:W-:Y:S05]  /*dfa0*/  @!P0 NANOSLEEP.SYNCS 0x989680 ;  /* 0x009896800000895d */ /* 0x002fea0003900000 */
[----:B------:R-:W1:Y:S02]  /*dfb0*/  @!P0 SYNCS.PHASECHK.TRANS64 P0, [R3+URZ+0x60], R2 ;  /* 0x00006002030085a7 */ /* 0x000e64000800007f */
[----:B-1----:R-:W-:Y:S05]  /*dfc0*/  @!P0 BRA `(.L_x_335) ;  /* 0xfffffffc00f08947 */ /* 0x002fea000383ffff */
[----:B------:R-:W-:Y:S05]  /*dfd0*/  BRA `(.L_x_395) ;  /* 0xffffffd400507947 */ /* 0x000fea000383ffff */
.L_x_340:
[----:B-1----:R1:W2:Y:S02]  /*dfe0*/  SYNCS.PHASECHK.TRANS64.TRYWAIT P0, [R2+URZ+0x34840], R3 ;  /* 0x03484003020075a7 */ /* 0x0022a4000800017f */
[----:B--2---:R-:W-:Y:S05]  /*dff0*/  @!P0 NANOSLEEP.SYNCS 0x989680 ;  /* 0x009896800000895d */ /* 0x004fea0003900000 */
[----:B------:R-:W2:Y:S02]  /*e000*/  @!P0 SYNCS.PHASECHK.TRANS64 P0, [R2+URZ+0x34840], R3 ;  /* 0x03484003020085a7 */ /* 0x000ea4000800007f */
[----:B--2---:R-:W-:Y:S05]  /*e010*/  @!P0 BRA `(.L_x_340) ;  /* 0xfffffffc00f08947 */ /* 0x004fea000383ffff */
[----:B------:R-:W-:Y:S05]  /*e020*/  BRA `(.L_x_396) ;  /* 0xffffffd800b47947 */ /* 0x000fea000383ffff */
.L_x_342:
[----:B0-----:R0:W1:Y:S02]  /*e030*/  SYNCS.PHASECHK.TRANS64.TRYWAIT P1, [R2+URZ+0x60], R3 ;  /* 0x00006003020075a7 */ /* 0x001064000802017f */
[----:B-1----:R-:W-:Y:S05]  /*e040*/  @!P1 NANOSLEEP.SYNCS 0x989680 ;  /* 0x009896800000995d */ /* 0x002fea0003900000 */
[----:B------:R-:W1:Y:S02]  /*e050*/  @!P1 SYNCS.PHASECHK.TRANS64 P1, [R2+URZ+0x60], R3 ;  /* 0x00006003020095a7 */ /* 0x000e64000802007f */
[----:B-1----:R-:W-:Y:S05]  /*e060*/  @!P1 BRA `(.L_x_342) ;  /* 0xfffffffc00f09947 */ /* 0x002fea000383ffff */
[----:B------:R-:W-:Y:S05]  /*e070*/  BRA `(.L_x_397) ;  /* 0xffffffdc00607947 */ /* 0x000fea000383ffff */
.L_x_347:
[----:B--2---:R2:W3:Y:S02]  /*e080*/  SYNCS.PHASECHK.TRANS64.TRYWAIT P0, [R2+URZ+0x34840], R3 ;  /* 0x03484003020075a7 */ /* 0x0044e4000800017f */
[----:B---3--:R-:W-:Y:S05]  /*e090*/  @!P0 NANOSLEEP.SYNCS 0x989680 ;  /* 0x009896800000895d */ /* 0x008fea0003900000 */
[----:B------:R-:W3:Y:S02]  /*e0a0*/  @!P0 SYNCS.PHASECHK.TRANS64 P0, [R2+URZ+0x34840], R3 ;  /* 0x03484003020085a7 */ /* 0x000ee4000800007f */
[----:B---3--:R-:W-:Y:S05]  /*e0b0*/  @!P0 BRA `(.L_x_347) ;  /* 0xfffffffc00f08947 */ /* 0x008fea000383ffff */
[----:B------:R-:W-:Y:S05]  /*e0c0*/  BRA `(.L_x_398) ;  /* 0xffffffe000847947 */ /* 0x000fea000383ffff */
.L_x_349:
[----:B0-----:R0:W1:Y:S02]  /*e0d0*/  SYNCS.PHASECHK.TRANS64.TRYWAIT P1, [R2+URZ+0x60], R8 ;  /* 0x00006008020075a7 */ /* 0x001064000802017f */
[----:B-1----:R-:W-:Y:S05]  /*e0e0*/  @!P1 NANOSLEEP.SYNCS 0x989680 ;  /* 0x009896800000995d */ /* 0x002fea0003900000 */
[----:B------:R-:W1:Y:S02]  /*e0f0*/  @!P1 SYNCS.PHASECHK.TRANS64 P1, [R2+URZ+0x60], R8 ;  /* 0x00006008020095a7 */ /* 0x000e64000802007f */
[----:B-1----:R-:W-:Y:S05]  /*e100*/  @!P1 BRA `(.L_x_349) ;  /* 0xfffffffc00f09947 */ /* 0x002fea000383ffff */
[----:B------:R-:W-:Y:S05]  /*e110*/  BRA `(.L_x_399) ;  /* 0xffffffe400347947 */ /* 0x000fea000383ffff */
.L_x_356:
[----:B-1----:R1:W2:Y:S02]  /*e120*/  SYNCS.PHASECHK.TRANS64.TRYWAIT P0, [R3+URZ+0x34860], R0 ;  /* 0x03486000030075a7 */ /* 0x0022a4000800017f */
[----:B--2---:R-:W-:Y:S05]  /*e130*/  @!P0 NANOSLEEP.SYNCS 0x989680 ;  /* 0x009896800000895d */ /* 0x004fea0003900000 */
[----:B------:R-:W2:Y:S02]  /*e140*/  @!P0 SYNCS.PHASECHK.TRANS64 P0, [R3+URZ+0x34860], R0 ;  /* 0x03486000030085a7 */ /* 0x000ea4000800007f */
[----:B--2---:R-:W-:Y:S05]  /*e150*/  @!P0 BRA `(.L_x_356) ;  /* 0xfffffffc00f08947 */ /* 0x004fea000383ffff */
[----:B------:R-:W-:Y:S05]  /*e160*/  BRA `(.L_x_400) ;  /* 0xffffffe800447947 */ /* 0x000fea000383ffff */
.L_x_358:
[----:B------:R-:W-:Y:S01]  /*e170*/  BSSY B0, `(.L_x_401) ;  /* 0x0000008000007945 */ /* 0x000fe20003800000 */
[----:B0-----:R-:W-:Y:S02]  /*e180*/  IMAD.MOV.U32 R13, RZ, RZ, R16 ;  /* 0x000000ffff0d7224 */ /* 0x001fe400078e0010 */
[----:B------:R-:W-:Y:S02]  /*e190*/  IMAD.MOV.U32 R12, RZ, RZ, RZ ;  /* 0x000000ffff0c7224 */ /* 0x000fe400078e00ff */
[----:B------:R-:W-:Y:S02]  /*e1a0*/  IMAD.MOV.U32 R11, RZ, RZ, 0x1f ;  /* 0x0000001fff0b7424 */ /* 0x000fe400078e00ff */
[----:B------:R-:W-:-:S07]  /*e1b0*/  IMAD.MOV.U32 R15, RZ, RZ, -0x1 ;  /* 0xffffffffff0f7424 */ /* 0x000fce00078e00ff */
[----:B-1----:R-:W-:Y:S05]  /*e1c0*/  WARPSYNC.COLLECTIVE R15, `(.L_x_402) ;  /* 0x000000000f087348 */ /* 0x002fea0003c00000 */
[----:B------:R0:W2:Y:S02]  /*e1d0*/  SHFL.IDX P6, R14, R13, R12, R11 ;  /* 0x0000000c0d0e7389 */ /* 0x0000a400000c000b */
[----:B012---:R-:W-:Y:S01]  /*e1e0*/  ENDCOLLECTIVE ;  /* 0x000000000000791b */ /* 0x007fe20003800000 */
.L_x_402:
[----:B------:R-:W-:Y:S05]  /*e1f0*/  BSYNC B0 ;  /* 0x0000000000007941 */ /* 0x000fea0003800000 */
.L_x_401:
[----:B------:R-:W-:Y:S02]  /*e200*/  IMAD.MOV.U32 R13, RZ, RZ, R16 ;  /* 0x000000ffff0d7224 */ /* 0x000fe400078e0010 */
[----:B------:R-:W-:Y:S02]  /*e210*/  IMAD.MOV.U32 R12, RZ, RZ, 0x1 ;  /* 0x00000001ff0c7424 */ /* 0x000fe400078e00ff */
[----:B------:R-:W-:Y:S02]  /*e220*/  IMAD.MOV.U32 R11, RZ, RZ, 0x1f ;  /* 0x0000001fff0b7424 */ /* 0x000fe400078e00ff */
[----:B------:R-:W-:Y:S02]  /*e230*/  IMAD.MOV.U32 R15, RZ, RZ, -0x1 ;  /* 0xffffffffff0f7424 */ /* 0x000fe400078e00ff */
[----:B------:R-:W-:-:S07]  /*e240*/  IMAD.MOV.U32 R4, RZ, RZ, R14 ;  /* 0x000000ffff047224 */ /* 0x000fce00078e000e */
[----:B------:R-:W-:Y:S05]  /*e250*/  WARPSYNC.COLLECTIVE R15, `(.L_x_403) ;  /* 0x000000000f087348 */ /* 0x000fea0003c00000 */
[----:B------:R0:W1:Y:S02]  /*e260*/  SHFL.IDX P6, R14, R13, R12, R11 ;  /* 0x0000000c0d0e7389 */ /* 0x00006400000c000b */
[----:B01----:R-:W-:Y:S01]  /*e270*/  ENDCOLLECTIVE ;  /* 0x000000000000791b */ /* 0x003fe20003800000 */
.L_x_403:
[----:B------:R-:W-:Y:S01]  /*e280*/  IMAD.MOV.U32 R5, RZ, RZ, R14 ;  /* 0x000000ffff057224 */ /* 0x000fe200078e000e */
[----:B------:R-:W-:Y:S06]  /*e290*/  BRA `(.L_x_404) ;  /* 0xffffffe800d07947 */ /* 0x000fec000383ffff */
.L_x_361:
[----:B------:R-:W-:Y:S01]  /*e2a0*/  BSSY B0, `(.L_x_405) ;  /* 0x0000008000007945 */ /* 0x000fe20003800000 */
[----:B-----5:R-:W-:Y:S02]  /*e2b0*/  IMAD.MOV.U32 R13, RZ, RZ, R3 ;  /* 0x000000ffff0d7224 */ /* 0x020fe400078e0003 */
[----:B------:R-:W-:Y:S02]  /*e2c0*/  IMAD.MOV.U32 R12, RZ, RZ, 0x1 ;  /* 0x00000001ff0c7424 */ /* 0x000fe400078e00ff */
[----:B------:R-:W-:Y:S02]  /*e2d0*/  IMAD.MOV.U32 R11, RZ, RZ, RZ ;  /* 0x000000ffff0b7224 */ /* 0x000fe400078e00ff */
[----:B------:R-:W-:-:S07]  /*e2e0*/  IMAD.MOV.U32 R15, RZ, RZ, -0x1 ;  /* 0xffffffffff0f7424 */ /* 0x000fce00078e00ff */
[----:B0-234-:R-:W-:Y:S05]  /*e2f0*/  WARPSYNC.COLLECTIVE R15, `(.L_x_406) ;  /* 0x000000000f087348 */ /* 0x01dfea0003c00000 */
[----:B------:R1:W0:Y:S02]  /*e300*/  SHFL.UP P6, R14, R13, R12, R11 ;  /* 0x0400000c0d0e7389 */ /* 0x00022400000c000b */
[----:B01234-:R-:W-:Y:S01]  /*e310*/  ENDCOLLECTIVE ;  /* 0x000000000000791b */ /* 0x01ffe20003800000 */
.L_x_406:
[----:B------:R-:W-:Y:S05]  /*e320*/  BSYNC B0 ;  /* 0x0000000000007941 */ /* 0x000fea0003800000 */
.L_x_405:
[C---:B------:R-:W-:Y:S01]  /*e330*/  ISETP.NE.AND P0, PT, R9.reuse, RZ, PT ;  /* 0x000000ff0900720c */ /* 0x040fe20003f05270 */
[----:B------:R-:W-:Y:S02]  /*e340*/  IMAD.MOV.U32 R12, RZ, RZ, 0x2 ;  /* 0x00000002ff0c7424 */ /* 0x000fe400078e00ff */
[----:B------:R-:W-:Y:S01]  /*e350*/  IMAD.MOV.U32 R11, RZ, RZ, RZ ;  /* 0x000000ffff0b7224 */ /* 0x000fe200078e00ff */
[----:B------:R-:W-:Y:S01]  /*e360*/  SEL R14, R14, RZ, P0 ;  /* 0x000000ff0e0e7207 */ /* 0x000fe20000000000 */
[----:B------:R-:W-:Y:S01]  /*e370*/  IMAD.MOV.U32 R15, RZ, RZ, -0x1 ;  /* 0xffffffffff0f7424 */ /* 0x000fe200078e00ff */
[----:B------:R-:W-:-:S03]  /*e380*/  ISETP.GE.U32.AND P0, PT, R9, 0x2, PT ;  /* 0x000000020900780c */ /* 0x000fc60003f06070 */
[----:B------:R-:W-:-:S10]  /*e390*/  IMAD.IADD R13, R3, 0x1, R14 ;  /* 0x00000001030d7824 */ /* 0x000fd400078e020e */
[----:B------:R-:W-:Y:S05]  /*e3a0*/  WARPSYNC.COLLECTIVE R15, `(.L_x_407) ;  /* 0x000000000f087348 */ /* 0x000fea0003c00000 */
[----:B------:R0:W1:Y:S02]  /*e3b0*/  SHFL.UP P6, R14, R13, R12, R11 ;  /* 0x0400000c0d0e7389 */ /* 0x00006400000c000b */
[----:B01----:R-:W-:Y:S01]  /*e3c0*/  ENDCOLLECTIVE ;  /* 0x000000000000791b */ /* 0x003fe20003800000 */
.L_x_407:
[----:B------:R-:W-:Y:S01]  /*e3d0*/  IMAD.MOV.U32 R12, RZ, RZ, 0x4 ;  /* 0x00000004ff0c7424 */ /* 0x000fe200078e00ff */
[----:B------:R-:W-:Y:S02]  /*e3e0*/  SEL R6, R14, RZ, P0 ;  /* 0x000000ff0e067207 */ /* 0x000fe40000000000 */
[----:B------:R-:W-:-:S03]  /*e3f0*/  ISETP.GE.U32.AND P0, PT, R9, 0x4, PT ;  /* 0x000000040900780c */ /* 0x000fc60003f06070 */
[----:B------:R-:W-:-:S04]  /*e400*/  IMAD.IADD R6, R13, 0x1, R6 ;  /* 0x000000010d067824 */ /* 0x000fc800078e0206 */
[----:B------:R-:W-:-:S07]  /*e410*/  IMAD.MOV.U32 R13, RZ, RZ, R6 ;  /* 0x000000ffff0d7224 */ /* 0x000fce00078e0006 */
[----:B------:R-:W-:Y:S05]  /*e420*/  WARPSYNC.COLLECTIVE R15, `(.L_x_408) ;  /* 0x000000000f087348 */ /* 0x000fea0003c00000 */
[----:B------:R0:W1:Y:S02]  /*e430*/  SHFL.UP P6, R14, R13, R12, R11 ;  /* 0x0400000c0d0e7389 */ /* 0x00006400000c000b */
[----:B01----:R-:W-:Y:S01]  /*e440*/  ENDCOLLECTIVE ;  /* 0x000000000000791b */ /* 0x003fe20003800000 */
.L_x_408:
        /* <DEDUP_REMOVED lines=8> */
.L_x_409:
        /* <DEDUP_REMOVED lines=8> */
.L_x_410:
[----:B------:R-:W-:Y:S02]  /*e550*/  IMAD.MOV.U32 R12, RZ, RZ, 0x1f ;  /* 0x0000001fff0c7424 */ /* 0x000fe400078e00ff */
[----:B------:R-:W-:Y:S01]  /*e560*/  IMAD.MOV.U32 R11, RZ, RZ, 0x1f ;  /* 0x0000001fff0b7424 */ /* 0x000fe200078e00ff */
[----:B------:R-:W-:-:S05]  /*e570*/  SEL R7, R14, RZ, P0 ;  /* 0x000000ff0e077207 */ /* 0x000fca0000000000 */
[----:B------:R-:W-:-:S04]  /*e580*/  IMAD.IADD R2, R8, 0x1, R7 ;  /* 0x0000000108027824 */ /* 0x000fc800078e0207 */
[----:B------:R-:W-:-:S07]  /*e590*/  IMAD.MOV.U32 R13, RZ, RZ, R2 ;  /* 0x000000ffff0d7224 */ /* 0x000fce00078e0002 */
[----:B------:R-:W-:Y:S05]  /*e5a0*/  WARPSYNC.COLLECTIVE R15, `(.L_x_411) ;  /* 0x000000000f087348 */ /* 0x000fea0003c00000 */
[----:B------:R0:W1:Y:S02]  /*e5b0*/  SHFL.IDX P6, R14, R13, R12, R11 ;  /* 0x0000000c0d0e7389 */ /* 0x00006400000c000b */
[----:B01----:R-:W-:Y:S01]  /*e5c0*/  ENDCOLLECTIVE ;  /* 0x000000000000791b */ /* 0x003fe20003800000 */
.L_x_411:
[----:B------:R-:W-:Y:S05]  /*e5d0*/  BRA `(.L_x_412) ;  /* 0xffffffe800987947 */ /* 0x000fea000383ffff */
.L_x_366:
[----:B------:R-:W-:Y:S01]  /*e5e0*/  BSSY B0, `(.L_x_413) ;  /* 0x0000008000007945 */ /* 0x000fe20003800000 */
[----:B-----5:R-:W-:Y:S02]  /*e5f0*/  IMAD.MOV.U32 R13, RZ, RZ, R3 ;  /* 0x000000ffff0d7224 */ /* 0x020fe400078e0003 */
[----:B------:R-:W-:Y:S02]  /*e600*/  IMAD.MOV.U32 R12, RZ, RZ, 0x1 ;  /* 0x00000001ff0c7424 */ /* 0x000fe400078e00ff */
[----:B------:R-:W-:Y:S02]  /*e610*/  IMAD.MOV.U32 R11, RZ, RZ, RZ ;  /* 0x000000ffff0b7224 */ /* 0x000fe400078e00ff */
[----:B------:R-:W-:-:S07]  /*e620*/  IMAD.MOV.U32 R15, RZ, RZ, -0x1 ;  /* 0xffffffffff0f7424 */ /* 0x000fce00078e00ff */
[----:B0-----:R-:W-:Y:S05]  /*e630*/  WARPSYNC.COLLECTIVE R15, `(.L_x_414) ;  /* 0x000000000f087348 */ /* 0x001fea0003c00000 */
[----:B------:R1:W2:Y:S02]  /*e640*/  SHFL.UP P6, R14, R13, R12, R11 ;  /* 0x0400000c0d0e7389 */ /* 0x0002a400000c000b */
[----:B012---:R-:W-:Y:S01]  /*e650*/  ENDCOLLECTIVE ;  /* 0x000000000000791b */ /* 0x007fe20003800000 */
.L_x_414:
[----:B------:R-:W-:Y:S05]  /*e660*/  BSYNC B0 ;  /* 0x0000000000007941 */ /* 0x000fea0003800000 */
.L_x_413:
[----:B------:R-:W-:Y:S01]  /*e670*/  ISETP.NE.AND P0, PT, R8, RZ, PT ;  /* 0x000000ff0800720c */ /* 0x000fe20003f05270 */
        /* <DEDUP_REMOVED lines=9> */
.L_x_415:
        /* <DEDUP_REMOVED lines=8> */
.L_x_416:
        /* <DEDUP_REMOVED lines=8> */
.L_x_417:
        /* <DEDUP_REMOVED lines=8> */
.L_x_418:
        /* <DEDUP_REMOVED lines=8> */
.L_x_419:
[----:B------:R-:W-:Y:S05]  /*e910*/  BRA `(.L_x_420) ;  /* 0xffffffe800807947 */ /* 0x000fea000383ffff */
.L_x_368:
[----:B------:R-:W-:Y:S01]  /*e920*/  BSSY B0, `(.L_x_421) ;  /* 0x0000006000007945 */ /* 0x000fe20003800000 */
[----:B------:R-:W-:Y:S01]  /*e930*/  PLOP3.LUT P6, PT, P6, PT, PT, 0x8, 0x0 ;  /* 0x000000000000781c */ /* 0x000fe200037ce170 */
[----:B------:R-:W-:-:S12]  /*e940*/  IMAD.MOV.U32 R15, RZ, RZ, -0x1 ;  /* 0xffffffffff0f7424 */ /* 0x000fd800078e00ff */
[----:B0-----:R-:W-:Y:S05]  /*e950*/  WARPSYNC.COLLECTIVE R15, `(.L_x_422) ;  /* 0x000000000f087348 */ /* 0x001fea0003c00000 */
[----:B------:R-:W-:Y:S01]  /*e960*/  VOTE.ANY R14, PT, P6 ;  /* 0x00000000000e7806 */ /* 0x000fe200030e0100 */
[----:B0-----:R-:W-:Y:S06]  /*e970*/  ENDCOLLECTIVE ;  /* 0x000000000000791b */ /* 0x001fec0003800000 */
.L_x_422:
[----:B------:R-:W-:Y:S05]  /*e980*/  BSYNC B0 ;  /* 0x0000000000007941 */ /* 0x000fea0003800000 */
.L_x_421:
[----:B------:R-:W-:Y:S02]  /*e990*/  IMAD.MOV.U32 R7, RZ, RZ, R14 ;  /* 0x000000ffff077224 */ /* 0x000fe400078e000e */
[----:B------:R-:W-:Y:S02]  /*e9a0*/  IMAD.MOV.U32 R13, RZ, RZ, R3 ;  /* 0x000000ffff0d7224 */ /* 0x000fe400078e0003 */
[----:B------:R-:W0:Y:S01]  /*e9b0*/  POPC R5, R7 ;  /* 0x0000000700057309 */ /* 0x000e220000000000 */
[----:B------:R-:W-:Y:S02]  /*e9c0*/  IMAD.MOV.U32 R11, RZ, RZ, 0x1f ;  /* 0x0000001fff0b7424 */ /* 0x000fe400078e00ff */
[----:B------:R-:W-:Y:S02]  /*e9d0*/  IMAD.MOV.U32 R15, RZ, RZ, -0x1 ;  /* 0xffffffffff0f7424 */ /* 0x000fe400078e00ff */
[----:B0-----:R-:W-:-:S07]  /*e9e0*/  IMAD.MOV.U32 R12, RZ, RZ, R5 ;  /* 0x000000ffff0c7224 */ /* 0x001fce00078e0005 */
[----:B------:R-:W-:Y:S05]  /*e9f0*/  WARPSYNC.COLLECTIVE R15, `(.L_x_423) ;  /* 0x000000000f087348 */ /* 0x000fea0003c00000 */
[----:B------:R0:W1:Y:S02]  /*ea00*/  SHFL.IDX P6, R14, R13, R12, R11 ;  /* 0x0000000c0d0e7389 */ /* 0x00006400000c000b */
[----:B01----:R-:W-:Y:S01]  /*ea10*/  ENDCOLLECTIVE ;  /* 0x000000000000791b */ /* 0x003fe20003800000 */
.L_x_423:
[----:B------:R-:W-:Y:S01]  /*ea20*/  IMAD.MOV.U32 R17, RZ, RZ, R14 ;  /* 0x000000ffff117224 */ /* 0x000fe200078e000e */
[----:B------:R-:W-:Y:S06]  /*ea30*/  BRA `(.L_x_424) ;  /* 0xffffffe800707947 */ /* 0x000fec000383ffff */
.L_x_370:
[----:B------:R-:W-:Y:S01]  /*ea40*/  BSSY B0, `(.L_x_425) ;  /* 0x0000007000007945 */ /* 0x000fe20003800000 */
[----:B------:R-:W-:Y:S02]  /*ea50*/  IMAD.MOV.U32 R13, RZ, RZ, R2 ;  /* 0x000000ffff0d7224 */ /* 0x000fe400078e0002 */
[----:B------:R-:W-:Y:S02]  /*ea60*/  IMAD.MOV.U32 R11, RZ, RZ, 0x1f ;  /* 0x0000001fff0b7424 */ /* 0x000fe400078e00ff */
[----:B------:R-:W-:-:S07]  /*ea70*/  IMAD.MOV.U32 R15, RZ, RZ, -0x1 ;  /* 0xffffffffff0f7424 */ /* 0x000fce00078e00ff */
[----:B012---:R-:W-:Y:S05]  /*ea80*/  WARPSYNC.COLLECTIVE R15, `(.L_x_426) ;  /* 0x000000000f087348 */ /* 0x007fea0003c00000 */
[----:B------:R3:W4:Y:S02]  /*ea90*/  SHFL.IDX P6, R14, R13, R12, R11 ;  /* 0x0000000c0d0e7389 */ /* 0x00072400000c000b */
[----:B01234-:R-:W-:Y:S01]  /*eaa0*/  ENDCOLLECTIVE ;  /* 0x000000000000791b */ /* 0x01ffe20003800000 */
.L_x_426:
[----:B------:R-:W-:Y:S05]  /*eab0*/  BSYNC B0 ;  /* 0x0000000000007941 */ /* 0x000fea0003800000 */
.L_x_425:
[----:B------:R-:W-:Y:S05]  /*eac0*/  BRA `(.L_x_369) ;  /* 0xffffffe800687947 */ /* 0x000fea000383ffff */
.L_x_374:
[----:B0-----:R0:W1:Y:S02]  /*ead0*/  SYNCS.PHASECHK.TRANS64.TRYWAIT P0, [R0+URZ+0x34820], R3 ;  /* 0x03482003000075a7 */ /* 0x001064000800017f */
[----:B-1----:R-:W-:Y:S05]  /*eae0*/  @!P0 NANOSLEEP.SYNCS 0x989680 ;  /* 0x009896800000895d */ /* 0x002fea0003900000 */
[----:B------:R-:W1:Y:S02]  /*eaf0*/  @!P0 SYNCS.PHASECHK.TRANS64 P0, [R0+URZ+0x34820], R3 ;  /* 0x03482003000085a7 */ /* 0x000e64000800007f */
[----:B-1----:R-:W-:Y:S05]  /*eb00*/  @!P0 BRA `(.L_x_374) ;  /* 0xfffffffc00f08947 */ /* 0x002fea000383ffff */
[----:B------:R-:W-:Y:S05]  /*eb10*/  BRA `(.L_x_427) ;  /* 0xffffffec004c7947 */ /* 0x000fea000383ffff */
.L_x_375:
        /* <DEDUP_REMOVED lines=8> */
[----:B0-----:R-:W-:Y:S05]  /*eba0*/  WARPSYNC.COLLECTIVE R15, `(.L_x_429) ;  /* 0x000000000f087348 */ /* 0x001fea0003c00000 */
[----:B------:R1:W2:Y:S02]  /*ebb0*/  SHFL.IDX P6, R14, R13, R12, R11 ;  /* 0x0000000c0d0e7389 */ /* 0x0002a400000c000b */
[----:B012---:R-:W-:Y:S01]  /*ebc0*/  ENDCOLLECTIVE ;  /* 0x000000000000791b */ /* 0x007fe20003800000 */
.L_x_429:
[----:B------:R-:W-:Y:S05]  /*ebd0*/  BSYNC B0 ;  /* 0x0000000000007941 */ /* 0x000fea0003800000 */
.L_x_428:
[----:B------:R-:W-:Y:S05]  /*ebe0*/  BRA `(.L_x_430) ;  /* 0xffffffec00347947 */ /* 0x000fea000383ffff */
.L_x_378:
[----:B------:R-:W-:Y:S01]  /*ebf0*/  BSSY B1, `(.L_x_431) ;  /* 0x0000006000017945 */ /* 0x000fe20003800000 */
[----:B------:R-:W-:-:S07]  /*ec00*/  IMAD.MOV.U32 R15, RZ, RZ, -0x1 ;  /* 0xffffffffff0f7424 */ /* 0x000fce00078e00ff */
[----:B01----:R-:W-:Y:S05]  /*ec10*/  WARPSYNC.COLLECTIVE R15, `(.L_x_432) ;  /* 0x000000000f0c7348 */ /* 0x003fea0003c00000 */
[----:B------:R-:W-:Y:S02]  /*ec20*/  ELECT P6, UR62, PT ;  /* 0x00000000003e782f */ /* 0x000fe400038c0000 */
[----:B------:R-:W-:Y:S01]  /*ec30*/  MOV R14, UR62 ;  /* 0x0000003e000e7c02 */ /* 0x000fe20008000f00 */
[----:B01----:R-:W-:Y:S10]  /*ec40*/  ENDCOLLECTIVE ;  /* 0x000000000000791b */ /* 0x003ff40003800000 */
.L_x_432:
[----:B------:R-:W-:Y:S05]  /*ec50*/  BSYNC B1 ;  /* 0x0000000000017941 */ /* 0x000fea0003800000 */
.L_x_431:
[----:B------:R-:W-:Y:S05]  /*ec60*/  BRA `(.L_x_433) ;  /* 0xffffffec002c7947 */ /* 0x000fea000383ffff */
.L_x_380:
[----:B0-----:R0:W1:Y:S02]  /*ec70*/  SYNCS.PHASECHK.TRANS64.TRYWAIT P0, [R6+URZ], R5 ;  /* 0x00000005060075a7 */ /* 0x001064000800017f */
[----:B-1----:R-:W-:Y:S05]  /*ec80*/  @!P0 NANOSLEEP.SYNCS 0x989680 ;  /* 0x009896800000895d */ /* 0x002fea0003900000 */
[----:B------:R-:W1:Y:S02]  /*ec90*/  @!P0 SYNCS.PHASECHK.TRANS64 P0, [R6+URZ], R5 ;  /* 0x00000005060085a7 */ /* 0x000e64000800007f */
[----:B-1----:R-:W-:Y:S05]  /*eca0*/  @!P0 BRA `(.L_x_380) ;  /* 0xfffffffc00f08947 */ /* 0x002fea000383ffff */
[----:B------:R-:W-:Y:S05]  /*ecb0*/  BRA `(.L_x_434) ;  /* 0xffffffec00707947 */ /* 0x000fea000383ffff */
.L_x_381:
[----:B-1----:R1:W2:Y:S02]  /*ecc0*/  SYNCS.PHASECHK.TRANS64.TRYWAIT P0, [R7+URZ], R2 ;  /* 0x00000002070075a7 */ /* 0x0022a4000800017f */
[----:B--2---:R-:W-:Y:S05]  /*ecd0*/  @!P0 NANOSLEEP.SYNCS 0x989680 ;  /* 0x009896800000895d */ /* 0x004fea0003900000 */
[----:B------:R-:W2:Y:S02]  /*ece0*/  @!P0 SYNCS.PHASECHK.TRANS64 P0, [R7+URZ], R2 ;  /* 0x00000002070085a7 */ /* 0x000ea4000800007f */
[----:B--2---:R-:W-:Y:S05]  /*ecf0*/  @!P0 BRA `(.L_x_381) ;  /* 0xfffffffc00f08947 */ /* 0x004fea000383ffff */
[----:B------:R-:W-:Y:S05]  /*ed00*/  BRA `(.L_x_435) ;  /* 0xffffffec00647947 */ /* 0x000fea000383ffff */
.L_x_383:
[----:B--2---:R2:W3:Y:S02]  /*ed10*/  SYNCS.PHASECHK.TRANS64.TRYWAIT P0, [R4+URZ], R5 ;  /* 0x00000005040075a7 */ /* 0x0044e4000800017f */
[----:B---3--:R-:W-:Y:S05]  /*ed20*/  @!P0 NANOSLEEP.SYNCS 0x989680 ;  /* 0x009896800000895d */ /* 0x008fea0003900000 */
[----:B------:R-:W3:Y:S02]  /*ed30*/  @!P0 SYNCS.PHASECHK.TRANS64 P0, [R4+URZ], R5 ;  /* 0x00000005040085a7 */ /* 0x000ee4000800007f */
[----:B---3--:R-:W-:Y:S05]  /*ed40*/  @!P0 BRA `(.L_x_383) ;  /* 0xfffffffc00f08947 */ /* 0x008fea000383ffff */
[----:B------:R-:W-:Y:S05]  /*ed50*/  BRA `(.L_x_436) ;  /* 0xffffffec006c7947 */ /* 0x000fea000383ffff */
.L_x_437:
        /* <DEDUP_REMOVED lines=10> */
.L_x_11932:


//--------------------- .text._ZN7cutlass13device_kernelIN5flash11enable_sm90INS1_16FlashAttnFwdSm90INS1_25CollectiveMainloopFwdSm90ILi2EN4cute5tupleIJNS5_1CILi1EEES8_S8_EEENS6_IJNS7_ILi128EEESA_NS7_ILi192EEEEEELi128ENS_6half_tEfNS_4arch4Sm90ELb0ELb0ELb0ELb1ELb0ELb1ELb0ELb1ELb1ELb0ELb0ELb0EEENS1_21CollectiveEpilogueFwdINS6_IJSA_SA_SA_EEES9_SD_SF_Li256ELb1ELb0ELb0ELb0EEENS1_36VarlenDynamicPersistentTileSchedulerILi128ELi128ELi256ELi32ELb0ELb0ELb1ELb0ELb1ELb1EEEEEEEEEvNT_6ParamsE --------------------------
	.section	.text._ZN7cutlass13device_kernelIN5flash11enable_sm90INS1_16FlashAttnFwdSm90INS1_25CollectiveMainloopFwdSm90ILi2EN4cute5tupleIJNS5_1CILi1EEES8_S8_EEENS6_IJNS7_ILi128EEESA_NS7_ILi192EEEEEELi128ENS_6half_tEfNS_4arch4Sm90ELb0ELb0ELb0ELb1ELb0ELb1ELb0ELb1ELb1ELb0ELb0ELb0EEENS1_21CollectiveEpilogueFwdINS6_IJSA_SA_SA_EEES9_SD_SF_Li256ELb1ELb0ELb0ELb0EEENS1_36VarlenDynamicPersistentTileSchedulerILi128ELi128ELi256ELi32ELb0ELb0ELb1ELb0ELb1ELb1EEEEEEEEEvNT_6ParamsE,"ax",@progbits
	.align	128
.text._ZN7cutlass13device_kernelIN5flash11enable_sm90INS1_16FlashAttnFwdSm90INS1_25CollectiveMainloopFwdSm90ILi2EN4cute5tupleIJNS5_1CILi1EEES8_S8_EEENS6_IJNS7_ILi128EEESA_NS7_ILi192EEEEEELi128ENS_6half_tEfNS_4arch4Sm90ELb0ELb0ELb0ELb1ELb0ELb1ELb0ELb1ELb1ELb0ELb0ELb0EEENS1_21CollectiveEpilogueFwdINS6_IJSA_SA_SA_EEES9_SD_SF_Li256ELb1ELb0ELb0ELb0EEENS1_36VarlenDynamicPersistentTileSchedulerILi128ELi128ELi256ELi32ELb0ELb0ELb1ELb0ELb1ELb1EEEEEEEEEvNT_6ParamsE:
        .type           _ZN7cutlass13device_kernelIN5flash11enable_sm90INS1_16FlashAttnFwdSm90INS1_25CollectiveMainloopFwdSm90ILi2EN4cute5tupleIJNS5_1CILi1EEES8_S8_EEENS6_IJNS7_ILi128EEESA_NS7_ILi192EEEEEELi128ENS_6half_tEfNS_4arch4Sm90ELb0ELb0ELb0ELb1ELb0ELb1ELb0ELb1ELb1ELb0ELb0ELb0EEENS1_21CollectiveEpilogueFwdINS6_IJSA_SA_SA_EEES9_SD_SF_Li256ELb1ELb0ELb0ELb0EEENS1_36VarlenDynamicPersistentTileSchedulerILi128ELi128ELi256ELi32ELb0ELb0ELb1ELb0ELb1ELb1EEEEEEEEEvNT_6ParamsE,@function
        .size           _ZN7cutlass13device_kernelIN5flash11enable_sm90INS1_16FlashAttnFwdSm90INS1_25CollectiveMainloopFwdSm90ILi2EN4cute5tupleIJNS5_1CILi1EEES8_S8_EEENS6_IJNS7_ILi128EEESA_NS7_ILi192EEEEEELi128ENS_6half_tEfNS_4arch4Sm90ELb0ELb0ELb0ELb1ELb0ELb1ELb0ELb1ELb1ELb0ELb0ELb0EEENS1_21CollectiveEpilogueFwdINS6_IJSA_SA_SA_EEES9_SD_SF_Li256ELb1ELb0ELb0ELb0EEENS1_36VarlenDynamicPersistentTileSchedulerILi128ELi128ELi256ELi32ELb0ELb0ELb1ELb0ELb1ELb1EEEEEEEEEvNT_6ParamsE,(.L_x_11933 - _ZN7cutlass13device_kernelIN5flash11enable_sm90INS1_16FlashAttnFwdSm90INS1_25CollectiveMainloopFwdSm90ILi2EN4cute5tupleIJNS5_1CILi1EEES8_S8_EEENS6_IJNS7_ILi128EEESA_NS7_ILi192EEEEEELi128ENS_6half_tEfNS_4arch4Sm90ELb0ELb0ELb0ELb1ELb0ELb1ELb0ELb1ELb1ELb0ELb0ELb0EEENS1_21CollectiveEpilogueFwdINS6_IJSA_SA_SA_EEES9_SD_SF_Li256ELb1ELb0ELb0ELb0EEENS1_36VarlenDynamicPersistentTileSchedulerILi128ELi128ELi256ELi32ELb0ELb0ELb1ELb0ELb1ELb1EEEEEEEEEvNT_6ParamsE)
        .other          _ZN7cutlass13device_kernelIN5flash11enable_sm90INS1_16FlashAttnFwdSm90INS1_25CollectiveMainloopFwdSm90ILi2EN4cute5tupleIJNS5_1CILi1EEES8_S8_EEENS6_IJNS7_ILi128EEESA_NS7_ILi192EEEEEELi128ENS_6half_tEfNS_4arch4Sm90ELb0ELb0ELb0ELb1ELb0ELb1ELb0ELb1ELb1ELb0ELb0ELb0EEENS1_21CollectiveEpilogueFwdINS6_IJSA_SA_SA_EEES9_SD_SF_Li256ELb1ELb0ELb0ELb0EEENS1_36VarlenDynamicPersistentTileSchedulerILi128ELi128ELi256ELi32ELb0ELb0ELb1ELb0ELb1ELb1EEEEEEEEEvNT_6ParamsE,@"STO_CUDA_ENTRY STV_DEFAULT"
_ZN7cutlass13device_kernelIN5flash11enable_sm90INS1_16FlashAttnFwdSm90INS1_25CollectiveMainloopFwdSm90ILi2EN4cute5tupleIJNS5_1CILi1EEES8_S8_EEENS6_IJNS7_ILi128EEESA_NS7_ILi192EEEEEELi128ENS_6half_tEfNS_4arch4Sm90ELb0ELb0ELb0ELb1ELb0ELb1ELb0ELb1ELb1ELb0ELb0ELb0EEENS1_21CollectiveEpilogueFwdINS6_IJSA_SA_SA_EEES9_SD_SF_Li256ELb1ELb0ELb0ELb0EEENS1_36VarlenDynamicPersistentTileSchedulerILi128ELi128ELi256ELi32ELb0ELb0ELb1ELb0ELb1ELb1EEEEEEEEEvNT_6ParamsE:
[----:B------:R-:W0:Y:S02]  /*0000*/  LDC R1, c[0x0][0x28] ;  /* 0x00000a00ff017b82 */ /* 0x000e240000000800 */
[----:B0-----:R-:W-:Y:S01]  /*0010*/  VIADD R1, R1, 0xffffffb8 ;  /* 0xffffffb801017836 */ /* 0x001fe20000000000 */
[----:B------:R-:W0:Y:S01]  /*0020*/  S2R R3, SR_TID.X ;  /* 0x0000000000037919 */ /* 0x000e220000002100 */
[----:B------:R-:W-:Y:S01]  /*0030*/  ELECT P0, URZ, PT ;  /* 0x00000000003f782f */ /* 0x000fe20003800000 */
[----:B------:R-:W-:Y:S01]  /*0040*/  BSSY B0, `(.L_x_438) ;  /* 0x0000016000007945 */ /* 0x000fe20003800000 */
[----:B0-----:R-:W-:-:S05]  /*0050*/  SHF.R.U32.HI R0, RZ, 0x5, R3 ;  /* 0x00000005ff007819 */ /* 0x001fca0000011603 */
[----:B------:R-:W0:Y:S02]  /*0060*/  SHFL.IDX PT, R2, R0, RZ, 0x1f ;  /* 0x00001fff00027589 */ /* 0x000e2400000e0000 */
[----:B0-----:R-:W-:-:S13]  /*0070*/  ISETP.EQ.AND P0, PT, R2, RZ, P0 ;  /* 0x000000ff0200720c */ /* 0x001fda0000702270 */
[----:B------:R-:W-:Y:S05]  /*0080*/  @!P0 BRA `(.L_x_439) ;  /* 0x0000000000448947 */ /* 0x000fea0003800000 */
[----:B------:R-:W-:Y:S02]  /*0090*/  ULDC.64 UR4, c[0x0][0x198] ;  /* 0x0000660000047ab9 */ /* 0x000fe40000000a00 */
[----:B------:R-:W-:Y:S02]  /*00a0*/  UIADD3 UR6, UP0, UR4, 0x270, URZ ;  /* 0x0000027004067890 */ /* 0x000fe4000ff1e03f */
[----:B------:R-:W-:Y:S02]  /*00b0*/  UIADD3 UR8, UP1, UR4, 0x370, URZ ;  /* 0x0000037004087890 */ /* 0x000fe4000ff3e03f */
[----:B------:R-:W-:Y:S02]  /*00c0*/  UIADD3 UR10, UP2, UR4, 0x470, URZ ;  /* 0x00000470040a7890 */ /* 0x000fe4000ff5e03f */
[----:B------:R-:W-:Y:S02]  /*00d0*/  UIADD3 UR12, UP3, UR4, 0x570, URZ ;  /* 0x00000570040c7890 */ /* 0x000fe4000ff7e03f */
[----:B------:R-:W-:-:S02]  /*00e0*/  UIADD3 UR4, UP4, UR4, 0x670, URZ ;  /* 0x0000067004047890 */ /* 0x000fc4000ff9e03f */
[----:B------:R-:W-:Y:S02]  /*00f0*/  UIADD3.X UR7, URZ, UR5, URZ, UP0, !UPT ;  /* 0x000000053f077290 */ /* 0x000fe400087fe43f */
[----:B------:R-:W-:Y:S02]  /*0100*/  UIADD3.X UR9, URZ, UR5, URZ, UP1, !UPT ;  /* 0x000000053f097290 */ /* 0x000fe40008ffe43f */
[----:B------:R-:W-:Y:S02]  /*0110*/  UIADD3.X UR11, URZ, UR5, URZ, UP2, !UPT ;  /* 0x000000053f0b7290 */ /* 0x000fe400097fe43f */
[----:B------:R-:W-:Y:S02]  /*0120*/  UIADD3.X UR13, URZ, UR5, URZ, UP3, !UPT ;  /* 0x000000053f0d7290 */ /* 0x000fe40009ffe43f */
[----:B------:R-:W-:Y:S01]  /*0130*/  UIADD3.X UR5, URZ, UR5, URZ, UP4, !UPT ;  /* 0x000000053f057290 */ /* 0x000fe2000a7fe43f */
[----:B------:R0:W-:Y:S02]  /*0140*/  UTMACCTL.PF [UR6] ;  /* 0x00000000060079b9 */ /* 0x0001e40008040000 */
[----:B------:R0:W-:Y:S02]  /*0150*/  UTMACCTL.PF [UR8] ;  /* 0x00000000080079b9 */ /* 0x0001e40008040000 */
[----:B------:R0:W-:Y:S02]  /*0160*/  UTMACCTL.PF [UR10] ;  /* 0x000000000a0079b9 */ /* 0x0001e40008040000 */
[----:B------:R0:W-:Y:S02]  /*0170*/  UTMACCTL.PF [UR12] ;  /* 0x000000000c0079b9 */ /* 0x0001e40008040000 */
[----:B------:R0:W-:Y:S02]  /*0180*/  UTMACCTL.PF [UR4] ;  /* 0x00000000040079b9 */ /* 0x0001e40008040000 */
[----:B0-----:R-:W-:Y:S01]  /*0190*/  NOP ;  /* 0x0000000000007918 */ /* 0x001fe20000000000 */
.L_x_439:
[----:B------:R-:W-:Y:S05]  /*01a0*/  BSYNC B0 ;  /* 0x0000000000007941 */ /* 0x000fea0003800000 */
.L_x_438:
[----:B------:R-:W-:Y:S01]  /*01b0*/  VOTEU.ANY UP0, P0 ;  /* 0x00000000003f7886 */ /* 0x000fe20000000100 */
[----:B------:R-:W0:Y:S01]  /*01c0*/  SHFL.IDX PT, R2, R0, RZ, 0x1f ;  /* 0x00001fff00027589 */ /* 0x000e2200000e0000 */
[----:B------:R-:W-:Y:S01]  /*01d0*/  UMOV UR4, 0x1 ;  /* 0x0000000100047882 */ /* 0x000fe20000000000 */
[----:B------:R-:W-:Y:S01]  /*01e0*/  UMOV UR7, 0x100 ;  /* 0x0000010000077882 */ /* 0x000fe20000000000 */
[----:B------:R-:W-:Y:S01]  /*01f0*/  VOTEU.ANY UP1, P0 ;  /* 0x00000000003f7886 */ /* 0x000fe20000020100 */
[----:B------:R-:W1:Y:S01]  /*0200*/  @UP0 S2UR UR8, SR_CgaCtaId ;  /* 0x00000000000809c3 */ /* 0x000e620000008800 */
[----:B------:R-:W-:Y:S01]  /*0210*/  @UP0 UMOV UR6, 0x400 ;  /* 0x0000040000060882 */ /* 0x000fe20000000000 */
[----:B------:R-:W-:-:S04]  /*0220*/  @UP0 UIADD3 UR4, -UR4, 0x100000, URZ ;  /* 0x0010000004040890 */ /* 0x000fc8000fffe13f */
[----:B------:R-:W-:Y:S02]  /*0230*/  @UP0 USHF.L.U32 UR5, UR4, 0xb, URZ ;  /* 0x0000000b04050899 */ /* 0x000fe4000800063f */
[----:B------:R-:W-:Y:S01]  /*0240*/  @UP0 USHF.L.U32 UR4, UR4, 0x1, URZ ;  /* 0x0000000104040899 */ /* 0x000fe2000800063f */
[----:B0-----:R-:W-:Y:S02]  /*0250*/  ISETP.NE.AND P1, PT, R2, RZ, PT ;  /* 0x000000ff0200720c */ /* 0x001fe40003f25270 */
[----:B------:R-:W-:Y:S01]  /*0260*/  SHF.R.U32.HI R2, RZ, 0x7, R3 ;  /* 0x00000007ff027819 */ /* 0x000fe20000011603 */
[----:B-1----:R-:W-:Y:S02]  /*0270*/  @UP0 ULEA UR8, UR8, UR6, 0x18 ;  /* 0x0000000608080291 */ /* 0x002fe4000f8ec03f */
[----:B------:R-:W-:-:S04]  /*0280*/  @UP0 UIADD3 UR6, -UR7, 0x100000, URZ ;  /* 0x0010000007060890 */ /* 0x000fc8000fffe13f */
[----:B------:R-:W-:Y:S02]  /*0290*/  @UP0 USHF.L.U32 UR7, UR6, 0xb, URZ ;  /* 0x0000000b06070899 */ /* 0x000fe4000800063f */
[----:B------:R-:W-:Y:S01]  /*02a0*/  @UP0 USHF.L.U32 UR6, UR6, 0x1, URZ ;  /* 0x0000000106060899 */ /* 0x000fe2000800063f */
[----:B------:R-:W-:Y:S01]  /*02b0*/  VOTEU.ANY UP0, P0 ;  /* 0x00000000003f7886 */ /* 0x000fe20000000100 */
[----:B------:R-:W0:Y:S04]  /*02c0*/  SHFL.IDX PT, R2, R2, RZ, 0x1f ;  /* 0x00001fff02027589 */ /* 0x000e2800000e0000 */
[----:B------:R-:W1:Y:S02]  /*02d0*/  FENCE.VIEW.ASYNC.S ;  /* 0x00000000000073c6 */ /* 0x000e640000000000 */
[----:B-1----:R1:W2:Y:S04]  /*02e0*/  @UP0 SYNCS.EXCH.64 URZ, [UR8+0x34800], UR4 ;  /* 0x03480004083f05b2 */ /* 0x0022a80008000100 */
        /* <DEDUP_REMOVED lines=16> */
[----:B------:R4:W0:Y:S01]  /*03f0*/  SYNCS.EXCH.64 URZ, [UR8+0x34840], UR4 ;  /* 0x03484004083f75b2 */ /* 0x0008220008000100 */
[----:B------:R4:W0:Y:S01]  /*0400*/  SYNCS.EXCH.64 URZ, [UR8+0x34838], UR6 ;  /* 0x03483806083f75b2 */ /* 0x0008220008000100 */
[----:B------:R4:W0:Y:S02]  /*0410*/  SYNCS.EXCH.64 URZ, [UR8+0x34848], UR4 ;  /* 0x03484804083f75b2 */ /* 0x0008240008000100 */
[----:B----4-:R-:W-:Y:S01]  /*0420*/  NOP ;  /* 0x0000000000007918 */ /* 0x010fe20000000000 */
.L_x_440:
[----:B------:R-:W4:Y:S01]  /*0430*/  SHFL.IDX PT, R4, R0, RZ, 0x1f ;  /* 0x00001fff00047589 */ /* 0x000f2200000e0000 */
[----:B------:R-:W-:Y:S01]  /*0440*/  NOP ;  /* 0x0000000000007918 */ /* 0x000fe20000000000 */
[----:B----4-:R-:W-:-:S13]  /*0450*/  ISETP.NE.AND P0, PT, R4, RZ, PT ;  /* 0x000000ff0400720c */ /* 0x010fda0003f05270 */
        /* <DEDUP_REMOVED lines=19> */
.L_x_441:
[----:B------:R-:W4:Y:S01]  /*0590*/  SHFL.IDX PT, R4, R0, RZ, 0x1f ;  /* 0x00001fff00047589 */ /* 0x000f2200000e0000 */
[----:B------:R-:W-:Y:S01]  /*05a0*/  NOP ;  /* 0x0000000000007918 */ /* 0x000fe20000000000 */
[----:B----4-:R-:W-:-:S13]  /*05b0*/  ISETP.NE.AND P0, PT, R4, RZ, PT ;  /* 0x000000ff0400720c */ /* 0x010fda0003f05270 */
[----:B------:R-:W-:Y:S05]  /*05c0*/  @P0 BRA `(.L_x_442) ;  /* 0x0000000000380947 */ /* 0x000fea0003800000 */
[----:B-1----:R-:W1:Y:S01]  /*05d0*/  S2UR UR5, SR_CgaCtaId ;  /* 0x00000000000579c3 */ /* 0x002e620000008800 */
[----:B------:R-:W-:Y:S01]  /*05e0*/  UMOV UR4, 0x400 ;  /* 0x0000040000047882 */ /* 0x000fe20000000000 */
[----:B------:R-:W-:Y:S01]  /*05f0*/  UMOV UR7, 0x1 ;  /* 0x0000000100077882 */ /* 0x000fe20000000000 */
[----:B------:R-:W-:Y:S01]  /*0600*/  ELECT P0, URZ, PT ;  /* 0x00000000003f782f */ /* 0x000fe20003800000 */
[----:B-1----:R-:W-:Y:S02]  /*0610*/  ULEA UR6, UR5, UR4, 0x18 ;  /* 0x0000000405067291 */ /* 0x002fe4000f8ec03f */
[----:B------:R-:W-:-:S04]  /*0620*/  UIADD3 UR4, -UR7, 0x100000, URZ ;  /* 0x0010000007047890 */ /* 0x000fc8000fffe13f */
[----:B------:R-:W-:Y:S02]  /*0630*/  USHF.L.U32 UR5, UR4, 0xb, URZ ;  /* 0x0000000b04057899 */ /* 0x000fe4000800063f */
[----:B------:R-:W-:Y:S01]  /*0640*/  USHF.L.U32 UR4, UR4, 0x1, URZ ;  /* 0x0000000104047899 */ /* 0x000fe2000800063f */
[----:B------:R-:W1:Y:S11]  /*0650*/  FENCE.VIEW.ASYNC.S ;  /* 0x00000000000073c6 */ /* 0x000e760000000000 */
[----:B-1----:R4:W1:Y:S01]  /*0660*/  SYNCS.EXCH.64 URZ, [UR6+0x34870], UR4 ;  /* 0x03487004063f75b2 */ /* 0x0028620008000100 */
[----:B------:R4:W0:Y:S01]  /*0670*/  SYNCS.EXCH.64 URZ, [UR6+0x34880], UR4 ;  /* 0x03488004063f75b2 */ /* 0x0008220008000100 */
[----:B------:R4:W0:Y:S01]  /*0680*/  SYNCS.EXCH.64 URZ, [UR6+0x34878], UR4 ;  /* 0x03487804063f75b2 */ /* 0x0008220008000100 */
[----:B------:R4:W0:Y:S02]  /*0690*/  SYNCS.EXCH.64 URZ, [UR6+0x34888], UR4 ;  /* 0x03488804063f75b2 */ /* 0x0008240008000100 */
[----:B----4-:R-:W-:Y:S01]  /*06a0*/  NOP ;  /* 0x0000000000007918 */ /* 0x010fe20000000000 */
.L_x_442:
        /* <DEDUP_REMOVED lines=22> */
.L_x_443:
        /* <DEDUP_REMOVED lines=22> */
.L_x_444:
[----:B0-----:R-:W-:Y:S01]  /*0970*/  ISETP.NE.AND P0, PT, R2, RZ, PT ;  /* 0x000000ff0200720c */ /* 0x001fe20003f05270 */
[----:B------:R-:W-:Y:S01]  /*0980*/  IMAD.MOV.U32 R2, RZ, RZ, 0x1 ;  /* 0x00000001ff027424 */ /* 0x000fe200078e00ff */
[----:B------:R-:W-:Y:S01]  /*0990*/  NOP ;  /* 0x0000000000007918 */ /* 0x000fe20000000000 */
[----:B------:R-:W-:Y:S01]  /*09a0*/  ULDC.64 UR36, c[0x0][0x208] ;  /* 0x0000820000247ab9 */ /* 0x000fe20000000a00 */
[----:B------:R-:W-:Y:S02]  /*09b0*/  BSSY B7, `(.L_x_445) ;  /* 0x0001cdf000077945 */ /* 0x000fe40003800000 */
[----:B------:R-:W-:-:S05]  /*09c0*/  SEL R2, R2, 0x2, !P0 ;  /* 0x0000000202027807 */ /* 0x000fca0004000000 */
[----:B------:R0:W-:Y:S01]  /*09d0*/  STL [R1+0x38], R2 ;  /* 0x0000380201007387 */ /* 0x0001e20000100800 */
[----:B-123--:R-:W-:Y:S06]  /*09e0*/  BAR.SYNC.DEFER_BLOCKING 0x0 ;  /* 0x0000000000007b1d */ /* 0x00efec0000010000 */
[----:B------:R-:W-:Y:S05]  /*09f0*/  @!P0 BRA `(.L_x_446) ;  /* 0x0000016c00ec8947 */ /* 0x000fea0003800000 */
.L_x_447:
        /* <DEDUP_REMOVED lines=8> */
[----:B-1----:R-:W-:-:S06]  /*0a80*/  ULEA UR4, UR5, UR4, 0x18 ;  /* 0x0000000405047291 */ /* 0x002fcc000f8ec03f */
[----:B0-----:R-:W-:Y:S01]  /*0a90*/  MOV R2, UR4 ;  /* 0x0000000400027c02 */ /* 0x001fe20008000f00 */
[----:B------:R-:W-:-:S04]  /*0aa0*/  ULDC UR4, c[0x0][0xc14] ;  /* 0x0003050000047ab9 */ /* 0x000fc80000000800 */
[----:B------:R-:W0:Y:S01]  /*0ab0*/  LDS.128 R148, [R2+0x348d0] ;  /* 0x0348d00002947984 */ /* 0x000e220000000c00 */
[----:B------:R-:W-:Y:S06]  /*0ac0*/  BAR.ARV 0x4, 0x120 ;  /* 0x0104800000007b1d */ /* 0x000fec0000002000 */
[----:B0-----:R-:W-:-:S13]  /*0ad0*/  ISETP.GE.AND P0, PT, R151, UR4, PT ;  /* 0x0000000497007c0c */ /* 0x001fda000bf06270 */
[----:B------:R-:W-:Y:S05]  /*0ae0*/  @P0 BRA `(.L_x_448) ;  /* 0x000001cc002c0947 */ /* 0x000fea0003800000 */
[----:B------:R-:W2:Y:S01]  /*0af0*/  LDL.LU R12, [R1+0x38] ;  /* 0x00003800010c7983 */ /* 0x000ea20000300800 */
[----:B------:R-:W-:Y:S01]  /*0b00*/  VIADD R224, R3, 0xffffff80 ;  /* 0xffffff8003e07836 */ /* 0x000fe20000000000 */
[----:B------:R-:W-:Y:S01]  /*0b10*/  MOV R18, RZ ;  /* 0x000000ff00127202 */ /* 0x000fe20000000f00 */
[----:B------:R-:W-:Y:S02]  /*0b20*/  VIADD R209, R2, 0x10400 ;  /* 0x0001040002d17836 */ /* 0x000fe40000000000 */
[----:B------:R-:W-:Y:S01]  /*0b30*/  IMAD.MOV.U32 R222, RZ, RZ, -0x2 ;  /* 0xfffffffeffde7424 */ /* 0x000fe200078e00ff */
[----:B------:R-:W-:Y:S01]  /*0b40*/  SHF.R.S32.HI R3, RZ, 0x1f, R224 ;  /* 0x0000001fff037819 */ /* 0x000fe200000114e0 */
[----:B------:R-:W-:Y:S02]  /*0b50*/  IMAD.MOV.U32 R205, RZ, RZ, RZ ;  /* 0x000000ffffcd7224 */ /* 0x000fe400078e00ff */
[----:B------:R-:W-:Y:S01]  /*0b60*/  IMAD.MOV.U32 R186, RZ, RZ, RZ ;  /* 0x000000ffffba7224 */ /* 0x000fe200078e00ff */
[CC--:B------:R-:W-:Y:S01]  /*0b70*/  LEA.HI R5, R3.reuse, R224.reuse, RZ, 0x7 ;  /* 0x000000e003057211 */ /* 0x0c0fe200078f38ff */
[----:B------:R-:W-:Y:S01]  /*0b80*/  IMAD.MOV.U32 R194, RZ, RZ, RZ ;  /* 0x000000ffffc27224 */ /* 0x000fe200078e00ff */
[----:B------:R-:W-:Y:S01]  /*0b90*/  LEA.HI R0, R3, R224, RZ, 0x4 ;  /* 0x000000e003007211 */ /* 0x000fe200078f20ff */
[----:B------:R-:W-:Y:S01]  /*0ba0*/  IMAD.MOV.U32 R192, RZ, RZ, RZ ;  /* 0x000000ffffc07224 */ /* 0x000fe200078e00ff */
[----:B------:R-:W-:-:S02]  /*0bb0*/  LOP3.LUT R7, R5, 0xffffff80, RZ, 0xc0, !PT ;  /* 0xffffff8005077812 */ /* 0x000fc400078ec0ff */
[----:B------:R-:W-:Y:S02]  /*0bc0*/  SHF.R.S32.HI R9, RZ, 0x4, R0 ;  /* 0x00000004ff097819 */ /* 0x000fe40000011400 */
[----:B------:R-:W-:Y:S01]  /*0bd0*/  LEA.HI R190, R3, R224, RZ, 0x5 ;  /* 0x000000e003be7211 */ /* 0x000fe200078f28ff */
[----:B------:R-:W-:Y:S01]  /*0be0*/  IMAD.IADD R212, R224, 0x1, -R7 ;  /* 0x00000001e0d47824 */ /* 0x000fe200078e0a07 */
[C---:B------:R-:W-:Y:S02]  /*0bf0*/  LOP3.LUT R7, R0.reuse, 0x3fffff0, RZ, 0xc0, !PT ;  /* 0x03fffff000077812 */ /* 0x040fe400078ec0ff */
[----:B------:R-:W-:Y:S02]  /*0c00*/  LEA.HI R4, R0, R9, RZ, 0x1 ;  /* 0x0000000900047211 */ /* 0x000fe400078f08ff */
[----:B------:R-:W-:Y:S01]  /*0c10*/  SHF.R.S32.HI R11, RZ, 0x1f, R212 ;  /* 0x0000001fff0b7819 */ /* 0x000fe200000114d4 */
[----:B------:R-:W-:Y:S01]  /*0c20*/  IMAD.IADD R7, R224, 0x1, -R7 ;  /* 0x00000001e0077824 */ /* 0x000fe200078e0a07 */
[----:B------:R-:W-:-:S02]  /*0c30*/  LOP3.LUT R4, R4, 0x1ffffffe, RZ, 0xc0, !PT ;  /* 0x1ffffffe04047812 */ /* 0x000fc400078ec0ff */
[----:B------:R-:W-:Y:S02]  /*0c40*/  SHF.R.S32.HI R190, RZ, 0x5, R190 ;  /* 0x00000005ffbe7819 */ /* 0x000fe400000114be */
[----:B------:R-:W-:Y:S02]  /*0c50*/  LEA.HI R0, R11, R212, RZ, 0x2 ;  /* 0x000000d40b007211 */ /* 0x000fe400078f10ff */
[----:B------:R-:W-:Y:S02]  /*0c60*/  IADD3 R4, R9, -R4, RZ ;  /* 0x8000000409047210 */ /* 0x000fe40007ffe0ff */
[----:B------:R-:W-:Y:S02]  /*0c70*/  LEA R7, R190, R7, 0x4 ;  /* 0x00000007be077211 */ /* 0x000fe400078e20ff */
[--C-:B------:R-:W-:Y:S02]  /*0c80*/  SHF.R.S32.HI R6, RZ, 0x2, R0.reuse ;  /* 0x00000002ff067819 */ /* 0x100fe40000011400 */
[----:B------:R-:W-:Y:S01]  /*0c90*/  SHF.R.S32.HI R9, RZ, 0x1f, R0 ;  /* 0x0000001fff097819 */ /* 0x000fe20000011400 */
[----:B------:R-:W-:Y:S01]  /*0ca0*/  IMAD R221, R7, 0x8, R4 ;  /* 0x0000000807dd7824 */ /* 0x000fe200078e0204 */
[----:B------:R-:W-:-:S02]  /*0cb0*/  LOP3.LUT R13, R0, 0x7ffffffc, RZ, 0xc0, !PT ;  /* 0x7ffffffc000d7812 */ /* 0x000fc400078ec0ff */
[----:B------:R-:W-:Y:S01]  /*0cc0*/  LEA.HI R0, R3, R224, RZ, 0x2 ;  /* 0x000000e003007211 */ /* 0x000fe200078f10ff */
[----:B------:R-:W-:Y:S01]  /*0cd0*/  IMAD.SHL.U32 R221, R221, 0x8, RZ ;  /* 0x00000008dddd7824 */ /* 0x000fe200078e00ff */
[----:B------:R-:W-:Y:S01]  /*0ce0*/  LEA.HI R9, R9, R6, RZ, 0x3 ;  /* 0x0000000609097211 */ /* 0x000fe200078f18ff */
[----:B------:R-:W-:Y:S01]  /*0cf0*/  IMAD.IADD R13, R212, 0x1, -R13 ;  /* 0x00000001d40d7824 */ /* 0x000fe200078e0a0d */
[----:B------:R-:W-:Y:S02]  /*0d00*/  LOP3.LUT R7, R0, 0xfffffffc, RZ, 0xc0, !PT ;  /* 0xfffffffc00077812 */ /* 0x000fe400078ec0ff */
[--C-:B------:R-:W-:Y:S01]  /*0d10*/  SHF.R.S32.HI R19, RZ, 0x2, R0.reuse ;  /* 0x00000002ff137819 */ /* 0x100fe20000011400 */
[----:B------:R-:W-:Y:S01]  /*0d20*/  IMAD R222, R13, R222, 0x80 ;  /* 0x000000800dde7424 */ /* 0x000fe200078e02de */
[----:B------:R-:W-:Y:S01]  /*0d30*/  SHF.R.S32.HI R4, RZ, 0x1f, R0 ;  /* 0x0000001fff047819 */ /* 0x000fe20000011400 */
[----:B------:R-:W-:Y:S01]  /*0d40*/  IMAD.IADD R208, R224, 0x1, -R7 ;  /* 0x00000001e0d07824 */ /* 0x000fe200078e0a07 */
[----:B------:R-:W-:-:S02]  /*0d50*/  IADD3 R204, R19, 0x40, RZ ;  /* 0x0000004013cc7810 */ /* 0x000fc40007ffe0ff */
[----:B------:R-:W-:Y:S01]  /*0d60*/  LEA.HI R4, R4, R19, RZ, 0x3 ;  /* 0x0000001304047211 */ /* 0x000fe200078f18ff */
[----:B------:R-:W-:Y:S01]  /*0d70*/  IMAD.SHL.U32 R22, R208, 0x8, RZ ;  /* 0x00000008d0167824 */ /* 0x000fe200078e00ff */
[----:B------:R-:W-:Y:S01]  /*0d80*/  SHF.R.S32.HI R7, RZ, 0x1f, R204 ;  /* 0x0000001fff077819 */ /* 0x000fe200000114cc */
[----:B------:R-:W-:Y:S01]  /*0d90*/  IMAD.SHL.U32 R187, R204, 0x40, RZ ;  /* 0x00000040ccbb7824 */ /* 0x000fe200078e00ff */
[----:B------:R-:W-:Y:S01]  /*0da0*/  LOP3.LUT R4, R4, 0xfffffff8, RZ, 0xc0, !PT ;  /* 0xfffffff804047812 */ /* 0x000fe200078ec0ff */
[C---:B------:R-:W-:Y:S01]  /*0db0*/  VIADD R184, R22.reuse, 0x20 ;  /* 0x0000002016b87836 */ /* 0x040fe20000000000 */
[----:B------:R-:W-:Y:S02]  /*0dc0*/  IADD3 R185, R22, 0x40, RZ ;  /* 0x0000004016b97810 */ /* 0x000fe40007ffe0ff */
[----:B------:R-:W-:Y:S01]  /*0dd0*/  LEA.HI R7, R7, R204, RZ, 0x3 ;  /* 0x000000cc07077211 */ /* 0x000fe200078f18ff */
[----:B------:R-:W-:Y:S01]  /*0de0*/  IMAD.IADD R211, R19, 0x1, -R4 ;  /* 0x0000000113d37824 */ /* 0x000fe200078e0a04 */
[----:B------:R-:W-:-:S02]  /*0df0*/  SHF.R.S32.HI R0, RZ, 0x1f, R185 ;  /* 0x0000001fff007819 */ /* 0x000fc400000114b9 */
[----:B------:R-:W-:Y:S01]  /*0e00*/  LOP3.LUT R9, R9, 0xfffffff8, RZ, 0xc0, !PT ;  /* 0xfffffff809097812 */ /* 0x000fe200078ec0ff */
[----:B------:R-:W-:Y:S01]  /*0e10*/  IMAD.SHL.U32 R7, R7, 0x40, RZ ;  /* 0x0000004007077824 */ /* 0x000fe200078e00ff */
[----:B------:R-:W-:Y:S01]  /*0e20*/  SHF.R.S32.HI R220, RZ, 0x7, R5 ;  /* 0x00000007ffdc7819 */ /* 0x000fe20000011405 */
[----:B------:R-:W-:Y:S01]  /*0e30*/  IMAD.SHL.U32 R189, R211, 0x40, RZ ;  /* 0x00000040d3bd7824 */ /* 0x000fe200078e00ff */
[----:B------:R-:W-:Y:S02]  /*0e40*/  LEA.HI R4, R0, R185, RZ, 0x6 ;  /* 0x000000b900047211 */ /* 0x000fe400078f30ff */
[----:B------:R-:W-:Y:S02]  /*0e50*/  IADD3 R6, R6, -R9, RZ ;  /* 0x8000000906067210 */ /* 0x000fe40007ffe0ff */
[----:B------:R-:W-:Y:S02]  /*0e60*/  SHF.R.S32.HI R9, RZ, 0x1f, R184 ;  /* 0x0000001fff097819 */ /* 0x000fe400000114b8 */
[----:B------:R-:W-:-:S02]  /*0e70*/  LEA.HI R11, R11, R212, RZ, 0x5 ;  /* 0x000000d40b0b7211 */ /* 0x000fc400078f28ff */
[----:B------:R-:W-:Y:S02]  /*0e80*/  LEA.HI R5, R5, R220, RZ, 0x1 ;  /* 0x000000dc05057211 */ /* 0x000fe400078f08ff */
[----:B------:R-:W-:Y:S01]  /*0e90*/  LOP3.LUT R193, R7, 0xfffffe00, RZ, 0xc0, !PT ;  /* 0xfffffe0007c17812 */ /* 0x000fe200078ec0ff */
[----:B------:R-:W-:Y:S01]  /*0ea0*/  IMAD.SHL.U32 R7, R4, 0x80, RZ ;  /* 0x0000008004077824 */ /* 0x000fe200078e00ff */
[----:B------:R-:W-:Y:S02]  /*0eb0*/  LOP3.LUT R189, R189, 0x1c0, RZ, 0xc0, !PT ;  /* 0x000001c0bdbd7812 */ /* 0x000fe400078ec0ff */
[----:B------:R-:W-:Y:S02]  /*0ec0*/  LEA.HI R216, R0, R185, RZ, 0x3 ;  /* 0x000000b900d87211 */ /* 0x000fe400078f18ff */
[----:B------:R-:W-:Y:S02]  /*0ed0*/  LEA.HI R210, R9, R184, RZ, 0x3 ;  /* 0x000000b809d27211 */ /* 0x000fe400078f18ff */
[----:B------:R-:W-:-:S02]  /*0ee0*/  SHF.R.S32.HI R11, RZ, 0x5, R11 ;  /* 0x00000005ff0b7819 */ /* 0x000fc4000001140b */
[----:B------:R-:W-:Y:S02]  /*0ef0*/  LOP3.LUT R187, R187, 0x1c0, RZ, 0xc0, !PT ;  /* 0x000001c0bbbb7812 */ /* 0x000fe400078ec0ff */
[----:B------:R-:W-:Y:S01]  /*0f00*/  LEA.HI R9, R9, R184, RZ, 0x6 ;  /* 0x000000b809097211 */ /* 0x000fe200078f30ff */
[----:B------:R-:W-:Y:S01]  /*0f10*/  IMAD R6, R11, 0x10, R6 ;  /* 0x000000100b067824 */ /* 0x000fe200078e0206 */
[----:B------:R-:W-:Y:S02]  /*0f20*/  LOP3.LUT R5, R5, 0x3fffffe, RZ, 0xc0, !PT ;  /* 0x03fffffe05057812 */ /* 0x000fe400078ec0ff */
[----:B------:R-:W-:Y:S02]  /*0f30*/  SHF.R.U32.HI R191, RZ, 0x3, R189 ;  /* 0x00000003ffbf7819 */ /* 0x000fe400000116bd */
[----:B------:R-:W-:Y:S02]  /*0f40*/  LOP3.LUT R4, R189, 0x38, R216, 0xf8, !PT ;  /* 0x00000038bd047812 */ /* 0x000fe400078ef8d8 */
[----:B------:R-:W-:-:S02]  /*0f50*/  LOP3.LUT R7, R7, 0xffffe000, RZ, 0xc0, !PT ;  /* 0xffffe00007077812 */ /* 0x000fc400078ec0ff */
[----:B------:R-:W-:Y:S02]  /*0f60*/  SHF.R.U32.HI R219, RZ, 0x3, R187 ;  /* 0x00000003ffdb7819 */ /* 0x000fe400000116bb */
[----:B------:R-:W-:Y:S02]  /*0f70*/  SHF.L.U32 R9, R9, 0x7, RZ ;  /* 0x0000000709097819 */ /* 0x000fe400000006ff */
[----:B------:R-:W-:Y:S02]  /*0f80*/  LOP3.LUT R8, R187, 0x38, R210, 0xf8, !PT ;  /* 0x00000038bb087812 */ /* 0x000fe400078ef8d2 */
[----:B------:R-:W-:Y:S02]  /*0f90*/  IADD3 R5, R220, -R5, RZ ;  /* 0x80000005dc057210 */ /* 0x000fe40007ffe0ff */
[----:B------:R-:W-:Y:S02]  /*0fa0*/  LOP3.LUT R11, R4, R191, RZ, 0x3c, !PT ;  /* 0x000000bf040b7212 */ /* 0x000fe400078e3cff */
[----:B------:R-:W-:Y:S01]  /*0fb0*/  LEA R4, R190, R7, 0x9 ;  /* 0x00000007be047211 */ /* 0x000fe200078e48ff */
[----:B------:R-:W-:Y:S01]  /*0fc0*/  IMAD R223, R5, 0x40, R6 ;  /* 0x0000004005df7824 */ /* 0x000fe200078e0206 */
[----:B------:R-:W-:-:S02]  /*0fd0*/  LOP3.LUT R0, R189, 0x38, R210, 0xf8, !PT ;  /* 0x00000038bd007812 */ /* 0x000fc400078ef8d2 */
[----:B------:R-:W-:Y:S02]  /*0fe0*/  LOP3.LUT R10, R187, 0x38, R216, 0xf8, !PT ;  /* 0x00000038bb0a7812 */ /* 0x000fe400078ef8d8 */
[----:B------:R-:W-:Y:S02]  /*0ff0*/  LOP3.LUT R9, R9, 0xffffe000, RZ, 0xc0, !PT ;  /* 0xffffe00009097812 */ /* 0x000fe400078ec0ff */
[----:B------:R-:W-:Y:S02]  /*1000*/  LOP3.LUT R8, R8, R219, RZ, 0x3c, !PT ;  /* 0x000000db08087212 */ /* 0x000fe400078e3cff */
[----:B------:R-:W-:Y:S02]  /*1010*/  LEA.HI R3, R3, R224, RZ, 0x3 ;  /* 0x000000e003037211 */ /* 0x000fe400078f18ff */
[----:B------:R-:W-:Y:S02]  /*1020*/  IADD3 R6, R4, R11, RZ ;  /* 0x0000000b04067210 */ /* 0x000fe40007ffe0ff */
[----:B------:R-:W-:-:S02]  /*1030*/  LOP3.LUT R0, R0, R191, RZ, 0x3c, !PT ;  /* 0x000000bf00007212 */ /* 0x000fc400078e3cff */
[----:B------:R-:W-:Y:S02]  /*1040*/  LOP3.LUT R10, R10, R219, RZ, 0x3c, !PT ;  /* 0x000000db0a0a7212 */ /* 0x000fe400078e3cff */
[----:B------:R-:W-:Y:S01]  /*1050*/  IADD3 R8, R8, R9, R193 ;  /* 0x0000000908087210 */ /* 0x000fe20007ffe0c1 */
[----:B------:R-:W-:Y:S01]  /*1060*/  IMAD R9, R190, 0x200, R9 ;  /* 0x00000200be097824 */ /* 0x000fe200078e0209 */
[----:B------:R-:W-:Y:S02]  /*1070*/  LOP3.LUT R5, R3, 0x1ffffff8, RZ, 0xc0, !PT ;  /* 0x1ffffff803057812 */ /* 0x000fe400078ec0ff */
[----:B------:R-:W-:Y:S01]  /*1080*/  LOP3.LUT R4, R187, 0x38, R22, 0xf8, !PT ;  /* 0x00000038bb047812 */ /* 0x000fe200078ef816 */
[----:B------:R-:W-:Y:S01]  /*1090*/  IMAD.IADD R0, R9, 0x1, R0 ;  /* 0x0000000109007824 */ /* 0x000fe200078e0200 */
[----:B------:R-:W-:Y:S02]  /*10a0*/  IADD3 R10, R10, R7, R193 ;  /* 0x000000070a0a7210 */ /* 0x000fe40007ffe0c1 */
[----:B------:R-:W-:Y:S01]  /*10b0*/  IADD3 R5, R224, -R5, RZ ;  /* 0x80000005e0057210 */ /* 0x000fe20007ffe0ff */
[----:B------:R-:W-:Y:S01]  /*10c0*/  IMAD R218, R0, 0x2, R209 ;  /* 0x0000000200da7824 */ /* 0x000fe200078e02d1 */
[----:B------:R-:W-:Y:S01]  /*10d0*/  LOP3.LUT R4, R193, R4, R219, 0xf6, !PT ;  /* 0x00000004c1047212 */ /* 0x000fe200078ef6db */
[----:B------:R-:W-:Y:S01]  /*10e0*/  IMAD R213, R10, 0x2, R209 ;  /* 0x000000020ad57824 */ /* 0x000fe200078e02d1 */
[----:B------:R-:W-:Y:S01]  /*10f0*/  SHF.R.S32.HI R196, RZ, 0x3, R3 ;  /* 0x00000003ffc47819 */ /* 0x000fe20000011403 */
[----:B------:R-:W-:Y:S01]  /*1100*/  IMAD.SHL.U32 R195, R5, 0x8, RZ ;  /* 0x0000000805c37824 */ /* 0x000fe200078e00ff */
[----:B------:R-:W-:Y:S01]  /*1110*/  SHF.L.U32 R16, R208, 0x2, RZ ;  /* 0x00000002d0107819 */ /* 0x000fe200000006ff */
[----:B------:R-:W-:Y:S01]  /*1120*/  IMAD R217, R4, 0x2, R209 ;  /* 0x0000000204d97824 */ /* 0x000fe200078e02d1 */
[----:B------:R-:W-:-:S02]  /*1130*/  SHF.R.S32.HI R210, RZ, 0x3, R210 ;  /* 0x00000003ffd27819 */ /* 0x000fc400000114d2 */
[----:B------:R-:W-:Y:S02]  /*1140*/  SHF.R.S32.HI R216, RZ, 0x3, R216 ;  /* 0x00000003ffd87819 */ /* 0x000fe400000114d8 */
[-C--:B------:R-:W-:Y:S02]  /*1150*/  LEA R214, R8, R209.reuse, 0x1 ;  /* 0x000000d108d67211 */ /* 0x080fe400078e08ff */
[----:B------:R-:W-:Y:S02]  /*1160*/  LEA R215, R6, R209, 0x1 ;  /* 0x000000d106d77211 */ /* 0x000fe400078e08ff */
[----:B--2---:R-:W-:-:S07]  /*1170*/  LOP3.LUT R188, R12, 0x1, RZ, 0xfc, !PT ;  /* 0x000000010cbc7812 */ /* 0x004fce00078efcff */
.L_x_659:
[----:B0--3-5:R-:W0:Y:S01]  /*1180*/  LDC.64 R4, c[0x0][0xc60] ;  /* 0x00031800ff047b82 */ /* 0x029e220000000a00 */
[----:B------:R-:W-:Y:S01]  /*1190*/  ULDC.64 UR4, c[0x0][0xa28] ;  /* 0x00028a0000047ab9 */ /* 0x000fe20000000a00 */
[----:B------:R-:W-:Y:S01]  /*11a0*/  ULDC.64 UR8, c[0x0][0xa18] ;  /* 0x0002860000087ab9 */ /* 0x000fe20000000a00 */
[----:B------:R-:W-:Y:S01]  /*11b0*/  ULDC.64 UR6, c[0x0][0xa08] ;  /* 0x0002820000067ab9 */ /* 0x000fe20000000a00 */
[----:B0-----:R-:W-:-:S05]  /*11c0*/  IMAD.WIDE R4, R151, 0x4, R4 ;  /* 0x0000000497047825 */ /* 0x001fca00078e0204 */
[----:B--2---:R-:W2:Y:S01]  /*11d0*/  LDG.E R201, desc[UR36][R4.64] ;  /* 0x0000002404c97981 */ /* 0x004ea2000c1e1900 */
[----:B------:R-:W-:Y:S01]  /*11e0*/  ISETP.NE.U32.AND P2, PT, RZ, UR4, PT ;  /* 0x00000004ff007c0c */ /* 0x000fe2000bf45070 */
[----:B------:R-:W-:Y:S01]  /*11f0*/  IMAD.MOV.U32 R3, RZ, RZ, RZ ;  /* 0x000000ffff037224 */ /* 0x000fe200078e00ff */
[----:B------:R-:W-:Y:S02]  /*1200*/  ISETP.NE.U32.AND P1, PT, RZ, UR8, PT ;  /* 0x00000008ff007c0c */ /* 0x000fe4000bf25070 */
[----:B------:R-:W-:Y:S02]  /*1210*/  ISETP.NE.AND.EX P2, PT, RZ, UR5, PT, P2 ;  /* 0x00000005ff007c0c */ /* 0x000fe4000bf45320 */
[----:B------:R-:W-:Y:S02]  /*1220*/  ISETP.NE.AND.EX P1, PT, RZ, UR9, PT, P1 ;  /* 0x00000009ff007c0c */ /* 0x000fe4000bf25310 */
[----:B------:R-:W-:Y:S02]  /*1230*/  ISETP.NE.U32.AND P0, PT, RZ, UR6, PT ;  /* 0x00000006ff007c0c */ /* 0x000fe4000bf05070 */
[----:B------:R-:W-:-:S02]  /*1240*/  MOV R31, RZ ;  /* 0x000000ff001f7202 */ /* 0x000fc40000000f00 */
[----:B------:R-:W-:Y:S02]  /*1250*/  ISETP.NE.AND.EX P0, PT, RZ, UR7, PT, P0 ;  /* 0x00000007ff007c0c */ /* 0x000fe4000bf05300 */
[----:B--2---:R-:W-:Y:S01]  /*1260*/  SHF.R.S32.HI R207, RZ, 0x1f, R201 ;  /* 0x0000001fffcf7819 */ /* 0x004fe200000114c9 */
[C---:B------:R-:W-:Y:S02]  /*1270*/  IMAD.SHL.U32 R199, R201.reuse, 0x4, RZ ;  /* 0x00000004c9c77824 */ /* 0x040fe400078e00ff */
[C---:B------:R-:W-:Y:S02]  /*1280*/  @P2 LEA R4, P3, R201.reuse, UR4, 0x2 ;  /* 0x00000004c9042c11 */ /* 0x040fe4000f8610ff */
[C-C-:B------:R-:W-:Y:S02]  /*1290*/  SHF.L.U64.HI R200, R201.reuse, 0x2, R207.reuse ;  /* 0x00000002c9c87819 */ /* 0x140fe400000102cf */
[----:B------:R-:W-:Y:S01]  /*12a0*/  @P2 LEA.HI.X R5, R201, UR5, R207, 0x2, P3 ;  /* 0x00000005c9052c11 */ /* 0x000fe200098f14cf */
[----:B------:R-:W-:Y:S01]  /*12b0*/  ULDC UR4, c[0x0][0x288] ;  /* 0x0000a20000047ab9 */ /* 0x000fe20000000800 */
[----:B----4-:R-:W-:-:S03]  /*12c0*/  IADD3 R8, P4, R199, UR6, RZ ;  /* 0x00000006c7087c10 */ /* 0x010fc6000ff9e0ff */
[----:B------:R0:W5:Y:S01]  /*12d0*/  @P2 LDG.E R3, desc[UR36][R4.64] ;  /* 0x0000002404032981 */ /* 0x000162000c1e1900 */
[----:B------:R-:W-:Y:S01]  /*12e0*/  @P1 IADD3 R6, P2, R199, UR8, RZ ;  /* 0x00000008c7061c10 */ /* 0x000fe2000ff5e0ff */
[----:B------:R-:W-:Y:S01]  /*12f0*/  IMAD.U32 R154, RZ, RZ, UR4 ;  /* 0x00000004ff9a7e24 */ /* 0x000fe2000f8e00ff */
[C---:B------:R-:W-:Y:S01]  /*1300*/  IADD3.X R9, R200.reuse, UR7, RZ, P4, !PT ;  /* 0x00000007c8097c10 */ /* 0x040fe2000a7fe4ff */
[----:B------:R-:W-:Y:S01]  /*1310*/  ULDC.64 UR4, c[0x0][0x3f8] ;  /* 0x0000fe0000047ab9 */ /* 0x000fe20000000a00 */
[----:B------:R-:W-:-:S03]  /*1320*/  @P1 IADD3.X R7, R200, UR9, RZ, P2, !PT ;  /* 0x00000009c8071c10 */ /* 0x000fc600097fe4ff */
[----:B------:R0:W5:Y:S01]  /*1330*/  @P0 LDG.E R31, desc[UR36][R8.64] ;  /* 0x00000024081f0981 */ /* 0x000162000c1e1900 */
[----:B------:R-:W-:Y:S01]  /*1340*/  UISETP.NE.U32.AND UP0, UPT, UR4, URZ, UPT ;  /* 0x0000003f0400728c */ /* 0x000fe2000bf05070 */
[----:B------:R-:W-:Y:S02]  /*1350*/  ULDC.64 UR8, c[0x0][0xa20] ;  /* 0x0002880000087ab9 */ /* 0x000fe40000000a00 */
[----:B------:R0:W5:Y:S01]  /*1360*/  @P1 LDG.E R154, desc[UR36][R6.64] ;  /* 0x00000024069a1981 */ /* 0x000162000c1e1900 */
[----:B------:R-:W-:Y:S01]  /*1370*/  UISETP.NE.AND.EX UP0, UPT, UR5, URZ, UPT, UP0 ;  /* 0x0000003f0500728c */ /* 0x000fe2000bf05300 */
[----:B------:R-:W-:Y:S01]  /*1380*/  ULDC UR4, c[0x0][0x404] ;  /* 0x0001010000047ab9 */ /* 0x000fe20000000800 */
[----:B------:R-:W-:Y:S02]  /*1390*/  ISETP.NE.U32.AND P2, PT, RZ, UR8, PT ;  /* 0x00000008ff007c0c */ /* 0x000fe4000bf45070 */
[----:B------:R-:W-:Y:S01]  /*13a0*/  USEL UR4, UR4, 0x1, UP0 ;  /* 0x0000000104047887 */ /* 0x000fe20008000000 */
[----:B------:R-:W-:Y:S01]  /*13b0*/  ULDC UR5, c[0x0][0x2e0] ;  /* 0x0000b80000057ab9 */ /* 0x000fe20000000800 */
[----:B------:R-:W-:-:S02]  /*13c0*/  ISETP.NE.AND.EX P2, PT, RZ, UR9, PT, P2 ;  /* 0x00000009ff007c0c */ /* 0x000fc4000bf45320 */
[----:B------:R-:W-:-:S03]  /*13d0*/  UIMAD UR4, UR4, UR5, URZ ;  /* 0x00000005040472a4 */ /* 0x000fc6000f8e023f */
[----:B------:R-:W-:Y:S01]  /*13e0*/  ULDC UR5, c[0x0][0x338] ;  /* 0x0000ce0000057ab9 */ /* 0x000fe20000000800 */
[----:B------:R-:W-:Y:S01]  /*13f0*/  IMAD.MOV.U32 R206, RZ, RZ, R149 ;  /* 0x000000ffffce7224 */ /* 0x000fe200078e0095 */
[----:B------:R-:W-:Y:S01]  /*1400*/  MOV R198, R150 ;  /* 0x0000009600c67202 */ /* 0x000fe20000000f00 */
[----:B------:R-:W-:Y:S01]  /*1410*/  IMAD.MOV.U32 R29, RZ, RZ, R201 ;  /* 0x000000ffff1d7224 */ /* 0x000fe200078e00c9 */
[----:B0-----:R-:W-:Y:S06]  /*1420*/  @P1 BRA `(.L_x_449) ;  /* 0x0000000000241947 */ /* 0x001fec0003800000 */
[----:B------:R-:W-:Y:S02]  /*1430*/  ULDC.64 UR6, c[0x0][0xa00] ;  /* 0x0002800000067ab9 */ /* 0x000fe40000000a00 */
[----:B------:R-:W-:-:S04]  /*1440*/  ISETP.NE.U32.AND P1, PT, RZ, UR6, PT ;  /* 0x00000006ff007c0c */ /* 0x000fc8000bf25070 */
[----:B------:R-:W-:-:S13]  /*1450*/  ISETP.NE.AND.EX P1, PT, RZ, UR7, PT, P1 ;  /* 0x00000007ff007c0c */ /* 0x000fda000bf25310 */
[----:B------:R-:W-:Y:S05]  /*1460*/  @!P1 BRA `(.L_x_449) ;  /* 0x0000000000149947 */ /* 0x000fea0003800000 */
[----:B------:R-:W0:Y:S02]  /*1470*/  LDC.64 R4, c[0x0][0xa00] ;  /* 0x00028000ff047b82 */ /* 0x000e240000000a00 */
[----:B0-----:R-:W-:-:S05]  /*1480*/  IMAD.WIDE R4, R29, 0x4, R4 ;  /* 0x000000041d047825 */ /* 0x001fca00078e0204 */
[----:B-----5:R-:W2:Y:S04]  /*1490*/  LDG.E R154, desc[UR36][R4.64] ;  /* 0x00000024049a7981 */ /* 0x020ea8000c1e1900 */
[----:B------:R-:W2:Y:S02]  /*14a0*/  LDG.E R7, desc[UR36][R4.64+0x4] ;  /* 0x0000042404077981 */ /* 0x000ea4000c1e1900 */
[----:B--2---:R-:W-:-:S07]  /*14b0*/  IMAD.IADD R154, R7, 0x1, -R154 ;  /* 0x00000001079a7824 */ /* 0x004fce00078e0a9a */
.L_x_449:
[----:B------:R-:W-:Y:S01]  /*14c0*/  MOV R27, UR5 ;  /* 0x00000005001b7c02 */ /* 0x000fe20008000f00 */
[----:B------:R-:W-:Y:S01]  /*14d0*/  IMAD.U32 R28, RZ, RZ, UR4 ;  /* 0x00000004ff1c7e24 */ /* 0x000fe2000f8e00ff */
[----:B------:R-:W-:Y:S06]  /*14e0*/  @!P2 BRA `(.L_x_450) ;  /* 0x000000000010a947 */ /* 0x000fec0003800000 */
[----:B------:R-:W-:-:S04]  /*14f0*/  IADD3 R4, P0, R199, UR8, RZ ;  /* 0x00000008c7047c10 */ /* 0x000fc8000ff1e0ff */
[----:B------:R-:W-:-:S05]  /*1500*/  IADD3.X R5, R200, UR9, RZ, P0, !PT ;  /* 0x00000009c8057c10 */ /* 0x000fca00087fe4ff */
[----:B------:R0:W5:Y:S01]  /*1510*/  LDG.E R28, desc[UR36][R4.64] ;  /* 0x00000024041c7981 */ /* 0x000162000c1e1900 */
[----:B------:R-:W-:Y:S05]  /*1520*/  BRA `(.L_x_451) ;  /* 0x0000000000107947 */ /* 0x000fea0003800000 */
.L_x_450:
[----:B------:R-:W-:Y:S05]  /*1530*/  @!P0 BRA `(.L_x_451) ;  /* 0x00000000000c8947 */ /* 0x000fea0003800000 */
[----:B------:R-:W2:Y:S04]  /*1540*/  LDG.E R5, desc[UR36][R8.64] ;  /* 0x0000002408057981 */ /* 0x000ea8000c1e1900 */
[----:B------:R-:W2:Y:S02]  /*1550*/  LDG.E R28, desc[UR36][R8.64+0x4] ;  /* 0x00000424081c7981 */ /* 0x000ea4000c1e1900 */
[----:B--2---:R-:W-:-:S07]  /*1560*/  IMAD.IADD R28, R28, 0x1, -R5 ;  /* 0x000000011c1c7824 */ /* 0x004fce00078e0a05 */
.L_x_451:
[----:B------:R-:W-:Y:S02]  /*1570*/  ULDC.64 UR4, c[0x0][0xa10] ;  /* 0x0002840000047ab9 */ /* 0x000fe40000000a00 */
[----:B------:R-:W-:-:S04]  /*1580*/  ISETP.NE.U32.AND P0, PT, RZ, UR4, PT ;  /* 0x00000004ff007c0c */ /* 0x000fc8000bf05070 */
[----:B------:R-:W-:Y:S01]  /*1590*/  ISETP.NE.AND.EX P0, PT, RZ, UR5, PT, P0 ;  /* 0x00000005ff007c0c */ /* 0x000fe2000bf05300 */
[----:B-----5:R-:W-:Y:S01]  /*15a0*/  IMAD.IADD R8, R28, 0x1, -R3 ;  /* 0x000000011c087824 */ /* 0x020fe200078e0a03 */
[----:B------:R-:W-:-:S11]  /*15b0*/  ULDC.64 UR4, c[0x0][0xa30] ;  /* 0x00028c0000047ab9 */ /* 0x000fd60000000a00 */
[----:B0-----:R-:W0:Y:S02]  /*15c0*/  @P0 LDC.64 R4, c[0x0][0xa10] ;  /* 0x00028400ff040b82 */ /* 0x001e240000000a00 */
[----:B0-----:R-:W-:-:S05]  /*15d0*/  @P0 IMAD.WIDE R4, R29, 0x4, R4 ;  /* 0x000000041d040825 */ /* 0x001fca00078e0204 */
[----:B------:R-:W2:Y:S04]  /*15e0*/  @P0 LDG.E R0, desc[UR36][R4.64] ;  /* 0x0000002404000981 */ /* 0x000ea8000c1e1900 */
[----:B------:R-:W2:Y:S01]  /*15f0*/  @P0 LDG.E R9, desc[UR36][R4.64+0x4] ;  /* 0x0000042404090981 */ /* 0x000ea2000c1e1900 */
[----:B------:R-:W-:Y:S01]  /*1600*/  IMAD.MOV R123, RZ, RZ, -R8 ;  /* 0x000000ffff7b7224 */ /* 0x000fe200078e0a08 */
[----:B------:R-:W-:Y:S02]  /*1610*/  ISETP.NE.U32.AND P1, PT, RZ, UR4, PT ;  /* 0x00000004ff007c0c */ /* 0x000fe4000bf25070 */
[----:B------:R-:W-:Y:S02]  /*1620*/  MOV R147, R28 ;  /* 0x0000001c00937202 */ /* 0x000fe40000000f00 */
[----:B------:R-:W-:-:S02]  /*1630*/  VIMNMX R123, RZ, R123, !PT ;  /* 0x0000007bff7b7248 */ /* 0x000fc40007fe0100 */
[----:B------:R-:W-:-:S13]  /*1640*/  ISETP.NE.AND.EX P1, PT, RZ, UR5, PT, P1 ;  /* 0x00000005ff007c0c */ /* 0x000fda000bf25310 */
[----:B------:R-:W-:-:S04]  /*1650*/  @P1 IADD3 R6, P2, R199, UR4, RZ ;  /* 0x00000004c7061c10 */ /* 0x000fc8000ff5e0ff */
[----:B------:R-:W-:-:S05]  /*1660*/  @P1 IADD3.X R7, R200, UR5, RZ, P2, !PT ;  /* 0x00000005c8071c10 */ /* 0x000fca00097fe4ff */
[----:B------:R0:W5:Y:S01]  /*1670*/  @P1 LDG.E R147, desc[UR36][R6.64] ;  /* 0x0000002406931981 */ /* 0x000162000c1e1900 */
[----:B--2---:R-:W-:-:S05]  /*1680*/  @P0 IMAD.IADD R27, R9, 0x1, -R0 ;  /* 0x00000001091b0824 */ /* 0x004fca00078e0a00 */
[----:B------:R-:W-:-:S05]  /*1690*/  IADD3 R152, R8, R27, RZ ;  /* 0x0000001b08987210 */ /* 0x000fca0007ffe0ff */
[----:B------:R-:W-:-:S05]  /*16a0*/  VIADD R0, R152, 0x7f ;  /* 0x0000007f98007836 */ /* 0x000fca0000000000 */
[----:B------:R-:W-:-:S04]  /*16b0*/  SHF.R.S32.HI R3, RZ, 0x1f, R0 ;  /* 0x0000001fff037819 */ /* 0x000fc80000011400 */
[----:B------:R-:W-:-:S04]  /*16c0*/  LEA.HI R3, R3, R0, RZ, 0x7 ;  /* 0x0000000003037211 */ /* 0x000fc800078f38ff */
[----:B------:R-:W-:Y:S02]  /*16d0*/  LOP3.LUT R0, R3, 0xffffff80, RZ, 0xc0, !PT ;  /* 0xffffff8003007812 */ /* 0x000fe400078ec0ff */
[----:B------:R-:W-:Y:S02]  /*16e0*/  SHF.R.S32.HI R202, RZ, 0x7, R3 ;  /* 0x00000007ffca7819 */ /* 0x000fe40000011403 */
[----:B------:R-:W-:-:S04]  /*16f0*/  VIADDMNMX R0, R0, -R8, R27, PT ;  /* 0x8000000800007246 */ /* 0x000fc8000380011b */
[----:B------:R-:W-:Y:S02]  /*1700*/  ISETP.GT.AND P0, PT, R0, R123, PT ;  /* 0x0000007b0000720c */ /* 0x000fe40003f04270 */
[----:B------:R-:W-:-:S05]  /*1710*/  SHF.R.U32.HI R123, RZ, 0x7, R123 ;  /* 0x00000007ff7b7819 */ /* 0x000fca000001167b */
[----:B------:R-:W-:-:S06]  /*1720*/  IMAD.MOV.U32 R26, RZ, RZ, R123 ;  /* 0x000000ffff1a7224 */ /* 0x000fcc00078e007b */
[----:B------:R-:W-:-:S04]  /*1730*/  @P0 IADD3 R0, R0, 0x7f, RZ ;  /* 0x0000007f00000810 */ /* 0x000fc80007ffe0ff */
[----:B------:R-:W-:-:S04]  /*1740*/  @P0 SHF.R.S32.HI R5, RZ, 0x1f, R0 ;  /* 0x0000001fff050819 */ /* 0x000fc80000011400 */
[----:B------:R-:W-:-:S04]  /*1750*/  @P0 LEA.HI R5, R5, R0, RZ, 0x7 ;  /* 0x0000000005050211 */ /* 0x000fc800078f38ff */
[----:B------:R-:W-:Y:S02]  /*1760*/  @P0 SHF.R.S32.HI R26, RZ, 0x7, R5 ;  /* 0x00000007ff1a0819 */ /* 0x000fe40000011405 */
[----:B------:R-:W-:Y:S02]  /*1770*/  PLOP3.LUT P0, PT, PT, PT, PT, 0x80, 0x0 ;  /* 0x000000000000781c */ /* 0x000fe40003f0f070 */
[----:B------:R-:W-:-:S13]  /*1780*/  ISETP.GT.AND P1, PT, R26, R123, PT ;  /* 0x0000007b1a00720c */ /* 0x000fda0003f24270 */
[----:B0-----:R-:W-:Y:S05]  /*1790*/  @!P1 BRA `(.L_x_452) ;  /* 0x0000008800289947 */ /* 0x001fea0003800000 */
[----:B------:R-:W-:Y:S01]  /*17a0*/  VIADD R25, R2, 0x1c400 ;  /* 0x0001c40002197836 */ /* 0x000fe20000000000 */
[----:B------:R-:W-:Y:S04]  /*17b0*/  BSSY B6, `(.L_x_453) ;  /* 0x0000013000067945 */ /* 0x000fe80003800000 */
[----:B------:R-:W-:-:S13]  /*17c0*/  LOP3.LUT P0, RZ, R25, 0x3ff, RZ, 0xc0, !PT ;  /* 0x000003ff19ff7812 */ /* 0x000fda000780c0ff */
[----:B------:R-:W-:Y:S05]  /*17d0*/  @!P0 BRA `(.L_x_454) ;  /* 0x0000000000408947 */ /* 0x000fea0003800000 */
[----:B------:R-:W-:Y:S01]  /*17e0*/  MOV R0, 0x0 ;  /* 0x0000000000007802 */ /* 0x000fe20000000f00 */
[----:B------:R-:W-:Y:S01]  /*17f0*/  ULDC.64 UR4, c[0x4][0x108] ;  /* 0x0100420000047ab9 */ /* 0x000fe20000000a00 */
[----:B------:R-:W-:Y:S01]  /*1800*/  ULDC.64 UR6, c[0x4][0x78] ;  /* 0x01001e0000067ab9 */ /* 0x000fe20000000a00 */
[----:B------:R-:W-:Y:S01]  /*1810*/  MOV R4, UR4 ;  /* 0x0000000400047c02 */ /* 0x000fe20008000f00 */
[----:B------:R0:W1:Y:S01]  /*1820*/  LDC.64 R14, c[0x4][R0] ;  /* 0x01000000000e7b82 */ /* 0x0000620000000a00 */
[----:B------:R-:W-:Y:S01]  /*1830*/  IMAD.U32 R5, RZ, RZ, UR5 ;  /* 0x00000005ff057e24 */ /* 0x000fe2000f8e00ff */
[----:B------:R-:W-:Y:S01]  /*1840*/  ULDC.64 UR4, c[0x4][0x110] ;  /* 0x0100440000047ab9 */ /* 0x000fe20000000a00 */
[----:B------:R-:W-:Y:S01]  /*1850*/  IMAD.U32 R10, RZ, RZ, UR6 ;  /* 0x00000006ff0a7e24 */ /* 0x000fe2000f8e00ff */
[----:B------:R-:W-:Y:S01]  /*1860*/  MOV R7, UR5 ;  /* 0x0000000500077c02 */ /* 0x000fe20008000f00 */
[----:B------:R-:W-:Y:S01]  /*1870*/  IMAD.U32 R6, RZ, RZ, UR4 ;  /* 0x00000004ff067e24 */ /* 0x000fe2000f8e00ff */
[----:B------:R-:W-:Y:S01]  /*1880*/  MOV R8, 0x70 ;  /* 0x0000007000087802 */ /* 0x000fe20000000f00 */
[----:B------:R-:W-:-:S02]  /*1890*/  IMAD.U32 R11, RZ, RZ, UR7 ;  /* 0x00000007ff0b7e24 */ /* 0x000fc4000f8e00ff */
[----:B------:R-:W-:Y:S02]  /*18a0*/  IMAD.MOV.U32 R12, RZ, RZ, 0x1 ;  /* 0x00000001ff0c7424 */ /* 0x000fe400078e00ff */
[----:B0-----:R-:W-:-:S07]  /*18b0*/  IMAD.MOV.U32 R13, RZ, RZ, RZ ;  /* 0x000000ffff0d7224 */ /* 0x001fce00078e00ff */
[----:B------:R-:W-:-:S07]  /*18c0*/  LEPC R20, `(.L_x_454) ;  /* 0x000000001014794e */ /* 0x000fce0000000000 */
[----:B-1---5:R-:W-:Y:S05]  /*18d0*/  CALL.ABS.NOINC R14 ;  /* 0x000000000e007343 */ /* 0x022fea0003c00000 */
.L_x_454:
[----:B------:R-:W-:Y:S05]  /*18e0*/  BSYNC B6 ;  /* 0x0000000000067941 */ /* 0x000fea0003800000 */
.L_x_453:
[----:B------:R-:W-:Y:S01]  /*18f0*/  IADD3 R24, R2, 0x400, RZ ;  /* 0x0000040002187810 */ /* 0x000fe20007ffe0ff */
[----:B------:R-:W-:Y:S03]  /*1900*/  BSSY B6, `(.L_x_455) ;  /* 0x0000013000067945 */ /* 0x000fe60003800000 */
[----:B------:R-:W-:-:S13]  /*1910*/  LOP3.LUT P0, RZ, R24, 0x3ff, RZ, 0xc0, !PT ;  /* 0x000003ff18ff7812 */ /* 0x000fda000780c0ff */
[----:B------:R-:W-:Y:S05]  /*1920*/  @!P0 BRA `(.L_x_456) ;  /* 0x0000000000408947 */ /* 0x000fea0003800000 */
[----:B------:R-:W-:Y:S01]  /*1930*/  MOV R0, 0x0 ;  /* 0x0000000000007802 */ /* 0x000fe20000000f00 */
[----:B------:R-:W-:Y:S01]  /*1940*/  ULDC.64 UR4, c[0x4][0x108] ;  /* 0x0100420000047ab9 */ /* 0x000fe20000000a00 */
[----:B------:R-:W-:Y:S01]  /*1950*/  ULDC.64 UR6, c[0x4][0x110] ;  /* 0x0100440000067ab9 */ /* 0x000fe20000000a00 */
[----:B------:R-:W-:Y:S01]  /*1960*/  IMAD.U32 R4, RZ, RZ, UR4 ;  /* 0x00000004ff047e24 */ /* 0x000fe2000f8e00ff */
[----:B------:R0:W1:Y:S01]  /*1970*/  LDC.64 R14, c[0x4][R0] ;  /* 0x01000000000e7b82 */ /* 0x0000620000000a00 */
[----:B------:R-:W-:Y:S01]  /*1980*/  IMAD.U32 R5, RZ, RZ, UR5 ;  /* 0x00000005ff057e24 */ /* 0x000fe2000f8e00ff */
[----:B------:R-:W-:Y:S01]  /*1990*/  ULDC.64 UR4, c[0x4][0x70] ;  /* 0x01001c0000047ab9 */ /* 0x000fe20000000a00 */
[----:B------:R-:W-:Y:S01]  /*19a0*/  MOV R6, UR6 ;  /* 0x0000000600067c02 */ /* 0x000fe20008000f00 */
[----:B------:R-:W-:Y:S01]  /*19b0*/  IMAD.U32 R7, RZ, RZ, UR7 ;  /* 0x00000007ff077e24 */ /* 0x000fe2000f8e00ff */
[----:B------:R-:W-:Y:S01]  /*19c0*/  MOV R11, UR5 ;  /* 0x00000005000b7c02 */ /* 0x000fe20008000f00 */
[----:B------:R-:W-:Y:S01]  /*19d0*/  IMAD.U32 R10, RZ, RZ, UR4 ;  /* 0x00000004ff0a7e24 */ /* 0x000fe2000f8e00ff */
[----:B------:R-:W-:Y:S01]  /*19e0*/  MOV R13, RZ ;  /* 0x000000ff000d7202 */ /* 0x000fe20000000f00 */
[----:B------:R-:W-:-:S02]  /*19f0*/  IMAD.MOV.U32 R8, RZ, RZ, 0x70 ;  /* 0x00000070ff087424 */ /* 0x000fc400078e00ff */
[----:B0-----:R-:W-:-:S07]  /*1a00*/  IMAD.MOV.U32 R12, RZ, RZ, 0x1 ;  /* 0x00000001ff0c7424 */ /* 0x001fce00078e00ff */
[----:B------:R-:W-:-:S07]  /*1a10*/  LEPC R20, `(.L_x_456) ;  /* 0x000000001014794e */ /* 0x000fce0000000000 */
[----:B-1---5:R-:W-:Y:S05]  /*1a20*/  CALL.ABS.NOINC R14 ;  /* 0x000000000e007343 */ /* 0x022fea0003c00000 */
.L_x_456:
[----:B------:R-:W-:Y:S05]  /*1a30*/  BSYNC B6 ;  /* 0x0000000000067941 */ /* 0x000fea0003800000 */
.L_x_455:
[----:B------:R-:W-:Y:S01]  /*1a40*/  ULDC.64 UR4, c[0x0][0x9f8] ;  /* 0x00027e0000047ab9 */ /* 0x000fe20000000a00 */
[----:B------:R-:W0:Y:S01]  /*1a50*/  LDC R0, c[0x0][0x428] ;  /* 0x00010a00ff007b82 */ /* 0x000e220000000800 */
[----:B------:R-:W-:-:S07]  /*1a60*/  ISETP.NE.U32.AND P0, PT, RZ, UR4, PT ;  /* 0x00000004ff007c0c */ /* 0x000fce000bf05070 */
[----:B------:R-:W1:Y:S01]  /*1a70*/  LDC.64 R4, c[0x0][0x2f0] ;  /* 0x0000bc00ff047b82 */ /* 0x000e620000000a00 */
[----:B------:R-:W-:Y:S01]  /*1a80*/  ISETP.NE.AND.EX P0, PT, RZ, UR5, PT, P0 ;  /* 0x00000005ff007c0c */ /* 0x000fe2000bf05300 */
[C---:B------:R-:W-:Y:S01]  /*1a90*/  VIADD R102, R22.reuse, 0x60 ;  /* 0x0000006016667836 */ /* 0x040fe20000000000 */
[----:B------:R-:W-:Y:S01]  /*1aa0*/  IADD3 R3, R22, 0xa0, RZ ;  /* 0x000000a016037810 */ /* 0x000fe20007ffe0ff */
[----:B------:R-:W-:Y:S01]  /*1ab0*/  IMAD.IADD R116, R31, 0x1, R28 ;  /* 0x000000011f747824 */ /* 0x000fe200078e021c */
[----:B------:R-:W-:Y:S01]  /*1ac0*/  SHF.R.S32.HI R23, RZ, 0x1f, R22 ;  /* 0x0000001fff177819 */ /* 0x000fe20000011416 */
[----:B------:R-:W-:Y:S02]  /*1ad0*/  ULDC.64 UR6, c[0x0][0xa08] ;  /* 0x0002820000067ab9 */ /* 0x000fe40000000a00 */
[----:B------:R-:W2:Y:S06]  /*1ae0*/  LDC.64 R36, c[0x0][0x3d8] ;  /* 0x0000f600ff247b82 */ /* 0x000eac0000000a00 */
[----:B------:R-:W-:Y:S01]  /*1af0*/  @P0 IADD3 R6, P1, R199, UR4, RZ ;  /* 0x00000004c7060c10 */ /* 0x000fe2000ff3e0ff */
[----:B------:R-:W-:Y:S01]  /*1b00*/  ULDC UR4, c[0x0][0x2e4] ;  /* 0x0000b90000047ab9 */ /* 0x000fe20000000800 */
[----:B------:R-:W3:Y:S02]  /*1b10*/  LDC R119, c[0x0][0x3d4] ;  /* 0x0000f500ff777b82 */ /* 0x000ee40000000800 */
[----:B------:R-:W-:-:S05]  /*1b20*/  @P0 IADD3.X R7, R200, UR5, RZ, P1, !PT ;  /* 0x00000005c8070c10 */ /* 0x000fca0008ffe4ff */
[----:B------:R4:W3:Y:S01]  /*1b30*/  @P0 LDG.E R29, desc[UR36][R6.64] ;  /* 0x00000024061d0981 */ /* 0x0008e2000c1e1900 */
[----:B0-----:R-:W-:Y:S01]  /*1b40*/  ISETP.NE.AND P0, PT, R0, 0x1, PT ;  /* 0x000000010000780c */ /* 0x001fe20003f05270 */
[----:B------:R-:W-:Y:S01]  /*1b50*/  VIADD R0, R22, 0x80 ;  /* 0x0000008016007836 */ /* 0x000fe20000000000 */
[----:B------:R-:W-:Y:S01]  /*1b60*/  ISETP.GE.AND P3, PT, R184, UR4, PT ;  /* 0x00000004b8007c0c */ /* 0x000fe2000bf66270 */
[----:B------:R-:W0:Y:S01]  /*1b70*/  S2R R155, SR_TID.X ;  /* 0x00000000009b7919 */ /* 0x000e220000002100 */
[----:B------:R-:W-:Y:S01]  /*1b80*/  ISETP.GE.AND P2, PT, R22, UR4, PT ;  /* 0x0000000416007c0c */ /* 0x000fe2000bf46270 */
[----:B------:R-:W-:Y:S01]  /*1b90*/  IMAD.MOV.U32 R124, RZ, RZ, 0x20 ;  /* 0x00000020ff7c7424 */ /* 0x000fe200078e00ff */
[----:B------:R-:W-:Y:S01]  /*1ba0*/  ISETP.GE.AND P4, PT, R0, UR4, PT ;  /* 0x0000000400007c0c */ /* 0x000fe2000bf86270 */
[----:B-1----:R-:W-:Y:S01]  /*1bb0*/  IMAD.SHL.U32 R42, R4, 0x80, RZ ;  /* 0x00000080042a7824 */ /* 0x002fe200078e00ff */
[----:B------:R-:W-:Y:S01]  /*1bc0*/  ISETP.GE.AND P1, PT, R3, UR4, PT ;  /* 0x0000000403007c0c */ /* 0x000fe2000bf26270 */
[----:B--2---:R-:W-:Y:S01]  /*1bd0*/  IMAD.WIDE.U32 R114, R19, R36, R22 ;  /* 0x0000002413727225 */ /* 0x004fe200078e0016 */
[----:B----4-:R-:W-:-:S02]  /*1be0*/  SEL R6, RZ, 0xffffffff, P3 ;  /* 0xffffffffff067807 */ /* 0x010fc40001800000 */
[----:B------:R-:W-:Y:S01]  /*1bf0*/  SEL R3, RZ, 0x1, P2 ;  /* 0x00000001ff037807 */ /* 0x000fe20001000000 */
[----:B------:R-:W1:Y:S01]  /*1c00*/  @P0 LDC R9, c[0x0][0x42c] ;  /* 0x00010b00ff090b82 */ /* 0x000e620000000800 */
[----:B------:R-:W-:Y:S01]  /*1c10*/  ISETP.GE.AND P2, PT, R185, UR4, PT ;  /* 0x00000004b9007c0c */ /* 0x000fe2000bf46270 */
[----:B------:R-:W-:Y:S01]  /*1c20*/  IMAD.SHL.U32 R6, R6, 0x2, RZ ;  /* 0x0000000206067824 */ /* 0x000fe200078e00ff */
[----:B------:R-:W-:Y:S01]  /*1c30*/  ISETP.GE.AND P3, PT, R102, UR4, PT ;  /* 0x0000000466007c0c */ /* 0x000fe2000bf66270 */
[----:B------:R-:W-:Y:S01]  /*1c40*/  ULDC.64 UR4, c[0x0][0x320] ;  /* 0x0000c80000047ab9 */ /* 0x000fe20000000a00 */
[----:B------:R-:W-:Y:S02]  /*1c50*/  SHF.R.S32.HI R21, RZ, 0x1f, R116 ;  /* 0x0000001fff157819 */ /* 0x000fe40000011474 */
[----:B------:R-:W-:Y:S01]  /*1c60*/  LOP3.LUT R3, R6, 0x2, R3, 0xe2, !PT ;  /* 0x0000000206037812 */ /* 0x000fe200078ee203 */
[----:B------:R-:W2:Y:S01]  /*1c70*/  @P0 LDC R11, c[0x0][0x430] ;  /* 0x00010c00ff0b0b82 */ /* 0x000ea20000000800 */
[----:B------:R-:W-:-:S02]  /*1c80*/  SEL R6, RZ, 0x8, P3 ;  /* 0x00000008ff067807 */ /* 0x000fc40001800000 */
[----:B------:R-:W-:Y:S02]  /*1c90*/  SHF.R.S32.HI R148, RZ, 0x1f, R19 ;  /* 0x0000001fff947819 */ /* 0x000fe40000011413 */
[--C-:B------:R-:W-:Y:S02]  /*1ca0*/  SHF.R.S32.HI R17, RZ, 0x1f, R16.reuse ;  /* 0x0000001fff117819 */ /* 0x100fe40000011410 */
[-C--:B---3--:R-:W-:Y:S02]  /*1cb0*/  ISETP.GE.AND P3, PT, R22, R119.reuse, PT ;  /* 0x000000771600720c */ /* 0x088fe40003f66270 */
[----:B------:R-:W-:Y:S01]  /*1cc0*/  ISETP.GE.AND P5, PT, R185, R119, PT ;  /* 0x00000077b900720c */ /* 0x000fe20003fa6270 */
[----:B------:R-:W-:Y:S01]  /*1cd0*/  IMAD.WIDE.U32 R112, R19, R36, R16 ;  /* 0x0000002413707225 */ /* 0x000fe200078e0010 */
[C-C-:B------:R-:W-:Y:S02]  /*1ce0*/  SHF.L.U64.HI R126, R36.reuse, 0x7, R37.reuse ;  /* 0x00000007247e7819 */ /* 0x140fe40000010225 */
[----:B------:R-:W-:-:S02]  /*1cf0*/  SHF.L.U64.HI R38, R36, 0x6, R37 ;  /* 0x0000000624267819 */ /* 0x000fc40000010225 */
[--C-:B------:R-:W-:Y:S01]  /*1d00*/  SHF.L.U64.HI R125, R4, 0x7, R5.reuse ;  /* 0x00000007047d7819 */ /* 0x100fe20000010205 */
[----:B-1----:R-:W-:Y:S01]  /*1d10*/  @P0 IMAD.HI.U32 R0, R150, R9, RZ ;  /* 0x0000000996000227 */ /* 0x002fe200078e00ff */
[----:B------:R-:W-:Y:S02]  /*1d20*/  SHF.L.U64.HI R128, R4, 0x6, R5 ;  /* 0x0000000604807819 */ /* 0x000fe40000010205 */
[----:B------:R-:W-:Y:S01]  /*1d30*/  P2R R103, PR, RZ, 0x20 ;  /* 0x00000020ff677803 */ /* 0x000fe20000000000 */
[----:B------:R-:W-:Y:S01]  /*1d40*/  IMAD.WIDE.U32 R8, R116, R4, RZ ;  /* 0x0000000474087225 */ /* 0x000fe200078e00ff */
[----:B------:R-:W-:Y:S02]  /*1d50*/  SHF.L.U32 R129, R4, 0x6, RZ ;  /* 0x0000000604817819 */ /* 0x000fe400000006ff */
[----:B0-----:R-:W-:Y:S02]  /*1d60*/  LEA.HI R155, R155, 0x8, RZ, 0x19 ;  /* 0x000000089b9b7811 */ /* 0x001fe400078fc8ff */
[----:B--2---:R-:W-:-:S02]  /*1d70*/  @P0 SHF.R.U32.HI R150, RZ, R11, R0 ;  /* 0x0000000bff960219 */ /* 0x004fc40000011600 */
[----:B------:R-:W-:Y:S02]  /*1d80*/  SEL R0, RZ, 0x4, P2 ;  /* 0x00000004ff007807 */ /* 0x000fe40001000000 */
[----:B------:R-:W-:Y:S01]  /*1d90*/  SHF.R.S32.HI R12, RZ, 0x1f, R150 ;  /* 0x0000001fff0c7819 */ /* 0x000fe20000011496 */
[----:B------:R-:W-:Y:S01]  /*1da0*/  IMAD.WIDE.U32 R10, R150, UR4, R22 ;  /* 0x00000004960a7c25 */ /* 0x000fe2000f8e0016 */
[----:B------:R-:W-:Y:S02]  /*1db0*/  LOP3.LUT R0, R6, R3, R0, 0xfe, !PT ;  /* 0x0000000306007212 */ /* 0x000fe400078efe00 */
[----:B------:R-:W-:Y:S01]  /*1dc0*/  ISETP.NE.U32.AND P0, PT, RZ, UR6, PT ;  /* 0x00000006ff007c0c */ /* 0x000fe2000bf05070 */
[----:B------:R-:W-:Y:S01]  /*1dd0*/  IMAD R6, R21, R4, RZ ;  /* 0x0000000415067224 */ /* 0x000fe200078e02ff */
[----:B------:R-:W-:Y:S01]  /*1de0*/  ISETP.GE.AND P2, PT, R184, R119, PT ;  /* 0x00000077b800720c */ /* 0x000fe20003f46270 */
[----:B------:R-:W-:Y:S01]  /*1df0*/  IMAD R3, R12, UR4, RZ ;  /* 0x000000040c037c24 */ /* 0x000fe2000f8e02ff */
[----:B------:R-:W-:Y:S01]  /*1e00*/  ISETP.NE.AND.EX P0, PT, RZ, UR7, PT, P0 ;  /* 0x00000007ff007c0c */ /* 0x000fe2000bf05300 */
[----:B------:R-:W-:-:S02]  /*1e10*/  IMAD R13, R116, R5, R6 ;  /* 0x00000005740d7224 */ /* 0x000fc400078e0206 */
[----:B------:R-:W-:Y:S01]  /*1e20*/  IMAD R15, R150, UR5, R3 ;  /* 0x00000005960f7c24 */ /* 0x000fe2000f8e0203 */
[----:B------:R-:W-:Y:S01]  /*1e30*/  ULDC.64 UR4, c[0x0][0x2f8] ;  /* 0x0000be0000047ab9 */ /* 0x000fe20000000a00 */
[----:B------:R-:W-:Y:S01]  /*1e40*/  IMAD.IADD R9, R9, 0x1, R13 ;  /* 0x0000000109097824 */ /* 0x000fe200078e020d */
[----:B------:R-:W-:Y:S01]  /*1e50*/  SEL R3, RZ, 0x10, P4 ;  /* 0x00000010ff037807 */ /* 0x000fe20002000000 */
[----:B------:R-:W-:Y:S01]  /*1e60*/  IMAD R13, R12, UR4, RZ ;  /* 0x000000040c0d7c24 */ /* 0x000fe2000f8e02ff */
[----:B------:R-:W0:Y:S01]  /*1e70*/  LDC.64 R6, c[0x0][0x3e8] ;  /* 0x0000fa00ff067b82 */ /* 0x000e220000000a00 */
[----:B------:R-:W-:Y:S01]  /*1e80*/  IMAD.WIDE.U32 R8, R150, UR4, R8 ;  /* 0x0000000496087c25 */ /* 0x000fe2000f8e0008 */
[----:B------:R-:W-:Y:S02]  /*1e90*/  LOP3.LUT R3, R0, R3, RZ, 0xfc, !PT ;  /* 0x0000000300037212 */ /* 0x000fe400078efcff */
[----:B------:R-:W-:Y:S01]  /*1ea0*/  IADD3 R11, R11, R15, RZ ;  /* 0x0000000f0b0b7210 */ /* 0x000fe20007ffe0ff */
[----:B------:R-:W-:Y:S01]  /*1eb0*/  IMAD R13, R150, UR5, R13 ;  /* 0x00000005960d7c24 */ /* 0x000fe2000f8e020d */
[----:B------:R-:W-:Y:S01]  /*1ec0*/  ULDC.64 UR4, c[0x0][0x300] ;  /* 0x0000c00000047ab9 */ /* 0x000fe20000000a00 */
[----:B------:R-:W-:-:S02]  /*1ed0*/  IADD3 R116, P4, R19, R116, RZ ;  /* 0x0000007413747210 */ /* 0x000fc40007f9e0ff */
[----:B------:R-:W-:Y:S01]  /*1ee0*/  IMAD.IADD R9, R9, 0x1, R13 ;  /* 0x0000000109097824 */ /* 0x000fe200078e020d */
[----:B------:R-:W-:Y:S02]  /*1ef0*/  SHF.R.S32.HI R150, RZ, 0x1f, R204 ;  /* 0x0000001fff967819 */ /* 0x000fe400000114cc */
[----:B------:R-:W-:Y:S02]  /*1f00*/  IMAD.X R117, R21, 0x1, R148, P4 ;  /* 0x0000000115757824 */ /* 0x000fe400020e0694 */
[-C--:B0-----:R-:W-:Y:S01]  /*1f10*/  IMAD R12, R148, R6.reuse, RZ ;  /* 0x00000006940c7224 */ /* 0x081fe200078e02ff */
[C---:B------:R-:W-:Y:S01]  /*1f20*/  SHF.L.U64.HI R127, R6.reuse, 0x7, R7 ;  /* 0x00000007067f7819 */ /* 0x040fe20000010207 */
[----:B------:R-:W-:Y:S01]  /*1f30*/  IMAD.WIDE.U32 R108, R19, R6, R16 ;  /* 0x00000006136c7225 */ /* 0x000fe200078e0010 */
[----:B------:R-:W-:-:S03]  /*1f40*/  SHF.L.U64.HI R41, R6, 0x6, R7 ;  /* 0x0000000606297819 */ /* 0x000fc60000010207 */
[C---:B------:R-:W-:Y:S02]  /*1f50*/  IMAD R15, R19.reuse, R7, R12 ;  /* 0x00000007130f7224 */ /* 0x040fe400078e020c */
[----:B------:R-:W-:-:S03]  /*1f60*/  IMAD.WIDE.U32 R110, R19, R6, R22 ;  /* 0x00000006136e7225 */ /* 0x000fc600078e0016 */
[----:B------:R-:W-:Y:S01]  /*1f70*/  IADD3 R109, R109, R15, RZ ;  /* 0x0000000f6d6d7210 */ /* 0x000fe20007ffe0ff */
[----:B------:R-:W-:Y:S02]  /*1f80*/  IMAD.IADD R111, R15, 0x1, R111 ;  /* 0x000000010f6f7824 */ /* 0x000fe400078e026f */
[----:B------:R-:W-:Y:S02]  /*1f90*/  IMAD.SHL.U32 R40, R6, 0x80, RZ ;  /* 0x0000008006287824 */ /* 0x000fe400078e00ff */
[----:B-----5:R-:W-:-:S04]  /*1fa0*/  IMAD.WIDE.U32 R108, R147, R6, R108 ;  /* 0x00000006936c7225 */ /* 0x020fc800078e006c */
[----:B------:R-:W-:-:S04]  /*1fb0*/  IMAD.WIDE.U32 R110, R147, R6, R110 ;  /* 0x00000006936e7225 */ /* 0x000fc800078e006e */
[----:B------:R-:W-:Y:S01]  /*1fc0*/  IMAD.SHL.U32 R39, R6, 0x40, RZ ;  /* 0x0000004006277824 */ /* 0x000fe200078e00ff */
[----:B------:R-:W-:Y:S02]  /*1fd0*/  SHF.R.S32.HI R0, RZ, 0x1f, R29 ;  /* 0x0000001fff007819 */ /* 0x000fe4000001141d */
[----:B------:R-:W-:Y:S02]  /*1fe0*/  SEL R13, R29, RZ, !P0 ;  /* 0x000000ff1d0d7207 */ /* 0x000fe40004000000 */
[----:B------:R-:W-:-:S03]  /*1ff0*/  SEL R0, R0, RZ, !P0 ;  /* 0x000000ff00007207 */ /* 0x000fc60004000000 */
[----:B------:R-:W-:-:S04]  /*2000*/  IMAD.WIDE.U32 R104, R13, UR4, R8 ;  /* 0x000000040d687c25 */ /* 0x000fc8000f8e0008 */
[----:B------:R-:W-:Y:S02]  /*2010*/  IMAD R14, R0, UR4, RZ ;  /* 0x00000004000e7c24 */ /* 0x000fe4000f8e02ff */
[-C--:B------:R-:W-:Y:S02]  /*2020*/  IMAD R8, R148, R4.reuse, RZ ;  /* 0x0000000494087224 */ /* 0x080fe400078e02ff */
[----:B------:R-:W-:Y:S01]  /*2030*/  IMAD R101, R13, UR5, R14 ;  /* 0x000000050d657c24 */ /* 0x000fe2000f8e020e */
[----:B------:R-:W-:Y:S01]  /*2040*/  ULDC.64 UR4, c[0x0][0x328] ;  /* 0x0000ca0000047ab9 */ /* 0x000fe20000000a00 */
[C---:B------:R-:W-:Y:S02]  /*2050*/  IMAD R43, R19.reuse, R5, R8 ;  /* 0x00000005132b7224 */ /* 0x040fe400078e0208 */
[----:B------:R-:W-:-:S04]  /*2060*/  IMAD.WIDE.U32 R8, R19, R4, R22 ;  /* 0x0000000413087225 */ /* 0x000fc800078e0016 */
[----:B------:R-:W-:Y:S01]  /*2070*/  IMAD R0, R0, UR4, RZ ;  /* 0x0000000400007c24 */ /* 0x000fe2000f8e02ff */
[----:B------:R-:W-:Y:S01]  /*2080*/  IADD3 R100, P0, R104, R8, RZ ;  /* 0x0000000868647210 */ /* 0x000fe20007f1e0ff */
[----:B------:R-:W-:Y:S02]  /*2090*/  IMAD.IADD R101, R105, 0x1, R101 ;  /* 0x0000000169657824 */ /* 0x000fe400078e0265 */
[----:B------:R-:W-:Y:S02]  /*20a0*/  IMAD R45, R13, UR5, R0 ;  /* 0x000000050d2d7c24 */ /* 0x000fe4000f8e0200 */
[-C--:B------:R-:W-:Y:S01]  /*20b0*/  IMAD R0, R148, R36.reuse, RZ ;  /* 0x0000002494007224 */ /* 0x080fe200078e02ff */
[----:B------:R-:W-:Y:S01]  /*20c0*/  IADD3.X R43, R101, R9, R43, P0, !PT ;  /* 0x00000009652b7210 */ /* 0x000fe200007fe42b */
[----:B------:R-:W-:Y:S01]  /*20d0*/  IMAD.WIDE.U32 R106, R13, UR4, R10 ;  /* 0x000000040d6a7c25 */ /* 0x000fe2000f8e000a */
[C---:B------:R-:W-:Y:S02]  /*20e0*/  SEL R9, R119.reuse, RZ, P3 ;  /* 0x000000ff77097207 */ /* 0x040fe40001800000 */
[----:B------:R-:W-:Y:S01]  /*20f0*/  SEL R11, R119, RZ, P2 ;  /* 0x000000ff770b7207 */ /* 0x000fe20001000000 */
[----:B------:R-:W-:Y:S01]  /*2100*/  IMAD R13, R19, R37, R0 ;  /* 0x00000025130d7224 */ /* 0x000fe200078e0200 */
[----:B------:R-:W-:Y:S01]  /*2110*/  SEL R0, R119, RZ, P5 ;  /* 0x000000ff77007207 */ /* 0x000fe20002800000 */
[----:B------:R-:W-:Y:S01]  /*2120*/  IMAD.IADD R9, R22, 0x1, R9 ;  /* 0x0000000116097824 */ /* 0x000fe200078e0209 */
[----:B------:R-:W-:Y:S01]  /*2130*/  IADD3 R11, R184, R11, RZ ;  /* 0x0000000bb80b7210 */ /* 0x000fe20007ffe0ff */
[----:B------:R-:W-:Y:S01]  /*2140*/  IMAD.IADD R115, R13, 0x1, R115 ;  /* 0x000000010d737824 */ /* 0x000fe200078e0273 */
[----:B------:R-:W-:Y:S01]  /*2150*/  IADD3 R113, R113, R13, RZ ;  /* 0x0000000d71717210 */ /* 0x000fe20007ffe0ff */
[----:B------:R-:W-:Y:S01]  /*2160*/  IMAD.IADD R13, R185, 0x1, R0 ;  /* 0x00000001b90d7824 */ /* 0x000fe200078e0200 */
[----:B------:R-:W-:Y:S01]  /*2170*/  SHF.R.S32.HI R0, RZ, 0x1f, R9 ;  /* 0x0000001fff007819 */ /* 0x000fe20000011409 */
[----:B------:R-:W-:Y:S01]  /*2180*/  IMAD.WIDE.U32 R114, R147, R36, R114 ;  /* 0x0000002493727225 */ /* 0x000fe200078e0072 */
[----:B------:R-:W-:-:S02]  /*2190*/  SHF.R.S32.HI R10, RZ, 0x1f, R11 ;  /* 0x0000001fff0a7819 */ /* 0x000fc4000001140b */
[----:B------:R-:W-:Y:S01]  /*21a0*/  SHF.R.S32.HI R14, RZ, 0x1f, R13 ;  /* 0x0000001fff0e7819 */ /* 0x000fe2000001140d */
[----:B------:R-:W-:Y:S01]  /*21b0*/  IMAD.WIDE.U32 R112, R147, R36, R112 ;  /* 0x0000002493707225 */ /* 0x000fe200078e0070 */
[CC--:B------:R-:W-:Y:S02]  /*21c0*/  LEA.HI R8, R0.reuse, R9.reuse, RZ, 0x3 ;  /* 0x0000000900087211 */ /* 0x0c0fe400078f18ff */
[----:B------:R-:W-:Y:S01]  /*21d0*/  LEA.HI R0, R0, R9, RZ, 0x6 ;  /* 0x0000000900007211 */ /* 0x000fe200078f30ff */
[----:B------:R-:W-:Y:S01]  /*21e0*/  IMAD.SHL.U32 R119, R119, 0x2, RZ ;  /* 0x0000000277777824 */ /* 0x000fe200078e00ff */
[CC--:B------:R-:W-:Y:S01]  /*21f0*/  LEA.HI R44, R14.reuse, R13.reuse, RZ, 0x3 ;  /* 0x0000000d0e2c7211 */ /* 0x0c0fe200078f18ff */
[----:B------:R-:W-:Y:S01]  /*2200*/  IMAD.IADD R5, R107, 0x1, R45 ;  /* 0x000000016b057824 */ /* 0x000fe200078e022d */
[----:B------:R-:W-:Y:S01]  /*2210*/  LEA.HI R14, R14, R13, RZ, 0x6 ;  /* 0x0000000d0e0e7211 */ /* 0x000fe200078f30ff */
[----:B------:R-:W-:Y:S01]  /*2220*/  IMAD.SHL.U32 R9, R0, 0x80, RZ ;  /* 0x0000008000097824 */ /* 0x000fe200078e00ff */
[----:B------:R-:W-:-:S02]  /*2230*/  LOP3.LUT R0, R189, 0x38, R8, 0xf8, !PT ;  /* 0x00000038bd007812 */ /* 0x000fc400078ef808 */
[----:B------:R-:W-:Y:S01]  /*2240*/  LEA.HI R12, R10, R11, RZ, 0x3 ;  /* 0x0000000b0a0c7211 */ /* 0x000fe200078f18ff */
[----:B------:R-:W-:Y:S01]  /*2250*/  IMAD.SHL.U32 R15, R14, 0x80, RZ ;  /* 0x000000800e0f7824 */ /* 0x000fe200078e00ff */
[----:B------:R-:W-:Y:S02]  /*2260*/  LOP3.LUT R14, R187, 0x38, R8, 0xf8, !PT ;  /* 0x00000038bb0e7812 */ /* 0x000fe400078ef808 */
[----:B------:R-:W-:Y:S02]  /*2270*/  LOP3.LUT R9, R9, 0xffffe000, RZ, 0xc0, !PT ;  /* 0xffffe00009097812 */ /* 0x000fe400078ec0ff */
[----:B------:R-:W-:Y:S02]  /*2280*/  LOP3.LUT R14, R14, R219, RZ, 0x3c, !PT ;  /* 0x000000db0e0e7212 */ /* 0x000fe400078e3cff */
[----:B------:R-:W-:Y:S01]  /*2290*/  LEA.HI R10, R10, R11, RZ, 0x6 ;  /* 0x0000000b0a0a7211 */ /* 0x000fe200078f30ff */
[----:B------:R-:W-:Y:S01]  /*22a0*/  IMAD R146, R190, 0x200, R9 ;  /* 0x00000200be927824 */ /* 0x000fe200078e0209 */
[----:B------:R-:W-:-:S02]  /*22b0*/  IADD3 R144, R14, R9, R193 ;  /* 0x000000090e907210 */ /* 0x000fc40007ffe0c1 */
[----:B------:R-:W-:Y:S02]  /*22c0*/  SHF.R.S32.HI R9, RZ, 0x1f, R147 ;  /* 0x0000001fff097819 */ /* 0x000fe40000011493 */
[----:B------:R-:W-:Y:S02]  /*22d0*/  LOP3.LUT R11, R0, R191, RZ, 0x3c, !PT ;  /* 0x000000bf000b7212 */ /* 0x000fe400078e3cff */
[----:B------:R-:W-:Y:S01]  /*22e0*/  SHF.L.U32 R13, R10, 0x7, RZ ;  /* 0x000000070a0d7819 */ /* 0x000fe200000006ff */
[----:B------:R-:W-:Y:S01]  /*22f0*/  IMAD R0, R9, R6, RZ ;  /* 0x0000000609007224 */ /* 0x000fe200078e02ff */
[C---:B------:R-:W-:Y:S01]  /*2300*/  LOP3.LUT R30, R187.reuse, 0x38, R44, 0xf8, !PT ;  /* 0x00000038bb1e7812 */ /* 0x040fe200078ef82c */
[----:B------:R-:W-:Y:S01]  /*2310*/  IMAD.IADD R146, R146, 0x1, R11 ;  /* 0x0000000192927824 */ /* 0x000fe200078e020b */
[----:B------:R-:W-:Y:S01]  /*2320*/  LOP3.LUT R28, R187, 0x38, R12, 0xf8, !PT ;  /* 0x00000038bb1c7812 */ /* 0x000fe200078ef80c */
[----:B------:R-:W-:Y:S01]  /*2330*/  IMAD R33, R147, R7, R0 ;  /* 0x0000000793217224 */ /* 0x000fe200078e0200 */
[----:B------:R-:W-:Y:S01]  /*2340*/  LOP3.LUT R20, R189, 0x38, R44, 0xf8, !PT ;  /* 0x00000038bd147812 */ /* 0x000fe200078ef82c */
[----:B------:R-:W-:Y:S01]  /*2350*/  IMAD R0, R9, R36, RZ ;  /* 0x0000002409007224 */ /* 0x000fe200078e02ff */
[----:B------:R-:W-:Y:S01]  /*2360*/  LOP3.LUT R15, R15, 0xffffe000, RZ, 0xc0, !PT ;  /* 0xffffe0000f0f7812 */ /* 0x000fe200078ec0ff */
[----:B------:R-:W-:Y:S01]  /*2370*/  IMAD.IADD R34, R109, 0x1, R33 ;  /* 0x000000016d227824 */ /* 0x000fe200078e0221 */
[----:B------:R-:W-:Y:S01]  /*2380*/  LOP3.LUT R10, R189, 0x38, R12, 0xf8, !PT ;  /* 0x00000038bd0a7812 */ /* 0x000fe200078ef80c */
[----:B------:R-:W-:Y:S01]  /*2390*/  IMAD R31, R147, R37, R0 ;  /* 0x00000025931f7224 */ /* 0x000fe200078e0200 */
[----:B------:R-:W-:Y:S01]  /*23a0*/  LOP3.LUT R0, R189, 0x18, R22, 0xf8, !PT ;  /* 0x00000018bd007812 */ /* 0x000fe200078ef816 */
[----:B------:R-:W-:Y:S01]  /*23b0*/  IMAD R139, R190, 0x200, R15 ;  /* 0x00000200be8b7824 */ /* 0x000fe200078e020f */
[----:B------:R-:W-:Y:S01]  /*23c0*/  LOP3.LUT R13, R13, 0xffffe000, RZ, 0xc0, !PT ;  /* 0xffffe0000d0d7812 */ /* 0x000fe200078ec0ff */
[----:B------:R-:W-:Y:S01]  /*23d0*/  IMAD.IADD R33, R33, 0x1, R111 ;  /* 0x0000000121217824 */ /* 0x000fe200078e026f */
[----:B------:R-:W-:-:S02]  /*23e0*/  LOP3.LUT R30, R30, R219, RZ, 0x3c, !PT ;  /* 0x000000db1e1e7212 */ /* 0x000fc400078e3cff */
[----:B------:R-:W-:Y:S02]  /*23f0*/  LOP3.LUT R35, R0, R191, RZ, 0x3c, !PT ;  /* 0x000000bf00237212 */ /* 0x000fe400078e3cff */
[----:B------:R-:W-:Y:S02]  /*2400*/  LOP3.LUT P0, RZ, R211, 0x4, RZ, 0xc0, !PT ;  /* 0x00000004d3ff7812 */ /* 0x000fe4000780c0ff */
[----:B------:R-:W-:Y:S02]  /*2410*/  SEL R0, RZ, 0x20, P1 ;  /* 0x00000020ff007807 */ /* 0x000fe40000800000 */
[----:B------:R-:W-:Y:S02]  /*2420*/  LOP3.LUT R28, R28, R219, RZ, 0x3c, !PT ;  /* 0x000000db1c1c7212 */ /* 0x000fe400078e3cff */
[-C--:B------:R-:W-:Y:S02]  /*2430*/  LOP3.LUT R20, R20, R191.reuse, RZ, 0x3c, !PT ;  /* 0x000000bf14147212 */ /* 0x080fe400078e3cff */
[----:B------:R-:W-:-:S02]  /*2440*/  LOP3.LUT R10, R10, R191, RZ, 0x3c, !PT ;  /* 0x000000bf0a0a7212 */ /* 0x000fc400078e3cff */
[----:B------:R-:W-:Y:S01]  /*2450*/  LEA R145, R190, R13, 0x9 ;  /* 0x0000000dbe917211 */ /* 0x000fe200078e48ff */
[----:B------:R-:W-:Y:S01]  /*2460*/  IMAD.IADD R139, R139, 0x1, R20 ;  /* 0x000000018b8b7824 */ /* 0x000fe200078e0214 */
[----:B------:R-:W-:Y:S02]  /*2470*/  IADD3 R135, R30, R15, R193 ;  /* 0x0000000f1e877210 */ /* 0x000fe40007ffe0c1 */
[----:B------:R-:W-:Y:S02]  /*2480*/  SEL R124, R124, 0xffffffe0, !P0 ;  /* 0xffffffe07c7c7807 */ /* 0x000fe40004000000 */
[----:B------:R-:W-:Y:S02]  /*2490*/  LEA R35, R190, R35, 0x9 ;  /* 0x00000023be237211 */ /* 0x000fe400078e48ff */
[----:B------:R-:W-:Y:S02]  /*24a0*/  LOP3.LUT R29, R8, 0xfffffff8, RZ, 0xc0, !PT ;  /* 0xfffffff8081d7812 */ /* 0x000fe400078ec0ff */
[----:B------:R-:W-:-:S02]  /*24b0*/  LOP3.LUT R21, R12, 0xfffffff8, RZ, 0xc0, !PT ;  /* 0xfffffff80c157812 */ /* 0x000fc400078ec0ff */
[----:B------:R-:W-:Y:S02]  /*24c0*/  LOP3.LUT R15, R44, 0xfffffff8, RZ, 0xc0, !PT ;  /* 0xfffffff82c0f7812 */ /* 0x000fe400078ec0ff */
[----:B------:R-:W-:Y:S02]  /*24d0*/  LOP3.LUT R0, R3, R0, RZ, 0xfc, !PT ;  /* 0x0000000003007212 */ /* 0x000fe400078efcff */
[----:B------:R-:W-:Y:S02]  /*24e0*/  IADD3 R138, R28, R13, R193 ;  /* 0x0000000d1c8a7210 */ /* 0x000fe40007ffe0c1 */
[----:B------:R-:W-:Y:S02]  /*24f0*/  IADD3 R145, R145, R10, RZ ;  /* 0x0000000a91917210 */ /* 0x000fe40007ffe0ff */
[C---:B------:R-:W-:Y:S01]  /*2500*/  SHF.L.U32 R37, R36.reuse, 0x7, RZ ;  /* 0x0000000724257819 */ /* 0x040fe200000006ff */
[----:B------:R-:W-:Y:S01]  /*2510*/  IMAD.SHL.U32 R36, R36, 0x40, RZ ;  /* 0x0000004024247824 */ /* 0x000fe200078e00ff */
[----:B------:R-:W-:Y:S01]  /*2520*/  IADD3 R32, R113, R31, RZ ;  /* 0x0000001f71207210 */ /* 0x000fe20007ffe0ff */
[----:B------:R-:W-:Y:S01]  /*2530*/  IMAD.IADD R31, R31, 0x1, R115 ;  /* 0x000000011f1f7824 */ /* 0x000fe200078e0273 */
[----:B------:R-:W-:-:S02]  /*2540*/  SHF.R.S32.HI R30, RZ, 0x3, R8 ;  /* 0x00000003ff1e7819 */ /* 0x000fc40000011408 */
[----:B------:R-:W-:Y:S02]  /*2550*/  SHF.R.S32.HI R28, RZ, 0x3, R12 ;  /* 0x00000003ff1c7819 */ /* 0x000fe4000001140c */
[----:B------:R-:W-:Y:S02]  /*2560*/  IADD3 R134, R124, R35, RZ ;  /* 0x000000237c867210 */ /* 0x000fe40007ffe0ff */
[----:B------:R-:W-:Y:S02]  /*2570*/  SHF.R.S32.HI R20, RZ, 0x3, R44 ;  /* 0x00000003ff147819 */ /* 0x000fe4000001142c */
[----:B------:R-:W-:Y:S02]  /*2580*/  LOP3.LUT R14, R3, 0x1, RZ, 0xc0, !PT ;  /* 0x00000001030e7812 */ /* 0x000fe400078ec0ff */
[----:B------:R-:W-:Y:S02]  /*2590*/  SHF.R.S32.HI R13, RZ, 0x1f, R29 ;  /* 0x0000001fff0d7819 */ /* 0x000fe4000001141d */
[----:B------:R-:W-:-:S02]  /*25a0*/  SHF.R.S32.HI R12, RZ, 0x1f, R21 ;  /* 0x0000001fff0c7819 */ /* 0x000fc40000011415 */
[----:B------:R-:W-:Y:S02]  /*25b0*/  SHF.R.S32.HI R11, RZ, 0x1f, R15 ;  /* 0x0000001fff0b7819 */ /* 0x000fe4000001140f */
[C---:B------:R-:W-:Y:S02]  /*25c0*/  LOP3.LUT R10, R0.reuse, 0x2, RZ, 0xc0, !PT ;  /* 0x00000002000a7812 */ /* 0x040fe400078ec0ff */
[C---:B------:R-:W-:Y:S02]  /*25d0*/  LOP3.LUT R9, R0.reuse, 0x4, RZ, 0xc0, !PT ;  /* 0x0000000400097812 */ /* 0x040fe400078ec0ff */
[C---:B------:R-:W-:Y:S02]  /*25e0*/  LOP3.LUT R8, R0.reuse, 0x8, RZ, 0xc0, !PT ;  /* 0x0000000800087812 */ /* 0x040fe400078ec0ff */
[C---:B------:R-:W-:Y:S02]  /*25f0*/  LOP3.LUT R7, R0.reuse, 0x10, RZ, 0xc0, !PT ;  /* 0x0000001000077812 */ /* 0x040fe400078ec0ff */
[----:B------:R-:W-:-:S07]  /*2600*/  LOP3.LUT R6, R0, 0x20, RZ, 0xc0, !PT ;  /* 0x0000002000067812 */ /* 0x000fce00078ec0ff */
.L_x_556:
[----:B0-----:R-:W0:Y:S01]  /*2610*/  LDC.64 R120, c[0x0][0x2d8] ;  /* 0x0000b600ff787b82 */ /* 0x001e220000000a00 */
[----:B-12---:R-:W-:Y:S01]  /*2620*/  IADD3 R44, R26, -0x1, RZ ;  /* 0xffffffff1a2c7810 */ /* 0x006fe20007ffe0ff */
[----:B------:R-:W-:Y:S01]  /*2630*/  IMAD R54, R18, 0x6000, R134 ;  /* 0x0000600012367824 */ /* 0x000fe200078e0286 */
[----:B------:R-:W-:Y:S05]  /*2640*/  YIELD ;  /* 0x0000000000007946 */ /* 0x000fea0003800000 */
[----:B------:R-:W1:Y:S01]  /*2650*/  LDC R122, c[0x0][0x3d4] ;  /* 0x0000f500ff7a7b82 */ /* 0x000e620000000800 */
[----:B------:R-:W-:Y:S01]  /*2660*/  SHF.R.S32.HI R46, RZ, 0x1f, R44 ;  /* 0x0000001fff2e7819 */ /* 0x000fe2000001142c */
[-C--:B------:R-:W-:Y:S01]  /*2670*/  IMAD R3, R125, R44.reuse, RZ ;  /* 0x0000002c7d037224 */ /* 0x080fe200078e02ff */
[----:B------:R-:W-:Y:S01]  /*2680*/  BSSY B0, `(.L_x_457) ;  /* 0x0000739000007945 */ /* 0x000fe20003800000 */
[----:B------:R-:W-:-:S04]  /*2690*/  IMAD.WIDE.U32 R132, R42, R44, RZ ;  /* 0x0000002c2a847225 */ /* 0x000fc800078e00ff */
[----:B------:R-:W-:Y:S01]  /*26a0*/  IMAD R3, R46, R42, R3 ;  /* 0x0000002a2e037224 */ /* 0x000fe200078e0203 */
[-C--:B------:R-:W-:Y:S01]  /*26b0*/  IADD3 R4, P5, R100, R132.reuse, RZ ;  /* 0x0000008464047210 */ /* 0x080fe20007fbe0ff */
[----:B------:R-:W-:Y:S01]  /*26c0*/  IMAD R54, R54, 0x2, R25 ;  /* 0x0000000236367824 */ /* 0x000fe200078e0219 */
[----:B------:R-:W-:Y:S01]  /*26d0*/  IADD3 R0, P1, P4, R100, R132, R129 ;  /* 0x0000008464007210 */ /* 0x000fe20007c3e081 */
[----:B------:R-:W-:-:S04]  /*26e0*/  IMAD.IADD R96, R133, 0x1, R3 ;  /* 0x0000000185607824 */ /* 0x000fc800078e0203 */
[----:B------:R-:W-:Y:S01]  /*26f0*/  IMAD.X R26, R96, 0x1, R43, P5 ;  /* 0x00000001601a7824 */ /* 0x000fe200028e062b */
[-C--:B0-----:R-:W-:Y:S02]  /*2700*/  LEA R56, P0, R4, R120.reuse, 0x1 ;  /* 0x0000007804387211 */ /* 0x081fe400078008ff */
[----:B------:R-:W-:Y:S02]  /*2710*/  LEA R52, P5, R0, R120, 0x1 ;  /* 0x0000007800347211 */ /* 0x000fe400078a08ff */
[-C--:B------:R-:W-:Y:S01]  /*2720*/  LEA.HI.X R57, R4, R121.reuse, R26, 0x1, P0 ;  /* 0x0000007904397211 */ /* 0x080fe200000f0c1a */
[----:B------:R-:W-:Y:S01]  /*2730*/  IMAD.MOV.U32 R26, RZ, RZ, R44 ;  /* 0x000000ffff1a7224 */ /* 0x000fe200078e002c */
[----:B------:R-:W-:Y:S02]  /*2740*/  IADD3.X R3, R43, R96, R128, P1, P4 ;  /* 0x000000602b037210 */ /* 0x000fe40000fe8480 */
[----:B-1----:R-:W-:Y:S02]  /*2750*/  ISETP.GE.AND P0, PT, R122, 0x1, PT ;  /* 0x000000017a00780c */ /* 0x002fe40003f06270 */
[----:B------:R-:W-:Y:S01]  /*2760*/  LEA.HI.X R53, R0, R121, R3, 0x1, P5 ;  /* 0x0000007900357211 */ /* 0x000fe200028f0c03 */
[----:B------:R-:W-:Y:S01]  /*2770*/  IMAD R0, R18, 0x6000, R35 ;  /* 0x0000600012007824 */ /* 0x000fe200078e0223 */
[----:B------:R-:W-:-:S04]  /*2780*/  ISETP.GT.AND P1, PT, R44, R123, PT ;  /* 0x0000007b2c00720c */ /* 0x000fc80003f24270 */
[----:B------:R-:W-:Y:S02]  /*2790*/  P2R R118, PR, RZ, 0x2 ;  /* 0x00000002ff767803 */ /* 0x000fe40000000000 */
[----:B------:R-:W-:-:S03]  /*27a0*/  LEA R55, R0, R25, 0x1 ;  /* 0x0000001900377211 */ /* 0x000fc600078e08ff */
[----:B------:R-:W-:Y:S05]  /*27b0*/  @!P0 BRA `(.L_x_458) ;  /* 0x0000006c00c08947 */ /* 0x000fea0003800000 */
[----:B------:R-:W-:Y:S01]  /*27c0*/  ULDC.U8 UR4, c[0x0][0x3f0] ;  /* 0x0000fc0000047ab9 */ /* 0x000fe20000000000 */
[-C--:B------:R-:W-:Y:S01]  /*27d0*/  IMAD R0, R126, R44.reuse, RZ ;  /* 0x0000002c7e007224 */ /* 0x080fe200078e02ff */
[----:B------:R-:W-:Y:S01]  /*27e0*/  ISETP.NE.AND P0, PT, RZ, UR4, PT ;  /* 0x00000004ff007c0c */ /* 0x000fe2000bf05270 */
[-C--:B------:R-:W-:Y:S02]  /*27f0*/  IMAD R45, R127, R44.reuse, RZ ;  /* 0x0000002c7f2d7224 */ /* 0x080fe400078e02ff */
[----:B------:R-:W-:Y:S02]  /*2800*/  IMAD R3, R46, R37, R0 ;  /* 0x000000252e037224 */ /* 0x000fe400078e0200 */
[----:B------:R-:W-:-:S04]  /*2810*/  IMAD.WIDE.U32 R94, R37, R44, RZ ;  /* 0x0000002c255e7225 */ /* 0x000fc800078e00ff */
[----:B------:R-:W-:Y:S01]  /*2820*/  IMAD R4, R26, -0x80, R27 ;  /* 0xffffff801a047824 */ /* 0x000fe200078e021b */
[----:B------:R-:W-:Y:S01]  /*2830*/  IADD3 R0, R95, R3, RZ ;  /* 0x000000035f007210 */ /* 0x000fe20007ffe0ff */
[----:B------:R-:W-:Y:S02]  /*2840*/  IMAD R45, R46, R40, R45 ;  /* 0x000000282e2d7224 */ /* 0x000fe400078e022d */
[----:B------:R-:W-:Y:S01]  /*2850*/  IMAD.WIDE.U32 R92, R40, R44, RZ ;  /* 0x0000002c285c7225 */ /* 0x000fe200078e00ff */
[----:B------:R-:W-:-:S03]  /*2860*/  VIMNMX R4, R4, 0x80, PT ;  /* 0x0000008004047848 */ /* 0x000fc60003fe0100 */
[----:B------:R-:W-:Y:S01]  /*2870*/  IMAD.IADD R3, R93, 0x1, R45 ;  /* 0x000000015d037824 */ /* 0x000fe200078e022d */
[----:B------:R-:W-:Y:S06]  /*2880*/  @!P0 BRA `(.L_x_459) ;  /* 0x0000003000f08947 */ /* 0x000fec0003800000 */
[----:B------:R-:W-:Y:S01]  /*2890*/  ISETP.GE.AND P0, PT, R19, R4, PT ;  /* 0x000000041300720c */ /* 0x000fe20003f06270 */
[----:B------:R-:W-:Y:S01]  /*28a0*/  BSSY B1, `(.L_x_460) ;  /* 0x000003c000017945 */ /* 0x000fe20003800000 */
        /* <DEDUP_REMOVED lines=13> */
[----:B------:R-:W-:Y:S06]  /*2980*/  @P0 BRA `(.L_x_461) ;  /* 0x0000000000b40947 */ /* 0x000fec0003800000 */
[----:B------:R-:W-:Y:S01]  /*2990*/  IADD3 R45, P4, R112, R94, RZ ;  /* 0x0000005e702d7210 */ /* 0x000fe20007f9e0ff */
[----:B------:R-:W-:Y:S01]  /*29a0*/  ULDC.64 UR4, c[0x0][0x3c8] ;  /* 0x0000f20000047ab9 */ /* 0x000fe20000000a00 */
[----:B------:R-:W-:Y:S01]  /*29b0*/  IADD3 R47, P1, R108, R92, RZ ;  /* 0x0000005c6c2f7210 */ /* 0x000fe20007f3e0ff */
[----:B------:R-:W-:Y:S01]  /*29c0*/  ULDC.64 UR6, c[0x0][0x3e0] ;  /* 0x0000f80000067ab9 */ /* 0x000fe20000000a00 */
[----:B------:R-:W-:Y:S01]  /*29d0*/  VIADD R51, R16, 0x10 ;  /* 0x0000001010337836 */ /* 0x000fe20000000000 */
[----:B------:R-:W-:Y:S01]  /*29e0*/  CS2R R130, SRZ ;  /* 0x0000000000827805 */ /* 0x000fe2000001ff00 */
[----:B------:R-:W-:Y:S01]  /*29f0*/  IMAD.X R46, R0, 0x1, R32, P4 ;  /* 0x00000001002e7824 */ /* 0x000fe200020e0620 */
[----:B------:R-:W-:Y:S02]  /*2a00*/  LEA R44, P4, R45, UR4, 0x1 ;  /* 0x000000042d2c7c11 */ /* 0x000fe4000f8808ff */
[----:B------:R-:W-:Y:S02]  /*2a10*/  CS2R R98, SRZ ;  /* 0x0000000000627805 */ /* 0x000fe4000001ff00 */
[----:B------:R-:W-:-:S02]  /*2a20*/  IADD3.X R50, R3, R34, RZ, P1, !PT ;  /* 0x0000002203327210 */ /* 0x000fc40000ffe4ff */
[----:B------:R-:W-:Y:S02]  /*2a30*/  CS2R R132, SRZ ;  /* 0x0000000000847805 */ /* 0x000fe4000001ff00 */
[----:B------:R-:W-:Y:S02]  /*2a40*/  LEA.HI.X R45, R45, UR5, R46, 0x1, P4 ;  /* 0x000000052d2d7c11 */ /* 0x000fe4000a0f0c2e */
[----:B------:R-:W-:Y:S02]  /*2a50*/  CS2R R120, SRZ ;  /* 0x0000000000787805 */ /* 0x000fe4000001ff00 */
[C---:B------:R-:W-:Y:S02]  /*2a60*/  LEA R46, P4, R47.reuse, UR6, 0x1 ;  /* 0x000000062f2e7c11 */ /* 0x040fe4000f8808ff */
[----:B------:R-:W-:Y:S02]  /*2a70*/  ISETP.GE.AND P1, PT, R16, R122, PT ;  /* 0x0000007a1000720c */ /* 0x000fe40003f26270 */
[----:B------:R-:W-:-:S02]  /*2a80*/  LEA.HI.X R47, R47, UR7, R50, 0x1, P4 ;  /* 0x000000072f2f7c11 */ /* 0x000fc4000a0f0c32 */
[----:B------:R-:W-:Y:S01]  /*2a90*/  ISETP.GE.AND P4, PT, R51, R122, PT ;  /* 0x0000007a3300720c */ /* 0x000fe20003f86270 */
[C---:B------:R-:W-:Y:S01]  /*2aa0*/  VIADD R51, R16.reuse, 0x20 ;  /* 0x0000002010337836 */ /* 0x040fe20000000000 */
[----:B------:R-:W-:-:S07]  /*2ab0*/  IADD3 R59, R16, 0x30, RZ ;  /* 0x00000030103b7810 */ /* 0x000fce0007ffe0ff */
[----:B------:R0:W5:Y:S04]  /*2ac0*/  @!P1 LDG.E.64 R130, desc[UR36][R44.64] ;  /* 0x000000242c829981 */ /* 0x000168000c1e1b00 */
[----:B------:R0:W5:Y:S01]  /*2ad0*/  @!P1 LDG.E.64 R132, desc[UR36][R46.64] ;  /* 0x000000242e849981 */ /* 0x000162000c1e1b00 */
[----:B------:R-:W-:-:S03]  /*2ae0*/  ISETP.GE.AND P1, PT, R51, R122, PT ;  /* 0x0000007a3300720c */ /* 0x000fc60003f26270 */
[----:B------:R0:W5:Y:S04]  /*2af0*/  @!P4 LDG.E.64 R98, desc[UR36][R44.64+0x20] ;  /* 0x000020242c62c981 */ /* 0x000168000c1e1b00 */
[----:B------:R0:W5:Y:S01]  /*2b00*/  @!P4 LDG.E.64 R120, desc[UR36][R46.64+0x20] ;  /* 0x000020242e78c981 */ /* 0x000162000c1e1b00 */
[----:B------:R-:W-:Y:S02]  /*2b10*/  ISETP.GE.AND P4, PT, R59, R122, PT ;  /* 0x0000007a3b00720c */ /* 0x000fe40003f86270 */
[----:B------:R-:W-:Y:S02]  /*2b20*/  CS2R R90, SRZ ;  /* 0x00000000005a7805 */ /* 0x000fe4000001ff00 */
[----:B------:R-:W-:Y:S02]  /*2b30*/  CS2R R96, SRZ ;  /* 0x0000000000607805 */ /* 0x000fe4000001ff00 */
[----:B------:R-:W-:-:S02]  /*2b40*/  CS2R R86, SRZ ;  /* 0x0000000000567805 */ /* 0x000fc4000001ff00 */
[----:B------:R-:W-:Y:S01]  /*2b50*/  CS2R R88, SRZ ;  /* 0x0000000000587805 */ /* 0x000fe2000001ff00 */
[C---:B------:R-:W-:Y:S02]  /*2b60*/  VIADD R51, R16.reuse, 0x40 ;  /* 0x0000004010337836 */ /* 0x040fe40000000000 */
[----:B------:R-:W-:Y:S01]  /*2b70*/  VIADD R59, R16, 0x50 ;  /* 0x00000050103b7836 */ /* 0x000fe20000000000 */
        /* <DEDUP_REMOVED lines=10> */
[----:B------:R0:W5:Y:S04]  /*2c20*/  @!P1 LDG.E.64 R82, desc[UR36][R44.64+0x80] ;  /* 0x000080242c529981 */ /* 0x000168000c1e1b00 */
[----:B------:R0:W5:Y:S04]  /*2c30*/  @!P1 LDG.E.64 R84, desc[UR36][R46.64+0x80] ;  /* 0x000080242e549981 */ /* 0x000168000c1e1b00 */
[----:B------:R0:W5:Y:S04]  /*2c40*/  @!P4 LDG.E.64 R78, desc[UR36][R44.64+0xa0] ;  /* 0x0000a0242c4ec981 */ /* 0x000168000c1e1b00 */
[----:B------:R0:W5:Y:S02]  /*2c50*/  @!P4 LDG.E.64 R80, desc[UR36][R46.64+0xa0] ;  /* 0x0000a0242e50c981 */ /* 0x000164000c1e1b00 */
.L_x_461:
[----:B------:R-:W-:Y:S05]  /*2c60*/  BSYNC B1 ;  /* 0x0000000000017941 */ /* 0x000fea0003800000 */
.L_x_460:
        /* <DEDUP_REMOVED lines=12> */
[----:B-----5:R-:W-:Y:S01]  /*2d30*/  MOV R136, R78 ;  /* 0x0000004e00887202 */ /* 0x020fe20000000f00 */
[----:B------:R-:W-:Y:S01]  /*2d40*/  IMAD.MOV.U32 R137, RZ, RZ, R79 ;  /* 0x000000ffff897224 */ /* 0x000fe200078e004f */
[----:B------:R-:W-:Y:S01]  /*2d50*/  CS2R R76, SRZ ;  /* 0x00000000004c7805 */ /* 0x000fe2000001ff00 */
[----:B------:R-:W-:Y:S06]  /*2d60*/  @P4 BRA `(.L_x_463) ;  /* 0x0000000000b44947 */ /* 0x000fec0003800000 */
[----:B------:R-:W-:Y:S01]  /*2d70*/  IADD3 R94, P1, P5, R112, R94, R36 ;  /* 0x0000005e705e7210 */ /* 0x000fe20007d3e024 */
[----:B------:R-:W-:Y:S01]  /*2d80*/  ULDC.64 UR4, c[0x0][0x3c8] ;  /* 0x0000f20000047ab9 */ /* 0x000fe20000000a00 */
[----:B------:R-:W-:Y:S01]  /*2d90*/  ULDC.64 UR6, c[0x0][0x3e0] ;  /* 0x0000f80000067ab9 */ /* 0x000fe20000000a00 */
[----:B------:R-:W-:Y:S02]  /*2da0*/  CS2R R74, SRZ ;  /* 0x00000000004a7805 */ /* 0x000fe4000001ff00 */
[----:B0-----:R-:W-:Y:S02]  /*2db0*/  IADD3.X R45, R32, R0, R38, P1, P5 ;  /* 0x00000000202d7210 */ /* 0x001fe40000fea426 */
[----:B------:R-:W-:Y:S02]  /*2dc0*/  CS2R R76, SRZ ;  /* 0x00000000004c7805 */ /* 0x000fe4000001ff00 */
[----:B------:R-:W-:-:S04]  /*2dd0*/  IADD3 R92, P1, P5, R108, R92, R39 ;  /* 0x0000005c6c5c7210 */ /* 0x000fc80007d3e027 */
[----:B------:R-:W-:Y:S02]  /*2de0*/  IADD3.X R3, R34, R3, R41, P1, P5 ;  /* 0x0000000322037210 */ /* 0x000fe40000fea429 */
[----:B------:R-:W-:-:S04]  /*2df0*/  LEA R44, P1, R94, UR4, 0x1 ;  /* 0x000000045e2c7c11 */ /* 0x000fc8000f8208ff */
[----:B------:R-:W-:Y:S02]  /*2e00*/  LEA.HI.X R45, R94, UR5, R45, 0x1, P1 ;  /* 0x000000055e2d7c11 */ /* 0x000fe400088f0c2d */
[----:B------:R-:W-:-:S04]  /*2e10*/  LEA R46, P1, R92, UR6, 0x1 ;  /* 0x000000065c2e7c11 */ /* 0x000fc8000f8208ff */
[----:B------:R-:W-:Y:S01]  /*2e20*/  LEA.HI.X R47, R92, UR7, R3, 0x1, P1 ;  /* 0x000000075c2f7c11 */ /* 0x000fe200088f0c03 */
[C---:B------:R-:W-:Y:S01]  /*2e30*/  VIADD R3, R16.reuse, 0x10 ;  /* 0x0000001010037836 */ /* 0x040fe20000000000 */
[----:B------:R-:W-:Y:S02]  /*2e40*/  ISETP.GE.AND P1, PT, R16, R122, PT ;  /* 0x0000007a1000720c */ /* 0x000fe40003f26270 */
[----:B------:R-:W-:Y:S02]  /*2e50*/  CS2R R70, SRZ ;  /* 0x0000000000467805 */ /* 0x000fe4000001ff00 */
[----:B------:R-:W-:-:S09]  /*2e60*/  CS2R R72, SRZ ;  /* 0x0000000000487805 */ /* 0x000fd2000001ff00 */
[----:B------:R1:W5:Y:S04]  /*2e70*/  @!P1 LDG.E.64 R74, desc[UR36][R44.64] ;  /* 0x000000242c4a9981 */ /* 0x000368000c1e1b00 */
[----:B------:R1:W5:Y:S01]  /*2e80*/  @!P1 LDG.E.64 R76, desc[UR36][R46.64] ;  /* 0x000000242e4c9981 */ /* 0x000362000c1e1b00 */
[----:B------:R-:W-:Y:S02]  /*2e90*/  ISETP.GE.AND P1, PT, R3, R122, PT ;  /* 0x0000007a0300720c */ /* 0x000fe40003f26270 */
[----:B------:R-:W-:Y:S02]  /*2ea0*/  IADD3 R3, R16, 0x20, RZ ;  /* 0x0000002010037810 */ /* 0x000fe40007ffe0ff */
[----:B------:R-:W-:Y:S02]  /*2eb0*/  CS2R R66, SRZ ;  /* 0x0000000000427805 */ /* 0x000fe4000001ff00 */
[----:B------:R-:W-:-:S07]  /*2ec0*/  CS2R R68, SRZ ;  /* 0x0000000000447805 */ /* 0x000fce000001ff00 */
[----:B------:R1:W5:Y:S04]  /*2ed0*/  @!P1 LDG.E.64 R70, desc[UR36][R44.64+0x20] ;  /* 0x000020242c469981 */ /* 0x000368000c1e1b00 */
[----:B------:R1:W5:Y:S01]  /*2ee0*/  @!P1 LDG.E.64 R72, desc[UR36][R46.64+0x20] ;  /* 0x000020242e489981 */ /* 0x000362000c1e1b00 */
[----:B------:R-:W-:Y:S01]  /*2ef0*/  ISETP.GE.AND P1, PT, R3, R122, PT ;  /* 0x0000007a0300720c */ /* 0x000fe20003f26270 */
[----:B------:R-:W-:Y:S01]  /*2f00*/  VIADD R3, R16, 0x30 ;  /* 0x0000003010037836 */ /* 0x000fe20000000000 */
[----:B------:R-:W-:Y:S02]  /*2f10*/  CS2R R62, SRZ ;  /* 0x00000000003e7805 */ /* 0x000fe4000001ff00 */
[----:B------:R-:W-:-:S09]  /*2f20*/  CS2R R64, SRZ ;  /* 0x0000000000407805 */ /* 0x000fd2000001ff00 */
        /* <DEDUP_REMOVED lines=14> */
[----:B------:R-:W-:-:S13]  /*3010*/  ISETP.GE.AND P1, PT, R3, R122, PT ;  /* 0x0000007a0300720c */ /* 0x000fda0003f26270 */
[----:B------:R1:W5:Y:S04]  /*3020*/  @!P1 LDG.E.64 R48, desc[UR36][R44.64+0xa0] ;  /* 0x0000a0242c309981 */ /* 0x000368000c1e1b00 */
[----:B------:R1:W5:Y:S02]  /*3030*/  @!P1 LDG.E.64 R50, desc[UR36][R46.64+0xa0] ;  /* 0x0000a0242e329981 */ /* 0x000364000c1e1b00 */
.L_x_463:
[----:B------:R-:W-:Y:S05]  /*3040*/  BSYNC B1 ;  /* 0x0000000000017941 */ /* 0x000fea0003800000 */
.L_x_462:
[----:B------:R-:W-:Y:S01]  /*3050*/  IMAD.MOV.U32 R0, RZ, RZ, R82 ;  /* 0x000000ffff007224 */ /* 0x000fe200078e0052 */
[----:B01----:R-:W-:Y:S01]  /*3060*/  MOV R45, R91 ;  /* 0x0000005b002d7202 */ /* 0x003fe20000000f00 */
[----:B------:R-:W-:Y:S01]  /*3070*/  IMAD.MOV.U32 R3, RZ, RZ, R83 ;  /* 0x000000ffff037224 */ /* 0x000fe200078e0053 */
[----:B------:R-:W-:Y:S01]  /*3080*/  PRMT R156, R136, 0x5410, R137 ;  /* 0x00005410889c7816 */ /* 0x000fe20000000089 */
[----:B------:R-:W-:Y:S01]  /*3090*/  IMAD.MOV.U32 R44, RZ, RZ, R90 ;  /* 0x000000ffff2c7224 */ /* 0x000fe200078e005a */
[----:B------:R-:W-:Y:S02]  /*30a0*/  ISETP.NE.AND P1, PT, R188, 0x3, PT ;  /* 0x00000003bc00780c */ /* 0x000fe40003f25270 */
[----:B------:R-:W-:Y:S01]  /*30b0*/  PRMT R158, R0, 0x5410, R3 ;  /* 0x00005410009e7816 */ /* 0x000fe20000000003 */
[----:B------:R-:W-:Y:S01]  /*30c0*/  IMAD.MOV.U32 R3, RZ, RZ, R87 ;  /* 0x000000ffff037224 */ /* 0x000fe200078e0057 */
[----:B------:R-:W-:Y:S02]  /*30d0*/  MOV R0, R86 ;  /* 0x0000005600007202 */ /* 0x000fe40000000f00 */
[----:B------:R-:W-:Y:S01]  /*30e0*/  PRMT R168, R44, 0x5410, R45 ;  /* 0x000054102ca87816 */ /* 0x000fe2000000002d */
[----:B------:R-:W-:Y:S01]  /*30f0*/  IMAD.MOV.U32 R45, RZ, RZ, R131 ;  /* 0x000000ffff2d7224 */ /* 0x000fe200078e0083 */
[----:B------:R-:W-:Y:S01]  /*3100*/  PRMT R160, R0, 0x5410, R3 ;  /* 0x0000541000a07816 */ /* 0x000fe20000000003 */
[----:B------:R-:W-:Y:S01]  /*3110*/  IMAD.MOV.U32 R0, RZ, RZ, R98 ;  /* 0x000000ffff007224 */ /* 0x000fe200078e0062 */
[----:B------:R-:W-:Y:S01]  /*3120*/  MOV R44, R130 ;  /* 0x00000082002c7202 */ /* 0x000fe20000000f00 */
[----:B------:R-:W-:-:S03]  /*3130*/  IMAD.MOV.U32 R3, RZ, RZ, R99 ;  /* 0x000000ffff037224 */ /* 0x000fc600078e0063 */
        /* <DEDUP_REMOVED lines=10> */
[----:B------:R-:W-:Y:S02]  /*31e0*/  MOV R0, R88 ;  /* 0x0000005800007202 */ /* 0x000fe40000000f00 */
        /* <DEDUP_REMOVED lines=8> */
[----:B-----5:R-:W-:Y:S01]  /*3270*/  IMAD.MOV.U32 R0, RZ, RZ, R48 ;  /* 0x000000ffff007224 */ /* 0x020fe200078e0030 */
        /* <DEDUP_REMOVED lines=34> */
[----:B------:R-:W-:Y:S02]  /*34a0*/  PRMT R143, R45, 0x5410, R44 ;  /* 0x000054102d8f7816 */ /* 0x000fe4000000002c */
[----:B------:R-:W-:Y:S01]  /*34b0*/  PRMT R153, R3, 0x5410, R0 ;  /* 0x0000541003997816 */ /* 0x000fe20000000000 */
[----:B------:R-:W-:Y:S06]  /*34c0*/  @!P1 BRA `(.L_x_464) ;  /* 0x0000000000049947 */ /* 0x000fec0003800000 */
[----:B------:R-:W-:Y:S01]  /*34d0*/  BPT.TRAP 0x1 ;  /* 0x000000040000795c */ /* 0x000fe20000300000 */
.L_x_464:
[----:B------:R-:W-:Y:S01]  /*34e0*/  IMAD R3, R18, 0x8, R2 ;  /* 0x0000000812037824 */ /* 0x000fe200078e0202 */
[----:B------:R-:W-:Y:S01]  /*34f0*/  SHF.L.U32 R0, R186, 0x1f, RZ ;  /* 0x0000001fba007819 */ /* 0x000fe200000006ff */
[----:B------:R-:W-:Y:S03]  /*3500*/  BSSY B1, `(.L_x_465) ;  /* 0x0000003000017945 */ /* 0x000fe60003800000 */
[----:B------:R-:W0:Y:S02]  /*3510*/  SYNCS.PHASECHK.TRANS64.TRYWAIT P5, [R3+URZ+0x34890], R0 ;  /* 0x03489000030075a7 */ /* 0x000e2400080a017f */
[----:B0-----:R-:W-:Y:S05]  /*3520*/  @!P5 BRA `(.L_x_466) ;  /* 0x000001a000a4d947 */ /* 0x001fea0003800000 */
.L_x_766:
[----:B------:R-:W-:Y:S05]  /*3530*/  BSYNC B1 ;  /* 0x0000000000017941 */ /* 0x000fea0003800000 */
.L_x_465:
[----:B------:R-:W-:Y:S04]  /*3540*/  BSSY B1, `(.L_x_467) ;  /* 0x0000139000017945 */ /* 0x000fe80003800000 */
[----:B------:R-:W-:Y:S05]  /*3550*/  @P0 BRA `(.L_x_468) ;  /* 0x0000001000dc0947 */ /* 0x000fea0003800000 */
[----:B------:R-:W-:Y:S01]  /*3560*/  ISETP.NE.AND P0, PT, R14, RZ, PT ;  /* 0x000000ff0e00720c */ /* 0x000fe20003f05270 */
[----:B------:R-:W-:-:S12]  /*3570*/  BSSY B2, `(.L_x_469) ;  /* 0x0000031000027945 */ /* 0x000fd80003800000 */
[----:B------:R-:W-:Y:S05]  /*3580*/  @!P0 BRA `(.L_x_470) ;  /* 0x0000000000bc8947 */ /* 0x000fea0003800000 */
[----:B------:R1:W2:Y:S01]  /*3590*/  LDS.128 R44, [R55] ;  /* 0x00000000372c7984 */ /* 0x0002a20000000c00 */
[----:B------:R-:W-:Y:S01]  /*35a0*/  ISETP.GE.AND P0, PT, R16, R122, PT ;  /* 0x0000007a1000720c */ /* 0x000fe20003f06270 */
[----:B------:R-:W-:-:S12]  /*35b0*/  BSSY B3, `(.L_x_471) ;  /* 0x000002b000037945 */ /* 0x000fd80003800000 */
[----:B-1----:R-:W-:Y:S05]  /*35c0*/  @P0 BRA `(.L_x_472) ;  /* 0x0000000000a40947 */ /* 0x002fea0003800000 */
[--C-:B------:R-:W-:Y:S01]  /*35d0*/  SHF.R.U64 R161, R130, 0x10, R131.reuse ;  /* 0x0000001082a17819 */ /* 0x100fe20000001283 */
[--C-:B--2---:R-:W-:Y:S01]  /*35e0*/  HADD2.F32 R162, -RZ, R45.reuse.H1_H1 ;  /* 0x3000002dffa27230 */ /* 0x104fe20000004100 */
[----:B------:R-:W-:Y:S01]  /*35f0*/  SHF.R.U32.HI R130, RZ, 0x10, R131 ;  /* 0x00000010ff827819 */ /* 0x000fe20000011683 */
[----:B------:R-:W-:Y:S01]  /*3600*/  HADD2.F32 R166, -RZ, R45.H0_H0 ;  /* 0x2000002dffa67230 */ /* 0x000fe20000004100 */
[--C-:B------:R-:W-:Y:S01]  /*3610*/  SHF.R.U64 R131, R132, 0x10, R133.reuse ;  /* 0x0000001084837819 */ /* 0x100fe20000001285 */
[--C-:B------:R-:W-:Y:S01]  /*3620*/  HADD2.F32 R132, -RZ, R47.reuse.H1_H1 ;  /* 0x3000002fff847230 */ /* 0x100fe20000004100 */
[----:B------:R-:W-:Y:S01]  /*3630*/  SHF.R.U32.HI R133, RZ, 0x10, R133 ;  /* 0x00000010ff857819 */ /* 0x000fe20000011685 */
[----:B------:R-:W-:Y:S02]  /*3640*/  HADD2.F32 R164, -RZ, R47.H0_H0 ;  /* 0x2000002fffa47230 */ /* 0x000fe40000004100 */
[----:B------:R-:W-:Y:S02]  /*3650*/  HADD2.F32 R163, -RZ, R131.H0_H0 ;  /* 0x20000083ffa37230 */ /* 0x000fe40000004100 */
[----:B------:R-:W-:-:S02]  /*3660*/  HADD2.F32 R133, -RZ, R133.H0_H0 ;  /* 0x20000085ff857230 */ /* 0x000fc40000004100 */
[----:B------:R-:W-:Y:S02]  /*3670*/  HADD2.F32 R161, -RZ, R161.H0_H0 ;  /* 0x200000a1ffa17230 */ /* 0x000fe40000004100 */
[----:B------:R-:W-:Y:S01]  /*3680*/  FMUL.FTZ R45, R162, R163 ;  /* 0x000000a3a22d7220 */ /* 0x000fe20000410000 */
[----:B------:R-:W-:Y:S02]  /*3690*/  HADD2.F32 R131, -RZ, R130.H0_H0 ;  /* 0x20000082ff837230 */ /* 0x000fe40000004100 */
[----:B------:R-:W-:Y:S01]  /*36a0*/  FMUL.FTZ R47, R132, R133 ;  /* 0x00000085842f7220 */ /* 0x000fe20000410000 */
[----:B------:R-:W-:Y:S01]  /*36b0*/  FMUL.FTZ R163, R166, R163 ;  /* 0x000000a3a6a37220 */ /* 0x000fe20000410000 */
[----:B------:R-:W-:Y:S01]  /*36c0*/  FMUL.FTZ R133, R164, R133 ;  /* 0x00000085a4857220 */ /* 0x000fe20000410000 */
[----:B------:R-:W-:Y:S01]  /*36d0*/  FFMA.FTZ R45, R166, R161, -R45 ;  /* 0x000000a1a62d7223 */ /* 0x000fe2000001082d */
[----:B------:R-:W-:Y:S01]  /*36e0*/  FFMA.FTZ R47, R164, R131, -R47 ;  /* 0x00000083a42f7223 */ /* 0x000fe2000001082f */
[----:B------:R-:W-:Y:S01]  /*36f0*/  FFMA.FTZ R130, R162, R161, R163 ;  /* 0x000000a1a2827223 */ /* 0x000fe200000100a3 */
[----:B------:R-:W-:Y:S01]  /*3700*/  FFMA.FTZ R132, R132, R131, R133 ;  /* 0x0000008384847223 */ /* 0x000fe20000010085 */
[----:B------:R-:W-:-:S02]  /*3710*/  HADD2.F32 R133, -RZ, R167.H0_H0 ;  /* 0x200000a7ff857230 */ /* 0x000fc40000004100 */
[--C-:B------:R-:W-:Y:S01]  /*3720*/  HADD2.F32 R162, -RZ, R44.reuse.H1_H1 ;  /* 0x3000002cffa27230 */ /* 0x100fe20000004100 */
[----:B------:R-:W-:Y:S01]  /*3730*/  F2FP.F16.F32.PACK_AB R45, R130, R45 ;  /* 0x0000002d822d723e */ /* 0x000fe200000000ff */
[----:B------:R-:W-:Y:S01]  /*3740*/  HADD2.F32 R164, -RZ, R44.H0_H0 ;  /* 0x2000002cffa47230 */ /* 0x000fe20000004100 */
[----:B------:R-:W-:Y:S01]  /*3750*/  F2FP.F16.F32.PACK_AB R47, R132, R47 ;  /* 0x0000002f842f723e */ /* 0x000fe200000000ff */
[----:B------:R-:W-:Y:S02]  /*3760*/  HADD2.F32 R131, -RZ, R167.H1_H1 ;  /* 0x300000a7ff837230 */ /* 0x000fe40000004100 */
[-C--:B------:R-:W-:Y:S01]  /*3770*/  FMUL.FTZ R163, R162, R133.reuse ;  /* 0x00000085a2a37220 */ /* 0x080fe20000410000 */
[--C-:B------:R-:W-:Y:S02]  /*3780*/  HADD2.F32 R44, -RZ, R46.reuse.H1_H1 ;  /* 0x3000002eff2c7230 */ /* 0x100fe40000004100 */
[----:B------:R-:W-:Y:S01]  /*3790*/  FMUL.FTZ R167, R164, R133 ;  /* 0x00000085a4a77220 */ /* 0x000fe20000410000 */
[----:B------:R-:W-:-:S02]  /*37a0*/  HADD2.F32 R46, -RZ, R46.H0_H0 ;  /* 0x2000002eff2e7230 */ /* 0x000fc40000004100 */
[--C-:B------:R-:W-:Y:S02]  /*37b0*/  HADD2.F32 R161, -RZ, R165.reuse.H0_H0 ;  /* 0x200000a5ffa17230 */ /* 0x100fe40000004100 */
[-C--:B------:R-:W-:Y:S01]  /*37c0*/  FMUL.FTZ R133, R44, R131.reuse ;  /* 0x000000832c857220 */ /* 0x080fe20000410000 */
[----:B------:R-:W-:Y:S02]  /*37d0*/  HADD2.F32 R165, -RZ, R165.H1_H1 ;  /* 0x300000a5ffa57230 */ /* 0x000fe40000004100 */
[----:B------:R-:W-:Y:S01]  /*37e0*/  FMUL.FTZ R131, R46, R131 ;  /* 0x000000832e837220 */ /* 0x000fe20000410000 */
[-C--:B------:R-:W-:Y:S01]  /*37f0*/  FFMA.FTZ R163, R164, R161.reuse, -R163 ;  /* 0x000000a1a4a37223 */ /* 0x080fe200000108a3 */
[----:B------:R-:W-:Y:S01]  /*3800*/  FFMA.FTZ R162, R162, R161, R167 ;  /* 0x000000a1a2a27223 */ /* 0x000fe200000100a7 */
[-C--:B------:R-:W-:Y:S01]  /*3810*/  FFMA.FTZ R133, R46, R165.reuse, -R133 ;  /* 0x000000a52e857223 */ /* 0x080fe20000010885 */
[----:B------:R-:W-:-:S03]  /*3820*/  FFMA.FTZ R44, R44, R165, R131 ;  /* 0x000000a52c2c7223 */ /* 0x000fc60000010083 */
[----:B------:R-:W-:Y:S02]  /*3830*/  F2FP.F16.F32.PACK_AB R162, R162, R163 ;  /* 0x000000a3a2a2723e */ /* 0x000fe400000000ff */
[----:B------:R-:W-:Y:S02]  /*3840*/  F2FP.F16.F32.PACK_AB R46, R44, R133 ;  /* 0x000000852c2e723e */ /* 0x000fe400000000ff */
[----:B------:R-:W-:-:S07]  /*3850*/  MOV R44, R162 ;  /* 0x000000a2002c7202 */ /* 0x000fce0000000f00 */
.L_x_472:
[----:B------:R-:W-:Y:S05]  /*3860*/  BSYNC B3 ;  /* 0x0000000000037941 */ /* 0x000fea0003800000 */
.L_x_471:
[----:B--2---:R1:W-:Y:S02]  /*3870*/  STG.E.128 desc[UR36][R56.64], R44 ;  /* 0x0000002c38007986 */ /* 0x0043e4000c101d24 */
.L_x_470:
[----:B------:R-:W-:Y:S05]  /*3880*/  BSYNC B2 ;  /* 0x0000000000027941 */ /* 0x000fea0003800000 */
.L_x_469:
[----:B------:R-:W-:Y:S01]  /*3890*/  ISETP.NE.AND P0, PT, R10, RZ, PT ;  /* 0x000000ff0a00720c */ /* 0x000fe20003f05270 */
[----:B------:R-:W-:-:S12]  /*38a0*/  BSSY B2, `(.L_x_473) ;  /* 0x0000031000027945 */ /* 0x000fd80003800000 */
[----:B------:R-:W-:Y:S05]  /*38b0*/  @!P0 BRA `(.L_x_474) ;  /* 0x0000000000bc8947 */ /* 0x000fea0003800000 */
[----:B-1----:R1:W2:Y:S01]  /*38c0*/  LDS.128 R44, [R54] ;  /* 0x00000000362c7984 */ /* 0x0022a20000000c00 */
[----:B------:R-:W-:Y:S01]  /*38d0*/  VIADD R131, R16, 0x10 ;  /* 0x0000001010837836 */ /* 0x000fe20000000000 */
[----:B------:R-:W-:Y:S04]  /*38e0*/  BSSY B3, `(.L_x_475) ;  /* 0x000002b000037945 */ /* 0x000fe80003800000 */
[----:B------:R-:W-:-:S13]  /*38f0*/  ISETP.GE.AND P0, PT, R131, R122, PT ;  /* 0x0000007a8300720c */ /* 0x000fda0003f06270 */
[----:B-1----:R-:W-:Y:S05]  /*3900*/  @P0 BRA `(.L_x_476) ;  /* 0x0000000000a00947 */ /* 0x002fea0003800000 */
[--C-:B------:R-:W-:Y:S01]  /*3910*/  SHF.R.U64 R120, R120, 0x10, R121.reuse ;  /* 0x0000001078787819 */ /* 0x100fe20000001279 */
[--C-:B--2---:R-:W-:Y:S01]  /*3920*/  HADD2.F32 R131, -RZ, R45.reuse.H1_H1 ;  /* 0x3000002dff837230 */ /* 0x104fe20000004100 */
[----:B------:R-:W-:Y:S01]  /*3930*/  SHF.R.U32.HI R121, RZ, 0x10, R121 ;  /* 0x00000010ff797819 */ /* 0x000fe20000011679 */
[----:B------:R-:W-:Y:S01]  /*3940*/  HADD2.F32 R45, -RZ, R45.H0_H0 ;  /* 0x2000002dff2d7230 */ /* 0x000fe20000004100 */
[--C-:B------:R-:W-:Y:S01]  /*3950*/  SHF.R.U64 R98, R98, 0x10, R99.reuse ;  /* 0x0000001062627819 */ /* 0x100fe20000001263 */
[----:B------:R-:W-:Y:S01]  /*3960*/  HADD2.F32 R120, -RZ, R120.H0_H0 ;  /* 0x20000078ff787230 */ /* 0x000fe20000004100 */
[----:B------:R-:W-:Y:S01]  /*3970*/  SHF.R.U32.HI R99, RZ, 0x10, R99 ;  /* 0x00000010ff637819 */ /* 0x000fe20000011663 */
[----:B------:R-:W-:Y:S02]  /*3980*/  HADD2.F32 R121, -RZ, R121.H0_H0 ;  /* 0x20000079ff797230 */ /* 0x000fe40000004100 */
[--C-:B------:R-:W-:Y:S02]  /*3990*/  HADD2.F32 R130, -RZ, R47.reuse.H1_H1 ;  /* 0x3000002fff827230 */ /* 0x100fe40000004100 */
[----:B------:R-:W-:Y:S01]  /*39a0*/  FMUL.FTZ R162, R131, R120 ;  /* 0x0000007883a27220 */ /* 0x000fe20000410000 */
[----:B------:R-:W-:-:S02]  /*39b0*/  HADD2.F32 R132, -RZ, R47.H0_H0 ;  /* 0x2000002fff847230 */ /* 0x000fc40000004100 */
[C---:B------:R-:W-:Y:S01]  /*39c0*/  FMUL.FTZ R120, R45.reuse, R120 ;  /* 0x000000782d787220 */ /* 0x040fe20000410000 */
[----:B------:R-:W-:Y:S02]  /*39d0*/  HADD2.F32 R98, -RZ, R98.H0_H0 ;  /* 0x20000062ff627230 */ /* 0x000fe40000004100 */
[-C--:B------:R-:W-:Y:S01]  /*39e0*/  FMUL.FTZ R47, R130, R121.reuse ;  /* 0x00000079822f7220 */ /* 0x080fe20000410000 */
[----:B------:R-:W-:Y:S02]  /*39f0*/  HADD2.F32 R99, -RZ, R99.H0_H0 ;  /* 0x20000063ff637230 */ /* 0x000fe40000004100 */
[----:B------:R-:W-:Y:S01]  /*3a00*/  FMUL.FTZ R121, R132, R121 ;  /* 0x0000007984797220 */ /* 0x000fe20000410000 */
[-C--:B------:R-:W-:Y:S01]  /*3a10*/  FFMA.FTZ R162, R45, R98.reuse, -R162 ;  /* 0x000000622da27223 */ /* 0x080fe200000108a2 */
[----:B------:R-:W-:Y:S02]  /*3a20*/  FFMA.FTZ R131, R131, R98, R120 ;  /* 0x0000006283837223 */ /* 0x000fe40000010078 */
[----:B------:R-:W-:Y:S01]  /*3a30*/  FFMA.FTZ R130, R130, R99, R121 ;  /* 0x0000006382827223 */ /* 0x000fe20000010079 */
[----:B------:R-:W-:-:S02]  /*3a40*/  HADD2.F32 R98, -RZ, R44.H1_H1 ;  /* 0x3000002cff627230 */ /* 0x000fc40000004100 */
[----:B------:R-:W-:Y:S01]  /*3a50*/  FFMA.FTZ R47, R132, R99, -R47 ;  /* 0x00000063842f7223 */ /* 0x000fe2000001082f */
[----:B------:R-:W-:Y:S02]  /*3a60*/  HADD2.F32 R121, -RZ, R172.H0_H0 ;  /* 0x200000acff797230 */ /* 0x000fe40000004100 */
[----:B------:R-:W-:Y:S02]  /*3a70*/  HADD2.F32 R44, -RZ, R44.H0_H0 ;  /* 0x2000002cff2c7230 */ /* 0x000fe40000004100 */
[----:B------:R-:W-:Y:S02]  /*3a80*/  HADD2.F32 R45, -RZ, R172.H1_H1 ;  /* 0x300000acff2d7230 */ /* 0x000fe40000004100 */
[-C--:B------:R-:W-:Y:S01]  /*3a90*/  FMUL.FTZ R133, R98, R121.reuse ;  /* 0x0000007962857220 */ /* 0x080fe20000410000 */
[--C-:B------:R-:W-:Y:S02]  /*3aa0*/  HADD2.F32 R120, -RZ, R46.reuse.H1_H1 ;  /* 0x3000002eff787230 */ /* 0x100fe40000004100 */
[----:B------:R-:W-:Y:S01]  /*3ab0*/  FMUL.FTZ R161, R44, R121 ;  /* 0x000000792ca17220 */ /* 0x000fe20000410000 */
[----:B------:R-:W-:Y:S01]  /*3ac0*/  HADD2.F32 R46, -RZ, R46.H0_H0 ;  /* 0x2000002eff2e7230 */ /* 0x000fe20000004100 */
[----:B------:R-:W-:Y:S01]  /*3ad0*/  F2FP.F16.F32.PACK_AB R47, R130, R47 ;  /* 0x0000002f822f723e */ /* 0x000fe200000000ff */
[----:B------:R-:W-:-:S02]  /*3ae0*/  HADD2.F32 R99, -RZ, R169.H0_H0 ;  /* 0x200000a9ff637230 */ /* 0x000fc40000004100 */
[-C--:B------:R-:W-:Y:S01]  /*3af0*/  FMUL.FTZ R121, R120, R45.reuse ;  /* 0x0000002d78797220 */ /* 0x080fe20000410000 */
[----:B------:R-:W-:Y:S02]  /*3b00*/  HADD2.F32 R169, -RZ, R169.H1_H1 ;  /* 0x300000a9ffa97230 */ /* 0x000fe40000004100 */
[----:B------:R-:W-:Y:S01]  /*3b10*/  FMUL.FTZ R45, R46, R45 ;  /* 0x0000002d2e2d7220 */ /* 0x000fe20000410000 */
[-C--:B------:R-:W-:Y:S01]  /*3b20*/  FFMA.FTZ R133, R44, R99.reuse, -R133 ;  /* 0x000000632c857223 */ /* 0x080fe20000010885 */
[----:B------:R-:W-:Y:S01]  /*3b30*/  FFMA.FTZ R98, R98, R99, R161 ;  /* 0x0000006362627223 */ /* 0x000fe200000100a1 */
[-C--:B------:R-:W-:Y:S01]  /*3b40*/  FFMA.FTZ R121, R46, R169.reuse, -R121 ;  /* 0x000000a92e797223 */ /* 0x080fe20000010879 */
[----:B------:R-:W-:Y:S01]  /*3b50*/  FFMA.FTZ R120, R120, R169, R45 ;  /* 0x000000a978787223 */ /* 0x000fe2000001002d */
[----:B------:R-:W-:Y:S02]  /*3b60*/  F2FP.F16.F32.PACK_AB R45, R131, R162 ;  /* 0x000000a2832d723e */ /* 0x000fe400000000ff */
[----:B------:R-:W-:-:S02]  /*3b70*/  F2FP.F16.F32.PACK_AB R44, R98, R133 ;  /* 0x00000085622c723e */ /* 0x000fc400000000ff */
[----:B------:R-:W-:-:S07]  /*3b80*/  F2FP.F16.F32.PACK_AB R46, R120, R121 ;  /* 0x00000079782e723e */ /* 0x000fce00000000ff */
.L_x_476:
[----:B------:R-:W-:Y:S05]  /*3b90*/  BSYNC B3 ;  /* 0x0000000000037941 */ /* 0x000fea0003800000 */
.L_x_475:
[----:B--2---:R2:W-:Y:S02]  /*3ba0*/  STG.E.128 desc[UR36][R56.64+0x40], R44 ;  /* 0x0000402c38007986 */ /* 0x0045e4000c101d24 */
.L_x_474:
[----:B------:R-:W-:Y:S05]  /*3bb0*/  BSYNC B2 ;  /* 0x0000000000027941 */ /* 0x000fea0003800000 */
.L_x_473:
[----:B------:R-:W-:Y:S01]  /*3bc0*/  ISETP.NE.AND P0, PT, R9, RZ, PT ;  /* 0x000000ff0900720c */ /* 0x000fe20003f05270 */
[----:B------:R-:W-:-:S12]  /*3bd0*/  BSSY B2, `(.L_x_477) ;  /* 0x0000034000027945 */ /* 0x000fd80003800000 */
[----:B------:R-:W-:Y:S05]  /*3be0*/  @!P0 BRA `(.L_x_478) ;  /* 0x0000000000c88947 */ /* 0x000fea0003800000 */
[----:B-12---:R1:W2:Y:S01]  /*3bf0*/  LDS.128 R44, [R55+0x4000] ;  /* 0x00400000372c7984 */ /* 0x0062a20000000c00 */
[----:B------:R-:W-:Y:S01]  /*3c00*/  VIADD R99, R16, 0x20 ;  /* 0x0000002010637836 */ /* 0x000fe20000000000 */
[----:B------:R-:W-:Y:S04]  /*3c10*/  BSSY B3, `(.L_x_479) ;  /* 0x000002e000037945 */ /* 0x000fe80003800000 */
[----:B------:R-:W-:-:S13]  /*3c20*/  ISETP.GE.AND P0, PT, R99, R122, PT ;  /* 0x0000007a6300720c */ /* 0x000fda0003f06270 */
[----:B-1----:R-:W-:Y:S05]  /*3c30*/  @P0 BRA `(.L_x_480) ;  /* 0x0000000000ac0947 */ /* 0x002fea0003800000 */
[----:B------:R-:W-:Y:S01]  /*3c40*/  SHF.R.U64 R130, R96, 0x10, R97 ;  /* 0x0000001060827819 */ /* 0x000fe20000001261 */
[----:B--2---:R-:W-:Y:S01]  /*3c50*/  IMAD.MOV.U32 R120, RZ, RZ, R47 ;  /* 0x000000ffff787224 */ /* 0x004fe200078e002f */
[----:B------:R-:W-:Y:S02]  /*3c60*/  SHF.R.U32.HI R96, RZ, 0x10, R97 ;  /* 0x00000010ff607819 */ /* 0x000fe40000011661 */
[----:B------:R-:W-:Y:S01]  /*3c70*/  MOV R97, R45 ;  /* 0x0000002d00617202 */ /* 0x000fe20000000f00 */
[----:B------:R-:W-:Y:S01]  /*3c80*/  HADD2.F32 R130, -RZ, R130.H0_H0 ;  /* 0x20000082ff827230 */ /* 0x000fe20000004100 */
[--C-:B------:R-:W-:Y:S01]  /*3c90*/  SHF.R.U64 R98, R90, 0x10, R91.reuse ;  /* 0x000000105a627819 */ /* 0x100fe2000000125b */
[----:B------:R-:W-:Y:S01]  /*3ca0*/  HADD2.F32 R45, -RZ, R96.H0_H0 ;  /* 0x20000060ff2d7230 */ /* 0x000fe20000004100 */
[----:B------:R-:W-:Y:S01]  /*3cb0*/  SHF.R.U32.HI R90, RZ, 0x10, R91 ;  /* 0x00000010ff5a7819 */ /* 0x000fe2000001165b */
[--C-:B------:R-:W-:Y:S02]  /*3cc0*/  HADD2.F32 R47, -RZ, R97.reuse.H1_H1 ;  /* 0x30000061ff2f7230 */ /* 0x100fe40000004100 */
[----:B------:R-:W-:-:S02]  /*3cd0*/  HADD2.F32 R97, -RZ, R97.H0_H0 ;  /* 0x20000061ff617230 */ /* 0x000fc40000004100 */
[--C-:B------:R-:W-:Y:S02]  /*3ce0*/  HADD2.F32 R96, -RZ, R120.reuse.H1_H1 ;  /* 0x30000078ff607230 */ /* 0x100fe40000004100 */
[----:B------:R-:W-:Y:S02]  /*3cf0*/  HADD2.F32 R120, -RZ, R120.H0_H0 ;  /* 0x20000078ff787230 */ /* 0x000fe40000004100 */
[----:B------:R-:W-:Y:S02]  /*3d00*/  HADD2.F32 R98, -RZ, R98.H0_H0 ;  /* 0x20000062ff627230 */ /* 0x000fe40000004100 */
[-C--:B------:R-:W-:Y:S01]  /*3d10*/  FMUL.FTZ R99, R96, R45.reuse ;  /* 0x0000002d60637220 */ /* 0x080fe20000410000 */
[----:B------:R-:W-:Y:S02]  /*3d20*/  HADD2.F32 R91, -RZ, R90.H0_H0 ;  /* 0x2000005aff5b7230 */ /* 0x000fe40000004100 */
[-C--:B------:R-:W-:Y:S01]  /*3d30*/  FMUL.FTZ R90, R47, R130.reuse ;  /* 0x000000822f5a7220 */ /* 0x080fe20000410000 */
[----:B------:R-:W-:Y:S01]  /*3d40*/  FMUL.FTZ R130, R97, R130 ;  /* 0x0000008261827220 */ /* 0x000fe20000410000 */
[----:B------:R-:W-:-:S02]  /*3d50*/  FMUL.FTZ R121, R120, R45 ;  /* 0x0000002d78797220 */ /* 0x000fc40000410000 */
[-C--:B------:R-:W-:Y:S01]  /*3d60*/  FFMA.FTZ R45, R97, R98.reuse, -R90 ;  /* 0x00000062612d7223 */ /* 0x080fe2000001085a */
[----:B------:R-:W-:Y:S01]  /*3d70*/  FFMA.FTZ R90, R47, R98, R130 ;  /* 0x000000622f5a7223 */ /* 0x000fe20000010082 */
[-C--:B------:R-:W-:Y:S01]  /*3d80*/  FFMA.FTZ R47, R120, R91.reuse, -R99 ;  /* 0x0000005b782f7223 */ /* 0x080fe20000010863 */
[--C-:B------:R-:W-:Y:S02]  /*3d90*/  HADD2.F32 R99, -RZ, R171.reuse.H0_H0 ;  /* 0x200000abff637230 */ /* 0x100fe40000004100 */
[----:B------:R-:W-:Y:S01]  /*3da0*/  FFMA.FTZ R96, R96, R91, R121 ;  /* 0x0000005b60607223 */ /* 0x000fe20000010079 */
[--C-:B------:R-:W-:Y:S01]  /*3db0*/  HADD2.F32 R98, -RZ, R44.reuse.H1_H1 ;  /* 0x3000002cff627230 */ /* 0x100fe20000004100 */
[----:B------:R-:W-:Y:S01]  /*3dc0*/  F2FP.F16.F32.PACK_AB R45, R90, R45 ;  /* 0x0000002d5a2d723e */ /* 0x000fe200000000ff */
[----:B------:R-:W-:Y:S02]  /*3dd0*/  HADD2.F32 R120, -RZ, R44.H0_H0 ;  /* 0x2000002cff787230 */ /* 0x000fe40000004100 */
[----:B------:R-:W-:-:S02]  /*3de0*/  HADD2.F32 R171, -RZ, R171.H1_H1 ;  /* 0x300000abffab7230 */ /* 0x000fc40000004100 */
[-C--:B------:R-:W-:Y:S01]  /*3df0*/  FMUL.FTZ R121, R98, R99.reuse ;  /* 0x0000006362797220 */ /* 0x080fe20000410000 */
[----:B------:R-:W-:Y:S02]  /*3e00*/  HADD2.F32 R44, -RZ, R46.H1_H1 ;  /* 0x3000002eff2c7230 */ /* 0x000fe40000004100 */
[----:B------:R-:W-:Y:S01]  /*3e10*/  FMUL.FTZ R99, R120, R99 ;  /* 0x0000006378637220 */ /* 0x000fe20000410000 */
[----:B------:R-:W-:Y:S01]  /*3e20*/  HADD2.F32 R91, -RZ, R168.H0_H0 ;  /* 0x200000a8ff5b7230 */ /* 0x000fe20000004100 */
[----:B------:R-:W-:Y:S01]  /*3e30*/  F2FP.F16.F32.PACK_AB R47, R96, R47 ;  /* 0x0000002f602f723e */ /* 0x000fe200000000ff */
[----:B------:R-:W-:Y:S02]  /*3e40*/  HADD2.F32 R46, -RZ, R46.H0_H0 ;  /* 0x2000002eff2e7230 */ /* 0x000fe40000004100 */
[----:B------:R-:W-:Y:S01]  /*3e50*/  FMUL.FTZ R131, R44, R171 ;  /* 0x000000ab2c837220 */ /* 0x000fe20000410000 */
[----:B------:R-:W-:Y:S02]  /*3e60*/  HADD2.F32 R97, -RZ, R168.H1_H1 ;  /* 0x300000a8ff617230 */ /* 0x000fe40000004100 */
[-C--:B------:R-:W-:Y:S01]  /*3e70*/  FFMA.FTZ R121, R120, R91.reuse, -R121 ;  /* 0x0000005b78797223 */ /* 0x080fe20000010879 */
[----:B------:R-:W-:Y:S01]  /*3e80*/  FFMA.FTZ R98, R98, R91, R99 ;  /* 0x0000005b62627223 */ /* 0x000fe20000010063 */
[C---:B------:R-:W-:Y:S01]  /*3e90*/  FMUL.FTZ R171, R46.reuse, R171 ;  /* 0x000000ab2eab7220 */ /* 0x040fe20000410000 */
[----:B------:R-:W-:-:S03]  /*3ea0*/  FFMA.FTZ R131, R46, R97, -R131 ;  /* 0x000000612e837223 */ /* 0x000fc60000010883 */
[----:B------:R-:W-:Y:S01]  /*3eb0*/  FFMA.FTZ R44, R44, R97, R171 ;  /* 0x000000612c2c7223 */ /* 0x000fe200000100ab */
[----:B------:R-:W-:-:S04]  /*3ec0*/  F2FP.F16.F32.PACK_AB R98, R98, R121 ;  /* 0x000000796262723e */ /* 0x000fc800000000ff */
[----:B------:R-:W-:Y:S01]  /*3ed0*/  F2FP.F16.F32.PACK_AB R46, R44, R131 ;  /* 0x000000832c2e723e */ /* 0x000fe200000000ff */
[----:B------:R-:W-:-:S07]  /*3ee0*/  IMAD.MOV.U32 R44, RZ, RZ, R98 ;  /* 0x000000ffff2c7224 */ /* 0x000fce00078e0062 */
.L_x_480:
[----:B------:R-:W-:Y:S05]  /*3ef0*/  BSYNC B3 ;  /* 0x0000000000037941 */ /* 0x000fea0003800000 */
.L_x_479:
[----:B--2---:R3:W-:Y:S02]  /*3f00*/  STG.E.128 desc[UR36][R56.64+0x80], R44 ;  /* 0x0000802c38007986 */ /* 0x0047e4000c101d24 */
.L_x_478:
[----:B------:R-:W-:Y:S05]  /*3f10*/  BSYNC B2 ;  /* 0x0000000000027941 */ /* 0x000fea0003800000 */
.L_x_477:
[----:B------:R-:W-:Y:S01]  /*3f20*/  ISETP.NE.AND P0, PT, R8, RZ, PT ;  /* 0x000000ff0800720c */ /* 0x000fe20003f05270 */
[----:B------:R-:W-:-:S12]  /*3f30*/  BSSY B2, `(.L_x_481) ;  /* 0x0000033000027945 */ /* 0x000fd80003800000 */
[----:B------:R-:W-:Y:S05]  /*3f40*/  @!P0 BRA `(.L_x_482) ;  /* 0x0000000000c48947 */ /* 0x000fea0003800000 */
[----:B-123--:R1:W2:Y:S01]  /*3f50*/  LDS.128 R44, [R54+0x4000] ;  /* 0x00400000362c7984 */ /* 0x00e2a20000000c00 */
[----:B------:R-:W-:Y:S01]  /*3f60*/  IADD3 R91, R16, 0x30, RZ ;  /* 0x00000030105b7810 */ /* 0x000fe20007ffe0ff */
[----:B------:R-:W-:Y:S03]  /*3f70*/  BSSY B3, `(.L_x_483) ;  /* 0x000002d000037945 */ /* 0x000fe60003800000 */
[----:B------:R-:W-:-:S13]  /*3f80*/  ISETP.GE.AND P0, PT, R91, R122, PT ;  /* 0x0000007a5b00720c */ /* 0x000fda0003f06270 */
[----:B-1----:R-:W-:Y:S05]  /*3f90*/  @P0 BRA `(.L_x_484) ;  /* 0x0000000000a80947 */ /* 0x002fea0003800000 */
[--C-:B------:R-:W-:Y:S01]  /*3fa0*/  SHF.R.U64 R97, R86, 0x10, R87.reuse ;  /* 0x0000001056617819 */ /* 0x100fe20000001257 */
[----:B--2---:R-:W-:Y:S01]  /*3fb0*/  IMAD.MOV.U32 R86, RZ, RZ, R44 ;  /* 0x000000ffff567224 */ /* 0x004fe200078e002c */
[----:B------:R-:W-:Y:S01]  /*3fc0*/  SHF.R.U32.HI R90, RZ, 0x10, R87 ;  /* 0x00000010ff5a7819 */ /* 0x000fe20000011657 */
[----:B------:R-:W-:Y:S01]  /*3fd0*/  IMAD.MOV.U32 R87, RZ, RZ, R47 ;  /* 0x000000ffff577224 */ /* 0x000fe200078e002f */
[--C-:B------:R-:W-:Y:S01]  /*3fe0*/  SHF.R.U64 R91, R88, 0x10, R89.reuse ;  /* 0x00000010585b7819 */ /* 0x100fe20000001259 */
[--C-:B------:R-:W-:Y:S01]  /*3ff0*/  HADD2.F32 R47, -RZ, R45.reuse.H1_H1 ;  /* 0x3000002dff2f7230 */ /* 0x100fe20000004100 */
[----:B------:R-:W-:Y:S01]  /*4000*/  SHF.R.U32.HI R96, RZ, 0x10, R89 ;  /* 0x00000010ff607819 */ /* 0x000fe20000011659 */
[----:B------:R-:W-:Y:S02]  /*4010*/  HADD2.F32 R44, -RZ, R45.H0_H0 ;  /* 0x2000002dff2c7230 */ /* 0x000fe40000004100 */
[----:B------:R-:W-:Y:S02]  /*4020*/  HADD2.F32 R91, -RZ, R91.H0_H0 ;  /* 0x2000005bff5b7230 */ /* 0x000fe40000004100 */
[----:B------:R-:W-:-:S02]  /*4030*/  HADD2.F32 R88, -RZ, R87.H1_H1 ;  /* 0x30000057ff587230 */ /* 0x000fc40000004100 */
[----:B------:R-:W-:Y:S02]  /*4040*/  HADD2.F32 R96, -RZ, R96.H0_H0 ;  /* 0x20000060ff607230 */ /* 0x000fe40000004100 */
[-C--:B------:R-:W-:Y:S01]  /*4050*/  FMUL.FTZ R45, R47, R91.reuse ;  /* 0x0000005b2f2d7220 */ /* 0x080fe20000410000 */
[----:B------:R-:W-:Y:S02]  /*4060*/  HADD2.F32 R87, -RZ, R87.H0_H0 ;  /* 0x20000057ff577230 */ /* 0x000fe40000004100 */
[----:B------:R-:W-:Y:S01]  /*4070*/  FMUL.FTZ R98, R44, R91 ;  /* 0x0000005b2c627220 */ /* 0x000fe20000410000 */
[----:B------:R-:W-:Y:S02]  /*4080*/  HADD2.F32 R89, -RZ, R97.H0_H0 ;  /* 0x20000061ff597230 */ /* 0x000fe40000004100 */
[-C--:B------:R-:W-:Y:S01]  /*4090*/  FMUL.FTZ R120, R88, R96.reuse ;  /* 0x0000006058787220 */ /* 0x080fe20000410000 */
[----:B------:R-:W-:Y:S02]  /*40a0*/  HADD2.F32 R90, -RZ, R90.H0_H0 ;  /* 0x2000005aff5a7230 */ /* 0x000fe40000004100 */
[----:B------:R-:W-:Y:S01]  /*40b0*/  FMUL.FTZ R91, R87, R96 ;  /* 0x00000060575b7220 */ /* 0x000fe20000410000 */
[----:B------:R-:W-:-:S02]  /*40c0*/  HADD2.F32 R97, -RZ, R170.H1_H1 ;  /* 0x300000aaff617230 */ /* 0x000fc40000004100 */
[-C--:B------:R-:W-:Y:S01]  /*40d0*/  FFMA.FTZ R44, R44, R89.reuse, -R45 ;  /* 0x000000592c2c7223 */ /* 0x080fe2000001082d */
[----:B------:R-:W-:Y:S01]  /*40e0*/  FFMA.FTZ R45, R47, R89, R98 ;  /* 0x000000592f2d7223 */ /* 0x000fe20000010062 */
[-C--:B------:R-:W-:Y:S01]  /*40f0*/  FFMA.FTZ R47, R87, R90.reuse, -R120 ;  /* 0x0000005a572f7223 */ /* 0x080fe20000010878 */
[----:B------:R-:W-:Y:S01]  /*4100*/  FFMA.FTZ R96, R88, R90, R91 ;  /* 0x0000005a58607223 */ /* 0x000fe2000001005b */
[----:B------:R-:W-:Y:S02]  /*4110*/  HADD2.F32 R90, -RZ, R170.H0_H0 ;  /* 0x200000aaff5a7230 */ /* 0x000fe40000004100 */
[----:B------:R-:W-:Y:S01]  /*4120*/  HADD2.F32 R87, -RZ, R86.H1_H1 ;  /* 0x30000056ff577230 */ /* 0x000fe20000004100 */
[----:B------:R-:W-:Y:S01]  /*4130*/  F2FP.F16.F32.PACK_AB R45, R45, R44 ;  /* 0x0000002c2d2d723e */ /* 0x000fe200000000ff */
[----:B------:R-:W-:Y:S01]  /*4140*/  HADD2.F32 R88, -RZ, R46.H1_H1 ;  /* 0x3000002eff587230 */ /* 0x000fe20000004100 */
[----:B------:R-:W-:Y:S01]  /*4150*/  F2FP.F16.F32.PACK_AB R47, R96, R47 ;  /* 0x0000002f602f723e */ /* 0x000fe200000000ff */
[----:B------:R-:W-:-:S02]  /*4160*/  HADD2.F32 R86, -RZ, R86.H0_H0 ;  /* 0x20000056ff567230 */ /* 0x000fc40000004100 */
[CC--:B------:R-:W-:Y:S01]  /*4170*/  FMUL.FTZ R99, R87.reuse, R90.reuse ;  /* 0x0000005a57637220 */ /* 0x0c0fe20000410000 */
[----:B------:R-:W-:Y:S02]  /*4180*/  HADD2.F32 R46, -RZ, R46.H0_H0 ;  /* 0x2000002eff2e7230 */ /* 0x000fe40000004100 */
[-C--:B------:R-:W-:Y:S01]  /*4190*/  FMUL.FTZ R121, R88, R97.reuse ;  /* 0x0000006158797220 */ /* 0x080fe20000410000 */
[--C-:B------:R-:W-:Y:S02]  /*41a0*/  HADD2.F32 R89, -RZ, R160.reuse.H0_H0 ;  /* 0x200000a0ff597230 */ /* 0x100fe40000004100 */
[----:B------:R-:W-:Y:S01]  /*41b0*/  FMUL.FTZ R90, R86, R90 ;  /* 0x0000005a565a7220 */ /* 0x000fe20000410000 */
[----:B------:R-:W-:Y:S02]  /*41c0*/  HADD2.F32 R91, -RZ, R160.H1_H1 ;  /* 0x300000a0ff5b7230 */ /* 0x000fe40000004100 */
[----:B------:R-:W-:Y:S01]  /*41d0*/  FMUL.FTZ R97, R46, R97 ;  /* 0x000000612e617220 */ /* 0x000fe20000410000 */
[-C--:B------:R-:W-:Y:S01]  /*41e0*/  FFMA.FTZ R99, R86, R89.reuse, -R99 ;  /* 0x0000005956637223 */ /* 0x080fe20000010863 */
[----:B------:R-:W-:Y:S01]  /*41f0*/  FFMA.FTZ R90, R87, R89, R90 ;  /* 0x00000059575a7223 */ /* 0x000fe2000001005a */
[-C--:B------:R-:W-:Y:S01]  /*4200*/  FFMA.FTZ R121, R46, R91.reuse, -R121 ;  /* 0x0000005b2e797223 */ /* 0x080fe20000010879 */
[----:B------:R-:W-:-:S03]  /*4210*/  FFMA.FTZ R88, R88, R91, R97 ;  /* 0x0000005b58587223 */ /* 0x000fc60000010061 */
[----:B------:R-:W-:Y:S02]  /*4220*/  F2FP.F16.F32.PACK_AB R44, R90, R99 ;  /* 0x000000635a2c723e */ /* 0x000fe400000000ff */
[----:B------:R-:W-:-:S07]  /*4230*/  F2FP.F16.F32.PACK_AB R46, R88, R121 ;  /* 0x00000079582e723e */ /* 0x000fce00000000ff */
.L_x_484:
[----:B------:R-:W-:Y:S05]  /*4240*/  BSYNC B3 ;  /* 0x0000000000037941 */ /* 0x000fea0003800000 */
.L_x_483:
[----:B--2---:R4:W-:Y:S02]  /*4250*/  STG.E.128 desc[UR36][R56.64+0xc0], R44 ;  /* 0x0000c02c38007986 */ /* 0x0049e4000c101d24 */
.L_x_482:
[----:B------:R-:W-:Y:S05]  /*4260*/  BSYNC B2 ;  /* 0x0000000000027941 */ /* 0x000fea0003800000 */
.L_x_481:
[----:B------:R-:W-:Y:S01]  /*4270*/  ISETP.NE.AND P0, PT, R7, RZ, PT ;  /* 0x000000ff0700720c */ /* 0x000fe20003f05270 */
[----:B------:R-:W-:-:S12]  /*4280*/  BSSY B2, `(.L_x_485) ;  /* 0x0000032000027945 */ /* 0x000fd80003800000 */
[----:B------:R-:W-:Y:S05]  /*4290*/  @!P0 BRA `(.L_x_486) ;  /* 0x0000000000c08947 */ /* 0x000fea0003800000 */
[----:B-1234-:R1:W2:Y:S01]  /*42a0*/  LDS.128 R44, [R55+0x8000] ;  /* 0x00800000372c7984 */ /* 0x01e2a20000000c00 */
[----:B------:R-:W-:Y:S01]  /*42b0*/  IADD3 R87, R16, 0x40, RZ ;  /* 0x0000004010577810 */ /* 0x000fe20007ffe0ff */
[----:B------:R-:W-:Y:S03]  /*42c0*/  BSSY B3, `(.L_x_487) ;  /* 0x000002c000037945 */ /* 0x000fe60003800000 */
[----:B------:R-:W-:-:S13]  /*42d0*/  ISETP.GE.AND P0, PT, R87, R122, PT ;  /* 0x0000007a5700720c */ /* 0x000fda0003f06270 */
[----:B-1----:R-:W-:Y:S05]  /*42e0*/  @P0 BRA `(.L_x_488) ;  /* 0x0000000000a40947 */ /* 0x002fea0003800000 */
[--C-:B------:R-:W-:Y:S01]  /*42f0*/  SHF.R.U64 R87, R82, 0x10, R83.reuse ;  /* 0x0000001052577819 */ /* 0x100fe20000001253 */
[----:B--2---:R-:W-:Y:S01]  /*4300*/  IMAD.MOV.U32 R82, RZ, RZ, R46 ;  /* 0x000000ffff527224 */ /* 0x004fe200078e002e */
[----:B------:R-:W-:Y:S01]  /*4310*/  SHF.R.U32.HI R86, RZ, 0x10, R83 ;  /* 0x00000010ff567819 */ /* 0x000fe20000011653 */
[--C-:B------:R-:W-:Y:S01]  /*4320*/  HADD2.F32 R46, -RZ, R45.reuse.H1_H1 ;  /* 0x3000002dff2e7230 */ /* 0x100fe20000004100 */
[--C-:B------:R-:W-:Y:S01]  /*4330*/  SHF.R.U64 R83, R84, 0x10, R85.reuse ;  /* 0x0000001054537819 */ /* 0x100fe20000001255 */
[----:B------:R-:W-:Y:S01]  /*4340*/  HADD2.F32 R45, -RZ, R45.H0_H0 ;  /* 0x2000002dff2d7230 */ /* 0x000fe20000004100 */
[----:B------:R-:W-:Y:S01]  /*4350*/  SHF.R.U32.HI R88, RZ, 0x10, R85 ;  /* 0x00000010ff587819 */ /* 0x000fe20000011655 */
[----:B------:R-:W-:Y:S02]  /*4360*/  HADD2.F32 R84, -RZ, R87.H0_H0 ;  /* 0x20000057ff547230 */ /* 0x000fe40000004100 */
[----:B------:R-:W-:Y:S02]  /*4370*/  HADD2.F32 R85, -RZ, R83.H0_H0 ;  /* 0x20000053ff557230 */ /* 0x000fe40000004100 */
[----:B------:R-:W-:-:S02]  /*4380*/  HADD2.F32 R88, -RZ, R88.H0_H0 ;  /* 0x20000058ff587230 */ /* 0x000fc40000004100 */
[--C-:B------:R-:W-:Y:S02]  /*4390*/  HADD2.F32 R83, -RZ, R47.reuse.H1_H1 ;  /* 0x3000002fff537230 */ /* 0x100fe40000004100 */
[CC--:B------:R-:W-:Y:S01]  /*43a0*/  FMUL.FTZ R90, R46.reuse, R85.reuse ;  /* 0x000000552e5a7220 */ /* 0x0c0fe20000410000 */
[C---:B------:R-:W-:Y:S01]  /*43b0*/  FMUL.FTZ R85, R45.reuse, R85 ;  /* 0x000000552d557220 */ /* 0x040fe20000410000 */
[----:B------:R-:W-:Y:S02]  /*43c0*/  HADD2.F32 R47, -RZ, R47.H0_H0 ;  /* 0x2000002fff2f7230 */ /* 0x000fe40000004100 */
[-C--:B------:R-:W-:Y:S01]  /*43d0*/  FFMA.FTZ R90, R45, R84.reuse, -R90 ;  /* 0x000000542d5a7223 */ /* 0x080fe2000001085a */
[----:B------:R-:W-:Y:S01]  /*43e0*/  FFMA.FTZ R87, R46, R84, R85 ;  /* 0x000000542e577223 */ /* 0x000fe20000010055 */
[----:B------:R-:W-:Y:S02]  /*43f0*/  HADD2.F32 R86, -RZ, R86.H0_H0 ;  /* 0x20000056ff567230 */ /* 0x000fe40000004100 */
[----:B------:R-:W-:Y:S01]  /*4400*/  FMUL.FTZ R96, R83, R88 ;  /* 0x0000005853607220 */ /* 0x000fe20000410000 */
[----:B------:R-:W-:-:S02]  /*4410*/  HADD2.F32 R84, -RZ, R159.H0_H0 ;  /* 0x2000009fff547230 */ /* 0x000fc40000004100 */
[C---:B------:R-:W-:Y:S01]  /*4420*/  FMUL.FTZ R88, R47.reuse, R88 ;  /* 0x000000582f587220 */ /* 0x040fe20000410000 */
[----:B------:R-:W-:Y:S02]  /*4430*/  HADD2.F32 R159, -RZ, R159.H1_H1 ;  /* 0x3000009fff9f7230 */ /* 0x000fe40000004100 */
[-C--:B------:R-:W-:Y:S01]  /*4440*/  FFMA.FTZ R96, R47, R86.reuse, -R96 ;  /* 0x000000562f607223 */ /* 0x080fe20000010860 */
[----:B------:R-:W-:Y:S02]  /*4450*/  HADD2.F32 R45, -RZ, R44.H1_H1 ;  /* 0x3000002cff2d7230 */ /* 0x000fe40000004100 */
[----:B------:R-:W-:Y:S01]  /*4460*/  FFMA.FTZ R91, R83, R86, R88 ;  /* 0x00000056535b7223 */ /* 0x000fe20000010058 */
[----:B------:R-:W-:Y:S02]  /*4470*/  HADD2.F32 R46, -RZ, R82.H1_H1 ;  /* 0x30000052ff2e7230 */ /* 0x000fe40000004100 */
[----:B------:R-:W-:Y:S02]  /*4480*/  HADD2.F32 R44, -RZ, R44.H0_H0 ;  /* 0x2000002cff2c7230 */ /* 0x000fe40000004100 */
[----:B------:R-:W-:Y:S01]  /*4490*/  FMUL.FTZ R85, R45, R84 ;  /* 0x000000542d557220 */ /* 0x000fe20000410000 */
[----:B------:R-:W-:-:S02]  /*44a0*/  HADD2.F32 R82, -RZ, R82.H0_H0 ;  /* 0x20000052ff527230 */ /* 0x000fc40000004100 */
        /* <DEDUP_REMOVED lines=8> */
[----:B------:R-:W-:Y:S01]  /*4530*/  FFMA.FTZ R46, R46, R83, R159 ;  /* 0x000000532e2e7223 */ /* 0x000fe2000001009f */
[----:B------:R-:W-:-:S02]  /*4540*/  F2FP.F16.F32.PACK_AB R45, R87, R90 ;  /* 0x0000005a572d723e */ /* 0x000fc400000000ff */
[----:B------:R-:W-:Y:S02]  /*4550*/  F2FP.F16.F32.PACK_AB R47, R91, R96 ;  /* 0x000000605b2f723e */ /* 0x000fe400000000ff */
[----:B------:R-:W-:Y:S02]  /*4560*/  F2FP.F16.F32.PACK_AB R44, R84, R85 ;  /* 0x00000055542c723e */ /* 0x000fe400000000ff */
[----:B------:R-:W-:-:S07]  /*4570*/  F2FP.F16.F32.PACK_AB R46, R46, R89 ;  /* 0x000000592e2e723e */ /* 0x000fce00000000ff */
.L_x_488:
[----:B------:R-:W-:Y:S05]  /*4580*/  BSYNC B3 ;  /* 0x0000000000037941 */ /* 0x000fea0003800000 */
.L_x_487:
[----:B--2---:R1:W-:Y:S02]  /*4590*/  STG.E.128 desc[UR36][R56.64+0x100], R44 ;  /* 0x0001002c38007986 */ /* 0x0043e4000c101d24 */
.L_x_486:
[----:B------:R-:W-:Y:S05]  /*45a0*/  BSYNC B2 ;  /* 0x0000000000027941 */ /* 0x000fea0003800000 */
.L_x_485:
[----:B------:R-:W-:-:S13]  /*45b0*/  ISETP.NE.AND P0, PT, R6, RZ, PT ;  /* 0x000000ff0600720c */ /* 0x000fda0003f05270 */
[----:B------:R-:W-:Y:S05]  /*45c0*/  @!P0 BRA `(.L_x_468) ;  /* 0x0000000000c08947 */ /* 0x000fea0003800000 */
[----:B-1234-:R1:W2:Y:S01]  /*45d0*/  LDS.128 R44, [R54+0x8000] ;  /* 0x00800000362c7984 */ /* 0x01e2a20000000c00 */
[----:B------:R-:W-:Y:S01]  /*45e0*/  VIADD R83, R16, 0x50 ;  /* 0x0000005010537836 */ /* 0x000fe20000000000 */
[----:B------:R-:W-:Y:S04]  /*45f0*/  BSSY B2, `(.L_x_489) ;  /* 0x000002c000027945 */ /* 0x000fe80003800000 */
[----:B------:R-:W-:-:S13]  /*4600*/  ISETP.GE.AND P0, PT, R83, R122, PT ;  /* 0x0000007a5300720c */ /* 0x000fda0003f06270 */
[----:B-1----:R-:W-:Y:S05]  /*4610*/  @P0 BRA `(.L_x_490) ;  /* 0x0000000000a40947 */ /* 0x002fea0003800000 */
[--C-:B------:R-:W-:Y:S02]  /*4620*/  SHF.R.U64 R83, R78, 0x10, R79.reuse ;  /* 0x000000104e537819 */ /* 0x100fe4000000124f */
[----:B------:R-:W-:Y:S02]  /*4630*/  SHF.R.U32.HI R82, RZ, 0x10, R79 ;  /* 0x00000010ff527819 */ /* 0x000fe4000001164f */
[--C-:B------:R-:W-:Y:S01]  /*4640*/  SHF.R.U64 R79, R80, 0x10, R81.reuse ;  /* 0x00000010504f7819 */ /* 0x100fe20000001251 */
[----:B------:R-:W-:Y:S01]  /*4650*/  HADD2.F32 R80, -RZ, R83.H0_H0 ;  /* 0x20000053ff507230 */ /* 0x000fe20000004100 */
[----:B------:R-:W-:Y:S01]  /*4660*/  SHF.R.U32.HI R84, RZ, 0x10, R81 ;  /* 0x00000010ff547819 */ /* 0x000fe20000011651 */
[----:B------:R-:W-:Y:S01]  /*4670*/  HADD2.F32 R82, -RZ, R82.H0_H0 ;  /* 0x20000052ff527230 */ /* 0x000fe20000004100 */
[----:B--2---:R-:W-:Y:S01]  /*4680*/  MOV R78, R46 ;  /* 0x0000002e004e7202 */ /* 0x004fe20000000f00 */
[----:B------:R-:W-:Y:S02]  /*4690*/  HADD2.F32 R81, -RZ, R79.H0_H0 ;  /* 0x2000004fff517230 */ /* 0x000fe40000004100 */
[----:B------:R-:W-:-:S02]  /*46a0*/  HADD2.F32 R46, -RZ, R45.H1_H1 ;  /* 0x3000002dff2e7230 */ /* 0x000fc40000004100 */
[----:B------:R-:W-:Y:S02]  /*46b0*/  HADD2.F32 R45, -RZ, R45.H0_H0 ;  /* 0x2000002dff2d7230 */ /* 0x000fe40000004100 */
[----:B------:R-:W-:Y:S02]  /*46c0*/  HADD2.F32 R84, -RZ, R84.H0_H0 ;  /* 0x20000054ff547230 */ /* 0x000fe40000004100 */
[-C--:B------:R-:W-:Y:S01]  /*46d0*/  FMUL.FTZ R86, R46, R81.reuse ;  /* 0x000000512e567220 */ /* 0x080fe20000410000 */
[--C-:B------:R-:W-:Y:S02]  /*46e0*/  HADD2.F32 R79, -RZ, R47.reuse.H1_H1 ;  /* 0x3000002fff4f7230 */ /* 0x100fe40000004100 */
[C---:B------:R-:W-:Y:S01]  /*46f0*/  FMUL.FTZ R81, R45.reuse, R81 ;  /* 0x000000512d517220 */ /* 0x040fe20000410000 */
[----:B------:R-:W-:Y:S02]  /*4700*/  HADD2.F32 R47, -RZ, R47.H0_H0 ;  /* 0x2000002fff2f7230 */ /* 0x000fe40000004100 */
[----:B------:R-:W-:Y:S01]  /*4710*/  FFMA.FTZ R86, R45, R80, -R86 ;  /* 0x000000502d567223 */ /* 0x000fe20000010856 */
[----:B------:R-:W-:-:S02]  /*4720*/  HADD2.F32 R45, -RZ, R44.H1_H1 ;  /* 0x3000002cff2d7230 */ /* 0x000fc40000004100 */
[----:B------:R-:W-:Y:S01]  /*4730*/  FFMA.FTZ R83, R46, R80, R81 ;  /* 0x000000502e537223 */ /* 0x000fe20000010051 */
[-C--:B------:R-:W-:Y:S01]  /*4740*/  FMUL.FTZ R88, R79, R84.reuse ;  /* 0x000000544f587220 */ /* 0x080fe20000410000 */
[--C-:B------:R-:W-:Y:S02]  /*4750*/  HADD2.F32 R80, -RZ, R157.reuse.H0_H0 ;  /* 0x2000009dff507230 */ /* 0x100fe40000004100 */
[C---:B------:R-:W-:Y:S01]  /*4760*/  FMUL.FTZ R84, R47.reuse, R84 ;  /* 0x000000542f547220 */ /* 0x040fe20000410000 */
[----:B------:R-:W-:Y:S02]  /*4770*/  HADD2.F32 R157, -RZ, R157.H1_H1 ;  /* 0x3000009dff9d7230 */ /* 0x000fe40000004100 */
[-C--:B------:R-:W-:Y:S01]  /*4780*/  FFMA.FTZ R88, R47, R82.reuse, -R88 ;  /* 0x000000522f587223 */ /* 0x080fe20000010858 */
[----:B------:R-:W-:Y:S02]  /*4790*/  HADD2.F32 R46, -RZ, R78.H1_H1 ;  /* 0x3000004eff2e7230 */ /* 0x000fe40000004100 */
[----:B------:R-:W-:Y:S01]  /*47a0*/  FFMA.FTZ R87, R79, R82, R84 ;  /* 0x000000524f577223 */ /* 0x000fe20000010054 */
        /* <DEDUP_REMOVED lines=16> */
.L_x_490:
[----:B------:R-:W-:Y:S05]  /*48b0*/  BSYNC B2 ;  /* 0x0000000000027941 */ /* 0x000fea0003800000 */
.L_x_489:
[----:B--2---:R1:W-:Y:S02]  /*48c0*/  STG.E.128 desc[UR36][R56.64+0x140], R44 ;  /* 0x0001402c38007986 */ /* 0x0043e4000c101d24 */
.L_x_468:
[----:B------:R-:W-:Y:S05]  /*48d0*/  BSYNC B1 ;  /* 0x0000000000017941 */ /* 0x000fea0003800000 */
.L_x_467:
[----:B------:R-:W-:Y:S05]  /*48e0*/  @P4 BRA `(.L_x_491) ;  /* 0x0000005000484947 */ /* 0x000fea0003800000 */
[----:B------:R-:W-:Y:S01]  /*48f0*/  ISETP.NE.AND P0, PT, R14, RZ, PT ;  /* 0x000000ff0e00720c */ /* 0x000fe20003f05270 */
[----:B------:R-:W-:-:S12]  /*4900*/  BSSY B1, `(.L_x_492) ;  /* 0x0000031000017945 */ /* 0x000fd80003800000 */
[----:B------:R-:W-:Y:S05]  /*4910*/  @!P0 BRA `(.L_x_493) ;  /* 0x0000000000bc8947 */ /* 0x000fea0003800000 */
[----:B-1234-:R1:W2:Y:S01]  /*4920*/  LDS.128 R44, [R55+0x2000] ;  /* 0x00200000372c7984 */ /* 0x01e2a20000000c00 */
[----:B------:R-:W-:Y:S01]  /*4930*/  ISETP.GE.AND P0, PT, R16, R122, PT ;  /* 0x0000007a1000720c */ /* 0x000fe20003f06270 */
[----:B------:R-:W-:-:S12]  /*4940*/  BSSY B2, `(.L_x_494) ;  /* 0x000002b000027945 */ /* 0x000fd80003800000 */
[----:B-1----:R-:W-:Y:S05]  /*4950*/  @P0 BRA `(.L_x_495) ;  /* 0x0000000000a40947 */ /* 0x002fea0003800000 */
[--C-:B------:R-:W-:Y:S01]  /*4960*/  SHF.R.U64 R74, R74, 0x10, R75.reuse ;  /* 0x000000104a4a7819 */ /* 0x100fe2000000124b */
[----:B--2---:R-:W-:Y:S01]  /*4970*/  IMAD.MOV.U32 R56, RZ, RZ, R46 ;  /* 0x000000ffff387224 */ /* 0x004fe200078e002e */
[----:B------:R-:W-:Y:S01]  /*4980*/  SHF.R.U32.HI R79, RZ, 0x10, R75 ;  /* 0x00000010ff4f7819 */ /* 0x000fe2000001164b */
[----:B------:R-:W-:Y:S01]  /*4990*/  HADD2.F32 R46, -RZ, R45.H1_H1 ;  /* 0x3000002dff2e7230 */ /* 0x000fe20000004100 */
[--C-:B------:R-:W-:Y:S01]  /*49a0*/  SHF.R.U64 R75, R76, 0x10, R77.reuse ;  /* 0x000000104c4b7819 */ /* 0x100fe2000000124d */
[--C-:B------:R-:W-:Y:S01]  /*49b0*/  HADD2.F32 R57, -RZ, R47.reuse.H1_H1 ;  /* 0x3000002fff397230 */ /* 0x100fe20000004100 */
[----:B------:R-:W-:Y:S01]  /*49c0*/  SHF.R.U32.HI R78, RZ, 0x10, R77 ;  /* 0x00000010ff4e7819 */ /* 0x000fe2000001164d */
[----:B------:R-:W-:Y:S02]  /*49d0*/  HADD2.F32 R47, -RZ, R47.H0_H0 ;  /* 0x2000002fff2f7230 */ /* 0x000fe40000004100 */
[----:B------:R-:W-:Y:S02]  /*49e0*/  HADD2.F32 R75, -RZ, R75.H0_H0 ;  /* 0x2000004bff4b7230 */ /* 0x000fe40000004100 */
[----:B------:R-:W-:-:S02]  /*49f0*/  HADD2.F32 R78, -RZ, R78.H0_H0 ;  /* 0x2000004eff4e7230 */ /* 0x000fc40000004100 */
[----:B------:R-:W-:Y:S02]  /*4a00*/  HADD2.F32 R45, -RZ, R45.H0_H0 ;  /* 0x2000002dff2d7230 */ /* 0x000fe40000004100 */
[-C--:B------:R-:W-:Y:S01]  /*4a10*/  FMUL.FTZ R80, R46, R75.reuse ;  /* 0x0000004b2e507220 */ /* 0x080fe20000410000 */
[----:B------:R-:W-:Y:S02]  /*4a20*/  HADD2.F32 R74, -RZ, R74.H0_H0 ;  /* 0x2000004aff4a7230 */ /* 0x000fe40000004100 */
[-C--:B------:R-:W-:Y:S01]  /*4a30*/  FMUL.FTZ R82, R57, R78.reuse ;  /* 0x0000004e39527220 */ /* 0x080fe20000410000 */
[----:B------:R-:W-:Y:S02]  /*4a40*/  HADD2.F32 R76, -RZ, R79.H0_H0 ;  /* 0x2000004fff4c7230 */ /* 0x000fe40000004100 */
[----:B------:R-:W-:Y:S01]  /*4a50*/  FMUL.FTZ R78, R47, R78 ;  /* 0x0000004e2f4e7220 */ /* 0x000fe20000410000 */
[C---:B------:R-:W-:Y:S01]  /*4a60*/  FMUL.FTZ R75, R45.reuse, R75 ;  /* 0x0000004b2d4b7220 */ /* 0x040fe20000410000 */
[----:B------:R-:W-:Y:S01]  /*4a70*/  FFMA.FTZ R80, R45, R74, -R80 ;  /* 0x0000004a2d507223 */ /* 0x000fe20000010850 */
[----:B------:R-:W-:-:S02]  /*4a80*/  HADD2.F32 R45, -RZ, R44.H1_H1 ;  /* 0x3000002cff2d7230 */ /* 0x000fc40000004100 */
[----:B------:R-:W-:Y:S01]  /*4a90*/  FFMA.FTZ R79, R57, R76, R78 ;  /* 0x0000004c394f7223 */ /* 0x000fe2000001004e */
[----:B------:R-:W-:Y:S01]  /*4aa0*/  FFMA.FTZ R77, R46, R74, R75 ;  /* 0x0000004a2e4d7223 */ /* 0x000fe2000001004b */
[--C-:B------:R-:W-:Y:S02]  /*4ab0*/  HADD2.F32 R57, -RZ, R153.reuse.H0_H0 ;  /* 0x20000099ff397230 */ /* 0x100fe40000004100 */
[----:B------:R-:W-:Y:S01]  /*4ac0*/  FFMA.FTZ R82, R47, R76, -R82 ;  /* 0x0000004c2f527223 */ /* 0x000fe20000010852 */
[----:B------:R-:W-:Y:S02]  /*4ad0*/  HADD2.F32 R44, -RZ, R44.H0_H0 ;  /* 0x2000002cff2c7230 */ /* 0x000fe40000004100 */
[----:B------:R-:W-:Y:S02]  /*4ae0*/  HADD2.F32 R153, -RZ, R153.H1_H1 ;  /* 0x30000099ff997230 */ /* 0x000fe40000004100 */
[----:B------:R-:W-:Y:S01]  /*4af0*/  FMUL.FTZ R75, R45, R57 ;  /* 0x000000392d4b7220 */ /* 0x000fe20000410000 */
[----:B------:R-:W-:-:S02]  /*4b00*/  HADD2.F32 R46, -RZ, R56.H1_H1 ;  /* 0x30000038ff2e7230 */ /* 0x000fc40000004100 */
[----:B------:R-:W-:Y:S01]  /*4b10*/  FMUL.FTZ R74, R44, R57 ;  /* 0x000000392c4a7220 */ /* 0x000fe20000410000 */
[----:B------:R-:W-:Y:S02]  /*4b20*/  HADD2.F32 R56, -RZ, R56.H0_H0 ;  /* 0x20000038ff387230 */ /* 0x000fe40000004100 */
[--C-:B------:R-:W-:Y:S02]  /*4b30*/  HADD2.F32 R47, -RZ, R151.reuse.H0_H0 ;  /* 0x20000097ff2f7230 */ /* 0x100fe40000004100 */
[-C--:B------:R-:W-:Y:S01]  /*4b40*/  FMUL.FTZ R57, R46, R153.reuse ;  /* 0x000000992e397220 */ /* 0x080fe20000410000 */
        /* <DEDUP_REMOVED lines=10> */
.L_x_495:
[----:B------:R-:W-:Y:S05]  /*4bf0*/  BSYNC B2 ;  /* 0x0000000000027941 */ /* 0x000fea0003800000 */
.L_x_494:
[----:B--2---:R1:W-:Y:S02]  /*4c00*/  STG.E.128 desc[UR36][R52.64], R44 ;  /* 0x0000002c34007986 */ /* 0x0043e4000c101d24 */
.L_x_493:
[----:B------:R-:W-:Y:S05]  /*4c10*/  BSYNC B1 ;  /* 0x0000000000017941 */ /* 0x000fea0003800000 */
.L_x_492:
[----:B------:R-:W-:Y:S01]  /*4c20*/  ISETP.NE.AND P0, PT, R10, RZ, PT ;  /* 0x000000ff0a00720c */ /* 0x000fe20003f05270 */
[----:B------:R-:W-:-:S12]  /*4c30*/  BSSY B1, `(.L_x_496) ;  /* 0x0000032000017945 */ /* 0x000fd80003800000 */
[----:B------:R-:W-:Y:S05]  /*4c40*/  @!P0 BRA `(.L_x_497) ;  /* 0x0000000000c08947 */ /* 0x000fea0003800000 */
[----:B-1234-:R1:W2:Y:S01]  /*4c50*/  LDS.128 R44, [R54+0x2000] ;  /* 0x00200000362c7984 */ /* 0x01e2a20000000c00 */
        /* <DEDUP_REMOVED lines=10> */
[----:B------:R-:W-:Y:S01]  /*4d00*/  MOV R56, R46 ;  /* 0x0000002e00387202 */ /* 0x000fe20000000f00 */
[----:B------:R-:W-:Y:S01]  /*4d10*/  HADD2.F32 R46, -RZ, R45.H1_H1 ;  /* 0x3000002dff2e7230 */ /* 0x000fe20000004100 */
[----:B------:R-:W-:Y:S01]  /*4d20*/  SHF.R.U32.HI R74, RZ, 0x10, R73 ;  /* 0x00000010ff4a7819 */ /* 0x000fe20000011649 */
[----:B------:R-:W-:Y:S02]  /*4d30*/  HADD2.F32 R71, -RZ, R71.H0_H0 ;  /* 0x20000047ff477230 */ /* 0x000fe40000004100 */
[----:B------:R-:W-:-:S02]  /*4d40*/  HADD2.F32 R45, -RZ, R45.H0_H0 ;  /* 0x2000002dff2d7230 */ /* 0x000fc40000004100 */
[----:B------:R-:W-:Y:S02]  /*4d50*/  HADD2.F32 R74, -RZ, R74.H0_H0 ;  /* 0x2000004aff4a7230 */ /* 0x000fe40000004100 */
[CC--:B------:R-:W-:Y:S01]  /*4d60*/  FMUL.FTZ R76, R46.reuse, R71.reuse ;  /* 0x000000472e4c7220 */ /* 0x0c0fe20000410000 */
[----:B------:R-:W-:Y:S02]  /*4d70*/  HADD2.F32 R72, -RZ, R75.H0_H0 ;  /* 0x2000004bff487230 */ /* 0x000fe40000004100 */
[C---:B------:R-:W-:Y:S01]  /*4d80*/  FMUL.FTZ R71, R45.reuse, R71 ;  /* 0x000000472d477220 */ /* 0x040fe20000410000 */
[----:B------:R-:W-:Y:S01]  /*4d90*/  FFMA.FTZ R76, R45, R70, -R76 ;  /* 0x000000462d4c7223 */ /* 0x000fe2000001084c */
[----:B------:R-:W-:Y:S02]  /*4da0*/  FMUL.FTZ R78, R57, R74 ;  /* 0x0000004a394e7220 */ /* 0x000fe40000410000 */
[----:B------:R-:W-:Y:S01]  /*4db0*/  FFMA.FTZ R73, R46, R70, R71 ;  /* 0x000000462e497223 */ /* 0x000fe20000010047 */
        /* <DEDUP_REMOVED lines=23> */
.L_x_499:
[----:B------:R-:W-:Y:S05]  /*4f30*/  BSYNC B2 ;  /* 0x0000000000027941 */ /* 0x000fea0003800000 */
.L_x_498:
[----:B--2---:R1:W-:Y:S02]  /*4f40*/  STG.E.128 desc[UR36][R52.64+0x40], R44 ;  /* 0x0000402c34007986 */ /* 0x0043e4000c101d24 */
.L_x_497:
[----:B------:R-:W-:Y:S05]  /*4f50*/  BSYNC B1 ;  /* 0x0000000000017941 */ /* 0x000fea0003800000 */
.L_x_496:
        /* <DEDUP_REMOVED lines=49> */
.L_x_503:
[----:B------:R-:W-:Y:S05]  /*5270*/  BSYNC B2 ;  /* 0x0000000000027941 */ /* 0x000fea0003800000 */
.L_x_502:
[----:B--2---:R1:W-:Y:S02]  /*5280*/  STG.E.128 desc[UR36][R52.64+0x80], R44 ;  /* 0x0000802c34007986 */ /* 0x0043e4000c101d24 */
.L_x_501:
[----:B------:R-:W-:Y:S05]  /*5290*/  BSYNC B1 ;  /* 0x0000000000017941 */ /* 0x000fea0003800000 */
.L_x_500:
        /* <DEDUP_REMOVED lines=37> */
[--C-:B------:R-:W-:Y:S02]  /*54f0*/  HADD2.F32 R47, -RZ, R136.reuse.H1_H1 ;  /* 0x30000088ff2f7230 */ /* 0x100fe40000004100 */
[----:B------:R-:W-:Y:S01]  /*5500*/  FMUL.FTZ R62, R44, R62 ;  /* 0x0000003e2c3e7220 */ /* 0x000fe20000410000 */
[----:B------:R-:W-:Y:S02]  /*5510*/  HADD2.F32 R57, -RZ, R136.H0_H0 ;  /* 0x20000088ff397230 */ /* 0x000fe40000004100 */
        /* <DEDUP_REMOVED lines=9> */
.L_x_507:
[----:B------:R-:W-:Y:S05]  /*55b0*/  BSYNC B2 ;  /* 0x0000000000027941 */ /* 0x000fea0003800000 */
.L_x_506:
[----:B--2---:R1:W-:Y:S02]  /*55c0*/  STG.E.128 desc[UR36][R52.64+0xc0], R44 ;  /* 0x0000c02c34007986 */ /* 0x0043e4000c101d24 */
.L_x_505:
[----:B------:R-:W-:Y:S05]  /*55d0*/  BSYNC B1 ;  /* 0x0000000000017941 */ /* 0x000fea0003800000 */
.L_x_504:
        /* <DEDUP_REMOVED lines=15> */
[----:B------:R-:W-:Y:S01]  /*56d0*/  HADD2.F32 R58, -RZ, R58.H0_H0 ;  /* 0x2000003aff3a7230 */ /* 0x000fe20000004100 */
[----:B------:R-:W-:Y:S01]  /*56e0*/  MOV R55, R46 ;  /* 0x0000002e00377202 */ /* 0x000fe20000000f00 */
[----:B------:R-:W-:Y:S02]  /*56f0*/  HADD2.F32 R59, -RZ, R59.H0_H0 ;  /* 0x2000003bff3b7230 */ /* 0x000fe40000004100 */
[----:B------:R-:W-:-:S02]  /*5700*/  HADD2.F32 R60, -RZ, R60.H0_H0 ;  /* 0x2000003cff3c7230 */ /* 0x000fc40000004100 */
[--C-:B------:R-:W-:Y:S02]  /*5710*/  HADD2.F32 R46, -RZ, R45.reuse.H1_H1 ;  /* 0x3000002dff2e7230 */ /* 0x100fe40000004100 */
[----:B------:R-:W-:Y:S02]  /*5720*/  HADD2.F32 R45, -RZ, R45.H0_H0 ;  /* 0x2000002dff2d7230 */ /* 0x000fe40000004100 */
[-C--:B------:R-:W-:Y:S01]  /*5730*/  FMUL.FTZ R61, R47, R60.reuse ;  /* 0x0000003c2f3d7220 */ /* 0x080fe20000410000 */
[----:B------:R-:W-:Y:S01]  /*5740*/  FMUL.FTZ R64, R56, R60 ;  /* 0x0000003c38407220 */ /* 0x000fe20000410000 */
[-C--:B------:R-:W-:Y:S01]  /*5750*/  FMUL.FTZ R62, R46, R59.reuse ;  /* 0x0000003b2e3e7220 */ /* 0x080fe20000410000 */
[C---:B------:R-:W-:Y:S01]  /*5760*/  FMUL.FTZ R59, R45.reuse, R59 ;  /* 0x0000003b2d3b7220 */ /* 0x040fe20000410000 */
[----:B------:R-:W-:Y:S02]  /*5770*/  FFMA.FTZ R61, R56, R58, R61 ;  /* 0x0000003a383d7223 */ /* 0x000fe4000001003d */
[----:B------:R-:W-:Y:S01]  /*5780*/  FFMA.FTZ R62, R45, R57, -R62 ;  /* 0x000000392d3e7223 */ /* 0x000fe2000001083e */
[----:B------:R-:W-:-:S02]  /*5790*/  HADD2.F32 R56, -RZ, R95.H0_H0 ;  /* 0x2000005fff387230 */ /* 0x000fc40000004100 */
[----:B------:R-:W-:Y:S01]  /*57a0*/  FFMA.FTZ R59, R46, R57, R59 ;  /* 0x000000392e3b7223 */ /* 0x000fe2000001003b */
[----:B------:R-:W-:Y:S02]  /*57b0*/  HADD2.F32 R95, -RZ, R95.H1_H1 ;  /* 0x3000005fff5f7230 */ /* 0x000fe40000004100 */
[----:B------:R-:W-:Y:S01]  /*57c0*/  FFMA.FTZ R64, R47, R58, -R64 ;  /* 0x0000003a2f407223 */ /* 0x000fe20000010840 */
[--C-:B------:R-:W-:Y:S02]  /*57d0*/  HADD2.F32 R45, -RZ, R44.reuse.H1_H1 ;  /* 0x3000002cff2d7230 */ /* 0x100fe40000004100 */
[--C-:B------:R-:W-:Y:S02]  /*57e0*/  HADD2.F32 R46, -RZ, R55.reuse.H1_H1 ;  /* 0x30000037ff2e7230 */ /* 0x100fe40000004100 */
[----:B------:R-:W-:Y:S02]  /*57f0*/  HADD2.F32 R44, -RZ, R44.H0_H0 ;  /* 0x2000002cff2c7230 */ /* 0x000fe40000004100 */
[----:B------:R-:W-:Y:S01]  /*5800*/  FMUL.FTZ R57, R45, R56 ;  /* 0x000000382d397220 */ /* 0x000fe20000410000 */
[----:B------:R-:W-:-:S02]  /*5810*/  HADD2.F32 R55, -RZ, R55.H0_H0 ;  /* 0x20000037ff377230 */ /* 0x000fc40000004100 */
[-C--:B------:R-:W-:Y:S01]  /*5820*/  FMUL.FTZ R58, R46, R95.reuse ;  /* 0x0000005f2e3a7220 */ /* 0x080fe20000410000 */
[--C-:B------:R-:W-:Y:S02]  /*5830*/  HADD2.F32 R47, -RZ, R94.reuse.H1_H1 ;  /* 0x3000005eff2f7230 */ /* 0x100fe40000004100 */
[C---:B------:R-:W-:Y:S01]  /*5840*/  FMUL.FTZ R56, R44.reuse, R56 ;  /* 0x000000382c387220 */ /* 0x040fe20000410000 */
        /* <DEDUP_REMOVED lines=10> */
.L_x_511:
[----:B------:R-:W-:Y:S05]  /*58f0*/  BSYNC B2 ;  /* 0x0000000000027941 */ /* 0x000fea0003800000 */
.L_x_510:
[----:B--2---:R1:W-:Y:S02]  /*5900*/  STG.E.128 desc[UR36][R52.64+0x100], R44 ;  /* 0x0001002c34007986 */ /* 0x0043e4000c101d24 */
.L_x_509:
[----:B------:R-:W-:Y:S05]  /*5910*/  BSYNC B1 ;  /* 0x0000000000017941 */ /* 0x000fea0003800000 */
.L_x_508:
[----:B------:R-:W-:-:S13]  /*5920*/  ISETP.NE.AND P0, PT, R6, RZ, PT ;  /* 0x000000ff0600720c */ /* 0x000fda0003f05270 */
        /* <DEDUP_REMOVED lines=47> */
.L_x_513:
[----:B------:R-:W-:Y:S05]  /*5c20*/  BSYNC B1 ;  /* 0x0000000000017941 */ /* 0x000fea0003800000 */
.L_x_512:
[----:B--2---:R1:W-:Y:S01]  /*5c30*/  STG.E.128 desc[UR36][R52.64+0x140], R44 ;  /* 0x0001402c34007986 */ /* 0x0043e2000c101d24 */
[----:B------:R-:W-:Y:S05]  /*5c40*/  BRA `(.L_x_491) ;  /* 0x0000003c00707947 */ /* 0x000fea0003800000 */
.L_x_459:
        /* <DEDUP_REMOVED lines=18> */
[----:B------:R-:W-:Y:S02]  /*5d70*/  IADD3 R44, P1, R110, R92, RZ ;  /* 0x0000005c6e2c7210 */ /* 0x000fe40007f3e0ff */
[----:B------:R-:W-:Y:S02]  /*5d80*/  CS2R R54, SRZ ;  /* 0x0000000000367805 */ /* 0x000fe4000001ff00 */
[----:B------:R-:W-:Y:S02]  /*5d90*/  IADD3.X R46, R0, R31, RZ, P0, !PT ;  /* 0x0000001f002e7210 */ /* 0x000fe400007fe4ff */
[----:B------:R-:W-:Y:S02]  /*5da0*/  CS2R R52, SRZ ;  /* 0x0000000000347805 */ /* 0x000fe4000001ff00 */
[----:B------:R-:W-:-:S02]  /*5db0*/  LEA R68, P0, R45, UR4, 0x1 ;  /* 0x000000042d447c11 */ /* 0x000fc4000f8008ff */
[----:B------:R-:W-:Y:S02]  /*5dc0*/  CS2R R66, SRZ ;  /* 0x0000000000427805 */ /* 0x000fe4000001ff00 */
[----:B------:R-:W-:Y:S02]  /*5dd0*/  CS2R R64, SRZ ;  /* 0x0000000000407805 */ /* 0x000fe4000001ff00 */
[----:B------:R-:W-:Y:S01]  /*5de0*/  LEA.HI.X R69, R45, UR5, R46, 0x1, P0 ;  /* 0x000000052d457c11 */ /* 0x000fe200080f0c2e */
[----:B------:R-:W-:Y:S01]  /*5df0*/  ULDC.64 UR4, c[0x0][0x3e0] ;  /* 0x0000f80000047ab9 */ /* 0x000fe20000000a00 */
[----:B------:R-:W-:Y:S01]  /*5e00*/  ISETP.GE.AND P0, PT, R22, R122, PT ;  /* 0x0000007a1600720c */ /* 0x000fe20003f06270 */
[----:B------:R-:W-:Y:S01]  /*5e10*/  IMAD.X R45, R3, 0x1, R33, P1 ;  /* 0x00000001032d7824 */ /* 0x000fe200008e0621 */
[----:B------:R-:W-:-:S04]  /*5e20*/  LEA R72, P1, R44, UR4, 0x1 ;  /* 0x000000042c487c11 */ /* 0x000fc8000f8208ff */
[----:B------:R-:W-:Y:S02]  /*5e30*/  LEA.HI.X R73, R44, UR5, R45, 0x1, P1 ;  /* 0x000000052c497c11 */ /* 0x000fe400088f0c2d */
[----:B------:R-:W-:-:S05]  /*5e40*/  ISETP.GE.AND P1, PT, R184, R122, PT ;  /* 0x0000007ab800720c */ /* 0x000fca0003f26270 */
[----:B------:R0:W5:Y:S04]  /*5e50*/  @!P0 LDG.E.128 R52, desc[UR36][R68.64] ;  /* 0x0000002444348981 */ /* 0x000168000c1e1d00 */
[----:B------:R0:W5:Y:S01]  /*5e60*/  @!P0 LDG.E.128 R64, desc[UR36][R72.64] ;  /* 0x0000002448408981 */ /* 0x000162000c1e1d00 */
[----:B------:R-:W-:Y:S02]  /*5e70*/  ISETP.GE.AND P0, PT, R185, R122, PT ;  /* 0x0000007ab900720c */ /* 0x000fe40003f06270 */
[----:B------:R-:W-:Y:S02]  /*5e80*/  CS2R R50, SRZ ;  /* 0x0000000000327805 */ /* 0x000fe4000001ff00 */
[----:B------:R-:W-:Y:S02]  /*5e90*/  CS2R R48, SRZ ;  /* 0x0000000000307805 */ /* 0x000fe4000001ff00 */
[----:B------:R-:W-:-:S02]  /*5ea0*/  CS2R R46, SRZ ;  /* 0x00000000002e7805 */ /* 0x000fc4000001ff00 */
[----:B------:R-:W-:Y:S02]  /*5eb0*/  CS2R R44, SRZ ;  /* 0x00000000002c7805 */ /* 0x000fe4000001ff00 */
[----:B------:R-:W-:Y:S02]  /*5ec0*/  CS2R R62, SRZ ;  /* 0x00000000003e7805 */ /* 0x000fe4000001ff00 */
[----:B------:R-:W-:Y:S02]  /*5ed0*/  CS2R R60, SRZ ;  /* 0x00000000003c7805 */ /* 0x000fe4000001ff00 */
[----:B------:R-:W-:Y:S02]  /*5ee0*/  CS2R R58, SRZ ;  /* 0x00000000003a7805 */ /* 0x000fe4000001ff00 */
[----:B------:R-:W-:Y:S01]  /*5ef0*/  CS2R R56, SRZ ;  /* 0x0000000000387805 */ /* 0x000fe2000001ff00 */
[----:B------:R0:W5:Y:S04]  /*5f00*/  @!P1 LDG.E.128 R48, desc[UR36][R68.64+0x40] ;  /* 0x0000402444309981 */ /* 0x000168000c1e1d00 */
[----:B------:R0:W5:Y:S04]  /*5f10*/  @!P0 LDG.E.128 R44, desc[UR36][R68.64+0x80] ;  /* 0x00008024442c8981 */ /* 0x000168000c1e1d00 */
[----:B------:R0:W5:Y:S04]  /*5f20*/  @!P1 LDG.E.128 R60, desc[UR36][R72.64+0x40] ;  /* 0x00004024483c9981 */ /* 0x000168000c1e1d00 */
[----:B------:R0:W5:Y:S02]  /*5f30*/  @!P0 LDG.E.128 R56, desc[UR36][R72.64+0x80] ;  /* 0x0000802448388981 */ /* 0x000164000c1e1d00 */
.L_x_515:
[----:B------:R-:W-:Y:S05]  /*5f40*/  BSYNC B1 ;  /* 0x0000000000017941 */ /* 0x000fea0003800000 */
.L_x_514:
[----:B------:R-:W-:Y:S01]  /*5f50*/  ISETP.GE.AND P0, PT, R204, R4, PT ;  /* 0x00000004cc00720c */ /* 0x000fe20003f06270 */
[----:B------:R-:W-:Y:S01]  /*5f60*/  BSSY B1, `(.L_x_516) ;  /* 0x000002e000017945 */ /* 0x000fe20003800000 */
[----:B0-----:R-:W-:Y:S02]  /*5f70*/  CS2R R68, SRZ ;  /* 0x0000000000447805 */ /* 0x001fe4000001ff00 */
        /* <DEDUP_REMOVED lines=9> */
[----:B-----5:R-:W-:Y:S01]  /*6010*/  IMAD.MOV.U32 R97, RZ, RZ, R46 ;  /* 0x000000ffff617224 */ /* 0x020fe200078e002e */
[----:B------:R-:W-:-:S02]  /*6020*/  MOV R98, R47 ;  /* 0x0000002f00627202 */ /* 0x000fc40000000f00 */
[----:B------:R-:W-:Y:S01]  /*6030*/  CS2R R88, SRZ ;  /* 0x0000000000587805 */ /* 0x000fe2000001ff00 */
[----:B------:R-:W-:Y:S06]  /*6040*/  @P0 BRA `(.L_x_517) ;  /* 0x00000000007c0947 */ /* 0x000fec0003800000 */
[----:B------:R-:W-:Y:S01]  /*6050*/  IADD3 R94, P1, P5, R114, R94, R36 ;  /* 0x0000005e725e7210 */ /* 0x000fe20007d3e024 */
[----:B------:R-:W-:Y:S01]  /*6060*/  ULDC.64 UR4, c[0x0][0x3c8] ;  /* 0x0000f20000047ab9 */ /* 0x000fe20000000a00 */
[----:B------:R-:W-:Y:S01]  /*6070*/  ULDC.64 UR6, c[0x0][0x3e0] ;  /* 0x0000f80000067ab9 */ /* 0x000fe20000000a00 */
[----:B------:R-:W-:Y:S02]  /*6080*/  CS2R R78, SRZ ;  /* 0x00000000004e7805 */ /* 0x000fe4000001ff00 */
[----:B------:R-:W-:Y:S02]  /*6090*/  IADD3.X R69, R31, R0, R38, P1, P5 ;  /* 0x000000001f457210 */ /* 0x000fe40000fea426 */
[----:B------:R-:W-:Y:S02]  /*60a0*/  CS2R R76, SRZ ;  /* 0x00000000004c7805 */ /* 0x000fe4000001ff00 */
[----:B------:R-:W-:Y:S02]  /*60b0*/  IADD3 R0, P1, P5, R110, R92, R39 ;  /* 0x0000005c6e007210 */ /* 0x000fe40007d3e027 */
[----:B------:R-:W-:-:S02]  /*60c0*/  CS2R R90, SRZ ;  /* 0x00000000005a7805 */ /* 0x000fc4000001ff00 */
[----:B------:R-:W-:Y:S02]  /*60d0*/  CS2R R88, SRZ ;  /* 0x0000000000587805 */ /* 0x000fe4000001ff00 */
[----:B------:R-:W-:Y:S02]  /*60e0*/  IADD3.X R3, R33, R3, R41, P1, P5 ;  /* 0x0000000321037210 */ /* 0x000fe40000fea429 */
[----:B------:R-:W-:-:S04]  /*60f0*/  LEA R92, P1, R94, UR4, 0x1 ;  /* 0x000000045e5c7c11 */ /* 0x000fc8000f8208ff */
[----:B------:R-:W-:Y:S02]  /*6100*/  LEA.HI.X R93, R94, UR5, R69, 0x1, P1 ;  /* 0x000000055e5d7c11 */ /* 0x000fe400088f0c45 */
[----:B------:R-:W-:-:S04]  /*6110*/  LEA R94, P1, R0, UR6, 0x1 ;  /* 0x00000006005e7c11 */ /* 0x000fc8000f8208ff */
[----:B------:R-:W-:Y:S02]  /*6120*/  LEA.HI.X R95, R0, UR7, R3, 0x1, P1 ;  /* 0x00000007005f7c11 */ /* 0x000fe400088f0c03 */
[----:B------:R-:W-:Y:S02]  /*6130*/  ISETP.GE.AND P1, PT, R22, R122, PT ;  /* 0x0000007a1600720c */ /* 0x000fe40003f26270 */
[----:B------:R-:W-:Y:S02]  /*6140*/  CS2R R74, SRZ ;  /* 0x00000000004a7805 */ /* 0x000fe4000001ff00 */
[----:B------:R-:W-:Y:S02]  /*6150*/  CS2R R72, SRZ ;  /* 0x0000000000487805 */ /* 0x000fe4000001ff00 */
[----:B------:R-:W-:Y:S02]  /*6160*/  CS2R R86, SRZ ;  /* 0x0000000000567805 */ /* 0x000fe4000001ff00 */
[----:B------:R-:W-:-:S05]  /*6170*/  CS2R R84, SRZ ;  /* 0x0000000000547805 */ /* 0x000fca000001ff00 */
[----:B------:R0:W5:Y:S04]  /*6180*/  @!P1 LDG.E.128 R76, desc[UR36][R92.64] ;  /* 0x000000245c4c9981 */ /* 0x000168000c1e1d00 */
[----:B------:R0:W5:Y:S01]  /*6190*/  @!P1 LDG.E.128 R88, desc[UR36][R94.64] ;  /* 0x000000245e589981 */ /* 0x000162000c1e1d00 */
[----:B------:R-:W-:Y:S02]  /*61a0*/  ISETP.GE.AND P1, PT, R184, R122, PT ;  /* 0x0000007ab800720c */ /* 0x000fe40003f26270 */
[----:B------:R-:W-:Y:S02]  /*61b0*/  CS2R R70, SRZ ;  /* 0x0000000000467805 */ /* 0x000fe4000001ff00 */
[----:B------:R-:W-:Y:S02]  /*61c0*/  CS2R R68, SRZ ;  /* 0x0000000000447805 */ /* 0x000fe4000001ff00 */
[----:B------:R-:W-:-:S02]  /*61d0*/  CS2R R82, SRZ ;  /* 0x0000000000527805 */ /* 0x000fc4000001ff00 */
[----:B------:R-:W-:-:S05]  /*61e0*/  CS2R R80, SRZ ;  /* 0x0000000000507805 */ /* 0x000fca000001ff00 */
[----:B------:R0:W5:Y:S04]  /*61f0*/  @!P1 LDG.E.128 R72, desc[UR36][R92.64+0x40] ;  /* 0x000040245c489981 */ /* 0x000168000c1e1d00 */
[----:B------:R0:W5:Y:S01]  /*6200*/  @!P1 LDG.E.128 R84, desc[UR36][R94.64+0x40] ;  /* 0x000040245e549981 */ /* 0x000162000c1e1d00 */
[----:B------:R-:W-:-:S13]  /*6210*/  ISETP.GE.AND P1, PT, R185, R122, PT ;  /* 0x0000007ab900720c */ /* 0x000fda0003f26270 */
[----:B------:R0:W5:Y:S04]  /*6220*/  @!P1 LDG.E.128 R68, desc[UR36][R92.64+0x80] ;  /* 0x000080245c449981 */ /* 0x000168000c1e1d00 */
[----:B------:R0:W5:Y:S02]  /*6230*/  @!P1 LDG.E.128 R80, desc[UR36][R94.64+0x80] ;  /* 0x000080245e509981 */ /* 0x000164000c1e1d00 */
.L_x_517:
[----:B------:R-:W-:Y:S05]  /*6240*/  BSYNC B1 ;  /* 0x0000000000017941 */ /* 0x000fea0003800000 */
.L_x_516:
[----:B------:R-:W-:Y:S01]  /*6250*/  IMAD.MOV.U32 R0, RZ, RZ, R44 ;  /* 0x000000ffff007224 */ /* 0x000fe200078e002c */
[----:B0-----:R-:W-:Y:S01]  /*6260*/  MOV R93, R49 ;  /* 0x00000031005d7202 */ /* 0x001fe20000000f00 */
[----:B------:R-:W-:Y:S01]  /*6270*/  IMAD.MOV.U32 R3, RZ, RZ, R45 ;  /* 0x000000ffff037224 */ /* 0x000fe200078e002d */
[----:B------:R-:W-:Y:S01]  /*6280*/  ISETP.NE.AND P1, PT, R188, 0x3, PT ;  /* 0x00000003bc00780c */ /* 0x000fe20003f25270 */
[----:B------:R-:W-:Y:S01]  /*6290*/  IMAD.MOV.U32 R92, RZ, RZ, R48 ;  /* 0x000000ffff5c7224 */ /* 0x000fe200078e0030 */
[----:B------:R-:W-:Y:S02]  /*62a0*/  PRMT R176, R97, 0x5410, R98 ;  /* 0x0000541061b07816 */ /* 0x000fe40000000062 */
[----:B------:R-:W-:Y:S01]  /*62b0*/  PRMT R177, R0, 0x5410, R3 ;  /* 0x0000541000b17816 */ /* 0x000fe20000000003 */
[----:B------:R-:W-:Y:S01]  /*62c0*/  IMAD.MOV.U32 R3, RZ, RZ, R51 ;  /* 0x000000ffff037224 */ /* 0x000fe200078e0033 */
[----:B------:R-:W-:Y:S02]  /*62d0*/  MOV R0, R50 ;  /* 0x0000003200007202 */ /* 0x000fe40000000f00 */
[----:B------:R-:W-:-:S02]  /*62e0*/  PRMT R181, R92, 0x7610, R181 ;  /* 0x000076105cb57816 */ /* 0x000fc400000000b5 */
[----:B------:R-:W-:Y:S01]  /*62f0*/  PRMT R180, R180, 0x5410, R0 ;  /* 0x00005410b4b47816 */ /* 0x000fe20000000000 */
[----:B------:R-:W-:Y:S01]  /*6300*/  IMAD.MOV.U32 R0, RZ, RZ, R54 ;  /* 0x000000ffff007224 */ /* 0x000fe200078e0036 */
[----:B------:R-:W-:Y:S01]  /*6310*/  PRMT R182, R3, 0x5410, R93 ;  /* 0x0000541003b67816 */ /* 0x000fe2000000005d */
[----:B------:R-:W-:Y:S01]  /*6320*/  IMAD.MOV.U32 R3, RZ, RZ, R55 ;  /* 0x000000ffff037224 */ /* 0x000fe200078e0037 */
[----:B------:R-:W-:Y:S01]  /*6330*/  MOV R92, R52 ;  /* 0x00000034005c7202 */ /* 0x000fe20000000f00 */
[----:B------:R-:W-:Y:S01]  /*6340*/  IMAD.MOV.U32 R93, RZ, RZ, R53 ;  /* 0x000000ffff5d7224 */ /* 0x000fe200078e0035 */
[----:B------:R-:W-:Y:S01]  /*6350*/  PRMT R183, R0, 0x7610, R183 ;  /* 0x0000761000b77816 */ /* 0x000fe200000000b7 */
[----:B------:R-:W-:Y:S01]  /*6360*/  IMAD.MOV.U32 R0, RZ, RZ, R58 ;  /* 0x000000ffff007224 */ /* 0x000fe200078e003a */
[----:B------:R-:W-:Y:S01]  /*6370*/  PRMT R173, R3, 0x5410, R92 ;  /* 0x0000541003ad7816 */ /* 0x000fe2000000005c */
[----:B------:R-:W-:Y:S01]  /*6380*/  IMAD.MOV.U32 R92, RZ, RZ, R56 ;  /* 0x000000ffff5c7224 */ /* 0x000fe200078e0038 */
[----:B------:R-:W-:Y:S01]  /*6390*/  PRMT R169, R93, 0x7610, R169 ;  /* 0x000076105da97816 */ /* 0x000fe200000000a9 */
[----:B------:R-:W-:Y:S01]  /*63a0*/  IMAD.MOV.U32 R93, RZ, RZ, R57 ;  /* 0x000000ffff5d7224 */ /* 0x000fe200078e0039 */
[----:B------:R-:W-:-:S04]  /*63b0*/  MOV R3, R59 ;  /* 0x0000003b00037202 */ /* 0x000fc80000000f00 */
        /* <DEDUP_REMOVED lines=10> */
[----:B------:R-:W-:Y:S01]  /*6460*/  PRMT R180, R0, 0x7610, R180 ;  /* 0x0000761000b47816 */ /* 0x000fe200000000b4 */
[----:B------:R-:W-:Y:S01]  /*6470*/  IMAD.MOV.U32 R0, RZ, RZ, R66 ;  /* 0x000000ffff007224 */ /* 0x000fe200078e0042 */
[----:B------:R-:W-:-:S02]  /*6480*/  PRMT R181, R181, 0x5410, R92 ;  /* 0x00005410b5b57816 */ /* 0x000fc4000000005c */
[----:B------:R-:W-:Y:S02]  /*6490*/  MOV R92, R64 ;  /* 0x00000040005c7202 */ /* 0x000fe40000000f00 */
[----:B------:R-:W-:Y:S01]  /*64a0*/  PRMT R171, R93, 0x7610, R171 ;  /* 0x000076105dab7816 */ /* 0x000fe200000000ab */
[----:B-----5:R-:W-:Y:S01]  /*64b0*/  IMAD.MOV.U32 R93, RZ, RZ, R69 ;  /* 0x000000ffff5d7224 */ /* 0x020fe200078e0045 */
[----:B------:R-:W-:Y:S01]  /*64c0*/  PRMT R225, R3, 0x5410, R92 ;  /* 0x0000541003e17816 */ /* 0x000fe2000000005c */
[----:B------:R-:W-:Y:S01]  /*64d0*/  IMAD.MOV.U32 R92, RZ, RZ, R68 ;  /* 0x000000ffff5c7224 */ /* 0x000fe200078e0044 */
[----:B------:R-:W-:Y:S01]  /*64e0*/  PRMT R203, R203, 0x5410, R0 ;  /* 0x00005410cbcb7816 */ /* 0x000fe20000000000 */
[----:B------:R-:W-:Y:S01]  /*64f0*/  IMAD.MOV.U32 R0, RZ, RZ, R70 ;  /* 0x000000ffff007224 */ /* 0x000fe200078e0046 */
[----:B------:R-:W-:Y:S02]  /*6500*/  MOV R3, R71 ;  /* 0x0000004700037202 */ /* 0x000fe40000000f00 */
[----:B------:R-:W-:Y:S01]  /*6510*/  PRMT R157, R92, 0x5410, R93 ;  /* 0x000054105c9d7816 */ /* 0x000fe2000000005d */
[----:B------:R-:W-:Y:S01]  /*6520*/  IMAD.MOV.U32 R92, RZ, RZ, R72 ;  /* 0x000000ffff5c7224 */ /* 0x000fe200078e0048 */
[----:B------:R-:W-:Y:S01]  /*6530*/  PRMT R156, R0, 0x5410, R3 ;  /* 0x00005410009c7816 */ /* 0x000fe20000000003 */
[----:B------:R-:W-:Y:S01]  /*6540*/  IMAD.MOV.U32 R3, RZ, RZ, R75 ;  /* 0x000000ffff037224 */ /* 0x000fe200078e004b */
[----:B------:R-:W-:-:S02]  /*6550*/  MOV R93, R73 ;  /* 0x00000049005d7202 */ /* 0x000fc40000000f00 */
        /* <DEDUP_REMOVED lines=29> */
.L_x_518:
[----:B------:R-:W-:Y:S01]  /*6730*/  IMAD R3, R18, 0x8, R2 ;  /* 0x0000000812037824 */ /* 0x000fe200078e0202 */
[----:B------:R-:W-:Y:S01]  /*6740*/  SHF.L.U32 R0, R186, 0x1f, RZ ;  /* 0x0000001fba007819 */ /* 0x000fe200000006ff */
[----:B------:R-:W0:Y:S01]  /*6750*/  LDC R151, c[0x0][0x2e4] ;  /* 0x0000b900ff977b82 */ /* 0x000e220000000800 */
[----:B------:R-:W-:Y:S02]  /*6760*/  BSSY B1, `(.L_x_519) ;  /* 0x0000004000017945 */ /* 0x000fe40003800000 */
[----:B------:R-:W1:Y:S05]  /*6770*/  SYNCS.PHASECHK.TRANS64.TRYWAIT P5, [R3+URZ+0x34890], R0 ;  /* 0x03489000030075a7 */ /* 0x000e6a00080a017f */
[----:B------:R-:W2:Y:S01]  /*6780*/  LDC.64 R130, c[0x0][0x2f0] ;  /* 0x0000bc00ff827b82 */ /* 0x000ea20000000a00 */
[----:B-1----:R-:W-:Y:S05]  /*6790*/  @!P5 BRA `(.L_x_520) ;  /* 0x00000170001cd947 */ /* 0x002fea0003800000 */
.L_x_767:
[----:B------:R-:W-:Y:S05]  /*67a0*/  BSYNC B1 ;  /* 0x0000000000017941 */ /* 0x000fea0003800000 */
.L_x_519:
[----:B------:R-:W-:Y:S01]  /*67b0*/  BSSY B1, `(.L_x_521) ;  /* 0x0000175000017945 */ /* 0x000fe20003800000 */
[----:B0-----:R-:W-:Y:S01]  /*67c0*/  IADD3 R153, -R119, R151, RZ ;  /* 0x0000009777997210 */ /* 0x001fe20007ffe1ff */
[----:B------:R-:W-:Y:S02]  /*67d0*/  IMAD.MOV.U32 R133, RZ, RZ, R96 ;  /* 0x000000ffff857224 */ /* 0x000fe400078e0060 */
[----:B------:R-:W-:Y:S05]  /*67e0*/  @P4 BRA `(.L_x_522) ;  /* 0x0000001400c44947 */ /* 0x000fea0003800000 */
[----:B------:R-:W-:Y:S01]  /*67f0*/  ISETP.NE.AND P4, PT, R14, RZ, PT ;  /* 0x000000ff0e00720c */ /* 0x000fe20003f85270 */
[-C--:B--2---:R-:W-:Y:S01]  /*6800*/  IMAD R92, R148, R130.reuse, RZ ;  /* 0x00000082945c7224 */ /* 0x084fe200078e02ff */
[----:B------:R-:W-:Y:S01]  /*6810*/  BSSY B2, `(.L_x_523) ;  /* 0x0000079000027945 */ /* 0x000fe20003800000 */
[----:B------:R-:W-:-:S04]  /*6820*/  IMAD.WIDE.U32 R136, R19, R130, R132 ;  /* 0x0000008213887225 */ /* 0x000fc800078e0084 */
[----:B------:R-:W-:-:S04]  /*6830*/  IMAD R93, R19, R131, R92 ;  /* 0x00000083135d7224 */ /* 0x000fc800078e025c */
[----:B------:R-:W-:Y:S02]  /*6840*/  IMAD.IADD R164, R93, 0x1, R137 ;  /* 0x000000015da47824 */ /* 0x000fe400078e0289 */
[----:B------:R-:W-:Y:S05]  /*6850*/  @!P4 BRA `(.L_x_524) ;  /* 0x0000000400d0c947 */ /* 0x000fea0003800000 */
[----:B------:R-:W-:Y:S01]  /*6860*/  SEL R92, R119, R153, !P3 ;  /* 0x00000099775c7207 */ /* 0x000fe20005800000 */
[----:B------:R-:W-:Y:S01]  /*6870*/  BSSY B3, `(.L_x_525) ;  /* 0x0000070000037945 */ /* 0x000fe20003800000 */
[----:B------:R-:W-:Y:S02]  /*6880*/  IADD3 R96, P4, P5, R104, R136, R29 ;  /* 0x0000008868607210 */ /* 0x000fe40007d9e01d */
[----:B------:R-:W-:Y:S02]  /*6890*/  SHF.R.S32.HI R93, RZ, 0x1f, R92 ;  /* 0x0000001fff5d7819 */ /* 0x000fe4000001145c */
[----:B------:R-:W-:Y:S02]  /*68a0*/  IADD3.X R97, R101, R164, R13, P4, P5 ;  /* 0x000000a465617210 */ /* 0x000fe400027ea40d */
[----:B------:R-:W-:-:S04]  /*68b0*/  LEA.HI R93, R93, R92, RZ, 0x4 ;  /* 0x0000005c5d5d7211 */ /* 0x000fc800078f20ff */
[----:B------:R-:W-:-:S04]  /*68c0*/  LEA.HI.SX32 R92, R93, R30, 0x1c ;  /* 0x0000001e5d5c7211 */ /* 0x000fc800078fe2ff */
[----:B------:R-:W-:-:S04]  /*68d0*/  SHF.L.U32 R93, R92, 0x3, RZ ;  /* 0x000000035c5d7819 */ /* 0x000fc800000006ff */
[----:B------:R-:W-:-:S13]  /*68e0*/  ISETP.GE.AND P4, PT, R93, R151, PT ;  /* 0x000000975d00720c */ /* 0x000fda0003f86270 */
[--C-:B------:R-:W-:Y:S02]  /*68f0*/  @!P4 SHF.R.S32.HI R95, RZ, 0x1f, R93.reuse ;  /* 0x0000001fff5fc819 */ /* 0x100fe4000001145d */
[----:B------:R-:W-:-:S04]  /*6900*/  @!P4 IADD3 R94, P5, P6, R104, R136, R93 ;  /* 0x00000088685ec210 */ /* 0x000fc80007ebe05d */
[----:B------:R-:W-:Y:S02]  /*6910*/  @!P4 IADD3.X R95, R101, R164, R95, P5, P6 ;  /* 0x000000a4655fc210 */ /* 0x000fe40002fec45f */
[----:B------:R-:W-:-:S04]  /*6920*/  LEA R140, P5, R96, R120, 0x1 ;  /* 0x00000078608c7211 */ /* 0x000fc800078a08ff */
[----:B------:R-:W-:Y:S02]  /*6930*/  LEA.HI.X R141, R96, R121, R97, 0x1, P5 ;  /* 0x00000079608d7211 */ /* 0x000fe400028f0c61 */
[----:B------:R-:W-:-:S04]  /*6940*/  @!P4 LEA R142, P5, R94, R120, 0x1 ;  /* 0x000000785e8ec211 */ /* 0x000fc800078a08ff */
[----:B------:R-:W-:Y:S02]  /*6950*/  @!P4 LEA.HI.X R143, R94, R121, R95, 0x1, P5 ;  /* 0x000000795e8fc211 */ /* 0x000fe400028f0c5f */
[----:B------:R-:W-:Y:S02]  /*6960*/  SHF.R.S32.HI R95, RZ, 0x1f, R92 ;  /* 0x0000001fff5f7819 */ /* 0x000fe4000001145c */
[----:B------:R-:W-:Y:S02]  /*6970*/  LOP3.LUT R94, R189, 0x38, R93, 0xf8, !PT ;  /* 0x00000038bd5e7812 */ /* 0x000fe400078ef85d */
[----:B------:R-:W-:Y:S01]  /*6980*/  LEA.HI R92, R95, R92, RZ, 0x3 ;  /* 0x0000005c5f5c7211 */ /* 0x000fe200078f18ff */
[----:B------:R-:W-:Y:S01]  /*6990*/  IMAD R95, R18, 0x6000, R146 ;  /* 0x00006000125f7824 */ /* 0x000fe200078e0292 */
[----:B------:R-:W-:Y:S02]  /*69a0*/  LOP3.LUT R94, R94, R191, RZ, 0x3c, !PT ;  /* 0x000000bf5e5e7212 */ /* 0x000fe400078e3cff */
[----:B------:R-:W-:Y:S01]  /*69b0*/  ISETP.GE.AND P5, PT, R22, R122, PT ;  /* 0x0000007a1600720c */ /* 0x000fe20003fa6270 */
[----:B------:R-:W-:-:S05]  /*69c0*/  IMAD.SHL.U32 R92, R92, 0x400, RZ ;  /* 0x000004005c5c7824 */ /* 0x000fca00078e00ff */
[----:B------:R-:W-:Y:S01]  /*69d0*/  LOP3.LUT R93, R92, 0x7fffe000, RZ, 0xc0, !PT ;  /* 0x7fffe0005c5d7812 */ /* 0x000fe200078ec0ff */
[----:B------:R-:W-:-:S04]  /*69e0*/  IMAD R92, R95, 0x2, R2 ;  /* 0x000000025f5c7824 */ /* 0x000fc800078e0202 */
[----:B------:R-:W-:-:S05]  /*69f0*/  IMAD R93, R190, 0x200, R93 ;  /* 0x00000200be5d7824 */ /* 0x000fca00078e025d */
[----:B------:R-:W-:-:S05]  /*6a00*/  IADD3 R93, R93, R94, RZ ;  /* 0x0000005e5d5d7210 */ /* 0x000fca0007ffe0ff */
[----:B------:R-:W-:-:S04]  /*6a10*/  IMAD R93, R18, 0x6000, R93 ;  /* 0x00006000125d7824 */ /* 0x000fc800078e025d */
[----:B------:R-:W-:Y:S02]  /*6a20*/  IMAD R96, R93, 0x2, R2 ;  /* 0x000000025d607824 */ /* 0x000fe400078e0202 */
[----:B------:R-:W0:Y:S04]  /*6a30*/  LDS.128 R92, [R92+0x1c400] ;  /* 0x01c400005c5c7984 */ /* 0x000e280000000c00 */
[----:B------:R-:W2:Y:S01]  /*6a40*/  LDS.128 R96, [R96+0x1c400] ;  /* 0x01c4000060607984 */ /* 0x000ea20000000c00 */
[----:B------:R-:W-:Y:S05]  /*6a50*/  @P5 BRA `(.L_x_526) ;  /* 0x0000000400445947 */ /* 0x000fea0003800000 */
[--C-:B------:R-:W-:Y:S01]  /*6a60*/  SHF.R.U64 R52, R52, 0x10, R53.reuse ;  /* 0x0000001034347819 */ /* 0x100fe20000001235 */
[----:B------:R-:W-:Y:S01]  /*6a70*/  HADD2.F32 R171, -RZ, R171.H0_H0 ;  /* 0x200000abffab7230 */ /* 0x000fe20000004100 */
[----:B------:R-:W-:Y:S01]  /*6a80*/  SHF.R.U32.HI R167, RZ, 0x10, R53 ;  /* 0x00000010ffa77819 */ /* 0x000fe20000011635 */
[----:B--2---:R-:W-:Y:S01]  /*6a90*/  HADD2.F32 R168, -RZ, R97.H0_H0 ;  /* 0x20000061ffa87230 */ /* 0x004fe20000004100 */
[--C-:B------:R-:W-:Y:S01]  /*6aa0*/  SHF.R.U64 R53, R64, 0x10, R65.reuse ;  /* 0x0000001040357819 */ /* 0x100fe20000001241 */
[----:B0-----:R-:W-:Y:S01]  /*6ab0*/  HADD2.F32 R170, -RZ, R93.H0_H0 ;  /* 0x2000005dffaa7230 */ /* 0x001fe20000004100 */
[----:B------:R-:W-:Y:S01]  /*6ac0*/  SHF.R.U32.HI R64, RZ, 0x10, R65 ;  /* 0x00000010ff407819 */ /* 0x000fe20000011641 */
[----:B------:R-:W-:Y:S01]  /*6ad0*/  HADD2.F32 R169, -RZ, R169.H0_H0 ;  /* 0x200000a9ffa97230 */ /* 0x000fe20000004100 */
[--C-:B------:R-:W-:Y:S01]  /*6ae0*/  SHF.R.U64 R54, R54, 0x10, R55.reuse ;  /* 0x0000001036367819 */ /* 0x100fe20000001237 */
[----:B------:R-:W-:Y:S01]  /*6af0*/  HADD2.F32 R97, -RZ, R97.H1_H1 ;  /* 0x30000061ff617230 */ /* 0x000fe20000004100 */
[----:B------:R-:W-:Y:S01]  /*6b00*/  SHF.R.U32.HI R65, RZ, 0x10, R55 ;  /* 0x00000010ff417819 */ /* 0x000fe20000011637 */
[----:B------:R-:W-:Y:S01]  /*6b10*/  HADD2.F32 R172, -RZ, R167.H0_H0 ;  /* 0x200000a7ffac7230 */ /* 0x000fe20000004100 */
[--C-:B------:R-:W-:Y:S01]  /*6b20*/  SHF.R.U64 R55, R66, 0x10, R67.reuse ;  /* 0x0000001042377819 */ /* 0x100fe20000001243 */
[----:B------:R-:W-:Y:S01]  /*6b30*/  HADD2.F32 R167, -RZ, R225.H0_H0 ;  /* 0x200000e1ffa77230 */ /* 0x000fe20000004100 */
[----:B------:R-:W-:Y:S01]  /*6b40*/  SHF.R.U32.HI R66, RZ, 0x10, R67 ;  /* 0x00000010ff427819 */ /* 0x000fe20000011643 */
[-C--:B------:R-:W-:Y:S01]  /*6b50*/  FMUL.FTZ R67, R168, R171.reuse ;  /* 0x000000aba8437220 */ /* 0x080fe20000410000 */
[----:B------:R-:W-:Y:S01]  /*6b60*/  FMUL.FTZ R171, R170, R171 ;  /* 0x000000abaaab7220 */ /* 0x000fe20000410000 */
[----:B------:R-:W-:-:S02]  /*6b70*/  HADD2.F32 R53, -RZ, R53.H0_H0 ;  /* 0x20000035ff357230 */ /* 0x000fc40000004100 */
[-C--:B------:R-:W-:Y:S01]  /*6b80*/  FFMA.FTZ R67, R170, R169.reuse, -R67 ;  /* 0x000000a9aa437223 */ /* 0x080fe20000010843 */
[----:B------:R-:W-:Y:S02]  /*6b90*/  HADD2.F32 R170, -RZ, R64.H0_H0 ;  /* 0x20000040ffaa7230 */ /* 0x000fe40000004100 */
[----:B------:R-:W-:Y:S01]  /*6ba0*/  FFMA.FTZ R64, R168, R169, R171 ;  /* 0x000000a9a8407223 */ /* 0x000fe200000100ab */
[----:B------:R-:W-:Y:S01]  /*6bb0*/  HADD2.F32 R169, -RZ, R93.H1_H1 ;  /* 0x3000005dffa97230 */ /* 0x000fe20000004100 */
[----:B------:R-:W-:Y:S01]  /*6bc0*/  MOV R93, R98 ;  /* 0x00000062005d7202 */ /* 0x000fe20000000f00 */
[----:B------:R-:W-:Y:S02]  /*6bd0*/  HADD2.F32 R171, -RZ, R99.H1_H1 ;  /* 0x30000063ffab7230 */ /* 0x000fe40000004100 */
[-C--:B------:R-:W-:Y:S01]  /*6be0*/  FMUL.FTZ R168, R97, R170.reuse ;  /* 0x000000aa61a87220 */ /* 0x080fe20000410000 */
[----:B------:R-:W-:Y:S02]  /*6bf0*/  HADD2.F32 R66, -RZ, R66.H0_H0 ;  /* 0x20000042ff427230 */ /* 0x000fe40000004100 */
[----:B------:R-:W-:Y:S01]  /*6c00*/  FMUL.FTZ R170, R169, R170 ;  /* 0x000000aaa9aa7220 */ /* 0x000fe20000410000 */
[----:B------:R-:W-:-:S02]  /*6c10*/  HADD2.F32 R55, -RZ, R55.H0_H0 ;  /* 0x20000037ff377230 */ /* 0x000fc40000004100 */
[-C--:B------:R-:W-:Y:S01]  /*6c20*/  FFMA.FTZ R98, R169, R172.reuse, -R168 ;  /* 0x000000aca9627223 */ /* 0x080fe200000108a8 */
[----:B------:R-:W-:Y:S02]  /*6c30*/  HADD2.F32 R168, -RZ, R99.H0_H0 ;  /* 0x20000063ffa87230 */ /* 0x000fe40000004100 */
[----:B------:R-:W-:Y:S01]  /*6c40*/  FFMA.FTZ R97, R97, R172, R170 ;  /* 0x000000ac61617223 */ /* 0x000fe200000100aa */
[----:B------:R-:W-:Y:S02]  /*6c50*/  HADD2.F32 R169, -RZ, R173.H0_H0 ;  /* 0x200000adffa97230 */ /* 0x000fe40000004100 */
[----:B------:R-:W-:Y:S01]  /*6c60*/  FMUL.FTZ R172, R171, R66 ;  /* 0x00000042abac7220 */ /* 0x000fe20000410000 */
[--C-:B------:R-:W-:Y:S02]  /*6c70*/  HADD2.F32 R170, -RZ, R95.reuse.H0_H0 ;  /* 0x2000005fffaa7230 */ /* 0x100fe40000004100 */
[-C--:B------:R-:W-:Y:S01]  /*6c80*/  FMUL.FTZ R99, R168, R167.reuse ;  /* 0x000000a7a8637220 */ /* 0x080fe20000410000 */
[----:B------:R-:W-:Y:S01]  /*6c90*/  HADD2.F32 R95, -RZ, R95.H1_H1 ;  /* 0x3000005fff5f7230 */ /* 0x000fe20000004100 */
[----:B------:R-:W-:Y:S01]  /*6ca0*/  F2FP.F16.F32.PACK_AB R97, R97, R64 ;  /* 0x000000406161723e */ /* 0x000fe200000000ff */
[C---:B------:R-:W-:Y:S01]  /*6cb0*/  FMUL.FTZ R167, R170.reuse, R167 ;  /* 0x000000a7aaa77220 */ /* 0x040fe20000410000 */
[----:B------:R-:W-:Y:S01]  /*6cc0*/  FFMA.FTZ R99, R170, R169, -R99 ;  /* 0x000000a9aa637223 */ /* 0x000fe20000010863 */
[----:B------:R-:W-:-:S02]  /*6cd0*/  HADD2.F32 R170, -RZ, R65.H0_H0 ;  /* 0x20000041ffaa7230 */ /* 0x000fc40000004100 */
[C---:B------:R-:W-:Y:S01]  /*6ce0*/  FMUL.FTZ R66, R95.reuse, R66 ;  /* 0x000000425f427220 */ /* 0x040fe20000410000 */
[----:B------:R-:W-:Y:S01]  /*6cf0*/  FFMA.FTZ R167, R168, R169, R167 ;  /* 0x000000a9a8a77223 */ /* 0x000fe200000100a7 */
[----:B------:R-:W-:Y:S02]  /*6d00*/  HADD2.F32 R65, -RZ, R225.H1_H1 ;  /* 0x300000e1ff417230 */ /* 0x000fe40000004100 */
[-C--:B------:R-:W-:Y:S01]  /*6d10*/  FFMA.FTZ R172, R95, R170.reuse, -R172 ;  /* 0x000000aa5fac7223 */ /* 0x080fe200000108ac */
[----:B------:R-:W-:Y:S01]  /*6d20*/  FFMA.FTZ R66, R171, R170, R66 ;  /* 0x000000aaab427223 */ /* 0x000fe20000010042 */
[----:B------:R-:W-:Y:S02]  /*6d30*/  HADD2.F32 R170, -RZ, R96.H0_H0 ;  /* 0x20000060ffaa7230 */ /* 0x000fe40000004100 */
[----:B------:R-:W-:Y:S02]  /*6d40*/  HADD2.F32 R168, -RZ, R92.H0_H0 ;  /* 0x2000005cffa87230 */ /* 0x000fe40000004100 */
[----:B------:R-:W-:-:S02]  /*6d50*/  HADD2.F32 R96, -RZ, R96.H1_H1 ;  /* 0x30000060ff607230 */ /* 0x000fc40000004100 */
[-C--:B------:R-:W-:Y:S01]  /*6d60*/  FMUL.FTZ R169, R170, R65.reuse ;  /* 0x00000041aaa97220 */ /* 0x080fe20000410000 */
[----:B------:R-:W-:Y:S02]  /*6d70*/  HADD2.F32 R95, -RZ, R173.H1_H1 ;  /* 0x300000adff5f7230 */ /* 0x000fe40000004100 */
[----:B------:R-:W-:Y:S01]  /*6d80*/  FMUL.FTZ R173, R168, R65 ;  /* 0x00000041a8ad7220 */ /* 0x000fe20000410000 */
[----:B------:R-:W-:Y:S02]  /*6d90*/  HADD2.F32 R92, -RZ, R92.H1_H1 ;  /* 0x3000005cff5c7230 */ /* 0x000fe40000004100 */
[----:B------:R-:W-:Y:S01]  /*6da0*/  FMUL.FTZ R65, R96, R53 ;  /* 0x0000003560417220 */ /* 0x000fe20000410000 */
[----:B------:R-:W-:Y:S02]  /*6db0*/  HADD2.F32 R171, -RZ, R52.H0_H0 ;  /* 0x20000034ffab7230 */ /* 0x000fe40000004100 */
[-C--:B------:R-:W-:Y:S01]  /*6dc0*/  FFMA.FTZ R169, R168, R95.reuse, -R169 ;  /* 0x0000005fa8a97223 */ /* 0x080fe200000108a9 */
[----:B------:R-:W-:Y:S01]  /*6dd0*/  FFMA.FTZ R173, R170, R95, R173 ;  /* 0x0000005faaad7223 */ /* 0x000fe200000100ad */
[----:B------:R-:W-:Y:S01]  /*6de0*/  FMUL.FTZ R53, R92, R53 ;  /* 0x000000355c357220 */ /* 0x000fe20000410000 */
[----:B------:R-:W-:-:S02]  /*6df0*/  HADD2.F32 R52, -RZ, R203.H1_H1 ;  /* 0x300000cbff347230 */ /* 0x000fc40000004100 */
[-C--:B------:R-:W-:Y:S01]  /*6e00*/  FFMA.FTZ R92, R92, R171.reuse, -R65 ;  /* 0x000000ab5c5c7223 */ /* 0x080fe20000010841 */
[--C-:B------:R-:W-:Y:S02]  /*6e10*/  HADD2.F32 R95, -RZ, R93.reuse.H0_H0 ;  /* 0x2000005dff5f7230 */ /* 0x100fe40000004100 */
[----:B------:R-:W-:Y:S01]  /*6e20*/  FFMA.FTZ R96, R96, R171, R53 ;  /* 0x000000ab60607223 */ /* 0x000fe20000010035 */
[--C-:B------:R-:W-:Y:S02]  /*6e30*/  HADD2.F32 R65, -RZ, R94.reuse.H0_H0 ;  /* 0x2000005eff417230 */ /* 0x100fe40000004100 */
[----:B------:R-:W-:Y:S01]  /*6e40*/  HADD2.F32 R168, -RZ, R93.H1_H1 ;  /* 0x3000005dffa87230 */ /* 0x000fe20000004100 */
[----:B------:R-:W-:Y:S01]  /*6e50*/  F2FP.F16.F32.PACK_AB R92, R92, R169 ;  /* 0x000000a95c5c723e */ /* 0x000fe200000000ff */
[----:B------:R-:W-:Y:S01]  /*6e60*/  HADD2.F32 R94, -RZ, R94.H1_H1 ;  /* 0x3000005eff5e7230 */ /* 0x000fe20000004100 */
[----:B------:R-:W-:Y:S01]  /*6e70*/  F2FP.F16.F32.PACK_AB R96, R96, R173 ;  /* 0x000000ad6060723e */ /* 0x000fe200000000ff */
[----:B------:R-:W-:-:S02]  /*6e80*/  HADD2.F32 R93, -RZ, R54.H0_H0 ;  /* 0x20000036ff5d7230 */ /* 0x000fc40000004100 */
[-C--:B------:R-:W-:Y:S01]  /*6e90*/  FMUL.FTZ R54, R95, R52.reuse ;  /* 0x000000345f367220 */ /* 0x080fe20000410000 */
[----:B------:R-:W-:Y:S02]  /*6ea0*/  HADD2.F32 R53, -RZ, R183.H0_H0 ;  /* 0x200000b7ff357230 */ /* 0x000fe40000004100 */
[-C--:B------:R-:W-:Y:S01]  /*6eb0*/  FMUL.FTZ R171, R168, R55.reuse ;  /* 0x00000037a8ab7220 */ /* 0x080fe20000410000 */
[C---:B------:R-:W-:Y:S01]  /*6ec0*/  FMUL.FTZ R52, R65.reuse, R52 ;  /* 0x0000003441347220 */ /* 0x040fe20000410000 */
[C---:B------:R-:W-:Y:S01]  /*6ed0*/  FMUL.FTZ R55, R94.reuse, R55 ;  /* 0x000000375e377220 */ /* 0x040fe20000410000 */
[-C--:B------:R-:W-:Y:S02]  /*6ee0*/  FFMA.FTZ R54, R65, R53.reuse, -R54 ;  /* 0x0000003541367223 */ /* 0x080fe40000010836 */
[----:B------:R-:W-:Y:S01]  /*6ef0*/  FFMA.FTZ R52, R95, R53, R52 ;  /* 0x000000355f347223 */ /* 0x000fe20000010034 */
[-C--:B------:R-:W-:Y:S01]  /*6f00*/  FFMA.FTZ R171, R94, R93.reuse, -R171 ;  /* 0x0000005d5eab7223 */ /* 0x080fe200000108ab */
[----:B------:R-:W-:Y:S01]  /*6f10*/  FFMA.FTZ R55, R168, R93, R55 ;  /* 0x0000005da8377223 */ /* 0x000fe20000010037 */
[----:B------:R-:W-:-:S02]  /*6f20*/  F2FP.F16.F32.PACK_AB R93, R98, R67 ;  /* 0x00000043625d723e */ /* 0x000fc400000000ff */
[----:B------:R-:W-:Y:S02]  /*6f30*/  F2FP.F16.F32.PACK_AB R95, R172, R99 ;  /* 0x00000063ac5f723e */ /* 0x000fe400000000ff */
[----:B------:R-:W-:Y:S02]  /*6f40*/  F2FP.F16.F32.PACK_AB R99, R66, R167 ;  /* 0x000000a74263723e */ /* 0x000fe400000000ff */
[----:B------:R-:W-:Y:S02]  /*6f50*/  F2FP.F16.F32.PACK_AB R94, R171, R54 ;  /* 0x00000036ab5e723e */ /* 0x000fe400000000ff */
[----:B------:R-:W-:-:S07]  /*6f60*/  F2FP.F16.F32.PACK_AB R98, R55, R52 ;  /* 0x000000343762723e */ /* 0x000fce00000000ff */
.L_x_526:
[----:B------:R-:W-:Y:S05]  /*6f70*/  BSYNC B3 ;  /* 0x0000000000037941 */ /* 0x000fea0003800000 */
.L_x_525:
[----:B0-----:R0:W-:Y:S04]  /*6f80*/  STG.E.128 desc[UR36][R140.64], R92 ;  /* 0x0000005c8c007986 */ /* 0x0011e8000c101d24 */
[----:B--2---:R0:W-:Y:S02]  /*6f90*/  @!P4 STG.E.128 desc[UR36][R142.64], R96 ;  /* 0x000000608e00c986 */ /* 0x0041e4000c101d24 */
.L_x_524:
[----:B------:R-:W-:Y:S05]  /*6fa0*/  BSYNC B2 ;  /* 0x0000000000027941 */ /* 0x000fea0003800000 */
.L_x_523:
[----:B------:R-:W-:Y:S01]  /*6fb0*/  ISETP.NE.AND P4, PT, R10, RZ, PT ;  /* 0x000000ff0a00720c */ /* 0x000fe20003f85270 */
[----:B------:R-:W-:-:S12]  /*6fc0*/  BSSY B2, `(.L_x_527) ;  /* 0x0000077000027945 */ /* 0x000fd80003800000 */
[----:B------:R-:W-:Y:S05]  /*6fd0*/  @!P4 BRA `(.L_x_528) ;  /* 0x0000000400d4c947 */ /* 0x000fea0003800000 */
[----:B------:R-:W-:Y:S01]  /*6fe0*/  SEL R52, R119, R153, !P2 ;  /* 0x0000009977347207 */ /* 0x000fe20005000000 */
[----:B------:R-:W-:Y:S01]  /*6ff0*/  BSSY B3, `(.L_x_529) ;  /* 0x0000071000037945 */ /* 0x000fe20003800000 */
[----:B------:R-:W-:Y:S02]  /*7000*/  IADD3 R64, P4, P5, R104, R136, R21 ;  /* 0x0000008868407210 */ /* 0x000fe40007d9e015 */
[----:B------:R-:W-:Y:S02]  /*7010*/  SHF.R.S32.HI R53, RZ, 0x1f, R52 ;  /* 0x0000001fff357819 */ /* 0x000fe40000011434 */
[----:B------:R-:W-:Y:S02]  /*7020*/  IADD3.X R65, R101, R164, R12, P4, P5 ;  /* 0x000000a465417210 */ /* 0x000fe400027ea40c */
[----:B------:R-:W-:-:S04]  /*7030*/  LEA.HI R53, R53, R52, RZ, 0x4 ;  /* 0x0000003435357211 */ /* 0x000fc800078f20ff */
[----:B------:R-:W-:-:S05]  /*7040*/  LEA.HI.SX32 R52, R53, R28, 0x1c ;  /* 0x0000001c35347211 */ /* 0x000fca00078fe2ff */
[----:B------:R-:W-:-:S05]  /*7050*/  IMAD.SHL.U32 R53, R52, 0x8, RZ ;  /* 0x0000000834357824 */ /* 0x000fca00078e00ff */
[----:B------:R-:W-:-:S13]  /*7060*/  ISETP.GE.AND P4, PT, R53, R151, PT ;  /* 0x000000973500720c */ /* 0x000fda0003f86270 */
[--C-:B------:R-:W-:Y:S02]  /*7070*/  @!P4 SHF.R.S32.HI R55, RZ, 0x1f, R53.reuse ;  /* 0x0000001fff37c819 */ /* 0x100fe40000011435 */
[----:B------:R-:W-:-:S04]  /*7080*/  @!P4 IADD3 R54, P5, P6, R104, R136, R53 ;  /* 0x000000886836c210 */ /* 0x000fc80007ebe035 */
[----:B------:R-:W-:Y:S02]  /*7090*/  @!P4 IADD3.X R55, R101, R164, R55, P5, P6 ;  /* 0x000000a46537c210 */ /* 0x000fe40002fec437 */
[----:B0-----:R-:W-:-:S04]  /*70a0*/  LEA R92, P5, R64, R120, 0x1 ;  /* 0x00000078405c7211 */ /* 0x001fc800078a08ff */
        /* <DEDUP_REMOVED lines=11> */
[----:B------:R-:W-:-:S03]  /*7160*/  IMAD R52, R55, 0x2, R2 ;  /* 0x0000000237347824 */ /* 0x000fc600078e0202 */
[----:B------:R-:W-:-:S05]  /*7170*/  LEA R53, R190, R53, 0x9 ;  /* 0x00000035be357211 */ /* 0x000fca00078e48ff */
[----:B------:R-:W-:-:S04]  /*7180*/  IMAD.IADD R53, R53, 0x1, R54 ;  /* 0x0000000135357824 */ /* 0x000fc800078e0236 */
[----:B------:R-:W-:-:S05]  /*7190*/  IMAD R53, R18, 0x6000, R53 ;  /* 0x0000600012357824 */ /* 0x000fca00078e0235 */
[----:B------:R-:W-:Y:S02]  /*71a0*/  LEA R64, R53, R2, 0x1 ;  /* 0x0000000235407211 */ /* 0x000fe400078e08ff */
[----:B------:R-:W0:Y:S04]  /*71b0*/  LDS.128 R52, [R52+0x1c400] ;  /* 0x01c4000034347984 */ /* 0x000e280000000c00 */
[----:B------:R-:W2:Y:S01]  /*71c0*/  LDS.128 R64, [R64+0x1c400] ;  /* 0x01c4000040407984 */ /* 0x000ea20000000c00 */
[----:B------:R-:W-:Y:S05]  /*71d0*/  @P5 BRA `(.L_x_530) ;  /* 0x0000000400485947 */ /* 0x000fea0003800000 */
[--C-:B------:R-:W-:Y:S01]  /*71e0*/  SHF.R.U64 R48, R48, 0x10, R49.reuse ;  /* 0x0000001030307819 */ /* 0x100fe20000001231 */
[--C-:B--2---:R-:W-:Y:S01]  /*71f0*/  HADD2.F32 R98, -RZ, R65.reuse.H0_H0 ;  /* 0x20000041ff627230 */ /* 0x104fe20000004100 */
[----:B------:R-:W-:Y:S01]  /*7200*/  SHF.R.U32.HI R96, RZ, 0x10, R49 ;  /* 0x00000010ff607819 */ /* 0x000fe20000011631 */
[----:B------:R-:W-:Y:S01]  /*7210*/  HADD2.F32 R65, -RZ, R65.H1_H1 ;  /* 0x30000041ff417230 */ /* 0x000fe20000004100 */
[--C-:B------:R-:W-:Y:S01]  /*7220*/  SHF.R.U64 R49, R60, 0x10, R61.reuse ;  /* 0x000000103c317819 */ /* 0x100fe2000000123d */
[--C-:B0-----:R-:W-:Y:S01]  /*7230*/  HADD2.F32 R140, -RZ, R53.reuse.H0_H0 ;  /* 0x20000035ff8c7230 */ /* 0x101fe20000004100 */
[----:B------:R-:W-:Y:S01]  /*7240*/  SHF.R.U32.HI R60, RZ, 0x10, R61 ;  /* 0x00000010ff3c7819 */ /* 0x000fe2000001163d */
[----:B------:R-:W-:Y:S01]  /*7250*/  HADD2.F32 R53, -RZ, R53.H1_H1 ;  /* 0x30000035ff357230 */ /* 0x000fe20000004100 */
[--C-:B------:R-:W-:Y:S01]  /*7260*/  SHF.R.U64 R61, R62, 0x10, R63.reuse ;  /* 0x000000103e3d7819 */ /* 0x100fe2000000123f */
[----:B------:R-:W-:Y:S01]  /*7270*/  HADD2.F32 R96, -RZ, R96.H0_H0 ;  /* 0x20000060ff607230 */ /* 0x000fe20000004100 */
[----:B------:R-:W-:Y:S01]  /*7280*/  SHF.R.U32.HI R62, RZ, 0x10, R63 ;  /* 0x00000010ff3e7819 */ /* 0x000fe2000001163f */
[----:B------:R-:W-:Y:S01]  /*7290*/  HADD2.F32 R60, -RZ, R60.H0_H0 ;  /* 0x2000003cff3c7230 */ /* 0x000fe20000004100 */
[--C-:B------:R-:W-:Y:S01]  /*72a0*/  SHF.R.U64 R50, R50, 0x10, R51.reuse ;  /* 0x0000001032327819 */ /* 0x100fe20000001233 */
[----:B------:R-:W-:Y:S01]  /*72b0*/  HADD2.F32 R63, -RZ, R203.H0_H0 ;  /* 0x200000cbff3f7230 */ /* 0x000fe20000004100 */
[----:B------:R-:W-:Y:S01]  /*72c0*/  SHF.R.U32.HI R51, RZ, 0x10, R51 ;  /* 0x00000010ff337819 */ /* 0x000fe20000011633 */
[----:B------:R-:W-:-:S02]  /*72d0*/  HADD2.F32 R97, -RZ, R182.H1_H1 ;  /* 0x300000b6ff617230 */ /* 0x000fc40000004100 */
[-C--:B------:R-:W-:Y:S01]  /*72e0*/  FMUL.FTZ R142, R65, R60.reuse ;  /* 0x0000003c418e7220 */ /* 0x080fe20000410000 */
[C---:B------:R-:W-:Y:S01]  /*72f0*/  FMUL.FTZ R60, R53.reuse, R60 ;  /* 0x0000003c353c7220 */ /* 0x040fe20000410000 */
[-C--:B------:R-:W-:Y:S01]  /*7300*/  FMUL.FTZ R99, R98, R63.reuse ;  /* 0x0000003f62637220 */ /* 0x080fe20000410000 */
[----:B------:R-:W-:Y:S01]  /*7310*/  FMUL.FTZ R63, R140, R63 ;  /* 0x0000003f8c3f7220 */ /* 0x000fe20000410000 */
[-C--:B------:R-:W-:Y:S01]  /*7320*/  FFMA.FTZ R142, R53, R96.reuse, -R142 ;  /* 0x00000060358e7223 */ /* 0x080fe2000001088e */
[----:B------:R-:W-:Y:S01]  /*7330*/  FFMA.FTZ R60, R65, R96, R60 ;  /* 0x00000060413c7223 */ /* 0x000fe2000001003c */
[----:B------:R-:W-:Y:S02]  /*7340*/  HADD2.F32 R53, -RZ, R183.H1_H1 ;  /* 0x300000b7ff357230 */ /* 0x000fe40000004100 */
[-C--:B------:R-:W-:Y:S01]  /*7350*/  FFMA.FTZ R63, R98, R97.reuse, R63 ;  /* 0x00000061623f7223 */ /* 0x080fe2000001003f */
[--C-:B------:R-:W-:Y:S02]  /*7360*/  HADD2.F32 R96, -RZ, R67.reuse.H0_H0 ;  /* 0x20000043ff607230 */ /* 0x100fe40000004100 */
[----:B------:R-:W-:Y:S01]  /*7370*/  FFMA.FTZ R99, R140, R97, -R99 ;  /* 0x000000618c637223 */ /* 0x000fe20000010863 */
[----:B------:R-:W-:-:S02]  /*7380*/  HADD2.F32 R67, -RZ, R67.H1_H1 ;  /* 0x30000043ff437230 */ /* 0x000fc40000004100 */
[----:B------:R-:W-:Y:S02]  /*7390*/  HADD2.F32 R98, -RZ, R55.H0_H0 ;  /* 0x20000037ff627230 */ /* 0x000fe40000004100 */
[----:B------:R-:W-:Y:S01]  /*73a0*/  HADD2.F32 R62, -RZ, R62.H0_H0 ;  /* 0x2000003eff3e7230 */ /* 0x000fe20000004100 */
[----:B------:R-:W-:Y:S01]  /*73b0*/  F2FP.F16.F32.PACK_AB R99, R142, R99 ;  /* 0x000000638e63723e */ /* 0x000fe200000000ff */
[----:B------:R-:W-:Y:S02]  /*73c0*/  HADD2.F32 R140, -RZ, R51.H0_H0 ;  /* 0x20000033ff8c7230 */ /* 0x000fe40000004100 */
[-C--:B------:R-:W-:Y:S01]  /*73d0*/  FMUL.FTZ R51, R96, R53.reuse ;  /* 0x0000003560337220 */ /* 0x080fe20000410000 */
[----:B------:R-:W-:Y:S02]  /*73e0*/  HADD2.F32 R65, -RZ, R182.H0_H0 ;  /* 0x200000b6ff417230 */ /* 0x000fe40000004100 */
[----:B------:R-:W-:Y:S01]  /*73f0*/  FMUL.FTZ R53, R98, R53 ;  /* 0x0000003562357220 */ /* 0x000fe20000410000 */
[----:B------:R-:W-:-:S02]  /*7400*/  HADD2.F32 R55, -RZ, R55.H1_H1 ;  /* 0x30000037ff377230 */ /* 0x000fc40000004100 */
[-C--:B------:R-:W-:Y:S01]  /*7410*/  FMUL.FTZ R168, R67, R62.reuse ;  /* 0x0000003e43a87220 */ /* 0x080fe20000410000 */
[----:B------:R-:W-:Y:S02]  /*7420*/  HADD2.F32 R49, -RZ, R49.H0_H0 ;  /* 0x20000031ff317230 */ /* 0x000fe40000004100 */
[-C--:B------:R-:W-:Y:S01]  /*7430*/  FFMA.FTZ R51, R98, R65.reuse, -R51 ;  /* 0x0000004162337223 */ /* 0x080fe20000010833 */
[----:B------:R-:W-:Y:S01]  /*7440*/  FFMA.FTZ R53, R96, R65, R53 ;  /* 0x0000004160357223 */ /* 0x000fe20000010035 */
[C---:B------:R-:W-:Y:S01]  /*7450*/  FMUL.FTZ R62, R55.reuse, R62 ;  /* 0x0000003e373e7220 */ /* 0x040fe20000410000 */
[-C--:B------:R-:W-:Y:S01]  /*7460*/  FFMA.FTZ R168, R55, R140.reuse, -R168 ;  /* 0x0000008c37a87223 */ /* 0x080fe200000108a8 */
[----:B------:R-:W-:Y:S02]  /*7470*/  HADD2.F32 R55, -RZ, R181.H1_H1 ;  /* 0x300000b5ff377230 */ /* 0x000fe40000004100 */
[----:B------:R-:W-:Y:S02]  /*7480*/  HADD2.F32 R98, -RZ, R64.H0_H0 ;  /* 0x20000040ff627230 */ /* 0x000fe40000004100 */
[----:B------:R-:W-:Y:S01]  /*7490*/  FFMA.FTZ R62, R67, R140, R62 ;  /* 0x0000008c433e7223 */ /* 0x000fe2000001003e */
[----:B------:R-:W-:-:S02]  /*74a0*/  HADD2.F32 R96, -RZ, R52.H0_H0 ;  /* 0x20000034ff607230 */ /* 0x000fc40000004100 */
[----:B------:R-:W-:Y:S02]  /*74b0*/  HADD2.F32 R64, -RZ, R64.H1_H1 ;  /* 0x30000040ff407230 */ /* 0x000fe40000004100 */
[-C--:B------:R-:W-:Y:S01]  /*74c0*/  FMUL.FTZ R67, R98, R55.reuse ;  /* 0x0000003762437220 */ /* 0x080fe20000410000 */
[----:B------:R-:W-:Y:S02]  /*74d0*/  HADD2.F32 R65, -RZ, R181.H0_H0 ;  /* 0x200000b5ff417230 */ /* 0x000fe40000004100 */
[----:B------:R-:W-:Y:S01]  /*74e0*/  FMUL.FTZ R141, R96, R55 ;  /* 0x00000037608d7220 */ /* 0x000fe20000410000 */
[----:B------:R-:W-:Y:S02]  /*74f0*/  HADD2.F32 R52, -RZ, R52.H1_H1 ;  /* 0x30000034ff347230 */ /* 0x000fe40000004100 */
[----:B------:R-:W-:Y:S01]  /*7500*/  FMUL.FTZ R55, R64, R49 ;  /* 0x0000003140377220 */ /* 0x000fe20000410000 */
[----:B------:R-:W-:Y:S02]  /*7510*/  HADD2.F32 R97, -RZ, R48.H0_H0 ;  /* 0x20000030ff617230 */ /* 0x000fe40000004100 */
[-C--:B------:R-:W-:Y:S01]  /*7520*/  FFMA.FTZ R67, R96, R65.reuse, -R67 ;  /* 0x0000004160437223 */ /* 0x080fe20000010843 */
[----:B------:R-:W-:Y:S01]  /*7530*/  FFMA.FTZ R141, R98, R65, R141 ;  /* 0x00000041628d7223 */ /* 0x000fe2000001008d */
[----:B------:R-:W-:Y:S01]  /*7540*/  FMUL.FTZ R49, R52, R49 ;  /* 0x0000003134317220 */ /* 0x000fe20000410000 */
[----:B------:R-:W-:-:S02]  /*7550*/  HADD2.F32 R65, -RZ, R66.H0_H0 ;  /* 0x20000042ff417230 */ /* 0x000fc40000004100 */
[-C--:B------:R-:W-:Y:S01]  /*7560*/  FFMA.FTZ R52, R52, R97.reuse, -R55 ;  /* 0x0000006134347223 */ /* 0x080fe20000010837 */
[----:B------:R-:W-:Y:S02]  /*7570*/  HADD2.F32 R48, -RZ, R180.H0_H0 ;  /* 0x200000b4ff307230 */ /* 0x000fe40000004100 */
[----:B------:R-:W-:Y:S01]  /*7580*/  FFMA.FTZ R64, R64, R97, R49 ;  /* 0x0000006140407223 */ /* 0x000fe20000010031 */
[----:B------:R-:W-:Y:S01]  /*7590*/  HADD2.F32 R61, -RZ, R61.H0_H0 ;  /* 0x2000003dff3d7230 */ /* 0x000fe20000004100 */
[----:B------:R-:W-:Y:S01]  /*75a0*/  F2FP.F16.F32.PACK_AB R62, R62, R53 ;  /* 0x000000353e3e723e */ /* 0x000fe200000000ff */
[----:B------:R-:W-:Y:S01]  /*75b0*/  HADD2.F32 R55, -RZ, R54.H0_H0 ;  /* 0x20000036ff377230 */ /* 0x000fe20000004100 */
[----:B------:R-:W-:Y:S01]  /*75c0*/  F2FP.F16.F32.PACK_AB R52, R52, R67 ;  /* 0x000000433434723e */ /* 0x000fe200000000ff */
[----:B------:R-:W-:Y:S01]  /*75d0*/  HADD2.F32 R66, -RZ, R66.H1_H1 ;  /* 0x30000042ff427230 */ /* 0x000fe20000004100 */
[----:B------:R-:W-:Y:S01]  /*75e0*/  F2FP.F16.F32.PACK_AB R64, R64, R141 ;  /* 0x0000008d4040723e */ /* 0x000fe200000000ff */
[----:B------:R-:W-:-:S02]  /*75f0*/  HADD2.F32 R54, -RZ, R54.H1_H1 ;  /* 0x30000036ff367230 */ /* 0x000fc40000004100 */
[----:B------:R-:W-:Y:S02]  /*7600*/  HADD2.F32 R97, -RZ, R50.H0_H0 ;  /* 0x20000032ff617230 */ /* 0x000fe40000004100 */
[-C--:B------:R-:W-:Y:S01]  /*7610*/  FMUL.FTZ R50, R65, R48.reuse ;  /* 0x0000003041327220 */ /* 0x080fe20000410000 */
[----:B------:R-:W-:Y:S02]  /*7620*/  HADD2.F32 R49, -RZ, R180.H1_H1 ;  /* 0x300000b4ff317230 */ /* 0x000fe40000004100 */
[-C--:B------:R-:W-:Y:S01]  /*7630*/  FMUL.FTZ R143, R66, R61.reuse ;  /* 0x0000003d428f7220 */ /* 0x080fe20000410000 */
[C---:B------:R-:W-:Y:S01]  /*7640*/  FMUL.FTZ R48, R55.reuse, R48 ;  /* 0x0000003037307220 */ /* 0x040fe20000410000 */
[C---:B------:R-:W-:Y:S01]  /*7650*/  FMUL.FTZ R61, R54.reuse, R61 ;  /* 0x0000003d363d7220 */ /* 0x040fe20000410000 */
[----:B------:R-:W-:Y:S02]  /*7660*/  IMAD.MOV.U32 R53, RZ, RZ, R99 ;  /* 0x000000ffff357224 */ /* 0x000fe400078e0063 */
[-C--:B------:R-:W-:Y:S01]  /*7670*/  FFMA.FTZ R50, R55, R49.reuse, -R50 ;  /* 0x0000003137327223 */ /* 0x080fe20000010832 */
[----:B------:R-:W-:Y:S01]  /*7680*/  FFMA.FTZ R48, R65, R49, R48 ;  /* 0x0000003141307223 */ /* 0x000fe20000010030 */
[-C--:B------:R-:W-:Y:S01]  /*7690*/  FFMA.FTZ R143, R54, R97.reuse, -R143 ;  /* 0x00000061368f7223 */ /* 0x080fe2000001088f */
[----:B------:R-:W-:Y:S01]  /*76a0*/  FFMA.FTZ R61, R66, R97, R61 ;  /* 0x00000061423d7223 */ /* 0x000fe2000001003d */
[----:B------:R-:W-:Y:S01]  /*76b0*/  F2FP.F16.F32.PACK_AB R55, R168, R51 ;  /* 0x00000033a837723e */ /* 0x000fe200000000ff */
[----:B------:R-:W-:Y:S01]  /*76c0*/  IMAD.MOV.U32 R67, RZ, RZ, R62 ;  /* 0x000000ffff437224 */ /* 0x000fe200078e003e */
[----:B------:R-:W-:-:S02]  /*76d0*/  F2FP.F16.F32.PACK_AB R65, R60, R63 ;  /* 0x0000003f3c41723e */ /* 0x000fc400000000ff */
[----:B------:R-:W-:Y:S02]  /*76e0*/  F2FP.F16.F32.PACK_AB R54, R143, R50 ;  /* 0x000000328f36723e */ /* 0x000fe400000000ff */
[----:B------:R-:W-:-:S07]  /*76f0*/  F2FP.F16.F32.PACK_AB R66, R61, R48 ;  /* 0x000000303d42723e */ /* 0x000fce00000000ff */
.L_x_530:
[----:B------:R-:W-:Y:S05]  /*7700*/  BSYNC B3 ;  /* 0x0000000000037941 */ /* 0x000fea0003800000 */
.L_x_529:
[----:B0-----:R3:W-:Y:S04]  /*7710*/  STG.E.128 desc[UR36][R92.64], R52 ;  /* 0x000000345c007986 */ /* 0x0017e8000c101d24 */
[----:B--2---:R3:W-:Y:S02]  /*7720*/  @!P4 STG.E.128 desc[UR36][R94.64], R64 ;  /* 0x000000405e00c986 */ /* 0x0047e4000c101d24 */
.L_x_528:
[----:B------:R-:W-:Y:S05]  /*7730*/  BSYNC B2 ;  /* 0x0000000000027941 */ /* 0x000fea0003800000 */
.L_x_527:
[----:B------:R-:W-:-:S13]  /*7740*/  ISETP.NE.AND P4, PT, R9, RZ, PT ;  /* 0x000000ff0900720c */ /* 0x000fda0003f85270 */
[----:B------:R-:W-:Y:S05]  /*7750*/  @!P4 BRA `(.L_x_522) ;  /* 0x0000000400e8c947 */ /* 0x000fea0003800000 */
[----:B------:R-:W-:Y:S01]  /*7760*/  ISETP.NE.AND P6, PT, R103, RZ, PT ;  /* 0x000000ff6700720c */ /* 0x000fe20003fc5270 */
[----:B------:R-:W-:Y:S01]  /*7770*/  BSSY B2, `(.L_x_531) ;  /* 0x0000076000027945 */ /* 0x000fe20003800000 */
[----:B------:R-:W-:Y:S02]  /*7780*/  IADD3 R51, P4, P5, R104, R136, R15 ;  /* 0x0000008868337210 */ /* 0x000fe40007d9e00f */
[----:B------:R-:W-:Y:S02]  /*7790*/  SEL R48, R119, R153, !P6 ;  /* 0x0000009977307207 */ /* 0x000fe40007000000 */
[----:B---3--:R-:W-:Y:S02]  /*77a0*/  IADD3.X R52, R101, R164, R11, P4, P5 ;  /* 0x000000a465347210 */ /* 0x008fe400027ea40b */
[----:B------:R-:W-:-:S04]  /*77b0*/  SHF.R.S32.HI R49, RZ, 0x1f, R48 ;  /* 0x0000001fff317819 */ /* 0x000fc80000011430 */
[----:B------:R-:W-:-:S04]  /*77c0*/  LEA.HI R49, R49, R48, RZ, 0x4 ;  /* 0x0000003031317211 */ /* 0x000fc800078f20ff */
[----:B------:R-:W-:-:S04]  /*77d0*/  LEA.HI.SX32 R49, R49, R20, 0x1c ;  /* 0x0000001431317211 */ /* 0x000fc800078fe2ff */
[----:B------:R-:W-:-:S04]  /*77e0*/  SHF.L.U32 R48, R49, 0x3, RZ ;  /* 0x0000000331307819 */ /* 0x000fc800000006ff */
[----:B------:R-:W-:-:S13]  /*77f0*/  ISETP.GE.AND P4, PT, R48, R151, PT ;  /* 0x000000973000720c */ /* 0x000fda0003f86270 */
[--C-:B------:R-:W-:Y:S02]  /*7800*/  @!P4 SHF.R.S32.HI R50, RZ, 0x1f, R48.reuse ;  /* 0x0000001fff32c819 */ /* 0x100fe40000011430 */
[--C-:B------:R-:W-:Y:S02]  /*7810*/  @!P4 IADD3 R136, P5, P6, R104, R136, R48.reuse ;  /* 0x000000886888c210 */ /* 0x100fe40007ebe030 */
[----:B------:R-:W-:Y:S02]  /*7820*/  LOP3.LUT R48, R189, 0x38, R48, 0xf8, !PT ;  /* 0x00000038bd307812 */ /* 0x000fe400078ef830 */
[----:B------:R-:W-:Y:S02]  /*7830*/  @!P4 IADD3.X R50, R101, R164, R50, P5, P6 ;  /* 0x000000a46532c210 */ /* 0x000fe40002fec432 */
[----:B------:R-:W-:Y:S02]  /*7840*/  LEA R60, P5, R51, R120, 0x1 ;  /* 0x00000078333c7211 */ /* 0x000fe400078a08ff */
[----:B------:R-:W-:-:S02]  /*7850*/  LOP3.LUT R48, R48, R191, RZ, 0x3c, !PT ;  /* 0x000000bf30307212 */ /* 0x000fc400078e3cff */
[----:B------:R-:W-:Y:S02]  /*7860*/  LEA.HI.X R61, R51, R121, R52, 0x1, P5 ;  /* 0x00000079333d7211 */ /* 0x000fe400028f0c34 */
[----:B------:R-:W-:-:S04]  /*7870*/  @!P4 LEA R62, P5, R136, R120, 0x1 ;  /* 0x00000078883ec211 */ /* 0x000fc800078a08ff */
[----:B------:R-:W-:Y:S02]  /*7880*/  @!P4 LEA.HI.X R63, R136, R121, R50, 0x1, P5 ;  /* 0x00000079883fc211 */ /* 0x000fe400028f0c32 */
[----:B------:R-:W-:Y:S02]  /*7890*/  SHF.R.S32.HI R50, RZ, 0x1f, R49 ;  /* 0x0000001fff327819 */ /* 0x000fe40000011431 */
[----:B------:R-:W-:Y:S02]  /*78a0*/  ISETP.GE.AND P5, PT, R185, R122, PT ;  /* 0x0000007ab900720c */ /* 0x000fe40003fa6270 */
[----:B------:R-:W-:-:S05]  /*78b0*/  LEA.HI R50, R50, R49, RZ, 0x3 ;  /* 0x0000003132327211 */ /* 0x000fca00078f18ff */
[----:B------:R-:W-:-:S05]  /*78c0*/  IMAD.SHL.U32 R50, R50, 0x400, RZ ;  /* 0x0000040032327824 */ /* 0x000fca00078e00ff */
[----:B------:R-:W-:-:S05]  /*78d0*/  LOP3.LUT R49, R50, 0x7fffe000, RZ, 0xc0, !PT ;  /* 0x7fffe00032317812 */ /* 0x000fca00078ec0ff */
[----:B------:R-:W-:-:S05]  /*78e0*/  IMAD R49, R190, 0x200, R49 ;  /* 0x00000200be317824 */ /* 0x000fca00078e0231 */
[----:B------:R-:W-:Y:S01]  /*78f0*/  IADD3 R51, R49, R48, RZ ;  /* 0x0000003031337210 */ /* 0x000fe20007ffe0ff */
[----:B------:R-:W-:-:S04]  /*7900*/  IMAD R49, R18, 0x6000, R139 ;  /* 0x0000600012317824 */ /* 0x000fc800078e028b */
[----:B------:R-:W-:Y:S02]  /*7910*/  IMAD R51, R18, 0x6000, R51 ;  /* 0x0000600012337824 */ /* 0x000fe400078e0233 */
[--C-:B------:R-:W-:Y:S02]  /*7920*/  IMAD R49, R49, 0x2, R2.reuse ;  /* 0x0000000231317824 */ /* 0x100fe400078e0202 */
[----:B------:R-:W-:-:S04]  /*7930*/  IMAD R52, R51, 0x2, R2 ;  /* 0x0000000233347824 */ /* 0x000fc800078e0202 */
[----:B------:R-:W2:Y:S04]  /*7940*/  LDS.128 R48, [R49+0x1c400] ;  /* 0x01c4000031307984 */ /* 0x000ea80000000c00 */
[----:B------:R-:W3:Y:S01]  /*7950*/  LDS.128 R52, [R52+0x1c400] ;  /* 0x01c4000034347984 */ /* 0x000ee20000000c00 */
[----:B------:R-:W-:Y:S05]  /*7960*/  @P5 BRA `(.L_x_532) ;  /* 0x0000000400585947 */ /* 0x000fea0003800000 */
[--C-:B------:R-:W-:Y:S01]  /*7970*/  SHF.R.U64 R44, R44, 0x10, R45.reuse ;  /* 0x000000102c2c7819 */ /* 0x100fe2000000122d */
[----:B0-----:R-:W-:Y:S01]  /*7980*/  HADD2.F32 R94, -RZ, R179.H1_H1 ;  /* 0x300000b3ff5e7230 */ /* 0x001fe20000004100 */
[----:B------:R-:W-:Y:S01]  /*7990*/  SHF.R.U32.HI R64, RZ, 0x10, R45 ;  /* 0x00000010ff407819 */ /* 0x000fe2000001162d */
[----:B--2---:R-:W-:Y:S01]  /*79a0*/  HADD2.F32 R66, -RZ, R49.H1_H1 ;  /* 0x30000031ff427230 */ /* 0x004fe20000004100 */
[----:B------:R-:W-:Y:S01]  /*79b0*/  SHF.R.U64 R45, R56, 0x10, R57 ;  /* 0x00000010382d7819 */ /* 0x000fe20000001239 */
[----:B------:R-:W-:Y:S01]  /*79c0*/  HADD2.F32 R92, -RZ, R177.H1_H1 ;  /* 0x300000b1ff5c7230 */ /* 0x000fe20000004100 */
[--C-:B------:R-:W-:Y:S01]  /*79d0*/  SHF.R.U64 R46, R46, 0x10, R47.reuse ;  /* 0x000000102e2e7819 */ /* 0x100fe2000000122f */
[----:B------:R-:W-:Y:S01]  /*79e0*/  HADD2.F32 R64, -RZ, R64.H0_H0 ;  /* 0x20000040ff407230 */ /* 0x000fe20000004100 */
[----:B------:R-:W-:Y:S02]  /*79f0*/  SHF.R.U32.HI R56, RZ, 0x10, R47 ;  /* 0x00000010ff387819 */ /* 0x000fe4000001162f */
[----:B------:R-:W-:-:S02]  /*7a00*/  SHF.R.U64 R47, R58, 0x10, R59 ;  /* 0x000000103a2f7819 */ /* 0x000fc4000000123b */
[----:B------:R-:W-:Y:S02]  /*7a10*/  SHF.R.U32.HI R58, RZ, 0x10, R59 ;  /* 0x00000010ff3a7819 */ /* 0x000fe4000001163b */
[----:B---3--:R-:W-:Y:S01]  /*7a20*/  MOV R59, R53 ;  /* 0x00000035003b7202 */ /* 0x008fe20000000f00 */
[----:B------:R-:W-:Y:S01]  /*7a30*/  IMAD.MOV.U32 R53, RZ, RZ, R51 ;  /* 0x000000ffff357224 */ /* 0x000fe200078e0033 */
[----:B------:R-:W-:Y:S01]  /*7a40*/  SHF.R.U32.HI R57, RZ, 0x10, R57 ;  /* 0x00000010ff397819 */ /* 0x000fe20000011639 */
[----:B------:R-:W-:Y:S02]  /*7a50*/  HADD2.F32 R51, -RZ, R49.H0_H0 ;  /* 0x20000031ff337230 */ /* 0x000fe40000004100 */
[--C-:B------:R-:W-:Y:S02]  /*7a60*/  HADD2.F32 R65, -RZ, R59.reuse.H0_H0 ;  /* 0x2000003bff417230 */ /* 0x100fe40000004100 */
[----:B------:R-:W-:Y:S02]  /*7a70*/  HADD2.F32 R59, -RZ, R59.H1_H1 ;  /* 0x3000003bff3b7230 */ /* 0x000fe40000004100 */
[----:B------:R-:W-:-:S02]  /*7a80*/  HADD2.F32 R57, -RZ, R57.H0_H0 ;  /* 0x20000039ff397230 */ /* 0x000fc40000004100 */
[-C--:B------:R-:W-:Y:S01]  /*7a90*/  FMUL.FTZ R96, R65, R94.reuse ;  /* 0x0000005e41607220 */ /* 0x080fe20000410000 */
[----:B------:R-:W-:Y:S02]  /*7aa0*/  FMUL.FTZ R94, R51, R94 ;  /* 0x0000005e335e7220 */ /* 0x000fe40000410000 */
[-C--:B------:R-:W-:Y:S01]  /*7ab0*/  FMUL.FTZ R67, R59, R57.reuse ;  /* 0x000000393b437220 */ /* 0x080fe20000410000 */
[C---:B------:R-:W-:Y:S01]  /*7ac0*/  FMUL.FTZ R98, R66.reuse, R57 ;  /* 0x0000003942627220 */ /* 0x040fe20000410000 */
[-C--:B------:R-:W-:Y:S01]  /*7ad0*/  FFMA.FTZ R49, R65, R92.reuse, R94 ;  /* 0x0000005c41317223 */ /* 0x080fe2000001005e */
[----:B------:R-:W-:Y:S01]  /*7ae0*/  FFMA.FTZ R51, R51, R92, -R96 ;  /* 0x0000005c33337223 */ /* 0x000fe20000010860 */
[-C--:B------:R-:W-:Y:S01]  /*7af0*/  FFMA.FTZ R66, R66, R64.reuse, -R67 ;  /* 0x0000004042427223 */ /* 0x080fe20000010843 */
[----:B------:R-:W-:Y:S01]  /*7b00*/  FFMA.FTZ R64, R59, R64, R98 ;  /* 0x000000403b407223 */ /* 0x000fe20000010062 */
[----:B------:R-:W-:Y:S02]  /*7b10*/  HADD2.F32 R94, -RZ, R178.H1_H1 ;  /* 0x300000b2ff5e7230 */ /* 0x000fe40000004100 */
[--C-:B------:R-:W-:Y:S01]  /*7b20*/  HADD2.F32 R59, -RZ, R55.reuse.H0_H0 ;  /* 0x20000037ff3b7230 */ /* 0x100fe20000004100 */
[----:B------:R-:W-:Y:S01]  /*7b30*/  F2FP.F16.F32.PACK_AB R51, R66, R51 ;  /* 0x000000334233723e */ /* 0x000fe200000000ff */
[----:B------:R-:W-:-:S02]  /*7b40*/  HADD2.F32 R65, -RZ, R55.H1_H1 ;  /* 0x30000037ff417230 */ /* 0x000fc40000004100 */
[----:B------:R-:W-:Y:S02]  /*7b50*/  HADD2.F32 R96, -RZ, R58.H0_H0 ;  /* 0x2000003aff607230 */ /* 0x000fe40000004100 */
[--C-:B------:R-:W-:Y:S02]  /*7b60*/  HADD2.F32 R55, -RZ, R53.reuse.H0_H0 ;  /* 0x20000035ff377230 */ /* 0x100fe40000004100 */
[----:B------:R-:W-:Y:S02]  /*7b70*/  HADD2.F32 R57, -RZ, R53.H1_H1 ;  /* 0x30000035ff397230 */ /* 0x000fe40000004100 */
[----:B------:R-:W-:Y:S01]  /*7b80*/  FMUL.FTZ R98, R65, R96 ;  /* 0x0000006041627220 */ /* 0x000fe20000410000 */
[----:B------:R-:W-:Y:S02]  /*7b90*/  HADD2.F32 R92, -RZ, R176.H1_H1 ;  /* 0x300000b0ff5c7230 */ /* 0x000fe40000004100 */
[----:B------:R-:W-:Y:S02]  /*7ba0*/  HADD2.F32 R58, -RZ, R56.H0_H0 ;  /* 0x20000038ff3a7230 */ /* 0x000fe40000004100 */
[-C--:B------:R-:W-:Y:S01]  /*7bb0*/  FMUL.FTZ R56, R59, R94.reuse ;  /* 0x0000005e3b387220 */ /* 0x080fe20000410000 */
[----:B------:R-:W-:Y:S01]  /*7bc0*/  FMUL.FTZ R94, R55, R94 ;  /* 0x0000005e375e7220 */ /* 0x000fe20000410000 */
[----:B------:R-:W-:Y:S01]  /*7bd0*/  FMUL.FTZ R96, R57, R96 ;  /* 0x0000006039607220 */ /* 0x000fe20000410000 */
[----:B------:R-:W-:-:S02]  /*7be0*/  HADD2.F32 R178, -RZ, R178.H0_H0 ;  /* 0x200000b2ffb27230 */ /* 0x000fc40000004100 */
[----:B------:R-:W-:Y:S01]  /*7bf0*/  FFMA.FTZ R53, R55, R92, -R56 ;  /* 0x0000005c37357223 */ /* 0x000fe20000010838 */
[----:B------:R-:W-:Y:S01]  /*7c00*/  FFMA.FTZ R56, R57, R58, -R98 ;  /* 0x0000003a39387223 */ /* 0x000fe20000010862 */
[----:B------:R-:W-:Y:S01]  /*7c10*/  FFMA.FTZ R55, R59, R92, R94 ;  /* 0x0000005c3b377223 */ /* 0x000fe2000001005e */
[----:B------:R-:W-:Y:S01]  /*7c20*/  FFMA.FTZ R58, R65, R58, R96 ;  /* 0x0000003a413a7223 */ /* 0x000fe20000010060 */
[----:B------:R-:W-:Y:S02]  /*7c30*/  HADD2.F32 R94, -RZ, R179.H0_H0 ;  /* 0x200000b3ff5e7230 */ /* 0x000fe40000004100 */
[----:B------:R-:W-:Y:S01]  /*7c40*/  HADD2.F32 R65, -RZ, R45.H0_H0 ;  /* 0x2000002dff417230 */ /* 0x000fe20000004100 */
[----:B------:R-:W-:Y:S01]  /*7c50*/  F2FP.F16.F32.PACK_AB R56, R56, R53 ;  /* 0x000000353838723e */ /* 0x000fe200000000ff */
[----:B------:R-:W-:Y:S01]  /*7c60*/  HADD2.F32 R57, -RZ, R52.H0_H0 ;  /* 0x20000034ff397230 */ /* 0x000fe20000004100 */
[----:B------:R-:W-:Y:S01]  /*7c70*/  F2FP.F16.F32.PACK_AB R53, R64, R49 ;  /* 0x000000314035723e */ /* 0x000fe200000000ff */
[----:B------:R-:W-:Y:S01]  /*7c80*/  HADD2.F32 R45, -RZ, R48.H0_H0 ;  /* 0x20000030ff2d7230 */ /* 0x000fe20000004100 */
[----:B------:R-:W-:Y:S01]  /*7c90*/  MOV R49, R51 ;  /* 0x0000003300317202 */ /* 0x000fe20000000f00 */
[----:B------:R-:W-:Y:S01]  /*7ca0*/  HADD2.F32 R52, -RZ, R52.H1_H1 ;  /* 0x30000034ff347230 */ /* 0x000fe20000004100 */
[----:B------:R-:W-:Y:S01]  /*7cb0*/  F2FP.F16.F32.PACK_AB R55, R58, R55 ;  /* 0x000000373a37723e */ /* 0x000fe200000000ff */
[----:B------:R-:W-:-:S02]  /*7cc0*/  HADD2.F32 R48, -RZ, R48.H1_H1 ;  /* 0x30000030ff307230 */ /* 0x000fc40000004100 */
[----:B------:R-:W-:Y:S02]  /*7cd0*/  HADD2.F32 R92, -RZ, R177.H0_H0 ;  /* 0x200000b1ff5c7230 */ /* 0x000fe40000004100 */
[-C--:B------:R-:W-:Y:S01]  /*7ce0*/  FMUL.FTZ R67, R52, R65.reuse ;  /* 0x0000004134437220 */ /* 0x080fe20000410000 */
[----:B------:R-:W-:Y:S02]  /*7cf0*/  HADD2.F32 R59, -RZ, R44.H0_H0 ;  /* 0x2000002cff3b7230 */ /* 0x000fe40000004100 */
[-C--:B------:R-:W-:Y:S01]  /*7d00*/  FMUL.FTZ R44, R57, R94.reuse ;  /* 0x0000005e392c7220 */ /* 0x080fe20000410000 */
[C---:B------:R-:W-:Y:S01]  /*7d10*/  FMUL.FTZ R94, R45.reuse, R94 ;  /* 0x0000005e2d5e7220 */ /* 0x040fe20000410000 */
[C---:B------:R-:W-:Y:S01]  /*7d20*/  FMUL.FTZ R65, R48.reuse, R65 ;  /* 0x0000004130417220 */ /* 0x040fe20000410000 */
[----:B------:R-:W-:Y:S02]  /*7d30*/  HADD2.F32 R176, -RZ, R176.H0_H0 ;  /* 0x200000b0ffb07230 */ /* 0x000fe40000004100 */
[-C--:B------:R-:W-:Y:S01]  /*7d40*/  FFMA.FTZ R44, R45, R92.reuse, -R44 ;  /* 0x0000005c2d2c7223 */ /* 0x080fe2000001082c */
[----:B------:R-:W-:Y:S01]  /*7d50*/  FFMA.FTZ R45, R57, R92, R94 ;  /* 0x0000005c392d7223 */ /* 0x000fe2000001005e */
[-C--:B------:R-:W-:Y:S01]  /*7d60*/  FFMA.FTZ R57, R48, R59.reuse, -R67 ;  /* 0x0000003b30397223 */ /* 0x080fe20000010843 */
[----:B------:R-:W-:Y:S01]  /*7d70*/  FFMA.FTZ R48, R52, R59, R65 ;  /* 0x0000003b34307223 */ /* 0x000fe20000010041 */
[----:B------:R-:W-:-:S02]  /*7d80*/  HADD2.F32 R52, -RZ, R54.H0_H0 ;  /* 0x20000036ff347230 */ /* 0x000fc40000004100 */
[----:B------:R-:W-:Y:S02]  /*7d90*/  HADD2.F32 R65, -RZ, R47.H0_H0 ;  /* 0x2000002fff417230 */ /* 0x000fe40000004100 */
[----:B------:R-:W-:Y:S02]  /*7da0*/  HADD2.F32 R54, -RZ, R54.H1_H1 ;  /* 0x30000036ff367230 */ /* 0x000fe40000004100 */
[--C-:B------:R-:W-:Y:S02]  /*7db0*/  HADD2.F32 R47, -RZ, R50.reuse.H0_H0 ;  /* 0x20000032ff2f7230 */ /* 0x100fe40000004100 */
[----:B------:R-:W-:Y:S02]  /*7dc0*/  HADD2.F32 R50, -RZ, R50.H1_H1 ;  /* 0x30000032ff327230 */ /* 0x000fe40000004100 */
[-C--:B------:R-:W-:Y:S01]  /*7dd0*/  FMUL.FTZ R93, R54, R65.reuse ;  /* 0x00000041365d7220 */ /* 0x080fe20000410000 */
[----:B------:R-:W-:Y:S02]  /*7de0*/  HADD2.F32 R59, -RZ, R46.H0_H0 ;  /* 0x2000002eff3b7230 */ /* 0x000fe40000004100 */
[-C--:B------:R-:W-:Y:S01]  /*7df0*/  FMUL.FTZ R46, R52, R178.reuse ;  /* 0x000000b2342e7220 */ /* 0x080fe20000410000 */
[----:B------:R-:W-:Y:S01]  /*7e00*/  FMUL.FTZ R67, R47, R178 ;  /* 0x000000b22f437220 */ /* 0x000fe20000410000 */
[----:B------:R-:W-:Y:S01]  /*7e10*/  FMUL.FTZ R65, R50, R65 ;  /* 0x0000004132417220 */ /* 0x000fe20000410000 */
[----:B------:R-:W-:-:S02]  /*7e20*/  IMAD.MOV.U32 R51, RZ, RZ, R56 ;  /* 0x000000ffff337224 */ /* 0x000fc400078e0038 */
[----:B------:R-:W-:Y:S01]  /*7e30*/  FFMA.FTZ R46, R47, R176, -R46 ;  /* 0x000000b02f2e7223 */ /* 0x000fe2000001082e */
[-C--:B------:R-:W-:Y:S01]  /*7e40*/  FFMA.FTZ R93, R50, R59.reuse, -R93 ;  /* 0x0000003b325d7223 */ /* 0x080fe2000001085d */
[----:B------:R-:W-:Y:S01]  /*7e50*/  F2FP.F16.F32.PACK_AB R50, R57, R44 ;  /* 0x0000002c3932723e */ /* 0x000fe200000000ff */
[----:B------:R-:W-:Y:S01]  /*7e60*/  FFMA.FTZ R67, R52, R176, R67 ;  /* 0x000000b034437223 */ /* 0x000fe20000010043 */
[----:B------:R-:W-:Y:S01]  /*7e70*/  FFMA.FTZ R54, R54, R59, R65 ;  /* 0x0000003b36367223 */ /* 0x000fe20000010041 */
[----:B------:R-:W-:Y:S02]  /*7e80*/  F2FP.F16.F32.PACK_AB R52, R48, R45 ;  /* 0x0000002d3034723e */ /* 0x000fe400000000ff */
[----:B------:R-:W-:Y:S01]  /*7e90*/  F2FP.F16.F32.PACK_AB R93, R93, R46 ;  /* 0x0000002e5d5d723e */ /* 0x000fe200000000ff */
[----:B------:R-:W-:Y:S01]  /*7ea0*/  IMAD.MOV.U32 R48, RZ, RZ, R50 ;  /* 0x000000ffff307224 */ /* 0x000fe200078e0032 */
[----:B------:R-:W-:-:S03]  /*7eb0*/  F2FP.F16.F32.PACK_AB R54, R54, R67 ;  /* 0x000000433636723e */ /* 0x000fc600000000ff */
[----:B------:R-:W-:-:S07]  /*7ec0*/  IMAD.MOV.U32 R50, RZ, RZ, R93 ;  /* 0x000000ffff327224 */ /* 0x000fce00078e005d */
.L_x_532:
[----:B------:R-:W-:Y:S05]  /*7ed0*/  BSYNC B2 ;  /* 0x0000000000027941 */ /* 0x000fea0003800000 */
.L_x_531:
[----:B--2---:R4:W-:Y:S04]  /*7ee0*/  STG.E.128 desc[UR36][R60.64], R48 ;  /* 0x000000303c007986 */ /* 0x0049e8000c101d24 */
[----:B---3--:R4:W-:Y:S02]  /*7ef0*/  @!P4 STG.E.128 desc[UR36][R62.64], R52 ;  /* 0x000000343e00c986 */ /* 0x0089e4000c101d24 */
.L_x_522:
[----:B------:R-:W-:Y:S05]  /*7f00*/  BSYNC B1 ;  /* 0x0000000000017941 */ /* 0x000fea0003800000 */
.L_x_521:
[-C--:B--2---:R-:W-:Y:S02]  /*7f10*/  IMAD R44, R150, R130.reuse, RZ ;  /* 0x00000082962c7224 */ /* 0x084fe400078e02ff */
[----:B------:R-:W-:-:S04]  /*7f20*/  IMAD.WIDE.U32 R132, R204, R130, R132 ;  /* 0x00000082cc847225 */ /* 0x000fc800078e0084 */
[----:B------:R-:W-:Y:S01]  /*7f30*/  IMAD R131, R204, R131, R44 ;  /* 0x00000083cc837224 */ /* 0x000fe200078e022c */
[----:B------:R-:W-:Y:S06]  /*7f40*/  @P0 BRA `(.L_x_491) ;  /* 0x0000001800b00947 */ /* 0x000fec0003800000 */
[----:B------:R-:W-:Y:S01]  /*7f50*/  ISETP.NE.AND P0, PT, R14, RZ, PT ;  /* 0x000000ff0e00720c */ /* 0x000fe20003f05270 */
[----:B------:R-:W-:Y:S01]  /*7f60*/  BSSY B1, `(.L_x_533) ;  /* 0x000007a000017945 */ /* 0x000fe20003800000 */
[----:B------:R-:W-:-:S11]  /*7f70*/  IADD3 R56, R133, R131, RZ ;  /* 0x0000008385387210 */ /* 0x000fd60007ffe0ff */
[----:B------:R-:W-:Y:S05]  /*7f80*/  @!P0 BRA `(.L_x_534) ;  /* 0x0000000400dc8947 */ /* 0x000fea0003800000 */
[----:B------:R-:W-:Y:S01]  /*7f90*/  SEL R44, R119, R153, !P3 ;  /* 0x00000099772c7207 */ /* 0x000fe20005800000 */
[----:B------:R-:W-:Y:S01]  /*7fa0*/  BSSY B2, `(.L_x_535) ;  /* 0x0000073000027945 */ /* 0x000fe20003800000 */
[----:B----4-:R-:W-:Y:S02]  /*7fb0*/  IADD3 R48, P0, P4, R104, R132, R29 ;  /* 0x0000008468307210 */ /* 0x010fe40007c1e01d */
[----:B------:R-:W-:Y:S02]  /*7fc0*/  SHF.R.S32.HI R45, RZ, 0x1f, R44 ;  /* 0x0000001fff2d7819 */ /* 0x000fe4000001142c */
[----:B------:R-:W-:Y:S02]  /*7fd0*/  IADD3.X R50, R101, R56, R13, P0, P4 ;  /* 0x0000003865327210 */ /* 0x000fe400007e840d */
[----:B------:R-:W-:-:S04]  /*7fe0*/  LEA.HI R45, R45, R44, RZ, 0x4 ;  /* 0x0000002c2d2d7211 */ /* 0x000fc800078f20ff */
[----:B------:R-:W-:-:S04]  /*7ff0*/  LEA.HI.SX32 R45, R45, R30, 0x1c ;  /* 0x0000001e2d2d7211 */ /* 0x000fc800078fe2ff */
[----:B---3--:R-:W-:Y:S01]  /*8000*/  SHF.R.S32.HI R52, RZ, 0x1f, R45 ;  /* 0x0000001fff347819 */ /* 0x008fe2000001142d */
[----:B------:R-:W-:-:S03]  /*8010*/  IMAD.SHL.U32 R44, R45, 0x8, RZ ;  /* 0x000000082d2c7824 */ /* 0x000fc600078e00ff */
[----:B------:R-:W-:Y:S01]  /*8020*/  LEA.HI R52, R52, R45, RZ, 0x3 ;  /* 0x0000002d34347211 */ /* 0x000fe200078f18ff */
[----:B------:R-:W-:Y:S01]  /*8030*/  IMAD R45, R18, 0x6000, R144 ;  /* 0x00006000122d7824 */ /* 0x000fe200078e0290 */
[----:B------:R-:W-:-:S03]  /*8040*/  ISETP.GE.AND P0, PT, R44, R151, PT ;  /* 0x000000972c00720c */ /* 0x000fc60003f06270 */
[----:B------:R-:W-:Y:S01]  /*8050*/  IMAD.SHL.U32 R52, R52, 0x400, RZ ;  /* 0x0000040034347824 */ /* 0x000fe200078e00ff */
[----:B------:R-:W-:-:S04]  /*8060*/  LEA R45, R45, R2, 0x1 ;  /* 0x000000022d2d7211 */ /* 0x000fc800078e08ff */
[----:B------:R-:W-:-:S05]  /*8070*/  LOP3.LUT R47, R52, 0x7fffe000, RZ, 0xc0, !PT ;  /* 0x7fffe000342f7812 */ /* 0x000fca00078ec0ff */
[--C-:B------:R-:W-:Y:S02]  /*8080*/  @!P0 SHF.R.S32.HI R49, RZ, 0x1f, R44.reuse ;  /* 0x0000001fff318819 */ /* 0x100fe4000001142c */
[--C-:B------:R-:W-:Y:S02]  /*8090*/  @!P0 IADD3 R46, P4, P5, R104, R132, R44.reuse ;  /* 0x00000084682e8210 */ /* 0x100fe40007d9e02c */
[----:B------:R-:W-:Y:S02]  /*80a0*/  LOP3.LUT R44, R187, 0x38, R44, 0xf8, !PT ;  /* 0x00000038bb2c7812 */ /* 0x000fe400078ef82c */
[----:B------:R-:W-:Y:S02]  /*80b0*/  @!P0 IADD3.X R49, R101, R56, R49, P4, P5 ;  /* 0x0000003865318210 */ /* 0x000fe400027ea431 */
[----:B------:R-:W-:Y:S02]  /*80c0*/  LOP3.LUT R44, R44, R219, RZ, 0x3c, !PT ;  /* 0x000000db2c2c7212 */ /* 0x000fe400078e3cff */
[----:B------:R-:W-:-:S02]  /*80d0*/  LEA R52, P4, R48, R120, 0x1 ;  /* 0x0000007830347211 */ /* 0x000fc400078808ff */
[----:B------:R-:W-:Y:S02]  /*80e0*/  IADD3 R47, R44, R47, R193 ;  /* 0x0000002f2c2f7210 */ /* 0x000fe40007ffe0c1 */
[----:B------:R-:W-:Y:S02]  /*80f0*/  LEA.HI.X R53, R48, R121, R50, 0x1, P4 ;  /* 0x0000007930357211 */ /* 0x000fe400020f0c32 */
[----:B------:R-:W-:Y:S01]  /*8100*/  @!P0 LEA R54, P4, R46, R120, 0x1 ;  /* 0x000000782e368211 */ /* 0x000fe200078808ff */
[----:B------:R-:W-:-:S03]  /*8110*/  IMAD R47, R18, 0x6000, R47 ;  /* 0x00006000122f7824 */ /* 0x000fc600078e022f */
[----:B------:R-:W-:Y:S01]  /*8120*/  @!P0 LEA.HI.X R55, R46, R121, R49, 0x1, P4 ;  /* 0x000000792e378211 */ /* 0x000fe200020f0c31 */
[----:B------:R-:W-:Y:S01]  /*8130*/  IMAD R48, R47, 0x2, R2 ;  /* 0x000000022f307824 */ /* 0x000fe200078e0202 */
[----:B------:R-:W-:Y:S01]  /*8140*/  ISETP.GE.AND P4, PT, R22, R122, PT ;  /* 0x0000007a1600720c */ /* 0x000fe20003f86270 */
[----:B------:R-:W2:Y:S04]  /*8150*/  LDS.128 R44, [R45+0x1c400] ;  /* 0x01c400002d2c7984 */ /* 0x000ea80000000c00 */
[----:B------:R-:W3:Y:S08]  /*8160*/  LDS.128 R48, [R48+0x1c400] ;  /* 0x01c4000030307984 */ /* 0x000ef00000000c00 */
[----:B------:R-:W-:Y:S05]  /*8170*/  @P4 BRA `(.L_x_536) ;  /* 0x0000000400544947 */ /* 0x000fea0003800000 */
[----:B---3--:R-:W-:Y:S01]  /*8180*/  IMAD.MOV.U32 R62, RZ, RZ, R49 ;  /* 0x000000ffff3e7224 */ /* 0x008fe200078e0031 */
[----:B------:R-:W-:Y:S01]  /*8190*/  SHF.R.U32.HI R67, RZ, 0x10, R89 ;  /* 0x00000010ff437819 */ /* 0x000fe20000011659 */
[----:B------:R-:W-:Y:S01]  /*81a0*/  IMAD.MOV.U32 R63, RZ, RZ, R51 ;  /* 0x000000ffff3f7224 */ /* 0x000fe200078e0033 */
[----:B------:R-:W-:Y:S01]  /*81b0*/  SHF.R.U32.HI R65, RZ, 0x10, R77 ;  /* 0x00000010ff417819 */ /* 0x000fe2000001164d */
[----:B--2---:R-:W-:Y:S01]  /*81c0*/  IMAD.MOV.U32 R49, RZ, RZ, R47 ;  /* 0x000000ffff317224 */ /* 0x004fe200078e002f */
[----:B------:R-:W-:Y:S01]  /*81d0*/  MOV R61, R48 ;  /* 0x00000030003d7202 */ /* 0x000fe20000000f00 */
[--C-:B------:R-:W-:Y:S01]  /*81e0*/  HADD2.F32 R51, -RZ, R62.reuse.H0_H0 ;  /* 0x2000003eff337230 */ /* 0x100fe20000004100 */
[----:B------:R-:W-:Y:S01]  /*81f0*/  SHF.R.U64 R57, R76, 0x10, R77 ;  /* 0x000000104c397819 */ /* 0x000fe2000000124d */
[----:B------:R-:W-:Y:S01]  /*8200*/  HADD2.F32 R62, -RZ, R62.H1_H1 ;  /* 0x3000003eff3e7230 */ /* 0x000fe20000004100 */
[--C-:B------:R-:W-:Y:S01]  /*8210*/  SHF.R.U64 R59, R90, 0x10, R91.reuse ;  /* 0x000000105a3b7819 */ /* 0x100fe2000000125b */
[----:B------:R-:W-:Y:S01]  /*8220*/  HADD2.F32 R67, -RZ, R67.H0_H0 ;  /* 0x20000043ff437230 */ /* 0x000fe20000004100 */
[----:B------:R-:W-:Y:S01]  /*8230*/  SHF.R.U32.HI R90, RZ, 0x10, R91 ;  /* 0x00000010ff5a7819 */ /* 0x000fe2000001165b */
[----:B------:R-:W-:Y:S01]  /*8240*/  HADD2.F32 R66, -RZ, R175.H1_H1 ;  /* 0x300000afff427230 */ /* 0x000fe20000004100 */
[----:B------:R-:W-:Y:S01]  /*8250*/  SHF.R.U64 R58, R78, 0x10, R79 ;  /* 0x000000104e3a7819 */ /* 0x000fe2000000124f */
[----:B------:R-:W-:-:S02]  /*8260*/  HADD2.F32 R48, -RZ, R45.H1_H1 ;  /* 0x3000002dff307230 */ /* 0x000fc40000004100 */
[-C--:B------:R-:W-:Y:S01]  /*8270*/  FMUL.FTZ R77, R62, R67.reuse ;  /* 0x000000433e4d7220 */ /* 0x080fe20000410000 */
[----:B------:R-:W-:Y:S02]  /*8280*/  HADD2.F32 R47, -RZ, R45.H0_H0 ;  /* 0x2000002dff2f7230 */ /* 0x000fe40000004100 */
[-C--:B------:R-:W-:Y:S01]  /*8290*/  FMUL.FTZ R76, R51, R66.reuse ;  /* 0x00000042334c7220 */ /* 0x080fe20000410000 */
[----:B------:R-:W-:Y:S02]  /*82a0*/  HADD2.F32 R64, -RZ, R166.H1_H1 ;  /* 0x300000a6ff407230 */ /* 0x000fe40000004100 */
[----:B------:R-:W-:Y:S01]  /*82b0*/  FMUL.FTZ R67, R48, R67 ;  /* 0x0000004330437220 */ /* 0x000fe20000410000 */
[----:B------:R-:W-:Y:S02]  /*82c0*/  HADD2.F32 R65, -RZ, R65.H0_H0 ;  /* 0x20000041ff417230 */ /* 0x000fe40000004100 */
[C---:B------:R-:W-:Y:S01]  /*82d0*/  FMUL.FTZ R66, R47.reuse, R66 ;  /* 0x000000422f427220 */ /* 0x040fe20000410000 */
[----:B------:R-:W-:Y:S01]  /*82e0*/  SHF.R.U32.HI R78, RZ, 0x10, R79 ;  /* 0x00000010ff4e7819 */ /* 0x000fe2000001164f */
[----:B------:R-:W-:Y:S01]  /*82f0*/  FFMA.FTZ R45, R47, R64, -R76 ;  /* 0x000000402f2d7223 */ /* 0x000fe2000001084c */
[----:B------:R-:W-:-:S02]  /*8300*/  HADD2.F32 R76, -RZ, R174.H1_H1 ;  /* 0x300000aeff4c7230 */ /* 0x000fc40000004100 */
[-C--:B------:R-:W-:Y:S01]  /*8310*/  FFMA.FTZ R48, R48, R65.reuse, -R77 ;  /* 0x0000004130307223 */ /* 0x080fe2000001084d */
[----:B------:R-:W-:Y:S01]  /*8320*/  FFMA.FTZ R62, R62, R65, R67 ;  /* 0x000000413e3e7223 */ /* 0x000fe20000010043 */
[----:B------:R-:W-:Y:S01]  /*8330*/  FFMA.FTZ R47, R51, R64, R66 ;  /* 0x00000040332f7223 */ /* 0x000fe20000010042 */
[----:B------:R-:W-:Y:S01]  /*8340*/  HADD2.F32 R65, -RZ, R63.H0_H0 ;  /* 0x2000003fff417230 */ /* 0x000fe20000004100 */
[----:B------:R-:W-:Y:S01]  /*8350*/  SHF.R.U64 R60, R88, 0x10, R89 ;  /* 0x00000010583c7819 */ /* 0x000fe20000001259 */
[--C-:B------:R-:W-:Y:S01]  /*8360*/  HADD2.F32 R51, -RZ, R49.reuse.H0_H0 ;  /* 0x20000031ff337230 */ /* 0x100fe20000004100 */
[----:B------:R-:W-:Y:S01]  /*8370*/  F2FP.F16.F32.PACK_AB R45, R48, R45 ;  /* 0x0000002d302d723e */ /* 0x000fe200000000ff */
[----:B------:R-:W-:Y:S02]  /*8380*/  HADD2.F32 R67, -RZ, R90.H0_H0 ;  /* 0x2000005aff437230 */ /* 0x000fe40000004100 */
[----:B------:R-:W-:Y:S01]  /*8390*/  FMUL.FTZ R88, R65, R76 ;  /* 0x0000004c41587220 */ /* 0x000fe20000410000 */
[----:B------:R-:W-:-:S02]  /*83a0*/  HADD2.F32 R64, -RZ, R49.H1_H1 ;  /* 0x30000031ff407230 */ /* 0x000fc40000004100 */
[C---:B------:R-:W-:Y:S01]  /*83b0*/  FMUL.FTZ R76, R51.reuse, R76 ;  /* 0x0000004c334c7220 */ /* 0x040fe20000410000 */
[----:B------:R-:W-:Y:S02]  /*83c0*/  HADD2.F32 R66, -RZ, R165.H1_H1 ;  /* 0x300000a5ff427230 */ /* 0x000fe40000004100 */
[----:B------:R-:W-:Y:S02]  /*83d0*/  HADD2.F32 R63, -RZ, R63.H1_H1 ;  /* 0x3000003fff3f7230 */ /* 0x000fe40000004100 */
[-C--:B------:R-:W-:Y:S01]  /*83e0*/  FMUL.FTZ R90, R64, R67.reuse ;  /* 0x00000043405a7220 */ /* 0x080fe20000410000 */
[----:B------:R-:W-:Y:S02]  /*83f0*/  HADD2.F32 R78, -RZ, R78.H0_H0 ;  /* 0x2000004eff4e7230 */ /* 0x000fe40000004100 */
[-C--:B------:R-:W-:Y:S01]  /*8400*/  FFMA.FTZ R49, R51, R66.reuse, -R88 ;  /* 0x0000004233317223 */ /* 0x080fe20000010858 */
[----:B------:R-:W-:Y:S01]  /*8410*/  FFMA.FTZ R51, R65, R66, R76 ;  /* 0x0000004241337223 */ /* 0x000fe2000001004c */
[----:B------:R-:W-:Y:S01]  /*8420*/  FMUL.FTZ R77, R63, R67 ;  /* 0x000000433f4d7220 */ /* 0x000fe20000410000 */
[----:B------:R-:W-:-:S02]  /*8430*/  HADD2.F32 R65, -RZ, R60.H0_H0 ;  /* 0x2000003cff417230 */ /* 0x000fc40000004100 */
[-C--:B------:R-:W-:Y:S01]  /*8440*/  FFMA.FTZ R66, R63, R78.reuse, R90 ;  /* 0x0000004e3f427223 */ /* 0x080fe2000001005a */
[----:B------:R-:W-:Y:S02]  /*8450*/  HADD2.F32 R175, -RZ, R175.H0_H0 ;  /* 0x200000afffaf7230 */ /* 0x000fe40000004100 */
[----:B------:R-:W-:Y:S01]  /*8460*/  FFMA.FTZ R64, R64, R78, -R77 ;  /* 0x0000004e40407223 */ /* 0x000fe2000001084d */
[--C-:B------:R-:W-:Y:S02]  /*8470*/  HADD2.F32 R63, -RZ, R61.reuse.H0_H0 ;  /* 0x2000003dff3f7230 */ /* 0x100fe40000004100 */
[--C-:B------:R-:W-:Y:S01]  /*8480*/  HADD2.F32 R60, -RZ, R44.reuse.H0_H0 ;  /* 0x2000002cff3c7230 */ /* 0x100fe20000004100 */
[----:B------:R-:W-:Y:S01]  /*8490*/  F2FP.F16.F32.PACK_AB R51, R66, R51 ;  /* 0x000000334233723e */ /* 0x000fe200000000ff */
[----:B------:R-:W-:Y:S02]  /*84a0*/  HADD2.F32 R61, -RZ, R61.H1_H1 ;  /* 0x3000003dff3d7230 */ /* 0x000fe40000004100 */
[----:B------:R-:W-:Y:S01]  /*84b0*/  FMUL.FTZ R67, R63, R175 ;  /* 0x000000af3f437220 */ /* 0x000fe20000410000 */
[----:B------:R-:W-:-:S02]  /*84c0*/  HADD2.F32 R44, -RZ, R44.H1_H1 ;  /* 0x3000002cff2c7230 */ /* 0x000fc40000004100 */
[----:B------:R-:W-:Y:S01]  /*84d0*/  FMUL.FTZ R76, R60, R175 ;  /* 0x000000af3c4c7220 */ /* 0x000fe20000410000 */
[----:B------:R-:W-:Y:S02]  /*84e0*/  HADD2.F32 R166, -RZ, R166.H0_H0 ;  /* 0x200000a6ffa67230 */ /* 0x000fe40000004100 */
[-C--:B------:R-:W-:Y:S01]  /*84f0*/  FMUL.FTZ R77, R61, R65.reuse ;  /* 0x000000413d4d7220 */ /* 0x080fe20000410000 */
[----:B------:R-:W-:Y:S02]  /*8500*/  HADD2.F32 R57, -RZ, R57.H0_H0 ;  /* 0x20000039ff397230 */ /* 0x000fe40000004100 */
[----:B------:R-:W-:Y:S01]  /*8510*/  FMUL.FTZ R78, R44, R65 ;  /* 0x000000412c4e7220 */ /* 0x000fe20000410000 */
[----:B------:R-:W-:Y:S02]  /*8520*/  HADD2.F32 R174, -RZ, R174.H0_H0 ;  /* 0x200000aeffae7230 */ /* 0x000fe40000004100 */
[-C--:B------:R-:W-:Y:S01]  /*8530*/  FFMA.FTZ R67, R60, R166.reuse, -R67 ;  /* 0x000000a63c437223 */ /* 0x080fe20000010843 */
[----:B------:R-:W-:Y:S01]  /*8540*/  FFMA.FTZ R76, R63, R166, R76 ;  /* 0x000000a63f4c7223 */ /* 0x000fe2000001004c */
[-C--:B------:R-:W-:Y:S01]  /*8550*/  FFMA.FTZ R60, R44, R57.reuse, -R77 ;  /* 0x000000392c3c7223 */ /* 0x080fe2000001084d */
[----:B------:R-:W-:Y:S01]  /*8560*/  FFMA.FTZ R63, R61, R57, R78 ;  /* 0x000000393d3f7223 */ /* 0x000fe2000001004e */
[----:B------:R-:W-:Y:S01]  /*8570*/  HADD2.F32 R57, -RZ, R50.H0_H0 ;  /* 0x20000032ff397230 */ /* 0x000fe20000004100 */
[----:B------:R-:W-:Y:S01]  /*8580*/  F2FP.F16.F32.PACK_AB R64, R64, R49 ;  /* 0x000000314040723e */ /* 0x000fe200000000ff */
[----:B------:R-:W-:Y:S01]  /*8590*/  HADD2.F32 R61, -RZ, R59.H0_H0 ;  /* 0x2000003bff3d7230 */ /* 0x000fe20000004100 */
[----:B------:R-:W-:Y:S01]  /*85a0*/  F2FP.F16.F32.PACK_AB R49, R62, R47 ;  /* 0x0000002f3e31723e */ /* 0x000fe200000000ff */
[----:B------:R-:W-:-:S02]  /*85b0*/  HADD2.F32 R44, -RZ, R46.H0_H0 ;  /* 0x2000002eff2c7230 */ /* 0x000fc40000004100 */
[----:B------:R-:W-:Y:S01]  /*85c0*/  FMUL.FTZ R65, R57, R174 ;  /* 0x000000ae39417220 */ /* 0x000fe20000410000 */
[----:B------:R-:W-:Y:S01]  /*85d0*/  HADD2.F32 R50, -RZ, R50.H1_H1 ;  /* 0x30000032ff327230 */ /* 0x000fe20000004100 */
[----:B------:R-:W-:Y:S01]  /*85e0*/  F2FP.F16.F32.PACK_AB R48, R63, R76 ;  /* 0x0000004c3f30723e */ /* 0x000fe200000000ff */
[----:B------:R-:W-:Y:S02]  /*85f0*/  HADD2.F32 R46, -RZ, R46.H1_H1 ;  /* 0x3000002eff2e7230 */ /* 0x000fe40000004100 */
[----:B------:R-:W-:Y:S01]  /*8600*/  FMUL.FTZ R174, R44, R174 ;  /* 0x000000ae2cae7220 */ /* 0x000fe20000410000 */
[----:B------:R-:W-:Y:S02]  /*8610*/  HADD2.F32 R165, -RZ, R165.H0_H0 ;  /* 0x200000a5ffa57230 */ /* 0x000fe40000004100 */
[-C--:B------:R-:W-:Y:S01]  /*8620*/  FMUL.FTZ R77, R50, R61.reuse ;  /* 0x0000003d324d7220 */ /* 0x080fe20000410000 */
[----:B------:R-:W-:Y:S02]  /*8630*/  HADD2.F32 R59, -RZ, R58.H0_H0 ;  /* 0x2000003aff3b7230 */ /* 0x000fe40000004100 */
[----:B------:R-:W-:Y:S01]  /*8640*/  FMUL.FTZ R61, R46, R61 ;  /* 0x0000003d2e3d7220 */ /* 0x000fe20000410000 */
[----:B------:R-:W-:Y:S01]  /*8650*/  MOV R47, R64 ;  /* 0x00000040002f7202 */ /* 0x000fe20000000f00 */
[-C--:B------:R-:W-:Y:S01]  /*8660*/  FFMA.FTZ R65, R44, R165.reuse, -R65 ;  /* 0x000000a52c417223 */ /* 0x080fe20000010841 */
[----:B------:R-:W-:Y:S01]  /*8670*/  FFMA.FTZ R174, R57, R165, R174 ;  /* 0x000000a539ae7223 */ /* 0x000fe200000100ae */
[-C--:B------:R-:W-:Y:S01]  /*8680*/  FFMA.FTZ R46, R46, R59.reuse, -R77 ;  /* 0x0000003b2e2e7223 */ /* 0x080fe2000001084d */
[----:B------:R-:W-:Y:S01]  /*8690*/  FFMA.FTZ R61, R50, R59, R61 ;  /* 0x0000003b323d7223 */ /* 0x000fe2000001003d */
[----:B------:R-:W-:-:S03]  /*86a0*/  F2FP.F16.F32.PACK_AB R44, R60, R67 ;  /* 0x000000433c2c723e */ /* 0x000fc600000000ff */
[----:B------:R-:W-:Y:S02]  /*86b0*/  F2FP.F16.F32.PACK_AB R46, R46, R65 ;  /* 0x000000412e2e723e */ /* 0x000fe400000000ff */
[----:B------:R-:W-:-:S07]  /*86c0*/  F2FP.F16.F32.PACK_AB R50, R61, R174 ;  /* 0x000000ae3d32723e */ /* 0x000fce00000000ff */
.L_x_536:
[----:B------:R-:W-:Y:S05]  /*86d0*/  BSYNC B2 ;  /* 0x0000000000027941 */ /* 0x000fea0003800000 */
.L_x_535:
[----:B--2---:R2:W-:Y:S04]  /*86e0*/  STG.E.128 desc[UR36][R52.64], R44 ;  /* 0x0000002c34007986 */ /* 0x0045e8000c101d24 */
[----:B---3--:R2:W-:Y:S02]  /*86f0*/  @!P0 STG.E.128 desc[UR36][R54.64], R48 ;  /* 0x0000003036008986 */ /* 0x0085e4000c101d24 */
.L_x_534:
[----:B------:R-:W-:Y:S05]  /*8700*/  BSYNC B1 ;  /* 0x0000000000017941 */ /* 0x000fea0003800000 */
.L_x_533:
[----:B------:R-:W-:Y:S01]  /*8710*/  ISETP.NE.AND P0, PT, R10, RZ, PT ;  /* 0x000000ff0a00720c */ /* 0x000fe20003f05270 */
[----:B------:R-:W-:-:S12]  /*8720*/  BSSY B1, `(.L_x_537) ;  /* 0x000007b000017945 */ /* 0x000fd80003800000 */
[----:B------:R-:W-:Y:S05]  /*8730*/  @!P0 BRA `(.L_x_538) ;  /* 0x0000000400e48947 */ /* 0x000fea0003800000 */
[----:B--2---:R-:W-:Y:S01]  /*8740*/  SEL R44, R119, R153, !P2 ;  /* 0x00000099772c7207 */ /* 0x004fe20005000000 */
        /* <DEDUP_REMOVED lines=30> */
[----:B--2---:R-:W-:Y:S01]  /*8930*/  IMAD.MOV.U32 R61, RZ, RZ, R44 ;  /* 0x000000ffff3d7224 */ /* 0x004fe200078e002c */
[----:B---3--:R-:W-:Y:S01]  /*8940*/  MOV R44, R49 ;  /* 0x00000031002c7202 */ /* 0x008fe20000000f00 */
[----:B------:R-:W-:Y:S01]  /*8950*/  IMAD.MOV.U32 R62, RZ, RZ, R48 ;  /* 0x000000ffff3e7224 */ /* 0x000fe200078e0030 */
[----:B------:R-:W-:Y:S01]  /*8960*/  SHF.R.U32.HI R66, RZ, 0x10, R85 ;  /* 0x00000010ff427819 */ /* 0x000fe20000011655 */
[----:B------:R-:W-:Y:S01]  /*8970*/  HADD2.F32 R67, -RZ, R163.H1_H1 ;  /* 0x300000a3ff437230 */ /* 0x000fe20000004100 */
[----:B------:R-:W-:Y:S01]  /*8980*/  MOV R63, R51 ;  /* 0x00000033003f7202 */ /* 0x000fe20000000f00 */
[--C-:B------:R-:W-:Y:S01]  /*8990*/  HADD2.F32 R48, -RZ, R44.reuse.H0_H0 ;  /* 0x2000002cff307230 */ /* 0x100fe20000004100 */
[--C-:B------:R-:W-:Y:S01]  /*89a0*/  SHF.R.U32.HI R64, RZ, 0x10, R73.reuse ;  /* 0x00000010ff407819 */ /* 0x100fe20000011649 */
[----:B------:R-:W-:Y:S01]  /*89b0*/  HADD2.F32 R51, -RZ, R44.H1_H1 ;  /* 0x3000002cff337230 */ /* 0x000fe20000004100 */
[----:B------:R-:W-:Y:S01]  /*89c0*/  SHF.R.U64 R59, R72, 0x10, R73 ;  /* 0x00000010483b7819 */ /* 0x000fe20000001249 */
[----:B------:R-:W-:Y:S01]  /*89d0*/  IMAD.MOV.U32 R49, RZ, RZ, R47 ;  /* 0x000000ffff317224 */ /* 0x000fe200078e002f */
[--C-:B------:R-:W-:Y:S01]  /*89e0*/  SHF.R.U64 R58, R86, 0x10, R87.reuse ;  /* 0x00000010563a7819 */ /* 0x100fe20000001257 */
[--C-:B------:R-:W-:Y:S01]  /*89f0*/  HADD2.F32 R44, -RZ, R45.reuse.H0_H0 ;  /* 0x2000002dff2c7230 */ /* 0x100fe20000004100 */
[----:B------:R-:W-:Y:S01]  /*8a00*/  SHF.R.U32.HI R86, RZ, 0x10, R87 ;  /* 0x00000010ff567819 */ /* 0x000fe20000011657 */
[----:B------:R-:W-:Y:S01]  /*8a10*/  HADD2.F32 R66, -RZ, R66.H0_H0 ;  /* 0x20000042ff427230 */ /* 0x000fe20000004100 */
[----:B------:R-:W-:Y:S01]  /*8a20*/  SHF.R.U64 R57, R74, 0x10, R75 ;  /* 0x000000104a397819 */ /* 0x000fe2000000124b */
[----:B------:R-:W-:-:S02]  /*8a30*/  HADD2.F32 R47, -RZ, R45.H1_H1 ;  /* 0x3000002dff2f7230 */ /* 0x000fc40000004100 */
[-C--:B------:R-:W-:Y:S01]  /*8a40*/  FMUL.FTZ R45, R48, R67.reuse ;  /* 0x00000043302d7220 */ /* 0x080fe20000410000 */
[----:B------:R-:W-:Y:S02]  /*8a50*/  HADD2.F32 R65, -RZ, R161.H1_H1 ;  /* 0x300000a1ff417230 */ /* 0x000fe40000004100 */
[C---:B------:R-:W-:Y:S01]  /*8a60*/  FMUL.FTZ R67, R44.reuse, R67 ;  /* 0x000000432c437220 */ /* 0x040fe20000410000 */
[----:B------:R-:W-:Y:S02]  /*8a70*/  HADD2.F32 R64, -RZ, R64.H0_H0 ;  /* 0x20000040ff407230 */ /* 0x000fe40000004100 */
[-C--:B------:R-:W-:Y:S01]  /*8a80*/  FMUL.FTZ R72, R51, R66.reuse ;  /* 0x0000004233487220 */ /* 0x080fe20000410000 */
[C---:B------:R-:W-:Y:S01]  /*8a90*/  FMUL.FTZ R66, R47.reuse, R66 ;  /* 0x000000422f427220 */ /* 0x040fe20000410000 */
[-C--:B------:R-:W-:Y:S01]  /*8aa0*/  FFMA.FTZ R44, R44, R65.reuse, -R45 ;  /* 0x000000412c2c7223 */ /* 0x080fe2000001082d */
[----:B------:R-:W-:Y:S01]  /*8ab0*/  FFMA.FTZ R45, R48, R65, R67 ;  /* 0x00000041302d7223 */ /* 0x000fe20000010043 */
[-C--:B------:R-:W-:Y:S01]  /*8ac0*/  FFMA.FTZ R47, R47, R64.reuse, -R72 ;  /* 0x000000402f2f7223 */ /* 0x080fe20000010848 */
[----:B------:R-:W-:Y:S01]  /*8ad0*/  FFMA.FTZ R48, R51, R64, R66 ;  /* 0x0000004033307223 */ /* 0x000fe20000010042 */
[--C-:B------:R-:W-:Y:S01]  /*8ae0*/  HADD2.F32 R64, -RZ, R63.reuse.H0_H0 ;  /* 0x2000003fff407230 */ /* 0x100fe20000004100 */
[----:B------:R-:W-:Y:S01]  /*8af0*/  SHF.R.U32.HI R74, RZ, 0x10, R75 ;  /* 0x00000010ff4a7819 */ /* 0x000fe2000001164b */
[----:B------:R-:W-:Y:S01]  /*8b00*/  HADD2.F32 R63, -RZ, R63.H1_H1 ;  /* 0x3000003fff3f7230 */ /* 0x000fe20000004100 */
[----:B------:R-:W-:Y:S01]  /*8b10*/  SHF.R.U64 R60, R84, 0x10, R85 ;  /* 0x00000010543c7819 */ /* 0x000fe20000001255 */
[----:B------:R-:W-:Y:S01]  /*8b20*/  HADD2.F32 R51, -RZ, R49.H0_H0 ;  /* 0x20000031ff337230 */ /* 0x000fe20000004100 */
[----:B------:R-:W-:Y:S01]  /*8b30*/  F2FP.F16.F32.PACK_AB R47, R47, R44 ;  /* 0x0000002c2f2f723e */ /* 0x000fe200000000ff */
[----:B------:R-:W-:-:S02]  /*8b40*/  HADD2.F32 R72, -RZ, R86.H0_H0 ;  /* 0x20000056ff487230 */ /* 0x000fc40000004100 */
[----:B------:R-:W-:Y:S02]  /*8b50*/  HADD2.F32 R67, -RZ, R162.H1_H1 ;  /* 0x300000a2ff437230 */ /* 0x000fe40000004100 */
[----:B------:R-:W-:Y:S02]  /*8b60*/  HADD2.F32 R49, -RZ, R49.H1_H1 ;  /* 0x30000031ff317230 */ /* 0x000fe40000004100 */
[-C--:B------:R-:W-:Y:S01]  /*8b70*/  FMUL.FTZ R76, R63, R72.reuse ;  /* 0x000000483f4c7220 */ /* 0x080fe20000410000 */
[----:B------:R-:W-:Y:S02]  /*8b80*/  HADD2.F32 R65, -RZ, R160.H1_H1 ;  /* 0x300000a0ff417230 */ /* 0x000fe40000004100 */
[-C--:B------:R-:W-:Y:S01]  /*8b90*/  FMUL.FTZ R73, R51, R67.reuse ;  /* 0x0000004333497220 */ /* 0x080fe20000410000 */
[----:B------:R-:W-:Y:S02]  /*8ba0*/  HADD2.F32 R66, -RZ, R74.H0_H0 ;  /* 0x2000004aff427230 */ /* 0x000fe40000004100 */
[----:B------:R-:W-:Y:S01]  /*8bb0*/  FMUL.FTZ R74, R64, R67 ;  /* 0x00000043404a7220 */ /* 0x000fe20000410000 */
[----:B------:R-:W-:Y:S01]  /*8bc0*/  FMUL.FTZ R72, R49, R72 ;  /* 0x0000004831487220 */ /* 0x000fe20000410000 */
[----:B------:R-:W-:-:S02]  /*8bd0*/  HADD2.F32 R60, -RZ, R60.H0_H0 ;  /* 0x2000003cff3c7230 */ /* 0x000fc40000004100 */
[-C--:B------:R-:W-:Y:S01]  /*8be0*/  FFMA.FTZ R73, R64, R65.reuse, R73 ;  /* 0x0000004140497223 */ /* 0x080fe20000010049 */
[----:B------:R-:W-:Y:S01]  /*8bf0*/  FFMA.FTZ R67, R51, R65, -R74 ;  /* 0x0000004133437223 */ /* 0x000fe2000001084a */
[-C--:B------:R-:W-:Y:S01]  /*8c00*/  FFMA.FTZ R76, R49, R66.reuse, -R76 ;  /* 0x00000042314c7223 */ /* 0x080fe2000001084c */
[----:B------:R-:W-:Y:S01]  /*8c10*/  FFMA.FTZ R78, R63, R66, R72 ;  /* 0x000000423f4e7223 */ /* 0x000fe20000010048 */
[----:B------:R-:W-:Y:S02]  /*8c20*/  HADD2.F32 R66, -RZ, R163.H0_H0 ;  /* 0x200000a3ff427230 */ /* 0x000fe40000004100 */
[--C-:B------:R-:W-:Y:S01]  /*8c30*/  HADD2.F32 R51, -RZ, R62.reuse.H0_H0 ;  /* 0x2000003eff337230 */ /* 0x100fe20000004100 */
[----:B------:R-:W-:Y:S01]  /*8c40*/  F2FP.F16.F32.PACK_AB R67, R76, R67 ;  /* 0x000000434c43723e */ /* 0x000fe200000000ff */
[----:B------:R-:W-:Y:S02]  /*8c50*/  HADD2.F32 R49, -RZ, R61.H0_H0 ;  /* 0x2000003dff317230 */ /* 0x000fe40000004100 */
[----:B------:R-:W-:-:S02]  /*8c60*/  HADD2.F32 R62, -RZ, R62.H1_H1 ;  /* 0x3000003eff3e7230 */ /* 0x000fc40000004100 */
[-C--:B------:R-:W-:Y:S01]  /*8c70*/  FMUL.FTZ R72, R51, R66.reuse ;  /* 0x0000004233487220 */ /* 0x080fe20000410000 */
[----:B------:R-:W-:Y:S02]  /*8c80*/  HADD2.F32 R61, -RZ, R61.H1_H1 ;  /* 0x3000003dff3d7230 */ /* 0x000fe40000004100 */
[----:B------:R-:W-:Y:S01]  /*8c90*/  FMUL.FTZ R66, R49, R66 ;  /* 0x0000004231427220 */ /* 0x000fe20000410000 */
[----:B------:R-:W-:Y:S02]  /*8ca0*/  HADD2.F32 R64, -RZ, R161.H0_H0 ;  /* 0x200000a1ff407230 */ /* 0x000fe40000004100 */
[-C--:B------:R-:W-:Y:S01]  /*8cb0*/  FMUL.FTZ R74, R62, R60.reuse ;  /* 0x0000003c3e4a7220 */ /* 0x080fe20000410000 */
[----:B------:R-:W-:Y:S02]  /*8cc0*/  HADD2.F32 R59, -RZ, R59.H0_H0 ;  /* 0x2000003bff3b7230 */ /* 0x000fe40000004100 */
[----:B------:R-:W-:Y:S01]  /*8cd0*/  FMUL.FTZ R63, R61, R60 ;  /* 0x0000003c3d3f7220 */ /* 0x000fe20000410000 */
[----:B------:R-:W-:-:S02]  /*8ce0*/  HADD2.F32 R162, -RZ, R162.H0_H0 ;  /* 0x200000a2ffa27230 */ /* 0x000fc40000004100 */
[-C--:B------:R-:W-:Y:S01]  /*8cf0*/  FFMA.FTZ R66, R51, R64.reuse, R66 ;  /* 0x0000004033427223 */ /* 0x080fe20000010042 */
[----:B------:R-:W-:Y:S01]  /*8d00*/  FFMA.FTZ R72, R49, R64, -R72 ;  /* 0x0000004031487223 */ /* 0x000fe20000010848 */
[-C--:B------:R-:W-:Y:S01]  /*8d10*/  FFMA.FTZ R61, R61, R59.reuse, -R74 ;  /* 0x0000003b3d3d7223 */ /* 0x080fe2000001084a */
[----:B------:R-:W-:Y:S01]  /*8d20*/  FFMA.FTZ R63, R62, R59, R63 ;  /* 0x0000003b3e3f7223 */ /* 0x000fe2000001003f */
[----:B------:R-:W-:Y:S02]  /*8d30*/  HADD2.F32 R51, -RZ, R50.H0_H0 ;  /* 0x20000032ff337230 */ /* 0x000fe40000004100 */
[----:B------:R-:W-:Y:S01]  /*8d40*/  HADD2.F32 R59, -RZ, R58.H0_H0 ;  /* 0x2000003aff3b7230 */ /* 0x000fe20000004100 */
[----:B------:R-:W-:Y:S01]  /*8d50*/  F2FP.F16.F32.PACK_AB R44, R61, R72 ;  /* 0x000000483d2c723e */ /* 0x000fe200000000ff */
[----:B------:R-:W-:Y:S02]  /*8d60*/  HADD2.F32 R49, -RZ, R46.H0_H0 ;  /* 0x2000002eff317230 */ /* 0x000fe40000004100 */
[----:B------:R-:W-:Y:S01]  /*8d70*/  FMUL.FTZ R58, R51, R162 ;  /* 0x000000a2333a7220 */ /* 0x000fe20000410000 */
[----:B------:R-:W-:-:S02]  /*8d80*/  HADD2.F32 R50, -RZ, R50.H1_H1 ;  /* 0x30000032ff327230 */ /* 0x000fc40000004100 */
[----:B------:R-:W-:Y:S02]  /*8d90*/  HADD2.F32 R46, -RZ, R46.H1_H1 ;  /* 0x3000002eff2e7230 */ /* 0x000fe40000004100 */
[C---:B------:R-:W-:Y:S01]  /*8da0*/  FMUL.FTZ R162, R49.reuse, R162 ;  /* 0x000000a231a27220 */ /* 0x040fe20000410000 */
[----:B------:R-:W-:Y:S02]  /*8db0*/  HADD2.F32 R160, -RZ, R160.H0_H0 ;  /* 0x200000a0ffa07230 */ /* 0x000fe40000004100 */
[-C--:B------:R-:W-:Y:S01]  /*8dc0*/  FMUL.FTZ R65, R50, R59.reuse ;  /* 0x0000003b32417220 */ /* 0x080fe20000410000 */
[----:B------:R-:W-:Y:S02]  /*8dd0*/  HADD2.F32 R57, -RZ, R57.H0_H0 ;  /* 0x20000039ff397230 */ /* 0x000fe40000004100 */
[C---:B------:R-:W-:Y:S01]  /*8de0*/  FMUL.FTZ R59, R46.reuse, R59 ;  /* 0x0000003b2e3b7220 */ /* 0x040fe20000410000 */
[-C--:B------:R-:W-:Y:S01]  /*8df0*/  FFMA.FTZ R58, R49, R160.reuse, -R58 ;  /* 0x000000a0313a7223 */ /* 0x080fe2000001083a */
[----:B------:R-:W-:Y:S01]  /*8e00*/  FFMA.FTZ R162, R51, R160, R162 ;  /* 0x000000a033a27223 */ /* 0x000fe200000100a2 */
[-C--:B------:R-:W-:Y:S01]  /*8e10*/  FFMA.FTZ R65, R46, R57.reuse, -R65 ;  /* 0x000000392e417223 */ /* 0x080fe20000010841 */
[----:B------:R-:W-:Y:S01]  /*8e20*/  FFMA.FTZ R59, R50, R57, R59 ;  /* 0x00000039323b7223 */ /* 0x000fe2000001003b */
[----:B------:R-:W-:Y:S01]  /*8e30*/  F2FP.F16.F32.PACK_AB R49, R48, R45 ;  /* 0x0000002d3031723e */ /* 0x000fe200000000ff */
[----:B------:R-:W-:Y:S01]  /*8e40*/  IMAD.MOV.U32 R45, RZ, RZ, R47 ;  /* 0x000000ffff2d7224 */ /* 0x000fe200078e002f */
[----:B------:R-:W-:Y:S01]  /*8e50*/  F2FP.F16.F32.PACK_AB R51, R78, R73 ;  /* 0x000000494e33723e */ /* 0x000fe200000000ff */
[----:B------:R-:W-:Y:S01]  /*8e60*/  IMAD.MOV.U32 R47, RZ, RZ, R67 ;  /* 0x000000ffff2f7224 */ /* 0x000fe200078e0043 */
[----:B------:R-:W-:-:S02]  /*8e70*/  F2FP.F16.F32.PACK_AB R48, R63, R66 ;  /* 0x000000423f30723e */ /* 0x000fc400000000ff */
[----:B------:R-:W-:Y:S02]  /*8e80*/  F2FP.F16.F32.PACK_AB R46, R65, R58 ;  /* 0x0000003a412e723e */ /* 0x000fe400000000ff */
[----:B------:R-:W-:-:S07]  /*8e90*/  F2FP.F16.F32.PACK_AB R50, R59, R162 ;  /* 0x000000a23b32723e */ /* 0x000fce00000000ff */
.L_x_540:
[----:B------:R-:W-:Y:S05]  /*8ea0*/  BSYNC B2 ;  /* 0x0000000000027941 */ /* 0x000fea0003800000 */
.L_x_539:
[----:B--2---:R2:W-:Y:S04]  /*8eb0*/  STG.E.128 desc[UR36][R52.64], R44 ;  /* 0x0000002c34007986 */ /* 0x0045e8000c101d24 */
[----:B---3--:R2:W-:Y:S02]  /*8ec0*/  @!P0 STG.E.128 desc[UR36][R54.64], R48 ;  /* 0x0000003036008986 */ /* 0x0085e4000c101d24 */
.L_x_538:
[----:B------:R-:W-:Y:S05]  /*8ed0*/  BSYNC B1 ;  /* 0x0000000000017941 */ /* 0x000fea0003800000 */
.L_x_537:
[----:B------:R-:W-:-:S13]  /*8ee0*/  ISETP.NE.AND P0, PT, R9, RZ, PT ;  /* 0x000000ff0900720c */ /* 0x000fda0003f05270 */
[----:B------:R-:W-:Y:S05]  /*8ef0*/  @!P0 BRA `(.L_x_491) ;  /* 0x0000000800c48947 */ /* 0x000fea0003800000 */
[----:B------:R-:W-:Y:S01]  /*8f00*/  ISETP.NE.AND P4, PT, R103, RZ, PT ;  /* 0x000000ff6700720c */ /* 0x000fe20003f85270 */
[----:B--2---:R-:W-:Y:S01]  /*8f10*/  IMAD R45, R18, 0x6000, R135 ;  /* 0x00006000122d7824 */ /* 0x004fe200078e0287 */
[----:B------:R-:W-:Y:S02]  /*8f20*/  BSSY B1, `(.L_x_541) ;  /* 0x000006f000017945 */ /* 0x000fe40003800000 */
[----:B------:R-:W-:Y:S01]  /*8f30*/  SEL R153, R119, R153, !P4 ;  /* 0x0000009977997207 */ /* 0x000fe20006000000 */
[----:B------:R-:W-:Y:S01]  /*8f40*/  IMAD R45, R45, 0x2, R2 ;  /* 0x000000022d2d7824 */ /* 0x000fe200078e0202 */
[----:B---34-:R-:W-:Y:S02]  /*8f50*/  IADD3 R53, P0, P4, R104, R132, R15 ;  /* 0x0000008468357210 */ /* 0x018fe40007c1e00f */
[----:B------:R-:W-:Y:S02]  /*8f60*/  SHF.R.S32.HI R44, RZ, 0x1f, R153 ;  /* 0x0000001fff2c7819 */ /* 0x000fe40000011499 */
[----:B------:R-:W-:-:S02]  /*8f70*/  IADD3.X R58, R101, R56, R11, P0, P4 ;  /* 0x00000038653a7210 */ /* 0x000fc400007e840b */
[----:B------:R-:W-:Y:S02]  /*8f80*/  LEA.HI R153, R44, R153, RZ, 0x4 ;  /* 0x000000992c997211 */ /* 0x000fe400078f20ff */
[----:B------:R-:W-:Y:S02]  /*8f90*/  ISETP.GE.AND P4, PT, R185, R122, PT ;  /* 0x0000007ab900720c */ /* 0x000fe40003f86270 */
[----:B------:R-:W-:Y:S02]  /*8fa0*/  LEA.HI.SX32 R153, R153, R20, 0x1c ;  /* 0x0000001499997211 */ /* 0x000fe400078fe2ff */
[----:B------:R-:W-:Y:S02]  /*8fb0*/  LEA R52, P0, R53, R120, 0x1 ;  /* 0x0000007835347211 */ /* 0x000fe400078008ff */
[----:B------:R-:W-:Y:S02]  /*8fc0*/  SHF.R.S32.HI R44, RZ, 0x1f, R153 ;  /* 0x0000001fff2c7819 */ /* 0x000fe40000011499 */
[----:B------:R-:W-:-:S02]  /*8fd0*/  SHF.L.U32 R54, R153, 0x3, RZ ;  /* 0x0000000399367819 */ /* 0x000fc400000006ff */
[----:B------:R-:W-:Y:S02]  /*8fe0*/  LEA.HI R153, R44, R153, RZ, 0x3 ;  /* 0x000000992c997211 */ /* 0x000fe400078f18ff */
[----:B------:R-:W-:Y:S02]  /*8ff0*/  LOP3.LUT R44, R187, 0x38, R54, 0xf8, !PT ;  /* 0x00000038bb2c7812 */ /* 0x000fe400078ef836 */
[----:B------:R-:W-:Y:S01]  /*9000*/  LEA.HI.X R53, R53, R121, R58, 0x1, P0 ;  /* 0x0000007935357211 */ /* 0x000fe200000f0c3a */
[----:B------:R-:W-:Y:S01]  /*9010*/  IMAD.SHL.U32 R153, R153, 0x400, RZ ;  /* 0x0000040099997824 */ /* 0x000fe200078e00ff */
[----:B------:R-:W-:-:S04]  /*9020*/  LOP3.LUT R44, R44, R219, RZ, 0x3c, !PT ;  /* 0x000000db2c2c7212 */ /* 0x000fc800078e3cff */
[----:B------:R-:W-:-:S04]  /*9030*/  LOP3.LUT R47, R153, 0x7fffe000, RZ, 0xc0, !PT ;  /* 0x7fffe000992f7812 */ /* 0x000fc800078ec0ff */
[----:B------:R-:W-:-:S05]  /*9040*/  IADD3 R47, R44, R47, R193 ;  /* 0x0000002f2c2f7210 */ /* 0x000fca0007ffe0c1 */
[----:B------:R-:W-:-:S05]  /*9050*/  IMAD R47, R18, 0x6000, R47 ;  /* 0x00006000122f7824 */ /* 0x000fca00078e022f */
[----:B------:R-:W-:Y:S02]  /*9060*/  LEA R48, R47, R2, 0x1 ;  /* 0x000000022f307211 */ /* 0x000fe400078e08ff */
[----:B------:R-:W2:Y:S04]  /*9070*/  LDS.128 R44, [R45+0x1c400] ;  /* 0x01c400002d2c7984 */ /* 0x000ea80000000c00 */
[----:B------:R-:W3:Y:S01]  /*9080*/  LDS.128 R48, [R48+0x1c400] ;  /* 0x01c4000030307984 */ /* 0x000ee20000000c00 */
[----:B------:R-:W-:Y:S05]  /*9090*/  @P4 BRA `(.L_x_542) ;  /* 0x00000004005c4947 */ /* 0x000fea0003800000 */
[----:B------:R-:W-:Y:S01]  /*90a0*/  SHF.R.U32.HI R62, RZ, 0x10, R81 ;  /* 0x00000010ff3e7819 */ /* 0x000fe20000011651 */
[----:B---3--:R-:W-:Y:S01]  /*90b0*/  IMAD.MOV.U32 R57, RZ, RZ, R48 ;  /* 0x000000ffff397224 */ /* 0x008fe200078e0030 */
[----:B------:R-:W-:Y:S01]  /*90c0*/  MOV R58, R50 ;  /* 0x00000032003a7202 */ /* 0x000fe20000000f00 */
[----:B--2---:R-:W-:Y:S01]  /*90d0*/  IMAD.MOV.U32 R48, RZ, RZ, R46 ;  /* 0x000000ffff307224 */ /* 0x004fe200078e002e */
[----:B------:R-:W-:Y:S01]  /*90e0*/  SHF.R.U32.HI R60, RZ, 0x10, R69 ;  /* 0x00000010ff3c7819 */ /* 0x000fe20000011645 */
[----:B------:R-:W-:Y:S01]  /*90f0*/  HADD2.F32 R61, -RZ, R159.H1_H1 ;  /* 0x3000009fff3d7230 */ /* 0x000fe20000004100 */
[--C-:B------:R-:W-:Y:S01]  /*9100*/  SHF.R.U64 R67, R82, 0x10, R83.reuse ;  /* 0x0000001052437819 */ /* 0x100fe20000001253 */
[----:B------:R-:W-:Y:S01]  /*9110*/  HADD2.F32 R50, -RZ, R49.H0_H0 ;  /* 0x20000031ff327230 */ /* 0x000fe20000004100 */
[----:B------:R-:W-:Y:S01]  /*9120*/  SHF.R.U32.HI R82, RZ, 0x10, R83 ;  /* 0x00000010ff527819 */ /* 0x000fe20000011653 */
[----:B------:R-:W-:Y:S01]  /*9130*/  HADD2.F32 R46, -RZ, R45.H0_H0 ;  /* 0x2000002dff2e7230 */ /* 0x000fe20000004100 */
[----:B------:R-:W-:Y:S01]  /*9140*/  SHF.R.U64 R55, R70, 0x10, R71 ;  /* 0x0000001046377819 */ /* 0x000fe20000001247 */
[----:B------:R-:W-:-:S02]  /*9150*/  HADD2.F32 R49, -RZ, R49.H1_H1 ;  /* 0x30000031ff317230 */ /* 0x000fc40000004100 */
[-C--:B------:R-:W-:Y:S01]  /*9160*/  FMUL.FTZ R63, R50, R61.reuse ;  /* 0x0000003d323f7220 */ /* 0x080fe20000410000 */
[----:B------:R-:W-:Y:S02]  /*9170*/  HADD2.F32 R62, -RZ, R62.H0_H0 ;  /* 0x2000003eff3e7230 */ /* 0x000fe40000004100 */
[C---:B------:R-:W-:Y:S01]  /*9180*/  FMUL.FTZ R61, R46.reuse, R61 ;  /* 0x0000003d2e3d7220 */ /* 0x040fe20000410000 */
[----:B------:R-:W-:Y:S01]  /*9190*/  HADD2.F32 R59, -RZ, R157.H1_H1 ;  /* 0x3000009dff3b7230 */ /* 0x000fe20000004100 */
[----:B------:R-:W-:Y:S01]  /*91a0*/  SHF.R.U32.HI R70, RZ, 0x10, R71 ;  /* 0x00000010ff467819 */ /* 0x000fe20000011647 */
[----:B------:R-:W-:Y:S02]  /*91b0*/  HADD2.F32 R45, -RZ, R45.H1_H1 ;  /* 0x3000002dff2d7230 */ /* 0x000fe40000004100 */
[-C--:B------:R-:W-:Y:S01]  /*91c0*/  FMUL.FTZ R64, R49, R62.reuse ;  /* 0x0000003e31407220 */ /* 0x080fe20000410000 */
[----:B------:R-:W-:Y:S02]  /*91d0*/  HADD2.F32 R60, -RZ, R60.H0_H0 ;  /* 0x2000003cff3c7230 */ /* 0x000fe40000004100 */
[-C--:B------:R-:W-:Y:S01]  /*91e0*/  FFMA.FTZ R63, R46, R59.reuse, -R63 ;  /* 0x0000003b2e3f7223 */ /* 0x080fe2000001083f */
[----:B------:R-:W-:Y:S01]  /*91f0*/  FFMA.FTZ R61, R50, R59, R61 ;  /* 0x0000003b323d7223 */ /* 0x000fe2000001003d */
[----:B------:R-:W-:Y:S01]  /*9200*/  FMUL.FTZ R62, R45, R62 ;  /* 0x0000003e2d3e7220 */ /* 0x000fe20000410000 */
[----:B------:R-:W-:-:S02]  /*9210*/  HADD2.F32 R59, -RZ, R158.H1_H1 ;  /* 0x3000009eff3b7230 */ /* 0x000fc40000004100 */
[-C--:B------:R-:W-:Y:S01]  /*9220*/  FFMA.FTZ R64, R45, R60.reuse, -R64 ;  /* 0x0000003c2d407223 */ /* 0x080fe20000010840 */
[----:B------:R-:W-:Y:S02]  /*9230*/  HADD2.F32 R46, -RZ, R51.H0_H0 ;  /* 0x20000033ff2e7230 */ /* 0x000fe40000004100 */
[----:B------:R-:W-:Y:S01]  /*9240*/  FFMA.FTZ R62, R49, R60, R62 ;  /* 0x0000003c313e7223 */ /* 0x000fe2000001003e */
[----:B------:R-:W-:Y:S01]  /*9250*/  HADD2.F32 R45, -RZ, R47.H0_H0 ;  /* 0x2000002fff2d7230 */ /* 0x000fe20000004100 */
[----:B------:R-:W-:Y:S01]  /*9260*/  SHF.R.U64 R72, R68, 0x10, R69 ;  /* 0x0000001044487819 */ /* 0x000fe20000001245 */
[----:B------:R-:W-:Y:S02]  /*9270*/  HADD2.F32 R49, -RZ, R156.H1_H1 ;  /* 0x3000009cff317230 */ /* 0x000fe40000004100 */
[-C--:B------:R-:W-:Y:S01]  /*9280*/  FMUL.FTZ R66, R46, R59.reuse ;  /* 0x0000003b2e427220 */ /* 0x080fe20000410000 */
[----:B------:R-:W-:Y:S02]  /*9290*/  HADD2.F32 R51, -RZ, R51.H1_H1 ;  /* 0x30000033ff337230 */ /* 0x000fe40000004100 */
[----:B------:R-:W-:Y:S01]  /*92a0*/  FMUL.FTZ R59, R45, R59 ;  /* 0x0000003b2d3b7220 */ /* 0x000fe20000410000 */
[----:B------:R-:W-:Y:S01]  /*92b0*/  HADD2.F32 R60, -RZ, R82.H0_H0 ;  /* 0x20000052ff3c7230 */ /* 0x000fe20000004100 */
[----:B------:R-:W-:Y:S01]  /*92c0*/  SHF.R.U64 R69, R80, 0x10, R81 ;  /* 0x0000001050457819 */ /* 0x000fe20000001251 */
[----:B------:R-:W-:-:S02]  /*92d0*/  HADD2.F32 R47, -RZ, R47.H1_H1 ;  /* 0x3000002fff2f7230 */ /* 0x000fc40000004100 */
[-C--:B------:R-:W-:Y:S01]  /*92e0*/  FFMA.FTZ R66, R45, R49.reuse, -R66 ;  /* 0x000000312d427223 */ /* 0x080fe20000010842 */
[----:B------:R-:W-:Y:S02]  /*92f0*/  HADD2.F32 R50, -RZ, R70.H0_H0 ;  /* 0x20000046ff327230 */ /* 0x000fe40000004100 */
[-C--:B------:R-:W-:Y:S01]  /*9300*/  FMUL.FTZ R68, R51, R60.reuse ;  /* 0x0000003c33447220 */ /* 0x080fe20000410000 */
[----:B------:R-:W-:Y:S01]  /*9310*/  FFMA.FTZ R59, R46, R49, R59 ;  /* 0x000000312e3b7223 */ /* 0x000fe2000001003b */
[C---:B------:R-:W-:Y:S01]  /*9320*/  FMUL.FTZ R60, R47.reuse, R60 ;  /* 0x0000003c2f3c7220 */ /* 0x040fe20000410000 */
[----:B------:R-:W-:Y:S02]  /*9330*/  HADD2.F32 R159, -RZ, R159.H0_H0 ;  /* 0x2000009fff9f7230 */ /* 0x000fe40000004100 */
[-C--:B------:R-:W-:Y:S01]  /*9340*/  FFMA.FTZ R65, R47, R50.reuse, -R68 ;  /* 0x000000322f417223 */ /* 0x080fe20000010844 */
[----:B------:R-:W-:Y:S02]  /*9350*/  HADD2.F32 R46, -RZ, R57.H0_H0 ;  /* 0x20000039ff2e7230 */ /* 0x000fe40000004100 */
[----:B------:R-:W-:Y:S01]  /*9360*/  FFMA.FTZ R68, R51, R50, R60 ;  /* 0x0000003233447223 */ /* 0x000fe2000001003c */
[----:B------:R-:W-:Y:S01]  /*9370*/  HADD2.F32 R45, -RZ, R44.H0_H0 ;  /* 0x2000002cff2d7230 */ /* 0x000fe20000004100 */
[----:B------:R-:W-:Y:S01]  /*9380*/  F2FP.F16.F32.PACK_AB R61, R62, R61 ;  /* 0x0000003d3e3d723e */ /* 0x000fe200000000ff */
[----:B------:R-:W-:-:S02]  /*9390*/  HADD2.F32 R49, -RZ, R69.H0_H0 ;  /* 0x20000045ff317230 */ /* 0x000fc40000004100 */
[-C--:B------:R-:W-:Y:S01]  /*93a0*/  FMUL.FTZ R50, R46, R159.reuse ;  /* 0x0000009f2e327220 */ /* 0x080fe20000410000 */
[----:B------:R-:W-:Y:S02]  /*93b0*/  HADD2.F32 R57, -RZ, R57.H1_H1 ;  /* 0x30000039ff397230 */ /* 0x000fe40000004100 */
[----:B------:R-:W-:Y:S01]  /*93c0*/  FMUL.FTZ R159, R45, R159 ;  /* 0x0000009f2d9f7220 */ /* 0x000fe20000410000 */
[----:B------:R-:W-:Y:S01]  /*93d0*/  HADD2.F32 R44, -RZ, R44.H1_H1 ;  /* 0x3000002cff2c7230 */ /* 0x000fe20000004100 */
[----:B------:R-:W-:Y:S01]  /*93e0*/  F2FP.F16.F32.PACK_AB R59, R68, R59 ;  /* 0x0000003b443b723e */ /* 0x000fe200000000ff */
[----:B------:R-:W-:Y:S02]  /*93f0*/  HADD2.F32 R157, -RZ, R157.H0_H0 ;  /* 0x2000009dff9d7230 */ /* 0x000fe40000004100 */
[-C--:B------:R-:W-:Y:S01]  /*9400*/  FMUL.FTZ R51, R57, R49.reuse ;  /* 0x0000003139337220 */ /* 0x080fe20000410000 */
[----:B------:R-:W-:Y:S02]  /*9410*/  HADD2.F32 R47, -RZ, R72.H0_H0 ;  /* 0x20000048ff2f7230 */ /* 0x000fe40000004100 */
[----:B------:R-:W-:Y:S01]  /*9420*/  FMUL.FTZ R60, R44, R49 ;  /* 0x000000312c3c7220 */ /* 0x000fe20000410000 */
[----:B------:R-:W-:-:S02]  /*9430*/  HADD2.F32 R158, -RZ, R158.H0_H0 ;  /* 0x2000009eff9e7230 */ /* 0x000fc40000004100 */
[----:B------:R-:W-:Y:S01]  /*9440*/  FFMA.FTZ R50, R45, R157, -R50 ;  /* 0x0000009d2d327223 */ /* 0x000fe20000010832 */
[----:B------:R-:W-:Y:S02]  /*9450*/  HADD2.F32 R45, -RZ, R58.H0_H0 ;  /* 0x2000003aff2d7230 */ /* 0x000fe40000004100 */
[-C--:B------:R-:W-:Y:S01]  /*9460*/  FFMA.FTZ R51, R44, R47.reuse, -R51 ;  /* 0x0000002f2c337223 */ /* 0x080fe20000010833 */
[----:B------:R-:W-:Y:S01]  /*9470*/  FFMA.FTZ R60, R57, R47, R60 ;  /* 0x0000002f393c7223 */ /* 0x000fe2000001003c */
[----:B------:R-:W-:Y:S02]  /*9480*/  HADD2.F32 R47, -RZ, R67.H0_H0 ;  /* 0x20000043ff2f7230 */ /* 0x000fe40000004100 */
[----:B------:R-:W-:Y:S01]  /*9490*/  FFMA.FTZ R159, R46, R157, R159 ;  /* 0x0000009d2e9f7223 */ /* 0x000fe2000001009f */
[----:B------:R-:W-:Y:S02]  /*94a0*/  HADD2.F32 R44, -RZ, R48.H0_H0 ;  /* 0x20000030ff2c7230 */ /* 0x000fe40000004100 */
[----:B------:R-:W-:Y:S01]  /*94b0*/  FMUL.FTZ R49, R45, R158 ;  /* 0x0000009e2d317220 */ /* 0x000fe20000410000 */
[----:B------:R-:W-:Y:S01]  /*94c0*/  HADD2.F32 R58, -RZ, R58.H1_H1 ;  /* 0x3000003aff3a7230 */ /* 0x000fe20000004100 */
[----:B------:R-:W-:Y:S01]  /*94d0*/  F2FP.F16.F32.PACK_AB R65, R65, R66 ;  /* 0x000000424141723e */ /* 0x000fe200000000ff */
[----:B------:R-:W-:-:S02]  /*94e0*/  HADD2.F32 R48, -RZ, R48.H1_H1 ;  /* 0x30000030ff307230 */ /* 0x000fc40000004100 */
[----:B------:R-:W-:Y:S01]  /*94f0*/  FMUL.FTZ R158, R44, R158 ;  /* 0x0000009e2c9e7220 */ /* 0x000fe20000410000 */
[----:B------:R-:W-:Y:S02]  /*9500*/  HADD2.F32 R156, -RZ, R156.H0_H0 ;  /* 0x2000009cff9c7230 */ /* 0x000fe40000004100 */
[-C--:B------:R-:W-:Y:S01]  /*9510*/  FMUL.FTZ R57, R58, R47.reuse ;  /* 0x0000002f3a397220 */ /* 0x080fe20000410000 */
[----:B------:R-:W-:Y:S02]  /*9520*/  HADD2.F32 R55, -RZ, R55.H0_H0 ;  /* 0x20000037ff377230 */ /* 0x000fe40000004100 */
[----:B------:R-:W-:Y:S01]  /*9530*/  FMUL.FTZ R47, R48, R47 ;  /* 0x0000002f302f7220 */ /* 0x000fe20000410000 */
[----:B------:R-:W-:Y:S01]  /*9540*/  F2FP.F16.F32.PACK_AB R60, R60, R159 ;  /* 0x0000009f3c3c723e */ /* 0x000fe200000000ff */
[-C--:B------:R-:W-:Y:S01]  /*9550*/  FFMA.FTZ R49, R44, R156.reuse, -R49 ;  /* 0x0000009c2c317223 */ /* 0x080fe20000010831 */
[----:B------:R-:W-:Y:S01]  /*9560*/  FFMA.FTZ R158, R45, R156, R158 ;  /* 0x0000009c2d9e7223 */ /* 0x000fe2000001009e */
[-C--:B------:R-:W-:Y:S01]  /*9570*/  FFMA.FTZ R48, R48, R55.reuse, -R57 ;  /* 0x0000003730307223 */ /* 0x080fe20000010839 */
[----:B------:R-:W-:Y:S01]  /*9580*/  FFMA.FTZ R47, R58, R55, R47 ;  /* 0x000000373a2f7223 */ /* 0x000fe2000001002f */
[----:B------:R-:W-:Y:S01]  /*9590*/  F2FP.F16.F32.PACK_AB R44, R51, R50 ;  /* 0x00000032332c723e */ /* 0x000fe200000000ff */
[----:B------:R-:W-:Y:S01]  /*95a0*/  IMAD.MOV.U32 R51, RZ, RZ, R59 ;  /* 0x000000ffff337224 */ /* 0x000fe200078e003b */
[----:B------:R-:W-:-:S02]  /*95b0*/  F2FP.F16.F32.PACK_AB R45, R64, R63 ;  /* 0x0000003f402d723e */ /* 0x000fc400000000ff */
[----:B------:R-:W-:Y:S01]  /*95c0*/  F2FP.F16.F32.PACK_AB R46, R48, R49 ;  /* 0x00000031302e723e */ /* 0x000fe200000000ff */
[----:B------:R-:W-:Y:S01]  /*95d0*/  IMAD.MOV.U32 R48, RZ, RZ, R60 ;  /* 0x000000ffff307224 */ /* 0x000fe200078e003c */
[----:B------:R-:W-:Y:S01]  /*95e0*/  F2FP.F16.F32.PACK_AB R50, R47, R158 ;  /* 0x0000009e2f32723e */ /* 0x000fe200000000ff */
[----:B------:R-:W-:Y:S01]  /*95f0*/  IMAD.MOV.U32 R49, RZ, RZ, R61 ;  /* 0x000000ffff317224 */ /* 0x000fe200078e003d */
[----:B------:R-:W-:-:S07]  /*9600*/  MOV R47, R65 ;  /* 0x00000041002f7202 */ /* 0x000fce0000000f00 */
.L_x_542:
[----:B------:R-:W-:Y:S05]  /*9610*/  BSYNC B1 ;  /* 0x0000000000017941 */ /* 0x000fea0003800000 */
.L_x_541:
[----:B--2---:R2:W-:Y:S01]  /*9620*/  STG.E.128 desc[UR36][R52.64], R44 ;  /* 0x0000002c34007986 */ /* 0x0045e2000c101d24 */
[----:B------:R-:W-:-:S13]  /*9630*/  ISETP.GE.AND P0, PT, R54, R151, PT ;  /* 0x000000973600720c */ /* 0x000fda0003f06270 */
[----:B------:R-:W-:Y:S05]  /*9640*/  @P0 BRA `(.L_x_491) ;  /* 0x0000000000f00947 */ /* 0x000fea0003800000 */
[--C-:B------:R-:W-:Y:S02]  /*9650*/  IADD3 R132, P0, P4, R104, R132, R54.reuse ;  /* 0x0000008468847210 */ /* 0x100fe40007c1e036 */
[----:B------:R-:W-:-:S04]  /*9660*/  SHF.R.S32.HI R54, RZ, 0x1f, R54 ;  /* 0x0000001fff367819 */ /* 0x000fc80000011436 */
[----:B------:R-:W-:Y:S02]  /*9670*/  IADD3.X R56, R101, R56, R54, P0, P4 ;  /* 0x0000003865387210 */ /* 0x000fe400007e8436 */
[----:B------:R-:W-:-:S04]  /*9680*/  LEA R120, P0, R132, R120, 0x1 ;  /* 0x0000007884787211 */ /* 0x000fc800078008ff */
[----:B------:R-:W-:-:S05]  /*9690*/  LEA.HI.X R121, R132, R121, R56, 0x1, P0 ;  /* 0x0000007984797211 */ /* 0x000fca00000f0c38 */
[----:B---3--:R3:W-:Y:S01]  /*96a0*/  STG.E.128 desc[UR36][R120.64], R48 ;  /* 0x0000003078007986 */ /* 0x0087e2000c101d24 */
[----:B------:R-:W-:Y:S05]  /*96b0*/  BRA `(.L_x_491) ;  /* 0x0000000000d47947 */ /* 0x000fea0003800000 */
.L_x_458:
[----:B------:R-:W-:-:S13]  /*96c0*/  ISETP.NE.AND P1, PT, R188, 0x3, PT ;  /* 0x00000003bc00780c */ /* 0x000fda0003f25270 */
[----:B------:R-:W-:Y:S05]  /*96d0*/  @!P1 BRA `(.L_x_543) ;  /* 0x0000000000049947 */ /* 0x000fea0003800000 */
[----:B------:R-:W-:Y:S01]  /*96e0*/  BPT.TRAP 0x1 ;  /* 0x000000040000795c */ /* 0x000fe20000300000 */
.L_x_543:
[----:B------:R-:W-:Y:S01]  /*96f0*/  IMAD R3, R18, 0x8, R2 ;  /* 0x0000000812037824 */ /* 0x000fe200078e0202 */
[----:B------:R-:W-:Y:S01]  /*9700*/  SHF.L.U32 R0, R186, 0x1f, RZ ;  /* 0x0000001fba007819 */ /* 0x000fe200000006ff */
[----:B------:R-:W-:Y:S01]  /*9710*/  IMAD R4, R26, -0x80, R27 ;  /* 0xffffff801a047824 */ /* 0x000fe200078e021b */
[----:B------:R-:W-:Y:S02]  /*9720*/  BSSY B1, `(.L_x_544) ;  /* 0x0000005000017945 */ /* 0x000fe40003800000 */
[----:B------:R-:W0:Y:S02]  /*9730*/  SYNCS.PHASECHK.TRANS64.TRYWAIT P4, [R3+URZ+0x34890], R0 ;  /* 0x03489000030075a7 */ /* 0x000e24000808017f */
[----:B------:R-:W-:-:S04]  /*9740*/  VIMNMX R4, R4, 0x80, PT ;  /* 0x0000008004047848 */ /* 0x000fc80003fe0100 */
[----:B------:R-:W-:Y:S01]  /*9750*/  ISETP.GE.AND P0, PT, R19, R4, PT ;  /* 0x000000041300720c */ /* 0x000fe20003f06270 */
[----:B0-----:R-:W-:-:S12]  /*9760*/  @!P4 BRA `(.L_x_545) ;  /* 0x00000140003cc947 */ /* 0x001fd80003800000 */
.L_x_768:
[----:B------:R-:W-:Y:S05]  /*9770*/  BSYNC B1 ;  /* 0x0000000000017941 */ /* 0x000fea0003800000 */
.L_x_544:
[----:B------:R-:W-:Y:S04]  /*9780*/  BSSY B1, `(.L_x_546) ;  /* 0x0000014000017945 */ /* 0x000fe80003800000 */
[----:B------:R-:W-:Y:S05]  /*9790*/  @P0 BRA `(.L_x_547) ;  /* 0x0000000000480947 */ /* 0x000fea0003800000 */
[----:B------:R-:W-:Y:S02]  /*97a0*/  ISETP.NE.AND P4, PT, R14, RZ, PT ;  /* 0x000000ff0e00720c */ /* 0x000fe40003f85270 */
[----:B------:R-:W-:-:S11]  /*97b0*/  ISETP.NE.AND P0, PT, R10, RZ, PT ;  /* 0x000000ff0a00720c */ /* 0x000fd60003f05270 */
[----:B------:R-:W1:Y:S04]  /*97c0*/  @P4 LDS.128 R44, [R55] ;  /* 0x00000000372c4984 */ /* 0x000e680000000c00 */
[----:B------:R-:W2:Y:S04]  /*97d0*/  @P0 LDS.128 R48, [R54] ;  /* 0x0000000036300984 */ /* 0x000ea80000000c00 */
[----:B-1----:R-:W-:Y:S01]  /*97e0*/  @P4 STG.E.128 desc[UR36][R56.64], R44 ;  /* 0x0000002c38004986 */ /* 0x002fe2000c101d24 */
[----:B------:R-:W-:-:S03]  /*97f0*/  ISETP.NE.AND P4, PT, R9, RZ, PT ;  /* 0x000000ff0900720c */ /* 0x000fc60003f85270 */
[----:B--2---:R-:W-:Y:S01]  /*9800*/  @P0 STG.E.128 desc[UR36][R56.64+0x40], R48 ;  /* 0x0000403038000986 */ /* 0x004fe2000c101d24 */
[----:B------:R-:W-:-:S09]  /*9810*/  ISETP.NE.AND P0, PT, R8, RZ, PT ;  /* 0x000000ff0800720c */ /* 0x000fd20003f05270 */
[----:B------:R-:W1:Y:S04]  /*9820*/  @P4 LDS.128 R44, [R55+0x4000] ;  /* 0x00400000372c4984 */ /* 0x000e680000000c00 */
[----:B------:R-:W2:Y:S04]  /*9830*/  @P0 LDS.128 R48, [R54+0x4000] ;  /* 0x0040000036300984 */ /* 0x000ea80000000c00 */
[----:B-1----:R-:W-:Y:S01]  /*9840*/  @P4 STG.E.128 desc[UR36][R56.64+0x80], R44 ;  /* 0x0000802c38004986 */ /* 0x002fe2000c101d24 */
[----:B------:R-:W-:-:S03]  /*9850*/  ISETP.NE.AND P4, PT, R6, RZ, PT ;  /* 0x000000ff0600720c */ /* 0x000fc60003f85270 */
[----:B--2---:R-:W-:Y:S01]  /*9860*/  @P0 STG.E.128 desc[UR36][R56.64+0xc0], R48 ;  /* 0x0000c03038000986 */ /* 0x004fe2000c101d24 */
[----:B------:R-:W-:-:S09]  /*9870*/  ISETP.NE.AND P0, PT, R7, RZ, PT ;  /* 0x000000ff0700720c */ /* 0x000fd20003f05270 */
[----:B------:R-:W1:Y:S04]  /*9880*/  @P4 LDS.128 R48, [R54+0x8000] ;  /* 0x0080000036304984 */ /* 0x000e680000000c00 */
[----:B------:R-:W2:Y:S04]  /*9890*/  @P0 LDS.128 R44, [R55+0x8000] ;  /* 0x00800000372c0984 */ /* 0x000ea80000000c00 */
[----:B-1----:R1:W-:Y:S04]  /*98a0*/  @P4 STG.E.128 desc[UR36][R56.64+0x140], R48 ;  /* 0x0001403038004986 */ /* 0x0023e8000c101d24 */
[----:B--2---:R1:W-:Y:S02]  /*98b0*/  @P0 STG.E.128 desc[UR36][R56.64+0x100], R44 ;  /* 0x0001002c38000986 */ /* 0x0043e4000c101d24 */
.L_x_547:
[----:B------:R-:W-:Y:S05]  /*98c0*/  BSYNC B1 ;  /* 0x0000000000017941 */ /* 0x000fea0003800000 */
.L_x_546:
[----:B------:R-:W-:-:S13]  /*98d0*/  ISETP.GE.AND P0, PT, R204, R4, PT ;  /* 0x00000004cc00720c */ /* 0x000fda0003f06270 */
[----:B------:R-:W-:Y:S05]  /*98e0*/  @P0 BRA `(.L_x_491) ;  /* 0x0000000000480947 */ /* 0x000fea0003800000 */
[----:B------:R-:W-:Y:S02]  /*98f0*/  ISETP.NE.AND P4, PT, R14, RZ, PT ;  /* 0x000000ff0e00720c */ /* 0x000fe40003f85270 */
[----:B------:R-:W-:-:S11]  /*9900*/  ISETP.NE.AND P0, PT, R9, RZ, PT ;  /* 0x000000ff0900720c */ /* 0x000fd60003f05270 */
[----:B-1----:R-:W1:Y:S04]  /*9910*/  @P4 LDS.128 R44, [R55+0x2000] ;  /* 0x00200000372c4984 */ /* 0x002e680000000c00 */
[----:B------:R-:W2:Y:S04]  /*9920*/  @P0 LDS.128 R48, [R55+0x6000] ;  /* 0x0060000037300984 */ /* 0x000ea80000000c00 */
        /* <DEDUP_REMOVED lines=14> */
.L_x_491:
[----:B------:R-:W-:Y:S05]  /*9a10*/  BSYNC B0 ;  /* 0x0000000000007941 */ /* 0x000fea0003800000 */
.L_x_457:
[----:B-1234-:R-:W1:Y:S01]  /*9a20*/  S2R R44, SR_TID.X ;  /* 0x00000000002c7919 */ /* 0x01ee620000002100 */
[----:B------:R-:W-:Y:S01]  /*9a30*/  @!PT LDS RZ, [RZ] ;  /* 0x00000000fffff984 */ /* 0x000fe20000000800 */
[----:B------:R-:W-:Y:S01]  /*9a40*/  @!PT LDS RZ, [RZ] ;  /* 0x00000000fffff984 */ /* 0x000fe20000000800 */
[----:B------:R-:W-:Y:S01]  /*9a50*/  @!PT LDS RZ, [RZ] ;  /* 0x00000000fffff984 */ /* 0x000fe20000000800 */
[----:B------:R-:W-:Y:S01]  /*9a60*/  @!PT LDS RZ, [RZ] ;  /* 0x00000000fffff984 */ /* 0x000fe20000000800 */
[----:B------:R2:W-:Y:S06]  /*9a70*/  MEMBAR.ALL.CTA ;  /* 0x0000000000007992 */ /* 0x0005ec0000008000 */
[----:B--2---:R-:W2:Y:S01]  /*9a80*/  FENCE.VIEW.ASYNC.S ;  /* 0x00000000000073c6 */ /* 0x004ea20000000000 */
[----:B------:R-:W-:Y:S05]  /*9a90*/  WARPSYNC.ALL ;  /* 0x0000000000007948 */ /* 0x000fea0003800000 */
[----:B------:R-:W-:Y:S01]  /*9aa0*/  BSSY B0, `(.L_x_548) ;  /* 0x0000009000007945 */ /* 0x000fe20003800000 */
[----:B-1----:R-:W-:Y:S01]  /*9ab0*/  LOP3.LUT R44, R44, 0x7f, RZ, 0xc0, !PT ;  /* 0x0000007f2c2c7812 */ /* 0x002fe200078ec0ff */
[----:B--2---:R1:W-:Y:S03]  /*9ac0*/  BAR.SYNC.DEFER_BLOCKING R155, 0x80 ;  /* 0x0002009b0000751d */ /* 0x0043e60000010000 */
[----:B------:R-:W-:-:S13]  /*9ad0*/  ISETP.NE.AND P0, PT, R44, RZ, PT ;  /* 0x000000ff2c00720c */ /* 0x000fda0003f05270 */
[----:B------:R-:W-:-:S04]  /*9ae0*/  @!P0 IADD3 R44, R3, 0x348a0, RZ ;  /* 0x000348a0032c8810 */ /* 0x000fc80007ffe0ff */
[----:B------:R-:W-:-:S04]  /*9af0*/  @!P0 PRMT R44, RZ, 0x654, R44 ;  /* 0x00000654ff2c8816 */ /* 0x000fc8000000002c */
[----:B------:R1:W-:Y:S01]  /*9b00*/  @!P0 SYNCS.ARRIVE.TRANS64.RED.A1T0 RZ, [R44+URZ], RZ ;  /* 0x000000ff2cff89a7 */ /* 0x0003e2000810043f */
[----:B------:R-:W-:Y:S05]  /*9b10*/  @!P1 BRA `(.L_x_549) ;  /* 0x0000000000049947 */ /* 0x000fea0003800000 */
[----:B------:R-:W-:Y:S01]  /*9b20*/  BPT.TRAP 0x1 ;  /* 0x000000040000795c */ /* 0x000fe20000300000 */
.L_x_549:
[----:B------:R-:W-:Y:S05]  /*9b30*/  BSYNC B0 ;  /* 0x0000000000007941 */ /* 0x000fea0003800000 */
.L_x_548:
[----:B------:R-:W2:Y:S01]  /*9b40*/  SYNCS.PHASECHK.TRANS64.TRYWAIT P4, [R3+URZ+0x348b0], R0 ;  /* 0x0348b000030075a7 */ /* 0x000ea2000808017f */
[----:B------:R-:W-:Y:S01]  /*9b50*/  IMAD R45, R18, 0x4000, R35 ;  /* 0x00004000122d7824 */ /* 0x000fe200078e0223 */
[----:B------:R-:W-:Y:S01]  /*9b60*/  ULDC.64 UR60, c[0x0][0x318] ;  /* 0x0000c600003c7ab9 */ /* 0x000fe20000000a00 */
[----:B------:R-:W-:Y:S01]  /*9b70*/  ULDC.64 UR38, c[0x0][0x308] ;  /* 0x0000c20000267ab9 */ /* 0x000fe20000000a00 */
[----:B------:R-:W-:Y:S01]  /*9b80*/  BSSY B0, `(.L_x_550) ;  /* 0x0000004000007945 */ /* 0x000fe20003800000 */
[----:B------:R-:W-:Y:S01]  /*9b90*/  ISETP.GE.AND P1, PT, R19, R4, PT ;  /* 0x000000041300720c */ /* 0x000fe20003f26270 */
[----:B------:R-:W-:Y:S02]  /*9ba0*/  IMAD.IADD R47, R124, 0x1, R45 ;  /* 0x000000017c2f7824 */ /* 0x000fe400078e022d */
[----:B--2---:R-:W-:Y:S10]  /*9bb0*/  @!P4 BRA `(.L_x_551) ;  /* 0x0000013c003cc947 */ /* 0x004ff40003800000 */
.L_x_769:
[----:B------:R-:W-:Y:S05]  /*9bc0*/  BSYNC B0 ;  /* 0x0000000000007941 */ /* 0x000fea0003800000 */
.L_x_550:
[----:B------:R-:W-:Y:S01]  /*9bd0*/  BSSY B0, `(.L_x_552) ;  /* 0x000001a000007945 */ /* 0x000fe20003800000 */
[----:B0-2---:R-:W-:Y:S01]  /*9be0*/  LEA R0, R45, R24, 0x1 ;  /* 0x000000182d007211 */ /* 0x005fe200078e08ff */
[----:B------:R-:W-:-:S04]  /*9bf0*/  IMAD.WIDE R52, R26, 0x80, R116 ;  /* 0x000000801a347825 */ /* 0x000fc800078e0274 */
[----:B------:R-:W-:Y:S01]  /*9c00*/  IMAD R56, R47, 0x2, R24 ;  /* 0x000000022f387824 */ /* 0x000fe200078e0218 */
[----:B------:R-:W-:Y:S06]  /*9c10*/  @P1 BRA `(.L_x_553) ;  /* 0x0000000000541947 */ /* 0x000fec0003800000 */
[----:B------:R-:W-:Y:S01]  /*9c20*/  MOV R45, R5 ;  /* 0x00000005002d7202 */ /* 0x000fe20000000f00 */
[----:B------:R-:W-:Y:S01]  /*9c30*/  IMAD R47, R53, UR60, RZ ;  /* 0x0000003c352f7c24 */ /* 0x000fe2000f8e02ff */
[----:B------:R-:W-:Y:S01]  /*9c40*/  ULDC UR4, c[0x0][0x310] ;  /* 0x0000c40000047ab9 */ /* 0x000fe20000000800 */
[----:B-1----:R-:W-:Y:S01]  /*9c50*/  IMAD.MOV.U32 R44, RZ, RZ, R106 ;  /* 0x000000ffff2c7224 */ /* 0x002fe200078e006a */
[----:B------:R-:W-:Y:S01]  /*9c60*/  ISETP.GE.AND P4, PT, R22, UR4, PT ;  /* 0x0000000416007c0c */ /* 0x000fe2000bf86270 */
[C---:B------:R-:W-:Y:S02]  /*9c70*/  IMAD R47, R52.reuse, UR61, R47 ;  /* 0x0000003d342f7c24 */ /* 0x040fe4000f8e022f */
[----:B------:R-:W-:-:S04]  /*9c80*/  IMAD.WIDE.U32 R44, R52, UR60, R44 ;  /* 0x0000003c342c7c25 */ /* 0x000fc8000f8e002c */
[----:B------:R-:W-:Y:S01]  /*9c90*/  IMAD.IADD R45, R45, 0x1, R47 ;  /* 0x000000012d2d7824 */ /* 0x000fe200078e022f */
[----:B------:R-:W-:-:S04]  /*9ca0*/  LEA R54, P1, R44, UR38, 0x1 ;  /* 0x000000262c367c11 */ /* 0x000fc8000f8208ff */
[----:B------:R-:W-:Y:S02]  /*9cb0*/  LEA.HI.X R55, R44, UR39, R45, 0x1, P1 ;  /* 0x000000272c377c11 */ /* 0x000fe400088f0c2d */
[----:B------:R-:W-:Y:S01]  /*9cc0*/  ISETP.GE.AND P1, PT, R184, UR4, PT ;  /* 0x00000004b8007c0c */ /* 0x000fe2000bf26270 */
[----:B------:R-:W0:-:S12]  /*9cd0*/  @!P4 LDS.128 R44, [R0] ;  /* 0x00000000002cc984 */ /* 0x000e180000000c00 */
[----:B------:R-:W1:Y:S04]  /*9ce0*/  @!P1 LDS.128 R48, [R56] ;  /* 0x0000000038309984 */ /* 0x000e680000000c00 */
[----:B0-----:R-:W-:Y:S01]  /*9cf0*/  @!P4 STG.E.128 desc[UR36][R54.64], R44 ;  /* 0x0000002c3600c986 */ /* 0x001fe2000c101d24 */
[----:B------:R-:W-:-:S03]  /*9d00*/  ISETP.GE.AND P4, PT, R185, UR4, PT ;  /* 0x00000004b9007c0c */ /* 0x000fc6000bf86270 */
[----:B-1----:R-:W-:Y:S01]  /*9d10*/  @!P1 STG.E.128 desc[UR36][R54.64+0x40], R48 ;  /* 0x0000403036009986 */ /* 0x002fe2000c101d24 */
[----:B------:R-:W-:-:S09]  /*9d20*/  ISETP.GE.AND P1, PT, R102, UR4, PT ;  /* 0x0000000466007c0c */ /* 0x000fd2000bf26270 */
[----:B------:R-:W0:Y:S04]  /*9d30*/  @!P4 LDS.128 R44, [R0+0x4000] ;  /* 0x00400000002cc984 */ /* 0x000e280000000c00 */
[----:B------:R-:W1:Y:S04]  /*9d40*/  @!P1 LDS.128 R48, [R56+0x4000] ;  /* 0x0040000038309984 */ /* 0x000e680000000c00 */
[----:B0-----:R0:W-:Y:S04]  /*9d50*/  @!P4 STG.E.128 desc[UR36][R54.64+0x80], R44 ;  /* 0x0000802c3600c986 */ /* 0x0011e8000c101d24 */
[----:B-1----:R0:W-:Y:S02]  /*9d60*/  @!P1 STG.E.128 desc[UR36][R54.64+0xc0], R48 ;  /* 0x0000c03036009986 */ /* 0x0021e4000c101d24 */
.L_x_553:
[----:B------:R-:W-:Y:S05]  /*9d70*/  BSYNC B0 ;  /* 0x0000000000007941 */ /* 0x000fea0003800000 */
.L_x_552:
[----:B------:R-:W-:Y:S01]  /*9d80*/  ISETP.GE.AND P1, PT, R204, R4, PT ;  /* 0x00000004cc00720c */ /* 0x000fe20003f26270 */
[----:B------:R-:W-:-:S12]  /*9d90*/  BSSY B0, `(.L_x_554) ;  /* 0x0000018000007945 */ /* 0x000fd80003800000 */
[----:B------:R-:W-:Y:S05]  /*9da0*/  @P1 BRA `(.L_x_555) ;  /* 0x0000000000581947 */ /* 0x000fea0003800000 */
[----:B0-----:R-:W-:Y:S01]  /*9db0*/  IADD3 R47, P1, R52, 0x40, RZ ;  /* 0x00000040342f7810 */ /* 0x001fe20007f3e0ff */
[----:B------:R-:W-:Y:S01]  /*9dc0*/  ULDC UR4, c[0x0][0x310] ;  /* 0x0000c40000047ab9 */ /* 0x000fe20000000800 */
[----:B------:R-:W-:Y:S02]  /*9dd0*/  MOV R4, R106 ;  /* 0x0000006a00047202 */ /* 0x000fe40000000f00 */
[----:B------:R-:W-:Y:S01]  /*9de0*/  ISETP.GE.AND P4, PT, R22, UR4, PT ;  /* 0x0000000416007c0c */ /* 0x000fe2000bf86270 */
[----:B------:R-:W-:Y:S02]  /*9df0*/  IMAD.X R52, RZ, RZ, R53, P1 ;  /* 0x000000ffff347224 */ /* 0x000fe400008e0635 */
[----:B-1----:R-:W-:-:S04]  /*9e00*/  IMAD.WIDE.U32 R44, R47, UR60, R4 ;  /* 0x0000003c2f2c7c25 */ /* 0x002fc8000f8e0004 */
[----:B------:R-:W-:-:S04]  /*9e10*/  IMAD R52, R52, UR60, RZ ;  /* 0x0000003c34347c24 */ /* 0x000fc8000f8e02ff */
[----:B------:R-:W-:Y:S01]  /*9e20*/  IMAD R47, R47, UR61, R52 ;  /* 0x0000003d2f2f7c24 */ /* 0x000fe2000f8e0234 */
[----:B------:R-:W-:-:S03]  /*9e30*/  LEA R52, P1, R44, UR38, 0x1 ;  /* 0x000000262c347c11 */ /* 0x000fc6000f8208ff */
[----:B------:R-:W-:-:S05]  /*9e40*/  IMAD.IADD R45, R45, 0x1, R47 ;  /* 0x000000012d2d7824 */ /* 0x000fca00078e022f */
[----:B------:R-:W-:Y:S02]  /*9e50*/  LEA.HI.X R53, R44, UR39, R45, 0x1, P1 ;  /* 0x000000272c357c11 */ /* 0x000fe400088f0c2d */
[----:B------:R-:W-:Y:S01]  /*9e60*/  ISETP.GE.AND P1, PT, R185, UR4, PT ;  /* 0x00000004b9007c0c */ /* 0x000fe2000bf26270 */
[----:B------:R-:W0:-:S12]  /*9e70*/  @!P4 LDS.128 R44, [R0+0x2000] ;  /* 0x00200000002cc984 */ /* 0x000e180000000c00 */
[----:B------:R-:W1:Y:S04]  /*9e80*/  @!P1 LDS.128 R48, [R0+0x6000] ;  /* 0x0060000000309984 */ /* 0x000e680000000c00 */
        /* <DEDUP_REMOVED lines=8> */
.L_x_555:
[----:B------:R-:W-:Y:S05]  /*9f10*/  BSYNC B0 ;  /* 0x0000000000007941 */ /* 0x000fea0003800000 */
.L_x_554:
[----:B------:R-:W-:Y:S01]  /*9f20*/  @!PT LDS RZ, [RZ] ;  /* 0x00000000fffff984 */ /* 0x000fe20000000800 */
[----:B------:R-:W-:Y:S01]  /*9f30*/  @!PT LDS RZ, [RZ] ;  /* 0x00000000fffff984 */ /* 0x000fe20000000800 */
[----:B------:R-:W-:Y:S01]  /*9f40*/  @!PT LDS RZ, [RZ] ;  /* 0x00000000fffff984 */ /* 0x000fe20000000800 */
[----:B------:R-:W-:Y:S01]  /*9f50*/  @!PT LDS RZ, [RZ] ;  /* 0x00000000fffff984 */ /* 0x000fe20000000800 */
[----:B------:R3:W-:Y:S06]  /*9f60*/  MEMBAR.ALL.CTA ;  /* 0x0000000000007992 */ /* 0x0007ec0000008000 */
[----:B---3--:R-:W3:Y:S02]  /*9f70*/  FENCE.VIEW.ASYNC.S ;  /* 0x00000000000073c6 */ /* 0x008ee40000000000 */
[----:B---3--:R3:W-:Y:S01]  /*9f80*/  BAR.SYNC.DEFER_BLOCKING R155, 0x80 ;  /* 0x0002009b0000751d */ /* 0x0087e20000010000 */
[----:B------:R-:W-:Y:S01]  /*9f90*/  ISETP.NE.AND P4, PT, R118, RZ, PT ;  /* 0x000000ff7600720c */ /* 0x000fe20003f85270 */
[----:B------:R-:W-:Y:S01]  /*9fa0*/  @!P0 VIADD R3, R3, 0x348c0 ;  /* 0x000348c003038836 */ /* 0x000fe20000000000 */
[----:B------:R-:W-:-:S04]  /*9fb0*/  IADD3 R18, R18, 0x1, RZ ;  /* 0x0000000112127810 */ /* 0x000fc80007ffe0ff */
[----:B------:R-:W-:Y:S02]  /*9fc0*/  @!P0 PRMT R3, RZ, 0x654, R3 ;  /* 0x00000654ff038816 */ /* 0x000fe40000000003 */
[----:B------:R-:W-:-:S04]  /*9fd0*/  ISETP.NE.AND P1, PT, R18, 0x2, PT ;  /* 0x000000021200780c */ /* 0x000fc80003f25270 */
[----:B------:R-:W-:Y:S01]  /*9fe0*/  SEL R18, R18, RZ, P1 ;  /* 0x000000ff12127207 */ /* 0x000fe20000800000 */
[----:B------:R4:W-:Y:S01]  /*9ff0*/  @!P0 SYNCS.ARRIVE.TRANS64.RED.A1T0 RZ, [R3+URZ], RZ ;  /* 0x000000ff03ff89a7 */ /* 0x0009e2000810043f */
[----:B------:R-:W-:Y:S02]  /*a000*/  PLOP3.LUT P0, PT, PT, PT, PT, 0x8, 0x0 ;  /* 0x000000000000781c */ /* 0x000fe40003f0e170 */
[----:B----4-:R-:W-:-:S04]  /*a010*/  SEL R3, RZ, 0x1, P1 ;  /* 0x00000001ff037807 */ /* 0x010fc80000800000 */
[----:B------:R-:W-:Y:S01]  /*a020*/  LOP3.LUT R186, R186, R3, RZ, 0x3c, !PT ;  /* 0x00000003baba7212 */ /* 0x000fe200078e3cff */
[----:B---3--:R-:W-:Y:S06]  /*a030*/  @P4 BRA `(.L_x_556) ;  /* 0xffffff8400744947 */ /* 0x008fec000383ffff */
.L_x_452:
[----:B------:R-:W-:Y:S01]  /*a040*/  BSSY B0, `(.L_x_557) ;  /* 0x000002c000007945 */ /* 0x000fe20003800000 */
[----:B------:R-:W-:Y:S02]  /*a050*/  ISETP.GE.AND P2, PT, R152, 0x1, PT ;  /* 0x000000019800780c */ /* 0x000fe40003f46270 */
[----:B------:R-:W-:Y:S02]  /*a060*/  CS2R R20, SRZ ;  /* 0x0000000000147805 */ /* 0x000fe4000001ff00 */
[----:B------:R-:W-:Y:S02]  /*a070*/  PLOP3.LUT P1, PT, PT, PT, PT, 0x80, 0x0 ;  /* 0x000000000000781c */ /* 0x000fe40003f2f070 */
[----:B------:R-:W-:Y:S02]  /*a080*/  CS2R R86, SRZ ;  /* 0x0000000000567805 */ /* 0x000fe4000001ff00 */
[----:B------:R-:W-:Y:S02]  /*a090*/  CS2R R84, SRZ ;  /* 0x0000000000547805 */ /* 0x000fe4000001ff00 */
[----:B------:R-:W-:-:S02]  /*a0a0*/  CS2R R82, SRZ ;  /* 0x0000000000527805 */ /* 0x000fc4000001ff00 */
[----:B------:R-:W-:Y:S01]  /*a0b0*/  CS2R R80, SRZ ;  /* 0x0000000000507805 */ /* 0x000fe2000001ff00 */
[----:B------:R-:W-:Y:S01]  /*a0c0*/  IMAD.MOV.U32 R35, RZ, RZ, RZ ;  /* 0x000000ffff237224 */ /* 0x000fe200078e00ff */
[----:B------:R-:W-:Y:S01]  /*a0d0*/  CS2R R76, SRZ ;  /* 0x00000000004c7805 */ /* 0x000fe2000001ff00 */
[----:B------:R-:W-:Y:S01]  /*a0e0*/  IMAD.MOV.U32 R78, RZ, RZ, RZ ;  /* 0x000000ffff4e7224 */ /* 0x000fe200078e00ff */
[----:B------:R-:W-:Y:S02]  /*a0f0*/  CS2R R74, SRZ ;  /* 0x00000000004a7805 */ /* 0x000fe4000001ff00 */
[----:B------:R-:W-:Y:S02]  /*a100*/  MOV R73, RZ ;  /* 0x000000ff00497202 */ /* 0x000fe40000000f00 */
[----:B------:R-:W-:Y:S02]  /*a110*/  CS2R R32, SRZ ;  /* 0x0000000000207805 */ /* 0x000fe4000001ff00 */
[----:B------:R-:W-:Y:S01]  /*a120*/  CS2R R30, SRZ ;  /* 0x00000000001e7805 */ /* 0x000fe2000001ff00 */
[----:B------:R-:W-:Y:S01]  /*a130*/  IMAD.MOV.U32 R70, RZ, RZ, RZ ;  /* 0x000000ffff467224 */ /* 0x000fe200078e00ff */
[----:B------:R-:W-:-:S02]  /*a140*/  CS2R R68, SRZ ;  /* 0x0000000000447805 */ /* 0x000fc4000001ff00 */
[----:B------:R-:W-:Y:S02]  /*a150*/  CS2R R66, SRZ ;  /* 0x0000000000427805 */ /* 0x000fe4000001ff00 */
[----:B------:R-:W-:Y:S02]  /*a160*/  CS2R R64, SRZ ;  /* 0x0000000000407805 */ /* 0x000fe4000001ff00 */
[----:B------:R-:W-:Y:S02]  /*a170*/  CS2R R62, SRZ ;  /* 0x00000000003e7805 */ /* 0x000fe4000001ff00 */
[----:B------:R-:W-:Y:S02]  /*a180*/  CS2R R60, SRZ ;  /* 0x00000000003c7805 */ /* 0x000fe4000001ff00 */
[----:B------:R-:W-:Y:S02]  /*a190*/  CS2R R58, SRZ ;  /* 0x00000000003a7805 */ /* 0x000fe4000001ff00 */
[----:B------:R-:W-:-:S02]  /*a1a0*/  CS2R R56, SRZ ;  /* 0x0000000000387805 */ /* 0x000fc4000001ff00 */
[----:B0-----:R-:W-:Y:S02]  /*a1b0*/  CS2R R54, SRZ ;  /* 0x0000000000367805 */ /* 0x001fe4000001ff00 */
[----:B--2---:R-:W-:Y:S02]  /*a1c0*/  CS2R R52, SRZ ;  /* 0x0000000000347805 */ /* 0x004fe4000001ff00 */
[----:B------:R-:W-:Y:S02]  /*a1d0*/  CS2R R50, SRZ ;  /* 0x0000000000327805 */ /* 0x000fe4000001ff00 */
[----:B------:R-:W-:Y:S02]  /*a1e0*/  CS2R R48, SRZ ;  /* 0x0000000000307805 */ /* 0x000fe4000001ff00 */
[----:B------:R-:W-:Y:S02]  /*a1f0*/  CS2R R46, SRZ ;  /* 0x00000000002e7805 */ /* 0x000fe4000001ff00 */
[----:B-1----:R-:W-:-:S02]  /*a200*/  CS2R R44, SRZ ;  /* 0x00000000002c7805 */ /* 0x002fc4000001ff00 */
[----:B------:R-:W-:Y:S02]  /*a210*/  CS2R R42, SRZ ;  /* 0x00000000002a7805 */ /* 0x000fe4000001ff00 */
[----:B------:R-:W-:Y:S02]  /*a220*/  CS2R R40, SRZ ;  /* 0x0000000000287805 */ /* 0x000fe4000001ff00 */
[----:B------:R-:W-:Y:S01]  /*a230*/  CS2R R38, SRZ ;  /* 0x0000000000267805 */ /* 0x000fe2000001ff00 */
[----:B------:R-:W-:Y:S01]  /*a240*/  IMAD.MOV.U32 R0, RZ, RZ, RZ ;  /* 0x000000ffff007224 */ /* 0x000fe200078e00ff */
[----:B------:R-:W-:Y:S01]  /*a250*/  MOV R91, RZ ;  /* 0x000000ff005b7202 */ /* 0x000fe20000000f00 */
[----:B------:R-:W-:Y:S01]  /*a260*/  IMAD.MOV.U32 R88, RZ, RZ, RZ ;  /* 0x000000ffff587224 */ /* 0x000fe200078e00ff */
[----:B------:R-:W-:Y:S01]  /*a270*/  MOV R26, RZ ;  /* 0x000000ff001a7202 */ /* 0x000fe20000000f00 */
[----:B------:R-:W-:Y:S01]  /*a280*/  IMAD.MOV.U32 R3, RZ, RZ, RZ ;  /* 0x000000ffff037224 */ /* 0x000fe200078e00ff */
[----:B------:R-:W-:Y:S01]  /*a290*/  CS2R R10, SRZ ;  /* 0x00000000000a7805 */ /* 0x000fe2000001ff00 */
[----:B------:R-:W-:Y:S01]  /*a2a0*/  IMAD.MOV.U32 R93, RZ, RZ, RZ ;  /* 0x000000ffff5d7224 */ /* 0x000fe200078e00ff */
[----:B------:R-:W-:Y:S01]  /*a2b0*/  MOV R95, RZ ;  /* 0x000000ff005f7202 */ /* 0x000fe20000000f00 */
[----:B------:R-:W-:Y:S01]  /*a2c0*/  IMAD.MOV.U32 R28, RZ, RZ, RZ ;  /* 0x000000ffff1c7224 */ /* 0x000fe200078e00ff */
[----:B------:R-:W-:Y:S06]  /*a2d0*/  @P0 BRA `(.L_x_558) ;  /* 0x0000000000080947 */ /* 0x000fec0003800000 */
[----:B------:R-:W0:Y:S02]  /*a2e0*/  FENCE.VIEW.ASYNC.G ;  /* 0x00000000000073c6 */ /* 0x000e240000000100 */
[----:B0-----:R-:W-:Y:S06]  /*a2f0*/  BAR.ARV 0xc, 0x120 ;  /* 0x0304800000007b1d */ /* 0x001fec0000002000 */
.L_x_558:
[----:B------:R-:W-:Y:S05]  /*a300*/  BSYNC B0 ;  /* 0x0000000000007941 */ /* 0x000fea0003800000 */
.L_x_557:
[----:B------:R-:W-:Y:S02]  /*a310*/  IMAD.MOV.U32 R89, RZ, RZ, RZ ;  /* 0x000000ffff597224 */ /* 0x000fe400078e00ff */
[----:B------:R-:W-:Y:S01]  /*a320*/  IMAD.MOV.U32 R24, RZ, RZ, RZ ;  /* 0x000000ffff187224 */ /* 0x000fe200078e00ff */
[----:B------:R-:W-:Y:S06]  /*a330*/  @!P2 BRA `(.L_x_559) ;  /* 0x000000b80024a947 */ /* 0x000fec0003800000 */
[----:B------:R-:W0:Y:S01]  /*a340*/  SHFL.IDX PT, R0, R220, RZ, 0x1f ;  /* 0x00001fffdc007589 */ /* 0x000e2200000e0000 */
[----:B------:R-:W-:-:S04]  /*a350*/  LOP3.LUT P0, RZ, R209, 0x3ff, RZ, 0xc0, !PT ;  /* 0x000003ffd1ff7812 */ /* 0x000fc8000780c0ff */
[----:B------:R-:W-:Y:S02]  /*a360*/  P2R R24, PR, RZ, 0x1 ;  /* 0x00000001ff187803 */ /* 0x000fe40000000000 */
[----:B0-----:R-:W-:-:S04]  /*a370*/  LEA.HI R3, R0, R0, RZ, 0x1 ;  /* 0x0000000000037211 */ /* 0x001fc800078f08ff */
[----:B------:R-:W-:-:S04]  /*a380*/  LOP3.LUT R3, R3, 0x1e, RZ, 0xc0, !PT ;  /* 0x0000001e03037812 */ /* 0x000fc800078ec0ff */
[----:B------:R-:W-:-:S05]  /*a390*/  IADD3 R0, R0, -R3, RZ ;  /* 0x8000000300007210 */ /* 0x000fca0007ffe0ff */
[----:B------:R-:W-:-:S05]  /*a3a0*/  IMAD R0, R0, 0x2000, R209 ;  /* 0x0000200000007824 */ /* 0x000fca00078e02d1 */
[----:B------:R-:W-:-:S04]  /*a3b0*/  SHF.R.U32.HI R0, RZ, 0x4, R0 ;  /* 0x00000004ff007819 */ /* 0x000fc80000011600 */
[----:B------:R-:W-:Y:S01]  /*a3c0*/  LOP3.LUT R40, R0, 0x3fff, RZ, 0xc0, !PT ;  /* 0x00003fff00287812 */ /* 0x000fe200078ec0ff */
[----:B------:R-:W-:Y:S06]  /*a3d0*/  @!P0 BRA `(.L_x_560) ;  /* 0x0000000000408947 */ /* 0x000fec0003800000 */
[----:B------:R-:W-:Y:S01]  /*a3e0*/  MOV R0, 0x0 ;  /* 0x0000000000007802 */ /* 0x000fe20000000f00 */
[----:B------:R-:W-:Y:S01]  /*a3f0*/  ULDC.64 UR4, c[0x4][0x108] ;  /* 0x0100420000047ab9 */ /* 0x000fe20000000a00 */
[----:B------:R-:W-:Y:S01]  /*a400*/  ULDC.64 UR6, c[0x4][0x110] ;  /* 0x0100440000067ab9 */ /* 0x000fe20000000a00 */
[----:B------:R-:W-:Y:S01]  /*a410*/  IMAD.U32 R4, RZ, RZ, UR4 ;  /* 0x00000004ff047e24 */ /* 0x000fe2000f8e00ff */
[----:B------:R0:W1:Y:S01]  /*a420*/  LDC.64 R14, c[0x4][R0] ;  /* 0x01000000000e7b82 */ /* 0x0000620000000a00 */
[----:B------:R-:W-:Y:S01]  /*a430*/  MOV R5, UR5 ;  /* 0x0000000500057c02 */ /* 0x000fe20008000f00 */
        /* <DEDUP_REMOVED lines=10> */
.L_x_560:
[----:B------:R-:W-:Y:S02]  /*a4e0*/  ULDC UR4, c[0x0][0x3d4] ;  /* 0x0000f50000047ab9 */ /* 0x000fe40000000800 */
[----:B------:R-:W-:-:S13]  /*a4f0*/  ISETP.LT.AND P0, PT, RZ, UR4, PT ;  /* 0x00000004ff007c0c */ /* 0x000fda000bf01270 */
[----:B------:R-:W-:Y:S05]  /*a500*/  @P0 BRA `(.L_x_561) ;  /* 0x00000000003c0947 */ /* 0x000fea0003800000 */
[----:B------:R-:W-:-:S04]  /*a510*/  LEA.HI R0, R205, R205, RZ, 0x1 ;  /* 0x000000cdcd007211 */ /* 0x000fc800078f08ff */
[----:B------:R-:W-:-:S05]  /*a520*/  LOP3.LUT R0, R0, 0xfffffffe, RZ, 0xc0, !PT ;  /* 0xfffffffe00007812 */ /* 0x000fca00078ec0ff */
[----:B------:R-:W-:-:S05]  /*a530*/  IMAD.IADD R0, R205, 0x1, -R0 ;  /* 0x00000001cd007824 */ /* 0x000fca00078e0a00 */
[----:B------:R-:W-:-:S04]  /*a540*/  SHF.L.U32 R3, R0, 0x1f, RZ ;  /* 0x0000001f00037819 */ /* 0x000fc800000006ff */
[----:B------:R0:W1:Y:S03]  /*a550*/  SYNCS.PHASECHK.TRANS64.TRYWAIT P0, [R2+URZ+0x34800], R3 ;  /* 0x03480003020075a7 */ /* 0x000066000800017f */
[----:B-1----:R-:W-:Y:S05]  /*a560*/  @!P0 NANOSLEEP.SYNCS 0x989680 ;  /* 0x009896800000895d */ /* 0x002fea0003900000 */
[----:B------:R-:W1:Y:S01]  /*a570*/  @!P0 SYNCS.PHASECHK.TRANS64 P0, [R2+URZ+0x34800], R3 ;  /* 0x03480003020085a7 */ /* 0x000e62000800007f */
[----:B------:R-:W-:Y:S04]  /*a580*/  BSSY B0, `(.L_x_562) ;  /* 0x0000006000007945 */ /* 0x000fe80003800000 */
[----:B-1----:R-:W-:Y:S05]  /*a590*/  @P0 BRA `(.L_x_563) ;  /* 0x0000000000100947 */ /* 0x002fea0003800000 */
.L_x_564:
[----:B-1----:R1:W2:Y:S02]  /*a5a0*/  SYNCS.PHASECHK.TRANS64.TRYWAIT P0, [R2+URZ+0x34800], R3 ;  /* 0x03480003020075a7 */ /* 0x0022a4000800017f */
[----:B--2---:R-:W-:Y:S05]  /*a5b0*/  @!P0 NANOSLEEP.SYNCS 0x989680 ;  /* 0x009896800000895d */ /* 0x004fea0003900000 */
[----:B------:R-:W2:Y:S02]  /*a5c0*/  @!P0 SYNCS.PHASECHK.TRANS64 P0, [R2+URZ+0x34800], R3 ;  /* 0x03480003020085a7 */ /* 0x000ea4000800007f */
[----:B--2---:R-:W-:Y:S05]  /*a5d0*/  @!P0 BRA `(.L_x_564) ;  /* 0xfffffffc00f08947 */ /* 0x004fea000383ffff */
.L_x_563:
[----:B------:R-:W-:Y:S05]  /*a5e0*/  BSYNC B0 ;  /* 0x0000000000007941 */ /* 0x000fea0003800000 */
.L_x_562:
[----:B------:R-:W-:Y:S05]  /*a5f0*/  BRA `(.L_x_565) ;  /* 0x0000005800087947 */ /* 0x000fea0003800000 */
.L_x_561:
[----:B-----5:R-:W-:Y:S01]  /*a600*/  SHF.R.S32.HI R0, RZ, 0x1f, R147 ;  /* 0x0000001fff007819 */ /* 0x020fe20000011493 */
[----:B------:R-:W-:Y:S01]  /*a610*/  ULDC.64 UR4, c[0x0][0x3d8] ;  /* 0x0000f60000047ab9 */ /* 0x000fe20000000a00 */
[----:B------:R-:W-:Y:S01]  /*a620*/  ULDC.64 UR6, c[0x0][0x3e8] ;  /* 0x0000fa0000067ab9 */ /* 0x000fe20000000a00 */
[----:B------:R-:W-:Y:S01]  /*a630*/  IMAD.WIDE.U32 R38, R147, UR4, RZ ;  /* 0x0000000493267c25 */ /* 0x000fe2000f8e00ff */
[----:B------:R-:W-:Y:S02]  /*a640*/  SHF.R.S32.HI R8, RZ, 0x1f, R16 ;  /* 0x0000001fff087819 */ /* 0x000fe40000011410 */
[----:B------:R-:W-:Y:S01]  /*a650*/  ISETP.NE.AND P5, PT, R24, RZ, PT ;  /* 0x000000ff1800720c */ /* 0x000fe20003fa5270 */
[----:B------:R-:W-:Y:S01]  /*a660*/  IMAD R4, R0, UR4, RZ ;  /* 0x0000000400047c24 */ /* 0x000fe2000f8e02ff */
[----:B------:R-:W-:-:S03]  /*a670*/  SHF.R.S32.HI R10, RZ, 0x1f, R22 ;  /* 0x0000001fff0a7819 */ /* 0x000fc60000011416 */
[----:B------:R-:W-:Y:S01]  /*a680*/  IMAD R9, R147, UR5, R4 ;  /* 0x0000000593097c24 */ /* 0x000fe2000f8e0204 */
[----:B------:R-:W-:Y:S01]  /*a690*/  ULDC.64 UR4, c[0x0][0x3c8] ;  /* 0x0000f20000047ab9 */ /* 0x000fe20000000a00 */
[----:B------:R-:W-:Y:S01]  /*a6a0*/  IMAD R4, R0, UR6, RZ ;  /* 0x0000000600047c24 */ /* 0x000fe2000f8e02ff */
[----:B------:R-:W-:Y:S02]  /*a6b0*/  IADD3 R0, P0, R16, R38, RZ ;  /* 0x0000002610007210 */ /* 0x000fe40007f1e0ff */
[----:B------:R-:W-:Y:S01]  /*a6c0*/  IADD3 R9, R9, R39, RZ ;  /* 0x0000002709097210 */ /* 0x000fe20007ffe0ff */
[C---:B------:R-:W-:Y:S01]  /*a6d0*/  IMAD R39, R147.reuse, UR7, R4 ;  /* 0x0000000793277c24 */ /* 0x040fe2000f8e0204 */
[----:B------:R-:W-:Y:S01]  /*a6e0*/  LEA R34, P2, R0, UR4, 0x1 ;  /* 0x0000000400227c11 */ /* 0x000fe2000f8408ff */
[----:B------:R-:W-:Y:S01]  /*a6f0*/  IMAD.WIDE.U32 R4, R147, UR6, RZ ;  /* 0x0000000693047c25 */ /* 0x000fe2000f8e00ff */
[----:B------:R-:W-:Y:S01]  /*a700*/  LEA R36, P1, R38, UR4, 0x1 ;  /* 0x0000000426247c11 */ /* 0x000fe2000f8208ff */
[----:B------:R-:W-:-:S02]  /*a710*/  ULDC.64 UR6, c[0x0][0x3e0] ;  /* 0x0000f80000067ab9 */ /* 0x000fc40000000a00 */
[----:B------:R-:W-:Y:S01]  /*a720*/  IMAD.X R3, R8, 0x1, R9, P0 ;  /* 0x0000000108037824 */ /* 0x000fe200000e0609 */
[----:B------:R-:W-:Y:S01]  /*a730*/  IADD3 R6, P0, R22, R38, RZ ;  /* 0x0000002616067210 */ /* 0x000fe20007f1e0ff */
[----:B------:R-:W-:Y:S01]  /*a740*/  IMAD.IADD R39, R39, 0x1, R5 ;  /* 0x0000000127277824 */ /* 0x000fe200078e0205 */
[-C--:B------:R-:W-:Y:S02]  /*a750*/  IADD3 R7, P3, R16, R4.reuse, RZ ;  /* 0x0000000410077210 */ /* 0x080fe40007f7e0ff */
[----:B------:R-:W-:Y:S01]  /*a760*/  LEA.HI.X R35, R0, UR5, R3, 0x1, P2 ;  /* 0x0000000500237c11 */ /* 0x000fe200090f0c03 */
[--C-:B------:R-:W-:Y:S01]  /*a770*/  IMAD.X R5, R10, 0x1, R9.reuse, P0 ;  /* 0x000000010a057824 */ /* 0x100fe200000e0609 */
[----:B------:R-:W-:Y:S02]  /*a780*/  IADD3 R0, P4, R22, R4, RZ ;  /* 0x0000000416007210 */ /* 0x000fe40007f9e0ff */
[----:B------:R-:W-:Y:S02]  /*a790*/  LEA.HI.X R38, R38, UR5, R9, 0x1, P1 ;  /* 0x0000000526267c11 */ /* 0x000fe400088f0c09 */
[----:B------:R-:W-:Y:S01]  /*a7a0*/  IADD3.X R8, R8, R39, RZ, P3, !PT ;  /* 0x0000002708087210 */ /* 0x000fe20001ffe4ff */
[----:B------:R-:W-:Y:S01]  /*a7b0*/  IMAD.X R3, R10, 0x1, R39, P4 ;  /* 0x000000010a037824 */ /* 0x000fe200020e0627 */
[----:B------:R-:W-:-:S02]  /*a7c0*/  LEA R42, P1, R7, UR6, 0x1 ;  /* 0x00000006072a7c11 */ /* 0x000fc4000f8208ff */
[----:B------:R-:W-:Y:S02]  /*a7d0*/  LEA R44, P2, R6, UR4, 0x1 ;  /* 0x00000004062c7c11 */ /* 0x000fe4000f8408ff */
[----:B------:R-:W-:Y:S02]  /*a7e0*/  LEA R46, P3, R0, UR6, 0x1 ;  /* 0x00000006002e7c11 */ /* 0x000fe4000f8608ff */
[----:B------:R-:W-:Y:S02]  /*a7f0*/  LEA R37, P0, R4, UR6, 0x1 ;  /* 0x0000000604257c11 */ /* 0x000fe4000f8008ff */
[----:B------:R-:W-:Y:S02]  /*a800*/  LEA.HI.X R43, R7, UR7, R8, 0x1, P1 ;  /* 0x00000007072b7c11 */ /* 0x000fe400088f0c08 */
[----:B------:R-:W-:Y:S02]  /*a810*/  LEA.HI.X R45, R6, UR5, R5, 0x1, P2 ;  /* 0x00000005062d7c11 */ /* 0x000fe400090f0c05 */
[----:B------:R-:W-:-:S02]  /*a820*/  LEA.HI.X R47, R0, UR7, R3, 0x1, P3 ;  /* 0x00000007002f7c11 */ /* 0x000fc400098f0c03 */
[----:B------:R-:W-:Y:S01]  /*a830*/  LEA.HI.X R39, R4, UR7, R39, 0x1, P0 ;  /* 0x0000000704277c11 */ /* 0x000fe200080f0c27 */
[----:B------:R-:W-:Y:S06]  /*a840*/  @!P5 BRA `(.L_x_566) ;  /* 0x000000000040d947 */ /* 0x000fec0003800000 */
        /* <DEDUP_REMOVED lines=15> */
[----:B-1----:R-:W-:Y:S05]  /*a940*/  CALL.ABS.NOINC R14 ;  /* 0x000000000e007343 */ /* 0x002fea0003c00000 */
.L_x_566:
[----:B------:R-:W-:Y:S01]  /*a950*/  ULDC.U8 UR4, c[0x0][0x3f0] ;  /* 0x0000fc0000047ab9 */ /* 0x000fe20000000000 */
[----:B------:R-:W-:Y:S01]  /*a960*/  IMAD R0, R149, -0x80, R154 ;  /* 0xffffff8095007824 */ /* 0x000fe200078e029a */
[----:B------:R-:W-:Y:S01]  /*a970*/  ISETP.NE.AND P0, PT, RZ, UR4, PT ;  /* 0x00000004ff007c0c */ /* 0x000fe2000bf05270 */
[----:B------:R-:W-:Y:S03]  /*a980*/  BSSY B0, `(.L_x_567) ;  /* 0x0000541000007945 */ /* 0x000fe60003800000 */
[----:B------:R-:W-:-:S09]  /*a990*/  VIMNMX R0, R0, 0x80, PT ;  /* 0x0000008000007848 */ /* 0x000fd20003fe0100 */
[----:B------:R-:W-:Y:S05]  /*a9a0*/  @!P0 BRA `(.L_x_568) ;  /* 0x0000002800688947 */ /* 0x000fea0003800000 */
        /* <DEDUP_REMOVED lines=13> */
[----:B------:R-:W-:Y:S01]  /*aa80*/  CS2R R32, SRZ ;  /* 0x0000000000207805 */ /* 0x000fe2000001ff00 */
[----:B------:R-:W-:Y:S06]  /*aa90*/  @P0 BRA `(.L_x_570) ;  /* 0x0000000000900947 */ /* 0x000fec0003800000 */
[C---:B------:R-:W-:Y:S01]  /*aaa0*/  IADD3 R3, R16.reuse, 0x10, RZ ;  /* 0x0000001010037810 */ /* 0x040fe20007ffe0ff */
[----:B------:R-:W-:Y:S01]  /*aab0*/  ULDC UR4, c[0x0][0x3d4] ;  /* 0x0000f50000047ab9 */ /* 0x000fe20000000800 */
[C---:B------:R-:W-:Y:S01]  /*aac0*/  VIADD R4, R16.reuse, 0x20 ;  /* 0x0000002010047836 */ /* 0x040fe20000000000 */
[C---:B------:R-:W-:Y:S01]  /*aad0*/  ISETP.GE.AND P1, PT, R16.reuse, UR4, PT ;  /* 0x0000000410007c0c */ /* 0x040fe2000bf26270 */
[C---:B------:R-:W-:Y:S01]  /*aae0*/  VIADD R5, R16.reuse, 0x30 ;  /* 0x0000003010057836 */ /* 0x040fe20000000000 */
[----:B------:R-:W-:Y:S01]  /*aaf0*/  ISETP.GE.AND P2, PT, R3, UR4, PT ;  /* 0x0000000403007c0c */ /* 0x000fe2000bf46270 */
[C---:B------:R-:W-:Y:S01]  /*ab00*/  VIADD R6, R16.reuse, 0x50 ;  /* 0x0000005010067836 */ /* 0x040fe20000000000 */
[----:B------:R-:W-:Y:S02]  /*ab10*/  IADD3 R3, R16, 0x40, RZ ;  /* 0x0000004010037810 */ /* 0x000fe40007ffe0ff */
[----:B------:R-:W-:Y:S02]  /*ab20*/  CS2R R20, SRZ ;  /* 0x0000000000147805 */ /* 0x000fe4000001ff00 */
[----:B------:R-:W-:-:S02]  /*ab30*/  ISETP.GE.AND P3, PT, R4, UR4, PT ;  /* 0x0000000404007c0c */ /* 0x000fc4000bf66270 */
[----:B------:R-:W-:Y:S02]  /*ab40*/  CS2R R24, SRZ ;  /* 0x0000000000187805 */ /* 0x000fe4000001ff00 */
[----:B------:R-:W-:Y:S02]  /*ab50*/  ISETP.GE.AND P4, PT, R5, UR4, PT ;  /* 0x0000000405007c0c */ /* 0x000fe4000bf86270 */
[----:B------:R-:W-:Y:S02]  /*ab60*/  CS2R R26, SRZ ;  /* 0x00000000001a7805 */ /* 0x000fe4000001ff00 */
[----:B------:R-:W-:Y:S02]  /*ab70*/  ISETP.GE.AND P5, PT, R3, UR4, PT ;  /* 0x0000000403007c0c */ /* 0x000fe4000bfa6270 */
[----:B------:R-:W-:Y:S02]  /*ab80*/  CS2R R28, SRZ ;  /* 0x00000000001c7805 */ /* 0x000fe4000001ff00 */
[----:B------:R-:W-:-:S02]  /*ab90*/  ISETP.GE.AND P6, PT, R6, UR4, PT ;  /* 0x0000000406007c0c */ /* 0x000fc4000bfc6270 */
        /* <DEDUP_REMOVED lines=8> */
[----:B------:R0:W5:Y:S04]  /*ac20*/  @!P1 LDG.E.64 R20, desc[UR36][R34.64] ;  /* 0x0000002422149981 */ /* 0x000168000c1e1b00 */
        /* <DEDUP_REMOVED lines=10> */
[----:B------:R0:W5:Y:S02]  /*acd0*/  @!P6 LDG.E.64 R4, desc[UR36][R42.64+0xa0] ;  /* 0x0000a0242a04e981 */ /* 0x000164000c1e1b00 */
.L_x_570:
[----:B------:R-:W-:Y:S05]  /*ace0*/  BSYNC B1 ;  /* 0x0000000000017941 */ /* 0x000fea0003800000 */
.L_x_569:
[----:B0----5:R-:W-:Y:S01]  /*acf0*/  IMAD.MOV.U32 R34, RZ, RZ, R20 ;  /* 0x000000ffff227224 */ /* 0x021fe200078e0014 */
[----:B------:R-:W-:Y:S01]  /*ad00*/  SHF.R.U64 R52, R20, 0x10, R21 ;  /* 0x0000001014347819 */ /* 0x000fe20000001215 */
[----:B------:R-:W-:Y:S01]  /*ad10*/  IMAD.MOV.U32 R20, RZ, RZ, R8 ;  /* 0x000000ffff147224 */ /* 0x000fe200078e0008 */
[----:B------:R-:W-:Y:S01]  /*ad20*/  SHF.R.U64 R64, R8, 0x10, R9 ;  /* 0x0000001008407819 */ /* 0x000fe20000001209 */
[----:B------:R-:W-:Y:S01]  /*ad30*/  IMAD.MOV.U32 R46, RZ, RZ, R25 ;  /* 0x000000ffff2e7224 */ /* 0x000fe200078e0019 */
[----:B------:R-:W-:Y:S01]  /*ad40*/  LOP3.LUT R8, R189, 0x18, R22, 0xf8, !PT ;  /* 0x00000018bd087812 */ /* 0x000fe200078ef816 */
[----:B------:R-:W-:Y:S01]  /*ad50*/  UMOV UR4, 0xffffffff ;  /* 0xffffffff00047882 */ /* 0x000fe20000000000 */
[----:B------:R-:W-:Y:S01]  /*ad60*/  LOP3.LUT P1, RZ, R211, 0x4, RZ, 0xc0, !PT ;  /* 0x00000004d3ff7812 */ /* 0x000fe2000782c0ff */
[----:B------:R-:W-:Y:S01]  /*ad70*/  IMAD.MOV.U32 R51, RZ, RZ, R33 ;  /* 0x000000ffff337224 */ /* 0x000fe200078e0021 */
[----:B------:R-:W-:Y:S01]  /*ad80*/  LOP3.LUT R3, R8, R191, RZ, 0x3c, !PT ;  /* 0x000000bf08037212 */ /* 0x000fe200078e3cff */
[----:B------:R-:W-:Y:S01]  /*ad90*/  IMAD.MOV.U32 R48, RZ, RZ, R30 ;  /* 0x000000ffff307224 */ /* 0x000fe200078e001e */
[----:B------:R-:W-:Y:S01]  /*ada0*/  MOV R45, R21 ;  /* 0x00000015002d7202 */ /* 0x000fe20000000f00 */
[----:B------:R-:W-:Y:S01]  /*adb0*/  IMAD.MOV.U32 R49, RZ, RZ, R31 ;  /* 0x000000ffff317224 */ /* 0x000fe200078e001f */
[----:B------:R-:W-:Y:S01]  /*adc0*/  SHF.R.U32.HI R53, RZ, 0x10, R21 ;  /* 0x00000010ff357819 */ /* 0x000fe20000011615 */
[----:B------:R-:W-:Y:S01]  /*add0*/  IMAD R3, R190, 0x200, R3 ;  /* 0x00000200be037824 */ /* 0x000fe200078e0203 */
[--C-:B------:R-:W-:Y:S01]  /*ade0*/  SHF.R.U64 R54, R24, 0x10, R25.reuse ;  /* 0x0000001018367819 */ /* 0x100fe20000001219 */
[----:B------:R-:W-:Y:S01]  /*adf0*/  IMAD.MOV.U32 R21, RZ, RZ, R24 ;  /* 0x000000ffff157224 */ /* 0x000fe200078e0018 */
[----:B------:R-:W-:Y:S01]  /*ae00*/  SHF.R.U32.HI R55, RZ, 0x10, R25 ;  /* 0x00000010ff377819 */ /* 0x000fe20000011619 */
[----:B------:R-:W-:Y:S01]  /*ae10*/  IMAD R8, R3, 0x2, R2 ;  /* 0x0000000203087824 */ /* 0x000fe200078e0202 */
[--C-:B------:R-:W-:Y:S01]  /*ae20*/  SHF.R.U64 R56, R26, 0x10, R27.reuse ;  /* 0x000000101a387819 */ /* 0x100fe2000000121b */
[--C-:B------:R-:W-:Y:S01]  /*ae30*/  IMAD.MOV.U32 R25, RZ, RZ, R27.reuse ;  /* 0x000000ffff197224 */ /* 0x100fe200078e001b */
[----:B------:R-:W-:Y:S01]  /*ae40*/  SHF.R.U32.HI R57, RZ, 0x10, R27 ;  /* 0x00000010ff397819 */ /* 0x000fe2000001161b */
[----:B------:R-:W-:Y:S01]  /*ae50*/  IMAD.MOV.U32 R44, RZ, RZ, R7 ;  /* 0x000000ffff2c7224 */ /* 0x000fe200078e0007 */
[----:B------:R-:W-:Y:S01]  /*ae60*/  MOV R24, R26 ;  /* 0x0000001a00187202 */ /* 0x000fe20000000f00 */
[----:B------:R-:W-:Y:S01]  /*ae70*/  IMAD.MOV.U32 R26, RZ, RZ, R28 ;  /* 0x000000ffff1a7224 */ /* 0x000fe200078e001c */
[----:B------:R-:W-:Y:S01]  /*ae80*/  MOV R27, R9 ;  /* 0x00000009001b7202 */ /* 0x000fe20000000f00 */
[C---:B------:R-:W-:Y:S01]  /*ae90*/  VIADD R3, R8.reuse, 0x10440 ;  /* 0x0001044008037836 */ /* 0x040fe20000000000 */
[----:B------:R-:W-:Y:S01]  /*aea0*/  SHF.R.U32.HI R65, RZ, 0x10, R9 ;  /* 0x00000010ff417819 */ /* 0x000fe20000011609 */
[----:B------:R-:W-:Y:S01]  /*aeb0*/  IMAD.MOV.U32 R35, RZ, RZ, R10 ;  /* 0x000000ffff237224 */ /* 0x000fe200078e000a */
[----:B------:R-:W-:Y:S01]  /*aec0*/  IADD3 R9, R8, 0x10400, RZ ;  /* 0x0001040008097810 */ /* 0x000fe20007ffe0ff */
[----:B------:R-:W-:Y:S01]  /*aed0*/  IMAD.MOV.U32 R42, RZ, RZ, R15 ;  /* 0x000000ffff2a7224 */ /* 0x000fe200078e000f */
[----:B------:R-:W-:-:S02]  /*aee0*/  MOV R47, R29 ;  /* 0x0000001d002f7202 */ /* 0x000fc40000000f00 */
[----:B------:R-:W-:Y:S01]  /*aef0*/  SHF.R.U64 R58, R28, 0x10, R29 ;  /* 0x000000101c3a7819 */ /* 0x000fe2000000121d */
[----:B------:R-:W-:Y:S01]  /*af00*/  IMAD.MOV.U32 R28, RZ, RZ, R11 ;  /* 0x000000ffff1c7224 */ /* 0x000fe200078e000b */
[----:B------:R-:W-:Y:S02]  /*af10*/  SHF.R.U32.HI R59, RZ, 0x10, R29 ;  /* 0x00000010ff3b7819 */ /* 0x000fe4000001161d */
[--C-:B------:R-:W-:Y:S02]  /*af20*/  SHF.R.U64 R62, R32, 0x10, R33.reuse ;  /* 0x00000010203e7819 */ /* 0x100fe40000001221 */
[----:B------:R-:W-:Y:S02]  /*af30*/  SHF.R.U32.HI R63, RZ, 0x10, R33 ;  /* 0x00000010ff3f7819 */ /* 0x000fe40000011621 */
[----:B------:R-:W-:Y:S02]  /*af40*/  MOV R43, R6 ;  /* 0x00000006002b7202 */ /* 0x000fe40000000f00 */
[----:B------:R-:W-:Y:S01]  /*af50*/  SHF.R.U64 R72, R6, 0x10, R7 ;  /* 0x0000001006487819 */ /* 0x000fe20000001207 */
[----:B------:R-:W-:Y:S01]  /*af60*/  IMAD.MOV.U32 R6, RZ, RZ, R4 ;  /* 0x000000ffff067224 */ /* 0x000fe200078e0004 */
[----:B------:R-:W-:-:S02]  /*af70*/  PRMT R29, R21, 0x5410, R46 ;  /* 0x00005410151d7816 */ /* 0x000fc4000000002e */
[--C-:B------:R-:W-:Y:S02]  /*af80*/  SHF.R.U64 R60, R30, 0x10, R31.reuse ;  /* 0x000000101e3c7819 */ /* 0x100fe4000000121f */
[----:B------:R-:W-:Y:S02]  /*af90*/  SHF.R.U32.HI R61, RZ, 0x10, R31 ;  /* 0x00000010ff3d7819 */ /* 0x000fe4000001161f */
[----:B------:R-:W-:Y:S01]  /*afa0*/  MOV R50, R32 ;  /* 0x0000002000327202 */ /* 0x000fe20000000f00 */
[----:B------:R-:W-:Y:S01]  /*afb0*/  IMAD.MOV.U32 R32, RZ, RZ, R13 ;  /* 0x000000ffff207224 */ /* 0x000fe200078e000d */
[----:B------:R-:W-:Y:S01]  /*afc0*/  SHF.R.U32.HI R73, RZ, 0x10, R7 ;  /* 0x00000010ff497819 */ /* 0x000fe20000011607 */
[--C-:B------:R-:W-:Y:S01]  /*afd0*/  IMAD.MOV.U32 R7, RZ, RZ, R5.reuse ;  /* 0x000000ffff077224 */ /* 0x100fe200078e0005 */
[----:B------:R-:W-:Y:S02]  /*afe0*/  SHF.R.U64 R74, R4, 0x10, R5 ;  /* 0x00000010044a7819 */ /* 0x000fe40000001205 */
[----:B------:R-:W-:-:S02]  /*aff0*/  PRMT R33, R34, 0x5410, R45 ;  /* 0x0000541022217816 */ /* 0x000fc4000000002d */
[----:B------:R-:W-:Y:S02]  /*b000*/  PRMT R21, R24, 0x5410, R25 ;  /* 0x0000541018157816 */ /* 0x000fe40000000019 */
[--C-:B------:R-:W-:Y:S02]  /*b010*/  SHF.R.U64 R66, R10, 0x10, R11.reuse ;  /* 0x000000100a427819 */ /* 0x100fe4000000120b */
[----:B------:R-:W-:Y:S02]  /*b020*/  SHF.R.U32.HI R67, RZ, 0x10, R11 ;  /* 0x00000010ff437819 */ /* 0x000fe4000001160b */
[----:B------:R-:W-:Y:S02]  /*b030*/  MOV R31, R12 ;  /* 0x0000000c001f7202 */ /* 0x000fe40000000f00 */
[--C-:B------:R-:W-:Y:S02]  /*b040*/  SHF.R.U64 R68, R12, 0x10, R13.reuse ;  /* 0x000000100c447819 */ /* 0x100fe4000000120d */
[----:B------:R-:W-:-:S02]  /*b050*/  SHF.R.U32.HI R69, RZ, 0x10, R13 ;  /* 0x00000010ff457819 */ /* 0x000fc4000001160d */
[----:B------:R-:W-:Y:S02]  /*b060*/  MOV R41, R14 ;  /* 0x0000000e00297202 */ /* 0x000fe40000000f00 */
[--C-:B------:R-:W-:Y:S02]  /*b070*/  SHF.R.U64 R70, R14, 0x10, R15.reuse ;  /* 0x000000100e467819 */ /* 0x100fe4000000120f */
[----:B------:R-:W-:Y:S02]  /*b080*/  SHF.R.U32.HI R71, RZ, 0x10, R15 ;  /* 0x00000010ff477819 */ /* 0x000fe4000001160f */
[----:B------:R-:W-:Y:S02]  /*b090*/  SHF.R.U32.HI R75, RZ, 0x10, R5 ;  /* 0x00000010ff4b7819 */ /* 0x000fe40000011605 */
[----:B------:R-:W-:Y:S02]  /*b0a0*/  @P1 IADD3 R3, R9, -0x40, RZ ;  /* 0xffffffc009031810 */ /* 0x000fe40007ffe0ff */
[----:B------:R-:W-:-:S02]  /*b0b0*/  PRMT R34, R52, 0x5410, R53 ;  /* 0x0000541034227816 */ /* 0x000fc40000000035 */
[----:B------:R-:W-:Y:S02]  /*b0c0*/  PRMT R30, R54, 0x5410, R55 ;  /* 0x00005410361e7816 */ /* 0x000fe40000000037 */
[----:B------:R-:W-:Y:S02]  /*b0d0*/  PRMT R24, R56, 0x5410, R57 ;  /* 0x0000541038187816 */ /* 0x000fe40000000039 */
[----:B------:R-:W-:Y:S01]  /*b0e0*/  LEA.HI R4, R205, R205, RZ, 0x1 ;  /* 0x000000cdcd047211 */ /* 0x000fe200078f08ff */
[----:B------:R-:W-:Y:S06]  /*b0f0*/  BRA.DIV UR4, `(.L_x_571) ;  /* 0x0000012a04007947 */ /* 0x000fec000b800000 */
.L_x_772:
[----:B------:R-:W-:Y:S01]  /*b100*/  UMOV UR4, 0xffffffff ;  /* 0xffffffff00047882 */ /* 0x000fe20000000000 */
[----:B------:R-:W-:Y:S02]  /*b110*/  LOP3.LUT R4, R4, 0xfffffffe, RZ, 0xc0, !PT ;  /* 0xfffffffe04047812 */ /* 0x000fe400078ec0ff */
[----:B------:R-:W-:Y:S05]  /*b120*/  BRA.DIV UR4, `(.L_x_572) ;  /* 0x0000012a041c7947 */ /* 0x000fea000b800000 */
.L_x_775:
[----:B------:R-:W-:Y:S01]  /*b130*/  UMOV UR4, 0xffffffff ;  /* 0xffffffff00047882 */ /* 0x000fe20000000000 */
[----:B------:R-:W-:Y:S02]  /*b140*/  IMAD.IADD R4, R205, 0x1, -R4 ;  /* 0x00000001cd047824 */ /* 0x000fe400078e0a04 */
[----:B------:R-:W-:Y:S05]  /*b150*/  BRA.DIV UR4, `(.L_x_573) ;  /* 0x0000012a04387947 */ /* 0x000fea000b800000 */
.L_x_778:
[----:B------:R-:W-:Y:S01]  /*b160*/  UMOV UR4, 0xffffffff ;  /* 0xffffffff00047882 */ /* 0x000fe20000000000 */
[----:B------:R-:W-:Y:S02]  /*b170*/  SHF.L.U32 R5, R4, 0x1f, RZ ;  /* 0x0000001f04057819 */ /* 0x000fe400000006ff */
[----:B------:R-:W-:Y:S05]  /*b180*/  BRA.DIV UR4, `(.L_x_574) ;  /* 0x0000012a04547947 */ /* 0x000fea000b800000 */
.L_x_781:
[----:B------:R-:W0:Y:S01]  /*b190*/  SYNCS.PHASECHK.TRANS64.TRYWAIT P1, [R2+URZ+0x34800], R5 ;  /* 0x03480005020075a7 */ /* 0x000e22000802017f */
[----:B------:R-:W-:Y:S01]  /*b1a0*/  BSSY B1, `(.L_x_575) ;  /* 0x0000013000017945 */ /* 0x000fe20003800000 */
[----:B------:R-:W-:Y:S02]  /*b1b0*/  PRMT R25, R26, 0x5410, R47 ;  /* 0x000054101a197816 */ /* 0x000fe4000000002f */
[----:B------:R-:W-:Y:S02]  /*b1c0*/  PRMT R37, R20, 0x5410, R27 ;  /* 0x0000541014257816 */ /* 0x000fe4000000001b */
[----:B------:R-:W-:Y:S02]  /*b1d0*/  PRMT R35, R35, 0x5410, R28 ;  /* 0x0000541023237816 */ /* 0x000fe4000000001c */
[----:B------:R-:W-:Y:S02]  /*b1e0*/  PRMT R31, R31, 0x5410, R32 ;  /* 0x000054101f1f7816 */ /* 0x000fe40000000020 */
[----:B------:R-:W-:-:S02]  /*b1f0*/  PRMT R26, R58, 0x5410, R59 ;  /* 0x000054103a1a7816 */ /* 0x000fc4000000003b */
[----:B------:R-:W-:Y:S02]  /*b200*/  PRMT R13, R48, 0x5410, R49 ;  /* 0x00005410300d7816 */ /* 0x000fe40000000031 */
        /* <DEDUP_REMOVED lines=10> */
[----:B------:R-:W-:Y:S01]  /*b2b0*/  PRMT R11, R6, 0x5410, R7 ;  /* 0x00005410060b7816 */ /* 0x000fe20000000007 */
[----:B0-----:R-:W-:Y:S06]  /*b2c0*/  @!P1 BRA `(.L_x_576) ;  /* 0x00000128002c9947 */ /* 0x001fec0003800000 */
.L_x_782:
[----:B------:R-:W-:Y:S05]  /*b2d0*/  BSYNC B1 ;  /* 0x0000000000017941 */ /* 0x000fea0003800000 */
.L_x_575:
[----:B------:R-:W-:Y:S01]  /*b2e0*/  BSSY B1, `(.L_x_577) ;  /* 0x0000103000017945 */ /* 0x000fe20003800000 */
[----:B------:R-:W-:-:S03]  /*b2f0*/  PRMT R12, R74, 0x5410, R75 ;  /* 0x000054104a0c7816 */ /* 0x000fc6000000004b */
[----:B------:R-:W-:Y:S05]  /*b300*/  @P0 BRA `(.L_x_578) ;  /* 0x0000001000000947 */ /* 0x000fea0003800000 */
[----:B0-----:R-:W0:Y:S01]  /*b310*/  LDC R5, c[0x0][0x3d4] ;  /* 0x0000f500ff057b82 */ /* 0x001e220000000800 */
[C---:B------:R-:W-:Y:S01]  /*b320*/  VIADD R4, R16.reuse, 0x10 ;  /* 0x0000001010047836 */ /* 0x040fe20000000000 */
[C---:B------:R-:W-:Y:S01]  /*b330*/  IADD3 R6, R16.reuse, 0x20, RZ ;  /* 0x0000002010067810 */ /* 0x040fe20007ffe0ff */
[C---:B------:R-:W-:Y:S01]  /*b340*/  VIADD R42, R16.reuse, 0x30 ;  /* 0x00000030102a7836 */ /* 0x040fe20000000000 */
[----:B------:R-:W-:Y:S01]  /*b350*/  BSSY B2, `(.L_x_579) ;  /* 0x0000030000027945 */ /* 0x000fe20003800000 */
[-C--:B0-----:R-:W-:Y:S02]  /*b360*/  ISETP.GE.AND P0, PT, R16, R5.reuse, PT ;  /* 0x000000051000720c */ /* 0x081fe40003f06270 */
[-C--:B------:R-:W-:Y:S01]  /*b370*/  ISETP.GE.AND P1, PT, R4, R5.reuse, PT ;  /* 0x000000050400720c */ /* 0x080fe20003f26270 */
[----:B------:R-:W-:Y:S01]  /*b380*/  VIADD R4, R16, 0x40 ;  /* 0x0000004010047836 */ /* 0x000fe20000000000 */
[----:B------:R-:W-:Y:S02]  /*b390*/  ISETP.GE.AND P2, PT, R6, R5, PT ;  /* 0x000000050600720c */ /* 0x000fe40003f46270 */
[----:B------:R-:W-:-:S02]  /*b3a0*/  IADD3 R6, R16, 0x50, RZ ;  /* 0x0000005010067810 */ /* 0x000fc40007ffe0ff */
[-C--:B------:R-:W-:Y:S02]  /*b3b0*/  ISETP.GE.AND P3, PT, R42, R5.reuse, PT ;  /* 0x000000052a00720c */ /* 0x080fe40003f66270 */
[-C--:B------:R-:W-:Y:S02]  /*b3c0*/  ISETP.GE.AND P4, PT, R4, R5.reuse, PT ;  /* 0x000000050400720c */ /* 0x080fe40003f86270 */
[----:B------:R-:W-:Y:S01]  /*b3d0*/  ISETP.GE.AND P5, PT, R6, R5, PT ;  /* 0x000000050600720c */ /* 0x000fe20003fa6270 */
[----:B------:R-:W-:-:S12]  /*b3e0*/  @P0 BRA `(.L_x_580) ;  /* 0x0000000000980947 */ /* 0x000fd80003800000 */
[----:B------:R-:W0:Y:S01]  /*b3f0*/  LDS.128 R4, [R8+0x10400] ;  /* 0x0104000008047984 */ /* 0x000e220000000c00 */
[----:B------:R-:W-:Y:S02]  /*b400*/  HADD2.F32 R45, -RZ, R37.H0_H0 ;  /* 0x20000025ff2d7230 */ /* 0x000fe40000004100 */
[----:B------:R-:W-:Y:S02]  /*b410*/  HADD2.F32 R44, -RZ, R33.H0_H0 ;  /* 0x20000021ff2c7230 */ /* 0x000fe40000004100 */
[----:B------:R-:W-:Y:S02]  /*b420*/  HADD2.F32 R46, -RZ, R34.H0_H0 ;  /* 0x20000022ff2e7230 */ /* 0x000fe40000004100 */
[----:B------:R-:W-:Y:S02]  /*b430*/  HADD2.F32 R48, -RZ, R38.H0_H0 ;  /* 0x20000026ff307230 */ /* 0x000fe40000004100 */
[--C-:B0-----:R-:W-:Y:S02]  /*b440*/  HADD2.F32 R39, -RZ, R4.reuse.H0_H0 ;  /* 0x20000004ff277230 */ /* 0x101fe40000004100 */
[----:B------:R-:W-:-:S02]  /*b450*/  HADD2.F32 R4, -RZ, R4.H1_H1 ;  /* 0x30000004ff047230 */ /* 0x000fc40000004100 */
[--C-:B------:R-:W-:Y:S02]  /*b460*/  HADD2.F32 R41, -RZ, R5.reuse.H0_H0 ;  /* 0x20000005ff297230 */ /* 0x100fe40000004100 */
[----:B------:R-:W-:Y:S02]  /*b470*/  HADD2.F32 R5, -RZ, R5.H1_H1 ;  /* 0x30000005ff057230 */ /* 0x000fe40000004100 */
[CC--:B------:R-:W-:Y:S01]  /*b480*/  FMUL.FTZ R50, R4.reuse, R45.reuse ;  /* 0x0000002d04327220 */ /* 0x0c0fe20000410000 */
[----:B------:R-:W-:Y:S01]  /*b490*/  FMUL.FTZ R4, R4, R44 ;  /* 0x0000002c04047220 */ /* 0x000fe20000410000 */
[--C-:B------:R-:W-:Y:S02]  /*b4a0*/  HADD2.F32 R42, -RZ, R6.reuse.H0_H0 ;  /* 0x20000006ff2a7230 */ /* 0x100fe40000004100 */
[----:B------:R-:W-:Y:S02]  /*b4b0*/  HADD2.F32 R43, -RZ, R7.H0_H0 ;  /* 0x20000007ff2b7230 */ /* 0x000fe40000004100 */
[----:B------:R-:W-:Y:S01]  /*b4c0*/  FMUL.FTZ R52, R5, R48 ;  /* 0x0000003005347220 */ /* 0x000fe20000410000 */
[C---:B------:R-:W-:Y:S01]  /*b4d0*/  FFMA.FTZ R50, R39.reuse, R44, -R50 ;  /* 0x0000002c27327223 */ /* 0x040fe20000010832 */
[----:B------:R-:W-:Y:S01]  /*b4e0*/  FFMA.FTZ R45, R39, R45, R4 ;  /* 0x0000002d272d7223 */ /* 0x000fe20000010004 */
[----:B------:R-:W-:Y:S01]  /*b4f0*/  FMUL.FTZ R54, R5, R46 ;  /* 0x0000002e05367220 */ /* 0x000fe20000410000 */
[----:B------:R-:W-:-:S02]  /*b500*/  HADD2.F32 R6, -RZ, R6.H1_H1 ;  /* 0x30000006ff067230 */ /* 0x000fc40000004100 */
[C---:B------:R-:W-:Y:S01]  /*b510*/  FFMA.FTZ R52, R41.reuse, R46, -R52 ;  /* 0x0000002e29347223 */ /* 0x040fe20000010834 */
[----:B------:R-:W-:Y:S02]  /*b520*/  HADD2.F32 R7, -RZ, R7.H1_H1 ;  /* 0x30000007ff077230 */ /* 0x000fe40000004100 */
[----:B------:R-:W-:Y:S01]  /*b530*/  FFMA.FTZ R41, R41, R48, R54 ;  /* 0x0000003029297223 */ /* 0x000fe20000010036 */
[----:B------:R-:W-:Y:S02]  /*b540*/  HADD2.F32 R39, -RZ, R37.H1_H1 ;  /* 0x30000025ff277230 */ /* 0x000fe40000004100 */
[----:B------:R-:W-:Y:S02]  /*b550*/  HADD2.F32 R5, -RZ, R33.H1_H1 ;  /* 0x30000021ff057230 */ /* 0x000fe40000004100 */
[----:B------:R-:W-:Y:S02]  /*b560*/  HADD2.F32 R44, -RZ, R38.H1_H1 ;  /* 0x30000026ff2c7230 */ /* 0x000fe40000004100 */
[----:B------:R-:W-:Y:S01]  /*b570*/  FMUL.FTZ R47, R6, R39 ;  /* 0x00000027062f7220 */ /* 0x000fe20000410000 */
[----:B------:R-:W-:-:S02]  /*b580*/  HADD2.F32 R4, -RZ, R34.H1_H1 ;  /* 0x30000022ff047230 */ /* 0x000fc40000004100 */
[-C--:B------:R-:W-:Y:S01]  /*b590*/  FMUL.FTZ R46, R6, R5.reuse ;  /* 0x00000005062e7220 */ /* 0x080fe20000410000 */
[C---:B------:R-:W-:Y:S01]  /*b5a0*/  FMUL.FTZ R48, R7.reuse, R44 ;  /* 0x0000002c07307220 */ /* 0x040fe20000410000 */
[C---:B------:R-:W-:Y:S01]  /*b5b0*/  FFMA.FTZ R6, R42.reuse, R5, -R47 ;  /* 0x000000052a067223 */ /* 0x040fe2000001082f */
[-C--:B------:R-:W-:Y:S01]  /*b5c0*/  FMUL.FTZ R49, R7, R4.reuse ;  /* 0x0000000407317220 */ /* 0x080fe20000410000 */
[----:B------:R-:W-:Y:S01]  /*b5d0*/  FFMA.FTZ R39, R42, R39, R46 ;  /* 0x000000272a277223 */ /* 0x000fe2000001002e */
[----:B------:R-:W-:Y:S01]  /*b5e0*/  FFMA.FTZ R7, R43, R4, -R48 ;  /* 0x000000042b077223 */ /* 0x000fe20000010830 */
[----:B------:R-:W-:Y:S01]  /*b5f0*/  F2FP.F16.F32.PACK_AB R4, R45, R50 ;  /* 0x000000322d04723e */ /* 0x000fe200000000ff */
[----:B------:R-:W-:Y:S01]  /*b600*/  FFMA.FTZ R44, R43, R44, R49 ;  /* 0x0000002c2b2c7223 */ /* 0x000fe20000010031 */
[----:B------:R-:W-:Y:S02]  /*b610*/  F2FP.F16.F32.PACK_AB R5, R41, R52 ;  /* 0x000000342905723e */ /* 0x000fe400000000ff */
[----:B------:R-:W-:-:S02]  /*b620*/  F2FP.F16.F32.PACK_AB R6, R39, R6 ;  /* 0x000000062706723e */ /* 0x000fc400000000ff */
[----:B------:R-:W-:-:S05]  /*b630*/  F2FP.F16.F32.PACK_AB R7, R44, R7 ;  /* 0x000000072c07723e */ /* 0x000fca00000000ff */
[----:B------:R0:W-:Y:S02]  /*b640*/  STS.128 [R8+0x10400], R4 ;  /* 0x0104000408007388 */ /* 0x0001e40000000c00 */
.L_x_580:
[----:B------:R-:W-:Y:S05]  /*b650*/  BSYNC B2 ;  /* 0x0000000000027941 */ /* 0x000fea0003800000 */
.L_x_579:
[----:B------:R-:W-:Y:S04]  /*b660*/  BSSY B2, `(.L_x_581) ;  /* 0x0000028000027945 */ /* 0x000fe80003800000 */
[----:B------:R-:W-:Y:S05]  /*b670*/  @P1 BRA `(.L_x_582) ;  /* 0x0000000000981947 */ /* 0x000fea0003800000 */
[----:B0-----:R-:W0:Y:S01]  /*b680*/  LDS.128 R4, [R3] ;  /* 0x0000000003047984 */ /* 0x001e220000000c00 */
        /* <DEDUP_REMOVED lines=36> */
[----:B------:R1:W-:Y:S02]  /*b8d0*/  STS.128 [R3], R4 ;  /* 0x0000000403007388 */ /* 0x0003e40000000c00 */
.L_x_582:
[----:B------:R-:W-:Y:S05]  /*b8e0*/  BSYNC B2 ;  /* 0x0000000000027941 */ /* 0x000fea0003800000 */
.L_x_581:
[----:B------:R-:W-:Y:S04]  /*b8f0*/  BSSY B2, `(.L_x_583) ;  /* 0x0000028000027945 */ /* 0x000fe80003800000 */
[----:B------:R-:W-:Y:S05]  /*b900*/  @P2 BRA `(.L_x_584) ;  /* 0x0000000000982947 */ /* 0x000fea0003800000 */
[----:B01----:R-:W0:Y:S01]  /*b910*/  LDS.128 R4, [R8+0x14400] ;  /* 0x0144000008047984 */ /* 0x003e220000000c00 */
        /* <DEDUP_REMOVED lines=37> */
.L_x_584:
[----:B------:R-:W-:Y:S05]  /*bb70*/  BSYNC B2 ;  /* 0x0000000000027941 */ /* 0x000fea0003800000 */
.L_x_583:
[----:B------:R-:W-:Y:S04]  /*bb80*/  BSSY B2, `(.L_x_585) ;  /* 0x0000028000027945 */ /* 0x000fe80003800000 */
[----:B------:R-:W-:Y:S05]  /*bb90*/  @P3 BRA `(.L_x_586) ;  /* 0x0000000000983947 */ /* 0x000fea0003800000 */
[----:B012---:R-:W0:Y:S01]  /*bba0*/  LDS.128 R4, [R3+0x4000] ;  /* 0x0040000003047984 */ /* 0x007e220000000c00 */
        /* <DEDUP_REMOVED lines=37> */
.L_x_586:
[----:B------:R-:W-:Y:S05]  /*be00*/  BSYNC B2 ;  /* 0x0000000000027941 */ /* 0x000fea0003800000 */
.L_x_585:
[----:B------:R-:W-:Y:S04]  /*be10*/  BSSY B2, `(.L_x_587) ;  /* 0x0000028000027945 */ /* 0x000fe80003800000 */
[----:B------:R-:W-:Y:S05]  /*be20*/  @P4 BRA `(.L_x_588) ;  /* 0x0000000000984947 */ /* 0x000fea0003800000 */
[----:B0123--:R-:W0:Y:S01]  /*be30*/  LDS.128 R4, [R8+0x18400] ;  /* 0x0184000008047984 */ /* 0x00fe220000000c00 */
        /* <DEDUP_REMOVED lines=37> */
.L_x_588:
[----:B------:R-:W-:Y:S05]  /*c090*/  BSYNC B2 ;  /* 0x0000000000027941 */ /* 0x000fea0003800000 */
.L_x_587:
[----:B------:R-:W-:Y:S05]  /*c0a0*/  @P5 BRA `(.L_x_578) ;  /* 0x0000000000985947 */ /* 0x000fea0003800000 */
[----:B01234-:R-:W0:Y:S01]  /*c0b0*/  LDS.128 R4, [R3+0x8000] ;  /* 0x0080000003047984 */ /* 0x01fe220000000c00 */
        /* <DEDUP_REMOVED lines=37> */
.L_x_578:
[----:B------:R-:W-:Y:S05]  /*c310*/  BSYNC B1 ;  /* 0x0000000000017941 */ /* 0x000fea0003800000 */
.L_x_577:
[----:B------:R-:W-:-:S13]  /*c320*/  ISETP.GE.AND P0, PT, R204, R0, PT ;  /* 0x00000000cc00720c */ /* 0x000fda0003f06270 */
[----:B------:R-:W-:Y:S05]  /*c330*/  @P0 BRA `(.L_x_589) ;  /* 0x0000003800940947 */ /* 0x000fea0003800000 */
[----:B01234-:R-:W0:Y:S01]  /*c340*/  LDC R5, c[0x0][0x3d4] ;  /* 0x0000f500ff057b82 */ /* 0x01fe220000000800 */
[C---:B------:R-:W-:Y:S01]  /*c350*/  VIADD R0, R16.reuse, 0x10 ;  /* 0x0000001010007836 */ /* 0x040fe20000000000 */
[C---:B------:R-:W-:Y:S01]  /*c360*/  IADD3 R6, R16.reuse, 0x30, RZ ;  /* 0x0000003010067810 */ /* 0x040fe20007ffe0ff */
[C---:B------:R-:W-:Y:S01]  /*c370*/  VIADD R4, R16.reuse, 0x20 ;  /* 0x0000002010047836 */ /* 0x040fe20000000000 */
[----:B------:R-:W-:Y:S01]  /*c380*/  BSSY B1, `(.L_x_590) ;  /* 0x0000030000017945 */ /* 0x000fe20003800000 */
[-C--:B0-----:R-:W-:Y:S02]  /*c390*/  ISETP.GE.AND P0, PT, R16, R5.reuse, PT ;  /* 0x000000051000720c */ /* 0x081fe40003f06270 */
[-C--:B------:R-:W-:Y:S01]  /*c3a0*/  ISETP.GE.AND P1, PT, R0, R5.reuse, PT ;  /* 0x000000050000720c */ /* 0x080fe20003f26270 */
[----:B------:R-:W-:Y:S01]  /*c3b0*/  VIADD R0, R16, 0x40 ;  /* 0x0000004010007836 */ /* 0x000fe20000000000 */
[-C--:B------:R-:W-:Y:S01]  /*c3c0*/  ISETP.GE.AND P2, PT, R4, R5.reuse, PT ;  /* 0x000000050400720c */ /* 0x080fe20003f46270 */
[----:B------:R-:W-:Y:S01]  /*c3d0*/  VIADD R4, R16, 0x50 ;  /* 0x0000005010047836 */ /* 0x000fe20000000000 */
[----:B------:R-:W-:-:S02]  /*c3e0*/  ISETP.GE.AND P3, PT, R6, R5, PT ;  /* 0x000000050600720c */ /* 0x000fc40003f66270 */
[-C--:B------:R-:W-:Y:S02]  /*c3f0*/  ISETP.GE.AND P4, PT, R0, R5.reuse, PT ;  /* 0x000000050000720c */ /* 0x080fe40003f86270 */
[----:B------:R-:W-:-:S03]  /*c400*/  ISETP.GE.AND P5, PT, R4, R5, PT ;  /* 0x000000050400720c */ /* 0x000fc60003fa6270 */
[----:B------:R-:W-:Y:S10]  /*c410*/  @P0 BRA `(.L_x_591) ;  /* 0x0000000000980947 */ /* 0x000ff40003800000 */
        /* <DEDUP_REMOVED lines=9> */
[-C--:B------:R-:W-:Y:S01]  /*c4b0*/  FMUL.FTZ R43, R48, R4.reuse ;  /* 0x00000004302b7220 */ /* 0x080fe20000410000 */
[C---:B------:R-:W-:Y:S01]  /*c4c0*/  FMUL.FTZ R45, R46.reuse, R4 ;  /* 0x000000042e2d7220 */ /* 0x040fe20000410000 */
[----:B------:R-:W-:Y:S02]  /*c4d0*/  HADD2.F32 R41, -RZ, R6.H0_H0 ;  /* 0x20000006ff297230 */ /* 0x000fe40000004100 */
[-C--:B------:R-:W-:Y:S01]  /*c4e0*/  FMUL.FTZ R44, R49, R5.reuse ;  /* 0x00000005312c7220 */ /* 0x080fe20000410000 */
[-C--:B------:R-:W-:Y:S01]  /*c4f0*/  FFMA.FTZ R4, R46, R0.reuse, -R43 ;  /* 0x000000002e047223 */ /* 0x080fe2000001082b */
[----:B------:R-:W-:Y:S01]  /*c500*/  FFMA.FTZ R45, R48, R0, R45 ;  /* 0x00000000302d7223 */ /* 0x000fe2000001002d */
[----:B------:R-:W-:Y:S01]  /*c510*/  FMUL.FTZ R0, R47, R5 ;  /* 0x000000052f007220 */ /* 0x000fe20000410000 */
[----:B------:R-:W-:-:S02]  /*c520*/  HADD2.F32 R42, -RZ, R7.H0_H0 ;  /* 0x20000007ff2a7230 */ /* 0x000fc40000004100 */
[-C--:B------:R-:W-:Y:S01]  /*c530*/  FFMA.FTZ R5, R47, R39.reuse, -R44 ;  /* 0x000000272f057223 */ /* 0x080fe2000001082c */
[----:B------:R-:W-:Y:S02]  /*c540*/  HADD2.F32 R6, -RZ, R6.H1_H1 ;  /* 0x30000006ff067230 */ /* 0x000fe40000004100 */
[----:B------:R-:W-:Y:S01]  /*c550*/  FFMA.FTZ R0, R49, R39, R0 ;  /* 0x0000002731007223 */ /* 0x000fe20000010000 */
[----:B------:R-:W-:Y:S01]  /*c560*/  HADD2.F32 R7, -RZ, R7.H1_H1 ;  /* 0x30000007ff077230 */ /* 0x000fe20000004100 */
[----:B------:R-:W-:Y:S01]  /*c570*/  F2FP.F16.F32.PACK_AB R4, R45, R4 ;  /* 0x000000042d04723e */ /* 0x000fe200000000ff */
[----:B------:R-:W-:Y:S02]  /*c580*/  HADD2.F32 R47, -RZ, R37.H1_H1 ;  /* 0x30000025ff2f7230 */ /* 0x000fe40000004100 */
[----:B------:R-:W-:Y:S01]  /*c590*/  HADD2.F32 R46, -RZ, R38.H1_H1 ;  /* 0x30000026ff2e7230 */ /* 0x000fe20000004100 */
[----:B------:R-:W-:Y:S01]  /*c5a0*/  F2FP.F16.F32.PACK_AB R5, R0, R5 ;  /* 0x000000050005723e */ /* 0x000fe200000000ff */
[----:B------:R-:W-:-:S02]  /*c5b0*/  HADD2.F32 R43, -RZ, R33.H1_H1 ;  /* 0x30000021ff2b7230 */ /* 0x000fc40000004100 */
[----:B------:R-:W-:Y:S02]  /*c5c0*/  HADD2.F32 R44, -RZ, R34.H1_H1 ;  /* 0x30000022ff2c7230 */ /* 0x000fe40000004100 */
[-C--:B------:R-:W-:Y:S01]  /*c5d0*/  FMUL.FTZ R34, R47, R6.reuse ;  /* 0x000000062f227220 */ /* 0x080fe20000410000 */
[-C--:B------:R-:W-:Y:S01]  /*c5e0*/  FMUL.FTZ R33, R46, R7.reuse ;  /* 0x000000072e217220 */ /* 0x080fe20000410000 */
[C---:B------:R-:W-:Y:S01]  /*c5f0*/  FMUL.FTZ R38, R43.reuse, R6 ;  /* 0x000000062b267220 */ /* 0x040fe20000410000 */
[C---:B------:R-:W-:Y:S01]  /*c600*/  FMUL.FTZ R37, R44.reuse, R7 ;  /* 0x000000072c257220 */ /* 0x040fe20000410000 */
[-C--:B------:R-:W-:Y:S01]  /*c610*/  FFMA.FTZ R6, R43, R41.reuse, -R34 ;  /* 0x000000292b067223 */ /* 0x080fe20000010822 */
[-C--:B------:R-:W-:Y:S01]  /*c620*/  FFMA.FTZ R7, R44, R42.reuse, -R33 ;  /* 0x0000002a2c077223 */ /* 0x080fe20000010821 */
[----:B------:R-:W-:Y:S01]  /*c630*/  FFMA.FTZ R41, R47, R41, R38 ;  /* 0x000000292f297223 */ /* 0x000fe20000010026 */
[----:B------:R-:W-:-:S04]  /*c640*/  FFMA.FTZ R42, R46, R42, R37 ;  /* 0x0000002a2e2a7223 */ /* 0x000fc80000010025 */
[----:B------:R-:W-:Y:S02]  /*c650*/  F2FP.F16.F32.PACK_AB R6, R41, R6 ;  /* 0x000000062906723e */ /* 0x000fe400000000ff */
[----:B------:R-:W-:-:S05]  /*c660*/  F2FP.F16.F32.PACK_AB R7, R42, R7 ;  /* 0x000000072a07723e */ /* 0x000fca00000000ff */
[----:B------:R0:W-:Y:S02]  /*c670*/  STS.128 [R8+0x12400], R4 ;  /* 0x0124000408007388 */ /* 0x0001e40000000c00 */
.L_x_591:
[----:B------:R-:W-:Y:S05]  /*c680*/  BSYNC B1 ;  /* 0x0000000000017941 */ /* 0x000fea0003800000 */
.L_x_590:
[----:B------:R-:W-:Y:S04]  /*c690*/  BSSY B1, `(.L_x_592) ;  /* 0x0000028000017945 */ /* 0x000fe80003800000 */
[----:B------:R-:W-:Y:S05]  /*c6a0*/  @P1 BRA `(.L_x_593) ;  /* 0x0000000000981947 */ /* 0x000fea0003800000 */
[----:B0-----:R-:W0:Y:S01]  /*c6b0*/  LDS.128 R4, [R3+0x2000] ;  /* 0x0020000003047984 */ /* 0x001e220000000c00 */
        /* <DEDUP_REMOVED lines=22> */
[----:B------:R-:W-:Y:S02]  /*c820*/  HADD2.F32 R38, -RZ, R29.H1_H1 ;  /* 0x3000001dff267230 */ /* 0x000fe40000004100 */
[----:B------:R-:W-:Y:S01]  /*c830*/  FMUL.FTZ R29, R42, R6 ;  /* 0x000000062a1d7220 */ /* 0x000fe20000410000 */
[----:B------:R-:W-:Y:S01]  /*c840*/  HADD2.F32 R39, -RZ, R36.H1_H1 ;  /* 0x30000024ff277230 */ /* 0x000fe20000004100 */
[----:B------:R-:W-:Y:S01]  /*c850*/  F2FP.F16.F32.PACK_AB R5, R0, R5 ;  /* 0x000000050005723e */ /* 0x000fe200000000ff */
[----:B------:R-:W-:-:S02]  /*c860*/  HADD2.F32 R35, -RZ, R30.H1_H1 ;  /* 0x3000001eff237230 */ /* 0x000fc40000004100 */
[C---:B------:R-:W-:Y:S01]  /*c870*/  FMUL.FTZ R33, R38.reuse, R6 ;  /* 0x0000000626217220 */ /* 0x040fe20000410000 */
[-C--:B------:R-:W-:Y:S01]  /*c880*/  FFMA.FTZ R6, R38, R34.reuse, -R29 ;  /* 0x0000002226067223 */ /* 0x080fe2000001081d */
[-C--:B------:R-:W-:Y:S01]  /*c890*/  FMUL.FTZ R30, R39, R7.reuse ;  /* 0x00000007271e7220 */ /* 0x080fe20000410000 */
[C---:B------:R-:W-:Y:S01]  /*c8a0*/  FMUL.FTZ R36, R35.reuse, R7 ;  /* 0x0000000723247220 */ /* 0x040fe20000410000 */
[----:B------:R-:W-:Y:S02]  /*c8b0*/  FFMA.FTZ R33, R42, R34, R33 ;  /* 0x000000222a217223 */ /* 0x000fe40000010021 */
[-C--:B------:R-:W-:Y:S01]  /*c8c0*/  FFMA.FTZ R7, R35, R37.reuse, -R30 ;  /* 0x0000002523077223 */ /* 0x080fe2000001081e */
[----:B------:R-:W-:Y:S02]  /*c8d0*/  FFMA.FTZ R36, R39, R37, R36 ;  /* 0x0000002527247223 */ /* 0x000fe40000010024 */
[----:B------:R-:W-:-:S03]  /*c8e0*/  F2FP.F16.F32.PACK_AB R6, R33, R6 ;  /* 0x000000062106723e */ /* 0x000fc600000000ff */
[----:B------:R-:W-:-:S05]  /*c8f0*/  F2FP.F16.F32.PACK_AB R7, R36, R7 ;  /* 0x000000072407723e */ /* 0x000fca00000000ff */
[----:B------:R1:W-:Y:S02]  /*c900*/  STS.128 [R3+0x2000], R4 ;  /* 0x0020000403007388 */ /* 0x0003e40000000c00 */
.L_x_593:
[----:B------:R-:W-:Y:S05]  /*c910*/  BSYNC B1 ;  /* 0x0000000000017941 */ /* 0x000fea0003800000 */
.L_x_592:
        /* <DEDUP_REMOVED lines=40> */
.L_x_595:
[----:B------:R-:W-:Y:S05]  /*cba0*/  BSYNC B1 ;  /* 0x0000000000017941 */ /* 0x000fea0003800000 */
.L_x_594:
        /* <DEDUP_REMOVED lines=40> */
.L_x_597:
[----:B------:R-:W-:Y:S05]  /*ce30*/  BSYNC B1 ;  /* 0x0000000000017941 */ /* 0x000fea0003800000 */
.L_x_596:
        /* <DEDUP_REMOVED lines=28> */
[-C--:B------:R-:W-:Y:S01]  /*d000*/  FMUL.FTZ R13, R28, R6.reuse ;  /* 0x000000061c0d7220 */ /* 0x080fe20000410000 */
[----:B------:R-:W-:Y:S02]  /*d010*/  HADD2.F32 R27, -RZ, R14.H1_H1 ;  /* 0x3000000eff1b7230 */ /* 0x000fe40000004100 */
[C---:B------:R-:W-:Y:S01]  /*d020*/  FMUL.FTZ R15, R26.reuse, R6 ;  /* 0x000000061a0f7220 */ /* 0x040fe20000410000 */
[-C--:B------:R-:W-:Y:S01]  /*d030*/  FMUL.FTZ R14, R31, R7.reuse ;  /* 0x000000071f0e7220 */ /* 0x080fe20000410000 */
[-C--:B------:R-:W-:Y:S01]  /*d040*/  FFMA.FTZ R6, R26, R24.reuse, -R13 ;  /* 0x000000181a067223 */ /* 0x080fe2000001080d */
[C---:B------:R-:W-:Y:S01]  /*d050*/  FMUL.FTZ R20, R27.reuse, R7 ;  /* 0x000000071b147220 */ /* 0x040fe20000410000 */
[----:B------:R-:W-:Y:S01]  /*d060*/  FFMA.FTZ R15, R28, R24, R15 ;  /* 0x000000181c0f7223 */ /* 0x000fe2000001000f */
[-C--:B------:R-:W-:Y:S02]  /*d070*/  FFMA.FTZ R7, R27, R25.reuse, -R14 ;  /* 0x000000191b077223 */ /* 0x080fe4000001080e */
[----:B------:R-:W-:-:S02]  /*d080*/  FFMA.FTZ R20, R31, R25, R20 ;  /* 0x000000191f147223 */ /* 0x000fc40000010014 */
[----:B------:R-:W-:-:S03]  /*d090*/  F2FP.F16.F32.PACK_AB R6, R15, R6 ;  /* 0x000000060f06723e */ /* 0x000fc600000000ff */
[----:B------:R-:W-:-:S05]  /*d0a0*/  F2FP.F16.F32.PACK_AB R7, R20, R7 ;  /* 0x000000071407723e */ /* 0x000fca00000000ff */
[----:B------:R4:W-:Y:S02]  /*d0b0*/  STS.128 [R8+0x1a400], R4 ;  /* 0x01a4000408007388 */ /* 0x0009e40000000c00 */
.L_x_599:
[----:B------:R-:W-:Y:S05]  /*d0c0*/  BSYNC B1 ;  /* 0x0000000000017941 */ /* 0x000fea0003800000 */
.L_x_598:
[----:B------:R-:W-:Y:S05]  /*d0d0*/  @P5 BRA `(.L_x_589) ;  /* 0x0000002c002c5947 */ /* 0x000fea0003800000 */
[----:B01234-:R-:W0:Y:S01]  /*d0e0*/  LDS.128 R4, [R3+0xa000] ;  /* 0x00a0000003047984 */ /* 0x01fe220000000c00 */
[----:B------:R-:W-:Y:S02]  /*d0f0*/  HADD2.F32 R26, -RZ, R11.H0_H0 ;  /* 0x2000000bff1a7230 */ /* 0x000fe40000004100 */
[----:B------:R-:W-:Y:S02]  /*d100*/  HADD2.F32 R28, -RZ, R12.H0_H0 ;  /* 0x2000000cff1c7230 */ /* 0x000fe40000004100 */
[----:B------:R-:W-:Y:S02]  /*d110*/  HADD2.F32 R20, -RZ, R9.H0_H0 ;  /* 0x20000009ff147230 */ /* 0x000fe40000004100 */
[----:B------:R-:W-:Y:S02]  /*d120*/  HADD2.F32 R24, -RZ, R10.H0_H0 ;  /* 0x2000000aff187230 */ /* 0x000fe40000004100 */
[----:B------:R-:W-:Y:S02]  /*d130*/  HADD2.F32 R27, -RZ, R11.H1_H1 ;  /* 0x3000000bff1b7230 */ /* 0x000fe40000004100 */
[----:B------:R-:W-:-:S02]  /*d140*/  HADD2.F32 R12, -RZ, R12.H1_H1 ;  /* 0x3000000cff0c7230 */ /* 0x000fc40000004100 */
[----:B------:R-:W-:Y:S02]  /*d150*/  HADD2.F32 R10, -RZ, R10.H1_H1 ;  /* 0x3000000aff0a7230 */ /* 0x000fe40000004100 */
[--C-:B0-----:R-:W-:Y:S02]  /*d160*/  HADD2.F32 R0, -RZ, R4.reuse.H0_H0 ;  /* 0x20000004ff007230 */ /* 0x101fe40000004100 */
[----:B------:R-:W-:Y:S02]  /*d170*/  HADD2.F32 R4, -RZ, R4.H1_H1 ;  /* 0x30000004ff047230 */ /* 0x000fe40000004100 */
[--C-:B------:R-:W-:Y:S02]  /*d180*/  HADD2.F32 R8, -RZ, R5.reuse.H0_H0 ;  /* 0x20000005ff087230 */ /* 0x100fe40000004100 */
[----:B------:R-:W-:Y:S02]  /*d190*/  HADD2.F32 R5, -RZ, R5.H1_H1 ;  /* 0x30000005ff057230 */ /* 0x000fe40000004100 */
[-C--:B------:R-:W-:Y:S01]  /*d1a0*/  FMUL.FTZ R15, R26, R4.reuse ;  /* 0x000000041a0f7220 */ /* 0x080fe20000410000 */
[----:B------:R-:W-:Y:S01]  /*d1b0*/  FMUL.FTZ R21, R20, R4 ;  /* 0x0000000414157220 */ /* 0x000fe20000410000 */
[----:B------:R-:W-:-:S02]  /*d1c0*/  HADD2.F32 R13, -RZ, R6.H0_H0 ;  /* 0x20000006ff0d7230 */ /* 0x000fc40000004100 */
[-C--:B------:R-:W-:Y:S01]  /*d1d0*/  FMUL.FTZ R25, R28, R5.reuse ;  /* 0x000000051c197220 */ /* 0x080fe20000410000 */
[----:B------:R-:W-:Y:S01]  /*d1e0*/  FFMA.FTZ R4, R20, R0, -R15 ;  /* 0x0000000014047223 */ /* 0x000fe2000001080f */
[--C-:B------:R-:W-:Y:S02]  /*d1f0*/  HADD2.F32 R14, -RZ, R7.reuse.H0_H0 ;  /* 0x20000007ff0e7230 */ /* 0x100fe40000004100 */
[C---:B------:R-:W-:Y:S01]  /*d200*/  FMUL.FTZ R15, R24.reuse, R5 ;  /* 0x00000005180f7220 */ /* 0x040fe20000410000 */
[----:B------:R-:W-:Y:S02]  /*d210*/  HADD2.F32 R6, -RZ, R6.H1_H1 ;  /* 0x30000006ff067230 */ /* 0x000fe40000004100 */
[----:B------:R-:W-:Y:S01]  /*d220*/  FFMA.FTZ R5, R24, R8, -R25 ;  /* 0x0000000818057223 */ /* 0x000fe20000010819 */
[----:B------:R-:W-:Y:S02]  /*d230*/  HADD2.F32 R7, -RZ, R7.H1_H1 ;  /* 0x30000007ff077230 */ /* 0x000fe40000004100 */
[----:B------:R-:W-:Y:S01]  /*d240*/  FFMA.FTZ R21, R26, R0, R21 ;  /* 0x000000001a157223 */ /* 0x000fe20000010015 */
[----:B------:R-:W-:-:S02]  /*d250*/  HADD2.F32 R25, -RZ, R9.H1_H1 ;  /* 0x30000009ff197230 */ /* 0x000fc40000004100 */
[----:B------:R-:W-:Y:S01]  /*d260*/  FMUL.FTZ R0, R27, R6 ;  /* 0x000000061b007220 */ /* 0x000fe20000410000 */
[----:B------:R-:W-:Y:S01]  /*d270*/  FFMA.FTZ R8, R28, R8, R15 ;  /* 0x000000081c087223 */ /* 0x000fe2000001000f */
[-C--:B------:R-:W-:Y:S01]  /*d280*/  FMUL.FTZ R9, R12, R7.reuse ;  /* 0x000000070c097220 */ /* 0x080fe20000410000 */
[C---:B------:R-:W-:Y:S01]  /*d290*/  FMUL.FTZ R11, R10.reuse, R7 ;  /* 0x000000070a0b7220 */ /* 0x040fe20000410000 */
[C---:B------:R-:W-:Y:S01]  /*d2a0*/  FMUL.FTZ R6, R25.reuse, R6 ;  /* 0x0000000619067220 */ /* 0x040fe20000410000 */
[-C--:B------:R-:W-:Y:S01]  /*d2b0*/  FFMA.FTZ R0, R25, R13.reuse, -R0 ;  /* 0x0000000d19007223 */ /* 0x080fe20000010800 */
[-C--:B------:R-:W-:Y:S01]  /*d2c0*/  FFMA.FTZ R7, R10, R14.reuse, -R9 ;  /* 0x0000000e0a077223 */ /* 0x080fe20000010809 */
[----:B------:R-:W-:Y:S01]  /*d2d0*/  FFMA.FTZ R14, R12, R14, R11 ;  /* 0x0000000e0c0e7223 */ /* 0x000fe2000001000b */
[----:B------:R-:W-:Y:S01]  /*d2e0*/  FFMA.FTZ R13, R27, R13, R6 ;  /* 0x0000000d1b0d7223 */ /* 0x000fe20000010006 */
[----:B------:R-:W-:Y:S02]  /*d2f0*/  F2FP.F16.F32.PACK_AB R4, R21, R4 ;  /* 0x000000041504723e */ /* 0x000fe400000000ff */
[----:B------:R-:W-:-:S02]  /*d300*/  F2FP.F16.F32.PACK_AB R5, R8, R5 ;  /* 0x000000050805723e */ /* 0x000fc400000000ff */
[----:B------:R-:W-:Y:S02]  /*d310*/  F2FP.F16.F32.PACK_AB R6, R13, R0 ;  /* 0x000000000d06723e */ /* 0x000fe400000000ff */
[----:B------:R-:W-:-:S05]  /*d320*/  F2FP.F16.F32.PACK_AB R7, R14, R7 ;  /* 0x000000070e07723e */ /* 0x000fca00000000ff */
[----:B------:R0:W-:Y:S01]  /*d330*/  STS.128 [R3+0xa000], R4 ;  /* 0x00a0000403007388 */ /* 0x0001e20000000c00 */
[----:B------:R-:W-:Y:S05]  /*d340*/  BRA `(.L_x_589) ;  /* 0x0000002800907947 */ /* 0x000fea0003800000 */
.L_x_568:
        /* <DEDUP_REMOVED lines=15> */
[----:B------:R-:W-:Y:S01]  /*d440*/  ULDC UR4, c[0x0][0x3d4] ;  /* 0x0000f50000047ab9 */ /* 0x000fe20000000800 */
        /* <DEDUP_REMOVED lines=15> */
[----:B------:R0:W5:Y:S04]  /*d540*/  @!P0 LDG.E.128 R24, desc[UR36][R44.64] ;  /* 0x000000242c188981 */ /* 0x000168000c1e1d00 */
[----:B------:R0:W5:Y:S04]  /*d550*/  @!P2 LDG.E.128 R28, desc[UR36][R44.64+0x40] ;  /* 0x000040242c1ca981 */ /* 0x000168000c1e1d00 */
[----:B------:R0:W5:Y:S04]  /*d560*/  @!P3 LDG.E.128 R32, desc[UR36][R44.64+0x80] ;  /* 0x000080242c20b981 */ /* 0x000168000c1e1d00 */
[----:B------:R0:W5:Y:S04]  /*d570*/  @!P0 LDG.E.128 R4, desc[UR36][R46.64] ;  /* 0x000000242e048981 */ /* 0x000168000c1e1d00 */
[----:B------:R0:W5:Y:S04]  /*d580*/  @!P2 LDG.E.128 R8, desc[UR36][R46.64+0x40] ;  /* 0x000040242e08a981 */ /* 0x000168000c1e1d00 */
[----:B------:R0:W5:Y:S02]  /*d590*/  @!P3 LDG.E.128 R12, desc[UR36][R46.64+0x80] ;  /* 0x000080242e0cb981 */ /* 0x000164000c1e1d00 */
.L_x_601:
[----:B------:R-:W-:Y:S05]  /*d5a0*/  BSYNC B1 ;  /* 0x0000000000017941 */ /* 0x000fea0003800000 */
.L_x_600:
[--C-:B-----5:R-:W-:Y:S01]  /*d5b0*/  IMAD.MOV.U32 R41, RZ, RZ, R25.reuse ;  /* 0x000000ffff297224 */ /* 0x120fe200078e0019 */
[--C-:B------:R-:W-:Y:S01]  /*d5c0*/  SHF.R.U64 R48, R24, 0x10, R25.reuse ;  /* 0x0000001018307819 */ /* 0x100fe20000001219 */
[----:B------:R-:W-:Y:S01]  /*d5d0*/  UMOV UR4, 0xffffffff ;  /* 0xffffffff00047882 */ /* 0x000fe20000000000 */
[----:B------:R-:W-:Y:S01]  /*d5e0*/  SHF.R.U32.HI R49, RZ, 0x10, R25 ;  /* 0x00000010ff317819 */ /* 0x000fe20000011619 */
[----:B------:R-:W-:Y:S01]  /*d5f0*/  IMAD.MOV.U32 R25, RZ, RZ, R26 ;  /* 0x000000ffff197224 */ /* 0x000fe200078e001a */
[----:B0-----:R-:W-:Y:S01]  /*d600*/  MOV R44, R27 ;  /* 0x0000001b002c7202 */ /* 0x001fe20000000f00 */
[----:B------:R-:W-:Y:S01]  /*d610*/  IMAD.MOV.U32 R47, RZ, RZ, R35 ;  /* 0x000000ffff2f7224 */ /* 0x000fe200078e0023 */
[--C-:B------:R-:W-:Y:S01]  /*d620*/  SHF.R.U64 R50, R26, 0x10, R27.reuse ;  /* 0x000000101a327819 */ /* 0x100fe2000000121b */
[----:B------:R-:W-:Y:S01]  /*d630*/  IMAD.MOV.U32 R26, RZ, RZ, R28 ;  /* 0x000000ffff1a7224 */ /* 0x000fe200078e001c */
[----:B------:R-:W-:Y:S01]  /*d640*/  SHF.R.U32.HI R51, RZ, 0x10, R27 ;  /* 0x00000010ff337819 */ /* 0x000fe2000001161b */
[----:B------:R-:W-:Y:S01]  /*d650*/  IMAD.MOV.U32 R27, RZ, RZ, R29 ;  /* 0x000000ffff1b7224 */ /* 0x000fe200078e001d */
[----:B------:R-:W-:Y:S01]  /*d660*/  MOV R3, R24 ;  /* 0x0000001800037202 */ /* 0x000fe20000000f00 */
[----:B------:R-:W-:Y:S01]  /*d670*/  IMAD.MOV.U32 R45, RZ, RZ, R31 ;  /* 0x000000ffff2d7224 */ /* 0x000fe200078e001f */
[--C-:B------:R-:W-:Y:S01]  /*d680*/  SHF.R.U64 R52, R28, 0x10, R29.reuse ;  /* 0x000000101c347819 */ /* 0x100fe2000000121d */
[----:B------:R-:W-:Y:S01]  /*d690*/  IMAD.MOV.U32 R24, RZ, RZ, R6 ;  /* 0x000000ffff187224 */ /* 0x000fe200078e0006 */
[----:B------:R-:W-:Y:S01]  /*d6a0*/  SHF.R.U32.HI R53, RZ, 0x10, R29 ;  /* 0x00000010ff357819 */ /* 0x000fe2000001161d */
[----:B------:R-:W-:Y:S01]  /*d6b0*/  IMAD.MOV.U32 R21, RZ, RZ, R5 ;  /* 0x000000ffff157224 */ /* 0x000fe200078e0005 */
[----:B------:R-:W-:Y:S01]  /*d6c0*/  MOV R28, R30 ;  /* 0x0000001e001c7202 */ /* 0x000fe20000000f00 */
[----:B------:R-:W-:Y:S01]  /*d6d0*/  IMAD.MOV.U32 R42, RZ, RZ, R14 ;  /* 0x000000ffff2a7224 */ /* 0x000fe200078e000e */
[----:B------:R-:W-:Y:S01]  /*d6e0*/  SHF.R.U64 R54, R30, 0x10, R31 ;  /* 0x000000101e367819 */ /* 0x000fe2000000121f */
[----:B------:R-:W-:Y:S01]  /*d6f0*/  IMAD.MOV.U32 R30, RZ, RZ, R32 ;  /* 0x000000ffff1e7224 */ /* 0x000fe200078e0020 */
[----:B------:R-:W-:Y:S01]  /*d700*/  SHF.R.U64 R58, R34, 0x10, R35 ;  /* 0x00000010223a7819 */ /* 0x000fe20000001223 */
[----:B------:R-:W-:Y:S01]  /*d710*/  IMAD.MOV.U32 R43, RZ, RZ, R15 ;  /* 0x000000ffff2b7224 */ /* 0x000fe200078e000f */
[----:B------:R-:W-:-:S02]  /*d720*/  SHF.R.U32.HI R59, RZ, 0x10, R35 ;  /* 0x00000010ff3b7819 */ /* 0x000fc40000011623 */
[----:B------:R-:W-:Y:S02]  /*d730*/  SHF.R.U32.HI R55, RZ, 0x10, R31 ;  /* 0x00000010ff377819 */ /* 0x000fe4000001161f */
[----:B------:R-:W-:Y:S02]  /*d740*/  MOV R46, R33 ;  /* 0x00000021002e7202 */ /* 0x000fe40000000f00 */
[--C-:B------:R-:W-:Y:S01]  /*d750*/  SHF.R.U64 R56, R32, 0x10, R33.reuse ;  /* 0x0000001020387819 */ /* 0x100fe20000001221 */
[----:B------:R-:W-:Y:S01]  /*d760*/  IMAD.MOV.U32 R32, RZ, RZ, R34 ;  /* 0x000000ffff207224 */ /* 0x000fe200078e0022 */
[----:B------:R-:W-:Y:S02]  /*d770*/  SHF.R.U32.HI R57, RZ, 0x10, R33 ;  /* 0x00000010ff397819 */ /* 0x000fe40000011621 */
[----:B------:R-:W-:Y:S02]  /*d780*/  MOV R29, R7 ;  /* 0x00000007001d7202 */ /* 0x000fe40000000f00 */
[--C-:B------:R-:W-:Y:S01]  /*d790*/  SHF.R.U64 R62, R6, 0x10, R7.reuse ;  /* 0x00000010063e7819 */ /* 0x100fe20000001207 */
[----:B------:R-:W-:Y:S01]  /*d7a0*/  IMAD.MOV.U32 R6, RZ, RZ, R8 ;  /* 0x000000ffff067224 */ /* 0x000fe200078e0008 */
[----:B------:R-:W-:Y:S01]  /*d7b0*/  SHF.R.U32.HI R63, RZ, 0x10, R7 ;  /* 0x00000010ff3f7819 */ /* 0x000fe20000011607 */
[----:B------:R-:W-:Y:S01]  /*d7c0*/  IMAD.MOV.U32 R7, RZ, RZ, R9 ;  /* 0x000000ffff077224 */ /* 0x000fe200078e0009 */
[----:B------:R-:W-:-:S02]  /*d7d0*/  PRMT R35, R25, 0x5410, R44 ;  /* 0x0000541019237816 */ /* 0x000fc4000000002c */
[----:B------:R-:W-:Y:S01]  /*d7e0*/  SHF.R.U64 R64, R8, 0x10, R9 ;  /* 0x0000001008407819 */ /* 0x000fe20000001209 */
[----:B------:R-:W-:Y:S01]  /*d7f0*/  IMAD.MOV.U32 R8, RZ, RZ, R11 ;  /* 0x000000ffff087224 */ /* 0x000fe200078e000b */
[----:B------:R-:W-:Y:S01]  /*d800*/  SHF.R.U32.HI R65, RZ, 0x10, R9 ;  /* 0x00000010ff417819 */ /* 0x000fe20000011609 */
[----:B------:R-:W-:Y:S01]  /*d810*/  IMAD.MOV.U32 R9, RZ, RZ, R12 ;  /* 0x000000ffff097224 */ /* 0x000fe200078e000c */
[----:B------:R-:W-:Y:S02]  /*d820*/  MOV R31, R10 ;  /* 0x0000000a001f7202 */ /* 0x000fe40000000f00 */
[----:B------:R-:W-:Y:S02]  /*d830*/  SHF.R.U64 R66, R10, 0x10, R11 ;  /* 0x000000100a427819 */ /* 0x000fe4000000120b */
[----:B------:R-:W-:Y:S02]  /*d840*/  PRMT R33, R3, 0x5410, R41 ;  /* 0x0000541003217816 */ /* 0x000fe40000000029 */
[----:B------:R-:W-:-:S02]  /*d850*/  PRMT R25, R26, 0x5410, R27 ;  /* 0x000054101a197816 */ /* 0x000fc4000000001b */
[----:B------:R-:W-:Y:S02]  /*d860*/  MOV R20, R4 ;  /* 0x0000000400147202 */ /* 0x000fe40000000f00 */
[--C-:B------:R-:W-:Y:S02]  /*d870*/  SHF.R.U64 R60, R4, 0x10, R5.reuse ;  /* 0x00000010043c7819 */ /* 0x100fe40000001205 */
[----:B------:R-:W-:Y:S02]  /*d880*/  SHF.R.U32.HI R61, RZ, 0x10, R5 ;  /* 0x00000010ff3d7819 */ /* 0x000fe40000011605 */
[----:B------:R-:W-:Y:S02]  /*d890*/  SHF.R.U32.HI R67, RZ, 0x10, R11 ;  /* 0x00000010ff437819 */ /* 0x000fe4000001160b */
[----:B------:R-:W-:Y:S02]  /*d8a0*/  MOV R10, R13 ;  /* 0x0000000d000a7202 */ /* 0x000fe40000000f00 */
[----:B------:R-:W-:-:S02]  /*d8b0*/  SHF.R.U64 R68, R12, 0x10, R13 ;  /* 0x000000100c447819 */ /* 0x000fc4000000120d */
[----:B------:R-:W-:Y:S02]  /*d8c0*/  SHF.R.U32.HI R69, RZ, 0x10, R13 ;  /* 0x00000010ff457819 */ /* 0x000fe4000001160d */
[--C-:B------:R-:W-:Y:S02]  /*d8d0*/  SHF.R.U64 R70, R14, 0x10, R15.reuse ;  /* 0x000000100e467819 */ /* 0x100fe4000000120f */
[----:B------:R-:W-:Y:S02]  /*d8e0*/  SHF.R.U32.HI R71, RZ, 0x10, R15 ;  /* 0x00000010ff477819 */ /* 0x000fe4000001160f */
[----:B------:R-:W-:Y:S02]  /*d8f0*/  PRMT R34, R48, 0x5410, R49 ;  /* 0x0000541030227816 */ /* 0x000fe40000000031 */
[----:B------:R-:W-:Y:S02]  /*d900*/  PRMT R41, R50, 0x5410, R51 ;  /* 0x0000541032297816 */ /* 0x000fe40000000033 */
[----:B------:R-:W-:-:S02]  /*d910*/  PRMT R26, R52, 0x5410, R53 ;  /* 0x00005410341a7816 */ /* 0x000fc40000000035 */
[----:B------:R-:W-:Y:S01]  /*d920*/  LEA.HI R3, R205, R205, RZ, 0x1 ;  /* 0x000000cdcd037211 */ /* 0x000fe200078f08ff */
[----:B------:R-:W-:Y:S06]  /*d930*/  BRA.DIV UR4, `(.L_x_602) ;  /* 0x0000010204a47947 */ /* 0x000fec000b800000 */
.L_x_785:
[----:B------:R-:W-:Y:S01]  /*d940*/  UMOV UR4, 0xffffffff ;  /* 0xffffffff00047882 */ /* 0x000fe20000000000 */
[----:B------:R-:W-:Y:S02]  /*d950*/  LOP3.LUT R4, R3, 0xfffffffe, RZ, 0xc0, !PT ;  /* 0xfffffffe03047812 */ /* 0x000fe400078ec0ff */
[----:B------:R-:W-:Y:S05]  /*d960*/  BRA.DIV UR4, `(.L_x_603) ;  /* 0x0000010204c07947 */ /* 0x000fea000b800000 */
.L_x_788:
[----:B------:R-:W-:Y:S01]  /*d970*/  UMOV UR4, 0xffffffff ;  /* 0xffffffff00047882 */ /* 0x000fe20000000000 */
[----:B------:R-:W-:Y:S02]  /*d980*/  IADD3 R4, R205, -R4, RZ ;  /* 0x80000004cd047210 */ /* 0x000fe40007ffe0ff */
[----:B------:R-:W-:Y:S05]  /*d990*/  BRA.DIV UR4, `(.L_x_604) ;  /* 0x0000010204dc7947 */ /* 0x000fea000b800000 */
.L_x_791:
[----:B------:R-:W-:Y:S01]  /*d9a0*/  UMOV UR4, 0xffffffff ;  /* 0xffffffff00047882 */ /* 0x000fe20000000000 */
[----:B------:R-:W-:Y:S02]  /*d9b0*/  SHF.L.U32 R5, R4, 0x1f, RZ ;  /* 0x0000001f04057819 */ /* 0x000fe400000006ff */
[----:B------:R-:W-:Y:S05]  /*d9c0*/  BRA.DIV UR4, `(.L_x_605) ;  /* 0x0000010204f87947 */ /* 0x000fea000b800000 */
.L_x_794:
        /* <DEDUP_REMOVED lines=20> */
.L_x_795:
[----:B------:R-:W-:Y:S05]  /*db10*/  BSYNC B1 ;  /* 0x0000000000017941 */ /* 0x000fea0003800000 */
.L_x_606:
[----:B------:R-:W-:Y:S01]  /*db20*/  BSSY B1, `(.L_x_608) ;  /* 0x0000117000017945 */ /* 0x000fe20003800000 */
[----:B------:R-:W-:-:S03]  /*db30*/  PRMT R24, R70, 0x5410, R71 ;  /* 0x0000541046187816 */ /* 0x000fc60000000047 */
[----:B------:R-:W-:Y:S05]  /*db40*/  @P1 BRA `(.L_x_609) ;  /* 0x0000001000501947 */ /* 0x000fea0003800000 */
[----:B------:R-:W1:Y:S01]  /*db50*/  LDC R43, c[0x0][0x3d4] ;  /* 0x0000f500ff2b7b82 */ /* 0x000e620000000800 */
[----:B------:R-:W-:Y:S01]  /*db60*/  BSSY B2, `(.L_x_610) ;  /* 0x0000060000027945 */ /* 0x000fe20003800000 */
[-C--:B-1----:R-:W-:Y:S02]  /*db70*/  ISETP.GE.AND P0, PT, R22, R43.reuse, PT ;  /* 0x0000002b1600720c */ /* 0x082fe40003f06270 */
[-C--:B------:R-:W-:Y:S02]  /*db80*/  ISETP.GE.AND P1, PT, R184, R43.reuse, PT ;  /* 0x0000002bb800720c */ /* 0x080fe40003f26270 */
[----:B------:R-:W-:-:S09]  /*db90*/  ISETP.GE.AND P2, PT, R185, R43, PT ;  /* 0x0000002bb900720c */ /* 0x000fd20003f46270 */
[----:B------:R-:W-:Y:S05]  /*dba0*/  @P0 BRA `(.L_x_611) ;  /* 0x00000004006c0947 */ /* 0x000fea0003800000 */
[----:B------:R-:W-:Y:S01]  /*dbb0*/  LEA.HI R6, R43, R208, RZ, 0x1d ;  /* 0x000000d02b067211 */ /* 0x000fe200078fe8ff */
[----:B------:R-:W-:Y:S01]  /*dbc0*/  HADD2.F32 R52, -RZ, R36.H0_H0 ;  /* 0x20000024ff347230 */ /* 0x000fe20000004100 */
[----:B------:R-:W-:Y:S01]  /*dbd0*/  LOP3.LUT R4, R189, 0x38, R22, 0xf8, !PT ;  /* 0x00000038bd047812 */ /* 0x000fe200078ef816 */
[----:B------:R-:W-:Y:S01]  /*dbe0*/  HADD2.F32 R51, -RZ, R33.H0_H0 ;  /* 0x20000021ff337230 */ /* 0x000fe20000004100 */
[----:B0-----:R-:W-:Y:S01]  /*dbf0*/  SHF.R.S32.HI R5, RZ, 0x1f, R6 ;  /* 0x0000001fff057819 */ /* 0x001fe20000011406 */
[----:B------:R-:W-:-:S03]  /*dc00*/  HADD2.F32 R53, -RZ, R37.H0_H0 ;  /* 0x20000025ff357230 */ /* 0x000fc60000004100 */
[----:B------:R-:W-:Y:S01]  /*dc10*/  LEA.HI R7, R5, R6, RZ, 0x3 ;  /* 0x0000000605077211 */ /* 0x000fe200078f18ff */
[----:B------:R-:W-:Y:S01]  /*dc20*/  IMAD.SHL.U32 R6, R6, 0x8, RZ ;  /* 0x0000000806067824 */ /* 0x000fe200078e00ff */
[----:B------:R-:W-:-:S03]  /*dc30*/  LOP3.LUT R5, R4, R191, RZ, 0x3c, !PT ;  /* 0x000000bf04057212 */ /* 0x000fc600078e3cff */
[----:B------:R-:W-:Y:S01]  /*dc40*/  IMAD.SHL.U32 R7, R7, 0x400, RZ ;  /* 0x0000040007077824 */ /* 0x000fe200078e00ff */
[----:B------:R-:W-:Y:S02]  /*dc50*/  LOP3.LUT R6, R189, 0x38, R6, 0xf8, !PT ;  /* 0x00000038bd067812 */ /* 0x000fe400078ef806 */
[----:B------:R-:W-:Y:S02]  /*dc60*/  LEA R5, R190, R5, 0x9 ;  /* 0x00000005be057211 */ /* 0x000fe400078e48ff */
[----:B------:R-:W-:Y:S02]  /*dc70*/  LOP3.LUT R7, R7, 0x7fffe000, RZ, 0xc0, !PT ;  /* 0x7fffe00007077812 */ /* 0x000fe400078ec0ff */
[----:B------:R-:W-:Y:S01]  /*dc80*/  LOP3.LUT R9, R6, R191, RZ, 0x3c, !PT ;  /* 0x000000bf06097212 */ /* 0x000fe200078e3cff */
[----:B------:R-:W-:Y:S02]  /*dc90*/  IMAD R58, R5, 0x2, R2 ;  /* 0x00000002053a7824 */ /* 0x000fe400078e0202 */
[----:B------:R-:W-:-:S03]  /*dca0*/  IMAD R8, R190, 0x200, R7 ;  /* 0x00000200be087824 */ /* 0x000fc600078e0207 */
[----:B------:R-:W0:Y:S02]  /*dcb0*/  LDS.128 R4, [R58+0x10400] ;  /* 0x010400003a047984 */ /* 0x000e240000000c00 */
[----:B------:R-:W-:-:S05]  /*dcc0*/  IADD3 R9, R8, R9, RZ ;  /* 0x0000000908097210 */ /* 0x000fca0007ffe0ff */
[----:B------:R-:W-:-:S05]  /*dcd0*/  IMAD R60, R9, 0x2, R2 ;  /* 0x00000002093c7824 */ /* 0x000fca00078e0202 */
[----:B------:R-:W1:Y:S01]  /*dce0*/  LDS.128 R8, [R60+0x10400] ;  /* 0x010400003c087984 */ /* 0x000e620000000c00 */
[--C-:B0-----:R-:W-:Y:S02]  /*dcf0*/  HADD2.F32 R42, -RZ, R4.reuse.H0_H0 ;  /* 0x20000004ff2a7230 */ /* 0x101fe40000004100 */
[----:B------:R-:W-:Y:S02]  /*dd00*/  HADD2.F32 R4, -RZ, R4.H1_H1 ;  /* 0x30000004ff047230 */ /* 0x000fe40000004100 */
[--C-:B------:R-:W-:Y:S02]  /*dd10*/  HADD2.F32 R44, -RZ, R5.reuse.H0_H0 ;  /* 0x20000005ff2c7230 */ /* 0x100fe40000004100 */
[----:B------:R-:W-:Y:S02]  /*dd20*/  HADD2.F32 R5, -RZ, R5.H1_H1 ;  /* 0x30000005ff057230 */ /* 0x000fe40000004100 */
[--C-:B------:R-:W-:Y:S02]  /*dd30*/  HADD2.F32 R45, -RZ, R6.reuse.H0_H0 ;  /* 0x20000006ff2d7230 */ /* 0x100fe40000004100 */
[----:B------:R-:W-:-:S02]  /*dd40*/  HADD2.F32 R6, -RZ, R6.H1_H1 ;  /* 0x30000006ff067230 */ /* 0x000fc40000004100 */
[--C-:B-1----:R-:W-:Y:S02]  /*dd50*/  HADD2.F32 R47, -RZ, R8.reuse.H0_H0 ;  /* 0x20000008ff2f7230 */ /* 0x102fe40000004100 */
[----:B------:R-:W-:Y:S02]  /*dd60*/  HADD2.F32 R8, -RZ, R8.H1_H1 ;  /* 0x30000008ff087230 */ /* 0x000fe40000004100 */
[----:B------:R-:W-:Y:S02]  /*dd70*/  HADD2.F32 R48, -RZ, R9.H0_H0 ;  /* 0x20000009ff307230 */ /* 0x000fe40000004100 */
[C---:B------:R-:W-:Y:S01]  /*dd80*/  FMUL.FTZ R55, R47.reuse, R52 ;  /* 0x000000342f377220 */ /* 0x040fe20000410000 */
[----:B------:R-:W-:Y:S01]  /*dd90*/  FMUL.FTZ R57, R47, R51 ;  /* 0x000000332f397220 */ /* 0x000fe20000410000 */
[----:B------:R-:W-:Y:S02]  /*dda0*/  HADD2.F32 R47, -RZ, R34.H0_H0 ;  /* 0x20000022ff2f7230 */ /* 0x000fe40000004100 */
[----:B------:R-:W-:Y:S01]  /*ddb0*/  FMUL.FTZ R59, R8, R53 ;  /* 0x00000035083b7220 */ /* 0x000fe20000410000 */
[----:B------:R-:W-:Y:S01]  /*ddc0*/  FFMA.FTZ R54, R42, R51, -R55 ;  /* 0x000000332a367223 */ /* 0x000fe20000010837 */
[----:B------:R-:W-:-:S02]  /*ddd0*/  HADD2.F32 R55, -RZ, R36.H1_H1 ;  /* 0x30000024ff377230 */ /* 0x000fc40000004100 */
[----:B------:R-:W-:Y:S01]  /*dde0*/  FFMA.FTZ R57, R42, R52, R57 ;  /* 0x000000342a397223 */ /* 0x000fe20000010039 */
[----:B------:R-:W-:Y:S02]  /*ddf0*/  HADD2.F32 R51, -RZ, R33.H1_H1 ;  /* 0x30000021ff337230 */ /* 0x000fe40000004100 */
[-C--:B------:R-:W-:Y:S01]  /*de00*/  FMUL.FTZ R61, R8, R47.reuse ;  /* 0x0000002f083d7220 */ /* 0x080fe20000410000 */
[----:B------:R-:W-:Y:S01]  /*de10*/  FFMA.FTZ R59, R4, R47, -R59 ;  /* 0x0000002f043b7223 */ /* 0x000fe2000001083b */
[----:B------:R-:W-:Y:S02]  /*de20*/  HADD2.F32 R9, -RZ, R9.H1_H1 ;  /* 0x30000009ff097230 */ /* 0x000fe40000004100 */
[C---:B------:R-:W-:Y:S01]  /*de30*/  FMUL.FTZ R47, R48.reuse, R55 ;  /* 0x00000037302f7220 */ /* 0x040fe20000410000 */
[----:B------:R-:W-:Y:S02]  /*de40*/  HADD2.F32 R42, -RZ, R37.H1_H1 ;  /* 0x30000025ff2a7230 */ /* 0x000fe40000004100 */
[----:B------:R-:W-:Y:S01]  /*de50*/  FMUL.FTZ R8, R48, R51 ;  /* 0x0000003330087220 */ /* 0x000fe20000410000 */
[----:B------:R-:W-:Y:S01]  /*de60*/  FFMA.FTZ R48, R4, R53, R61 ;  /* 0x0000003504307223 */ /* 0x000fe2000001003d */
[----:B------:R-:W-:-:S02]  /*de70*/  HADD2.F32 R4, -RZ, R34.H1_H1 ;  /* 0x30000022ff047230 */ /* 0x000fc40000004100 */
[C---:B------:R-:W-:Y:S01]  /*de80*/  FFMA.FTZ R51, R44.reuse, R51, -R47 ;  /* 0x000000332c337223 */ /* 0x040fe2000001082f */
[----:B------:R-:W-:Y:S01]  /*de90*/  FFMA.FTZ R55, R44, R55, R8 ;  /* 0x000000372c377223 */ /* 0x000fe20000010008 */
[----:B------:R-:W-:Y:S02]  /*dea0*/  HADD2.F32 R49, -RZ, R10.H0_H0 ;  /* 0x2000000aff317230 */ /* 0x000fe40000004100 */
[C---:B------:R-:W-:Y:S01]  /*deb0*/  FMUL.FTZ R52, R9.reuse, R42 ;  /* 0x0000002a09347220 */ /* 0x040fe20000410000 */
[----:B------:R-:W-:Y:S02]  /*dec0*/  HADD2.F32 R44, -RZ, R38.H0_H0 ;  /* 0x20000026ff2c7230 */ /* 0x000fe40000004100 */
[-C--:B------:R-:W-:Y:S01]  /*ded0*/  FMUL.FTZ R56, R9, R4.reuse ;  /* 0x0000000409387220 */ /* 0x080fe20000410000 */
[----:B------:R-:W-:Y:S02]  /*dee0*/  HADD2.F32 R8, -RZ, R35.H0_H0 ;  /* 0x20000023ff087230 */ /* 0x000fe40000004100 */
[----:B------:R-:W-:Y:S01]  /*def0*/  FFMA.FTZ R52, R5, R4, -R52 ;  /* 0x0000000405347223 */ /* 0x000fe20000010834 */
[----:B------:R-:W-:-:S02]  /*df00*/  HADD2.F32 R10, -RZ, R10.H1_H1 ;  /* 0x3000000aff0a7230 */ /* 0x000fc40000004100 */
[C---:B------:R-:W-:Y:S01]  /*df10*/  FMUL.FTZ R4, R49.reuse, R44 ;  /* 0x0000002c31047220 */ /* 0x040fe20000410000 */
[----:B------:R-:W-:Y:S02]  /*df20*/  HADD2.F32 R47, -RZ, R39.H0_H0 ;  /* 0x20000027ff2f7230 */ /* 0x000fe40000004100 */
[----:B------:R-:W-:Y:S01]  /*df30*/  FMUL.FTZ R49, R49, R8 ;  /* 0x0000000831317220 */ /* 0x000fe20000410000 */
[----:B------:R-:W-:Y:S02]  /*df40*/  HADD2.F32 R9, -RZ, R41.H0_H0 ;  /* 0x20000029ff097230 */ /* 0x000fe40000004100 */
[----:B------:R-:W-:Y:S01]  /*df50*/  FFMA.FTZ R56, R5, R42, R56 ;  /* 0x0000002a05387223 */ /* 0x000fe20000010038 */
[C---:B------:R-:W-:Y:S01]  /*df60*/  FFMA.FTZ R42, R45.reuse, R8, -R4 ;  /* 0x000000082d2a7223 */ /* 0x040fe20000010804 */
[C---:B------:R-:W-:Y:S01]  /*df70*/  FMUL.FTZ R5, R10.reuse, R47 ;  /* 0x0000002f0a057220 */ /* 0x040fe20000410000 */
[----:B------:R-:W-:Y:S01]  /*df80*/  FFMA.FTZ R49, R45, R44, R49 ;  /* 0x0000002c2d317223 */ /* 0x000fe20000010031 */
[----:B------:R-:W-:Y:S01]  /*df90*/  FMUL.FTZ R53, R10, R9 ;  /* 0x000000090a357220 */ /* 0x000fe20000410000 */
[----:B------:R-:W-:-:S02]  /*dfa0*/  HADD2.F32 R50, -RZ, R11.H0_H0 ;  /* 0x2000000bff327230 */ /* 0x000fc40000004100 */
[C---:B------:R-:W-:Y:S01]  /*dfb0*/  FFMA.FTZ R45, R6.reuse, R9, -R5 ;  /* 0x00000009062d7223 */ /* 0x040fe20000010805 */
[----:B------:R-:W-:Y:S02]  /*dfc0*/  HADD2.F32 R9, -RZ, R38.H1_H1 ;  /* 0x30000026ff097230 */ /* 0x000fe40000004100 */
[----:B------:R-:W-:Y:S01]  /*dfd0*/  FFMA.FTZ R10, R6, R47, R53 ;  /* 0x0000002f060a7223 */ /* 0x000fe20000010035 */
[----:B------:R-:W-:Y:S02]  /*dfe0*/  HADD2.F32 R11, -RZ, R11.H1_H1 ;  /* 0x3000000bff0b7230 */ /* 0x000fe40000004100 */
[----:B------:R-:W-:Y:S02]  /*dff0*/  HADD2.F32 R5, -RZ, R35.H1_H1 ;  /* 0x30000023ff057230 */ /* 0x000fe40000004100 */
[----:B------:R-:W-:Y:S01]  /*e000*/  FMUL.FTZ R47, R50, R9 ;  /* 0x00000009322f7220 */ /* 0x000fe20000410000 */
[----:B------:R-:W-:Y:S01]  /*e010*/  HADD2.F32 R8, -RZ, R39.H1_H1 ;  /* 0x30000027ff087230 */ /* 0x000fe20000004100 */
[----:B------:R-:W-:Y:S01]  /*e020*/  F2FP.F16.F32.PACK_AB R10, R10, R49 ;  /* 0x000000310a0a723e */ /* 0x000fe200000000ff */
[----:B------:R-:W-:-:S02]  /*e030*/  HADD2.F32 R4, -RZ, R41.H1_H1 ;  /* 0x30000029ff047230 */ /* 0x000fc40000004100 */
[-C--:B------:R-:W-:Y:S01]  /*e040*/  FMUL.FTZ R50, R50, R5.reuse ;  /* 0x0000000532327220 */ /* 0x080fe20000410000 */
[--C-:B------:R-:W-:Y:S02]  /*e050*/  HADD2.F32 R46, -RZ, R7.reuse.H0_H0 ;  /* 0x20000007ff2e7230 */ /* 0x100fe40000004100 */
[C---:B------:R-:W-:Y:S01]  /*e060*/  FMUL.FTZ R6, R11.reuse, R8 ;  /* 0x000000080b067220 */ /* 0x040fe20000410000 */
[----:B------:R-:W-:Y:S02]  /*e070*/  HADD2.F32 R7, -RZ, R7.H1_H1 ;  /* 0x30000007ff077230 */ /* 0x000fe40000004100 */
[-C--:B------:R-:W-:Y:S01]  /*e080*/  FMUL.FTZ R53, R11, R4.reuse ;  /* 0x000000040b357220 */ /* 0x080fe20000410000 */
[C---:B------:R-:W-:Y:S01]  /*e090*/  FFMA.FTZ R47, R46.reuse, R5, -R47 ;  /* 0x000000052e2f7223 */ /* 0x040fe2000001082f */
[----:B------:R-:W-:Y:S01]  /*e0a0*/  FFMA.FTZ R11, R46, R9, R50 ;  /* 0x000000092e0b7223 */ /* 0x000fe20000010032 */
[C---:B------:R-:W-:Y:S01]  /*e0b0*/  FFMA.FTZ R44, R7.reuse, R4, -R6 ;  /* 0x00000004072c7223 */ /* 0x040fe20000010806 */
[----:B------:R-:W-:Y:S01]  /*e0c0*/  FFMA.FTZ R46, R7, R8, R53 ;  /* 0x00000008072e7223 */ /* 0x000fe20000010035 */
[----:B------:R-:W-:-:S02]  /*e0d0*/  F2FP.F16.F32.PACK_AB R4, R59, R54 ;  /* 0x000000363b04723e */ /* 0x000fc400000000ff */
[----:B------:R-:W-:Y:S02]  /*e0e0*/  F2FP.F16.F32.PACK_AB R5, R52, R51 ;  /* 0x000000333405723e */ /* 0x000fe400000000ff */
[----:B------:R-:W-:Y:S02]  /*e0f0*/  F2FP.F16.F32.PACK_AB R6, R45, R42 ;  /* 0x0000002a2d06723e */ /* 0x000fe400000000ff */
[----:B------:R-:W-:Y:S02]  /*e100*/  F2FP.F16.F32.PACK_AB R7, R44, R47 ;  /* 0x0000002f2c07723e */ /* 0x000fe400000000ff */
[----:B------:R-:W-:Y:S02]  /*e110*/  F2FP.F16.F32.PACK_AB R8, R48, R57 ;  /* 0x000000393008723e */ /* 0x000fe400000000ff */
[----:B------:R-:W-:Y:S01]  /*e120*/  F2FP.F16.F32.PACK_AB R9, R56, R55 ;  /* 0x000000373809723e */ /* 0x000fe200000000ff */
[----:B------:R1:W-:Y:S01]  /*e130*/  STS.128 [R58+0x10400], R4 ;  /* 0x010400043a007388 */ /* 0x0003e20000000c00 */
[----:B------:R-:W-:-:S05]  /*e140*/  F2FP.F16.F32.PACK_AB R11, R46, R11 ;  /* 0x0000000b2e0b723e */ /* 0x000fca00000000ff */
[----:B------:R1:W-:Y:S02]  /*e150*/  STS.128 [R60+0x10400], R8 ;  /* 0x010400083c007388 */ /* 0x0003e40000000c00 */
.L_x_611:
[----:B------:R-:W-:Y:S05]  /*e160*/  BSYNC B2 ;  /* 0x0000000000027941 */ /* 0x000fea0003800000 */
.L_x_610:
[----:B------:R-:W-:Y:S04]  /*e170*/  BSSY B2, `(.L_x_612) ;  /* 0x0000059000027945 */ /* 0x000fe80003800000 */
[----:B------:R-:W-:Y:S05]  /*e180*/  @P1 BRA `(.L_x_613) ;  /* 0x00000004005c1947 */ /* 0x000fea0003800000 */
[----:B-1----:R-:W-:Y:S01]  /*e190*/  LEA.HI R4, R43, R210, RZ, 0x1d ;  /* 0x000000d22b047211 */ /* 0x002fe200078fe8ff */
[----:B------:R-:W-:Y:S02]  /*e1a0*/  HADD2.F32 R55, -RZ, R29.H0_H0 ;  /* 0x2000001dff377230 */ /* 0x000fe40000004100 */
[----:B------:R-:W-:Y:S01]  /*e1b0*/  HADD2.F32 R53, -RZ, R25.H0_H0 ;  /* 0x20000019ff357230 */ /* 0x000fe20000004100 */
[----:B0-----:R-:W-:Y:S01]  /*e1c0*/  SHF.R.S32.HI R5, RZ, 0x1f, R4 ;  /* 0x0000001fff057819 */ /* 0x001fe20000011404 */
[----:B------:R-:W-:-:S03]  /*e1d0*/  HADD2.F32 R57, -RZ, R30.H0_H0 ;  /* 0x2000001eff397230 */ /* 0x000fc60000004100 */
[----:B------:R-:W-:Y:S01]  /*e1e0*/  LEA.HI R5, R5, R4, RZ, 0x3 ;  /* 0x0000000405057211 */ /* 0x000fe200078f18ff */
[----:B------:R-:W-:-:S03]  /*e1f0*/  IMAD.SHL.U32 R4, R4, 0x8, RZ ;  /* 0x0000000804047824 */ /* 0x000fc600078e00ff */
[----:B------:R-:W-:Y:S02]  /*e200*/  SHF.L.U32 R5, R5, 0xa, RZ ;  /* 0x0000000a05057819 */ /* 0x000fe400000006ff */
[----:B------:R-:W-:Y:S02]  /*e210*/  LOP3.LUT R4, R189, 0x38, R4, 0xf8, !PT ;  /* 0x00000038bd047812 */ /* 0x000fe400078ef804 */
[----:B------:R-:W-:Y:S02]  /*e220*/  LOP3.LUT R5, R5, 0x7fffe000, RZ, 0xc0, !PT ;  /* 0x7fffe00005057812 */ /* 0x000fe400078ec0ff */
[----:B------:R-:W-:-:S03]  /*e230*/  LOP3.LUT R9, R4, R191, RZ, 0x3c, !PT ;  /* 0x000000bf04097212 */ /* 0x000fc600078e3cff */
[----:B------:R-:W-:Y:S02]  /*e240*/  IMAD R8, R190, 0x200, R5 ;  /* 0x00000200be087824 */ /* 0x000fe400078e0205 */
[----:B------:R-:W0:Y:S02]  /*e250*/  LDS.128 R4, [R218] ;  /* 0x00000000da047984 */ /* 0x000e240000000c00 */
[----:B------:R-:W-:-:S05]  /*e260*/  IMAD.IADD R9, R8, 0x1, R9 ;  /* 0x0000000108097824 */ /* 0x000fca00078e0209 */
[----:B------:R-:W-:-:S05]  /*e270*/  LEA R42, R9, R2, 0x1 ;  /* 0x00000002092a7211 */ /* 0x000fca00078e08ff */
        /* <DEDUP_REMOVED lines=12> */
[----:B------:R-:W-:Y:S02]  /*e340*/  HADD2.F32 R48, -RZ, R29.H1_H1 ;  /* 0x3000001dff307230 */ /* 0x000fe40000004100 */
[----:B------:R-:W-:Y:S01]  /*e350*/  FMUL.FTZ R63, R8, R57 ;  /* 0x00000039083f7220 */ /* 0x000fe20000410000 */
[----:B------:R-:W-:Y:S01]  /*e360*/  FFMA.FTZ R59, R44, R53, -R59 ;  /* 0x000000352c3b7223 */ /* 0x000fe2000001083b */
[----:B------:R-:W-:-:S02]  /*e370*/  HADD2.F32 R53, -RZ, R26.H0_H0 ;  /* 0x2000001aff357230 */ /* 0x000fc40000004100 */
[----:B------:R-:W-:Y:S01]  /*e380*/  FFMA.FTZ R61, R44, R55, R61 ;  /* 0x000000372c3d7223 */ /* 0x000fe2000001003d */
[----:B------:R-:W-:Y:S02]  /*e390*/  HADD2.F32 R44, -RZ, R25.H1_H1 ;  /* 0x30000019ff2c7230 */ /* 0x000fe40000004100 */
[C---:B------:R-:W-:Y:S01]  /*e3a0*/  FMUL.FTZ R56, R49.reuse, R48 ;  /* 0x0000003031387220 */ /* 0x040fe20000410000 */
[----:B------:R-:W-:Y:S02]  /*e3b0*/  HADD2.F32 R9, -RZ, R9.H1_H1 ;  /* 0x30000009ff097230 */ /* 0x000fe40000004100 */
[-C--:B------:R-:W-:Y:S01]  /*e3c0*/  FMUL.FTZ R55, R8, R53.reuse ;  /* 0x0000003508377220 */ /* 0x080fe20000410000 */
[C---:B------:R-:W-:Y:S01]  /*e3d0*/  FFMA.FTZ R52, R4.reuse, R53, -R63 ;  /* 0x0000003504347223 */ /* 0x040fe2000001083f */
[----:B------:R-:W-:Y:S01]  /*e3e0*/  FMUL.FTZ R49, R49, R44 ;  /* 0x0000002c31317220 */ /* 0x000fe20000410000 */
[----:B------:R-:W-:Y:S02]  /*e3f0*/  HADD2.F32 R8, -RZ, R30.H1_H1 ;  /* 0x3000001eff087230 */ /* 0x000fe40000004100 */
[----:B------:R-:W-:Y:S01]  /*e400*/  FFMA.FTZ R54, R4, R57, R55 ;  /* 0x0000003904367223 */ /* 0x000fe20000010037 */
[----:B------:R-:W-:-:S02]  /*e410*/  HADD2.F32 R4, -RZ, R26.H1_H1 ;  /* 0x3000001aff047230 */ /* 0x000fc40000004100 */
[C---:B------:R-:W-:Y:S01]  /*e420*/  FFMA.FTZ R48, R45.reuse, R48, R49 ;  /* 0x000000302d307223 */ /* 0x040fe20000010031 */
[--C-:B------:R-:W-:Y:S02]  /*e430*/  HADD2.F32 R50, -RZ, R10.reuse.H0_H0 ;  /* 0x2000000aff327230 */ /* 0x100fe40000004100 */
[----:B------:R-:W-:Y:S01]  /*e440*/  FFMA.FTZ R56, R45, R44, -R56 ;  /* 0x0000002c2d387223 */ /* 0x000fe20000010838 */
[----:B------:R-:W-:Y:S02]  /*e450*/  HADD2.F32 R49, -RZ, R31.H0_H0 ;  /* 0x2000001fff317230 */ /* 0x000fe40000004100 */
[C---:B------:R-:W-:Y:S01]  /*e460*/  FMUL.FTZ R44, R9.reuse, R8 ;  /* 0x00000008092c7220 */ /* 0x040fe20000410000 */
[----:B------:R-:W-:Y:S02]  /*e470*/  HADD2.F32 R45, -RZ, R27.H0_H0 ;  /* 0x2000001bff2d7230 */ /* 0x000fe40000004100 */
[----:B------:R-:W-:Y:S01]  /*e480*/  FMUL.FTZ R58, R9, R4 ;  /* 0x00000004093a7220 */ /* 0x000fe20000410000 */
[----:B------:R-:W-:-:S02]  /*e490*/  HADD2.F32 R10, -RZ, R10.H1_H1 ;  /* 0x3000000aff0a7230 */ /* 0x000fc40000004100 */
[C---:B------:R-:W-:Y:S01]  /*e4a0*/  FMUL.FTZ R63, R50.reuse, R49 ;  /* 0x00000031323f7220 */ /* 0x040fe20000410000 */
[----:B------:R-:W-:Y:S02]  /*e4b0*/  HADD2.F32 R53, -RZ, R32.H0_H0 ;  /* 0x20000020ff357230 */ /* 0x000fe40000004100 */
[C---:B------:R-:W-:Y:S01]  /*e4c0*/  FFMA.FTZ R55, R5.reuse, R4, -R44 ;  /* 0x0000000405377223 */ /* 0x040fe2000001082c */
[----:B------:R-:W-:Y:S02]  /*e4d0*/  HADD2.F32 R9, -RZ, R28.H0_H0 ;  /* 0x2000001cff097230 */ /* 0x000fe40000004100 */
[-C--:B------:R-:W-:Y:S01]  /*e4e0*/  FMUL.FTZ R50, R50, R45.reuse ;  /* 0x0000002d32327220 */ /* 0x080fe20000410000 */
[----:B------:R-:W-:Y:S01]  /*e4f0*/  FFMA.FTZ R57, R5, R8, R58 ;  /* 0x0000000805397223 */ /* 0x000fe2000001003a */
[----:B------:R-:W-:Y:S01]  /*e500*/  FFMA.FTZ R63, R46, R45, -R63 ;  /* 0x0000002d2e3f7223 */ /* 0x000fe2000001083f */
[--C-:B------:R-:W-:Y:S02]  /*e510*/  HADD2.F32 R51, -RZ, R11.reuse.H0_H0 ;  /* 0x2000000bff337230 */ /* 0x100fe40000004100 */
[C---:B------:R-:W-:Y:S01]  /*e520*/  FMUL.FTZ R5, R10.reuse, R53 ;  /* 0x000000350a057220 */ /* 0x040fe20000410000 */
[----:B------:R-:W-:Y:S01]  /*e530*/  FMUL.FTZ R45, R10, R9 ;  /* 0x000000090a2d7220 */ /* 0x000fe20000410000 */
[----:B------:R-:W-:-:S02]  /*e540*/  HADD2.F32 R11, -RZ, R11.H1_H1 ;  /* 0x3000000bff0b7230 */ /* 0x000fc40000004100 */
[----:B------:R-:W-:Y:S01]  /*e550*/  FFMA.FTZ R50, R46, R49, R50 ;  /* 0x000000312e327223 */ /* 0x000fe20000010032 */
[----:B------:R-:W-:Y:S02]  /*e560*/  HADD2.F32 R10, -RZ, R31.H1_H1 ;  /* 0x3000001fff0a7230 */ /* 0x000fe40000004100 */
[C---:B------:R-:W-:Y:S01]  /*e570*/  FFMA.FTZ R46, R6.reuse, R9, -R5 ;  /* 0x00000009062e7223 */ /* 0x040fe20000010805 */
[----:B------:R-:W-:Y:S02]  /*e580*/  HADD2.F32 R44, -RZ, R32.H1_H1 ;  /* 0x30000020ff2c7230 */ /* 0x000fe40000004100 */
[----:B------:R-:W-:Y:S01]  /*e590*/  FFMA.FTZ R45, R6, R53, R45 ;  /* 0x00000035062d7223 */ /* 0x000fe2000001002d */
[----:B------:R-:W-:Y:S02]  /*e5a0*/  HADD2.F32 R4, -RZ, R27.H1_H1 ;  /* 0x3000001bff047230 */ /* 0x000fe40000004100 */
[----:B------:R-:W-:Y:S01]  /*e5b0*/  FMUL.FTZ R6, R51, R10 ;  /* 0x0000000a33067220 */ /* 0x000fe20000410000 */
[----:B------:R-:W-:-:S02]  /*e5c0*/  HADD2.F32 R8, -RZ, R28.H1_H1 ;  /* 0x3000001cff087230 */ /* 0x000fc40000004100 */
[----:B------:R-:W-:Y:S01]  /*e5d0*/  FMUL.FTZ R58, R11, R44 ;  /* 0x0000002c0b3a7220 */ /* 0x000fe20000410000 */
[--C-:B------:R-:W-:Y:S02]  /*e5e0*/  HADD2.F32 R47, -RZ, R7.reuse.H0_H0 ;  /* 0x20000007ff2f7230 */ /* 0x100fe40000004100 */
[----:B------:R-:W-:Y:S01]  /*e5f0*/  FMUL.FTZ R51, R51, R4 ;  /* 0x0000000433337220 */ /* 0x000fe20000410000 */
[----:B------:R-:W-:Y:S02]  /*e600*/  HADD2.F32 R7, -RZ, R7.H1_H1 ;  /* 0x30000007ff077230 */ /* 0x000fe40000004100 */
[----:B------:R-:W-:Y:S01]  /*e610*/  FMUL.FTZ R5, R11, R8 ;  /* 0x000000080b057220 */ /* 0x000fe20000410000 */
[----:B------:R-:W-:Y:S01]  /*e620*/  F2FP.F16.F32.PACK_AB R9, R57, R48 ;  /* 0x000000303909723e */ /* 0x000fe200000000ff */
        /* <DEDUP_REMOVED lines=10> */
[----:B------:R2:W-:Y:S01]  /*e6d0*/  STS.128 [R218], R4 ;  /* 0x00000004da007388 */ /* 0x0005e20000000c00 */
[----:B------:R-:W-:-:S05]  /*e6e0*/  F2FP.F16.F32.PACK_AB R11, R44, R51 ;  /* 0x000000332c0b723e */ /* 0x000fca00000000ff */
[----:B------:R2:W-:Y:S02]  /*e6f0*/  STS.128 [R42+0x10400], R8 ;  /* 0x010400082a007388 */ /* 0x0005e40000000c00 */
.L_x_613:
[----:B------:R-:W-:Y:S05]  /*e700*/  BSYNC B2 ;  /* 0x0000000000027941 */ /* 0x000fea0003800000 */
.L_x_612:
[----:B------:R-:W-:Y:S05]  /*e710*/  @P2 BRA `(.L_x_609) ;  /* 0x00000004005c2947 */ /* 0x000fea0003800000 */
[----:B------:R-:W-:Y:S01]  /*e720*/  LEA.HI R43, R43, R216, RZ, 0x1d ;  /* 0x000000d82b2b7211 */ /* 0x000fe200078fe8ff */
[----:B------:R-:W-:Y:S02]  /*e730*/  HADD2.F32 R52, -RZ, R3.H0_H0 ;  /* 0x20000003ff347230 */ /* 0x000fe40000004100 */
[--C-:B------:R-:W-:Y:S01]  /*e740*/  HADD2.F32 R54, -RZ, R15.reuse.H0_H0 ;  /* 0x2000000fff367230 */ /* 0x100fe20000004100 */
[----:B-12---:R-:W-:Y:S01]  /*e750*/  SHF.R.S32.HI R4, RZ, 0x1f, R43 ;  /* 0x0000001fff047819 */ /* 0x006fe2000001142b */
[----:B------:R-:W-:Y:S02]  /*e760*/  HADD2.F32 R51, -RZ, R20.H0_H0 ;  /* 0x20000014ff337230 */ /* 0x000fe40000004100 */
[----:B------:R-:W-:Y:S01]  /*e770*/  HADD2.F32 R53, -RZ, R15.H1_H1 ;  /* 0x3000000fff357230 */ /* 0x000fe20000004100 */
[----:B0-----:R-:W-:Y:S01]  /*e780*/  LEA.HI R5, R4, R43, RZ, 0x3 ;  /* 0x0000002b04057211 */ /* 0x001fe200078f18ff */
[----:B------:R-:W-:-:S04]  /*e790*/  IMAD.SHL.U32 R4, R43, 0x8, RZ ;  /* 0x000000082b047824 */ /* 0x000fc800078e00ff */
[----:B------:R-:W-:Y:S01]  /*e7a0*/  IMAD.SHL.U32 R5, R5, 0x400, RZ ;  /* 0x0000040005057824 */ /* 0x000fe200078e00ff */
[----:B------:R-:W-:-:S04]  /*e7b0*/  LOP3.LUT R4, R189, 0x38, R4, 0xf8, !PT ;  /* 0x00000038bd047812 */ /* 0x000fc800078ef804 */
[----:B------:R-:W-:Y:S02]  /*e7c0*/  LOP3.LUT R5, R5, 0x7fffe000, RZ, 0xc0, !PT ;  /* 0x7fffe00005057812 */ /* 0x000fe400078ec0ff */
[----:B------:R-:W-:Y:S02]  /*e7d0*/  LOP3.LUT R9, R4, R191, RZ, 0x3c, !PT ;  /* 0x000000bf04097212 */ /* 0x000fe400078e3cff */
[----:B------:R-:W-:Y:S02]  /*e7e0*/  LEA R8, R190, R5, 0x9 ;  /* 0x00000005be087211 */ /* 0x000fe400078e48ff */
[----:B------:R-:W0:Y:S03]  /*e7f0*/  LDS.128 R4, [R215] ;  /* 0x00000000d7047984 */ /* 0x000e260000000c00 */
[----:B------:R-:W-:-:S04]  /*e800*/  IMAD.IADD R9, R8, 0x1, R9 ;  /* 0x0000000108097824 */ /* 0x000fc800078e0209 */
        /* <DEDUP_REMOVED lines=12> */
[-C--:B------:R-:W-:Y:S01]  /*e8d0*/  FMUL.FTZ R58, R47, R52.reuse ;  /* 0x000000342f3a7220 */ /* 0x080fe20000410000 */
[----:B------:R-:W-:Y:S02]  /*e8e0*/  HADD2.F32 R47, -RZ, R12.H0_H0 ;  /* 0x2000000cff2f7230 */ /* 0x000fe40000004100 */
[----:B------:R-:W-:Y:S01]  /*e8f0*/  FMUL.FTZ R55, R8, R51 ;  /* 0x0000003308377220 */ /* 0x000fe20000410000 */
[C---:B------:R-:W-:Y:S01]  /*e900*/  FFMA.FTZ R56, R43.reuse, R52, -R56 ;  /* 0x000000342b387223 */ /* 0x040fe20000010838 */
[----:B------:R-:W-:Y:S01]  /*e910*/  FFMA.FTZ R58, R43, R54, R58 ;  /* 0x000000362b3a7223 */ /* 0x000fe2000001003a */
[----:B------:R-:W-:-:S02]  /*e920*/  HADD2.F32 R43, -RZ, R3.H1_H1 ;  /* 0x30000003ff2b7230 */ /* 0x000fc40000004100 */
[-C--:B------:R-:W-:Y:S01]  /*e930*/  FMUL.FTZ R57, R8, R47.reuse ;  /* 0x0000002f08397220 */ /* 0x080fe20000410000 */
[----:B------:R-:W-:Y:S01]  /*e940*/  FFMA.FTZ R55, R4, R47, -R55 ;  /* 0x0000002f04377223 */ /* 0x000fe20000010837 */
[C---:B------:R-:W-:Y:S01]  /*e950*/  FMUL.FTZ R47, R48.reuse, R53 ;  /* 0x00000035302f7220 */ /* 0x040fe20000410000 */
[----:B------:R-:W-:Y:S02]  /*e960*/  HADD2.F32 R9, -RZ, R9.H1_H1 ;  /* 0x30000009ff097230 */ /* 0x000fe40000004100 */
[----:B------:R-:W-:Y:S01]  /*e970*/  FMUL.FTZ R48, R48, R43 ;  /* 0x0000002b30307220 */ /* 0x000fe20000410000 */
[----:B------:R-:W-:Y:S02]  /*e980*/  HADD2.F32 R52, -RZ, R20.H1_H1 ;  /* 0x30000014ff347230 */ /* 0x000fe40000004100 */
[----:B------:R-:W-:Y:S01]  /*e990*/  FFMA.FTZ R57, R4, R51, R57 ;  /* 0x0000003304397223 */ /* 0x000fe20000010039 */
[----:B------:R-:W-:Y:S02]  /*e9a0*/  HADD2.F32 R4, -RZ, R12.H1_H1 ;  /* 0x3000000cff047230 */ /* 0x000fe40000004100 */
[C---:B------:R-:W-:Y:S01]  /*e9b0*/  FFMA.FTZ R47, R44.reuse, R43, -R47 ;  /* 0x0000002b2c2f7223 */ /* 0x040fe2000001082f */
[----:B------:R-:W-:Y:S01]  /*e9c0*/  FFMA.FTZ R48, R44, R53, R48 ;  /* 0x000000352c307223 */ /* 0x000fe20000010030 */
[----:B------:R-:W-:-:S02]  /*e9d0*/  HADD2.F32 R49, -RZ, R10.H0_H0 ;  /* 0x2000000aff317230 */ /* 0x000fc40000004100 */
[C---:B------:R-:W-:Y:S01]  /*e9e0*/  FMUL.FTZ R54, R9.reuse, R52 ;  /* 0x0000003409367220 */ /* 0x040fe20000410000 */
[----:B------:R-:W-:Y:S02]  /*e9f0*/  HADD2.F32 R8, -RZ, R13.H0_H0 ;  /* 0x2000000dff087230 */ /* 0x000fe40000004100 */
[-C--:B------:R-:W-:Y:S01]  /*ea00*/  FMUL.FTZ R60, R9, R4.reuse ;  /* 0x00000004093c7220 */ /* 0x080fe20000410000 */
[----:B------:R-:W-:Y:S02]  /*ea10*/  HADD2.F32 R44, -RZ, R21.H0_H0 ;  /* 0x20000015ff2c7230 */ /* 0x000fe40000004100 */
[----:B------:R-:W-:Y:S01]  /*ea20*/  FFMA.FTZ R54, R5, R4, -R54 ;  /* 0x0000000405367223 */ /* 0x000fe20000010836 */
[----:B------:R-:W-:Y:S02]  /*ea30*/  HADD2.F32 R10, -RZ, R10.H1_H1 ;  /* 0x3000000aff0a7230 */ /* 0x000fe40000004100 */
[----:B------:R-:W-:Y:S01]  /*ea40*/  FMUL.FTZ R53, R49, R8 ;  /* 0x0000000831357220 */ /* 0x000fe20000410000 */
[----:B------:R-:W-:-:S02]  /*ea50*/  HADD2.F32 R43, -RZ, R24.H0_H0 ;  /* 0x20000018ff2b7230 */ /* 0x000fc40000004100 */
[----:B------:R-:W-:Y:S01]  /*ea60*/  FMUL.FTZ R4, R49, R44 ;  /* 0x0000002c31047220 */ /* 0x000fe20000410000 */
[----:B------:R-:W-:Y:S02]  /*ea70*/  HADD2.F32 R9, -RZ, R14.H0_H0 ;  /* 0x2000000eff097230 */ /* 0x000fe40000004100 */
[----:B------:R-:W-:Y:S01]  /*ea80*/  FFMA.FTZ R49, R5, R52, R60 ;  /* 0x0000003405317223 */ /* 0x000fe2000001003c */
[C---:B------:R-:W-:Y:S01]  /*ea90*/  FFMA.FTZ R53, R45.reuse, R44, R53 ;  /* 0x0000002c2d357223 */ /* 0x040fe20000010035 */
[C---:B------:R-:W-:Y:S01]  /*eaa0*/  FMUL.FTZ R5, R10.reuse, R43 ;  /* 0x0000002b0a057220 */ /* 0x040fe20000410000 */
[----:B------:R-:W-:Y:S01]  /*eab0*/  FFMA.FTZ R51, R45, R8, -R4 ;  /* 0x000000082d337223 */ /* 0x000fe20000010804 */
[-C--:B------:R-:W-:Y:S01]  /*eac0*/  FMUL.FTZ R45, R10, R9.reuse ;  /* 0x000000090a2d7220 */ /* 0x080fe20000410000 */
[----:B------:R-:W-:Y:S02]  /*ead0*/  HADD2.F32 R50, -RZ, R11.H0_H0 ;  /* 0x2000000bff327230 */ /* 0x000fe40000004100 */
[----:B------:R-:W-:Y:S01]  /*eae0*/  FFMA.FTZ R10, R6, R9, -R5 ;  /* 0x00000009060a7223 */ /* 0x000fe20000010805 */
[----:B------:R-:W-:-:S02]  /*eaf0*/  HADD2.F32 R9, -RZ, R21.H1_H1 ;  /* 0x30000015ff097230 */ /* 0x000fc40000004100 */
[----:B------:R-:W-:Y:S01]  /*eb00*/  FFMA.FTZ R44, R6, R43, R45 ;  /* 0x0000002b062c7223 */ /* 0x000fe2000001002d */
[----:B------:R-:W-:Y:S02]  /*eb10*/  HADD2.F32 R5, -RZ, R13.H1_H1 ;  /* 0x3000000dff057230 */ /* 0x000fe40000004100 */
[----:B------:R-:W-:Y:S02]  /*eb20*/  HADD2.F32 R11, -RZ, R11.H1_H1 ;  /* 0x3000000bff0b7230 */ /* 0x000fe40000004100 */
[C---:B------:R-:W-:Y:S01]  /*eb30*/  FMUL.FTZ R43, R50.reuse, R9 ;  /* 0x00000009322b7220 */ /* 0x040fe20000410000 */
[----:B------:R-:W-:Y:S02]  /*eb40*/  HADD2.F32 R8, -RZ, R24.H1_H1 ;  /* 0x30000018ff087230 */ /* 0x000fe40000004100 */
[----:B------:R-:W-:Y:S01]  /*eb50*/  FMUL.FTZ R50, R50, R5 ;  /* 0x0000000532327220 */ /* 0x000fe20000410000 */
[----:B------:R-:W-:Y:S02]  /*eb60*/  HADD2.F32 R4, -RZ, R14.H1_H1 ;  /* 0x3000000eff047230 */ /* 0x000fe40000004100 */
[----:B------:R-:W-:-:S02]  /*eb70*/  HADD2.F32 R46, -RZ, R7.H0_H0 ;  /* 0x20000007ff2e7230 */ /* 0x000fc40000004100 */
[C---:B------:R-:W-:Y:S01]  /*eb80*/  FMUL.FTZ R6, R11.reuse, R8 ;  /* 0x000000080b067220 */ /* 0x040fe20000410000 */
[----:B------:R-:W-:Y:S02]  /*eb90*/  HADD2.F32 R7, -RZ, R7.H1_H1 ;  /* 0x30000007ff077230 */ /* 0x000fe40000004100 */
[-C--:B------:R-:W-:Y:S01]  /*eba0*/  FMUL.FTZ R45, R11, R4.reuse ;  /* 0x000000040b2d7220 */ /* 0x080fe20000410000 */
[C---:B------:R-:W-:Y:S01]  /*ebb0*/  FFMA.FTZ R43, R46.reuse, R5, -R43 ;  /* 0x000000052e2b7223 */ /* 0x040fe2000001082b */
[----:B------:R-:W-:Y:S01]  /*ebc0*/  FFMA.FTZ R11, R46, R9, R50 ;  /* 0x000000092e0b7223 */ /* 0x000fe20000010032 */
[C---:B------:R-:W-:Y:S01]  /*ebd0*/  FFMA.FTZ R46, R7.reuse, R4, -R6 ;  /* 0x00000004072e7223 */ /* 0x040fe20000010806 */
[----:B------:R-:W-:Y:S01]  /*ebe0*/  FFMA.FTZ R50, R7, R8, R45 ;  /* 0x0000000807327223 */ /* 0x000fe2000001002d */
[----:B------:R-:W-:Y:S02]  /*ebf0*/  F2FP.F16.F32.PACK_AB R4, R55, R56 ;  /* 0x000000383704723e */ /* 0x000fe400000000ff */
[----:B------:R-:W-:-:S02]  /*ec00*/  F2FP.F16.F32.PACK_AB R5, R54, R47 ;  /* 0x0000002f3605723e */ /* 0x000fc400000000ff */
[----:B------:R-:W-:Y:S02]  /*ec10*/  F2FP.F16.F32.PACK_AB R6, R10, R51 ;  /* 0x000000330a06723e */ /* 0x000fe400000000ff */
[----:B------:R-:W-:Y:S02]  /*ec20*/  F2FP.F16.F32.PACK_AB R7, R46, R43 ;  /* 0x0000002b2e07723e */ /* 0x000fe400000000ff */
[----:B------:R-:W-:Y:S02]  /*ec30*/  F2FP.F16.F32.PACK_AB R8, R57, R58 ;  /* 0x0000003a3908723e */ /* 0x000fe400000000ff */
[----:B------:R-:W-:Y:S01]  /*ec40*/  F2FP.F16.F32.PACK_AB R9, R49, R48 ;  /* 0x000000303109723e */ /* 0x000fe200000000ff */
[----:B------:R3:W-:Y:S01]  /*ec50*/  STS.128 [R215], R4 ;  /* 0x00000004d7007388 */ /* 0x0007e20000000c00 */
[----:B------:R-:W-:Y:S02]  /*ec60*/  F2FP.F16.F32.PACK_AB R10, R44, R53 ;  /* 0x000000352c0a723e */ /* 0x000fe400000000ff */
[----:B------:R-:W-:-:S05]  /*ec70*/  F2FP.F16.F32.PACK_AB R11, R50, R11 ;  /* 0x0000000b320b723e */ /* 0x000fca00000000ff */
[----:B------:R3:W-:Y:S02]  /*ec80*/  STS.128 [R42+0x10400], R8 ;  /* 0x010400082a007388 */ /* 0x0007e40000000c00 */
.L_x_609:
[----:B------:R-:W-:Y:S05]  /*ec90*/  BSYNC B1 ;  /* 0x0000000000017941 */ /* 0x000fea0003800000 */
.L_x_608:
[----:B------:R-:W-:-:S13]  /*eca0*/  ISETP.GE.AND P0, PT, R204, R0, PT ;  /* 0x00000000cc00720c */ /* 0x000fda0003f06270 */
[----:B------:R-:W-:Y:S05]  /*ecb0*/  @P0 BRA `(.L_x_589) ;  /* 0x0000001000340947 */ /* 0x000fea0003800000 */
[----:B------:R-:W4:Y:S01]  /*ecc0*/  LDC R43, c[0x0][0x3d4] ;  /* 0x0000f500ff2b7b82 */ /* 0x000f220000000800 */
[----:B------:R-:W-:Y:S01]  /*ecd0*/  BSSY B1, `(.L_x_614) ;  /* 0x000005b000017945 */ /* 0x000fe20003800000 */
[-C--:B----4-:R-:W-:Y:S02]  /*ece0*/  ISETP.GE.AND P0, PT, R22, R43.reuse, PT ;  /* 0x0000002b1600720c */ /* 0x090fe40003f06270 */
[-C--:B------:R-:W-:Y:S02]  /*ecf0*/  ISETP.GE.AND P1, PT, R184, R43.reuse, PT ;  /* 0x0000002bb800720c */ /* 0x080fe40003f26270 */
[----:B------:R-:W-:-:S09]  /*ed00*/  ISETP.GE.AND P2, PT, R185, R43, PT ;  /* 0x0000002bb900720c */ /* 0x000fd20003f46270 */
[----:B------:R-:W-:Y:S05]  /*ed10*/  @P0 BRA `(.L_x_615) ;  /* 0x0000000400580947 */ /* 0x000fea0003800000 */
[----:B------:R-:W-:Y:S01]  /*ed20*/  LEA.HI R0, R43, R208, RZ, 0x1d ;  /* 0x000000d02b007211 */ /* 0x000fe200078fe8ff */
[--C-:B------:R-:W-:Y:S02]  /*ed30*/  HADD2.F32 R54, -RZ, R36.reuse.H0_H0 ;  /* 0x20000024ff367230 */ /* 0x100fe40000004100 */
[----:B------:R-:W-:Y:S01]  /*ed40*/  HADD2.F32 R52, -RZ, R33.H0_H0 ;  /* 0x20000021ff347230 */ /* 0x000fe20000004100 */
[----:B0123--:R-:W-:Y:S01]  /*ed50*/  SHF.R.S32.HI R5, RZ, 0x1f, R0 ;  /* 0x0000001fff057819 */ /* 0x00ffe20000011400 */
[--C-:B------:R-:W-:Y:S01]  /*ed60*/  HADD2.F32 R56, -RZ, R37.reuse.H0_H0 ;  /* 0x20000025ff387230 */ /* 0x100fe20000004100 */
[----:B------:R-:W-:Y:S01]  /*ed70*/  SHF.L.U32 R4, R0, 0x3, RZ ;  /* 0x0000000300047819 */ /* 0x000fe200000006ff */
[----:B------:R-:W-:Y:S01]  /*ed80*/  HADD2.F32 R58, -RZ, R36.H1_H1 ;  /* 0x30000024ff3a7230 */ /* 0x000fe20000004100 */
[----:B------:R-:W-:Y:S01]  /*ed90*/  LEA.HI R5, R5, R0, RZ, 0x3 ;  /* 0x0000000005057211 */ /* 0x000fe200078f18ff */
[----:B------:R-:W-:Y:S01]  /*eda0*/  HADD2.F32 R57, -RZ, R37.H1_H1 ;  /* 0x30000025ff397230 */ /* 0x000fe20000004100 */
[----:B------:R-:W-:Y:S01]  /*edb0*/  LOP3.LUT R0, R187, 0x38, R4, 0xf8, !PT ;  /* 0x00000038bb007812 */ /* 0x000fe200078ef804 */
[----:B------:R-:W-:-:S02]  /*edc0*/  HADD2.F32 R59, -RZ, R38.H0_H0 ;  /* 0x20000026ff3b7230 */ /* 0x000fc40000004100 */
[----:B------:R-:W-:Y:S01]  /*edd0*/  IMAD.SHL.U32 R5, R5, 0x400, RZ ;  /* 0x0000040005057824 */ /* 0x000fe200078e00ff */
[----:B------:R-:W-:Y:S01]  /*ede0*/  LOP3.LUT R0, R0, R219, RZ, 0x3c, !PT ;  /* 0x000000db00007212 */ /* 0x000fe200078e3cff */
[----:B------:R-:W-:-:S03]  /*edf0*/  HADD2.F32 R55, -RZ, R35.H0_H0 ;  /* 0x20000023ff377230 */ /* 0x000fc60000004100 */
[----:B------:R-:W-:Y:S02]  /*ee00*/  LOP3.LUT R9, R5, 0x7fffe000, RZ, 0xc0, !PT ;  /* 0x7fffe00005097812 */ /* 0x000fe400078ec0ff */
[----:B------:R-:W0:Y:S02]  /*ee10*/  LDS.128 R4, [R217] ;  /* 0x00000000d9047984 */ /* 0x000e240000000c00 */
[----:B------:R-:W-:-:S05]  /*ee20*/  IADD3 R9, R0, R9, R193 ;  /* 0x0000000900097210 */ /* 0x000fca0007ffe0c1 */
        /* <DEDUP_REMOVED lines=10> */
[--C-:B------:R-:W-:Y:S02]  /*eed0*/  HADD2.F32 R48, -RZ, R9.reuse.H0_H0 ;  /* 0x20000009ff307230 */ /* 0x100fe40000004100 */
[-C--:B------:R-:W-:Y:S01]  /*eee0*/  FMUL.FTZ R51, R54, R47.reuse ;  /* 0x0000002f36337220 */ /* 0x080fe20000410000 */
[----:B------:R-:W-:Y:S01]  /*eef0*/  FMUL.FTZ R47, R52, R47 ;  /* 0x0000002f342f7220 */ /* 0x000fe20000410000 */
[----:B------:R-:W-:Y:S01]  /*ef00*/  FMUL.FTZ R53, R56, R8 ;  /* 0x0000000838357220 */ /* 0x000fe20000410000 */
[----:B------:R-:W-:Y:S02]  /*ef10*/  HADD2.F32 R9, -RZ, R9.H1_H1 ;  /* 0x30000009ff097230 */ /* 0x000fe40000004100 */
[----:B------:R-:W-:Y:S01]  /*ef20*/  FFMA.FTZ R51, R52, R42, -R51 ;  /* 0x0000002a34337223 */ /* 0x000fe20000010833 */
[----:B------:R-:W-:-:S02]  /*ef30*/  HADD2.F32 R52, -RZ, R34.H0_H0 ;  /* 0x20000022ff347230 */ /* 0x000fc40000004100 */
[----:B------:R-:W-:Y:S01]  /*ef40*/  FFMA.FTZ R47, R54, R42, R47 ;  /* 0x0000002a362f7223 */ /* 0x000fe2000001002f */
[----:B------:R-:W-:Y:S02]  /*ef50*/  HADD2.F32 R42, -RZ, R33.H1_H1 ;  /* 0x30000021ff2a7230 */ /* 0x000fe40000004100 */
[----:B------:R-:W-:Y:S02]  /*ef60*/  HADD2.F32 R49, -RZ, R10.H0_H0 ;  /* 0x2000000aff317230 */ /* 0x000fe40000004100 */
[C---:B------:R-:W-:Y:S01]  /*ef70*/  FMUL.FTZ R33, R52.reuse, R8 ;  /* 0x0000000834217220 */ /* 0x040fe20000410000 */
[----:B------:R-:W-:Y:S01]  /*ef80*/  FFMA.FTZ R8, R52, R4, -R53 ;  /* 0x0000000434087223 */ /* 0x000fe20000010835 */
[-C--:B------:R-:W-:Y:S01]  /*ef90*/  FMUL.FTZ R53, R58, R48.reuse ;  /* 0x000000303a357220 */ /* 0x080fe20000410000 */
[----:B------:R-:W-:Y:S01]  /*efa0*/  FMUL.FTZ R37, R42, R48 ;  /* 0x000000302a257220 */ /* 0x000fe20000410000 */
[----:B------:R-:W-:Y:S01]  /*efb0*/  FFMA.FTZ R36, R56, R4, R33 ;  /* 0x0000000438247223 */ /* 0x000fe20000010021 */
[----:B------:R-:W-:-:S02]  /*efc0*/  HADD2.F32 R33, -RZ, R34.H1_H1 ;  /* 0x30000022ff217230 */ /* 0x000fc40000004100 */
[----:B------:R-:W-:Y:S01]  /*efd0*/  FFMA.FTZ R53, R42, R44, -R53 ;  /* 0x0000002c2a357223 */ /* 0x000fe20000010835 */
[----:B------:R-:W-:Y:S02]  /*efe0*/  HADD2.F32 R10, -RZ, R10.H1_H1 ;  /* 0x3000000aff0a7230 */ /* 0x000fe40000004100 */
[-C--:B------:R-:W-:Y:S01]  /*eff0*/  FMUL.FTZ R4, R57, R9.reuse ;  /* 0x0000000939047220 */ /* 0x080fe20000410000 */
[----:B------:R-:W-:Y:S02]  /*f000*/  HADD2.F32 R52, -RZ, R39.H0_H0 ;  /* 0x20000027ff347230 */ /* 0x000fe40000004100 */
[C---:B------:R-:W-:Y:S01]  /*f010*/  FMUL.FTZ R42, R33.reuse, R9 ;  /* 0x00000009212a7220 */ /* 0x040fe20000410000 */
[----:B------:R-:W-:Y:S02]  /*f020*/  HADD2.F32 R48, -RZ, R41.H0_H0 ;  /* 0x20000029ff307230 */ /* 0x000fe40000004100 */
[----:B------:R-:W-:Y:S01]  /*f030*/  FFMA.FTZ R34, R33, R5, -R4 ;  /* 0x0000000521227223 */ /* 0x000fe20000010804 */
[----:B------:R-:W-:-:S02]  /*f040*/  HADD2.F32 R50, -RZ, R11.H0_H0 ;  /* 0x2000000bff327230 */ /* 0x000fc40000004100 */
[----:B------:R-:W-:Y:S01]  /*f050*/  FFMA.FTZ R42, R57, R5, R42 ;  /* 0x00000005392a7223 */ /* 0x000fe2000001002a */
[-C--:B------:R-:W-:Y:S01]  /*f060*/  FMUL.FTZ R5, R52, R10.reuse ;  /* 0x0000000a34057220 */ /* 0x080fe20000410000 */
[C---:B------:R-:W-:Y:S01]  /*f070*/  FMUL.FTZ R9, R48.reuse, R10 ;  /* 0x0000000a30097220 */ /* 0x040fe20000410000 */
[----:B------:R-:W-:Y:S02]  /*f080*/  HADD2.F32 R11, -RZ, R11.H1_H1 ;  /* 0x3000000bff0b7230 */ /* 0x000fe40000004100 */
[----:B------:R-:W-:Y:S01]  /*f090*/  FMUL.FTZ R4, R59, R49 ;  /* 0x000000313b047220 */ /* 0x000fe20000410000 */
[----:B------:R-:W-:Y:S01]  /*f0a0*/  FFMA.FTZ R10, R48, R6, -R5 ;  /* 0x00000006300a7223 */ /* 0x000fe20000010805 */
[----:B------:R-:W-:Y:S02]  /*f0b0*/  HADD2.F32 R48, -RZ, R38.H1_H1 ;  /* 0x30000026ff307230 */ /* 0x000fe40000004100 */
[----:B------:R-:W-:Y:S01]  /*f0c0*/  FFMA.FTZ R37, R58, R44, R37 ;  /* 0x0000002c3a257223 */ /* 0x000fe20000010025 */
[----:B------:R-:W-:-:S02]  /*f0d0*/  HADD2.F32 R39, -RZ, R39.H1_H1 ;  /* 0x30000027ff277230 */ /* 0x000fc40000004100 */
[----:B------:R-:W-:Y:S01]  /*f0e0*/  FFMA.FTZ R33, R55, R45, -R4 ;  /* 0x0000002d37217223 */ /* 0x000fe20000010804 */
[----:B------:R-:W-:Y:S02]  /*f0f0*/  HADD2.F32 R38, -RZ, R35.H1_H1 ;  /* 0x30000023ff267230 */ /* 0x000fe40000004100 */
[----:B------:R-:W-:Y:S01]  /*f100*/  FMUL.FTZ R5, R48, R50 ;  /* 0x0000003230057220 */ /* 0x000fe20000410000 */
[----:B------:R-:W-:Y:S02]  /*f110*/  HADD2.F32 R41, -RZ, R41.H1_H1 ;  /* 0x30000029ff297230 */ /* 0x000fe40000004100 */
[----:B------:R-:W-:Y:S01]  /*f120*/  FFMA.FTZ R35, R52, R6, R9 ;  /* 0x0000000634237223 */ /* 0x000fe20000010009 */
[--C-:B------:R-:W-:Y:S02]  /*f130*/  HADD2.F32 R46, -RZ, R7.reuse.H0_H0 ;  /* 0x20000007ff2e7230 */ /* 0x100fe40000004100 */
[----:B------:R-:W-:Y:S01]  /*f140*/  FMUL.FTZ R4, R39, R11 ;  /* 0x0000000b27047220 */ /* 0x000fe20000410000 */
[----:B------:R-:W-:-:S02]  /*f150*/  HADD2.F32 R7, -RZ, R7.H1_H1 ;  /* 0x30000007ff077230 */ /* 0x000fc40000004100 */
[----:B------:R-:W-:Y:S01]  /*f160*/  FMUL.FTZ R44, R55, R49 ;  /* 0x00000031372c7220 */ /* 0x000fe20000410000 */
[C---:B------:R-:W-:Y:S01]  /*f170*/  FMUL.FTZ R9, R38.reuse, R50 ;  /* 0x0000003226097220 */ /* 0x040fe20000410000 */
[C---:B------:R-:W-:Y:S01]  /*f180*/  FMUL.FTZ R6, R41.reuse, R11 ;  /* 0x0000000b29067220 */ /* 0x040fe20000410000 */
[-C--:B------:R-:W-:Y:S01]  /*f190*/  FFMA.FTZ R11, R38, R46.reuse, -R5 ;  /* 0x0000002e260b7223 */ /* 0x080fe20000010805 */
[----:B------:R-:W-:Y:S01]  /*f1a0*/  FFMA.FTZ R38, R41, R7, -R4 ;  /* 0x0000000729267223 */ /* 0x000fe20000010804 */
[----:B------:R-:W-:Y:S01]  /*f1b0*/  FFMA.FTZ R44, R59, R45, R44 ;  /* 0x0000002d3b2c7223 */ /* 0x000fe2000001002c */
[----:B------:R-:W-:Y:S01]  /*f1c0*/  FFMA.FTZ R46, R48, R46, R9 ;  /* 0x0000002e302e7223 */ /* 0x000fe20000010009 */
        /* <DEDUP_REMOVED lines=11> */
.L_x_615:
[----:B------:R-:W-:Y:S05]  /*f280*/  BSYNC B1 ;  /* 0x0000000000017941 */ /* 0x000fea0003800000 */
.L_x_614:
[----:B------:R-:W-:Y:S04]  /*f290*/  BSSY B1, `(.L_x_616) ;  /* 0x0000058000017945 */ /* 0x000fe80003800000 */
[----:B------:R-:W-:Y:S05]  /*f2a0*/  @P1 BRA `(.L_x_617) ;  /* 0x0000000400581947 */ /* 0x000fea0003800000 */
[----:B----4-:R-:W-:Y:S01]  /*f2b0*/  LEA.HI R0, R43, R210, RZ, 0x1d ;  /* 0x000000d22b007211 */ /* 0x010fe200078fe8ff */
[----:B------:R-:W-:Y:S02]  /*f2c0*/  HADD2.F32 R45, -RZ, R25.H0_H0 ;  /* 0x20000019ff2d7230 */ /* 0x000fe40000004100 */
[--C-:B------:R-:W-:Y:S01]  /*f2d0*/  HADD2.F32 R47, -RZ, R29.reuse.H0_H0 ;  /* 0x2000001dff2f7230 */ /* 0x100fe20000004100 */
[----:B0123--:R-:W-:Y:S01]  /*f2e0*/  SHF.R.S32.HI R5, RZ, 0x1f, R0 ;  /* 0x0000001fff057819 */ /* 0x00ffe20000011400 */
[----:B------:R-:W-:Y:S01]  /*f2f0*/  HADD2.F32 R50, -RZ, R30.H0_H0 ;  /* 0x2000001eff327230 */ /* 0x000fe20000004100 */
[----:B------:R-:W-:Y:S01]  /*f300*/  SHF.L.U32 R4, R0, 0x3, RZ ;  /* 0x0000000300047819 */ /* 0x000fe200000006ff */
[----:B------:R-:W-:Y:S01]  /*f310*/  HADD2.F32 R46, -RZ, R26.H0_H0 ;  /* 0x2000001aff2e7230 */ /* 0x000fe20000004100 */
[----:B------:R-:W-:Y:S01]  /*f320*/  LEA.HI R5, R5, R0, RZ, 0x3 ;  /* 0x0000000005057211 */ /* 0x000fe200078f18ff */
[----:B------:R-:W-:Y:S01]  /*f330*/  HADD2.F32 R52, -RZ, R29.H1_H1 ;  /* 0x3000001dff347230 */ /* 0x000fe20000004100 */
[----:B------:R-:W-:Y:S01]  /*f340*/  LOP3.LUT R0, R187, 0x38, R4, 0xf8, !PT ;  /* 0x00000038bb007812 */ /* 0x000fe200078ef804 */
[----:B------:R-:W-:-:S02]  /*f350*/  HADD2.F32 R48, -RZ, R25.H1_H1 ;  /* 0x30000019ff307230 */ /* 0x000fc40000004100 */
[----:B------:R-:W-:Y:S01]  /*f360*/  IMAD.SHL.U32 R5, R5, 0x400, RZ ;  /* 0x0000040005057824 */ /* 0x000fe200078e00ff */
[----:B------:R-:W-:Y:S01]  /*f370*/  LOP3.LUT R0, R0, R219, RZ, 0x3c, !PT ;  /* 0x000000db00007212 */ /* 0x000fe200078e3cff */
[----:B------:R-:W-:Y:S02]  /*f380*/  HADD2.F32 R49, -RZ, R30.H1_H1 ;  /* 0x3000001eff317230 */ /* 0x000fe40000004100 */
[----:B------:R-:W-:Y:S01]  /*f390*/  HADD2.F32 R51, -RZ, R31.H0_H0 ;  /* 0x2000001fff337230 */ /* 0x000fe20000004100 */
        /* <DEDUP_REMOVED lines=15> */
[C---:B------:R-:W-:Y:S01]  /*f490*/  FMUL.FTZ R44, R45.reuse, R37 ;  /* 0x000000252d2c7220 */ /* 0x040fe20000410000 */
[----:B------:R-:W-:Y:S02]  /*f4a0*/  HADD2.F32 R9, -RZ, R9.H1_H1 ;  /* 0x30000009ff097230 */ /* 0x000fe40000004100 */
[-C--:B------:R-:W-:Y:S01]  /*f4b0*/  FMUL.FTZ R29, R50, R8.reuse ;  /* 0x00000008321d7220 */ /* 0x080fe20000410000 */
[-C--:B------:R-:W-:Y:S01]  /*f4c0*/  FFMA.FTZ R42, R45, R33.reuse, -R42 ;  /* 0x000000212d2a7223 */ /* 0x080fe2000001082a */
[----:B------:R-:W-:Y:S01]  /*f4d0*/  FFMA.FTZ R44, R47, R33, R44 ;  /* 0x000000212f2c7223 */ /* 0x000fe2000001002c */
[----:B------:R-:W-:Y:S01]  /*f4e0*/  FMUL.FTZ R25, R46, R8 ;  /* 0x000000082e197220 */ /* 0x000fe20000410000 */
[----:B------:R-:W-:Y:S01]  /*f4f0*/  FMUL.FTZ R33, R52, R38 ;  /* 0x0000002634217220 */ /* 0x000fe20000410000 */
[----:B------:R-:W-:-:S02]  /*f500*/  HADD2.F32 R45, -RZ, R26.H1_H1 ;  /* 0x3000001aff2d7230 */ /* 0x000fc40000004100 */
[----:B------:R-:W-:Y:S01]  /*f510*/  FFMA.FTZ R29, R46, R4, -R29 ;  /* 0x000000042e1d7223 */ /* 0x000fe2000001081d */
[--C-:B------:R-:W-:Y:S02]  /*f520*/  HADD2.F32 R39, -RZ, R10.reuse.H0_H0 ;  /* 0x2000000aff277230 */ /* 0x100fe40000004100 */
[----:B------:R-:W-:Y:S01]  /*f530*/  FMUL.FTZ R37, R48, R38 ;  /* 0x0000002630257220 */ /* 0x000fe20000410000 */
[----:B------:R-:W-:Y:S01]  /*f540*/  FFMA.FTZ R25, R50, R4, R25 ;  /* 0x0000000432197223 */ /* 0x000fe20000010019 */
[----:B------:R-:W-:Y:S01]  /*f550*/  FFMA.FTZ R33, R48, R34, -R33 ;  /* 0x0000002230217223 */ /* 0x000fe20000010821 */
        /* <DEDUP_REMOVED lines=8> */
[--C-:B------:R-:W-:Y:S02]  /*f5e0*/  HADD2.F32 R41, -RZ, R11.reuse.H0_H0 ;  /* 0x2000000bff297230 */ /* 0x100fe40000004100 */
[-C--:B------:R-:W-:Y:S01]  /*f5f0*/  FMUL.FTZ R4, R51, R39.reuse ;  /* 0x0000002733047220 */ /* 0x080fe20000410000 */
[----:B------:R-:W-:Y:S01]  /*f600*/  FMUL.FTZ R38, R47, R39 ;  /* 0x000000272f267220 */ /* 0x000fe20000410000 */
[-C--:B------:R-:W-:Y:S01]  /*f610*/  FMUL.FTZ R5, R48, R10.reuse ;  /* 0x0000000a30057220 */ /* 0x080fe20000410000 */
[----:B------:R-:W-:Y:S01]  /*f620*/  FMUL.FTZ R9, R46, R10 ;  /* 0x0000000a2e097220 */ /* 0x000fe20000410000 */
[----:B------:R-:W-:-:S02]  /*f630*/  HADD2.F32 R11, -RZ, R11.H1_H1 ;  /* 0x3000000bff0b7230 */ /* 0x000fc40000004100 */
[----:B------:R-:W-:Y:S01]  /*f640*/  FFMA.FTZ R37, R52, R34, R37 ;  /* 0x0000002234257223 */ /* 0x000fe20000010025 */
[----:B------:R-:W-:Y:S02]  /*f650*/  HADD2.F32 R10, -RZ, R31.H1_H1 ;  /* 0x3000001fff0a7230 */ /* 0x000fe40000004100 */
[-C--:B------:R-:W-:Y:S01]  /*f660*/  FFMA.FTZ R34, R47, R35.reuse, -R4 ;  /* 0x000000232f227223 */ /* 0x080fe20000010804 */
[----:B------:R-:W-:Y:S02]  /*f670*/  HADD2.F32 R39, -RZ, R32.H1_H1 ;  /* 0x30000020ff277230 */ /* 0x000fe40000004100 */
[----:B------:R-:W-:Y:S01]  /*f680*/  FFMA.FTZ R38, R51, R35, R38 ;  /* 0x0000002333267223 */ /* 0x000fe20000010026 */
[----:B------:R-:W-:Y:S02]  /*f690*/  HADD2.F32 R8, -RZ, R27.H1_H1 ;  /* 0x3000001bff087230 */ /* 0x000fe40000004100 */
[----:B------:R-:W-:Y:S01]  /*f6a0*/  FFMA.FTZ R35, R46, R6, -R5 ;  /* 0x000000062e237223 */ /* 0x000fe20000010805 */
[----:B------:R-:W-:-:S02]  /*f6b0*/  HADD2.F32 R31, -RZ, R28.H1_H1 ;  /* 0x3000001cff1f7230 */ /* 0x000fc40000004100 */
[----:B------:R-:W-:Y:S01]  /*f6c0*/  FFMA.FTZ R27, R48, R6, R9 ;  /* 0x00000006301b7223 */ /* 0x000fe20000010009 */
[--C-:B------:R-:W-:Y:S02]  /*f6d0*/  HADD2.F32 R36, -RZ, R7.reuse.H0_H0 ;  /* 0x20000007ff247230 */ /* 0x100fe40000004100 */
[----:B------:R-:W-:Y:S01]  /*f6e0*/  FMUL.FTZ R5, R10, R41 ;  /* 0x000000290a057220 */ /* 0x000fe20000410000 */
[----:B------:R-:W-:Y:S02]  /*f6f0*/  HADD2.F32 R7, -RZ, R7.H1_H1 ;  /* 0x30000007ff077230 */ /* 0x000fe40000004100 */
[----:B------:R-:W-:Y:S01]  /*f700*/  FMUL.FTZ R4, R39, R11 ;  /* 0x0000000b27047220 */ /* 0x000fe20000410000 */
[C---:B------:R-:W-:Y:S01]  /*f710*/  FMUL.FTZ R41, R8.reuse, R41 ;  /* 0x0000002908297220 */ /* 0x040fe20000410000 */
[C---:B------:R-:W-:Y:S01]  /*f720*/  FMUL.FTZ R6, R31.reuse, R11 ;  /* 0x0000000b1f067220 */ /* 0x040fe20000410000 */
[-C--:B------:R-:W-:Y:S01]  /*f730*/  FFMA.FTZ R11, R8, R36.reuse, -R5 ;  /* 0x00000024080b7223 */ /* 0x080fe20000010805 */
[-C--:B------:R-:W-:Y:S01]  /*f740*/  FFMA.FTZ R28, R31, R7.reuse, -R4 ;  /* 0x000000071f1c7223 */ /* 0x080fe20000010804 */
[----:B------:R-:W-:Y:S01]  /*f750*/  FFMA.FTZ R41, R10, R36, R41 ;  /* 0x000000240a297223 */ /* 0x000fe20000010029 */
        /* <DEDUP_REMOVED lines=8> */
[----:B------:R-:W-:-:S02]  /*f7e0*/  F2FP.F16.F32.PACK_AB R10, R27, R38 ;  /* 0x000000261b0a723e */ /* 0x000fc400000000ff */
[----:B------:R-:W-:-:S05]  /*f7f0*/  F2FP.F16.F32.PACK_AB R11, R32, R41 ;  /* 0x00000029200b723e */ /* 0x000fca00000000ff */
[----:B------:R0:W-:Y:S02]  /*f800*/  STS.128 [R0+0x10400], R8 ;  /* 0x0104000800007388 */ /* 0x0001e40000000c00 */
.L_x_617:
[----:B------:R-:W-:Y:S05]  /*f810*/  BSYNC B1 ;  /* 0x0000000000017941 */ /* 0x000fea0003800000 */
.L_x_616:
[----:B------:R-:W-:Y:S05]  /*f820*/  @P2 BRA `(.L_x_589) ;  /* 0x0000000400582947 */ /* 0x000fea0003800000 */
[----:B------:R-:W-:Y:S01]  /*f830*/  LEA.HI R43, R43, R216, RZ, 0x1d ;  /* 0x000000d82b2b7211 */ /* 0x000fe200078fe8ff */
[----:B------:R-:W-:Y:S02]  /*f840*/  HADD2.F32 R33, -RZ, R3.H0_H0 ;  /* 0x20000003ff217230 */ /* 0x000fe40000004100 */
[--C-:B------:R-:W-:Y:S01]  /*f850*/  HADD2.F32 R35, -RZ, R15.reuse.H0_H0 ;  /* 0x2000000fff237230 */ /* 0x100fe20000004100 */
[----:B01234-:R-:W-:Y:S01]  /*f860*/  SHF.R.S32.HI R4, RZ, 0x1f, R43 ;  /* 0x0000001fff047819 */ /* 0x01ffe2000001142b */
        /* <DEDUP_REMOVED lines=63> */
[-C--:B------:R-:W-:Y:S01]  /*fc60*/  FMUL.FTZ R5, R10, R32.reuse ;  /* 0x000000200a057220 */ /* 0x080fe20000410000 */
[----:B------:R-:W-:Y:S02]  /*fc70*/  HADD2.F32 R7, -RZ, R7.H1_H1 ;  /* 0x30000007ff077230 */ /* 0x000fe40000004100 */
[-C--:B------:R-:W-:Y:S01]  /*fc80*/  FMUL.FTZ R4, R31, R11.reuse ;  /* 0x0000000b1f047220 */ /* 0x080fe20000410000 */
        /* <DEDUP_REMOVED lines=16> */
.L_x_589:
[----:B------:R-:W-:Y:S05]  /*fd90*/  BSYNC B0 ;  /* 0x0000000000007941 */ /* 0x000fea0003800000 */
.L_x_567:
[----:B------:R-:W-:Y:S01]  /*fda0*/  @!PT LDS RZ, [RZ] ;  /* 0x00000000fffff984 */ /* 0x000fe20000000800 */
[----:B------:R-:W-:Y:S01]  /*fdb0*/  @!PT LDS RZ, [RZ] ;  /* 0x00000000fffff984 */ /* 0x000fe20000000800 */
[----:B------:R-:W-:Y:S01]  /*fdc0*/  @!PT LDS RZ, [RZ] ;  /* 0x00000000fffff984 */ /* 0x000fe20000000800 */
[----:B------:R-:W-:Y:S01]  /*fdd0*/  @!PT LDS RZ, [RZ] ;  /* 0x00000000fffff984 */ /* 0x000fe20000000800 */
[----:B------:R5:W-:Y:S06]  /*fde0*/  MEMBAR.ALL.CTA ;  /* 0x0000000000007992 */ /* 0x000bec0000008000 */
[----:B-----5:R-:W5:Y:S01]  /*fdf0*/  FENCE.VIEW.ASYNC.S ;  /* 0x00000000000073c6 */ /* 0x020f620000000000 */
[----:B------:R-:W-:Y:S05]  /*fe00*/  WARPSYNC.ALL ;  /* 0x0000000000007948 */ /* 0x000fea0003800000 */
[----:B-----5:R-:W-:Y:S06]  /*fe10*/  BAR.SYNC.DEFER_BLOCKING 0xd, 0x100 ;  /* 0x0344000000007b1d */ /* 0x020fec0000010000 */
.L_x_565:
[----:B------:R-:W-:-:S13]  /*fe20*/  ISETP.NE.AND P0, PT, R188, 0x3, PT ;  /* 0x00000003bc00780c */ /* 0x000fda0003f05270 */
[----:B------:R-:W-:Y:S05]  /*fe30*/  @!P0 BRA `(.L_x_618) ;  /* 0x0000000000048947 */ /* 0x000fea0003800000 */
[----:B------:R-:W-:Y:S01]  /*fe40*/  BPT.TRAP 0x1 ;  /* 0x000000040000795c */ /* 0x000fe20000300000 */
.L_x_618:
[----:B01234-:R-:W-:Y:S02]  /*fe50*/  LEA R4, R192, R2, 0x3 ;  /* 0x00000002c0047211 */ /* 0x01ffe400078e18ff */
[----:B------:R-:W-:-:S04]  /*fe60*/  SHF.L.U32 R3, R194, 0x1f, RZ ;  /* 0x0000001fc2037819 */ /* 0x000fc800000006ff */
[----:B------:R0:W1:Y:S01]  /*fe70*/  SYNCS.PHASECHK.TRANS64.TRYWAIT P2, [R4+URZ+0x34830], R3 ;  /* 0x03483003040075a7 */ /* 0x000062000804017f */
[----:B------:R-:W-:Y:S05]  /*fe80*/  @!P0 BRA `(.L_x_619) ;  /* 0x0000000000048947 */ /* 0x000fea0003800000 */
[----:B------:R-:W-:Y:S01]  /*fe90*/  BPT.TRAP 0x1 ;  /* 0x000000040000795c */ /* 0x000fe20000300000 */
.L_x_619:
[----:B------:R-:W2:Y:S01]  /*fea0*/  S2R R0, SR_TID.X ;  /* 0x0000000000007919 */ /* 0x000ea20000002100 */
[----:B------:R-:W-:Y:S01]  /*feb0*/  IMAD.MOV.U32 R151, RZ, RZ, RZ ;  /* 0x000000ffff977224 */ /* 0x000fe200078e00ff */
[----:B--2---:R-:W-:-:S04]  /*fec0*/  LOP3.LUT R0, R0, 0x7f, RZ, 0xc0, !PT ;  /* 0x0000007f00007812 */ /* 0x004fc800078ec0ff */
[----:B------:R-:W-:Y:S01]  /*fed0*/  ISETP.NE.AND P1, PT, R0, RZ, PT ;  /* 0x000000ff0000720c */ /* 0x000fe20003f25270 */
[----:B-1----:R-:W-:-:S12]  /*fee0*/  @P2 BRA `(.L_x_620) ;  /* 0x0000000000082947 */ /* 0x002fd80003800000 */
[----:B------:R-:W1:Y:S02]  /*fef0*/  SYNCS.PHASECHK.TRANS64.TRYWAIT P2, [R4+URZ+0x34830], R3 ;  /* 0x03483003040075a7 */ /* 0x000e64000804017f */
[----:B-1----:R-:W-:Y:S05]  /*ff00*/  @!P2 BRA `(.L_x_621) ;  /* 0x000000dc00e4a947 */ /* 0x002fea0003800000 */
.L_x_620:
[----:B------:R-:W-:Y:S05]  /*ff10*/  WARPSYNC.ALL ;  /* 0x0000000000007948 */ /* 0x000fea0003800000 */
[----:B------:R-:W-:Y:S01]  /*ff20*/  VIADD R0, R2, 0x1c400 ;  /* 0x0001c40002007836 */ /* 0x000fe20000000000 */
[----:B------:R-:W-:Y:S01]  /*ff30*/  R2UR UR4, R40 ;  /* 0x00000000280472ca */ /* 0x000fe200000e0000 */
[----:B------:R-:W-:Y:S01]  /*ff40*/  UMOV UR9, 0x40000040 ;  /* 0x4000004000097882 */ /* 0x000fe20000000000 */
[----:B------:R-:W-:Y:S01]  /*ff50*/  MOV R9, 0x40000040 ;  /* 0x4000004000097802 */ /* 0x000fe20000000f00 */
[----:B------:R-:W-:Y:S01]  /*ff60*/  WARPGROUP.ARRIVE ;  /* 0x00000000000079c5 */ /* 0x000fe20000000000 */
[----:B------:R-:W-:Y:S01]  /*ff70*/  SHF.R.U32.HI R0, RZ, 0x4, R0 ;  /* 0x00000004ff007819 */ /* 0x000fe20000011600 */
[----:B------:R-:W-:Y:S01]  /*ff80*/  IMAD.MOV.U32 R11, RZ, RZ, 0x40000040 ;  /* 0x40000040ff0b7424 */ /* 0x000fe200078e00ff */
[----:B------:R-:W-:Y:S01]  /*ff90*/  R2UR UR11, R9 ;  /* 0x00000000090b72ca */ /* 0x000fe200000e0000 */
[----:B------:R-:W-:Y:S01]  /*ffa0*/  IMAD.U32 R13, RZ, RZ, UR9 ;  /* 0x00000009ff0d7e24 */ /* 0x000fe2000f8e00ff */
[----:B------:R-:W-:Y:S01]  /*ffb0*/  LOP3.LUT R0, R0, 0x3fff, RZ, 0xc0, !PT ;  /* 0x00003fff00007812 */ /* 0x000fe200078ec0ff */
[----:B------:R-:W-:Y:S01]  /*ffc0*/  UMOV UR57, 0x40000040 ;  /* 0x4000004000397882 */ /* 0x000fe20000000000 */
[----:B------:R-:W-:Y:S01]  /*ffd0*/  UMOV UR53, 0x40000040 ;  /* 0x4000004000357882 */ /* 0x000fe20000000000 */
[----:B------:R-:W-:Y:S01]  /*ffe0*/  UMOV UR49, 0x40000040 ;  /* 0x4000004000317882 */ /* 0x000fe20000000000 */
[----:B------:R-:W-:Y:S01]  /*fff0*/  LOP3.LUT R7, R0, 0x10000, RZ, 0xfc, !PT ;  /* 0x0001000000077812 */ /* 0x000fe200078efcff */
[----:B------:R-:W-:Y:S01]  /*10000*/  ULOP3.LUT UR4, UR4, 0x10000, URZ, 0xfc, !UPT ;  /* 0x0001000004047892 */ /* 0x000fe2000f8efc3f */
[----:B------:R-:W-:Y:S01]  /*10010*/  IMAD.MOV.U32 R9, RZ, RZ, 0x40000040 ;  /* 0x40000040ff097424 */ /* 0x000fe200078e00ff */
[----:B------:R-:W-:Y:S01]  /*10020*/  UMOV UR45, 0x40000040 ;  /* 0x40000040002d7882 */ /* 0x000fe20000000000 */
[----:B------:R-:W-:Y:S01]  /*10030*/  UMOV UR41, 0x40000040 ;  /* 0x4000004000297882 */ /* 0x000fe20000000000 */
[----:B------:R-:W-:Y:S01]  /*10040*/  IMAD R8, R192, 0xc00, R7 ;  /* 0x00000c00c0087824 */ /* 0x000fe200078e0207 */
[----:B------:R-:W-:Y:S01]  /*10050*/  UIADD3 UR5, UR4, 0x2, URZ ;  /* 0x0000000204057890 */ /* 0x000fe2000fffe03f */
[----:B------:R-:W-:Y:S01]  /*10060*/  R2UR UR43, R9 ;  /* 0x00000000092b72ca */ /* 0x000fe200000e0000 */
[----:B------:R-:W-:Y:S01]  /*10070*/  UMOV UR8, UR4 ;  /* 0x0000000400087c82 */ /* 0x000fe20008000000 */
[----:B------:R-:W-:Y:S01]  /*10080*/  UIADD3 UR56, UR4, 0x406, URZ ;  /* 0x0000040604387890 */ /* 0x000fe2000fffe03f */
[C---:B------:R-:W-:Y:S01]  /*10090*/  R2UR UR10, R8.reuse ;  /* 0x00000000080a72ca */ /* 0x040fe200000e0000 */
[----:B------:R-:W-:Y:S01]  /*100a0*/  IMAD.U32 R12, RZ, RZ, UR8 ;  /* 0x00000008ff0c7e24 */ /* 0x000fe2000f8e00ff */
[----:B------:R-:W-:Y:S01]  /*100b0*/  IADD3 R10, R8, 0x2, RZ ;  /* 0x00000002080a7810 */ /* 0x000fe20007ffe0ff */
[----:B------:R-:W-:Y:S01]  /*100c0*/  UIADD3 UR52, UR4, 0x800, URZ ;  /* 0x0000080004347890 */ /* 0x000fe2000fffe03f */
[----:B01----:R-:W-:Y:S01]  /*100d0*/  IADD3 R3, R222, R152, RZ ;  /* 0x00000098de037210 */ /* 0x003fe20007ffe0ff */
[----:B------:R-:W-:Y:S01]  /*100e0*/  UIADD3 UR48, UR4, 0x802, URZ ;  /* 0x0000080204307890 */ /* 0x000fe2000fffe03f */
[----:B------:R0:W-:Y:S01]  /*100f0*/  STL.64 [R1+0x30], R12 ;  /* 0x0000300c01007387 */ /* 0x0001e20000100a00 */
[----:B------:R-:W-:Y:S01]  /*10100*/  UIADD3 UR44, UR4, 0x804, URZ ;  /* 0x00000804042c7890 */ /* 0x000fe2000fffe03f */
[----:B------:R-:W-:Y:S01]  /*10110*/  P2R R20, PR, RZ, 0x2 ;  /* 0x00000002ff147803 */ /* 0x000fe20000000000 */
[----:B------:R-:W-:Y:S01]  /*10120*/  UIADD3 UR40, UR4, 0x806, URZ ;  /* 0x0000080604287890 */ /* 0x000fe2000fffe03f */
[----:B------:R-:W-:Y:S01]  /*10130*/  IMAD R6, R202, -0x80, R3 ;  /* 0xffffff80ca067824 */ /* 0x000fe200078e0203 */
[----:B------:R-:W-:Y:S01]  /*10140*/  P2R R14, PR, RZ, 0x1 ;  /* 0x00000001ff0e7803 */ /* 0x000fe20000000000 */
[----:B------:R-:W-:Y:S01]  /*10150*/  BSSY B0, `(.L_x_622) ;  /* 0x00004bc000007945 */ /* 0x000fe20003800000 */
[----:B------:R-:W-:Y:S01]  /*10160*/  HGMMA.64x128x16.F32 R24, gdesc[UR8], RZ, !UPT, gsb0 ;  /* 0x01e00000081879f0 */ /* 0x000fe2000c0008ff */
[----:B------:R-:W-:Y:S01]  /*10170*/  R2UR UR10, R10 ;  /* 0x000000000a0a72ca */ /* 0x000fe200000e0000 */
[----:B------:R-:W-:Y:S01]  /*10180*/  UMOV UR8, UR5 ;  /* 0x0000000500087c82 */ /* 0x000fe20008000000 */
[----:B------:R-:W-:Y:S01]  /*10190*/  R2UR UR11, R11 ;  /* 0x000000000b0b72ca */ /* 0x000fe200000e0000 */
[----:B------:R-:W-:Y:S01]  /*101a0*/  UMOV UR9, 0x40000040 ;  /* 0x4000004000097882 */ /* 0x000fe20000000000 */
[----:B------:R-:W-:Y:S01]  /*101b0*/  VIADD R10, R8, 0x4 ;  /* 0x00000004080a7836 */ /* 0x000fe20000000000 */
[----:B------:R-:W-:Y:S01]  /*101c0*/  UIADD3 UR5, UR4, 0x4, URZ ;  /* 0x0000000404057890 */ /* 0x000fe2000fffe03f */
[----:B------:R-:W-:Y:S01]  /*101d0*/  IMAD.MOV.U32 R11, RZ, RZ, 0x40000040 ;  /* 0x40000040ff0b7424 */ /* 0x000fe200078e00ff */
[----:B0-----:R-:W-:Y:S01]  /*101e0*/  MOV R13, UR9 ;  /* 0x00000009000d7c02 */ /* 0x001fe20008000f00 */
[----:B------:R-:W-:Y:S01]  /*101f0*/  IMAD.U32 R12, RZ, RZ, UR8 ;  /* 0x00000008ff0c7e24 */ /* 0x000fe2000f8e00ff */
[C---:B------:R-:W-:Y:S01]  /*10200*/  ISETP.GT.AND P4, PT, R6.reuse, RZ, PT ;  /* 0x000000ff0600720c */ /* 0x040fe20003f84270 */
[--C-:B------:R-:W-:Y:S01]  /*10210*/  IMAD.MOV.U32 R150, RZ, RZ, R151.reuse ;  /* 0x000000ffff967224 */ /* 0x100fe200078e0097 */
[C---:B------:R-:W-:Y:S01]  /*10220*/  ISETP.GT.AND P3, PT, R6.reuse, 0x1, PT ;  /* 0x000000010600780c */ /* 0x040fe20003f64270 */
[--C-:B------:R-:W-:Y:S01]  /*10230*/  IMAD.MOV.U32 R148, RZ, RZ, R151.reuse ;  /* 0x000000ffff947224 */ /* 0x100fe200078e0097 */
[----:B------:R0:W-:Y:S01]  /*10240*/  STL.64 [R1+0x28], R12 ;  /* 0x0000280c01007387 */ /* 0x0001e20000100a00 */
[C---:B------:R-:W-:Y:S01]  /*10250*/  ISETP.GT.AND P2, PT, R6.reuse, 0x8, PT ;  /* 0x000000080600780c */ /* 0x040fe20003f44270 */
[--C-:B------:R-:W-:Y:S01]  /*10260*/  IMAD.MOV.U32 R146, RZ, RZ, R151.reuse ;  /* 0x000000ffff927224 */ /* 0x100fe200078e0097 */
[C---:B------:R-:W-:Y:S01]  /*10270*/  ISETP.GT.AND P6, PT, R6.reuse, 0x9, PT ;  /* 0x000000090600780c */ /* 0x040fe20003fc4270 */
[--C-:B------:R-:W-:Y:S01]  /*10280*/  IMAD.MOV.U32 R144, RZ, RZ, R151.reuse ;  /* 0x000000ffff907224 */ /* 0x100fe200078e0097 */
[C---:B------:R-:W-:Y:S01]  /*10290*/  ISETP.GT.AND P5, PT, R6.reuse, 0x10, PT ;  /* 0x000000100600780c */ /* 0x040fe20003fa4270 */
[--C-:B------:R-:W-:Y:S01]  /*102a0*/  IMAD.MOV.U32 R142, RZ, RZ, R151.reuse ;  /* 0x000000ffff8e7224 */ /* 0x100fe200078e0097 */
[C---:B------:R-:W-:Y:S01]  /*102b0*/  ISETP.GT.AND P1, PT, R6.reuse, 0x59, PT ;  /* 0x000000590600780c */ /* 0x040fe20003f24270 */
[--C-:B------:R-:W-:Y:S01]  /*102c0*/  IMAD.MOV.U32 R140, RZ, RZ, R151.reuse ;  /* 0x000000ffff8c7224 */ /* 0x100fe200078e0097 */
[----:B------:R-:W-:Y:S01]  /*102d0*/  ISETP.GT.AND P0, PT, R6, 0x60, PT ;  /* 0x000000600600780c */ /* 0x000fe20003f04270 */
[--C-:B------:R-:W-:Y:S01]  /*102e0*/  IMAD.MOV.U32 R138, RZ, RZ, R151.reuse ;  /* 0x000000ffff8a7224 */ /* 0x100fe200078e0097 */
[-C--:B------:R-:W-:Y:S01]  /*102f0*/  MOV R149, R151.reuse ;  /* 0x0000009700957202 */ /* 0x080fe20000000f00 */
[--C-:B------:R-:W-:Y:S01]  /*10300*/  IMAD.MOV.U32 R136, RZ, RZ, R151.reuse ;  /* 0x000000ffff887224 */ /* 0x100fe200078e0097 */
[-C--:B-----5:R-:W-:Y:S01]  /*10310*/  MOV R147, R151.reuse ;  /* 0x0000009700937202 */ /* 0x0a0fe20000000f00 */
[--C-:B------:R-:W-:Y:S01]  /*10320*/  IMAD.MOV.U32 R134, RZ, RZ, R151.reuse ;  /* 0x000000ffff867224 */ /* 0x100fe200078e0097 */
[-C--:B------:R-:W-:Y:S01]  /*10330*/  MOV R145, R151.reuse ;  /* 0x0000009700917202 */ /* 0x080fe20000000f00 */
[--C-:B------:R-:W-:Y:S01]  /*10340*/  IMAD.MOV.U32 R132, RZ, RZ, R151.reuse ;  /* 0x000000ffff847224 */ /* 0x100fe200078e0097 */
[-C--:B------:R-:W-:Y:S01]  /*10350*/  MOV R143, R151.reuse ;  /* 0x00000097008f7202 */ /* 0x080fe20000000f00 */
[--C-:B------:R-:W-:Y:S01]  /*10360*/  IMAD.MOV.U32 R130, RZ, RZ, R151.reuse ;  /* 0x000000ffff827224 */ /* 0x100fe200078e0097 */
        /* <DEDUP_REMOVED lines=24> */
[----:B------:R-:W-:Y:S01]  /*104f0*/  HGMMA.64x128x16.F32 R24, gdesc[UR8], R24, gsb0 ;  /* 0x01e00000081879f0 */ /* 0x000fe20008000818 */
[----:B------:R-:W-:Y:S01]  /*10500*/  R2UR UR10, R10 ;  /* 0x000000000a0a72ca */ /* 0x000fe200000e0000 */
[----:B------:R-:W-:Y:S01]  /*10510*/  UMOV UR8, UR5 ;  /* 0x0000000500087c82 */ /* 0x000fe20008000000 */
[----:B------:R-:W-:Y:S01]  /*10520*/  R2UR UR11, R11 ;  /* 0x000000000b0b72ca */ /* 0x000fe200000e0000 */
[----:B------:R-:W-:Y:S01]  /*10530*/  UMOV UR9, 0x40000040 ;  /* 0x4000004000097882 */ /* 0x000fe20000000000 */
[----:B------:R-:W-:Y:S01]  /*10540*/  VIADD R10, R8, 0x6 ;  /* 0x00000006080a7836 */ /* 0x000fe20000000000 */
[----:B------:R-:W-:Y:S01]  /*10550*/  MOV R11, 0x40000040 ;  /* 0x40000040000b7802 */ /* 0x000fe20000000f00 */
[----:B------:R-:W-:Y:S01]  /*10560*/  UIADD3 UR5, UR4, 0x6, URZ ;  /* 0x0000000604057890 */ /* 0x000fe2000fffe03f */
[----:B0-----:R-:W-:Y:S01]  /*10570*/  MOV R12, UR8 ;  /* 0x00000008000c7c02 */ /* 0x001fe20008000f00 */
[----:B------:R-:W-:-:S05]  /*10580*/  IMAD.U32 R13, RZ, RZ, UR9 ;  /* 0x00000009ff0d7e24 */ /* 0x000fca000f8e00ff */
[----:B------:R0:W-:Y:S01]  /*10590*/  STL.64 [R1+0x20], R12 ;  /* 0x0000200c01007387 */ /* 0x0001e20000100a00 */
[----:B------:R-:W-:Y:S02]  /*105a0*/  WARPGROUP.DEPBAR.LE gsb0, 0x0 ;  /* 0x00008000000079c5 */ /* 0x000fe40000010000 */
[----:B------:R-:W-:-:S06]  /*105b0*/  WARPGROUP.ARRIVE ;  /* 0x00000000000079c5 */ /* 0x000fcc0000000000 */
[----:B------:R-:W-:Y:S01]  /*105c0*/  HGMMA.64x128x16.F32 R24, gdesc[UR8], R24, gsb0 ;  /* 0x01e00000081879f0 */ /* 0x000fe20008000818 */
[----:B------:R-:W-:Y:S01]  /*105d0*/  R2UR UR10, R10 ;  /* 0x000000000a0a72ca */ /* 0x000fe200000e0000 */
[----:B------:R-:W-:Y:S01]  /*105e0*/  UMOV UR8, UR5 ;  /* 0x0000000500087c82 */ /* 0x000fe20008000000 */
[----:B------:R-:W-:Y:S01]  /*105f0*/  R2UR UR11, R11 ;  /* 0x000000000b0b72ca */ /* 0x000fe200000e0000 */
[----:B------:R-:W-:Y:S01]  /*10600*/  UMOV UR9, 0x40000040 ;  /* 0x4000004000097882 */ /* 0x000fe20000000000 */
[----:B------:R-:W-:Y:S01]  /*10610*/  IMAD.MOV.U32 R11, RZ, RZ, 0x40000040 ;  /* 0x40000040ff0b7424 */ /* 0x000fe200078e00ff */
[----:B------:R-:W-:Y:S01]  /*10620*/  IADD3 R10, R8, 0x400, RZ ;  /* 0x00000400080a7810 */ /* 0x000fe20007ffe0ff */
[----:B------:R-:W-:Y:S01]  /*10630*/  UIADD3 UR5, UR4, 0x400, URZ ;  /* 0x0000040004057890 */ /* 0x000fe2000fffe03f */
[----:B0-----:R-:W-:Y:S02]  /*10640*/  IMAD.U32 R12, RZ, RZ, UR8 ;  /* 0x00000008ff0c7e24 */ /* 0x001fe4000f8e00ff */
        /* <DEDUP_REMOVED lines=26> */
[----:B------:R-:W-:Y:S01]  /*107f0*/  IMAD.U32 R13, RZ, RZ, UR9 ;  /* 0x00000009ff0d7e24 */ /* 0x000fe2000f8e00ff */
[----:B------:R-:W-:-:S04]  /*10800*/  ULDC UR4, c[0x0][0x988] ;  /* 0x0002620000047ab9 */ /* 0x000fc80000000800 */
        /* <DEDUP_REMOVED lines=10> */
[----:B0-----:R-:W-:Y:S02]  /*108b0*/  IMAD.U32 R12, RZ, RZ, UR8 ;  /* 0x00000008ff0c7e24 */ /* 0x001fe4000f8e00ff */
[----:B------:R-:W-:Y:S01]  /*108c0*/  IMAD.U32 R13, RZ, RZ, UR9 ;  /* 0x00000009ff0d7e24 */ /* 0x000fe2000f8e00ff */
[----:B------:R-:W-:Y:S01]  /*108d0*/  R2UR UR58, R10 ;  /* 0x000000000a3a72ca */ /* 0x000fe200000e0000 */
[----:B------:R-:W-:Y:S01]  /*108e0*/  VIADD R10, R8, 0x800 ;  /* 0x00000800080a7836 */ /* 0x000fe20000000000 */
[----:B------:R-:W-:-:S02]  /*108f0*/  R2UR UR59, R11 ;  /* 0x000000000b3b72ca */ /* 0x000fc400000e0000 */
[----:B------:R-:W-:Y:S01]  /*10900*/  MOV R11, 0x40000040 ;  /* 0x40000040000b7802 */ /* 0x000fe20000000f00 */
[----:B------:R0:W-:Y:S01]  /*10910*/  STL.64 [R1], R12 ;  /* 0x0000000c01007387 */ /* 0x0001e20000100a00 */
[----:B------:R-:W-:Y:S01]  /*10920*/  R2UR UR54, R10 ;  /* 0x000000000a3672ca */ /* 0x000fe200000e0000 */
[----:B------:R-:W-:Y:S01]  /*10930*/  VIADD R10, R8, 0x802 ;  /* 0x00000802080a7836 */ /* 0x000fe20000000000 */
[----:B------:R-:W-:Y:S01]  /*10940*/  R2UR UR55, R11 ;  /* 0x000000000b3772ca */ /* 0x000fe200000e0000 */
[----:B------:R-:W-:-:S03]  /*10950*/  IMAD.MOV.U32 R11, RZ, RZ, 0x40000040 ;  /* 0x40000040ff0b7424 */ /* 0x000fc600078e00ff */
[----:B------:R-:W-:Y:S02]  /*10960*/  R2UR UR50, R10 ;  /* 0x000000000a3272ca */ /* 0x000fe400000e0000 */
[----:B------:R-:W-:Y:S01]  /*10970*/  R2UR UR51, R11 ;  /* 0x000000000b3372ca */ /* 0x000fe200000e0000 */
[----:B------:R-:W-:Y:S01]  /*10980*/  IMAD.MOV.U32 R11, RZ, RZ, 0x40000040 ;  /* 0x40000040ff0b7424 */ /* 0x000fe200078e00ff */
[C---:B------:R-:W-:Y:S02]  /*10990*/  IADD3 R10, R8.reuse, 0x804, RZ ;  /* 0x00000804080a7810 */ /* 0x040fe40007ffe0ff */
[----:B------:R-:W-:Y:S02]  /*109a0*/  IADD3 R8, R8, 0x806, RZ ;  /* 0x0000080608087810 */ /* 0x000fe40007ffe0ff */
[----:B------:R-:W-:Y:S02]  /*109b0*/  R2UR UR46, R10 ;  /* 0x000000000a2e72ca */ /* 0x000fe400000e0000 */
[----:B------:R-:W-:-:S02]  /*109c0*/  R2UR UR47, R11 ;  /* 0x000000000b2f72ca */ /* 0x000fc400000e0000 */
[----:B------:R-:W-:Y:S01]  /*109d0*/  R2UR UR42, R8 ;  /* 0x00000000082a72ca */ /* 0x000fe200000e0000 */
        /* <DEDUP_REMOVED lines=17> */
[----:B------:R-:W-:Y:S01]  /*10af0*/  HGMMA.64x128x16.F32 R24, gdesc[UR40], R24, gsb0 ;  /* 0x01e00000281879f0 */ /* 0x000fe20008000818 */
[----:B------:R-:W-:Y:S02]  /*10b00*/  ULDC UR42, c[0x0][0x988] ;  /* 0x00026200002a7ab9 */ /* 0x000fe40000000800 */
        /* <DEDUP_REMOVED lines=31> */
[----:B0-----:R-:W-:Y:S02]  /*10d00*/  FSEL R13, R38, -INF , P3 ;  /* 0xff800000260d7808 */ /* 0x001fe40001800000 */
        /* <DEDUP_REMOVED lines=51> */
[----:B------:R-:W-:Y:S02]  /*11040*/  ISETP.GT.AND P1, PT, R6, 0x61, PT ;  /* 0x000000610600780c */ /* 0x000fe40003f24270 */
[----:B------:R-:W-:Y:S02]  /*11050*/  FSEL R107, R72, -INF , P0 ;  /* 0xff800000486b7808 */ /* 0x000fe40000000000 */
[----:B------:R-:W-:Y:S02]  /*11060*/  FMNMX.FTZ R0, R105, R0, !PT ;  /* 0x0000000069007209 */ /* 0x000fe40007810000 */
        /* <DEDUP_REMOVED lines=9> */
[----:B------:R-:W-:Y:S02]  /*11100*/  FMNMX.FTZ R0, R109, R0, !PT ;  /* 0x000000006d007209 */ /* 0x000fe40007810000 */
[----:B------:R-:W-:Y:S02]  /*11110*/  ISETP.GT.AND P3, PT, R6, 0x70, PT ;  /* 0x000000700600780c */ /* 0x000fe40003f64270 */
[----:B------:R-:W-:Y:S02]  /*11120*/  FSEL R41, R66, -INF , P4 ;  /* 0xff80000042297808 */ /* 0x000fe40002000000 */
[----:B------:R-:W-:Y:S02]  /*11130*/  FSEL R113, R80, -INF , P3 ;  /* 0xff80000050717808 */ /* 0x000fe40001800000 */
[----:B------:R-:W-:Y:S02]  /*11140*/  FMNMX.FTZ R0, R111, R0, !PT ;  /* 0x000000006f007209 */ /* 0x000fe40007810000 */
[----:B------:R-:W-:-:S02]  /*11150*/  ISETP.GT.AND P4, PT, R6, 0x71, PT ;  /* 0x000000710600780c */ /* 0x000fc40003f84270 */
[----:B------:R-:W-:Y:S02]  /*11160*/  FSEL R63, R63, -INF , P5 ;  /* 0xff8000003f3f7808 */ /* 0x000fe40002800000 */
[----:B------:R-:W-:Y:S02]  /*11170*/  FSEL R117, R81, -INF , P4 ;  /* 0xff80000051757808 */ /* 0x000fe40002000000 */
[----:B------:R-:W-:Y:S02]  /*11180*/  FMNMX.FTZ R0, R113, R0, !PT ;  /* 0x0000000071007209 */ /* 0x000fe40007810000 */
[----:B------:R-:W-:Y:S02]  /*11190*/  ISETP.GT.AND P5, PT, R6, 0x78, PT ;  /* 0x000000780600780c */ /* 0x000fe40003fa4270 */
[----:B------:R-:W-:Y:S02]  /*111a0*/  FSEL R37, R62, -INF , P6 ;  /* 0xff8000003e257808 */ /* 0x000fe40003000000 */
[----:B------:R-:W-:-:S02]  /*111b0*/  FSEL R115, R84, -INF , P5 ;  /* 0xff80000054737808 */ /* 0x000fc40002800000 */
[----:B------:R-:W-:Y:S02]  /*111c0*/  FMNMX.FTZ R0, R117, R0, !PT ;  /* 0x0000000075007209 */ /* 0x000fe40007810000 */
[C---:B------:R-:W-:Y:S02]  /*111d0*/  ISETP.GT.AND P6, PT, R6.reuse, 0x79, PT ;  /* 0x000000790600780c */ /* 0x040fe40003fc4270 */
[----:B------:R-:W-:Y:S02]  /*111e0*/  FMNMX.FTZ R0, R115, R0, !PT ;  /* 0x0000000073007209 */ /* 0x000fe40007810000 */
[----:B------:R-:W-:Y:S02]  /*111f0*/  FSEL R85, R85, -INF , P6 ;  /* 0xff80000055557808 */ /* 0x000fe40003000000 */
[----:B------:R-:W-:Y:S02]  /*11200*/  P2R R26, PR, RZ, 0x1 ;  /* 0x00000001ff1a7803 */ /* 0x000fe40000000000 */
[----:B------:R-:W-:Y:S01]  /*11210*/  FMNMX.FTZ R8, R85, R0, !PT ;  /* 0x0000000055087209 */ /* 0x000fe20007810000 */
[----:B------:R-:W-:Y:S01]  /*11220*/  IMAD.U32 R0, RZ, RZ, UR4 ;  /* 0x00000004ff007e24 */ /* 0x000fe2000f8e00ff */
[----:B------:R-:W-:-:S02]  /*11230*/  ISETP.GT.AND P0, PT, R6, 0x59, PT ;  /* 0x000000590600780c */ /* 0x000fc40003f04270 */
[----:B------:R-:W-:Y:S01]  /*11240*/  P2R R28, PR, RZ, 0x2 ;  /* 0x00000002ff1c7803 */ /* 0x000fe20000000000 */
[----:B------:R-:W0:Y:S01]  /*11250*/  SHFL.BFLY PT, R3, R8, 0x2, 0x1f ;  /* 0x0c401f0008037f89 */ /* 0x000e2200000e0000 */
[----:B------:R-:W-:Y:S02]  /*11260*/  ISETP.GT.AND P1, PT, R6, 0x60, PT ;  /* 0x000000600600780c */ /* 0x000fe40003f24270 */
[----:B------:R-:W-:Y:S02]  /*11270*/  FSEL R71, R71, -INF , P0 ;  /* 0xff80000047477808 */ /* 0x000fe40000000000 */
[----:B------:R-:W-:Y:S02]  /*11280*/  FSEL R65, R74, -INF , P1 ;  /* 0xff8000004a417808 */ /* 0x000fe40000800000 */
[----:B------:R-:W-:Y:S02]  /*11290*/  ISETP.NE.AND P1, PT, R28, RZ, PT ;  /* 0x000000ff1c00720c */ /* 0x000fe40003f25270 */
[----:B------:R-:W-:-:S02]  /*112a0*/  P2R R24, PR, RZ, 0x4 ;  /* 0x00000004ff187803 */ /* 0x000fc40000000000 */
[----:B------:R-:W-:Y:S02]  /*112b0*/  ISETP.NE.AND P0, PT, R26, RZ, PT ;  /* 0x000000ff1a00720c */ /* 0x000fe40003f05270 */
[----:B------:R-:W-:Y:S02]  /*112c0*/  FSEL R75, R75, -INF , P1 ;  /* 0xff8000004b4b7808 */ /* 0x000fe40000800000 */
[----:B------:R-:W-:Y:S02]  /*112d0*/  FSEL R69, R78, -INF , P0 ;  /* 0xff8000004e457808 */ /* 0x000fe40000000000 */
[----:B------:R-:W-:Y:S02]  /*112e0*/  FSEL R83, R83, -INF , P4 ;  /* 0xff80000053537808 */ /* 0x000fe40002000000 */
[----:B------:R-:W-:Y:S02]  /*112f0*/  FSEL R87, R87, -INF , P6 ;  /* 0xff80000057577808 */ /* 0x000fe40003000000 */
[----:B------:R-:W-:-:S02]  /*11300*/  ISETP.NE.AND P0, PT, R14, RZ, PT ;  /* 0x000000ff0e00720c */ /* 0x000fc40003f05270 */
[----:B------:R-:W-:Y:S02]  /*11310*/  ISETP.NE.AND P1, PT, R20, RZ, PT ;  /* 0x000000ff1400720c */ /* 0x000fe40003f25270 */
[----:B0-----:R-:W-:Y:S02]  /*11320*/  FMNMX.FTZ R10, R8, R3, !PT ;  /* 0x00000003080a7209 */ /* 0x001fe40007810000 */
[----:B------:R-:W-:-:S03]  /*11330*/  FMNMX.FTZ R8, R5, R27, !PT ;  /* 0x0000001b05087209 */ /* 0x000fc60007810000 */
[----:B------:R-:W0:Y:S01]  /*11340*/  SHFL.BFLY PT, R3, R10, 0x1, 0x1f ;  /* 0x0c201f000a037f89 */ /* 0x000e2200000e0000 */
[----:B------:R-:W-:-:S04]  /*11350*/  FMNMX.FTZ R8, R9, R8, !PT ;  /* 0x0000000809087209 */ /* 0x000fc80007810000 */
[----:B------:R-:W-:Y:S02]  /*11360*/  FMNMX.FTZ R8, R31, R8, !PT ;  /* 0x000000081f087209 */ /* 0x000fe40007810000 */
[----:B------:R-:W-:Y:S02]  /*11370*/  @!P1 IADD3 R4, R4, 0x34840, RZ ;  /* 0x0003484004049810 */ /* 0x000fe40007ffe0ff */
[----:B------:R-:W-:Y:S02]  /*11380*/  FMNMX.FTZ R8, R11, R8, !PT ;  /* 0x000000080b087209 */ /* 0x000fe40007810000 */
[----:B------:R-:W-:Y:S02]  /*11390*/  @!P1 PRMT R4, RZ, 0x654, R4 ;  /* 0x00000654ff049816 */ /* 0x000fe40000000004 */
[----:B------:R-:W-:Y:S02]  /*113a0*/  FMNMX.FTZ R8, R35, R8, !PT ;  /* 0x0000000823087209 */ /* 0x000fe40007810000 */
[----:B------:R1:W-:Y:S02]  /*113b0*/  @!P1 SYNCS.ARRIVE.TRANS64.RED.A1T0 RZ, [R4+URZ], RZ ;  /* 0x000000ff04ff99a7 */ /* 0x0003e4000810043f */
[----:B------:R-:W-:-:S04]  /*113c0*/  FMNMX.FTZ R8, R13, R8, !PT ;  /* 0x000000080d087209 */ /* 0x000fc80007810000 */
[----:B------:R-:W-:Y:S02]  /*113d0*/  FMNMX.FTZ R8, R39, R8, !PT ;  /* 0x0000000827087209 */ /* 0x000fe40007810000 */
[----:B0-----:R-:W-:Y:S02]  /*113e0*/  FMNMX.FTZ R3, R10, R3, !PT ;  /* 0x000000030a037209 */ /* 0x001fe40007810000 */
[----:B------:R-:W-:Y:S02]  /*113f0*/  FMNMX.FTZ R8, R15, R8, !PT ;  /* 0x000000080f087209 */ /* 0x000fe40007810000 */
[C---:B------:R-:W-:Y:S01]  /*11400*/  FSETP.NEU.FTZ.AND P2, PT, R3.reuse, -INF , PT ;  /* 0xff8000000300780b */ /* 0x040fe20003f5d000 */
[----:B------:R-:W-:Y:S01]  /*11410*/  FMUL.FTZ R12, R3, R0 ;  /* 0x00000000030c7220 */ /* 0x000fe20000410000 */
[----:B------:R-:W-:-:S04]  /*11420*/  FMNMX.FTZ R8, R43, R8, !PT ;  /* 0x000000082b087209 */ /* 0x000fc80007810000 */
[----:B------:R-:W-:Y:S02]  /*11430*/  FMNMX.FTZ R8, R21, R8, !PT ;  /* 0x0000000815087209 */ /* 0x000fe40007810000 */
        /* <DEDUP_REMOVED lines=23> */
[--C-:B------:R-:W-:Y:S01]  /*115b0*/  FFMA.FTZ R119, R139, R0, -R6.reuse ;  /* 0x000000008b777223 */ /* 0x100fe20000010806 */
[----:B------:R-:W-:Y:S01]  /*115c0*/  FMNMX.FTZ R8, R59, R8, !PT ;  /* 0x000000083b087209 */ /* 0x000fe20007810000 */
[----:B------:R-:W0:Y:S01]  /*115d0*/  MUFU.EX2 R77, R77 ;  /* 0x0000004d004d7308 */ /* 0x000e220000000800 */
[-CC-:B------:R-:W-:Y:S01]  /*115e0*/  FFMA.FTZ R178, R129, R0.reuse, -R6.reuse ;  /* 0x0000000081b27223 */ /* 0x180fe20000010806 */
[--C-:B------:R-:W-:Y:S01]  /*115f0*/  FFMA.FTZ R121, R121, R0, -R6.reuse ;  /* 0x0000000079797223 */ /* 0x100fe20000010806 */
[----:B------:R-:W-:Y:S01]  /*11600*/  FMNMX.FTZ R8, R37, R8, !PT ;  /* 0x0000000825087209 */ /* 0x000fe20007810000 */
[-CC-:B------:R-:W-:Y:S01]  /*11610*/  FFMA.FTZ R172, R127, R0.reuse, -R6.reuse ;  /* 0x000000007fac7223 */ /* 0x180fe20000010806 */
[-CC-:B------:R-:W-:Y:S01]  /*11620*/  FFMA.FTZ R123, R123, R0.reuse, -R6.reuse ;  /* 0x000000007b7b7223 */ /* 0x180fe20000010806 */
[--C-:B------:R-:W-:Y:S01]  /*11630*/  FFMA.FTZ R174, R125, R0, -R6.reuse ;  /* 0x000000007dae7223 */ /* 0x100fe20000010806 */
[----:B------:R-:W-:Y:S01]  /*11640*/  FMNMX.FTZ R8, R63, R8, !PT ;  /* 0x000000083f087209 */ /* 0x000fe20007810000 */
[----:B------:R2:W-:Y:S01]  /*11650*/  MUFU.EX2 R79, R10 ;  /* 0x0000000a004f7308 */ /* 0x0005e20000000800 */
[-CC-:B------:R-:W-:Y:S01]  /*11660*/  FFMA.FTZ R95, R95, R0.reuse, -R6.reuse ;  /* 0x000000005f5f7223 */ /* 0x180fe20000010806 */
[--C-:B------:R-:W-:Y:S01]  /*11670*/  FFMA.FTZ R97, R97, R0, -R6.reuse ;  /* 0x0000000061617223 */ /* 0x100fe20000010806 */
[----:B------:R-:W-:Y:S01]  /*11680*/  FMNMX.FTZ R8, R41, R8, !PT ;  /* 0x0000000829087209 */ /* 0x000fe20007810000 */
[-CC-:B------:R-:W-:Y:S01]  /*11690*/  FFMA.FTZ R57, R57, R0.reuse, -R6.reuse ;  /* 0x0000000039397223 */ /* 0x180fe20000010806 */
[-CC-:B------:R-:W-:Y:S01]  /*116a0*/  FFMA.FTZ R154, R103, R0.reuse, -R6.reuse ;  /* 0x00000000679a7223 */ /* 0x180fe20000010806 */
[--C-:B------:R-:W-:Y:S01]  /*116b0*/  FFMA.FTZ R61, R105, R0, -R6.reuse ;  /* 0x00000000693d7223 */ /* 0x100fe20000010806 */
[----:B------:R-:W-:Y:S01]  /*116c0*/  FMNMX.FTZ R8, R67, R8, !PT ;  /* 0x0000000843087209 */ /* 0x000fe20007810000 */
[----:B------:R-:W3:Y:S01]  /*116d0*/  MUFU.EX2 R182, R182 ;  /* 0x000000b600b67308 */ /* 0x000ee20000000800 */
[-CC-:B--2---:R-:W-:Y:S01]  /*116e0*/  FFMA.FTZ R10, R53, R0.reuse, -R6.reuse ;  /* 0x00000000350a7223 */ /* 0x184fe20000010806 */
[--C-:B------:R-:W-:Y:S01]  /*116f0*/  FFMA.FTZ R53, R91, R0, -R6.reuse ;  /* 0x000000005b357223 */ /* 0x100fe20000010806 */
[----:B------:R-:W-:Y:S01]  /*11700*/  FMNMX.FTZ R8, R45, R8, !PT ;  /* 0x000000082d087209 */ /* 0x000fe20007810000 */
[-CC-:B------:R-:W-:Y:S01]  /*11710*/  FFMA.FTZ R156, R107, R0.reuse, -R6.reuse ;  /* 0x000000006b9c7223 */ /* 0x180fe20000010806 */
[-CC-:B------:R-:W-:Y:S01]  /*11720*/  FFMA.FTZ R73, R73, R0.reuse, -R6.reuse ;  /* 0x0000000049497223 */ /* 0x180fe20000010806 */
[--C-:B------:R-:W-:Y:S01]  /*11730*/  FFMA.FTZ R158, R109, R0, -R6.reuse ;  /* 0x000000006d9e7223 */ /* 0x100fe20000010806 */
[----:B------:R-:W-:Y:S01]  /*11740*/  FMNMX.FTZ R8, R71, R8, !PT ;  /* 0x0000000847087209 */ /* 0x000fe20007810000 */
[-CC-:B------:R-:W-:Y:S01]  /*11750*/  FFMA.FTZ R91, R111, R0.reuse, -R6.reuse ;  /* 0x000000006f5b7223 */ /* 0x180fe20000010806 */
[-CC-:B------:R-:W-:Y:S01]  /*11760*/  FFMA.FTZ R160, R113, R0.reuse, -R6.reuse ;  /* 0x0000000071a07223 */ /* 0x180fe20000010806 */
[--C-:B------:R-:W-:Y:S01]  /*11770*/  FFMA.FTZ R117, R117, R0, -R6.reuse ;  /* 0x0000000075757223 */ /* 0x100fe20000010806 */
[----:B------:R-:W-:Y:S01]  /*11780*/  FMNMX.FTZ R8, R65, R8, !PT ;  /* 0x0000000841087209 */ /* 0x000fe20007810000 */
[-CC-:B------:R-:W-:Y:S01]  /*11790*/  FFMA.FTZ R162, R115, R0.reuse, -R6.reuse ;  /* 0x0000000073a27223 */ /* 0x180fe20000010806 */
[----:B------:R-:W-:Y:S01]  /*117a0*/  FFMA.FTZ R85, R85, R0, -R6 ;  /* 0x0000000055557223 */ /* 0x000fe20000010806 */
[----:B------:R-:W2:Y:S01]  /*117b0*/  MUFU.EX2 R81, R81 ;  /* 0x0000005100517308 */ /* 0x000ea20000000800 */
[----:B------:R-:W-:-:S02]  /*117c0*/  FMNMX.FTZ R8, R75, R8, !PT ;  /* 0x000000084b087209 */ /* 0x000fc40007810000 */
[-C--:B------:R-:W-:Y:S02]  /*117d0*/  MOV R139, R151.reuse ;  /* 0x00000097008b7202 */ /* 0x080fe40000000f00 */
[----:B------:R-:W-:Y:S02]  /*117e0*/  FMNMX.FTZ R8, R69, R8, !PT ;  /* 0x0000000845087209 */ /* 0x000fe40007810000 */
[-C--:B------:R-:W-:Y:S01]  /*117f0*/  MOV R137, R151.reuse ;  /* 0x0000009700897202 */ /* 0x080fe20000000f00 */
[----:B------:R-:W4:Y:S01]  /*11800*/  MUFU.EX2 R176, R176 ;  /* 0x000000b000b07308 */ /* 0x000f220000000800 */
[----:B------:R-:W-:Y:S02]  /*11810*/  FMNMX.FTZ R8, R93, R8, !PT ;  /* 0x000000085d087209 */ /* 0x000fe40007810000 */
[----:B------:R-:W-:Y:S02]  /*11820*/  MOV R135, R151 ;  /* 0x0000009700877202 */ /* 0x000fe40000000f00 */
[----:B------:R-:W-:-:S02]  /*11830*/  FMNMX.FTZ R8, R99, R8, !PT ;  /* 0x0000000863087209 */ /* 0x000fc40007810000 */
[-C--:B------:R-:W-:Y:S01]  /*11840*/  MOV R133, R151.reuse ;  /* 0x0000009700857202 */ /* 0x080fe20000000f00 */
[----:B------:R-:W1:Y:S01]  /*11850*/  MUFU.EX2 R119, R119 ;  /* 0x0000007700777308 */ /* 0x000e620000000800 */
[----:B------:R-:W-:Y:S02]  /*11860*/  FMNMX.FTZ R8, R83, R8, !PT ;  /* 0x0000000853087209 */ /* 0x000fe40007810000 */
[-C--:B------:R-:W-:Y:S02]  /*11870*/  MOV R131, R151.reuse ;  /* 0x0000009700837202 */ /* 0x080fe40000000f00 */
[----:B------:R-:W-:Y:S02]  /*11880*/  FMNMX.FTZ R8, R89, R8, !PT ;  /* 0x0000000859087209 */ /* 0x000fe40007810000 */
[----:B------:R-:W-:Y:S01]  /*11890*/  MOV R129, R151 ;  /* 0x0000009700817202 */ /* 0x000fe20000000f00 */
[----:B------:R-:W1:Y:S01]  /*118a0*/  MUFU.EX2 R178, R178 ;  /* 0x000000b200b27308 */ /* 0x000e620000000800 */
[----:B------:R-:W-:-:S02]  /*118b0*/  FMNMX.FTZ R8, R87, R8, !PT ;  /* 0x0000000857087209 */ /* 0x000fc40007810000 */
[-C--:B------:R-:W-:Y:S02]  /*118c0*/  MOV R127, R151.reuse ;  /* 0x00000097007f7202 */ /* 0x080fe40000000f00 */
[-C--:B------:R-:W-:Y:S01]  /*118d0*/  MOV R125, R151.reuse ;  /* 0x00000097007d7202 */ /* 0x080fe20000000f00 */
[----:B------:R-:W0:Y:S01]  /*118e0*/  SHFL.BFLY PT, R101, R8, 0x2, 0x1f ;  /* 0x0c401f0008657f89 */ /* 0x000e2200000e0000 */
[-C--:B------:R-:W-:Y:S01]  /*118f0*/  MOV R115, R151.reuse ;  /* 0x0000009700737202 */ /* 0x080fe20000000f00 */
[----:B------:R-:W1:Y:S01]  /*11900*/  MUFU.EX2 R121, R121 ;  /* 0x0000007900797308 */ /* 0x000e620000000800 */
[-C--:B------:R-:W-:Y:S02]  /*11910*/  MOV R113, R151.reuse ;  /* 0x0000009700717202 */ /* 0x080fe40000000f00 */
[-C--:B------:R-:W-:Y:S02]  /*11920*/  MOV R111, R151.reuse ;  /* 0x00000097006f7202 */ /* 0x080fe40000000f00 */
[----:B------:R-:W-:-:S02]  /*11930*/  MOV R109, R151 ;  /* 0x00000097006d7202 */ /* 0x000fc40000000f00 */
[-C--:B------:R-:W-:Y:S01]  /*11940*/  MOV R107, R151.reuse ;  /* 0x00000097006b7202 */ /* 0x080fe20000000f00 */
[----:B------:R-:W-:Y:S01]  /*11950*/  MUFU.EX2 R172, R172 ;  /* 0x000000ac00ac7308 */ /* 0x000fe20000000800 */
[-C--:B------:R-:W-:Y:S02]  /*11960*/  MOV R105, R151.reuse ;  /* 0x0000009700697202 */ /* 0x080fe40000000f00 */
[----:B------:R-:W-:-:S05]  /*11970*/  MOV R103, R151 ;  /* 0x0000009700677202 */ /* 0x000fca0000000f00 */
[----:B------:R-:W-:Y:S01]  /*11980*/  MUFU.EX2 R123, R123 ;  /* 0x0000007b007b7308 */ /* 0x000fe20000000800 */
[----:B0-----:R-:W-:-:S07]  /*11990*/  FMNMX.FTZ R101, R8, R101, !PT ;  /* 0x0000006508657209 */ /* 0x001fce0007810000 */
[----:B------:R-:W-:Y:S01]  /*119a0*/  MUFU.EX2 R174, R174 ;  /* 0x000000ae00ae7308 */ /* 0x000fe20000000800 */
[----:B------:R-:W0:Y:S07]  /*119b0*/  SHFL.BFLY PT, R8, R101, 0x1, 0x1f ;  /* 0x0c201f0065087f89 */ /* 0x000e2e00000e0000 */
[----:B------:R-:W-:Y:S08]  /*119c0*/  MUFU.EX2 R95, R95 ;  /* 0x0000005f005f7308 */ /* 0x000ff00000000800 */
[----:B------:R-:W-:Y:S08]  /*119d0*/  MUFU.EX2 R168, R168 ;  /* 0x000000a800a87308 */ /* 0x000ff00000000800 */
[----:B------:R-:W-:Y:S01]  /*119e0*/  MUFU.EX2 R97, R97 ;  /* 0x0000006100617308 */ /* 0x000fe20000000800 */
[----:B0-----:R-:W-:-:S04]  /*119f0*/  FMNMX.FTZ R8, R101, R8, !PT ;  /* 0x0000000865087209 */ /* 0x001fc80007810000 */
[C---:B------:R-:W-:Y:S01]  /*11a00*/  FSETP.NEU.FTZ.AND P2, PT, R8.reuse, -INF , PT ;  /* 0xff8000000800780b */ /* 0x040fe20003f5d000 */
[----:B------:R-:W-:Y:S02]  /*11a10*/  FMUL.FTZ R12, R8, R0 ;  /* 0x00000000080c7220 */ /* 0x000fe40000410000 */
[----:B------:R-:W-:Y:S03]  /*11a20*/  MUFU.EX2 R170, R170 ;  /* 0x000000aa00aa7308 */ /* 0x000fe60000000800 */
[----:B------:R-:W-:Y:S02]  /*11a30*/  FSEL R6, R12, RZ, P2 ;  /* 0x000000ff0c067208 */ /* 0x000fe40001000000 */
[----:B------:R-:W-:-:S03]  /*11a40*/  ISETP.GE.AND P2, PT, R152, 0x81, PT ;  /* 0x000000819800780c */ /* 0x000fc60003f46270 */
[----:B------:R-:W-:Y:S01]  /*11a50*/  MUFU.EX2 R164, R164 ;  /* 0x000000a400a47308 */ /* 0x000fe20000000800 */
[-CC-:B------:R-:W-:Y:S01]  /*11a60*/  FFMA.FTZ R181, R5, R0.reuse, -R6.reuse ;  /* 0x0000000005b57223 */ /* 0x180fe20000010806 */
[-CC-:B------:R-:W-:Y:S01]  /*11a70*/  FFMA.FTZ R12, R27, R0.reuse, -R6.reuse ;  /* 0x000000001b0c7223 */ /* 0x180fe20000010806 */
[-CC-:B------:R-:W-:Y:S01]  /*11a80*/  FFMA.FTZ R183, R9, R0.reuse, -R6.reuse ;  /* 0x0000000009b77223 */ /* 0x180fe20000010806 */
[----:B------:R-:W-:Y:S01]  /*11a90*/  FADD.FTZ R5, R180, R77 ;  /* 0x0000004db4057221 */ /* 0x000fe20000010000 */
[-CC-:B------:R-:W-:Y:S01]  /*11aa0*/  FFMA.FTZ R14, R31, R0.reuse, -R6.reuse ;  /* 0x000000001f0e7223 */ /* 0x180fe20000010806 */
[-CC-:B------:R-:W-:Y:S01]  /*11ab0*/  FFMA.FTZ R177, R11, R0.reuse, -R6.reuse ;  /* 0x000000000bb17223 */ /* 0x180fe20000010806 */
[-CC-:B------:R-:W-:Y:S01]  /*11ac0*/  FFMA.FTZ R20, R35, R0.reuse, -R6.reuse ;  /* 0x0000000023147223 */ /* 0x180fe20000010806 */
[----:B------:R-:W-:Y:S01]  /*11ad0*/  MUFU.EX2 R181, R181 ;  /* 0x000000b500b57308 */ /* 0x000fe20000000800 */
[----:B---3--:R-:W-:Y:S01]  /*11ae0*/  FADD.FTZ R34, R182, R5 ;  /* 0x00000005b6227221 */ /* 0x008fe20000010000 */
[-CC-:B------:R-:W-:Y:S01]  /*11af0*/  FFMA.FTZ R179, R13, R0.reuse, -R6.reuse ;  /* 0x000000000db37223 */ /* 0x180fe20000010806 */
[-CC-:B------:R-:W-:Y:S01]  /*11b00*/  FFMA.FTZ R24, R39, R0.reuse, -R6.reuse ;  /* 0x0000000027187223 */ /* 0x180fe20000010806 */
[-C--:B------:R-:W-:Y:S01]  /*11b10*/  FFMA.FTZ R173, R15, R0.reuse, -R6 ;  /* 0x000000000fad7223 */ /* 0x080fe20000010806 */
[----:B--2---:R-:W-:Y:S01]  /*11b20*/  FADD.FTZ R5, R81, R34 ;  /* 0x0000002251057221 */ /* 0x004fe20000010000 */
[-CC-:B------:R-:W-:Y:S01]  /*11b30*/  FFMA.FTZ R26, R43, R0.reuse, -R6.reuse ;  /* 0x000000002b1a7223 */ /* 0x180fe20000010806 */
[-CC-:B------:R-:W-:Y:S01]  /*11b40*/  FFMA.FTZ R175, R21, R0.reuse, -R6.reuse ;  /* 0x0000000015af7223 */ /* 0x180fe20000010806 */
[----:B------:R-:W0:Y:S01]  /*11b50*/  MUFU.EX2 R12, R12 ;  /* 0x0000000c000c7308 */ /* 0x000e220000000800 */
[----:B----4-:R-:W-:Y:S01]  /*11b60*/  FADD.FTZ R36, R176, R5 ;  /* 0x00000005b0247221 */ /* 0x010fe20000010000 */
[-CC-:B------:R-:W-:Y:S01]  /*11b70*/  FFMA.FTZ R28, R47, R0.reuse, -R6.reuse ;  /* 0x000000002f1c7223 */ /* 0x180fe20000010806 */
[-CC-:B------:R-:W-:Y:S01]  /*11b80*/  FFMA.FTZ R169, R25, R0.reuse, -R6.reuse ;  /* 0x0000000019a97223 */ /* 0x180fe20000010806 */
[-C--:B------:R-:W-:Y:S01]  /*11b90*/  FFMA.FTZ R30, R51, R0.reuse, -R6 ;  /* 0x00000000331e7223 */ /* 0x080fe20000010806 */
[----:B-1----:R-:W-:Y:S01]  /*11ba0*/  FADD.FTZ R5, R119, R36 ;  /* 0x0000002477057221 */ /* 0x002fe20000010000 */
[-CC-:B------:R-:W-:Y:S01]  /*11bb0*/  FFMA.FTZ R171, R29, R0.reuse, -R6.reuse ;  /* 0x000000001dab7223 */ /* 0x180fe20000010806 */
[-CC-:B------:R-:W-:Y:S01]  /*11bc0*/  FFMA.FTZ R32, R55, R0.reuse, -R6.reuse ;  /* 0x0000000037207223 */ /* 0x180fe20000010806 */
[----:B------:R-:W1:Y:S01]  /*11bd0*/  MUFU.EX2 R183, R183 ;  /* 0x000000b700b77308 */ /* 0x000e620000000800 */
[----:B------:R-:W-:Y:S01]  /*11be0*/  FADD.FTZ R38, R178, R5 ;  /* 0x00000005b2267221 */ /* 0x000fe20000010000 */
[-CC-:B------:R-:W-:Y:S01]  /*11bf0*/  FFMA.FTZ R165, R33, R0.reuse, -R6.reuse ;  /* 0x0000000021a57223 */ /* 0x180fe20000010806 */
[-CC-:B------:R-:W-:Y:S01]  /*11c00*/  FFMA.FTZ R34, R59, R0.reuse, -R6.reuse ;  /* 0x000000003b227223 */ /* 0x180fe20000010806 */
[-C--:B------:R-:W-:Y:S01]  /*11c10*/  FFMA.FTZ R167, R37, R0.reuse, -R6 ;  /* 0x0000000025a77223 */ /* 0x080fe20000010806 */
[----:B------:R-:W-:Y:S01]  /*11c20*/  FADD.FTZ R9, R121, R38 ;  /* 0x0000002679097221 */ /* 0x000fe20000010000 */
[-CC-:B------:R-:W-:Y:S01]  /*11c30*/  FFMA.FTZ R63, R63, R0.reuse, -R6.reuse ;  /* 0x000000003f3f7223 */ /* 0x180fe20000010806 */
[-C--:B------:R-:W-:Y:S01]  /*11c40*/  FFMA.FTZ R41, R41, R0.reuse, -R6 ;  /* 0x0000000029297223 */ /* 0x080fe20000010806 */
[----:B------:R-:W2:Y:S01]  /*11c50*/  MUFU.EX2 R14, R14 ;  /* 0x0000000e000e7308 */ /* 0x000ea20000000800 */
[----:B0-----:R-:W-:Y:S01]  /*11c60*/  FADD.FTZ R36, R181, R12 ;  /* 0x0000000cb5247221 */ /* 0x001fe20000010000 */
[----:B------:R-:W-:Y:S01]  /*11c70*/  FADD.FTZ R40, R172, R9 ;  /* 0x00000009ac287221 */ /* 0x000fe20000010000 */
[-CC-:B------:R-:W-:Y:S01]  /*11c80*/  FFMA.FTZ R67, R67, R0.reuse, -R6.reuse ;  /* 0x0000000043437223 */ /* 0x180fe20000010806 */
[-CC-:B------:R-:W-:Y:S01]  /*11c90*/  FFMA.FTZ R45, R45, R0.reuse, -R6.reuse ;  /* 0x000000002d2d7223 */ /* 0x180fe20000010806 */
[-C--:B------:R-:W-:Y:S01]  /*11ca0*/  FFMA.FTZ R71, R71, R0.reuse, -R6 ;  /* 0x0000000047477223 */ /* 0x080fe20000010806 */
[----:B------:R-:W-:Y:S01]  /*11cb0*/  FADD.FTZ R9, R123, R40 ;  /* 0x000000287b097221 */ /* 0x000fe20000010000 */
[-C--:B------:R-:W-:Y:S01]  /*11cc0*/  FFMA.FTZ R65, R65, R0.reuse, -R6 ;  /* 0x0000000041417223 */ /* 0x080fe20000010806 */
[----:B------:R-:W0:Y:S01]  /*11cd0*/  MUFU.EX2 R177, R177 ;  /* 0x000000b100b17308 */ /* 0x000e220000000800 */
[----:B-1----:R-:W-:Y:S01]  /*11ce0*/  FADD.FTZ R5, R183, R36 ;  /* 0x00000024b7057221 */ /* 0x002fe20000010000 */
[----:B------:R-:W-:Y:S01]  /*11cf0*/  FADD.FTZ R40, R174, R9 ;  /* 0x00000009ae287221 */ /* 0x000fe20000010000 */
[-CC-:B------:R-:W-:Y:S01]  /*11d00*/  FFMA.FTZ R75, R75, R0.reuse, -R6.reuse ;  /* 0x000000004b4b7223 */ /* 0x180fe20000010806 */
[-CC-:B------:R-:W-:Y:S01]  /*11d10*/  FFMA.FTZ R69, R69, R0.reuse, -R6.reuse ;  /* 0x0000000045457223 */ /* 0x180fe20000010806 */
[-C--:B------:R-:W-:Y:S01]  /*11d20*/  FFMA.FTZ R93, R93, R0.reuse, -R6 ;  /* 0x000000005d5d7223 */ /* 0x080fe20000010806 */
[----:B------:R-:W-:Y:S01]  /*11d30*/  FADD.FTZ R9, R95, R40 ;  /* 0x000000285f097221 */ /* 0x000fe20000010000 */
[-CC-:B------:R-:W-:Y:S01]  /*11d40*/  FFMA.FTZ R99, R99, R0.reuse, -R6.reuse ;  /* 0x0000000063637223 */ /* 0x180fe20000010806 */
[----:B------:R-:W1:Y:S01]  /*11d50*/  MUFU.EX2 R20, R20 ;  /* 0x0000001400147308 */ /* 0x000e620000000800 */
[----:B--2---:R-:W-:Y:S01]  /*11d60*/  FADD.FTZ R38, R14, R5 ;  /* 0x000000050e267221 */ /* 0x004fe20000010000 */
[----:B------:R-:W-:Y:S01]  /*11d70*/  FADD.FTZ R42, R168, R9 ;  /* 0x00000009a82a7221 */ /* 0x000fe20000010000 */
[-CC-:B------:R-:W-:Y:S01]  /*11d80*/  FFMA.FTZ R83, R83, R0.reuse, -R6.reuse ;  /* 0x0000000053537223 */ /* 0x180fe20000010806 */
[-CC-:B------:R-:W-:Y:S01]  /*11d90*/  FFMA.FTZ R89, R89, R0.reuse, -R6.reuse ;  /* 0x0000000059597223 */ /* 0x180fe20000010806 */
[----:B------:R-:W-:Y:S01]  /*11da0*/  FFMA.FTZ R87, R87, R0, -R6 ;  /* 0x0000000057577223 */ /* 0x000fe20000010806 */
[----:B------:R-:W-:Y:S01]  /*11db0*/  FADD.FTZ R9, R97, R42 ;  /* 0x0000002a61097221 */ /* 0x000fe20000010000 */
[----:B------:R-:W-:Y:S01]  /*11dc0*/  F2FP.F16.F32.PACK_AB R181, R12, R181 ;  /* 0x000000b50cb5723e */ /* 0x000fe200000000ff */
[----:B------:R-:W2:Y:S01]  /*11dd0*/  MUFU.EX2 R179, R179 ;  /* 0x000000b300b37308 */ /* 0x000ea20000000800 */
[----:B0-----:R-:W-:Y:S01]  /*11de0*/  FADD.FTZ R5, R177, R38 ;  /* 0x00000026b1057221 */ /* 0x001fe20000010000 */
[----:B------:R-:W-:-:S02]  /*11df0*/  F2FP.F16.F32.PACK_AB R183, R14, R183 ;  /* 0x000000b70eb7723e */ /* 0x000fc400000000ff */
[----:B------:R-:W-:Y:S02]  /*11e00*/  F2FP.F16.F32.PACK_AB R176, R119, R176 ;  /* 0x000000b077b0723e */ /* 0x000fe400000000ff */
[----:B------:R-:W-:Y:S02]  /*11e10*/  F2FP.F16.F32.PACK_AB R178, R121, R178 ;  /* 0x000000b279b2723e */ /* 0x000fe400000000ff */
[----:B------:R-:W0:Y:S01]  /*11e20*/  MUFU.EX2 R24, R24 ;  /* 0x0000001800187308 */ /* 0x000e220000000800 */
[----:B-1----:R-:W-:Y:S01]  /*11e30*/  FADD.FTZ R38, R20, R5 ;  /* 0x0000000514267221 */ /* 0x002fe20000010000 */
[----:B------:R-:W-:Y:S02]  /*11e40*/  F2FP.F16.F32.PACK_AB R172, R123, R172 ;  /* 0x000000ac7bac723e */ /* 0x000fe400000000ff */
[----:B------:R-:W-:Y:S02]  /*11e50*/  F2FP.F16.F32.PACK_AB R174, R95, R174 ;  /* 0x000000ae5fae723e */ /* 0x000fe400000000ff */
[----:B------:R-:W-:-:S02]  /*11e60*/  F2FP.F16.F32.PACK_AB R168, R97, R168 ;  /* 0x000000a861a8723e */ /* 0x000fc400000000ff */
[----:B------:R-:W1:Y:S01]  /*11e70*/  MUFU.EX2 R173, R173 ;  /* 0x000000ad00ad7308 */ /* 0x000e620000000800 */
[----:B--2---:R-:W-:Y:S01]  /*11e80*/  FADD.FTZ R5, R179, R38 ;  /* 0x00000026b3057221 */ /* 0x004fe20000010000 */
[----:B------:R-:W-:Y:S02]  /*11e90*/  F2FP.F16.F32.PACK_AB R180, R77, R180 ;  /* 0x000000b44db4723e */ /* 0x000fe400000000ff */
[----:B------:R-:W-:Y:S02]  /*11ea0*/  F2FP.F16.F32.PACK_AB R182, R81, R182 ;  /* 0x000000b651b6723e */ /* 0x000fe400000000ff */
[----:B------:R-:W-:Y:S02]  /*11eb0*/  F2FP.F16.F32.PACK_AB R177, R20, R177 ;  /* 0x000000b114b1723e */ /* 0x000fe400000000ff */
[----:B------:R-:W2:Y:S01]  /*11ec0*/  MUFU.EX2 R26, R26 ;  /* 0x0000001a001a7308 */ /* 0x000ea20000000800 */
[C---:B0-----:R-:W-:Y:S01]  /*11ed0*/  FADD.FTZ R40, R24.reuse, R5 ;  /* 0x0000000518287221 */ /* 0x041fe20000010000 */
[----:B------:R-:W-:-:S02]  /*11ee0*/  F2FP.F16.F32.PACK_AB R179, R24, R179 ;  /* 0x000000b318b3723e */ /* 0x000fc400000000ff */
[-C--:B------:R-:W-:Y:S02]  /*11ef0*/  MOV R123, R151.reuse ;  /* 0x00000097007b7202 */ /* 0x080fe40000000f00 */
[-C--:B------:R-:W-:Y:S02]  /*11f00*/  MOV R121, R151.reuse ;  /* 0x0000009700797202 */ /* 0x080fe40000000f00 */
[----:B------:R-:W0:Y:S01]  /*11f10*/  MUFU.EX2 R175, R175 ;  /* 0x000000af00af7308 */ /* 0x000e220000000800 */
[----:B-1----:R-:W-:Y:S01]  /*11f20*/  FADD.FTZ R5, R173, R40 ;  /* 0x00000028ad057221 */ /* 0x002fe20000010000 */
[----:B------:R-:W-:Y:S01]  /*11f30*/  FADD.FTZ R40, R170, R9 ;  /* 0x00000009aa287221 */ /* 0x000fe20000010000 */
[C---:B------:R-:W-:Y:S02]  /*11f40*/  F2FP.F16.F32.PACK_AB R170, R79.reuse, R170 ;  /* 0x000000aa4faa723e */ /* 0x040fe400000000ff */
[-C--:B------:R-:W-:Y:S01]  /*11f50*/  MOV R119, R151.reuse ;  /* 0x0000009700777202 */ /* 0x080fe20000000f00 */
[----:B------:R-:W-:Y:S01]  /*11f60*/  FADD.FTZ R9, R79, R40 ;  /* 0x000000284f097221 */ /* 0x000fe20000010000 */
[----:B------:R-:W-:Y:S01]  /*11f70*/  MOV R97, R151 ;  /* 0x0000009700617202 */ /* 0x000fe20000000f00 */
[----:B------:R-:W1:Y:S01]  /*11f80*/  MUFU.EX2 R28, R28 ;  /* 0x0000001c001c7308 */ /* 0x000e620000000800 */
[----:B--2---:R-:W-:Y:S01]  /*11f90*/  FADD.FTZ R4, R26, R5 ;  /* 0x000000051a047221 */ /* 0x004fe20000010000 */
[----:B------:R-:W-:Y:S01]  /*11fa0*/  FADD.FTZ R42, R164, R9 ;  /* 0x00000009a42a7221 */ /* 0x000fe20000010000 */
[----:B------:R-:W-:-:S02]  /*11fb0*/  F2FP.F16.F32.PACK_AB R173, R26, R173 ;  /* 0x000000ad1aad723e */ /* 0x000fc400000000ff */
[----:B------:R-:W-:-:S03]  /*11fc0*/  MOV R95, R151 ;  /* 0x00000097005f7202 */ /* 0x000fc60000000f00 */
[----:B------:R-:W2:Y:S01]  /*11fd0*/  MUFU.EX2 R169, R169 ;  /* 0x000000a900a97308 */ /* 0x000ea20000000800 */
[----:B0-----:R-:W-:-:S07]  /*11fe0*/  FADD.FTZ R5, R175, R4 ;  /* 0x00000004af057221 */ /* 0x001fce0000010000 */
[----:B------:R-:W0:Y:S01]  /*11ff0*/  MUFU.EX2 R57, R57 ;  /* 0x0000003900397308 */ /* 0x000e220000000800 */
[C---:B-1----:R-:W-:Y:S01]  /*12000*/  FADD.FTZ R40, R28.reuse, R5 ;  /* 0x000000051c287221 */ /* 0x042fe20000010000 */
[----:B------:R-:W-:-:S06]  /*12010*/  F2FP.F16.F32.PACK_AB R175, R28, R175 ;  /* 0x000000af1caf723e */ /* 0x000fcc00000000ff */
[----:B------:R-:W1:Y:S01]  /*12020*/  MUFU.EX2 R30, R30 ;  /* 0x0000001e001e7308 */ /* 0x000e620000000800 */
[----:B--2---:R-:W-:-:S07]  /*12030*/  FADD.FTZ R5, R169, R40 ;  /* 0x00000028a9057221 */ /* 0x004fce0000010000 */
[----:B------:R-:W2:Y:S01]  /*12040*/  MUFU.EX2 R166, R166 ;  /* 0x000000a600a67308 */ /* 0x000ea20000000800 */
[C---:B0-----:R-:W-:Y:S01]  /*12050*/  FADD.FTZ R9, R57.reuse, R42 ;  /* 0x0000002a39097221 */ /* 0x041fe20000010000 */
[----:B------:R-:W-:-:S06]  /*12060*/  F2FP.F16.F32.PACK_AB R164, R57, R164 ;  /* 0x000000a439a4723e */ /* 0x000fcc00000000ff */
[----:B------:R-:W0:Y:S01]  /*12070*/  MUFU.EX2 R171, R171 ;  /* 0x000000ab00ab7308 */ /* 0x000e220000000800 */
[C---:B-1----:R-:W-:Y:S01]  /*12080*/  FADD.FTZ R40, R30.reuse, R5 ;  /* 0x000000051e287221 */ /* 0x042fe20000010000 */
[----:B------:R-:W-:-:S06]  /*12090*/  F2FP.F16.F32.PACK_AB R169, R30, R169 ;  /* 0x000000a91ea9723e */ /* 0x000fcc00000000ff */
[----:B------:R-:W1:Y:S01]  /*120a0*/  MUFU.EX2 R49, R49 ;  /* 0x0000003100317308 */ /* 0x000e620000000800 */
[----:B--2---:R-:W-:-:S07]  /*120b0*/  FADD.FTZ R42, R166, R9 ;  /* 0x00000009a62a7221 */ /* 0x004fce0000010000 */
[----:B------:R-:W2:Y:S01]  /*120c0*/  MUFU.EX2 R32, R32 ;  /* 0x0000002000207308 */ /* 0x000ea20000000800 */
[----:B0-----:R-:W-:-:S07]  /*120d0*/  FADD.FTZ R5, R171, R40 ;  /* 0x00000028ab057221 */ /* 0x001fce0000010000 */
[----:B------:R-:W0:Y:S01]  /*120e0*/  MUFU.EX2 R10, R10 ;  /* 0x0000000a000a7308 */ /* 0x000e220000000800 */
[C---:B-1----:R-:W-:Y:S01]  /*120f0*/  FADD.FTZ R9, R49.reuse, R42 ;  /* 0x0000002a31097221 */ /* 0x042fe20000010000 */
[----:B------:R-:W-:-:S06]  /*12100*/  F2FP.F16.F32.PACK_AB R166, R49, R166 ;  /* 0x000000a631a6723e */ /* 0x000fcc00000000ff */
[----:B------:R-:W1:Y:S01]  /*12110*/  MUFU.EX2 R165, R165 ;  /* 0x000000a500a57308 */ /* 0x000e620000000800 */
[C---:B--2---:R-:W-:Y:S01]  /*12120*/  FADD.FTZ R6, R32.reuse, R5 ;  /* 0x0000000520067221 */ /* 0x044fe20000010000 */
[----:B------:R-:W-:-:S06]  /*12130*/  F2FP.F16.F32.PACK_AB R171, R32, R171 ;  /* 0x000000ab20ab723e */ /* 0x000fcc00000000ff */
[----:B------:R-:W2:Y:S01]  /*12140*/  MUFU.EX2 R53, R53 ;  /* 0x0000003500357308 */ /* 0x000ea20000000800 */
[----:B0-----:R-:W-:-:S07]  /*12150*/  FADD.FTZ R42, R10, R9 ;  /* 0x000000090a2a7221 */ /* 0x001fce0000010000 */
[----:B------:R-:W0:Y:S01]  /*12160*/  MUFU.EX2 R34, R34 ;  /* 0x0000002200227308 */ /* 0x000e220000000800 */
[----:B-1----:R-:W-:-:S07]  /*12170*/  FADD.FTZ R5, R165, R6 ;  /* 0x00000006a5057221 */ /* 0x002fce0000010000 */
[----:B------:R-:W1:Y:S01]  /*12180*/  MUFU.EX2 R154, R154 ;  /* 0x0000009a009a7308 */ /* 0x000e620000000800 */
[C---:B--2---:R-:W-:Y:S01]  /*12190*/  FADD.FTZ R9, R53.reuse, R42 ;  /* 0x0000002a35097221 */ /* 0x044fe20000010000 */
[----:B------:R-:W-:-:S06]  /*121a0*/  F2FP.F16.F32.PACK_AB R152, R53, R10 ;  /* 0x0000000a3598723e */ /* 0x000fcc00000000ff */
[----:B------:R-:W2:Y:S01]  /*121b0*/  MUFU.EX2 R167, R167 ;  /* 0x000000a700a77308 */ /* 0x000ea20000000800 */
[C---:B0-----:R-:W-:Y:S01]  /*121c0*/  FADD.FTZ R6, R34.reuse, R5 ;  /* 0x0000000522067221 */ /* 0x041fe20000010000 */
[----:B------:R-:W-:-:S06]  /*121d0*/  F2FP.F16.F32.PACK_AB R165, R34, R165 ;  /* 0x000000a522a5723e */ /* 0x000fcc00000000ff */
[----:B------:R-:W0:Y:S01]  /*121e0*/  MUFU.EX2 R61, R61 ;  /* 0x0000003d003d7308 */ /* 0x000e220000000800 */
[----:B-1----:R-:W-:-:S07]  /*121f0*/  FADD.FTZ R42, R154, R9 ;  /* 0x000000099a2a7221 */ /* 0x002fce0000010000 */
        /* <DEDUP_REMOVED lines=24> */
[----:B------:R-:W-:Y:S02]  /*12380*/  F2FP.F16.F32.PACK_AB R158, R91, R158 ;  /* 0x0000009e5b9e723e */ /* 0x000fe400000000ff */
[----:B------:R-:W-:-:S04]  /*12390*/  MOV R91, R151 ;  /* 0x00000097005b7202 */ /* 0x000fc80000000f00 */
[----:B------:R-:W2:Y:S01]  /*123a0*/  MUFU.EX2 R65, R65 ;  /* 0x0000004100417308 */ /* 0x000ea20000000800 */
[C---:B0-----:R-:W-:Y:S01]  /*123b0*/  FADD.FTZ R6, R4.reuse, R5 ;  /* 0x0000000504067221 */ /* 0x041fe20000010000 */
[----:B------:R-:W-:Y:S01]  /*123c0*/  F2FP.F16.F32.PACK_AB R155, R4, R45 ;  /* 0x0000002d049b723e */ /* 0x000fe200000000ff */
[----:B------:R-:W-:-:S05]  /*123d0*/  IMAD.MOV.U32 R4, RZ, RZ, 0x3f800000 ;  /* 0x3f800000ff047424 */ /* 0x000fca00078e00ff */
[----:B------:R0:W3:Y:S01]  /*123e0*/  MUFU.EX2 R101, R117 ;  /* 0x0000007500657308 */ /* 0x0000e20000000800 */
[----:B-1----:R-:W-:-:S07]  /*123f0*/  FADD.FTZ R44, R160, R9 ;  /* 0x00000009a02c7221 */ /* 0x002fce0000010000 */
[----:B------:R-:W1:Y:S01]  /*12400*/  MUFU.EX2 R40, R75 ;  /* 0x0000004b00287308 */ /* 0x000e620000000800 */
[----:B--2---:R-:W-:Y:S01]  /*12410*/  FADD.FTZ R5, R65, R6 ;  /* 0x0000000641057221 */ /* 0x004fe20000010000 */
[----:B0-----:R-:W-:-:S06]  /*12420*/  MOV R117, R151 ;  /* 0x0000009700757202 */ /* 0x001fcc0000000f00 */
[----:B------:R-:W0:Y:S01]  /*12430*/  MUFU.EX2 R69, R69 ;  /* 0x0000004500457308 */ /* 0x000e220000000800 */
[C---:B---3--:R-:W-:Y:S01]  /*12440*/  FADD.FTZ R9, R101.reuse, R44 ;  /* 0x0000002c65097221 */ /* 0x048fe20000010000 */
[----:B------:R-:W-:Y:S02]  /*12450*/  F2FP.F16.F32.PACK_AB R160, R101, R160 ;  /* 0x000000a065a0723e */ /* 0x000fe400000000ff */
[----:B------:R-:W-:-:S04]  /*12460*/  MOV R101, R151 ;  /* 0x0000009700657202 */ /* 0x000fc80000000f00 */
[----:B------:R2:W3:Y:S01]  /*12470*/  MUFU.EX2 R42, R93 ;  /* 0x0000005d002a7308 */ /* 0x0004e20000000800 */
[C---:B-1----:R-:W-:Y:S01]  /*12480*/  FADD.FTZ R44, R40.reuse, R5 ;  /* 0x00000005282c7221 */ /* 0x042fe20000010000 */
[----:B------:R-:W-:-:S06]  /*12490*/  F2FP.F16.F32.PACK_AB R157, R40, R65 ;  /* 0x00000041289d723e */ /* 0x000fcc00000000ff */
[----:B------:R-:W1:Y:S01]  /*124a0*/  MUFU.EX2 R99, R99 ;  /* 0x0000006300637308 */ /* 0x000e620000000800 */
[----:B0-----:R-:W-:Y:S01]  /*124b0*/  FADD.FTZ R5, R69, R44 ;  /* 0x0000002c45057221 */ /* 0x001fe20000010000 */
[----:B--2---:R-:W-:-:S06]  /*124c0*/  MOV R93, R151 ;  /* 0x00000097005d7202 */ /* 0x004fcc0000000f00 */
[----:B------:R-:W0:Y:S01]  /*124d0*/  MUFU.EX2 R10, R83 ;  /* 0x00000053000a7308 */ /* 0x000e220000000800 */
[C---:B---3--:R-:W-:Y:S01]  /*124e0*/  FADD.FTZ R14, R42.reuse, R5 ;  /* 0x000000052a0e7221 */ /* 0x048fe20000010000 */
[----:B------:R-:W-:-:S06]  /*124f0*/  F2FP.F16.F32.PACK_AB R159, R42, R69 ;  /* 0x000000452a9f723e */ /* 0x000fcc00000000ff */
[----:B------:R-:W2:Y:S01]  /*12500*/  MUFU.EX2 R162, R162 ;  /* 0x000000a200a27308 */ /* 0x000ea20000000800 */
[----:B-1----:R-:W-:-:S07]  /*12510*/  FADD.FTZ R5, R99, R14 ;  /* 0x0000000e63057221 */ /* 0x002fce0000010000 */
[----:B------:R-:W1:Y:S01]  /*12520*/  MUFU.EX2 R89, R89 ;  /* 0x0000005900597308 */ /* 0x000e620000000800 */
[C---:B0-----:R-:W-:Y:S01]  /*12530*/  FADD.FTZ R14, R10.reuse, R5 ;  /* 0x000000050a0e7221 */ /* 0x041fe20000010000 */
[----:B------:R-:W-:Y:S02]  /*12540*/  F2FP.F16.F32.PACK_AB R161, R10, R99 ;  /* 0x000000630aa1723e */ /* 0x000fe400000000ff */
[----:B------:R-:W-:-:S04]  /*12550*/  MOV R99, R151 ;  /* 0x0000009700637202 */ /* 0x000fc80000000f00 */
[----:B------:R-:W0:Y:S01]  /*12560*/  MUFU.EX2 R12, R87 ;  /* 0x00000057000c7308 */ /* 0x000e220000000800 */
[----:B--2---:R-:W-:Y:S01]  /*12570*/  FADD.FTZ R6, R162, R9 ;  /* 0x00000009a2067221 */ /* 0x004fe20000010000 */
[----:B------:R-:W-:-:S06]  /*12580*/  MOV R9, 0x3f800000 ;  /* 0x3f80000000097802 */ /* 0x000fcc0000000f00 */
[----:B------:R-:W2:Y:S01]  /*12590*/  MUFU.EX2 R85, R85 ;  /* 0x0000005500557308 */ /* 0x000ea20000000800 */
[----:B-1----:R-:W-:Y:S01]  /*125a0*/  FADD.FTZ R5, R89, R14 ;  /* 0x0000000e59057221 */ /* 0x002fe20000010000 */
[----:B0-----:R-:W-:-:S03]  /*125b0*/  F2FP.F16.F32.PACK_AB R163, R12, R89 ;  /* 0x000000590ca3723e */ /* 0x001fc600000000ff */
[----:B------:R-:W-:Y:S01]  /*125c0*/  FADD.FTZ R5, R12, R5 ;  /* 0x000000050c057221 */ /* 0x000fe20000010000 */
[----:B------:R-:W-:Y:S01]  /*125d0*/  MOV R89, R151 ;  /* 0x0000009700597202 */ /* 0x000fe20000000f00 */
[C---:B--2---:R-:W-:Y:S01]  /*125e0*/  FADD.FTZ R6, R85.reuse, R6 ;  /* 0x0000000655067221 */ /* 0x044fe20000010000 */
[----:B------:R-:W-:Y:S01]  /*125f0*/  F2FP.F16.F32.PACK_AB R162, R85, R162 ;  /* 0x000000a255a2723e */ /* 0x000fe200000000ff */
[----:B------:R-:W-:Y:S06]  /*12600*/  @!P2 BRA `(.L_x_623) ;  /* 0x0000002400c0a947 */ /* 0x000fec0003800000 */
[----:B------:R-:W-:Y:S01]  /*12610*/  IADD3 R20, R202, -0x2, RZ ;  /* 0xfffffffeca147810 */ /* 0x000fe20007ffe0ff */
[----:B------:R-:W-:Y:S01]  /*12620*/  IMAD.MOV.U32 R13, RZ, RZ, R8 ;  /* 0x000000ffff0d7224 */ /* 0x000fe200078e0008 */
[----:B------:R-:W-:Y:S01]  /*12630*/  MOV R12, R3 ;  /* 0x00000003000c7202 */ /* 0x000fe20000000f00 */
[----:B------:R-:W-:Y:S01]  /*12640*/  IMAD.MOV.U32 R202, RZ, RZ, R194 ;  /* 0x000000ffffca7224 */ /* 0x000fe200078e00c2 */
[----:B------:R-:W-:Y:S01]  /*12650*/  MOV R203, R192 ;  /* 0x000000c000cb7202 */ /* 0x000fe20000000f00 */
        /* <DEDUP_REMOVED lines=32> */
[----:B------:R-:W-:-:S07]  /*12860*/  CS2R R88, SRZ ;  /* 0x0000000000587805 */ /* 0x000fce000001ff00 */
.L_x_634:
[----:B------:R-:W-:-:S04]  /*12870*/  IADD3 R0, R203, 0x1, RZ ;  /* 0x00000001cb007810 */ /* 0x000fc80007ffe0ff */
[----:B------:R-:W-:-:S04]  /*12880*/  ISETP.NE.AND P2, PT, R0, 0x2, PT ;  /* 0x000000020000780c */ /* 0x000fc80003f45270 */
[----:B------:R-:W-:Y:S02]  /*12890*/  SEL R3, RZ, 0x1, P2 ;  /* 0x00000001ff037807 */ /* 0x000fe40001000000 */
[----:B------:R-:W-:Y:S02]  /*128a0*/  SEL R192, R0, RZ, P2 ;  /* 0x000000ff00c07207 */ /* 0x000fe40001000000 */
[----:B------:R-:W-:Y:S01]  /*128b0*/  LOP3.LUT R194, R202, R3, RZ, 0x3c, !PT ;  /* 0x00000003cac27212 */ /* 0x000fe200078e3cff */
[----:B------:R-:W-:Y:S06]  /*128c0*/  @!P0 BRA `(.L_x_624) ;  /* 0x0000000000048947 */ /* 0x000fec0003800000 */
[----:B------:R-:W-:Y:S01]  /*128d0*/  BPT.TRAP 0x1 ;  /* 0x000000040000795c */ /* 0x000fe20000300000 */
.L_x_624:
[----:B------:R-:W-:Y:S01]  /*128e0*/  IMAD R21, R192, 0x8, R2 ;  /* 0x00000008c0157824 */ /* 0x000fe200078e0202 */
[----:B------:R-:W-:-:S04]  /*128f0*/  SHF.L.U32 R0, R194, 0x1f, RZ ;  /* 0x0000001fc2007819 */ /* 0x000fc800000006ff */
[----:B------:R0:W1:Y:S01]  /*12900*/  SYNCS.PHASECHK.TRANS64.TRYWAIT P2, [R21+URZ+0x34830], R0 ;  /* 0x03483000150075a7 */ /* 0x000062000804017f */
[----:B------:R-:W-:Y:S05]  /*12910*/  @!P0 BRA `(.L_x_625) ;  /* 0x0000000000048947 */ /* 0x000fea0003800000 */
[----:B------:R-:W-:Y:S01]  /*12920*/  BPT.TRAP 0x1 ;  /* 0x000000040000795c */ /* 0x000fe20000300000 */
.L_x_625:
[----:B------:R-:W-:Y:S01]  /*12930*/  BSSY B1, `(.L_x_626) ;  /* 0x0000006000017945 */ /* 0x000fe20003800000 */
[----:B------:R-:W-:Y:S01]  /*12940*/  IMAD R10, R192, 0xc00, R7 ;  /* 0x00000c00c00a7824 */ /* 0x000fe200078e0207 */
[----:B------:R-:W-:Y:S02]  /*12950*/  MOV R11, 0x40000040 ;  /* 0x40000040000b7802 */ /* 0x000fe40000000f00 */
[----:B-1----:R-:W-:Y:S05]  /*12960*/  @P2 BRA `(.L_x_627) ;  /* 0x0000000000082947 */ /* 0x002fea0003800000 */
[----:B------:R-:W1:Y:S02]  /*12970*/  SYNCS.PHASECHK.TRANS64.TRYWAIT P2, [R21+URZ+0x34830], R0 ;  /* 0x03483000150075a7 */ /* 0x000e64000804017f */
[----:B-1----:R-:W-:Y:S05]  /*12980*/  @!P2 BRA `(.L_x_628) ;  /* 0x000000b40058a947 */ /* 0x002fea0003800000 */
.L_x_627:
[----:B------:R-:W-:Y:S05]  /*12990*/  BSYNC B1 ;  /* 0x0000000000017941 */ /* 0x000fea0003800000 */
.L_x_626:
[----:B------:R-:W2:Y:S04]  /*129a0*/  LDL.64 R24, [R1+0x30] ;  /* 0x0000300001187983 */ /* 0x000ea80000100a00 */
[----:B------:R-:W3:Y:S04]  /*129b0*/  LDL.64 R226, [R1+0x28] ;  /* 0x0000280001e27983 */ /* 0x000ee80000100a00 */
[----:B------:R-:W4:Y:S01]  /*129c0*/  LDL.64 R234, [R1+0x20] ;  /* 0x0000200001ea7983 */ /* 0x000f220000100a00 */
[C---:B------:R-:W-:Y:S02]  /*129d0*/  R2UR UR6, R10.reuse ;  /* 0x000000000a0672ca */ /* 0x040fe400000e0000 */
[----:B------:R-:W-:Y:S01]  /*129e0*/  R2UR UR7, R11 ;  /* 0x000000000b0772ca */ /* 0x000fe200000e0000 */
[----:B------:R-:W5:Y:S01]  /*129f0*/  LDL.64 R232, [R1+0x18] ;  /* 0x0000180001e87983 */ /* 0x000f620000100a00 */
[----:B------:R-:W-:Y:S01]  /*12a00*/  VIADD R14, R10, 0x2 ;  /* 0x000000020a0e7836 */ /* 0x000fe20000000000 */
[----:B------:R-:W-:-:S02]  /*12a10*/  MOV R15, 0x40000040 ;  /* 0x40000040000f7802 */ /* 0x000fc40000000f00 */
[----:B------:R-:W5:Y:S04]  /*12a20*/  LDL.64 R230, [R1+0x10] ;  /* 0x0000100001e67983 */ /* 0x000f680000100a00 */
[----:B------:R-:W5:Y:S01]  /*12a30*/  LDL.64 R228, [R1+0x8] ;  /* 0x0000080001e47983 */ /* 0x000f620000100a00 */
[----:B--2---:R-:W-:Y:S02]  /*12a40*/  R2UR UR4, R24 ;  /* 0x00000000180472ca */ /* 0x004fe400000e0000 */
[----:B------:R-:W-:Y:S02]  /*12a50*/  R2UR UR5, R25 ;  /* 0x00000000190572ca */ /* 0x000fe400000e0000 */
[----:B------:R-:W-:-:S11]  /*12a60*/  WARPGROUP.ARRIVE ;  /* 0x00000000000079c5 */ /* 0x000fd60000000000 */
[----:B------:R-:W-:Y:S01]  /*12a70*/  HGMMA.64x128x16.F32 R24, gdesc[UR4], RZ, !UPT, gsb0 ;  /* 0x01e00000041879f0 */ /* 0x000fe2000c0008ff */
[----:B------:R-:W-:Y:S02]  /*12a80*/  R2UR UR6, R14 ;  /* 0x000000000e0672ca */ /* 0x000fe400000e0000 */
[----:B------:R-:W-:Y:S02]  /*12a90*/  R2UR UR7, R15 ;  /* 0x000000000f0772ca */ /* 0x000fe400000e0000 */
[----:B---3--:R-:W-:Y:S02]  /*12aa0*/  R2UR UR4, R226 ;  /* 0x00000000e20472ca */ /* 0x008fe400000e0000 */
[----:B------:R-:W-:Y:S01]  /*12ab0*/  R2UR UR5, R227 ;  /* 0x00000000e30572ca */ /* 0x000fe200000e0000 */
[----:B------:R-:W-:Y:S01]  /*12ac0*/  VIADD R14, R10, 0x4 ;  /* 0x000000040a0e7836 */ /* 0x000fe20000000000 */
[----:B------:R-:W-:Y:S01]  /*12ad0*/  MOV R15, 0x40000040 ;  /* 0x40000040000f7802 */ /* 0x000fe20000000f00 */
[----:B------:R-:W2:Y:S01]  /*12ae0*/  LDL.64 R226, [R1] ;  /* 0x0000000001e27983 */ /* 0x000ea20000100a00 */
[----:B------:R-:W-:-:S02]  /*12af0*/  WARPGROUP.DEPBAR.LE gsb0, 0x0 ;  /* 0x00008000000079c5 */ /* 0x000fc40000010000 */
[----:B------:R-:W-:-:S07]  /*12b00*/  WARPGROUP.ARRIVE ;  /* 0x00000000000079c5 */ /* 0x000fce0000000000 */
[----:B------:R-:W-:Y:S01]  /*12b10*/  HGMMA.64x128x16.F32 R24, gdesc[UR4], R24, gsb0 ;  /* 0x01e00000041879f0 */ /* 0x000fe20008000818 */
[----:B------:R-:W-:Y:S02]  /*12b20*/  R2UR UR6, R14 ;  /* 0x000000000e0672ca */ /* 0x000fe400000e0000 */
[----:B------:R-:W-:Y:S02]  /*12b30*/  R2UR UR7, R15 ;  /* 0x000000000f0772ca */ /* 0x000fe400000e0000 */
[----:B----4-:R-:W-:Y:S02]  /*12b40*/  R2UR UR4, R234 ;  /* 0x00000000ea0472ca */ /* 0x010fe400000e0000 */
[----:B------:R-:W-:Y:S01]  /*12b50*/  R2UR UR5, R235 ;  /* 0x00000000eb0572ca */ /* 0x000fe200000e0000 */
[----:B------:R-:W-:Y:S01]  /*12b60*/  VIADD R14, R10, 0x6 ;  /* 0x000000060a0e7836 */ /* 0x000fe20000000000 */
[----:B------:R-:W-:Y:S01]  /*12b70*/  MOV R15, 0x40000040 ;  /* 0x40000040000f7802 */ /* 0x000fe20000000f00 */
[----:B------:R-:W-:-:S02]  /*12b80*/  WARPGROUP.DEPBAR.LE gsb0, 0x0 ;  /* 0x00008000000079c5 */ /* 0x000fc40000010000 */
[----:B------:R-:W-:-:S08]  /*12b90*/  WARPGROUP.ARRIVE ;  /* 0x00000000000079c5 */ /* 0x000fd00000000000 */
[----:B------:R-:W-:Y:S01]  /*12ba0*/  HGMMA.64x128x16.F32 R24, gdesc[UR4], R24, gsb0 ;  /* 0x01e00000041879f0 */ /* 0x000fe20008000818 */
[----:B------:R-:W-:Y:S02]  /*12bb0*/  R2UR UR6, R14 ;  /* 0x000000000e0672ca */ /* 0x000fe400000e0000 */
[----:B------:R-:W-:Y:S02]  /*12bc0*/  R2UR UR7, R15 ;  /* 0x000000000f0772ca */ /* 0x000fe400000e0000 */
[----:B-----5:R-:W-:Y:S02]  /*12bd0*/  R2UR UR4, R232 ;  /* 0x00000000e80472ca */ /* 0x020fe400000e0000 */
        /* <DEDUP_REMOVED lines=8> */
[----:B------:R-:W-:Y:S02]  /*12c60*/  R2UR UR4, R230 ;  /* 0x00000000e60472ca */ /* 0x000fe400000e0000 */
        /* <DEDUP_REMOVED lines=17> */
[----:B--2---:R-:W-:Y:S02]  /*12d80*/  R2UR UR4, R226 ;  /* 0x00000000e20472ca */ /* 0x004fe400000e0000 */
[----:B------:R-:W-:Y:S01]  /*12d90*/  R2UR UR5, R227 ;  /* 0x00000000e30572ca */ /* 0x000fe200000e0000 */
[----:B------:R-:W-:Y:S01]  /*12da0*/  VIADD R14, R10, 0x406 ;  /* 0x000004060a0e7836 */ /* 0x000fe20000000000 */
[----:B------:R-:W-:Y:S01]  /*12db0*/  MOV R15, 0x40000040 ;  /* 0x40000040000f7802 */ /* 0x000fe20000000f00 */
[----:B------:R-:W-:-:S02]  /*12dc0*/  WARPGROUP.DEPBAR.LE gsb0, 0x0 ;  /* 0x00008000000079c5 */ /* 0x000fc40000010000 */
[----:B------:R-:W-:-:S08]  /*12dd0*/  WARPGROUP.ARRIVE ;  /* 0x00000000000079c5 */ /* 0x000fd00000000000 */
[----:B------:R-:W-:Y:S01]  /*12de0*/  HGMMA.64x128x16.F32 R24, gdesc[UR4], R24, gsb0 ;  /* 0x01e00000041879f0 */ /* 0x000fe20008000818 */
[----:B------:R-:W-:Y:S02]  /*12df0*/  R2UR UR6, R14 ;  /* 0x000000000e0672ca */ /* 0x000fe400000e0000 */
[----:B------:R-:W-:Y:S01]  /*12e00*/  R2UR UR7, R15 ;  /* 0x000000000f0772ca */ /* 0x000fe200000e0000 */
[----:B------:R-:W-:Y:S01]  /*12e10*/  UMOV UR4, UR56 ;  /* 0x0000003800047c82 */ /* 0x000fe20008000000 */
[----:B------:R-:W-:Y:S01]  /*12e20*/  UMOV UR5, UR57 ;  /* 0x0000003900057c82 */ /* 0x000fe20008000000 */
[----:B------:R-:W-:Y:S01]  /*12e30*/  VIADD R14, R10, 0x800 ;  /* 0x000008000a0e7836 */ /* 0x000fe20000000000 */
[----:B------:R-:W-:Y:S01]  /*12e40*/  MOV R15, 0x40000040 ;  /* 0x40000040000f7802 */ /* 0x000fe20000000f00 */
[----:B------:R-:W-:Y:S02]  /*12e50*/  WARPGROUP.DEPBAR.LE gsb0, 0x0 ;  /* 0x00008000000079c5 */ /* 0x000fe40000010000 */
[----:B------:R-:W-:-:S06]  /*12e60*/  WARPGROUP.ARRIVE ;  /* 0x00000000000079c5 */ /* 0x000fcc0000000000 */
        /* <DEDUP_REMOVED lines=100> */
[----:B------:R-:W-:Y:S05]  /*134b0*/  @!P0 BRA `(.L_x_629) ;  /* 0x0000000000048947 */ /* 0x000fea0003800000 */
[----:B------:R-:W-:Y:S01]  /*134c0*/  BPT.TRAP 0x1 ;  /* 0x000000040000795c */ /* 0x000fe20000300000 */
.L_x_629:
[----:B------:R-:W-:Y:S01]  /*134d0*/  SHF.L.U32 R3, R202, 0x1f, RZ ;  /* 0x0000001fca037819 */ /* 0x000fe200000006ff */
[----:B------:R-:W-:-:S04]  /*134e0*/  IMAD R202, R203, 0x8, R2 ;  /* 0x00000008cbca7824 */ /* 0x000fc800078e0202 */
[----:B------:R2:W3:Y:S01]  /*134f0*/  SYNCS.PHASECHK.TRANS64.TRYWAIT P2, [R202+URZ+0x34850], R3 ;  /* 0x03485003ca0075a7 */ /* 0x0004e2000804017f */
[----:B------:R-:W-:Y:S05]  /*13500*/  @!P0 BRA `(.L_x_630) ;  /* 0x0000000000048947 */ /* 0x000fea0003800000 */
[----:B------:R-:W-:Y:S01]  /*13510*/  BPT.TRAP 0x1 ;  /* 0x000000040000795c */ /* 0x000fe20000300000 */
.L_x_630:
[----:B------:R-:W-:Y:S04]  /*13520*/  BSSY B1, `(.L_x_631) ;  /* 0x0000004000017945 */ /* 0x000fe80003800000 */
[----:B---3--:R-:W-:Y:S05]  /*13530*/  @P2 BRA `(.L_x_632) ;  /* 0x0000000000082947 */ /* 0x008fea0003800000 */
[----:B------:R-:W3:Y:S02]  /*13540*/  SYNCS.PHASECHK.TRANS64.TRYWAIT P2, [R202+URZ+0x34850], R3 ;  /* 0x03485003ca0075a7 */ /* 0x000ee4000804017f */
[----:B---3--:R-:W-:Y:S05]  /*13550*/  @!P2 BRA `(.L_x_633) ;  /* 0x000000a80078a947 */ /* 0x008fea0003800000 */
.L_x_632:
[----:B------:R-:W-:Y:S05]  /*13560*/  BSYNC B1 ;  /* 0x0000000000017941 */ /* 0x000fea0003800000 */
.L_x_631:
[----:B01----:R-:W-:Y:S01]  /*13570*/  IADD3 R0, R2, 0x400, RZ ;  /* 0x0000040002007810 */ /* 0x003fe20007ffe0ff */
[----:B------:R-:W-:Y:S01]  /*13580*/  WARPGROUP.ARRIVE ;  /* 0x00000000000079c5 */ /* 0x000fe20000000000 */
[----:B------:R-:W-:Y:S01]  /*13590*/  MOV R11, 0x40000040 ;  /* 0x40000040000b7802 */ /* 0x000fe20000000f00 */
[----:B------:R-:W-:Y:S01]  /*135a0*/  IMAD.MOV.U32 R15, RZ, RZ, 0x40000040 ;  /* 0x40000040ff0f7424 */ /* 0x000fe200078e00ff */
[----:B------:R-:W-:Y:S01]  /*135b0*/  SHF.R.U32.HI R0, RZ, 0x4, R0 ;  /* 0x00000004ff007819 */ /* 0x000fe20000011600 */
[----:B--23--:R-:W-:Y:S01]  /*135c0*/  @!P1 VIADD R202, R202, 0x34860 ;  /* 0x00034860caca9836 */ /* 0x00cfe20000000000 */
[----:B------:R-:W-:Y:S02]  /*135d0*/  R2UR UR7, R11 ;  /* 0x000000000b0772ca */ /* 0x000fe400000e0000 */
[----:B------:R-:W-:Y:S02]  /*135e0*/  LOP3.LUT R0, R0, 0x3fff, RZ, 0xc0, !PT ;  /* 0x00003fff00007812 */ /* 0x000fe400078ec0ff */
[----:B------:R-:W-:-:S02]  /*135f0*/  MOV R9, 0x40000040 ;  /* 0x4000004000097802 */ /* 0x000fc40000000f00 */
[----:B------:R-:W-:Y:S02]  /*13600*/  LOP3.LUT R0, R0, 0x4000000, RZ, 0xfc, !PT ;  /* 0x0400000000007812 */ /* 0x000fe400078efcff */
[----:B------:R-:W-:Y:S02]  /*13610*/  ISETP.GT.AND P2, PT, R20, RZ, PT ;  /* 0x000000ff1400720c */ /* 0x000fe40003f44270 */
[----:B------:R-:W-:Y:S01]  /*13620*/  @!P1 IADD3 R21, R21, 0x34840, RZ ;  /* 0x0003484015159810 */ /* 0x000fe20007ffe0ff */
[----:B------:R-:W-:Y:S01]  /*13630*/  IMAD R10, R203, 0x800, R0 ;  /* 0x00000800cb0a7824 */ /* 0x000fe200078e0200 */
[----:B------:R-:W-:Y:S02]  /*13640*/  FMNMX.FTZ R0, R24, R12, !PT ;  /* 0x0000000c18007209 */ /* 0x000fe40007810000 */
[----:B------:R-:W-:Y:S01]  /*13650*/  @!P1 PRMT R21, RZ, 0x654, R21 ;  /* 0x00000654ff159816 */ /* 0x000fe20000000015 */
[C---:B------:R-:W-:Y:S01]  /*13660*/  VIADD R8, R10.reuse, 0x80 ;  /* 0x000000800a087836 */ /* 0x040fe20000000000 */
[----:B------:R-:W-:-:S02]  /*13670*/  R2UR UR6, R10 ;  /* 0x000000000a0672ca */ /* 0x000fc400000e0000 */
[----:B------:R-:W-:Y:S02]  /*13680*/  FMNMX.FTZ R3, R25, R0, !PT ;  /* 0x0000000019037209 */ /* 0x000fe40007810000 */
[----:B------:R-:W-:Y:S02]  /*13690*/  IADD3 R14, R10, 0x200, RZ ;  /* 0x000002000a0e7810 */ /* 0x000fe40007ffe0ff */
[----:B------:R-:W-:Y:S02]  /*136a0*/  FMNMX.FTZ R0, R28, R3, !PT ;  /* 0x000000031c007209 */ /* 0x000fe40007810000 */
[----:B------:R-:W-:Y:S02]  /*136b0*/  @!P1 PRMT R202, RZ, 0x654, R202 ;  /* 0x00000654ffca9816 */ /* 0x000fe400000000ca */
[----:B------:R-:W-:Y:S02]  /*136c0*/  FMNMX.FTZ R3, R29, R0, !PT ;  /* 0x000000001d037209 */ /* 0x000fe40007810000 */
[----:B------:R-:W-:Y:S01]  /*136d0*/  IADD3 R20, R20, -0x1, RZ ;  /* 0xffffffff14147810 */ /* 0x000fe20007ffe0ff */
[----:B------:R-:W-:Y:S01]  /*136e0*/  HGMMA.64x128x16.F32 R88, R180, gdesc[UR4].tnspB, R88, gsb0 ;  /* 0x41e00004b4587df0 */ /* 0x000fe20008000858 */
[----:B------:R-:W-:Y:S01]  /*136f0*/  R2UR UR6, R8 ;  /* 0x00000000080672ca */ /* 0x000fe200000e0000 */
[----:B------:R-:W-:Y:S01]  /*13700*/  VIADD R8, R10, 0x100 ;  /* 0x000001000a087836 */ /* 0x000fe20000000000 */
[----:B------:R-:W-:-:S02]  /*13710*/  R2UR UR7, R9 ;  /* 0x00000000090772ca */ /* 0x000fc400000e0000 */
[----:B------:R-:W-:Y:S02]  /*13720*/  MOV R9, 0x40000040 ;  /* 0x4000004000097802 */ /* 0x000fe40000000f00 */
[----:B------:R-:W-:Y:S02]  /*13730*/  FMNMX.FTZ R0, R32, R3, !PT ;  /* 0x0000000320007209 */ /* 0x000fe40007810000 */
[----:B------:R-:W-:Y:S02]  /*13740*/  MOV R203, R192 ;  /* 0x000000c000cb7202 */ /* 0x000fe40000000f00 */
        /* <DEDUP_REMOVED lines=26> */
[----:B------:R-:W-:Y:S01]  /*138f0*/  FMNMX.FTZ R4, R85, R0, !PT ;  /* 0x0000000055047209 */ /* 0x000fe20007810000 */
[----:B------:R-:W-:-:S04]  /*13900*/  IMAD.U32 R0, RZ, RZ, UR42 ;  /* 0x0000002aff007e24 */ /* 0x000fc8000f8e00ff */
[----:B------:R-:W0:Y:S01]  /*13910*/  SHFL.BFLY PT, R3, R4, 0x2, 0x1f ;  /* 0x0c401f0004037f89 */ /* 0x000e2200000e0000 */
[----:B------:R-:W-:Y:S02]  /*13920*/  WARPGROUP.DEPBAR.LE gsb0, 0x0 ;  /* 0x00008000000079c5 */ /* 0x000fe40000010000 */
[----:B------:R-:W-:-:S06]  /*13930*/  WARPGROUP.ARRIVE ;  /* 0x00000000000079c5 */ /* 0x000fcc0000000000 */
[----:B------:R-:W-:Y:S01]  /*13940*/  HGMMA.64x128x16.F32 R88, R176, gdesc[UR4].tnspB, R88, gsb0 ;  /* 0x41e00004b0587df0 */ /* 0x000fe20008000858 */
[----:B------:R-:W-:Y:S01]  /*13950*/  R2UR UR6, R8 ;  /* 0x00000000080672ca */ /* 0x000fe200000e0000 */
[----:B------:R-:W-:Y:S01]  /*13960*/  VIADD R8, R10, 0x180 ;  /* 0x000001800a087836 */ /* 0x000fe20000000000 */
[----:B------:R-:W-:Y:S02]  /*13970*/  R2UR UR7, R9 ;  /* 0x00000000090772ca */ /* 0x000fe400000e0000 */
[----:B------:R-:W-:Y:S01]  /*13980*/  MOV R9, 0x40000040 ;  /* 0x4000004000097802 */ /* 0x000fe20000000f00 */
[----:B------:R-:W-:Y:S02]  /*13990*/  WARPGROUP.DEPBAR.LE gsb0, 0x0 ;  /* 0x00008000000079c5 */ /* 0x000fe40000010000 */
[----:B------:R-:W-:-:S08]  /*139a0*/  WARPGROUP.ARRIVE ;  /* 0x00000000000079c5 */ /* 0x000fd00000000000 */
[----:B------:R-:W-:Y:S01]  /*139b0*/  HGMMA.64x128x16.F32 R88, R172, gdesc[UR4].tnspB, R88, gsb0 ;  /* 0x41e00004ac587df0 */ /* 0x000fe20008000858 */
[----:B------:R-:W-:Y:S02]  /*139c0*/  R2UR UR6, R8 ;  /* 0x00000000080672ca */ /* 0x000fe400000e0000 */
[----:B------:R-:W-:Y:S02]  /*139d0*/  R2UR UR7, R9 ;  /* 0x00000000090772ca */ /* 0x000fe400000e0000 */
[----:B0-----:R-:W-:Y:S02]  /*139e0*/  FMNMX.FTZ R8, R4, R3, !PT ;  /* 0x0000000304087209 */ /* 0x001fe40007810000 */
[----:B------:R-:W-:-:S03]  /*139f0*/  FMNMX.FTZ R4, R26, R13, !PT ;  /* 0x0000000d1a047209 */ /* 0x000fc60007810000 */
[----:B------:R-:W0:Y:S02]  /*13a00*/  SHFL.BFLY PT, R3, R8, 0x1, 0x1f ;  /* 0x0c201f0008037f89 */ /* 0x000e2400000e0000 */
[----:B0-----:R-:W-:-:S05]  /*13a10*/  FMNMX.FTZ R3, R8, R3, !PT ;  /* 0x0000000308037209 */ /* 0x001fca0007810000 */
[C---:B------:R-:W-:Y:S01]  /*13a20*/  FMUL.FTZ R11, R3.reuse, R0 ;  /* 0x00000000030b7220 */ /* 0x040fe20000410000 */
[----:B------:R-:W-:-:S03]  /*13a30*/  FADD.FTZ R9, -R3, R12 ;  /* 0x0000000c03097221 */ /* 0x000fc60000010100 */
[-CC-:B------:R-:W-:Y:S01]  /*13a40*/  FFMA.FTZ R182, R28, R0.reuse, -R11.reuse ;  /* 0x000000001cb67223 */ /* 0x180fe2000001080b */
        /* <DEDUP_REMOVED lines=15> */
[-C--:B------:R-:W-:Y:S01]  /*13b40*/  FFMA.FTZ R57, R84, R0.reuse, -R11 ;  /* 0x0000000054397223 */ /* 0x080fe2000001080b */
[----:B------:R-:W-:Y:S01]  /*13b50*/  FMUL.FTZ R9, R9, R0 ;  /* 0x0000000009097220 */ /* 0x000fe20000410000 */
[----:B------:R-:W-:Y:S08]  /*13b60*/  MUFU.EX2 R180, R180 ;  /* 0x000000b400b47308 */ /* 0x000ff00000000800 */
[----:B------:R-:W0:Y:S08]  /*13b70*/  MUFU.EX2 R9, R9 ;  /* 0x0000000900097308 */ /* 0x000e300000000800 */
[----:B------:R-:W1:Y:S08]  /*13b80*/  MUFU.EX2 R12, R12 ;  /* 0x0000000c000c7308 */ /* 0x000e700000000800 */
[----:B------:R-:W2:Y:S08]  /*13b90*/  MUFU.EX2 R182, R182 ;  /* 0x000000b600b67308 */ /* 0x000eb00000000800 */
        /* <DEDUP_REMOVED lines=10> */
[-CC-:B------:R-:W-:Y:S01]  /*13c40*/  FFMA.FTZ R174, R44, R0.reuse, -R11.reuse ;  /* 0x000000002cae7223 */ /* 0x180fe2000001080b */
[-CC-:B------:R-:W-:Y:S01]  /*13c50*/  FFMA.FTZ R40, R65, R0.reuse, -R11.reuse ;  /* 0x0000000041287223 */ /* 0x180fe2000001080b */
[----:B------:R-:W-:Y:S01]  /*13c60*/  FFMA.FTZ R44, R69, R0, -R11 ;  /* 0x00000000452c7223 */ /* 0x000fe2000001080b */
[----:B------:R-:W-:Y:S01]  /*13c70*/  MUFU.EX2 R32, R32 ;  /* 0x0000002000207308 */ /* 0x000fe20000000800 */
[----:B------:R-:W-:Y:S01]  /*13c80*/  HGMMA.64x128x16.F32 R88, R168, gdesc[UR4].tnspB, R88, gsb0 ;  /* 0x41e00004a8587df0 */ /* 0x000fe20008000858 */
[----:B------:R-:W-:Y:S02]  /*13c90*/  R2UR UR6, R14 ;  /* 0x000000000e0672ca */ /* 0x000fe400000e0000 */
[----:B------:R-:W-:Y:S02]  /*13ca0*/  R2UR UR7, R15 ;  /* 0x000000000f0772ca */ /* 0x000fe400000e0000 */
[----:B------:R-:W-:-:S02]  /*13cb0*/  FMNMX.FTZ R15, R27, R4, !PT ;  /* 0x000000041b0f7209 */ /* 0x000fc40007810000 */
[----:B------:R-:W-:Y:S01]  /*13cc0*/  IADD3 R14, R10, 0x280, RZ ;  /* 0x000002800a0e7810 */ /* 0x000fe20007ffe0ff */
        /* <DEDUP_REMOVED lines=29> */
[----:B------:R-:W-:-:S03]  /*13ea0*/  IMAD.MOV.U32 R15, RZ, RZ, 0x40000040 ;  /* 0x40000040ff0f7424 */ /* 0x000fc600078e00ff */
[----:B------:R-:W-:-:S04]  /*13eb0*/  FMNMX.FTZ R37, R67, R4, !PT ;  /* 0x0000000443257209 */ /* 0x000fc80007810000 */
[----:B------:R-:W-:Y:S01]  /*13ec0*/  FMNMX.FTZ R4, R70, R37, !PT ;  /* 0x0000002546047209 */ /* 0x000fe20007810000 */
[----:B------:R-:W-:-:S06]  /*13ed0*/  FFMA.FTZ R37, R72, R0, -R11 ;  /* 0x0000000048257223 */ /* 0x000fcc000001080b */
[----:B------:R-:W-:Y:S01]  /*13ee0*/  MUFU.EX2 R37, R37 ;  /* 0x0000002500257308 */ /* 0x000fe20000000800 */
[----:B------:R-:W-:Y:S02]  /*13ef0*/  WARPGROUP.DEPBAR.LE gsb0, 0x0 ;  /* 0x00008000000079c5 */ /* 0x000fe40000010000 */
[----:B------:R-:W-:Y:S01]  /*13f00*/  WARPGROUP.ARRIVE ;  /* 0x00000000000079c5 */ /* 0x000fe20000000000 */
[-CC-:B------:R-:W-:Y:S01]  /*13f10*/  FFMA.FTZ R168, R48, R0.reuse, -R11.reuse ;  /* 0x0000000030a87223 */ /* 0x180fe2000001080b */
[-CC-:B------:R-:W-:Y:S01]  /*13f20*/  FFMA.FTZ R170, R52, R0.reuse, -R11.reuse ;  /* 0x0000000034aa7223 */ /* 0x180fe2000001080b */
[-CC-:B------:R-:W-:Y:S01]  /*13f30*/  FFMA.FTZ R48, R61, R0.reuse, -R11.reuse ;  /* 0x000000003d307223 */ /* 0x180fe2000001080b */
[----:B------:R-:W-:Y:S02]  /*13f40*/  FFMA.FTZ R52, R77, R0, -R11 ;  /* 0x000000004d347223 */ /* 0x000fe4000001080b */
[----:B------:R-:W-:Y:S01]  /*13f50*/  HGMMA.64x128x16.F32 R88, R164, gdesc[UR4].tnspB, R88, gsb0 ;  /* 0x41e00004a4587df0 */ /* 0x000fe20008000858 */
[----:B------:R-:W-:Y:S01]  /*13f60*/  R2UR UR6, R14 ;  /* 0x000000000e0672ca */ /* 0x000fe200000e0000 */
[----:B------:R-:W-:Y:S01]  /*13f70*/  MUFU.EX2 R168, R168 ;  /* 0x000000a800a87308 */ /* 0x000fe20000000800 */
[----:B------:R-:W-:-:S02]  /*13f80*/  R2UR UR7, R15 ;  /* 0x000000000f0772ca */ /* 0x000fc400000e0000 */
[----:B------:R-:W-:Y:S02]  /*13f90*/  FMNMX.FTZ R15, R71, R4, !PT ;  /* 0x00000004470f7209 */ /* 0x000fe40007810000 */
[----:B------:R-:W-:Y:S02]  /*13fa0*/  IADD3 R14, R10, 0x300, RZ ;  /* 0x000003000a0e7810 */ /* 0x000fe40007ffe0ff */
[----:B------:R-:W-:Y:S01]  /*13fb0*/  FMNMX.FTZ R4, R74, R15, !PT ;  /* 0x0000000f4a047209 */ /* 0x000fe20007810000 */
[----:B------:R-:W-:Y:S01]  /*13fc0*/  MUFU.EX2 R170, R170 ;  /* 0x000000aa00aa7308 */ /* 0x000fe20000000800 */
[----:B------:R-:W-:Y:S02]  /*13fd0*/  IADD3 R10, R10, 0x380, RZ ;  /* 0x000003800a0a7810 */ /* 0x000fe40007ffe0ff */
[----:B------:R-:W-:-:S04]  /*13fe0*/  FMNMX.FTZ R15, R75, R4, !PT ;  /* 0x000000044b0f7209 */ /* 0x000fc80007810000 */
[----:B------:R-:W-:Y:S01]  /*13ff0*/  FMNMX.FTZ R4, R78, R15, !PT ;  /* 0x0000000f4e047209 */ /* 0x000fe20007810000 */
[----:B------:R-:W-:Y:S03]  /*14000*/  MUFU.EX2 R48, R48 ;  /* 0x0000003000307308 */ /* 0x000fe60000000800 */
[----:B------:R-:W-:-:S04]  /*14010*/  FMNMX.FTZ R15, R79, R4, !PT ;  /* 0x000000044f0f7209 */ /* 0x000fc80007810000 */
[----:B------:R-:W-:Y:S01]  /*14020*/  FMNMX.FTZ R4, R82, R15, !PT ;  /* 0x0000000f52047209 */ /* 0x000fe20007810000 */
[----:B------:R-:W-:Y:S03]  /*14030*/  MUFU.EX2 R52, R52 ;  /* 0x0000003400347308 */ /* 0x000fe60000000800 */
[----:B------:R-:W-:-:S04]  /*14040*/  FMNMX.FTZ R15, R83, R4, !PT ;  /* 0x00000004530f7209 */ /* 0x000fc80007810000 */
[----:B------:R-:W-:-:S04]  /*14050*/  FMNMX.FTZ R4, R86, R15, !PT ;  /* 0x0000000f56047209 */ /* 0x000fc80007810000 */
[----:B------:R-:W-:-:S05]  /*14060*/  FMNMX.FTZ R4, R87, R4, !PT ;  /* 0x0000000457047209 */ /* 0x000fca0007810000 */
[----:B------:R-:W3:Y:S02]  /*14070*/  SHFL.BFLY PT, R15, R4, 0x2, 0x1f ;  /* 0x0c401f00040f7f89 */ /* 0x000ee400000e0000 */
[----:B---3--:R-:W-:-:S05]  /*14080*/  FMNMX.FTZ R8, R4, R15, !PT ;  /* 0x0000000f04087209 */ /* 0x008fca0007810000 */
[----:B------:R-:W3:Y:S02]  /*14090*/  SHFL.BFLY PT, R15, R8, 0x1, 0x1f ;  /* 0x0c201f00080f7f89 */ /* 0x000ee400000e0000 */
[----:B---3--:R-:W-:Y:S01]  /*140a0*/  FMNMX.FTZ R8, R8, R15, !PT ;  /* 0x0000000f08087209 */ /* 0x008fe20007810000 */
[----:B------:R-:W-:Y:S01]  /*140b0*/  IMAD.MOV.U32 R15, RZ, RZ, 0x40000040 ;  /* 0x40000040ff0f7424 */ /* 0x000fe200078e00ff */
[----:B------:R-:W-:Y:S02]  /*140c0*/  WARPGROUP.DEPBAR.LE gsb0, 0x0 ;  /* 0x00008000000079c5 */ /* 0x000fe40000010000 */
[----:B------:R-:W-:Y:S01]  /*140d0*/  WARPGROUP.ARRIVE ;  /* 0x00000000000079c5 */ /* 0x000fe20000000000 */
[-CC-:B------:R-:W-:Y:S01]  /*140e0*/  FFMA.FTZ R164, R56, R0.reuse, -R11.reuse ;  /* 0x0000000038a47223 */ /* 0x180fe2000001080b */
[-CC-:B------:R-:W-:Y:S01]  /*140f0*/  FFMA.FTZ R166, R60, R0.reuse, -R11.reuse ;  /* 0x000000003ca67223 */ /* 0x180fe2000001080b */
[----:B------:R-:W-:-:S03]  /*14100*/  FFMA.FTZ R56, R81, R0, -R11 ;  /* 0x0000000051387223 */ /* 0x000fc6000001080b */
[----:B------:R-:W-:Y:S01]  /*14110*/  HGMMA.64x128x16.F32 R88, R152, gdesc[UR4].tnspB, R88, gsb0 ;  /* 0x41e0000498587df0 */ /* 0x000fe20008000858 */
[----:B------:R-:W-:Y:S01]  /*14120*/  R2UR UR6, R14 ;  /* 0x000000000e0672ca */ /* 0x000fe200000e0000 */
[----:B------:R-:W-:Y:S01]  /*14130*/  FFMA.FTZ R14, R85, R0, -R11 ;  /* 0x00000000550e7223 */ /* 0x000fe2000001080b */
[----:B------:R-:W-:Y:S01]  /*14140*/  R2UR UR7, R15 ;  /* 0x000000000f0772ca */ /* 0x000fe200000e0000 */
        /* <DEDUP_REMOVED lines=8> */
[C---:B------:R-:W-:Y:S01]  /*141d0*/  FADD.FTZ R11, -R8.reuse, R13 ;  /* 0x0000000d080b7221 */ /* 0x040fe20000010100 */
[-C--:B------:R-:W-:Y:S02]  /*141e0*/  FMUL.FTZ R13, R8, R0.reuse ;  /* 0x00000000080d7220 */ /* 0x080fe40000410000 */
[----:B------:R-:W-:Y:S01]  /*141f0*/  HGMMA.64x128x16.F32 R88, R156, gdesc[UR4].tnspB, R88, gsb0 ;  /* 0x41e000049c587df0 */ /* 0x000fe20008000858 */
[-C--:B------:R-:W-:Y:S01]  /*14200*/  FMUL.FTZ R11, R11, R0.reuse ;  /* 0x000000000b0b7220 */ /* 0x080fe20000410000 */
        /* <DEDUP_REMOVED lines=12> */
[----:B---3--:R-:W-:Y:S01]  /*142d0*/  IMAD.MOV.U32 R11, RZ, RZ, 0x40000040 ;  /* 0x40000040ff0b7424 */ /* 0x008fe200078e00ff */
[----:B------:R-:W-:Y:S01]  /*142e0*/  R2UR UR6, R10 ;  /* 0x000000000a0672ca */ /* 0x000fe200000e0000 */
[-CC-:B------:R-:W-:Y:S01]  /*142f0*/  FFMA.FTZ R171, R54, R0.reuse, -R13.reuse ;  /* 0x0000000036ab7223 */ /* 0x180fe2000001080d */
[-CC-:B------:R-:W-:Y:S01]  /*14300*/  FFMA.FTZ R38, R43, R0.reuse, -R13.reuse ;  /* 0x000000002b267223 */ /* 0x180fe2000001080d */
[--C-:B------:R-:W-:Y:S01]  /*14310*/  FFMA.FTZ R175, R46, R0, -R13.reuse ;  /* 0x000000002eaf7223 */ /* 0x100fe2000001080d */
[----:B------:R-:W-:Y:S01]  /*14320*/  R2UR UR7, R11 ;  /* 0x000000000b0772ca */ /* 0x000fe200000e0000 */
[----:B0-----:R-:W-:Y:S01]  /*14330*/  FFMA.FTZ R11, R9, R6, R180 ;  /* 0x00000006090b7223 */ /* 0x001fe200000100b4 */
[----:B------:R-:W0:Y:S01]  /*14340*/  MUFU.EX2 R26, R26 ;  /* 0x0000001a001a7308 */ /* 0x000e220000000800 */
[-CC-:B------:R-:W-:Y:S01]  /*14350*/  FFMA.FTZ R165, R58, R0.reuse, -R13.reuse ;  /* 0x000000003aa57223 */ /* 0x180fe2000001080d */
[-C--:B------:R-:W-:Y:S01]  /*14360*/  FFMA.FTZ R42, R47, R0.reuse, -R13 ;  /* 0x000000002f2a7223 */ /* 0x080fe2000001080d */
[----:B-1----:R-:W-:Y:S01]  /*14370*/  FADD.FTZ R11, R12, R11 ;  /* 0x0000000b0c0b7221 */ /* 0x002fe20000010000 */
[-CC-:B------:R-:W-:Y:S01]  /*14380*/  FFMA.FTZ R167, R62, R0.reuse, -R13.reuse ;  /* 0x000000003ea77223 */ /* 0x180fe2000001080d */
[-CC-:B------:R-:W-:Y:S01]  /*14390*/  FFMA.FTZ R34, R51, R0.reuse, -R13.reuse ;  /* 0x0000000033227223 */ /* 0x180fe2000001080d */
[-C--:B------:R-:W-:Y:S01]  /*143a0*/  FFMA.FTZ R46, R55, R0.reuse, -R13 ;  /* 0x00000000372e7223 */ /* 0x080fe2000001080d */
[----:B--2---:R-:W-:Y:S01]  /*143b0*/  FADD.FTZ R11, R182, R11 ;  /* 0x0000000bb60b7221 */ /* 0x004fe20000010000 */
[----:B------:R-:W1:Y:S01]  /*143c0*/  MUFU.EX2 R183, R183 ;  /* 0x000000b700b77308 */ /* 0x000e620000000800 */
[----:B----4-:R-:W-:Y:S01]  /*143d0*/  FFMA.FTZ R5, R4, R5, R181 ;  /* 0x0000000504057223 */ /* 0x010fe200000100b5 */
[----:B------:R-:W-:Y:S01]  /*143e0*/  FFMA.FTZ R10, R59, R0, -R13 ;  /* 0x000000003b0a7223 */ /* 0x000fe2000001080d */
[----:B------:R-:W-:Y:S01]  /*143f0*/  FADD.FTZ R11, R24, R11 ;  /* 0x0000000b180b7221 */ /* 0x000fe20000010000 */
[----:B------:R-:W-:Y:S01]  /*14400*/  F2FP.F16.F32.PACK_AB R180, R12, R180 ;  /* 0x000000b40cb4723e */ /* 0x000fe200000000ff */
[-CC-:B------:R-:W-:Y:S01]  /*14410*/  FFMA.FTZ R6, R63, R0.reuse, -R13.reuse ;  /* 0x000000003f067223 */ /* 0x180fe2000001080d */
[----:B------:R-:W-:Y:S01]  /*14420*/  FFMA.FTZ R153, R66, R0, -R13 ;  /* 0x0000000042997223 */ /* 0x000fe2000001080d */
[----:B------:R-:W-:Y:S01]  /*14430*/  FADD.FTZ R11, R176, R11 ;  /* 0x0000000bb00b7221 */ /* 0x000fe20000010000 */
[----:B------:R-:W2:Y:S01]  /*14440*/  MUFU.EX2 R60, R60 ;  /* 0x0000003c003c7308 */ /* 0x000ea20000000800 */
[----:B0-----:R-:W-:Y:S01]  /*14450*/  FADD.FTZ R50, R26, R5 ;  /* 0x000000051a327221 */ /* 0x001fe20000010000 */
[----:B------:R-:W-:Y:S01]  /*14460*/  F2FP.F16.F32.PACK_AB R182, R24, R182 ;  /* 0x000000b618b6723e */ /* 0x000fe200000000ff */
[----:B------:R-:W-:Y:S01]  /*14470*/  FADD.FTZ R11, R28, R11 ;  /* 0x0000000b1c0b7221 */ /* 0x000fe20000010000 */
[----:B------:R-:W-:Y:S01]  /*14480*/  F2FP.F16.F32.PACK_AB R181, R26, R181 ;  /* 0x000000b51ab5723e */ /* 0x000fe200000000ff */
[-CC-:B------:R-:W-:Y:S01]  /*14490*/  FFMA.FTZ R155, R70, R0.reuse, -R13.reuse ;  /* 0x00000000469b7223 */ /* 0x180fe2000001080d */
[-C--:B------:R-:W-:Y:S01]  /*144a0*/  FFMA.FTZ R75, R75, R0.reuse, -R13 ;  /* 0x000000004b4b7223 */ /* 0x080fe2000001080d */
[----:B------:R-:W-:Y:S01]  /*144b0*/  FADD.FTZ R62, R178, R11 ;  /* 0x0000000bb23e7221 */ /* 0x000fe20000010000 */
[----:B------:R-:W0:Y:S01]  /*144c0*/  MUFU.EX2 R177, R177 ;  /* 0x000000b100b17308 */ /* 0x000e220000000800 */
[----:B-1----:R-:W-:Y:S01]  /*144d0*/  FADD.FTZ R5, R183, R50 ;  /* 0x00000032b7057221 */ /* 0x002fe20000010000 */
[-CC-:B------:R-:W-:Y:S01]  /*144e0*/  FFMA.FTZ R50, R67, R0.reuse, -R13.reuse ;  /* 0x0000000043327223 */ /* 0x180fe2000001080d */
[----:B------:R-:W-:Y:S01]  /*144f0*/  FADD.FTZ R11, R33, R62 ;  /* 0x0000003e210b7221 */ /* 0x000fe20000010000 */
[-CC-:B------:R-:W-:Y:S01]  /*14500*/  FFMA.FTZ R78, R78, R0.reuse, -R13.reuse ;  /* 0x000000004e4e7223 */ /* 0x180fe2000001080d */
[-CC-:B------:R-:W-:Y:S01]  /*14510*/  FFMA.FTZ R79, R79, R0.reuse, -R13.reuse ;  /* 0x000000004f4f7223 */ /* 0x180fe2000001080d */
[-C--:B------:R-:W-:Y:S01]  /*14520*/  FFMA.FTZ R82, R82, R0.reuse, -R13 ;  /* 0x0000000052527223 */ /* 0x080fe2000001080d */
[----:B------:R-:W-:Y:S01]  /*14530*/  FADD.FTZ R62, R172, R11 ;  /* 0x0000000bac3e7221 */ /* 0x000fe20000010000 */
[----:B------:R-:W1:Y:S01]  /*14540*/  MUFU.EX2 R64, R64 ;  /* 0x0000004000407308 */ /* 0x000e620000000800 */
[----:B--2---:R-:W-:Y:S01]  /*14550*/  FADD.FTZ R54, R60, R5 ;  /* 0x000000053c367221 */ /* 0x004fe20000010000 */
[-CC-:B------:R-:W-:Y:S01]  /*14560*/  FFMA.FTZ R83, R83, R0.reuse, -R13.reuse ;  /* 0x0000000053537223 */ /* 0x180fe2000001080d */
[----:B------:R-:W-:Y:S01]  /*14570*/  FADD.FTZ R11, R25, R62 ;  /* 0x0000003e190b7221 */ /* 0x000fe20000010000 */
[----:B------:R-:W-:Y:S01]  /*14580*/  FFMA.FTZ R86, R86, R0, -R13 ;  /* 0x0000000056567223 */ /* 0x000fe2000001080d */
[----:B------:R-:W-:-:S02]  /*14590*/  F2FP.F16.F32.PACK_AB R183, R60, R183 ;  /* 0x000000b73cb7723e */ /* 0x000fc400000000ff */
[----:B------:R-:W-:Y:S01]  /*145a0*/  FADD.FTZ R62, R174, R11 ;  /* 0x0000000bae3e7221 */ /* 0x000fe20000010000 */
[----:B------:R-:W2:Y:S01]  /*145b0*/  MUFU.EX2 R179, R179 ;  /* 0x000000b300b37308 */ /* 0x000ea20000000800 */
[----:B0-----:R-:W-:Y:S01]  /*145c0*/  FADD.FTZ R5, R177, R54 ;  /* 0x00000036b1057221 */ /* 0x001fe20000010000 */
[----:B------:R-:W-:Y:S01]  /*145d0*/  FFMA.FTZ R54, R71, R0, -R13 ;  /* 0x0000000047367223 */ /* 0x000fe2000001080d */
[----:B------:R-:W-:Y:S01]  /*145e0*/  FADD.FTZ R11, R29, R62 ;  /* 0x0000003e1d0b7221 */ /* 0x000fe20000010000 */
[----:B------:R-:W-:Y:S02]  /*145f0*/  F2FP.F16.F32.PACK_AB R176, R28, R176 ;  /* 0x000000b01cb0723e */ /* 0x000fe400000000ff */
[----:B------:R-:W-:Y:S01]  /*14600*/  F2FP.F16.F32.PACK_AB R178, R33, R178 ;  /* 0x000000b221b2723e */ /* 0x000fe200000000ff */
[----:B------:R-:W-:Y:S01]  /*14610*/  FADD.FTZ R11, R168, R11 ;  /* 0x0000000ba80b7221 */ /* 0x000fe20000010000 */
[----:B------:R-:W0:Y:S01]  /*14620*/  MUFU.EX2 R30, R30 ;  /* 0x0000001e001e7308 */ /* 0x000e220000000800 */
[C---:B-1----:R-:W-:Y:S01]  /*14630*/  FADD.FTZ R58, R64.reuse, R5 ;  /* 0x00000005403a7221 */ /* 0x042fe20000010000 */
[----:B------:R-:W-:Y:S01]  /*14640*/  F2FP.F16.F32.PACK_AB R177, R64, R177 ;  /* 0x000000b140b1723e */ /* 0x000fe200000000ff */
[----:B------:R-:W-:Y:S01]  /*14650*/  FADD.FTZ R11, R32, R11 ;  /* 0x0000000b200b7221 */ /* 0x000fe20000010000 */
[----:B------:R-:W-:-:S02]  /*14660*/  F2FP.F16.F32.PACK_AB R172, R25, R172 ;  /* 0x000000ac19ac723e */ /* 0x000fc400000000ff */
[----:B------:R-:W-:Y:S01]  /*14670*/  F2FP.F16.F32.PACK_AB R174, R29, R174 ;  /* 0x000000ae1dae723e */ /* 0x000fe200000000ff */
[----:B------:R-:W-:Y:S01]  /*14680*/  FADD.FTZ R11, R170, R11 ;  /* 0x0000000baa0b7221 */ /* 0x000fe20000010000 */
[----:B------:R-:W1:Y:S01]  /*14690*/  MUFU.EX2 R173, R173 ;  /* 0x000000ad00ad7308 */ /* 0x000e620000000800 */
[----:B--2---:R-:W-:Y:S01]  /*146a0*/  FADD.FTZ R5, R179, R58 ;  /* 0x0000003ab3057221 */ /* 0x004fe20000010000 */
[----:B------:R-:W-:Y:S01]  /*146b0*/  F2FP.F16.F32.PACK_AB R168, R32, R168 ;  /* 0x000000a820a8723e */ /* 0x000fe200000000ff */
[C---:B------:R-:W-:Y:S01]  /*146c0*/  FADD.FTZ R11, R36.reuse, R11 ;  /* 0x0000000b240b7221 */ /* 0x040fe20000010000 */
[----:B------:R-:W-:-:S03]  /*146d0*/  F2FP.F16.F32.PACK_AB R170, R36, R170 ;  /* 0x000000aa24aa723e */ /* 0x000fc600000000ff */
[----:B------:R-:W-:Y:S01]  /*146e0*/  FADD.FTZ R26, R164, R11 ;  /* 0x0000000ba41a7221 */ /* 0x000fe20000010000 */
[----:B------:R-:W2:Y:S01]  /*146f0*/  MUFU.EX2 R38, R38 ;  /* 0x0000002600267308 */ /* 0x000ea20000000800 */
[C---:B0-----:R-:W-:Y:S01]  /*14700*/  FADD.FTZ R58, R30.reuse, R5 ;  /* 0x000000051e3a7221 */ /* 0x041fe20000010000 */
[----:B------:R-:W-:Y:S01]  /*14710*/  F2FP.F16.F32.PACK_AB R179, R30, R179 ;  /* 0x000000b31eb3723e */ /* 0x000fe200000000ff */
[C---:B------:R-:W-:Y:S01]  /*14720*/  FADD.FTZ R11, R41.reuse, R26 ;  /* 0x0000001a290b7221 */ /* 0x040fe20000010000 */
[----:B------:R-:W-:-:S03]  /*14730*/  F2FP.F16.F32.PACK_AB R164, R41, R164 ;  /* 0x000000a429a4723e */ /* 0x000fc600000000ff */
[----:B------:R-:W-:Y:S01]  /*14740*/  FADD.FTZ R11, R166, R11 ;  /* 0x0000000ba60b7221 */ /* 0x000fe20000010000 */
[----:B------:R-:W0:Y:S01]  /*14750*/  MUFU.EX2 R175, R175 ;  /* 0x000000af00af7308 */ /* 0x000e220000000800 */
[----:B-1----:R-:W-:Y:S01]  /*14760*/  FADD.FTZ R5, R173, R58 ;  /* 0x0000003aad057221 */ /* 0x002fe20000010000 */
[C---:B------:R-:W-:Y:S01]  /*14770*/  F2FP.F16.F32.PACK_AB R166, R48.reuse, R166 ;  /* 0x000000a630a6723e */ /* 0x040fe200000000ff */
[----:B------:R-:W-:-:S05]  /*14780*/  FADD.FTZ R11, R48, R11 ;  /* 0x0000000b300b7221 */ /* 0x000fca0000010000 */
[----:B------:R-:W1:Y:S01]  /*14790*/  MUFU.EX2 R42, R42 ;  /* 0x0000002a002a7308 */ /* 0x000e620000000800 */
[C---:B--2---:R-:W-:Y:S01]  /*147a0*/  FADD.FTZ R58, R38.reuse, R5 ;  /* 0x00000005263a7221 */ /* 0x044fe20000010000 */
[----:B------:R-:W-:-:S06]  /*147b0*/  F2FP.F16.F32.PACK_AB R173, R38, R173 ;  /* 0x000000ad26ad723e */ /* 0x000fcc00000000ff */
        /* <DEDUP_REMOVED lines=11> */
[----:B------:R-:W-:Y:S02]  /*14870*/  WARPGROUP.DEPBAR.LE gsb0, 0x0 ;  /* 0x00008000000079c5 */ /* 0x000fe40000010000 */
[----:B------:R-:W-:Y:S01]  /*14880*/  WARPGROUP.ARRIVE ;  /* 0x00000000000079c5 */ /* 0x000fe20000000000 */
[----:B-1----:R-:W-:Y:S01]  /*14890*/  FADD.FTZ R5, R171, R12 ;  /* 0x0000000cab057221 */ /* 0x002fe20000010000 */
[-CC-:B------:R-:W-:Y:S01]  /*148a0*/  FFMA.FTZ R157, R74, R0.reuse, -R13.reuse ;  /* 0x000000004a9d7223 */ /* 0x180fe2000001080d */
[----:B------:R-:W-:Y:S01]  /*148b0*/  FFMA.FTZ R13, R87, R0, -R13 ;  /* 0x00000000570d7223 */ /* 0x000fe2000001080d */
[----:B------:R-:W-:Y:S01]  /*148c0*/  F2FP.F16.F32.PACK_AB R156, R45, R37 ;  /* 0x000000252d9c723e */ /* 0x000fe200000000ff */
[----:B------:R-:W1:Y:S01]  /*148d0*/  MUFU.EX2 R10, R10 ;  /* 0x0000000a000a7308 */ /* 0x000e620000000800 */
[----:B------:R-:W-:Y:S01]  /*148e0*/  HGMMA.64x128x16.F32 R88, R160, gdesc[UR4].tnspB, R88, gsb0 ;  /* 0x41e00004a0587df0 */ /* 0x000fe20008000858 */
[C---:B--2---:R-:W-:Y:S01]  /*148f0*/  FADD.FTZ R24, R46.reuse, R5 ;  /* 0x000000052e187221 */ /* 0x044fe20000010000 */
[----:B------:R-:W-:-:S02]  /*14900*/  F2FP.F16.F32.PACK_AB R171, R46, R171 ;  /* 0x000000ab2eab723e */ /* 0x000fc400000000ff */
[----:B------:R-:W-:-:S03]  /*14910*/  F2FP.F16.F32.PACK_AB R158, R52, R49 ;  /* 0x00000031349e723e */ /* 0x000fc600000000ff */
        /* <DEDUP_REMOVED lines=11> */
[----:B-1----:R-:W-:-:S07]  /*149d0*/  FADD.FTZ R5, R153, R24 ;  /* 0x0000001899057221 */ /* 0x002fce0000010000 */
[----:B------:R-:W1:Y:S01]  /*149e0*/  MUFU.EX2 R155, R155 ;  /* 0x0000009b009b7308 */ /* 0x000e620000000800 */
[----:B--2---:R-:W-:Y:S01]  /*149f0*/  FADD.FTZ R11, R152, R11 ;  /* 0x0000000b980b7221 */ /* 0x004fe20000010000 */
[----:B------:R-:W-:-:S03]  /*14a00*/  F2FP.F16.F32.PACK_AB R152, R40, R152 ;  /* 0x000000982898723e */ /* 0x000fc600000000ff */
[----:B------:R-:W-:-:S03]  /*14a10*/  FADD.FTZ R11, R40, R11 ;  /* 0x0000000b280b7221 */ /* 0x000fc60000010000 */
        /* <DEDUP_REMOVED lines=11> */
[----:B------:R-:W-:Y:S01]  /*14ad0*/  FADD.FTZ R24, R37, R24 ;  /* 0x0000001825187221 */ /* 0x000fe20000010000 */
[----:B------:R-:W-:-:S03]  /*14ae0*/  F2FP.F16.F32.PACK_AB R155, R54, R155 ;  /* 0x0000009b369b723e */ /* 0x000fc600000000ff */
[----:B------:R-:W-:Y:S02]  /*14af0*/  FADD.FTZ R24, R45, R24 ;  /* 0x000000182d187221 */ /* 0x000fe40000010000 */
[----:B------:R-:W0:Y:S01]  /*14b00*/  MUFU.EX2 R78, R78 ;  /* 0x0000004e004e7308 */ /* 0x000e220000000800 */
[----:B-1----:R-:W-:Y:S01]  /*14b10*/  FADD.FTZ R5, R157, R10 ;  /* 0x0000000a9d057221 */ /* 0x002fe20000010000 */
[----:B------:R-:W-:-:S04]  /*14b20*/  FADD.FTZ R11, R49, R24 ;  /* 0x00000018310b7221 */ /* 0x000fc80000010000 */
[----:B------:R-:W-:Y:S02]  /*14b30*/  FADD.FTZ R6, R52, R11 ;  /* 0x0000000b34067221 */ /* 0x000fe40000010000 */
[----:B------:R-:W1:Y:S01]  /*14b40*/  MUFU.EX2 R79, R79 ;  /* 0x0000004f004f7308 */ /* 0x000e620000000800 */
[C---:B--2---:R-:W-:Y:S01]  /*14b50*/  FADD.FTZ R5, R12.reuse, R5 ;  /* 0x000000050c057221 */ /* 0x044fe20000010000 */
[----:B------:R-:W-:Y:S01]  /*14b60*/  FADD.FTZ R11, R53, R6 ;  /* 0x00000006350b7221 */ /* 0x000fe20000010000 */
[----:B------:R-:W-:Y:S02]  /*14b70*/  F2FP.F16.F32.PACK_AB R157, R12, R157 ;  /* 0x0000009d0c9d723e */ /* 0x000fe400000000ff */
[----:B------:R-:W-:Y:S01]  /*14b80*/  MOV R12, R3 ;  /* 0x00000003000c7202 */ /* 0x000fe20000000f00 */
[----:B------:R-:W-:Y:S02]  /*14b90*/  FADD.FTZ R6, R56, R11 ;  /* 0x0000000b38067221 */ /* 0x000fe40000010000 */
[----:B------:R-:W2:Y:S01]  /*14ba0*/  MUFU.EX2 R82, R82 ;  /* 0x0000005200527308 */ /* 0x000ea20000000800 */
[----:B0-----:R-:W-:Y:S01]  /*14bb0*/  FADD.FTZ R5, R78, R5 ;  /* 0x000000054e057221 */ /* 0x001fe20000010000 */
[----:B------:R-:W-:-:S04]  /*14bc0*/  FADD.FTZ R11, R57, R6 ;  /* 0x00000006390b7221 */ /* 0x000fc80000010000 */
[----:B------:R-:W-:Y:S02]  /*14bd0*/  FADD.FTZ R6, R14, R11 ;  /* 0x0000000b0e067221 */ /* 0x000fe40000010000 */
[----:B------:R-:W0:Y:S01]  /*14be0*/  MUFU.EX2 R83, R83 ;  /* 0x0000005300537308 */ /* 0x000e220000000800 */
[C---:B-1----:R-:W-:Y:S01]  /*14bf0*/  FADD.FTZ R5, R79.reuse, R5 ;  /* 0x000000054f057221 */ /* 0x042fe20000010000 */
[----:B------:R-:W-:-:S06]  /*14c00*/  F2FP.F16.F32.PACK_AB R159, R79, R78 ;  /* 0x0000004e4f9f723e */ /* 0x000fcc00000000ff */
[----:B------:R-:W1:Y:S01]  /*14c10*/  MUFU.EX2 R86, R86 ;  /* 0x0000005600567308 */ /* 0x000e620000000800 */
[----:B--2---:R-:W-:-:S07]  /*14c20*/  FADD.FTZ R5, R82, R5 ;  /* 0x0000000552057221 */ /* 0x004fce0000010000 */
[----:B------:R-:W2:Y:S01]  /*14c30*/  MUFU.EX2 R13, R13 ;  /* 0x0000000d000d7308 */ /* 0x000ea20000000800 */
[----:B0-----:R-:W-:-:S04]  /*14c40*/  FADD.FTZ R5, R83, R5 ;  /* 0x0000000553057221 */ /* 0x001fc80000010000 */
[----:B-1----:R-:W-:Y:S01]  /*14c50*/  FADD.FTZ R5, R86, R5 ;  /* 0x0000000556057221 */ /* 0x002fe20000010000 */
[----:B------:R-:W-:Y:S02]  /*14c60*/  WARPGROUP.DEPBAR.LE gsb0, 0x0 ;  /* 0x00008000000079c5 */ /* 0x000fe40000010000 */
[----:B------:R-:W-:Y:S01]  /*14c70*/  @!P1 SYNCS.ARRIVE.TRANS64.RED.A1T0 RZ, [R21+URZ], RZ ;  /* 0x000000ff15ff99a7 */ /* 0x000fe2000810043f */
[C---:B--2---:R-:W-:Y:S01]  /*14c80*/  FADD.FTZ R5, R13.reuse, R5 ;  /* 0x000000050d057221 */ /* 0x044fe20000010000 */
[----:B------:R-:W-:Y:S01]  /*14c90*/  F2FP.F16.F32.PACK_AB R163, R13, R86 ;  /* 0x000000560da3723e */ /* 0x000fe200000000ff */
[----:B------:R-:W-:Y:S01]  /*14ca0*/  IMAD.MOV.U32 R13, RZ, RZ, R8 ;  /* 0x000000ffff0d7224 */ /* 0x000fe200078e0008 */
[----:B------:R-:W-:Y:S02]  /*14cb0*/  F2FP.F16.F32.PACK_AB R160, R56, R53 ;  /* 0x0000003538a0723e */ /* 0x000fe400000000ff */
[----:B------:R-:W-:Y:S01]  /*14cc0*/  F2FP.F16.F32.PACK_AB R161, R83, R82 ;  /* 0x0000005253a1723e */ /* 0x000fe200000000ff */
[----:B------:R0:W-:Y:S01]  /*14cd0*/  @!P1 SYNCS.ARRIVE.TRANS64.RED.A1T0 RZ, [R202+URZ], RZ ;  /* 0x000000ffcaff99a7 */ /* 0x0001e2000810043f */
[----:B------:R-:W-:Y:S01]  /*14ce0*/  F2FP.F16.F32.PACK_AB R162, R14, R57 ;  /* 0x000000390ea2723e */ /* 0x000fe200000000ff */
[----:B0-----:R-:W-:Y:S01]  /*14cf0*/  IMAD.MOV.U32 R202, RZ, RZ, R194 ;  /* 0x000000ffffca7224 */ /* 0x001fe200078e00c2 */
[----:B------:R-:W-:Y:S06]  /*14d00*/  @P2 BRA `(.L_x_634) ;  /* 0xffffffd800d82947 */ /* 0x000fec000383ffff */
.L_x_623:
[----:B------:R-:W-:Y:S05]  /*14d10*/  BSYNC B0 ;  /* 0x0000000000007941 */ /* 0x000fea0003800000 */
.L_x_622:
        /* <DEDUP_REMOVED lines=67> */
.L_x_635:
[----:B------:R-:W-:Y:S01]  /*15150*/  IMAD R13, R192, 0x8, R2 ;  /* 0x00000008c00d7824 */ /* 0x000fe200078e0202 */
[----:B------:R-:W-:-:S04]  /*15160*/  SHF.L.U32 R4, R194, 0x1f, RZ ;  /* 0x0000001fc2047819 */ /* 0x000fc800000006ff */
[----:B------:R0:W1:Y:S01]  /*15170*/  SYNCS.PHASECHK.TRANS64.TRYWAIT P2, [R13+URZ+0x34850], R4 ;  /* 0x034850040d0075a7 */ /* 0x000062000804017f */
[----:B------:R-:W-:Y:S05]  /*15180*/  @!P0 BRA `(.L_x_636) ;  /* 0x0000000000048947 */ /* 0x000fea0003800000 */
[----:B------:R-:W-:Y:S01]  /*15190*/  BPT.TRAP 0x1 ;  /* 0x000000040000795c */ /* 0x000fe20000300000 */
.L_x_636:
[----:B------:R-:W-:Y:S01]  /*151a0*/  IADD3 R2, R2, 0x400, RZ ;  /* 0x0000040002027810 */ /* 0x000fe20007ffe0ff */
[----:B------:R-:W-:Y:S03]  /*151b0*/  BSSY B0, `(.L_x_637) ;  /* 0x0000008000007945 */ /* 0x000fe60003800000 */
[----:B------:R-:W-:-:S04]  /*151c0*/  SHF.R.U32.HI R2, RZ, 0x4, R2 ;  /* 0x00000004ff027819 */ /* 0x000fc80000011602 */
[----:B------:R-:W-:-:S04]  /*151d0*/  LOP3.LUT R2, R2, 0x3fff, RZ, 0xc0, !PT ;  /* 0x00003fff02027812 */ /* 0x000fc800078ec0ff */
[----:B------:R-:W-:-:S05]  /*151e0*/  LOP3.LUT R7, R2, 0x4000000, RZ, 0xfc, !PT ;  /* 0x0400000002077812 */ /* 0x000fca00078efcff */
[----:B------:R-:W-:Y:S01]  /*151f0*/  IMAD R10, R192, 0x800, R7 ;  /* 0x00000800c00a7824 */ /* 0x000fe200078e0207 */
[----:B-1----:R-:W-:Y:S06]  /*15200*/  @P2 BRA `(.L_x_638) ;  /* 0x0000000000082947 */ /* 0x002fec0003800000 */
[----:B------:R-:W1:Y:S02]  /*15210*/  SYNCS.PHASECHK.TRANS64.TRYWAIT P0, [R13+URZ+0x34850], R4 ;  /* 0x034850040d0075a7 */ /* 0x000e64000800017f */
[----:B-1----:R-:W-:Y:S05]  /*15220*/  @!P0 BRA `(.L_x_639) ;  /* 0x0000008c00588947 */ /* 0x002fea0003800000 */
.L_x_638:
[----:B------:R-:W-:Y:S05]  /*15230*/  BSYNC B0 ;  /* 0x0000000000007941 */ /* 0x000fea0003800000 */
.L_x_637:
[----:B------:R-:W-:Y:S01]  /*15240*/  MOV R11, 0x40000040 ;  /* 0x40000040000b7802 */ /* 0x000fe20000000f00 */
[----:B------:R-:W-:Y:S01]  /*15250*/  WARPGROUP.ARRIVE ;  /* 0x00000000000079c5 */ /* 0x000fe20000000000 */
[C---:B------:R-:W-:Y:S01]  /*15260*/  R2UR UR6, R10.reuse ;  /* 0x000000000a0672ca */ /* 0x040fe200000e0000 */
[----:B------:R-:W-:Y:S01]  /*15270*/  VIADD R14, R10, 0x80 ;  /* 0x000000800a0e7836 */ /* 0x000fe20000000000 */
[----:B------:R-:W-:Y:S01]  /*15280*/  R2UR UR7, R11 ;  /* 0x000000000b0772ca */ /* 0x000fe200000e0000 */
[----:B------:R-:W2:Y:S01]  /*15290*/  SHFL.BFLY PT, R7, R6, 0x2, 0x1f ;  /* 0x0c401f0006077f89 */ /* 0x000ea200000e0000 */
[----:B------:R-:W-:Y:S01]  /*152a0*/  MOV R15, 0x40000040 ;  /* 0x40000040000f7802 */ /* 0x000fe20000000f00 */
[----:B------:R-:W-:Y:S01]  /*152b0*/  VIADD R192, R192, 0x1 ;  /* 0x00000001c0c07836 */ /* 0x000fe20000000000 */
[----:B------:R-:W-:Y:S01]  /*152c0*/  MOV R11, 0x40000040 ;  /* 0x40000040000b7802 */ /* 0x000fe20000000f00 */
[----:B------:R-:W0:Y:S01]  /*152d0*/  SHFL.BFLY PT, R2, R5, 0x2, 0x1f ;  /* 0x0c401f0005027f89 */ /* 0x000e2200000e0000 */
[----:B------:R-:W-:Y:S01]  /*152e0*/  MOV R20, 0xff800000 ;  /* 0xff80000000147802 */ /* 0x000fe20000000f00 */
[----:B------:R-:W-:Y:S01]  /*152f0*/  VIADD R205, R205, 0x1 ;  /* 0x00000001cdcd7836 */ /* 0x000fe20000000000 */
[----:B------:R-:W-:-:S02]  /*15300*/  ISETP.NE.AND P0, PT, R192, 0x2, PT ;  /* 0x00000002c000780c */ /* 0x000fc40003f05270 */
[----:B------:R-:W-:Y:S02]  /*15310*/  MOV R21, 0xff800000 ;  /* 0xff80000000157802 */ /* 0x000fe40000000f00 */
[----:B------:R-:W-:Y:S01]  /*15320*/  SEL R192, R192, RZ, P0 ;  /* 0x000000ffc0c07207 */ /* 0x000fe20000000000 */
[----:B------:R-:W-:Y:S01]  /*15330*/  HGMMA.64x128x16.F32 R24, R180, gdesc[UR4].tnspB, R24, gsb0 ;  /* 0x41e00004b4187df0 */ /* 0x000fe20008000818 */
[----:B------:R-:W-:Y:S01]  /*15340*/  R2UR UR6, R14 ;  /* 0x000000000e0672ca */ /* 0x000fe200000e0000 */
[----:B------:R-:W-:Y:S01]  /*15350*/  VIADD R14, R10, 0x100 ;  /* 0x000001000a0e7836 */ /* 0x000fe20000000000 */
[----:B------:R-:W-:Y:S02]  /*15360*/  R2UR UR7, R15 ;  /* 0x000000000f0772ca */ /* 0x000fe400000e0000 */
[----:B------:R-:W-:Y:S01]  /*15370*/  MOV R15, 0x40000040 ;  /* 0x40000040000f7802 */ /* 0x000fe20000000f00 */
[----:B--2---:R-:W-:Y:S01]  /*15380*/  FADD.FTZ R7, R7, R6 ;  /* 0x0000000607077221 */ /* 0x004fe20000010000 */
[----:B01----:R-:W-:Y:S01]  /*15390*/  FADD.FTZ R4, R2, R5 ;  /* 0x0000000502047221 */ /* 0x003fe20000010000 */
[----:B------:R-:W-:-:S03]  /*153a0*/  SEL R5, RZ, 0x1, P0 ;  /* 0x00000001ff057807 */ /* 0x000fc60000000000 */
[----:B------:R-:W-:Y:S01]  /*153b0*/  SHFL.BFLY PT, R2, R7, 0x1, 0x1f ;  /* 0x0c201f0007027f89 */ /* 0x000fe200000e0000 */
[----:B------:R-:W-:-:S03]  /*153c0*/  LOP3.LUT R194, R194, R5, RZ, 0x3c, !PT ;  /* 0x00000005c2c27212 */ /* 0x000fc600078e3cff */
[----:B------:R-:W0:Y:S02]  /*153d0*/  SHFL.BFLY PT, R9, R4, 0x1, 0x1f ;  /* 0x0c201f0004097f89 */ /* 0x000e2400000e0000 */
[----:B0-----:R-:W-:-:S05]  /*153e0*/  FADD.FTZ R12, R4, R9 ;  /* 0x00000009040c7221 */ /* 0x001fca0000010000 */
[----:B------:R-:W-:-:S13]  /*153f0*/  FSETP.NE.FTZ.AND P3, PT, R12, RZ, PT ;  /* 0x000000ff0c00720b */ /* 0x000fda0003f75000 */
[----:B------:R-:W0:Y:S02]  /*15400*/  @P3 MUFU.LG2 R9, R12 ;  /* 0x0000000c00093308 */ /* 0x000e240000000c00 */
[----:B0-----:R-:W-:Y:S01]  /*15410*/  @P3 FMUL.FTZ R9, R9, 0.69314718246459960938 ;  /* 0x3f31721809093820 */ /* 0x001fe20000410000 */
        /* <DEDUP_REMOVED lines=25> */
[C---:B------:R-:W-:Y:S01]  /*155b0*/  VIADD R14, R10.reuse, 0x300 ;  /* 0x000003000a0e7836 */ /* 0x040fe20000000000 */
[----:B------:R-:W-:Y:S01]  /*155c0*/  R2UR UR7, R15 ;  /* 0x000000000f0772ca */ /* 0x000fe200000e0000 */
[----:B------:R-:W-:Y:S01]  /*155d0*/  VIADD R10, R10, 0x380 ;  /* 0x000003800a0a7836 */ /* 0x000fe20000000000 */
[----:B------:R-:W-:Y:S01]  /*155e0*/  MOV R15, 0x40000040 ;  /* 0x40000040000f7802 */ /* 0x000fe20000000f00 */
[----:B------:R-:W-:Y:S02]  /*155f0*/  WARPGROUP.DEPBAR.LE gsb0, 0x0 ;  /* 0x00008000000079c5 */ /* 0x000fe40000010000 */
[----:B------:R-:W-:-:S08]  /*15600*/  WARPGROUP.ARRIVE ;  /* 0x00000000000079c5 */ /* 0x000fd00000000000 */
[----:B------:R-:W-:Y:S01]  /*15610*/  HGMMA.64x128x16.F32 R24, R152, gdesc[UR4].tnspB, R24, gsb0 ;  /* 0x41e0000498187df0 */ /* 0x000fe20008000818 */
[----:B------:R-:W-:Y:S02]  /*15620*/  R2UR UR6, R14 ;  /* 0x000000000e0672ca */ /* 0x000fe400000e0000 */
[----:B------:R-:W-:Y:S01]  /*15630*/  R2UR UR7, R15 ;  /* 0x000000000f0772ca */ /* 0x000fe200000e0000 */
[----:B------:R-:W-:Y:S02]  /*15640*/  WARPGROUP.DEPBAR.LE gsb0, 0x0 ;  /* 0x00008000000079c5 */ /* 0x000fe40000010000 */
[----:B------:R-:W-:-:S10]  /*15650*/  WARPGROUP.ARRIVE ;  /* 0x00000000000079c5 */ /* 0x000fd40000000000 */
[----:B------:R-:W-:Y:S01]  /*15660*/  HGMMA.64x128x16.F32 R24, R156, gdesc[UR4].tnspB, R24, gsb0 ;  /* 0x41e000049c187df0 */ /* 0x000fe20008000818 */
[----:B------:R-:W-:Y:S01]  /*15670*/  R2UR UR6, R10 ;  /* 0x000000000a0672ca */ /* 0x000fe200000e0000 */
[----:B------:R-:W-:Y:S01]  /*15680*/  @!P1 VIADD R10, R13, 0x34860 ;  /* 0x000348600d0a9836 */ /* 0x000fe20000000000 */
[----:B------:R-:W-:Y:S01]  /*15690*/  R2UR UR7, R11 ;  /* 0x000000000b0772ca */ /* 0x000fe200000e0000 */
[----:B------:R-:W-:Y:S01]  /*156a0*/  FADD.FTZ R11, R7, R2 ;  /* 0x00000002070b7221 */ /* 0x000fe20000010000 */
[----:B------:R-:W-:Y:S01]  /*156b0*/  IMAD.MOV.U32 R7, RZ, RZ, RZ ;  /* 0x000000ffff077224 */ /* 0x000fe200078e00ff */
[----:B------:R-:W-:Y:S02]  /*156c0*/  MOV R2, RZ ;  /* 0x000000ff00027202 */ /* 0x000fe40000000f00 */
[----:B------:R-:W-:Y:S02]  /*156d0*/  @!P1 PRMT R10, RZ, 0x654, R10 ;  /* 0x00000654ff0a9816 */ /* 0x000fe4000000000a */
[----:B------:R-:W-:Y:S01]  /*156e0*/  FSETP.NE.FTZ.AND P2, PT, R11, RZ, PT ;  /* 0x000000ff0b00720b */ /* 0x000fe20003f55000 */
[----:B------:R-:W-:-:S12]  /*156f0*/  @P3 MUFU.RCP R7, R12 ;  /* 0x0000000c00073308 */ /* 0x000fd80000001000 */
[----:B------:R-:W0:Y:S01]  /*15700*/  @P2 MUFU.LG2 R6, R11 ;  /* 0x0000000b00062308 */ /* 0x000e220000000c00 */
[C---:B------:R-:W-:Y:S01]  /*15710*/  @P2 FMUL.FTZ R4, R0.reuse, 0.69314718246459960938 ;  /* 0x3f31721800042820 */ /* 0x040fe20000410000 */
[----:B------:R-:W-:-:S04]  /*15720*/  @P3 FMUL.FTZ R0, R0, 0.69314718246459960938 ;  /* 0x3f31721800003820 */ /* 0x000fc80000410000 */
[----:B------:R-:W-:Y:S02]  /*15730*/  @P3 FFMA.FTZ R21, R0, R8, R9 ;  /* 0x0000000800153223 */ /* 0x000fe40000010009 */
[----:B------:R-:W1:Y:S01]  /*15740*/  @P2 MUFU.RCP R2, R11 ;  /* 0x0000000b00022308 */ /* 0x000e620000001000 */
[----:B0-----:R-:W-:-:S04]  /*15750*/  @P2 FMUL.FTZ R5, R6, 0.69314718246459960938 ;  /* 0x3f31721806052820 */ /* 0x001fc80000410000 */
[----:B------:R-:W-:Y:S01]  /*15760*/  @P2 FFMA.FTZ R20, R4, R3, R5 ;  /* 0x0000000304142223 */ /* 0x000fe20000010005 */
[----:B------:R-:W-:Y:S02]  /*15770*/  WARPGROUP.DEPBAR.LE gsb0, 0x0 ;  /* 0x00008000000079c5 */ /* 0x000fe40000010000 */
[----:B------:R-:W-:-:S06]  /*15780*/  WARPGROUP.ARRIVE ;  /* 0x00000000000079c5 */ /* 0x000fcc0000000000 */
[----:B------:R-:W-:Y:S03]  /*15790*/  HGMMA.64x128x16.F32 R24, R160, gdesc[UR4].tnspB, R24, gsb0 ;  /* 0x41e00004a0187df0 */ /* 0x000fe60008000818 */
[----:B------:R-:W-:Y:S02]  /*157a0*/  WARPGROUP.DEPBAR.LE gsb0, 0x0 ;  /* 0x00008000000079c5 */ /* 0x000fe40000010000 */
[----:B------:R0:W-:Y:S01]  /*157b0*/  @!P1 SYNCS.ARRIVE.TRANS64.RED.A1T0 RZ, [R10+URZ], RZ ;  /* 0x000000ff0aff99a7 */ /* 0x0001e2000810043f */
[-C--:B------:R-:W-:Y:S01]  /*157c0*/  FMUL.FTZ R95, R26, R7.reuse ;  /* 0x000000071a5f7220 */ /* 0x080fe20000410000 */
[-C--:B------:R-:W-:Y:S01]  /*157d0*/  FMUL.FTZ R93, R30, R7.reuse ;  /* 0x000000071e5d7220 */ /* 0x080fe20000410000 */
[-C--:B-1----:R-:W-:Y:S01]  /*157e0*/  FMUL.FTZ R3, R32, R2.reuse ;  /* 0x0000000220037220 */ /* 0x082fe20000410000 */
[-C--:B------:R-:W-:Y:S01]  /*157f0*/  FMUL.FTZ R88, R33, R2.reuse ;  /* 0x0000000221587220 */ /* 0x080fe20000410000 */
[-C--:B------:R-:W-:Y:S01]  /*15800*/  FMUL.FTZ R26, R31, R7.reuse ;  /* 0x000000071f1a7220 */ /* 0x080fe20000410000 */
        /* <DEDUP_REMOVED lines=31> */
[----:B------:R-:W-:Y:S01]  /*15a00*/  PLOP3.LUT P1, PT, PT, PT, PT, 0x8, 0x0 ;  /* 0x000000000000781c */ /* 0x000fe20003f2e170 */
        /* <DEDUP_REMOVED lines=27> */
[----:B------:R-:W-:-:S07]  /*15bc0*/  FMUL.FTZ R87, R87, R7 ;  /* 0x0000000757577220 */ /* 0x000fce0000410000 */
.L_x_559:
[----:B------:R-:W0:Y:S08]  /*15bd0*/  S2UR UR5, SR_CgaCtaId ;  /* 0x00000000000579c3 */ /* 0x000e300000008800 */
[----:B------:R-:W-:Y:S06]  /*15be0*/  BAR.SYNC.DEFER_BLOCKING 0x5, 0x120 ;  /* 0x0144800000007b1d */ /* 0x000fec0000010000 */
[----:B------:R-:W-:Y:S01]  /*15bf0*/  UMOV UR4, 0x400 ;  /* 0x0000040000047882 */ /* 0x000fe20000000000 */
[----:B------:R-:W-:Y:S01]  /*15c00*/  BSSY B0, `(.L_x_640) ;  /* 0x00001d6000007945 */ /* 0x000fe20003800000 */
[----:B0-----:R-:W-:-:S06]  /*15c10*/  ULEA UR4, UR5, UR4, 0x18 ;  /* 0x0000000405047291 */ /* 0x001fcc000f8ec03f */
[----:B------:R-:W-:-:S05]  /*15c20*/  MOV R2, UR4 ;  /* 0x0000000400027c02 */ /* 0x000fca0008000f00 */
[----:B------:R0:W1:Y:S01]  /*15c30*/  LDS.128 R148, [R2+0x348d0] ;  /* 0x0348d00002947984 */ /* 0x0000620000000c00 */
[----:B------:R-:W-:Y:S06]  /*15c40*/  BAR.ARV 0x4, 0x120 ;  /* 0x0104800000007b1d */ /* 0x000fec0000002000 */
[----:B------:R-:W-:Y:S05]  /*15c50*/  @P1 BRA `(.L_x_641) ;  /* 0x0000001000c41947 */ /* 0x000fea0003800000 */
[----:B------:R-:W2:Y:S01]  /*15c60*/  S2R R5, SR_SWINHI ;  /* 0x0000000000057919 */ /* 0x000ea20000002f00 */
[----:B------:R-:W-:Y:S01]  /*15c70*/  F2FP.F16.F32.PACK_AB R10, R11, R10 ;  /* 0x0000000a0b0a723e */ /* 0x000fe200000000ff */
[----:B------:R-:W-:Y:S01]  /*15c80*/  ULDC.64 UR4, c[0x0][0xbd8] ;  /* 0x0002f60000047ab9 */ /* 0x000fe20000000a00 */
[----:B------:R-:W-:Y:S02]  /*15c90*/  F2FP.F16.F32.PACK_AB R11, R26, R93 ;  /* 0x0000005d1a0b723e */ /* 0x000fe400000000ff */
[----:B------:R-:W-:Y:S02]  /*15ca0*/  F2FP.F16.F32.PACK_AB R31, R31, R70 ;  /* 0x000000461f1f723e */ /* 0x000fe400000000ff */
[----:B------:R-:W-:Y:S02]  /*15cb0*/  F2FP.F16.F32.PACK_AB R32, R73, R32 ;  /* 0x000000204920723e */ /* 0x000fe400000000ff */
[----:B------:R-:W-:Y:S02]  /*15cc0*/  F2FP.F16.F32.PACK_AB R35, R35, R78 ;  /* 0x0000004e2323723e */ /* 0x000fe400000000ff */
[----:B------:R-:W-:-:S02]  /*15cd0*/  MOV R36, R2 ;  /* 0x0000000200247202 */ /* 0x000fc40000000f00 */
[----:B--2---:R-:W-:-:S03]  /*15ce0*/  MOV R37, R5 ;  /* 0x0000000500257202 */ /* 0x004fc60000000f00 */
[----:B------:R-:W-:-:S03]  /*15cf0*/  IMAD.WIDE R8, R221, 0x2, R36 ;  /* 0x00000002dd087825 */ /* 0x000fc600078e0224 */
[C---:B------:R-:W-:Y:S02]  /*15d00*/  LOP3.LUT R15, R8.reuse, 0x380, RZ, 0xc0, !PT ;  /* 0x00000380080f7812 */ /* 0x040fe400078ec0ff */
[C---:B------:R-:W-:Y:S02]  /*15d10*/  IADD3 R71, P6, R8.reuse, 0x20, RZ ;  /* 0x0000002008477810 */ /* 0x040fe40007fde0ff */
[----:B------:R-:W-:Y:S02]  /*15d20*/  SHF.R.U64 R15, R15, 0x3, RZ ;  /* 0x000000030f0f7819 */ /* 0x000fe400000012ff */
[C---:B------:R-:W-:Y:S01]  /*15d30*/  IADD3 R79, P5, R8.reuse, 0x40, RZ ;  /* 0x00000040084f7810 */ /* 0x040fe20007fbe0ff */
[----:B------:R-:W-:Y:S01]  /*15d40*/  IMAD.X R5, RZ, RZ, R9, P6 ;  /* 0x000000ffff057224 */ /* 0x000fe200030e0609 */
[C---:B------:R-:W-:Y:S02]  /*15d50*/  IADD3 R97, P4, R8.reuse, 0x60, RZ ;  /* 0x0000006008617810 */ /* 0x040fe40007f9e0ff */
[----:B------:R-:W-:-:S02]  /*15d60*/  IADD3 R99, P3, R8, 0x4000, RZ ;  /* 0x0000400008637810 */ /* 0x000fc40007f7e0ff */
[C---:B------:R-:W-:Y:S01]  /*15d70*/  IADD3 R101, P2, R8.reuse, 0x4020, RZ ;  /* 0x0000402008657810 */ /* 0x040fe20007f5e0ff */
[--C-:B------:R-:W-:Y:S01]  /*15d80*/  IMAD.X R13, RZ, RZ, R9.reuse, P4 ;  /* 0x000000ffff0d7224 */ /* 0x100fe200020e0609 */
[C---:B------:R-:W-:Y:S02]  /*15d90*/  IADD3 R103, P1, R8.reuse, 0x4040, RZ ;  /* 0x0000404008677810 */ /* 0x040fe40007f3e0ff */
[----:B------:R-:W-:Y:S01]  /*15da0*/  IADD3 R105, P0, R8, 0x4060, RZ ;  /* 0x0000406008697810 */ /* 0x000fe20007f1e0ff */
[--C-:B------:R-:W-:Y:S01]  /*15db0*/  IMAD.X R25, RZ, RZ, R9.reuse, P2 ;  /* 0x000000ffff197224 */ /* 0x100fe200010e0609 */
[----:B------:R-:W-:Y:S02]  /*15dc0*/  LOP3.LUT R8, R15, R8, RZ, 0x3c, !PT ;  /* 0x000000080f087212 */ /* 0x000fe400078e3cff */
[-C--:B------:R-:W-:Y:S01]  /*15dd0*/  IADD3.X R7, RZ, R9.reuse, RZ, P5, !PT ;  /* 0x00000009ff077210 */ /* 0x080fe20002ffe4ff */
[----:B------:R-:W-:Y:S01]  /*15de0*/  IMAD.X R29, RZ, RZ, R9, P0 ;  /* 0x000000ffff1d7224 */ /* 0x000fe200000e0609 */
[----:B------:R-:W-:-:S02]  /*15df0*/  IADD3.X R15, RZ, R9, RZ, P3, !PT ;  /* 0x00000009ff0f7210 */ /* 0x000fc40001ffe4ff */
[-C--:B------:R-:W-:Y:S02]  /*15e00*/  IADD3.X R27, RZ, R9.reuse, RZ, P1, !PT ;  /* 0x00000009ff1b7210 */ /* 0x080fe40000ffe4ff */
[----:B------:R-:W-:Y:S02]  /*15e10*/  LOP3.LUT R4, R71, 0x380, RZ, 0xc0, !PT ;  /* 0x0000038047047812 */ /* 0x000fe400078ec0ff */
[----:B------:R-:W-:Y:S02]  /*15e20*/  LOP3.LUT R6, R79, 0x380, RZ, 0xc0, !PT ;  /* 0x000003804f067812 */ /* 0x000fe400078ec0ff */
[----:B------:R-:W-:Y:S02]  /*15e30*/  MOV R92, R8 ;  /* 0x00000008005c7202 */ /* 0x000fe40000000f00 */
[----:B------:R-:W-:Y:S02]  /*15e40*/  F2FP.F16.F32.PACK_AB R9, R28, R95 ;  /* 0x0000005f1c09723e */ /* 0x000fe400000000ff */
[----:B------:R-:W-:-:S02]  /*15e50*/  LOP3.LUT R28, R103, 0x380, RZ, 0xc0, !PT ;  /* 0x00000380671c7812 */ /* 0x000fc400078ec0ff */
[----:B------:R-:W-:Y:S02]  /*15e60*/  LOP3.LUT R34, R105, 0x380, RZ, 0xc0, !PT ;  /* 0x0000038069227812 */ /* 0x000fe400078ec0ff */
[----:B------:R-:W-:Y:S02]  /*15e70*/  SHF.R.U64 R4, R4, 0x3, RZ ;  /* 0x0000000304047819 */ /* 0x000fe400000012ff */
[----:B------:R-:W-:Y:S02]  /*15e80*/  SHF.R.U64 R6, R6, 0x3, RZ ;  /* 0x0000000306067819 */ /* 0x000fe400000012ff */
[----:B------:R-:W-:Y:S02]  /*15e90*/  LOP3.LUT R12, R97, 0x380, RZ, 0xc0, !PT ;  /* 0x00000380610c7812 */ /* 0x000fe400078ec0ff */
[----:B------:R-:W-:Y:S02]  /*15ea0*/  LOP3.LUT R14, R99, 0x380, RZ, 0xc0, !PT ;  /* 0x00000380630e7812 */ /* 0x000fe400078ec0ff */
[----:B------:R-:W-:Y:S01]  /*15eb0*/  F2FP.F16.F32.PACK_AB R8, R89, R24 ;  /* 0x000000185908723e */ /* 0x000fe200000000ff */
[----:B------:R-:W-:Y:S01]  /*15ec0*/  BAR.SYNC.DEFER_BLOCKING 0x1, 0x100 ;  /* 0x0044000000007b1d */ /* 0x000fe20000010000 */
[----:B------:R-:W-:-:S02]  /*15ed0*/  SHF.R.U64 R28, R28, 0x3, RZ ;  /* 0x000000031c1c7819 */ /* 0x000fc400000012ff */
[----:B------:R-:W-:Y:S02]  /*15ee0*/  LOP3.LUT R24, R101, 0x380, RZ, 0xc0, !PT ;  /* 0x0000038065187812 */ /* 0x000fe400078ec0ff */
[----:B------:R-:W-:Y:S02]  /*15ef0*/  SHF.R.U64 R34, R34, 0x3, RZ ;  /* 0x0000000322227819 */ /* 0x000fe400000012ff */
[----:B------:R-:W-:Y:S02]  /*15f00*/  LOP3.LUT R4, R4, R71, RZ, 0x3c, !PT ;  /* 0x0000004704047212 */ /* 0x000fe400078e3cff */
[----:B------:R-:W-:Y:S02]  /*15f10*/  LOP3.LUT R6, R6, R79, RZ, 0x3c, !PT ;  /* 0x0000004f06067212 */ /* 0x000fe400078e3cff */
[----:B------:R-:W-:Y:S02]  /*15f20*/  SHF.R.U64 R12, R12, 0x3, RZ ;  /* 0x000000030c0c7819 */ /* 0x000fe400000012ff */
[----:B------:R-:W-:-:S02]  /*15f30*/  SHF.R.U64 R14, R14, 0x3, RZ ;  /* 0x000000030e0e7819 */ /* 0x000fc400000012ff */
[----:B------:R-:W-:Y:S02]  /*15f40*/  LOP3.LUT R26, R28, R103, RZ, 0x3c, !PT ;  /* 0x000000671c1a7212 */ /* 0x000fe400078e3cff */
[----:B------:R-:W-:Y:S02]  /*15f50*/  SHF.R.U64 R24, R24, 0x3, RZ ;  /* 0x0000000318187819 */ /* 0x000fe400000012ff */
[----:B------:R-:W-:Y:S02]  /*15f60*/  LOP3.LUT R28, R34, R105, RZ, 0x3c, !PT ;  /* 0x00000069221c7212 */ /* 0x000fe400078e3cff */
[----:B------:R-:W-:Y:S02]  /*15f70*/  MOV R90, R4 ;  /* 0x00000004005a7202 */ /* 0x000fe40000000f00 */
[----:B------:R-:W-:Y:S01]  /*15f80*/  MOV R34, R6 ;  /* 0x0000000600227202 */ /* 0x000fe20000000f00 */
[----:B------:R2:W-:Y:S01]  /*15f90*/  STSM.16.M88.4 [R92], R8 ;  /* 0x000000085c007844 */ /* 0x0005e20000000200 */
[----:B------:R-:W-:-:S02]  /*15fa0*/  F2FP.F16.F32.PACK_AB R4, R88, R3 ;  /* 0x000000035804723e */ /* 0x000fc400000000ff */
[----:B------:R-:W-:Y:S02]  /*15fb0*/  F2FP.F16.F32.PACK_AB R5, R30, R91 ;  /* 0x0000005b1e05723e */ /* 0x000fe400000000ff */
[----:B------:R-:W-:Y:S02]  /*15fc0*/  F2FP.F16.F32.PACK_AB R6, R33, R0 ;  /* 0x000000002106723e */ /* 0x000fe400000000ff */
[----:B------:R-:W-:Y:S02]  /*15fd0*/  F2FP.F16.F32.PACK_AB R7, R39, R38 ;  /* 0x000000262707723e */ /* 0x000fe400000000ff */
[----:B------:R-:W-:Y:S02]  /*15fe0*/  LOP3.LUT R12, R12, R97, RZ, 0x3c, !PT ;  /* 0x000000610c0c7212 */ /* 0x000fe400078e3cff */
[----:B------:R-:W-:Y:S01]  /*15ff0*/  LOP3.LUT R14, R14, R99, RZ, 0x3c, !PT ;  /* 0x000000630e0e7212 */ /* 0x000fe200078e3cff */
[----:B------:R-:W-:Y:S01]  /*16000*/  STSM.16.M88.4 [R90], R4 ;  /* 0x000000045a007844 */ /* 0x000fe20000000200 */
[----:B------:R-:W-:-:S02]  /*16010*/  LOP3.LUT R24, R24, R101, RZ, 0x3c, !PT ;  /* 0x0000006518187212 */ /* 0x000fc400078e3cff */
[----:B------:R-:W-:Y:S02]  /*16020*/  MOV R89, R12 ;  /* 0x0000000c00597202 */ /* 0x000fe40000000f00 */
[----:B--2---:R-:W-:Y:S02]  /*16030*/  F2FP.F16.F32.PACK_AB R8, R41, R40 ;  /* 0x000000282908723e */ /* 0x004fe400000000ff */
[----:B------:R-:W-:Y:S02]  /*16040*/  F2FP.F16.F32.PACK_AB R9, R43, R42 ;  /* 0x0000002a2b09723e */ /* 0x000fe400000000ff */
[----:B------:R-:W-:Y:S02]  /*16050*/  F2FP.F16.F32.PACK_AB R10, R45, R44 ;  /* 0x0000002c2d0a723e */ /* 0x000fe400000000ff */
[----:B------:R-:W-:Y:S02]  /*16060*/  F2FP.F16.F32.PACK_AB R11, R47, R46 ;  /* 0x0000002e2f0b723e */ /* 0x000fe400000000ff */
[----:B------:R-:W-:-:S02]  /*16070*/  MOV R79, R14 ;  /* 0x0000000e004f7202 */ /* 0x000fc40000000f00 */
[----:B------:R-:W-:Y:S01]  /*16080*/  MOV R72, R24 ;  /* 0x0000001800487202 */ /* 0x000fe20000000f00 */
[----:B------:R2:W-:Y:S01]  /*16090*/  STSM.16.M88.4 [R34], R8 ;  /* 0x0000000822007844 */ /* 0x0005e20000000200 */
[----:B------:R-:W-:Y:S02]  /*160a0*/  MOV R71, R26 ;  /* 0x0000001a00477202 */ /* 0x000fe40000000f00 */
[----:B------:R-:W-:Y:S02]  /*160b0*/  F2FP.F16.F32.PACK_AB R12, R49, R48 ;  /* 0x00000030310c723e */ /* 0x000fe400000000ff */
[----:B------:R-:W-:Y:S02]  /*160c0*/  F2FP.F16.F32.PACK_AB R13, R51, R50 ;  /* 0x00000032330d723e */ /* 0x000fe400000000ff */
[----:B------:R-:W-:Y:S02]  /*160d0*/  F2FP.F16.F32.PACK_AB R14, R53, R52 ;  /* 0x00000034350e723e */ /* 0x000fe400000000ff */
[----:B------:R-:W-:-:S02]  /*160e0*/  F2FP.F16.F32.PACK_AB R15, R55, R54 ;  /* 0x00000036370f723e */ /* 0x000fc400000000ff */
[----:B------:R-:W-:Y:S02]  /*160f0*/  F2FP.F16.F32.PACK_AB R24, R57, R56 ;  /* 0x000000383918723e */ /* 0x000fe400000000ff */
[----:B------:R-:W-:Y:S01]  /*16100*/  F2FP.F16.F32.PACK_AB R25, R59, R58 ;  /* 0x0000003a3b19723e */ /* 0x000fe200000000ff */
[----:B------:R3:W-:Y:S01]  /*16110*/  STSM.16.M88.4 [R89], R12 ;  /* 0x0000000c59007844 */ /* 0x0007e20000000200 */
[----:B------:R-:W-:Y:S02]  /*16120*/  F2FP.F16.F32.PACK_AB R26, R61, R60 ;  /* 0x0000003c3d1a723e */ /* 0x000fe400000000ff */
[----:B------:R-:W-:Y:S02]  /*16130*/  F2FP.F16.F32.PACK_AB R27, R63, R62 ;  /* 0x0000003e3f1b723e */ /* 0x000fe400000000ff */
[----:B------:R-:W-:Y:S02]  /*16140*/  MOV R0, R28 ;  /* 0x0000001c00007202 */ /* 0x000fe40000000f00 */
[----:B------:R-:W-:Y:S01]  /*16150*/  ISETP.NE.U32.AND P0, PT, RZ, UR4, PT ;  /* 0x00000004ff007c0c */ /* 0x000fe2000bf05070 */
[----:B------:R4:W-:Y:S01]  /*16160*/  STSM.16.M88.4 [R79], R24 ;  /* 0x000000184f007844 */ /* 0x0009e20000000200 */
[----:B--2---:R-:W-:-:S02]  /*16170*/  IADD3 R10, P1, R199, UR4, RZ ;  /* 0x00000004c70a7c10 */ /* 0x004fc4000ff3e0ff */
[----:B------:R-:W-:Y:S02]  /*16180*/  F2FP.F16.F32.PACK_AB R28, R65, R64 ;  /* 0x00000040411c723e */ /* 0x000fe400000000ff */
[----:B------:R-:W-:Y:S02]  /*16190*/  F2FP.F16.F32.PACK_AB R29, R67, R66 ;  /* 0x00000042431d723e */ /* 0x000fe400000000ff */
[----:B------:R-:W-:Y:S02]  /*161a0*/  F2FP.F16.F32.PACK_AB R30, R69, R68 ;  /* 0x00000044451e723e */ /* 0x000fe400000000ff */
[----:B------:R-:W-:Y:S02]  /*161b0*/  F2FP.F16.F32.PACK_AB R33, R75, R74 ;  /* 0x0000004a4b21723e */ /* 0x000fe400000000ff */
[----:B------:R-:W-:Y:S01]  /*161c0*/  F2FP.F16.F32.PACK_AB R34, R77, R76 ;  /* 0x0000004c4d22723e */ /* 0x000fe200000000ff */
[----:B------:R4:W-:Y:S01]  /*161d0*/  STSM.16.M88.4 [R72], R28 ;  /* 0x0000001c48007844 */ /* 0x0009e20000000200 */
[----:B------:R-:W-:-:S02]  /*161e0*/  F2FP.F16.F32.PACK_AB R4, R81, R80 ;  /* 0x000000505104723e */ /* 0x000fc400000000ff */
[----:B------:R-:W-:Y:S01]  /*161f0*/  F2FP.F16.F32.PACK_AB R5, R83, R82 ;  /* 0x000000525305723e */ /* 0x000fe200000000ff */
[----:B------:R4:W-:Y:S01]  /*16200*/  STSM.16.M88.4 [R71], R32 ;  /* 0x0000002047007844 */ /* 0x0009e20000000200 */
[----:B------:R-:W-:Y:S02]  /*16210*/  F2FP.F16.F32.PACK_AB R6, R85, R84 ;  /* 0x000000545506723e */ /* 0x000fe400000000ff */
[----:B------:R-:W-:Y:S02]  /*16220*/  F2FP.F16.F32.PACK_AB R7, R87, R86 ;  /* 0x000000565707723e */ /* 0x000fe400000000ff */
[----:B------:R-:W-:Y:S02]  /*16230*/  ISETP.NE.AND.EX P0, PT, RZ, UR5, PT, P0 ;  /* 0x00000005ff007c0c */ /* 0x000fe4000bf05300 */
[----:B------:R-:W-:Y:S01]  /*16240*/  IADD3.X R11, R200, UR5, RZ, P1, !PT ;  /* 0x00000005c80b7c10 */ /* 0x000fe20008ffe4ff */
[----:B------:R-:W-:Y:S01]  /*16250*/  ULDC.64 UR4, c[0x0][0xbe0] ;  /* 0x0002f80000047ab9 */ /* 0x000fe20000000a00 */
[----:B------:R4:W-:Y:S01]  /*16260*/  STSM.16.M88.4 [R0], R4 ;  /* 0x0000000400007844 */ /* 0x0009e20000000200 */
[----:B------:R-:W-:Y:S01]  /*16270*/  BAR.SYNC.DEFER_BLOCKING 0x1, 0x100 ;  /* 0x0044000000007b1d */ /* 0x000fe20000010000 */
[----:B------:R-:W-:-:S02]  /*16280*/  ISETP.NE.U32.AND P1, PT, RZ, UR4, PT ;  /* 0x00000004ff007c0c */ /* 0x000fc4000bf25070 */
[----:B------:R-:W-:Y:S02]  /*16290*/  MOV R44, RZ ;  /* 0x000000ff002c7202 */ /* 0x000fe40000000f00 */
[----:B------:R-:W-:-:S13]  /*162a0*/  ISETP.NE.AND.EX P1, PT, RZ, UR5, PT, P1 ;  /* 0x00000005ff007c0c */ /* 0x000fda000bf25310 */
[----:B------:R-:W-:Y:S01]  /*162b0*/  @P1 IADD3 R8, P2, R199, UR4, RZ ;  /* 0x00000004c7081c10 */ /* 0x000fe2000ff5e0ff */
[----:B------:R-:W-:Y:S02]  /*162c0*/  ULDC UR4, c[0x0][0xa88] ;  /* 0x0002a20000047ab9 */ /* 0x000fe40000000800 */
[----:B------:R-:W-:Y:S02]  /*162d0*/  MOV R3, UR4 ;  /* 0x0000000400037c02 */ /* 0x000fe40008000f00 */
[----:B------:R-:W-:Y:S01]  /*162e0*/  @P1 IADD3.X R9, R200, UR5, RZ, P2, !PT ;  /* 0x00000005c8091c10 */ /* 0x000fe200097fe4ff */
[----:B------:R4:W5:Y:S01]  /*162f0*/  @P0 LDG.E R44, desc[UR36][R10.64] ;  /* 0x000000240a2c0981 */ /* 0x000962000c1e1900 */
[----:B---3--:R-:W-:-:S03]  /*16300*/  IMAD R13, R196, 0x40, R195 ;  /* 0x00000040c40d7824 */ /* 0x008fc600078e02c3 */
[----:B------:R4:W5:Y:S01]  /*16310*/  @P1 LDG.E R3, desc[UR36][R8.64] ;  /* 0x0000002408031981 */ /* 0x000962000c1e1900 */
[----:B------:R-:W-:Y:S01]  /*16320*/  IMAD.WIDE R36, R13, 0x2, R36 ;  /* 0x000000020d247825 */ /* 0x000fe200078e0224 */
[----:B------:R-:W-:Y:S06]  /*16330*/  @P1 BRA `(.L_x_642) ;  /* 0x0000000000101947 */ /* 0x000fec0003800000 */
[----:B------:R-:W-:Y:S05]  /*16340*/  @!P0 BRA `(.L_x_642) ;  /* 0x00000000000c8947 */ /* 0x000fea0003800000 */
[----:B----4-:R-:W2:Y:S04]  /*16350*/  LDG.E R0, desc[UR36][R10.64] ;  /* 0x000000240a007981 */ /* 0x010ea8000c1e1900 */
[----:B-----5:R-:W2:Y:S02]  /*16360*/  LDG.E R3, desc[UR36][R10.64+0x4] ;  /* 0x000004240a037981 */ /* 0x020ea4000c1e1900 */
[----:B--2---:R-:W-:-:S07]  /*16370*/  IMAD.IADD R3, R3, 0x1, -R0 ;  /* 0x0000000103037824 */ /* 0x004fce00078e0a00 */
.L_x_642:
[----:B------:R-:W-:Y:S01]  /*16380*/  SHF.R.S32.HI R50, RZ, 0x1f, R198 ;  /* 0x0000001fff327819 */ /* 0x000fe200000114c6 */
[----:B------:R-:W-:Y:S01]  /*16390*/  ULDC.64 UR4, c[0x0][0xb70] ;  /* 0x0002dc0000047ab9 */ /* 0x000fe20000000a00 */
[--C-:B-----5:R-:W-:Y:S01]  /*163a0*/  SHF.R.S32.HI R45, RZ, 0x1f, R44.reuse ;  /* 0x0000001fff2d7819 */ /* 0x120fe2000001142c */
[----:B----4-:R-:W-:Y:S01]  /*163b0*/  IMAD R10, R206, 0x80, R223 ;  /* 0x00000080ce0a7824 */ /* 0x010fe200078e02df */
[----:B------:R-:W-:Y:S01]  /*163c0*/  SEL R207, R207, RZ, !P0 ;  /* 0x000000ffcfcf7207 */ /* 0x000fe20004000000 */
[----:B------:R-:W-:Y:S01]  /*163d0*/  IMAD R5, R50, UR4, RZ ;  /* 0x0000000432057c24 */ /* 0x000fe2000f8e02ff */
[----:B------:R-:W-:Y:S02]  /*163e0*/  SEL R201, R201, RZ, !P0 ;  /* 0x000000ffc9c97207 */ /* 0x000fe40004000000 */
[----:B------:R-:W-:Y:S01]  /*163f0*/  IADD3 R13, P2, R36, 0x2000, RZ ;  /* 0x00002000240d7810 */ /* 0x000fe20007f5e0ff */
[----:B------:R-:W-:Y:S01]  /*16400*/  IMAD R7, R198, UR5, R5 ;  /* 0x00000005c6077c24 */ /* 0x000fe2000f8e0205 */
[----:B------:R-:W-:Y:S01]  /*16410*/  IADD3 R9, P1, R36, 0x1000, RZ ;  /* 0x0000100024097810 */ /* 0x000fe20007f3e0ff */
[----:B------:R-:W-:Y:S01]  /*16420*/  IMAD.WIDE.U32 R4, R198, UR4, R44 ;  /* 0x00000004c6047c25 */ /* 0x000fe2000f8e002c */
[----:B------:R-:W-:Y:S01]  /*16430*/  ULDC.64 UR4, c[0x0][0xb78] ;  /* 0x0002de0000047ab9 */ /* 0x000fe20000000a00 */
[----:B------:R-:W-:-:S02]  /*16440*/  LOP3.LUT R12, R13, 0x380, RZ, 0xc0, !PT ;  /* 0x000003800d0c7812 */ /* 0x000fc400078ec0ff */
[----:B------:R-:W-:Y:S01]  /*16450*/  IMAD R0, R207, UR4, RZ ;  /* 0x00000004cf007c24 */ /* 0x000fe2000f8e02ff */
[----:B------:R-:W-:Y:S02]  /*16460*/  IADD3 R5, R5, R7, RZ ;  /* 0x0000000705057210 */ /* 0x000fe40007ffe0ff */
[----:B------:R-:W-:Y:S01]  /*16470*/  SHF.R.S32.HI R7, RZ, 0x1f, R10 ;  /* 0x0000001fff077819 */ /* 0x000fe2000001140a */
[----:B------:R-:W-:Y:S01]  /*16480*/  IMAD R6, R201, UR5, R0 ;  /* 0x00000005c9067c24 */ /* 0x000fe2000f8e0200 */
[----:B------:R-:W-:Y:S01]  /*16490*/  LOP3.LUT R8, R9, 0x380, RZ, 0xc0, !PT ;  /* 0x0000038009087812 */ /* 0x000fe200078ec0ff */
[----:B------:R-:W-:Y:S01]  /*164a0*/  IMAD.WIDE.U32 R4, R201, UR4, R4 ;  /* 0x00000004c9047c25 */ /* 0x000fe2000f8e0004 */
[----:B------:R-:W-:Y:S01]  /*164b0*/  ULDC.64 UR4, c[0x0][0xb40] ;  /* 0x0002d00000047ab9 */ /* 0x000fe20000000a00 */
[----:B------:R-:W-:Y:S02]  /*164c0*/  SHF.R.U64 R12, R12, 0x3, RZ ;  /* 0x000000030c0c7819 */ /* 0x000fe400000012ff */
[----:B------:R-:W-:-:S02]  /*164d0*/  SHF.R.U64 R8, R8, 0x3, RZ ;  /* 0x0000000308087819 */ /* 0x000fc400000012ff */
[----:B------:R-:W-:Y:S02]  /*164e0*/  IADD3 R0, P0, R10, R4, RZ ;  /* 0x000000040a007210 */ /* 0x000fe40007f1e0ff */
[----:B------:R-:W-:Y:S02]  /*164f0*/  LOP3.LUT R12, R12, R13, RZ, 0x3c, !PT ;  /* 0x0000000d0c0c7212 */ /* 0x000fe400078e3cff */
[----:B------:R-:W-:Y:S02]  /*16500*/  IADD3.X R7, R7, R5, R6, P0, !PT ;  /* 0x0000000507077210 */ /* 0x000fe400007fe406 */
[----:B------:R-:W-:Y:S02]  /*16510*/  LEA R48, P0, R0, UR4, 0x2 ;  /* 0x0000000400307c11 */ /* 0x000fe4000f8010ff */
[----:B------:R-:W-:Y:S02]  /*16520*/  IADD3 R25, P6, R36, 0x3000, RZ ;  /* 0x0000300024197810 */ /* 0x000fe40007fde0ff */
[----:B------:R-:W-:Y:S01]  /*16530*/  LEA.HI.X R49, R0, UR5, R7, 0x2, P0 ;  /* 0x0000000500317c11 */ /* 0x000fe200080f1407 */
[----:B------:R-:W-:Y:S01]  /*16540*/  VIADD R0, R10, 0x8 ;  /* 0x000000080a007836 */ /* 0x000fe20000000000 */
[----:B------:R-:W-:Y:S01]  /*16550*/  LOP3.LUT P0, RZ, R212, 0x3, RZ, 0xc0, !PT ;  /* 0x00000003d4ff7812 */ /* 0x000fe2000780c0ff */
[----:B------:R-:W-:Y:S01]  /*16560*/  ULDC.64 UR4, c[0x0][0xaa0] ;  /* 0x0002a80000047ab9 */ /* 0x000fe20000000a00 */
[----:B------:R-:W-:-:S02]  /*16570*/  IADD3 R29, P5, R36, 0x4000, RZ ;  /* 0x00004000241d7810 */ /* 0x000fc40007fbe0ff */
[C---:B------:R-:W-:Y:S02]  /*16580*/  IADD3 R33, P4, R36.reuse, 0x5000, RZ ;  /* 0x0000500024217810 */ /* 0x040fe40007f9e0ff */
[----:B------:R-:W-:Y:S02]  /*16590*/  IADD3 R39, P3, R36, 0x6000, RZ ;  /* 0x0000600024277810 */ /* 0x000fe40007f7e0ff */
[----:B------:R-:W-:Y:S02]  /*165a0*/  IADD3.X R13, RZ, R37, RZ, P2, !PT ;  /* 0x00000025ff0d7210 */ /* 0x000fe400017fe4ff */
[----:B------:R-:W-:Y:S02]  /*165b0*/  LOP3.LUT R8, R8, R9, RZ, 0x3c, !PT ;  /* 0x0000000908087212 */ /* 0x000fe400078e3cff */
[----:B------:R-:W-:Y:S02]  /*165c0*/  IADD3 R7, P2, R36, 0x7000, RZ ;  /* 0x0000700024077810 */ /* 0x000fe40007f5e0ff */
[----:B------:R-:W-:-:S02]  /*165d0*/  IADD3.X R9, RZ, R37, RZ, P1, !PT ;  /* 0x00000025ff097210 */ /* 0x000fc40000ffe4ff */
[----:B------:R-:W-:Y:S01]  /*165e0*/  ISETP.GE.OR P1, PT, R10, R3, P0 ;  /* 0x000000030a00720c */ /* 0x000fe20000726670 */
[----:B------:R-:W-:Y:S01]  /*165f0*/  IMAD.X R41, RZ, RZ, R37, P2 ;  /* 0x000000ffff297224 */ /* 0x000fe200010e0625 */
[----:B------:R-:W-:Y:S02]  /*16600*/  LOP3.LUT R24, R25, 0x380, RZ, 0xc0, !PT ;  /* 0x0000038019187812 */ /* 0x000fe400078ec0ff */
[----:B------:R-:W-:Y:S02]  /*16610*/  LOP3.LUT R28, R29, 0x380, RZ, 0xc0, !PT ;  /* 0x000003801d1c7812 */ /* 0x000fe400078ec0ff */
[----:B------:R-:W-:Y:S02]  /*16620*/  LOP3.LUT R32, R33, 0x380, RZ, 0xc0, !PT ;  /* 0x0000038021207812 */ /* 0x000fe400078ec0ff */
[----:B------:R-:W-:Y:S02]  /*16630*/  LOP3.LUT R38, R39, 0x380, RZ, 0xc0, !PT ;  /* 0x0000038027267812 */ /* 0x000fe400078ec0ff */
[----:B------:R-:W-:-:S02]  /*16640*/  LOP3.LUT R5, R36, 0x380, RZ, 0xc0, !PT ;  /* 0x0000038024057812 */ /* 0x000fc400078ec0ff */
[----:B------:R-:W-:Y:S01]  /*16650*/  ISETP.GE.OR P0, PT, R0, R3, P0 ;  /* 0x000000030000720c */ /* 0x000fe20000706670 */
[----:B------:R-:W-:Y:S01]  /*16660*/  @!P1 STG.E desc[UR36][R48.64], R20 ;  /* 0x0000001430009986 */ /* 0x000fe2000c101924 */
[----:B------:R-:W-:Y:S02]  /*16670*/  LOP3.LUT R0, R7, 0x380, RZ, 0xc0, !PT ;  /* 0x0000038007007812 */ /* 0x000fe400078ec0ff */
[----:B------:R-:W-:Y:S02]  /*16680*/  SHF.R.U64 R24, R24, 0x3, RZ ;  /* 0x0000000318187819 */ /* 0x000fe400000012ff */
[----:B------:R-:W-:Y:S02]  /*16690*/  SHF.R.U64 R28, R28, 0x3, RZ ;  /* 0x000000031c1c7819 */ /* 0x000fe400000012ff */
[----:B------:R-:W-:Y:S02]  /*166a0*/  SHF.R.U64 R32, R32, 0x3, RZ ;  /* 0x0000000320207819 */ /* 0x000fe400000012ff */
[----:B------:R-:W-:-:S02]  /*166b0*/  SHF.R.U64 R38, R38, 0x3, RZ ;  /* 0x0000000326267819 */ /* 0x000fc400000012ff */
[----:B------:R-:W-:Y:S01]  /*166c0*/  SHF.R.U64 R5, R5, 0x3, RZ ;  /* 0x0000000305057819 */ /* 0x000fe200000012ff */
[----:B------:R2:W-:Y:S01]  /*166d0*/  @!P0 STG.E desc[UR36][R48.64+0x20], R21 ;  /* 0x0000201530008986 */ /* 0x0005e2000c101924 */
[----:B------:R-:W-:Y:S02]  /*166e0*/  SHF.R.U64 R0, R0, 0x3, RZ ;  /* 0x0000000300007819 */ /* 0x000fe400000012ff */
[----:B------:R-:W-:Y:S01]  /*166f0*/  LOP3.LUT R24, R24, R25, RZ, 0x3c, !PT ;  /* 0x0000001918187212 */ /* 0x000fe200078e3cff */
[--C-:B------:R-:W-:Y:S01]  /*16700*/  IMAD.X R25, RZ, RZ, R37.reuse, P6 ;  /* 0x000000ffff197224 */ /* 0x100fe200030e0625 */
[----:B------:R-:W-:Y:S01]  /*16710*/  LOP3.LUT R28, R28, R29, RZ, 0x3c, !PT ;  /* 0x0000001d1c1c7212 */ /* 0x000fe200078e3cff */
[----:B------:R-:W-:Y:S01]  /*16720*/  IMAD R45, R45, UR4, RZ ;  /* 0x000000042d2d7c24 */ /* 0x000fe2000f8e02ff */
[----:B------:R-:W-:Y:S01]  /*16730*/  LOP3.LUT R32, R32, R33, RZ, 0x3c, !PT ;  /* 0x0000002120207212 */ /* 0x000fe200078e3cff */
[----:B------:R-:W-:Y:S01]  /*16740*/  IMAD.X R33, RZ, RZ, R37, P4 ;  /* 0x000000ffff217224 */ /* 0x000fe200020e0625 */
[----:B------:R-:W-:Y:S01]  /*16750*/  LOP3.LUT R38, R38, R39, RZ, 0x3c, !PT ;  /* 0x0000002726267212 */ /* 0x000fe200078e3cff */
[----:B------:R-:W-:Y:S01]  /*16760*/  IMAD.MOV.U32 R46, RZ, RZ, R195 ;  /* 0x000000ffff2e7224 */ /* 0x000fe200078e00c3 */
[----:B------:R-:W-:Y:S01]  /*16770*/  LOP3.LUT R4, R5, R36, RZ, 0x3c, !PT ;  /* 0x0000002405047212 */ /* 0x000fe200078e3cff */
[----:B------:R-:W5:Y:S01]  /*16780*/  LD.E.128 R8, desc[UR36][R8.64] ;  /* 0x0000002408087980 */ /* 0x000f62000c101d00 */
[----:B------:R-:W-:-:S02]  /*16790*/  IADD3.X R29, RZ, R37, RZ, P5, !PT ;  /* 0x00000025ff1d7210 */ /* 0x000fc40002ffe4ff */
[-C--:B------:R-:W-:Y:S01]  /*167a0*/  IADD3.X R39, RZ, R37.reuse, RZ, P3, !PT ;  /* 0x00000025ff277210 */ /* 0x080fe20001ffe4ff */
[----:B------:R-:W5:Y:S01]  /*167b0*/  LD.E.128 R12, desc[UR36][R12.64] ;  /* 0x000000240c0c7980 */ /* 0x000f62000c101d00 */
[----:B------:R-:W-:Y:S02]  /*167c0*/  MOV R5, R37 ;  /* 0x0000002500057202 */ /* 0x000fe40000000f00 */
[----:B------:R-:W-:Y:S01]  /*167d0*/  LOP3.LUT R40, R0, R7, RZ, 0x3c, !PT ;  /* 0x0000000700287212 */ /* 0x000fe200078e3cff */
[----:B------:R-:W5:Y:S01]  /*167e0*/  LD.E.128 R24, desc[UR36][R24.64] ;  /* 0x0000002418187980 */ /* 0x000f62000c101d00 */
[----:B------:R-:W-:-:S03]  /*167f0*/  SHF.R.S32.HI R47, RZ, 0x1f, R195 ;  /* 0x0000001fff2f7819 */ /* 0x000fc600000114c3 */
[----:B------:R-:W5:Y:S01]  /*16800*/  LD.E.128 R4, desc[UR36][R4.64] ;  /* 0x0000002404047980 */ /* 0x000f62000c101d00 */
[----:B------:R-:W-:-:S03]  /*16810*/  IMAD R45, R44, UR5, R45 ;  /* 0x000000052c2d7c24 */ /* 0x000fc6000f8e022d */
[----:B------:R-:W5:Y:S01]  /*16820*/  LD.E.128 R28, desc[UR36][R28.64] ;  /* 0x000000241c1c7980 */ /* 0x000f62000c101d00 */
[----:B--2---:R-:W-:Y:S01]  /*16830*/  IMAD.WIDE.U32 R20, R44, UR4, R46 ;  /* 0x000000042c147c25 */ /* 0x004fe2000f8e002e */
[----:B------:R-:W-:Y:S02]  /*16840*/  ULDC.64 UR4, c[0x0][0xae0] ;  /* 0x0002b80000047ab9 */ /* 0x000fe40000000a00 */
[----:B------:R-:W5:Y:S04]  /*16850*/  LD.E.128 R32, desc[UR36][R32.64] ;  /* 0x0000002420207980 */ /* 0x000f68000c101d00 */
[----:B------:R-:W5:Y:S04]  /*16860*/  LD.E.128 R36, desc[UR36][R38.64] ;  /* 0x0000002426247980 */ /* 0x000f68000c101d00 */
[----:B------:R-:W5:Y:S01]  /*16870*/  LD.E.128 R40, desc[UR36][R40.64] ;  /* 0x0000002428287980 */ /* 0x000f62000c101d00 */
[----:B------:R-:W-:Y:S01]  /*16880*/  @!PT LDS RZ, [RZ] ;  /* 0x00000000fffff984 */ /* 0x000fe20000000800 */
[----:B------:R-:W-:Y:S01]  /*16890*/  @!PT LDS RZ, [RZ] ;  /* 0x00000000fffff984 */ /* 0x000fe20000000800 */
[----:B------:R-:W-:Y:S01]  /*168a0*/  @!PT LDS RZ, [RZ] ;  /* 0x00000000fffff984 */ /* 0x000fe20000000800 */
[----:B------:R-:W-:Y:S01]  /*168b0*/  @!PT LDS RZ, [RZ] ;  /* 0x00000000fffff984 */ /* 0x000fe20000000800 */
[----:B------:R2:W-:Y:S06]  /*168c0*/  MEMBAR.ALL.CTA ;  /* 0x0000000000007992 */ /* 0x0005ec0000008000 */
[----:B--2---:R-:W2:Y:S01]  /*168d0*/  FENCE.VIEW.ASYNC.S ;  /* 0x00000000000073c6 */ /* 0x004ea20000000000 */
[----:B------:R-:W-:Y:S01]  /*168e0*/  IADD3 R21, R21, R45, RZ ;  /* 0x0000002d15157210 */ /* 0x000fe20007ffe0ff */
[----:B------:R-:W-:-:S02]  /*168f0*/  IMAD R47, R206, -0x80, R3 ;  /* 0xffffff80ce2f7824 */ /* 0x000fc400078e0203 */
[----:B------:R-:W-:Y:S02]  /*16900*/  IMAD R45, R50, UR4, RZ ;  /* 0x00000004322d7c24 */ /* 0x000fe4000f8e02ff */
[C---:B------:R-:W-:Y:S01]  /*16910*/  VIADD R0, R196.reuse, 0x20 ;  /* 0x00000020c4007836 */ /* 0x040fe20000000000 */
[-C--:B------:R-:W-:Y:S01]  /*16920*/  ISETP.GE.AND P2, PT, R196, R47.reuse, PT ;  /* 0x0000002fc400720c */ /* 0x080fe20003f46270 */
[----:B------:R-:W-:Y:S01]  /*16930*/  IMAD R45, R198, UR5, R45 ;  /* 0x00000005c62d7c24 */ /* 0x000fe2000f8e022d */
[----:B------:R-:W-:Y:S01]  /*16940*/  IADD3 R3, R196, 0x40, RZ ;  /* 0x00000040c4037810 */ /* 0x000fe20007ffe0ff */
[----:B------:R-:W-:Y:S01]  /*16950*/  IMAD.WIDE.U32 R20, R198, UR4, R20 ;  /* 0x00000004c6147c25 */ /* 0x000fe2000f8e0014 */
[-C--:B------:R-:W-:Y:S01]  /*16960*/  ISETP.GE.AND P4, PT, R0, R47.reuse, PT ;  /* 0x0000002f0000720c */ /* 0x080fe20003f86270 */
[----:B------:R-:W-:Y:S02]  /*16970*/  ULDC.64 UR4, c[0x0][0xae8] ;  /* 0x0002ba0000047ab9 */ /* 0x000fe40000000a00 */
[----:B------:R-:W-:Y:S01]  /*16980*/  VIADD R0, R2, 0x34820 ;  /* 0x0003482002007836 */ /* 0x000fe20000000000 */
[----:B------:R-:W-:Y:S01]  /*16990*/  ISETP.GE.AND P0, PT, R3, R47, PT ;  /* 0x0000002f0300720c */ /* 0x000fe20003f06270 */
[----:B------:R-:W-:Y:S01]  /*169a0*/  VIADD R44, R196, 0x60 ;  /* 0x00000060c42c7836 */ /* 0x000fe20000000000 */
[----:B------:R-:W-:Y:S01]  /*169b0*/  IADD3 R21, R21, R45, RZ ;  /* 0x0000002d15157210 */ /* 0x000fe20007ffe0ff */
[----:B------:R-:W-:Y:S01]  /*169c0*/  IMAD R3, R207, UR4, RZ ;  /* 0x00000004cf037c24 */ /* 0x000fe2000f8e02ff */
[----:B------:R-:W-:-:S02]  /*169d0*/  PRMT R0, RZ, 0x654, R0 ;  /* 0x00000654ff007816 */ /* 0x000fc40000000000 */
[----:B------:R-:W-:Y:S01]  /*169e0*/  ISETP.GE.AND P1, PT, R44, R47, PT ;  /* 0x0000002f2c00720c */ /* 0x000fe20003f26270 */
[C---:B------:R-:W-:Y:S01]  /*169f0*/  IMAD R3, R201.reuse, UR5, R3 ;  /* 0x00000005c9037c24 */ /* 0x040fe2000f8e0203 */
[----:B------:R-:W-:Y:S01]  /*16a00*/  SHF.R.S32.HI R197, RZ, 0x1f, R196 ;  /* 0x0000001fffc57819 */ /* 0x000fe200000114c4 */
[----:B------:R-:W-:Y:S01]  /*16a10*/  IMAD.WIDE.U32 R46, R201, UR4, R20 ;  /* 0x00000004c92e7c25 */ /* 0x000fe2000f8e0014 */
[----:B--2---:R2:W-:Y:S01]  /*16a20*/  SYNCS.ARRIVE.TRANS64.RED.A1T0 RZ, [R0+URZ], RZ ;  /* 0x000000ff00ff79a7 */ /* 0x0045e2000810043f */
[----:B------:R-:W-:Y:S02]  /*16a30*/  BSSY B1, `(.L_x_643) ;  /* 0x0000014000017945 */ /* 0x000fe40003800000 */
[----:B------:R-:W-:Y:S01]  /*16a40*/  IMAD.WIDE R44, R206, 0x80, R196 ;  /* 0x00000080ce2c7825 */ /* 0x000fe200078e02c4 */
[----:B------:R-:W-:Y:S01]  /*16a50*/  IADD3 R51, R47, R3, RZ ;  /* 0x000000032f337210 */ /* 0x000fe20007ffe0ff */
[----:B------:R-:W-:Y:S06]  /*16a60*/  @P2 BRA `(.L_x_644) ;  /* 0x0000000000402947 */ /* 0x000fec0003800000 */
[----:B------:R-:W-:Y:S01]  /*16a70*/  MOV R20, R46 ;  /* 0x0000002e00147202 */ /* 0x000fe20000000f00 */
[----:B------:R-:W-:Y:S01]  /*16a80*/  ULDC.64 UR4, c[0x0][0xad8] ;  /* 0x0002b60000047ab9 */ /* 0x000fe20000000a00 */
[----:B------:R-:W-:Y:S01]  /*16a90*/  IMAD.MOV.U32 R21, RZ, RZ, R51 ;  /* 0x000000ffff157224 */ /* 0x000fe200078e0033 */
[----:B------:R-:W-:Y:S01]  /*16aa0*/  ULDC.64 UR6, c[0x0][0xa80] ;  /* 0x0002a00000067ab9 */ /* 0x000fe20000000a00 */
[----:B------:R-:W-:Y:S02]  /*16ab0*/  IMAD R3, R45, UR4, RZ ;  /* 0x000000042d037c24 */ /* 0x000fe4000f8e02ff */
[C---:B--2---:R-:W-:Y:S02]  /*16ac0*/  VIADD R0, R195.reuse, 0x40 ;  /* 0x00000040c3007836 */ /* 0x044fe40000000000 */
[C---:B------:R-:W-:Y:S01]  /*16ad0*/  IMAD.WIDE.U32 R20, R44.reuse, UR4, R20 ;  /* 0x000000042c147c25 */ /* 0x040fe2000f8e0014 */
[----:B------:R-:W-:Y:S02]  /*16ae0*/  ULDC UR4, c[0x0][0xa8c] ;  /* 0x0002a30000047ab9 */ /* 0x000fe40000000800 */
[----:B------:R-:W-:Y:S01]  /*16af0*/  ISETP.GE.AND P2, PT, R195, UR4, PT ;  /* 0x00000004c3007c0c */ /* 0x000fe2000bf46270 */
[----:B------:R-:W-:Y:S01]  /*16b00*/  IMAD R3, R44, UR5, R3 ;  /* 0x000000052c037c24 */ /* 0x000fe2000f8e0203 */
[----:B------:R-:W-:-:S02]  /*16b10*/  ISETP.GE.AND P3, PT, R0, UR4, PT ;  /* 0x0000000400007c0c */ /* 0x000fc4000bf66270 */
[----:B------:R-:W-:Y:S02]  /*16b20*/  LEA R48, P5, R20, UR6, 0x1 ;  /* 0x0000000614307c11 */ /* 0x000fe4000f8a08ff */
[----:B------:R-:W-:-:S04]  /*16b30*/  IADD3 R3, R21, R3, RZ ;  /* 0x0000000315037210 */ /* 0x000fc80007ffe0ff */
[----:B------:R-:W-:-:S05]  /*16b40*/  LEA.HI.X R49, R20, UR7, R3, 0x1, P5 ;  /* 0x0000000714317c11 */ /* 0x000fca000a8f0c03 */
[----:B-----5:R3:W-:Y:S04]  /*16b50*/  @!P2 STG.E.128 desc[UR36][R48.64], R4 ;  /* 0x000000043000a986 */ /* 0x0207e8000c101d24 */
[----:B------:R3:W-:Y:S02]  /*16b60*/  @!P3 STG.E.128 desc[UR36][R48.64+0x80], R28 ;  /* 0x0000801c3000b986 */ /* 0x0007e4000c101d24 */
.L_x_644:
[----:B------:R-:W-:Y:S05]  /*16b70*/  BSYNC B1 ;  /* 0x0000000000017941 */ /* 0x000fea0003800000 */
.L_x_643:
[----:B------:R-:W-:Y:S04]  /*16b80*/  BSSY B1, `(.L_x_645) ;  /* 0x0000014000017945 */ /* 0x000fe80003800000 */
[----:B------:R-:W-:Y:S05]  /*16b90*/  @P4 BRA `(.L_x_646) ;  /* 0x0000000000484947 */ /* 0x000fea0003800000 */
[----:B------:R-:W-:Y:S01]  /*16ba0*/  IADD3 R3, P2, R44, 0x20, RZ ;  /* 0x000000202c037810 */ /* 0x000fe20007f5e0ff */
[----:B------:R-:W-:Y:S01]  /*16bb0*/  ULDC.64 UR4, c[0x0][0xad8] ;  /* 0x0002b60000047ab9 */ /* 0x000fe20000000a00 */
[----:B---3-5:R-:W-:Y:S01]  /*16bc0*/  MOV R5, R51 ;  /* 0x0000003300057202 */ /* 0x028fe20000000f00 */
[----:B------:R-:W-:Y:S01]  /*16bd0*/  IMAD.MOV.U32 R4, RZ, RZ, R46 ;  /* 0x000000ffff047224 */ /* 0x000fe200078e002e */
[----:B------:R-:W-:Y:S01]  /*16be0*/  IADD3 R6, R195, 0x40, RZ ;  /* 0x00000040c3067810 */ /* 0x000fe20007ffe0ff */
[----:B--2---:R-:W-:Y:S01]  /*16bf0*/  IMAD.X R0, RZ, RZ, R45, P2 ;  /* 0x000000ffff007224 */ /* 0x004fe200010e062d */
[----:B------:R-:W-:Y:S01]  /*16c00*/  ULDC.64 UR6, c[0x0][0xa80] ;  /* 0x0002a00000067ab9 */ /* 0x000fe20000000a00 */
[----:B------:R-:W-:-:S04]  /*16c10*/  IMAD.WIDE.U32 R4, R3, UR4, R4 ;  /* 0x0000000403047c25 */ /* 0x000fc8000f8e0004 */
[----:B------:R-:W-:Y:S01]  /*16c20*/  IMAD R0, R0, UR4, RZ ;  /* 0x0000000400007c24 */ /* 0x000fe2000f8e02ff */
[----:B------:R-:W-:Y:S02]  /*16c30*/  ULDC UR4, c[0x0][0xa8c] ;  /* 0x0002a30000047ab9 */ /* 0x000fe40000000800 */
[----:B------:R-:W-:Y:S01]  /*16c40*/  ISETP.GE.AND P3, PT, R195, UR4, PT ;  /* 0x00000004c3007c0c */ /* 0x000fe2000bf66270 */
[----:B------:R-:W-:Y:S01]  /*16c50*/  IMAD R3, R3, UR5, R0 ;  /* 0x0000000503037c24 */ /* 0x000fe2000f8e0200 */
[----:B------:R-:W-:Y:S02]  /*16c60*/  ISETP.GE.AND P4, PT, R6, UR4, PT ;  /* 0x0000000406007c0c */ /* 0x000fe4000bf86270 */
[----:B------:R-:W-:Y:S01]  /*16c70*/  LEA R6, P2, R4, UR6, 0x1 ;  /* 0x0000000604067c11 */ /* 0x000fe2000f8408ff */
[----:B------:R-:W-:-:S05]  /*16c80*/  IMAD.IADD R3, R5, 0x1, R3 ;  /* 0x0000000105037824 */ /* 0x000fca00078e0203 */
[----:B------:R-:W-:-:S05]  /*16c90*/  LEA.HI.X R7, R4, UR7, R3, 0x1, P2 ;  /* 0x0000000704077c11 */ /* 0x000fca00090f0c03 */
[----:B------:R4:W-:Y:S04]  /*16ca0*/  @!P3 STG.E.128 desc[UR36][R6.64], R8 ;  /* 0x000000080600b986 */ /* 0x0009e8000c101d24 */
[----:B------:R4:W-:Y:S02]  /*16cb0*/  @!P4 STG.E.128 desc[UR36][R6.64+0x80], R32 ;  /* 0x000080200600c986 */ /* 0x0009e4000c101d24 */
.L_x_646:
[----:B------:R-:W-:Y:S05]  /*16cc0*/  BSYNC B1 ;  /* 0x0000000000017941 */ /* 0x000fea0003800000 */
.L_x_645:
[----:B------:R-:W-:Y:S04]  /*16cd0*/  BSSY B1, `(.L_x_647) ;  /* 0x0000014000017945 */ /* 0x000fe80003800000 */
[----:B------:R-:W-:Y:S05]  /*16ce0*/  @P0 BRA `(.L_x_648) ;  /* 0x0000000000480947 */ /* 0x000fea0003800000 */
[----:B------:R-:W-:Y:S01]  /*16cf0*/  IADD3 R3, P0, R44, 0x40, RZ ;  /* 0x000000402c037810 */ /* 0x000fe20007f1e0ff */
[----:B------:R-:W-:Y:S01]  /*16d00*/  ULDC.64 UR4, c[0x0][0xad8] ;  /* 0x0002b60000047ab9 */ /* 0x000fe20000000a00 */
[----:B---3-5:R-:W-:Y:S01]  /*16d10*/  MOV R4, R46 ;  /* 0x0000002e00047202 */ /* 0x028fe20000000f00 */
[----:B------:R-:W-:Y:S01]  /*16d20*/  IMAD.MOV.U32 R5, RZ, RZ, R51 ;  /* 0x000000ffff057224 */ /* 0x000fe200078e0033 */
[----:B--2---:R-:W-:Y:S01]  /*16d30*/  IADD3.X R0, RZ, R45, RZ, P0, !PT ;  /* 0x0000002dff007210 */ /* 0x004fe200007fe4ff */
[----:B----4-:R-:W-:Y:S01]  /*16d40*/  VIADD R6, R195, 0x40 ;  /* 0x00000040c3067836 */ /* 0x010fe20000000000 */
[----:B------:R-:W-:Y:S01]  /*16d50*/  ULDC.64 UR6, c[0x0][0xa80] ;  /* 0x0002a00000067ab9 */ /* 0x000fe20000000a00 */
[----:B------:R-:W-:-:S04]  /*16d60*/  IMAD.WIDE.U32 R4, R3, UR4, R4 ;  /* 0x0000000403047c25 */ /* 0x000fc8000f8e0004 */
[----:B------:R-:W-:Y:S01]  /*16d70*/  IMAD R0, R0, UR4, RZ ;  /* 0x0000000400007c24 */ /* 0x000fe2000f8e02ff */
[----:B------:R-:W-:Y:S02]  /*16d80*/  ULDC UR4, c[0x0][0xa8c] ;  /* 0x0002a30000047ab9 */ /* 0x000fe40000000800 */
[----:B------:R-:W-:Y:S01]  /*16d90*/  ISETP.GE.AND P2, PT, R195, UR4, PT ;  /* 0x00000004c3007c0c */ /* 0x000fe2000bf46270 */
[----:B------:R-:W-:Y:S01]  /*16da0*/  IMAD R3, R3, UR5, R0 ;  /* 0x0000000503037c24 */ /* 0x000fe2000f8e0200 */
[----:B------:R-:W-:Y:S02]  /*16db0*/  ISETP.GE.AND P3, PT, R6, UR4, PT ;  /* 0x0000000406007c0c */ /* 0x000fe4000bf66270 */
[----:B------:R-:W-:Y:S02]  /*16dc0*/  LEA R6, P0, R4, UR6, 0x1 ;  /* 0x0000000604067c11 */ /* 0x000fe4000f8008ff */
[----:B------:R-:W-:-:S04]  /*16dd0*/  IADD3 R3, R5, R3, RZ ;  /* 0x0000000305037210 */ /* 0x000fc80007ffe0ff */
[----:B------:R-:W-:-:S05]  /*16de0*/  LEA.HI.X R7, R4, UR7, R3, 0x1, P0 ;  /* 0x0000000704077c11 */ /* 0x000fca00080f0c03 */
[----:B------:R2:W-:Y:S04]  /*16df0*/  @!P2 STG.E.128 desc[UR36][R6.64], R12 ;  /* 0x0000000c0600a986 */ /* 0x0005e8000c101d24 */
[----:B------:R2:W-:Y:S02]  /*16e00*/  @!P3 STG.E.128 desc[UR36][R6.64+0x80], R36 ;  /* 0x000080240600b986 */ /* 0x0005e4000c101d24 */
.L_x_648:
[----:B------:R-:W-:Y:S05]  /*16e10*/  BSYNC B1 ;  /* 0x0000000000017941 */ /* 0x000fea0003800000 */
.L_x_647:
[----:B------:R-:W-:Y:S05]  /*16e20*/  @P1 BRA `(.L_x_649) ;  /* 0x0000000800cc1947 */ /* 0x000fea0003800000 */
[----:B------:R-:W-:Y:S01]  /*16e30*/  IADD3 R3, P0, R44, 0x60, RZ ;  /* 0x000000602c037810 */ /* 0x000fe20007f1e0ff */
[----:B------:R-:W-:Y:S01]  /*16e40*/  ULDC.64 UR6, c[0x0][0xad8] ;  /* 0x0002b60000067ab9 */ /* 0x000fe20000000a00 */
[----:B---3-5:R-:W-:Y:S01]  /*16e50*/  MOV R4, R46 ;  /* 0x0000002e00047202 */ /* 0x028fe20000000f00 */
[----:B------:R-:W-:Y:S01]  /*16e60*/  IMAD.MOV.U32 R5, RZ, RZ, R51 ;  /* 0x000000ffff057224 */ /* 0x000fe200078e0033 */
[----:B------:R-:W-:Y:S01]  /*16e70*/  ULDC UR4, c[0x0][0xa8c] ;  /* 0x0002a30000047ab9 */ /* 0x000fe20000000800 */
[----:B------:R-:W-:Y:S01]  /*16e80*/  IMAD.X R44, RZ, RZ, R45, P0 ;  /* 0x000000ffff2c7224 */ /* 0x000fe200000e062d */
[----:B------:R-:W-:Y:S01]  /*16e90*/  ISETP.GE.AND P1, PT, R195, UR4, PT ;  /* 0x00000004c3007c0c */ /* 0x000fe2000bf26270 */
[----:B------:R-:W-:-:S04]  /*16ea0*/  IMAD.WIDE.U32 R4, R3, UR6, R4 ;  /* 0x0000000603047c25 */ /* 0x000fc8000f8e0004 */
[----:B------:R-:W-:Y:S02]  /*16eb0*/  IMAD R44, R44, UR6, RZ ;  /* 0x000000062c2c7c24 */ /* 0x000fe4000f8e02ff */
[----:B--2---:R-:W-:Y:S02]  /*16ec0*/  VIADD R0, R195, 0x40 ;  /* 0x00000040c3007836 */ /* 0x004fe40000000000 */
[----:B------:R-:W-:Y:S01]  /*16ed0*/  IMAD R3, R3, UR7, R44 ;  /* 0x0000000703037c24 */ /* 0x000fe2000f8e022c */
[----:B------:R-:W-:Y:S02]  /*16ee0*/  ULDC.64 UR6, c[0x0][0xa80] ;  /* 0x0002a00000067ab9 */ /* 0x000fe40000000a00 */
[----:B----4-:R-:W-:Y:S02]  /*16ef0*/  LEA R6, P0, R4, UR6, 0x1 ;  /* 0x0000000604067c11 */ /* 0x010fe4000f8008ff */
[----:B------:R-:W-:-:S04]  /*16f00*/  IADD3 R3, R5, R3, RZ ;  /* 0x0000000305037210 */ /* 0x000fc80007ffe0ff */
[----:B------:R-:W-:Y:S02]  /*16f10*/  LEA.HI.X R7, R4, UR7, R3, 0x1, P0 ;  /* 0x0000000704077c11 */ /* 0x000fe400080f0c03 */
[----:B------:R-:W-:-:S03]  /*16f20*/  ISETP.GE.AND P0, PT, R0, UR4, PT ;  /* 0x0000000400007c0c */ /* 0x000fc6000bf06270 */
[----:B------:R2:W-:Y:S10]  /*16f30*/  @!P1 STG.E.128 desc[UR36][R6.64], R24 ;  /* 0x0000001806009986 */ /* 0x0005f4000c101d24 */
[----:B------:R-:W-:Y:S05]  /*16f40*/  @P0 BRA `(.L_x_649) ;  /* 0x0000000800840947 */ /* 0x000fea0003800000 */
[----:B------:R3:W-:Y:S01]  /*16f50*/  STG.E.128 desc[UR36][R6.64+0x80], R40 ;  /* 0x0000802806007986 */ /* 0x0007e2000c101d24 */
[----:B------:R-:W-:Y:S05]  /*16f60*/  BRA `(.L_x_649) ;  /* 0x00000008007c7947 */ /* 0x000fea0003800000 */
.L_x_641:
[----:B------:R-:W-:Y:S01]  /*16f70*/  ULDC.64 UR4, c[0x0][0xbd8] ;  /* 0x0002f60000047ab9 */ /* 0x000fe20000000a00 */
[----:B------:R-:W-:Y:S02]  /*16f80*/  MOV R9, RZ ;  /* 0x000000ff00097202 */ /* 0x000fe40000000f00 */
[----:B------:R-:W-:Y:S02]  /*16f90*/  ISETP.NE.U32.AND P0, PT, RZ, UR4, PT ;  /* 0x00000004ff007c0c */ /* 0x000fe4000bf05070 */
[----:B------:R-:W-:Y:S02]  /*16fa0*/  IADD3 R4, P1, R199, UR4, RZ ;  /* 0x00000004c7047c10 */ /* 0x000fe4000ff3e0ff */
[----:B------:R-:W-:Y:S02]  /*16fb0*/  ISETP.NE.AND.EX P0, PT, RZ, UR5, PT, P0 ;  /* 0x00000005ff007c0c */ /* 0x000fe4000bf05300 */
[----:B------:R-:W-:Y:S01]  /*16fc0*/  IADD3.X R5, R200, UR5, RZ, P1, !PT ;  /* 0x00000005c8057c10 */ /* 0x000fe20008ffe4ff */
[----:B------:R-:W-:-:S02]  /*16fd0*/  ULDC.64 UR4, c[0x0][0xbe0] ;  /* 0x0002f80000047ab9 */ /* 0x000fc40000000a00 */
[----:B------:R-:W-:-:S04]  /*16fe0*/  ISETP.NE.U32.AND P1, PT, RZ, UR4, PT ;  /* 0x00000004ff007c0c */ /* 0x000fc8000bf25070 */
[----:B------:R-:W-:-:S04]  /*16ff0*/  ISETP.NE.AND.EX P1, PT, RZ, UR5, PT, P1 ;  /* 0x00000005ff007c0c */ /* 0x000fc8000bf25310 */
[----:B------:R2:W5:Y:S09]  /*17000*/  @P0 LDG.E R9, desc[UR36][R4.64] ;  /* 0x0000002404090981 */ /* 0x000572000c1e1900 */
[----:B------:R-:W-:Y:S01]  /*17010*/  @P1 IADD3 R6, P2, R199, UR4, RZ ;  /* 0x00000004c7061c10 */ /* 0x000fe2000ff5e0ff */
[----:B------:R-:W-:-:S02]  /*17020*/  ULDC UR4, c[0x0][0xa88] ;  /* 0x0002a20000047ab9 */ /* 0x000fc40000000800 */
[----:B------:R-:W-:Y:S01]  /*17030*/  IMAD.U32 R3, RZ, RZ, UR4 ;  /* 0x00000004ff037e24 */ /* 0x000fe2000f8e00ff */
[----:B------:R-:W-:-:S05]  /*17040*/  @P1 IADD3.X R7, R200, UR5, RZ, P2, !PT ;  /* 0x00000005c8071c10 */ /* 0x000fca00097fe4ff */
[----:B------:R2:W5:Y:S01]  /*17050*/  @P1 LDG.E R3, desc[UR36][R6.64] ;  /* 0x0000002406031981 */ /* 0x000562000c1e1900 */
[----:B------:R-:W-:Y:S01]  /*17060*/  ISETP.GE.AND P2, PT, R224, 0x80, PT ;  /* 0x00000080e000780c */ /* 0x000fe20003f46270 */
[----:B------:R-:W-:-:S12]  /*17070*/  @P1 BRA `(.L_x_650) ;  /* 0x0000000000101947 */ /* 0x000fd80003800000 */
[----:B------:R-:W-:Y:S05]  /*17080*/  @!P0 BRA `(.L_x_650) ;  /* 0x00000000000c8947 */ /* 0x000fea0003800000 */
[----:B------:R-:W3:Y:S04]  /*17090*/  LDG.E R0, desc[UR36][R4.64] ;  /* 0x0000002404007981 */ /* 0x000ee8000c1e1900 */
[----:B-----5:R-:W3:Y:S02]  /*170a0*/  LDG.E R3, desc[UR36][R4.64+0x4] ;  /* 0x0000042404037981 */ /* 0x020ee4000c1e1900 */
[----:B---3--:R-:W-:-:S07]  /*170b0*/  IADD3 R3, -R0, R3, RZ ;  /* 0x0000000300037210 */ /* 0x008fce0007ffe1ff */
.L_x_650:
[----:B------:R-:W-:Y:S01]  /*170c0*/  BSSY B1, `(.L_x_651) ;  /* 0x000001d000017945 */ /* 0x000fe20003800000 */
[----:B------:R-:W-:Y:S02]  /*170d0*/  SHF.R.S32.HI R10, RZ, 0x1f, R198 ;  /* 0x0000001fff0a7819 */ /* 0x000fe400000114c6 */
[----:B------:R-:W-:Y:S02]  /*170e0*/  SHF.R.S32.HI R12, RZ, 0x1f, R195 ;  /* 0x0000001fff0c7819 */ /* 0x000fe400000114c3 */
[----:B------:R-:W-:Y:S02]  /*170f0*/  SEL R201, R201, RZ, !P0 ;  /* 0x000000ffc9c97207 */ /* 0x000fe40004000000 */
[----:B------:R-:W-:Y:S02]  /*17100*/  SEL R207, R207, RZ, !P0 ;  /* 0x000000ffcfcf7207 */ /* 0x000fe40004000000 */
[----:B-----5:R-:W-:Y:S01]  /*17110*/  SHF.R.S32.HI R8, RZ, 0x1f, R9 ;  /* 0x0000001fff087819 */ /* 0x020fe20000011409 */
[----:B------:R-:W-:Y:S06]  /*17120*/  @P2 BRA `(.L_x_652) ;  /* 0x0000000000582947 */ /* 0x000fec0003800000 */
[----:B--2---:R-:W2:Y:S02]  /*17130*/  S2R R5, SR_TID.X ;  /* 0x0000000000057919 */ /* 0x004ea40000002100 */
[----:B--2---:R-:W-:-:S05]  /*17140*/  IMAD R0, R206, 0x80, R5 ;  /* 0x00000080ce007824 */ /* 0x004fca00078e0205 */
[----:B------:R-:W-:-:S04]  /*17150*/  IADD3 R0, R0, -0x80, RZ ;  /* 0xffffff8000007810 */ /* 0x000fc80007ffe0ff */
[----:B------:R-:W-:-:S13]  /*17160*/  ISETP.GE.AND P0, PT, R0, R3, PT ;  /* 0x000000030000720c */ /* 0x000fda0003f06270 */
[----:B------:R-:W-:Y:S05]  /*17170*/  @P0 BRA `(.L_x_652) ;  /* 0x0000000000440947 */ /* 0x000fea0003800000 */
[----:B------:R-:W-:Y:S01]  /*17180*/  IADD3 R4, P0, R0, R9, RZ ;  /* 0x0000000900047210 */ /* 0x000fe20007f1e0ff */
[----:B------:R-:W-:Y:S02]  /*17190*/  ULDC.64 UR4, c[0x0][0xb70] ;  /* 0x0002dc0000047ab9 */ /* 0x000fe40000000a00 */
[----:B------:R-:W-:Y:S01]  /*171a0*/  IMAD R7, R10, UR4, RZ ;  /* 0x000000040a077c24 */ /* 0x000fe2000f8e02ff */
[----:B------:R-:W-:-:S03]  /*171b0*/  LEA.HI.X.SX32 R5, R0, R8, 0x1, P0 ;  /* 0x0000000800057211 */ /* 0x000fc600000f0eff */
[C---:B------:R-:W-:Y:S02]  /*171c0*/  IMAD R7, R198.reuse, UR5, R7 ;  /* 0x00000005c6077c24 */ /* 0x040fe4000f8e0207 */
[----:B------:R-:W-:Y:S01]  /*171d0*/  IMAD.WIDE.U32 R4, R198, UR4, R4 ;  /* 0x00000004c6047c25 */ /* 0x000fe2000f8e0004 */
[----:B------:R-:W-:-:S03]  /*171e0*/  ULDC.64 UR4, c[0x0][0xb78] ;  /* 0x0002de0000047ab9 */ /* 0x000fc60000000a00 */
[----:B------:R-:W-:Y:S02]  /*171f0*/  IMAD R0, R207, UR4, RZ ;  /* 0x00000004cf007c24 */ /* 0x000fe4000f8e02ff */
[----:B------:R-:W-:Y:S02]  /*17200*/  IMAD.IADD R5, R5, 0x1, R7 ;  /* 0x0000000105057824 */ /* 0x000fe400078e0207 */
[C---:B------:R-:W-:Y:S02]  /*17210*/  IMAD R7, R201.reuse, UR5, R0 ;  /* 0x00000005c9077c24 */ /* 0x040fe4000f8e0200 */
[----:B------:R-:W-:Y:S01]  /*17220*/  IMAD.WIDE.U32 R4, R201, UR4, R4 ;  /* 0x00000004c9047c25 */ /* 0x000fe2000f8e0004 */
[----:B------:R-:W-:-:S04]  /*17230*/  ULDC.64 UR4, c[0x0][0xb40] ;  /* 0x0002d00000047ab9 */ /* 0x000fc80000000a00 */
[----:B------:R-:W-:Y:S02]  /*17240*/  IADD3 R5, R5, R7, RZ ;  /* 0x0000000705057210 */ /* 0x000fe40007ffe0ff */
[----:B------:R-:W-:-:S04]  /*17250*/  LEA R6, P0, R4, UR4, 0x2 ;  /* 0x0000000404067c11 */ /* 0x000fc8000f8010ff */
[----:B------:R-:W-:Y:S01]  /*17260*/  LEA.HI.X R7, R4, UR5, R5, 0x2, P0 ;  /* 0x0000000504077c11 */ /* 0x000fe200080f1405 */
[----:B------:R-:W-:-:S05]  /*17270*/  IMAD.MOV.U32 R5, RZ, RZ, -0x800000 ;  /* 0xff800000ff057424 */ /* 0x000fca00078e00ff */
[----:B------:R3:W-:Y:S03]  /*17280*/  STG.E desc[UR36][R6.64], R5 ;  /* 0x0000000506007986 */ /* 0x0007e6000c101924 */
.L_x_652:
[----:B------:R-:W-:Y:S05]  /*17290*/  BSYNC B1 ;  /* 0x0000000000017941 */ /* 0x000fea0003800000 */
.L_x_651:
[----:B------:R-:W-:Y:S01]  /*172a0*/  ULDC.64 UR4, c[0x0][0xaa0] ;  /* 0x0002a80000047ab9 */ /* 0x000fe20000000a00 */
[----:B--2---:R-:W-:Y:S01]  /*172b0*/  MOV R4, R195 ;  /* 0x000000c300047202 */ /* 0x004fe20000000f00 */
[----:B---3--:R-:W-:Y:S01]  /*172c0*/  IMAD.MOV.U32 R5, RZ, RZ, R12 ;  /* 0x000000ffff057224 */ /* 0x008fe200078e000c */
[----:B------:R-:W-:Y:S01]  /*172d0*/  IADD3 R6, R196, 0x40, RZ ;  /* 0x00000040c4067810 */ /* 0x000fe20007ffe0ff */
[----:B------:R-:W-:Y:S01]  /*172e0*/  IMAD R0, R8, UR4, RZ ;  /* 0x0000000408007c24 */ /* 0x000fe2000f8e02ff */
[----:B------:R-:W-:Y:S01]  /*172f0*/  BSSY B1, `(.L_x_653) ;  /* 0x0000029000017945 */ /* 0x000fe20003800000 */
[----:B------:R-:W-:-:S04]  /*17300*/  IMAD.WIDE.U32 R4, R9, UR4, R4 ;  /* 0x0000000409047c25 */ /* 0x000fc8000f8e0004 */
[----:B------:R-:W-:Y:S01]  /*17310*/  IMAD R9, R9, UR5, R0 ;  /* 0x0000000509097c24 */ /* 0x000fe2000f8e0200 */
[----:B------:R-:W-:Y:S01]  /*17320*/  ULDC.64 UR4, c[0x0][0xae0] ;  /* 0x0002b80000047ab9 */ /* 0x000fe20000000a00 */
[----:B------:R-:W-:Y:S02]  /*17330*/  VIADD R0, R196, 0x20 ;  /* 0x00000020c4007836 */ /* 0x000fe40000000000 */
[----:B------:R-:W-:Y:S01]  /*17340*/  IMAD R3, R206, -0x80, R3 ;  /* 0xffffff80ce037824 */ /* 0x000fe200078e0203 */
[----:B------:R-:W-:Y:S01]  /*17350*/  IADD3 R5, R5, R9, RZ ;  /* 0x0000000905057210 */ /* 0x000fe20007ffe0ff */
[----:B------:R-:W-:Y:S01]  /*17360*/  IMAD R7, R10, UR4, RZ ;  /* 0x000000040a077c24 */ /* 0x000fe2000f8e02ff */
[--C-:B------:R-:W-:Y:S01]  /*17370*/  SHF.R.S32.HI R9, RZ, 0x1f, R196.reuse ;  /* 0x0000001fff097819 */ /* 0x100fe200000114c4 */
[----:B------:R-:W-:Y:S01]  /*17380*/  IMAD.MOV.U32 R8, RZ, RZ, R196 ;  /* 0x000000ffff087224 */ /* 0x000fe200078e00c4 */
[-C--:B------:R-:W-:Y:S01]  /*17390*/  ISETP.GE.AND P3, PT, R0, R3.reuse, PT ;  /* 0x000000030000720c */ /* 0x080fe20003f66270 */
[----:B------:R-:W-:Y:S01]  /*173a0*/  IMAD R7, R198, UR5, R7 ;  /* 0x00000005c6077c24 */ /* 0x000fe2000f8e0207 */
[-C--:B------:R-:W-:Y:S01]  /*173b0*/  ISETP.GE.AND P2, PT, R196, R3.reuse, PT ;  /* 0x00000003c400720c */ /* 0x080fe20003f46270 */
[----:B------:R-:W-:Y:S01]  /*173c0*/  IMAD.WIDE.U32 R4, R198, UR4, R4 ;  /* 0x00000004c6047c25 */ /* 0x000fe2000f8e0004 */
[----:B------:R-:W-:Y:S01]  /*173d0*/  ULDC.64 UR4, c[0x0][0xae8] ;  /* 0x0002ba0000047ab9 */ /* 0x000fe20000000a00 */
[----:B------:R-:W-:-:S02]  /*173e0*/  ISETP.GE.AND P1, PT, R6, R3, PT ;  /* 0x000000030600720c */ /* 0x000fc40003f26270 */
[----:B------:R-:W-:Y:S01]  /*173f0*/  VIADD R0, R196, 0x60 ;  /* 0x00000060c4007836 */ /* 0x000fe20000000000 */
[----:B------:R-:W-:Y:S01]  /*17400*/  IADD3 R5, R5, R7, RZ ;  /* 0x0000000705057210 */ /* 0x000fe20007ffe0ff */
[----:B------:R-:W-:-:S03]  /*17410*/  IMAD.WIDE R8, R206, 0x80, R8 ;  /* 0x00000080ce087825 */ /* 0x000fc600078e0208 */
[----:B------:R-:W-:Y:S01]  /*17420*/  ISETP.GE.AND P0, PT, R0, R3, PT ;  /* 0x000000030000720c */ /* 0x000fe20003f06270 */
[----:B------:R-:W-:Y:S02]  /*17430*/  IMAD R0, R207, UR4, RZ ;  /* 0x00000004cf007c24 */ /* 0x000fe4000f8e02ff */
[----:B------:R-:W-:-:S04]  /*17440*/  IMAD.WIDE.U32 R6, R201, UR4, R4 ;  /* 0x00000004c9067c25 */ /* 0x000fc8000f8e0004 */
[----:B------:R-:W-:-:S05]  /*17450*/  IMAD R3, R201, UR5, R0 ;  /* 0x00000005c9037c24 */ /* 0x000fca000f8e0200 */
[----:B------:R-:W-:Y:S01]  /*17460*/  IADD3 R11, R7, R3, RZ ;  /* 0x00000003070b7210 */ /* 0x000fe20007ffe0ff */
[----:B------:R-:W-:Y:S06]  /*17470*/  @P2 BRA `(.L_x_654) ;  /* 0x0000000000402947 */ /* 0x000fec0003800000 */
[----:B------:R-:W-:Y:S01]  /*17480*/  MOV R4, R6 ;  /* 0x0000000600047202 */ /* 0x000fe20000000f00 */
[----:B------:R-:W-:Y:S01]  /*17490*/  ULDC.64 UR4, c[0x0][0xad8] ;  /* 0x0002b60000047ab9 */ /* 0x000fe20000000a00 */
[----:B------:R-:W-:Y:S01]  /*174a0*/  IMAD.MOV.U32 R5, RZ, RZ, R11 ;  /* 0x000000ffff057224 */ /* 0x000fe200078e000b */
[----:B------:R-:W-:Y:S01]  /*174b0*/  ULDC.64 UR6, c[0x0][0xa80] ;  /* 0x0002a00000067ab9 */ /* 0x000fe20000000a00 */
[----:B------:R-:W-:Y:S02]  /*174c0*/  IMAD R3, R9, UR4, RZ ;  /* 0x0000000409037c24 */ /* 0x000fe4000f8e02ff */
[C---:B------:R-:W-:Y:S02]  /*174d0*/  VIADD R0, R195.reuse, 0x40 ;  /* 0x00000040c3007836 */ /* 0x040fe40000000000 */
        /* <DEDUP_REMOVED lines=8> */
[----:B------:R2:W-:Y:S04]  /*17560*/  @!P4 STG.E.128 desc[UR36][R12.64], RZ ;  /* 0x000000ff0c00c986 */ /* 0x0005e8000c101d24 */
[----:B------:R2:W-:Y:S02]  /*17570*/  @!P5 STG.E.128 desc[UR36][R12.64+0x80], RZ ;  /* 0x000080ff0c00d986 */ /* 0x0005e4000c101d24 */
.L_x_654:
[----:B------:R-:W-:Y:S05]  /*17580*/  BSYNC B1 ;  /* 0x0000000000017941 */ /* 0x000fea0003800000 */
.L_x_653:
[----:B------:R-:W-:Y:S04]  /*17590*/  BSSY B1, `(.L_x_655) ;  /* 0x0000014000017945 */ /* 0x000fe80003800000 */
[----:B------:R-:W-:Y:S05]  /*175a0*/  @P3 BRA `(.L_x_656) ;  /* 0x0000000000483947 */ /* 0x000fea0003800000 */
[----:B------:R-:W-:Y:S01]  /*175b0*/  IADD3 R3, P2, R8, 0x20, RZ ;  /* 0x0000002008037810 */ /* 0x000fe20007f5e0ff */
[----:B------:R-:W-:Y:S01]  /*175c0*/  ULDC.64 UR4, c[0x0][0xad8] ;  /* 0x0002b60000047ab9 */ /* 0x000fe20000000a00 */
[----:B------:R-:W-:Y:S01]  /*175d0*/  MOV R5, R11 ;  /* 0x0000000b00057202 */ /* 0x000fe20000000f00 */
[----:B------:R-:W-:Y:S01]  /*175e0*/  IMAD.MOV.U32 R4, RZ, RZ, R6 ;  /* 0x000000ffff047224 */ /* 0x000fe200078e0006 */
[----:B------:R-:W-:Y:S01]  /*175f0*/  IADD3 R10, R195, 0x40, RZ ;  /* 0x00000040c30a7810 */ /* 0x000fe20007ffe0ff */
[----:B------:R-:W-:Y:S01]  /*17600*/  IMAD.X R0, RZ, RZ, R9, P2 ;  /* 0x000000ffff007224 */ /* 0x000fe200010e0609 */
[----:B------:R-:W-:Y:S01]  /*17610*/  ULDC.64 UR6, c[0x0][0xa80] ;  /* 0x0002a00000067ab9 */ /* 0x000fe20000000a00 */
[----:B------:R-:W-:-:S04]  /*17620*/  IMAD.WIDE.U32 R4, R3, UR4, R4 ;  /* 0x0000000403047c25 */ /* 0x000fc8000f8e0004 */
[----:B------:R-:W-:Y:S01]  /*17630*/  IMAD R0, R0, UR4, RZ ;  /* 0x0000000400007c24 */ /* 0x000fe2000f8e02ff */
[----:B------:R-:W-:Y:S01]  /*17640*/  ULDC UR4, c[0x0][0xa8c] ;  /* 0x0002a30000047ab9 */ /* 0x000fe20000000800 */
[----:B--2---:R-:W-:Y:S02]  /*17650*/  LEA R12, P2, R4, UR6, 0x1 ;  /* 0x00000006040c7c11 */ /* 0x004fe4000f8408ff */
[----:B------:R-:W-:Y:S01]  /*17660*/  IMAD R3, R3, UR5, R0 ;  /* 0x0000000503037c24 */ /* 0x000fe2000f8e0200 */
[----:B------:R-:W-:Y:S02]  /*17670*/  ISETP.GE.AND P3, PT, R195, UR4, PT ;  /* 0x00000004c3007c0c */ /* 0x000fe4000bf66270 */
[----:B------:R-:W-:Y:S01]  /*17680*/  ISETP.GE.AND P4, PT, R10, UR4, PT ;  /* 0x000000040a007c0c */ /* 0x000fe2000bf86270 */
[----:B------:R-:W-:-:S05]  /*17690*/  IMAD.IADD R3, R5, 0x1, R3 ;  /* 0x0000000105037824 */ /* 0x000fca00078e0203 */
[----:B------:R-:W-:-:S05]  /*176a0*/  LEA.HI.X R13, R4, UR7, R3, 0x1, P2 ;  /* 0x00000007040d7c11 */ /* 0x000fca00090f0c03 */
[----:B------:R3:W-:Y:S04]  /*176b0*/  @!P3 STG.E.128 desc[UR36][R12.64], RZ ;  /* 0x000000ff0c00b986 */ /* 0x0007e8000c101d24 */
[----:B------:R3:W-:Y:S02]  /*176c0*/  @!P4 STG.E.128 desc[UR36][R12.64+0x80], RZ ;  /* 0x000080ff0c00c986 */ /* 0x0007e4000c101d24 */
.L_x_656:
[----:B------:R-:W-:Y:S05]  /*176d0*/  BSYNC B1 ;  /* 0x0000000000017941 */ /* 0x000fea0003800000 */
.L_x_655:
[----:B------:R-:W-:Y:S04]  /*176e0*/  BSSY B1, `(.L_x_657) ;  /* 0x0000014000017945 */ /* 0x000fe80003800000 */
[----:B------:R-:W-:Y:S05]  /*176f0*/  @P1 BRA `(.L_x_658) ;  /* 0x0000000000481947 */ /* 0x000fea0003800000 */
[----:B------:R-:W-:Y:S01]  /*17700*/  IADD3 R3, P1, R8, 0x40, RZ ;  /* 0x0000004008037810 */ /* 0x000fe20007f3e0ff */
[----:B------:R-:W-:Y:S01]  /*17710*/  ULDC.64 UR4, c[0x0][0xad8] ;  /* 0x0002b60000047ab9 */ /* 0x000fe20000000a00 */
[----:B------:R-:W-:Y:S01]  /*17720*/  MOV R4, R6 ;  /* 0x0000000600047202 */ /* 0x000fe20000000f00 */
[----:B------:R-:W-:Y:S01]  /*17730*/  IMAD.MOV.U32 R5, RZ, RZ, R11 ;  /* 0x000000ffff057224 */ /* 0x000fe200078e000b */
[----:B------:R-:W-:Y:S01]  /*17740*/  IADD3.X R0, RZ, R9, RZ, P1, !PT ;  /* 0x00000009ff007210 */ /* 0x000fe20000ffe4ff */
[----:B------:R-:W-:Y:S01]  /*17750*/  VIADD R10, R195, 0x40 ;  /* 0x00000040c30a7836 */ /* 0x000fe20000000000 */
[----:B------:R-:W-:Y:S01]  /*17760*/  ULDC.64 UR6, c[0x0][0xa80] ;  /* 0x0002a00000067ab9 */ /* 0x000fe20000000a00 */
[----:B------:R-:W-:-:S04]  /*17770*/  IMAD.WIDE.U32 R4, R3, UR4, R4 ;  /* 0x0000000403047c25 */ /* 0x000fc8000f8e0004 */
[----:B------:R-:W-:Y:S01]  /*17780*/  IMAD R0, R0, UR4, RZ ;  /* 0x0000000400007c24 */ /* 0x000fe2000f8e02ff */
[----:B------:R-:W-:Y:S01]  /*17790*/  ULDC UR4, c[0x0][0xa8c] ;  /* 0x0002a30000047ab9 */ /* 0x000fe20000000800 */
[----:B--23--:R-:W-:Y:S02]  /*177a0*/  LEA R12, P1, R4, UR6, 0x1 ;  /* 0x00000006040c7c11 */ /* 0x00cfe4000f8208ff */
[----:B------:R-:W-:Y:S01]  /*177b0*/  IMAD R3, R3, UR5, R0 ;  /* 0x0000000503037c24 */ /* 0x000fe2000f8e0200 */
[----:B------:R-:W-:Y:S02]  /*177c0*/  ISETP.GE.AND P2, PT, R195, UR4, PT ;  /* 0x00000004c3007c0c */ /* 0x000fe4000bf46270 */
[----:B------:R-:W-:Y:S02]  /*177d0*/  ISETP.GE.AND P3, PT, R10, UR4, PT ;  /* 0x000000040a007c0c */ /* 0x000fe4000bf66270 */
[----:B------:R-:W-:-:S04]  /*177e0*/  IADD3 R3, R5, R3, RZ ;  /* 0x0000000305037210 */ /* 0x000fc80007ffe0ff */
[----:B------:R-:W-:-:S05]  /*177f0*/  LEA.HI.X R13, R4, UR7, R3, 0x1, P1 ;  /* 0x00000007040d7c11 */ /* 0x000fca00088f0c03 */
[----:B------:R4:W-:Y:S04]  /*17800*/  @!P2 STG.E.128 desc[UR36][R12.64], RZ ;  /* 0x000000ff0c00a986 */ /* 0x0009e8000c101d24 */
[----:B------:R4:W-:Y:S02]  /*17810*/  @!P3 STG.E.128 desc[UR36][R12.64+0x80], RZ ;  /* 0x000080ff0c00b986 */ /* 0x0009e4000c101d24 */
.L_x_658:
[----:B------:R-:W-:Y:S05]  /*17820*/  BSYNC B1 ;  /* 0x0000000000017941 */ /* 0x000fea0003800000 */
.L_x_657:
        /* <DEDUP_REMOVED lines=11> */
[----:B------:R-:W-:Y:S02]  /*178e0*/  LEA R6, P0, R4, UR6, 0x1 ;  /* 0x0000000604067c11 */ /* 0x000fe4000f8008ff */
[----:B------:R-:W-:Y:S01]  /*178f0*/  IMAD R3, R3, UR5, R8 ;  /* 0x0000000503037c24 */ /* 0x000fe2000f8e0208 */
[----:B------:R-:W-:Y:S02]  /*17900*/  ISETP.GE.AND P1, PT, R195, UR4, PT ;  /* 0x00000004c3007c0c */ /* 0x000fe4000bf26270 */
[----:B------:R-:W-:Y:S01]  /*17910*/  ISETP.GE.AND P2, PT, R0, UR4, PT ;  /* 0x0000000400007c0c */ /* 0x000fe2000bf46270 */
[----:B------:R-:W-:-:S05]  /*17920*/  IMAD.IADD R3, R5, 0x1, R3 ;  /* 0x0000000105037824 */ /* 0x000fca00078e0203 */
[----:B------:R-:W-:-:S05]  /*17930*/  LEA.HI.X R7, R4, UR7, R3, 0x1, P0 ;  /* 0x0000000704077c11 */ /* 0x000fca00080f0c03 */
[----:B------:R0:W-:Y:S04]  /*17940*/  @!P1 STG.E.128 desc[UR36][R6.64], RZ ;  /* 0x000000ff06009986 */ /* 0x0001e8000c101d24 */
[----:B------:R0:W-:Y:S02]  /*17950*/  @!P2 STG.E.128 desc[UR36][R6.64+0x80], RZ ;  /* 0x000080ff0600a986 */ /* 0x0001e4000c101d24 */
.L_x_649:
[----:B------:R-:W-:Y:S05]  /*17960*/  BSYNC B0 ;  /* 0x0000000000007941 */ /* 0x000fea0003800000 */
.L_x_640:
[----:B------:R-:W-:Y:S02]  /*17970*/  ULDC UR4, c[0x0][0xc14] ;  /* 0x0003050000047ab9 */ /* 0x000fe40000000800 */
[----:B-1----:R-:W-:-:S13]  /*17980*/  ISETP.GE.AND P0, PT, R151, UR4, PT ;  /* 0x0000000497007c0c */ /* 0x002fda000bf06270 */
[----:B------:R-:W-:Y:S05]  /*17990*/  @!P0 BRA `(.L_x_659) ;  /* 0xfffffe9400f88947 */ /* 0x000fea000383ffff */
[----:B------:R-:W-:Y:S05]  /*179a0*/  BRA `(.L_x_448) ;  /* 0x0000005c007c7947 */ /* 0x000fea0003800000 */
.L_x_446:
[----:B------:R-:W-:-:S08]  /*179b0*/  NOP ;  /* 0x0000000000007918 */ /* 0x000fd00000000000 */
[----:B0-----:R-:W0:-:S00]  /*179c0*/  USETMAXREG.DEALLOC.CTAPOOL 0x18 ;  /* 0x00000018000079c8 */ /* 0x001e0000080e0500 */
[----:B0-----:R-:W-:-:S06]  /*179d0*/  LOP3.LUT R0, R0, 0x3, RZ, 0xc0, !PT ;  /* 0x0000000300007812 */ /* 0x001fcc00078ec0ff */
[----:B------:R-:W0:Y:S02]  /*179e0*/  SHFL.IDX PT, R0, R0, RZ, 0x1f ;  /* 0x00001fff00007589 */ /* 0x000e2400000e0000 */
[----:B0-----:R-:W-:-:S13]  /*179f0*/  ISETP.NE.AND P0, PT, R0, RZ, PT ;  /* 0x000000ff0000720c */ /* 0x001fda0003f05270 */
[----:B------:R-:W-:Y:S05]  /*17a00*/  @P0 BRA `(.L_x_448) ;  /* 0x0000005c00640947 */ /* 0x000fea0003800000 */
[----:B------:R-:W2:Y:S01]  /*17a10*/  LDL.LU R7, [R1+0x18] ;  /* 0x0000180001077983 */ /* 0x000ea20000300800 */
[----:B------:R-:W-:Y:S01]  /*17a20*/  LOP3.LUT R8, R3, 0x1f, RZ, 0xc0, !PT ;  /* 0x0000001f03087812 */ /* 0x000fe200078ec0ff */
[----:B------:R-:W-:Y:S01]  /*17a30*/  ULDC UR5, c[0x0][0xc14] ;  /* 0x0003050000057ab9 */ /* 0x000fe20000000800 */
[----:B------:R-:W-:Y:S01]  /*17a40*/  MOV R0, RZ ;  /* 0x000000ff00007202 */ /* 0x000fe20000000f00 */
[----:B------:R-:W0:Y:S01]  /*17a50*/  S2UR UR6, SR_CTAID.X ;  /* 0x00000000000679c3 */ /* 0x000e220000002500 */
[----:B------:R-:W-:Y:S01]  /*17a60*/  ISETP.NE.AND P0, PT, R8, 0x1f, PT ;  /* 0x0000001f0800780c */ /* 0x000fe20003f05270 */
[----:B------:R-:W-:Y:S01]  /*17a70*/  ULDC UR4, c[0x0][0xc10] ;  /* 0x0003040000047ab9 */ /* 0x000fe20000000800 */
[----:B--2---:R-:W-:-:S11]  /*17a80*/  LOP3.LUT R7, R7, 0xffffff7f, RZ, 0xc0, !PT ;  /* 0xffffff7f07077812 */ /* 0x004fd600078ec0ff */
[----:B------:R-:W-:Y:S02]  /*17a90*/  @P0 LOP3.LUT R7, R7, 0x80, RZ, 0xfc, !PT ;  /* 0x0000008007070812 */ /* 0x000fe400078efcff */
[----:B------:R-:W-:-:S13]  /*17aa0*/  ISETP.GE.OR P0, PT, R8, UR5, !P0 ;  /* 0x0000000508007c0c */ /* 0x000fda000c706670 */
[----:B------:R-:W1:Y:S02]  /*17ab0*/  @!P0 LDC.64 R2, c[0x0][0xc58] ;  /* 0x00031600ff028b82 */ /* 0x000e640000000a00 */
[----:B-1----:R-:W-:-:S05]  /*17ac0*/  @!P0 IMAD.WIDE.U32 R2, R8, 0x4, R2 ;  /* 0x0000000408028825 */ /* 0x002fca00078e0002 */
[----:B------:R-:W2:Y:S01]  /*17ad0*/  @!P0 LDG.E R0, desc[UR36][R2.64] ;  /* 0x0000002402008981 */ /* 0x000ea2000c1e1900 */
[C---:B------:R-:W-:Y:S01]  /*17ae0*/  ISETP.NE.AND P1, PT, R8.reuse, RZ, PT ;  /* 0x000000ff0800720c */ /* 0x040fe20003f25270 */
[----:B------:R-:W-:Y:S01]  /*17af0*/  IMAD.MOV.U32 R19, RZ, RZ, RZ ;  /* 0x000000ffff137224 */ /* 0x000fe200078e00ff */
[----:B------:R-:W-:Y:S02]  /*17b00*/  ISETP.GE.U32.AND P0, PT, R8, 0x2, PT ;  /* 0x000000020800780c */ /* 0x000fe40003f06070 */
[----:B------:R-:W-:Y:S02]  /*17b10*/  LOP3.LUT R7, R7, 0xfffffffe, RZ, 0xc0, !PT ;  /* 0xfffffffe07077812 */ /* 0x000fe400078ec0ff */
[----:B------:R-:W-:-:S07]  /*17b20*/  MOV R16, RZ ;  /* 0x000000ff00107202 */ /* 0x000fce0000000f00 */
        /* <DEDUP_REMOVED lines=9> */
[----:B------:R-:W-:Y:S02]  /*17bc0*/  ISETP.GE.U32.AND P0, PT, R8, 0x4, PT ;  /* 0x000000040800780c */ /* 0x000fe40003f06070 */
[----:B------:R-:W-:-:S05]  /*17bd0*/  IADD3 R4, R5, R4, RZ ;  /* 0x0000000405047210 */ /* 0x000fca0007ffe0ff */
[----:B------:R-:W1:Y:S06]  /*17be0*/  SHFL.UP PT, R6, R4, 0x4, RZ ;  /* 0x0480000004067989 */ /* 0x000e6c00000e00ff */
        /* <DEDUP_REMOVED lines=9> */
[----:B------:R-:W-:Y:S02]  /*17c80*/  ISETP.GE.U32.AND P0, PT, R8, 0x10, PT ;  /* 0x000000100800780c */ /* 0x000fe40003f06070 */
[----:B------:R-:W-:-:S05]  /*17c90*/  IADD3 R5, R3, R2, RZ ;  /* 0x0000000203057210 */ /* 0x000fca0007ffe0ff */
[----:B------:R-:W1:Y:S06]  /*17ca0*/  SHFL.UP PT, R2, R5, 0x10, RZ ;  /* 0x0600000005027989 */ /* 0x000e6c00000e00ff */
[----:B------:R-:W-:-:S05]  /*17cb0*/  @P0 LOP3.LUT R7, R7, 0x4, RZ, 0xfc, !PT ;  /* 0x0000000407070812 */ /* 0x000fca00078efcff */
[----:B------:R-:W-:Y:S01]  /*17cc0*/  STL [R1+0x18], R7 ;  /* 0x0000180701007387 */ /* 0x000fe20000100800 */
[----:B-1----:R-:W-:-:S05]  /*17cd0*/  SEL R2, R2, RZ, P0 ;  /* 0x000000ff02027207 */ /* 0x002fca0000000000 */
[----:B------:R-:W-:-:S05]  /*17ce0*/  IMAD.IADD R2, R5, 0x1, R2 ;  /* 0x0000000105027824 */ /* 0x000fca00078e0202 */
[----:B------:R-:W1:Y:S02]  /*17cf0*/  SHFL.IDX PT, R4, R2, 0x1f, 0x1f ;  /* 0x03e01f0002047f89 */ /* 0x000e6400000e0000 */
[----:B-1----:R-:W-:-:S05]  /*17d00*/  IMAD R4, R4, UR4, RZ ;  /* 0x0000000404047c24 */ /* 0x002fca000f8e02ff */
[----:B0-----:R-:W-:Y:S02]  /*17d10*/  ISETP.GT.AND P0, PT, R4, UR6, PT ;  /* 0x0000000604007c0c */ /* 0x001fe4000bf04270 */
[----:B------:R-:W-:-:S11]  /*17d20*/  MOV R7, R4 ;  /* 0x0000000400077202 */ /* 0x000fd60000000f00 */
[----:B------:R-:W-:Y:S05]  /*17d30*/  @P0 BRA `(.L_x_660) ;  /* 0x0000000000c40947 */ /* 0x000fea0003800000 */
[----:B------:R-:W-:Y:S01]  /*17d40*/  IMAD.MOV.U32 R4, RZ, RZ, R7 ;  /* 0x000000ffff047224 */ /* 0x000fe200078e0007 */
[----:B------:R-:W-:Y:S01]  /*17d50*/  MOV R19, RZ ;  /* 0x000000ff00137202 */ /* 0x000fe20000000f00 */
[----:B------:R-:W-:Y:S01]  /*17d60*/  ULDC UR5, c[0x0][0xc14] ;  /* 0x0003050000057ab9 */ /* 0x000fe20000000800 */
[----:B------:R-:W-:Y:S01]  /*17d70*/  ULDC UR7, c[0x0][0xc14] ;  /* 0x0003050000077ab9 */ /* 0x000fe20000000800 */
[----:B------:R-:W-:-:S05]  /*17d80*/  ULDC UR4, c[0x0][0xc10] ;  /* 0x0003040000047ab9 */ /* 0x000fca0000000800 */
.L_x_664:
[----:B------:R-:W-:Y:S01]  /*17d90*/  VIADD R0, R19, 0x1f ;  /* 0x0000001f13007836 */ /* 0x000fe20000000000 */
[----:B------:R-:W-:-:S04]  /*17da0*/  MOV R19, UR7 ;  /* 0x0000000700137c02 */ /* 0x000fc80008000f00 */
[----:B------:R-:W-:-:S13]  /*17db0*/  ISETP.GE.AND P0, PT, R0, UR5, PT ;  /* 0x0000000500007c0c */ /* 0x000fda000bf06270 */
[----:B------:R-:W-:Y:S05]  /*17dc0*/  @P0 BRA `(.L_x_661) ;  /* 0x0000000400440947 */ /* 0x000fea0003800000 */
[----:B------:R-:W0:Y:S01]  /*17dd0*/  S2R R7, SR_TID.X ;  /* 0x0000000000077919 */ /* 0x000e220000002100 */
[----:B------:R-:W-:Y:S01]  /*17de0*/  IMAD.MOV.U32 R19, RZ, RZ, R0 ;  /* 0x000000ffff137224 */ /* 0x000fe200078e0000 */
[----:B------:R-:W-:Y:S01]  /*17df0*/  BSSY B0, `(.L_x_662) ;  /* 0x000000a000007945 */ /* 0x000fe20003800000 */
[----:B------:R-:W-:Y:S01]  /*17e00*/  IMAD.MOV.U32 R0, RZ, RZ, RZ ;  /* 0x000000ffff007224 */ /* 0x000fe200078e00ff */
[----:B0-----:R-:W-:-:S04]  /*17e10*/  LOP3.LUT R7, R7, 0x1f, RZ, 0xc0, !PT ;  /* 0x0000001f07077812 */ /* 0x001fc800078ec0ff */
[C---:B------:R-:W-:Y:S02]  /*17e20*/  ISETP.NE.AND P1, PT, R7.reuse, 0x1f, PT ;  /* 0x0000001f0700780c */ /* 0x040fe40003f25270 */
[----:B------:R-:W-:-:S04]  /*17e30*/  IADD3 R5, R7, R19, RZ ;  /* 0x0000001307057210 */ /* 0x000fc80007ffe0ff */
[----:B------:R-:W-:-:S13]  /*17e40*/  ISETP.GE.OR P0, PT, R5, UR5, !P1 ;  /* 0x0000000505007c0c */ /* 0x000fda000cf06670 */
[----:B------:R-:W-:Y:S05]  /*17e50*/  @P0 BRA `(.L_x_663) ;  /* 0x00000000000c0947 */ /* 0x000fea0003800000 */
[----:B------:R-:W0:Y:S02]  /*17e60*/  LDC.64 R2, c[0x0][0xc58] ;  /* 0x00031600ff027b82 */ /* 0x000e240000000a00 */
[----:B0-----:R-:W-:-:S05]  /*17e70*/  IMAD.WIDE R2, R5, 0x4, R2 ;  /* 0x0000000405027825 */ /* 0x001fca00078e0202 */
[----:B------:R0:W5:Y:S02]  /*17e80*/  LDG.E R0, desc[UR36][R2.64] ;  /* 0x0000002402007981 */ /* 0x000164000c1e1900 */
.L_x_663:
[----:B------:R-:W-:Y:S05]  /*17e90*/  BSYNC B0 ;  /* 0x0000000000007941 */ /* 0x000fea0003800000 */
.L_x_662:
[----:B0----5:R-:W0:Y:S01]  /*17ea0*/  SHFL.UP PT, R2, R0, 0x1, RZ ;  /* 0x0420000000027989 */ /* 0x021e2200000e00ff */
[C---:B------:R-:W-:Y:S02]  /*17eb0*/  ISETP.NE.AND P0, PT, R7.reuse, RZ, PT ;  /* 0x000000ff0700720c */ /* 0x040fe40003f05270 */
[C---:B------:R-:W-:Y:S02]  /*17ec0*/  ISETP.GE.U32.AND P1, PT, R7.reuse, 0x2, PT ;  /* 0x000000020700780c */ /* 0x040fe40003f26070 */
[----:B0-----:R-:W-:Y:S02]  /*17ed0*/  SEL R3, R2, RZ, P0 ;  /* 0x000000ff02037207 */ /* 0x001fe40000000000 */
[----:B------:R-:W-:Y:S02]  /*17ee0*/  ISETP.GE.U32.AND P0, PT, R7, 0x4, PT ;  /* 0x000000040700780c */ /* 0x000fe40003f06070 */
[----:B------:R-:W-:-:S05]  /*17ef0*/  IADD3 R3, R0, R3, RZ ;  /* 0x0000000300037210 */ /* 0x000fca0007ffe0ff */
[----:B------:R-:W0:Y:S02]  /*17f00*/  SHFL.UP PT, R2, R3, 0x2, RZ ;  /* 0x0440000003027989 */ /* 0x000e2400000e00ff */
[----:B0-----:R-:W-:Y:S02]  /*17f10*/  SEL R2, R2, RZ, P1 ;  /* 0x000000ff02027207 */ /* 0x001fe40000800000 */
[----:B------:R-:W-:-:S03]  /*17f20*/  ISETP.GE.U32.AND P1, PT, R7, 0x8, PT ;  /* 0x000000080700780c */ /* 0x000fc60003f26070 */
[----:B------:R-:W-:-:S05]  /*17f30*/  IMAD.IADD R2, R3, 0x1, R2 ;  /* 0x0000000103027824 */ /* 0x000fca00078e0202 */
[----:B------:R-:W0:Y:S02]  /*17f40*/  SHFL.UP PT, R5, R2, 0x4, RZ ;  /* 0x0480000002057989 */ /* 0x000e2400000e00ff */
[----:B0-----:R-:W-:Y:S02]  /*17f50*/  SEL R5, R5, RZ, P0 ;  /* 0x000000ff05057207 */ /* 0x001fe40000000000 */
[----:B------:R-:W-:Y:S02]  /*17f60*/  ISETP.GE.U32.AND P0, PT, R7, 0x10, PT ;  /* 0x000000100700780c */ /* 0x000fe40003f06070 */
[----:B------:R-:W-:-:S05]  /*17f70*/  IADD3 R5, R2, R5, RZ ;  /* 0x0000000502057210 */ /* 0x000fca0007ffe0ff */
[----:B------:R-:W0:Y:S02]  /*17f80*/  SHFL.UP PT, R6, R5, 0x8, RZ ;  /* 0x0500000005067989 */ /* 0x000e2400000e00ff */
[----:B0-----:R-:W-:-:S05]  /*17f90*/  SEL R6, R6, RZ, P1 ;  /* 0x000000ff06067207 */ /* 0x001fca0000800000 */
[----:B------:R-:W-:-:S05]  /*17fa0*/  IMAD.IADD R6, R5, 0x1, R6 ;  /* 0x0000000105067824 */ /* 0x000fca00078e0206 */
[----:B------:R-:W0:Y:S02]  /*17fb0*/  SHFL.UP PT, R7, R6, 0x10, RZ ;  /* 0x0600000006077989 */ /* 0x000e2400000e00ff */
[----:B0-----:R-:W-:-:S04]  /*17fc0*/  SEL R7, R7, RZ, P0 ;  /* 0x000000ff07077207 */ /* 0x001fc80000000000 */
[----:B------:R-:W-:-:S05]  /*17fd0*/  IADD3 R7, R6, R7, RZ ;  /* 0x0000000706077210 */ /* 0x000fca0007ffe0ff */
[----:B------:R-:W0:Y:S02]  /*17fe0*/  SHFL.IDX PT, R3, R7, 0x1f, 0x1f ;  /* 0x03e01f0007037f89 */ /* 0x000e2400000e0000 */
[----:B0-----:R-:W-:-:S04]  /*17ff0*/  IMAD R3, R3, UR4, RZ ;  /* 0x0000000403037c24 */ /* 0x001fc8000f8e02ff */
[----:B------:R-:W-:-:S05]  /*18000*/  IMAD.IADD R4, R3, 0x1, R4 ;  /* 0x0000000103047824 */ /* 0x000fca00078e0204 */
[----:B------:R-:W-:-:S13]  /*18010*/  ISETP.GT.AND P0, PT, R4, UR6, PT ;  /* 0x0000000604007c0c */ /* 0x000fda000bf04270 */
[----:B------:R-:W-:Y:S05]  /*18020*/  @!P0 BRA `(.L_x_664) ;  /* 0xfffffffc00588947 */ /* 0x000fea000383ffff */
[----:B------:R-:W-:Y:S01]  /*18030*/  MOV R2, R7 ;  /* 0x0000000700027202 */ /* 0x000fe20000000f00 */
[----:B------:R-:W-:-:S07]  /*18040*/  IMAD.MOV.U32 R7, RZ, RZ, R3 ;  /* 0x000000ffff077224 */ /* 0x000fce00078e0003 */
.L_x_660:
[----:B------:R-:W-:-:S05]  /*18050*/  IADD3 R7, -R7, R4, RZ ;  /* 0x0000000407077210 */ /* 0x000fca0007ffe1ff */
        /* <DEDUP_REMOVED lines=11> */
[----:B0-----:R-:W-:Y:S01]  /*18110*/  IADD3 R10, RZ, -R3, RZ ;  /* 0x80000003ff0a7210 */ /* 0x001fe20007ffe0ff */
[----:B------:R-:W-:Y:S06]  /*18120*/  @!P0 BRA `(.L_x_665) ;  /* 0x0000000000088947 */ /* 0x000fec0003800000 */
[----:B------:R-:W-:-:S05]  /*18130*/  VIADD R9, R4, 0xffffffff ;  /* 0xffffffff04097836 */ /* 0x000fca0000000000 */
[----:B------:R0:W1:Y:S02]  /*18140*/  SHFL.IDX PT, R16, R2, R9, 0x1f ;  /* 0x00001f0902107589 */ /* 0x00006400000e0000 */
.L_x_665:
[----:B-1----:R-:W-:Y:S01]  /*18150*/  IMAD R16, R16, UR4, R7 ;  /* 0x0000000410107c24 */ /* 0x002fe2000f8e0207 */
[----:B0-----:R-:W-:Y:S01]  /*18160*/  MOV R2, RZ ;  /* 0x000000ff00027202 */ /* 0x001fe20000000f00 */
[----:B------:R-:W-:Y:S01]  /*18170*/  IMAD R7, R10, R5, RZ ;  /* 0x000000050a077224 */ /* 0x000fe200078e02ff */
[----:B------:R-:W-:Y:S01]  /*18180*/  IABS R6, R0 ;  /* 0x0000000000067213 */ /* 0x000fe20000000000 */
[----:B------:R-:W-:Y:S01]  /*18190*/  IMAD.IADD R19, R4, 0x1, R19 ;  /* 0x0000000104137824 */ /* 0x000fe200078e0213 */
[----:B------:R-:W-:Y:S01]  /*181a0*/  IADD3 R17, -R16, UR6, RZ ;  /* 0x0000000610117c10 */ /* 0x000fe2000fffe1ff */
[----:B------:R-:W-:-:S03]  /*181b0*/  IMAD.HI.U32 R2, R3, R7, R2 ;  /* 0x0000000703027227 */ /* 0x000fc600078e0002 */
[----:B------:R-:W-:Y:S01]  /*181c0*/  IABS R3, R17 ;  /* 0x0000001100037213 */ /* 0x000fe20000000000 */
[----:B------:R-:W-:-:S04]  /*181d0*/  IMAD.MOV R6, RZ, RZ, -R6 ;  /* 0x000000ffff067224 */ /* 0x000fc800078e0a06 */
[----:B------:R-:W-:-:S04]  /*181e0*/  IMAD.HI.U32 R2, R2, R3, RZ ;  /* 0x0000000302027227 */ /* 0x000fc800078e00ff */
[----:B------:R-:W-:Y:S01]  /*181f0*/  IMAD R6, R2, R6, R3 ;  /* 0x0000000602067224 */ /* 0x000fe200078e0203 */
[----:B------:R-:W-:-:S04]  /*18200*/  LOP3.LUT R3, R17, R0, RZ, 0x3c, !PT ;  /* 0x0000000011037212 */ /* 0x000fc800078e3cff */
[----:B------:R-:W-:-:S13]  /*18210*/  ISETP.GT.U32.AND P0, PT, R5, R6, PT ;  /* 0x000000060500720c */ /* 0x000fda0003f04070 */
[----:B------:R-:W-:Y:S01]  /*18220*/  @!P0 IMAD.IADD R6, R6, 0x1, -R5 ;  /* 0x0000000106068824 */ /* 0x000fe200078e0a05 */
[----:B------:R-:W-:-:S04]  /*18230*/  @!P0 IADD3 R2, R2, 0x1, RZ ;  /* 0x0000000102028810 */ /* 0x000fc80007ffe0ff */
[----:B------:R-:W-:-:S13]  /*18240*/  ISETP.GE.U32.AND P0, PT, R6, R5, PT ;  /* 0x000000050600720c */ /* 0x000fda0003f06070 */
[----:B------:R-:W-:Y:S02]  /*18250*/  @P0 IADD3 R2, R2, 0x1, RZ ;  /* 0x0000000102020810 */ /* 0x000fe40007ffe0ff */
[----:B------:R-:W-:-:S13]  /*18260*/  ISETP.GE.AND P0, PT, R3, RZ, PT ;  /* 0x000000ff0300720c */ /* 0x000fda0003f06270 */
[----:B------:R-:W-:Y:S01]  /*18270*/  @!P0 IMAD.MOV R2, RZ, RZ, -R2 ;  /* 0x000000ffff028224 */ /* 0x000fe200078e0a02 */
[----:B------:R-:W-:-:S13]  /*18280*/  ISETP.NE.AND P0, PT, R0, RZ, PT ;  /* 0x000000ff0000720c */ /* 0x000fda0003f05270 */
[----:B------:R-:W-:-:S04]  /*18290*/  @!P0 LOP3.LUT R2, RZ, R0, RZ, 0x33, !PT ;  /* 0x00000000ff028212 */ /* 0x000fc800078e33ff */
[----:B------:R-:W-:Y:S02]  /*182a0*/  IADD3 R3, -R2, RZ, RZ ;  /* 0x000000ff02037210 */ /* 0x000fe40007ffe1ff */
[----:B------:R-:W-:-:S03]  /*182b0*/  MOV R18, R2 ;  /* 0x0000000200127202 */ /* 0x000fc60000000f00 */
[----:B------:R-:W-:Y:S01]  /*182c0*/  IMAD R17, R0, R3, R17 ;  /* 0x0000000300117224 */ /* 0x000fe200078e0211 */
[----:B------:R-:W-:Y:S06]  /*182d0*/  BRA `(.L_x_666) ;  /* 0x00000000000c7947 */ /* 0x000fec0003800000 */
.L_x_661:
[----:B------:R-:W-:Y:S01]  /*182e0*/  IMAD.MOV.U32 R17, RZ, RZ, RZ ;  /* 0x000000ffff117224 */ /* 0x000fe200078e00ff */
[----:B------:R-:W-:Y:S01]  /*182f0*/  MOV R16, UR6 ;  /* 0x0000000600107c02 */ /* 0x000fe20008000f00 */
[----:B------:R-:W-:-:S07]  /*18300*/  IMAD.MOV.U32 R18, RZ, RZ, RZ ;  /* 0x000000ffff127224 */ /* 0x000fce00078e00ff */
.L_x_666:
[----:B------:R-:W2:Y:S01]  /*18310*/  LDL.LU R2, [R1+0x18] ;  /* 0x0000180001027983 */ /* 0x000ea20000300800 */
[----:B------:R-:W0:Y:S02]  /*18320*/  S2R R5, SR_TID.X ;  /* 0x0000000000057919 */ /* 0x000e240000002100 */
[----:B0-----:R-:W-:-:S04]  /*18330*/  LOP3.LUT R5, R5, 0x1f, RZ, 0xc0, !PT ;  /* 0x0000001f05057812 */ /* 0x001fc800078ec0ff */
[----:B------:R-:W-:-:S13]  /*18340*/  ISETP.NE.AND P0, PT, R5, RZ, PT ;  /* 0x000000ff0500720c */ /* 0x000fda0003f05270 */
[----:B------:R-:W0:Y:S01]  /*18350*/  @!P0 S2R R3, SR_CgaCtaId ;  /* 0x0000000000038919 */ /* 0x000e220000008800 */
[----:B------:R-:W-:-:S04]  /*18360*/  @!P0 MOV R0, 0x400 ;  /* 0x0000040000008802 */ /* 0x000fc80000000f00 */
[----:B0-----:R-:W-:-:S05]  /*18370*/  @!P0 LEA R0, R3, R0, 0x18 ;  /* 0x0000000003008211 */ /* 0x001fca00078ec0ff */
[----:B------:R0:W-:Y:S02]  /*18380*/  @!P0 STS.128 [R0+0x348d0], R16 ;  /* 0x0348d01000008388 */ /* 0x0001e40000000c00 */
[----:B0-----:R-:W-:Y:S02]  /*18390*/  MOV R0, 0x1 ;  /* 0x0000000100007802 */ /* 0x001fe40000000f00 */
[----:B--2---:R-:W-:-:S04]  /*183a0*/  LOP3.LUT R2, R2, 0xfffffeff, RZ, 0xc0, !PT ;  /* 0xfffffeff02027812 */ /* 0x004fc800078ec0ff */
[----:B------:R-:W-:Y:S01]  /*183b0*/  @P0 LOP3.LUT R2, R2, 0x100, RZ, 0xfc, !PT ;  /* 0x0000010002020812 */ /* 0x000fe200078efcff */
[----:B------:R-:W-:Y:S06]  /*183c0*/  BAR.ARV 0x5, 0x120 ;  /* 0x0144800000007b1d */ /* 0x000fec0000002000 */
[----:B------:R-:W-:Y:S01]  /*183d0*/  ISETP.GE.AND P0, PT, R19, UR5, PT ;  /* 0x0000000513007c0c */ /* 0x000fe2000bf06270 */
[----:B------:R0:W-:Y:S04]  /*183e0*/  STL [R1+0x18], R2 ;  /* 0x0000180201007387 */ /* 0x0001e80000100800 */
[----:B------:R0:W-:Y:S04]  /*183f0*/  STL [R1], RZ ;  /* 0x000000ff01007387 */ /* 0x0001e80000100800 */
[----:B------:R0:W-:Y:S04]  /*18400*/  STL [R1+0xc], R0 ;  /* 0x00000c0001007387 */ /* 0x0001e80000100800 */
[----:B------:R0:W-:Y:S01]  /*18410*/  STL [R1+0x3c], RZ ;  /* 0x00003cff01007387 */ /* 0x0001e20000100800 */
[----:B------:R-:W-:Y:S05]  /*18420*/  @P0 BRA `(.L_x_667) ;  /* 0x0000004c00f40947 */ /* 0x000fea0003800000 */
[----:B------:R-:W2:Y:S01]  /*18430*/  LDL R4, [R1+0x38] ;  /* 0x0000380001047983 */ /* 0x000ea20000100800 */
[----:B------:R-:W-:Y:S01]  /*18440*/  ISETP.NE.AND P1, PT, R5, RZ, PT ;  /* 0x000000ff0500720c */ /* 0x000fe20003f25270 */
[----:B0-----:R-:W-:Y:S01]  /*18450*/  IMAD.MOV.U32 R0, RZ, RZ, 0x1 ;  /* 0x00000001ff007424 */ /* 0x001fe200078e00ff */
[----:B------:R-:W-:Y:S01]  /*18460*/  LOP3.LUT R2, R2, 0xffffffbf, RZ, 0xc0, !PT ;  /* 0xffffffbf02027812 */ /* 0x000fe200078ec0ff */
[----:B------:R-:W-:Y:S01]  /*18470*/  ULDC.64 UR38, c[0x0][0x198] ;  /* 0x0000660000267ab9 */ /* 0x000fe20000000a00 */
[----:B------:R-:W-:Y:S02]  /*18480*/  ULDC UR40, c[0x0][0xc] ;  /* 0x0000030000287ab9 */ /* 0x000fe40000000800 */
[----:B------:R-:W-:Y:S02]  /*18490*/  LOP3.LUT R2, R2, 0xfffffffd, RZ, 0xc0, !PT ;  /* 0xfffffffd02027812 */ /* 0x000fe400078ec0ff */
[----:B--2---:R-:W-:Y:S02]  /*184a0*/  LOP3.LUT R3, R4, 0x2, RZ, 0xfc, !PT ;  /* 0x0000000204037812 */ /* 0x004fe400078efcff */
[----:B------:R-:W0:Y:S03]  /*184b0*/  S2R R4, SR_TID.X ;  /* 0x0000000000047919 */ /* 0x000e260000002100 */
[----:B------:R1:W-:Y:S04]  /*184c0*/  STL [R1+0x28], R3 ;  /* 0x0000280301007387 */ /* 0x0003e80000100800 */
[----:B------:R1:W-:Y:S04]  /*184d0*/  STL [R1+0x4], RZ ;  /* 0x000004ff01007387 */ /* 0x0003e80000100800 */
[----:B------:R1:W-:Y:S04]  /*184e0*/  STL [R1+0x14], R0 ;  /* 0x0000140001007387 */ /* 0x0003e80000100800 */
[----:B------:R1:W-:Y:S04]  /*184f0*/  STL [R1+0x3c], RZ ;  /* 0x00003cff01007387 */ /* 0x0003e80000100800 */
[----:B------:R1:W-:Y:S04]  /*18500*/  STL [R1], RZ ;  /* 0x000000ff01007387 */ /* 0x0003e80000100800 */
[----:B------:R1:W-:Y:S01]  /*18510*/  STL [R1+0xc], R0 ;  /* 0x00000c0001007387 */ /* 0x0003e20000100800 */
[----:B0-----:R-:W-:-:S04]  /*18520*/  LOP3.LUT R4, R4, 0x7f, RZ, 0xc0, !PT ;  /* 0x0000007f04047812 */ /* 0x001fc800078ec0ff */
[C---:B------:R-:W-:Y:S02]  /*18530*/  ISETP.NE.AND P2, PT, R4.reuse, RZ, PT ;  /* 0x000000ff0400720c */ /* 0x040fe40003f45270 */
[----:B------:R-:W-:-:S11]  /*18540*/  ISETP.NE.OR P0, PT, R4, RZ, !P1 ;  /* 0x000000ff0400720c */ /* 0x000fd60004f05670 */
[----:B------:R-:W-:-:S04]  /*18550*/  @P2 LOP3.LUT R2, R2, 0x2, RZ, 0xfc, !PT ;  /* 0x0000000202022812 */ /* 0x000fc800078efcff */
[----:B------:R-:W-:-:S05]  /*18560*/  @P0 LOP3.LUT R2, R2, 0x40, RZ, 0xfc, !PT ;  /* 0x0000004002020812 */ /* 0x000fca00078efcff */
[----:B------:R1:W-:Y:S02]  /*18570*/  STL [R1+0x18], R2 ;  /* 0x0000180201007387 */ /* 0x0003e40000100800 */
.L_x_755:
[----:B012---:R-:W0:Y:S02]  /*18580*/  LDC.64 R2, c[0x0][0xc60] ;  /* 0x00031800ff027b82 */ /* 0x007e240000000a00 */
[----:B0-----:R-:W-:-:S05]  /*18590*/  IMAD.WIDE R2, R19, 0x4, R2 ;  /* 0x0000000413027825 */ /* 0x001fca00078e0202 */
[----:B------:R-:W2:Y:S01]  /*185a0*/  LDG.E R11, desc[UR36][R2.64] ;  /* 0x00000024020b7981 */ /* 0x000ea2000c1e1900 */
[----:B------:R-:W-:Y:S05]  /*185b0*/  YIELD ;  /* 0x0000000000007946 */ /* 0x000fea0003800000 */
[----:B------:R-:W-:Y:S01]  /*185c0*/  ULDC.64 UR4, c[0x0][0xa28] ;  /* 0x00028a0000047ab9 */ /* 0x000fe20000000a00 */
[----:B------:R-:W-:Y:S02]  /*185d0*/  CS2R R4, SRZ ;  /* 0x0000000000047805 */ /* 0x000fe4000001ff00 */
[----:B------:R-:W-:Y:S01]  /*185e0*/  ISETP.NE.U32.AND P0, PT, RZ, UR4, PT ;  /* 0x00000004ff007c0c */ /* 0x000fe2000bf05070 */
[----:B------:R-:W-:-:S03]  /*185f0*/  ULDC.64 UR6, c[0x0][0xa10] ;  /* 0x0002840000067ab9 */ /* 0x000fc60000000a00 */
[----:B------:R-:W-:Y:S02]  /*18600*/  ISETP.NE.AND.EX P0, PT, RZ, UR5, PT, P0 ;  /* 0x00000005ff007c0c */ /* 0x000fe4000bf05300 */
[----:B--2---:R-:W-:Y:S01]  /*18610*/  SHF.R.S32.HI R0, RZ, 0x1f, R11 ;  /* 0x0000001fff007819 */ /* 0x004fe2000001140b */
[----:B------:R-:W-:Y:S10]  /*18620*/  STL [R1+0x24], R11 ;  /* 0x0000240b01007387 */ /* 0x000ff40000100800 */
[----:B------:R-:W-:-:S04]  /*18630*/  @P0 LEA R2, P1, R11, UR4, 0x2 ;  /* 0x000000040b020c11 */ /* 0x000fc8000f8210ff */
        /* <DEDUP_REMOVED lines=9> */
[----:B------:R-:W-:Y:S01]  /*186d0*/  ISETP.NE.U32.AND P1, PT, RZ, UR4, PT ;  /* 0x00000004ff007c0c */ /* 0x000fe2000bf25070 */
[----:B------:R-:W-:Y:S01]  /*186e0*/  IMAD.MOV.U32 R10, RZ, RZ, RZ ;  /* 0x000000ffff0a7224 */ /* 0x000fe200078e00ff */
[C---:B------:R-:W-:Y:S02]  /*186f0*/  SHF.L.U64.HI R0, R11.reuse, 0x2, R0 ;  /* 0x000000020b007819 */ /* 0x040fe40000010200 */
[----:B------:R-:W-:Y:S01]  /*18700*/  ISETP.NE.AND.EX P1, PT, RZ, UR5, PT, P1 ;  /* 0x00000005ff007c0c */ /* 0x000fe2000bf25310 */
[----:B--2---:R0:W-:Y:S02]  /*18710*/  STL [R1+0x44], R4 ;  /* 0x0000440401007387 */ /* 0x0041e40000100800 */
[----:B0-----:R-:W-:-:S10]  /*18720*/  SHF.L.U32 R4, R11, 0x2, RZ ;  /* 0x000000020b047819 */ /* 0x001fd400000006ff */
[----:B------:R-:W-:Y:S01]  /*18730*/  @P1 IADD3 R8, P0, R4, UR4, RZ ;  /* 0x0000000404081c10 */ /* 0x000fe2000ff1e0ff */
[----:B------:R-:W-:Y:S03]  /*18740*/  STL [R1+0x30], R4 ;  /* 0x0000300401007387 */ /* 0x000fe60000100800 */
[----:B------:R-:W-:Y:S01]  /*18750*/  @P1 IADD3.X R9, R0, UR5, RZ, P0, !PT ;  /* 0x0000000500091c10 */ /* 0x000fe200087fe4ff */
[----:B------:R-:W-:Y:S01]  /*18760*/  ULDC.64 UR4, c[0x0][0xa08] ;  /* 0x0002820000047ab9 */ /* 0x000fe20000000a00 */
[----:B------:R0:W-:Y:S01]  /*18770*/  STL [R1+0x34], R0 ;  /* 0x0000340001007387 */ /* 0x0001e20000100800 */
[----:B------:R-:W-:Y:S02]  /*18780*/  IADD3 R2, P0, R4, UR4, RZ ;  /* 0x0000000404027c10 */ /* 0x000fe4000ff1e0ff */
[----:B------:R-:W-:Y:S02]  /*18790*/  ISETP.NE.U32.AND P2, PT, RZ, UR4, PT ;  /* 0x00000004ff007c0c */ /* 0x000fe4000bf45070 */
[----:B------:R-:W-:-:S02]  /*187a0*/  IADD3.X R3, R0, UR5, RZ, P0, !PT ;  /* 0x0000000500037c10 */ /* 0x000fc400087fe4ff */
[----:B------:R-:W-:Y:S01]  /*187b0*/  ISETP.NE.AND.EX P2, PT, RZ, UR5, PT, P2 ;  /* 0x00000005ff007c0c */ /* 0x000fe2000bf45320 */
[----:B------:R-:W-:Y:S01]  /*187c0*/  ULDC.64 UR4, c[0x0][0x3f8] ;  /* 0x0000fe0000047ab9 */ /* 0x000fe20000000a00 */
[----:B------:R-:W-:Y:S01]  /*187d0*/  IADD3 R6, P0, R4, UR6, RZ ;  /* 0x0000000604067c10 */ /* 0x000fe2000ff1e0ff */
[----:B------:R-:W-:-:S03]  /*187e0*/  UISETP.NE.U32.AND UP0, UPT, UR4, URZ, UPT ;  /* 0x0000003f0400728c */ /* 0x000fc6000bf05070 */
[----:B------:R-:W-:Y:S01]  /*187f0*/  ULDC UR4, c[0x0][0x404] ;  /* 0x0001010000047ab9 */ /* 0x000fe20000000800 */
[----:B------:R-:W-:Y:S01]  /*18800*/  UISETP.NE.AND.EX UP0, UPT, UR5, URZ, UPT, UP0 ;  /* 0x0000003f0500728c */ /* 0x000fe2000bf05300 */
[----:B------:R-:W-:Y:S02]  /*18810*/  IADD3.X R7, R0, UR7, RZ, P0, !PT ;  /* 0x0000000700077c10 */ /* 0x000fe400087fe4ff */
[----:B------:R-:W-:Y:S01]  /*18820*/  ULDC UR5, c[0x0][0x2e0] ;  /* 0x0000b80000057ab9 */ /* 0x000fe20000000800 */
[----:B------:R-:W-:Y:S02]  /*18830*/  USEL UR4, UR4, 0x1, UP0 ;  /* 0x0000000104047887 */ /* 0x000fe40008000000 */
[----:B------:R1:W5:Y:S02]  /*18840*/  @P2 LDG.E R10, desc[UR36][R2.64] ;  /* 0x00000024020a2981 */ /* 0x000364000c1e1900 */
[----:B------:R-:W-:-:S06]  /*18850*/  UIMAD UR4, UR4, UR5, URZ ;  /* 0x00000005040472a4 */ /* 0x000fcc000f8e023f */
[----:B0-----:R-:W-:-:S06]  /*18860*/  MOV R0, UR4 ;  /* 0x0000000400007c02 */ /* 0x001fcc0008000f00 */
[----:B------:R1:W5:Y:S01]  /*18870*/  @P1 LDG.E R0, desc[UR36][R8.64] ;  /* 0x0000002408001981 */ /* 0x000362000c1e1900 */
[----:B------:R-:W-:Y:S01]  /*18880*/  ISETP.NE.U32.AND P0, PT, RZ, UR6, PT ;  /* 0x00000006ff007c0c */ /* 0x000fe2000bf05070 */
[----:B------:R-:W-:Y:S02]  /*18890*/  ULDC UR4, c[0x0][0x338] ;  /* 0x0000ce0000047ab9 */ /* 0x000fe40000000800 */
[----:B------:R-:W-:Y:S01]  /*188a0*/  IMAD.U32 R4, RZ, RZ, UR4 ;  /* 0x00000004ff047e24 */ /* 0x000fe2000f8e00ff */
[----:B------:R-:W-:Y:S01]  /*188b0*/  ISETP.NE.AND.EX P0, PT, RZ, UR7, PT, P0 ;  /* 0x00000007ff007c0c */ /* 0x000fe2000bf05300 */
[----:B------:R-:W-:-:S12]  /*188c0*/  @P1 BRA `(.L_x_668) ;  /* 0x0000000000101947 */ /* 0x000fd80003800000 */
[----:B------:R-:W-:Y:S05]  /*188d0*/  @!P2 BRA `(.L_x_668) ;  /* 0x00000000000ca947 */ /* 0x000fea0003800000 */
[----:B-1----:R-:W2:Y:S04]  /*188e0*/  LDG.E R8, desc[UR36][R2.64] ;  /* 0x0000002402087981 */ /* 0x002ea8000c1e1900 */
[----:B-----5:R-:W2:Y:S02]  /*188f0*/  LDG.E R0, desc[UR36][R2.64+0x4] ;  /* 0x0000042402007981 */ /* 0x020ea4000c1e1900 */
[----:B--2---:R-:W-:-:S07]  /*18900*/  IADD3 R0, -R8, R0, RZ ;  /* 0x0000000008007210 */ /* 0x004fce0007ffe1ff */
.L_x_668:
[----:B-1----:R-:W2:Y:S04]  /*18910*/  @P0 LDG.E R2, desc[UR36][R6.64] ;  /* 0x0000002406020981 */ /* 0x002ea8000c1e1900 */
[----:B------:R-:W2:Y:S01]  /*18920*/  @P0 LDG.E R3, desc[UR36][R6.64+0x4] ;  /* 0x0000042406030981 */ /* 0x000ea2000c1e1900 */
[----:B-----5:R-:W-:Y:S01]  /*18930*/  IADD3 R0, -R5, R0, RZ ;  /* 0x0000000005007210 */ /* 0x020fe20007ffe1ff */
[----:B------:R-:W-:Y:S02]  /*18940*/  IMAD.IADD R5, R10, 0x1, R5 ;  /* 0x000000010a057824 */ /* 0x000fe400078e0205 */
[----:B--2---:R-:W-:-:S04]  /*18950*/  @P0 IMAD.IADD R4, R3, 0x1, -R2 ;  /* 0x0000000103040824 */ /* 0x004fc800078e0a02 */
[----:B------:R-:W-:-:S05]  /*18960*/  IMAD.IADD R8, R0, 0x1, R4 ;  /* 0x0000000100087824 */ /* 0x000fca00078e0204 */
[----:B------:R0:W-:Y:S01]  /*18970*/  STL [R1+0x40], R8 ;  /* 0x0000400801007387 */ /* 0x0001e20000100800 */
[----:B------:R-:W-:-:S04]  /*18980*/  IADD3 R2, R8, 0x7f, RZ ;  /* 0x0000007f08027810 */ /* 0x000fc80007ffe0ff */
[----:B------:R-:W-:-:S04]  /*18990*/  SHF.R.S32.HI R3, RZ, 0x1f, R2 ;  /* 0x0000001fff037819 */ /* 0x000fc80000011402 */
[----:B------:R-:W-:Y:S02]  /*189a0*/  LEA.HI R2, R3, R2, RZ, 0x7 ;  /* 0x0000000203027211 */ /* 0x000fe400078f38ff */
[----:B0-----:R-:W-:Y:S02]  /*189b0*/  MOV R8, RZ ;  /* 0x000000ff00087202 */ /* 0x001fe40000000f00 */
[----:B------:R-:W-:-:S04]  /*189c0*/  LOP3.LUT R3, R2, 0xffffff80, RZ, 0xc0, !PT ;  /* 0xffffff8002037812 */ /* 0x000fc800078ec0ff */
[----:B------:R0:W5:Y:S01]  /*189d0*/  @P0 LDG.E R8, desc[UR36][R6.64] ;  /* 0x0000002406080981 */ /* 0x000162000c1e1900 */
[----:B------:R-:W-:Y:S01]  /*189e0*/  VIADDMNMX R4, R3, -R0, R4, PT ;  /* 0x8000000003047246 */ /* 0x000fe20003800104 */
[----:B------:R-:W-:-:S05]  /*189f0*/  IMAD.MOV R3, RZ, RZ, -R0 ;  /* 0x000000ffff037224 */ /* 0x000fca00078e0a00 */
[----:B------:R-:W-:-:S04]  /*18a00*/  VIMNMX R3, RZ, R3, !PT ;  /* 0x00000003ff037248 */ /* 0x000fc80007fe0100 */
[----:B------:R-:W-:Y:S02]  /*18a10*/  ISETP.GT.AND P1, PT, R4, R3, PT ;  /* 0x000000030400720c */ /* 0x000fe40003f24270 */
[----:B------:R-:W-:-:S11]  /*18a20*/  SHF.R.U32.HI R3, RZ, 0x7, R3 ;  /* 0x00000007ff037819 */ /* 0x000fd60000011603 */
[----:B------:R-:W-:-:S04]  /*18a30*/  @P1 IADD3 R4, R4, 0x7f, RZ ;  /* 0x0000007f04041810 */ /* 0x000fc80007ffe0ff */
[----:B------:R-:W-:-:S04]  /*18a40*/  @P1 SHF.R.S32.HI R0, RZ, 0x1f, R4 ;  /* 0x0000001fff001819 */ /* 0x000fc80000011404 */
[----:B------:R-:W-:Y:S01]  /*18a50*/  @P1 LEA.HI R0, R0, R4, RZ, 0x7 ;  /* 0x0000000400001211 */ /* 0x000fe200078f38ff */
[----:B------:R-:W-:-:S03]  /*18a60*/  IMAD.MOV.U32 R4, RZ, RZ, R3 ;  /* 0x000000ffff047224 */ /* 0x000fc600078e0003 */
[----:B------:R-:W-:Y:S02]  /*18a70*/  @P1 SHF.R.S32.HI R4, RZ, 0x7, R0 ;  /* 0x00000007ff041819 */ /* 0x000fe40000011400 */
[----:B------:R-:W-:Y:S01]  /*18a80*/  SHF.R.S32.HI R0, RZ, 0x7, R2 ;  /* 0x00000007ff007819 */ /* 0x000fe20000011402 */
[----:B------:R0:W-:Y:S04]  /*18a90*/  STL [R1+0x8], R5 ;  /* 0x0000080501007387 */ /* 0x0001e80000100800 */
[----:B------:R0:W-:Y:S01]  /*18aa0*/  STL [R1+0x2c], R0 ;  /* 0x00002c0001007387 */ /* 0x0001e20000100800 */
[----:B------:R-:W-:Y:S01]  /*18ab0*/  ISETP.GT.AND P1, PT, R4, R3, PT ;  /* 0x000000030400720c */ /* 0x000fe20003f24270 */
[----:B------:R-:W-:Y:S01]  /*18ac0*/  BSSY B0, `(.L_x_669) ;  /* 0x00000dd000007945 */ /* 0x000fe20003800000 */
[----:B------:R-:W-:-:S11]  /*18ad0*/  PLOP3.LUT P2, PT, PT, PT, PT, 0x80, 0x0 ;  /* 0x000000000000781c */ /* 0x000fd60003f4f070 */
[----:B0-----:R-:W-:Y:S05]  /*18ae0*/  @!P1 BRA `(.L_x_670) ;  /* 0x0000000c00689947 */ /* 0x001fea0003800000 */
[----:B------:R-:W0:Y:S01]  /*18af0*/  LDC R0, c[0x0][0x428] ;  /* 0x00010a00ff007b82 */ /* 0x000e220000000800 */
[----:B------:R-:W-:Y:S01]  /*18b00*/  UMOV UR4, 0xffffffff ;  /* 0xffffffff00047882 */ /* 0x000fe20000000000 */
[----:B------:R-:W-:Y:S02]  /*18b10*/  MOV R2, R18 ;  /* 0x0000001200027202 */ /* 0x000fe40000000f00 */
[----:B0-----:R-:W-:-:S13]  /*18b20*/  ISETP.NE.AND P1, PT, R0, 0x1, PT ;  /* 0x000000010000780c */ /* 0x001fda0003f25270 */
[----:B------:R-:W0:Y:S08]  /*18b30*/  @P1 LDC R0, c[0x0][0x42c] ;  /* 0x00010b00ff001b82 */ /* 0x000e300000000800 */
[----:B------:R-:W1:Y:S01]  /*18b40*/  @P1 LDC R5, c[0x0][0x430] ;  /* 0x00010c00ff051b82 */ /* 0x000e620000000800 */
[----:B0-----:R-:W-:-:S05]  /*18b50*/  @P1 IMAD.HI.U32 R0, R18, R0, RZ ;  /* 0x0000000012001227 */ /* 0x001fca00078e00ff */
[----:B-1----:R-:W-:Y:S02]  /*18b60*/  @P1 SHF.R.U32.HI R2, RZ, R5, R0 ;  /* 0x00000005ff021219 */ /* 0x002fe40000011600 */
[----:B------:R-:W-:Y:S01]  /*18b70*/  SEL R0, R11, RZ, !P0 ;  /* 0x000000ff0b007207 */ /* 0x000fe20004000000 */
[----:B------:R-:W-:Y:S06]  /*18b80*/  BRA.DIV UR4, `(.L_x_671) ;  /* 0x0000005604147947 */ /* 0x000fec000b800000 */
.L_x_798:
[----:B------:R-:W-:-:S03]  /*18b90*/  UMOV UR4, 0xffffffff ;  /* 0xffffffff00047882 */ /* 0x000fc60000000000 */
[----:B------:R-:W-:Y:S05]  /*18ba0*/  BRA.DIV UR4, `(.L_x_672) ;  /* 0x0000005604407947 */ /* 0x000fea000b800000 */
[----:B------:R-:W-:-:S13]  /*18bb0*/  ELECT P6, URZ, PT ;  /* 0x00000000003f782f */ /* 0x000fda00038c0000 */
.L_x_801:
[----:B------:R-:W2:Y:S01]  /*18bc0*/  LDL R5, [R1+0x3c] ;  /* 0x00003c0001057983 */ /* 0x000ea20000100800 */
[----:B------:R-:W-:Y:S01]  /*18bd0*/  BSSY B1, `(.L_x_673) ;  /* 0x000000b000017945 */ /* 0x000fe20003800000 */
[----:B------:R-:W0:Y:S01]  /*18be0*/  S2R R9, SR_CgaCtaId ;  /* 0x0000000000097919 */ /* 0x000e220000008800 */
[----:B--2---:R-:W-:-:S05]  /*18bf0*/  VIADD R5, R5, 0x1 ;  /* 0x0000000105057836 */ /* 0x004fca0000000000 */
[----:B------:R-:W-:-:S04]  /*18c00*/  LEA.HI R6, R5, R5, RZ, 0x1 ;  /* 0x0000000505067211 */ /* 0x000fc800078f08ff */
[----:B------:R-:W-:-:S04]  /*18c10*/  LOP3.LUT R6, R6, 0xfffffffe, RZ, 0xc0, !PT ;  /* 0xfffffffe06067812 */ /* 0x000fc800078ec0ff */
[----:B------:R-:W-:Y:S02]  /*18c20*/  IADD3 R5, R5, -R6, RZ ;  /* 0x8000000605057210 */ /* 0x000fe40007ffe0ff */
[----:B------:R-:W-:Y:S02]  /*18c30*/  MOV R6, 0x400 ;  /* 0x0000040000067802 */ /* 0x000fe40000000f00 */
[----:B------:R-:W-:Y:S02]  /*18c40*/  SHF.L.U32 R5, R5, 0x1f, RZ ;  /* 0x0000001f05057819 */ /* 0x000fe400000006ff */
[----:B0-----:R-:W-:-:S04]  /*18c50*/  LEA R9, R9, R6, 0x18 ;  /* 0x0000000609097211 */ /* 0x001fc800078ec0ff */
[----:B------:R-:W0:Y:S02]  /*18c60*/  SYNCS.PHASECHK.TRANS64.TRYWAIT P0, [R9+URZ+0x34820], R5 ;  /* 0x03482005090075a7 */ /* 0x000e24000800017f */
[----:B0-----:R-:W-:Y:S05]  /*18c70*/  @!P0 BRA `(.L_x_674) ;  /* 0x00000054002c8947 */ /* 0x001fea0003800000 */
.L_x_802:
[----:B------:R-:W-:Y:S05]  /*18c80*/  BSYNC B1 ;  /* 0x0000000000017941 */ /* 0x000fea0003800000 */
.L_x_673:
[----:B------:R-:W-:Y:S04]  /*18c90*/  BSSY B1, `(.L_x_675) ;  /* 0x0000053000017945 */ /* 0x000fe80003800000 */
[----:B------:R-:W-:Y:S05]  /*18ca0*/  @!P6 BRA `(.L_x_676) ;  /* 0x000000040044e947 */ /* 0x000fea0003800000 */
[----:B------:R-:W0:Y:S04]  /*18cb0*/  LDL R7, [R1+0x4] ;  /* 0x0000040001077983 */ /* 0x000e280000100800 */
[----:B------:R-:W2:Y:S01]  /*18cc0*/  LDL R6, [R1+0x14] ;  /* 0x0000140001067983 */ /* 0x000ea20000100800 */
[----:B0-----:R-:W-:Y:S01]  /*18cd0*/  IMAD R5, R7, 0x8, R9 ;  /* 0x0000000807057824 */ /* 0x001fe200078e0209 */
[----:B--2---:R-:W-:-:S04]  /*18ce0*/  SHF.L.U32 R7, R6, 0x1f, RZ ;  /* 0x0000001f06077819 */ /* 0x004fc800000006ff */
[----:B------:R-:W0:Y:S02]  /*18cf0*/  SYNCS.PHASECHK.TRANS64.TRYWAIT P0, [R5+URZ+0x348a0], R7 ;  /* 0x0348a007050075a7 */ /* 0x000e24000800017f */
[----:B0-----:R-:W-:Y:S05]  /*18d00*/  @!P0 BRA `(.L_x_677) ;  /* 0x00000054001c8947 */ /* 0x001fea0003800000 */
.L_x_803:
[----:B------:R-:W1:Y:S02]  /*18d10*/  S2R R6, SR_TID.X ;  /* 0x0000000000067919 */ /* 0x000e640000002100 */
[----:B-1----:R-:W-:-:S04]  /*18d20*/  LOP3.LUT R6, R6, 0x7f, RZ, 0xc0, !PT ;  /* 0x0000007f06067812 */ /* 0x002fc800078ec0ff */
[----:B------:R-:W-:-:S13]  /*18d30*/  ISETP.NE.AND P1, PT, R6, RZ, PT ;  /* 0x000000ff0600720c */ /* 0x000fda0003f25270 */
[----:B------:R-:W-:Y:S05]  /*18d40*/  @P1 BRA `(.L_x_678) ;  /* 0x00000000001c1947 */ /* 0x000fea0003800000 */
[----:B------:R-:W1:Y:S02]  /*18d50*/  S2R R6, SR_TID.X ;  /* 0x0000000000067919 */ /* 0x000e640000002100 */
[----:B-1----:R-:W-:-:S04]  /*18d60*/  LOP3.LUT R6, R6, 0x1f, RZ, 0xc0, !PT ;  /* 0x0000001f06067812 */ /* 0x002fc800078ec0ff */
[----:B------:R-:W-:Y:S02]  /*18d70*/  ISETP.NE.AND P0, PT, R6, RZ, PT ;  /* 0x000000ff0600720c */ /* 0x000fe40003f05270 */
[----:B------:R-:W-:-:S04]  /*18d80*/  MOV R6, 0xc000 ;  /* 0x0000c00000067802 */ /* 0x000fc80000000f00 */
[----:B------:R1:W-:Y:S07]  /*18d90*/  SYNCS.ARRIVE.TRANS64 RZ, [R5+URZ+0x34890], R6 ;  /* 0x0348900605ff79a7 */ /* 0x0003ee000800003f */
[----:B------:R-:W-:Y:S05]  /*18da0*/  @!P0 BRA `(.L_x_678) ;  /* 0x0000000000048947 */ /* 0x000fea0003800000 */
[----:B------:R-:W-:Y:S01]  /*18db0*/  BPT.TRAP 0x1 ;  /* 0x000000040000795c */ /* 0x000fe20000300000 */
.L_x_678:
[----:B-1----:R-:W2:Y:S01]  /*18dc0*/  LDL R6, [R1+0x4] ;  /* 0x0000040001067983 */ /* 0x002ea20000100800 */
[----:B------:R-:W-:Y:S01]  /*18dd0*/  R2UR UR9, R5 ;  /* 0x00000000050972ca */ /* 0x000fe200000e0000 */
[----:B------:R-:W-:Y:S01]  /*18de0*/  UIADD3 UR4, UP0, UR38, 0x570, URZ ;  /* 0x0000057026047890 */ /* 0x000fe2000ff1e03f */
[----:B------:R-:W-:Y:S01]  /*18df0*/  R2UR UR12, R2 ;  /* 0x00000000020c72ca */ /* 0x000fe200000e0000 */
[----:B------:R-:W-:Y:S01]  /*18e00*/  UMOV UR10, URZ ;  /* 0x0000003f000a7c82 */ /* 0x000fe20008000000 */
[----:B------:R-:W-:Y:S01]  /*18e10*/  R2UR UR13, R0 ;  /* 0x00000000000d72ca */ /* 0x000fe200000e0000 */
[----:B------:R-:W-:Y:S01]  /*18e20*/  UIADD3.X UR5, URZ, UR39, URZ, UP0, !UPT ;  /* 0x000000273f057290 */ /* 0x000fe200087fe43f */
[----:B------:R-:W-:Y:S01]  /*18e30*/  UMOV UR6, 0x0 ;  /* 0x0000000000067882 */ /* 0x000fe20000000000 */
[----:B------:R-:W-:Y:S01]  /*18e40*/  UMOV UR7, 0x12f00000 ;  /* 0x12f0000000077882 */ /* 0x000fe20000000000 */
[----:B------:R-:W-:-:S05]  /*18e50*/  UMOV UR17, 0x40 ;  /* 0x0000004000117882 */ /* 0x000fca0000000000 */
[----:B------:R-:W-:Y:S01]  /*18e60*/  UIADD3 UR9, UR9, 0x34890, URZ ;  /* 0x0003489009097890 */ /* 0x000fe2000fffe03f */
[----:B--2---:R-:W-:-:S05]  /*18e70*/  IMAD R6, R6, 0xc000, R9 ;  /* 0x0000c00006067824 */ /* 0x004fca00078e0209 */
[----:B------:R-:W-:Y:S01]  /*18e80*/  R2UR UR8, R6 ;  /* 0x00000000060872ca */ /* 0x000fe200000e0000 */
[----:B-----5:R-:W-:-:S05]  /*18e90*/  IMAD R6, R4, 0x80, R8 ;  /* 0x0000008004067824 */ /* 0x020fca00078e0208 */
[----:B------:R-:W-:-:S04]  /*18ea0*/  IADD3 R6, R6, -0x80, RZ ;  /* 0xffffff8006067810 */ /* 0x000fc80007ffe0ff */
[----:B------:R-:W-:-:S03]  /*18eb0*/  R2UR UR11, R6 ;  /* 0x00000000060b72ca */ /* 0x000fc600000e0000 */
[----:B------:R-:W-:Y:S02]  /*18ec0*/  UIADD3 UR14, UR8, 0x1c400, URZ ;  /* 0x0001c400080e7890 */ /* 0x000fe4000fffe03f */
[----:B------:R-:W-:Y:S02]  /*18ed0*/  UIADD3 UR15, UR8, 0x20400, URZ ;  /* 0x00020400080f7890 */ /* 0x000fe4000fffe03f */
[----:B------:R-:W-:-:S03]  /*18ee0*/  UIADD3 UR16, UR8, 0x24400, URZ ;  /* 0x0002440008107890 */ /* 0x000fc6000fffe03f */
[----:B------:R-:W-:Y:S01]  /*18ef0*/  UMOV UR8, UR14 ;  /* 0x0000000e00087c82 */ /* 0x000fe20008000000 */
[----:B------:R-:W-:Y:S02]  /*18f00*/  UMOV UR14, 0x80 ;  /* 0x00000080000e7882 */ /* 0x000fe40000000000 */
        /* <DEDUP_REMOVED lines=9> */
.L_x_804:
[----:B------:R-:W-:Y:S05]  /*18fa0*/  @P1 BRA `(.L_x_680) ;  /* 0x00000000001c1947 */ /* 0x000fea0003800000 */
[----:B------:R-:W2:Y:S01]  /*18fb0*/  S2R R10, SR_TID.X ;  /* 0x00000000000a7919 */ /* 0x000ea20000002100 */
[----:B01----:R-:W-:-:S04]  /*18fc0*/  IMAD.MOV.U32 R7, RZ, RZ, 0x8000 ;  /* 0x00008000ff077424 */ /* 0x003fc800078e00ff */
[----:B------:R3:W-:Y:S01]  /*18fd0*/  SYNCS.ARRIVE.TRANS64 RZ, [R5+URZ+0x348b0], R7 ;  /* 0x0348b00705ff79a7 */ /* 0x0007e2000800003f */
[----:B--2---:R-:W-:-:S04]  /*18fe0*/  LOP3.LUT R10, R10, 0x1f, RZ, 0xc0, !PT ;  /* 0x0000001f0a0a7812 */ /* 0x004fc800078ec0ff */
[----:B------:R-:W-:-:S13]  /*18ff0*/  ISETP.NE.AND P0, PT, R10, RZ, PT ;  /* 0x000000ff0a00720c */ /* 0x000fda0003f05270 */
[----:B---3--:R-:W-:Y:S05]  /*19000*/  @!P0 BRA `(.L_x_680) ;  /* 0x0000000000048947 */ /* 0x008fea0003800000 */
[----:B------:R-:W-:Y:S01]  /*19010*/  BPT.TRAP 0x1 ;  /* 0x000000040000795c */ /* 0x000fe20000300000 */
.L_x_680:
[----:B01----:R-:W2:Y:S01]  /*19020*/  LDL R7, [R1+0x4] ;  /* 0x0000040001077983 */ /* 0x003ea20000100800 */
[----:B------:R-:W-:Y:S01]  /*19030*/  R2UR UR11, R6 ;  /* 0x00000000060b72ca */ /* 0x000fe200000e0000 */
[----:B------:R-:W-:Y:S01]  /*19040*/  UIADD3 UR4, UP0, UR38, 0x670, URZ ;  /* 0x0000067026047890 */ /* 0x000fe2000ff1e03f */
[----:B------:R-:W-:Y:S01]  /*19050*/  IADD3 R6, R9, 0x400, RZ ;  /* 0x0000040009067810 */ /* 0x000fe20007ffe0ff */
[----:B------:R-:W-:Y:S01]  /*19060*/  UMOV UR10, URZ ;  /* 0x0000003f000a7c82 */ /* 0x000fe20008000000 */
[----:B------:R-:W-:Y:S01]  /*19070*/  R2UR UR9, R5 ;  /* 0x00000000050972ca */ /* 0x000fe200000e0000 */
[----:B------:R-:W-:Y:S01]  /*19080*/  UIADD3.X UR5, URZ, UR39, URZ, UP0, !UPT ;  /* 0x000000273f057290 */ /* 0x000fe200087fe43f */
[----:B------:R-:W-:Y:S01]  /*19090*/  R2UR UR15, R6 ;  /* 0x00000000060f72ca */ /* 0x000fe200000e0000 */
[----:B------:R-:W-:Y:S01]  /*190a0*/  UMOV UR6, 0x0 ;  /* 0x0000000000067882 */ /* 0x000fe20000000000 */
[----:B------:R-:W-:Y:S01]  /*190b0*/  R2UR UR12, R2 ;  /* 0x00000000020c72ca */ /* 0x000fe200000e0000 */
[----:B------:R-:W-:Y:S01]  /*190c0*/  UMOV UR7, 0x12f00000 ;  /* 0x12f0000000077882 */ /* 0x000fe20000000000 */
[----:B------:R-:W-:-:S07]  /*190d0*/  R2UR UR13, R0 ;  /* 0x00000000000d72ca */ /* 0x000fce00000e0000 */
[----:B------:R-:W-:Y:S01]  /*190e0*/  UIADD3 UR9, UR9, 0x348b0, URZ ;  /* 0x000348b009097890 */ /* 0x000fe2000fffe03f */
[----:B--2---:R-:W-:-:S05]  /*190f0*/  IMAD R5, R7, 0x8000, R6 ;  /* 0x0000800007057824 */ /* 0x004fca00078e0206 */
[----:B------:R-:W-:Y:S02]  /*19100*/  R2UR UR8, R5 ;  /* 0x00000000050872ca */ /* 0x000fe400000e0000 */
[----:B------:R-:W-:-:S05]  /*19110*/  MOV R5, 0x6000 ;  /* 0x0000600000057802 */ /* 0x000fca0000000f00 */
[----:B------:R-:W-:-:S04]  /*19120*/  IMAD R5, R7, R5, 0x2000 ;  /* 0x0000200007057424 */ /* 0x000fc800078e0205 */
[----:B------:R-:W-:Y:S02]  /*19130*/  IMAD R5, R7, -0x2000, R5 ;  /* 0xffffe00007057824 */ /* 0x000fe400078e0205 */
[----:B------:R0:W-:Y:S03]  /*19140*/  UTMALDG.4D [UR8], [UR4], desc[UR6] ;  /* 0x00000608040075b4 */ /* 0x0001e60008019000 */
[----:B------:R-:W-:-:S13]  /*19150*/  R2UR UR14, R5 ;  /* 0x00000000050e72ca */ /* 0x000fda00000e0000 */
[----:B------:R-:W-:-:S03]  /*19160*/  ULEA UR14, UR14, UR15, 0x1 ;  /* 0x0000000f0e0e7291 */ /* 0x000fc6000f8e083f */
[----:B------:R-:W-:Y:S02]  /*19170*/  UMOV UR15, 0x40 ;  /* 0x00000040000f7882 */ /* 0x000fe40000000000 */
[----:B0-----:R-:W-:Y:S02]  /*19180*/  UMOV UR10, UR15 ;  /* 0x0000000f000a7c82 */ /* 0x001fe40008000000 */
[----:B------:R-:W-:Y:S02]  /*19190*/  UMOV UR8, UR14 ;  /* 0x0000000e00087c82 */ /* 0x000fe40008000000 */
[----:B------:R1:W-:Y:S02]  /*191a0*/  UTMALDG.4D [UR8], [UR4], desc[UR6] ;  /* 0x00000608040075b4 */ /* 0x0003e40008019000 */
[----:B-1----:R-:W-:Y:S01]  /*191b0*/  NOP ;  /* 0x0000000000007918 */ /* 0x002fe20000000000 */
.L_x_676:
[----:B------:R-:W-:Y:S05]  /*191c0*/  BSYNC B1 ;  /* 0x0000000000017941 */ /* 0x000fea0003800000 */
.L_x_675:
[----:B0-----:R-:W2:Y:S04]  /*191d0*/  LDL.LU R5, [R1+0x4] ;  /* 0x0000040001057983 */ /* 0x001ea80000300800 */
[----:B------:R-:W3:Y:S01]  /*191e0*/  LDL.LU R7, [R1+0x14] ;  /* 0x0000140001077983 */ /* 0x000ee20000300800 */
[----:B------:R-:W-:Y:S01]  /*191f0*/  PLOP3.LUT P2, PT, PT, PT, PT, 0x8, 0x0 ;  /* 0x000000000000781c */ /* 0x000fe20003f4e170 */
[----:B--2---:R-:W-:-:S05]  /*19200*/  VIADD R5, R5, 0x1 ;  /* 0x0000000105057836 */ /* 0x004fca0000000000 */
[----:B------:R-:W-:-:S04]  /*19210*/  ISETP.NE.AND P0, PT, R5, 0x2, PT ;  /* 0x000000020500780c */ /* 0x000fc80003f05270 */
[----:B------:R-:W-:Y:S02]  /*19220*/  SEL R6, RZ, 0x1, P0 ;  /* 0x00000001ff067807 */ /* 0x000fe40000000000 */
[----:B------:R-:W-:Y:S02]  /*19230*/  SEL R10, R5, RZ, P0 ;  /* 0x000000ff050a7207 */ /* 0x000fe40000000000 */
[----:B---3--:R-:W-:Y:S02]  /*19240*/  LOP3.LUT R7, R7, R6, RZ, 0x3c, !PT ;  /* 0x0000000607077212 */ /* 0x008fe400078e3cff */
[----:B------:R-:W-:Y:S01]  /*19250*/  IADD3 R5, R4, -0x2, RZ ;  /* 0xfffffffe04057810 */ /* 0x000fe20007ffe0ff */
[----:B------:R0:W-:Y:S03]  /*19260*/  STL [R1+0x4], R10 ;  /* 0x0000040a01007387 */ /* 0x0001e60000100800 */
[----:B------:R-:W-:Y:S01]  /*19270*/  ISETP.GE.AND P0, PT, R5, R3, PT ;  /* 0x000000030500720c */ /* 0x000fe20003f06270 */
[----:B------:R0:W-:-:S12]  /*19280*/  STL [R1+0x14], R7 ;  /* 0x0000140701007387 */ /* 0x0001d80000100800 */
[----:B0-----:R-:W-:Y:S05]  /*19290*/  @!P0 BRA `(.L_x_670) ;  /* 0x00000004007c8947 */ /* 0x001fea0003800000 */
[C---:B-----5:R-:W-:Y:S01]  /*192a0*/  IMAD R5, R4.reuse, 0x80, R8 ;  /* 0x0000008004057824 */ /* 0x060fe200078e0208 */
[----:B------:R-:W-:-:S03]  /*192b0*/  IADD3 R4, R4, -0x1, RZ ;  /* 0xffffffff04047810 */ /* 0x000fc60007ffe0ff */
[----:B------:R-:W-:-:S07]  /*192c0*/  VIADD R5, R5, 0xffffff00 ;  /* 0xffffff0005057836 */ /* 0x000fce0000000000 */
.L_x_687:
[----:B------:R-:W-:Y:S05]  /*192d0*/  YIELD ;  /* 0x0000000000007946 */ /* 0x000fea0003800000 */
[----:B------:R-:W-:Y:S04]  /*192e0*/  BSSY B1, `(.L_x_681) ;  /* 0x000004d000017945 */ /* 0x000fe80003800000 */
[----:B0-----:R-:W-:Y:S05]  /*192f0*/  @!P6 BRA `(.L_x_682) ;  /* 0x00000004002ce947 */ /* 0x001fea0003800000 */
[----:B------:R-:W2:Y:S04]  /*19300*/  LDL R6, [R1+0x4] ;  /* 0x0000040001067983 */ /* 0x000ea80000100800 */
[----:B------:R-:W3:Y:S01]  /*19310*/  LDL R7, [R1+0x14] ;  /* 0x0000140001077983 */ /* 0x000ee20000100800 */
[----:B--2---:R-:W-:Y:S02]  /*19320*/  LEA R6, R6, R9, 0x3 ;  /* 0x0000000906067211 */ /* 0x004fe400078e18ff */
[----:B---3--:R-:W-:-:S04]  /*19330*/  SHF.L.U32 R7, R7, 0x1f, RZ ;  /* 0x0000001f07077819 */ /* 0x008fc800000006ff */
[----:B------:R-:W0:Y:S02]  /*19340*/  SYNCS.PHASECHK.TRANS64.TRYWAIT P0, [R6+URZ+0x348a0], R7 ;  /* 0x0348a007060075a7 */ /* 0x000e24000800017f */
[----:B0-----:R-:W-:Y:S05]  /*19350*/  @!P0 BRA `(.L_x_683) ;  /* 0x0000004c00b08947 */ /* 0x001fea0003800000 */
.L_x_805:
[----:B------:R-:W1:Y:S02]  /*19360*/  S2R R8, SR_TID.X ;  /* 0x0000000000087919 */ /* 0x000e640000002100 */
[----:B-1----:R-:W-:-:S04]  /*19370*/  LOP3.LUT R8, R8, 0x7f, RZ, 0xc0, !PT ;  /* 0x0000007f08087812 */ /* 0x002fc800078ec0ff */
[----:B------:R-:W-:-:S13]  /*19380*/  ISETP.NE.AND P0, PT, R8, RZ, PT ;  /* 0x000000ff0800720c */ /* 0x000fda0003f05270 */
        /* <DEDUP_REMOVED lines=8> */
.L_x_684:
[----:B-1----:R-:W2:Y:S01]  /*19410*/  LDL R8, [R1+0x4] ;  /* 0x0000040001087983 */ /* 0x002ea20000100800 */
[----:B------:R-:W-:Y:S01]  /*19420*/  R2UR UR9, R6 ;  /* 0x00000000060972ca */ /* 0x000fe200000e0000 */
        /* <DEDUP_REMOVED lines=8> */
[----:B------:R-:W-:-:S04]  /*194b0*/  UMOV UR17, 0x40 ;  /* 0x0000004000117882 */ /* 0x000fc80000000000 */
[----:B------:R-:W-:Y:S01]  /*194c0*/  UIADD3 UR9, UR9, 0x34890, URZ ;  /* 0x0003489009097890 */ /* 0x000fe2000fffe03f */
[----:B--2---:R-:W-:-:S05]  /*194d0*/  IMAD R8, R8, 0xc000, R9 ;  /* 0x0000c00008087824 */ /* 0x004fca00078e0209 */
[----:B------:R-:W-:-:S13]  /*194e0*/  R2UR UR8, R8 ;  /* 0x00000000080872ca */ /* 0x000fda00000e0000 */
[----:B------:R-:W-:Y:S02]  /*194f0*/  UIADD3 UR14, UR8, 0x1c400, URZ ;  /* 0x0001c400080e7890 */ /* 0x000fe4000fffe03f */
[----:B------:R-:W-:Y:S02]  /*19500*/  UIADD3 UR15, UR8, 0x20400, URZ ;  /* 0x00020400080f7890 */ /* 0x000fe4000fffe03f */
[----:B------:R-:W-:-:S03]  /*19510*/  UIADD3 UR16, UR8, 0x24400, URZ ;  /* 0x0002440008107890 */ /* 0x000fc6000fffe03f */
[----:B------:R-:W-:Y:S01]  /*19520*/  UMOV UR8, UR14 ;  /* 0x0000000e00087c82 */ /* 0x000fe20008000000 */
[----:B------:R-:W-:Y:S01]  /*19530*/  UMOV UR14, 0x80 ;  /* 0x00000080000e7882 */ /* 0x000fe20000000000 */
        /* <DEDUP_REMOVED lines=9> */
.L_x_806:
[----:B------:R-:W-:Y:S05]  /*195d0*/  @P0 BRA `(.L_x_686) ;  /* 0x00000000001c0947 */ /* 0x000fea0003800000 */
[----:B------:R-:W2:Y:S01]  /*195e0*/  S2R R8, SR_TID.X ;  /* 0x0000000000087919 */ /* 0x000ea20000002100 */
[----:B01----:R-:W-:-:S04]  /*195f0*/  MOV R7, 0x8000 ;  /* 0x0000800000077802 */ /* 0x003fc80000000f00 */
[----:B------:R3:W-:Y:S01]  /*19600*/  SYNCS.ARRIVE.TRANS64 RZ, [R6+URZ+0x348b0], R7 ;  /* 0x0348b00706ff79a7 */ /* 0x0007e2000800003f */
[----:B--2---:R-:W-:-:S04]  /*19610*/  LOP3.LUT R8, R8, 0x1f, RZ, 0xc0, !PT ;  /* 0x0000001f08087812 */ /* 0x004fc800078ec0ff */
[----:B------:R-:W-:-:S13]  /*19620*/  ISETP.NE.AND P1, PT, R8, RZ, PT ;  /* 0x000000ff0800720c */ /* 0x000fda0003f25270 */
[----:B---3--:R-:W-:Y:S05]  /*19630*/  @!P1 BRA `(.L_x_686) ;  /* 0x0000000000049947 */ /* 0x008fea0003800000 */
[----:B------:R-:W-:Y:S01]  /*19640*/  BPT.TRAP 0x1 ;  /* 0x000000040000795c */ /* 0x000fe20000300000 */
.L_x_686:
[----:B01----:R-:W2:Y:S01]  /*19650*/  LDL R7, [R1+0x4] ;  /* 0x0000040001077983 */ /* 0x003ea20000100800 */
        /* <DEDUP_REMOVED lines=9> */
[----:B------:R-:W-:-:S04]  /*196f0*/  UMOV UR15, 0x40 ;  /* 0x00000040000f7882 */ /* 0x000fc80000000000 */
[----:B------:R-:W-:Y:S02]  /*19700*/  UIADD3 UR8, UR8, 0x400, URZ ;  /* 0x0000040008087890 */ /* 0x000fe4000fffe03f */
[----:B------:R-:W-:Y:S01]  /*19710*/  UIADD3 UR9, UR9, 0x348b0, URZ ;  /* 0x000348b009097890 */ /* 0x000fe2000fffe03f */
[----:B--2---:R-:W-:-:S13]  /*19720*/  R2UR UR5, R7 ;  /* 0x00000000070572ca */ /* 0x004fda00000e0000 */
[----:B------:R-:W-:Y:S02]  /*19730*/  ULEA UR8, UR5, UR8, 0xf ;  /* 0x0000000805087291 */ /* 0x000fe4000f8e783f */
[----:B------:R-:W-:Y:S02]  /*19740*/  UIADD3.X UR5, URZ, UR39, URZ, UP0, !UPT ;  /* 0x000000273f057290 */ /* 0x000fe400087fe43f */
[----:B------:R-:W-:-:S07]  /*19750*/  UIADD3 UR14, UR8, 0x4000, URZ ;  /* 0x00004000080e7890 */ /* 0x000fce000fffe03f */
[----:B------:R0:W-:Y:S02]  /*19760*/  UTMALDG.4D [UR8], [UR4], desc[UR6] ;  /* 0x00000608040075b4 */ /* 0x0001e40008019000 */
[----:B0-----:R-:W-:Y:S01]  /*19770*/  UMOV UR8, UR14 ;  /* 0x0000000e00087c82 */ /* 0x001fe20008000000 */
[----:B------:R-:W-:Y:S02]  /*19780*/  UMOV UR10, UR15 ;  /* 0x0000000f000a7c82 */ /* 0x000fe40008000000 */
[----:B------:R0:W-:Y:S02]  /*19790*/  UTMALDG.4D [UR8], [UR4], desc[UR6] ;  /* 0x00000608040075b4 */ /* 0x0001e40008019000 */
[----:B0-----:R-:W-:Y:S01]  /*197a0*/  NOP ;  /* 0x0000000000007918 */ /* 0x001fe20000000000 */
.L_x_682:
[----:B------:R-:W-:Y:S05]  /*197b0*/  BSYNC B1 ;  /* 0x0000000000017941 */ /* 0x000fea0003800000 */
.L_x_681:
[----:B------:R-:W2:Y:S04]  /*197c0*/  LDL.LU R6, [R1+0x4] ;  /* 0x0000040001067983 */ /* 0x000ea80000300800 */
[----:B------:R-:W3:Y:S01]  /*197d0*/  LDL.LU R7, [R1+0x14] ;  /* 0x0000140001077983 */ /* 0x000ee20000300800 */
[----:B------:R-:W-:Y:S01]  /*197e0*/  IADD3 R4, R4, -0x1, RZ ;  /* 0xffffffff04047810 */ /* 0x000fe20007ffe0ff */
[----:B------:R-:W-:Y:S02]  /*197f0*/  VIADD R5, R5, 0xffffff80 ;  /* 0xffffff8005057836 */ /* 0x000fe40000000000 */
[----:B--2---:R-:W-:-:S05]  /*19800*/  VIADD R6, R6, 0x1 ;  /* 0x0000000106067836 */ /* 0x004fca0000000000 */
[----:B------:R-:W-:-:S04]  /*19810*/  ISETP.NE.AND P0, PT, R6, 0x2, PT ;  /* 0x000000020600780c */ /* 0x000fc80003f05270 */
[----:B------:R-:W-:Y:S02]  /*19820*/  SEL R8, R6, RZ, P0 ;  /* 0x000000ff06087207 */ /* 0x000fe40000000000 */
[----:B------:R-:W-:Y:S02]  /*19830*/  SEL R6, RZ, 0x1, P0 ;  /* 0x00000001ff067807 */ /* 0x000fe40000000000 */
[----:B------:R-:W-:Y:S01]  /*19840*/  ISETP.GT.AND P0, PT, R4, R3, PT ;  /* 0x000000030400720c */ /* 0x000fe20003f04270 */
[----:B------:R0:W-:Y:S01]  /*19850*/  STL [R1+0x4], R8 ;  /* 0x0000040801007387 */ /* 0x0001e20000100800 */
[----:B---3--:R-:W-:-:S05]  /*19860*/  LOP3.LUT R7, R7, R6, RZ, 0x3c, !PT ;  /* 0x0000000607077212 */ /* 0x008fca00078e3cff */
[----:B------:R0:W-:Y:S06]  /*19870*/  STL [R1+0x14], R7 ;  /* 0x0000140701007387 */ /* 0x0001ec0000100800 */
[----:B------:R-:W-:Y:S05]  /*19880*/  @P0 BRA `(.L_x_687) ;  /* 0xfffffff800900947 */ /* 0x000fea000383ffff */
.L_x_670:
[----:B------:R-:W-:Y:S05]  /*19890*/  BSYNC B0 ;  /* 0x0000000000007941 */ /* 0x000fea0003800000 */
.L_x_669:
[----:B------:R-:W2:Y:S01]  /*198a0*/  LDL R6, [R1+0x40] ;  /* 0x0000400001067983 */ /* 0x000ea20000100800 */
[----:B------:R-:W-:Y:S05]  /*198b0*/  @!P2 WARPSYNC.ALL ;  /* 0x000000000000a948 */ /* 0x000fea0003800000 */
[----:B------:R-:W-:Y:S01]  /*198c0*/  BSSY B6, `(.L_x_688) ;  /* 0x0000316000067945 */ /* 0x000fe20003800000 */
[----:B------:R-:W-:Y:S01]  /*198d0*/  @!P2 BAR.SYNC.DEFER_BLOCKING 0xc, 0x120 ;  /* 0x030480000000ab1d */ /* 0x000fe20000010000 */
[----:B--2---:R-:W-:-:S13]  /*198e0*/  ISETP.GT.AND P0, PT, R6, RZ, PT ;  /* 0x000000ff0600720c */ /* 0x004fda0003f04270 */
[----:B------:R-:W-:Y:S05]  /*198f0*/  @P0 BRA `(.L_x_689) ;  /* 0x0000000000440947 */ /* 0x000fea0003800000 */
[----:B------:R-:W1:Y:S02]  /*19900*/  S2R R6, SR_TID.X ;  /* 0x0000000000067919 */ /* 0x000e640000002100 */
[----:B-1----:R-:W-:-:S04]  /*19910*/  LOP3.LUT R6, R6, 0x1f, RZ, 0xc0, !PT ;  /* 0x0000001f06067812 */ /* 0x002fc800078ec0ff */
[----:B------:R-:W-:-:S13]  /*19920*/  ISETP.NE.AND P1, PT, R6, RZ, PT ;  /* 0x000000ff0600720c */ /* 0x000fda0003f25270 */
[----:B------:R-:W-:Y:S05]  /*19930*/  @P1 BRA `(.L_x_690) ;  /* 0x0000003000381947 */ /* 0x000fea0003800000 */
[----:B0-----:R-:W0:Y:S01]  /*19940*/  S2R R7, SR_LANEID ;  /* 0x0000000000077919 */ /* 0x001e220000000000 */
[----:B------:R-:W-:Y:S01]  /*19950*/  VOTEU.ANY UR4, UPT, PT ;  /* 0x0000000000047886 */ /* 0x000fe200038e0100 */
[----:B------:R-:W1:Y:S01]  /*19960*/  LDC.64 R2, c[0x0][0xc38] ;  /* 0x00030e00ff027b82 */ /* 0x000e620000000a00 */
[----:B------:R-:W0:Y:S08]  /*19970*/  FLO.U32 R0, UR4 ;  /* 0x0000000400007d00 */ /* 0x000e3000080e0000 */
[----:B------:R-:W1:Y:S01]  /*19980*/  POPC R5, UR4 ;  /* 0x0000000400057d09 */ /* 0x000e620008000000 */
[----:B0-----:R-:W-:-:S13]  /*19990*/  ISETP.EQ.U32.AND P0, PT, R0, R7, PT ;  /* 0x000000070000720c */ /* 0x001fda0003f02070 */
[----:B-1----:R-:W2:Y:S01]  /*199a0*/  @P0 ATOMG.E.ADD.STRONG.GPU PT, R3, desc[UR36][R2.64], R5 ;  /* 0x00000005020309a8 */ /* 0x002ea200081ee1e4 */
[----:B------:R-:W0:Y:S02]  /*199b0*/  S2R R4, SR_LTMASK ;  /* 0x0000000000047919 */ /* 0x000e240000003900 */
[----:B0-----:R-:W-:-:S04]  /*199c0*/  LOP3.LUT R4, R4, UR4, RZ, 0xc0, !PT ;  /* 0x0000000404047c12 */ /* 0x001fc8000f8ec0ff */
[----:B------:R-:W0:Y:S01]  /*199d0*/  POPC R7, R4 ;  /* 0x0000000400077309 */ /* 0x000e220000000000 */
[----:B--2---:R-:W0:Y:S02]  /*199e0*/  SHFL.IDX PT, R0, R3, R0, 0x1f ;  /* 0x00001f0003007589 */ /* 0x004e2400000e0000 */
[----:B0-----:R-:W-:Y:S01]  /*199f0*/  IADD3 R16, R0, UR40, R7 ;  /* 0x0000002800107c10 */ /* 0x001fe2000fffe007 */
[----:B------:R-:W-:Y:S06]  /*19a00*/  BRA `(.L_x_690) ;  /* 0x0000003000047947 */ /* 0x000fec0003800000 */
.L_x_689:
[----:B------:R-:W1:Y:S01]  /*19a10*/  S2R R0, SR_CgaCtaId ;  /* 0x0000000000007919 */ /* 0x000e620000008800 */
[----:B------:R-:W-:-:S04]  /*19a20*/  MOV R2, 0x400 ;  /* 0x0000040000027802 */ /* 0x000fc80000000f00 */
[----:B-1----:R-:W-:-:S04]  /*19a30*/  LEA R3, R0, R2, 0x18 ;  /* 0x0000000200037211 */ /* 0x002fc800078ec0ff */
[----:B------:R-:W-:Y:S01]  /*19a40*/  IADD3 R0, R3, 0x1c400, RZ ;  /* 0x0001c40003007810 */ /* 0x000fe20007ffe0ff */
[----:B------:R1:W-:Y:S03]  /*19a50*/  STL [R1+0x20], R3 ;  /* 0x0000200301007387 */ /* 0x0003e60000100800 */
[----:B------:R-:W-:-:S13]  /*19a60*/  LOP3.LUT P0, RZ, R0, 0x3ff, RZ, 0xc0, !PT ;  /* 0x000003ff00ff7812 */ /* 0x000fda000780c0ff */
[----:B-1----:R-:W-:Y:S05]  /*19a70*/  @!P0 BRA `(.L_x_691) ;  /* 0x0000000000408947 */ /* 0x002fea0003800000 */
[----:B------:R-:W-:Y:S01]  /*19a80*/  MOV R2, 0x0 ;  /* 0x0000000000027802 */ /* 0x000fe20000000f00 */
[----:B------:R-:W-:Y:S01]  /*19a90*/  ULDC.64 UR6, c[0x4][0x108] ;  /* 0x0100420000067ab9 */ /* 0x000fe20000000a00 */
[----:B------:R-:W-:Y:S01]  /*19aa0*/  ULDC.64 UR8, c[0x4][0x110] ;  /* 0x0100440000087ab9 */ /* 0x000fe20000000a00 */
[----:B------:R-:W-:Y:S01]  /*19ab0*/  ULDC.64 UR4, c[0x4][0x60] ;  /* 0x0100180000047ab9 */ /* 0x000fe20000000a00 */
[----:B------:R-:W-:Y:S01]  /*19ac0*/  IMAD.U32 R4, RZ, RZ, UR6 ;  /* 0x00000006ff047e24 */ /* 0x000fe2000f8e00ff */
[----:B------:R-:W-:Y:S01]  /*19ad0*/  MOV R5, UR7 ;  /* 0x0000000700057c02 */ /* 0x000fe20008000f00 */
[----:B------:R-:W1:Y:S01]  /*19ae0*/  LDC.64 R2, c[0x4][R2] ;  /* 0x0100000002027b82 */ /* 0x000e620000000a00 */
[----:B------:R-:W-:Y:S01]  /*19af0*/  IMAD.U32 R6, RZ, RZ, UR8 ;  /* 0x00000008ff067e24 */ /* 0x000fe2000f8e00ff */
[----:B0-----:R-:W-:Y:S01]  /*19b00*/  MOV R7, UR9 ;  /* 0x0000000900077c02 */ /* 0x001fe20008000f00 */
[----:B------:R-:W-:Y:S01]  /*19b10*/  IMAD.U32 R10, RZ, RZ, UR4 ;  /* 0x00000004ff0a7e24 */ /* 0x000fe2000f8e00ff */
[----:B------:R-:W-:Y:S01]  /*19b20*/  MOV R11, UR5 ;  /* 0x00000005000b7c02 */ /* 0x000fe20008000f00 */
[----:B-----5:R-:W-:Y:S01]  /*19b30*/  IMAD.MOV.U32 R8, RZ, RZ, 0x70 ;  /* 0x00000070ff087424 */ /* 0x020fe200078e00ff */
[----:B------:R-:W-:Y:S01]  /*19b40*/  MOV R12, 0x1 ;  /* 0x00000001000c7802 */ /* 0x000fe20000000f00 */
[----:B------:R-:W-:-:S07]  /*19b50*/  IMAD.MOV.U32 R13, RZ, RZ, RZ ;  /* 0x000000ffff0d7224 */ /* 0x000fce00078e00ff */
[----:B------:R-:W-:-:S07]  /*19b60*/  LEPC R20, `(.L_x_691) ;  /* 0x000000001014794e */ /* 0x000fce0000000000 */
[----:B-1----:R-:W-:Y:S05]  /*19b70*/  CALL.ABS.NOINC R2 ;  /* 0x0000000002007343 */ /* 0x002fea0003c00000 */
.L_x_691:
[----:B------:R-:W2:Y:S02]  /*19b80*/  LDL R2, [R1+0x20] ;  /* 0x0000200001027983 */ /* 0x000ea40000100800 */
[----:B--2---:R-:W-:-:S04]  /*19b90*/  IADD3 R0, R2, 0x400, RZ ;  /* 0x0000040002007810 */ /* 0x004fc80007ffe0ff */
        /* <DEDUP_REMOVED lines=8> */
[----:B------:R-:W-:Y:S01]  /*19c20*/  MOV R5, UR7 ;  /* 0x0000000700057c02 */ /* 0x000fe20008000f00 */
[----:B------:R-:W-:Y:S01]  /*19c30*/  IMAD.U32 R6, RZ, RZ, UR8 ;  /* 0x00000008ff067e24 */ /* 0x000fe2000f8e00ff */
[----:B0-----:R-:W-:Y:S01]  /*19c40*/  MOV R7, UR9 ;  /* 0x0000000900077c02 */ /* 0x001fe20008000f00 */
[----:B------:R-:W-:Y:S01]  /*19c50*/  IMAD.U32 R10, RZ, RZ, UR4 ;  /* 0x00000004ff0a7e24 */ /* 0x000fe2000f8e00ff */
[----:B------:R-:W-:Y:S01]  /*19c60*/  MOV R11, UR5 ;  /* 0x00000005000b7c02 */ /* 0x000fe20008000f00 */
[----:B-----5:R-:W-:Y:S01]  /*19c70*/  IMAD.MOV.U32 R8, RZ, RZ, 0x70 ;  /* 0x00000070ff087424 */ /* 0x020fe200078e00ff */
[----:B------:R-:W-:Y:S01]  /*19c80*/  MOV R12, 0x1 ;  /* 0x00000001000c7802 */ /* 0x000fe20000000f00 */
[----:B-1----:R-:W-:-:S07]  /*19c90*/  IMAD.MOV.U32 R13, RZ, RZ, RZ ;  /* 0x000000ffff0d7224 */ /* 0x002fce00078e00ff */
[----:B------:R-:W-:-:S07]  /*19ca0*/  LEPC R20, `(.L_x_693) ;  /* 0x000000001014794e */ /* 0x000fce0000000000 */
[----:B--2---:R-:W-:Y:S05]  /*19cb0*/  CALL.ABS.NOINC R2 ;  /* 0x0000000002007343 */ /* 0x004fea0003c00000 */
.L_x_693:
[----:B------:R-:W-:Y:S01]  /*19cc0*/  MOV R2, 0x0 ;  /* 0x0000000000027802 */ /* 0x000fe20000000f00 */
[----:B------:R-:W-:Y:S01]  /*19cd0*/  ULDC.64 UR4, c[0x4][0x108] ;  /* 0x0100420000047ab9 */ /* 0x000fe20000000a00 */
[----:B------:R-:W-:Y:S01]  /*19ce0*/  ULDC.64 UR6, c[0x4][0x110] ;  /* 0x0100440000067ab9 */ /* 0x000fe20000000a00 */
[----:B------:R-:W-:Y:S01]  /*19cf0*/  ULDC.64 UR8, c[0x4][0x70] ;  /* 0x01001c0000087ab9 */ /* 0x000fe20000000a00 */
[----:B------:R-:W-:Y:S01]  /*19d00*/  MOV R4, UR4 ;  /* 0x0000000400047c02 */ /* 0x000fe20008000f00 */
[----:B------:R-:W-:Y:S01]  /*19d10*/  IMAD.U32 R5, RZ, RZ, UR5 ;  /* 0x00000005ff057e24 */ /* 0x000fe2000f8e00ff */
[----:B------:R-:W0:Y:S01]  /*19d20*/  LDC.64 R2, c[0x4][R2] ;  /* 0x0100000002027b82 */ /* 0x000e220000000a00 */
[----:B------:R-:W-:Y:S01]  /*19d30*/  MOV R6, UR6 ;  /* 0x0000000600067c02 */ /* 0x000fe20008000f00 */
[----:B------:R-:W-:Y:S01]  /*19d40*/  IMAD.U32 R7, RZ, RZ, UR7 ;  /* 0x00000007ff077e24 */ /* 0x000fe2000f8e00ff */
[----:B------:R-:W-:Y:S01]  /*19d50*/  MOV R10, UR8 ;  /* 0x00000008000a7c02 */ /* 0x000fe20008000f00 */
[----:B------:R-:W-:Y:S01]  /*19d60*/  IMAD.U32 R11, RZ, RZ, UR9 ;  /* 0x00000009ff0b7e24 */ /* 0x000fe2000f8e00ff */
[----:B------:R-:W-:Y:S01]  /*19d70*/  MOV R8, 0x70 ;  /* 0x0000007000087802 */ /* 0x000fe20000000f00 */
[----:B------:R-:W-:Y:S01]  /*19d80*/  IMAD.MOV.U32 R12, RZ, RZ, 0x1 ;  /* 0x00000001ff0c7424 */ /* 0x000fe200078e00ff */
[----:B------:R-:W-:-:S07]  /*19d90*/  MOV R13, RZ ;  /* 0x000000ff000d7202 */ /* 0x000fce0000000f00 */
[----:B------:R-:W-:-:S07]  /*19da0*/  LEPC R20, `(.L_x_692) ;  /* 0x000000001014794e */ /* 0x000fce0000000000 */
[----:B0-----:R-:W-:Y:S05]  /*19db0*/  CALL.ABS.NOINC R2 ;  /* 0x0000000002007343 */ /* 0x001fea0003c00000 */
.L_x_692:
[----:B------:R-:W2:Y:S01]  /*19dc0*/  LDL.LU R2, [R1+0x30] ;  /* 0x0000300001027983 */ /* 0x000ea20000300800 */
[----:B------:R-:W-:-:S03]  /*19dd0*/  ULDC.64 UR4, c[0x0][0x9f8] ;  /* 0x00027e0000047ab9 */ /* 0x000fc60000000a00 */
[----:B------:R-:W3:Y:S04]  /*19de0*/  LDL.LU R0, [R1+0x34] ;  /* 0x0000340001007983 */ /* 0x000ee80000300800 */
[----:B------:R-:W4:Y:S04]  /*19df0*/  LDL.LU R4, [R1+0x44] ;  /* 0x0000440001047983 */ /* 0x000f280000300800 */
[----:B------:R-:W4:Y:S01]  /*19e00*/  LDL.LU R5, [R1+0x24] ;  /* 0x0000240001057983 */ /* 0x000f220000300800 */
[----:B------:R-:W-:-:S04]  /*19e10*/  ISETP.NE.U32.AND P0, PT, RZ, UR4, PT ;  /* 0x00000004ff007c0c */ /* 0x000fc8000bf05070 */
[----:B------:R-:W-:Y:S01]  /*19e20*/  ISETP.NE.AND.EX P0, PT, RZ, UR5, PT, P0 ;  /* 0x00000005ff007c0c */ /* 0x000fe2000bf05300 */
[----:B------:R-:W1:Y:S02]  /*19e30*/  S2R R6, SR_TID.X ;  /* 0x0000000000067919 */ /* 0x000e640000002100 */
[----:B-1----:R-:W-:-:S04]  /*19e40*/  LOP3.LUT R6, R6, 0x1f, RZ, 0xc0, !PT ;  /* 0x0000001f06067812 */ /* 0x002fc800078ec0ff */
        /* <DEDUP_REMOVED lines=8> */
[----:B----4-:R-:W-:-:S06]  /*19ed0*/  IMAD.MOV.U32 R0, RZ, RZ, R5 ;  /* 0x000000ffff007224 */ /* 0x010fcc00078e0005 */
[----:B------:R1:W5:Y:S01]  /*19ee0*/  @P0 LDG.E R0, desc[UR36][R2.64] ;  /* 0x0000002402000981 */ /* 0x000362000c1e1900 */
[----:B------:R-:W-:Y:S01]  /*19ef0*/  LEA R17, R17, R4, 0x7 ;  /* 0x0000000411117211 */ /* 0x000fe200078e38ff */
[----:B------:R-:W-:Y:S01]  /*19f00*/  IMAD.MOV.U32 R4, RZ, RZ, R18 ;  /* 0x000000ffff047224 */ /* 0x000fe200078e0012 */
[----:B------:R-:W-:Y:S01]  /*19f10*/  PLOP3.LUT P1, PT, P6, PT, PT, 0x8, 0x0 ;  /* 0x000000000000781c */ /* 0x000fe2000372e170 */
[----:B-1----:R-:W1:Y:S02]  /*19f20*/  LDC R2, c[0x0][0x428] ;  /* 0x00010a00ff027b82 */ /* 0x002e640000000800 */
[----:B-1----:R-:W-:-:S13]  /*19f30*/  ISETP.NE.AND P0, PT, R2, 0x1, PT ;  /* 0x000000010200780c */ /* 0x002fda0003f05270 */
[----:B------:R-:W1:Y:S08]  /*19f40*/  @P0 LDC R2, c[0x0][0x42c] ;  /* 0x00010b00ff020b82 */ /* 0x000e700000000800 */
[----:B------:R-:W2:Y:S01]  /*19f50*/  @P0 LDC R3, c[0x0][0x430] ;  /* 0x00010c00ff030b82 */ /* 0x000ea20000000800 */
[----:B-1----:R-:W-:-:S05]  /*19f60*/  @P0 IMAD.HI.U32 R2, R18, R2, RZ ;  /* 0x0000000212020227 */ /* 0x002fca00078e00ff */
[----:B--2---:R-:W-:Y:S02]  /*19f70*/  @P0 SHF.R.U32.HI R4, RZ, R3, R2 ;  /* 0x00000003ff040219 */ /* 0x004fe40000011602 */
[----:B------:R-:W-:-:S04]  /*19f80*/  ISETP.NE.U32.AND P0, PT, RZ, UR4, PT ;  /* 0x00000004ff007c0c */ /* 0x000fc8000bf05070 */
[----:B------:R-:W-:-:S04]  /*19f90*/  ISETP.NE.AND.EX P0, PT, RZ, UR5, PT, P0 ;  /* 0x00000005ff007c0c */ /* 0x000fc8000bf05300 */
[----:B------:R-:W-:-:S09]  /*19fa0*/  SEL R2, R5, RZ, !P0 ;  /* 0x000000ff05027207 */ /* 0x000fd20004000000 */
.L_x_694:
        /* <DEDUP_REMOVED lines=9> */
[----:B-1----:R-:W-:Y:S05]  /*1a040*/  @P1 BRA.U.ANY `(.L_x_694) ;  /* 0xfffffffd00d81947 */ /* 0x002fea000393ffff */
[----:B------:R-:W1:Y:S01]  /*1a050*/  S2R R3, SR_TID.X ;  /* 0x0000000000037919 */ /* 0x000e620000002100 */
[----:B------:R-:W-:Y:S01]  /*1a060*/  UMOV UR4, 0x40 ;  /* 0x0000004000047882 */ /* 0x000fe20000000000 */
[----:B-1----:R-:W-:-:S04]  /*1a070*/  LOP3.LUT R3, R3, 0x1f, RZ, 0xc0, !PT ;  /* 0x0000001f03037812 */ /* 0x002fc800078ec0ff */
[----:B------:R-:W-:-:S04]  /*1a080*/  ISETP.NE.AND P2, PT, R3, RZ, PT ;  /* 0x000000ff0300720c */ /* 0x000fc80003f45270 */
[----:B------:R-:W-:-:S09]  /*1a090*/  PLOP3.LUT P1, PT, P2, PT, PT, 0x8, 0x0 ;  /* 0x000000000000781c */ /* 0x000fd2000172e170 */
[----:B------:R-:W-:-:S05]  /*1a0a0*/  VOTEU.ALL UP0, P2 ;  /* 0x00000000003f7886 */ /* 0x000fca0001000000 */
.L_x_695:
        /* <DEDUP_REMOVED lines=15> */
.L_x_696:
        /* <DEDUP_REMOVED lines=9> */
[----:B0----5:R-:W0:Y:S01]  /*1a230*/  LDC.64 R8, c[0x0][0x3f8] ;  /* 0x0000fe00ff087b82 */ /* 0x021e220000000a00 */
[----:B------:R-:W-:Y:S02]  /*1a240*/  ULDC.64 UR4, c[0x0][0xa08] ;  /* 0x0002820000047ab9 */ /* 0x000fe40000000a00 */
[----:B0-----:R-:W-:Y:S01]  /*1a250*/  LOP3.LUT P0, RZ, R8, UR4, RZ, 0xfc, !PT ;  /* 0x0000000408ff7c12 */ /* 0x001fe2000f80fcff */
[----:B------:R-:W-:-:S03]  /*1a260*/  UMOV UR4, 0xffffffff ;  /* 0xffffffff00047882 */ /* 0x000fc60000000000 */
[----:B------:R-:W-:-:S04]  /*1a270*/  LOP3.LUT P0, RZ, R9, UR5, RZ, 0xfc, P0 ;  /* 0x0000000509ff7c12 */ /* 0x000fc8000800fcff */
[----:B------:R-:W-:Y:S01]  /*1a280*/  SEL R5, R0, RZ, !P0 ;  /* 0x000000ff00057207 */ /* 0x000fe20004000000 */
[----:B------:R-:W-:Y:S08]  /*1a290*/  BRA.DIV UR4, `(.L_x_697) ;  /* 0x0000004204087947 */ /* 0x000ff0000b800000 */
.L_x_809:
[----:B------:R-:W2:Y:S01]  /*1a2a0*/  LDL R3, [R1+0x2c] ;  /* 0x00002c0001037983 */ /* 0x000ea20000100800 */
[----:B------:R-:W-:Y:S01]  /*1a2b0*/  UMOV UR4, 0xffffffff ;  /* 0xffffffff00047882 */ /* 0x000fe20000000000 */
[----:B------:R-:W-:Y:S02]  /*1a2c0*/  SHF.R.S32.HI R12, RZ, 0x1f, R0 ;  /* 0x0000001fff0c7819 */ /* 0x000fe40000011400 */
[----:B--2---:R-:W-:Y:S01]  /*1a2d0*/  IADD3 R3, R3, -0x1, RZ ;  /* 0xffffffff03037810 */ /* 0x004fe20007ffe0ff */
[----:B------:R-:W-:Y:S06]  /*1a2e0*/  BRA.DIV UR4, `(.L_x_698) ;  /* 0x0000004204287947 */ /* 0x000fec000b800000 */
[----:B------:R-:W-:-:S13]  /*1a2f0*/  ELECT P6, URZ, PT ;  /* 0x00000000003f782f */ /* 0x000fda00038c0000 */
.L_x_812:
        /* <DEDUP_REMOVED lines=8> */
[----:B0-----:R-:W-:-:S13]  /*1a380*/  ISETP.NE.AND P0, PT, R10, 0x1, PT ;  /* 0x000000010a00780c */ /* 0x001fda0003f05270 */
[----:B------:R-:W0:Y:S02]  /*1a390*/  @P0 LDC.64 R6, c[0x0][0x420] ;  /* 0x00010800ff060b82 */ /* 0x000e240000000a00 */
[----:B0-----:R-:W-:-:S05]  /*1a3a0*/  @P0 IMAD.HI.U32 R6, R3, R6, RZ ;  /* 0x0000000603060227 */ /* 0x001fca00078e00ff */
[----:B------:R-:W-:-:S04]  /*1a3b0*/  @P0 SHF.R.U32.HI R5, RZ, R7, R6 ;  /* 0x00000007ff050219 */ /* 0x000fc80000011606 */
[----:B------:R-:W-:-:S05]  /*1a3c0*/  IADD3 R6, -R5, RZ, RZ ;  /* 0x000000ff05067210 */ /* 0x000fca0007ffe1ff */
[----:B------:R-:W-:Y:S02]  /*1a3d0*/  IMAD R7, R10, R6, R3 ;  /* 0x000000060a077224 */ /* 0x000fe400078e0203 */
[----:B------:R-:W-:-:S03]  /*1a3e0*/  IMAD R6, R12, UR4, RZ ;  /* 0x000000040c067c24 */ /* 0x000fc6000f8e02ff */
[----:B------:R0:W-:Y:S01]  /*1a3f0*/  STL [R1+0x10], R7 ;  /* 0x0000100701007387 */ /* 0x0001e20000100800 */
[----:B------:R-:W-:Y:S02]  /*1a400*/  IMAD R10, R0, UR5, R6 ;  /* 0x00000005000a7c24 */ /* 0x000fe4000f8e0206 */
[--C-:B------:R-:W-:Y:S01]  /*1a410*/  IMAD.MOV.U32 R6, RZ, RZ, R5.reuse ;  /* 0x000000ffff067224 */ /* 0x100fe200078e0005 */
[----:B0-----:R-:W-:-:S03]  /*1a420*/  SHF.R.S32.HI R7, RZ, 0x1f, R5 ;  /* 0x0000001fff077819 */ /* 0x001fc60000011405 */
[----:B------:R-:W-:-:S05]  /*1a430*/  IMAD.WIDE.U32 R6, R0, UR4, R6 ;  /* 0x0000000400067c25 */ /* 0x000fca000f8e0006 */
[----:B------:R-:W-:Y:S02]  /*1a440*/  IADD3 R5, R7, R10, RZ ;  /* 0x0000000a07057210 */ /* 0x000fe40007ffe0ff */
[----:B------:R-:W-:-:S04]  /*1a450*/  LEA R10, P0, R6, R8, 0x2 ;  /* 0x00000008060a7211 */ /* 0x000fc800078010ff */
[----:B------:R-:W-:-:S05]  /*1a460*/  LEA.HI.X R11, R6, R9, R5, 0x2, P0 ;  /* 0x00000009060b7211 */ /* 0x000fca00000f1405 */
[----:B------:R0:W5:Y:S04]  /*1a470*/  LDG.E R5, desc[UR36][R10.64] ;  /* 0x000000240a057981 */ /* 0x000168000c1e1900 */
.L_x_700:
        /* <DEDUP_REMOVED lines=9> */
.L_x_813:
[----:B------:R-:W1:Y:S02]  /*1a510*/  S2R R10, SR_TID.X ;  /* 0x00000000000a7919 */ /* 0x000e640000002100 */
[----:B-1----:R-:W-:-:S04]  /*1a520*/  LOP3.LUT R10, R10, 0x7f, RZ, 0xc0, !PT ;  /* 0x0000007f0a0a7812 */ /* 0x002fc800078ec0ff */
[----:B------:R-:W-:-:S13]  /*1a530*/  ISETP.NE.AND P0, PT, R10, RZ, PT ;  /* 0x000000ff0a00720c */ /* 0x000fda0003f05270 */
[----:B------:R-:W-:Y:S05]  /*1a540*/  @P0 BRA `(.L_x_702) ;  /* 0x00000000001c0947 */ /* 0x000fea0003800000 */
[----:B------:R-:W1:Y:S01]  /*1a550*/  S2R R10, SR_TID.X ;  /* 0x00000000000a7919 */ /* 0x000e620000002100 */
[----:B0-----:R-:W-:-:S04]  /*1a560*/  MOV R7, 0xc000 ;  /* 0x0000c00000077802 */ /* 0x001fc80000000f00 */
[----:B------:R2:W-:Y:S01]  /*1a570*/  SYNCS.ARRIVE.TRANS64 RZ, [R6+URZ+0x34830], R7 ;  /* 0x0348300706ff79a7 */ /* 0x0005e2000800003f */
[----:B-1----:R-:W-:-:S04]  /*1a580*/  LOP3.LUT R10, R10, 0x1f, RZ, 0xc0, !PT ;  /* 0x0000001f0a0a7812 */ /* 0x002fc800078ec0ff */
[----:B------:R-:W-:-:S13]  /*1a590*/  ISETP.NE.AND P1, PT, R10, RZ, PT ;  /* 0x000000ff0a00720c */ /* 0x000fda0003f25270 */
[----:B--2---:R-:W-:Y:S05]  /*1a5a0*/  @!P1 BRA `(.L_x_702) ;  /* 0x0000000000049947 */ /* 0x004fea0003800000 */
[----:B------:R-:W-:Y:S01]  /*1a5b0*/  BPT.TRAP 0x1 ;  /* 0x000000040000795c */ /* 0x000fe20000300000 */
.L_x_702:
        /* <DEDUP_REMOVED lines=34> */
.L_x_699:
        /* <DEDUP_REMOVED lines=39> */
[----:B--2---:R-:W-:-:S04]  /*1aa50*/  IADD3 R11, R11, 0x1, RZ ;  /* 0x000000010b0b7810 */ /* 0x004fc80007ffe0ff */
[----:B------:R-:W-:Y:S01]  /*1aa60*/  LEA.HI R2, R11, R11, RZ, 0x1 ;  /* 0x0000000b0b027211 */ /* 0x000fe200078f08ff */
[----:B------:R0:W-:Y:S03]  /*1aa70*/  STL [R1+0x3c], R11 ;  /* 0x00003c0b01007387 */ /* 0x0001e60000100800 */
[----:B------:R-:W-:-:S05]  /*1aa80*/  LOP3.LUT R2, R2, 0xfffffffe, RZ, 0xc0, !PT ;  /* 0xfffffffe02027812 */ /* 0x000fca00078ec0ff */
[----:B------:R-:W-:-:S05]  /*1aa90*/  IMAD.IADD R2, R11, 0x1, -R2 ;  /* 0x000000010b027824 */ /* 0x000fca00078e0a02 */
[----:B------:R-:W-:-:S04]  /*1aaa0*/  SHF.L.U32 R2, R2, 0x1f, RZ ;  /* 0x0000001f02027819 */ /* 0x000fc800000006ff */
[----:B------:R-:W1:Y:S02]  /*1aab0*/  SYNCS.PHASECHK.TRANS64.TRYWAIT P0, [R7+URZ+0x34820], R2 ;  /* 0x03482002070075a7 */ /* 0x000e64000800017f */
[----:B01----:R-:W-:Y:S05]  /*1aac0*/  @!P0 BRA `(.L_x_704) ;  /* 0x0000003800648947 */ /* 0x003fea0003800000 */
.L_x_814:
[----:B------:R-:W-:Y:S05]  /*1aad0*/  BSYNC B0 ;  /* 0x0000000000007941 */ /* 0x000fea0003800000 */
.L_x_703:
[----:B0-----:R-:W2:Y:S01]  /*1aae0*/  LDL.LU R6, [R1+0x40] ;  /* 0x0000400001067983 */ /* 0x001ea20000300800 */
[----:B------:R-:W-:Y:S01]  /*1aaf0*/  BSSY B0, `(.L_x_705) ;  /* 0x00001a1000007945 */ /* 0x000fe20003800000 */
[----:B--2---:R-:W-:-:S13]  /*1ab00*/  ISETP.GE.AND P0, PT, R6, 0x81, PT ;  /* 0x000000810600780c */ /* 0x004fda0003f06270 */
[----:B------:R-:W-:Y:S05]  /*1ab10*/  @!P0 BRA `(.L_x_706) ;  /* 0x0000001800788947 */ /* 0x000fea0003800000 */
[----:B------:R-:W2:Y:S01]  /*1ab20*/  LDL R6, [R1+0x2c] ;  /* 0x00002c0001067983 */ /* 0x000ea20000100800 */
[----:B------:R-:W-:Y:S01]  /*1ab30*/  IMAD.MOV.U32 R2, RZ, RZ, 0x1 ;  /* 0x00000001ff027424 */ /* 0x000fe200078e00ff */
[----:B------:R-:W-:Y:S01]  /*1ab40*/  BSSY B1, `(.L_x_707) ;  /* 0x000008f000017945 */ /* 0x000fe20003800000 */
[----:B--2---:R-:W-:-:S04]  /*1ab50*/  IADD3 R14, -R6, RZ, RZ ;  /* 0x000000ff060e7210 */ /* 0x004fc80007ffe1ff */
[----:B------:R-:W-:-:S04]  /*1ab60*/  VIADDMNMX R14, R14, R2, 0xffffffff, !PT ;  /* 0xffffffff0e0e7446 */ /* 0x000fc80007800102 */
[C---:B------:R-:W-:Y:S01]  /*1ab70*/  IADD3 R2, R6.reuse, R14, RZ ;  /* 0x0000000e06027210 */ /* 0x040fe20007ffe0ff */
[----:B------:R-:W-:-:S03]  /*1ab80*/  VIADD R6, R6, 0xfffffffe ;  /* 0xfffffffe06067836 */ /* 0x000fc60000000000 */
[----:B------:R-:W-:-:S04]  /*1ab90*/  LOP3.LUT R2, R2, 0x1, RZ, 0xc0, !PT ;  /* 0x0000000102027812 */ /* 0x000fc800078ec0ff */
[----:B------:R-:W-:-:S13]  /*1aba0*/  ISETP.NE.U32.AND P0, PT, R2, 0x1, PT ;  /* 0x000000010200780c */ /* 0x000fda0003f05070 */
[----:B------:R-:W-:Y:S05]  /*1abb0*/  @P0 BRA `(.L_x_708) ;  /* 0x00000008001c0947 */ /* 0x000fea0003800000 */
[----:B------:R-:W2:Y:S04]  /*1abc0*/  LDL R10, [R1] ;  /* 0x00000000010a7983 */ /* 0x000ea80000100800 */
[----:B------:R-:W3:Y:S01]  /*1abd0*/  LDL R7, [R1+0xc] ;  /* 0x00000c0001077983 */ /* 0x000ee20000100800 */
[----:B------:R-:W-:Y:S01]  /*1abe0*/  BSSY B2, `(.L_x_709) ;  /* 0x0000080000027945 */ /* 0x000fe20003800000 */
[----:B--2---:R-:W-:-:S04]  /*1abf0*/  IADD3 R13, R10, 0x1, RZ ;  /* 0x000000010a0d7810 */ /* 0x004fc80007ffe0ff */
        /* <DEDUP_REMOVED lines=10> */
[----:B------:R-:W-:Y:S01]  /*1aca0*/  MOV R2, R6 ;  /* 0x0000000600027202 */ /* 0x000fe20000000f00 */
[----:B------:R-:W-:Y:S02]  /*1acb0*/  ULDC.64 UR4, c[0x0][0x408] ;  /* 0x0001020000047ab9 */ /* 0x000fe40000000a00 */
[----:B------:R-:W-:-:S04]  /*1acc0*/  IMAD R7, R12, UR4, RZ ;  /* 0x000000040c077c24 */ /* 0x000fc8000f8e02ff */
[----:B------:R-:W-:Y:S01]  /*1acd0*/  IMAD R7, R0, UR5, R7 ;  /* 0x0000000500077c24 */ /* 0x000fe2000f8e0207 */
[----:B0-----:R-:W-:-:S13]  /*1ace0*/  ISETP.NE.AND P0, PT, R17, 0x1, PT ;  /* 0x000000011100780c */ /* 0x001fda0003f05270 */
[----:B------:R-:W0:Y:S02]  /*1acf0*/  @P0 LDC.64 R10, c[0x0][0x420] ;  /* 0x00010800ff0a0b82 */ /* 0x000e240000000a00 */
[----:B0-----:R-:W-:-:S05]  /*1ad00*/  @P0 IMAD.HI.U32 R10, R6, R10, RZ ;  /* 0x0000000a060a0227 */ /* 0x001fca00078e00ff */
[----:B------:R-:W-:-:S04]  /*1ad10*/  @P0 SHF.R.U32.HI R2, RZ, R11, R10 ;  /* 0x0000000bff020219 */ /* 0x000fc8000001160a */
[--C-:B------:R-:W-:Y:S01]  /*1ad20*/  SHF.R.S32.HI R11, RZ, 0x1f, R2.reuse ;  /* 0x0000001fff0b7819 */ /* 0x100fe20000011402 */
[--C-:B------:R-:W-:Y:S02]  /*1ad30*/  IMAD.MOV.U32 R10, RZ, RZ, R2.reuse ;  /* 0x000000ffff0a7224 */ /* 0x100fe400078e0002 */
[----:B------:R-:W-:Y:S02]  /*1ad40*/  IMAD.MOV R2, RZ, RZ, -R2 ;  /* 0x000000ffff027224 */ /* 0x000fe400078e0a02 */
[----:B------:R-:W-:-:S04]  /*1ad50*/  IMAD.WIDE.U32 R10, R0, UR4, R10 ;  /* 0x00000004000a7c25 */ /* 0x000fc8000f8e000a */
[----:B------:R-:W-:Y:S01]  /*1ad60*/  IMAD R6, R17, R2, R6 ;  /* 0x0000000211067224 */ /* 0x000fe200078e0206 */
[----:B------:R-:W-:Y:S02]  /*1ad70*/  IADD3 R7, R7, R11, RZ ;  /* 0x0000000b07077210 */ /* 0x000fe40007ffe0ff */
[----:B------:R-:W-:-:S04]  /*1ad80*/  LEA R8, P0, R10, R8, 0x2 ;  /* 0x000000080a087211 */ /* 0x000fc800078010ff */
[----:B------:R-:W-:-:S05]  /*1ad90*/  LEA.HI.X R9, R10, R9, R7, 0x2, P0 ;  /* 0x000000090a097211 */ /* 0x000fca00000f1407 */
[----:B------:R0:W5:Y:S04]  /*1ada0*/  LDG.E R2, desc[UR36][R8.64] ;  /* 0x0000002408027981 */ /* 0x000168000c1e1900 */
.L_x_711:
[----:B0-----:R-:W0:Y:S01]  /*1adb0*/  S2R R8, SR_CgaCtaId ;  /* 0x0000000000087919 */ /* 0x001e220000008800 */
[----:B------:R-:W-:-:S04]  /*1adc0*/  MOV R7, 0x400 ;  /* 0x0000040000077802 */ /* 0x000fc80000000f00 */
[----:B0-----:R-:W-:Y:S02]  /*1add0*/  LEA R7, R8, R7, 0x18 ;  /* 0x0000000708077211 */ /* 0x001fe400078ec0ff */
[----:B------:R-:W-:Y:S02]  /*1ade0*/  SHF.L.U32 R8, R15, 0x1f, RZ ;  /* 0x0000001f0f087819 */ /* 0x000fe400000006ff */
[----:B------:R-:W-:-:S04]  /*1adf0*/  LEA R7, R13, R7, 0x3 ;  /* 0x000000070d077211 */ /* 0x000fc800078e18ff */
[----:B------:R-:W0:Y:S02]  /*1ae00*/  SYNCS.PHASECHK.TRANS64.TRYWAIT P0, [R7+URZ+0x34840], R8 ;  /* 0x03484008070075a7 */ /* 0x000e24000800017f */
[----:B0-----:R-:W-:Y:S05]  /*1ae10*/  @!P0 BRA `(.L_x_712) ;  /* 0x0000003400b08947 */ /* 0x001fea0003800000 */
.L_x_815:
        /* <DEDUP_REMOVED lines=11> */
.L_x_713:
[----:B------:R-:W2:Y:S04]  /*1aed0*/  LDL R17, [R1+0x8] ;  /* 0x0000080001117983 */ /* 0x000ea80000100800 */
[----:B0-----:R-:W3:Y:S01]  /*1aee0*/  LDL.LU R8, [R1+0xc] ;  /* 0x00000c0001087983 */ /* 0x001ee20000300800 */
        /* <DEDUP_REMOVED lines=12> */
[----:B------:R-:W-:Y:S01]  /*1afb0*/  UMOV UR10, URZ ;  /* 0x0000003f000a7c82 */ /* 0x000fe20008000000 */
[----:B------:R-:W-:Y:S01]  /*1afc0*/  UMOV UR6, 0x0 ;  /* 0x0000000000067882 */ /* 0x000fe20000000000 */
[----:B------:R-:W-:-:S09]  /*1afd0*/  UMOV UR7, 0x14f00000 ;  /* 0x14f0000000077882 */ /* 0x000fd20000000000 */
[----:B------:R-:W-:Y:S02]  /*1afe0*/  UIADD3 UR14, UR8, 0x1c400, URZ ;  /* 0x0001c400080e7890 */ /* 0x000fe4000fffe03f */
[----:B------:R-:W-:Y:S02]  /*1aff0*/  UIADD3 UR15, UR8, 0x20400, URZ ;  /* 0x00020400080f7890 */ /* 0x000fe4000fffe03f */
[----:B------:R-:W-:Y:S01]  /*1b000*/  UIADD3 UR16, UR8, 0x24400, URZ ;  /* 0x0002440008107890 */ /* 0x000fe2000fffe03f */
[----:B------:R-:W-:Y:S02]  /*1b010*/  UMOV UR18, 0x40 ;  /* 0x0000004000127882 */ /* 0x000fe40000000000 */
[----:B------:R-:W-:Y:S01]  /*1b020*/  UMOV UR8, UR14 ;  /* 0x0000000e00087c82 */ /* 0x000fe20008000000 */
[----:B------:R-:W-:Y:S01]  /*1b030*/  UMOV UR17, 0x80 ;  /* 0x0000008000117882 */ /* 0x000fe20000000000 */
[----:B--2---:R-:W-:-:S13]  /*1b040*/  R2UR UR5, R17 ;  /* 0x00000000110572ca */ /* 0x004fda00000e0000 */
[----:B------:R-:W-:Y:S02]  /*1b050*/  ULEA UR11, UR11, UR5, 0x7 ;  /* 0x000000050b0b7291 */ /* 0x000fe4000f8e383f */
[----:B------:R-:W-:Y:S01]  /*1b060*/  UIADD3.X UR5, URZ, UR39, URZ, UP0, !UPT ;  /* 0x000000273f057290 */ /* 0x000fe200087fe43f */
[----:B---3--:R-:W-:Y:S02]  /*1b070*/  SHF.L.U32 R8, R8, 0x1f, RZ ;  /* 0x0000001f08087819 */ /* 0x008fe400000006ff */
[----:B----4-:R-:W-:-:S06]  /*1b080*/  LEA R7, R9, R10, 0x3 ;  /* 0x0000000a09077211 */ /* 0x010fcc00078e18ff */
        /* <DEDUP_REMOVED lines=9> */
.L_x_816:
[----:B------:R-:W2:Y:S01]  /*1b120*/  LDL R9, [R1+0x28] ;  /* 0x0000280001097983 */ /* 0x000ea20000100800 */
[----:B------:R-:W1:Y:S02]  /*1b130*/  S2R R10, SR_TID.X ;  /* 0x00000000000a7919 */ /* 0x000e640000002100 */
[----:B-1----:R-:W-:-:S04]  /*1b140*/  LOP3.LUT R10, R10, 0x7f, RZ, 0xc0, !PT ;  /* 0x0000007f0a0a7812 */ /* 0x002fc800078ec0ff */
[----:B------:R-:W-:-:S13]  /*1b150*/  ISETP.NE.AND P0, PT, R10, RZ, PT ;  /* 0x000000ff0a00720c */ /* 0x000fda0003f05270 */
[----:B0-----:R-:W-:-:S04]  /*1b160*/  @!P0 IMAD.MOV.U32 R8, RZ, RZ, 0x8000 ;  /* 0x00008000ff088424 */ /* 0x001fc800078e00ff */
[----:B------:R2:W-:Y:S02]  /*1b170*/  @!P0 SYNCS.ARRIVE.TRANS64 RZ, [R7+URZ+0x34850], R8 ;  /* 0x0348500807ff89a7 */ /* 0x0005e4000800003f */
[----:B--2---:R-:W-:-:S04]  /*1b180*/  PRMT R8, R9, 0x9910, RZ ;  /* 0x0000991009087816 */ /* 0x004fc800000000ff */
[----:B------:R-:W-:-:S13]  /*1b190*/  ISETP.NE.AND P0, PT, R8, 0x2, PT ;  /* 0x000000020800780c */ /* 0x000fda0003f05270 */
[----:B------:R-:W-:Y:S05]  /*1b1a0*/  @P0 BRA `(.L_x_715) ;  /* 0x0000000000040947 */ /* 0x000fea0003800000 */
[----:B------:R-:W-:Y:S01]  /*1b1b0*/  BPT.TRAP 0x1 ;  /* 0x000000040000795c */ /* 0x000fe20000300000 */
.L_x_715:
[----:B------:R-:W2:Y:S02]  /*1b1c0*/  LDL R8, [R1+0x18] ;  /* 0x0000180001087983 */ /* 0x000ea40000100800 */
[----:B--2---:R-:W-:-:S13]  /*1b1d0*/  LOP3.LUT P0, RZ, R8, 0x40, RZ, 0xc0, !PT ;  /* 0x0000004008ff7812 */ /* 0x004fda000780c0ff */
[----:B------:R-:W-:Y:S05]  /*1b1e0*/  @P0 BRA `(.L_x_716) ;  /* 0x0000000000040947 */ /* 0x000fea0003800000 */
[----:B------:R-:W-:Y:S01]  /*1b1f0*/  BPT.TRAP 0x1 ;  /* 0x000000040000795c */ /* 0x000fe20000300000 */
.L_x_716:
[----:B------:R-:W2:Y:S01]  /*1b200*/  LDL.LU R17, [R1+0x10] ;  /* 0x0000100001117983 */ /* 0x000ea20000300800 */
[----:B------:R-:W-:-:S03]  /*1b210*/  MOV R10, 0x400 ;  /* 0x00000400000a7802 */ /* 0x000fc60000000f00 */
[----:B------:R-:W3:Y:S04]  /*1b220*/  LDL.LU R8, [R1] ;  /* 0x0000000001087983 */ /* 0x000ee80000300800 */
        /* <DEDUP_REMOVED lines=13> */
[----:B--2---:R-:W-:Y:S02]  /*1b300*/  R2UR UR11, R17 ;  /* 0x00000000110b72ca */ /* 0x004fe400000e0000 */
[----:B---3--:R-:W-:Y:S02]  /*1b310*/  LEA R8, R8, R10, 0xf ;  /* 0x0000000a08087211 */ /* 0x008fe400078e78ff */
[----:B----4-:R-:W-:-:S02]  /*1b320*/  R2UR UR5, R9 ;  /* 0x00000000090572ca */ /* 0x010fc400000e0000 */
[----:B------:R-:W-:-:S11]  /*1b330*/  R2UR UR6, R8 ;  /* 0x00000000080672ca */ /* 0x000fd600000e0000 */
[----:B------:R-:W-:Y:S02]  /*1b340*/  ULEA UR11, UR11, UR5, 0x7 ;  /* 0x000000050b0b7291 */ /* 0x000fe4000f8e383f */
        /* <DEDUP_REMOVED lines=9> */
.L_x_710:
[----:B------:R-:W-:Y:S05]  /*1b3e0*/  BSYNC B2 ;  /* 0x0000000000027941 */ /* 0x000fea0003800000 */
.L_x_709:
[----:B------:R-:W2:Y:S04]  /*1b3f0*/  LDL.LU R2, [R1+0x2c] ;  /* 0x00002c0001027983 */ /* 0x000ea80000300800 */
[----:B------:R0:W-:Y:S04]  /*1b400*/  STL [R1], R13 ;  /* 0x0000000d01007387 */ /* 0x0001e80000100800 */
[----:B------:R0:W-:Y:S02]  /*1b410*/  STL [R1+0xc], R15 ;  /* 0x00000c0f01007387 */ /* 0x0001e40000100800 */
[----:B0-2---:R-:W-:-:S07]  /*1b420*/  IADD3 R6, R2, -0x3, RZ ;  /* 0xfffffffd02067810 */ /* 0x005fce0007ffe0ff */
.L_x_708:
[----:B------:R-:W-:Y:S05]  /*1b430*/  BSYNC B1 ;  /* 0x0000000000017941 */ /* 0x000fea0003800000 */
.L_x_707:
[----:B------:R-:W-:-:S05]  /*1b440*/  IMAD.MOV R14, RZ, RZ, -R14 ;  /* 0x000000ffff0e7224 */ /* 0x000fca00078e0a0e */
[----:B------:R-:W-:-:S13]  /*1b450*/  ISETP.NE.AND P0, PT, R3, R14, PT ;  /* 0x0000000e0300720c */ /* 0x000fda0003f05270 */
[----:B------:R-:W-:Y:S05]  /*1b460*/  @!P0 BRA `(.L_x_706) ;  /* 0x0000001000248947 */ /* 0x000fea0003800000 */
[----:B------:R-:W-:-:S07]  /*1b470*/  MOV R10, R5 ;  /* 0x00000005000a7202 */ /* 0x000fce0000000f00 */
.L_x_733:
        /* <DEDUP_REMOVED lines=11> */
[----:B------:R-:W-:Y:S02]  /*1b530*/  MOV R9, R6 ;  /* 0x0000000600097202 */ /* 0x000fe40000000f00 */
[----:B------:R-:W-:-:S04]  /*1b540*/  ISETP.NE.U32.AND P0, PT, RZ, UR4, PT ;  /* 0x00000004ff007c0c */ /* 0x000fc8000bf05070 */
[----:B------:R-:W-:-:S13]  /*1b550*/  ISETP.NE.AND.EX P0, PT, RZ, UR5, PT, P0 ;  /* 0x00000005ff007c0c */ /* 0x000fda000bf05300 */
[----:B------:R-:W-:Y:S05]  /*1b560*/  @!P0 BRA `(.L_x_719) ;  /* 0x0000000000448947 */ /* 0x000fea0003800000 */
[----:B------:R-:W0:Y:S01]  /*1b570*/  LDC R10, c[0x0][0x41c] ;  /* 0x00010700ff0a7b82 */ /* 0x000e220000000800 */
[----:B------:R-:W-:Y:S01]  /*1b580*/  ULDC.64 UR6, c[0x0][0x408] ;  /* 0x0001020000067ab9 */ /* 0x000fe20000000a00 */
[----:B0-----:R-:W-:-:S13]  /*1b590*/  ISETP.NE.AND P0, PT, R10, 0x1, PT ;  /* 0x000000010a00780c */ /* 0x001fda0003f05270 */
[----:B------:R-:W0:Y:S02]  /*1b5a0*/  @P0 LDC.64 R2, c[0x0][0x420] ;  /* 0x00010800ff020b82 */ /* 0x000e240000000a00 */
[----:B0-----:R-:W-:-:S04]  /*1b5b0*/  @P0 IMAD.HI.U32 R9, R6, R2, RZ ;  /* 0x0000000206090227 */ /* 0x001fc800078e00ff */
[----:B------:R-:W-:Y:S01]  /*1b5c0*/  IMAD.MOV.U32 R2, RZ, RZ, R6 ;  /* 0x000000ffff027224 */ /* 0x000fe200078e0006 */
[----:B------:R-:W-:-:S04]  /*1b5d0*/  @P0 SHF.R.U32.HI R2, RZ, R3, R9 ;  /* 0x00000003ff020219 */ /* 0x000fc80000011609 */
[----:B------:R-:W-:Y:S02]  /*1b5e0*/  IADD3 R9, -R2, RZ, RZ ;  /* 0x000000ff02097210 */ /* 0x000fe40007ffe1ff */
[----:B------:R-:W-:-:S03]  /*1b5f0*/  SHF.R.S32.HI R3, RZ, 0x1f, R2 ;  /* 0x0000001fff037819 */ /* 0x000fc60000011402 */
[----:B------:R-:W-:Y:S02]  /*1b600*/  IMAD R9, R10, R9, R6 ;  /* 0x000000090a097224 */ /* 0x000fe400078e0206 */
[----:B------:R-:W-:Y:S02]  /*1b610*/  IMAD R10, R12, UR6, RZ ;  /* 0x000000060c0a7c24 */ /* 0x000fe4000f8e02ff */
[----:B------:R-:W-:-:S04]  /*1b620*/  IMAD.WIDE.U32 R2, R0, UR6, R2 ;  /* 0x0000000600027c25 */ /* 0x000fc8000f8e0002 */
[----:B------:R-:W-:-:S04]  /*1b630*/  IMAD R10, R0, UR7, R10 ;  /* 0x00000007000a7c24 */ /* 0x000fc8000f8e020a */
[----:B------:R-:W-:Y:S01]  /*1b640*/  IMAD.IADD R3, R10, 0x1, R3 ;  /* 0x000000010a037824 */ /* 0x000fe200078e0203 */
[----:B------:R-:W-:-:S04]  /*1b650*/  LEA R10, P0, R2, UR4, 0x2 ;  /* 0x00000004020a7c11 */ /* 0x000fc8000f8010ff */
[----:B------:R-:W-:-:S05]  /*1b660*/  LEA.HI.X R11, R2, UR5, R3, 0x2, P0 ;  /* 0x00000005020b7c11 */ /* 0x000fca00080f1403 */
[----:B------:R0:W5:Y:S04]  /*1b670*/  LDG.E R10, desc[UR36][R10.64] ;  /* 0x000000240a0a7981 */ /* 0x000168000c1e1900 */
.L_x_719:
[----:B------:R-:W1:Y:S01]  /*1b680*/  S2R R3, SR_CgaCtaId ;  /* 0x0000000000037919 */ /* 0x000e620000008800 */
[----:B------:R-:W-:-:S04]  /*1b690*/  MOV R2, 0x400 ;  /* 0x0000040000027802 */ /* 0x000fc80000000f00 */
[----:B-1----:R-:W-:Y:S02]  /*1b6a0*/  LEA R2, R3, R2, 0x18 ;  /* 0x0000000203027211 */ /* 0x002fe400078ec0ff */
[----:B------:R-:W-:Y:S02]  /*1b6b0*/  SHF.L.U32 R3, R8, 0x1f, RZ ;  /* 0x0000001f08037819 */ /* 0x000fe400000006ff */
[----:B------:R-:W-:-:S04]  /*1b6c0*/  LEA R2, R7, R2, 0x3 ;  /* 0x0000000207027211 */ /* 0x000fc800078e18ff */
[----:B------:R-:W1:Y:S02]  /*1b6d0*/  SYNCS.PHASECHK.TRANS64.TRYWAIT P0, [R2+URZ+0x34840], R3 ;  /* 0x03484003020075a7 */ /* 0x000e64000800017f */
[----:B-1----:R-:W-:Y:S05]  /*1b6e0*/  @!P0 BRA `(.L_x_720) ;  /* 0x0000002c00a48947 */ /* 0x002fea0003800000 */
.L_x_817:
        /* <DEDUP_REMOVED lines=11> */
.L_x_721:
        /* <DEDUP_REMOVED lines=37> */
.L_x_818:
        /* <DEDUP_REMOVED lines=10> */
.L_x_723:
[----:B------:R-:W2:Y:S02]  /*1ba90*/  LDL R3, [R1+0x18] ;  /* 0x0000180001037983 */ /* 0x000ea40000100800 */
[----:B--2---:R-:W-:-:S13]  /*1baa0*/  LOP3.LUT P0, RZ, R3, 0x40, RZ, 0xc0, !PT ;  /* 0x0000004003ff7812 */ /* 0x004fda000780c0ff */
[----:B------:R-:W-:Y:S05]  /*1bab0*/  @P0 BRA `(.L_x_724) ;  /* 0x0000000000040947 */ /* 0x000fea0003800000 */
[----:B------:R-:W-:Y:S01]  /*1bac0*/  BPT.TRAP 0x1 ;  /* 0x000000040000795c */ /* 0x000fe20000300000 */
.L_x_724:
        /* <DEDUP_REMOVED lines=30> */
.L_x_718:
[----:B------:R-:W-:Y:S05]  /*1bcb0*/  BSYNC B1 ;  /* 0x0000000000017941 */ /* 0x000fea0003800000 */
.L_x_717:
[----:B------:R-:W-:Y:S01]  /*1bcc0*/  IADD3 R3, R7, 0x1, RZ ;  /* 0x0000000107037810 */ /* 0x000fe20007ffe0ff */
[----:B------:R-:W-:Y:S03]  /*1bcd0*/  BSSY B1, `(.L_x_725) ;  /* 0x000007f000017945 */ /* 0x000fe60003800000 */
        /* <DEDUP_REMOVED lines=14> */
[----:B-1----:R-:W-:-:S13]  /*1bdc0*/  ISETP.NE.AND P0, PT, R11, 0x1, PT ;  /* 0x000000010b00780c */ /* 0x002fda0003f05270 */
[----:B------:R-:W1:Y:S02]  /*1bdd0*/  @P0 LDC.64 R2, c[0x0][0x420] ;  /* 0x00010800ff020b82 */ /* 0x000e640000000a00 */
[----:B-1----:R-:W-:Y:S01]  /*1bde0*/  @P0 IMAD.HI.U32 R10, R9, R2, RZ ;  /* 0x00000002090a0227 */ /* 0x002fe200078e00ff */
[----:B------:R-:W-:-:S04]  /*1bdf0*/  MOV R2, R9 ;  /* 0x0000000900027202 */ /* 0x000fc80000000f00 */
[----:B------:R-:W-:Y:S01]  /*1be00*/  @P0 SHF.R.U32.HI R2, RZ, R3, R10 ;  /* 0x00000003ff020219 */ /* 0x000fe2000001160a */
[----:B------:R-:W-:-:S04]  /*1be10*/  IMAD R10, R12, UR6, RZ ;  /* 0x000000060c0a7c24 */ /* 0x000fc8000f8e02ff */
[----:B------:R-:W-:Y:S02]  /*1be20*/  IMAD.MOV R3, RZ, RZ, -R2 ;  /* 0x000000ffff037224 */ /* 0x000fe400078e0a02 */
[----:B------:R-:W-:Y:S02]  /*1be30*/  IMAD R10, R0, UR7, R10 ;  /* 0x00000007000a7c24 */ /* 0x000fe4000f8e020a */
[----:B------:R-:W-:Y:S01]  /*1be40*/  IMAD R9, R11, R3, R9 ;  /* 0x000000030b097224 */ /* 0x000fe200078e0209 */
[----:B------:R-:W-:-:S03]  /*1be50*/  SHF.R.S32.HI R3, RZ, 0x1f, R2 ;  /* 0x0000001fff037819 */ /* 0x000fc60000011402 */
[----:B------:R-:W-:-:S05]  /*1be60*/  IMAD.WIDE.U32 R2, R0, UR6, R2 ;  /* 0x0000000600027c25 */ /* 0x000fca000f8e0002 */
[----:B------:R-:W-:Y:S02]  /*1be70*/  IADD3 R3, R10, R3, RZ ;  /* 0x000000030a037210 */ /* 0x000fe40007ffe0ff */
[----:B------:R-:W-:-:S04]  /*1be80*/  LEA R10, P0, R2, UR4, 0x2 ;  /* 0x00000004020a7c11 */ /* 0x000fc8000f8010ff */
[----:B------:R-:W-:-:S05]  /*1be90*/  LEA.HI.X R11, R2, UR5, R3, 0x2, P0 ;  /* 0x00000005020b7c11 */ /* 0x000fca00080f1403 */
[----:B------:R1:W5:Y:S04]  /*1bea0*/  LDG.E R10, desc[UR36][R10.64] ;  /* 0x000000240a0a7981 */ /* 0x000368000c1e1900 */
.L_x_727:
[----:B------:R-:W2:Y:S01]  /*1beb0*/  S2R R3, SR_CgaCtaId ;  /* 0x0000000000037919 */ /* 0x000ea20000008800 */
[----:B------:R-:W-:-:S04]  /*1bec0*/  MOV R2, 0x400 ;  /* 0x0000040000027802 */ /* 0x000fc80000000f00 */
[----:B--2---:R-:W-:Y:S02]  /*1bed0*/  LEA R2, R3, R2, 0x18 ;  /* 0x0000000203027211 */ /* 0x004fe400078ec0ff */
[----:B------:R-:W-:-:S03]  /*1bee0*/  SHF.L.U32 R3, R13, 0x1f, RZ ;  /* 0x0000001f0d037819 */ /* 0x000fc600000006ff */
[----:B------:R-:W-:-:S04]  /*1bef0*/  IMAD R2, R14, 0x8, R2 ;  /* 0x000000080e027824 */ /* 0x000fc800078e0202 */
[----:B------:R-:W2:Y:S02]  /*1bf00*/  SYNCS.PHASECHK.TRANS64.TRYWAIT P0, [R2+URZ+0x34840], R3 ;  /* 0x03484003020075a7 */ /* 0x000ea4000800017f */
[----:B--2---:R-:W-:Y:S05]  /*1bf10*/  @!P0 BRA `(.L_x_728) ;  /* 0x0000002400c08947 */ /* 0x004fea0003800000 */
.L_x_819:
[----:B-1----:R-:W1:Y:S02]  /*1bf20*/  S2R R11, SR_TID.X ;  /* 0x00000000000b7919 */ /* 0x002e640000002100 */
[----:B-1----:R-:W-:-:S04]  /*1bf30*/  LOP3.LUT R11, R11, 0x7f, RZ, 0xc0, !PT ;  /* 0x0000007f0b0b7812 */ /* 0x002fc800078ec0ff */
[----:B------:R-:W-:-:S13]  /*1bf40*/  ISETP.NE.AND P0, PT, R11, RZ, PT ;  /* 0x000000ff0b00720c */ /* 0x000fda0003f05270 */
[----:B------:R-:W-:Y:S05]  /*1bf50*/  @P0 BRA `(.L_x_729) ;  /* 0x00000000001c0947 */ /* 0x000fea0003800000 */
[----:B------:R-:W1:Y:S01]  /*1bf60*/  S2R R11, SR_TID.X ;  /* 0x00000000000b7919 */ /* 0x000e620000002100 */
[----:B--2---:R-:W-:-:S04]  /*1bf70*/  MOV R3, 0xc000 ;  /* 0x0000c00000037802 */ /* 0x004fc80000000f00 */
[----:B------:R3:W-:Y:S01]  /*1bf80*/  SYNCS.ARRIVE.TRANS64 RZ, [R2+URZ+0x34830], R3 ;  /* 0x0348300302ff79a7 */ /* 0x0007e2000800003f */
[----:B-1----:R-:W-:-:S04]  /*1bf90*/  LOP3.LUT R11, R11, 0x1f, RZ, 0xc0, !PT ;  /* 0x0000001f0b0b7812 */ /* 0x002fc800078ec0ff */
[----:B------:R-:W-:-:S13]  /*1bfa0*/  ISETP.NE.AND P1, PT, R11, RZ, PT ;  /* 0x000000ff0b00720c */ /* 0x000fda0003f25270 */
[----:B---3--:R-:W-:Y:S05]  /*1bfb0*/  @!P1 BRA `(.L_x_729) ;  /* 0x0000000000049947 */ /* 0x008fea0003800000 */
[----:B------:R-:W-:Y:S01]  /*1bfc0*/  BPT.TRAP 0x1 ;  /* 0x000000040000795c */ /* 0x000fe20000300000 */
.L_x_729:
[----:B0-----:R-:W3:Y:S04]  /*1bfd0*/  LDL R14, [R1] ;  /* 0x00000000010e7983 */ /* 0x001ee80000100800 */
[----:B------:R-:W4:Y:S01]  /*1bfe0*/  LDL R13, [R1+0x8] ;  /* 0x00000800010d7983 */ /* 0x000f220000100800 */
[----:B--2---:R-:W-:Y:S01]  /*1bff0*/  MOV R3, 0x400 ;  /* 0x0000040000037802 */ /* 0x004fe20000000f00 */
[----:B------:R-:W-:Y:S01]  /*1c000*/  UIADD3 UR4, UP0, UR38, 0x370, URZ ;  /* 0x0000037026047890 */ /* 0x000fe2000ff1e03f */
[----:B------:R-:W-:Y:S01]  /*1c010*/  R2UR UR9, R2 ;  /* 0x00000000020972ca */ /* 0x000fe200000e0000 */
[----:B------:R-:W0:Y:S01]  /*1c020*/  S2R R11, SR_CgaCtaId ;  /* 0x00000000000b7919 */ /* 0x000e220000008800 */
[----:B------:R-:W-:Y:S01]  /*1c030*/  R2UR UR11, R9 ;  /* 0x00000000090b72ca */ /* 0x000fe200000e0000 */
[----:B------:R-:W-:Y:S01]  /*1c040*/  UMOV UR10, URZ ;  /* 0x0000003f000a7c82 */ /* 0x000fe20008000000 */
[----:B------:R-:W-:Y:S01]  /*1c050*/  R2UR UR12, R4 ;  /* 0x00000000040c72ca */ /* 0x000fe200000e0000 */
[----:B------:R-:W-:Y:S01]  /*1c060*/  UMOV UR6, 0x0 ;  /* 0x0000000000067882 */ /* 0x000fe20000000000 */
[----:B-----5:R-:W-:Y:S01]  /*1c070*/  R2UR UR13, R10 ;  /* 0x000000000a0d72ca */ /* 0x020fe200000e0000 */
[----:B------:R-:W-:Y:S01]  /*1c080*/  UMOV UR7, 0x14f00000 ;  /* 0x14f0000000077882 */ /* 0x000fe20000000000 */
[----:B------:R-:W-:Y:S01]  /*1c090*/  UMOV UR18, 0x40 ;  /* 0x0000004000127882 */ /* 0x000fe20000000000 */
[----:B------:R-:W-:Y:S01]  /*1c0a0*/  UMOV UR17, 0x80 ;  /* 0x0000008000117882 */ /* 0x000fe20000000000 */
[----:B------:R-:W-:-:S03]  /*1c0b0*/  SHF.L.U32 R8, R8, 0x1f, RZ ;  /* 0x0000001f08087819 */ /* 0x000fc600000006ff */
[----:B------:R-:W-:Y:S01]  /*1c0c0*/  UIADD3 UR9, UR9, 0x34830, URZ ;  /* 0x0003483009097890 */ /* 0x000fe2000fffe03f */
[----:B0-----:R-:W-:-:S05]  /*1c0d0*/  LEA R3, R11, R3, 0x18 ;  /* 0x000000030b037211 */ /* 0x001fca00078ec0ff */
[----:B---3--:R-:W-:Y:S01]  /*1c0e0*/  IMAD R2, R14, 0xc000, R3 ;  /* 0x0000c0000e027824 */ /* 0x008fe200078e0203 */
[----:B----4-:R-:W-:-:S04]  /*1c0f0*/  R2UR UR5, R13 ;  /* 0x000000000d0572ca */ /* 0x010fc800000e0000 */
[----:B------:R-:W-:Y:S01]  /*1c100*/  R2UR UR8, R2 ;  /* 0x00000000020872ca */ /* 0x000fe200000e0000 */
[----:B------:R-:W-:-:S08]  /*1c110*/  IMAD R2, R7, 0x8, R3 ;  /* 0x0000000807027824 */ /* 0x000fd000078e0203 */
[----:B------:R-:W-:-:S04]  /*1c120*/  ULEA UR11, UR11, UR5, 0x7 ;  /* 0x000000050b0b7291 */ /* 0x000fc8000f8e383f */
[----:B------:R-:W-:Y:S02]  /*1c130*/  UIADD3 UR14, UR8, 0x1c400, URZ ;  /* 0x0001c400080e7890 */ /* 0x000fe4000fffe03f */
[----:B------:R-:W-:Y:S02]  /*1c140*/  UIADD3.X UR5, URZ, UR39, URZ, UP0, !UPT ;  /* 0x000000273f057290 */ /* 0x000fe400087fe43f */
[----:B------:R-:W-:Y:S02]  /*1c150*/  UIADD3 UR15, UR8, 0x20400, URZ ;  /* 0x00020400080f7890 */ /* 0x000fe4000fffe03f */
[----:B------:R-:W-:-:S03]  /*1c160*/  UIADD3 UR16, UR8, 0x24400, URZ ;  /* 0x0002440008107890 */ /* 0x000fc6000fffe03f */
[----:B------:R-:W-:Y:S02]  /*1c170*/  UMOV UR8, UR14 ;  /* 0x0000000e00087c82 */ /* 0x000fe40008000000 */
[----:B------:R0:W-:Y:S02]  /*1c180*/  UTMALDG.4D [UR8], [UR4], desc[UR6] ;  /* 0x00000608040075b4 */ /* 0x0001e40008019000 */
        /* <DEDUP_REMOVED lines=8> */
.L_x_820:
[----:B------:R-:W2:Y:S01]  /*1c210*/  LDL R11, [R1+0x28] ;  /* 0x00002800010b7983 */ /* 0x000ea20000100800 */
[----:B------:R-:W1:Y:S02]  /*1c220*/  S2R R3, SR_TID.X ;  /* 0x0000000000037919 */ /* 0x000e640000002100 */
[----:B-1----:R-:W-:-:S04]  /*1c230*/  LOP3.LUT R3, R3, 0x7f, RZ, 0xc0, !PT ;  /* 0x0000007f03037812 */ /* 0x002fc800078ec0ff */
[----:B------:R-:W-:-:S13]  /*1c240*/  ISETP.NE.AND P0, PT, R3, RZ, PT ;  /* 0x000000ff0300720c */ /* 0x000fda0003f05270 */
[----:B------:R-:W-:-:S04]  /*1c250*/  @!P0 MOV R3, 0x8000 ;  /* 0x0000800000038802 */ /* 0x000fc80000000f00 */
[----:B------:R2:W-:Y:S02]  /*1c260*/  @!P0 SYNCS.ARRIVE.TRANS64 RZ, [R2+URZ+0x34850], R3 ;  /* 0x0348500302ff89a7 */ /* 0x0005e4000800003f */
[----:B--2---:R-:W-:-:S04]  /*1c270*/  PRMT R3, R11, 0x9910, RZ ;  /* 0x000099100b037816 */ /* 0x004fc800000000ff */
[----:B------:R-:W-:-:S13]  /*1c280*/  ISETP.NE.AND P0, PT, R3, 0x2, PT ;  /* 0x000000020300780c */ /* 0x000fda0003f05270 */
[----:B------:R-:W-:Y:S05]  /*1c290*/  @P0 BRA `(.L_x_731) ;  /* 0x0000000000040947 */ /* 0x000fea0003800000 */
[----:B------:R-:W-:Y:S01]  /*1c2a0*/  BPT.TRAP 0x1 ;  /* 0x000000040000795c */ /* 0x000fe20000300000 */
.L_x_731:
[----:B------:R-:W2:Y:S02]  /*1c2b0*/  LDL R3, [R1+0x18] ;  /* 0x0000180001037983 */ /* 0x000ea40000100800 */
[----:B--2---:R-:W-:-:S13]  /*1c2c0*/  LOP3.LUT P0, RZ, R3, 0x40, RZ, 0xc0, !PT ;  /* 0x0000004003ff7812 */ /* 0x004fda000780c0ff */
[----:B------:R-:W-:Y:S05]  /*1c2d0*/  @P0 BRA `(.L_x_732) ;  /* 0x0000000000040947 */ /* 0x000fea0003800000 */
[----:B------:R-:W-:Y:S01]  /*1c2e0*/  BPT.TRAP 0x1 ;  /* 0x000000040000795c */ /* 0x000fe20000300000 */
.L_x_732:
[----:B------:R-:W2:Y:S01]  /*1c2f0*/  LDL.LU R13, [R1+0x10] ;  /* 0x00001000010d7983 */ /* 0x000ea20000300800 */
[----:B0-----:R-:W-:-:S03]  /*1c300*/  MOV R8, 0x400 ;  /* 0x0000040000087802 */ /* 0x001fc60000000f00 */
[----:B------:R-:W3:Y:S01]  /*1c310*/  LDL R3, [R1+0x8] ;  /* 0x0000080001037983 */ /* 0x000ee20000100800 */
[----:B------:R-:W0:Y:S01]  /*1c320*/  S2R R11, SR_CgaCtaId ;  /* 0x00000000000b7919 */ /* 0x000e220000008800 */
[----:B------:R-:W-:Y:S01]  /*1c330*/  R2UR UR9, R2 ;  /* 0x00000000020972ca */ /* 0x000fe200000e0000 */
[----:B------:R-:W-:Y:S01]  /*1c340*/  UIADD3 UR4, UP0, UR38, 0x470, URZ ;  /* 0x0000047026047890 */ /* 0x000fe2000ff1e03f */
[----:B------:R-:W-:Y:S02]  /*1c350*/  R2UR UR13, R5 ;  /* 0x00000000050d72ca */ /* 0x000fe400000e0000 */
[----:B------:R-:W-:Y:S02]  /*1c360*/  R2UR UR12, R4 ;  /* 0x00000000040c72ca */ /* 0x000fe400000e0000 */
        /* <DEDUP_REMOVED lines=11> */
[----:B------:R-:W-:Y:S02]  /*1c420*/  MOV R5, R10 ;  /* 0x0000000a00057202 */ /* 0x000fe40000000f00 */
        /* <DEDUP_REMOVED lines=9> */
.L_x_726:
[----:B------:R-:W-:Y:S05]  /*1c4c0*/  BSYNC B1 ;  /* 0x0000000000017941 */ /* 0x000fea0003800000 */
.L_x_725:
[C---:B------:R-:W-:Y:S01]  /*1c4d0*/  ISETP.GT.AND P0, PT, R6.reuse, 0x1, PT ;  /* 0x000000010600780c */ /* 0x040fe20003f04270 */
[----:B------:R-:W-:-:S12]  /*1c4e0*/  VIADD R6, R6, 0xfffffffe ;  /* 0xfffffffe06067836 */ /* 0x000fd80000000000 */
[----:B------:R-:W-:Y:S05]  /*1c4f0*/  @P0 BRA `(.L_x_733) ;  /* 0xffffffec00e00947 */ /* 0x000fea000383ffff */
.L_x_706:
[----:B------:R-:W-:Y:S05]  /*1c500*/  BSYNC B0 ;  /* 0x0000000000007941 */ /* 0x000fea0003800000 */
.L_x_705:
[----:B------:R-:W1:Y:S01]  /*1c510*/  S2R R2, SR_TID.X ;  /* 0x0000000000027919 */ /* 0x000e620000002100 */
[----:B------:R-:W-:Y:S01]  /*1c520*/  BSSY B0, `(.L_x_734) ;  /* 0x0000010000007945 */ /* 0x000fe20003800000 */
[----:B-1----:R-:W-:-:S04]  /*1c530*/  LOP3.LUT R2, R2, 0x1f, RZ, 0xc0, !PT ;  /* 0x0000001f02027812 */ /* 0x002fc800078ec0ff */
[----:B------:R-:W-:-:S13]  /*1c540*/  ISETP.NE.AND P0, PT, R2, RZ, PT ;  /* 0x000000ff0200720c */ /* 0x000fda0003f05270 */
[----:B------:R-:W-:Y:S05]  /*1c550*/  @P0 BRA `(.L_x_735) ;  /* 0x0000000000300947 */ /* 0x000fea0003800000 */
[----:B------:R-:W1:Y:S01]  /*1c560*/  S2R R3, SR_LANEID ;  /* 0x0000000000037919 */ /* 0x000e620000000000 */
[----:B------:R-:W-:Y:S02]  /*1c570*/  VOTEU.ANY UR4, UPT, PT ;  /* 0x0000000000047886 */ /* 0x000fe400038e0100 */
[----:B------:R-:W1:Y:S08]  /*1c580*/  FLO.U32 R0, UR4 ;  /* 0x0000000400007d00 */ /* 0x000e7000080e0000 */
[----:B------:R-:W2:Y:S01]  /*1c590*/  POPC R7, UR4 ;  /* 0x0000000400077d09 */ /* 0x000ea20008000000 */
[----:B-1----:R-:W-:-:S02]  /*1c5a0*/  ISETP.EQ.U32.AND P0, PT, R0, R3, PT ;  /* 0x000000030000720c */ /* 0x002fc40003f02070 */
[----:B------:R-:W2:Y:S11]  /*1c5b0*/  LDC.64 R2, c[0x0][0xc38] ;  /* 0x00030e00ff027b82 */ /* 0x000eb60000000a00 */
[----:B--2---:R-:W2:Y:S01]  /*1c5c0*/  @P0 ATOMG.E.ADD.STRONG.GPU PT, R3, desc[UR36][R2.64], R7 ;  /* 0x00000007020309a8 */ /* 0x004ea200081ee1e4 */
[----:B------:R-:W1:Y:S02]  /*1c5d0*/  S2R R6, SR_LTMASK ;  /* 0x0000000000067919 */ /* 0x000e640000003900 */
[----:B-1----:R-:W-:-:S04]  /*1c5e0*/  LOP3.LUT R6, R6, UR4, RZ, 0xc0, !PT ;  /* 0x0000000406067c12 */ /* 0x002fc8000f8ec0ff */
[----:B------:R-:W1:Y:S01]  /*1c5f0*/  POPC R9, R6 ;  /* 0x0000000600097309 */ /* 0x000e620000000000 */
[----:B--2---:R-:W1:Y:S02]  /*1c600*/  SHFL.IDX PT, R0, R3, R0, 0x1f ;  /* 0x00001f0003007589 */ /* 0x004e6400000e0000 */
[----:B-1----:R-:W-:-:S07]  /*1c610*/  IADD3 R16, R0, UR40, R9 ;  /* 0x0000002800107c10 */ /* 0x002fce000fffe009 */
.L_x_735:
[----:B------:R-:W-:Y:S05]  /*1c620*/  BSYNC B0 ;  /* 0x0000000000007941 */ /* 0x000fea0003800000 */
.L_x_734:
[----:B------:R-:W-:Y:S04]  /*1c630*/  BSSY B0, `(.L_x_736) ;  /* 0x0000035000007945 */ /* 0x000fe80003800000 */
[----:B------:R-:W-:Y:S05]  /*1c640*/  @!P6 BRA `(.L_x_737) ;  /* 0x0000000000cce947 */ /* 0x000fea0003800000 */
[----:B------:R-:W2:Y:S01]  /*1c650*/  LDL R0, [R1] ;  /* 0x0000000001007983 */ /* 0x000ea20000100800 */
[----:B------:R-:W-:-:S03]  /*1c660*/  MOV R3, 0x400 ;  /* 0x0000040000037802 */ /* 0x000fc60000000f00 */
[----:B------:R-:W3:Y:S01]  /*1c670*/  LDL R2, [R1+0xc] ;  /* 0x00000c0001027983 */ /* 0x000ee20000100800 */
[----:B------:R-:W1:Y:S02]  /*1c680*/  S2R R6, SR_CgaCtaId ;  /* 0x0000000000067919 */ /* 0x000e640000008800 */
[----:B-1----:R-:W-:-:S04]  /*1c690*/  LEA R3, R6, R3, 0x18 ;  /* 0x0000000306037211 */ /* 0x002fc800078ec0ff */
[----:B--2---:R-:W-:Y:S02]  /*1c6a0*/  LEA R0, R0, R3, 0x3 ;  /* 0x0000000300007211 */ /* 0x004fe400078e18ff */
[----:B---3--:R-:W-:-:S04]  /*1c6b0*/  SHF.L.U32 R3, R2, 0x1f, RZ ;  /* 0x0000001f02037819 */ /* 0x008fc800000006ff */
[----:B------:R-:W1:Y:S02]  /*1c6c0*/  SYNCS.PHASECHK.TRANS64.TRYWAIT P0, [R0+URZ+0x34860], R3 ;  /* 0x03486003000075a7 */ /* 0x000e64000800017f */
[----:B-1----:R-:W-:Y:S05]  /*1c6d0*/  @!P0 BRA `(.L_x_738) ;  /* 0x0000001c00f88947 */ /* 0x002fea0003800000 */
.L_x_821:
[----:B------:R-:W2:Y:S01]  /*1c6e0*/  LDL R2, [R1+0x28] ;  /* 0x0000280001027983 */ /* 0x000ea20000100800 */
[----:B------:R-:W3:Y:S02]  /*1c6f0*/  S2R R6, SR_TID.X ;  /* 0x0000000000067919 */ /* 0x000ee40000002100 */
[----:B---3--:R-:W-:-:S04]  /*1c700*/  LOP3.LUT R6, R6, 0x7f, RZ, 0xc0, !PT ;  /* 0x0000007f06067812 */ /* 0x008fc800078ec0ff */
[----:B------:R-:W-:-:S13]  /*1c710*/  ISETP.NE.AND P0, PT, R6, RZ, PT ;  /* 0x000000ff0600720c */ /* 0x000fda0003f05270 */
[----:B-1----:R-:W-:-:S04]  /*1c720*/  @!P0 IMAD.MOV.U32 R3, RZ, RZ, 0x8000 ;  /* 0x00008000ff038424 */ /* 0x002fc800078e00ff */
[----:B------:R1:W-:Y:S01]  /*1c730*/  @!P0 SYNCS.ARRIVE.TRANS64 RZ, [R0+URZ+0x34850], R3 ;  /* 0x0348500300ff89a7 */ /* 0x0003e2000800003f */
[----:B--2---:R-:W-:-:S04]  /*1c740*/  PRMT R2, R2, 0x9910, RZ ;  /* 0x0000991002027816 */ /* 0x004fc800000000ff */
[----:B------:R-:W-:-:S13]  /*1c750*/  ISETP.NE.AND P0, PT, R2, 0x2, PT ;  /* 0x000000020200780c */ /* 0x000fda0003f05270 */
[----:B-1----:R-:W-:Y:S05]  /*1c760*/  @P0 BRA `(.L_x_739) ;  /* 0x0000000000040947 */ /* 0x002fea0003800000 */
[----:B------:R-:W-:Y:S01]  /*1c770*/  BPT.TRAP 0x1 ;  /* 0x000000040000795c */ /* 0x000fe20000300000 */
.L_x_739:
[----:B------:R-:W2:Y:S02]  /*1c780*/  LDL R2, [R1+0x18] ;  /* 0x0000180001027983 */ /* 0x000ea40000100800 */
[----:B--2---:R-:W-:-:S13]  /*1c790*/  LOP3.LUT P0, RZ, R2, 0x40, RZ, 0xc0, !PT ;  /* 0x0000004002ff7812 */ /* 0x004fda000780c0ff */
[----:B------:R-:W-:Y:S05]  /*1c7a0*/  @P0 BRA `(.L_x_740) ;  /* 0x0000000000040947 */ /* 0x000fea0003800000 */
[----:B------:R-:W-:Y:S01]  /*1c7b0*/  BPT.TRAP 0x1 ;  /* 0x000000040000795c */ /* 0x000fe20000300000 */
.L_x_740:
[----:B------:R-:W2:Y:S01]  /*1c7c0*/  LDL.LU R8, [R1+0x8] ;  /* 0x0000080001087983 */ /* 0x000ea20000300800 */
[----:B------:R-:W-:-:S03]  /*1c7d0*/  MOV R6, 0x400 ;  /* 0x0000040000067802 */ /* 0x000fc60000000f00 */
[----:B------:R-:W3:Y:S04]  /*1c7e0*/  LDL R2, [R1] ;  /* 0x0000000001027983 */ /* 0x000ee80000100800 */
        /* <DEDUP_REMOVED lines=11> */
[----:B--2---:R-:W-:Y:S02]  /*1c8a0*/  R2UR UR5, R8 ;  /* 0x00000000080572ca */ /* 0x004fe400000e0000 */
[----:B---3--:R-:W-:Y:S02]  /*1c8b0*/  LEA R2, R2, R6, 0xf ;  /* 0x0000000602027211 */ /* 0x008fe400078e78ff */
[----:B----4-:R-:W-:Y:S02]  /*1c8c0*/  R2UR UR11, R3 ;  /* 0x00000000030b72ca */ /* 0x010fe400000e0000 */
        /* <DEDUP_REMOVED lines=11> */
.L_x_737:
[----:B------:R-:W-:Y:S05]  /*1c980*/  BSYNC B0 ;  /* 0x0000000000007941 */ /* 0x000fea0003800000 */
.L_x_736:
        /* <DEDUP_REMOVED lines=9> */
.L_x_690:
[----:B------:R-:W-:Y:S05]  /*1ca20*/  BSYNC B6 ;  /* 0x0000000000067941 */ /* 0x000fea0003800000 */
.L_x_688:
[----:B------:R-:W-:-:S03]  /*1ca30*/  UMOV UR4, 0xffffffff ;  /* 0xffffffff00047882 */ /* 0x000fc60000000000 */
[----:B------:R-:W-:Y:S05]  /*1ca40*/  BRA.DIV UR4, `(.L_x_741) ;  /* 0x0000001e04307947 */ /* 0x000fea000b800000 */
[----:B------:R2:W3:Y:S04]  /*1ca50*/  SHFL.IDX PT, R4, R16, RZ, 0x1f ;  /* 0x00001fff10047589 */ /* 0x0004e800000e0000 */
[----:B------:R2:W4:Y:S02]  /*1ca60*/  SHFL.IDX PT, R5, R16, 0x1, 0x1f ;  /* 0x00201f0010057f89 */ /* 0x00052400000e0000 */
.L_x_825:
[----:B0----5:R-:W0:Y:S01]  /*1ca70*/  S2R R8, SR_TID.X ;  /* 0x0000000000087919 */ /* 0x021e220000002100 */
[----:B------:R-:W-:Y:S01]  /*1ca80*/  ULDC UR4, c[0x0][0xc14] ;  /* 0x0003050000047ab9 */ /* 0x000fe20000000800 */
[----:B------:R-:W-:Y:S01]  /*1ca90*/  BSSY B0, `(.L_x_742) ;  /* 0x000000b000007945 */ /* 0x000fe20003800000 */
[----:B-1----:R-:W-:Y:S01]  /*1caa0*/  IMAD.U32 R0, RZ, RZ, UR4 ;  /* 0x00000004ff007e24 */ /* 0x002fe2000f8e00ff */
[----:B------:R-:W-:Y:S02]  /*1cab0*/  MOV R2, RZ ;  /* 0x000000ff00027202 */ /* 0x000fe40000000f00 */
[----:B0-----:R-:W-:-:S04]  /*1cac0*/  LOP3.LUT R8, R8, 0x1f, RZ, 0xc0, !PT ;  /* 0x0000001f08087812 */ /* 0x001fc800078ec0ff */
[C---:B------:R-:W-:Y:S02]  /*1cad0*/  ISETP.NE.AND P0, PT, R8.reuse, 0x1f, PT ;  /* 0x0000001f0800780c */ /* 0x040fe40003f05270 */
[----:B------:R-:W-:-:S04]  /*1cae0*/  IADD3 R7, R8, R19, RZ ;  /* 0x0000001308077210 */ /* 0x000fc80007ffe0ff */
[----:B------:R-:W-:-:S13]  /*1caf0*/  ISETP.GE.OR P0, PT, R7, R0, !P0 ;  /* 0x000000000700720c */ /* 0x000fda0004706670 */
[----:B------:R-:W-:Y:S05]  /*1cb00*/  @P0 BRA `(.L_x_743) ;  /* 0x00000000000c0947 */ /* 0x000fea0003800000 */
[----:B------:R-:W0:Y:S02]  /*1cb10*/  LDC.64 R2, c[0x0][0xc58] ;  /* 0x00031600ff027b82 */ /* 0x000e240000000a00 */
[----:B0-----:R-:W-:-:S06]  /*1cb20*/  IMAD.WIDE R2, R7, 0x4, R2 ;  /* 0x0000000407027825 */ /* 0x001fcc00078e0202 */
[----:B------:R0:W5:Y:S02]  /*1cb30*/  LDG.E R2, desc[UR36][R2.64] ;  /* 0x0000002402027981 */ /* 0x000164000c1e1900 */
.L_x_743:
[----:B------:R-:W-:Y:S05]  /*1cb40*/  BSYNC B0 ;  /* 0x0000000000007941 */ /* 0x000fea0003800000 */
.L_x_742:
[----:B------:R-:W-:-:S03]  /*1cb50*/  UMOV UR4, 0xffffffff ;  /* 0xffffffff00047882 */ /* 0x000fc60000000000 */
[----:B------:R-:W-:Y:S05]  /*1cb60*/  BRA.DIV UR4, `(.L_x_744) ;  /* 0x0000001e04347947 */ /* 0x000fea000b800000 */
[----:B-----5:R-:W0:Y:S01]  /*1cb70*/  SHFL.UP PT, R14, R2, 0x1, RZ ;  /* 0x04200000020e7989 */ /* 0x020e2200000e00ff */
[C---:B------:R-:W-:Y:S02]  /*1cb80*/  ISETP.NE.AND P0, PT, R8.reuse, RZ, PT ;  /* 0x000000ff0800720c */ /* 0x040fe40003f05270 */
[----:B------:R-:W-:Y:S02]  /*1cb90*/  ISETP.GE.U32.AND P1, PT, R8, 0x2, PT ;  /* 0x000000020800780c */ /* 0x000fe40003f26070 */
        /* <DEDUP_REMOVED lines=12> */
[----:B0-----:R-:W-:-:S04]  /*1cc60*/  SEL R14, R14, RZ, P1 ;  /* 0x000000ff0e0e7207 */ /* 0x001fc80000800000 */
[----:B------:R-:W-:-:S05]  /*1cc70*/  IADD3 R3, R3, R14, RZ ;  /* 0x0000000e03037210 */ /* 0x000fca0007ffe0ff */
[----:B------:R-:W0:Y:S02]  /*1cc80*/  SHFL.UP PT, R14, R3, 0x10, RZ ;  /* 0x06000000030e7989 */ /* 0x000e2400000e00ff */
[----:B0-----:R-:W-:-:S05]  /*1cc90*/  SEL R6, R14, RZ, P0 ;  /* 0x000000ff0e067207 */ /* 0x001fca0000000000 */
[----:B------:R-:W-:-:S05]  /*1cca0*/  IMAD.IADD R6, R3, 0x1, R6 ;  /* 0x0000000103067824 */ /* 0x000fca00078e0206 */
[----:B------:R0:W1:Y:S02]  /*1ccb0*/  SHFL.IDX PT, R14, R6, 0x1f, 0x1f ;  /* 0x03e01f00060e7f89 */ /* 0x00006400000e0000 */
.L_x_833:
[----:B------:R-:W-:Y:S02]  /*1ccc0*/  ULDC UR4, c[0x0][0xc10] ;  /* 0x0003040000047ab9 */ /* 0x000fe40000000800 */
[----:B--2---:R-:W-:-:S05]  /*1ccd0*/  MOV R16, UR4 ;  /* 0x0000000400107c02 */ /* 0x004fca0008000f00 */
[----:B-1----:R-:W-:-:S04]  /*1cce0*/  IMAD R7, R14, R16, RZ ;  /* 0x000000100e077224 */ /* 0x002fc800078e02ff */
[----:B----4-:R-:W-:-:S05]  /*1ccf0*/  IMAD.IADD R5, R5, 0x1, R7 ;  /* 0x0000000105057824 */ /* 0x010fca00078e0207 */
[----:B---3--:R-:W-:-:S13]  /*1cd00*/  ISETP.GT.AND P0, PT, R5, R4, PT ;  /* 0x000000040500720c */ /* 0x008fda0003f04270 */
[----:B------:R-:W-:Y:S05]  /*1cd10*/  @P0 BRA `(.L_x_745) ;  /* 0x0000000000b40947 */ /* 0x000fea0003800000 */
[----:B------:R-:W1:Y:S02]  /*1cd20*/  LDC R0, c[0x0][0xc14] ;  /* 0x00030500ff007b82 */ /* 0x000e640000000800 */
.L_x_750:
[----:B------:R-:W-:-:S04]  /*1cd30*/  IADD3 R19, R19, 0x1f, RZ ;  /* 0x0000001f13137810 */ /* 0x000fc80007ffe0ff */
[----:B-1----:R-:W-:-:S13]  /*1cd40*/  ISETP.GE.AND P0, PT, R19, R0, PT ;  /* 0x000000001300720c */ /* 0x002fda0003f06270 */
[----:B------:R-:W-:Y:S05]  /*1cd50*/  @P0 BRA `(.L_x_746) ;  /* 0x00000004005c0947 */ /* 0x000fea0003800000 */
[----:B------:R-:W1:Y:S01]  /*1cd60*/  S2R R8, SR_TID.X ;  /* 0x0000000000087919 */ /* 0x000e620000002100 */
[----:B------:R-:W-:Y:S01]  /*1cd70*/  BSSY B0, `(.L_x_747) ;  /* 0x000000a000007945 */ /* 0x000fe20003800000 */
[----:B------:R-:W-:Y:S02]  /*1cd80*/  MOV R2, RZ ;  /* 0x000000ff00027202 */ /* 0x000fe40000000f00 */
[----:B-1----:R-:W-:-:S04]  /*1cd90*/  LOP3.LUT R8, R8, 0x1f, RZ, 0xc0, !PT ;  /* 0x0000001f08087812 */ /* 0x002fc800078ec0ff */
[C---:B------:R-:W-:Y:S01]  /*1cda0*/  ISETP.NE.AND P1, PT, R8.reuse, 0x1f, PT ;  /* 0x0000001f0800780c */ /* 0x040fe20003f25270 */
[----:B------:R-:W-:-:S05]  /*1cdb0*/  IMAD.IADD R7, R8, 0x1, R19 ;  /* 0x0000000108077824 */ /* 0x000fca00078e0213 */
[----:B------:R-:W-:-:S13]  /*1cdc0*/  ISETP.GE.OR P0, PT, R7, R0, !P1 ;  /* 0x000000000700720c */ /* 0x000fda0004f06670 */
[----:B------:R-:W-:Y:S05]  /*1cdd0*/  @P0 BRA `(.L_x_748) ;  /* 0x00000000000c0947 */ /* 0x000fea0003800000 */
[----:B------:R-:W1:Y:S02]  /*1cde0*/  LDC.64 R2, c[0x0][0xc58] ;  /* 0x00031600ff027b82 */ /* 0x000e640000000a00 */
[----:B-1----:R-:W-:-:S06]  /*1cdf0*/  IMAD.WIDE R2, R7, 0x4, R2 ;  /* 0x0000000407027825 */ /* 0x002fcc00078e0202 */
[----:B------:R1:W5:Y:S02]  /*1ce00*/  LDG.E R2, desc[UR36][R2.64] ;  /* 0x0000002402027981 */ /* 0x000364000c1e1900 */
.L_x_748:
[----:B------:R-:W-:Y:S05]  /*1ce10*/  BSYNC B0 ;  /* 0x0000000000007941 */ /* 0x000fea0003800000 */
.L_x_747:
        /* <DEDUP_REMOVED lines=8> */
[----:B------:R-:W1:Y:S02]  /*1cea0*/  SHFL.UP PT, R14, R3, 0x2, RZ ;  /* 0x04400000030e7989 */ /* 0x000e6400000e00ff */
[----:B-1----:R-:W-:Y:S02]  /*1ceb0*/  SEL R14, R14, RZ, P1 ;  /* 0x000000ff0e0e7207 */ /* 0x002fe40000800000 */
[----:B------:R-:W-:Y:S02]  /*1cec0*/  ISETP.GE.U32.AND P1, PT, R8, 0x8, PT ;  /* 0x000000080800780c */ /* 0x000fe40003f26070 */
[----:B------:R-:W-:-:S05]  /*1ced0*/  IADD3 R3, R3, R14, RZ ;  /* 0x0000000e03037210 */ /* 0x000fca0007ffe0ff */
[----:B------:R-:W1:Y:S02]  /*1cee0*/  SHFL.UP PT, R14, R3, 0x4, RZ ;  /* 0x04800000030e7989 */ /* 0x000e6400000e00ff */
[----:B-1----:R-:W-:Y:S02]  /*1cef0*/  SEL R14, R14, RZ, P0 ;  /* 0x000000ff0e0e7207 */ /* 0x002fe40000000000 */
[----:B------:R-:W-:-:S03]  /*1cf00*/  ISETP.GE.U32.AND P0, PT, R8, 0x10, PT ;  /* 0x000000100800780c */ /* 0x000fc60003f06070 */
[----:B------:R-:W-:-:S05]  /*1cf10*/  IMAD.IADD R3, R3, 0x1, R14 ;  /* 0x0000000103037824 */ /* 0x000fca00078e020e */
[----:B------:R-:W1:Y:S02]  /*1cf20*/  SHFL.UP PT, R14, R3, 0x8, RZ ;  /* 0x05000000030e7989 */ /* 0x000e6400000e00ff */
[----:B-1----:R-:W-:-:S04]  /*1cf30*/  SEL R14, R14, RZ, P1 ;  /* 0x000000ff0e0e7207 */ /* 0x002fc80000800000 */
[----:B------:R-:W-:-:S05]  /*1cf40*/  IADD3 R3, R3, R14, RZ ;  /* 0x0000000e03037210 */ /* 0x000fca0007ffe0ff */
[----:B------:R-:W0:Y:S02]  /*1cf50*/  SHFL.UP PT, R14, R3, 0x10, RZ ;  /* 0x06000000030e7989 */ /* 0x000e2400000e00ff */
[----:B0-----:R-:W-:-:S05]  /*1cf60*/  SEL R6, R14, RZ, P0 ;  /* 0x000000ff0e067207 */ /* 0x001fca0000000000 */
[----:B------:R-:W-:-:S05]  /*1cf70*/  IMAD.IADD R6, R3, 0x1, R6 ;  /* 0x0000000103067824 */ /* 0x000fca00078e0206 */
[----:B------:R0:W1:Y:S02]  /*1cf80*/  SHFL.IDX PT, R14, R6, 0x1f, 0x1f ;  /* 0x03e01f00060e7f89 */ /* 0x00006400000e0000 */
.L_x_841:
[----:B------:R-:W-:Y:S02]  /*1cf90*/  ULDC UR4, c[0x0][0xc10] ;  /* 0x0003040000047ab9 */ /* 0x000fe40000000800 */
[----:B------:R-:W-:-:S05]  /*1cfa0*/  MOV R16, UR4 ;  /* 0x0000000400107c02 */ /* 0x000fca0008000f00 */
[----:B-1----:R-:W-:-:S04]  /*1cfb0*/  IMAD R7, R14, R16, RZ ;  /* 0x000000100e077224 */ /* 0x002fc800078e02ff */
[----:B------:R-:W-:-:S05]  /*1cfc0*/  IMAD.IADD R5, R7, 0x1, R5 ;  /* 0x0000000107057824 */ /* 0x000fca00078e0205 */
[----:B------:R-:W-:-:S13]  /*1cfd0*/  ISETP.GT.AND P0, PT, R5, R4, PT ;  /* 0x000000040500720c */ /* 0x000fda0003f04270 */
[----:B------:R-:W-:Y:S05]  /*1cfe0*/  @!P0 BRA `(.L_x_750) ;  /* 0xfffffffc00508947 */ /* 0x000fea000383ffff */
.L_x_745:
[----:B------:R-:W-:Y:S01]  /*1cff0*/  IADD3 R7, -R7, R5, RZ ;  /* 0x0000000507077210 */ /* 0x000fe20007ffe1ff */
[----:B------:R-:W-:-:S04]  /*1d000*/  UMOV UR4, 0xffffffff ;  /* 0xffffffff00047882 */ /* 0x000fc80000000000 */
[----:B------:R-:W-:-:S05]  /*1d010*/  IMAD R3, R6, R16, R7 ;  /* 0x0000001006037224 */ /* 0x000fca00078e0207 */
[----:B------:R-:W-:Y:S01]  /*1d020*/  ISETP.GT.AND P6, PT, R3, R4, PT ;  /* 0x000000040300720c */ /* 0x000fe20003fc4270 */
[----:B------:R-:W-:-:S12]  /*1d030*/  BRA.DIV UR4, `(.L_x_751) ;  /* 0x0000001e04a87947 */ /* 0x000fd8000b800000 */
[----:B------:R-:W-:-:S04]  /*1d040*/  VOTE.ANY R3, PT, !P6 ;  /* 0x0000000000037806 */ /* 0x000fc800070e0100 */
[----:B------:R-:W1:Y:S02]  /*1d050*/  POPC R5, R3 ;  /* 0x0000000300057309 */ /* 0x000e640000000000 */
[----:B-1----:R1:W2:Y:S02]  /*1d060*/  SHFL.IDX PT, R17, R2, R5, 0x1f ;  /* 0x00001f0502117589 */ /* 0x0022a400000e0000 */
.L_x_845:
[----:B------:R-:W-:Y:S01]  /*1d070*/  ISETP.NE.AND P0, PT, R3, RZ, PT ;  /* 0x000000ff0300720c */ /* 0x000fe20003f05270 */
[----:B------:R-:W-:-:S12]  /*1d080*/  IMAD.MOV.U32 R14, RZ, RZ, RZ ;  /* 0x000000ffff0e7224 */ /* 0x000fd800078e00ff */
[----:B------:R-:W-:Y:S05]  /*1d090*/  @!P0 BRA `(.L_x_752) ;  /* 0x0000000000108947 */ /* 0x000fea0003800000 */
[----:B------:R-:W-:Y:S01]  /*1d0a0*/  UMOV UR4, 0xffffffff ;  /* 0xffffffff00047882 */ /* 0x000fe20000000000 */
[----:B------:R-:W-:Y:S02]  /*1d0b0*/  IADD3 R12, R5, -0x1, RZ ;  /* 0xffffffff050c7810 */ /* 0x000fe40007ffe0ff */
[----:B------:R-:W-:Y:S05]  /*1d0c0*/  BRA.DIV UR4, `(.L_x_753) ;  /* 0x0000001e04cc7947 */ /* 0x000fea000b800000 */
[----:B------:R3:W4:Y:S02]  /*1d0d0*/  SHFL.IDX PT, R14, R6, R12, 0x1f ;  /* 0x00001f0c060e7589 */ /* 0x00072400000e0000 */
.L_x_752:
[----:B0-23--:R-:W-:Y:S01]  /*1d0e0*/  IABS R6, R17 ;  /* 0x0000001100067213 */ /* 0x00dfe20000000000 */
[----:B----4-:R-:W-:Y:S02]  /*1d0f0*/  IMAD R16, R14, R16, R7 ;  /* 0x000000100e107224 */ /* 0x010fe400078e0207 */
[----:B------:R-:W-:Y:S01]  /*1d100*/  IMAD.IADD R19, R5, 0x1, R19 ;  /* 0x0000000105137824 */ /* 0x000fe200078e0213 */
[----:B------:R-:W0:Y:S08]  /*1d110*/  I2F.RP R8, R6 ;  /* 0x0000000600087306 */ /* 0x000e300000209400 */
[----:B0-----:R-:W0:Y:S02]  /*1d120*/  MUFU.RCP R8, R8 ;  /* 0x0000000800087308 */ /* 0x001e240000001000 */
[----:B0-----:R-:W-:-:S06]  /*1d130*/  VIADD R9, R8, 0xffffffe ;  /* 0x0ffffffe08097836 */ /* 0x001fcc0000000000 */
[----:B------:R-:W1:Y:S02]  /*1d140*/  F2I.FTZ.U32.TRUNC.NTZ R3, R9 ;  /* 0x0000000900037305 */ /* 0x000e64000021f000 */
[----:B-1----:R-:W-:-:S05]  /*1d150*/  IADD3 R2, RZ, -R3, RZ ;  /* 0x80000003ff027210 */ /* 0x002fca0007ffe0ff */
[----:B------:R-:W-:Y:S02]  /*1d160*/  IMAD R7, R2, R6, RZ ;  /* 0x0000000602077224 */ /* 0x000fe400078e02ff */
[----:B------:R-:W-:-:S04]  /*1d170*/  IMAD.MOV.U32 R2, RZ, RZ, RZ ;  /* 0x000000ffff027224 */ /* 0x000fc800078e00ff */
[----:B------:R-:W-:Y:S01]  /*1d180*/  IMAD.HI.U32 R2, R3, R7, R2 ;  /* 0x0000000703027227 */ /* 0x000fe200078e0002 */
[----:B------:R-:W-:Y:S02]  /*1d190*/  IADD3 R3, R4, -R16, RZ ;  /* 0x8000001004037210 */ /* 0x000fe40007ffe0ff */
[----:B------:R-:W-:Y:S02]  /*1d1a0*/  IABS R7, R17 ;  /* 0x0000001100077213 */ /* 0x000fe40000000000 */
[----:B------:R-:W-:-:S03]  /*1d1b0*/  IABS R4, R3 ;  /* 0x0000000300047213 */ /* 0x000fc60000000000 */
[----:B------:R-:W-:Y:S02]  /*1d1c0*/  IMAD.MOV R7, RZ, RZ, -R7 ;  /* 0x000000ffff077224 */ /* 0x000fe400078e0a07 */
[----:B------:R-:W-:-:S04]  /*1d1d0*/  IMAD.HI.U32 R2, R2, R4, RZ ;  /* 0x0000000402027227 */ /* 0x000fc800078e00ff */
[----:B------:R-:W-:Y:S01]  /*1d1e0*/  IMAD R7, R2, R7, R4 ;  /* 0x0000000702077224 */ /* 0x000fe200078e0204 */
[----:B------:R-:W-:-:S04]  /*1d1f0*/  LOP3.LUT R4, R3, R17, RZ, 0x3c, !PT ;  /* 0x0000001103047212 */ /* 0x000fc800078e3cff */
[----:B------:R-:W-:-:S13]  /*1d200*/  ISETP.GT.U32.AND P0, PT, R6, R7, PT ;  /* 0x000000070600720c */ /* 0x000fda0003f04070 */
[----:B------:R-:W-:Y:S01]  /*1d210*/  @!P0 IADD3 R7, R7, -R6, RZ ;  /* 0x8000000607078210 */ /* 0x000fe20007ffe0ff */
[----:B------:R-:W-:-:S03]  /*1d220*/  @!P0 VIADD R2, R2, 0x1 ;  /* 0x0000000102028836 */ /* 0x000fc60000000000 */
        /* <DEDUP_REMOVED lines=10> */
.L_x_746:
[----:B------:R-:W-:Y:S01]  /*1d2d0*/  UMOV UR4, URZ ;  /* 0x0000003f00047c82 */ /* 0x000fe20008000000 */
[----:B------:R-:W-:Y:S01]  /*1d2e0*/  UMOV UR5, URZ ;  /* 0x0000003f00057c82 */ /* 0x000fe20008000000 */
[----:B------:R-:W-:Y:S01]  /*1d2f0*/  ULDC UR6, c[0x0][0xc14] ;  /* 0x0003050000067ab9 */ /* 0x000fe20000000800 */
[----:B------:R-:W-:Y:S01]  /*1d300*/  IMAD.MOV.U32 R16, RZ, RZ, R4 ;  /* 0x000000ffff107224 */ /* 0x000fe200078e0004 */
[----:B------:R-:W-:Y:S01]  /*1d310*/  MOV R17, UR4 ;  /* 0x0000000400117c02 */ /* 0x000fe20008000f00 */
[----:B------:R-:W-:Y:S01]  /*1d320*/  IMAD.U32 R18, RZ, RZ, UR5 ;  /* 0x00000005ff127e24 */ /* 0x000fe2000f8e00ff */
[----:B------:R-:W-:-:S07]  /*1d330*/  MOV R19, UR6 ;  /* 0x0000000600137c02 */ /* 0x000fce0008000f00 */
.L_x_754:
[----:B------:R-:W1:Y:S01]  /*1d340*/  S2R R2, SR_TID.X ;  /* 0x0000000000027919 */ /* 0x000e620000002100 */
[----:B------:R-:W-:Y:S05]  /*1d350*/  WARPSYNC.ALL ;  /* 0x0000000000007948 */ /* 0x000fea0003800000 */
[----:B------:R-:W-:Y:S01]  /*1d360*/  BAR.SYNC.DEFER_BLOCKING 0x4, 0x120 ;  /* 0x0104800000007b1d */ /* 0x000fe20000010000 */
[----:B-1----:R-:W-:-:S04]  /*1d370*/  LOP3.LUT R2, R2, 0x1f, RZ, 0xc0, !PT ;  /* 0x0000001f02027812 */ /* 0x002fc800078ec0ff */
[----:B------:R-:W-:-:S13]  /*1d380*/  ISETP.NE.AND P0, PT, R2, RZ, PT ;  /* 0x000000ff0200720c */ /* 0x000fda0003f05270 */
[----:B------:R-:W1:Y:S01]  /*1d390*/  @!P0 S2R R3, SR_CgaCtaId ;  /* 0x0000000000038919 */ /* 0x000e620000008800 */
[----:B------:R-:W-:-:S04]  /*1d3a0*/  @!P0 MOV R2, 0x400 ;  /* 0x0000040000028802 */ /* 0x000fc80000000f00 */
[----:B-1----:R-:W-:-:S05]  /*1d3b0*/  @!P0 LEA R2, R3, R2, 0x18 ;  /* 0x0000000203028211 */ /* 0x002fca00078ec0ff */
[----:B------:R2:W-:Y:S01]  /*1d3c0*/  @!P0 STS.128 [R2+0x348d0], R16 ;  /* 0x0348d01002008388 */ /* 0x0005e20000000c00 */
[----:B------:R-:W-:Y:S06]  /*1d3d0*/  BAR.ARV 0x5, 0x120 ;  /* 0x0144800000007b1d */ /* 0x000fec0000002000 */
[----:B------:R-:W-:-:S13]  /*1d3e0*/  ISETP.GE.AND P0, PT, R19, R0, PT ;  /* 0x000000001300720c */ /* 0x000fda0003f06270 */
[----:B------:R-:W-:Y:S05]  /*1d3f0*/  @!P0 BRA `(.L_x_755) ;  /* 0xffffffb000608947 */ /* 0x000fea000383ffff */
.L_x_667:
[----:B0-----:R-:W3:Y:S01]  /*1d400*/  LDL.LU R0, [R1+0x3c] ;  /* 0x00003c0001007983 */ /* 0x001ee20000300800 */
[----:B------:R-:W-:Y:S01]  /*1d410*/  BSSY B0, `(.L_x_756) ;  /* 0x000000b000007945 */ /* 0x000fe20003800000 */
[----:B------:R-:W0:Y:S01]  /*1d420*/  S2R R5, SR_CgaCtaId ;  /* 0x0000000000057919 */ /* 0x000e220000008800 */
[----:B---3--:R-:W-:-:S05]  /*1d430*/  VIADD R0, R0, 0x1 ;  /* 0x0000000100007836 */ /* 0x008fca0000000000 */
[----:B--2---:R-:W-:-:S04]  /*1d440*/  LEA.HI R2, R0, R0, RZ, 0x1 ;  /* 0x0000000000027211 */ /* 0x004fc800078f08ff */
[----:B------:R-:W-:-:S04]  /*1d450*/  LOP3.LUT R3, R2, 0xfffffffe, RZ, 0xc0, !PT ;  /* 0xfffffffe02037812 */ /* 0x000fc800078ec0ff */
[----:B------:R-:W-:Y:S02]  /*1d460*/  IADD3 R3, R0, -R3, RZ ;  /* 0x8000000300037210 */ /* 0x000fe40007ffe0ff */
[----:B------:R-:W-:Y:S02]  /*1d470*/  MOV R0, 0x400 ;  /* 0x0000040000007802 */ /* 0x000fe40000000f00 */
[----:B------:R-:W-:Y:S02]  /*1d480*/  SHF.L.U32 R3, R3, 0x1f, RZ ;  /* 0x0000001f03037819 */ /* 0x000fe400000006ff */
[----:B0-----:R-:W-:-:S04]  /*1d490*/  LEA R0, R5, R0, 0x18 ;  /* 0x0000000005007211 */ /* 0x001fc800078ec0ff */
[----:B------:R-:W0:Y:S02]  /*1d4a0*/  SYNCS.PHASECHK.TRANS64.TRYWAIT P0, [R0+URZ+0x34820], R3 ;  /* 0x03482003000075a7 */ /* 0x000e24000800017f */
[----:B0-----:R-:W-:Y:S05]  /*1d4b0*/  @!P0 BRA `(.L_x_757) ;  /* 0x0000001800f48947 */ /* 0x001fea0003800000 */
.L_x_848:
[----:B------:R-:W-:Y:S05]  /*1d4c0*/  BSYNC B0 ;  /* 0x0000000000007941 */ /* 0x000fea0003800000 */
.L_x_756:
[----:B------:R-:W-:-:S03]  /*1d4d0*/  UMOV UR4, 0xffffffff ;  /* 0xffffffff00047882 */ /* 0x000fc60000000000 */
[----:B------:R-:W-:Y:S05]  /*1d4e0*/  BRA.DIV UR4, `(.L_x_758) ;  /* 0x0000001a04fc7947 */ /* 0x000fea000b800000 */
[----:B------:R-:W1:Y:S02]  /*1d4f0*/  S2R R2, SR_TID.X ;  /* 0x0000000000027919 */ /* 0x000e640000002100 */
[----:B-1----:R-:W-:-:S04]  /*1d500*/  SHF.R.U32.HI R2, RZ, 0x5, R2 ;  /* 0x00000005ff027819 */ /* 0x002fc80000011602 */
[----:B------:R-:W-:-:S05]  /*1d510*/  LOP3.LUT R2, R2, 0x3, RZ, 0xc0, !PT ;  /* 0x0000000302027812 */ /* 0x000fca00078ec0ff */
[----:B------:R1:W2:Y:S02]  /*1d520*/  SHFL.IDX PT, R14, R2, RZ, 0x1f ;  /* 0x00001fff020e7589 */ /* 0x0002a400000e0000 */
.L_x_851:
[----:B--2---:R-:W-:-:S13]  /*1d530*/  ISETP.NE.AND P0, PT, R14, RZ, PT ;  /* 0x000000ff0e00720c */ /* 0x004fda0003f05270 */
[----:B------:R-:W-:Y:S05]  /*1d540*/  @P0 BRA `(.L_x_448) ;  /* 0x0000000000940947 */ /* 0x000fea0003800000 */
[----:B------:R-:W-:-:S03]  /*1d550*/  UMOV UR4, 0xffffffff ;  /* 0xffffffff00047882 */ /* 0x000fc60000000000 */
[----:B------:R-:W-:Y:S05]  /*1d560*/  BRA.DIV UR4, `(.L_x_759) ;  /* 0x0000001e04107947 */ /* 0x000fea000b800000 */
[----:B------:R-:W-:-:S13]  /*1d570*/  ELECT P6, URZ, PT ;  /* 0x00000000003f782f */ /* 0x000fda00038c0000 */
.L_x_854:
[----:B------:R-:W-:Y:S05]  /*1d580*/  @!P6 BRA `(.L_x_448) ;  /* 0x000000000084e947 */ /* 0x000fea0003800000 */
[----:B-1----:R-:W2:Y:S02]  /*1d590*/  LDL.LU R2, [R1+0x38] ;  /* 0x0000380001027983 */ /* 0x002ea40000300800 */
[----:B--2---:R-:W-:-:S04]  /*1d5a0*/  LOP3.LUT R2, R2, 0x2, RZ, 0xfc, !PT ;  /* 0x0000000202027812 */ /* 0x004fc800078efcff */
[----:B------:R-:W-:-:S13]  /*1d5b0*/  ISETP.NE.AND P2, PT, R2, 0x3, PT ;  /* 0x000000030200780c */ /* 0x000fda0003f45270 */
[----:B------:R-:W-:Y:S05]  /*1d5c0*/  @!P2 BRA `(.L_x_760) ;  /* 0x000000000004a947 */ /* 0x000fea0003800000 */
[----:B------:R-:W-:Y:S01]  /*1d5d0*/  BPT.TRAP 0x1 ;  /* 0x000000040000795c */ /* 0x000fe20000300000 */
.L_x_760:
[----:B0-----:R-:W2:Y:S04]  /*1d5e0*/  LDL R3, [R1] ;  /* 0x0000000001037983 */ /* 0x001ea80000100800 */
[----:B------:R-:W3:Y:S01]  /*1d5f0*/  LDL.LU R7, [R1+0xc] ;  /* 0x00000c0001077983 */ /* 0x000ee20000300800 */
[----:B------:R-:W-:-:S05]  /*1d600*/  VIADD R2, R0, 0x34840 ;  /* 0x0003484000027836 */ /* 0x000fca0000000000 */
[C---:B--2---:R-:W-:Y:S01]  /*1d610*/  LEA R6, R3.reuse, R2, 0x3 ;  /* 0x0000000203067211 */ /* 0x044fe200078e18ff */
[----:B------:R-:W-:Y:S01]  /*1d620*/  VIADD R3, R3, 0x1 ;  /* 0x0000000103037836 */ /* 0x000fe20000000000 */
[----:B---3--:R-:W-:-:S04]  /*1d630*/  SHF.L.U32 R5, R7, 0x1f, RZ ;  /* 0x0000001f07057819 */ /* 0x008fc800000006ff */
[C---:B------:R-:W-:Y:S01]  /*1d640*/  ISETP.NE.AND P1, PT, R3.reuse, 0x2, PT ;  /* 0x000000020300780c */ /* 0x040fe20003f25270 */
[----:B------:R-:W0:Y:S03]  /*1d650*/  SYNCS.PHASECHK.TRANS64.TRYWAIT P0, [R6+URZ], R5 ;  /* 0x00000005060075a7 */ /* 0x000e26000800017f */
[----:B------:R-:W-:Y:S02]  /*1d660*/  SEL R4, RZ, 0x1, P1 ;  /* 0x00000001ff047807 */ /* 0x000fe40000800000 */
[----:B------:R-:W-:Y:S02]  /*1d670*/  SEL R3, R3, RZ, P1 ;  /* 0x000000ff03037207 */ /* 0x000fe40000800000 */
[----:B------:R-:W-:Y:S02]  /*1d680*/  LOP3.LUT R4, R7, R4, RZ, 0x3c, !PT ;  /* 0x0000000407047212 */ /* 0x000fe400078e3cff */
[----:B------:R-:W-:-:S02]  /*1d690*/  LEA R7, R3, R2, 0x3 ;  /* 0x0000000203077211 */ /* 0x000fc400078e18ff */
[----:B------:R-:W-:Y:S01]  /*1d6a0*/  SHF.L.U32 R2, R4, 0x1f, RZ ;  /* 0x0000001f04027819 */ /* 0x000fe200000006ff */
[----:B0-----:R-:W-:Y:S06]  /*1d6b0*/  @!P0 BRA `(.L_x_761) ;  /* 0x0000001800dc8947 */ /* 0x001fec0003800000 */
.L_x_855:
[----:B------:R-:W1:Y:S02]  /*1d6c0*/  SYNCS.PHASECHK.TRANS64.TRYWAIT P0, [R7+URZ], R2 ;  /* 0x00000002070075a7 */ /* 0x000e64000800017f */
[----:B-1----:R-:W-:Y:S05]  /*1d6d0*/  @!P0 BRA `(.L_x_762) ;  /* 0x0000001800e88947 */ /* 0x002fea0003800000 */
.L_x_856:
[----:B------:R-:W-:Y:S05]  /*1d6e0*/  @!P2 BRA `(.L_x_763) ;  /* 0x000000000004a947 */ /* 0x000fea0003800000 */
[----:B------:R-:W-:Y:S01]  /*1d6f0*/  BPT.TRAP 0x1 ;  /* 0x000000040000795c */ /* 0x000fe20000300000 */
.L_x_763:
[----:B------:R-:W2:Y:S01]  /*1d700*/  LDL.LU R4, [R1] ;  /* 0x0000000001047983 */ /* 0x000ea20000300800 */
[----:B------:R-:W-:-:S05]  /*1d710*/  VIADD R0, R0, 0x34860 ;  /* 0x0003486000007836 */ /* 0x000fca0000000000 */
[----:B--2---:R-:W-:-:S04]  /*1d720*/  LEA R4, R4, R0, 0x3 ;  /* 0x0000000004047211 */ /* 0x004fc800078e18ff */
[----:B------:R-:W2:Y:S02]  /*1d730*/  SYNCS.PHASECHK.TRANS64.TRYWAIT P0, [R4+URZ], R5 ;  /* 0x00000005040075a7 */ /* 0x000ea4000800017f */
[----:B--2---:R-:W-:Y:S05]  /*1d740*/  @!P0 BRA `(.L_x_764) ;  /* 0x0000001800e08947 */ /* 0x004fea0003800000 */
.L_x_857:
[----:B------:R-:W-:-:S07]  /*1d750*/  IMAD R3, R3, 0x8, R0 ;  /* 0x0000000803037824 */ /* 0x000fce00078e0200 */
.L_x_765:
[----:B---3--:R3:W4:Y:S02]  /*1d760*/  SYNCS.PHASECHK.TRANS64.TRYWAIT P0, [R3+URZ], R2 ;  /* 0x00000002030075a7 */ /* 0x008724000800017f */
[----:B----4-:R-:W-:Y:S05]  /*1d770*/  @!P0 NANOSLEEP.SYNCS 0x989680 ;  /* 0x009896800000895d */ /* 0x010fea0003900000 */
[----:B------:R-:W4:Y:S02]  /*1d780*/  @!P0 SYNCS.PHASECHK.TRANS64 P0, [R3+URZ], R2 ;  /* 0x00000002030085a7 */ /* 0x000f24000800007f */
[----:B----4-:R-:W-:Y:S05]  /*1d790*/  @!P0 BRA `(.L_x_765) ;  /* 0xfffffffc00f08947 */ /* 0x010fea000383ffff */
.L_x_448:
[----:B------:R-:W-:Y:S05]  /*1d7a0*/  BSYNC B7 ;  /* 0x0000000000077941 */ /* 0x000fea0003800000 */
.L_x_445:
[----:B------:R-:W-:Y:S05]  /*1d7b0*/  EXIT ;  /* 0x000000000000794d */ /* 0x000fea0003800000 */
.L_x_466:
[----:B0-----:R0:W1:Y:S02]  /*1d7c0*/  SYNCS.PHASECHK.TRANS64.TRYWAIT P5, [R3+URZ+0x34890], R0 ;  /* 0x03489000030075a7 */ /* 0x00106400080a017f */
[----:B-1----:R-:W-:Y:S05]  /*1d7d0*/  @!P5 NANOSLEEP.SYNCS 0x989680 ;  /* 0x009896800000d95d */ /* 0x002fea0003900000 */
[----:B------:R-:W1:Y:S02]  /*1d7e0*/  @!P5 SYNCS.PHASECHK.TRANS64 P5, [R3+URZ+0x34890], R0 ;  /* 0x034890000300d5a7 */ /* 0x000e6400080a007f */
[----:B-1----:R-:W-:Y:S05]  /*1d7f0*/  @!P5 BRA `(.L_x_466) ;  /* 0xfffffffc00f0d947 */ /* 0x002fea000383ffff */
[----:B------:R-:W-:Y:S05]  /*1d800*/  BRA `(.L_x_766) ;  /* 0xfffffe5c00487947 */ /* 0x000fea000383ffff */
.L_x_520:
[----:B-1----:R1:W3:Y:S02]  /*1d810*/  SYNCS.PHASECHK.TRANS64.TRYWAIT P5, [R3+URZ+0x34890], R0 ;  /* 0x03489000030075a7 */ /* 0x0022e400080a017f */
[----:B---3--:R-:W-:Y:S05]  /*1d820*/  @!P5 NANOSLEEP.SYNCS 0x989680 ;  /* 0x009896800000d95d */ /* 0x008fea0003900000 */
[----:B------:R-:W3:Y:S02]  /*1d830*/  @!P5 SYNCS.PHASECHK.TRANS64 P5, [R3+URZ+0x34890], R0 ;  /* 0x034890000300d5a7 */ /* 0x000ee400080a007f */
[----:B---3--:R-:W-:Y:S05]  /*1d840*/  @!P5 BRA `(.L_x_520) ;  /* 0xfffffffc00f0d947 */ /* 0x008fea000383ffff */
[----:B------:R-:W-:Y:S05]  /*1d850*/  BRA `(.L_x_767) ;  /* 0xfffffe8c00d07947 */ /* 0x000fea000383ffff */
.L_x_545:
[----:B0-----:R0:W1:Y:S02]  /*1d860*/  SYNCS.PHASECHK.TRANS64.TRYWAIT P4, [R3+URZ+0x34890], R0 ;  /* 0x03489000030075a7 */ /* 0x001064000808017f */
[----:B-1----:R-:W-:Y:S05]  /*1d870*/  @!P4 NANOSLEEP.SYNCS 0x989680 ;  /* 0x009896800000c95d */ /* 0x002fea0003900000 */
[----:B------:R-:W1:Y:S02]  /*1d880*/  @!P4 SYNCS.PHASECHK.TRANS64 P4, [R3+URZ+0x34890], R0 ;  /* 0x034890000300c5a7 */ /* 0x000e64000808007f */
[----:B-1----:R-:W-:Y:S05]  /*1d890*/  @!P4 BRA `(.L_x_545) ;  /* 0xfffffffc00f0c947 */ /* 0x002fea000383ffff */
[----:B------:R-:W-:Y:S05]  /*1d8a0*/  BRA `(.L_x_768) ;  /* 0xfffffebc00b07947 */ /* 0x000fea000383ffff */
.L_x_551:
[----:B--2---:R2:W3:Y:S02]  /*1d8b0*/  SYNCS.PHASECHK.TRANS64.TRYWAIT P4, [R3+URZ+0x348b0], R0 ;  /* 0x0348b000030075a7 */ /* 0x0044e4000808017f */
[----:B---3--:R-:W-:Y:S05]  /*1d8c0*/  @!P4 NANOSLEEP.SYNCS 0x989680 ;  /* 0x009896800000c95d */ /* 0x008fea0003900000 */
[----:B------:R-:W3:Y:S02]  /*1d8d0*/  @!P4 SYNCS.PHASECHK.TRANS64 P4, [R3+URZ+0x348b0], R0 ;  /* 0x0348b0000300c5a7 */ /* 0x000ee4000808007f */
[----:B---3--:R-:W-:Y:S05]  /*1d8e0*/  @!P4 BRA `(.L_x_551) ;  /* 0xfffffffc00f0c947 */ /* 0x008fea000383ffff */
[----:B------:R-:W-:Y:S05]  /*1d8f0*/  BRA `(.L_x_769) ;  /* 0xfffffec000b07947 */ /* 0x000fea000383ffff */
.L_x_571:
[----:B------:R-:W-:Y:S01]  /*1d900*/  BSSY B1, `(.L_x_770) ;  /* 0x0000008000017945 */ /* 0x000fe20003800000 */
[----:B------:R-:W-:Y:S01]  /*1d910*/  MOV R13, R38 ;  /* 0x00000026000d7202 */ /* 0x000fe20000000f00 */
[----:B------:R-:W-:Y:S01]  /*1d920*/  IMAD.MOV.U32 R12, RZ, RZ, RZ ;  /* 0x000000ffff0c7224 */ /* 0x000fe200078e00ff */
[----:B------:R-:W-:Y:S01]  /*1d930*/  MOV R11, 0x1c1f ;  /* 0x00001c1f000b7802 */ /* 0x000fe20000000f00 */
[----:B------:R-:W-:-:S07]  /*1d940*/  IMAD.MOV.U32 R15, RZ, RZ, -0x1 ;  /* 0xffffffffff0f7424 */ /* 0x000fce00078e00ff */
[----:B------:R-:W-:Y:S05]  /*1d950*/  WARPSYNC.COLLECTIVE R15, `(.L_x_771) ;  /* 0x000000000f087348 */ /* 0x000fea0003c00000 */
[----:B------:R0:W1:Y:S02]  /*1d960*/  SHFL.IDX P6, R14, R13, R12, R11 ;  /* 0x0000000c0d0e7389 */ /* 0x00006400000c000b */
[----:B01----:R-:W-:Y:S01]  /*1d970*/  ENDCOLLECTIVE ;  /* 0x000000000000791b */ /* 0x003fe20003800000 */
.L_x_771:
[----:B------:R-:W-:Y:S05]  /*1d980*/  BSYNC B1 ;  /* 0x0000000000017941 */ /* 0x000fea0003800000 */
.L_x_770:
[----:B------:R-:W-:Y:S05]  /*1d990*/  BRA `(.L_x_772) ;  /* 0xfffffed400d87947 */ /* 0x000fea000383ffff */
.L_x_572:
        /* <DEDUP_REMOVED lines=8> */
.L_x_774:
[----:B------:R-:W-:Y:S05]  /*1da20*/  BSYNC B1 ;  /* 0x0000000000017941 */ /* 0x000fea0003800000 */
.L_x_773:
[----:B------:R-:W-:Y:S05]  /*1da30*/  BRA `(.L_x_775) ;  /* 0xfffffed400bc7947 */ /* 0x000fea000383ffff */
.L_x_573:
        /* <DEDUP_REMOVED lines=8> */
.L_x_777:
[----:B------:R-:W-:Y:S05]  /*1dac0*/  BSYNC B1 ;  /* 0x0000000000017941 */ /* 0x000fea0003800000 */
.L_x_776:
[----:B------:R-:W-:Y:S05]  /*1dad0*/  BRA `(.L_x_778) ;  /* 0xfffffed400a07947 */ /* 0x000fea000383ffff */
.L_x_574:
        /* <DEDUP_REMOVED lines=8> */
.L_x_780:
[----:B------:R-:W-:Y:S05]  /*1db60*/  BSYNC B1 ;  /* 0x0000000000017941 */ /* 0x000fea0003800000 */
.L_x_779:
[----:B------:R-:W-:Y:S05]  /*1db70*/  BRA `(.L_x_781) ;  /* 0xfffffed400847947 */ /* 0x000fea000383ffff */
.L_x_576:
[----:B0-----:R0:W1:Y:S02]  /*1db80*/  SYNCS.PHASECHK.TRANS64.TRYWAIT P1, [R2+URZ+0x34800], R5 ;  /* 0x03480005020075a7 */ /* 0x001064000802017f */
[----:B-1----:R-:W-:Y:S05]  /*1db90*/  @!P1 NANOSLEEP.SYNCS 0x989680 ;  /* 0x009896800000995d */ /* 0x002fea0003900000 */
[----:B------:R-:W1:Y:S02]  /*1dba0*/  @!P1 SYNCS.PHASECHK.TRANS64 P1, [R2+URZ+0x34800], R5 ;  /* 0x03480005020095a7 */ /* 0x000e64000802007f */
[----:B-1----:R-:W-:Y:S05]  /*1dbb0*/  @!P1 BRA `(.L_x_576) ;  /* 0xfffffffc00f09947 */ /* 0x002fea000383ffff */
[----:B------:R-:W-:Y:S05]  /*1dbc0*/  BRA `(.L_x_782) ;  /* 0xfffffed400c07947 */ /* 0x000fea000383ffff */
.L_x_602:
        /* <DEDUP_REMOVED lines=8> */
.L_x_784:
[----:B------:R-:W-:Y:S05]  /*1dc50*/  BSYNC B1 ;  /* 0x0000000000017941 */ /* 0x000fea0003800000 */
.L_x_783:
[----:B------:R-:W-:Y:S05]  /*1dc60*/  BRA `(.L_x_785) ;  /* 0xfffffefc00347947 */ /* 0x000fea000383ffff */
.L_x_603:
        /* <DEDUP_REMOVED lines=8> */
.L_x_787:
[----:B------:R-:W-:Y:S05]  /*1dcf0*/  BSYNC B1 ;  /* 0x0000000000017941 */ /* 0x000fea0003800000 */
.L_x_786:
[----:B------:R-:W-:Y:S05]  /*1dd00*/  BRA `(.L_x_788) ;  /* 0xfffffefc00187947 */ /* 0x000fea000383ffff */
.L_x_604:
        /* <DEDUP_REMOVED lines=8> */
.L_x_790:
[----:B------:R-:W-:Y:S05]  /*1dd90*/  BSYNC B1 ;  /* 0x0000000000017941 */ /* 0x000fea0003800000 */
.L_x_789:
[----:B------:R-:W-:Y:S05]  /*1dda0*/  BRA `(.L_x_791) ;  /* 0xfffffef800fc7947 */ /* 0x000fea000383ffff */
.L_x_605:
        /* <DEDUP_REMOVED lines=8> */
.L_x_793:
[----:B------:R-:W-:Y:S05]  /*1de30*/  BSYNC B1 ;  /* 0x0000000000017941 */ /* 0x000fea0003800000 */
.L_x_792:
[----:B------:R-:W-:Y:S05]  /*1de40*/  BRA `(.L_x_794) ;  /* 0xfffffef800e07947 */ /* 0x000fea000383ffff */
.L_x_607:
[----:B0-----:R0:W1:Y:S02]  /*1de50*/  SYNCS.PHASECHK.TRANS64.TRYWAIT P0, [R2+URZ+0x34800], R5 ;  /* 0x03480005020075a7 */ /* 0x001064000800017f */
[----:B-1----:R-:W-:Y:S05]  /*1de60*/  @!P0 NANOSLEEP.SYNCS 0x989680 ;  /* 0x009896800000895d */ /* 0x002fea0003900000 */
[----:B------:R-:W1:Y:S02]  /*1de70*/  @!P0 SYNCS.PHASECHK.TRANS64 P0, [R2+URZ+0x34800], R5 ;  /* 0x03480005020085a7 */ /* 0x000e64000800007f */
[----:B-1----:R-:W-:Y:S05]  /*1de80*/  @!P0 BRA `(.L_x_607) ;  /* 0xfffffffc00f08947 */ /* 0x002fea000383ffff */
[----:B------:R-:W-:Y:S05]  /*1de90*/  BRA `(.L_x_795) ;  /* 0xfffffefc001c7947 */ /* 0x000fea000383ffff */
.L_x_621:
[----:B-1----:R1:W2:Y:S02]  /*1dea0*/  SYNCS.PHASECHK.TRANS64.TRYWAIT P2, [R4+URZ+0x34830], R3 ;  /* 0x03483003040075a7 */ /* 0x0022a4000804017f */
[----:B--2---:R-:W-:Y:S05]  /*1deb0*/  @!P2 NANOSLEEP.SYNCS 0x989680 ;  /* 0x009896800000a95d */ /* 0x004fea0003900000 */
[----:B------:R-:W2:Y:S02]  /*1dec0*/  @!P2 SYNCS.PHASECHK.TRANS64 P2, [R4+URZ+0x34830], R3 ;  /* 0x034830030400a5a7 */ /* 0x000ea4000804007f */
[----:B--2---:R-:W-:Y:S05]  /*1ded0*/  @!P2 BRA `(.L_x_621) ;  /* 0xfffffffc00f0a947 */ /* 0x004fea000383ffff */
[----:B------:R-:W-:Y:S05]  /*1dee0*/  BRA `(.L_x_620) ;  /* 0xffffff2000087947 */ /* 0x000fea000383ffff */
.L_x_628:
[----:B-1----:R1:W2:Y:S02]  /*1def0*/  SYNCS.PHASECHK.TRANS64.TRYWAIT P2, [R21+URZ+0x34830], R0 ;  /* 0x03483000150075a7 */ /* 0x0022a4000804017f */
[----:B--2---:R-:W-:Y:S05]  /*1df00*/  @!P2 NANOSLEEP.SYNCS 0x989680 ;  /* 0x009896800000a95d */ /* 0x004fea0003900000 */
[----:B------:R-:W2:Y:S02]  /*1df10*/  @!P2 SYNCS.PHASECHK.TRANS64 P2, [R21+URZ+0x34830], R0 ;  /* 0x034830001500a5a7 */ /* 0x000ea4000804007f */
[----:B--2---:R-:W-:Y:S05]  /*1df20*/  @!P2 BRA `(.L_x_628) ;  /* 0xfffffffc00f0a947 */ /* 0x004fea000383ffff */
[----:B------:R-:W-:Y:S05]  /*1df30*/  BRA `(.L_x_627) ;  /* 0xffffff4800947947 */ /* 0x000fea000383ffff */
.L_x_633:
[----:B---3--:R3:W4:Y:S02]  /*1df40*/  SYNCS.PHASECHK.TRANS64.TRYWAIT P2, [R202+URZ+0x34850], R3 ;  /* 0x03485003ca0075a7 */ /* 0x008724000804017f */
[----:B----4-:R-:W-:Y:S05]  /*1df50*/  @!P2 NANOSLEEP.SYNCS 0x989680 ;  /* 0x009896800000a95d */ /* 0x010fea0003900000 */
[----:B------:R-:W4:Y:S02]  /*1df60*/  @!P2 SYNCS.PHASECHK.TRANS64 P2, [R202+URZ+0x34850], R3 ;  /* 0x03485003ca00a5a7 */ /* 0x000f24000804007f */
[----:B----4-:R-:W-:Y:S05]  /*1df70*/  @!P2 BRA `(.L_x_633) ;  /* 0xfffffffc00f0a947 */ /* 0x010fea000383ffff */
[----:B------:R-:W-:Y:S05]  /*1df80*/  BRA `(.L_x_632) ;  /* 0xffffff5400747947 */ /* 0x000fea000383ffff */
.L_x_639:
[----:B-1----:R1:W2:Y:S02]  /*1df90*/  SYNCS.PHASECHK.TRANS64.TRYWAIT P0, [R13+URZ+0x34850], R4 ;  /* 0x034850040d0075a7 */ /* 0x0022a4000800017f */
[----:B--2---:R-:W-:Y:S05]  /*1dfa0*/  @!P0 NANOSLEEP.SYNCS 0x989680 ;  /* 0x009896800000895d */ /* 0x004fea0003900000 */
[----:B------:R-:W2:Y:S02]  /*1dfb0*/  @!P0 SYNCS.PHASECHK.TRANS64 P0, [R13+URZ+0x34850], R4 ;  /* 0x034850040d0085a7 */ /* 0x000ea4000800007f */
[----:B--2---:R-:W-:Y:S05]  /*1dfc0*/  @!P0 BRA `(.L_x_639) ;  /* 0xfffffffc00f08947 */ /* 0x004fea000383ffff */
[----:B------:R-:W-:Y:S05]  /*1dfd0*/  BRA `(.L_x_638) ;  /* 0xffffff7000947947 */ /* 0x000fea000383ffff */
.L_x_671:
[----:B------:R-:W0:Y:S01]  /*1dfe0*/  S2R R9, SR_TID.X ;  /* 0x0000000000097919 */ /* 0x000e220000002100 */
[----:B------:R-:W-:Y:S01]  /*1dff0*/  BSSY B1, `(.L_x_796) ;  /* 0x000000a000017945 */ /* 0x000fe20003800000 */
[----:B------:R-:W-:Y:S01]  /*1e000*/  IMAD.MOV.U32 R12, RZ, RZ, RZ ;  /* 0x000000ffff0c7224 */ /* 0x000fe200078e00ff */
[----:B------:R-:W-:Y:S01]  /*1e010*/  MOV R11, 0x1f ;  /* 0x0000001f000b7802 */ /* 0x000fe20000000f00 */
[----:B------:R-:W-:Y:S01]  /*1e020*/  IMAD.MOV.U32 R15, RZ, RZ, -0x1 ;  /* 0xffffffffff0f7424 */ /* 0x000fe200078e00ff */
[----:B0-----:R-:W-:-:S04]  /*1e030*/  SHF.R.U32.HI R9, RZ, 0x5, R9 ;  /* 0x00000005ff097819 */ /* 0x001fc80000011609 */
[----:B------:R-:W-:-:S04]  /*1e040*/  LOP3.LUT R9, R9, 0x3, RZ, 0xc0, !PT ;  /* 0x0000000309097812 */ /* 0x000fc800078ec0ff */
[----:B------:R-:W-:-:S07]  /*1e050*/  MOV R13, R9 ;  /* 0x00000009000d7202 */ /* 0x000fce0000000f00 */
[----:B-----5:R-:W-:Y:S05]  /*1e060*/  WARPSYNC.COLLECTIVE R15, `(.L_x_797) ;  /* 0x000000000f087348 */ /* 0x020fea0003c00000 */
[----:B------:R0:W1:Y:S02]  /*1e070*/  SHFL.IDX P6, R14, R13, R12, R11 ;  /* 0x0000000c0d0e7389 */ /* 0x00006400000c000b */
[----:B01---5:R-:W-:Y:S01]  /*1e080*/  ENDCOLLECTIVE ;  /* 0x000000000000791b */ /* 0x023fe20003800000 */
.L_x_797:
[----:B------:R-:W-:Y:S05]  /*1e090*/  BSYNC B1 ;  /* 0x0000000000017941 */ /* 0x000fea0003800000 */
.L_x_796:
[----:B------:R-:W-:Y:S05]  /*1e0a0*/  BRA `(.L_x_798) ;  /* 0xffffffa800b87947 */ /* 0x000fea000383ffff */
.L_x_672:
[----:B------:R-:W-:Y:S01]  /*1e0b0*/  BSSY B1, `(.L_x_799) ;  /* 0x0000006000017945 */ /* 0x000fe20003800000 */
[----:B------:R-:W-:-:S07]  /*1e0c0*/  MOV R15, 0xffffffff ;  /* 0xffffffff000f7802 */ /* 0x000fce0000000f00 */
[----:B-----5:R-:W-:Y:S05]  /*1e0d0*/  WARPSYNC.COLLECTIVE R15, `(.L_x_800) ;  /* 0x000000000f0c7348 */ /* 0x020fea0003c00000 */
[----:B------:R-:W-:Y:S02]  /*1e0e0*/  ELECT P6, UR62, PT ;  /* 0x00000000003e782f */ /* 0x000fe400038c0000 */
[----:B------:R-:W-:Y:S01]  /*1e0f0*/  MOV R14, UR62 ;  /* 0x0000003e000e7c02 */ /* 0x000fe20008000f00 */
[----:B-----5:R-:W-:Y:S10]  /*1e100*/  ENDCOLLECTIVE ;  /* 0x000000000000791b */ /* 0x020ff40003800000 */
.L_x_800:
[----:B------:R-:W-:Y:S05]  /*1e110*/  BSYNC B1 ;  /* 0x0000000000017941 */ /* 0x000fea0003800000 */
.L_x_799:
[----:B------:R-:W-:Y:S05]  /*1e120*/  BRA `(.L_x_801) ;  /* 0xffffffa800a47947 */ /* 0x000fea000383ffff */
.L_x_674:
[----:B0-----:R0:W1:Y:S02]  /*1e130*/  SYNCS.PHASECHK.TRANS64.TRYWAIT P0, [R9+URZ+0x34820], R5 ;  /* 0x03482005090075a7 */ /* 0x001064000800017f */
[----:B-1----:R-:W-:Y:S05]  /*1e140*/  @!P0 NANOSLEEP.SYNCS 0x989680 ;  /* 0x009896800000895d */ /* 0x002fea0003900000 */
[----:B------:R-:W1:Y:S02]  /*1e150*/  @!P0 SYNCS.PHASECHK.TRANS64 P0, [R9+URZ+0x34820], R5 ;  /* 0x03482005090085a7 */ /* 0x000e64000800007f */
[----:B-1----:R-:W-:Y:S05]  /*1e160*/  @!P0 BRA `(.L_x_674) ;  /* 0xfffffffc00f08947 */ /* 0x002fea000383ffff */
[----:B------:R-:W-:Y:S05]  /*1e170*/  BRA `(.L_x_802) ;  /* 0xffffffa800c07947 */ /* 0x000fea000383ffff */
.L_x_677:
[----:B0-----:R0:W1:Y:S02]  /*1e180*/  SYNCS.PHASECHK.TRANS64.TRYWAIT P0, [R5+URZ+0x348a0], R7 ;  /* 0x0348a007050075a7 */ /* 0x001064000800017f */
[----:B-1----:R-:W-:Y:S05]  /*1e190*/  @!P0 NANOSLEEP.SYNCS 0x989680 ;  /* 0x009896800000895d */ /* 0x002fea0003900000 */
[----:B------:R-:W1:Y:S02]  /*1e1a0*/  @!P0 SYNCS.PHASECHK.TRANS64 P0, [R5+URZ+0x348a0], R7 ;  /* 0x0348a007050085a7 */ /* 0x000e64000800007f */
[----:B-1----:R-:W-:Y:S05]  /*1e1b0*/  @!P0 BRA `(.L_x_677) ;  /* 0xfffffffc00f08947 */ /* 0x002fea000383ffff */
[----:B------:R-:W-:Y:S05]  /*1e1c0*/  BRA `(.L_x_803) ;  /* 0xffffffa800d07947 */ /* 0x000fea000383ffff */
.L_x_679:
[----:B-1----:R1:W2:Y:S02]  /*1e1d0*/  SYNCS.PHASECHK.TRANS64.TRYWAIT P0, [R5+URZ+0x348c0], R7 ;  /* 0x0348c007050075a7 */ /* 0x0022a4000800017f */
[----:B--2---:R-:W-:Y:S05]  /*1e1e0*/  @!P0 NANOSLEEP.SYNCS 0x989680 ;  /* 0x009896800000895d */ /* 0x004fea0003900000 */
[----:B------:R-:W2:Y:S02]  /*1e1f0*/  @!P0 SYNCS.PHASECHK.TRANS64 P0, [R5+URZ+0x348c0], R7 ;  /* 0x0348c007050085a7 */ /* 0x000ea4000800007f */
[----:B--2---:R-:W-:Y:S05]  /*1e200*/  @!P0 BRA `(.L_x_679) ;  /* 0xfffffffc00f08947 */ /* 0x004fea000383ffff */
[----:B------:R-:W-:Y:S05]  /*1e210*/  BRA `(.L_x_804) ;  /* 0xffffffac00607947 */ /* 0x000fea000383ffff */
.L_x_683:
[----:B0-----:R0:W1:Y:S02]  /*1e220*/  SYNCS.PHASECHK.TRANS64.TRYWAIT P0, [R6+URZ+0x348a0], R7 ;  /* 0x0348a007060075a7 */ /* 0x001064000800017f */
[----:B-1----:R-:W-:Y:S05]  /*1e230*/  @!P0 NANOSLEEP.SYNCS 0x989680 ;  /* 0x009896800000895d */ /* 0x002fea0003900000 */
[----:B------:R-:W1:Y:S02]  /*1e240*/  @!P0 SYNCS.PHASECHK.TRANS64 P0, [R6+URZ+0x348a0], R7 ;  /* 0x0348a007060085a7 */ /* 0x000e64000800007f */
[----:B-1----:R-:W-:Y:S05]  /*1e250*/  @!P0 BRA `(.L_x_683) ;  /* 0xfffffffc00f08947 */ /* 0x002fea000383ffff */
[----:B------:R-:W-:Y:S05]  /*1e260*/  BRA `(.L_x_805) ;  /* 0xffffffb0003c7947 */ /* 0x000fea000383ffff */
.L_x_685:
[----:B-1----:R1:W2:Y:S02]  /*1e270*/  SYNCS.PHASECHK.TRANS64.TRYWAIT P1, [R6+URZ+0x348c0], R7 ;  /* 0x0348c007060075a7 */ /* 0x0022a4000802017f */
[----:B--2---:R-:W-:Y:S05]  /*1e280*/  @!P1 NANOSLEEP.SYNCS 0x989680 ;  /* 0x009896800000995d */ /* 0x004fea0003900000 */
[----:B------:R-:W2:Y:S02]  /*1e290*/  @!P1 SYNCS.PHASECHK.TRANS64 P1, [R6+URZ+0x348c0], R7 ;  /* 0x0348c007060095a7 */ /* 0x000ea4000802007f */
[----:B--2---:R-:W-:Y:S05]  /*1e2a0*/  @!P1 BRA `(.L_x_685) ;  /* 0xfffffffc00f09947 */ /* 0x004fea000383ffff */
[----:B------:R-:W-:Y:S05]  /*1e2b0*/  BRA `(.L_x_806) ;  /* 0xffffffb000c47947 */ /* 0x000fea000383ffff */
.L_x_697:
[----:B------:R-:W0:Y:S01]  /*1e2c0*/  S2R R3, SR_TID.X ;  /* 0x0000000000037919 */ /* 0x000e220000002100 */
[----:B------:R-:W-:Y:S01]  /*1e2d0*/  BSSY B0, `(.L_x_807) ;  /* 0x000000a000007945 */ /* 0x000fe20003800000 */
[----:B------:R-:W-:Y:S01]  /*1e2e0*/  MOV R12, RZ ;  /* 0x000000ff000c7202 */ /* 0x000fe20000000f00 */
[----:B------:R-:W-:Y:S01]  /*1e2f0*/  IMAD.MOV.U32 R11, RZ, RZ, 0x1f ;  /* 0x0000001fff0b7424 */ /* 0x000fe200078e00ff */
[----:B------:R-:W-:Y:S02]  /*1e300*/  MOV R15, 0xffffffff ;  /* 0xffffffff000f7802 */ /* 0x000fe40000000f00 */
[----:B0-----:R-:W-:-:S04]  /*1e310*/  SHF.R.U32.HI R3, RZ, 0x5, R3 ;  /* 0x00000005ff037819 */ /* 0x001fc80000011603 */
[----:B------:R-:W-:-:S05]  /*1e320*/  LOP3.LUT R3, R3, 0x3, RZ, 0xc0, !PT ;  /* 0x0000000303037812 */ /* 0x000fca00078ec0ff */
[----:B------:R-:W-:-:S07]  /*1e330*/  IMAD.MOV.U32 R13, RZ, RZ, R3 ;  /* 0x000000ffff0d7224 */ /* 0x000fce00078e0003 */
[----:B------:R-:W-:Y:S05]  /*1e340*/  WARPSYNC.COLLECTIVE R15, `(.L_x_808) ;  /* 0x000000000f087348 */ /* 0x000fea0003c00000 */
[----:B------:R0:W1:Y:S02]  /*1e350*/  SHFL.IDX P6, R14, R13, R12, R11 ;  /* 0x0000000c0d0e7389 */ /* 0x00006400000c000b */
[----:B01----:R-:W-:Y:S01]  /*1e360*/  ENDCOLLECTIVE ;  /* 0x000000000000791b */ /* 0x003fe20003800000 */
.L_x_808:
[----:B------:R-:W-:Y:S05]  /*1e370*/  BSYNC B0 ;  /* 0x0000000000007941 */ /* 0x000fea0003800000 */
.L_x_807:
[----:B------:R-:W-:Y:S05]  /*1e380*/  BRA `(.L_x_809) ;  /* 0xffffffbc00c47947 */ /* 0x000fea000383ffff */
.L_x_698:
[----:B------:R-:W-:Y:S01]  /*1e390*/  BSSY B0, `(.L_x_810) ;  /* 0x0000006000007945 */ /* 0x000fe20003800000 */
[----:B------:R-:W-:-:S07]  /*1e3a0*/  IMAD.MOV.U32 R15, RZ, RZ, -0x1 ;  /* 0xffffffffff0f7424 */ /* 0x000fce00078e00ff */
[----:B------:R-:W-:Y:S05]  /*1e3b0*/  WARPSYNC.COLLECTIVE R15, `(.L_x_811) ;  /* 0x000000000f0c7348 */ /* 0x000fea0003c00000 */
[----:B------:R-:W-:Y:S02]  /*1e3c0*/  ELECT P6, UR62, PT ;  /* 0x00000000003e782f */ /* 0x000fe400038c0000 */
[----:B------:R-:W-:Y:S01]  /*1e3d0*/  MOV R14, UR62 ;  /* 0x0000003e000e7c02 */ /* 0x000fe20008000f00 */
[----:B------:R-:W-:Y:S10]  /*1e3e0*/  ENDCOLLECTIVE ;  /* 0x000000000000791b */ /* 0x000ff40003800000 */
.L_x_811:
[----:B------:R-:W-:Y:S05]  /*1e3f0*/  BSYNC B0 ;  /* 0x0000000000007941 */ /* 0x000fea0003800000 */
.L_x_810:
[----:B------:R-:W-:Y:S05]  /*1e400*/  BRA `(.L_x_812) ;  /* 0xffffffbc00bc7947 */ /* 0x000fea000383ffff */
.L_x_701:
[----:B0-----:R0:W1:Y:S02]  /*1e410*/  SYNCS.PHASECHK.TRANS64.TRYWAIT P0, [R6+URZ+0x34840], R7 ;  /* 0x03484007060075a7 */ /* 0x001064000800017f */
[----:B-1----:R-:W-:Y:S05]  /*1e420*/  @!P0 NANOSLEEP.SYNCS 0x989680 ;  /* 0x009896800000895d */ /* 0x002fea0003900000 */
[----:B------:R-:W1:Y:S02]  /*1e430*/  @!P0 SYNCS.PHASECHK.TRANS64 P0, [R6+URZ+0x34840], R7 ;  /* 0x03484007060085a7 */ /* 0x000e64000800007f */
[----:B-1----:R-:W-:Y:S05]  /*1e440*/  @!P0 BRA `(.L_x_701) ;  /* 0xfffffffc00f08947 */ /* 0x002fea000383ffff */
[----:B------:R-:W-:Y:S05]  /*1e450*/  BRA `(.L_x_813) ;  /* 0xffffffc0002c7947 */ /* 0x000fea000383ffff */
.L_x_704:
        /* <DEDUP_REMOVED lines=8> */
.L_x_712:
[----:B0-----:R0:W1:Y:S02]  /*1e4e0*/  SYNCS.PHASECHK.TRANS64.TRYWAIT P0, [R7+URZ+0x34840], R8 ;  /* 0x03484008070075a7 */ /* 0x001064000800017f */
[----:B-1----:R-:W-:Y:S05]  /*1e4f0*/  @!P0 NANOSLEEP.SYNCS 0x989680 ;  /* 0x009896800000895d */ /* 0x002fea0003900000 */
[----:B------:R-:W1:Y:S02]  /*1e500*/  @!P0 SYNCS.PHASECHK.TRANS64 P0, [R7+URZ+0x34840], R8 ;  /* 0x03484008070085a7 */ /* 0x000e64000800007f */
[----:B-1----:R-:W-:Y:S05]  /*1e510*/  @!P0 BRA `(.L_x_712) ;  /* 0xfffffffc00f08947 */ /* 0x002fea000383ffff */
[----:B------:R-:W-:Y:S05]  /*1e520*/  BRA `(.L_x_815) ;  /* 0xffffffc8003c7947 */ /* 0x000fea000383ffff */
.L_x_714:
[----:B0-----:R0:W1:Y:S02]  /*1e530*/  SYNCS.PHASECHK.TRANS64.TRYWAIT P0, [R7+URZ+0x34860], R8 ;  /* 0x03486008070075a7 */ /* 0x001064000800017f */
[----:B-1----:R-:W-:Y:S05]  /*1e540*/  @!P0 NANOSLEEP.SYNCS 0x989680 ;  /* 0x009896800000895d */ /* 0x002fea0003900000 */
[----:B------:R-:W1:Y:S02]  /*1e550*/  @!P0 SYNCS.PHASECHK.TRANS64 P0, [R7+URZ+0x34860], R8 ;  /* 0x03486008070085a7 */ /* 0x000e64000800007f */
[----:B-1----:R-:W-:Y:S05]  /*1e560*/  @!P0 BRA `(.L_x_714) ;  /* 0xfffffffc00f08947 */ /* 0x002fea000383ffff */
[----:B------:R-:W-:Y:S05]  /*1e570*/  BRA `(.L_x_816) ;  /* 0xffffffc800e87947 */ /* 0x000fea000383ffff */
.L_x_720:
[----:B-1----:R1:W2:Y:S02]  /*1e580*/  SYNCS.PHASECHK.TRANS64.TRYWAIT P0, [R2+URZ+0x34840], R3 ;  /* 0x03484003020075a7 */ /* 0x0022a4000800017f */
[----:B--2---:R-:W-:Y:S05]  /*1e590*/  @!P0 NANOSLEEP.SYNCS 0x989680 ;  /* 0x009896800000895d */ /* 0x004fea0003900000 */
[----:B------:R-:W2:Y:S02]  /*1e5a0*/  @!P0 SYNCS.PHASECHK.TRANS64 P0, [R2+URZ+0x34840], R3 ;  /* 0x03484003020085a7 */ /* 0x000ea4000800007f */
[----:B--2---:R-:W-:Y:S05]  /*1e5b0*/  @!P0 BRA `(.L_x_720) ;  /* 0xfffffffc00f08947 */ /* 0x004fea000383ffff */
[----:B------:R-:W-:Y:S05]  /*1e5c0*/  BRA `(.L_x_817) ;  /* 0xffffffd000487947 */ /* 0x000fea000383ffff */
.L_x_722:
[----:B0-----:R0:W1:Y:S02]  /*1e5d0*/  SYNCS.PHASECHK.TRANS64.TRYWAIT P0, [R2+URZ+0x34860], R3 ;  /* 0x03486003020075a7 */ /* 0x001064000800017f */
[----:B-1----:R-:W-:Y:S05]  /*1e5e0*/  @!P0 NANOSLEEP.SYNCS 0x989680 ;  /* 0x009896800000895d */ /* 0x002fea0003900000 */
[----:B------:R-:W1:Y:S02]  /*1e5f0*/  @!P0 SYNCS.PHASECHK.TRANS64 P0, [R2+URZ+0x34860], R3 ;  /* 0x03486003020085a7 */ /* 0x000e64000800007f */
[----:B-1----:R-:W-:Y:S05]  /*1e600*/  @!P0 BRA `(.L_x_722) ;  /* 0xfffffffc00f08947 */ /* 0x002fea000383ffff */
[----:B------:R-:W-:Y:S05]  /*1e610*/  BRA `(.L_x_818) ;  /* 0xffffffd000f47947 */ /* 0x000fea000383ffff */
.L_x_728:
[----:B--2---:R2:W3:Y:S02]  /*1e620*/  SYNCS.PHASECHK.TRANS64.TRYWAIT P0, [R2+URZ+0x34840], R3 ;  /* 0x03484003020075a7 */ /* 0x0044e4000800017f */
[----:B---3--:R-:W-:Y:S05]  /*1e630*/  @!P0 NANOSLEEP.SYNCS 0x989680 ;  /* 0x009896800000895d */ /* 0x008fea0003900000 */
[----:B------:R-:W3:Y:S02]  /*1e640*/  @!P0 SYNCS.PHASECHK.TRANS64 P0, [R2+URZ+0x34840], R3 ;  /* 0x03484003020085a7 */ /* 0x000ee4000800007f */
[----:B---3--:R-:W-:Y:S05]  /*1e650*/  @!P0 BRA `(.L_x_728) ;  /* 0xfffffffc00f08947 */ /* 0x008fea000383ffff */
[----:B------:R-:W-:Y:S05]  /*1e660*/  BRA `(.L_x_819) ;  /* 0xffffffd8002c7947 */ /* 0x000fea000383ffff */
.L_x_730:
[----:B0-----:R0:W1:Y:S02]  /*1e670*/  SYNCS.PHASECHK.TRANS64.TRYWAIT P0, [R2+URZ+0x34860], R8 ;  /* 0x03486008020075a7 */ /* 0x001064000800017f */
[----:B-1----:R-:W-:Y:S05]  /*1e680*/  @!P0 NANOSLEEP.SYNCS 0x989680 ;  /* 0x009896800000895d */ /* 0x002fea0003900000 */
[----:B------:R-:W1:Y:S02]  /*1e690*/  @!P0 SYNCS.PHASECHK.TRANS64 P0, [R2+URZ+0x34860], R8 ;  /* 0x03486008020085a7 */ /* 0x000e64000800007f */
[----:B-1----:R-:W-:Y:S05]  /*1e6a0*/  @!P0 BRA `(.L_x_730) ;  /* 0xfffffffc00f08947 */ /* 0x002fea000383ffff */
[----:B------:R-:W-:Y:S05]  /*1e6b0*/  BRA `(.L_x_820) ;  /* 0xffffffd800d47947 */ /* 0x000fea000383ffff */
.L_x_738:
[----:B-1----:R1:W2:Y:S02]  /*1e6c0*/  SYNCS.PHASECHK.TRANS64.TRYWAIT P0, [R0+URZ+0x34860], R3 ;  /* 0x03486003000075a7 */ /* 0x0022a4000800017f */
[----:B--2---:R-:W-:Y:S05]  /*1e6d0*/  @!P0 NANOSLEEP.SYNCS 0x989680 ;  /* 0x009896800000895d */ /* 0x004fea0003900000 */
[----:B------:R-:W2:Y:S02]  /*1e6e0*/  @!P0 SYNCS.PHASECHK.TRANS64 P0, [R0+URZ+0x34860], R3 ;  /* 0x03486003000085a7 */ /* 0x000ea4000800007f */
[----:B--2---:R-:W-:Y:S05]  /*1e6f0*/  @!P0 BRA `(.L_x_738) ;  /* 0xfffffffc00f08947 */ /* 0x004fea000383ffff */
[----:B------:R-:W-:Y:S05]  /*1e700*/  BRA `(.L_x_821) ;  /* 0xffffffdc00f47947 */ /* 0x000fea000383ffff */
.L_x_741:
[----:B------:R-:W-:Y:S01]  /*1e710*/  BSSY B0, `(.L_x_822) ;  /* 0x0000008000007945 */ /* 0x000fe20003800000 */
[----:B0-----:R-:W-:Y:S01]  /*1e720*/  MOV R13, R16 ;  /* 0x00000010000d7202 */ /* 0x001fe20000000f00 */
[----:B------:R-:W-:Y:S01]  /*1e730*/  IMAD.MOV.U32 R12, RZ, RZ, RZ ;  /* 0x000000ffff0c7224 */ /* 0x000fe200078e00ff */
[----:B------:R-:W-:Y:S01]  /*1e740*/  MOV R11, 0x1f ;  /* 0x0000001f000b7802 */ /* 0x000fe20000000f00 */
[----:B------:R-:W-:-:S07]  /*1e750*/  IMAD.MOV.U32 R15, RZ, RZ, -0x1 ;  /* 0xffffffffff0f7424 */ /* 0x000fce00078e00ff */
[----:B-1---5:R-:W-:Y:S05]  /*1e760*/  WARPSYNC.COLLECTIVE R15, `(.L_x_823) ;  /* 0x000000000f087348 */ /* 0x022fea0003c00000 */
[----:B------:R0:W2:Y:S02]  /*1e770*/  SHFL.IDX P6, R14, R13, R12, R11 ;  /* 0x0000000c0d0e7389 */ /* 0x0000a400000c000b */
[----:B012--5:R-:W-:Y:S01]  /*1e780*/  ENDCOLLECTIVE ;  /* 0x000000000000791b */ /* 0x027fe20003800000 */
.L_x_823:
[----:B------:R-:W-:Y:S05]  /*1e790*/  BSYNC B0 ;  /* 0x0000000000007941 */ /* 0x000fea0003800000 */
.L_x_822:
[----:B------:R-:W-:Y:S01]  /*1e7a0*/  IMAD.MOV.U32 R13, RZ, RZ, R16 ;  /* 0x000000ffff0d7224 */ /* 0x000fe200078e0010 */
[----:B------:R-:W-:Y:S01]  /*1e7b0*/  MOV R12, 0x1 ;  /* 0x00000001000c7802 */ /* 0x000fe20000000f00 */
[----:B------:R-:W-:Y:S01]  /*1e7c0*/  IMAD.MOV.U32 R11, RZ, RZ, 0x1f ;  /* 0x0000001fff0b7424 */ /* 0x000fe200078e00ff */
[----:B------:R-:W-:Y:S02]  /*1e7d0*/  MOV R15, 0xffffffff ;  /* 0xffffffff000f7802 */ /* 0x000fe40000000f00 */
[----:B------:R-:W-:-:S07]  /*1e7e0*/  MOV R4, R14 ;  /* 0x0000000e00047202 */ /* 0x000fce0000000f00 */
[----:B------:R-:W-:Y:S05]  /*1e7f0*/  WARPSYNC.COLLECTIVE R15, `(.L_x_824) ;  /* 0x000000000f087348 */ /* 0x000fea0003c00000 */
[----:B------:R0:W1:Y:S02]  /*1e800*/  SHFL.IDX P6, R14, R13, R12, R11 ;  /* 0x0000000c0d0e7389 */ /* 0x00006400000c000b */
[----:B01----:R-:W-:Y:S01]  /*1e810*/  ENDCOLLECTIVE ;  /* 0x000000000000791b */ /* 0x003fe20003800000 */
.L_x_824:
[----:B------:R-:W-:Y:S01]  /*1e820*/  IMAD.MOV.U32 R5, RZ, RZ, R14 ;  /* 0x000000ffff057224 */ /* 0x000fe200078e000e */
[----:B------:R-:W-:Y:S06]  /*1e830*/  BRA `(.L_x_825) ;  /* 0xffffffe0008c7947 */ /* 0x000fec000383ffff */
.L_x_744:
[----:B------:R-:W-:Y:S01]  /*1e840*/  BSSY B0, `(.L_x_826) ;  /* 0x0000008000007945 */ /* 0x000fe20003800000 */
[----:B-----5:R-:W-:Y:S01]  /*1e850*/  MOV R13, R2 ;  /* 0x00000002000d7202 */ /* 0x020fe20000000f00 */
[----:B------:R-:W-:Y:S01]  /*1e860*/  IMAD.MOV.U32 R12, RZ, RZ, 0x1 ;  /* 0x00000001ff0c7424 */ /* 0x000fe200078e00ff */
[----:B------:R-:W-:Y:S01]  /*1e870*/  MOV R11, RZ ;  /* 0x000000ff000b7202 */ /* 0x000fe20000000f00 */
[----:B------:R-:W-:-:S07]  /*1e880*/  IMAD.MOV.U32 R15, RZ, RZ, -0x1 ;  /* 0xffffffffff0f7424 */ /* 0x000fce00078e00ff */
[----:B0-234-:R-:W-:Y:S05]  /*1e890*/  WARPSYNC.COLLECTIVE R15, `(.L_x_827) ;  /* 0x000000000f087348 */ /* 0x01dfea0003c00000 */
[----:B------:R1:W0:Y:S02]  /*1e8a0*/  SHFL.UP P6, R14, R13, R12, R11 ;  /* 0x0400000c0d0e7389 */ /* 0x00022400000c000b */
[----:B01234-:R-:W-:Y:S01]  /*1e8b0*/  ENDCOLLECTIVE ;  /* 0x000000000000791b */ /* 0x01ffe20003800000 */
.L_x_827:
[----:B------:R-:W-:Y:S05]  /*1e8c0*/  BSYNC B0 ;  /* 0x0000000000007941 */ /* 0x000fea0003800000 */
.L_x_826:
[----:B------:R-:W-:Y:S01]  /*1e8d0*/  ISETP.NE.AND P0, PT, R8, RZ, PT ;  /* 0x000000ff0800720c */ /* 0x000fe20003f05270 */
[----:B------:R-:W-:Y:S01]  /*1e8e0*/  IMAD.MOV.U32 R11, RZ, RZ, RZ ;  /* 0x000000ffff0b7224 */ /* 0x000fe200078e00ff */
[----:B------:R-:W-:Y:S02]  /*1e8f0*/  MOV R12, 0x2 ;  /* 0x00000002000c7802 */ /* 0x000fe40000000f00 */
[----:B------:R-:W-:Y:S02]  /*1e900*/  SEL R3, R14, RZ, P0 ;  /* 0x000000ff0e037207 */ /* 0x000fe40000000000 */
[----:B------:R-:W-:Y:S02]  /*1e910*/  MOV R15, 0xffffffff ;  /* 0xffffffff000f7802 */ /* 0x000fe40000000f00 */
[----:B------:R-:W-:Y:S02]  /*1e920*/  IADD3 R3, R2, R3, RZ ;  /* 0x0000000302037210 */ /* 0x000fe40007ffe0ff */
[----:B------:R-:W-:-:S03]  /*1e930*/  ISETP.GE.U32.AND P0, PT, R8, 0x2, PT ;  /* 0x000000020800780c */ /* 0x000fc60003f06070 */
[----:B------:R-:W-:-:S10]  /*1e940*/  IMAD.MOV.U32 R13, RZ, RZ, R3 ;  /* 0x000000ffff0d7224 */ /* 0x000fd400078e0003 */
[----:B------:R-:W-:Y:S05]  /*1e950*/  WARPSYNC.COLLECTIVE R15, `(.L_x_828) ;  /* 0x000000000f087348 */ /* 0x000fea0003c00000 */
[----:B------:R0:W1:Y:S02]  /*1e960*/  SHFL.UP P6, R14, R13, R12, R11 ;  /* 0x0400000c0d0e7389 */ /* 0x00006400000c000b */
[----:B01----:R-:W-:Y:S01]  /*1e970*/  ENDCOLLECTIVE ;  /* 0x000000000000791b */ /* 0x003fe20003800000 */
.L_x_828:
[----:B------:R-:W-:Y:S01]  /*1e980*/  IMAD.MOV.U32 R12, RZ, RZ, 0x4 ;  /* 0x00000004ff0c7424 */ /* 0x000fe200078e00ff */
[----:B------:R-:W-:Y:S02]  /*1e990*/  SEL R14, R14, RZ, P0 ;  /* 0x000000ff0e0e7207 */ /* 0x000fe40000000000 */
[----:B------:R-:W-:-:S03]  /*1e9a0*/  ISETP.GE.U32.AND P0, PT, R8, 0x4, PT ;  /* 0x000000040800780c */ /* 0x000fc60003f06070 */
[----:B------:R-:W-:-:S05]  /*1e9b0*/  IMAD.IADD R3, R3, 0x1, R14 ;  /* 0x0000000103037824 */ /* 0x000fca00078e020e */
[----:B------:R-:W-:-:S07]  /*1e9c0*/  MOV R13, R3 ;  /* 0x00000003000d7202 */ /* 0x000fce0000000f00 */
[----:B------:R-:W-:Y:S05]  /*1e9d0*/  WARPSYNC.COLLECTIVE R15, `(.L_x_829) ;  /* 0x000000000f087348 */ /* 0x000fea0003c00000 */
[----:B------:R0:W1:Y:S02]  /*1e9e0*/  SHFL.UP P6, R14, R13, R12, R11 ;  /* 0x0400000c0d0e7389 */ /* 0x00006400000c000b */
[----:B01----:R-:W-:Y:S01]  /*1e9f0*/  ENDCOLLECTIVE ;  /* 0x000000000000791b */ /* 0x003fe20003800000 */
.L_x_829:
[----:B------:R-:W-:Y:S02]  /*1ea00*/  MOV R12, 0x8 ;  /* 0x00000008000c7802 */ /* 0x000fe40000000f00 */
[----:B------:R-:W-:Y:S02]  /*1ea10*/  SEL R14, R14, RZ, P0 ;  /* 0x000000ff0e0e7207 */ /* 0x000fe40000000000 */
[----:B------:R-:W-:Y:S02]  /*1ea20*/  ISETP.GE.U32.AND P0, PT, R8, 0x8, PT ;  /* 0x000000080800780c */ /* 0x000fe40003f06070 */
[----:B------:R-:W-:-:S05]  /*1ea30*/  IADD3 R3, R3, R14, RZ ;  /* 0x0000000e03037210 */ /* 0x000fca0007ffe0ff */
[----:B------:R-:W-:-:S07]  /*1ea40*/  IMAD.MOV.U32 R13, RZ, RZ, R3 ;  /* 0x000000ffff0d7224 */ /* 0x000fce00078e0003 */
[----:B------:R-:W-:Y:S05]  /*1ea50*/  WARPSYNC.COLLECTIVE R15, `(.L_x_830) ;  /* 0x000000000f087348 */ /* 0x000fea0003c00000 */
[----:B------:R0:W1:Y:S02]  /*1ea60*/  SHFL.UP P6, R14, R13, R12, R11 ;  /* 0x0400000c0d0e7389 */ /* 0x00006400000c000b */
[----:B01----:R-:W-:Y:S01]  /*1ea70*/  ENDCOLLECTIVE ;  /* 0x000000000000791b */ /* 0x003fe20003800000 */
.L_x_830:
        /* <DEDUP_REMOVED lines=8> */
.L_x_831:
[----:B------:R-:W-:Y:S01]  /*1eb00*/  MOV R12, 0x1f ;  /* 0x0000001f000c7802 */ /* 0x000fe20000000f00 */
[----:B------:R-:W-:Y:S01]  /*1eb10*/  IMAD.MOV.U32 R11, RZ, RZ, 0x1f ;  /* 0x0000001fff0b7424 */ /* 0x000fe200078e00ff */
[----:B------:R-:W-:-:S04]  /*1eb20*/  SEL R6, R14, RZ, P0 ;  /* 0x000000ff0e067207 */ /* 0x000fc80000000000 */
[----:B------:R-:W-:-:S05]  /*1eb30*/  IADD3 R6, R3, R6, RZ ;  /* 0x0000000603067210 */ /* 0x000fca0007ffe0ff */
[----:B------:R-:W-:-:S07]  /*1eb40*/  IMAD.MOV.U32 R13, RZ, RZ, R6 ;  /* 0x000000ffff0d7224 */ /* 0x000fce00078e0006 */
[----:B------:R-:W-:Y:S05]  /*1eb50*/  WARPSYNC.COLLECTIVE R15, `(.L_x_832) ;  /* 0x000000000f087348 */ /* 0x000fea0003c00000 */
[----:B------:R0:W1:Y:S02]  /*1eb60*/  SHFL.IDX P6, R14, R13, R12, R11 ;  /* 0x0000000c0d0e7389 */ /* 0x00006400000c000b */
[----:B01----:R-:W-:Y:S01]  /*1eb70*/  ENDCOLLECTIVE ;  /* 0x000000000000791b */ /* 0x003fe20003800000 */
.L_x_832:
[----:B------:R-:W-:Y:S05]  /*1eb80*/  BRA `(.L_x_833) ;  /* 0xffffffe0004c7947 */ /* 0x000fea000383ffff */
.L_x_749:
[----:B------:R-:W-:Y:S01]  /*1eb90*/  BSSY B0, `(.L_x_834) ;  /* 0x0000008000007945 */ /* 0x000fe20003800000 */
[----:B-----5:R-:W-:Y:S01]  /*1eba0*/  MOV R13, R2 ;  /* 0x00000002000d7202 */ /* 0x020fe20000000f00 */
[----:B------:R-:W-:Y:S01]  /*1ebb0*/  IMAD.MOV.U32 R12, RZ, RZ, 0x1 ;  /* 0x00000001ff0c7424 */ /* 0x000fe200078e00ff */
[----:B------:R-:W-:Y:S01]  /*1ebc0*/  MOV R11, RZ ;  /* 0x000000ff000b7202 */ /* 0x000fe20000000f00 */
[----:B------:R-:W-:-:S07]  /*1ebd0*/  IMAD.MOV.U32 R15, RZ, RZ, -0x1 ;  /* 0xffffffffff0f7424 */ /* 0x000fce00078e00ff */
[----:B01----:R-:W-:Y:S05]  /*1ebe0*/  WARPSYNC.COLLECTIVE R15, `(.L_x_835) ;  /* 0x000000000f087348 */ /* 0x003fea0003c00000 */
[----:B------:R2:W3:Y:S02]  /*1ebf0*/  SHFL.UP P6, R14, R13, R12, R11 ;  /* 0x0400000c0d0e7389 */ /* 0x0004e400000c000b */
[----:B0123--:R-:W-:Y:S01]  /*1ec00*/  ENDCOLLECTIVE ;  /* 0x000000000000791b */ /* 0x00ffe20003800000 */
.L_x_835:
[----:B------:R-:W-:Y:S05]  /*1ec10*/  BSYNC B0 ;  /* 0x0000000000007941 */ /* 0x000fea0003800000 */
.L_x_834:
        /* <DEDUP_REMOVED lines=11> */
.L_x_836:
        /* <DEDUP_REMOVED lines=8> */
.L_x_837:
        /* <DEDUP_REMOVED lines=8> */
.L_x_838:
        /* <DEDUP_REMOVED lines=8> */
.L_x_839:
        /* <DEDUP_REMOVED lines=8> */
.L_x_840:
[----:B------:R-:W-:Y:S05]  /*1eed0*/  BRA `(.L_x_841) ;  /* 0xffffffe0002c7947 */ /* 0x000fea000383ffff */
.L_x_751:
[----:B------:R-:W-:Y:S01]  /*1eee0*/  BSSY B0, `(.L_x_842) ;  /* 0x0000006000007945 */ /* 0x000fe20003800000 */
[----:B------:R-:W-:Y:S02]  /*1eef0*/  PLOP3.LUT P6, PT, P6, PT, PT, 0x8, 0x0 ;  /* 0x000000000000781c */ /* 0x000fe400037ce170 */
[----:B------:R-:W-:-:S11]  /*1ef00*/  MOV R15, 0xffffffff ;  /* 0xffffffff000f7802 */ /* 0x000fd60000000f00 */
[----:B0-----:R-:W-:Y:S05]  /*1ef10*/  WARPSYNC.COLLECTIVE R15, `(.L_x_843) ;  /* 0x000000000f087348 */ /* 0x001fea0003c00000 */
[----:B------:R-:W-:Y:S01]  /*1ef20*/  VOTE.ANY R14, PT, P6 ;  /* 0x00000000000e7806 */ /* 0x000fe200030e0100 */
[----:B0-----:R-:W-:Y:S06]  /*1ef30*/  ENDCOLLECTIVE ;  /* 0x000000000000791b */ /* 0x001fec0003800000 */
.L_x_843:
[----:B------:R-:W-:Y:S05]  /*1ef40*/  BSYNC B0 ;  /* 0x0000000000007941 */ /* 0x000fea0003800000 */
.L_x_842:
[----:B------:R-:W-:Y:S01]  /*1ef50*/  IMAD.MOV.U32 R3, RZ, RZ, R14 ;  /* 0x000000ffff037224 */ /* 0x000fe200078e000e */
[----:B------:R-:W-:Y:S01]  /*1ef60*/  MOV R13, R2 ;  /* 0x00000002000d7202 */ /* 0x000fe20000000f00 */
[----:B------:R-:W-:Y:S01]  /*1ef70*/  IMAD.MOV.U32 R15, RZ, RZ, -0x1 ;  /* 0xffffffffff0f7424 */ /* 0x000fe200078e00ff */
[----:B------:R-:W-:Y:S01]  /*1ef80*/  MOV R11, 0x1f ;  /* 0x0000001f000b7802 */ /* 0x000fe20000000f00 */
[----:B------:R-:W0:Y:S02]  /*1ef90*/  POPC R5, R3 ;  /* 0x0000000300057309 */ /* 0x000e240000000000 */
[----:B0-----:R-:W-:-:S07]  /*1efa0*/  IMAD.MOV.U32 R12, RZ, RZ, R5 ;  /* 0x000000ffff0c7224 */ /* 0x001fce00078e0005 */
[----:B------:R-:W-:Y:S05]  /*1efb0*/  WARPSYNC.COLLECTIVE R15, `(.L_x_844) ;  /* 0x000000000f087348 */ /* 0x000fea0003c00000 */
[----:B------:R0:W1:Y:S02]  /*1efc0*/  SHFL.IDX P6, R14, R13, R12, R11 ;  /* 0x0000000c0d0e7389 */ /* 0x00006400000c000b */
[----:B01----:R-:W-:Y:S01]  /*1efd0*/  ENDCOLLECTIVE ;  /* 0x000000000000791b */ /* 0x003fe20003800000 */
.L_x_844:
[----:B------:R-:W-:Y:S01]  /*1efe0*/  MOV R17, R14 ;  /* 0x0000000e00117202 */ /* 0x000fe20000000f00 */
[----:B------:R-:W-:Y:S06]  /*1eff0*/  BRA `(.L_x_845) ;  /* 0xffffffe0001c7947 */ /* 0x000fec000383ffff */
.L_x_753:
[----:B------:R-:W-:Y:S01]  /*1f000*/  BSSY B0, `(.L_x_846) ;  /* 0x0000007000007945 */ /* 0x000fe20003800000 */
[----:B------:R-:W-:Y:S01]  /*1f010*/  IMAD.MOV.U32 R13, RZ, RZ, R6 ;  /* 0x000000ffff0d7224 */ /* 0x000fe200078e0006 */
[----:B------:R-:W-:Y:S01]  /*1f020*/  MOV R11, 0x1f ;  /* 0x0000001f000b7802 */ /* 0x000fe20000000f00 */
[----:B------:R-:W-:-:S07]  /*1f030*/  IMAD.MOV.U32 R15, RZ, RZ, -0x1 ;  /* 0xffffffffff0f7424 */ /* 0x000fce00078e00ff */
[----:B012---:R-:W-:Y:S05]  /*1f040*/  WARPSYNC.COLLECTIVE R15, `(.L_x_847) ;  /* 0x000000000f087348 */ /* 0x007fea0003c00000 */
[----:B------:R3:W4:Y:S02]  /*1f050*/  SHFL.IDX P6, R14, R13, R12, R11 ;  /* 0x0000000c0d0e7389 */ /* 0x00072400000c000b */
[----:B01234-:R-:W-:Y:S01]  /*1f060*/  ENDCOLLECTIVE ;  /* 0x000000000000791b */ /* 0x01ffe20003800000 */
.L_x_847:
[----:B------:R-:W-:Y:S05]  /*1f070*/  BSYNC B0 ;  /* 0x0000000000007941 */ /* 0x000fea0003800000 */
.L_x_846:
[----:B------:R-:W-:Y:S05]  /*1f080*/  BRA `(.L_x_752) ;  /* 0xffffffe000147947 */ /* 0x000fea000383ffff */
.L_x_757:
[----:B0-----:R0:W1:Y:S02]  /*1f090*/  SYNCS.PHASECHK.TRANS64.TRYWAIT P0, [R0+URZ+0x34820], R3 ;  /* 0x03482003000075a7 */ /* 0x001064000800017f */
[----:B-1----:R-:W-:Y:S05]  /*1f0a0*/  @!P0 NANOSLEEP.SYNCS 0x989680 ;  /* 0x009896800000895d */ /* 0x002fea0003900000 */
[----:B------:R-:W1:Y:S02]  /*1f0b0*/  @!P0 SYNCS.PHASECHK.TRANS64 P0, [R0+URZ+0x34820], R3 ;  /* 0x03482003000085a7 */ /* 0x000e64000800007f */
[----:B-1----:R-:W-:Y:S05]  /*1f0c0*/  @!P0 BRA `(.L_x_757) ;  /* 0xfffffffc00f08947 */ /* 0x002fea000383ffff */
[----:B------:R-:W-:Y:S05]  /*1f0d0*/  BRA `(.L_x_848) ;  /* 0xffffffe000f87947 */ /* 0x000fea000383ffff */
.L_x_758:
[----:B------:R-:W1:Y:S01]  /*1f0e0*/  S2R R2, SR_TID.X ;  /* 0x0000000000027919 */ /* 0x000e620000002100 */
[----:B------:R-:W-:Y:S01]  /*1f0f0*/  BSSY B0, `(.L_x_849) ;  /* 0x000000a000007945 */ /* 0x000fe20003800000 */
[----:B------:R-:W-:Y:S01]  /*1f100*/  IMAD.MOV.U32 R12, RZ, RZ, RZ ;  /* 0x000000ffff0c7224 */ /* 0x000fe200078e00ff */
[----:B------:R-:W-:Y:S01]  /*1f110*/  MOV R11, 0x1f ;  /* 0x0000001f000b7802 */ /* 0x000fe20000000f00 */
[----:B------:R-:W-:Y:S01]  /*1f120*/  IMAD.MOV.U32 R15, RZ, RZ, -0x1 ;  /* 0xffffffffff0f7424 */ /* 0x000fe200078e00ff */
[----:B-1----:R-:W-:-:S04]  /*1f130*/  SHF.R.U32.HI R2, RZ, 0x5, R2 ;  /* 0x00000005ff027819 */ /* 0x002fc80000011602 */
[----:B------:R-:W-:-:S04]  /*1f140*/  LOP3.LUT R2, R2, 0x3, RZ, 0xc0, !PT ;  /* 0x0000000302027812 */ /* 0x000fc800078ec0ff */
[----:B------:R-:W-:-:S07]  /*1f150*/  MOV R13, R2 ;  /* 0x00000002000d7202 */ /* 0x000fce0000000f00 */
[----:B0-----:R-:W-:Y:S05]  /*1f160*/  WARPSYNC.COLLECTIVE R15, `(.L_x_850) ;  /* 0x000000000f087348 */ /* 0x001fea0003c00000 */
[----:B------:R1:W2:Y:S02]  /*1f170*/  SHFL.IDX P6, R14, R13, R12, R11 ;  /* 0x0000000c0d0e7389 */ /* 0x0002a400000c000b */
[----:B012---:R-:W-:Y:S01]  /*1f180*/  ENDCOLLECTIVE ;  /* 0x000000000000791b */ /* 0x007fe20003800000 */
.L_x_850:
[----:B------:R-:W-:Y:S05]  /*1f190*/  BSYNC B0 ;  /* 0x0000000000007941 */ /* 0x000fea0003800000 */
.L_x_849:
[----:B------:R-:W-:Y:S05]  /*1f1a0*/  BRA `(.L_x_851) ;  /* 0xffffffe000e07947 */ /* 0x000fea000383ffff */
.L_x_759:
[----:B------:R-:W-:Y:S01]  /*1f1b0*/  BSSY B0, `(.L_x_852) ;  /* 0x0000006000007945 */ /* 0x000fe20003800000 */
[----:B------:R-:W-:-:S07]  /*1f1c0*/  MOV R15, 0xffffffff ;  /* 0xffffffff000f7802 */ /* 0x000fce0000000f00 */
[----:B01----:R-:W-:Y:S05]  /*1f1d0*/  WARPSYNC.COLLECTIVE R15, `(.L_x_853) ;  /* 0x000000000f0c7348 */ /* 0x003fea0003c00000 */
[----:B------:R-:W-:Y:S02]  /*1f1e0*/  ELECT P6, UR62, PT ;  /* 0x00000000003e782f */ /* 0x000fe400038c0000 */
[----:B------:R-:W-:Y:S01]  /*1f1f0*/  MOV R14, UR62 ;  /* 0x0000003e000e7c02 */ /* 0x000fe20008000f00 */
[----:B01----:R-:W-:Y:S10]  /*1f200*/  ENDCOLLECTIVE ;  /* 0x000000000000791b */ /* 0x003ff40003800000 */
.L_x_853:
[----:B------:R-:W-:Y:S05]  /*1f210*/  BSYNC B0 ;  /* 0x0000000000007941 */ /* 0x000fea0003800000 */
.L_x_852:
[----:B------:R-:W-:Y:S05]  /*1f220*/  BRA `(.L_x_854) ;  /* 0xffffffe000d47947 */ /* 0x000fea000383ffff */
.L_x_761:
[----:B0-----:R0:W1:Y:S02]  /*1f230*/  SYNCS.PHASECHK.TRANS64.TRYWAIT P0, [R6+URZ], R5 ;  /* 0x00000005060075a7 */ /* 0x001064000800017f */
[----:B-1----:R-:W-:Y:S05]  /*1f240*/  @!P0 NANOSLEEP.SYNCS 0x989680 ;  /* 0x009896800000895d */ /* 0x002fea0003900000 */
[----:B------:R-:W1:Y:S02]  /*1f250*/  @!P0 SYNCS.PHASECHK.TRANS64 P0, [R6+URZ], R5 ;  /* 0x00000005060085a7 */ /* 0x000e64000800007f */
[----:B-1----:R-:W-:Y:S05]  /*1f260*/  @!P0 BRA `(.L_x_761) ;  /* 0xfffffffc00f08947 */ /* 0x002fea000383ffff */
[----:B------:R-:W-:Y:S05]  /*1f270*/  BRA `(.L_x_855) ;  /* 0xffffffe400107947 */ /* 0x000fea000383ffff */
.L_x_762:
[----:B-1----:R1:W2:Y:S02]  /*1f280*/  SYNCS.PHASECHK.TRANS64.TRYWAIT P0, [R7+URZ], R2 ;  /* 0x00000002070075a7 */ /* 0x0022a4000800017f */
[----:B--2---:R-:W-:Y:S05]  /*1f290*/  @!P0 NANOSLEEP.SYNCS 0x989680 ;  /* 0x009896800000895d */ /* 0x004fea0003900000 */
[----:B------:R-:W2:Y:S02]  /*1f2a0*/  @!P0 SYNCS.PHASECHK.TRANS64 P0, [R7+URZ], R2 ;  /* 0x00000002070085a7 */ /* 0x000ea4000800007f */
[----:B--2---:R-:W-:Y:S05]  /*1f2b0*/  @!P0 BRA `(.L_x_762) ;  /* 0xfffffffc00f08947 */ /* 0x004fea000383ffff */
[----:B------:R-:W-:Y:S05]  /*1f2c0*/  BRA `(.L_x_856) ;  /* 0xffffffe400047947 */ /* 0x000fea000383ffff */
.L_x_764:
[----:B--2---:R2:W3:Y:S02]  /*1f2d0*/  SYNCS.PHASECHK.TRANS64.TRYWAIT P0, [R4+URZ], R5 ;  /* 0x00000005040075a7 */ /* 0x0044e4000800017f */
[----:B---3--:R-:W-:Y:S05]  /*1f2e0*/  @!P0 NANOSLEEP.SYNCS 0x989680 ;  /* 0x009896800000895d */ /* 0x008fea0003900000 */
[----:B------:R-:W3:Y:S02]  /*1f2f0*/  @!P0 SYNCS.PHASECHK.TRANS64 P0, [R4+URZ], R5 ;  /* 0x00000005040085a7 */ /* 0x000ee4000800007f */
[----:B---3--:R-:W-:Y:S05]  /*1f300*/  @!P0 BRA `(.L_x_764) ;  /* 0xfffffffc00f08947 */ /* 0x008fea000383ffff */
[----:B------:R-:W-:Y:S05]  /*1f310*/  BRA `(.L_x_857) ;  /* 0xffffffe4000c7947 */ /* 0x000fea000383ffff */
.L_x_858:
        /* <DEDUP_REMOVED lines=14> */
.L_x_11933:


//--------------------- .text._ZN7cutlass13device_kernelIN5flash11enable_sm90INS1_16FlashAttnFwdSm90INS1_25CollectiveMainloopFwdSm90ILi2EN4cute5tupleIJNS5_1CILi1EEES8_S8_EEENS6_IJNS7_ILi128EEENS7_ILi96EEENS7_ILi192EEEEEELi128ENS_6half_tEfNS_4arch4Sm90ELb0ELb1ELb0ELb0ELb0ELb0ELb0ELb1ELb1ELb0ELb0ELb0EEENS1_21CollectiveEpilogueFwdINS6_IJSA_SA_SB_EEES9_SE_SG_Li256ELb0ELb0ELb0ELb0EEENS1_30DynamicPersistentTileSchedulerILi256ELi32ELb0ELb0ELb1EEEEEEEEEvNT_6ParamsE --------------------------
	.section	.text._ZN7cutlass13device_kernelIN5flash11enable_sm90INS1_16FlashAttnFwdSm90INS1_25CollectiveMainloopFwdSm90ILi2EN4cute5tupleIJNS5_1CILi1EEES8_S8_EEENS6_IJNS7_ILi128EEENS7_ILi96EEENS7_ILi192EEEEEELi128ENS_6half_tEfNS_4arch4Sm90ELb0ELb1ELb0ELb0ELb0ELb0ELb0ELb1ELb1ELb0ELb0ELb0EEENS1_21CollectiveEpilogueFwdINS6_IJSA_SA_SB_EEES9_SE_SG_Li256ELb0ELb0ELb0ELb0EEENS1_30DynamicPersistentTileSchedulerILi256ELi32ELb0ELb0ELb1EEEEEEEEEvNT_6ParamsE,"ax",@progbits
	.align	128
.text._ZN7cutlass13device_kernelIN5flash11enable_sm90INS1_16FlashAttnFwdSm90INS1_25CollectiveMainloopFwdSm90ILi2EN4cute5tupleIJNS5_1CILi1EEES8_S8_EEENS6_IJNS7_ILi128EEENS7_ILi96EEENS7_ILi192EEEEEELi128ENS_6half_tEfNS_4arch4Sm90ELb0ELb1ELb0ELb0ELb0ELb0ELb0ELb1ELb1ELb0ELb0ELb0EEENS1_21CollectiveEpilogueFwdINS6_IJSA_SA_SB_EEES9_SE_SG_Li256ELb0ELb0ELb0ELb0EEENS1_30DynamicPersistentTileSchedulerILi256ELi32ELb0ELb0ELb1EEEEEEEEEvNT_6ParamsE:
        .type           _ZN7cutlass13device_kernelIN5flash11enable_sm90INS1_16FlashAttnFwdSm90INS1_25CollectiveMainloopFwdSm90ILi2EN4cute5tupleIJNS5_1CILi1EEES8_S8_EEENS6_IJNS7_ILi128EEENS7_ILi96EEENS7_ILi192EEEEEELi128ENS_6half_tEfNS_4arch4Sm90ELb0ELb1ELb0ELb0ELb0ELb0ELb0ELb1ELb1ELb0ELb0ELb0EEENS1_21CollectiveEpilogueFwdINS6_IJSA_SA_SB_EEES9_SE_SG_Li256ELb0ELb0ELb0ELb0EEENS1_30DynamicPersistentTileSchedulerILi256ELi32ELb0ELb0ELb1EEEEEEEEEvNT_6ParamsE,@function
        .size           _ZN7cutlass13device_kernelIN5flash11enable_sm90INS1_16FlashAttnFwdSm90INS1_25CollectiveMainloopFwdSm90ILi2EN4cute5tupleIJNS5_1CILi1EEES8_S8_EEENS6_IJNS7_ILi128EEENS7_ILi96EEENS7_ILi192EEEEEELi128ENS_6half_tEfNS_4arch4Sm90ELb0ELb1ELb0ELb0ELb0ELb0ELb0ELb1ELb1ELb0ELb0ELb0EEENS1_21CollectiveEpilogueFwdINS6_IJSA_SA_SB_EEES9_SE_SG_Li256ELb0ELb0ELb0ELb0EEENS1_30DynamicPersistentTileSchedulerILi256ELi32ELb0ELb0ELb1EEEEEEEEEvNT_6ParamsE,(.L_x_11934 - _ZN7cutlass13device_kernelIN5flash11enable_sm90INS1_16FlashAttnFwdSm90INS1_25CollectiveMainloopFwdSm90ILi2EN4cute5tupleIJNS5_1CILi1EEES8_S8_EEENS6_IJNS7_ILi128EEENS7_ILi96EEENS7_ILi192EEEEEELi128ENS_6half_tEfNS_4arch4Sm90ELb0ELb1ELb0ELb0ELb0ELb0ELb0ELb1ELb1ELb0ELb0ELb0EEENS1_21CollectiveEpilogueFwdINS6_IJSA_SA_SB_EEES9_SE_SG_Li256ELb0ELb0ELb0ELb0EEENS1_30DynamicPersistentTileSchedulerILi256ELi32ELb0ELb0ELb1EEEEEEEEEvNT_6ParamsE)
        .other          _ZN7cutlass13device_kernelIN5flash11enable_sm90INS1_16FlashAttnFwdSm90INS1_25CollectiveMainloopFwdSm90ILi2EN4cute5tupleIJNS5_1CILi1EEES8_S8_EEENS6_IJNS7_ILi128EEENS7_ILi96EEENS7_ILi192EEEEEELi128ENS_6half_tEfNS_4arch4Sm90ELb0ELb1ELb0ELb0ELb0ELb0ELb0ELb1ELb1ELb0ELb0ELb0EEENS1_21CollectiveEpilogueFwdINS6_IJSA_SA_SB_EEES9_SE_SG_Li256ELb0ELb0ELb0ELb0EEENS1_30DynamicPersistentTileSchedulerILi256ELi32ELb0ELb0ELb1EEEEEEEEEvNT_6ParamsE,@"STO_CUDA_ENTRY STV_DEFAULT"
_ZN7cutlass13device_kernelIN5flash11enable_sm90INS1_16FlashAttnFwdSm90INS1_25CollectiveMainloopFwdSm90ILi2EN4cute5tupleIJNS5_1CILi1EEES8_S8_EEENS6_IJNS7_ILi128EEENS7_ILi96EEENS7_ILi192EEEEEELi128ENS_6half_tEfNS_4arch4Sm90ELb0ELb1ELb0ELb0ELb0ELb0ELb0ELb1ELb1ELb0ELb0ELb0EEENS1_21CollectiveEpilogueFwdINS6_IJSA_SA_SB_EEES9_SE_SG_Li256ELb0ELb0ELb0ELb0EEENS1_30DynamicPersistentTileSchedulerILi256ELi32ELb0ELb0ELb1EEEEEEEEEvNT_6ParamsE:
        /* <DEDUP_REMOVED lines=24> */
.L_x_860:
[----:B------:R-:W-:Y:S05]  /*0180*/  BSYNC B0 ;  /* 0x0000000000007941 */ /* 0x000fea0003800000 */
.L_x_859:
[----:B------:R-:W-:Y:S01]  /*0190*/  VOTEU.ANY UP0, P0 ;  /* 0x00000000003f7886 */ /* 0x000fe20000000100 */
[----:B------:R-:W1:Y:S01]  /*01a0*/  SHFL.IDX PT, R2, R2, RZ, 0x1f ;  /* 0x00001fff02027589 */ /* 0x000e6200000e0000 */
[----:B------:R-:W-:Y:S01]  /*01b0*/  UMOV UR4, 0x1 ;  /* 0x0000000100047882 */ /* 0x000fe20000000000 */
[----:B------:R-:W-:Y:S01]  /*01c0*/  VOTEU.ANY UP1, P0 ;  /* 0x00000000003f7886 */ /* 0x000fe20000020100 */
[----:B------:R-:W-:Y:S01]  /*01d0*/  VOTEU.ANY UP2, P0 ;  /* 0x00000000003f7886 */ /* 0x000fe20000040100 */
[----:B------:R-:W2:Y:S01]  /*01e0*/  @UP0 S2UR UR7, SR_CgaCtaId ;  /* 0x00000000000709c3 */ /* 0x000ea20000008800 */
[----:B------:R-:W3:Y:S01]  /*01f0*/  SHFL.IDX PT, R3, R0, RZ, 0x1f ;  /* 0x00001fff00037589 */ /* 0x000ee200000e0000 */
[----:B------:R-:W-:Y:S01]  /*0200*/  @UP0 UMOV UR6, 0x400 ;  /* 0x0000040000060882 */ /* 0x000fe20000000000 */
[----:B------:R-:W-:-:S04]  /*0210*/  @UP0 UIADD3 UR4, -UR4, 0x100000, URZ ;  /* 0x0010000004040890 */ /* 0x000fc8000fffe13f */
[----:B------:R-:W-:Y:S02]  /*0220*/  @UP0 USHF.L.U32 UR5, UR4, 0xb, URZ ;  /* 0x0000000b04050899 */ /* 0x000fe4000800063f */
[----:B------:R-:W-:Y:S01]  /*0230*/  @UP0 USHF.L.U32 UR4, UR4, 0x1, URZ ;  /* 0x0000000104040899 */ /* 0x000fe2000800063f */
[----:B-1----:R-:W-:Y:S01]  /*0240*/  R2UR UR8, R2 ;  /* 0x00000000020872ca */ /* 0x002fe200000e0000 */
[----:B--2---:R-:W-:Y:S01]  /*0250*/  @UP0 ULEA UR6, UR7, UR6, 0x18 ;  /* 0x0000000607060291 */ /* 0x004fe2000f8ec03f */
[----:B---3--:R-:W-:-:S11]  /*0260*/  ISETP.NE.AND P1, PT, R3, RZ, PT ;  /* 0x000000ff0300720c */ /* 0x008fd60003f25270 */
[----:B------:R-:W-:Y:S01]  /*0270*/  UISETP.NE.AND UP0, UPT, UR8, URZ, UPT ;  /* 0x0000003f0800728c */ /* 0x000fe2000bf05270 */
[----:B------:R-:W1:Y:S02]  /*0280*/  FENCE.VIEW.ASYNC.S ;  /* 0x00000000000073c6 */ /* 0x000e640000000000 */
[----:B-1----:R1:W2:Y:S01]  /*0290*/  @UP1 SYNCS.EXCH.64 URZ, [UR6+0x2a800], UR4 ;  /* 0x02a80004063f15b2 */ /* 0x0022a20008000100 */
[----:B------:R1:W3:Y:S01]  /*02a0*/  @UP2 SYNCS.EXCH.64 URZ, [UR6+0x2a820], UR4 ;  /* 0x02a82004063f25b2 */ /* 0x0002e20008000100 */
[----:B------:R-:W-:Y:S06]  /*02b0*/  @P1 BRA `(.L_x_861) ;  /* 0x0000000000481947 */ /* 0x000fec0003800000 */
        /* <DEDUP_REMOVED lines=18> */
.L_x_861:
        /* <DEDUP_REMOVED lines=22> */
.L_x_862:
        /* <DEDUP_REMOVED lines=14> */
[----:B------:R4:W1:Y:S01]  /*0620*/  SYNCS.EXCH.64 URZ, [UR6+0x2a880], UR4 ;  /* 0x02a88004063f75b2 */ /* 0x0008620008000100 */
[----:B------:R4:W1:Y:S01]  /*0630*/  SYNCS.EXCH.64 URZ, [UR6+0x2a878], UR4 ;  /* 0x02a87804063f75b2 */ /* 0x0008620008000100 */
[----:B------:R4:W1:Y:S02]  /*0640*/  SYNCS.EXCH.64 URZ, [UR6+0x2a888], UR4 ;  /* 0x02a88804063f75b2 */ /* 0x0008640008000100 */
[----:B----4-:R-:W-:Y:S01]  /*0650*/  NOP ;  /* 0x0000000000007918 */ /* 0x010fe20000000000 */
.L_x_863:
        /* <DEDUP_REMOVED lines=22> */
.L_x_864:
        /* <DEDUP_REMOVED lines=22> */
.L_x_865:
[----:B-1----:R-:W-:Y:S01]  /*0920*/  UMOV UR4, 0x1 ;  /* 0x0000000100047882 */ /* 0x002fe20000000000 */
[----:B------:R-:W-:Y:S01]  /*0930*/  PLOP3.LUT P0, PT, PT, PT, UP0, 0x80, 0x0 ;  /* 0x000000000000781c */ /* 0x000fe20003f0f008 */
[----:B------:R-:W-:Y:S01]  /*0940*/  USEL UR4, UR4, 0x2, !UP0 ;  /* 0x0000000204047887 */ /* 0x000fe2000c000000 */
[----:B------:R-:W-:Y:S01]  /*0950*/  NOP ;  /* 0x0000000000007918 */ /* 0x000fe20000000000 */
[----:B------:R-:W-:-:S04]  /*0960*/  ULDC.64 UR60, c[0x0][0x208] ;  /* 0x00008200003c7ab9 */ /* 0x000fc80000000a00 */
[----:B------:R-:W-:-:S05]  /*0970*/  IMAD.U32 R2, RZ, RZ, UR4 ;  /* 0x00000004ff027e24 */ /* 0x000fca000f8e00ff */
[----:B------:R1:W-:Y:S01]  /*0980*/  STL [R1], R2 ;  /* 0x0000000201007387 */ /* 0x0003e20000100800 */
[----:B--23--:R-:W-:Y:S06]  /*0990*/  BAR.SYNC.DEFER_BLOCKING 0x0 ;  /* 0x0000000000007b1d */ /* 0x00cfec0000010000 */
[----:B------:R-:W-:Y:S05]  /*09a0*/  @!P0 BRA `(.L_x_866) ;  /* 0x000000d000a48947 */ /* 0x000fea0003800000 */
.L_x_867:
[----:B------:R-:W-:-:S08]  /*09b0*/  NOP ;  /* 0x0000000000007918 */ /* 0x000fd00000000000 */
[----:B------:R-:W2:Y:S02]  /*09c0*/  USETMAXREG.TRY_ALLOC.CTAPOOL UP0, 0xf0 ;  /* 0x000000f0000079c8 */ /* 0x000ea40008000600 */
[----:B--2---:R-:W-:-:S13]  /*09d0*/  PLOP3.LUT P0, PT, PT, PT, UP0, 0x80, 0x0 ;  /* 0x000000000000781c */ /* 0x004fda0003f0f008 */
[----:B------:R-:W-:Y:S05]  /*09e0*/  @!P0 BRA `(.L_x_867) ;  /* 0xfffffffc00f08947 */ /* 0x000fea000383ffff */
[----:B------:R-:W2:Y:S08]  /*09f0*/  S2UR UR7, SR_CTAID.X ;  /* 0x00000000000779c3 */ /* 0x000eb00000002500 */
[----:B------:R-:W-:Y:S08]  /*0a00*/  BAR.ARV 0x4, 0x120 ;  /* 0x0104800000007b1d */ /* 0x000ff00000002000 */
[----:B------:R-:W2:Y:S08]  /*0a10*/  LDC R0, c[0x0][0xda8] ;  /* 0x00036a00ff007b82 */ /* 0x000eb00000000800 */
[----:B------:R-:W-:Y:S06]  /*0a20*/  BAR.ARV 0x8, 0x120 ;  /* 0x0204800000007b1d */ /* 0x000fec0000002000 */
[----:B--2---:R-:W-:-:S13]  /*0a30*/  ISETP.LE.AND P0, PT, R0, UR7, PT ;  /* 0x0000000700007c0c */ /* 0x004fda000bf03270 */
[----:B------:R-:W-:Y:S05]  /*0a40*/  @P0 EXIT ;  /* 0x000000000000094d */ /* 0x000fea0003800000 */
[----:B------:R-:W2:Y:S01]  /*0a50*/  LDL R3, [R1] ;  /* 0x0000000001037983 */ /* 0x000ea20000100800 */
[----:B------:R-:W3:Y:S01]  /*0a60*/  S2UR UR4, SR_CgaCtaId ;  /* 0x00000000000479c3 */ /* 0x000ee20000008800 */
[----:B------:R-:W-:Y:S01]  /*0a70*/  UMOV UR37, 0x400 ;  /* 0x0000040000257882 */ /* 0x000fe20000000000 */
[----:B------:R-:W-:Y:S01]  /*0a80*/  IMAD.MOV.U32 R164, RZ, RZ, RZ ;  /* 0x000000ffffa47224 */ /* 0x000fe200078e00ff */
[----:B-1----:R-:W1:Y:S01]  /*0a90*/  S2R R2, SR_TID.X ;  /* 0x0000000000027919 */ /* 0x002e620000002100 */
[----:B------:R-:W-:Y:S01]  /*0aa0*/  UMOV UR46, URZ ;  /* 0x0000003f002e7c82 */ /* 0x000fe20008000000 */
[----:B------:R-:W-:-:S03]  /*0ab0*/  UMOV UR36, URZ ;  /* 0x0000003f00247c82 */ /* 0x000fc60008000000 */
[----:B------:R-:W4:Y:S01]  /*0ac0*/  S2UR UR6, SR_SWINHI ;  /* 0x00000000000679c3 */ /* 0x000f220000002f00 */
[----:B---3--:R-:W-:-:S07]  /*0ad0*/  ULEA UR37, UR4, UR37, 0x18 ;  /* 0x0000002504257291 */ /* 0x008fce000f8ec03f */
[----:B------:R-:W-:Y:S01]  /*0ae0*/  UMOV UR4, UR37 ;  /* 0x0000002500047c82 */ /* 0x000fe20008000000 */
[----:B----4-:R-:W-:Y:S01]  /*0af0*/  UMOV UR5, UR6 ;  /* 0x0000000600057c82 */ /* 0x010fe20008000000 */
[----:B------:R-:W-:Y:S01]  /*0b00*/  IMAD.U32 R22, RZ, RZ, UR4 ;  /* 0x00000004ff167e24 */ /* 0x000fe2000f8e00ff */
[----:B------:R-:W-:Y:S01]  /*0b10*/  UMOV UR4, UR7 ;  /* 0x0000000700047c82 */ /* 0x000fe20008000000 */
[----:B-1----:R-:W-:Y:S02]  /*0b20*/  VIADD R171, R2, 0xffffff80 ;  /* 0xffffff8002ab7836 */ /* 0x002fe40000000000 */
[----:B------:R-:W-:-:S03]  /*0b30*/  IMAD.U32 R23, RZ, RZ, UR5 ;  /* 0x00000005ff177e24 */ /* 0x000fc6000f8e00ff */
[----:B------:R-:W-:-:S04]  /*0b40*/  SHF.R.S32.HI R0, RZ, 0x1f, R171 ;  /* 0x0000001fff007819 */ /* 0x000fc800000114ab */
[CC--:B------:R-:W-:Y:S02]  /*0b50*/  LEA.HI R2, R0.reuse, R171.reuse, RZ, 0x4 ;  /* 0x000000ab00027211 */ /* 0x0c0fe400078f20ff */
[----:B------:R-:W-:Y:S02]  /*0b60*/  LEA.HI R169, R0, R171, RZ, 0x5 ;  /* 0x000000ab00a97211 */ /* 0x000fe400078f28ff */
[----:B------:R-:W-:Y:S02]  /*0b70*/  SHF.R.S32.HI R5, RZ, 0x4, R2 ;  /* 0x00000004ff057819 */ /* 0x000fe40000011402 */
[----:B------:R-:W-:Y:S02]  /*0b80*/  SHF.R.S32.HI R169, RZ, 0x5, R169 ;  /* 0x00000005ffa97819 */ /* 0x000fe400000114a9 */
[C---:B------:R-:W-:Y:S02]  /*0b90*/  LEA.HI R4, R2.reuse, R5, RZ, 0x1 ;  /* 0x0000000502047211 */ /* 0x040fe400078f08ff */
[----:B------:R-:W-:-:S02]  /*0ba0*/  LOP3.LUT R2, R2, 0x3fffff0, RZ, 0xc0, !PT ;  /* 0x03fffff002027812 */ /* 0x000fc400078ec0ff */
[----:B------:R-:W-:-:S03]  /*0bb0*/  LOP3.LUT R4, R4, 0x1ffffffe, RZ, 0xc0, !PT ;  /* 0x1ffffffe04047812 */ /* 0x000fc600078ec0ff */
[----:B------:R-:W-:Y:S02]  /*0bc0*/  IMAD.IADD R2, R171, 0x1, -R2 ;  /* 0x00000001ab027824 */ /* 0x000fe400078e0a02 */
[----:B------:R-:W-:Y:S02]  /*0bd0*/  IMAD.IADD R4, R5, 0x1, -R4 ;  /* 0x0000000105047824 */ /* 0x000fe400078e0a04 */
[----:B------:R-:W-:-:S04]  /*0be0*/  IMAD R9, R169, 0x10, R2 ;  /* 0x00000010a9097824 */ /* 0x000fc800078e0202 */
[----:B------:R-:W-:Y:S01]  /*0bf0*/  IMAD R4, R9, 0x8, R4 ;  /* 0x0000000809047824 */ /* 0x000fe200078e0204 */
[----:B--2---:R-:W-:Y:S02]  /*0c00*/  R2UR UR8, R3 ;  /* 0x00000000030872ca */ /* 0x004fe400000e0000 */
[CC--:B------:R-:W-:Y:S02]  /*0c10*/  LEA.HI R3, R0.reuse, R171.reuse, RZ, 0x7 ;  /* 0x000000ab00037211 */ /* 0x0c0fe400078f38ff */
[----:B------:R-:W-:Y:S02]  /*0c20*/  LEA.HI R0, R0, R171, RZ, 0x3 ;  /* 0x000000ab00007211 */ /* 0x000fe400078f18ff */
[----:B------:R-:W-:Y:S02]  /*0c30*/  LOP3.LUT R166, R3, 0xffffff80, RZ, 0xc0, !PT ;  /* 0xffffff8003a67812 */ /* 0x000fe400078ec0ff */
[----:B------:R-:W-:Y:S02]  /*0c40*/  SHF.R.S32.HI R168, RZ, 0x7, R3 ;  /* 0x00000007ffa87819 */ /* 0x000fe40000011403 */
[----:B------:R-:W-:Y:S01]  /*0c50*/  LOP3.LUT R2, R0, 0x1ffffff8, RZ, 0xc0, !PT ;  /* 0x1ffffff800027812 */ /* 0x000fe200078ec0ff */
[----:B------:R-:W-:Y:S01]  /*0c60*/  IMAD.IADD R166, R171, 0x1, -R166 ;  /* 0x00000001aba67824 */ /* 0x000fe200078e0aa6 */
[----:B------:R-:W-:Y:S01]  /*0c70*/  LEA.HI R3, R3, R168, RZ, 0x1 ;  /* 0x000000a803037211 */ /* 0x000fe200078f08ff */
[----:B------:R-:W-:Y:S01]  /*0c80*/  ULOP3.LUT UR5, UR8, 0x1, URZ, 0xfc, !UPT ;  /* 0x0000000108057892 */ /* 0x000fe2000f8efc3f */
[----:B------:R-:W-:Y:S01]  /*0c90*/  SHF.R.S32.HI R162, RZ, 0x3, R0 ;  /* 0x00000003ffa27819 */ /* 0x000fe20000011400 */
[----:B------:R-:W-:Y:S01]  /*0ca0*/  IMAD.IADD R2, R171, 0x1, -R2 ;  /* 0x00000001ab027824 */ /* 0x000fe200078e0a02 */
[----:B------:R-:W-:-:S03]  /*0cb0*/  SHF.R.S32.HI R7, RZ, 0x1f, R166 ;  /* 0x0000001fff077819 */ /* 0x000fc600000114a6 */
[----:B------:R-:W-:Y:S01]  /*0cc0*/  IMAD.U32 R170, RZ, RZ, UR5 ;  /* 0x00000005ffaa7e24 */ /* 0x000fe2000f8e00ff */
[CC--:B------:R-:W-:Y:S01]  /*0cd0*/  LEA.HI R6, R7.reuse, R166.reuse, RZ, 0x2 ;  /* 0x000000a607067211 */ /* 0x0c0fe200078f10ff */
[----:B------:R-:W-:Y:S01]  /*0ce0*/  IMAD.SHL.U32 R160, R2, 0x8, RZ ;  /* 0x0000000802a07824 */ /* 0x000fe200078e00ff */
[----:B------:R-:W-:Y:S02]  /*0cf0*/  LEA.HI R7, R7, R166, RZ, 0x5 ;  /* 0x000000a607077211 */ /* 0x000fe400078f28ff */
[--C-:B------:R-:W-:Y:S02]  /*0d00*/  SHF.R.S32.HI R5, RZ, 0x2, R6.reuse ;  /* 0x00000002ff057819 */ /* 0x100fe40000011406 */
[----:B------:R-:W-:Y:S02]  /*0d10*/  SHF.R.S32.HI R8, RZ, 0x1f, R6 ;  /* 0x0000001fff087819 */ /* 0x000fe40000011406 */
[----:B------:R-:W-:Y:S02]  /*0d20*/  SHF.R.S32.HI R7, RZ, 0x5, R7 ;  /* 0x00000005ff077819 */ /* 0x000fe40000011407 */
[----:B------:R-:W-:-:S04]  /*0d30*/  LEA.HI R8, R8, R5, RZ, 0x3 ;  /* 0x0000000508087211 */ /* 0x000fc800078f18ff */
[----:B------:R-:W-:-:S05]  /*0d40*/  LOP3.LUT R8, R8, 0xfffffff8, RZ, 0xc0, !PT ;  /* 0xfffffff808087812 */ /* 0x000fca00078ec0ff */
[----:B------:R-:W-:Y:S01]  /*0d50*/  IMAD.IADD R8, R5, 0x1, -R8 ;  /* 0x0000000105087824 */ /* 0x000fe200078e0a08 */
[----:B------:R-:W-:Y:S01]  /*0d60*/  LOP3.LUT R5, R3, 0x3fffffe, RZ, 0xc0, !PT ;  /* 0x03fffffe03057812 */ /* 0x000fe200078ec0ff */
[----:B------:R-:W-:Y:S02]  /*0d70*/  IMAD.SHL.U32 R3, R4, 0x8, RZ ;  /* 0x0000000804037824 */ /* 0x000fe400078e00ff */
[----:B------:R-:W-:Y:S02]  /*0d80*/  IMAD R8, R7, 0x10, R8 ;  /* 0x0000001007087824 */ /* 0x000fe400078e0208 */
[----:B------:R-:W-:Y:S01]  /*0d90*/  IMAD.WIDE R22, R3, 0x2, R22 ;  /* 0x0000000203167825 */ /* 0x000fe200078e0216 */
[----:B------:R-:W-:-:S03]  /*0da0*/  LOP3.LUT R3, R6, 0x7ffffffc, RZ, 0xc0, !PT ;  /* 0x7ffffffc06037812 */ /* 0x000fc600078ec0ff */
[----:B------:R-:W-:Y:S02]  /*0db0*/  IMAD.IADD R5, R168, 0x1, -R5 ;  /* 0x00000001a8057824 */ /* 0x000fe400078e0a05 */
[----:B------:R-:W-:Y:S02]  /*0dc0*/  IMAD.IADD R16, R166, 0x1, -R3 ;  /* 0x00000001a6107824 */ /* 0x000fe400078e0a03 */
[----:B------:R-:W-:-:S07]  /*0dd0*/  IMAD R167, R5, 0x40, R8 ;  /* 0x0000004005a77824 */ /* 0x000fce00078e0208 */
.L_x_960:
[----:B------:R-:W-:Y:S01]  /*0de0*/  ULDC UR5, c[0x0][0xdd0] ;  /* 0x0003740000057ab9 */ /* 0x000fe20000000800 */
[----:B-1----:R-:W1:Y:S01]  /*0df0*/  LDC R0, c[0x0][0xde8] ;  /* 0x00037a00ff007b82 */ /* 0x002e620000000800 */
[----:B------:R-:W-:Y:S01]  /*0e00*/  UISETP.NE.AND UP0, UPT, UR5, 0x1, UPT ;  /* 0x000000010500788c */ /* 0x000fe2000bf05270 */
[----:B------:R-:W-:-:S10]  /*0e10*/  UMOV UR8, UR4 ;  /* 0x0000000400087c82 */ /* 0x000fd40008000000 */
[----:B------:R-:W-:Y:S01]  /*0e20*/  @UP0 ULDC UR6, c[0x0][0xdd4] ;  /* 0x0003750000060ab9 */ /* 0x000fe20000000800 */
[----:B------:R-:W-:Y:S01]  /*0e30*/  @UP0 ULDC UR9, c[0x0][0xdd8] ;  /* 0x0003760000090ab9 */ /* 0x000fe20000000800 */
[----:B------:R-:W-:-:S04]  /*0e40*/  UIMAD.WIDE.U32 UR6, UR4, UR6, URZ ;  /* 0x00000006040672a5 */ /* 0x000fc8000f8e003f */
[----:B------:R-:W-:-:S04]  /*0e50*/  @UP0 USHF.R.U32.HI UR8, URZ, UR9, UR7 ;  /* 0x000000093f080299 */ /* 0x000fc80008011607 */
[----:B------:R-:W-:Y:S02]  /*0e60*/  UIADD3 UR6, -UR8, URZ, URZ ;  /* 0x0000003f08067290 */ /* 0x000fe4000fffe13f */
[----:B-1----:R-:W-:Y:S02]  /*0e70*/  ISETP.LE.AND P0, PT, R0, UR8, PT ;  /* 0x0000000800007c0c */ /* 0x002fe4000bf03270 */
[----:B------:R-:W-:-:S11]  /*0e80*/  UIMAD UR7, UR5, UR6, UR4 ;  /* 0x00000006050772a4 */ /* 0x000fd6000f8e0204 */
[----:B--234-:R-:W-:Y:S05]  /*0e90*/  @!P0 BRA `(.L_x_868) ;  /* 0x0000000000208947 */ /* 0x01cfea0003800000 */
[----:B------:R-:W-:Y:S01]  /*0ea0*/  ULDC UR6, c[0x0][0xddc] ;  /* 0x0003770000067ab9 */ /* 0x000fe20000000800 */
[----:B------:R-:W-:Y:S01]  /*0eb0*/  UMOV UR45, UR7 ;  /* 0x00000007002d7c82 */ /* 0x000fe20008000000 */
[----:B------:R-:W-:-:S11]  /*0ec0*/  UISETP.NE.AND UP0, UPT, UR6, 0x1, UPT ;  /* 0x000000010600788c */ /* 0x000fd6000bf05270 */
[----:B------:R-:W-:Y:S02]  /*0ed0*/  @UP0 ULDC.64 UR10, c[0x0][0xde0] ;  /* 0x00037800000a0ab9 */ /* 0x000fe40000000a00 */
[----:B------:R-:W-:-:S04]  /*0ee0*/  UIMAD.WIDE.U32 UR4, UR7, UR10, URZ ;  /* 0x0000000a070472a5 */ /* 0x000fc8000f8e003f */
[----:B------:R-:W-:-:S04]  /*0ef0*/  @UP0 USHF.R.U32.HI UR45, URZ, UR11, UR5 ;  /* 0x0000000b3f2d0299 */ /* 0x000fc80008011605 */
[----:B------:R-:W-:Y:S01]  /*0f00*/  UIMAD UR4, UR45, UR6, URZ ;  /* 0x000000062d0472a4 */ /* 0x000fe2000f8e023f */
[----:B------:R-:W-:Y:S11]  /*0f10*/  BRA `(.L_x_869) ;  /* 0x00000000001c7947 */ /* 0x000ff60003800000 */
.L_x_868:
[----:B------:R-:W-:Y:S01]  /*0f20*/  ULDC UR6, c[0x0][0xdc4] ;  /* 0x0003710000067ab9 */ /* 0x000fe20000000800 */
[----:B------:R-:W-:Y:S01]  /*0f30*/  UMOV UR45, UR7 ;  /* 0x00000007002d7c82 */ /* 0x000fe20008000000 */
[----:B------:R-:W-:-:S11]  /*0f40*/  UISETP.NE.AND UP0, UPT, UR6, 0x1, UPT ;  /* 0x000000010600788c */ /* 0x000fd6000bf05270 */
[----:B------:R-:W-:Y:S02]  /*0f50*/  @UP0 ULDC.64 UR10, c[0x0][0xdc8] ;  /* 0x00037200000a0ab9 */ /* 0x000fe40000000a00 */
[----:B------:R-:W-:-:S04]  /*0f60*/  UIMAD.WIDE.U32 UR4, UR7, UR10, URZ ;  /* 0x0000000a070472a5 */ /* 0x000fc8000f8e003f */
[----:B------:R-:W-:-:S04]  /*0f70*/  @UP0 USHF.R.U32.HI UR45, URZ, UR11, UR5 ;  /* 0x0000000b3f2d0299 */ /* 0x000fc80008011605 */
[----:B------:R-:W-:-:S12]  /*0f80*/  UIMAD UR4, UR45, UR6, URZ ;  /* 0x000000062d0472a4 */ /* 0x000fd8000f8e023f */
.L_x_869:
[----:B------:R-:W1:Y:S01]  /*0f90*/  LDC.64 R10, c[0x0][0x9e0] ;  /* 0x00027800ff0a7b82 */ /* 0x000e620000000a00 */
[----:B------:R-:W-:Y:S01]  /*0fa0*/  ULDC UR43, c[0x0][0xdb8] ;  /* 0x00036e00002b7ab9 */ /* 0x000fe20000000800 */
[----:B------:R-:W-:Y:S02]  /*0fb0*/  ULOP3.LUT UR5, URZ, UR45, URZ, 0x33, !UPT ;  /* 0x0000002d3f057292 */ /* 0x000fe4000f8e333f */
[----:B------:R-:W-:Y:S01]  /*0fc0*/  UISETP.NE.AND UP0, UPT, UR43, 0x1, UPT ;  /* 0x000000012b00788c */ /* 0x000fe2000bf05270 */
[----:B------:R-:W-:Y:S01]  /*0fd0*/  ULDC UR6, c[0x0][0xdac] ;  /* 0x00036b0000067ab9 */ /* 0x000fe20000000800 */
[----:B------:R-:W-:Y:S02]  /*0fe0*/  UIADD3 UR4, UR7, -UR4, URZ ;  /* 0x8000000407047290 */ /* 0x000fe4000fffe03f */
[----:B------:R-:W2:Y:S01]  /*0ff0*/  LDC R17, c[0x0][0x404] ;  /* 0x00010100ff117b82 */ /* 0x000ea20000000800 */
[----:B------:R-:W-:Y:S01]  /*1000*/  UIADD3 UR5, UR5, UR6, URZ ;  /* 0x0000000605057290 */ /* 0x000fe2000fffe03f */
[----:B------:R-:W-:Y:S01]  /*1010*/  ULDC UR7, c[0x0][0xdc4] ;  /* 0x0003710000077ab9 */ /* 0x000fe20000000800 */
[----:B------:R-:W-:-:S02]  /*1020*/  ULDC.64 UR10, c[0x0][0x3f8] ;  /* 0x0000fe00000a7ab9 */ /* 0x000fc40000000a00 */
[----:B------:R-:W-:Y:S01]  /*1030*/  USHF.L.U32 UR42, UR5, 0x7, URZ ;  /* 0x00000007052a7899 */ /* 0x000fe2000800063f */
[----:B------:R-:W-:Y:S01]  /*1040*/  ISETP.NE.U32.AND P0, PT, RZ, UR10, PT ;  /* 0x0000000aff007c0c */ /* 0x000fe2000bf05070 */
[----:B------:R-:W-:Y:S01]  /*1050*/  UIMAD UR8, UR8, UR7, UR4 ;  /* 0x00000007080872a4 */ /* 0x000fe2000f8e0204 */
[----:B------:R-:W3:Y:S01]  /*1060*/  LDC R8, c[0x0][0x288] ;  /* 0x0000a200ff087b82 */ /* 0x000ee20000000800 */
[----:B------:R-:W-:Y:S01]  /*1070*/  @UP0 ULDC UR6, c[0x0][0xdc0] ;  /* 0x0003700000060ab9 */ /* 0x000fe20000000800 */
[----:B------:R-:W-:Y:S01]  /*1080*/  @UP0 ULDC UR4, c[0x0][0xdbc] ;  /* 0x00036f0000040ab9 */ /* 0x000fe20000000800 */
[----:B------:R-:W-:Y:S01]  /*1090*/  IMAD.U32 R165, RZ, RZ, UR42 ;  /* 0x0000002affa57e24 */ /* 0x000fe2000f8e00ff */
[----:B------:R-:W-:Y:S01]  /*10a0*/  UIMAD.WIDE.U32 UR4, UR8, UR4, URZ ;  /* 0x00000004080472a5 */ /* 0x000fe2000f8e003f */
[----:B------:R-:W-:Y:S01]  /*10b0*/  ISETP.NE.AND.EX P0, PT, RZ, UR11, PT, P0 ;  /* 0x0000000bff007c0c */ /* 0x000fe2000bf05300 */
[----:B------:R-:W-:Y:S02]  /*10c0*/  UMOV UR44, UR8 ;  /* 0x00000008002c7c82 */ /* 0x000fe40008000000 */
[----:B------:R-:W4:Y:S01]  /*10d0*/  LDC R6, c[0x0][0x2e0] ;  /* 0x0000b800ff067b82 */ /* 0x000f220000000800 */
[----:B-1----:R-:W-:Y:S01]  /*10e0*/  ISETP.GE.AND P1, PT, R11, 0x1, PT ;  /* 0x000000010b00780c */ /* 0x002fe20003f26270 */
[----:B------:R-:W-:-:S04]  /*10f0*/  @UP0 USHF.R.U32.HI UR44, URZ, UR6, UR5 ;  /* 0x000000063f2c0299 */ /* 0x000fc80008011605 */
[----:B------:R-:W-:Y:S01]  /*1100*/  UIADD3 UR4, -UR44, URZ, URZ ;  /* 0x0000003f2c047290 */ /* 0x000fe2000fffe13f */
[----:B--2---:R-:W-:-:S03]  /*1110*/  SEL R17, R17, 0x1, P0 ;  /* 0x0000000111117807 */ /* 0x004fc60000000000 */
[----:B------:R-:W-:Y:S01]  /*1120*/  UIMAD UR43, UR43, UR4, UR8 ;  /* 0x000000042b2b72a4 */ /* 0x000fe2000f8e0208 */
[----:B---3--:R-:W-:-:S05]  /*1130*/  IADD3 R0, R165, 0x80, -R8 ;  /* 0x00000080a5007810 */ /* 0x008fca0007ffe808 */
[CC--:B----4-:R-:W-:Y:S02]  /*1140*/  IMAD R173, R17.reuse, R6.reuse, R0 ;  /* 0x0000000611ad7224 */ /* 0x0d0fe400078e0200 */
[----:B------:R-:W-:Y:S02]  /*1150*/  IMAD R73, R17, R6, RZ ;  /* 0x0000000611497224 */ /* 0x000fe400078e02ff */
[----:B------:R-:W-:Y:S01]  /*1160*/  IMAD.IADD R0, R173, 0x1, R10 ;  /* 0x00000001ad007824 */ /* 0x000fe200078e020a */
[----:B------:R-:W-:Y:S06]  /*1170*/  @!P1 BRA `(.L_x_870) ;  /* 0x0000000000409947 */ /* 0x000fec0003800000 */
[C---:B------:R-:W-:Y:S01]  /*1180*/  ISETP.GT.AND P0, PT, R173.reuse, RZ, PT ;  /* 0x000000ffad00720c */ /* 0x040fe20003f04270 */
[----:B------:R-:W-:-:S12]  /*1190*/  VIADD R2, R173, 0xffffffff ;  /* 0xffffffffad027836 */ /* 0x000fd80000000000 */
[----:B------:R-:W-:Y:S05]  /*11a0*/  @P0 BRA `(.L_x_871) ;  /* 0x00000000001c0947 */ /* 0x000fea0003800000 */
[----:B------:R-:W-:Y:S01]  /*11b0*/  ISETP.NE.AND P0, PT, R11, 0x1, PT ;  /* 0x000000010b00780c */ /* 0x000fe20003f05270 */
[----:B------:R-:W-:-:S12]  /*11c0*/  IMAD.MOV R3, RZ, RZ, -R173 ;  /* 0x000000ffff037224 */ /* 0x000fd800078e0aad */
[----:B------:R-:W1:Y:S02]  /*11d0*/  @P0 LDC.64 R4, c[0x0][0x9e8] ;  /* 0x00027a00ff040b82 */ /* 0x000e640000000a00 */
[----:B-1----:R-:W-:-:S05]  /*11e0*/  @P0 IMAD.HI.U32 R2, R3, R4, RZ ;  /* 0x0000000403020227 */ /* 0x002fca00078e00ff */
[----:B------:R-:W-:-:S04]  /*11f0*/  @P0 SHF.R.U32.HI R3, RZ, R5, R2 ;  /* 0x00000005ff030219 */ /* 0x000fc80000011602 */
[----:B------:R-:W-:Y:S01]  /*1200*/  LOP3.LUT R2, RZ, R3, RZ, 0x33, !PT ;  /* 0x00000003ff027212 */ /* 0x000fe200078e33ff */
[----:B------:R-:W-:Y:S06]  /*1210*/  BRA `(.L_x_872) ;  /* 0x0000000000107947 */ /* 0x000fec0003800000 */
.L_x_871:
[----:B------:R-:W-:-:S13]  /*1220*/  ISETP.NE.AND P0, PT, R11, 0x1, PT ;  /* 0x000000010b00780c */ /* 0x000fda0003f05270 */
[----:B------:R-:W1:Y:S02]  /*1230*/  @P0 LDC.64 R4, c[0x0][0x9e8] ;  /* 0x00027a00ff040b82 */ /* 0x000e640000000a00 */
[----:B-1----:R-:W-:-:S05]  /*1240*/  @P0 IMAD.HI.U32 R4, R2, R4, RZ ;  /* 0x0000000402040227 */ /* 0x002fca00078e00ff */
[----:B------:R-:W-:-:S07]  /*1250*/  @P0 SHF.R.U32.HI R2, RZ, R5, R4 ;  /* 0x00000005ff020219 */ /* 0x000fce0000011604 */
.L_x_872:
[----:B------:R-:W-:-:S05]  /*1260*/  IMAD R3, R2, R11, R11 ;  /* 0x0000000b02037224 */ /* 0x000fca00078e020b */
[----:B------:R-:W-:-:S07]  /*1270*/  VIMNMX R0, R0, R3, PT ;  /* 0x0000000300007248 */ /* 0x000fce0003fe0100 */
.L_x_870:
[----:B------:R-:W-:Y:S01]  /*1280*/  VIADD R2, R0, 0x5f ;  /* 0x0000005f00027836 */ /* 0x000fe20000000000 */
[----:B------:R-:W-:Y:S01]  /*1290*/  IADD3 R4, -R8, UR42, RZ ;  /* 0x0000002a08047c10 */ /* 0x000fe2000fffe1ff */
[----:B------:R-:W-:Y:S01]  /*12a0*/  IMAD R0, R17, R6, 0x5f ;  /* 0x0000005f11007424 */ /* 0x000fe200078e0206 */
[----:B------:R-:W-:Y:S01]  /*12b0*/  ULDC UR4, c[0x0][0x9dc] ;  /* 0x0002770000047ab9 */ /* 0x000fe20000000800 */
[----:B------:R-:W-:-:S04]  /*12c0*/  IMAD.HI R2, R2, 0x2aaaaaab, RZ ;  /* 0x2aaaaaab02027827 */ /* 0x000fc800078e02ff */
[----:B------:R-:W-:Y:S01]  /*12d0*/  IMAD.HI R0, R0, 0x2aaaaaab, RZ ;  /* 0x2aaaaaab00007827 */ /* 0x000fe200078e02ff */
[----:B------:R-:W-:-:S03]  /*12e0*/  SHF.R.U32.HI R5, RZ, 0x1f, R2 ;  /* 0x0000001fff057819 */ /* 0x000fc60000011602 */
[----:B------:R-:W-:Y:S01]  /*12f0*/  IMAD R4, R17, R6, R4 ;  /* 0x0000000611047224 */ /* 0x000fe200078e0204 */
[----:B------:R-:W-:Y:S02]  /*1300*/  SHF.R.U32.HI R3, RZ, 0x1f, R0 ;  /* 0x0000001fff037819 */ /* 0x000fe40000011600 */
[----:B------:R-:W-:Y:S02]  /*1310*/  LEA.HI.SX32 R72, R2, R5, 0x1c ;  /* 0x0000000502487211 */ /* 0x000fe400078fe2ff */
[----:B------:R-:W-:Y:S01]  /*1320*/  LEA.HI.SX32 R3, R0, R3, 0x1c ;  /* 0x0000000300037211 */ /* 0x000fe200078fe2ff */
[----:B------:R-:W-:-:S03]  /*1330*/  VIADD R0, R4, -UR4 ;  /* 0x8000000404007c36 */ /* 0x000fc60008000000 */
[----:B------:R-:W-:Y:S01]  /*1340*/  VIMNMX R72, R3, R72, PT ;  /* 0x0000004803487248 */ /* 0x000fe20003fe0100 */
[----:B------:R-:W-:Y:S06]  /*1350*/  @!P1 BRA `(.L_x_873) ;  /* 0x00000000003c9947 */ /* 0x000fec0003800000 */
[----:B------:R-:W-:-:S13]  /*1360*/  ISETP.GT.AND P0, PT, R4, -0x1, PT ;  /* 0xffffffff0400780c */ /* 0x000fda0003f04270 */
[----:B------:R-:W-:Y:S05]  /*1370*/  @P0 BRA `(.L_x_874) ;  /* 0x00000000001c0947 */ /* 0x000fea0003800000 */
[----:B------:R-:W-:Y:S02]  /*1380*/  ISETP.NE.AND P0, PT, R11, 0x1, PT ;  /* 0x000000010b00780c */ /* 0x000fe40003f05270 */
[----:B------:R-:W-:-:S11]  /*1390*/  LOP3.LUT R3, RZ, R4, RZ, 0x33, !PT ;  /* 0x00000004ff037212 */ /* 0x000fd600078e33ff */
[----:B------:R-:W1:Y:S02]  /*13a0*/  @P0 LDC.64 R6, c[0x0][0x9e8] ;  /* 0x00027a00ff060b82 */ /* 0x000e640000000a00 */
[----:B-1----:R-:W-:-:S05]  /*13b0*/  @P0 IMAD.HI.U32 R2, R3, R6, RZ ;  /* 0x0000000603020227 */ /* 0x002fca00078e00ff */
[----:B------:R-:W-:-:S04]  /*13c0*/  @P0 SHF.R.U32.HI R3, RZ, R7, R2 ;  /* 0x00000007ff030219 */ /* 0x000fc80000011602 */
[----:B------:R-:W-:Y:S01]  /*13d0*/  LOP3.LUT R4, RZ, R3, RZ, 0x33, !PT ;  /* 0x00000003ff047212 */ /* 0x000fe200078e33ff */
[----:B------:R-:W-:Y:S06]  /*13e0*/  BRA `(.L_x_875) ;  /* 0x0000000000107947 */ /* 0x000fec0003800000 */
.L_x_874:
[----:B------:R-:W-:-:S13]  /*13f0*/  ISETP.NE.AND P0, PT, R11, 0x1, PT ;  /* 0x000000010b00780c */ /* 0x000fda0003f05270 */
[----:B------:R-:W1:Y:S02]  /*1400*/  @P0 LDC.64 R2, c[0x0][0x9e8] ;  /* 0x00027a00ff020b82 */ /* 0x000e640000000a00 */
[----:B-1----:R-:W-:-:S05]  /*1410*/  @P0 IMAD.HI.U32 R2, R4, R2, RZ ;  /* 0x0000000204020227 */ /* 0x002fca00078e00ff */
[----:B------:R-:W-:-:S07]  /*1420*/  @P0 SHF.R.U32.HI R4, RZ, R3, R2 ;  /* 0x00000003ff040219 */ /* 0x000fce0000011602 */
.L_x_875:
[----:B------:R-:W-:-:S05]  /*1430*/  IMAD R3, R4, R11, RZ ;  /* 0x0000000b04037224 */ /* 0x000fca00078e02ff */
[----:B------:R-:W-:-:S07]  /*1440*/  VIMNMX R0, R0, R3, !PT ;  /* 0x0000000300007248 */ /* 0x000fce0007fe0100 */
.L_x_873:
[----:B------:R-:W-:Y:S01]  /*1450*/  IMAD.HI R2, R0, 0x2aaaaaab, RZ ;  /* 0x2aaaaaab00027827 */ /* 0x000fe200078e02ff */
[----:B------:R-:W-:Y:S02]  /*1460*/  PLOP3.LUT P0, PT, PT, PT, PT, 0x80, 0x0 ;  /* 0x000000000000781c */ /* 0x000fe40003f0f070 */
[----:B------:R-:W-:Y:S02]  /*1470*/  CS2R R86, SRZ ;  /* 0x0000000000567805 */ /* 0x000fe4000001ff00 */
[----:B------:R-:W-:Y:S01]  /*1480*/  CS2R R84, SRZ ;  /* 0x0000000000547805 */ /* 0x000fe2000001ff00 */
[----:B------:R-:W-:Y:S01]  /*1490*/  IMAD.MOV.U32 R0, RZ, RZ, RZ ;  /* 0x000000ffff007224 */ /* 0x000fe200078e00ff */
[----:B------:R-:W-:Y:S02]  /*14a0*/  SHF.R.U32.HI R3, RZ, 0x1f, R2 ;  /* 0x0000001fff037819 */ /* 0x000fe40000011602 */
[----:B------:R-:W-:Y:S02]  /*14b0*/  CS2R R82, SRZ ;  /* 0x0000000000527805 */ /* 0x000fe4000001ff00 */
[----:B------:R-:W-:-:S02]  /*14c0*/  CS2R R80, SRZ ;  /* 0x0000000000507805 */ /* 0x000fc4000001ff00 */
[----:B------:R-:W-:Y:S02]  /*14d0*/  CS2R R78, SRZ ;  /* 0x00000000004e7805 */ /* 0x000fe4000001ff00 */
[----:B------:R-:W-:Y:S02]  /*14e0*/  LEA.HI.SX32 R3, R2, R3, 0x1c ;  /* 0x0000000302037211 */ /* 0x000fe400078fe2ff */
[----:B------:R-:W-:Y:S02]  /*14f0*/  CS2R R76, SRZ ;  /* 0x00000000004c7805 */ /* 0x000fe4000001ff00 */
[----:B------:R-:W-:Y:S02]  /*1500*/  CS2R R74, SRZ ;  /* 0x00000000004a7805 */ /* 0x000fe4000001ff00 */
[----:B------:R-:W-:Y:S02]  /*1510*/  CS2R R28, SRZ ;  /* 0x00000000001c7805 */ /* 0x000fe4000001ff00 */
[----:B------:R-:W-:-:S02]  /*1520*/  VIMNMX R19, RZ, R3, !PT ;  /* 0x00000003ff137248 */ /* 0x000fc40007fe0100 */
[----:B------:R-:W-:Y:S02]  /*1530*/  CS2R R70, SRZ ;  /* 0x0000000000467805 */ /* 0x000fe4000001ff00 */
[----:B------:R-:W-:Y:S02]  /*1540*/  CS2R R68, SRZ ;  /* 0x0000000000447805 */ /* 0x000fe4000001ff00 */
[----:B------:R-:W-:Y:S02]  /*1550*/  CS2R R66, SRZ ;  /* 0x0000000000427805 */ /* 0x000fe4000001ff00 */
[----:B------:R-:W-:Y:S02]  /*1560*/  ISETP.GT.AND P1, PT, R72, R19, PT ;  /* 0x000000134800720c */ /* 0x000fe40003f24270 */
        /* <DEDUP_REMOVED lines=17> */
[----:B------:R-:W-:Y:S01]  /*1680*/  CS2R R6, SRZ ;  /* 0x0000000000067805 */ /* 0x000fe2000001ff00 */
[----:B------:R-:W-:Y:S01]  /*1690*/  IMAD.MOV.U32 R30, RZ, RZ, RZ ;  /* 0x000000ffff1e7224 */ /* 0x000fe200078e00ff */
[----:B------:R-:W-:Y:S02]  /*16a0*/  CS2R R2, SRZ ;  /* 0x0000000000027805 */ /* 0x000fe4000001ff00 */
[----:B------:R-:W-:Y:S01]  /*16b0*/  CS2R R8, SRZ ;  /* 0x0000000000087805 */ /* 0x000fe2000001ff00 */
[----:B------:R-:W-:-:S02]  /*16c0*/  IMAD.MOV.U32 R25, RZ, RZ, RZ ;  /* 0x000000ffff197224 */ /* 0x000fc400078e00ff */
[----:B------:R-:W-:Y:S01]  /*16d0*/  IMAD.MOV.U32 R10, RZ, RZ, RZ ;  /* 0x000000ffff0a7224 */ /* 0x000fe200078e00ff */
[----:B------:R-:W-:Y:S06]  /*16e0*/  @!P1 BRA `(.L_x_876) ;  /* 0x000000b000bc9947 */ /* 0x000fec0003800000 */
[----:B------:R-:W1:Y:S01]  /*16f0*/  SHFL.IDX PT, R0, R168, RZ, 0x1f ;  /* 0x00001fffa8007589 */ /* 0x000e6200000e0000 */
[----:B------:R-:W-:-:S04]  /*1700*/  UIADD3 UR6, UR37, 0xc400, URZ ;  /* 0x0000c40025067890 */ /* 0x000fc8000fffe03f */
[----:B------:R-:W-:-:S06]  /*1710*/  ULOP3.LUT UP0, URZ, UR6, 0x1bf, URZ, 0xc0, !UPT ;  /* 0x000001bf063f7892 */ /* 0x000fcc000f80c03f */
[----:B------:R-:W-:Y:S02]  /*1720*/  PLOP3.LUT P0, PT, PT, PT, UP0, 0x80, 0x0 ;  /* 0x000000000000781c */ /* 0x000fe40003f0f008 */
[----:B-1----:R-:W-:-:S13]  /*1730*/  R2UR UR4, R0 ;  /* 0x00000000000472ca */ /* 0x002fda00000e0000 */
[----:B------:R-:W-:-:S04]  /*1740*/  ULEA.HI UR5, UR4, UR4, URZ, 0x1 ;  /* 0x0000000404057291 */ /* 0x000fc8000f8f083f */
        /* <DEDUP_REMOVED lines=22> */
.L_x_877:
[----:B------:R-:W-:Y:S02]  /*18b0*/  LEA.HI R0, R164, R164, RZ, 0x1 ;  /* 0x000000a4a4007211 */ /* 0x000fe400078f08ff */
[----:B------:R-:W-:Y:S02]  /*18c0*/  R2UR UR4, R170 ;  /* 0x00000000aa0472ca */ /* 0x000fe400000e0000 */
[----:B------:R-:W-:-:S05]  /*18d0*/  LOP3.LUT R3, R0, 0xfffffffe, RZ, 0xc0, !PT ;  /* 0xfffffffe00037812 */ /* 0x000fca00078ec0ff */
[----:B------:R-:W-:-:S05]  /*18e0*/  IMAD.IADD R0, R164, 0x1, -R3 ;  /* 0x00000001a4007824 */ /* 0x000fca00078e0a03 */
[----:B------:R-:W-:Y:S01]  /*18f0*/  SHF.L.U32 R0, R0, 0x1f, RZ ;  /* 0x0000001f00007819 */ /* 0x000fe200000006ff */
[----:B------:R-:W-:-:S03]  /*1900*/  IMAD.U32 R2, RZ, RZ, UR4 ;  /* 0x00000004ff027e24 */ /* 0x000fc6000f8e00ff */
[----:B------:R-:W1:Y:S02]  /*1910*/  SYNCS.PHASECHK.TRANS64.TRYWAIT P1, [UR37+0x2a800], R0 ;  /* 0x02a80000ff0075a7 */ /* 0x000e640008020165 */
[----:B------:R-:W-:Y:S01]  /*1920*/  ISETP.NE.AND P0, PT, R2, 0x3, PT ;  /* 0x000000030200780c */ /* 0x000fe20003f05270 */
[----:B-1----:R-:W-:-:S12]  /*1930*/  @!P1 BRA `(.L_x_878) ;  /* 0x000000f400c09947 */ /* 0x002fd80003800000 */
.L_x_1025:
[----:B------:R-:W-:Y:S05]  /*1940*/  @!P0 BRA `(.L_x_879) ;  /* 0x0000000000048947 */ /* 0x000fea0003800000 */
[----:B------:R-:W-:Y:S01]  /*1950*/  BPT.TRAP 0x1 ;  /* 0x000000040000795c */ /* 0x000fe20000300000 */
.L_x_879:
[----:B-1----:R-:W-:Y:S02]  /*1960*/  IMAD.U32 R3, RZ, RZ, UR36 ;  /* 0x00000024ff037e24 */ /* 0x002fe4000f8e00ff */
[----:B------:R-:W-:-:S03]  /*1970*/  IMAD.U32 R0, RZ, RZ, UR46 ;  /* 0x0000002eff007e24 */ /* 0x000fc6000f8e00ff */
[----:B------:R-:W-:Y:S02]  /*1980*/  LEA R3, R3, UR37, 0x3 ;  /* 0x0000002503037c11 */ /* 0x000fe4000f8e18ff */
[----:B------:R-:W-:-:S04]  /*1990*/  SHF.L.U32 R0, R0, 0x1f, RZ ;  /* 0x0000001f00007819 */ /* 0x000fc800000006ff */
[----:B------:R1:W2:Y:S01]  /*19a0*/  SYNCS.PHASECHK.TRANS64.TRYWAIT P1, [R3+URZ+0x2a830], R0 ;  /* 0x02a83000030075a7 */ /* 0x0002a2000802017f */
[----:B------:R-:W-:Y:S05]  /*19b0*/  @!P0 BRA `(.L_x_880) ;  /* 0x0000000000048947 */ /* 0x000fea0003800000 */
[----:B------:R-:W-:Y:S01]  /*19c0*/  BPT.TRAP 0x1 ;  /* 0x000000040000795c */ /* 0x000fe20000300000 */
.L_x_880:
[----:B------:R-:W3:Y:S01]  /*19d0*/  S2R R2, SR_TID.X ;  /* 0x0000000000027919 */ /* 0x000ee20000002100 */
[----:B------:R-:W-:Y:S02]  /*19e0*/  LOP3.LUT R18, R18, 0xffefffff, RZ, 0xc0, !PT ;  /* 0xffefffff12127812 */ /* 0x000fe400078ec0ff */
[----:B---3--:R-:W-:-:S13]  /*19f0*/  LOP3.LUT P2, RZ, R2, 0x7f, RZ, 0xc0, !PT ;  /* 0x0000007f02ff7812 */ /* 0x008fda000784c0ff */
[----:B------:R-:W-:Y:S01]  /*1a00*/  @P2 LOP3.LUT R18, R18, 0x100000, RZ, 0xfc, !PT ;  /* 0x0010000012122812 */ /* 0x000fe200078efcff */
[----:B--2---:R-:W-:Y:S06]  /*1a10*/  @P1 BRA `(.L_x_881) ;  /* 0x0000000000081947 */ /* 0x004fec0003800000 */
[----:B------:R-:W2:Y:S02]  /*1a20*/  SYNCS.PHASECHK.TRANS64.TRYWAIT P1, [R3+URZ+0x2a830], R0 ;  /* 0x02a83000030075a7 */ /* 0x000ea4000802017f */
[----:B--2---:R-:W-:Y:S05]  /*1a30*/  @!P1 BRA `(.L_x_882) ;  /* 0x000000f400989947 */ /* 0x004fea0003800000 */
.L_x_881:
[----:B------:R-:W-:Y:S05]  /*1a40*/  WARPSYNC.ALL ;  /* 0x0000000000007948 */ /* 0x000fea0003800000 */
[----:B------:R-:W-:Y:S01]  /*1a50*/  UIADD3 UR4, UR37, 0x18400, URZ ;  /* 0x0001840025047890 */ /* 0x000fe2000fffe03f */
[----:B------:R-:W-:Y:S01]  /*1a60*/  WARPGROUP.ARRIVE ;  /* 0x00000000000079c5 */ /* 0x000fe20000000000 */
[----:B------:R-:W-:-:S05]  /*1a70*/  ULOP3.LUT UR38, UR38, 0x10000, URZ, 0xfc, !UPT ;  /* 0x0001000026267892 */ /* 0x000fca000f8efc3f */
[----:B------:R-:W3:Y:S01]  /*1a80*/  S2R R2, SR_TID.X ;  /* 0x0000000000027919 */ /* 0x000ee20000002100 */
[----:B------:R-:W-:Y:S01]  /*1a90*/  USHF.R.U32.HI UR4, URZ, 0x4, UR4 ;  /* 0x000000043f047899 */ /* 0x000fe20008011604 */
[----:B-12---:R-:W1:Y:S01]  /*1aa0*/  LDC R0, c[0x0][0x288] ;  /* 0x0000a200ff007b82 */ /* 0x006e620000000800 */
[----:B------:R-:W-:Y:S01]  /*1ab0*/  UMOV UR9, 0x40000040 ;  /* 0x4000004000097882 */ /* 0x000fe20000000000 */
[----:B------:R-:W-:Y:S01]  /*1ac0*/  UMOV UR11, 0x40000040 ;  /* 0x40000040000b7882 */ /* 0x000fe20000000000 */
[----:B------:R-:W-:Y:S01]  /*1ad0*/  ULOP3.LUT UR4, UR4, 0x3fff, URZ, 0xc0, !UPT ;  /* 0x00003fff04047892 */ /* 0x000fe2000f8ec03f */
[----:B------:R-:W-:Y:S01]  /*1ae0*/  IMAD.U32 R9, RZ, RZ, UR9 ;  /* 0x00000009ff097e24 */ /* 0x000fe2000f8e00ff */
[----:B------:R-:W-:Y:S01]  /*1af0*/  UMOV UR8, UR38 ;  /* 0x0000002600087c82 */ /* 0x000fe20008000000 */
[----:B------:R-:W-:Y:S01]  /*1b00*/  UMOV UR5, 0x40000040 ;  /* 0x4000004000057882 */ /* 0x000fe20000000000 */
[----:B------:R-:W-:Y:S01]  /*1b10*/  ULOP3.LUT UR39, UR4, 0x10000, URZ, 0xfc, !UPT ;  /* 0x0001000004277892 */ /* 0x000fe2000f8efc3f */
[----:B------:R-:W-:Y:S01]  /*1b20*/  IMAD.U32 R8, RZ, RZ, UR8 ;  /* 0x00000008ff087e24 */ /* 0x000fe2000f8e00ff */
[----:B------:R-:W-:Y:S01]  /*1b30*/  UIADD3 UR4, UR38, 0x2, URZ ;  /* 0x0000000226047890 */ /* 0x000fe2000fffe03f */
[----:B------:R-:W2:Y:S01]  /*1b40*/  LDC.64 R74, c[0x0][0x9e0] ;  /* 0x00027800ff4a7b82 */ /* 0x000ea20000000a00 */
[----:B------:R-:W-:Y:S01]  /*1b50*/  UIMAD UR40, UR36, 0x900, UR39 ;  /* 0x00000900242878a4 */ /* 0x000fe2000f8e0227 */
[----:B------:R-:W-:Y:S01]  /*1b60*/  IMAD.MOV.U32 R5, RZ, RZ, -0x60 ;  /* 0xffffffa0ff057424 */ /* 0x000fe200078e00ff */
[----:B------:R-:W-:Y:S01]  /*1b70*/  UMOV UR7, 0x40000040 ;  /* 0x4000004000077882 */ /* 0x000fe20000000000 */
[----:B------:R-:W-:Y:S01]  /*1b80*/  UIADD3 UR12, UR38, 0x6, URZ ;  /* 0x00000006260c7890 */ /* 0x000fe2000fffe03f */
[----:B------:R-:W-:Y:S01]  /*1b90*/  LOP3.LUT R18, R18, 0xfff7ffff, RZ, 0xc0, !PT ;  /* 0xfff7ffff12127812 */ /* 0x000fe200078ec0ff */
[----:B------:R-:W-:Y:S01]  /*1ba0*/  UIADD3 UR6, UR40, 0x2, URZ ;  /* 0x0000000228067890 */ /* 0x000fe2000fffe03f */
[----:B------:R-:W-:Y:S01]  /*1bb0*/  IMAD R10, R72, R5, 0x60 ;  /* 0x00000060480a7424 */ /* 0x000fe200078e0205 */
[----:B------:R-:W-:Y:S01]  /*1bc0*/  UMOV UR10, UR40 ;  /* 0x00000028000a7c82 */ /* 0x000fe20008000000 */
[----:B------:R-:W-:Y:S01]  /*1bd0*/  UIADD3 UR14, UR40, 0x6, URZ ;  /* 0x00000006280e7890 */ /* 0x000fe2000fffe03f */
[----:B------:R-:W-:Y:S01]  /*1be0*/  HGMMA.64x96x16.F32 R24, gdesc[UR8], RZ, !UPT, gsb0 ;  /* 0x01600000081879f0 */ /* 0x000fe2000c0008ff */
[----:B------:R-:W-:Y:S01]  /*1bf0*/  UIADD3 UR8, UR38, 0x4, URZ ;  /* 0x0000000426087890 */ /* 0x000fe2000fffe03f */
[----:B------:R-:W4:Y:S01]  /*1c00*/  LDC R94, c[0x0][0x2e0] ;  /* 0x0000b800ff5e7b82 */ /* 0x000f220000000800 */
[----:B------:R-:W-:Y:S01]  /*1c10*/  UIADD3 UR10, UR40, 0x4, URZ ;  /* 0x00000004280a7890 */ /* 0x000fe2000fffe03f */
[----:B------:R-:W-:Y:S01]  /*1c20*/  VIADD R5, R167, UR42 ;  /* 0x0000002aa7057c36 */ /* 0x000fe20008000000 */
[----:B------:R-:W-:Y:S01]  /*1c30*/  UMOV UR9, 0x40000040 ;  /* 0x4000004000097882 */ /* 0x000fe20000000000 */
[----:B------:R-:W-:Y:S01]  /*1c40*/  UMOV UR11, 0x40000040 ;  /* 0x40000040000b7882 */ /* 0x000fe20000000000 */
[----:B------:R-:W-:Y:S01]  /*1c50*/  UMOV UR13, 0x40000040 ;  /* 0x40000040000d7882 */ /* 0x000fe20000000000 */
[----:B------:R-:W-:Y:S01]  /*1c60*/  UMOV UR15, 0x40000040 ;  /* 0x40000040000f7882 */ /* 0x000fe20000000000 */
[----:B------:R-:W-:Y:S01]  /*1c70*/  UIADD3 UR16, UR38, 0x400, URZ ;  /* 0x0000040026107890 */ /* 0x000fe2000fffe03f */
[----:B---3--:R-:W-:Y:S01]  /*1c80*/  LOP3.LUT P1, RZ, R2, 0x7f, RZ, 0xc0, !PT ;  /* 0x0000007f02ff7812 */ /* 0x008fe2000782c0ff */
[----:B------:R-:W-:Y:S01]  /*1c90*/  UIADD3 UR18, UR40, 0x300, URZ ;  /* 0x0000030028127890 */ /* 0x000fe2000fffe03f */
[----:B------:R-:W-:Y:S01]  /*1ca0*/  IMAD R20, R16, -0x2, R10 ;  /* 0xfffffffe10147824 */ /* 0x000fe200078e020a */
        /* <DEDUP_REMOVED lines=8> */
[----:B------:R-:W-:Y:S01]  /*1d30*/  @!P1 VIADD R2, R3, 0x2a840 ;  /* 0x0002a84003029836 */ /* 0x000fe20000000000 */
[----:B------:R-:W-:Y:S01]  /*1d40*/  UMOV UR25, 0x40000040 ;  /* 0x4000004000197882 */ /* 0x000fe20000000000 */
[----:B------:R-:W-:Y:S01]  /*1d50*/  UMOV UR27, 0x40000040 ;  /* 0x40000040001b7882 */ /* 0x000fe20000000000 */
[----:B------:R-:W-:Y:S01]  /*1d60*/  UIADD3 UR28, UR38, 0x406, URZ ;  /* 0x00000406261c7890 */ /* 0x000fe2000fffe03f */
[----:B------:R-:W-:Y:S01]  /*1d70*/  IMAD R3, R72, -0x60, R73 ;  /* 0xffffffa048037824 */ /* 0x000fe200078e0249 */
[----:B------:R-:W-:Y:S01]  /*1d80*/  UIADD3 UR30, UR40, 0x306, URZ ;  /* 0x00000306281e7890 */ /* 0x000fe2000fffe03f */
[----:B------:R-:W-:Y:S01]  /*1d90*/  @!P1 PRMT R2, RZ, 0x654, R2 ;  /* 0x00000654ff029816 */ /* 0x000fe20000000002 */
[----:B------:R-:W-:Y:S01]  /*1da0*/  UMOV UR29, 0x40000040 ;  /* 0x40000040001d7882 */ /* 0x000fe20000000000 */
[----:B------:R-:W-:Y:S01]  /*1db0*/  UMOV UR31, 0x40000040 ;  /* 0x40000040001f7882 */ /* 0x000fe20000000000 */
[----:B------:R-:W-:Y:S01]  /*1dc0*/  UIADD3 UR32, UR38, 0x800, URZ ;  /* 0x0000080026207890 */ /* 0x000fe2000fffe03f */
[----:B-1----:R-:W-:Y:S01]  /*1dd0*/  IADD3 R3, -R0, 0x61, R3 ;  /* 0x0000006100037810 */ /* 0x002fe20007ffe103 */
[----:B------:R-:W-:Y:S01]  /*1de0*/  UIADD3 UR34, UR40, 0x600, URZ ;  /* 0x0000060028227890 */ /* 0x000fe2000fffe03f */
[----:B------:R-:W-:Y:S01]  /*1df0*/  UMOV UR33, 0x40000040 ;  /* 0x4000004000217882 */ /* 0x000fe20000000000 */
[----:B------:R-:W-:Y:S01]  /*1e00*/  UMOV UR35, 0x40000040 ;  /* 0x4000004000237882 */ /* 0x000fe20000000000 */
[----:B------:R-:W-:Y:S01]  /*1e10*/  UIADD3 UR48, UR38, 0x802, URZ ;  /* 0x0000080226307890 */ /* 0x000fe2000fffe03f */
[C---:B------:R-:W-:Y:S01]  /*1e20*/  IMAD R11, R16.reuse, -0x2, R3 ;  /* 0xfffffffe100b7824 */ /* 0x040fe200078e0203 */
[----:B------:R-:W-:Y:S01]  /*1e30*/  UIADD3 UR50, UR40, 0x602, URZ ;  /* 0x0000060228327890 */ /* 0x000fe2000fffe03f */
[----:B----4-:R-:W-:Y:S01]  /*1e40*/  IMAD R3, R17, R94, R10 ;  /* 0x0000005e11037224 */ /* 0x010fe200078e020a */
[----:B------:R-:W-:Y:S01]  /*1e50*/  UMOV UR49, 0x40000040 ;  /* 0x4000004000317882 */ /* 0x000fe20000000000 */
[----:B------:R-:W-:Y:S01]  /*1e60*/  UMOV UR51, 0x40000040 ;  /* 0x4000004000337882 */ /* 0x000fe20000000000 */
[----:B------:R-:W-:Y:S01]  /*1e70*/  UIADD3 UR52, UR38, 0x804, URZ ;  /* 0x0000080426347890 */ /* 0x000fe2000fffe03f */
[----:B------:R-:W-:Y:S01]  /*1e80*/  IMAD R12, R16, -0x2, R3 ;  /* 0xfffffffe100c7824 */ /* 0x000fe200078e0203 */
[----:B------:R-:W-:Y:S01]  /*1e90*/  UIADD3 UR54, UR40, 0x604, URZ ;  /* 0x0000060428367890 */ /* 0x000fe2000fffe03f */
[----:B--2---:R-:W-:Y:S01]  /*1ea0*/  IMAD.IADD R13, R11, 0x1, R74 ;  /* 0x000000010b0d7824 */ /* 0x004fe200078e024a */
[----:B------:R-:W-:Y:S01]  /*1eb0*/  UMOV UR53, 0x40000040 ;  /* 0x4000004000357882 */ /* 0x000fe20000000000 */
[----:B------:R-:W-:Y:S01]  /*1ec0*/  UMOV UR55, 0x40000040 ;  /* 0x4000004000377882 */ /* 0x000fe20000000000 */
[----:B------:R-:W-:Y:S01]  /*1ed0*/  UIADD3 UR40, UR40, 0x606, URZ ;  /* 0x0000060628287890 */ /* 0x000fe2000fffe03f */
[----:B------:R-:W-:Y:S01]  /*1ee0*/  UMOV UR57, 0x40000040 ;  /* 0x4000004000397882 */ /* 0x000fe20000000000 */
[----:B------:R-:W-:Y:S01]  /*1ef0*/  UMOV UR59, 0x40000040 ;  /* 0x40000040003b7882 */ /* 0x000fe20000000000 */
[----:B------:R-:W-:Y:S01]  /*1f00*/  ULDC UR47, c[0x0][0x9dc] ;  /* 0x00027700002f7ab9 */ /* 0x000fe20000000800 */
[----:B------:R-:W-:-:S03]  /*1f10*/  IMAD.U32 R7, RZ, RZ, UR57 ;  /* 0x00000039ff077e24 */ /* 0x000fc6000f8e00ff */
[----:B------:R-:W-:Y:S01]  /*1f20*/  UMOV UR58, UR40 ;  /* 0x00000028003a7c82 */ /* 0x000fe20008000000 */
[----:B------:R-:W-:Y:S02]  /*1f30*/  WARPGROUP.DEPBAR.LE gsb0, 0x0 ;  /* 0x00008000000079c5 */ /* 0x000fe40000010000 */
[----:B------:R-:W-:-:S06]  /*1f40*/  WARPGROUP.ARRIVE ;  /* 0x00000000000079c5 */ /* 0x000fcc0000000000 */
[----:B------:R-:W-:Y:S01]  /*1f50*/  HGMMA.64x96x16.F32 R24, gdesc[UR4], R24, gsb0 ;  /* 0x01600000041879f0 */ /* 0x000fe20008000818 */
[----:B------:R-:W-:-:S07]  /*1f60*/  UIADD3 UR6, UR38, 0x806, URZ ;  /* 0x0000080626067890 */ /* 0x000fce000fffe03f */
[----:B------:R-:W-:Y:S01]  /*1f70*/  UMOV UR56, UR6 ;  /* 0x0000000600387c82 */ /* 0x000fe20008000000 */
[----:B------:R-:W-:Y:S01]  /*1f80*/  ULOP3.LUT UR6, URZ, UR47, URZ, 0x33, !UPT ;  /* 0x0000002f3f067292 */ /* 0x000fe2000f8e333f */
[----:B------:R-:W-:-:S05]  /*1f90*/  IMAD.U32 R6, RZ, RZ, UR56 ;  /* 0x00000038ff067e24 */ /* 0x000fca000f8e00ff */
[----:B------:R-:W-:-:S04]  /*1fa0*/  VIADD R14, R11, UR6 ;  /* 0x000000060b0e7c36 */ /* 0x000fc80008000000 */
[----:B------:R-:W-:Y:S01]  /*1fb0*/  IMAD.IADD R3, R14, 0x1, R5 ;  /* 0x000000010e037824 */ /* 0x000fe200078e0205 */
[----:B------:R-:W-:Y:S02]  /*1fc0*/  WARPGROUP.DEPBAR.LE gsb0, 0x0 ;  /* 0x00008000000079c5 */ /* 0x000fe40000010000 */
[----:B------:R-:W-:-:S06]  /*1fd0*/  WARPGROUP.ARRIVE ;  /* 0x00000000000079c5 */ /* 0x000fcc0000000000 */
[----:B------:R-:W-:Y:S03]  /*1fe0*/  HGMMA.64x96x16.F32 R24, gdesc[UR8], R24, gsb0 ;  /* 0x01600000081879f0 */ /* 0x000fe60008000818 */
        /* <DEDUP_REMOVED lines=28> */
[----:B------:R1:W-:Y:S01]  /*21b0*/  @!P1 SYNCS.ARRIVE.TRANS64.RED.A1T0 RZ, [R2+URZ], RZ ;  /* 0x000000ff02ff99a7 */ /* 0x0003e2000810043f */
[----:B------:R-:W-:Y:S02]  /*21c0*/  ISETP.GE.AND P1, PT, R75, 0x1, PT ;  /* 0x000000014b00780c */ /* 0x000fe40003f26270 */
[----:B-1----:R-:W-:-:S11]  /*21d0*/  VIADDMNMX R2, R5, R13, R12, PT ;  /* 0x0000000d05027246 */ /* 0x002fd6000380010c */
[----:B------:R-:W-:Y:S01]  /*21e0*/  @P1 LOP3.LUT R18, R18, 0x80000, RZ, 0xfc, !PT ;  /* 0x0008000012121812 */ /* 0x000fe200078efcff */
[----:B------:R-:W-:Y:S06]  /*21f0*/  @!P1 BRA `(.L_x_883) ;  /* 0x0000000000509947 */ /* 0x000fec0003800000 */
[----:B------:R-:W-:Y:S01]  /*2200*/  IMAD R11, R17, R94, R5 ;  /* 0x0000005e110b7224 */ /* 0x000fe200078e0205 */
[----:B------:R-:W-:Y:S03]  /*2210*/  BSSY B0, `(.L_x_884) ;  /* 0x000000f000007945 */ /* 0x000fe60003800000 */
[----:B------:R-:W-:-:S05]  /*2220*/  IMAD.IADD R11, R11, 0x1, -R0 ;  /* 0x000000010b0b7824 */ /* 0x000fca00078e0a00 */
        /* <DEDUP_REMOVED lines=9> */
.L_x_885:
[----:B------:R-:W-:-:S13]  /*22c0*/  ISETP.NE.AND P1, PT, R75, 0x1, PT ;  /* 0x000000014b00780c */ /* 0x000fda0003f25270 */
[----:B------:R-:W1:Y:S02]  /*22d0*/  @P1 LDC.64 R76, c[0x0][0x9e8] ;  /* 0x00027a00ff4c1b82 */ /* 0x000e640000000a00 */
[----:B-1----:R-:W-:-:S05]  /*22e0*/  @P1 IMAD.HI.U32 R4, R11, R76, RZ ;  /* 0x0000004c0b041227 */ /* 0x002fca00078e00ff */
[----:B------:R-:W-:-:S07]  /*22f0*/  @P1 SHF.R.U32.HI R11, RZ, R77, R4 ;  /* 0x0000004dff0b1219 */ /* 0x000fce0000011604 */
.L_x_886:
[----:B------:R-:W-:Y:S05]  /*2300*/  BSYNC B0 ;  /* 0x0000000000007941 */ /* 0x000fea0003800000 */
.L_x_884:
[----:B------:R-:W-:-:S05]  /*2310*/  IMAD R4, R11, R75, R20 ;  /* 0x0000004b0b047224 */ /* 0x000fca00078e0214 */
[----:B------:R-:W-:Y:S02]  /*2320*/  VIMNMX R3, R3, R4, !PT ;  /* 0x0000000403037248 */ /* 0x000fe40007fe0100 */
[----:B------:R-:W-:-:S07]  /*2330*/  VIADDMNMX R2, R4, R75, R2, PT ;  /* 0x0000004b04027246 */ /* 0x000fce0003800102 */
.L_x_883:
[C---:B------:R-:W-:Y:S01]  /*2340*/  ISETP.GE.AND P6, PT, R10.reuse, 0x9, PT ;  /* 0x000000090a00780c */ /* 0x040fe20003fc6270 */
[----:B------:R-:W-:Y:S01]  /*2350*/  VIADD R4, R5, 0x8 ;  /* 0x0000000805047836 */ /* 0x000fe20000000000 */
[----:B------:R-:W-:Y:S02]  /*2360*/  ISETP.GE.AND P1, PT, R10, 0x2, PT ;  /* 0x000000020a00780c */ /* 0x000fe40003f26270 */
[C---:B------:R-:W-:Y:S02]  /*2370*/  ISETP.GT.AND P2, PT, R3.reuse, 0x8, !P6 ;  /* 0x000000080300780c */ /* 0x040fe40007744270 */
[----:B------:R-:W-:Y:S02]  /*2380*/  ISETP.GT.AND P3, PT, R3, 0x1, !P1 ;  /* 0x000000010300780c */ /* 0x000fe40004f64270 */
[----:B------:R-:W-:Y:S02]  /*2390*/  ISETP.LT.OR P2, PT, R2, 0x9, P2 ;  /* 0x000000090200780c */ /* 0x000fe40001741670 */
[----:B------:R-:W-:-:S02]  /*23a0*/  ISETP.GE.AND P4, PT, R10, 0xa, PT ;  /* 0x0000000a0a00780c */ /* 0x000fc40003f86270 */
[----:B------:R-:W-:Y:S02]  /*23b0*/  FSEL R78, R28, -INF , !P2 ;  /* 0xff8000001c4e7808 */ /* 0x000fe40005000000 */
[C---:B------:R-:W-:Y:S02]  /*23c0*/  ISETP.LT.OR P3, PT, R2.reuse, 0x2, P3 ;  /* 0x000000020200780c */ /* 0x040fe40001f61670 */
[----:B------:R-:W-:Y:S02]  /*23d0*/  ISETP.GT.AND P2, PT, R3, 0x9, !P4 ;  /* 0x000000090300780c */ /* 0x000fe40006744270 */
[----:B------:R-:W-:Y:S02]  /*23e0*/  FSEL R76, R25, -INF , !P3 ;  /* 0xff800000194c7808 */ /* 0x000fe40005800000 */
[----:B------:R-:W-:Y:S02]  /*23f0*/  ISETP.LT.OR P2, PT, R2, 0xa, P2 ;  /* 0x0000000a0200780c */ /* 0x000fe40001741670 */
[----:B------:R-:W-:-:S02]  /*2400*/  ISETP.GE.AND P3, PT, R10, 0x11, PT ;  /* 0x000000110a00780c */ /* 0x000fc40003f66270 */
[----:B------:R-:W-:Y:S02]  /*2410*/  FSEL R80, R29, -INF , !P2 ;  /* 0xff8000001d507808 */ /* 0x000fe40005000000 */
[----:B------:R-:W-:Y:S02]  /*2420*/  ISETP.GT.AND P2, PT, R3, 0x10, !P3 ;  /* 0x000000100300780c */ /* 0x000fe40005f44270 */
[----:B------:R-:W-:Y:S02]  /*2430*/  P2R R77, PR, RZ, 0x8 ;  /* 0x00000008ff4d7803 */ /* 0x000fe40000000000 */
[----:B------:R-:W-:Y:S02]  /*2440*/  ISETP.LT.OR P2, PT, R2, 0x11, P2 ;  /* 0x000000110200780c */ /* 0x000fe40001741670 */
[----:B------:R-:W-:Y:S02]  /*2450*/  ISETP.GE.AND P3, PT, R10, 0x12, PT ;  /* 0x000000120a00780c */ /* 0x000fe40003f66270 */
[----:B------:R-:W-:-:S02]  /*2460*/  FSEL R32, R32, -INF , !P2 ;  /* 0xff80000020207808 */ /* 0x000fc40005000000 */
[----:B------:R-:W-:Y:S02]  /*2470*/  ISETP.GT.AND P2, PT, R3, 0x11, !P3 ;  /* 0x000000110300780c */ /* 0x000fe40005f44270 */
[----:B------:R-:W-:Y:S02]  /*2480*/  P2R R79, PR, RZ, 0x8 ;  /* 0x00000008ff4f7803 */ /* 0x000fe40000000000 */
[----:B------:R-:W-:Y:S02]  /*2490*/  ISETP.LT.OR P2, PT, R2, 0x12, P2 ;  /* 0x000000120200780c */ /* 0x000fe40001741670 */
[----:B------:R-:W-:Y:S02]  /*24a0*/  ISETP.GE.AND P3, PT, R10, 0x19, PT ;  /* 0x000000190a00780c */ /* 0x000fe40003f66270 */
[----:B------:R-:W-:Y:S02]  /*24b0*/  FSEL R82, R33, -INF , !P2 ;  /* 0xff80000021527808 */ /* 0x000fe40005000000 */
[----:B------:R-:W-:-:S02]  /*24c0*/  ISETP.GT.AND P2, PT, R3, 0x18, !P3 ;  /* 0x000000180300780c */ /* 0x000fc40005f44270 */
[----:B------:R-:W-:Y:S02]  /*24d0*/  P2R R33, PR, RZ, 0x8 ;  /* 0x00000008ff217803 */ /* 0x000fe40000000000 */
[----:B------:R-:W-:Y:S02]  /*24e0*/  ISETP.LT.OR P2, PT, R2, 0x19, P2 ;  /* 0x000000190200780c */ /* 0x000fe40001741670 */
[----:B------:R-:W-:Y:S02]  /*24f0*/  ISETP.GE.AND P3, PT, R10, 0x1a, PT ;  /* 0x0000001a0a00780c */ /* 0x000fe40003f66270 */
[----:B------:R-:W-:Y:S02]  /*2500*/  FSEL R36, R36, -INF , !P2 ;  /* 0xff80000024247808 */ /* 0x000fe40005000000 */
[----:B------:R-:W-:Y:S02]  /*2510*/  ISETP.GT.AND P2, PT, R3, 0x19, !P3 ;  /* 0x000000190300780c */ /* 0x000fe40005f44270 */
[----:B------:R-:W-:-:S02]  /*2520*/  P2R R29, PR, RZ, 0x8 ;  /* 0x00000008ff1d7803 */ /* 0x000fc40000000000 */
[----:B------:R-:W-:Y:S02]  /*2530*/  ISETP.LT.OR P2, PT, R2, 0x1a, P2 ;  /* 0x0000001a0200780c */ /* 0x000fe40001741670 */
[----:B------:R-:W-:Y:S02]  /*2540*/  ISETP.GE.AND P3, PT, R10, 0x21, PT ;  /* 0x000000210a00780c */ /* 0x000fe40003f66270 */
[----:B------:R-:W-:Y:S02]  /*2550*/  FSEL R84, R37, -INF , !P2 ;  /* 0xff80000025547808 */ /* 0x000fe40005000000 */
[----:B------:R-:W-:Y:S02]  /*2560*/  ISETP.GT.AND P2, PT, R3, 0x20, !P3 ;  /* 0x000000200300780c */ /* 0x000fe40005f44270 */
[----:B------:R-:W-:Y:S02]  /*2570*/  P2R R81, PR, RZ, 0x8 ;  /* 0x00000008ff517803 */ /* 0x000fe40000000000 */
[----:B------:R-:W-:-:S02]  /*2580*/  ISETP.LT.OR P2, PT, R2, 0x21, P2 ;  /* 0x000000210200780c */ /* 0x000fc40001741670 */
[----:B------:R-:W-:Y:S02]  /*2590*/  ISETP.GE.AND P3, PT, R10, 0x22, PT ;  /* 0x000000220a00780c */ /* 0x000fe40003f66270 */
[----:B------:R-:W-:Y:S02]  /*25a0*/  FSEL R40, R40, -INF , !P2 ;  /* 0xff80000028287808 */ /* 0x000fe40005000000 */
[----:B------:R-:W-:Y:S02]  /*25b0*/  ISETP.GT.AND P2, PT, R3, 0x21, !P3 ;  /* 0x000000210300780c */ /* 0x000fe40005f44270 */
[----:B------:R-:W-:Y:S02]  /*25c0*/  P2R R83, PR, RZ, 0x8 ;  /* 0x00000008ff537803 */ /* 0x000fe40000000000 */
        /* <DEDUP_REMOVED lines=56> */
[----:B------:R-:W-:Y:S02]  /*2950*/  P2R R11, PR, RZ, 0x10 ;  /* 0x00000010ff0b7803 */ /* 0x000fe40000000000 */
[----:B------:R-:W-:Y:S02]  /*2960*/  FSEL R21, R64, -INF , !P2 ;  /* 0xff80000040157808 */ /* 0x000fe40005000000 */
[----:B------:R-:W-:-:S04]  /*2970*/  ISETP.GE.AND P2, PT, R10, 0x52, PT ;  /* 0x000000520a00780c */ /* 0x000fc80003f46270 */
[----:B------:R-:W-:-:S04]  /*2980*/  ISETP.GT.AND P3, PT, R3, 0x51, !P2 ;  /* 0x000000510300780c */ /* 0x000fc80005764270 */
[----:B------:R-:W-:-:S04]  /*2990*/  ISETP.LT.OR P3, PT, R2, 0x52, P3 ;  /* 0x000000520200780c */ /* 0x000fc80001f61670 */
[----:B------:R-:W-:Y:S02]  /*29a0*/  FSEL R65, R65, -INF , !P3 ;  /* 0xff80000041417808 */ /* 0x000fe40005800000 */
[----:B------:R-:W-:-:S04]  /*29b0*/  ISETP.GE.AND P3, PT, R10, 0x59, PT ;  /* 0x000000590a00780c */ /* 0x000fc80003f66270 */
[----:B------:R-:W-:-:S04]  /*29c0*/  ISETP.GT.AND P4, PT, R3, 0x58, !P3 ;  /* 0x000000580300780c */ /* 0x000fc80005f84270 */
[----:B------:R-:W-:-:S04]  /*29d0*/  ISETP.LT.OR P4, PT, R2, 0x59, P4 ;  /* 0x000000590200780c */ /* 0x000fc80002781670 */
[----:B------:R-:W-:Y:S02]  /*29e0*/  FSEL R15, R68, -INF , !P4 ;  /* 0xff800000440f7808 */ /* 0x000fe40006000000 */
[----:B------:R-:W-:-:S04]  /*29f0*/  ISETP.GE.AND P4, PT, R10, 0x1, PT ;  /* 0x000000010a00780c */ /* 0x000fc80003f86270 */
[----:B------:R-:W-:-:S04]  /*2a00*/  ISETP.GT.AND P5, PT, R3, RZ, !P4 ;  /* 0x000000ff0300720c */ /* 0x000fc800067a4270 */
[----:B------:R-:W-:-:S04]  /*2a10*/  ISETP.LT.OR P5, PT, R2, 0x1, P5 ;  /* 0x000000010200780c */ /* 0x000fc80002fa1670 */
[----:B------:R-:W-:Y:S02]  /*2a20*/  FSEL R28, R24, -INF , !P5 ;  /* 0xff800000181c7808 */ /* 0x000fe40006800000 */
[----:B------:R-:W-:Y:S01]  /*2a30*/  ISETP.GE.AND P5, PT, R10, 0x5a, PT ;  /* 0x0000005a0a00780c */ /* 0x000fe20003fa6270 */
[----:B------:R-:W-:-:S03]  /*2a40*/  IMAD.IADD R10, R14, 0x1, R4 ;  /* 0x000000010e0a7824 */ /* 0x000fc600078e0204 */
[----:B------:R-:W-:Y:S02]  /*2a50*/  P2R R64, PR, RZ, 0x20 ;  /* 0x00000020ff407803 */ /* 0x000fe40000000000 */
[----:B------:R-:W-:-:S04]  /*2a60*/  ISETP.GT.AND P5, PT, R3, 0x59, !P5 ;  /* 0x000000590300780c */ /* 0x000fc80006fa4270 */
[----:B------:R-:W-:Y:S02]  /*2a70*/  ISETP.LT.OR P5, PT, R2, 0x5a, P5 ;  /* 0x0000005a0200780c */ /* 0x000fe40002fa1670 */
[----:B------:R-:W-:Y:S02]  /*2a80*/  VIADDMNMX R2, R4, R13, R12, PT ;  /* 0x0000000d04027246 */ /* 0x000fe4000380010c */
[----:B------:R-:W-:Y:S02]  /*2a90*/  FSEL R69, R69, -INF , !P5 ;  /* 0xff80000045457808 */ /* 0x000fe40006800000 */
[----:B------:R-:W-:-:S13]  /*2aa0*/  ISETP.GE.AND P5, PT, R75, 0x1, PT ;  /* 0x000000014b00780c */ /* 0x000fda0003fa6270 */
[----:B------:R-:W-:Y:S05]  /*2ab0*/  @!P5 BRA `(.L_x_887) ;  /* 0x000000000050d947 */ /* 0x000fea0003800000 */
        /* <DEDUP_REMOVED lines=12> */
.L_x_889:
[----:B------:R-:W-:-:S13]  /*2b80*/  ISETP.NE.AND P5, PT, R75, 0x1, PT ;  /* 0x000000014b00780c */ /* 0x000fda0003fa5270 */
[----:B------:R-:W1:Y:S02]  /*2b90*/  @P5 LDC.64 R12, c[0x0][0x9e8] ;  /* 0x00027a00ff0c5b82 */ /* 0x000e640000000a00 */
[----:B-1----:R-:W-:-:S05]  /*2ba0*/  @P5 IMAD.HI.U32 R12, R3, R12, RZ ;  /* 0x0000000c030c5227 */ /* 0x002fca00078e00ff */
[----:B------:R-:W-:-:S07]  /*2bb0*/  @P5 SHF.R.U32.HI R3, RZ, R13, R12 ;  /* 0x0000000dff035219 */ /* 0x000fce000001160c */
.L_x_890:
[----:B------:R-:W-:Y:S05]  /*2bc0*/  BSYNC B0 ;  /* 0x0000000000007941 */ /* 0x000fea0003800000 */
.L_x_888:
[----:B------:R-:W-:-:S05]  /*2bd0*/  IMAD R3, R3, R75, R20 ;  /* 0x0000004b03037224 */ /* 0x000fca00078e0214 */
[----:B------:R-:W-:Y:S02]  /*2be0*/  VIMNMX R10, R10, R3, !PT ;  /* 0x000000030a0a7248 */ /* 0x000fe40007fe0100 */
[----:B------:R-:W-:-:S07]  /*2bf0*/  VIADDMNMX R2, R3, R75, R2, PT ;  /* 0x0000004b03027246 */ /* 0x000fce0003800102 */
.L_x_887:
[C---:B------:R-:W-:Y:S01]  /*2c00*/  ISETP.GT.AND P1, PT, R10.reuse, 0x1, !P1 ;  /* 0x000000010a00780c */ /* 0x040fe20004f24270 */
[----:B------:R-:W-:Y:S01]  /*2c10*/  ULDC UR6, c[0x0][0x988] ;  /* 0x0002620000067ab9 */ /* 0x000fe20000000800 */
[----:B------:R-:W-:Y:S01]  /*2c20*/  ISETP.GT.AND P6, PT, R10, 0x8, !P6 ;  /* 0x000000080a00780c */ /* 0x000fe200077c4270 */
[----:B------:R-:W-:Y:S01]  /*2c30*/  IMAD.U32 R14, RZ, RZ, UR6 ;  /* 0x00000006ff0e7e24 */ /* 0x000fe2000f8e00ff */
[C---:B------:R-:W-:Y:S02]  /*2c40*/  ISETP.LT.OR P1, PT, R2.reuse, 0x2, P1 ;  /* 0x000000020200780c */ /* 0x040fe40000f21670 */
[----:B------:R-:W-:Y:S02]  /*2c50*/  ISETP.LT.OR P6, PT, R2, 0x9, P6 ;  /* 0x000000090200780c */ /* 0x000fe400037c1670 */
[----:B------:R-:W-:Y:S02]  /*2c60*/  FSEL R20, R27, -INF , !P1 ;  /* 0xff8000001b147808 */ /* 0x000fe40004800000 */
[----:B------:R-:W-:-:S02]  /*2c70*/  ISETP.NE.AND P1, PT, R11, RZ, PT ;  /* 0x000000ff0b00720c */ /* 0x000fc40003f25270 */
[----:B------:R-:W-:Y:S02]  /*2c80*/  ISETP.NE.AND P5, PT, R29, RZ, PT ;  /* 0x000000ff1d00720c */ /* 0x000fe40003fa5270 */
[----:B------:R-:W-:Y:S02]  /*2c90*/  ISETP.GT.AND P1, PT, R10, 0x9, !P1 ;  /* 0x000000090a00780c */ /* 0x000fe40004f24270 */
[----:B------:R-:W-:Y:S02]  /*2ca0*/  FSEL R29, R30, -INF , !P6 ;  /* 0xff8000001e1d7808 */ /* 0x000fe40007000000 */
[----:B------:R-:W-:Y:S02]  /*2cb0*/  ISETP.LT.OR P1, PT, R2, 0xa, P1 ;  /* 0x0000000a0200780c */ /* 0x000fe40000f21670 */
[----:B------:R-:W-:Y:S02]  /*2cc0*/  ISETP.NE.AND P6, PT, R33, RZ, PT ;  /* 0x000000ff2100720c */ /* 0x000fe40003fc5270 */
[----:B------:R-:W-:-:S02]  /*2cd0*/  FSEL R31, R31, -INF , !P1 ;  /* 0xff8000001f1f7808 */ /* 0x000fc40004800000 */
[----:B------:R-:W-:Y:S02]  /*2ce0*/  ISETP.NE.AND P1, PT, R77, RZ, PT ;  /* 0x000000ff4d00720c */ /* 0x000fe40003f25270 */
[----:B------:R-:W-:Y:S02]  /*2cf0*/  FMNMX.FTZ R3, R28, R76, !PT ;  /* 0x0000004c1c037209 */ /* 0x000fe40007810000 */
[----:B------:R-:W-:Y:S02]  /*2d00*/  ISETP.GT.AND P1, PT, R10, 0x10, !P1 ;  /* 0x000000100a00780c */ /* 0x000fe40004f24270 */
[----:B------:R-:W-:Y:S02]  /*2d10*/  FMNMX.FTZ R3, R78, R3, !PT ;  /* 0x000000034e037209 */ /* 0x000fe40007810000 */
[----:B------:R-:W-:Y:S02]  /*2d20*/  ISETP.LT.OR P1, PT, R2, 0x11, P1 ;  /* 0x000000110200780c */ /* 0x000fe40000f21670 */
[----:B------:R-:W-:-:S02]  /*2d30*/  FMNMX.FTZ R3, R80, R3, !PT ;  /* 0x0000000350037209 */ /* 0x000fc40007810000 */
[----:B------:R-:W-:Y:S02]  /*2d40*/  FSEL R33, R34, -INF , !P1 ;  /* 0xff80000022217808 */ /* 0x000fe40004800000 */
[----:B------:R-:W-:Y:S02]  /*2d50*/  ISETP.NE.AND P1, PT, R79, RZ, PT ;  /* 0x000000ff4f00720c */ /* 0x000fe40003f25270 */
[----:B------:R-:W-:Y:S02]  /*2d60*/  FMNMX.FTZ R3, R32, R3, !PT ;  /* 0x0000000320037209 */ /* 0x000fe40007810000 */
[----:B------:R-:W-:Y:S02]  /*2d70*/  ISETP.GT.AND P1, PT, R10, 0x11, !P1 ;  /* 0x000000110a00780c */ /* 0x000fe40004f24270 */
[----:B------:R-:W-:Y:S02]  /*2d80*/  FMNMX.FTZ R3, R82, R3, !PT ;  /* 0x0000000352037209 */ /* 0x000fe40007810000 */
[----:B------:R-:W-:-:S02]  /*2d90*/  ISETP.LT.OR P1, PT, R2, 0x12, P1 ;  /* 0x000000120200780c */ /* 0x000fc40000f21670 */
[----:B------:R-:W-:Y:S02]  /*2da0*/  FMNMX.FTZ R3, R36, R3, !PT ;  /* 0x0000000324037209 */ /* 0x000fe40007810000 */
[----:B------:R-:W-:Y:S02]  /*2db0*/  FSEL R35, R35, -INF , !P1 ;  /* 0xff80000023237808 */ /* 0x000fe40004800000 */
[----:B------:R-:W-:Y:S02]  /*2dc0*/  ISETP.GT.AND P1, PT, R10, 0x18, !P6 ;  /* 0x000000180a00780c */ /* 0x000fe40007724270 */
[----:B------:R-:W-:Y:S02]  /*2dd0*/  FMNMX.FTZ R3, R84, R3, !PT ;  /* 0x0000000354037209 */ /* 0x000fe40007810000 */
[----:B------:R-:W-:Y:S02]  /*2de0*/  ISETP.LT.OR P1, PT, R2, 0x19, P1 ;  /* 0x000000190200780c */ /* 0x000fe40000f21670 */
[----:B------:R-:W-:-:S02]  /*2df0*/  FMNMX.FTZ R3, R40, R3, !PT ;  /* 0x0000000328037209 */ /* 0x000fc40007810000 */
[----:B------:R-:W-:Y:S02]  /*2e00*/  FSEL R37, R38, -INF , !P1 ;  /* 0xff80000026257808 */ /* 0x000fe40004800000 */
[----:B------:R-:W-:Y:S02]  /*2e10*/  ISETP.GT.AND P1, PT, R10, 0x19, !P5 ;  /* 0x000000190a00780c */ /* 0x000fe40006f24270 */
[----:B------:R-:W-:Y:S02]  /*2e20*/  FMNMX.FTZ R3, R86, R3, !PT ;  /* 0x0000000356037209 */ /* 0x000fe40007810000 */
[----:B------:R-:W-:Y:S02]  /*2e30*/  ISETP.LT.OR P1, PT, R2, 0x1a, P1 ;  /* 0x0000001a0200780c */ /* 0x000fe40000f21670 */
[----:B------:R-:W-:Y:S02]  /*2e40*/  FMNMX.FTZ R3, R44, R3, !PT ;  /* 0x000000032c037209 */ /* 0x000fe40007810000 */
[----:B------:R-:W-:-:S02]  /*2e50*/  FSEL R39, R39, -INF , !P1 ;  /* 0xff80000027277808 */ /* 0x000fc40004800000 */
[----:B------:R-:W-:Y:S02]  /*2e60*/  ISETP.NE.AND P1, PT, R81, RZ, PT ;  /* 0x000000ff5100720c */ /* 0x000fe40003f25270 */
[----:B------:R-:W-:Y:S02]  /*2e70*/  FMNMX.FTZ R3, R88, R3, !PT ;  /* 0x0000000358037209 */ /* 0x000fe40007810000 */
[----:B------:R-:W-:Y:S02]  /*2e80*/  ISETP.GT.AND P1, PT, R10, 0x20, !P1 ;  /* 0x000000200a00780c */ /* 0x000fe40004f24270 */
[----:B------:R-:W-:Y:S02]  /*2e90*/  ISETP.NE.AND P6, PT, R41, RZ, PT ;  /* 0x000000ff2900720c */ /* 0x000fe40003fc5270 */
        /* <DEDUP_REMOVED lines=10> */
[----:B------:R-:W-:Y:S02]  /*2f40*/  ISETP.NE.AND P1, PT, R85, RZ, PT ;  /* 0x000000ff5500720c */ /* 0x000fe40003f25270 */
[----:B------:R-:W-:Y:S02]  /*2f50*/  FMNMX.FTZ R12, R56, R3, !PT ;  /* 0x00000003380c7209 */ /* 0x000fe40007810000 */
[----:B------:R-:W-:Y:S02]  /*2f60*/  ISETP.GT.AND P1, PT, R10, 0x28, !P1 ;  /* 0x000000280a00780c */ /* 0x000fe40004f24270 */
[----:B------:R-:W-:-:S02]  /*2f70*/  FMNMX.FTZ R12, R57, R12, !PT ;  /* 0x0000000c390c7209 */ /* 0x000fc40007810000 */
[----:B------:R-:W-:Y:S02]  /*2f80*/  ISETP.LT.OR P1, PT, R2, 0x29, P1 ;  /* 0x000000290200780c */ /* 0x000fe40000f21670 */
[----:B------:R-:W-:Y:S02]  /*2f90*/  FMNMX.FTZ R12, R25, R12, !PT ;  /* 0x0000000c190c7209 */ /* 0x000fe40007810000 */
[----:B------:R-:W-:Y:S02]  /*2fa0*/  ISETP.NE.AND P5, PT, R45, RZ, PT ;  /* 0x000000ff2d00720c */ /* 0x000fe40003fa5270 */
[----:B------:R-:W-:Y:S02]  /*2fb0*/  FSEL R45, R46, -INF , !P1 ;  /* 0xff8000002e2d7808 */ /* 0x000fe40004800000 */
[----:B------:R-:W-:Y:S02]  /*2fc0*/  ISETP.NE.AND P1, PT, R87, RZ, PT ;  /* 0x000000ff5700720c */ /* 0x000fe40003f25270 */
[----:B------:R-:W-:-:S02]  /*2fd0*/  FMNMX.FTZ R12, R61, R12, !PT ;  /* 0x0000000c3d0c7209 */ /* 0x000fc40007810000 */
[----:B------:R-:W-:Y:S02]  /*2fe0*/  ISETP.GT.AND P1, PT, R10, 0x29, !P1 ;  /* 0x000000290a00780c */ /* 0x000fe40004f24270 */
[----:B------:R-:W-:Y:S02]  /*2ff0*/  FMNMX.FTZ R12, R21, R12, !PT ;  /* 0x0000000c150c7209 */ /* 0x000fe40007810000 */
[----:B------:R-:W-:Y:S02]  /*3000*/  ISETP.LT.OR P1, PT, R2, 0x2a, P1 ;  /* 0x0000002a0200780c */ /* 0x000fe40000f21670 */
[----:B------:R-:W-:Y:S02]  /*3010*/  FMNMX.FTZ R12, R65, R12, !PT ;  /* 0x0000000c410c7209 */ /* 0x000fe40007810000 */
[----:B------:R-:W-:Y:S02]  /*3020*/  FSEL R47, R47, -INF , !P1 ;  /* 0xff8000002f2f7808 */ /* 0x000fe40004800000 */
[----:B------:R-:W-:-:S02]  /*3030*/  FMNMX.FTZ R12, R15, R12, !PT ;  /* 0x0000000c0f0c7209 */ /* 0x000fc40007810000 */
[----:B------:R-:W-:Y:S02]  /*3040*/  ISETP.NE.AND P1, PT, R89, RZ, PT ;  /* 0x000000ff5900720c */ /* 0x000fe40003f25270 */
[----:B------:R-:W-:Y:S02]  /*3050*/  FMNMX.FTZ R12, R69, R12, !PT ;  /* 0x0000000c450c7209 */ /* 0x000fe40007810000 */
[C---:B------:R-:W-:Y:S02]  /*3060*/  ISETP.GT.AND P1, PT, R10.reuse, 0x30, !P1 ;  /* 0x000000300a00780c */ /* 0x040fe40004f24270 */
[----:B------:R-:W-:Y:S01]  /*3070*/  ISETP.GT.AND P4, PT, R10, RZ, !P4 ;  /* 0x000000ff0a00720c */ /* 0x000fe20006784270 */
[----:B------:R-:W1:Y:S01]  /*3080*/  SHFL.BFLY PT, R3, R12, 0x2, 0x1f ;  /* 0x0c401f000c037f89 */ /* 0x000e6200000e0000 */
[C---:B------:R-:W-:Y:S02]  /*3090*/  ISETP.LT.OR P1, PT, R2.reuse, 0x31, P1 ;  /* 0x000000310200780c */ /* 0x040fe40000f21670 */
[----:B------:R-:W-:-:S02]  /*30a0*/  ISETP.LT.OR P4, PT, R2, 0x1, P4 ;  /* 0x000000010200780c */ /* 0x000fc40002781670 */
[----:B------:R-:W-:Y:S02]  /*30b0*/  FSEL R49, R50, -INF , !P1 ;  /* 0xff80000032317808 */ /* 0x000fe40004800000 */
[----:B------:R-:W-:Y:S02]  /*30c0*/  ISETP.NE.AND P1, PT, R91, RZ, PT ;  /* 0x000000ff5b00720c */ /* 0x000fe40003f25270 */
[----:B------:R-:W-:Y:S02]  /*30d0*/  FSEL R27, R26, -INF , !P4 ;  /* 0xff8000001a1b7808 */ /* 0x000fe40006000000 */
[C---:B------:R-:W-:Y:S02]  /*30e0*/  ISETP.GT.AND P1, PT, R10.reuse, 0x31, !P1 ;  /* 0x000000310a00780c */ /* 0x040fe40004f24270 */
[----:B------:R-:W-:Y:S02]  /*30f0*/  ISETP.GT.AND P2, PT, R10, 0x51, !P2 ;  /* 0x000000510a00780c */ /* 0x000fe40005744270 */
[----:B------:R-:W-:-:S02]  /*3100*/  ISETP.LT.OR P1, PT, R2, 0x32, P1 ;  /* 0x000000320200780c */ /* 0x000fc40000f21670 */
[----:B------:R-:W-:Y:S02]  /*3110*/  ISETP.GT.AND P3, PT, R10, 0x58, !P3 ;  /* 0x000000580a00780c */ /* 0x000fe40005f64270 */
[----:B------:R-:W-:Y:S02]  /*3120*/  FSEL R51, R51, -INF , !P1 ;  /* 0xff80000033337808 */ /* 0x000fe40004800000 */
[----:B------:R-:W-:Y:S02]  /*3130*/  ISETP.NE.AND P1, PT, R93, RZ, PT ;  /* 0x000000ff5d00720c */ /* 0x000fe40003f25270 */
[----:B------:R-:W-:Y:S02]  /*3140*/  ISETP.LT.OR P2, PT, R2, 0x52, P2 ;  /* 0x000000520200780c */ /* 0x000fe40001741670 */
[----:B------:R-:W-:Y:S02]  /*3150*/  ISETP.GT.AND P1, PT, R10, 0x38, !P1 ;  /* 0x000000380a00780c */ /* 0x000fe40004f24270 */
[----:B-1----:R-:W-:-:S02]  /*3160*/  FMNMX.FTZ R24, R12, R3, !PT ;  /* 0x000000030c187209 */ /* 0x002fc40007810000 */
[----:B------:R-:W-:Y:S02]  /*3170*/  FMNMX.FTZ R12, R27, R20, !PT ;  /* 0x000000141b0c7209 */ /* 0x000fe40007810000 */
[----:B------:R-:W-:Y:S01]  /*3180*/  ISETP.LT.OR P1, PT, R2, 0x39, P1 ;  /* 0x000000390200780c */ /* 0x000fe20000f21670 */
[----:B------:R-:W1:Y:S01]  /*3190*/  SHFL.BFLY PT, R3, R24, 0x1, 0x1f ;  /* 0x0c201f0018037f89 */ /* 0x000e6200000e0000 */
[----:B------:R-:W-:Y:S02]  /*31a0*/  FMNMX.FTZ R12, R29, R12, !PT ;  /* 0x0000000c1d0c7209 */ /* 0x000fe40007810000 */
        /* <DEDUP_REMOVED lines=8> */
[----:B------:R-:W-:-:S02]  /*3230*/  ISETP.NE.AND P1, PT, R96, RZ, PT ;  /* 0x000000ff6000720c */ /* 0x000fc40003f25270 */
[----:B------:R-:W-:Y:S02]  /*3240*/  FMNMX.FTZ R12, R37, R12, !PT ;  /* 0x0000000c250c7209 */ /* 0x000fe40007810000 */
[----:B------:R-:W-:Y:S02]  /*3250*/  ISETP.GT.AND P1, PT, R10, 0x40, !P1 ;  /* 0x000000400a00780c */ /* 0x000fe40004f24270 */
[----:B------:R-:W-:Y:S02]  /*3260*/  FMNMX.FTZ R12, R39, R12, !PT ;  /* 0x0000000c270c7209 */ /* 0x000fe40007810000 */
[----:B------:R-:W-:Y:S02]  /*3270*/  ISETP.LT.OR P1, PT, R2, 0x41, P1 ;  /* 0x000000410200780c */ /* 0x000fe40000f21670 */
[----:B------:R-:W-:Y:S02]  /*3280*/  FMNMX.FTZ R12, R41, R12, !PT ;  /* 0x0000000c290c7209 */ /* 0x000fe40007810000 */
[----:B------:R-:W-:-:S02]  /*3290*/  FSEL R13, R58, -INF , !P1 ;  /* 0xff8000003a0d7808 */ /* 0x000fc40004800000 */
[----:B------:R-:W-:Y:S02]  /*32a0*/  ISETP.GT.AND P1, PT, R10, 0x41, !P6 ;  /* 0x000000410a00780c */ /* 0x000fe40007724270 */
[----:B------:R-:W-:Y:S02]  /*32b0*/  FMNMX.FTZ R12, R43, R12, !PT ;  /* 0x0000000c2b0c7209 */ /* 0x000fe40007810000 */
[----:B------:R-:W-:Y:S02]  /*32c0*/  ISETP.LT.OR P1, PT, R2, 0x42, P1 ;  /* 0x000000420200780c */ /* 0x000fe40000f21670 */
[----:B------:R-:W-:Y:S02]  /*32d0*/  FMNMX.FTZ R12, R45, R12, !PT ;  /* 0x0000000c2d0c7209 */ /* 0x000fe40007810000 */
[----:B------:R-:W-:Y:S02]  /*32e0*/  FSEL R59, R59, -INF , !P1 ;  /* 0xff8000003b3b7808 */ /* 0x000fe40004800000 */
[----:B------:R-:W-:-:S02]  /*32f0*/  FMNMX.FTZ R12, R47, R12, !PT ;  /* 0x0000000c2f0c7209 */ /* 0x000fc40007810000 */
[----:B------:R-:W-:Y:S02]  /*3300*/  ISETP.GT.AND P1, PT, R10, 0x48, !P5 ;  /* 0x000000480a00780c */ /* 0x000fe40006f24270 */
[----:B-1----:R-:W-:Y:S02]  /*3310*/  FMNMX.FTZ R3, R24, R3, !PT ;  /* 0x0000000318037209 */ /* 0x002fe40007810000 */
[----:B------:R-:W-:Y:S02]  /*3320*/  FMNMX.FTZ R12, R49, R12, !PT ;  /* 0x0000000c310c7209 */ /* 0x000fe40007810000 */
[----:B------:R-:W-:Y:S01]  /*3330*/  ISETP.LT.OR P1, PT, R2, 0x49, P1 ;  /* 0x000000490200780c */ /* 0x000fe20000f21670 */
[----:B------:R-:W-:Y:S01]  /*3340*/  FMUL.FTZ R26, R3, R14 ;  /* 0x0000000e031a7220 */ /* 0x000fe20000410000 */
[----:B------:R-:W-:Y:S02]  /*3350*/  FMNMX.FTZ R12, R51, R12, !PT ;  /* 0x0000000c330c7209 */ /* 0x000fe40007810000 */
[----:B------:R-:W-:-:S02]  /*3360*/  FSEL R11, R62, -INF , !P1 ;  /* 0xff8000003e0b7808 */ /* 0x000fc40004800000 */
[----:B------:R-:W-:Y:S02]  /*3370*/  FSETP.NEU.FTZ.AND P1, PT, R3, -INF , PT ;  /* 0xff8000000300780b */ /* 0x000fe40003f3d000 */
[----:B------:R-:W-:Y:S02]  /*3380*/  ISETP.NE.AND P5, PT, R60, RZ, PT ;  /* 0x000000ff3c00720c */ /* 0x000fe40003fa5270 */
[----:B------:R-:W-:Y:S02]  /*3390*/  FMNMX.FTZ R12, R53, R12, !PT ;  /* 0x0000000c350c7209 */ /* 0x000fe40007810000 */
[----:B------:R-:W-:Y:S02]  /*33a0*/  FSEL R83, R26, RZ, P1 ;  /* 0x000000ff1a537208 */ /* 0x000fe40000800000 */
[----:B------:R-:W-:Y:S02]  /*33b0*/  ISETP.GT.AND P1, PT, R10, 0x49, !P5 ;  /* 0x000000490a00780c */ /* 0x000fe40006f24270 */
[----:B------:R-:W-:Y:S01]  /*33c0*/  FMNMX.FTZ R12, R55, R12, !PT ;  /* 0x0000000c370c7209 */ /* 0x000fe20007810000 */
[-CC-:B------:R-:W-:Y:S01]  /*33d0*/  FFMA.FTZ R26, R76, R14.reuse, -R83.reuse ;  /* 0x0000000e4c1a7223 */ /* 0x180fe20000010853 */
[----:B------:R-:W-:Y:S01]  /*33e0*/  ISETP.LT.OR P1, PT, R2, 0x4a, P1 ;  /* 0x0000004a0200780c */ /* 0x000fe20000f21670 */
[--C-:B------:R-:W-:Y:S01]  /*33f0*/  FFMA.FTZ R24, R28, R14, -R83.reuse ;  /* 0x0000000e1c187223 */ /* 0x100fe20000010853 */
[----:B------:R-:W-:Y:S01]  /*3400*/  ISETP.NE.AND P6, PT, R97, RZ, PT ;  /* 0x000000ff6100720c */ /* 0x000fe20003fc5270 */
[----:B------:R1:W-:Y:S01]  /*3410*/  MUFU.EX2 R85, R26 ;  /* 0x0000001a00557308 */ /* 0x0003e20000000800 */
[----:B------:R-:W-:Y:S01]  /*3420*/  FMNMX.FTZ R12, R13, R12, !PT ;  /* 0x0000000c0d0c7209 */ /* 0x000fe20007810000 */
[-CC-:B------:R-:W-:Y:S01]  /*3430*/  FFMA.FTZ R28, R78, R14.reuse, -R83.reuse ;  /* 0x0000000e4e1c7223 */ /* 0x180fe20000010853 */
[----:B------:R-:W-:Y:S01]  /*3440*/  FSEL R63, R63, -INF , !P1 ;  /* 0xff8000003f3f7808 */ /* 0x000fe20004800000 */
[-CC-:B------:R-:W-:Y:S01]  /*3450*/  FFMA.FTZ R30, R80, R14.reuse, -R83.reuse ;  /* 0x0000000e501e7223 */ /* 0x180fe20000010853 */
[----:B------:R-:W-:Y:S01]  /*3460*/  ISETP.GT.AND P1, PT, R10, 0x50, !P6 ;  /* 0x000000500a00780c */ /* 0x000fe20007724270 */
[--C-:B------:R-:W-:Y:S01]  /*3470*/  FFMA.FTZ R32, R32, R14, -R83.reuse ;  /* 0x0000000e20207223 */ /* 0x100fe20000010853 */
[----:B------:R-:W-:Y:S01]  /*3480*/  FMNMX.FTZ R12, R59, R12, !PT ;  /* 0x0000000c3b0c7209 */ /* 0x000fe20007810000 */
[----:B------:R-:W2:Y:S01]  /*3490*/  MUFU.EX2 R24, R24 ;  /* 0x0000001800187308 */ /* 0x000ea20000000800 */
[----:B------:R-:W-:Y:S01]  /*34a0*/  ISETP.LT.OR P1, PT, R2, 0x51, P1 ;  /* 0x000000510200780c */ /* 0x000fe20000f21670 */
[--C-:B-1----:R-:W-:Y:S01]  /*34b0*/  FFMA.FTZ R26, R82, R14, -R83.reuse ;  /* 0x0000000e521a7223 */ /* 0x102fe20000010853 */
[----:B------:R-:W-:Y:S01]  /*34c0*/  FMNMX.FTZ R12, R11, R12, !PT ;  /* 0x0000000c0b0c7209 */ /* 0x000fe20007810000 */
[-CC-:B------:R-:W-:Y:S01]  /*34d0*/  FFMA.FTZ R34, R36, R14.reuse, -R83.reuse ;  /* 0x0000000e24227223 */ /* 0x180fe20000010853 */
[----:B------:R-:W-:Y:S01]  /*34e0*/  ISETP.NE.AND P5, PT, R64, RZ, PT ;  /* 0x000000ff4000720c */ /* 0x000fe20003fa5270 */
[--C-:B------:R-:W-:Y:S01]  /*34f0*/  FFMA.FTZ R38, R52, R14, -R83.reuse ;  /* 0x0000000e34267223 */ /* 0x100fe20000010853 */
[----:B------:R-:W-:Y:S01]  /*3500*/  FSEL R77, R66, -INF , !P1 ;  /* 0xff800000424d7808 */ /* 0x000fe20004800000 */
[----:B------:R1:W-:Y:S01]  /*3510*/  MUFU.EX2 R89, R26 ;  /* 0x0000001a00597308 */ /* 0x0003e20000000800 */
[----:B------:R-:W-:Y:S01]  /*3520*/  FMNMX.FTZ R12, R63, R12, !PT ;  /* 0x0000000c3f0c7209 */ /* 0x000fe20007810000 */
[-CC-:B------:R-:W-:Y:S01]  /*3530*/  FFMA.FTZ R36, R48, R14.reuse, -R83.reuse ;  /* 0x0000000e30247223 */ /* 0x180fe20000010853 */
[----:B------:R-:W-:Y:S01]  /*3540*/  ISETP.GT.AND P4, PT, R10, 0x59, !P5 ;  /* 0x000000590a00780c */ /* 0x000fe20006f84270 */
[-CC-:B------:R-:W-:Y:S01]  /*3550*/  FFMA.FTZ R10, R40, R14.reuse, -R83.reuse ;  /* 0x0000000e280a7223 */ /* 0x180fe20000010853 */
[----:B------:R-:W-:Y:S01]  /*3560*/  ISETP.LT.OR P3, PT, R2, 0x59, P3 ;  /* 0x000000590200780c */ /* 0x000fe20001f61670 */
[--C-:B------:R-:W-:Y:S01]  /*3570*/  FFMA.FTZ R40, R92, R14, -R83.reuse ;  /* 0x0000000e5c287223 */ /* 0x100fe20000010853 */
[----:B------:R-:W-:Y:S01]  /*3580*/  FSEL R67, R67, -INF , !P2 ;  /* 0xff80000043437808 */ /* 0x000fe20005000000 */
[----:B------:R-:W-:Y:S01]  /*3590*/  MUFU.EX2 R28, R28 ;  /* 0x0000001c001c7308 */ /* 0x000fe20000000800 */
[----:B------:R-:W-:Y:S01]  /*35a0*/  FMNMX.FTZ R12, R77, R12, !PT ;  /* 0x0000000c4d0c7209 */ /* 0x000fe20007810000 */
[-CC-:B-1----:R-:W-:Y:S01]  /*35b0*/  FFMA.FTZ R26, R86, R14.reuse, -R83.reuse ;  /* 0x0000000e561a7223 */ /* 0x182fe20000010853 */
[----:B------:R-:W-:Y:S01]  /*35c0*/  ISETP.LT.OR P4, PT, R2, 0x5a, P4 ;  /* 0x0000005a0200780c */ /* 0x000fe20002781670 */
[-CC-:B------:R-:W-:Y:S01]  /*35d0*/  FFMA.FTZ R2, R44, R14.reuse, -R83.reuse ;  /* 0x0000000e2c027223 */ /* 0x180fe20000010853 */
[----:B------:R-:W-:Y:S01]  /*35e0*/  FSEL R79, R70, -INF , !P3 ;  /* 0xff800000464f7808 */ /* 0x000fe20005800000 */
[--C-:B------:R-:W-:Y:S01]  /*35f0*/  FFMA.FTZ R42, R56, R14, -R83.reuse ;  /* 0x0000000e382a7223 */ /* 0x100fe20000010853 */
[----:B------:R-:W-:Y:S01]  /*3600*/  FMNMX.FTZ R12, R67, R12, !PT ;  /* 0x0000000c430c7209 */ /* 0x000fe20007810000 */
[----:B------:R1:W-:Y:S01]  /*3610*/  MUFU.EX2 R93, R26 ;  /* 0x0000001a005d7308 */ /* 0x0003e20000000800 */
[----:B------:R-:W-:Y:S01]  /*3620*/  FSEL R71, R71, -INF , !P4 ;  /* 0xff80000047477808 */ /* 0x000fe20006000000 */
[--C-:B------:R-:W-:Y:S01]  /*3630*/  FFMA.FTZ R57, R57, R14, -R83.reuse ;  /* 0x0000000e39397223 */ /* 0x100fe20000010853 */
[----:B------:R-:W-:Y:S01]  /*3640*/  FMNMX.FTZ R12, R79, R12, !PT ;  /* 0x0000000c4f0c7209 */ /* 0x000fe20007810000 */
[-CC-:B------:R-:W-:Y:S01]  /*3650*/  FFMA.FTZ R25, R25, R14.reuse, -R83.reuse ;  /* 0x0000000e19197223 */ /* 0x180fe20000010853 */
[-CC-:B------:R-:W-:Y:S01]  /*3660*/  FFMA.FTZ R61, R61, R14.reuse, -R83.reuse ;  /* 0x0000000e3d3d7223 */ /* 0x180fe20000010853 */
[--C-:B------:R-:W-:Y:S01]  /*3670*/  FFMA.FTZ R21, R21, R14, -R83.reuse ;  /* 0x0000000e15157223 */ /* 0x100fe20000010853 */
[----:B------:R-:W-:Y:S01]  /*3680*/  FMNMX.FTZ R12, R71, R12, !PT ;  /* 0x0000000c470c7209 */ /* 0x000fe20007810000 */
[----:B------:R3:W4:Y:S01]  /*3690*/  MUFU.EX2 R87, R30 ;  /* 0x0000001e00577308 */ /* 0x0007220000000800 */
[-CC-:B-1----:R-:W-:Y:S01]  /*36a0*/  FFMA.FTZ R26, R90, R14.reuse, -R83.reuse ;  /* 0x0000000e5a1a7223 */ /* 0x182fe20000010853 */
[-CC-:B------:R-:W-:Y:S01]  /*36b0*/  FFMA.FTZ R65, R65, R14.reuse, -R83.reuse ;  /* 0x0000000e41417223 */ /* 0x180fe20000010853 */
[--C-:B------:R-:W-:Y:S01]  /*36c0*/  FFMA.FTZ R15, R15, R14, -R83.reuse ;  /* 0x0000000e0f0f7223 */ /* 0x100fe20000010853 */
[----:B------:R-:W1:Y:S01]  /*36d0*/  SHFL.BFLY PT, R81, R12, 0x2, 0x1f ;  /* 0x0c401f000c517f89 */ /* 0x000e6200000e0000 */
[----:B--2---:R-:W-:Y:S01]  /*36e0*/  F2FP.F16.F32.PACK_AB R156, R85, R24 ;  /* 0x00000018559c723e */ /* 0x004fe200000000ff */
[-CC-:B------:R-:W-:Y:S01]  /*36f0*/  FFMA.FTZ R69, R69, R14.reuse, -R83.reuse ;  /* 0x0000000e45457223 */ /* 0x180fe20000010853 */
[----:B------:R-:W-:Y:S01]  /*3700*/  ISETP.GE.AND P5, PT, R75, 0x1, PT ;  /* 0x000000014b00780c */ /* 0x000fe20003fa6270 */
[----:B------:R-:W-:Y:S01]  /*3710*/  MUFU.EX2 R97, R26 ;  /* 0x0000001a00617308 */ /* 0x000fe20000000800 */
[----:B---3--:R-:W-:-:S07]  /*3720*/  FFMA.FTZ R30, R84, R14, -R83 ;  /* 0x0000000e541e7223 */ /* 0x008fce0000010853 */
[----:B------:R2:W-:Y:S01]  /*3730*/  MUFU.EX2 R91, R30 ;  /* 0x0000001e005b7308 */ /* 0x0005e20000000800 */
[----:B----4-:R-:W-:-:S07]  /*3740*/  F2FP.F16.F32.PACK_AB R158, R87, R28 ;  /* 0x0000001c579e723e */ /* 0x010fce00000000ff */
[----:B------:R-:W3:Y:S01]  /*3750*/  MUFU.EX2 R32, R32 ;  /* 0x0000002000207308 */ /* 0x000ee20000000800 */
[----:B--2---:R-:W-:Y:S01]  /*3760*/  FFMA.FTZ R30, R88, R14, -R83 ;  /* 0x0000000e581e7223 */ /* 0x004fe20000010853 */
[----:B-1----:R-:W-:-:S06]  /*3770*/  FMNMX.FTZ R81, R12, R81, !PT ;  /* 0x000000510c517209 */ /* 0x002fcc0007810000 */
[----:B------:R-:W-:Y:S01]  /*3780*/  MUFU.EX2 R95, R30 ;  /* 0x0000001e005f7308 */ /* 0x000fe20000000800 */
[----:B------:R-:W1:Y:S07]  /*3790*/  SHFL.BFLY PT, R12, R81, 0x1, 0x1f ;  /* 0x0c201f00510c7f89 */ /* 0x000e6e00000e0000 */
[----:B------:R-:W2:Y:S01]  /*37a0*/  MUFU.EX2 R34, R34 ;  /* 0x0000002200227308 */ /* 0x000ea20000000800 */
[----:B---3--:R-:W-:-:S07]  /*37b0*/  F2FP.F16.F32.PACK_AB R152, R89, R32 ;  /* 0x000000205998723e */ /* 0x008fce00000000ff */
[----:B------:R-:W3:Y:S08]  /*37c0*/  MUFU.EX2 R10, R10 ;  /* 0x0000000a000a7308 */ /* 0x000ef00000000800 */
[----:B------:R-:W-:Y:S01]  /*37d0*/  MUFU.EX2 R99, R40 ;  /* 0x0000002800637308 */ /* 0x000fe20000000800 */
[----:B-1----:R-:W-:Y:S02]  /*37e0*/  FMNMX.FTZ R12, R81, R12, !PT ;  /* 0x0000000c510c7209 */ /* 0x002fe40007810000 */
[----:B--2---:R-:W-:-:S02]  /*37f0*/  F2FP.F16.F32.PACK_AB R154, R91, R34 ;  /* 0x000000225b9a723e */ /* 0x004fc400000000ff */
[C---:B------:R-:W-:Y:S01]  /*3800*/  FSETP.NEU.FTZ.AND P1, PT, R12.reuse, -INF , PT ;  /* 0xff8000000c00780b */ /* 0x040fe20003f3d000 */
[----:B------:R-:W-:Y:S02]  /*3810*/  FMUL.FTZ R26, R12, R14 ;  /* 0x0000000e0c1a7220 */ /* 0x000fe40000410000 */
[----:B------:R-:W1:Y:S01]  /*3820*/  MUFU.EX2 R2, R2 ;  /* 0x0000000200027308 */ /* 0x000e620000000800 */
[----:B---3--:R-:W-:Y:S02]  /*3830*/  F2FP.F16.F32.PACK_AB R148, R93, R10 ;  /* 0x0000000a5d94723e */ /* 0x008fe400000000ff */
[----:B------:R-:W-:-:S05]  /*3840*/  FSEL R26, R26, RZ, P1 ;  /* 0x000000ff1a1a7208 */ /* 0x000fca0000800000 */
        /* <DEDUP_REMOVED lines=23> */
[----:B------:R-:W-:Y:S01]  /*39c0*/  FADD.FTZ R31, R87, R50 ;  /* 0x00000032571f7221 */ /* 0x000fe20000010000 */
[-CC-:B------:R-:W-:Y:S01]  /*39d0*/  FFMA.FTZ R63, R63, R14.reuse, -R26.reuse ;  /* 0x0000000e3f3f7223 */ /* 0x180fe2000001081a */
[-CC-:B------:R-:W-:Y:S01]  /*39e0*/  FFMA.FTZ R77, R77, R14.reuse, -R26.reuse ;  /* 0x0000000e4d4d7223 */ /* 0x180fe2000001081a */
[-CC-:B------:R-:W-:Y:S01]  /*39f0*/  FFMA.FTZ R67, R67, R14.reuse, -R26.reuse ;  /* 0x0000000e43437223 */ /* 0x180fe2000001081a */
[----:B------:R-:W-:Y:S01]  /*3a00*/  FADD.FTZ R52, R32, R31 ;  /* 0x0000001f20347221 */ /* 0x000fe20000010000 */
[-CC-:B------:R-:W-:Y:S01]  /*3a10*/  FFMA.FTZ R79, R79, R14.reuse, -R26.reuse ;  /* 0x0000000e4f4f7223 */ /* 0x180fe2000001081a */
[----:B------:R-:W-:Y:S01]  /*3a20*/  FFMA.FTZ R71, R71, R14, -R26 ;  /* 0x0000000e47477223 */ /* 0x000fe2000001081a */
[----:B------:R-:W3:Y:S01]  /*3a30*/  MUFU.EX2 R29, R29 ;  /* 0x0000001d001d7308 */ /* 0x000ee20000000800 */
[----:B------:R-:W-:Y:S01]  /*3a40*/  FADD.FTZ R31, R89, R52 ;  /* 0x00000034591f7221 */ /* 0x000fe20000010000 */
[----:B-1----:R-:W-:-:S03]  /*3a50*/  F2FP.F16.F32.PACK_AB R150, R95, R2 ;  /* 0x000000025f96723e */ /* 0x002fc600000000ff */
[----:B------:R-:W-:-:S03]  /*3a60*/  FADD.FTZ R54, R34, R31 ;  /* 0x0000001f22367221 */ /* 0x000fc60000010000 */
[----:B------:R-:W1:Y:S01]  /*3a70*/  MUFU.EX2 R33, R33 ;  /* 0x0000002100217308 */ /* 0x000e620000000800 */
[----:B--2---:R-:W-:Y:S01]  /*3a80*/  FADD.FTZ R52, R27, R20 ;  /* 0x000000141b347221 */ /* 0x004fe20000010000 */
[----:B------:R-:W-:Y:S01]  /*3a90*/  F2FP.F16.F32.PACK_AB R157, R20, R27 ;  /* 0x0000001b149d723e */ /* 0x000fe200000000ff */
[----:B------:R-:W-:-:S05]  /*3aa0*/  VIADD R20, R72, 0xfffffffe ;  /* 0xfffffffe48147836 */ /* 0x000fca0000000000 */
[----:B------:R2:W4:Y:S01]  /*3ab0*/  MUFU.EX2 R40, R35 ;  /* 0x0000002300287308 */ /* 0x0005220000000800 */
[----:B---3--:R-:W-:Y:S01]  /*3ac0*/  FADD.FTZ R31, R29, R52 ;  /* 0x000000341d1f7221 */ /* 0x008fe20000010000 */
[----:B------:R-:W-:-:S06]  /*3ad0*/  F2FP.F16.F32.PACK_AB R159, R30, R29 ;  /* 0x0000001d1e9f723e */ /* 0x000fcc00000000ff */
[----:B------:R-:W3:Y:S01]  /*3ae0*/  MUFU.EX2 R37, R37 ;  /* 0x0000002500257308 */ /* 0x000ee20000000800 */
[----:B--2---:R-:W-:Y:S01]  /*3af0*/  FADD.FTZ R35, R91, R54 ;  /* 0x000000365b237221 */ /* 0x004fe20000010000 */
[----:B------:R-:W-:Y:S01]  /*3b00*/  FADD.FTZ R54, R30, R31 ;  /* 0x0000001f1e367221 */ /* 0x000fe20000010000 */
[----:B------:R-:W-:Y:S02]  /*3b10*/  FFMA.FTZ R31, R13, R14, -R26 ;  /* 0x0000000e0d1f7223 */ /* 0x000fe4000001081a */
[----:B------:R-:W-:Y:S01]  /*3b20*/  FADD.FTZ R56, R10, R35 ;  /* 0x000000230a387221 */ /* 0x000fe20000010000 */
[----:B-1----:R-:W-:Y:S02]  /*3b30*/  FADD.FTZ R13, R33, R54 ;  /* 0x00000036210d7221 */ /* 0x002fe40000010000 */
[----:B------:R1:W2:Y:S01]  /*3b40*/  MUFU.EX2 R44, R39 ;  /* 0x00000027002c7308 */ /* 0x0002a20000000800 */
[----:B------:R-:W-:Y:S01]  /*3b50*/  FADD.FTZ R35, R93, R56 ;  /* 0x000000385d237221 */ /* 0x000fe20000010000 */
[C---:B----4-:R-:W-:Y:S01]  /*3b60*/  FADD.FTZ R54, R40.reuse, R13 ;  /* 0x0000000d28367221 */ /* 0x050fe20000010000 */
[----:B------:R-:W-:Y:S01]  /*3b70*/  IMAD.IADD R13, R73, 0x1, -R0 ;  /* 0x00000001490d7824 */ /* 0x000fe200078e0a00 */
[----:B------:R-:W-:Y:S01]  /*3b80*/  F2FP.F16.F32.PACK_AB R153, R40, R33 ;  /* 0x000000212899723e */ /* 0x000fe200000000ff */
[----:B------:R-:W-:-:S03]  /*3b90*/  FADD.FTZ R56, R2, R35 ;  /* 0x0000002302387221 */ /* 0x000fc60000010000 */
[----:B------:R-:W4:Y:S01]  /*3ba0*/  MUFU.EX2 R41, R41 ;  /* 0x0000002900297308 */ /* 0x000f220000000800 */
[----:B---3--:R-:W-:Y:S01]  /*3bb0*/  FADD.FTZ R35, R37, R54 ;  /* 0x0000003625237221 */ /* 0x008fe20000010000 */
[----:B-1----:R-:W-:-:S06]  /*3bc0*/  FADD.FTZ R39, R95, R56 ;  /* 0x000000385f277221 */ /* 0x002fcc0000010000 */
[----:B------:R-:W1:Y:S01]  /*3bd0*/  MUFU.EX2 R36, R36 ;  /* 0x0000002400247308 */ /* 0x000e620000000800 */
[C---:B--2---:R-:W-:Y:S01]  /*3be0*/  FADD.FTZ R54, R44.reuse, R35 ;  /* 0x000000232c367221 */ /* 0x044fe20000010000 */
[----:B------:R-:W-:-:S06]  /*3bf0*/  F2FP.F16.F32.PACK_AB R155, R44, R37 ;  /* 0x000000252c9b723e */ /* 0x000fcc00000000ff */
[----:B------:R-:W2:Y:S01]  /*3c00*/  MUFU.EX2 R46, R43 ;  /* 0x0000002b002e7308 */ /* 0x000ea20000000800 */
[----:B----4-:R-:W-:-:S07]  /*3c10*/  FADD.FTZ R35, R41, R54 ;  /* 0x0000003629237221 */ /* 0x010fce0000010000 */
[----:B------:R-:W3:Y:S01]  /*3c20*/  MUFU.EX2 R45, R45 ;  /* 0x0000002d002d7308 */ /* 0x000ee20000000800 */
[----:B-1----:R-:W-:Y:S01]  /*3c30*/  FADD.FTZ R56, R36, R39 ;  /* 0x0000002724387221 */ /* 0x002fe20000010000 */
[----:B------:R-:W-:-:S03]  /*3c40*/  F2FP.F16.F32.PACK_AB R144, R97, R36 ;  /* 0x000000246190723e */ /* 0x000fc600000000ff */
[----:B------:R-:W-:-:S03]  /*3c50*/  FADD.FTZ R39, R97, R56 ;  /* 0x0000003861277221 */ /* 0x000fc60000010000 */
[----:B------:R-:W1:Y:S01]  /*3c60*/  MUFU.EX2 R38, R38 ;  /* 0x0000002600267308 */ /* 0x000e620000000800 */
[C---:B--2---:R-:W-:Y:S01]  /*3c70*/  FADD.FTZ R54, R46.reuse, R35 ;  /* 0x000000232e367221 */ /* 0x044fe20000010000 */
[----:B------:R-:W-:-:S06]  /*3c80*/  F2FP.F16.F32.PACK_AB R149, R46, R41 ;  /* 0x000000292e95723e */ /* 0x000fcc00000000ff */
[----:B------:R-:W2:Y:S01]  /*3c90*/  MUFU.EX2 R48, R47 ;  /* 0x0000002f00307308 */ /* 0x000ea20000000800 */
[----:B---3--:R-:W-:-:S07]  /*3ca0*/  FADD.FTZ R35, R45, R54 ;  /* 0x000000362d237221 */ /* 0x008fce0000010000 */
[----:B------:R-:W-:Y:S01]  /*3cb0*/  MUFU.EX2 R49, R49 ;  /* 0x0000003100317308 */ /* 0x000fe20000000800 */
[----:B-1----:R-:W-:Y:S01]  /*3cc0*/  FADD.FTZ R56, R38, R39 ;  /* 0x0000002726387221 */ /* 0x002fe20000010000 */
[----:B------:R-:W-:-:S03]  /*3cd0*/  F2FP.F16.F32.PACK_AB R146, R99, R38 ;  /* 0x000000266392723e */ /* 0x000fc600000000ff */
[----:B------:R-:W-:-:S03]  /*3ce0*/  FADD.FTZ R39, R99, R56 ;  /* 0x0000003863277221 */ /* 0x000fc60000010000 */
[----:B------:R-:W1:Y:S01]  /*3cf0*/  MUFU.EX2 R42, R42 ;  /* 0x0000002a002a7308 */ /* 0x000e620000000800 */
[C---:B--2---:R-:W-:Y:S01]  /*3d00*/  FADD.FTZ R54, R48.reuse, R35 ;  /* 0x0000002330367221 */ /* 0x044fe20000010000 */
[----:B------:R-:W-:-:S06]  /*3d10*/  F2FP.F16.F32.PACK_AB R151, R48, R45 ;  /* 0x0000002d3097723e */ /* 0x000fcc00000000ff */
[----:B------:R-:W2:Y:S08]  /*3d20*/  MUFU.EX2 R50, R51 ;  /* 0x0000003300327308 */ /* 0x000eb00000000800 */
[----:B------:R-:W3:Y:S01]  /*3d30*/  MUFU.EX2 R57, R57 ;  /* 0x0000003900397308 */ /* 0x000ee20000000800 */
[----:B-1----:R-:W-:-:S07]  /*3d40*/  FADD.FTZ R56, R42, R39 ;  /* 0x000000272a387221 */ /* 0x002fce0000010000 */
[----:B------:R-:W-:Y:S01]  /*3d50*/  MUFU.EX2 R53, R53 ;  /* 0x0000003500357308 */ /* 0x000fe20000000800 */
[----:B--2---:R-:W-:-:S07]  /*3d60*/  F2FP.F16.F32.PACK_AB R145, R50, R49 ;  /* 0x000000313291723e */ /* 0x004fce00000000ff */
[----:B------:R-:W1:Y:S01]  /*3d70*/  MUFU.EX2 R25, R25 ;  /* 0x0000001900197308 */ /* 0x000e620000000800 */
[C---:B---3--:R-:W-:Y:S01]  /*3d80*/  FADD.FTZ R56, R57.reuse, R56 ;  /* 0x0000003839387221 */ /* 0x048fe20000010000 */
[----:B------:R-:W-:-:S06]  /*3d90*/  F2FP.F16.F32.PACK_AB R140, R57, R42 ;  /* 0x0000002a398c723e */ /* 0x000fcc00000000ff */
[----:B------:R-:W2:Y:S08]  /*3da0*/  MUFU.EX2 R52, R55 ;  /* 0x0000003700347308 */ /* 0x000eb00000000800 */
[----:B------:R-:W3:Y:S01]  /*3db0*/  MUFU.EX2 R142, R61 ;  /* 0x0000003d008e7308 */ /* 0x000ee20000000800 */
[----:B-1----:R-:W-:-:S07]  /*3dc0*/  FADD.FTZ R35, R25, R56 ;  /* 0x0000003819237221 */ /* 0x002fce0000010000 */
[----:B------:R-:W1:Y:S01]  /*3dd0*/  MUFU.EX2 R31, R31 ;  /* 0x0000001f001f7308 */ /* 0x000e620000000800 */
[----:B--2---:R-:W-:-:S07]  /*3de0*/  F2FP.F16.F32.PACK_AB R147, R52, R53 ;  /* 0x000000353493723e */ /* 0x004fce00000000ff */
[----:B------:R2:W-:Y:S08]  /*3df0*/  MUFU.EX2 R143, R11 ;  /* 0x0000000b008f7308 */ /* 0x0005f00000000800 */
[----:B------:R-:W4:Y:S01]  /*3e00*/  MUFU.EX2 R21, R21 ;  /* 0x0000001500157308 */ /* 0x000f220000000800 */
[----:B--2---:R-:W-:-:S04]  /*3e10*/  FADD.FTZ R11, R49, R54 ;  /* 0x00000036310b7221 */ /* 0x004fc80000010000 */
[----:B------:R-:W-:-:S03]  /*3e20*/  FADD.FTZ R24, R50, R11 ;  /* 0x0000000b32187221 */ /* 0x000fc60000010000 */
[----:B------:R-:W2:Y:S01]  /*3e30*/  MUFU.EX2 R0, R59 ;  /* 0x0000003b00007308 */ /* 0x000ea20000000800 */
[----:B------:R-:W-:Y:S01]  /*3e40*/  FADD.FTZ R11, R53, R24 ;  /* 0x00000018350b7221 */ /* 0x000fe20000010000 */
[C---:B---3--:R-:W-:Y:S01]  /*3e50*/  FADD.FTZ R24, R142.reuse, R35 ;  /* 0x000000238e187221 */ /* 0x048fe20000010000 */
[----:B------:R-:W-:Y:S02]  /*3e60*/  F2FP.F16.F32.PACK_AB R142, R142, R25 ;  /* 0x000000198e8e723e */ /* 0x000fe400000000ff */
[----:B------:R-:W-:-:S03]  /*3e70*/  FADD.FTZ R10, R52, R11 ;  /* 0x0000000b340a7221 */ /* 0x000fc60000010000 */
[----:B------:R-:W3:Y:S01]  /*3e80*/  MUFU.EX2 R136, R65 ;  /* 0x0000004100887308 */ /* 0x000ee20000000800 */
[----:B-1----:R-:W-:Y:S01]  /*3e90*/  FADD.FTZ R11, R31, R10 ;  /* 0x0000000a1f0b7221 */ /* 0x002fe20000010000 */
[----:B----4-:R-:W-:-:S06]  /*3ea0*/  FADD.FTZ R35, R21, R24 ;  /* 0x0000001815237221 */ /* 0x010fcc0000010000 */
[----:B------:R-:W1:Y:S01]  /*3eb0*/  MUFU.EX2 R15, R15 ;  /* 0x0000000f000f7308 */ /* 0x000e620000000800 */
[C---:B--2---:R-:W-:Y:S01]  /*3ec0*/  FADD.FTZ R10, R0.reuse, R11 ;  /* 0x0000000b000a7221 */ /* 0x044fe20000010000 */
[----:B------:R-:W-:-:S06]  /*3ed0*/  F2FP.F16.F32.PACK_AB R141, R0, R31 ;  /* 0x0000001f008d723e */ /* 0x000fcc00000000ff */
[----:B------:R-:W2:Y:S01]  /*3ee0*/  MUFU.EX2 R26, R63 ;  /* 0x0000003f001a7308 */ /* 0x000ea20000000800 */
[C---:B---3--:R-:W-:Y:S01]  /*3ef0*/  FADD.FTZ R24, R136.reuse, R35 ;  /* 0x0000002388187221 */ /* 0x048fe20000010000 */
[----:B------:R-:W-:Y:S01]  /*3f00*/  F2FP.F16.F32.PACK_AB R136, R136, R21 ;  /* 0x000000158888723e */ /* 0x000fe200000000ff */
[----:B------:R-:W-:-:S05]  /*3f10*/  FADD.FTZ R21, R143, R10 ;  /* 0x0000000a8f157221 */ /* 0x000fca0000010000 */
[----:B------:R-:W3:Y:S01]  /*3f20*/  MUFU.EX2 R138, R69 ;  /* 0x00000045008a7308 */ /* 0x000ee20000000800 */
[----:B-1----:R-:W-:-:S07]  /*3f30*/  FADD.FTZ R11, R15, R24 ;  /* 0x000000180f0b7221 */ /* 0x002fce0000010000 */
[----:B------:R-:W1:Y:S01]  /*3f40*/  MUFU.EX2 R77, R77 ;  /* 0x0000004d004d7308 */ /* 0x000e620000000800 */
[C---:B--2---:R-:W-:Y:S01]  /*3f50*/  FADD.FTZ R10, R26.reuse, R21 ;  /* 0x000000151a0a7221 */ /* 0x044fe20000010000 */
[----:B------:R-:W-:Y:S01]  /*3f60*/  VIADD R21, R13, UR42 ;  /* 0x0000002a0d157c36 */ /* 0x000fe20008000000 */
[----:B------:R-:W-:-:S03]  /*3f70*/  F2FP.F16.F32.PACK_AB R143, R26, R143 ;  /* 0x0000008f1a8f723e */ /* 0x000fc600000000ff */
[----:B------:R-:W-:Y:S02]  /*3f80*/  IMAD.IADD R74, R21, 0x1, R74 ;  /* 0x00000001154a7824 */ /* 0x000fe400078e024a */
[----:B------:R-:W2:Y:S01]  /*3f90*/  MUFU.EX2 R2, R67 ;  /* 0x0000004300027308 */ /* 0x000ea20000000800 */
[C---:B---3--:R-:W-:Y:S01]  /*3fa0*/  FADD.FTZ R11, R138.reuse, R11 ;  /* 0x0000000b8a0b7221 */ /* 0x048fe20000010000 */
[----:B------:R-:W-:-:S06]  /*3fb0*/  F2FP.F16.F32.PACK_AB R138, R138, R15 ;  /* 0x0000000f8a8a723e */ /* 0x000fcc00000000ff */
[----:B------:R-:W3:Y:S01]  /*3fc0*/  MUFU.EX2 R79, R79 ;  /* 0x0000004f004f7308 */ /* 0x000ee20000000800 */
[----:B-1----:R-:W-:-:S07]  /*3fd0*/  FADD.FTZ R15, R77, R10 ;  /* 0x0000000a4d0f7221 */ /* 0x002fce0000010000 */
[----:B------:R-:W1:Y:S01]  /*3fe0*/  MUFU.EX2 R24, R71 ;  /* 0x0000004700187308 */ /* 0x000e620000000800 */
[C---:B--2---:R-:W-:Y:S01]  /*3ff0*/  FADD.FTZ R10, R2.reuse, R15 ;  /* 0x0000000f020a7221 */ /* 0x044fe20000010000 */
[----:B------:R-:W-:-:S03]  /*4000*/  F2FP.F16.F32.PACK_AB R137, R2, R77 ;  /* 0x0000004d0289723e */ /* 0x000fc600000000ff */
[----:B---3--:R-:W-:-:S04]  /*4010*/  FADD.FTZ R15, R79, R10 ;  /* 0x0000000a4f0f7221 */ /* 0x008fc80000010000 */
[C---:B-1----:R-:W-:Y:S01]  /*4020*/  FADD.FTZ R10, R24.reuse, R15 ;  /* 0x0000000f180a7221 */ /* 0x042fe20000010000 */
[----:B------:R-:W-:Y:S01]  /*4030*/  F2FP.F16.F32.PACK_AB R139, R24, R79 ;  /* 0x0000004f188b723e */ /* 0x000fe200000000ff */
        /* <DEDUP_REMOVED lines=11> */
.L_x_892:
[----:B------:R-:W-:-:S13]  /*40f0*/  ISETP.NE.AND P1, PT, R75, 0x1, PT ;  /* 0x000000014b00780c */ /* 0x000fda0003f25270 */
[----:B------:R-:W1:Y:S02]  /*4100*/  @P1 LDC.64 R24, c[0x0][0x9e8] ;  /* 0x00027a00ff181b82 */ /* 0x000e640000000a00 */
[----:B-1----:R-:W-:-:S05]  /*4110*/  @P1 IMAD.HI.U32 R2, R0, R24, RZ ;  /* 0x0000001800021227 */ /* 0x002fca00078e00ff */
[----:B------:R-:W-:-:S07]  /*4120*/  @P1 SHF.R.U32.HI R0, RZ, R25, R2 ;  /* 0x00000019ff001219 */ /* 0x000fce0000011602 */
.L_x_893:
[----:B------:R-:W-:-:S05]  /*4130*/  IMAD R75, R0, R75, R75 ;  /* 0x0000004b004b7224 */ /* 0x000fca00078e024b */
[----:B------:R-:W-:-:S07]  /*4140*/  VIMNMX R74, R74, R75, PT ;  /* 0x0000004b4a4a7248 */ /* 0x000fce0003fe0100 */
.L_x_891:
[----:B------:R-:W-:Y:S01]  /*4150*/  IMAD.HI R74, R74, 0x2aaaaaab, RZ ;  /* 0x2aaaaaab4a4a7827 */ /* 0x000fe200078e02ff */
[----:B------:R-:W-:Y:S02]  /*4160*/  CS2R R86, SRZ ;  /* 0x0000000000567805 */ /* 0x000fe4000001ff00 */
[----:B------:R-:W-:Y:S02]  /*4170*/  CS2R R84, SRZ ;  /* 0x0000000000547805 */ /* 0x000fe4000001ff00 */
[----:B------:R-:W-:Y:S01]  /*4180*/  CS2R R82, SRZ ;  /* 0x0000000000527805 */ /* 0x000fe2000001ff00 */
[----:B------:R-:W-:Y:S01]  /*4190*/  IMAD.MOV.U32 R2, RZ, RZ, 0x3f800000 ;  /* 0x3f800000ff027424 */ /* 0x000fe200078e00ff */
[----:B------:R-:W-:Y:S01]  /*41a0*/  SHF.R.U32.HI R15, RZ, 0x1f, R74 ;  /* 0x0000001fff0f7819 */ /* 0x000fe2000001164a */
[----:B------:R-:W-:Y:S01]  /*41b0*/  IMAD.MOV.U32 R0, RZ, RZ, 0x3f800000 ;  /* 0x3f800000ff007424 */ /* 0x000fe200078e00ff */
[----:B------:R-:W-:Y:S02]  /*41c0*/  CS2R R80, SRZ ;  /* 0x0000000000507805 */ /* 0x000fe4000001ff00 */
[----:B------:R-:W-:-:S02]  /*41d0*/  CS2R R78, SRZ ;  /* 0x00000000004e7805 */ /* 0x000fc4000001ff00 */
[----:B------:R-:W-:Y:S02]  /*41e0*/  LEA.HI.SX32 R24, R74, R15, 0x1c ;  /* 0x0000000f4a187211 */ /* 0x000fe400078fe2ff */
[----:B------:R-:W-:Y:S02]  /*41f0*/  CS2R R76, SRZ ;  /* 0x00000000004c7805 */ /* 0x000fe4000001ff00 */
[----:B------:R-:W-:Y:S02]  /*4200*/  CS2R R74, SRZ ;  /* 0x00000000004a7805 */ /* 0x000fe4000001ff00 */
[----:B------:R-:W-:Y:S02]  /*4210*/  CS2R R72, SRZ ;  /* 0x0000000000487805 */ /* 0x000fe4000001ff00 */
[----:B------:R-:W-:Y:S02]  /*4220*/  VIMNMX R21, R19, R24, !PT ;  /* 0x0000001813157248 */ /* 0x000fe40007fe0100 */
[----:B------:R-:W-:-:S02]  /*4230*/  CS2R R70, SRZ ;  /* 0x0000000000467805 */ /* 0x000fc4000001ff00 */
[----:B------:R-:W-:Y:S02]  /*4240*/  CS2R R68, SRZ ;  /* 0x0000000000447805 */ /* 0x000fe4000001ff00 */
[----:B------:R-:W-:Y:S02]  /*4250*/  CS2R R66, SRZ ;  /* 0x0000000000427805 */ /* 0x000fe4000001ff00 */
        /* <DEDUP_REMOVED lines=21> */
[----:B------:R-:W-:Y:S01]  /*43b0*/  CS2R R24, SRZ ;  /* 0x0000000000187805 */ /* 0x000fe2000001ff00 */
[----:B------:R-:W-:Y:S06]  /*43c0*/  @!P1 BRA `(.L_x_894) ;  /* 0x0000002c005c9947 */ /* 0x000fec0003800000 */
[----:B------:R-:W-:Y:S01]  /*43d0*/  IMAD.IADD R15, R5, 0x1, R13 ;  /* 0x00000001050f7824 */ /* 0x000fe200078e020d */
[----:B------:R-:W-:Y:S01]  /*43e0*/  ULDC UR41, c[0x0][0x9e4] ;  /* 0x0002790000297ab9 */ /* 0x000fe20000000800 */
[----:B------:R-:W-:Y:S01]  /*43f0*/  IMAD.MOV.U32 R2, RZ, RZ, 0x3f800000 ;  /* 0x3f800000ff027424 */ /* 0x000fe200078e00ff */
[----:B------:R-:W-:Y:S01]  /*4400*/  ULDC UR47, c[0x0][0x9dc] ;  /* 0x00027700002f7ab9 */ /* 0x000fe20000000800 */
[----:B------:R-:W-:-:S07]  /*4410*/  IMAD.MOV.U32 R87, RZ, RZ, RZ ;  /* 0x000000ffff577224 */ /* 0x000fce00078e00ff */
.L_x_911:
[----:B------:R-:W-:-:S04]  /*4420*/  UIADD3 UR7, UR36, 0x1, URZ ;  /* 0x0000000124077890 */ /* 0x000fc8000fffe03f */
[----:B------:R-:W-:-:S04]  /*4430*/  UISETP.NE.AND UP0, UPT, UR7, 0x2, UPT ;  /* 0x000000020700788c */ /* 0x000fc8000bf05270 */
[----:B------:R-:W-:Y:S02]  /*4440*/  USEL UR40, URZ, 0x1, UP0 ;  /* 0x000000013f287887 */ /* 0x000fe40008000000 */
[----:B------:R-:W-:Y:S02]  /*4450*/  USEL UR7, UR7, URZ, UP0 ;  /* 0x0000003f07077287 */ /* 0x000fe40008000000 */
[----:B------:R-:W-:Y:S01]  /*4460*/  ULOP3.LUT UR40, UR46, UR40, URZ, 0x3c, !UPT ;  /* 0x000000282e287292 */ /* 0x000fe2000f8e3c3f */
[----:B------:R-:W-:Y:S11]  /*4470*/  @!P0 BRA `(.L_x_895) ;  /* 0x0000000000048947 */ /* 0x000ff60003800000 */
[----:B------:R-:W-:Y:S01]  /*4480*/  BPT.TRAP 0x1 ;  /* 0x000000040000795c */ /* 0x000fe20000300000 */
.L_x_895:
[----:B------:R-:W-:Y:S01]  /*4490*/  ULEA UR38, UR7, UR37, 0x3 ;  /* 0x0000002507267291 */ /* 0x000fe2000f8e183f */
[----:B------:R-:W-:-:S05]  /*44a0*/  IMAD.U32 R14, RZ, RZ, UR40 ;  /* 0x00000028ff0e7e24 */ /* 0x000fca000f8e00ff */
[----:B------:R-:W-:-:S04]  /*44b0*/  SHF.L.U32 R14, R14, 0x1f, RZ ;  /* 0x0000001f0e0e7819 */ /* 0x000fc800000006ff */
[----:B------:R1:W2:Y:S01]  /*44c0*/  SYNCS.PHASECHK.TRANS64.TRYWAIT P1, [UR38+0x2a830], R14 ;  /* 0x02a8300eff0075a7 */ /* 0x0002a20008020166 */
[----:B------:R-:W-:Y:S05]  /*44d0*/  @!P0 BRA `(.L_x_896) ;  /* 0x0000000000048947 */ /* 0x000fea0003800000 */
[----:B------:R-:W-:Y:S01]  /*44e0*/  BPT.TRAP 0x1 ;  /* 0x000000040000795c */ /* 0x000fe20000300000 */
.L_x_896:
[----:B--2---:R-:W-:Y:S05]  /*44f0*/  @P1 BRA `(.L_x_897) ;  /* 0x0000000000081947 */ /* 0x004fea0003800000 */
[----:B------:R-:W2:Y:S02]  /*4500*/  SYNCS.PHASECHK.TRANS64.TRYWAIT P1, [UR38+0x2a830], R14 ;  /* 0x02a8300eff0075a7 */ /* 0x000ea40008020166 */
[----:B--2---:R-:W-:Y:S05]  /*4510*/  @!P1 BRA `(.L_x_898) ;  /* 0x000000c800f49947 */ /* 0x004fea0003800000 */
.L_x_897:
[----:B------:R-:W-:Y:S01]  /*4520*/  R2UR UR56, R8 ;  /* 0x00000000083872ca */ /* 0x000fe200000e0000 */
[----:B------:R-:W-:Y:S01]  /*4530*/  UIMAD UR6, UR7, 0x900, UR39 ;  /* 0x00000900070678a4 */ /* 0x000fe2000f8e0227 */
[----:B------:R-:W-:Y:S01]  /*4540*/  R2UR UR57, R9 ;  /* 0x00000000093972ca */ /* 0x000fe200000e0000 */
[----:B--2---:R-:W-:Y:S01]  /*4550*/  WARPGROUP.ARRIVE ;  /* 0x00000000000079c5 */ /* 0x004fe20000000000 */
        /* <DEDUP_REMOVED lines=11> */
[----:B------:R-:W-:Y:S01]  /*4610*/  HGMMA.64x96x16.F32 R88, gdesc[UR56], RZ, !UPT, gsb0 ;  /* 0x01600000385879f0 */ /* 0x000fe2000c0008ff */
        /* <DEDUP_REMOVED lines=79> */
[----:B------:R-:W-:Y:S01]  /*4b10*/  HGMMA.64x96x16.F32 R88, gdesc[UR56], R88, gsb0 ;  /* 0x01600000385879f0 */ /* 0x000fe20008000858 */
[----:B------:R-:W-:Y:S01]  /*4b20*/  R2UR UR56, R6 ;  /* 0x00000000063872ca */ /* 0x000fe200000e0000 */
[----:B------:R-:W-:Y:S01]  /*4b30*/  UIADD3 UR58, UR6, 0x606, URZ ;  /* 0x00000606063a7890 */ /* 0x000fe2000fffe03f */
[----:B------:R-:W-:Y:S01]  /*4b40*/  R2UR UR57, R7 ;  /* 0x00000000073972ca */ /* 0x000fe200000e0000 */
[----:B------:R-:W-:Y:S01]  /*4b50*/  UMOV UR59, 0x40000040 ;  /* 0x40000040003b7882 */ /* 0x000fe20000000000 */
        /* <DEDUP_REMOVED lines=31> */
[----:B------:R-:W-:Y:S05]  /*4d50*/  @!P0 BRA `(.L_x_899) ;  /* 0x0000000000048947 */ /* 0x000fea0003800000 */
[----:B------:R-:W-:Y:S01]  /*4d60*/  BPT.TRAP 0x1 ;  /* 0x000000040000795c */ /* 0x000fe20000300000 */
.L_x_899:
[----:B------:R-:W-:Y:S01]  /*4d70*/  ULEA UR6, UR36, UR37, 0x3 ;  /* 0x0000002524067291 */ /* 0x000fe2000f8e183f */
[----:B------:R-:W-:-:S05]  /*4d80*/  IMAD.U32 R0, RZ, RZ, UR46 ;  /* 0x0000002eff007e24 */ /* 0x000fca000f8e00ff */
[----:B------:R-:W-:-:S04]  /*4d90*/  SHF.L.U32 R0, R0, 0x1f, RZ ;  /* 0x0000001f00007819 */ /* 0x000fc800000006ff */
[----:B------:R2:W3:Y:S01]  /*4da0*/  SYNCS.PHASECHK.TRANS64.TRYWAIT P1, [UR6+0x2a850], R0 ;  /* 0x02a85000ff0075a7 */ /* 0x0004e20008020146 */
[----:B------:R-:W-:Y:S05]  /*4db0*/  @!P0 BRA `(.L_x_900) ;  /* 0x0000000000048947 */ /* 0x000fea0003800000 */
[----:B------:R-:W-:Y:S01]  /*4dc0*/  BPT.TRAP 0x1 ;  /* 0x000000040000795c */ /* 0x000fe20000300000 */
.L_x_900:
[----:B---3--:R-:W-:Y:S05]  /*4dd0*/  @P1 BRA `(.L_x_901) ;  /* 0x0000000000081947 */ /* 0x008fea0003800000 */
[----:B------:R-:W3:Y:S02]  /*4de0*/  SYNCS.PHASECHK.TRANS64.TRYWAIT P1, [UR6+0x2a850], R0 ;  /* 0x02a85000ff0075a7 */ /* 0x000ee40008020146 */
[----:B---3--:R-:W-:Y:S05]  /*4df0*/  @!P1 BRA `(.L_x_902) ;  /* 0x000000c000d49947 */ /* 0x008fea0003800000 */
.L_x_901:
[----:B------:R-:W-:Y:S01]  /*4e00*/  UIADD3 UR10, UR37, 0x400, URZ ;  /* 0x00000400250a7890 */ /* 0x000fe2000fffe03f */
[----:B------:R-:W-:Y:S01]  /*4e10*/  WARPGROUP.ARRIVE ;  /* 0x00000000000079c5 */ /* 0x000fe20000000000 */
[----:B------:R-:W-:-:S05]  /*4e20*/  UMOV UR11, 0x40000040 ;  /* 0x40000040000b7882 */ /* 0x000fca0000000000 */
[----:B------:R-:W4:Y:S01]  /*4e30*/  S2R R176, SR_TID.X ;  /* 0x0000000000b07919 */ /* 0x000f220000002100 */
[----:B------:R-:W-:Y:S01]  /*4e40*/  USHF.R.U32.HI UR10, URZ, 0x4, UR10 ;  /* 0x000000043f0a7899 */ /* 0x000fe2000801160a */
[----:B--23--:R-:W-:Y:S01]  /*4e50*/  IMAD.U32 R0, RZ, RZ, UR38 ;  /* 0x00000026ff007e24 */ /* 0x00cfe2000f8e00ff */
[----:B------:R-:W-:Y:S01]  /*4e60*/  ULDC UR15, c[0x0][0x2e0] ;  /* 0x0000b800000f7ab9 */ /* 0x000fe20000000800 */
[----:B------:R-:W-:Y:S01]  /*4e70*/  LOP3.LUT P1, RZ, R18, 0x80000, RZ, 0xc0, !PT ;  /* 0x0008000012ff7812 */ /* 0x000fe2000782c0ff */
[----:B------:R-:W-:-:S04]  /*4e80*/  ULOP3.LUT UR10, UR10, 0x3fff, URZ, 0xc0, !UPT ;  /* 0x00003fff0a0a7892 */ /* 0x000fc8000f8ec03f */
[----:B------:R-:W-:-:S04]  /*4e90*/  ULOP3.LUT UR10, UR10, 0x3000000, URZ, 0xfc, !UPT ;  /* 0x030000000a0a7892 */ /* 0x000fc8000f8efc3f */
[----:B------:R-:W-:-:S07]  /*4ea0*/  UIMAD UR14, UR36, 0x600, UR10 ;  /* 0x00000600240e78a4 */ /* 0x000fce000f8e020a */
[----:B------:R-:W-:Y:S02]  /*4eb0*/  UMOV UR10, UR14 ;  /* 0x0000000e000a7c82 */ /* 0x000fe40008000000 */
[----:B------:R-:W-:Y:S01]  /*4ec0*/  HGMMA.64x128x16.F32 R24, R156, gdesc[UR8].tnspB, R24, gsb0 ;  /* 0x41e000089c187df0 */ /* 0x000fe20008000818 */
[----:B------:R-:W-:Y:S01]  /*4ed0*/  UIADD3 UR10, UR14, 0x80, URZ ;  /* 0x000000800e0a7890 */ /* 0x000fe2000fffe03f */
[----:B------:R-:W-:Y:S01]  /*4ee0*/  UMOV UR11, 0x40000040 ;  /* 0x40000040000b7882 */ /* 0x000fe20000000000 */
[----:B----4-:R-:W-:-:S13]  /*4ef0*/  LOP3.LUT P2, RZ, R176, 0x7f, RZ, 0xc0, !PT ;  /* 0x0000007fb0ff7812 */ /* 0x010fda000784c0ff */
[----:B------:R-:W-:-:S05]  /*4f00*/  @!P2 VIADD R0, R0, 0x2a840 ;  /* 0x0002a8400000a836 */ /* 0x000fca0000000000 */
[----:B------:R-:W-:Y:S01]  /*4f10*/  @!P2 PRMT R0, RZ, 0x654, R0 ;  /* 0x00000654ff00a816 */ /* 0x000fe20000000000 */
        /* <DEDUP_REMOVED lines=23> */
[----:B------:R-:W-:Y:S02]  /*5090*/  ULOP3.LUT UR10, URZ, UR47, URZ, 0x33, !UPT ;  /* 0x0000002f3f0a7292 */ /* 0x000fe4000f8e333f */
[----:B------:R-:W-:Y:S02]  /*50a0*/  WARPGROUP.DEPBAR.LE gsb0, 0x0 ;  /* 0x00008000000079c5 */ /* 0x000fe40000010000 */
[----:B------:R-:W2:Y:S01]  /*50b0*/  LDC R137, c[0x0][0x288] ;  /* 0x0000a200ff897b82 */ /* 0x000ea20000000800 */
[----:B------:R-:W-:-:S04]  /*50c0*/  IMAD R138, R20, -0x60, RZ ;  /* 0xffffffa0148a7824 */ /* 0x000fc800078e02ff */
[--C-:B------:R-:W-:Y:S01]  /*50d0*/  IMAD R2, R17, UR15, R138.reuse ;  /* 0x0000000f11027c24 */ /* 0x100fe2000f8e028a */
[----:B------:R-:W-:Y:S01]  /*50e0*/  ULDC UR15, c[0x0][0x9e0] ;  /* 0x00027800000f7ab9 */ /* 0x000fe20000000800 */
[----:B------:R-:W-:Y:S01]  /*50f0*/  IMAD R144, R16, -0x2, R138 ;  /* 0xfffffffe10907824 */ /* 0x000fe200078e028a */
[----:B------:R3:W-:Y:S02]  /*5100*/  @!P2 SYNCS.ARRIVE.TRANS64.RED.A1T0 RZ, [R0+URZ], RZ ;  /* 0x000000ff00ffa9a7 */ /* 0x0007e4000810043f */
[----:B--2---:R-:W-:-:S05]  /*5110*/  IADD3 R137, R2, 0x1, -R137 ;  /* 0x0000000102897810 */ /* 0x004fca0007ffe889 */
[----:B------:R-:W-:-:S04]  /*5120*/  IMAD R137, R16, -0x2, R137 ;  /* 0xfffffffe10897824 */ /* 0x000fc800078e0289 */
[C---:B------:R-:W-:Y:S02]  /*5130*/  VIADD R140, R137.reuse, UR15 ;  /* 0x0000000f898c7c36 */ /* 0x040fe40008000000 */
[----:B------:R-:W-:Y:S02]  /*5140*/  VIADD R142, R137, UR10 ;  /* 0x0000000a898e7c36 */ /* 0x000fe40008000000 */
[C---:B---3--:R-:W-:Y:S02]  /*5150*/  IMAD.IADD R0, R5.reuse, 0x1, R140 ;  /* 0x0000000105007824 */ /* 0x048fe400078e028c */
[----:B------:R-:W-:Y:S01]  /*5160*/  IMAD.IADD R2, R5, 0x1, R142 ;  /* 0x0000000105027824 */ /* 0x000fe200078e028e */
[----:B------:R-:W-:Y:S06]  /*5170*/  @!P1 BRA `(.L_x_903) ;  /* 0x0000000000589947 */ /* 0x000fec0003800000 */
[----:B------:R-:W-:Y:S01]  /*5180*/  ISETP.GT.AND P1, PT, R15, -0x1, PT ;  /* 0xffffffff0f00780c */ /* 0x000fe20003f24270 */
[----:B------:R-:W-:-:S12]  /*5190*/  BSSY B0, `(.L_x_904) ;  /* 0x0000011000007945 */ /* 0x000fd80003800000 */
[----:B------:R-:W-:Y:S05]  /*51a0*/  @P1 BRA `(.L_x_905) ;  /* 0x0000000000201947 */ /* 0x000fea0003800000 */
[----:B------:R-:W-:Y:S01]  /*51b0*/  IMAD.U32 R139, RZ, RZ, UR41 ;  /* 0x00000029ff8b7e24 */ /* 0x000fe2000f8e00ff */
[----:B------:R-:W-:-:S04]  /*51c0*/  LOP3.LUT R137, RZ, R15, RZ, 0x33, !PT ;  /* 0x0000000fff897212 */ /* 0x000fc800078e33ff */
[----:B------:R-:W-:-:S13]  /*51d0*/  ISETP.NE.AND P1, PT, R139, 0x1, PT ;  /* 0x000000018b00780c */ /* 0x000fda0003f25270 */
[----:B------:R-:W1:Y:S02]  /*51e0*/  @P1 LDC.64 R146, c[0x0][0x9e8] ;  /* 0x00027a00ff921b82 */ /* 0x000e640000000a00 */
[----:B-1----:R-:W-:-:S05]  /*51f0*/  @P1 IMAD.HI.U32 R14, R137, R146, RZ ;  /* 0x00000092890e1227 */ /* 0x002fca00078e00ff */
[----:B------:R-:W-:-:S04]  /*5200*/  @P1 SHF.R.U32.HI R137, RZ, R147, R14 ;  /* 0x00000093ff891219 */ /* 0x000fc8000001160e */
[----:B------:R-:W-:Y:S01]  /*5210*/  LOP3.LUT R14, RZ, R137, RZ, 0x33, !PT ;  /* 0x00000089ff0e7212 */ /* 0x000fe200078e33ff */
[----:B------:R-:W-:Y:S06]  /*5220*/  BRA `(.L_x_906) ;  /* 0x00000000001c7947 */ /* 0x000fec0003800000 */
.L_x_905:
[----:B------:R-:W-:Y:S02]  /*5230*/  IMAD.U32 R139, RZ, RZ, UR41 ;  /* 0x00000029ff8b7e24 */ /* 0x000fe4000f8e00ff */
[----:B-1----:R-:W-:-:S03]  /*5240*/  IMAD.MOV.U32 R14, RZ, RZ, R15 ;  /* 0x000000ffff0e7224 */ /* 0x002fc600078e000f */
[----:B------:R-:W-:-:S13]  /*5250*/  ISETP.NE.AND P1, PT, R139, 0x1, PT ;  /* 0x000000018b00780c */ /* 0x000fda0003f25270 */
[----:B------:R-:W1:Y:S01]  /*5260*/  @P1 LDC.64 R146, c[0x0][0x9e8] ;  /* 0x00027a00ff921b82 */ /* 0x000e620000000a00 */
[----:B------:R-:W-:-:S04]  /*5270*/  @P1 IMAD.IADD R137, R5, 0x1, R13 ;  /* 0x0000000105891824 */ /* 0x000fc800078e020d */
[----:B-1----:R-:W-:-:S05]  /*5280*/  @P1 IMAD.HI.U32 R136, R137, R146, RZ ;  /* 0x0000009289881227 */ /* 0x002fca00078e00ff */
[----:B------:R-:W-:-:S07]  /*5290*/  @P1 SHF.R.U32.HI R14, RZ, R147, R136 ;  /* 0x00000093ff0e1219 */ /* 0x000fce0000011688 */
.L_x_906:
[----:B------:R-:W-:Y:S05]  /*52a0*/  BSYNC B0 ;  /* 0x0000000000007941 */ /* 0x000fea0003800000 */
.L_x_904:
[----:B------:R-:W-:-:S05]  /*52b0*/  IMAD R137, R14, R139, R144 ;  /* 0x0000008b0e897224 */ /* 0x000fca00078e0290 */
[----:B------:R-:W-:Y:S02]  /*52c0*/  VIADDMNMX R0, R137, R139, R0, PT ;  /* 0x0000008b89007246 */ /* 0x000fe40003800100 */
[----:B------:R-:W-:-:S07]  /*52d0*/  VIMNMX R2, R2, R137, !PT ;  /* 0x0000008902027248 */ /* 0x000fce0007fe0100 */
.L_x_903:
[C---:B------:R-:W-:Y:S02]  /*52e0*/  ISETP.GE.AND P2, PT, R138.reuse, 0x9, PT ;  /* 0x000000098a00780c */ /* 0x040fe40003f46270 */
[----:B------:R-:W-:Y:S02]  /*52f0*/  ISETP.GE.AND P1, PT, R138, 0x2, PT ;  /* 0x000000028a00780c */ /* 0x000fe40003f26270 */
[C---:B------:R-:W-:Y:S02]  /*5300*/  ISETP.GT.AND P3, PT, R2.reuse, 0x8, !P2 ;  /* 0x000000080200780c */ /* 0x040fe40005764270 */
[----:B------:R-:W-:Y:S02]  /*5310*/  ISETP.GT.AND P4, PT, R2, 0x1, !P1 ;  /* 0x000000010200780c */ /* 0x000fe40004f84270 */
[----:B------:R-:W-:Y:S02]  /*5320*/  ISETP.LT.OR P3, PT, R0, 0x9, P3 ;  /* 0x000000090000780c */ /* 0x000fe40001f61670 */
[----:B------:R-:W-:-:S02]  /*5330*/  ISETP.GE.AND P5, PT, R138, 0xa, PT ;  /* 0x0000000a8a00780c */ /* 0x000fc40003fa6270 */
[----:B------:R-:W-:Y:S02]  /*5340*/  FSEL R191, R92, -INF , !P3 ;  /* 0xff8000005cbf7808 */ /* 0x000fe40005800000 */
[----:B------:R-:W-:Y:S02]  /*5350*/  ISETP.LT.OR P4, PT, R0, 0x2, P4 ;  /* 0x000000020000780c */ /* 0x000fe40002781670 */
        /* <DEDUP_REMOVED lines=98> */
[----:B------:R-:W-:Y:S02]  /*5980*/  P2R R92, PR, RZ, 0x40 ;  /* 0x00000040ff5c7803 */ /* 0x000fe40000000000 */
[----:B------:R-:W-:-:S04]  /*5990*/  ISETP.GT.AND P6, PT, R2, RZ, !P6 ;  /* 0x000000ff0200720c */ /* 0x000fc800077c4270 */
[----:B------:R-:W-:-:S04]  /*59a0*/  ISETP.LT.OR P6, PT, R0, 0x1, P6 ;  /* 0x000000010000780c */ /* 0x000fc800037c1670 */
[----:B------:R-:W-:Y:S02]  /*59b0*/  FSEL R88, R88, -INF , !P6 ;  /* 0xff80000058587808 */ /* 0x000fe40007000000 */
[----:B------:R-:W-:-:S04]  /*59c0*/  ISETP.GE.AND P6, PT, R138, 0x5a, PT ;  /* 0x0000005a8a00780c */ /* 0x000fc80003fc6270 */
[----:B------:R-:W-:Y:S02]  /*59d0*/  P2R R128, PR, RZ, 0x40 ;  /* 0x00000040ff807803 */ /* 0x000fe40000000000 */
[----:B------:R-:W-:Y:S01]  /*59e0*/  ISETP.GT.AND P6, PT, R2, 0x59, !P6 ;  /* 0x000000590200780c */ /* 0x000fe200077c4270 */
[----:B------:R-:W-:-:S03]  /*59f0*/  IMAD.IADD R2, R4, 0x1, R142 ;  /* 0x0000000104027824 */ /* 0x000fc600078e028e */
[----:B------:R-:W-:Y:S01]  /*5a00*/  ISETP.LT.OR P6, PT, R0, 0x5a, P6 ;  /* 0x0000005a0000780c */ /* 0x000fe200037c1670 */
[----:B------:R-:W-:-:S03]  /*5a10*/  IMAD.IADD R0, R4, 0x1, R140 ;  /* 0x0000000104007824 */ /* 0x000fc600078e028c */
[----:B------:R-:W-:Y:S02]  /*5a20*/  FSEL R133, R133, -INF , !P6 ;  /* 0xff80000085857808 */ /* 0x000fe40007000000 */
[----:B------:R-:W-:-:S13]  /*5a30*/  LOP3.LUT P6, RZ, R18, 0x80000, RZ, 0xc0, !PT ;  /* 0x0008000012ff7812 */ /* 0x000fda00078cc0ff */
[----:B------:R-:W-:Y:S05]  /*5a40*/  @!P6 BRA `(.L_x_907) ;  /* 0x000000000054e947 */ /* 0x000fea0003800000 */
[----:B------:R-:W-:Y:S01]  /*5a50*/  IMAD.IADD R153, R4, 0x1, R13 ;  /* 0x0000000104997824 */ /* 0x000fe200078e020d */
[----:B------:R-:W-:Y:S04]  /*5a60*/  BSSY B0, `(.L_x_908) ;  /* 0x0000010000007945 */ /* 0x000fe80003800000 */
[----:B------:R-:W-:-:S13]  /*5a70*/  ISETP.GT.AND P6, PT, R153, -0x1, PT ;  /* 0xffffffff9900780c */ /* 0x000fda0003fc4270 */
[----:B------:R-:W-:Y:S05]  /*5a80*/  @P6 BRA `(.L_x_909) ;  /* 0x0000000000206947 */ /* 0x000fea0003800000 */
[----:B-1----:R-:W-:Y:S01]  /*5a90*/  IMAD.U32 R14, RZ, RZ, UR41 ;  /* 0x00000029ff0e7e24 */ /* 0x002fe2000f8e00ff */
[----:B------:R-:W-:-:S04]  /*5aa0*/  LOP3.LUT R153, RZ, R153, RZ, 0x33, !PT ;  /* 0x00000099ff997212 */ /* 0x000fc800078e33ff */
[----:B------:R-:W-:-:S13]  /*5ab0*/  ISETP.NE.AND P6, PT, R14, 0x1, PT ;  /* 0x000000010e00780c */ /* 0x000fda0003fc5270 */
[----:B------:R-:W1:Y:S02]  /*5ac0*/  @P6 LDC.64 R150, c[0x0][0x9e8] ;  /* 0x00027a00ff966b82 */ /* 0x000e640000000a00 */
[----:B-1----:R-:W-:-:S05]  /*5ad0*/  @P6 IMAD.HI.U32 R150, R153, R150, RZ ;  /* 0x0000009699966227 */ /* 0x002fca00078e00ff */
[----:B------:R-:W-:-:S04]  /*5ae0*/  @P6 SHF.R.U32.HI R153, RZ, R151, R150 ;  /* 0x00000097ff996219 */ /* 0x000fc80000011696 */
[----:B------:R-:W-:Y:S01]  /*5af0*/  LOP3.LUT R153, RZ, R153, RZ, 0x33, !PT ;  /* 0x00000099ff997212 */ /* 0x000fe200078e33ff */
[----:B------:R-:W-:Y:S06]  /*5b00*/  BRA `(.L_x_910) ;  /* 0x0000000000147947 */ /* 0x000fec0003800000 */
.L_x_909:
[----:B-1----:R-:W-:-:S05]  /*5b10*/  IMAD.U32 R14, RZ, RZ, UR41 ;  /* 0x00000029ff0e7e24 */ /* 0x002fca000f8e00ff */
[----:B------:R-:W-:-:S13]  /*5b20*/  ISETP.NE.AND P6, PT, R14, 0x1, PT ;  /* 0x000000010e00780c */ /* 0x000fda0003fc5270 */
[----:B------:R-:W1:Y:S02]  /*5b30*/  @P6 LDC.64 R150, c[0x0][0x9e8] ;  /* 0x00027a00ff966b82 */ /* 0x000e640000000a00 */
[----:B-1----:R-:W-:-:S05]  /*5b40*/  @P6 IMAD.HI.U32 R150, R153, R150, RZ ;  /* 0x0000009699966227 */ /* 0x002fca00078e00ff */
[----:B------:R-:W-:-:S07]  /*5b50*/  @P6 SHF.R.U32.HI R153, RZ, R151, R150 ;  /* 0x00000097ff996219 */ /* 0x000fce0000011696 */
.L_x_910:
[----:B------:R-:W-:Y:S05]  /*5b60*/  BSYNC B0 ;  /* 0x0000000000007941 */ /* 0x000fea0003800000 */
.L_x_908:
[----:B------:R-:W-:-:S05]  /*5b70*/  IMAD R153, R153, R14, R144 ;  /* 0x0000000e99997224 */ /* 0x000fca00078e0290 */
[----:B------:R-:W-:Y:S02]  /*5b80*/  VIADDMNMX R0, R153, R14, R0, PT ;  /* 0x0000000e99007246 */ /* 0x000fe40003800100 */
[----:B------:R-:W-:-:S07]  /*5b90*/  VIMNMX R2, R2, R153, !PT ;  /* 0x0000009902027248 */ /* 0x000fce0007fe0100 */
.L_x_907:
[C---:B------:R-:W-:Y:S01]  /*5ba0*/  ISETP.GT.AND P1, PT, R2.reuse, 0x1, !P1 ;  /* 0x000000010200780c */ /* 0x040fe20004f24270 */
[----:B------:R-:W-:Y:S01]  /*5bb0*/  UMOV UR46, UR40 ;  /* 0x00000028002e7c82 */ /* 0x000fe20008000000 */
[----:B------:R-:W-:Y:S01]  /*5bc0*/  ISETP.GT.AND P2, PT, R2, 0x8, !P2 ;  /* 0x000000080200780c */ /* 0x000fe20005744270 */
[----:B------:R-:W-:Y:S01]  /*5bd0*/  UMOV UR36, UR7 ;  /* 0x0000000700247c82 */ /* 0x000fe20008000000 */
[C---:B------:R-:W-:Y:S02]  /*5be0*/  ISETP.LT.OR P1, PT, R0.reuse, 0x2, P1 ;  /* 0x000000020000780c */ /* 0x040fe40000f21670 */
[----:B------:R-:W-:Y:S02]  /*5bf0*/  ISETP.LT.OR P2, PT, R0, 0x9, P2 ;  /* 0x000000090000780c */ /* 0x000fe40001741670 */
[----:B------:R-:W-:Y:S02]  /*5c00*/  FSEL R175, R91, -INF , !P1 ;  /* 0xff8000005baf7808 */ /* 0x000fe40004800000 */
[----:B------:R-:W-:-:S02]  /*5c10*/  ISETP.NE.AND P1, PT, R136, RZ, PT ;  /* 0x000000ff8800720c */ /* 0x000fc40003f25270 */
[----:B------:R-:W-:Y:S02]  /*5c20*/  FSEL R151, R94, -INF , !P2 ;  /* 0xff8000005e977808 */ /* 0x000fe40005000000 */
[----:B------:R-:W-:Y:S02]  /*5c30*/  ISETP.GT.AND P1, PT, R2, 0x9, !P1 ;  /* 0x000000090200780c */ /* 0x000fe40004f24270 */
[----:B------:R-:W-:Y:S02]  /*5c40*/  ISETP.NE.AND P2, PT, R100, RZ, PT ;  /* 0x000000ff6400720c */ /* 0x000fe40003f45270 */
[----:B------:R-:W-:Y:S02]  /*5c50*/  ISETP.LT.OR P1, PT, R0, 0xa, P1 ;  /* 0x0000000a0000780c */ /* 0x000fe40000f21670 */
[----:B------:R-:W-:Y:S02]  /*5c60*/  ISETP.NE.AND P6, PT, R152, RZ, PT ;  /* 0x000000ff9800720c */ /* 0x000fe40003fc5270 */
[----:B------:R-:W-:-:S02]  /*5c70*/  FSEL R159, R95, -INF , !P1 ;  /* 0xff8000005f9f7808 */ /* 0x000fc40004800000 */
[----:B------:R-:W-:Y:S02]  /*5c80*/  ISETP.NE.AND P1, PT, R146, RZ, PT ;  /* 0x000000ff9200720c */ /* 0x000fe40003f25270 */
[----:B-1----:R-:W-:Y:S02]  /*5c90*/  FMNMX.FTZ R14, R88, R3, !PT ;  /* 0x00000003580e7209 */ /* 0x002fe40007810000 */
        /* <DEDUP_REMOVED lines=18> */
[----:B------:R-:W-:Y:S02]  /*5dc0*/  FSEL R95, R102, -INF , !P1 ;  /* 0xff800000665f7808 */ /* 0x000fe40004800000 */
        /* <DEDUP_REMOVED lines=24> */
[----:B------:R-:W-:Y:S02]  /*5f50*/  ISETP.NE.AND P1, PT, R108, RZ, PT ;  /* 0x000000ff6c00720c */ /* 0x000fe40003f25270 */
[----:B------:R-:W-:Y:S02]  /*5f60*/  FMNMX.FTZ R14, R125, R14, !PT ;  /* 0x0000000e7d0e7209 */ /* 0x000fe40007810000 */
[----:B------:R-:W-:-:S02]  /*5f70*/  ISETP.GT.AND P1, PT, R2, 0x29, !P1 ;  /* 0x000000290200780c */ /* 0x000fc40004f24270 */
[----:B------:R-:W-:Y:S02]  /*5f80*/  ISETP.NE.AND P2, PT, R174, RZ, PT ;  /* 0x000000ffae00720c */ /* 0x000fe40003f45270 */
[----:B------:R-:W-:Y:S02]  /*5f90*/  ISETP.LT.OR P1, PT, R0, 0x2a, P1 ;  /* 0x0000002a0000780c */ /* 0x000fe40000f21670 */
[----:B------:R-:W-:Y:S02]  /*5fa0*/  FMNMX.FTZ R14, R105, R14, !PT ;  /* 0x0000000e690e7209 */ /* 0x000fe40007810000 */
[----:B------:R-:W-:Y:S02]  /*5fb0*/  FSEL R111, R111, -INF , !P1 ;  /* 0xff8000006f6f7808 */ /* 0x000fe40004800000 */
[----:B------:R-:W-:Y:S02]  /*5fc0*/  ISETP.NE.AND P1, PT, R156, RZ, PT ;  /* 0x000000ff9c00720c */ /* 0x000fe40003f25270 */
[----:B------:R-:W-:-:S02]  /*5fd0*/  FMNMX.FTZ R14, R129, R14, !PT ;  /* 0x0000000e810e7209 */ /* 0x000fc40007810000 */
[----:B------:R-:W-:Y:S02]  /*5fe0*/  ISETP.GT.AND P1, PT, R2, 0x30, !P1 ;  /* 0x000000300200780c */ /* 0x000fe40004f24270 */
[----:B------:R-:W-:Y:S02]  /*5ff0*/  ISETP.NE.AND P6, PT, R124, RZ, PT ;  /* 0x000000ff7c00720c */ /* 0x000fe40003fc5270 */
[----:B------:R-:W-:Y:S02]  /*6000*/  ISETP.LT.OR P1, PT, R0, 0x31, P1 ;  /* 0x000000310000780c */ /* 0x000fe40000f21670 */
[----:B------:R-:W-:Y:S02]  /*6010*/  FMNMX.FTZ R14, R101, R14, !PT ;  /* 0x0000000e650e7209 */ /* 0x000fe40007810000 */
[----:B------:R-:W-:Y:S02]  /*6020*/  FSEL R91, R114, -INF , !P1 ;  /* 0xff800000725b7808 */ /* 0x000fe40004800000 */
[----:B------:R-:W-:-:S02]  /*6030*/  ISETP.NE.AND P1, PT, R112, RZ, PT ;  /* 0x000000ff7000720c */ /* 0x000fc40003f25270 */
[C---:B------:R-:W-:Y:S02]  /*6040*/  ISETP.GT.AND P3, PT, R2.reuse, 0x50, !P3 ;  /* 0x000000500200780c */ /* 0x040fe40005f64270 */
[----:B------:R-:W-:Y:S02]  /*6050*/  ISETP.GT.AND P1, PT, R2, 0x31, !P1 ;  /* 0x000000310200780c */ /* 0x000fe40004f24270 */
[C---:B------:R-:W-:Y:S02]  /*6060*/  ISETP.LT.OR P3, PT, R0.reuse, 0x51, P3 ;  /* 0x000000510000780c */ /* 0x040fe40001f61670 */
[----:B------:R-:W-:Y:S02]  /*6070*/  ISETP.LT.OR P1, PT, R0, 0x32, P1 ;  /* 0x000000320000780c */ /* 0x000fe40000f21670 */
[----:B------:R-:W-:Y:S02]  /*6080*/  ISETP.GT.AND P4, PT, R2, 0x51, !P4 ;  /* 0x000000510200780c */ /* 0x000fe40006784270 */
[----:B------:R-:W-:-:S02]  /*6090*/  FSEL R115, R115, -INF , !P1 ;  /* 0xff80000073737808 */ /* 0x000fc40004800000 */
[----:B------:R-:W-:Y:S02]  /*60a0*/  ISETP.NE.AND P1, PT, R158, RZ, PT ;  /* 0x000000ff9e00720c */ /* 0x000fe40003f25270 */
[----:B------:R-:W-:Y:S02]  /*60b0*/  FSEL R189, R130, -INF , !P3 ;  /* 0xff80000082bd7808 */ /* 0x000fe40005800000 */
[C---:B------:R-:W-:Y:S02]  /*60c0*/  ISETP.GT.AND P1, PT, R2.reuse, 0x38, !P1 ;  /* 0x000000380200780c */ /* 0x040fe40004f24270 */
[----:B------:R-:W-:Y:S02]  /*60d0*/  ISETP.GT.AND P5, PT, R2, 0x58, !P5 ;  /* 0x000000580200780c */ /* 0x000fe40006fa4270 */
[C---:B------:R-:W-:Y:S02]  /*60e0*/  ISETP.LT.OR P1, PT, R0.reuse, 0x39, P1 ;  /* 0x000000390000780c */ /* 0x040fe40000f21670 */
[----:B------:R-:W-:-:S02]  /*60f0*/  ISETP.LT.OR P4, PT, R0, 0x52, P4 ;  /* 0x000000520000780c */ /* 0x000fc40002781670 */
[----:B------:R-:W-:Y:S02]  /*6100*/  FSEL R177, R118, -INF , !P1 ;  /* 0xff80000076b17808 */ /* 0x000fe40004800000 */
[----:B------:R-:W-:Y:S02]  /*6110*/  ISETP.NE.AND P1, PT, R116, RZ, PT ;  /* 0x000000ff7400720c */ /* 0x000fe40003f25270 */
[----:B------:R-:W-:Y:S02]  /*6120*/  ISETP.LT.OR P5, PT, R0, 0x59, P5 ;  /* 0x000000590000780c */ /* 0x000fe40002fa1670 */
[----:B------:R-:W-:-:S04]  /*6130*/  ISETP.GT.AND P1, PT, R2, 0x39, !P1 ;  /* 0x000000390200780c */ /* 0x000fc80004f24270 */
[----:B------:R-:W-:-:S04]  /*6140*/  ISETP.LT.OR P1, PT, R0, 0x3a, P1 ;  /* 0x0000003a0000780c */ /* 0x000fc80000f21670 */
[----:B------:R-:W-:Y:S02]  /*6150*/  FSEL R119, R119, -INF , !P1 ;  /* 0xff80000077777808 */ /* 0x000fe40004800000 */
[----:B------:R-:W-:-:S04]  /*6160*/  ISETP.NE.AND P1, PT, R172, RZ, PT ;  /* 0x000000ffac00720c */ /* 0x000fc80003f25270 */
[----:B------:R-:W-:-:S04]  /*6170*/  ISETP.GT.AND P1, PT, R2, 0x40, !P1 ;  /* 0x000000400200780c */ /* 0x000fc80004f24270 */
[----:B------:R-:W-:-:S04]  /*6180*/  ISETP.LT.OR P1, PT, R0, 0x41, P1 ;  /* 0x000000410000780c */ /* 0x000fc80000f21670 */
[----:B------:R-:W-:Y:S02]  /*6190*/  FSEL R181, R122, -INF , !P1 ;  /* 0xff8000007ab57808 */ /* 0x000fe40004800000 */
[----:B------:R-:W-:-:S04]  /*61a0*/  ISETP.NE.AND P1, PT, R120, RZ, PT ;  /* 0x000000ff7800720c */ /* 0x000fc80003f25270 */
[----:B------:R-:W-:-:S04]  /*61b0*/  ISETP.GT.AND P1, PT, R2, 0x41, !P1 ;  /* 0x000000410200780c */ /* 0x000fc80004f24270 */
[----:B------:R-:W-:-:S04]  /*61c0*/  ISETP.LT.OR P1, PT, R0, 0x42, P1 ;  /* 0x000000420000780c */ /* 0x000fc80000f21670 */
[----:B------:R-:W-:Y:S02]  /*61d0*/  FSEL R183, R123, -INF , !P1 ;  /* 0xff8000007bb77808 */ /* 0x000fe40004800000 */
[----:B------:R-:W-:-:S04]  /*61e0*/  ISETP.GT.AND P1, PT, R2, 0x48, !P2 ;  /* 0x000000480200780c */ /* 0x000fc80005724270 */
[----:B------:R-:W-:-:S04]  /*61f0*/  ISETP.LT.OR P1, PT, R0, 0x49, P1 ;  /* 0x000000490000780c */ /* 0x000fc80000f21670 */
[----:B------:R-:W-:Y:S02]  /*6200*/  FSEL R185, R126, -INF , !P1 ;  /* 0xff8000007eb97808 */ /* 0x000fe40004800000 */
[----:B------:R-:W-:Y:S02]  /*6210*/  ISETP.GT.AND P1, PT, R2, 0x49, !P6 ;  /* 0x000000490200780c */ /* 0x000fe40007724270 */
[----:B------:R-:W-:Y:S02]  /*6220*/  ISETP.NE.AND P6, PT, R92, RZ, PT ;  /* 0x000000ff5c00720c */ /* 0x000fe40003fc5270 */
[----:B------:R-:W-:Y:S02]  /*6230*/  FMNMX.FTZ R92, R133, R14, !PT ;  /* 0x0000000e855c7209 */ /* 0x000fe40007810000 */
[----:B------:R-:W1:Y:S01]  /*6240*/  LDC R14, c[0x0][0x988] ;  /* 0x00026200ff0e7b82 */ /* 0x000e620000000800 */
[----:B------:R-:W-:Y:S02]  /*6250*/  ISETP.LT.OR P1, PT, R0, 0x4a, P1 ;  /* 0x0000004a0000780c */ /* 0x000fe40000f21670 */
[----:B------:R-:W2:Y:S02]  /*6260*/  SHFL.BFLY PT, R123, R92, 0x2, 0x1f ;  /* 0x0c401f005c7b7f89 */ /* 0x000ea400000e0000 */
[----:B------:R-:W-:-:S02]  /*6270*/  FSEL R127, R127, -INF , !P1 ;  /* 0xff8000007f7f7808 */ /* 0x000fc40004800000 */
[----:B------:R-:W-:Y:S02]  /*6280*/  ISETP.GT.AND P1, PT, R2, RZ, !P6 ;  /* 0x000000ff0200720c */ /* 0x000fe40007724270 */
[----:B------:R-:W-:Y:S02]  /*6290*/  ISETP.NE.AND P6, PT, R128, RZ, PT ;  /* 0x000000ff8000720c */ /* 0x000fe40003fc5270 */
[----:B------:R-:W-:Y:S02]  /*62a0*/  ISETP.LT.OR P1, PT, R0, 0x1, P1 ;  /* 0x000000010000780c */ /* 0x000fe40000f21670 */
[----:B------:R-:W-:Y:S02]  /*62b0*/  ISETP.GT.AND P2, PT, R2, 0x59, !P6 ;  /* 0x000000590200780c */ /* 0x000fe40007744270 */
[----:B------:R-:W-:Y:S02]  /*62c0*/  FSEL R197, R90, -INF , !P1 ;  /* 0xff8000005ac57808 */ /* 0x000fe40004800000 */
[----:B------:R-:W-:-:S02]  /*62d0*/  ISETP.LT.OR P2, PT, R0, 0x5a, P2 ;  /* 0x0000005a0000780c */ /* 0x000fc40001741670 */
[----:B------:R-:W-:Y:S02]  /*62e0*/  LOP3.LUT P6, RZ, R176, 0x7f, RZ, 0xc0, !PT ;  /* 0x0000007fb0ff7812 */ /* 0x000fe400078cc0ff */
[----:B--2---:R-:W-:-:S05]  /*62f0*/  FMNMX.FTZ R94, R92, R123, !PT ;  /* 0x0000007b5c5e7209 */ /* 0x004fca0007810000 */
[----:B------:R-:W2:Y:S02]  /*6300*/  SHFL.BFLY PT, R123, R94, 0x1, 0x1f ;  /* 0x0c201f005e7b7f89 */ /* 0x000ea400000e0000 */
[----:B--2---:R-:W-:-:S04]  /*6310*/  FMNMX.FTZ R123, R94, R123, !PT ;  /* 0x0000007b5e7b7209 */ /* 0x004fc80007810000 */
[C---:B------:R-:W-:Y:S01]  /*6320*/  FSETP.NEU.FTZ.AND P1, PT, R123.reuse, -INF , PT ;  /* 0xff8000007b00780b */ /* 0x040fe20003f3d000 */
[----:B-1----:R-:W-:-:S05]  /*6330*/  FMUL.FTZ R90, R123, R14 ;  /* 0x0000000e7b5a7220 */ /* 0x002fca0000410000 */
[----:B------:R-:W-:Y:S02]  /*6340*/  FSEL R96, R90, RZ, P1 ;  /* 0x000000ff5a607208 */ /* 0x000fe40000800000 */
[----:B------:R-:W-:-:S03]  /*6350*/  FMNMX.FTZ R90, R197, R12, !PT ;  /* 0x0000000cc55a7209 */ /* 0x000fc60007810000 */
[--C-:B------:R-:W-:Y:S01]  /*6360*/  FFMA.FTZ R2, R143, R14, -R96.reuse ;  /* 0x0000000e8f027223 */ /* 0x100fe20000010860 */
[----:B------:R-:W-:Y:S01]  /*6370*/  FMNMX.FTZ R90, R175, R90, !PT ;  /* 0x0000005aaf5a7209 */ /* 0x000fe20007810000 */
        /* <DEDUP_REMOVED lines=9> */
[----:B------:R-:W-:Y:S01]  /*6410*/  FSEL R139, R135, -INF , !P2 ;  /* 0xff800000878b7808 */ /* 0x000fe20005000000 */
[--C-:B------:R-:W-:Y:S01]  /*6420*/  FFMA.FTZ R135, R137, R14, -R96.reuse ;  /* 0x0000000e89877223 */ /* 0x100fe20000010860 */
[----:B------:R-:W-:Y:S01]  /*6430*/  FMNMX.FTZ R90, R153, R90, !PT ;  /* 0x0000005a995a7209 */ /* 0x000fe20007810000 */
[-CC-:B------:R-:W-:Y:S01]  /*6440*/  FFMA.FTZ R195, R88, R14.reuse, -R96.reuse ;  /* 0x0000000e58c37223 */ /* 0x180fe20000010860 */
[----:B-1----:R-:W-:Y:S01]  /*6450*/  FSEL R2, R123, RZ, P1 ;  /* 0x000000ff7b027208 */ /* 0x002fe20000800000 */
[--C-:B------:R-:W-:Y:S01]  /*6460*/  FFMA.FTZ R156, R193, R14, -R96.reuse ;  /* 0x0000000ec19c7223 */ /* 0x100fe20000010860 */
[----:B------:R-:W-:Y:S01]  /*6470*/  FMNMX.FTZ R90, R157, R90, !PT ;  /* 0x0000005a9d5a7209 */ /* 0x000fe20007810000 */
[-CC-:B------:R-:W-:Y:S01]  /*6480*/  FFMA.FTZ R158, R191, R14.reuse, -R96.reuse ;  /* 0x0000000ebf9e7223 */ /* 0x180fe20000010860 */
[--C-:B------:R-:W-:Y:S01]  /*6490*/  FFMA.FTZ R187, R187, R14, -R96.reuse ;  /* 0x0000000ebbbb7223 */ /* 0x100fe20000010860 */
[----:B------:R-:W-:Y:S01]  /*64a0*/  FADD.FTZ R101, -R2, R3 ;  /* 0x0000000302657221 */ /* 0x000fe20000010100 */
        /* <DEDUP_REMOVED lines=22> */
[----:B------:R-:W-:-:S02]  /*6610*/  FFMA.FTZ R3, R133, R14, -R96 ;  /* 0x0000000e85037223 */ /* 0x000fc40000010860 */
[----:B------:R-:W-:Y:S01]  /*6620*/  FMNMX.FTZ R90, R91, R90, !PT ;  /* 0x0000005a5b5a7209 */ /* 0x000fe20007810000 */
[----:B------:R-:W-:Y:S03]  /*6630*/  MUFU.EX2 R187, R187 ;  /* 0x000000bb00bb7308 */ /* 0x000fe60000000800 */
[----:B------:R-:W-:-:S04]  /*6640*/  FMNMX.FTZ R90, R115, R90, !PT ;  /* 0x0000005a735a7209 */ /* 0x000fc80007810000 */
        /* <DEDUP_REMOVED lines=14> */
[----:B------:R-:W-:-:S05]  /*6730*/  FMNMX.FTZ R90, R139, R90, !PT ;  /* 0x0000005a8b5a7209 */ /* 0x000fca0007810000 */
[----:B------:R-:W1:Y:S01]  /*6740*/  SHFL.BFLY PT, R137, R90, 0x2, 0x1f ;  /* 0x0c401f005a897f89 */ /* 0x000e6200000e0000 */
[----:B------:R-:W-:Y:S08]  /*6750*/  MUFU.EX2 R150, R150 ;  /* 0x0000009600967308 */ /* 0x000ff00000000800 */
[----:B------:R-:W-:Y:S08]  /*6760*/  MUFU.EX2 R135, R135 ;  /* 0x0000008700877308 */ /* 0x000ff00000000800 */
[----:B------:R-:W-:Y:S01]  /*6770*/  MUFU.EX2 R144, R144 ;  /* 0x0000009000907308 */ /* 0x000fe20000000800 */
[----:B-1----:R-:W-:-:S07]  /*6780*/  FMNMX.FTZ R137, R90, R137, !PT ;  /* 0x000000895a897209 */ /* 0x002fce0007810000 */
[----:B------:R-:W-:Y:S01]  /*6790*/  MUFU.EX2 R97, R97 ;  /* 0x0000006100617308 */ /* 0x000fe20000000800 */
[----:B------:R-:W1:Y:S07]  /*67a0*/  SHFL.BFLY PT, R0, R137, 0x1, 0x1f ;  /* 0x0c201f0089007f89 */ /* 0x000e6e00000e0000 */
[----:B------:R-:W-:Y:S08]  /*67b0*/  MUFU.EX2 R146, R146 ;  /* 0x0000009200927308 */ /* 0x000ff00000000800 */
[----:B------:R-:W-:Y:S08]  /*67c0*/  MUFU.EX2 R109, R109 ;  /* 0x0000006d006d7308 */ /* 0x000ff00000000800 */
[----:B------:R-:W-:Y:S01]  /*67d0*/  MUFU.EX2 R140, R140 ;  /* 0x0000008c008c7308 */ /* 0x000fe20000000800 */
[----:B-1----:R-:W-:Y:S01]  /*67e0*/  FMNMX.FTZ R89, R137, R0, !PT ;  /* 0x0000000089597209 */ /* 0x002fe20007810000 */
[----:B------:R-:W-:-:S03]  /*67f0*/  FMUL.FTZ R0, R101, R14 ;  /* 0x0000000e65007220 */ /* 0x000fc60000410000 */
[C---:B------:R-:W-:Y:S01]  /*6800*/  FSETP.NEU.FTZ.AND P1, PT, R89.reuse, -INF , PT ;  /* 0xff8000005900780b */ /* 0x040fe20003f3d000 */
[----:B------:R-:W-:Y:S02]  /*6810*/  FMUL.FTZ R2, R89, R14 ;  /* 0x0000000e59027220 */ /* 0x000fe40000410000 */
[----:B------:R-:W-:Y:S03]  /*6820*/  MUFU.EX2 R93, R93 ;  /* 0x0000005d005d7308 */ /* 0x000fe60000000800 */
[----:B------:R-:W-:-:S05]  /*6830*/  FSEL R98, R2, RZ, P1 ;  /* 0x000000ff02627208 */ /* 0x000fca0000800000 */
[----:B------:R-:W1:Y:S01]  /*6840*/  MUFU.EX2 R0, R0 ;  /* 0x0000000000007308 */ /* 0x000e620000000800 */
[-CC-:B------:R-:W-:Y:S01]  /*6850*/  FFMA.FTZ R94, R95, R14.reuse, -R98.reuse ;  /* 0x0000000e5f5e7223 */ /* 0x180fe20000010862 */
[-CC-:B------:R-:W-:Y:S01]  /*6860*/  FFMA.FTZ R95, R99, R14.reuse, -R98.reuse ;  /* 0x0000000e635f7223 */ /* 0x180fe20000010862 */
[----:B------:R-:W-:Y:S01]  /*6870*/  FSEL R99, R89, RZ, P1 ;  /* 0x000000ff59637208 */ /* 0x000fe20000800000 */
[-CC-:B------:R-:W-:Y:S01]  /*6880*/  FFMA.FTZ R101, R197, R14.reuse, -R98.reuse ;  /* 0x0000000ec5657223 */ /* 0x180fe20000010862 */
[-CC-:B------:R-:W-:Y:S01]  /*6890*/  FFMA.FTZ R88, R175, R14.reuse, -R98.reuse ;  /* 0x0000000eaf587223 */ /* 0x180fe20000010862 */
[-CC-:B------:R-:W-:Y:S01]  /*68a0*/  FFMA.FTZ R90, R151, R14.reuse, -R98.reuse ;  /* 0x0000000e975a7223 */ /* 0x180fe20000010862 */
[-C--:B------:R-:W-:Y:S01]  /*68b0*/  FFMA.FTZ R159, R159, R14.reuse, -R98 ;  /* 0x0000000e9f9f7223 */ /* 0x080fe20000010862 */
[----:B------:R-:W-:Y:S01]  /*68c0*/  FADD.FTZ R99, -R99, R12 ;  /* 0x0000000c63637221 */ /* 0x000fe20000010100 */
[-CC-:B------:R-:W-:Y:S01]  /*68d0*/  FFMA.FTZ R153, R153, R14.reuse, -R98.reuse ;  /* 0x0000000e99997223 */ /* 0x180fe20000010862 */
[----:B------:R-:W-:Y:S01]  /*68e0*/  MUFU.EX2 R101, R101 ;  /* 0x0000006500657308 */ /* 0x000fe20000000800 */
[-CC-:B------:R-:W-:Y:S01]  /*68f0*/  FFMA.FTZ R92, R157, R14.reuse, -R98.reuse ;  /* 0x0000000e9d5c7223 */ /* 0x180fe20000010862 */
[-C--:B------:R-:W-:Y:S01]  /*6900*/  FMUL.FTZ R99, R99, R14.reuse ;  /* 0x0000000e63637220 */ /* 0x080fe20000410000 */
[-CC-:B------:R-:W-:Y:S01]  /*6910*/  FFMA.FTZ R155, R155, R14.reuse, -R98.reuse ;  /* 0x0000000e9b9b7223 */ /* 0x180fe20000010862 */
[-CC-:B------:R-:W-:Y:S01]  /*6920*/  FFMA.FTZ R96, R107, R14.reuse, -R98.reuse ;  /* 0x0000000e6b607223 */ /* 0x180fe20000010862 */
[-CC-:B------:R-:W-:Y:S01]  /*6930*/  FFMA.FTZ R91, R91, R14.reuse, -R98.reuse ;  /* 0x0000000e5b5b7223 */ /* 0x180fe20000010862 */
[-CC-:B------:R-:W-:Y:S01]  /*6940*/  FFMA.FTZ R151, R103, R14.reuse, -R98.reuse ;  /* 0x0000000e67977223 */ /* 0x180fe20000010862 */
[----:B-1----:R-:W-:Y:S01]  /*6950*/  FFMA.FTZ R11, R0, R11, R195 ;  /* 0x0000000b000b7223 */ /* 0x002fe200000100c3 */
[----:B------:R-:W1:Y:S01]  /*6960*/  MUFU.EX2 R2, R99 ;  /* 0x0000006300027308 */ /* 0x000e620000000800 */
[-CC-:B------:R-:W-:Y:S01]  /*6970*/  FFMA.FTZ R111, R111, R14.reuse, -R98.reuse ;  /* 0x0000000e6f6f7223 */ /* 0x180fe20000010862 */
[-CC-:B------:R-:W-:Y:S01]  /*6980*/  FFMA.FTZ R115, R115, R14.reuse, -R98.reuse ;  /* 0x0000000e73737223 */ /* 0x180fe20000010862 */
[----:B------:R-:W-:Y:S01]  /*6990*/  FADD.FTZ R11, R156, R11 ;  /* 0x0000000b9c0b7221 */ /* 0x000fe20000010000 */
[-CC-:B------:R-:W-:Y:S01]  /*69a0*/  FFMA.FTZ R177, R177, R14.reuse, -R98.reuse ;  /* 0x0000000eb1b17223 */ /* 0x180fe20000010862 */
[-CC-:B------:R-:W-:Y:S01]  /*69b0*/  FFMA.FTZ R119, R119, R14.reuse, -R98.reuse ;  /* 0x0000000e77777223 */ /* 0x180fe20000010862 */
[-CC-:B------:R-:W-:Y:S01]  /*69c0*/  FFMA.FTZ R181, R181, R14.reuse, -R98.reuse ;  /* 0x0000000eb5b57223 */ /* 0x180fe20000010862 */
[----:B------:R-:W-:Y:S01]  /*69d0*/  FADD.FTZ R100, R158, R11 ;  /* 0x0000000b9e647221 */ /* 0x000fe20000010000 */
[----:B------:R-:W2:Y:S01]  /*69e0*/  MUFU.EX2 R88, R88 ;  /* 0x0000005800587308 */ /* 0x000ea20000000800 */
[-CC-:B------:R-:W-:Y:S01]  /*69f0*/  FFMA.FTZ R183, R183, R14.reuse, -R98.reuse ;  /* 0x0000000eb7b77223 */ /* 0x180fe20000010862 */
[-C--:B------:R-:W-:Y:S01]  /*6a00*/  FFMA.FTZ R185, R185, R14.reuse, -R98 ;  /* 0x0000000eb9b97223 */ /* 0x080fe20000010862 */
[----:B------:R-:W-:Y:S01]  /*6a10*/  FADD.FTZ R11, R187, R100 ;  /* 0x00000064bb0b7221 */ /* 0x000fe20000010000 */
[-CC-:B------:R-:W-:Y:S01]  /*6a20*/  FFMA.FTZ R127, R127, R14.reuse, -R98.reuse ;  /* 0x0000000e7f7f7223 */ /* 0x180fe20000010862 */
[-CC-:B------:R-:W-:Y:S01]  /*6a30*/  FFMA.FTZ R189, R189, R14.reuse, -R98.reuse ;  /* 0x0000000ebdbd7223 */ /* 0x180fe20000010862 */
[--C-:B------:R-:W-:Y:S01]  /*6a40*/  FFMA.FTZ R143, R143, R14, -R98.reuse ;  /* 0x0000000e8f8f7223 */ /* 0x100fe20000010862 */
[----:B------:R-:W-:Y:S01]  /*6a50*/  FADD.FTZ R100, R152, R11 ;  /* 0x0000000b98647221 */ /* 0x000fe20000010000 */
[----:B------:R-:W3:Y:S01]  /*6a60*/  MUFU.EX2 R90, R90 ;  /* 0x0000005a005a7308 */ /* 0x000ee20000000800 */
[----:B-1----:R-:W-:Y:S01]  /*6a70*/  FFMA.FTZ R11, R2, R10, R101 ;  /* 0x0000000a020b7223 */ /* 0x002fe20000010065 */
[-C--:B------:R-:W-:Y:S01]  /*6a80*/  FFMA.FTZ R145, R145, R14.reuse, -R98 ;  /* 0x0000000e91917223 */ /* 0x080fe20000010862 */
[----:B------:R-:W-:Y:S01]  /*6a90*/  FADD.FTZ R99, R149, R100 ;  /* 0x0000006495637221 */ /* 0x000fe20000010000 */
[----:B------:R-:W-:Y:S01]  /*6aa0*/  FFMA.FTZ R98, R139, R14, -R98 ;  /* 0x0000000e8b627223 */ /* 0x000fe20000010862 */
[C---:B------:R-:W-:Y:S01]  /*6ab0*/  ISETP.GT.AND P1, PT, R20.reuse, R21, PT ;  /* 0x000000151400720c */ /* 0x040fe20003f24270 */
[----:B------:R-:W-:-:S02]  /*6ac0*/  VIADD R20, R20, 0xffffffff ;  /* 0xffffffff14147836 */ /* 0x000fc40000000000 */
[----:B------:R-:W-:Y:S01]  /*6ad0*/  FADD.FTZ R100, R154, R99 ;  /* 0x000000639a647221 */ /* 0x000fe20000010000 */
[----:B------:R-:W1:Y:S01]  /*6ae0*/  MUFU.EX2 R159, R159 ;  /* 0x0000009f009f7308 */ /* 0x000e620000000800 */
[----:B--2---:R-:W-:Y:S01]  /*6af0*/  FADD.FTZ R11, R88, R11 ;  /* 0x0000000b580b7221 */ /* 0x004fe20000010000 */
[----:B------:R-:W-:Y:S01]  /*6b00*/  IMAD.U32 R99, RZ, RZ, UR6 ;  /* 0x00000006ff637e24 */ /* 0x000fe2000f8e00ff */
[----:B------:R-:W-:Y:S02]  /*6b10*/  F2FP.F16.F32.PACK_AB R152, R149, R152 ;  /* 0x000000989598723e */ /* 0x000fe400000000ff */
[C---:B------:R-:W-:Y:S02]  /*6b20*/  F2FP.F16.F32.PACK_AB R154, R141.reuse, R154 ;  /* 0x0000009a8d9a723e */ /* 0x040fe400000000ff */
[----:B------:R-:W-:Y:S01]  /*6b30*/  F2FP.F16.F32.PACK_AB R156, R156, R195 ;  /* 0x000000c39c9c723e */ /* 0x000fe200000000ff */
[----:B------:R-:W2:Y:S01]  /*6b40*/  MUFU.EX2 R153, R153 ;  /* 0x0000009900997308 */ /* 0x000ea20000000800 */
[----:B---3--:R-:W-:Y:S01]  /*6b50*/  FADD.FTZ R10, R90, R11 ;  /* 0x0000000b5a0a7221 */ /* 0x008fe20000010000 */
[----:B------:R-:W-:Y:S01]  /*6b60*/  FADD.FTZ R11, R141, R100 ;  /* 0x000000648d0b7221 */ /* 0x000fe20000010000 */
[----:B------:R-:W-:-:S02]  /*6b70*/  F2FP.F16.F32.PACK_AB R158, R187, R158 ;  /* 0x0000009ebb9e723e */ /* 0x000fc400000000ff */
[----:B------:R-:W-:Y:S01]  /*6b80*/  F2FP.F16.F32.PACK_AB R157, R88, R101 ;  /* 0x00000065589d723e */ /* 0x000fe200000000ff */
[----:B------:R-:W-:Y:S01]  /*6b90*/  FADD.FTZ R100, R148, R11 ;  /* 0x0000000b94647221 */ /* 0x000fe20000010000 */
[----:B------:R-:W-:Y:S01]  /*6ba0*/  F2FP.F16.F32.PACK_AB R148, R131, R148 ;  /* 0x000000948394723e */ /* 0x000fe200000000ff */
[----:B------:R-:W3:Y:S01]  /*6bb0*/  MUFU.EX2 R92, R92 ;  /* 0x0000005c005c7308 */ /* 0x000ee20000000800 */
[C---:B-1----:R-:W-:Y:S01]  /*6bc0*/  FADD.FTZ R10, R159.reuse, R10 ;  /* 0x0000000a9f0a7221 */ /* 0x042fe20000010000 */
[----:B------:R-:W-:-:S06]  /*6bd0*/  F2FP.F16.F32.PACK_AB R159, R159, R90 ;  /* 0x0000005a9f9f723e */ /* 0x000fcc00000000ff */
[----:B------:R-:W1:Y:S01]  /*6be0*/  MUFU.EX2 R94, R94 ;  /* 0x0000005e005e7308 */ /* 0x000e620000000800 */
[----:B--2---:R-:W-:Y:S01]  /*6bf0*/  FADD.FTZ R11, R153, R10 ;  /* 0x0000000a990b7221 */ /* 0x004fe20000010000 */
[----:B------:R-:W-:-:S06]  /*6c00*/  @!P6 VIADD R10, R99, 0x2a860 ;  /* 0x0002a860630ae836 */ /* 0x000fcc0000000000 */
[----:B------:R-:W2:Y:S01]  /*6c10*/  MUFU.EX2 R155, R155 ;  /* 0x0000009b009b7308 */ /* 0x000ea20000000800 */
[C---:B---3--:R-:W-:Y:S01]  /*6c20*/  FADD.FTZ R11, R92.reuse, R11 ;  /* 0x0000000b5c0b7221 */ /* 0x048fe20000010000 */
[----:B------:R-:W-:-:S06]  /*6c30*/  F2FP.F16.F32.PACK_AB R153, R92, R153 ;  /* 0x000000995c99723e */ /* 0x000fcc00000000ff */
[----:B------:R-:W3:Y:S08]  /*6c40*/  MUFU.EX2 R95, R95 ;  /* 0x0000005f005f7308 */ /* 0x000ef00000000800 */
[----:B------:R4:W-:Y:S08]  /*6c50*/  MUFU.EX2 R102, R91 ;  /* 0x0000005b00667308 */ /* 0x0009f00000000800 */
[----:B------:R-:W5:Y:S01]  /*6c60*/  MUFU.EX2 R96, R96 ;  /* 0x0000006000607308 */ /* 0x000f620000000800 */
[----:B----4-:R-:W-:-:S04]  /*6c70*/  FADD.FTZ R91, R131, R100 ;  /* 0x00000064835b7221 */ /* 0x010fc80000010000 */
[----:B------:R-:W-:Y:S01]  /*6c80*/  FADD.FTZ R100, R150, R91 ;  /* 0x0000005b96647221 */ /* 0x000fe20000010000 */
[----:B------:R-:W-:Y:S01]  /*6c90*/  @!P6 PRMT R91, RZ, 0x654, R10 ;  /* 0x00000654ff5be816 */ /* 0x000fe2000000000a */
[----:B-1----:R-:W-:Y:S01]  /*6ca0*/  FADD.FTZ R10, R94, R11 ;  /* 0x0000000b5e0a7221 */ /* 0x002fe20000010000 */
[----:B------:R-:W1:Y:S01]  /*6cb0*/  MUFU.EX2 R151, R151 ;  /* 0x0000009700977308 */ /* 0x000e620000000800 */
[----:B------:R-:W-:Y:S01]  /*6cc0*/  FADD.FTZ R11, R135, R100 ;  /* 0x00000064870b7221 */ /* 0x000fe20000010000 */
[----:B------:R4:W-:Y:S01]  /*6cd0*/  @!P6 SYNCS.ARRIVE.TRANS64.RED.A1T0 RZ, [R91+URZ], RZ ;  /* 0x000000ff5bffe9a7 */ /* 0x0009e2000810043f */
[----:B--2---:R-:W-:Y:S01]  /*6ce0*/  FADD.FTZ R10, R155, R10 ;  /* 0x0000000a9b0a7221 */ /* 0x004fe20000010000 */
[----:B------:R-:W-:Y:S01]  /*6cf0*/  F2FP.F16.F32.PACK_AB R150, R135, R150 ;  /* 0x000000968796723e */ /* 0x000fe200000000ff */
[----:B------:R-:W-:Y:S01]  /*6d00*/  FADD.FTZ R100, R144, R11 ;  /* 0x0000000b90647221 */ /* 0x000fe20000010000 */
[----:B------:R-:W-:Y:S01]  /*6d10*/  F2FP.F16.F32.PACK_AB R144, R97, R144 ;  /* 0x000000906190723e */ /* 0x000fe200000000ff */
[----:B---3--:R-:W-:Y:S01]  /*6d20*/  FADD.FTZ R11, R95, R10 ;  /* 0x0000000a5f0b7221 */ /* 0x008fe20000010000 */
[----:B------:R-:W2:Y:S01]  /*6d30*/  MUFU.EX2 R12, R111 ;  /* 0x0000006f000c7308 */ /* 0x000ea20000000800 */
[----:B------:R-:W-:Y:S01]  /*6d40*/  F2FP.F16.F32.PACK_AB R155, R155, R94 ;  /* 0x0000005e9b9b723e */ /* 0x000fe200000000ff */
[----:B----4-:R-:W-:Y:S01]  /*6d50*/  FADD.FTZ R91, R97, R100 ;  /* 0x00000064615b7221 */ /* 0x010fe20000010000 */
[C---:B-----5:R-:W-:Y:S01]  /*6d60*/  FADD.FTZ R10, R96.reuse, R11 ;  /* 0x0000000b600a7221 */ /* 0x060fe20000010000 */
[----:B------:R-:W-:-:S02]  /*6d70*/  F2FP.F16.F32.PACK_AB R149, R96, R95 ;  /* 0x0000005f6095723e */ /* 0x000fc400000000ff */
[----:B------:R-:W-:Y:S01]  /*6d80*/  FADD.FTZ R100, R146, R91 ;  /* 0x0000005b92647221 */ /* 0x000fe20000010000 */
[----:B------:R-:W-:Y:S01]  /*6d90*/  F2FP.F16.F32.PACK_AB R146, R109, R146 ;  /* 0x000000926d92723e */ /* 0x000fe200000000ff */
[----:B------:R-:W3:Y:S01]  /*6da0*/  MUFU.EX2 R115, R115 ;  /* 0x0000007300737308 */ /* 0x000ee20000000800 */
[----:B-1----:R-:W-:Y:S01]  /*6db0*/  FADD.FTZ R11, R151, R10 ;  /* 0x0000000a970b7221 */ /* 0x002fe20000010000 */
[----:B------:R-:W-:-:S04]  /*6dc0*/  FADD.FTZ R91, R109, R100 ;  /* 0x000000646d5b7221 */ /* 0x000fc80000010000 */
[----:B------:R-:W-:Y:S01]  /*6dd0*/  FADD.FTZ R10, R140, R91 ;  /* 0x0000005b8c0a7221 */ /* 0x000fe20000010000 */
[C---:B------:R-:W-:Y:S01]  /*6de0*/  F2FP.F16.F32.PACK_AB R140, R93.reuse, R140 ;  /* 0x0000008c5d8c723e */ /* 0x040fe200000000ff */
[----:B------:R-:W1:Y:S01]  /*6df0*/  MUFU.EX2 R104, R177 ;  /* 0x000000b100687308 */ /* 0x000e620000000800 */
[C---:B--2---:R-:W-:Y:S01]  /*6e00*/  FADD.FTZ R11, R12.reuse, R11 ;  /* 0x0000000b0c0b7221 */ /* 0x044fe20000010000 */
[----:B------:R-:W-:Y:S01]  /*6e10*/  FADD.FTZ R91, R93, R10 ;  /* 0x0000000a5d5b7221 */ /* 0x000fe20000010000 */
[----:B------:R-:W-:Y:S01]  /*6e20*/  F2FP.F16.F32.PACK_AB R151, R12, R151 ;  /* 0x000000970c97723e */ /* 0x000fe200000000ff */
[----:B------:R-:W-:Y:S02]  /*6e30*/  IMAD.MOV.U32 R12, RZ, RZ, R89 ;  /* 0x000000ffff0c7224 */ /* 0x000fe400078e0059 */
[----:B------:R-:W-:Y:S02]  /*6e40*/  FADD.FTZ R11, R102, R11 ;  /* 0x0000000b660b7221 */ /* 0x000fe40000010000 */
[----:B------:R-:W2:Y:S02]  /*6e50*/  MUFU.EX2 R142, R142 ;  /* 0x0000008e008e7308 */ /* 0x000ea40000000800 */
[----:B---3--:R-:W-:-:S06]  /*6e60*/  FADD.FTZ R11, R115, R11 ;  /* 0x0000000b730b7221 */ /* 0x008fcc0000010000 */
        /* <DEDUP_REMOVED lines=22> */
[----:B------:R3:W4:Y:S01]  /*6fd0*/  MUFU.EX2 R99, R143 ;  /* 0x0000008f00637308 */ /* 0x0007220000000800 */
[----:B-1----:R-:W-:-:S07]  /*6fe0*/  FADD.FTZ R10, R127, R10 ;  /* 0x0000000a7f0a7221 */ /* 0x002fce0000010000 */
[----:B------:R-:W1:Y:S01]  /*6ff0*/  MUFU.EX2 R138, R138 ;  /* 0x0000008a008a7308 */ /* 0x000e620000000800 */
[----:B--2---:R-:W-:Y:S01]  /*7000*/  FADD.FTZ R10, R137, R10 ;  /* 0x0000000a890a7221 */ /* 0x004fe20000010000 */
[----:B---3--:R-:W-:-:S06]  /*7010*/  F2FP.F16.F32.PACK_AB R143, R127, R108 ;  /* 0x0000006c7f8f723e */ /* 0x008fcc00000000ff */
[----:B------:R2:W3:Y:S01]  /*7020*/  MUFU.EX2 R139, R145 ;  /* 0x00000091008b7308 */ /* 0x0004e20000000800 */
[C---:B----4-:R-:W-:Y:S01]  /*7030*/  FADD.FTZ R10, R99.reuse, R10 ;  /* 0x0000000a630a7221 */ /* 0x050fe20000010000 */
[----:B------:R-:W-:-:S06]  /*7040*/  F2FP.F16.F32.PACK_AB R137, R99, R137 ;  /* 0x000000896389723e */ /* 0x000fcc00000000ff */
[----:B------:R-:W4:Y:S01]  /*7050*/  MUFU.EX2 R3, R3 ;  /* 0x0000000300037308 */ /* 0x000f220000000800 */
[----:B-1----:R-:W-:Y:S01]  /*7060*/  FADD.FTZ R100, R138, R91 ;  /* 0x0000005b8a647221 */ /* 0x002fe20000010000 */
[----:B--2---:R-:W-:-:S06]  /*7070*/  F2FP.F16.F32.PACK_AB R145, R115, R102 ;  /* 0x000000667391723e */ /* 0x004fcc00000000ff */
[----:B------:R-:W1:Y:S01]  /*7080*/  MUFU.EX2 R98, R98 ;  /* 0x0000006200627308 */ /* 0x000e620000000800 */
[----:B---3--:R-:W-:Y:S01]  /*7090*/  FADD.FTZ R10, R139, R10 ;  /* 0x0000000a8b0a7221 */ /* 0x008fe20000010000 */
[C---:B----4-:R-:W-:Y:S01]  /*70a0*/  FADD.FTZ R11, R3.reuse, R100 ;  /* 0x00000064030b7221 */ /* 0x050fe20000010000 */
[----:B------:R-:W-:Y:S01]  /*70b0*/  F2FP.F16.F32.PACK_AB R138, R3, R138 ;  /* 0x0000008a038a723e */ /* 0x000fe200000000ff */
[----:B------:R-:W-:Y:S02]  /*70c0*/  IMAD.MOV.U32 R3, RZ, RZ, R123 ;  /* 0x000000ffff037224 */ /* 0x000fe400078e007b */
[C---:B-1----:R-:W-:Y:S01]  /*70d0*/  FADD.FTZ R10, R98.reuse, R10 ;  /* 0x0000000a620a7221 */ /* 0x042fe20000010000 */
[----:B------:R-:W-:Y:S01]  /*70e0*/  F2FP.F16.F32.PACK_AB R139, R98, R139 ;  /* 0x0000008b628b723e */ /* 0x000fe200000000ff */
[----:B------:R-:W-:Y:S06]  /*70f0*/  @P1 BRA `(.L_x_911) ;  /* 0xffffffd000c81947 */ /* 0x000fec000383ffff */
[----:B------:R-:W-:Y:S01]  /*7100*/  IMAD.MOV.U32 R12, RZ, RZ, R89 ;  /* 0x000000ffff0c7224 */ /* 0x000fe200078e0059 */
[----:B------:R-:W-:Y:S01]  /*7110*/  UMOV UR36, UR7 ;  /* 0x0000000700247c82 */ /* 0x000fe20008000000 */
[----:B------:R-:W-:Y:S01]  /*7120*/  IMAD.MOV.U32 R3, RZ, RZ, R123 ;  /* 0x000000ffff037224 */ /* 0x000fe200078e007b */
[----:B------:R-:W-:-:S06]  /*7130*/  UMOV UR46, UR40 ;  /* 0x00000028002e7c82 */ /* 0x000fcc0008000000 */
.L_x_894:
[----:B------:R-:W1:Y:S01]  /*7140*/  LDC R172, c[0x0][0x9e4] ;  /* 0x00027900ffac7b82 */ /* 0x000e620000000800 */
[----:B------:R-:W-:Y:S01]  /*7150*/  VIADD R15, R173, -UR47 ;  /* 0x8000002fad0f7c36 */ /* 0x000fe20008000000 */
[----:B-1----:R-:W-:-:S13]  /*7160*/  ISETP.GE.AND P1, PT, R172, 0x1, PT ;  /* 0x00000001ac00780c */ /* 0x002fda0003f26270 */
[----:B------:R-:W-:Y:S05]  /*7170*/  @!P1 BRA `(.L_x_912) ;  /* 0x00000000003c9947 */ /* 0x000fea0003800000 */
        /* <DEDUP_REMOVED lines=9> */
.L_x_913:
[----:B------:R-:W-:-:S13]  /*7210*/  ISETP.NE.AND P1, PT, R172, 0x1, PT ;  /* 0x00000001ac00780c */ /* 0x000fda0003f25270 */
[----:B------:R-:W1:Y:S02]  /*7220*/  @P1 LDC.64 R88, c[0x0][0x9e8] ;  /* 0x00027a00ff581b82 */ /* 0x000e640000000a00 */
[----:B-1----:R-:W-:-:S05]  /*7230*/  @P1 IMAD.HI.U32 R88, R173, R88, RZ ;  /* 0x00000058ad581227 */ /* 0x002fca00078e00ff */
[----:B------:R-:W-:-:S07]  /*7240*/  @P1 SHF.R.U32.HI R173, RZ, R89, R88 ;  /* 0x00000059ffad1219 */ /* 0x000fce0000011658 */
.L_x_914:
[----:B------:R-:W-:-:S05]  /*7250*/  IMAD R88, R173, R172, RZ ;  /* 0x000000acad587224 */ /* 0x000fca00078e02ff */
[----:B------:R-:W-:-:S07]  /*7260*/  VIMNMX R15, R15, R88, !PT ;  /* 0x000000580f0f7248 */ /* 0x000fce0007fe0100 */
.L_x_912:
[----:B------:R-:W-:-:S04]  /*7270*/  VIADD R15, R15, 0x5f ;  /* 0x0000005f0f0f7836 */ /* 0x000fc80000000000 */
[----:B------:R-:W-:-:S05]  /*7280*/  IMAD.HI R15, R15, 0x2aaaaaab, RZ ;  /* 0x2aaaaaab0f0f7827 */ /* 0x000fca00078e02ff */
[----:B------:R-:W-:-:S04]  /*7290*/  SHF.R.U32.HI R88, RZ, 0x1f, R15 ;  /* 0x0000001fff587819 */ /* 0x000fc8000001160f */
[----:B------:R-:W-:-:S04]  /*72a0*/  LEA.HI.SX32 R88, R15, R88, 0x1c ;  /* 0x000000580f587211 */ /* 0x000fc800078fe2ff */
[----:B------:R-:W-:-:S04]  /*72b0*/  VIMNMX R15, R19, R88, !PT ;  /* 0x00000058130f7248 */ /* 0x000fc80007fe0100 */
[----:B------:R-:W-:-:S13]  /*72c0*/  ISETP.GE.AND P1, PT, R20, R15, PT ;  /* 0x0000000f1400720c */ /* 0x000fda0003f26270 */
[----:B------:R-:W-:Y:S05]  /*72d0*/  @!P1 BRA `(.L_x_915) ;  /* 0x0000001c000c9947 */ /* 0x000fea0003800000 */
[----:B------:R-:W-:Y:S01]  /*72e0*/  IMAD.MOV.U32 R21, RZ, RZ, R12 ;  /* 0x000000ffff157224 */ /* 0x000fe200078e000c */
[----:B------:R-:W-:Y:S01]  /*72f0*/  UMOV UR38, UR46 ;  /* 0x0000002e00267c82 */ /* 0x000fe20008000000 */
[----:B------:R-:W-:Y:S01]  /*7300*/  IMAD.MOV.U32 R173, RZ, RZ, R3 ;  /* 0x000000ffffad7224 */ /* 0x000fe200078e0003 */
[----:B------:R-:W-:-:S06]  /*7310*/  UMOV UR7, UR36 ;  /* 0x0000002400077c82 */ /* 0x000fcc0008000000 */
.L_x_924:
[----:B------:R-:W-:-:S04]  /*7320*/  UIADD3 UR36, UR7, 0x1, URZ ;  /* 0x0000000107247890 */ /* 0x000fc8000fffe03f */
[----:B------:R-:W-:-:S04]  /*7330*/  UISETP.NE.AND UP0, UPT, UR36, 0x2, UPT ;  /* 0x000000022400788c */ /* 0x000fc8000bf05270 */
[----:B------:R-:W-:Y:S02]  /*7340*/  USEL UR46, URZ, 0x1, UP0 ;  /* 0x000000013f2e7887 */ /* 0x000fe40008000000 */
[----:B------:R-:W-:Y:S02]  /*7350*/  USEL UR36, UR36, URZ, UP0 ;  /* 0x0000003f24247287 */ /* 0x000fe40008000000 */
[----:B------:R-:W-:Y:S01]  /*7360*/  ULOP3.LUT UR46, UR38, UR46, URZ, 0x3c, !UPT ;  /* 0x0000002e262e7292 */ /* 0x000fe2000f8e3c3f */
[----:B------:R-:W-:Y:S11]  /*7370*/  @!P0 BRA `(.L_x_916) ;  /* 0x0000000000048947 */ /* 0x000ff60003800000 */
[----:B------:R-:W-:Y:S01]  /*7380*/  BPT.TRAP 0x1 ;  /* 0x000000040000795c */ /* 0x000fe20000300000 */
.L_x_916:
[----:B------:R-:W-:Y:S01]  /*7390*/  ULEA UR6, UR36, UR37, 0x3 ;  /* 0x0000002524067291 */ /* 0x000fe2000f8e183f */
[----:B------:R-:W-:-:S05]  /*73a0*/  IMAD.U32 R3, RZ, RZ, UR46 ;  /* 0x0000002eff037e24 */ /* 0x000fca000f8e00ff */
[----:B------:R-:W-:-:S04]  /*73b0*/  SHF.L.U32 R3, R3, 0x1f, RZ ;  /* 0x0000001f03037819 */ /* 0x000fc800000006ff */
[----:B------:R1:W2:Y:S01]  /*73c0*/  SYNCS.PHASECHK.TRANS64.TRYWAIT P1, [UR6+0x2a830], R3 ;  /* 0x02a83003ff0075a7 */ /* 0x0002a20008020146 */
[----:B------:R-:W-:Y:S05]  /*73d0*/  @!P0 BRA `(.L_x_917) ;  /* 0x0000000000048947 */ /* 0x000fea0003800000 */
[----:B------:R-:W-:Y:S01]  /*73e0*/  BPT.TRAP 0x1 ;  /* 0x000000040000795c */ /* 0x000fe20000300000 */
.L_x_917:
[----:B--2---:R-:W-:Y:S05]  /*73f0*/  @P1 BRA `(.L_x_918) ;  /* 0x0000000000081947 */ /* 0x004fea0003800000 */
[----:B------:R-:W2:Y:S02]  /*7400*/  SYNCS.PHASECHK.TRANS64.TRYWAIT P1, [UR6+0x2a830], R3 ;  /* 0x02a83003ff0075a7 */ /* 0x000ea40008020146 */
[----:B--2---:R-:W-:Y:S05]  /*7410*/  @!P1 BRA `(.L_x_919) ;  /* 0x0000009c00649947 */ /* 0x004fea0003800000 */
.L_x_918:
        /* <DEDUP_REMOVED lines=133> */
.L_x_920:
[----:B------:R-:W-:Y:S01]  /*7c70*/  ULEA UR11, UR7, UR37, 0x3 ;  /* 0x00000025070b7291 */ /* 0x000fe2000f8e183f */
[----:B------:R-:W-:-:S05]  /*7c80*/  IMAD.U32 R0, RZ, RZ, UR38 ;  /* 0x00000026ff007e24 */ /* 0x000fca000f8e00ff */
[----:B------:R-:W-:-:S04]  /*7c90*/  SHF.L.U32 R0, R0, 0x1f, RZ ;  /* 0x0000001f00007819 */ /* 0x000fc800000006ff */
[----:B------:R3:W4:Y:S01]  /*7ca0*/  SYNCS.PHASECHK.TRANS64.TRYWAIT P1, [UR11+0x2a850], R0 ;  /* 0x02a85000ff0075a7 */ /* 0x000722000802014b */
[----:B------:R-:W-:Y:S05]  /*7cb0*/  @!P0 BRA `(.L_x_921) ;  /* 0x0000000000048947 */ /* 0x000fea0003800000 */
[----:B------:R-:W-:Y:S01]  /*7cc0*/  BPT.TRAP 0x1 ;  /* 0x000000040000795c */ /* 0x000fe20000300000 */
.L_x_921:
[----:B----4-:R-:W-:Y:S05]  /*7cd0*/  @P1 BRA `(.L_x_922) ;  /* 0x0000000000081947 */ /* 0x010fea0003800000 */
[----:B------:R-:W4:Y:S02]  /*7ce0*/  SYNCS.PHASECHK.TRANS64.TRYWAIT P1, [UR11+0x2a850], R0 ;  /* 0x02a85000ff0075a7 */ /* 0x000f24000802014b */
[----:B----4-:R-:W-:Y:S05]  /*7cf0*/  @!P1 BRA `(.L_x_923) ;  /* 0x0000009400449947 */ /* 0x010fea0003800000 */
.L_x_922:
[----:B------:R-:W-:Y:S01]  /*7d00*/  UIADD3 UR6, UR37, 0x400, URZ ;  /* 0x0000040025067890 */ /* 0x000fe2000fffe03f */
[----:B------:R-:W-:Y:S01]  /*7d10*/  WARPGROUP.ARRIVE ;  /* 0x00000000000079c5 */ /* 0x000fe20000000000 */
[----:B------:R-:W-:Y:S01]  /*7d20*/  UMOV UR15, 0x40000040 ;  /* 0x40000040000f7882 */ /* 0x000fe20000000000 */
[----:B-1-3--:R-:W-:Y:S01]  /*7d30*/  FMNMX.FTZ R0, R88, R173, !PT ;  /* 0x000000ad58007209 */ /* 0x00afe20007810000 */
[----:B------:R-:W-:Y:S01]  /*7d40*/  USHF.R.U32.HI UR6, URZ, 0x4, UR6 ;  /* 0x000000043f067899 */ /* 0x000fe20008011606 */
[----:B------:R-:W1:Y:S01]  /*7d50*/  LDC R14, c[0x0][0x988] ;  /* 0x00026200ff0e7b82 */ /* 0x000e620000000800 */
[----:B------:R-:W-:Y:S01]  /*7d60*/  FMNMX.FTZ R2, R90, R21, !PT ;  /* 0x000000155a027209 */ /* 0x000fe20007810000 */
[----:B------:R-:W3:Y:S01]  /*7d70*/  S2R R174, SR_TID.X ;  /* 0x0000000000ae7919 */ /* 0x000ee20000002100 */
[----:B------:R-:W-:Y:S01]  /*7d80*/  ULOP3.LUT UR6, UR6, 0x3fff, URZ, 0xc0, !UPT ;  /* 0x00003fff06067892 */ /* 0x000fe2000f8ec03f */
[----:B--2---:R-:W-:Y:S01]  /*7d90*/  FMNMX.FTZ R3, R89, R0, !PT ;  /* 0x0000000059037209 */ /* 0x004fe20007810000 */
[----:B------:R-:W-:-:S02]  /*7da0*/  UMOV UR38, UR46 ;  /* 0x0000002e00267c82 */ /* 0x000fc40008000000 */
[----:B------:R-:W-:Y:S01]  /*7db0*/  ULOP3.LUT UR6, UR6, 0x3000000, URZ, 0xfc, !UPT ;  /* 0x0300000006067892 */ /* 0x000fe2000f8efc3f */
[----:B------:R-:W-:-:S03]  /*7dc0*/  FMNMX.FTZ R0, R92, R3, !PT ;  /* 0x000000035c007209 */ /* 0x000fc60007810000 */
[----:B------:R-:W-:Y:S01]  /*7dd0*/  UIMAD UR6, UR7, 0x600, UR6 ;  /* 0x00000600070678a4 */ /* 0x000fe2000f8e0206 */
[----:B------:R-:W-:Y:S02]  /*7de0*/  FMNMX.FTZ R3, R93, R0, !PT ;  /* 0x000000005d037209 */ /* 0x000fe40007810000 */
[----:B------:R-:W-:Y:S01]  /*7df0*/  UMOV UR7, 0x40000040 ;  /* 0x4000004000077882 */ /* 0x000fe20000000000 */
[----:B------:R-:W-:Y:S01]  /*7e00*/  UIADD3 UR10, UR6, 0x80, URZ ;  /* 0x00000080060a7890 */ /* 0x000fe2000fffe03f */
[----:B------:R-:W-:-:S04]  /*7e10*/  FMNMX.FTZ R0, R96, R3, !PT ;  /* 0x0000000360007209 */ /* 0x000fc80007810000 */
[----:B------:R-:W-:Y:S01]  /*7e20*/  HGMMA.64x128x16.F32 R24, R156, gdesc[UR4].tnspB, R24, gsb0 ;  /* 0x41e000049c187df0 */ /* 0x000fe20008000818 */
[----:B------:R-:W-:Y:S01]  /*7e30*/  FMNMX.FTZ R3, R97, R0, !PT ;  /* 0x0000000061037209 */ /* 0x000fe20007810000 */
[----:B------:R-:W-:Y:S01]  /*7e40*/  UMOV UR14, UR10 ;  /* 0x0000000a000e7c82 */ /* 0x000fe20008000000 */
[----:B------:R-:W-:Y:S02]  /*7e50*/  UIADD3 UR10, UR6, 0x100, URZ ;  /* 0x00000100060a7890 */ /* 0x000fe4000fffe03f */
[----:B------:R-:W-:Y:S01]  /*7e60*/  FMNMX.FTZ R0, R100, R3, !PT ;  /* 0x0000000364007209 */ /* 0x000fe20007810000 */
[----:B------:R-:W-:-:S03]  /*7e70*/  UMOV UR7, 0x40000040 ;  /* 0x4000004000077882 */ /* 0x000fc60000000000 */
[----:B------:R-:W-:-:S04]  /*7e80*/  FMNMX.FTZ R3, R101, R0, !PT ;  /* 0x0000000065037209 */ /* 0x000fc80007810000 */
[----:B------:R-:W-:Y:S02]  /*7e90*/  FMNMX.FTZ R0, R104, R3, !PT ;  /* 0x0000000368007209 */ /* 0x000fe40007810000 */
[----:B---3--:R-:W-:Y:S02]  /*7ea0*/  LOP3.LUT P1, RZ, R174, 0x7f, RZ, 0xc0, !PT ;  /* 0x0000007faeff7812 */ /* 0x008fe4000782c0ff */
        /* <DEDUP_REMOVED lines=17> */
[----:B------:R-:W2:Y:S02]  /*7fc0*/  SHFL.BFLY PT, R3, R12, 0x1, 0x1f ;  /* 0x0c201f000c037f89 */ /* 0x000ea400000e0000 */
[----:B--2---:R-:W-:Y:S01]  /*7fd0*/  FMNMX.FTZ R3, R12, R3, !PT ;  /* 0x000000030c037209 */ /* 0x004fe20007810000 */
[----:B------:R-:W-:Y:S02]  /*7fe0*/  WARPGROUP.DEPBAR.LE gsb0, 0x0 ;  /* 0x00008000000079c5 */ /* 0x000fe40000010000 */
[----:B------:R-:W-:-:S06]  /*7ff0*/  WARPGROUP.ARRIVE ;  /* 0x00000000000079c5 */ /* 0x000fcc0000000000 */
[----:B------:R-:W-:Y:S01]  /*8000*/  HGMMA.64x128x16.F32 R24, R152, gdesc[UR12].tnspB, R24, gsb0 ;  /* 0x41e0000c98187df0 */ /* 0x000fe20008000818 */
[----:B------:R-:W-:Y:S01]  /*8010*/  UMOV UR14, UR10 ;  /* 0x0000000a000e7c82 */ /* 0x000fe20008000000 */
[----:B------:R-:W-:Y:S01]  /*8020*/  UMOV UR15, 0x40000040 ;  /* 0x40000040000f7882 */ /* 0x000fe20000000000 */
[----:B------:R-:W-:Y:S01]  /*8030*/  UIADD3 UR10, UR6, 0x180, URZ ;  /* 0x00000180060a7890 */ /* 0x000fe2000fffe03f */
[----:B------:R-:W-:Y:S02]  /*8040*/  WARPGROUP.DEPBAR.LE gsb0, 0x0 ;  /* 0x00008000000079c5 */ /* 0x000fe40000010000 */
[----:B------:R-:W-:Y:S01]  /*8050*/  WARPGROUP.ARRIVE ;  /* 0x00000000000079c5 */ /* 0x000fe20000000000 */
[----:B-1----:R-:W-:-:S04]  /*8060*/  FMUL.FTZ R153, R3, R14 ;  /* 0x0000000e03997220 */ /* 0x002fc80000410000 */
[-CC-:B------:R-:W-:Y:S01]  /*8070*/  FFMA.FTZ R156, R89, R14.reuse, -R153.reuse ;  /* 0x0000000e599c7223 */ /* 0x180fe20000010899 */
[----:B------:R-:W-:Y:S01]  /*8080*/  HGMMA.64x128x16.F32 R24, R148, gdesc[UR12].tnspB, R24, gsb0 ;  /* 0x41e0000c94187df0 */ /* 0x000fe20008000818 */
[----:B------:R-:W-:Y:S01]  /*8090*/  UMOV UR14, UR10 ;  /* 0x0000000a000e7c82 */ /* 0x000fe20008000000 */
[----:B------:R-:W-:Y:S01]  /*80a0*/  UMOV UR15, 0x40000040 ;  /* 0x40000040000f7882 */ /* 0x000fe20000000000 */
[----:B------:R-:W-:Y:S01]  /*80b0*/  UIADD3 UR10, UR6, 0x200, URZ ;  /* 0x00000200060a7890 */ /* 0x000fe2000fffe03f */
[-CC-:B------:R-:W-:Y:S01]  /*80c0*/  FFMA.FTZ R158, R92, R14.reuse, -R153.reuse ;  /* 0x0000000e5c9e7223 */ /* 0x180fe20000010899 */
[----:B------:R-:W-:Y:S01]  /*80d0*/  UIADD3 UR6, UR6, 0x280, URZ ;  /* 0x0000028006067890 */ /* 0x000fe2000fffe03f */
[----:B------:R-:W-:Y:S01]  /*80e0*/  MUFU.EX2 R156, R156 ;  /* 0x0000009c009c7308 */ /* 0x000fe20000000800 */
[-CC-:B------:R-:W-:Y:S01]  /*80f0*/  FFMA.FTZ R152, R96, R14.reuse, -R153.reuse ;  /* 0x0000000e60987223 */ /* 0x180fe20000010899 */
[-CC-:B------:R-:W-:Y:S01]  /*8100*/  FFMA.FTZ R154, R100, R14.reuse, -R153.reuse ;  /* 0x0000000e649a7223 */ /* 0x180fe20000010899 */
[-CC-:B------:R-:W-:Y:S01]  /*8110*/  FFMA.FTZ R92, R124, R14.reuse, -R153.reuse ;  /* 0x0000000e7c5c7223 */ /* 0x180fe20000010899 */
[-CC-:B------:R-:W-:Y:S01]  /*8120*/  FFMA.FTZ R96, R128, R14.reuse, -R153.reuse ;  /* 0x0000000e80607223 */ /* 0x180fe20000010899 */
[-CC-:B------:R-:W-:Y:S01]  /*8130*/  FFMA.FTZ R100, R132, R14.reuse, -R153.reuse ;  /* 0x0000000e84647223 */ /* 0x180fe20000010899 */
[----:B------:R-:W-:-:S02]  /*8140*/  FFMA.FTZ R133, R133, R14, -R153 ;  /* 0x0000000e85857223 */ /* 0x000fc40000010899 */
        /* <DEDUP_REMOVED lines=8> */
[----:B------:R-:W-:Y:S01]  /*81d0*/  FMNMX.FTZ R151, R91, R2, !PT ;  /* 0x000000025b977209 */ /* 0x000fe20007810000 */
[----:B------:R-:W-:Y:S01]  /*81e0*/  FADD.FTZ R149, -R3, R173 ;  /* 0x000000ad03957221 */ /* 0x000fe20000010100 */
[----:B------:R-:W-:Y:S01]  /*81f0*/  FFMA.FTZ R150, R108, R14, -R153 ;  /* 0x0000000e6c967223 */ /* 0x000fe20000010899 */
[----:B------:R-:W-:Y:S01]  /*8200*/  IMAD.MOV.U32 R173, RZ, RZ, R3 ;  /* 0x000000ffffad7224 */ /* 0x000fe200078e0003 */
[----:B------:R-:W-:Y:S01]  /*8210*/  FMNMX.FTZ R2, R94, R151, !PT ;  /* 0x000000975e027209 */ /* 0x000fe20007810000 */
[----:B------:R-:W-:Y:S01]  /*8220*/  HGMMA.64x128x16.F32 R24, R144, gdesc[UR12].tnspB, R24, gsb0 ;  /* 0x41e0000c90187df0 */ /* 0x000fe20008000818 */
[----:B------:R-:W-:Y:S01]  /*8230*/  UMOV UR14, UR10 ;  /* 0x0000000a000e7c82 */ /* 0x000fe20008000000 */
[----:B------:R-:W-:Y:S01]  /*8240*/  UMOV UR15, 0x40000040 ;  /* 0x40000040000f7882 */ /* 0x000fe20000000000 */
[----:B------:R-:W-:Y:S01]  /*8250*/  FMNMX.FTZ R89, R95, R2, !PT ;  /* 0x000000025f597209 */ /* 0x000fe20007810000 */
[-C--:B------:R-:W-:Y:S01]  /*8260*/  FMUL.FTZ R148, R149, R14.reuse ;  /* 0x0000000e95947220 */ /* 0x080fe20000410000 */
[-CC-:B------:R-:W-:Y:S01]  /*8270*/  FFMA.FTZ R149, R88, R14.reuse, -R153.reuse ;  /* 0x0000000e58957223 */ /* 0x180fe20000010899 */
[----:B------:R-:W-:Y:S01]  /*8280*/  FFMA.FTZ R88, R120, R14, -R153 ;  /* 0x0000000e78587223 */ /* 0x000fe20000010899 */
[----:B------:R-:W-:Y:S01]  /*8290*/  FMNMX.FTZ R2, R98, R89, !PT ;  /* 0x0000005962027209 */ /* 0x000fe20007810000 */
[----:B------:R1:W-:Y:S03]  /*82a0*/  MUFU.EX2 R0, R148 ;  /* 0x0000009400007308 */ /* 0x0003e60000000800 */
[----:B------:R-:W-:-:S04]  /*82b0*/  FMNMX.FTZ R89, R99, R2, !PT ;  /* 0x0000000263597209 */ /* 0x000fc80007810000 */
[----:B------:R-:W-:Y:S01]  /*82c0*/  FMNMX.FTZ R2, R102, R89, !PT ;  /* 0x0000005966027209 */ /* 0x000fe20007810000 */
[-CC-:B------:R-:W-:Y:S01]  /*82d0*/  FFMA.FTZ R89, R93, R14.reuse, -R153.reuse ;  /* 0x0000000e5d597223 */ /* 0x180fe20000010899 */
[----:B------:R-:W2:Y:S01]  /*82e0*/  MUFU.EX2 R149, R149 ;  /* 0x0000009500957308 */ /* 0x000ea20000000800 */
[----:B-1----:R-:W-:Y:S01]  /*82f0*/  FFMA.FTZ R148, R104, R14, -R153 ;  /* 0x0000000e68947223 */ /* 0x002fe20000010899 */
[----:B------:R-:W-:-:S04]  /*8300*/  FMNMX.FTZ R93, R103, R2, !PT ;  /* 0x00000002675d7209 */ /* 0x000fc80007810000 */
[----:B------:R-:W-:Y:S02]  /*8310*/  FMNMX.FTZ R2, R106, R93, !PT ;  /* 0x0000005d6a027209 */ /* 0x000fe40007810000 */
[----:B------:R-:W-:Y:S02]  /*8320*/  MUFU.EX2 R89, R89 ;  /* 0x0000005900597308 */ /* 0x000fe40000000800 */
[----:B------:R-:W-:-:S04]  /*8330*/  FMNMX.FTZ R93, R107, R2, !PT ;  /* 0x000000026b5d7209 */ /* 0x000fc80007810000 */
[----:B------:R-:W-:Y:S01]  /*8340*/  FMNMX.FTZ R2, R110, R93, !PT ;  /* 0x0000005d6e027209 */ /* 0x000fe20007810000 */
[----:B------:R-:W-:Y:S01]  /*8350*/  FFMA.FTZ R93, R97, R14, -R153 ;  /* 0x0000000e615d7223 */ /* 0x000fe20000010899 */
[----:B------:R-:W-:Y:S01]  /*8360*/  MUFU.EX2 R148, R148 ;  /* 0x0000009400947308 */ /* 0x000fe20000000800 */
[----:B--2---:R-:W-:Y:S01]  /*8370*/  FFMA.FTZ R11, R0, R11, R149 ;  /* 0x0000000b000b7223 */ /* 0x004fe20000010095 */
[----:B------:R-:W-:-:S03]  /*8380*/  FMNMX.FTZ R97, R111, R2, !PT ;  /* 0x000000026f617209 */ /* 0x000fc60007810000 */
[----:B------:R-:W-:Y:S01]  /*8390*/  FADD.FTZ R11, R156, R11 ;  /* 0x0000000b9c0b7221 */ /* 0x000fe20000010000 */
[----:B------:R-:W-:Y:S02]  /*83a0*/  FMNMX.FTZ R2, R114, R97, !PT ;  /* 0x0000006172027209 */ /* 0x000fe40007810000 */
[----:B------:R-:W-:Y:S01]  /*83b0*/  MUFU.EX2 R93, R93 ;  /* 0x0000005d005d7308 */ /* 0x000fe20000000800 */
[----:B------:R-:W-:Y:S02]  /*83c0*/  F2FP.F16.F32.PACK_AB R156, R156, R149 ;  /* 0x000000959c9c723e */ /* 0x000fe400000000ff */
[----:B------:R-:W-:-:S04]  /*83d0*/  FMNMX.FTZ R97, R115, R2, !PT ;  /* 0x0000000273617209 */ /* 0x000fc80007810000 */
[----:B------:R-:W-:Y:S01]  /*83e0*/  FMNMX.FTZ R2, R118, R97, !PT ;  /* 0x0000006176027209 */ /* 0x000fe20007810000 */
[----:B------:R-:W-:Y:S01]  /*83f0*/  FFMA.FTZ R97, R101, R14, -R153 ;  /* 0x0000000e65617223 */ /* 0x000fe20000010899 */
[----:B------:R-:W-:Y:S02]  /*8400*/  MUFU.EX2 R150, R150 ;  /* 0x0000009600967308 */ /* 0x000fe40000000800 */
[----:B------:R-:W-:-:S04]  /*8410*/  FMNMX.FTZ R101, R119, R2, !PT ;  /* 0x0000000277657209 */ /* 0x000fc80007810000 */
[----:B------:R-:W-:Y:S02]  /*8420*/  FMNMX.FTZ R2, R122, R101, !PT ;  /* 0x000000657a027209 */ /* 0x000fe40007810000 */
[----:B------:R-:W-:Y:S02]  /*8430*/  MUFU.EX2 R97, R97 ;  /* 0x0000006100617308 */ /* 0x000fe40000000800 */
        /* <DEDUP_REMOVED lines=9> */
[-CC-:B------:R-:W-:Y:S01]  /*84d0*/  FFMA.FTZ R105, R109, R14.reuse, -R153.reuse ;  /* 0x0000000e6d697223 */ /* 0x180fe20000010899 */
[-CC-:B------:R-:W-:Y:S01]  /*84e0*/  FFMA.FTZ R109, R113, R14.reuse, -R153.reuse ;  /* 0x0000000e716d7223 */ /* 0x180fe20000010899 */
[--C-:B------:R-:W-:Y:S01]  /*84f0*/  FFMA.FTZ R113, R117, R14, -R153.reuse ;  /* 0x0000000e75717223 */ /* 0x100fe20000010899 */
[----:B------:R-:W-:Y:S01]  /*8500*/  FMNMX.FTZ R2, R135, R2, !PT ;  /* 0x0000000287027209 */ /* 0x000fe20007810000 */
[-CC-:B------:R-:W-:Y:S01]  /*8510*/  FFMA.FTZ R117, R121, R14.reuse, -R153.reuse ;  /* 0x0000000e79757223 */ /* 0x180fe20000010899 */
[-CC-:B------:R-:W-:Y:S01]  /*8520*/  FFMA.FTZ R121, R125, R14.reuse, -R153.reuse ;  /* 0x0000000e7d797223 */ /* 0x180fe20000010899 */
[----:B------:R-:W-:Y:S01]  /*8530*/  FFMA.FTZ R125, R129, R14, -R153 ;  /* 0x0000000e817d7223 */ /* 0x000fe20000010899 */
[----:B------:R-:W-:Y:S08]  /*8540*/  MUFU.EX2 R105, R105 ;  /* 0x0000006900697308 */ /* 0x000ff00000000800 */
[----:B------:R-:W-:Y:S08]  /*8550*/  MUFU.EX2 R109, R109 ;  /* 0x0000006d006d7308 */ /* 0x000ff00000000800 */
[----:B------:R-:W-:Y:S08]  /*8560*/  MUFU.EX2 R113, R113 ;  /* 0x0000007100717308 */ /* 0x000ff00000000800 */
[----:B------:R-:W1:Y:S08]  /*8570*/  MUFU.EX2 R117, R117 ;  /* 0x0000007500757308 */ /* 0x000e700000000800 */
[----:B------:R-:W2:Y:S08]  /*8580*/  MUFU.EX2 R121, R121 ;  /* 0x0000007900797308 */ /* 0x000eb00000000800 */
[----:B------:R-:W-:Y:S01]  /*8590*/  MUFU.EX2 R125, R125 ;  /* 0x0000007d007d7308 */ /* 0x000fe20000000800 */
[----:B------:R-:W-:-:S02]  /*85a0*/  WARPGROUP.DEPBAR.LE gsb0, 0x0 ;  /* 0x00008000000079c5 */ /* 0x000fc40000010000 */
[----:B------:R-:W-:Y:S01]  /*85b0*/  WARPGROUP.ARRIVE ;  /* 0x00000000000079c5 */ /* 0x000fe20000000000 */
[----:B------:R-:W3:Y:S01]  /*85c0*/  SHFL.BFLY PT, R145, R2, 0x2, 0x1f ;  /* 0x0c401f0002917f89 */ /* 0x000ee200000e0000 */
[-CC-:B------:R-:W-:Y:S01]  /*85d0*/  FFMA.FTZ R144, R112, R14.reuse, -R153.reuse ;  /* 0x0000000e70907223 */ /* 0x180fe20000010899 */
[----:B------:R-:W-:-:S03]  /*85e0*/  FFMA.FTZ R146, R116, R14, -R153 ;  /* 0x0000000e74927223 */ /* 0x000fc60000010899 */
[----:B------:R-:W-:Y:S02]  /*85f0*/  HGMMA.64x128x16.F32 R24, R140, gdesc[UR12].tnspB, R24, gsb0 ;  /* 0x41e0000c8c187df0 */ /* 0x000fe40008000818 */
[----:B------:R-:W-:Y:S08]  /*8600*/  MUFU.EX2 R144, R144 ;  /* 0x0000009000907308 */ /* 0x000ff00000000800 */
[----:B------:R-:W-:Y:S01]  /*8610*/  MUFU.EX2 R146, R146 ;  /* 0x0000009200927308 */ /* 0x000fe20000000800 */
[----:B---3--:R-:W-:-:S05]  /*8620*/  FMNMX.FTZ R145, R2, R145, !PT ;  /* 0x0000009102917209 */ /* 0x008fca0007810000 */
[----:B------:R-:W3:Y:S02]  /*8630*/  SHFL.BFLY PT, R12, R145, 0x1, 0x1f ;  /* 0x0c201f00910c7f89 */ /* 0x000ee400000e0000 */
[----:B---3--:R-:W-:-:S05]  /*8640*/  FMNMX.FTZ R12, R145, R12, !PT ;  /* 0x0000000c910c7209 */ /* 0x008fca0007810000 */
[----:B------:R-:W-:Y:S02]  /*8650*/  FADD.FTZ R129, -R12, R21 ;  /* 0x000000150c817221 */ /* 0x000fe40000010100 */
[----:B------:R-:W-:Y:S02]  /*8660*/  MUFU.EX2 R21, R133 ;  /* 0x0000008500157308 */ /* 0x000fe40000000800 */
[----:B------:R-:W-:-:S06]  /*8670*/  FMUL.FTZ R129, R129, R14 ;  /* 0x0000000e81817220 */ /* 0x000fcc0000410000 */
[----:B------:R-:W-:Y:S01]  /*8680*/  MUFU.EX2 R2, R129 ;  /* 0x0000008100027308 */ /* 0x000fe20000000800 */
[----:B------:R-:W-:Y:S02]  /*8690*/  WARPGROUP.DEPBAR.LE gsb0, 0x0 ;  /* 0x00008000000079c5 */ /* 0x000fe40000010000 */
[----:B------:R-:W-:Y:S01]  /*86a0*/  WARPGROUP.ARRIVE ;  /* 0x00000000000079c5 */ /* 0x000fe20000000000 */
[----:B------:R-:W-:Y:S01]  /*86b0*/  FMUL.FTZ R141, R12, R14 ;  /* 0x0000000e0c8d7220 */ /* 0x000fe20000410000 */
[----:B-1----:R-:W-:Y:S02]  /*86c0*/  F2FP.F16.F32.PACK_AB R140, R117, R88 ;  /* 0x00000058758c723e */ /* 0x002fe400000000ff */
[----:B--2---:R-:W-:Y:S01]  /*86d0*/  F2FP.F16.F32.PACK_AB R142, R121, R92 ;  /* 0x0000005c798e723e */ /* 0x004fe200000000ff */
[-CC-:B------:R-:W-:Y:S01]  /*86e0*/  FFMA.FTZ R90, R90, R14.reuse, -R141.reuse ;  /* 0x0000000e5a5a7223 */ /* 0x180fe2000001088d */
[----:B------:R-:W-:Y:S01]  /*86f0*/  HGMMA.64x128x16.F32 R24, R136, gdesc[UR4].tnspB, R24, gsb0 ;  /* 0x41e0000488187df0 */ /* 0x000fe20008000818 */
[-CC-:B------:R-:W-:Y:S01]  /*8700*/  FFMA.FTZ R91, R91, R14.reuse, -R141.reuse ;  /* 0x0000000e5b5b7223 */ /* 0x180fe2000001088d */
[-CC-:B------:R-:W-:Y:S01]  /*8710*/  FFMA.FTZ R94, R94, R14.reuse, -R141.reuse ;  /* 0x0000000e5e5e7223 */ /* 0x180fe2000001088d */
[----:B------:R1:W2:Y:S01]  /*8720*/  MUFU.EX2 R157, R90 ;  /* 0x0000005a009d7308 */ /* 0x0002a20000000800 */
[-CC-:B------:R-:W-:Y:S01]  /*8730*/  FFMA.FTZ R95, R95, R14.reuse, -R141.reuse ;  /* 0x0000000e5f5f7223 */ /* 0x180fe2000001088d */
[-CC-:B------:R-:W-:Y:S01]  /*8740*/  FFMA.FTZ R98, R98, R14.reuse, -R141.reuse ;  /* 0x0000000e62627223 */ /* 0x180fe2000001088d */
[-CC-:B------:R-:W-:Y:S01]  /*8750*/  FFMA.FTZ R99, R99, R14.reuse, -R141.reuse ;  /* 0x0000000e63637223 */ /* 0x180fe2000001088d */
[-CC-:B------:R-:W-:Y:S01]  /*8760*/  FFMA.FTZ R102, R102, R14.reuse, -R141.reuse ;  /* 0x0000000e66667223 */ /* 0x180fe2000001088d */
[-CC-:B------:R-:W-:Y:S01]  /*8770*/  FFMA.FTZ R103, R103, R14.reuse, -R141.reuse ;  /* 0x0000000e67677223 */ /* 0x180fe2000001088d */
[-CC-:B------:R-:W-:Y:S01]  /*8780*/  FFMA.FTZ R106, R106, R14.reuse, -R141.reuse ;  /* 0x0000000e6a6a7223 */ /* 0x180fe2000001088d */
[----:B------:R-:W-:Y:S01]  /*8790*/  FFMA.FTZ R107, R107, R14, -R141 ;  /* 0x0000000e6b6b7223 */ /* 0x000fe2000001088d */
[----:B------:R-:W3:Y:S01]  /*87a0*/  MUFU.EX2 R91, R91 ;  /* 0x0000005b005b7308 */ /* 0x000ee20000000800 */
[----:B-1----:R-:W-:-:S02]  /*87b0*/  IMAD.U32 R90, RZ, RZ, UR36 ;  /* 0x00000024ff5a7e24 */ /* 0x002fc4000f8e00ff */
[-CC-:B------:R-:W-:Y:S01]  /*87c0*/  FFMA.FTZ R110, R110, R14.reuse, -R141.reuse ;  /* 0x0000000e6e6e7223 */ /* 0x180fe2000001088d */
[-CC-:B------:R-:W-:Y:S01]  /*87d0*/  FFMA.FTZ R111, R111, R14.reuse, -R141.reuse ;  /* 0x0000000e6f6f7223 */ /* 0x180fe2000001088d */
[-CC-:B------:R-:W-:Y:S01]  /*87e0*/  FFMA.FTZ R114, R114, R14.reuse, -R141.reuse ;  /* 0x0000000e72727223 */ /* 0x180fe2000001088d */
[-CC-:B------:R-:W-:Y:S01]  /*87f0*/  FFMA.FTZ R115, R115, R14.reuse, -R141.reuse ;  /* 0x0000000e73737223 */ /* 0x180fe2000001088d */
[----:B------:R-:W-:Y:S01]  /*8800*/  @!P1 LEA R90, R90, UR37, 0x3 ;  /* 0x000000255a5a9c11 */ /* 0x000fe2000f8e18ff */
[----:B------:R-:W-:Y:S01]  /*8810*/  FFMA.FTZ R118, R118, R14, -R141 ;  /* 0x0000000e76767223 */ /* 0x000fe2000001088d */
[----:B------:R1:W4:Y:S01]  /*8820*/  MUFU.EX2 R159, R94 ;  /* 0x0000005e009f7308 */ /* 0x0003220000000800 */
[----:B--2---:R-:W-:Y:S01]  /*8830*/  FFMA.FTZ R10, R2, R10, R157 ;  /* 0x0000000a020a7223 */ /* 0x004fe2000001009d */
[-CC-:B------:R-:W-:Y:S01]  /*8840*/  FFMA.FTZ R119, R119, R14.reuse, -R141.reuse ;  /* 0x0000000e77777223 */ /* 0x180fe2000001088d */
[----:B------:R-:W-:Y:S02]  /*8850*/  @!P1 VIADD R90, R90, 0x2a840 ;  /* 0x0002a8405a5a9836 */ /* 0x000fe40000000000 */
[-CC-:B------:R-:W-:Y:S01]  /*8860*/  FFMA.FTZ R122, R122, R14.reuse, -R141.reuse ;  /* 0x0000000e7a7a7223 */ /* 0x180fe2000001088d */
[-CC-:B------:R-:W-:Y:S01]  /*8870*/  FFMA.FTZ R123, R123, R14.reuse, -R141.reuse ;  /* 0x0000000e7b7b7223 */ /* 0x180fe2000001088d */
[-CC-:B------:R-:W-:Y:S01]  /*8880*/  FFMA.FTZ R126, R126, R14.reuse, -R141.reuse ;  /* 0x0000000e7e7e7223 */ /* 0x180fe2000001088d */
[-CC-:B------:R-:W-:Y:S01]  /*8890*/  FFMA.FTZ R127, R127, R14.reuse, -R141.reuse ;  /* 0x0000000e7f7f7223 */ /* 0x180fe2000001088d */
[----:B------:R-:W-:Y:S01]  /*88a0*/  @!P1 PRMT R90, RZ, 0x654, R90 ;  /* 0x00000654ff5a9816 */ /* 0x000fe2000000005a */
[----:B-1----:R-:W-:Y:S01]  /*88b0*/  IMAD.U32 R94, RZ, RZ, UR11 ;  /* 0x0000000bff5e7e24 */ /* 0x002fe2000f8e00ff */
[----:B------:R-:W1:Y:S01]  /*88c0*/  MUFU.EX2 R95, R95 ;  /* 0x0000005f005f7308 */ /* 0x000e620000000800 */
[----:B---3--:R-:W-:Y:S01]  /*88d0*/  FADD.FTZ R10, R91, R10 ;  /* 0x0000000a5b0a7221 */ /* 0x008fe20000010000 */
[-CC-:B------:R-:W-:Y:S01]  /*88e0*/  FFMA.FTZ R130, R130, R14.reuse, -R141.reuse ;  /* 0x0000000e82827223 */ /* 0x180fe2000001088d */
[-CC-:B------:R-:W-:Y:S01]  /*88f0*/  FFMA.FTZ R131, R131, R14.reuse, -R141.reuse ;  /* 0x0000000e83837223 */ /* 0x180fe2000001088d */
[-CC-:B------:R-:W-:Y:S01]  /*8900*/  FFMA.FTZ R134, R134, R14.reuse, -R141.reuse ;  /* 0x0000000e86867223 */ /* 0x180fe2000001088d */
[----:B------:R-:W-:Y:S01]  /*8910*/  FFMA.FTZ R135, R135, R14, -R141 ;  /* 0x0000000e87877223 */ /* 0x000fe2000001088d */
[----:B------:R-:W-:Y:S01]  /*8920*/  UMOV UR7, UR36 ;  /* 0x0000002400077c82 */ /* 0x000fe20008000000 */
[----:B----4-:R-:W-:Y:S01]  /*8930*/  FADD.FTZ R10, R159, R10 ;  /* 0x0000000a9f0a7221 */ /* 0x010fe20000010000 */
[----:B------:R-:W2:Y:S01]  /*8940*/  MUFU.EX2 R153, R98 ;  /* 0x0000006200997308 */ /* 0x000ea20000000800 */
[----:B------:R-:W-:-:S07]  /*8950*/  F2FP.F16.F32.PACK_AB R157, R91, R157 ;  /* 0x0000009d5b9d723e */ /* 0x000fce00000000ff */
[----:B------:R-:W3:Y:S01]  /*8960*/  MUFU.EX2 R99, R99 ;  /* 0x0000006300637308 */ /* 0x000ee20000000800 */
[C---:B-1----:R-:W-:Y:S01]  /*8970*/  FADD.FTZ R10, R95.reuse, R10 ;  /* 0x0000000a5f0a7221 */ /* 0x042fe20000010000 */
[----:B------:R-:W-:-:S06]  /*8980*/  F2FP.F16.F32.PACK_AB R159, R95, R159 ;  /* 0x0000009f5f9f723e */ /* 0x000fcc00000000ff */
[----:B------:R-:W1:Y:S01]  /*8990*/  MUFU.EX2 R155, R102 ;  /* 0x00000066009b7308 */ /* 0x000e620000000800 */
[----:B--2---:R-:W-:-:S07]  /*89a0*/  FADD.FTZ R10, R153, R10 ;  /* 0x0000000a990a7221 */ /* 0x004fce0000010000 */
[----:B------:R-:W2:Y:S01]  /*89b0*/  MUFU.EX2 R103, R103 ;  /* 0x0000006700677308 */ /* 0x000ea20000000800 */
[C---:B---3--:R-:W-:Y:S01]  /*89c0*/  FADD.FTZ R10, R99.reuse, R10 ;  /* 0x0000000a630a7221 */ /* 0x048fe20000010000 */
[----:B------:R-:W-:-:S06]  /*89d0*/  F2FP.F16.F32.PACK_AB R153, R99, R153 ;  /* 0x000000996399723e */ /* 0x000fcc00000000ff */
[----:B------:R-:W3:Y:S01]  /*89e0*/  MUFU.EX2 R129, R106 ;  /* 0x0000006a00817308 */ /* 0x000ee20000000800 */
[----:B-1----:R-:W-:-:S07]  /*89f0*/  FADD.FTZ R10, R155, R10 ;  /* 0x0000000a9b0a7221 */ /* 0x002fce0000010000 */
[----:B------:R-:W1:Y:S01]  /*8a00*/  MUFU.EX2 R107, R107 ;  /* 0x0000006b006b7308 */ /* 0x000e620000000800 */
[C---:B--2---:R-:W-:Y:S01]  /*8a10*/  FADD.FTZ R10, R103.reuse, R10 ;  /* 0x0000000a670a7221 */ /* 0x044fe20000010000 */
[----:B------:R-:W-:-:S06]  /*8a20*/  F2FP.F16.F32.PACK_AB R155, R103, R155 ;  /* 0x0000009b679b723e */ /* 0x000fcc00000000ff */
[----:B------:R-:W2:Y:S01]  /*8a30*/  MUFU.EX2 R151, R110 ;  /* 0x0000006e00977308 */ /* 0x000ea20000000800 */
[----:B---3--:R-:W-:-:S07]  /*8a40*/  FADD.FTZ R10, R129, R10 ;  /* 0x0000000a810a7221 */ /* 0x008fce0000010000 */
        /* <DEDUP_REMOVED lines=16> */
[----:B------:R-:W-:Y:S02]  /*8b50*/  WARPGROUP.DEPBAR.LE gsb0, 0x0 ;  /* 0x00008000000079c5 */ /* 0x000fe40000010000 */
[----:B------:R4:W-:Y:S01]  /*8b60*/  @!P1 SYNCS.ARRIVE.TRANS64.RED.A1T0 RZ, [R90+URZ], RZ ;  /* 0x000000ff5aff99a7 */ /* 0x0009e2000810043f */
[----:B-1----:R-:W-:Y:S01]  /*8b70*/  FADD.FTZ R10, R119, R10 ;  /* 0x0000000a770a7221 */ /* 0x002fe20000010000 */
[----:B------:R-:W-:Y:S02]  /*8b80*/  F2FP.F16.F32.PACK_AB R138, R21, R100 ;  /* 0x00000064158a723e */ /* 0x000fe400000000ff */
[----:B------:R-:W-:Y:S01]  /*8b90*/  F2FP.F16.F32.PACK_AB R147, R119, R147 ;  /* 0x000000937793723e */ /* 0x000fe200000000ff */
[----:B------:R-:W1:Y:S01]  /*8ba0*/  MUFU.EX2 R143, R126 ;  /* 0x0000007e008f7308 */ /* 0x000e620000000800 */
[----:B--2---:R-:W-:Y:S01]  /*8bb0*/  FADD.FTZ R10, R133, R10 ;  /* 0x0000000a850a7221 */ /* 0x004fe20000010000 */
[----:B------:R-:W-:Y:S01]  /*8bc0*/  F2FP.F16.F32.PACK_AB R136, R125, R96 ;  /* 0x000000607d88723e */ /* 0x000fe200000000ff */
[----:B----4-:R-:W-:-:S05]  /*8bd0*/  @!P1 VIADD R90, R94, 0x2a860 ;  /* 0x0002a8605e5a9836 */ /* 0x010fca0000000000 */
[----:B------:R-:W-:Y:S01]  /*8be0*/  @!P1 PRMT R90, RZ, 0x654, R90 ;  /* 0x00000654ff5a9816 */ /* 0x000fe2000000005a */
[----:B------:R-:W2:Y:S01]  /*8bf0*/  MUFU.EX2 R127, R127 ;  /* 0x0000007f007f7308 */ /* 0x000ea20000000800 */
[C---:B---3--:R-:W-:Y:S01]  /*8c00*/  FADD.FTZ R10, R123.reuse, R10 ;  /* 0x0000000a7b0a7221 */ /* 0x048fe20000010000 */
[----:B------:R-:W-:Y:S01]  /*8c10*/  F2FP.F16.F32.PACK_AB R141, R123, R133 ;  /* 0x000000857b8d723e */ /* 0x000fe200000000ff */
[----:B------:R3:W-:Y:S01]  /*8c20*/  @!P1 SYNCS.ARRIVE.TRANS64.RED.A1T0 RZ, [R90+URZ], RZ ;  /* 0x000000ff5aff99a7 */ /* 0x0007e2000810043f */
[C---:B------:R-:W-:Y:S01]  /*8c30*/  ISETP.GT.AND P1, PT, R20.reuse, R15, PT ;  /* 0x0000000f1400720c */ /* 0x040fe20003f24270 */
[----:B------:R-:W-:-:S03]  /*8c40*/  VIADD R20, R20, 0xffffffff ;  /* 0xffffffff14147836 */ /* 0x000fc60000000000 */
[----:B------:R-:W4:Y:S01]  /*8c50*/  MUFU.EX2 R137, R130 ;  /* 0x0000008200897308 */ /* 0x000f220000000800 */
[----:B-1----:R-:W-:Y:S01]  /*8c60*/  FADD.FTZ R10, R143, R10 ;  /* 0x0000000a8f0a7221 */ /* 0x002fe20000010000 */
[----:B---3--:R-:W-:Y:S01]  /*8c70*/  FADD.FTZ R90, R158, R11 ;  /* 0x0000000b9e5a7221 */ /* 0x008fe20000010000 */
[----:B------:R-:W-:-:S03]  /*8c80*/  F2FP.F16.F32.PACK_AB R158, R89, R158 ;  /* 0x0000009e599e723e */ /* 0x000fc600000000ff */
[----:B------:R-:W-:Y:S02]  /*8c90*/  FADD.FTZ R11, R89, R90 ;  /* 0x0000005a590b7221 */ /* 0x000fe40000010000 */
[----:B------:R-:W1:Y:S01]  /*8ca0*/  MUFU.EX2 R131, R131 ;  /* 0x0000008300837308 */ /* 0x000e620000000800 */
[C---:B--2---:R-:W-:Y:S01]  /*8cb0*/  FADD.FTZ R10, R127.reuse, R10 ;  /* 0x0000000a7f0a7221 */ /* 0x044fe20000010000 */
[----:B------:R-:W-:Y:S01]  /*8cc0*/  F2FP.F16.F32.PACK_AB R143, R127, R143 ;  /* 0x0000008f7f8f723e */ /* 0x000fe200000000ff */
[----:B------:R-:W-:Y:S01]  /*8cd0*/  FADD.FTZ R90, R152, R11 ;  /* 0x0000000b985a7221 */ /* 0x000fe20000010000 */
[----:B------:R-:W-:-:S03]  /*8ce0*/  F2FP.F16.F32.PACK_AB R152, R93, R152 ;  /* 0x000000985d98723e */ /* 0x000fc600000000ff */
[----:B------:R-:W-:Y:S01]  /*8cf0*/  FADD.FTZ R11, R93, R90 ;  /* 0x0000005a5d0b7221 */ /* 0x000fe20000010000 */
[----:B------:R-:W2:Y:S01]  /*8d00*/  MUFU.EX2 R139, R134 ;  /* 0x00000086008b7308 */ /* 0x000ea20000000800 */
[----:B----4-:R-:W-:Y:S02]  /*8d10*/  FADD.FTZ R10, R137, R10 ;  /* 0x0000000a890a7221 */ /* 0x010fe40000010000 */
[----:B------:R-:W-:Y:S01]  /*8d20*/  FADD.FTZ R90, R154, R11 ;  /* 0x0000000b9a5a7221 */ /* 0x000fe20000010000 */
[----:B------:R-:W-:-:S03]  /*8d30*/  F2FP.F16.F32.PACK_AB R154, R97, R154 ;  /* 0x0000009a619a723e */ /* 0x000fc600000000ff */
[----:B------:R-:W-:Y:S01]  /*8d40*/  FADD.FTZ R11, R97, R90 ;  /* 0x0000005a610b7221 */ /* 0x000fe20000010000 */
[----:B------:R-:W3:Y:S01]  /*8d50*/  MUFU.EX2 R135, R135 ;  /* 0x0000008700877308 */ /* 0x000ee20000000800 */
[C---:B-1----:R-:W-:Y:S01]  /*8d60*/  FADD.FTZ R10, R131.reuse, R10 ;  /* 0x0000000a830a7221 */ /* 0x042fe20000010000 */
[----:B------:R-:W-:Y:S01]  /*8d70*/  F2FP.F16.F32.PACK_AB R137, R131, R137 ;  /* 0x000000898389723e */ /* 0x000fe200000000ff */
[----:B------:R-:W-:Y:S01]  /*8d80*/  FADD.FTZ R90, R148, R11 ;  /* 0x0000000b945a7221 */ /* 0x000fe20000010000 */
[----:B------:R-:W-:-:S03]  /*8d90*/  F2FP.F16.F32.PACK_AB R148, R101, R148 ;  /* 0x000000946594723e */ /* 0x000fc600000000ff */
[----:B------:R-:W-:Y:S01]  /*8da0*/  FADD.FTZ R11, R101, R90 ;  /* 0x0000005a650b7221 */ /* 0x000fe20000010000 */
[----:B--2---:R-:W-:-:S03]  /*8db0*/  FADD.FTZ R10, R139, R10 ;  /* 0x0000000a8b0a7221 */ /* 0x004fc60000010000 */
[----:B------:R-:W-:Y:S01]  /*8dc0*/  FADD.FTZ R90, R150, R11 ;  /* 0x0000000b965a7221 */ /* 0x000fe20000010000 */
[----:B------:R-:W-:-:S03]  /*8dd0*/  F2FP.F16.F32.PACK_AB R150, R105, R150 ;  /* 0x000000966996723e */ /* 0x000fc600000000ff */
[----:B------:R-:W-:Y:S01]  /*8de0*/  FADD.FTZ R11, R105, R90 ;  /* 0x0000005a690b7221 */ /* 0x000fe20000010000 */
[C---:B---3--:R-:W-:Y:S01]  /*8df0*/  FADD.FTZ R10, R135.reuse, R10 ;  /* 0x0000000a870a7221 */ /* 0x048fe20000010000 */
[----:B------:R-:W-:Y:S02]  /*8e00*/  F2FP.F16.F32.PACK_AB R139, R135, R139 ;  /* 0x0000008b878b723e */ /* 0x000fe400000000ff */
[----:B------:R-:W-:Y:S01]  /*8e10*/  FADD.FTZ R90, R144, R11 ;  /* 0x0000000b905a7221 */ /* 0x000fe20000010000 */
[----:B------:R-:W-:-:S03]  /*8e20*/  F2FP.F16.F32.PACK_AB R144, R109, R144 ;  /* 0x000000906d90723e */ /* 0x000fc600000000ff */
[----:B------:R-:W-:-:S04]  /*8e30*/  FADD.FTZ R11, R109, R90 ;  /* 0x0000005a6d0b7221 */ /* 0x000fc80000010000 */
[----:B------:R-:W-:Y:S01]  /*8e40*/  FADD.FTZ R90, R146, R11 ;  /* 0x0000000b925a7221 */ /* 0x000fe20000010000 */
[----:B------:R-:W-:-:S03]  /*8e50*/  F2FP.F16.F32.PACK_AB R146, R113, R146 ;  /* 0x000000927192723e */ /* 0x000fc600000000ff */
[----:B------:R-:W-:-:S04]  /*8e60*/  FADD.FTZ R11, R113, R90 ;  /* 0x0000005a710b7221 */ /* 0x000fc80000010000 */
[----:B------:R-:W-:-:S04]  /*8e70*/  FADD.FTZ R90, R88, R11 ;  /* 0x0000000b585a7221 */ /* 0x000fc80000010000 */
[----:B------:R-:W-:-:S04]  /*8e80*/  FADD.FTZ R11, R117, R90 ;  /* 0x0000005a750b7221 */ /* 0x000fc80000010000 */
[----:B------:R-:W-:-:S04]  /*8e90*/  FADD.FTZ R90, R92, R11 ;  /* 0x0000000b5c5a7221 */ /* 0x000fc80000010000 */
[----:B------:R-:W-:-:S04]  /*8ea0*/  FADD.FTZ R11, R121, R90 ;  /* 0x0000005a790b7221 */ /* 0x000fc80000010000 */
[----:B------:R-:W-:-:S04]  /*8eb0*/  FADD.FTZ R88, R96, R11 ;  /* 0x0000000b60587221 */ /* 0x000fc80000010000 */
[----:B------:R-:W-:-:S04]  /*8ec0*/  FADD.FTZ R11, R125, R88 ;  /* 0x000000587d0b7221 */ /* 0x000fc80000010000 */
[----:B------:R-:W-:-:S04]  /*8ed0*/  FADD.FTZ R88, R100, R11 ;  /* 0x0000000b64587221 */ /* 0x000fc80000010000 */
[----:B------:R-:W-:Y:S01]  /*8ee0*/  FADD.FTZ R11, R21, R88 ;  /* 0x00000058150b7221 */ /* 0x000fe20000010000 */
[----:B------:R-:W-:Y:S01]  /*8ef0*/  IMAD.MOV.U32 R21, RZ, RZ, R12 ;  /* 0x000000ffff157224 */ /* 0x000fe200078e000c */
[----:B------:R-:W-:Y:S06]  /*8f00*/  @P1 BRA `(.L_x_924) ;  /* 0xffffffe400041947 */ /* 0x000fec000383ffff */
.L_x_915:
[----:B------:R-:W-:-:S13]  /*8f10*/  ISETP.GE.AND P1, PT, R20, R19, PT ;  /* 0x000000131400720c */ /* 0x000fda0003f26270 */
[----:B------:R-:W-:Y:S05]  /*8f20*/  @!P1 BRA `(.L_x_925) ;  /* 0x0000002c00589947 */ /* 0x000fea0003800000 */
[----:B------:R-:W-:Y:S01]  /*8f30*/  IMAD.MOV.U32 R15, RZ, RZ, R12 ;  /* 0x000000ffff0f7224 */ /* 0x000fe200078e000c */
[----:B------:R-:W-:Y:S01]  /*8f40*/  UMOV UR38, UR46 ;  /* 0x0000002e00267c82 */ /* 0x000fe20008000000 */
[----:B------:R-:W-:Y:S01]  /*8f50*/  IMAD.MOV.U32 R173, RZ, RZ, R3 ;  /* 0x000000ffffad7224 */ /* 0x000fe200078e0003 */
[----:B------:R-:W-:Y:S01]  /*8f60*/  UMOV UR7, UR36 ;  /* 0x0000002400077c82 */ /* 0x000fe20008000000 */
[----:B------:R-:W-:Y:S01]  /*8f70*/  IMAD.IADD R21, R5, 0x1, R13 ;  /* 0x0000000105157824 */ /* 0x000fe200078e020d */
[----:B------:R-:W-:Y:S01]  /*8f80*/  ULDC UR40, c[0x0][0x9e4] ;  /* 0x0002790000287ab9 */ /* 0x000fe20000000800 */
[----:B------:R-:W-:Y:S01]  /*8f90*/  ULDC UR41, c[0x0][0x9dc] ;  /* 0x0002770000297ab9 */ /* 0x000fe20000000800 */
[----:B------:R-:W-:-:S05]  /*8fa0*/  ULDC UR47, c[0x0][0x9e0] ;  /* 0x00027800002f7ab9 */ /* 0x000fca0000000800 */
.L_x_942:
[----:B------:R-:W-:-:S04]  /*8fb0*/  UIADD3 UR36, UR7, 0x1, URZ ;  /* 0x0000000107247890 */ /* 0x000fc8000fffe03f */
[----:B------:R-:W-:-:S04]  /*8fc0*/  UISETP.NE.AND UP0, UPT, UR36, 0x2, UPT ;  /* 0x000000022400788c */ /* 0x000fc8000bf05270 */
[----:B------:R-:W-:Y:S02]  /*8fd0*/  USEL UR46, URZ, 0x1, UP0 ;  /* 0x000000013f2e7887 */ /* 0x000fe40008000000 */
[----:B------:R-:W-:Y:S02]  /*8fe0*/  USEL UR36, UR36, URZ, UP0 ;  /* 0x0000003f24247287 */ /* 0x000fe40008000000 */
[----:B------:R-:W-:Y:S01]  /*8ff0*/  ULOP3.LUT UR46, UR38, UR46, URZ, 0x3c, !UPT ;  /* 0x0000002e262e7292 */ /* 0x000fe2000f8e3c3f */
[----:B------:R-:W-:Y:S11]  /*9000*/  @!P0 BRA `(.L_x_926) ;  /* 0x0000000000048947 */ /* 0x000ff60003800000 */
[----:B------:R-:W-:Y:S01]  /*9010*/  BPT.TRAP 0x1 ;  /* 0x000000040000795c */ /* 0x000fe20000300000 */
.L_x_926:
[----:B------:R-:W-:Y:S01]  /*9020*/  ULEA UR6, UR36, UR37, 0x3 ;  /* 0x0000002524067291 */ /* 0x000fe2000f8e183f */
[----:B------:R-:W-:-:S05]  /*9030*/  IMAD.U32 R3, RZ, RZ, UR46 ;  /* 0x0000002eff037e24 */ /* 0x000fca000f8e00ff */
[----:B------:R-:W-:-:S04]  /*9040*/  SHF.L.U32 R3, R3, 0x1f, RZ ;  /* 0x0000001f03037819 */ /* 0x000fc800000006ff */
[----:B------:R1:W2:Y:S01]  /*9050*/  SYNCS.PHASECHK.TRANS64.TRYWAIT P1, [UR6+0x2a830], R3 ;  /* 0x02a83003ff0075a7 */ /* 0x0002a20008020146 */
[----:B------:R-:W-:Y:S05]  /*9060*/  @!P0 BRA `(.L_x_927) ;  /* 0x0000000000048947 */ /* 0x000fea0003800000 */
[----:B------:R-:W-:Y:S01]  /*9070*/  BPT.TRAP 0x1 ;  /* 0x000000040000795c */ /* 0x000fe20000300000 */
.L_x_927:
[----:B--2---:R-:W-:Y:S05]  /*9080*/  @P1 BRA `(.L_x_928) ;  /* 0x0000000000081947 */ /* 0x004fea0003800000 */
[----:B------:R-:W2:Y:S02]  /*9090*/  SYNCS.PHASECHK.TRANS64.TRYWAIT P1, [UR6+0x2a830], R3 ;  /* 0x02a83003ff0075a7 */ /* 0x000ea40008020146 */
[----:B--2---:R-:W-:Y:S05]  /*90a0*/  @!P1 BRA `(.L_x_929) ;  /* 0x0000008000709947 */ /* 0x004fea0003800000 */
.L_x_928:
        /* <DEDUP_REMOVED lines=133> */
.L_x_930:
[----:B------:R-:W-:Y:S01]  /*9900*/  ULEA UR10, UR7, UR37, 0x3 ;  /* 0x00000025070a7291 */ /* 0x000fe2000f8e183f */
[----:B------:R-:W-:-:S05]  /*9910*/  IMAD.U32 R0, RZ, RZ, UR38 ;  /* 0x00000026ff007e24 */ /* 0x000fca000f8e00ff */
[----:B------:R-:W-:-:S04]  /*9920*/  SHF.L.U32 R0, R0, 0x1f, RZ ;  /* 0x0000001f00007819 */ /* 0x000fc800000006ff */
[----:B------:R3:W4:Y:S01]  /*9930*/  SYNCS.PHASECHK.TRANS64.TRYWAIT P1, [UR10+0x2a850], R0 ;  /* 0x02a85000ff0075a7 */ /* 0x000722000802014a */
[----:B------:R-:W-:Y:S05]  /*9940*/  @!P0 BRA `(.L_x_931) ;  /* 0x0000000000048947 */ /* 0x000fea0003800000 */
[----:B------:R-:W-:Y:S01]  /*9950*/  BPT.TRAP 0x1 ;  /* 0x000000040000795c */ /* 0x000fe20000300000 */
.L_x_931:
[----:B----4-:R-:W-:Y:S05]  /*9960*/  @P1 BRA `(.L_x_932) ;  /* 0x0000000000081947 */ /* 0x010fea0003800000 */
[----:B------:R-:W4:Y:S02]  /*9970*/  SYNCS.PHASECHK.TRANS64.TRYWAIT P1, [UR10+0x2a850], R0 ;  /* 0x02a85000ff0075a7 */ /* 0x000f24000802014a */
[----:B----4-:R-:W-:Y:S05]  /*9980*/  @!P1 BRA `(.L_x_933) ;  /* 0x0000007800509947 */ /* 0x010fea0003800000 */
.L_x_932:
[----:B------:R-:W-:Y:S01]  /*9990*/  UIADD3 UR6, UR37, 0x400, URZ ;  /* 0x0000040025067890 */ /* 0x000fe2000fffe03f */
[----:B------:R-:W-:-:S06]  /*99a0*/  WARPGROUP.ARRIVE ;  /* 0x00000000000079c5 */ /* 0x000fcc0000000000 */
[----:B------:R-:W4:Y:S01]  /*99b0*/  S2R R176, SR_TID.X ;  /* 0x0000000000b07919 */ /* 0x000f220000002100 */
[----:B-12---:R-:W1:Y:S01]  /*99c0*/  LDC R3, c[0x0][0x288] ;  /* 0x0000a200ff037b82 */ /* 0x006e620000000800 */
[----:B------:R-:W-:Y:S01]  /*99d0*/  USHF.R.U32.HI UR6, URZ, 0x4, UR6 ;  /* 0x000000043f067899 */ /* 0x000fe20008011606 */
[----:B---3--:R-:W-:Y:S01]  /*99e0*/  IMAD.U32 R0, RZ, RZ, UR36 ;  /* 0x00000024ff007e24 */ /* 0x008fe2000f8e00ff */
[----:B------:R-:W-:Y:S01]  /*99f0*/  ULDC UR14, c[0x0][0x2e0] ;  /* 0x0000b800000e7ab9 */ /* 0x000fe20000000800 */
[----:B------:R-:W-:Y:S01]  /*9a00*/  IMAD R14, R20, -0x60, RZ ;  /* 0xffffffa0140e7824 */ /* 0x000fe200078e02ff */
[----:B------:R-:W-:-:S03]  /*9a10*/  ULOP3.LUT UR6, UR6, 0x3fff, URZ, 0xc0, !UPT ;  /* 0x00003fff06067892 */ /* 0x000fc6000f8ec03f */
[----:B------:R-:W-:Y:S01]  /*9a20*/  IMAD R2, R17, UR14, R14 ;  /* 0x0000000e11027c24 */ /* 0x000fe2000f8e020e */
[----:B------:R-:W-:-:S04]  /*9a30*/  ULOP3.LUT UR6, UR6, 0x3000000, URZ, 0xfc, !UPT ;  /* 0x0300000006067892 */ /* 0x000fc8000f8efc3f */
[----:B------:R-:W-:-:S03]  /*9a40*/  UIMAD UR11, UR7, 0x600, UR6 ;  /* 0x00000600070b78a4 */ /* 0x000fc6000f8e0206 */
[----:B------:R-:W-:-:S04]  /*9a50*/  UMOV UR7, 0x40000040 ;  /* 0x4000004000077882 */ /* 0x000fc80000000000 */
[----:B------:R-:W-:Y:S02]  /*9a60*/  UMOV UR6, UR11 ;  /* 0x0000000b00067c82 */ /* 0x000fe40008000000 */
[----:B------:R-:W-:Y:S01]  /*9a70*/  HGMMA.64x128x16.F32 R24, R156, gdesc[UR4].tnspB, R24, gsb0 ;  /* 0x41e000049c187df0 */ /* 0x000fe20008000818 */
[----:B------:R-:W-:Y:S01]  /*9a80*/  UIADD3 UR6, UR11, 0x80, URZ ;  /* 0x000000800b067890 */ /* 0x000fe2000fffe03f */
[----:B-1----:R-:W-:Y:S01]  /*9a90*/  IADD3 R3, R2, 0x1, -R3 ;  /* 0x0000000102037810 */ /* 0x002fe20007ffe803 */
[----:B------:R-:W-:-:S04]  /*9aa0*/  UMOV UR7, 0x40000040 ;  /* 0x4000004000077882 */ /* 0x000fc80000000000 */
[----:B------:R-:W-:Y:S01]  /*9ab0*/  IMAD R3, R16, -0x2, R3 ;  /* 0xfffffffe10037824 */ /* 0x000fe200078e0203 */
[----:B----4-:R-:W-:-:S13]  /*9ac0*/  LOP3.LUT P1, RZ, R176, 0x7f, RZ, 0xc0, !PT ;  /* 0x0000007fb0ff7812 */ /* 0x010fda000782c0ff */
[----:B------:R-:W-:-:S05]  /*9ad0*/  @!P1 LEA R0, R0, UR37, 0x3 ;  /* 0x0000002500009c11 */ /* 0x000fca000f8e18ff */
        /* <DEDUP_REMOVED lines=23> */
[----:B------:R-:W-:Y:S01]  /*9c50*/  WARPGROUP.ARRIVE ;  /* 0x00000000000079c5 */ /* 0x000fe20000000000 */
[----:B------:R-:W-:-:S06]  /*9c60*/  IMAD R140, R16, -0x2, R14 ;  /* 0xfffffffe108c7824 */ /* 0x000fcc00078e020e */
[----:B------:R-:W-:Y:S01]  /*9c70*/  HGMMA.64x128x16.F32 R24, R136, gdesc[UR4].tnspB, R24, gsb0 ;  /* 0x41e0000488187df0 */ /* 0x000fe20008000818 */
[----:B------:R-:W-:Y:S02]  /*9c80*/  ULOP3.LUT UR6, URZ, UR41, URZ, 0x33, !UPT ;  /* 0x000000293f067292 */ /* 0x000fe4000f8e333f */
[----:B------:R-:W-:Y:S02]  /*9c90*/  WARPGROUP.DEPBAR.LE gsb0, 0x0 ;  /* 0x00008000000079c5 */ /* 0x000fe40000010000 */
[----:B------:R1:W-:Y:S01]  /*9ca0*/  @!P1 SYNCS.ARRIVE.TRANS64.RED.A1T0 RZ, [R0+URZ], RZ ;  /* 0x000000ff00ff99a7 */ /* 0x0003e2000810043f */
[----:B------:R-:W-:Y:S01]  /*9cb0*/  ISETP.GE.AND P1, PT, R172, 0x1, PT ;  /* 0x00000001ac00780c */ /* 0x000fe20003f26270 */
[C---:B------:R-:W-:Y:S02]  /*9cc0*/  VIADD R136, R3.reuse, UR47 ;  /* 0x0000002f03887c36 */ /* 0x040fe40008000000 */
[----:B------:R-:W-:Y:S02]  /*9cd0*/  VIADD R138, R3, UR6 ;  /* 0x00000006038a7c36 */ /* 0x000fe40008000000 */
[----:B-1----:R-:W-:-:S02]  /*9ce0*/  IMAD.IADD R0, R5, 0x1, R136 ;  /* 0x0000000105007824 */ /* 0x002fc400078e0288 */
[----:B------:R-:W-:-:S06]  /*9cf0*/  IMAD.IADD R2, R5, 0x1, R138 ;  /* 0x0000000105027824 */ /* 0x000fcc00078e028a */
[----:B------:R-:W-:Y:S05]  /*9d00*/  @!P1 BRA `(.L_x_934) ;  /* 0x0000000000589947 */ /* 0x000fea0003800000 */
        /* <DEDUP_REMOVED lines=11> */
.L_x_936:
[----:B------:R-:W-:-:S05]  /*9dc0*/  IMAD.U32 R137, RZ, RZ, UR40 ;  /* 0x00000028ff897e24 */ /* 0x000fca000f8e00ff */
[----:B------:R-:W-:-:S13]  /*9dd0*/  ISETP.NE.AND P1, PT, R137, 0x1, PT ;  /* 0x000000018900780c */ /* 0x000fda0003f25270 */
[----:B------:R-:W1:Y:S01]  /*9de0*/  @P1 LDC.64 R142, c[0x0][0x9e8] ;  /* 0x00027a00ff8e1b82 */ /* 0x000e620000000a00 */
[----:B------:R-:W-:-:S04]  /*9df0*/  @P1 IMAD.IADD R3, R5, 0x1, R13 ;  /* 0x0000000105031824 */ /* 0x000fc800078e020d */
[----:B-1----:R-:W-:-:S04]  /*9e00*/  @P1 IMAD.HI.U32 R142, R3, R142, RZ ;  /* 0x0000008e038e1227 */ /* 0x002fc800078e00ff */
[----:B------:R-:W-:Y:S01]  /*9e10*/  IMAD.MOV.U32 R3, RZ, RZ, R21 ;  /* 0x000000ffff037224 */ /* 0x000fe200078e0015 */
[----:B------:R-:W-:-:S07]  /*9e20*/  @P1 SHF.R.U32.HI R3, RZ, R143, R142 ;  /* 0x0000008fff031219 */ /* 0x000fce000001168e */
.L_x_937:
[----:B------:R-:W-:Y:S05]  /*9e30*/  BSYNC B0 ;  /* 0x0000000000007941 */ /* 0x000fea0003800000 */
.L_x_935:
[----:B------:R-:W-:-:S05]  /*9e40*/  IMAD R3, R3, R137, R140 ;  /* 0x0000008903037224 */ /* 0x000fca00078e028c */
[----:B------:R-:W-:Y:S02]  /*9e50*/  VIADDMNMX R0, R3, R137, R0, PT ;  /* 0x0000008903007246 */ /* 0x000fe40003800100 */
[----:B------:R-:W-:-:S07]  /*9e60*/  VIMNMX R2, R2, R3, !PT ;  /* 0x0000000302027248 */ /* 0x000fce0007fe0100 */
.L_x_934:
        /* <DEDUP_REMOVED lines=117> */
[----:B------:R-:W-:-:S13]  /*a5c0*/  ISETP.GE.AND P6, PT, R172, 0x1, PT ;  /* 0x00000001ac00780c */ /* 0x000fda0003fc6270 */
[----:B------:R-:W-:Y:S05]  /*a5d0*/  @!P6 BRA `(.L_x_938) ;  /* 0x000000000054e947 */ /* 0x000fea0003800000 */
[----:B------:R-:W-:Y:S01]  /*a5e0*/  IMAD.IADD R3, R4, 0x1, R13 ;  /* 0x0000000104037824 */ /* 0x000fe200078e020d */
[----:B------:R-:W-:Y:S04]  /*a5f0*/  BSSY B0, `(.L_x_939) ;  /* 0x0000010000007945 */ /* 0x000fe80003800000 */
[----:B------:R-:W-:-:S13]  /*a600*/  ISETP.GT.AND P6, PT, R3, -0x1, PT ;  /* 0xffffffff0300780c */ /* 0x000fda0003fc4270 */
        /* <DEDUP_REMOVED lines=9> */
.L_x_940:
[----:B------:R-:W-:-:S05]  /*a6a0*/  IMAD.U32 R12, RZ, RZ, UR40 ;  /* 0x00000028ff0c7e24 */ /* 0x000fca000f8e00ff */
[----:B------:R-:W-:-:S13]  /*a6b0*/  ISETP.NE.AND P6, PT, R12, 0x1, PT ;  /* 0x000000010c00780c */ /* 0x000fda0003fc5270 */
[----:B------:R-:W1:Y:S02]  /*a6c0*/  @P6 LDC.64 R148, c[0x0][0x9e8] ;  /* 0x00027a00ff946b82 */ /* 0x000e640000000a00 */
[----:B-1----:R-:W-:-:S05]  /*a6d0*/  @P6 IMAD.HI.U32 R148, R3, R148, RZ ;  /* 0x0000009403946227 */ /* 0x002fca00078e00ff */
[----:B------:R-:W-:-:S07]  /*a6e0*/  @P6 SHF.R.U32.HI R3, RZ, R149, R148 ;  /* 0x00000095ff036219 */ /* 0x000fce0000011694 */
.L_x_941:
[----:B------:R-:W-:Y:S05]  /*a6f0*/  BSYNC B0 ;  /* 0x0000000000007941 */ /* 0x000fea0003800000 */
.L_x_939:
[----:B------:R-:W-:-:S05]  /*a700*/  IMAD R3, R3, R12, R140 ;  /* 0x0000000c03037224 */ /* 0x000fca00078e028c */
[----:B------:R-:W-:Y:S02]  /*a710*/  VIADDMNMX R0, R3, R12, R0, PT ;  /* 0x0000000c03007246 */ /* 0x000fe40003800100 */
[----:B------:R-:W-:-:S07]  /*a720*/  VIMNMX R2, R2, R3, !PT ;  /* 0x0000000302027248 */ /* 0x000fce0007fe0100 */
.L_x_938:
[C---:B------:R-:W-:Y:S01]  /*a730*/  ISETP.GT.AND P1, PT, R2.reuse, 0x1, !P1 ;  /* 0x000000010200780c */ /* 0x040fe20004f24270 */
[----:B------:R-:W1:Y:S01]  /*a740*/  LDC R14, c[0x0][0x988] ;  /* 0x00026200ff0e7b82 */ /* 0x000e620000000800 */
[----:B------:R-:W-:Y:S01]  /*a750*/  ISETP.GT.AND P2, PT, R2, 0x8, !P2 ;  /* 0x000000080200780c */ /* 0x000fe20005744270 */
[----:B------:R-:W-:Y:S01]  /*a760*/  UMOV UR38, UR46 ;  /* 0x0000002e00267c82 */ /* 0x000fe20008000000 */
[C---:B------:R-:W-:Y:S01]  /*a770*/  ISETP.LT.OR P1, PT, R0.reuse, 0x2, P1 ;  /* 0x000000020000780c */ /* 0x040fe20000f21670 */
[----:B------:R-:W-:Y:S01]  /*a780*/  UMOV UR7, UR36 ;  /* 0x0000002400077c82 */ /* 0x000fe20008000000 */
        /* <DEDUP_REMOVED lines=57> */
[----:B------:R-:W-:Y:S02]  /*ab20*/  FMNMX.FTZ R12, R105, R12, !PT ;  /* 0x0000000c690c7209 */ /* 0x000fe40007810000 */
[----:B------:R-:W-:Y:S02]  /*ab30*/  ISETP.LT.OR P1, PT, R0, 0x2a, P1 ;  /* 0x0000002a0000780c */ /* 0x000fe40000f21670 */
[----:B------:R-:W-:Y:S02]  /*ab40*/  FMNMX.FTZ R12, R129, R12, !PT ;  /* 0x0000000c810c7209 */ /* 0x000fe40007810000 */
[----:B------:R-:W-:Y:S02]  /*ab50*/  FSEL R111, R111, -INF , !P1 ;  /* 0xff8000006f6f7808 */ /* 0x000fe40004800000 */
[----:B------:R-:W-:Y:S02]  /*ab60*/  ISETP.NE.AND P1, PT, R154, RZ, PT ;  /* 0x000000ff9a00720c */ /* 0x000fe40003f25270 */
[----:B------:R-:W-:-:S02]  /*ab70*/  ISETP.NE.AND P2, PT, R174, RZ, PT ;  /* 0x000000ffae00720c */ /* 0x000fc40003f45270 */
[----:B------:R-:W-:Y:S02]  /*ab80*/  ISETP.GT.AND P1, PT, R2, 0x30, !P1 ;  /* 0x000000300200780c */ /* 0x000fe40004f24270 */
[----:B------:R-:W-:Y:S02]  /*ab90*/  FMNMX.FTZ R12, R101, R12, !PT ;  /* 0x0000000c650c7209 */ /* 0x000fe40007810000 */
[----:B------:R-:W-:Y:S02]  /*aba0*/  ISETP.LT.OR P1, PT, R0, 0x31, P1 ;  /* 0x000000310000780c */ /* 0x000fe40000f21670 */
[----:B------:R-:W-:Y:S02]  /*abb0*/  FMNMX.FTZ R12, R133, R12, !PT ;  /* 0x0000000c850c7209 */ /* 0x000fe40007810000 */
[----:B------:R-:W-:Y:S02]  /*abc0*/  FSEL R91, R114, -INF , !P1 ;  /* 0xff800000725b7808 */ /* 0x000fe40004800000 */
[----:B------:R-:W-:Y:S01]  /*abd0*/  ISETP.NE.AND P1, PT, R112, RZ, PT ;  /* 0x000000ff7000720c */ /* 0x000fe20003f25270 */
[----:B------:R-:W2:Y:S01]  /*abe0*/  SHFL.BFLY PT, R3, R12, 0x2, 0x1f ;  /* 0x0c401f000c037f89 */ /* 0x000ea200000e0000 */
[----:B------:R-:W-:-:S02]  /*abf0*/  ISETP.NE.AND P6, PT, R124, RZ, PT ;  /* 0x000000ff7c00720c */ /* 0x000fc40003fc5270 */
[C---:B------:R-:W-:Y:S02]  /*ac00*/  ISETP.GT.AND P1, PT, R2.reuse, 0x31, !P1 ;  /* 0x000000310200780c */ /* 0x040fe40004f24270 */
[----:B------:R-:W-:Y:S02]  /*ac10*/  ISETP.GT.AND P3, PT, R2, 0x50, !P3 ;  /* 0x000000500200780c */ /* 0x000fe40005f64270 */
[C---:B------:R-:W-:Y:S02]  /*ac20*/  ISETP.LT.OR P1, PT, R0.reuse, 0x32, P1 ;  /* 0x000000320000780c */ /* 0x040fe40000f21670 */
[----:B------:R-:W-:Y:S02]  /*ac30*/  ISETP.LT.OR P3, PT, R0, 0x51, P3 ;  /* 0x000000510000780c */ /* 0x000fe40001f61670 */
[----:B------:R-:W-:Y:S02]  /*ac40*/  FSEL R115, R115, -INF , !P1 ;  /* 0xff80000073737808 */ /* 0x000fe40004800000 */
[----:B------:R-:W-:-:S02]  /*ac50*/  ISETP.NE.AND P1, PT, R156, RZ, PT ;  /* 0x000000ff9c00720c */ /* 0x000fc40003f25270 */
[C---:B------:R-:W-:Y:S02]  /*ac60*/  ISETP.GT.AND P4, PT, R2.reuse, 0x51, !P4 ;  /* 0x000000510200780c */ /* 0x040fe40006784270 */
[----:B------:R-:W-:Y:S02]  /*ac70*/  ISETP.GT.AND P1, PT, R2, 0x38, !P1 ;  /* 0x000000380200780c */ /* 0x000fe40004f24270 */
[----:B------:R-:W-:Y:S02]  /*ac80*/  FSEL R183, R130, -INF , !P3 ;  /* 0xff80000082b77808 */ /* 0x000fe40005800000 */
[----:B------:R-:W-:Y:S02]  /*ac90*/  ISETP.LT.OR P1, PT, R0, 0x39, P1 ;  /* 0x000000390000780c */ /* 0x000fe40000f21670 */
[----:B------:R-:W-:Y:S02]  /*aca0*/  ISETP.GT.AND P5, PT, R2, 0x58, !P5 ;  /* 0x000000580200780c */ /* 0x000fe40006fa4270 */
[----:B------:R-:W-:-:S02]  /*acb0*/  FSEL R175, R118, -INF , !P1 ;  /* 0xff80000076af7808 */ /* 0x000fc40004800000 */
[----:B------:R-:W-:Y:S02]  /*acc0*/  ISETP.NE.AND P1, PT, R116, RZ, PT ;  /* 0x000000ff7400720c */ /* 0x000fe40003f25270 */
[----:B------:R-:W-:Y:S02]  /*acd0*/  ISETP.LT.OR P4, PT, R0, 0x52, P4 ;  /* 0x000000520000780c */ /* 0x000fe40002781670 */
[----:B------:R-:W-:Y:S02]  /*ace0*/  ISETP.GT.AND P1, PT, R2, 0x39, !P1 ;  /* 0x000000390200780c */ /* 0x000fe40004f24270 */
[C---:B------:R-:W-:Y:S02]  /*acf0*/  ISETP.LT.OR P5, PT, R0.reuse, 0x59, P5 ;  /* 0x000000590000780c */ /* 0x040fe40002fa1670 */
        /* <DEDUP_REMOVED lines=15> */
[----:B------:R-:W-:Y:S02]  /*adf0*/  ISETP.LT.OR P1, PT, R0, 0x4a, P1 ;  /* 0x0000004a0000780c */ /* 0x000fe40000f21670 */
[----:B--2---:R-:W-:Y:S02]  /*ae00*/  FMNMX.FTZ R92, R12, R3, !PT ;  /* 0x000000030c5c7209 */ /* 0x004fe40007810000 */
[----:B------:R-:W-:-:S02]  /*ae10*/  FSEL R127, R127, -INF , !P1 ;  /* 0xff8000007f7f7808 */ /* 0x000fc40004800000 */
[----:B------:R-:W-:Y:S01]  /*ae20*/  ISETP.GT.AND P1, PT, R2, RZ, !P6 ;  /* 0x000000ff0200720c */ /* 0x000fe20007724270 */
[----:B------:R-:W2:Y:S01]  /*ae30*/  SHFL.BFLY PT, R3, R92, 0x1, 0x1f ;  /* 0x0c201f005c037f89 */ /* 0x000ea200000e0000 */
[----:B------:R-:W-:Y:S02]  /*ae40*/  ISETP.NE.AND P6, PT, R128, RZ, PT ;  /* 0x000000ff8000720c */ /* 0x000fe40003fc5270 */
[----:B------:R-:W-:Y:S02]  /*ae50*/  ISETP.LT.OR P1, PT, R0, 0x1, P1 ;  /* 0x000000010000780c */ /* 0x000fe40000f21670 */
[----:B------:R-:W-:Y:S02]  /*ae60*/  ISETP.GT.AND P2, PT, R2, 0x59, !P6 ;  /* 0x000000590200780c */ /* 0x000fe40007744270 */
[----:B------:R-:W-:Y:S02]  /*ae70*/  FSEL R90, R90, -INF , !P1 ;  /* 0xff8000005a5a7808 */ /* 0x000fe40004800000 */
[----:B------:R-:W-:-:S02]  /*ae80*/  ISETP.LT.OR P2, PT, R0, 0x5a, P2 ;  /* 0x0000005a0000780c */ /* 0x000fc40001741670 */
[----:B------:R-:W-:Y:S02]  /*ae90*/  FMNMX.FTZ R12, R90, R15, !PT ;  /* 0x0000000f5a0c7209 */ /* 0x000fe40007810000 */
[----:B------:R-:W-:Y:S02]  /*aea0*/  LOP3.LUT P6, RZ, R176, 0x7f, RZ, 0xc0, !PT ;  /* 0x0000007fb0ff7812 */ /* 0x000fe400078cc0ff */
[----:B------:R-:W-:-:S04]  /*aeb0*/  FMNMX.FTZ R12, R159, R12, !PT ;  /* 0x0000000c9f0c7209 */ /* 0x000fc80007810000 */
[----:B------:R-:W-:-:S04]  /*aec0*/  FMNMX.FTZ R12, R149, R12, !PT ;  /* 0x0000000c950c7209 */ /* 0x000fc80007810000 */
[----:B------:R-:W-:Y:S02]  /*aed0*/  FMNMX.FTZ R12, R157, R12, !PT ;  /* 0x0000000c9d0c7209 */ /* 0x000fe40007810000 */
[----:B--2---:R-:W-:Y:S02]  /*aee0*/  FMNMX.FTZ R3, R92, R3, !PT ;  /* 0x000000035c037209 */ /* 0x004fe40007810000 */
[----:B------:R-:W-:Y:S02]  /*aef0*/  FMNMX.FTZ R12, R151, R12, !PT ;  /* 0x0000000c970c7209 */ /* 0x000fe40007810000 */
[C---:B------:R-:W-:Y:S01]  /*af00*/  FSETP.NEU.FTZ.AND P1, PT, R3.reuse, -INF , PT ;  /* 0xff8000000300780b */ /* 0x040fe20003f3d000 */
[----:B-1----:R-:W-:Y:S01]  /*af10*/  FMUL.FTZ R94, R3, R14 ;  /* 0x0000000e035e7220 */ /* 0x002fe20000410000 */
[----:B------:R-:W-:Y:S02]  /*af20*/  FMNMX.FTZ R12, R155, R12, !PT ;  /* 0x0000000c9b0c7209 */ /* 0x000fe40007810000 */
[----:B------:R-:W-:-:S02]  /*af30*/  FSEL R0, R3, RZ, P1 ;  /* 0x000000ff03007208 */ /* 0x000fc40000800000 */
[----:B------:R-:W-:Y:S02]  /*af40*/  FMNMX.FTZ R12, R95, R12, !PT ;  /* 0x0000000c5f0c7209 */ /* 0x000fe40007810000 */
        /* <DEDUP_REMOVED lines=8> */
[-CC-:B------:R-:W-:Y:S01]  /*afd0*/  FFMA.FTZ R144, R97, R14.reuse, -R94.reuse ;  /* 0x0000000e61907223 */ /* 0x180fe2000001085e */
[----:B------:R-:W-:Y:S01]  /*afe0*/  FSEL R143, R134, -INF , !P5 ;  /* 0xff800000868f7808 */ /* 0x000fe20006800000 */
[--C-:B------:R-:W-:Y:S01]  /*aff0*/  FFMA.FTZ R97, R113, R14, -R94.reuse ;  /* 0x0000000e71617223 */ /* 0x100fe2000001085e */
[----:B------:R-:W-:Y:S01]  /*b000*/  FMNMX.FTZ R12, R103, R12, !PT ;  /* 0x0000000c670c7209 */ /* 0x000fe20007810000 */
[----:B------:R-:W-:Y:S01]  /*b010*/  FADD.FTZ R113, -R0, R173 ;  /* 0x000000ad00717221 */ /* 0x000fe20000010100 */
[----:B------:R-:W-:Y:S01]  /*b020*/  FSEL R139, R135, -INF , !P2 ;  /* 0xff800000878b7808 */ /* 0x000fe20005000000 */
[--C-:B------:R-:W-:Y:S01]  /*b030*/  FFMA.FTZ R135, R137, R14, -R94.reuse ;  /* 0x0000000e89877223 */ /* 0x100fe2000001085e */
[----:B------:R-:W-:Y:S01]  /*b040*/  FMNMX.FTZ R12, R111, R12, !PT ;  /* 0x0000000c6f0c7209 */ /* 0x000fe20007810000 */
[-CC-:B------:R-:W-:Y:S01]  /*b050*/  FFMA.FTZ R193, R88, R14.reuse, -R94.reuse ;  /* 0x0000000e58c17223 */ /* 0x180fe2000001085e */
[----:B------:R-:W-:Y:S01]  /*b060*/  FMUL.FTZ R0, R113, R14 ;  /* 0x0000000e71007220 */ /* 0x000fe20000410000 */
        /* <DEDUP_REMOVED lines=20> */
[--C-:B------:R-:W-:Y:S01]  /*b1b0*/  FFMA.FTZ R138, R101, R14, -R94.reuse ;  /* 0x0000000e658a7223 */ /* 0x100fe2000001085e */
[----:B------:R-:W-:Y:S01]  /*b1c0*/  FMNMX.FTZ R12, R123, R12, !PT ;  /* 0x0000000c7b0c7209 */ /* 0x000fe20007810000 */
[-CC-:B------:R-:W-:Y:S01]  /*b1d0*/  FFMA.FTZ R93, R121, R14.reuse, -R94.reuse ;  /* 0x0000000e795d7223 */ /* 0x180fe2000001085e */
[--C-:B------:R-:W-:Y:S01]  /*b1e0*/  FFMA.FTZ R89, R125, R14, -R94.reuse ;  /* 0x0000000e7d597223 */ /* 0x100fe2000001085e */
[----:B------:R-:W2:Y:S01]  /*b1f0*/  MUFU.EX2 R156, R156 ;  /* 0x0000009c009c7308 */ /* 0x000ea20000000800 */
[----:B------:R-:W-:Y:S01]  /*b200*/  FMNMX.FTZ R12, R181, R12, !PT ;  /* 0x0000000cb50c7209 */ /* 0x000fe20007810000 */
[-CC-:B------:R-:W-:Y:S01]  /*b210*/  FFMA.FTZ R105, R129, R14.reuse, -R94.reuse ;  /* 0x0000000e81697223 */ /* 0x180fe2000001085e */
[----:B------:R-:W-:Y:S01]  /*b220*/  FFMA.FTZ R101, R133, R14, -R94 ;  /* 0x0000000e85657223 */ /* 0x000fe2000001085e */
[----:B------:R-:W-:Y:S01]  /*b230*/  IMAD.MOV.U32 R173, RZ, RZ, R3 ;  /* 0x000000ffffad7224 */ /* 0x000fe200078e0003 */
[----:B------:R-:W-:-:S03]  /*b240*/  FMNMX.FTZ R12, R127, R12, !PT ;  /* 0x0000000c7f0c7209 */ /* 0x000fc60007810000 */
[----:B------:R-:W3:Y:S01]  /*b250*/  MUFU.EX2 R158, R158 ;  /* 0x0000009e009e7308 */ /* 0x000ee20000000800 */
[----:B------:R-:W-:Y:S01]  /*b260*/  FMNMX.FTZ R12, R183, R12, !PT ;  /* 0x0000000cb70c7209 */ /* 0x000fe20007810000 */
[----:B-1----:R-:W-:-:S03]  /*b270*/  FFMA.FTZ R11, R0, R11, R193 ;  /* 0x0000000b000b7223 */ /* 0x002fc600000100c1 */
[----:B------:R-:W-:-:S03]  /*b280*/  FMNMX.FTZ R12, R141, R12, !PT ;  /* 0x0000000c8d0c7209 */ /* 0x000fc60007810000 */
[----:B------:R-:W1:Y:S01]  /*b290*/  MUFU.EX2 R187, R187 ;  /* 0x000000bb00bb7308 */ /* 0x000e620000000800 */
[----:B------:R-:W-:Y:S01]  /*b2a0*/  FMNMX.FTZ R12, R143, R12, !PT ;  /* 0x0000000c8f0c7209 */ /* 0x000fe20007810000 */
[C---:B--2---:R-:W-:Y:S01]  /*b2b0*/  FADD.FTZ R11, R156.reuse, R11 ;  /* 0x0000000b9c0b7221 */ /* 0x044fe20000010000 */
[----:B------:R-:W-:Y:S02]  /*b2c0*/  F2FP.F16.F32.PACK_AB R156, R156, R193 ;  /* 0x000000c19c9c723e */ /* 0x000fe400000000ff */
[----:B------:R-:W-:-:S03]  /*b2d0*/  FMNMX.FTZ R12, R139, R12, !PT ;  /* 0x0000000c8b0c7209 */ /* 0x000fc60007810000 */
[----:B------:R-:W2:Y:S01]  /*b2e0*/  MUFU.EX2 R152, R152 ;  /* 0x0000009800987308 */ /* 0x000ea20000000800 */
[----:B---3--:R-:W-:Y:S01]  /*b2f0*/  FADD.FTZ R102, R158, R11 ;  /* 0x0000000b9e667221 */ /* 0x008fe20000010000 */
[----:B------:R-:W3:Y:S06]  /*b300*/  SHFL.BFLY PT, R137, R12, 0x2, 0x1f ;  /* 0x0c401f000c897f89 */ /* 0x000eec00000e0000 */
[----:B------:R-:W4:Y:S01]  /*b310*/  MUFU.EX2 R177, R177 ;  /* 0x000000b100b17308 */ /* 0x000f220000000800 */
[C---:B-1----:R-:W-:Y:S01]  /*b320*/  FADD.FTZ R11, R187.reuse, R102 ;  /* 0x00000066bb0b7221 */ /* 0x042fe20000010000 */
[----:B------:R-:W-:-:S06]  /*b330*/  F2FP.F16.F32.PACK_AB R158, R187, R158 ;  /* 0x0000009ebb9e723e */ /* 0x000fcc00000000ff */
[----:B------:R-:W1:Y:S01]  /*b340*/  MUFU.EX2 R154, R154 ;  /* 0x0000009a009a7308 */ /* 0x000e620000000800 */
[----:B--2---:R-:W-:-:S07]  /*b350*/  FADD.FTZ R102, R152, R11 ;  /* 0x0000000b98667221 */ /* 0x004fce0000010000 */
[----:B------:R-:W-:Y:S01]  /*b360*/  MUFU.EX2 R145, R145 ;  /* 0x0000009100917308 */ /* 0x000fe20000000800 */
[----:B----4-:R-:W-:Y:S02]  /*b370*/  F2FP.F16.F32.PACK_AB R152, R177, R152 ;  /* 0x00000098b198723e */ /* 0x010fe400000000ff */
[----:B---3--:R-:W-:-:S05]  /*b380*/  FMNMX.FTZ R137, R12, R137, !PT ;  /* 0x000000890c897209 */ /* 0x008fca0007810000 */
[----:B------:R-:W2:Y:S01]  /*b390*/  SHFL.BFLY PT, R12, R137, 0x1, 0x1f ;  /* 0x0c201f00890c7f89 */ /* 0x000ea200000e0000 */
[----:B------:R-:W-:Y:S08]  /*b3a0*/  MUFU.EX2 R148, R148 ;  /* 0x0000009400947308 */ /* 0x000ff00000000800 */
[----:B------:R-:W-:Y:S08]  /*b3b0*/  MUFU.EX2 R150, R150 ;  /* 0x0000009600967308 */ /* 0x000ff00000000800 */
[----:B------:R-:W-:Y:S01]  /*b3c0*/  MUFU.EX2 R135, R135 ;  /* 0x0000008700877308 */ /* 0x000fe20000000800 */
[----:B--2---:R-:W-:-:S07]  /*b3d0*/  FMNMX.FTZ R12, R137, R12, !PT ;  /* 0x0000000c890c7209 */ /* 0x004fce0007810000 */
[----:B------:R-:W-:Y:S01]  /*b3e0*/  MUFU.EX2 R144, R144 ;  /* 0x0000009000907308 */ /* 0x000fe20000000800 */
[C---:B------:R-:W-:Y:S01]  /*b3f0*/  FSETP.NEU.FTZ.AND P1, PT, R12.reuse, -INF , PT ;  /* 0xff8000000c00780b */ /* 0x040fe20003f3d000 */
[----:B------:R-:W-:-:S06]  /*b400*/  FMUL.FTZ R2, R12, R14 ;  /* 0x0000000e0c027220 */ /* 0x000fcc0000410000 */
[----:B------:R-:W-:Y:S01]  /*b410*/  MUFU.EX2 R97, R97 ;  /* 0x0000006100617308 */ /* 0x000fe20000000800 */
[----:B------:R-:W-:Y:S02]  /*b420*/  FSEL R100, R2, RZ, P1 ;  /* 0x000000ff02647208 */ /* 0x000fe40000800000 */
[----:B------:R-:W-:Y:S02]  /*b430*/  FSEL R2, R12, RZ, P1 ;  /* 0x000000ff0c027208 */ /* 0x000fe40000800000 */
[----:B------:R-:W-:Y:S01]  /*b440*/  ISETP.GT.AND P1, PT, R20, R19, PT ;  /* 0x000000131400720c */ /* 0x000fe20003f24270 */
[-CC-:B------:R-:W-:Y:S01]  /*b450*/  FFMA.FTZ R113, R90, R14.reuse, -R100.reuse ;  /* 0x0000000e5a717223 */ /* 0x180fe20000010864 */
[-CC-:B------:R-:W-:Y:S01]  /*b460*/  FFMA.FTZ R88, R159, R14.reuse, -R100.reuse ;  /* 0x0000000e9f587223 */ /* 0x180fe20000010864 */
[----:B------:R-:W-:Y:S01]  /*b470*/  FADD.FTZ R15, -R2, R15 ;  /* 0x0000000f020f7221 */ /* 0x000fe20000010100 */
[-CC-:B------:R-:W-:Y:S01]  /*b480*/  FFMA.FTZ R159, R149, R14.reuse, -R100.reuse ;  /* 0x0000000e959f7223 */ /* 0x180fe20000010864 */
[-CC-:B------:R-:W-:Y:S01]  /*b490*/  FFMA.FTZ R90, R157, R14.reuse, -R100.reuse ;  /* 0x0000000e9d5a7223 */ /* 0x180fe20000010864 */
[-CC-:B------:R-:W-:Y:S01]  /*b4a0*/  FFMA.FTZ R92, R151, R14.reuse, -R100.reuse ;  /* 0x0000000e975c7223 */ /* 0x180fe20000010864 */
[-C--:B------:R-:W-:Y:S01]  /*b4b0*/  FMUL.FTZ R15, R15, R14.reuse ;  /* 0x0000000e0f0f7220 */ /* 0x080fe20000410000 */
        /* <DEDUP_REMOVED lines=8> */
[----:B------:R2:W3:Y:S01]  /*b540*/  MUFU.EX2 R2, R15 ;  /* 0x0000000f00027308 */ /* 0x0004e20000000800 */
[-CC-:B------:R-:W-:Y:S01]  /*b550*/  FFMA.FTZ R91, R91, R14.reuse, -R100.reuse ;  /* 0x0000000e5b5b7223 */ /* 0x180fe20000010864 */
[-CC-:B------:R-:W-:Y:S01]  /*b560*/  FFMA.FTZ R115, R115, R14.reuse, -R100.reuse ;  /* 0x0000000e73737223 */ /* 0x180fe20000010864 */
[-CC-:B------:R-:W-:Y:S01]  /*b570*/  FFMA.FTZ R175, R175, R14.reuse, -R100.reuse ;  /* 0x0000000eafaf7223 */ /* 0x180fe20000010864 */
[-CC-:B------:R-:W-:Y:S01]  /*b580*/  FFMA.FTZ R119, R119, R14.reuse, -R100.reuse ;  /* 0x0000000e77777223 */ /* 0x180fe20000010864 */
[-CC-:B------:R-:W-:Y:S01]  /*b590*/  FFMA.FTZ R179, R179, R14.reuse, -R100.reuse ;  /* 0x0000000eb3b37223 */ /* 0x180fe20000010864 */
[-CC-:B------:R-:W-:Y:S01]  /*b5a0*/  FFMA.FTZ R123, R123, R14.reuse, -R100.reuse ;  /* 0x0000000e7b7b7223 */ /* 0x180fe20000010864 */
[-C--:B------:R-:W-:Y:S01]  /*b5b0*/  FFMA.FTZ R181, R181, R14.reuse, -R100 ;  /* 0x0000000eb5b57223 */ /* 0x080fe20000010864 */
[----:B------:R-:W4:Y:S01]  /*b5c0*/  MUFU.EX2 R88, R88 ;  /* 0x0000005800587308 */ /* 0x000f220000000800 */
[----:B--2---:R-:W-:Y:S01]  /*b5d0*/  FADD.FTZ R15, R177, R102 ;  /* 0x00000066b10f7221 */ /* 0x004fe20000010000 */
[-CC-:B------:R-:W-:Y:S01]  /*b5e0*/  FFMA.FTZ R127, R127, R14.reuse, -R100.reuse ;  /* 0x0000000e7f7f7223 */ /* 0x180fe20000010864 */
[-CC-:B------:R-:W-:Y:S01]  /*b5f0*/  FFMA.FTZ R183, R183, R14.reuse, -R100.reuse ;  /* 0x0000000eb7b77223 */ /* 0x180fe20000010864 */
[-CC-:B------:R-:W-:Y:S01]  /*b600*/  FFMA.FTZ R141, R141, R14.reuse, -R100.reuse ;  /* 0x0000000e8d8d7223 */ /* 0x180fe20000010864 */
[----:B-1----:R-:W-:Y:S01]  /*b610*/  FADD.FTZ R102, R154, R15 ;  /* 0x0000000f9a667221 */ /* 0x002fe20000010000 */
[-CC-:B------:R-:W-:Y:S01]  /*b620*/  FFMA.FTZ R143, R143, R14.reuse, -R100.reuse ;  /* 0x0000000e8f8f7223 */ /* 0x180fe20000010864 */
[----:B------:R-:W-:Y:S01]  /*b630*/  FFMA.FTZ R100, R139, R14, -R100 ;  /* 0x0000000e8b647223 */ /* 0x000fe20000010864 */
[----:B------:R-:W1:Y:S01]  /*b640*/  MUFU.EX2 R159, R159 ;  /* 0x0000009f009f7308 */ /* 0x000e620000000800 */
[----:B---3--:R-:W-:Y:S01]  /*b650*/  FFMA.FTZ R11, R2, R10, R113 ;  /* 0x0000000a020b7223 */ /* 0x008fe20000010071 */
[C---:B------:R-:W-:Y:S01]  /*b660*/  FADD.FTZ R15, R145.reuse, R102 ;  /* 0x00000066910f7221 */ /* 0x040fe20000010000 */
[----:B------:R-:W-:Y:S01]  /*b670*/  F2FP.F16.F32.PACK_AB R154, R145, R154 ;  /* 0x0000009a919a723e */ /* 0x000fe200000000ff */
[----:B------:R-:W-:-:S02]  /*b680*/  VIADD R20, R20, 0xffffffff ;  /* 0xffffffff14147836 */ /* 0x000fc40000000000 */
[----:B------:R-:W-:Y:S01]  /*b690*/  FADD.FTZ R102, R148, R15 ;  /* 0x0000000f94667221 */ /* 0x000fe20000010000 */
[----:B------:R-:W-:Y:S01]  /*b6a0*/  IMAD.U32 R15, RZ, RZ, UR10 ;  /* 0x0000000aff0f7e24 */ /* 0x000fe2000f8e00ff */
[----:B------:R-:W2:Y:S01]  /*b6b0*/  MUFU.EX2 R90, R90 ;  /* 0x0000005a005a7308 */ /* 0x000ea20000000800 */
[C---:B----4-:R-:W-:Y:S01]  /*b6c0*/  FADD.FTZ R10, R88.reuse, R11 ;  /* 0x0000000b580a7221 */ /* 0x050fe20000010000 */
[----:B------:R-:W-:Y:S01]  /*b6d0*/  F2FP.F16.F32.PACK_AB R148, R131, R148 ;  /* 0x000000948394723e */ /* 0x000fe200000000ff */
[----:B------:R-:W-:Y:S01]  /*b6e0*/  @!P6 VIADD R15, R15, 0x2a860 ;  /* 0x0002a8600f0fe836 */ /* 0x000fe20000000000 */
[----:B------:R-:W-:-:S04]  /*b6f0*/  F2FP.F16.F32.PACK_AB R157, R88, R113 ;  /* 0x00000071589d723e */ /* 0x000fc800000000ff */
[----:B------:R-:W3:Y:S01]  /*b700*/  MUFU.EX2 R92, R92 ;  /* 0x0000005c005c7308 */ /* 0x000ee20000000800 */
[----:B-1----:R-:W-:-:S07]  /*b710*/  FADD.FTZ R11, R159, R10 ;  /* 0x0000000a9f0b7221 */ /* 0x002fce0000010000 */
[----:B------:R-:W1:Y:S01]  /*b720*/  MUFU.EX2 R117, R117 ;  /* 0x0000007500757308 */ /* 0x000e620000000800 */
[C---:B--2---:R-:W-:Y:S01]  /*b730*/  FADD.FTZ R11, R90.reuse, R11 ;  /* 0x0000000b5a0b7221 */ /* 0x044fe20000010000 */
[----:B------:R-:W-:-:S06]  /*b740*/  F2FP.F16.F32.PACK_AB R159, R90, R159 ;  /* 0x0000009f5a9f723e */ /* 0x000fcc00000000ff */
[----:B------:R-:W2:Y:S01]  /*b750*/  MUFU.EX2 R155, R155 ;  /* 0x0000009b009b7308 */ /* 0x000ea20000000800 */
[----:B---3--:R-:W-:Y:S01]  /*b760*/  FADD.FTZ R10, R92, R11 ;  /* 0x0000000b5c0a7221 */ /* 0x008fe20000010000 */
[----:B------:R-:W-:-:S04]  /*b770*/  FADD.FTZ R11, R131, R102 ;  /* 0x00000066830b7221 */ /* 0x000fc80000010000 */
[----:B------:R-:W-:Y:S01]  /*b780*/  FADD.FTZ R102, R150, R11 ;  /* 0x0000000b96667221 */ /* 0x000fe20000010000 */
[----:B------:R-:W-:Y:S01]  /*b790*/  F2FP.F16.F32.PACK_AB R150, R135, R150 ;  /* 0x000000968796723e */ /* 0x000fe200000000ff */
        /* <DEDUP_REMOVED lines=10> */
[----:B------:R-:W-:Y:S01]  /*b840*/  MUFU.EX2 R146, R146 ;  /* 0x0000009200927308 */ /* 0x000fe20000000800 */
[C---:B--2---:R-:W-:Y:S01]  /*b850*/  FADD.FTZ R10, R96.reuse, R11 ;  /* 0x0000000b600a7221 */ /* 0x044fe20000010000 */
[----:B------:R-:W-:-:S06]  /*b860*/  F2FP.F16.F32.PACK_AB R149, R96, R149 ;  /* 0x000000956095723e */ /* 0x000fcc00000000ff */
[----:B------:R-:W1:Y:S01]  /*b870*/  MUFU.EX2 R98, R98 ;  /* 0x0000006200627308 */ /* 0x000e620000000800 */
[----:B---3--:R-:W-:-:S07]  /*b880*/  FADD.FTZ R11, R151, R10 ;  /* 0x0000000a970b7221 */ /* 0x008fce0000010000 */
[----:B------:R2:W3:Y:S08]  /*b890*/  MUFU.EX2 R104, R91 ;  /* 0x0000005b00687308 */ /* 0x0004f00000000800 */
[----:B------:R-:W4:Y:S01]  /*b8a0*/  MUFU.EX2 R109, R109 ;  /* 0x0000006d006d7308 */ /* 0x000f220000000800 */
[----:B--2---:R-:W-:Y:S01]  /*b8b0*/  @!P6 PRMT R91, RZ, 0x654, R15 ;  /* 0x00000654ff5be816 */ /* 0x004fe2000000000f */
[----:B------:R-:W-:Y:S01]  /*b8c0*/  FADD.FTZ R15, R135, R102 ;  /* 0x00000066870f7221 */ /* 0x000fe20000010000 */
[C---:B-1----:R-:W-:Y:S01]  /*b8d0*/  FADD.FTZ R11, R98.reuse, R11 ;  /* 0x0000000b620b7221 */ /* 0x042fe20000010000 */
[----:B------:R-:W-:Y:S01]  /*b8e0*/  F2FP.F16.F32.PACK_AB R151, R98, R151 ;  /* 0x000000976297723e */ /* 0x000fe200000000ff */
[----:B------:R1:W-:Y:S01]  /*b8f0*/  @!P6 SYNCS.ARRIVE.TRANS64.RED.A1T0 RZ, [R91+URZ], RZ ;  /* 0x000000ff5bffe9a7 */ /* 0x0003e2000810043f */
[----:B------:R-:W-:Y:S01]  /*b900*/  FADD.FTZ R102, R144, R15 ;  /* 0x0000000f90667221 */ /* 0x000fe20000010000 */
[C---:B------:R-:W-:Y:S01]  /*b910*/  F2FP.F16.F32.PACK_AB R144, R97.reuse, R144 ;  /* 0x000000906190723e */ /* 0x040fe200000000ff */
[----:B------:R-:W2:Y:S01]  /*b920*/  MUFU.EX2 R140, R140 ;  /* 0x0000008c008c7308 */ /* 0x000ea20000000800 */
[----:B---3--:R-:W-:Y:S01]  /*b930*/  FADD.FTZ R11, R104, R11 ;  /* 0x0000000b680b7221 */ /* 0x008fe20000010000 */
[----:B------:R-:W-:-:S04]  /*b940*/  FADD.FTZ R15, R97, R102 ;  /* 0x00000066610f7221 */ /* 0x000fc80000010000 */
[----:B------:R-:W-:Y:S02]  /*b950*/  FADD.FTZ R102, R146, R15 ;  /* 0x0000000f92667221 */ /* 0x000fe40000010000 */
[----:B------:R-:W3:Y:S01]  /*b960*/  MUFU.EX2 R115, R115 ;  /* 0x0000007300737308 */ /* 0x000ee20000000800 */
[C---:B----4-:R-:W-:Y:S01]  /*b970*/  F2FP.F16.F32.PACK_AB R146, R109.reuse, R146 ;  /* 0x000000926d92723e */ /* 0x050fe200000000ff */
[----:B------:R-:W-:-:S06]  /*b980*/  FADD.FTZ R15, R109, R102 ;  /* 0x000000666d0f7221 */ /* 0x000fcc0000010000 */
[----:B------:R-:W4:Y:S01]  /*b990*/  MUFU.EX2 R93, R93 ;  /* 0x0000005d005d7308 */ /* 0x000f220000000800 */
[----:B--2---:R-:W-:-:S07]  /*b9a0*/  FADD.FTZ R10, R140, R15 ;  /* 0x0000000f8c0a7221 */ /* 0x004fce0000010000 */
[----:B------:R-:W2:Y:S01]  /*b9b0*/  MUFU.EX2 R106, R175 ;  /* 0x000000af006a7308 */ /* 0x000ea20000000800 */
[C---:B---3--:R-:W-:Y:S01]  /*b9c0*/  FADD.FTZ R11, R115.reuse, R11 ;  /* 0x0000000b730b7221 */ /* 0x048fe20000010000 */
[----:B------:R-:W-:-:S06]  /*b9d0*/  F2FP.F16.F32.PACK_AB R145, R115, R104 ;  /* 0x000000687391723e */ /* 0x000fcc00000000ff */
[----:B------:R-:W3:Y:S01]  /*b9e0*/  MUFU.EX2 R142, R142 ;  /* 0x0000008e008e7308 */ /* 0x000ee20000000800 */
[C---:B----4-:R-:W-:Y:S01]  /*b9f0*/  FADD.FTZ R15, R93.reuse, R10 ;  /* 0x0000000a5d0f7221 */ /* 0x050fe20000010000 */
[----:B------:R-:W-:-:S06]  /*ba00*/  F2FP.F16.F32.PACK_AB R140, R93, R140 ;  /* 0x0000008c5d8c723e */ /* 0x000fcc00000000ff */
[----:B------:R-:W4:Y:S01]  /*ba10*/  MUFU.EX2 R119, R119 ;  /* 0x0000007700777308 */ /* 0x000f220000000800 */
[----:B--2---:R-:W-:-:S07]  /*ba20*/  FADD.FTZ R11, R106, R11 ;  /* 0x0000000b6a0b7221 */ /* 0x004fce0000010000 */
[----:B------:R-:W2:Y:S01]  /*ba30*/  MUFU.EX2 R89, R89 ;  /* 0x0000005900597308 */ /* 0x000ea20000000800 */
[----:B---3--:R-:W-:-:S07]  /*ba40*/  FADD.FTZ R10, R142, R15 ;  /* 0x0000000f8e0a7221 */ /* 0x008fce0000010000 */
[----:B------:R-:W3:Y:S01]  /*ba50*/  MUFU.EX2 R108, R179 ;  /* 0x000000b3006c7308 */ /* 0x000ee20000000800 */
[C---:B----4-:R-:W-:Y:S01]  /*ba60*/  FADD.FTZ R11, R119.reuse, R11 ;  /* 0x0000000b770b7221 */ /* 0x050fe20000010000 */
[----:B------:R-:W-:-:S06]  /*ba70*/  F2FP.F16.F32.PACK_AB R147, R119, R106 ;  /* 0x0000006a7793723e */ /* 0x000fcc00000000ff */
[----:B------:R-:W4:Y:S01]  /*ba80*/  MUFU.EX2 R136, R136 ;  /* 0x0000008800887308 */ /* 0x000f220000000800 */
[C---:B--2---:R-:W-:Y:S01]  /*ba90*/  FADD.FTZ R15, R89.reuse, R10 ;  /* 0x0000000a590f7221 */ /* 0x044fe20000010000 */
[----:B------:R-:W-:-:S06]  /*baa0*/  F2FP.F16.F32.PACK_AB R142, R89, R142 ;  /* 0x0000008e598e723e */ /* 0x000fcc00000000ff */
[----:B------:R-:W2:Y:S01]  /*bab0*/  MUFU.EX2 R123, R123 ;  /* 0x0000007b007b7308 */ /* 0x000ea20000000800 */
[----:B---3--:R-:W-:-:S07]  /*bac0*/  FADD.FTZ R11, R108, R11 ;  /* 0x0000000b6c0b7221 */ /* 0x008fce0000010000 */
[----:B------:R-:W3:Y:S01]  /*bad0*/  MUFU.EX2 R105, R105 ;  /* 0x0000006900697308 */ /* 0x000ee20000000800 */
[----:B----4-:R-:W-:-:S07]  /*bae0*/  FADD.FTZ R10, R136, R15 ;  /* 0x0000000f880a7221 */ /* 0x010fce0000010000 */
[----:B------:R-:W4:Y:S01]  /*baf0*/  MUFU.EX2 R110, R181 ;  /* 0x000000b5006e7308 */ /* 0x000f220000000800 */
[----:B--2---:R-:W-:-:S07]  /*bb00*/  FADD.FTZ R11, R123, R11 ;  /* 0x0000000b7b0b7221 */ /* 0x004fce0000010000 */
[----:B------:R-:W2:Y:S01]  /*bb10*/  MUFU.EX2 R127, R127 ;  /* 0x0000007f007f7308 */ /* 0x000ea20000000800 */
[C---:B---3--:R-:W-:Y:S01]  /*bb20*/  FADD.FTZ R15, R105.reuse, R10 ;  /* 0x0000000a690f7221 */ /* 0x048fe20000010000 */
[----:B------:R-:W-:-:S06]  /*bb30*/  F2FP.F16.F32.PACK_AB R136, R105, R136 ;  /* 0x000000886988723e */ /* 0x000fcc00000000ff */
[----:B------:R-:W3:Y:S01]  /*bb40*/  MUFU.EX2 R137, R183 ;  /* 0x000000b700897308 */ /* 0x000ee20000000800 */
[----:B----4-:R-:W-:-:S07]  /*bb50*/  FADD.FTZ R10, R110, R11 ;  /* 0x0000000b6e0a7221 */ /* 0x010fce0000010000 */
[----:B-1----:R1:W4:Y:S01]  /*bb60*/  MUFU.EX2 R91, R141 ;  /* 0x0000008d005b7308 */ /* 0x0023220000000800 */
[----:B--2---:R-:W-:-:S07]  /*bb70*/  FADD.FTZ R10, R127, R10 ;  /* 0x0000000a7f0a7221 */ /* 0x004fce0000010000 */
[----:B------:R-:W2:Y:S01]  /*bb80*/  MUFU.EX2 R138, R138 ;  /* 0x0000008a008a7308 */ /* 0x000ea20000000800 */
[----:B---3--:R-:W-:Y:S01]  /*bb90*/  FADD.FTZ R10, R137, R10 ;  /* 0x0000000a890a7221 */ /* 0x008fe20000010000 */
[----:B-1----:R-:W-:-:S06]  /*bba0*/  F2FP.F16.F32.PACK_AB R141, R123, R108 ;  /* 0x0000006c7b8d723e */ /* 0x002fcc00000000ff */
[----:B------:R1:W3:Y:S01]  /*bbb0*/  MUFU.EX2 R139, R143 ;  /* 0x0000008f008b7308 */ /* 0x0002e20000000800 */
[C---:B----4-:R-:W-:Y:S01]  /*bbc0*/  FADD.FTZ R10, R91.reuse, R10 ;  /* 0x0000000a5b0a7221 */ /* 0x050fe20000010000 */
[----:B------:R-:W-:-:S06]  /*bbd0*/  F2FP.F16.F32.PACK_AB R137, R91, R137 ;  /* 0x000000895b89723e */ /* 0x000fcc00000000ff */
[----:B------:R-:W4:Y:S01]  /*bbe0*/  MUFU.EX2 R101, R101 ;  /* 0x0000006500657308 */ /* 0x000f220000000800 */
[----:B--2---:R-:W-:Y:S01]  /*bbf0*/  FADD.FTZ R102, R138, R15 ;  /* 0x0000000f8a667221 */ /* 0x004fe20000010000 */
[----:B-1----:R-:W-:Y:S01]  /*bc00*/  F2FP.F16.F32.PACK_AB R143, R127, R110 ;  /* 0x0000006e7f8f723e */ /* 0x002fe200000000ff */
[----:B------:R-:W-:-:S05]  /*bc10*/  IMAD.MOV.U32 R15, RZ, RZ, R12 ;  /* 0x000000ffff0f7224 */ /* 0x000fca00078e000c */
[----:B------:R-:W1:Y:S01]  /*bc20*/  MUFU.EX2 R100, R100 ;  /* 0x0000006400647308 */ /* 0x000e620000000800 */
[----:B---3--:R-:W-:Y:S01]  /*bc30*/  FADD.FTZ R10, R139, R10 ;  /* 0x0000000a8b0a7221 */ /* 0x008fe20000010000 */
[C---:B----4-:R-:W-:Y:S01]  /*bc40*/  FADD.FTZ R11, R101.reuse, R102 ;  /* 0x00000066650b7221 */ /* 0x050fe20000010000 */
[----:B------:R-:W-:Y:S02]  /*bc50*/  F2FP.F16.F32.PACK_AB R138, R101, R138 ;  /* 0x0000008a658a723e */ /* 0x000fe400000000ff */
[C---:B-1----:R-:W-:Y:S01]  /*bc60*/  FADD.FTZ R10, R100.reuse, R10 ;  /* 0x0000000a640a7221 */ /* 0x042fe20000010000 */
[----:B------:R-:W-:Y:S01]  /*bc70*/  F2FP.F16.F32.PACK_AB R139, R100, R139 ;  /* 0x0000008b648b723e */ /* 0x000fe200000000ff */
[----:B------:R-:W-:Y:S06]  /*bc80*/  @P1 BRA `(.L_x_942) ;  /* 0xffffffd000c81947 */ /* 0x000fec000383ffff */
.L_x_925:
        /* <DEDUP_REMOVED lines=67> */
.L_x_943:
[----:B------:R-:W-:Y:S01]  /*c0c0*/  ULEA UR5, UR36, UR37, 0x3 ;  /* 0x0000002524057291 */ /* 0x000fe2000f8e183f */
[----:B------:R-:W-:-:S05]  /*c0d0*/  IMAD.U32 R0, RZ, RZ, UR46 ;  /* 0x0000002eff007e24 */ /* 0x000fca000f8e00ff */
[----:B------:R-:W-:-:S04]  /*c0e0*/  SHF.L.U32 R0, R0, 0x1f, RZ ;  /* 0x0000001f00007819 */ /* 0x000fc800000006ff */
[----:B------:R1:W2:Y:S01]  /*c0f0*/  SYNCS.PHASECHK.TRANS64.TRYWAIT P1, [UR5+0x2a850], R0 ;  /* 0x02a85000ff0075a7 */ /* 0x0002a20008020145 */
[----:B------:R-:W-:Y:S05]  /*c100*/  @!P0 BRA `(.L_x_944) ;  /* 0x0000000000048947 */ /* 0x000fea0003800000 */
[----:B------:R-:W-:Y:S01]  /*c110*/  BPT.TRAP 0x1 ;  /* 0x000000040000795c */ /* 0x000fe20000300000 */
.L_x_944:
[----:B--2---:R-:W-:Y:S05]  /*c120*/  @P1 BRA `(.L_x_945) ;  /* 0x0000000000081947 */ /* 0x004fea0003800000 */
[----:B------:R-:W2:Y:S02]  /*c130*/  SYNCS.PHASECHK.TRANS64.TRYWAIT P0, [UR5+0x2a850], R0 ;  /* 0x02a85000ff0075a7 */ /* 0x000ea40008000145 */
[----:B--2---:R-:W-:Y:S05]  /*c140*/  @!P0 BRA `(.L_x_946) ;  /* 0x0000005000788947 */ /* 0x004fea0003800000 */
.L_x_945:
[----:B------:R-:W-:Y:S01]  /*c150*/  UIADD3 UR37, UR37, 0x400, URZ ;  /* 0x0000040025257890 */ /* 0x000fe2000fffe03f */
[----:B------:R-:W-:Y:S01]  /*c160*/  WARPGROUP.ARRIVE ;  /* 0x00000000000079c5 */ /* 0x000fe20000000000 */
[----:B------:R-:W-:Y:S01]  /*c170*/  UMOV UR7, 0x40000040 ;  /* 0x4000004000077882 */ /* 0x000fe20000000000 */
[----:B-12---:R-:W1:Y:S01]  /*c180*/  SHFL.BFLY PT, R0, R11, 0x2, 0x1f ;  /* 0x0c401f000b007f89 */ /* 0x006e6200000e0000 */
[----:B------:R-:W-:Y:S01]  /*c190*/  USHF.R.U32.HI UR37, URZ, 0x4, UR37 ;  /* 0x000000043f257899 */ /* 0x000fe20008011625 */
[----:B------:R-:W-:Y:S02]  /*c1a0*/  IMAD.MOV.U32 R4, RZ, RZ, RZ ;  /* 0x000000ffff047224 */ /* 0x000fe400078e00ff */
[----:B------:R-:W2:Y:S01]  /*c1b0*/  SHFL.BFLY PT, R5, R10, 0x2, 0x1f ;  /* 0x0c401f000a057f89 */ /* 0x000ea200000e0000 */
[----:B------:R-:W-:Y:S01]  /*c1c0*/  ULOP3.LUT UR37, UR37, 0x3fff, URZ, 0xc0, !UPT ;  /* 0x00003fff25257892 */ /* 0x000fe2000f8ec03f */
[----:B------:R-:W-:Y:S01]  /*c1d0*/  VIADD R164, R164, 0x1 ;  /* 0x00000001a4a47836 */ /* 0x000fe20000000000 */
[----:B------:R-:W3:Y:S02]  /*c1e0*/  S2R R13, SR_TID.X ;  /* 0x00000000000d7919 */ /* 0x000ee40000002100 */
[----:B------:R-:W-:-:S04]  /*c1f0*/  ULOP3.LUT UR4, UR37, 0x3000000, URZ, 0xfc, !UPT ;  /* 0x0300000025047892 */ /* 0x000fc8000f8efc3f */
[----:B------:R-:W-:Y:S02]  /*c200*/  UIMAD UR4, UR36, 0x600, UR4 ;  /* 0x00000600240478a4 */ /* 0x000fe4000f8e0204 */
[----:B------:R-:W-:-:S04]  /*c210*/  UIADD3 UR36, UR36, 0x1, URZ ;  /* 0x0000000124247890 */ /* 0x000fc8000fffe03f */
[----:B------:R-:W-:Y:S01]  /*c220*/  UISETP.NE.AND UP0, UPT, UR36, 0x2, UPT ;  /* 0x000000022400788c */ /* 0x000fe2000bf05270 */
[----:B------:R-:W-:Y:S02]  /*c230*/  UMOV UR6, UR4 ;  /* 0x0000000400067c82 */ /* 0x000fe40008000000 */
[----:B------:R-:W-:Y:S01]  /*c240*/  HGMMA.64x128x16.F32 R24, R156, gdesc[UR4].tnspB, R24, gsb0 ;  /* 0x41e000049c187df0 */ /* 0x000fe20008000818 */
[----:B------:R-:W-:Y:S01]  /*c250*/  UIADD3 UR6, UR4, 0x80, URZ ;  /* 0x0000008004067890 */ /* 0x000fe2000fffe03f */
[----:B-1----:R-:W-:Y:S01]  /*c260*/  FADD.FTZ R0, R0, R11 ;  /* 0x0000000b00007221 */ /* 0x002fe20000010000 */
[----:B------:R-:W-:Y:S01]  /*c270*/  UMOV UR7, 0x40000040 ;  /* 0x4000004000077882 */ /* 0x000fe20000000000 */
[----:B------:R-:W-:Y:S02]  /*c280*/  IMAD.MOV.U32 R11, RZ, RZ, RZ ;  /* 0x000000ffff0b7224 */ /* 0x000fe400078e00ff */
[----:B--2---:R-:W-:Y:S01]  /*c290*/  FADD.FTZ R2, R5, R10 ;  /* 0x0000000a05027221 */ /* 0x004fe20000010000 */
[----:B------:R-:W-:Y:S01]  /*c2a0*/  IMAD.U32 R10, RZ, RZ, UR5 ;  /* 0x00000005ff0a7e24 */ /* 0x000fe2000f8e00ff */
[----:B------:R-:W1:Y:S01]  /*c2b0*/  SHFL.BFLY PT, R5, R0, 0x1, 0x1f ;  /* 0x0c201f0000057f89 */ /* 0x000e6200000e0000 */
[----:B------:R-:W-:-:S03]  /*c2c0*/  USEL UR36, UR36, URZ, UP0 ;  /* 0x0000003f24247287 */ /* 0x000fc60008000000 */
[----:B------:R-:W2:Y:S01]  /*c2d0*/  SHFL.BFLY PT, R7, R2, 0x1, 0x1f ;  /* 0x0c201f0002077f89 */ /* 0x000ea200000e0000 */
[----:B---3--:R-:W-:Y:S01]  /*c2e0*/  LOP3.LUT P2, RZ, R13, 0x7f, RZ, 0xc0, !PT ;  /* 0x0000007f0dff7812 */ /* 0x008fe2000784c0ff */
[----:B-1----:R-:W-:Y:S01]  /*c2f0*/  FADD.FTZ R8, R0, R5 ;  /* 0x0000000500087221 */ /* 0x002fe20000010000 */
[----:B------:R-:W-:Y:S02]  /*c300*/  IMAD.MOV.U32 R0, RZ, RZ, -0x800000 ;  /* 0xff800000ff007424 */ /* 0x000fe400078e00ff */
[----:B--2---:R-:W-:Y:S02]  /*c310*/  FADD.FTZ R9, R2, R7 ;  /* 0x0000000702097221 */ /* 0x004fe40000010000 */
[----:B------:R-:W-:Y:S01]  /*c320*/  FSETP.NE.FTZ.AND P0, PT, R8, RZ, PT ;  /* 0x000000ff0800720b */ /* 0x000fe20003f15000 */
[----:B------:R-:W-:Y:S02]  /*c330*/  IMAD.MOV.U32 R2, RZ, RZ, -0x800000 ;  /* 0xff800000ff027424 */ /* 0x000fe400078e00ff */
[----:B------:R-:W-:-:S10]  /*c340*/  FSETP.NE.FTZ.AND P1, PT, R9, RZ, PT ;  /* 0x000000ff0900720b */ /* 0x000fd40003f35000 */
[----:B------:R-:W1:Y:S01]  /*c350*/  @P0 MUFU.LG2 R5, R8 ;  /* 0x0000000800050308 */ /* 0x000e620000000c00 */
[C---:B------:R-:W-:Y:S02]  /*c360*/  @P0 FMUL.FTZ R6, R14.reuse, 0.69314718246459960938 ;  /* 0x3f3172180e060820 */ /* 0x040fe40000410000 */
[----:B------:R-:W-:-:S05]  /*c370*/  @P1 FMUL.FTZ R14, R14, 0.69314718246459960938 ;  /* 0x3f3172180e0e1820 */ /* 0x000fca0000410000 */
[----:B------:R-:W2:Y:S08]  /*c380*/  @P1 MUFU.LG2 R7, R9 ;  /* 0x0000000900071308 */ /* 0x000eb00000000c00 */
[----:B------:R3:W4:Y:S01]  /*c390*/  @P0 MUFU.RCP R4, R8 ;  /* 0x0000000800040308 */ /* 0x0007220000001000 */
[----:B-1----:R-:W-:-:S04]  /*c3a0*/  @P0 FMUL.FTZ R5, R5, 0.69314718246459960938 ;  /* 0x3f31721805050820 */ /* 0x002fc80000410000 */
[----:B------:R-:W-:Y:S01]  /*c3b0*/  @P0 FFMA.FTZ R2, R6, R3, R5 ;  /* 0x0000000306020223 */ /* 0x000fe20000010005 */
[----:B------:R-:W-:Y:S02]  /*c3c0*/  PLOP3.LUT P0, PT, PT, PT, PT, 0x8, 0x0 ;  /* 0x000000000000781c */ /* 0x000fe40003f0e170 */
[----:B------:R-:W1:Y:S01]  /*c3d0*/  @P1 MUFU.RCP R11, R9 ;  /* 0x00000009000b1308 */ /* 0x000e620000001000 */
[----:B---3--:R-:W-:Y:S02]  /*c3e0*/  @!P2 VIADD R8, R10, 0x2a860 ;  /* 0x0002a8600a08a836 */ /* 0x008fe40000000000 */
[----:B--2---:R-:W-:-:S03]  /*c3f0*/  @P1 FMUL.FTZ R7, R7, 0.69314718246459960938 ;  /* 0x3f31721807071820 */ /* 0x004fc60000410000 */
[----:B------:R-:W-:Y:S01]  /*c400*/  @!P2 PRMT R8, RZ, 0x654, R8 ;  /* 0x00000654ff08a816 */ /* 0x000fe20000000008 */
        /* <DEDUP_REMOVED lines=22> */
[----:B------:R-:W-:-:S04]  /*c570*/  USEL UR4, URZ, 0x1, UP0 ;  /* 0x000000013f047887 */ /* 0x000fc80008000000 */
[----:B------:R-:W-:Y:S01]  /*c580*/  ULOP3.LUT UR46, UR46, UR4, URZ, 0x3c, !UPT ;  /* 0x000000042e2e7292 */ /* 0x000fe2000f8e3c3f */
[----:B------:R-:W-:Y:S02]  /*c590*/  WARPGROUP.DEPBAR.LE gsb0, 0x0 ;  /* 0x00008000000079c5 */ /* 0x000fe40000010000 */
[----:B------:R-:W-:-:S06]  /*c5a0*/  WARPGROUP.ARRIVE ;  /* 0x00000000000079c5 */ /* 0x000fcc0000000000 */
[----:B------:R-:W-:Y:S03]  /*c5b0*/  HGMMA.64x128x16.F32 R24, R136, gdesc[UR4].tnspB, R24, gsb0 ;  /* 0x41e0000488187df0 */ /* 0x000fe60008000818 */
[----:B------:R-:W-:Y:S02]  /*c5c0*/  WARPGROUP.DEPBAR.LE gsb0, 0x0 ;  /* 0x00008000000079c5 */ /* 0x000fe40000010000 */
[-C--:B----4-:R-:W-:Y:S01]  /*c5d0*/  FMUL.FTZ R3, R28, R4.reuse ;  /* 0x000000041c037220 */ /* 0x090fe20000410000 */
        /* <DEDUP_REMOVED lines=33> */
[-C--:B--2---:R-:W-:Y:S01]  /*c7f0*/  FMUL.FTZ R8, R27, R11.reuse ;  /* 0x0000000b1b087220 */ /* 0x084fe20000410000 */
        /* <DEDUP_REMOVED lines=30> */
.L_x_876:
[----:B------:R-:W1:Y:S08]  /*c9e0*/  S2UR UR4, SR_CgaCtaId ;  /* 0x00000000000479c3 */ /* 0x000e700000008800 */
[----:B------:R-:W-:Y:S06]  /*c9f0*/  BAR.SYNC.DEFER_BLOCKING 0x5, 0x120 ;  /* 0x0144800000007b1d */ /* 0x000fec0000010000 */
[----:B------:R-:W-:-:S02]  /*ca00*/  UMOV UR37, 0x400 ;  /* 0x0000040000257882 */ /* 0x000fc40000000000 */
[----:B-1----:R-:W-:-:S09]  /*ca10*/  ULEA UR37, UR4, UR37, 0x18 ;  /* 0x0000002504257291 */ /* 0x002fd2000f8ec03f */
[----:B------:R-:W1:Y:S02]  /*ca20*/  LDS R4, [UR37+0x2a8d0] ;  /* 0x02a8d025ff047984 */ /* 0x000e640008000800 */
[----:B-1----:R-:W-:Y:S01]  /*ca30*/  R2UR UR4, R4 ;  /* 0x00000000040472ca */ /* 0x002fe200000e0000 */
[----:B------:R-:W-:Y:S06]  /*ca40*/  BAR.ARV 0x4, 0x120 ;  /* 0x0104800000007b1d */ /* 0x000fec0000002000 */
[----:B------:R-:W-:Y:S08]  /*ca50*/  @P0 BRA `(.L_x_947) ;  /* 0x0000000800500947 */ /* 0x000ff00003800000 */
[----:B------:R-:W-:Y:S01]  /*ca60*/  VIADD R31, R167, UR42 ;  /* 0x0000002aa71f7c36 */ /* 0x000fe20008000000 */
[C---:B------:R-:W-:Y:S01]  /*ca70*/  LOP3.LUT R5, R22.reuse, 0x380, RZ, 0xc0, !PT ;  /* 0x0000038016057812 */ /* 0x040fe200078ec0ff */
[----:B------:R-:W-:Y:S01]  /*ca80*/  BAR.SYNC.DEFER_BLOCKING 0x1, 0x100 ;  /* 0x0044000000007b1d */ /* 0x000fe20000010000 */
[C---:B------:R-:W-:Y:S01]  /*ca90*/  IADD3 R27, P2, R22.reuse, 0x20, RZ ;  /* 0x00000020161b7810 */ /* 0x040fe20007f5e0ff */
[----:B------:R-:W-:Y:S01]  /*caa0*/  VIADD R4, R31, 0x8 ;  /* 0x000000081f047836 */ /* 0x000fe20000000000 */
[C---:B------:R-:W-:Y:S01]  /*cab0*/  IADD3 R11, P6, R22.reuse, 0x40, RZ ;  /* 0x00000040160b7810 */ /* 0x040fe20007fde0ff */
[----:B------:R-:W-:Y:S01]  /*cac0*/  USHF.R.S32.HI UR5, URZ, 0x1f, UR43 ;  /* 0x0000001f3f057899 */ /* 0x000fe2000801142b */
[----:B------:R-:W-:Y:S01]  /*cad0*/  IADD3 R15, P4, R22, 0x4000, RZ ;  /* 0x00004000160f7810 */ /* 0x000fe20007f9e0ff */
[----:B------:R-:W-:Y:S01]  /*cae0*/  ULDC UR10, c[0x0][0xa88] ;  /* 0x0002a200000a7ab9 */ /* 0x000fe20000000800 */
[----:B------:R-:W-:Y:S01]  /*caf0*/  LOP3.LUT P0, RZ, R166, 0x3, RZ, 0xc0, !PT ;  /* 0x00000003a6ff7812 */ /* 0x000fe2000780c0ff */
[----:B------:R-:W1:Y:S01]  /*cb00*/  LDC.64 R72, c[0x0][0xb78] ;  /* 0x0002de00ff487b82 */ /* 0x000e620000000a00 */
[----:B------:R-:W-:Y:S01]  /*cb10*/  SHF.R.U64 R5, R5, 0x3, RZ ;  /* 0x0000000305057819 */ /* 0x000fe200000012ff */
[----:B------:R-:W-:Y:S01]  /*cb20*/  ULDC.64 UR8, c[0x0][0xb70] ;  /* 0x0002dc0000087ab9 */ /* 0x000fe20000000a00 */
[----:B------:R-:W-:Y:S01]  /*cb30*/  LOP3.LUT R26, R27, 0x380, RZ, 0xc0, !PT ;  /* 0x000003801b1a7812 */ /* 0x000fe200078ec0ff */
[----:B------:R-:W-:Y:S01]  /*cb40*/  UIMAD UR5, UR5, UR8, URZ ;  /* 0x00000008050572a4 */ /* 0x000fe2000f8e023f */
[----:B------:R-:W-:Y:S01]  /*cb50*/  LOP3.LUT R24, R11, 0x380, RZ, 0xc0, !PT ;  /* 0x000003800b187812 */ /* 0x000fe200078ec0ff */
[----:B------:R-:W-:Y:S01]  /*cb60*/  UIMAD.WIDE.U32 UR6, UR43, UR8, URZ ;  /* 0x000000082b0672a5 */ /* 0x000fe2000f8e003f */
[----:B------:R-:W-:Y:S01]  /*cb70*/  LOP3.LUT R14, R15, 0x380, RZ, 0xc0, !PT ;  /* 0x000003800f0e7812 */ /* 0x000fe200078ec0ff */
[----:B------:R-:W-:Y:S01]  /*cb80*/  UIMAD UR5, UR43, UR9, UR5 ;  /* 0x000000092b0572a4 */ /* 0x000fe2000f8e0205 */
[----:B------:R-:W-:Y:S01]  /*cb90*/  ISETP.GE.OR P1, PT, R4, UR10, P0 ;  /* 0x0000000a04007c0c */ /* 0x000fe20008726670 */
[----:B------:R-:W-:Y:S01]  /*cba0*/  USHF.R.S32.HI UR8, URZ, 0x1f, UR44 ;  /* 0x0000001f3f087899 */ /* 0x000fe2000801142c */
[----:B------:R-:W-:Y:S01]  /*cbb0*/  IADD3 R21, P5, R22, 0x60, RZ ;  /* 0x0000006016157810 */ /* 0x000fe20007fbe0ff */
[----:B------:R-:W-:Y:S01]  /*cbc0*/  UIADD3 UR5, UR7, UR5, URZ ;  /* 0x0000000507057290 */ /* 0x000fe2000fffe03f */
[----:B------:R-:W-:Y:S01]  /*cbd0*/  LOP3.LUT R4, R5, R22, RZ, 0x3c, !PT ;  /* 0x0000001605047212 */ /* 0x000fe200078e3cff */
[----:B------:R-:W-:Y:S01]  /*cbe0*/  IMAD.MOV.U32 R5, RZ, RZ, R23 ;  /* 0x000000ffff057224 */ /* 0x000fe200078e0017 */
[----:B------:R-:W-:-:S02]  /*cbf0*/  SHF.R.U64 R26, R26, 0x3, RZ ;  /* 0x000000031a1a7819 */ /* 0x000fc400000012ff */
[----:B------:R-:W-:Y:S02]  /*cc00*/  SHF.R.U64 R24, R24, 0x3, RZ ;  /* 0x0000000318187819 */ /* 0x000fe400000012ff */
[----:B------:R-:W-:Y:S02]  /*cc10*/  SHF.R.U64 R14, R14, 0x3, RZ ;  /* 0x000000030e0e7819 */ /* 0x000fe400000012ff */
[----:B------:R-:W-:Y:S02]  /*cc20*/  LOP3.LUT R20, R21, 0x380, RZ, 0xc0, !PT ;  /* 0x0000038015147812 */ /* 0x000fe400078ec0ff */
[----:B------:R-:W-:Y:S01]  /*cc30*/  LOP3.LUT R26, R26, R27, RZ, 0x3c, !PT ;  /* 0x0000001b1a1a7212 */ /* 0x000fe200078e3cff */
[----:B------:R-:W-:Y:S01]  /*cc40*/  IMAD.X R27, RZ, RZ, R23, P2 ;  /* 0x000000ffff1b7224 */ /* 0x000fe200010e0617 */
[----:B------:R-:W-:Y:S02]  /*cc50*/  LOP3.LUT R24, R24, R11, RZ, 0x3c, !PT ;  /* 0x0000000b18187212 */ /* 0x000fe400078e3cff */
[----:B------:R-:W-:-:S02]  /*cc60*/  LOP3.LUT R14, R14, R15, RZ, 0x3c, !PT ;  /* 0x0000000f0e0e7212 */ /* 0x000fc400078e3cff */
[----:B------:R-:W-:Y:S02]  /*cc70*/  MOV R11, R4 ;  /* 0x00000004000b7202 */ /* 0x000fe40000000f00 */
[----:B------:R-:W-:Y:S02]  /*cc80*/  IADD3 R15, P2, R22, 0x4040, RZ ;  /* 0x00004040160f7810 */ /* 0x000fe40007f5e0ff */
[----:B------:R-:W-:Y:S02]  /*cc90*/  SHF.R.U64 R20, R20, 0x3, RZ ;  /* 0x0000000314147819 */ /* 0x000fe400000012ff */
[----:B------:R-:W-:Y:S01]  /*cca0*/  F2FP.F16.F32.PACK_AB R4, R25, R10 ;  /* 0x0000000a1904723e */ /* 0x000fe200000000ff */
[----:B------:R-:W-:Y:S01]  /*ccb0*/  IMAD.X R25, RZ, RZ, R23, P6 ;  /* 0x000000ffff197224 */ /* 0x000fe200030e0617 */
[----:B------:R-:W-:Y:S02]  /*ccc0*/  IADD3 R17, P6, R22, 0x4060, RZ ;  /* 0x0000406016117810 */ /* 0x000fe40007fde0ff */
[----:B------:R-:W-:-:S02]  /*ccd0*/  LOP3.LUT R10, R15, 0x380, RZ, 0xc0, !PT ;  /* 0x000003800f0a7812 */ /* 0x000fc400078ec0ff */
[----:B------:R-:W-:Y:S01]  /*cce0*/  LOP3.LUT R20, R20, R21, RZ, 0x3c, !PT ;  /* 0x0000001514147212 */ /* 0x000fe200078e3cff */
[--C-:B------:R-:W-:Y:S01]  /*ccf0*/  IMAD.X R21, RZ, RZ, R23.reuse, P5 ;  /* 0x000000ffff157224 */ /* 0x100fe200028e0617 */
[----:B------:R-:W-:Y:S02]  /*cd00*/  IADD3 R13, P3, R22, 0x4020, RZ ;  /* 0x00004020160d7810 */ /* 0x000fe40007f7e0ff */
[----:B------:R-:W-:Y:S01]  /*cd10*/  F2FP.F16.F32.PACK_AB R5, R8, R9 ;  /* 0x000000090805723e */ /* 0x000fe200000000ff */
[----:B------:R-:W-:Y:S01]  /*cd20*/  IMAD.X R9, RZ, RZ, R23, P6 ;  /* 0x000000ffff097224 */ /* 0x000fe200030e0617 */
[----:B------:R-:W-:Y:S02]  /*cd30*/  F2FP.F16.F32.PACK_AB R6, R6, R3 ;  /* 0x000000030606723e */ /* 0x000fe400000000ff */
[----:B------:R-:W-:Y:S02]  /*cd40*/  F2FP.F16.F32.PACK_AB R7, R7, R30 ;  /* 0x0000001e0707723e */ /* 0x000fe400000000ff */
[----:B------:R-:W-:-:S02]  /*cd50*/  LOP3.LUT R8, R17, 0x380, RZ, 0xc0, !PT ;  /* 0x0000038011087812 */ /* 0x000fc400078ec0ff */
[----:B------:R-:W-:Y:S01]  /*cd60*/  SHF.R.U64 R10, R10, 0x3, RZ ;  /* 0x000000030a0a7819 */ /* 0x000fe200000012ff */
[----:B------:R2:W-:Y:S01]  /*cd70*/  STSM.16.M88.4 [R11], R4 ;  /* 0x000000040b007844 */ /* 0x0005e20000000200 */
[----:B------:R-:W-:Y:S02]  /*cd80*/  LOP3.LUT R12, R13, 0x380, RZ, 0xc0, !PT ;  /* 0x000003800d0c7812 */ /* 0x000fe400078ec0ff */
[----:B------:R-:W-:Y:S02]  /*cd90*/  MOV R27, R26 ;  /* 0x0000001a001b7202 */ /* 0x000fe40000000f00 */
[----:B------:R-:W-:Y:S02]  /*cda0*/  MOV R26, R24 ;  /* 0x00000018001a7202 */ /* 0x000fe40000000f00 */
[----:B------:R-:W-:Y:S02]  /*cdb0*/  SHF.R.U64 R8, R8, 0x3, RZ ;  /* 0x0000000308087819 */ /* 0x000fe400000012ff */
[----:B------:R-:W-:Y:S01]  /*cdc0*/  MOV R25, R20 ;  /* 0x0000001400197202 */ /* 0x000fe20000000f00 */
[----:B------:R-:W-:Y:S01]  /*cdd0*/  IMAD.U32 R21, RZ, RZ, UR7 ;  /* 0x00000007ff157e24 */ /* 0x000fe2000f8e00ff */
[----:B------:R-:W-:Y:S01]  /*cde0*/  LOP3.LUT R10, R10, R15, RZ, 0x3c, !PT ;  /* 0x0000000f0a0a7212 */ /* 0x000fe200078e3cff */
[----:B------:R-:W-:Y:S01]  /*cdf0*/  IMAD.U32 R20, RZ, RZ, UR6 ;  /* 0x00000006ff147e24 */ /* 0x000fe2000f8e00ff */
[----:B------:R-:W-:Y:S01]  /*ce00*/  SHF.R.U64 R12, R12, 0x3, RZ ;  /* 0x000000030c0c7819 */ /* 0x000fe200000012ff */
[----:B------:R-:W-:Y:S01]  /*ce10*/  IMAD.U32 R21, RZ, RZ, UR5 ;  /* 0x00000005ff157e24 */ /* 0x000fe2000f8e00ff */
[----:B------:R-:W-:Y:S01]  /*ce20*/  LOP3.LUT R8, R8, R17, RZ, 0x3c, !PT ;  /* 0x0000001108087212 */ /* 0x000fe200078e3cff */
[----:B--2---:R-:W-:Y:S01]  /*ce30*/  IMAD.X R11, RZ, RZ, R23, P2 ;  /* 0x000000ffff0b7224 */ /* 0x004fe200010e0617 */
[----:B------:R-:W-:Y:S01]  /*ce40*/  F2FP.F16.F32.PACK_AB R4, R33, R32 ;  /* 0x000000202104723e */ /* 0x000fe200000000ff */
[C---:B-1----:R-:W-:Y:S01]  /*ce50*/  IMAD.WIDE.U32 R20, R72.reuse, UR44, R20 ;  /* 0x0000002c48147c25 */ /* 0x042fe2000f8e0014 */
[----:B------:R-:W-:Y:S01]  /*ce60*/  F2FP.F16.F32.PACK_AB R5, R35, R34 ;  /* 0x000000222305723e */ /* 0x000fe200000000ff */
[----:B------:R-:W-:Y:S01]  /*ce70*/  ULDC.64 UR6, c[0x0][0xb40] ;  /* 0x0002d00000067ab9 */ /* 0x000fe20000000a00 */
[----:B------:R-:W-:Y:S01]  /*ce80*/  MOV R17, R10 ;  /* 0x0000000a00117202 */ /* 0x000fe20000000f00 */
[----:B------:R-:W-:Y:S01]  /*ce90*/  IMAD R10, R72, UR8, RZ ;  /* 0x00000008480a7c24 */ /* 0x000fe2000f8e02ff */
[----:B------:R-:W-:Y:S01]  /*cea0*/  F2FP.F16.F32.PACK_AB R6, R37, R36 ;  /* 0x000000242506723e */ /* 0x000fe200000000ff */
[--C-:B------:R-:W-:Y:S01]  /*ceb0*/  IMAD.X R15, RZ, RZ, R23.reuse, P4 ;  /* 0x000000ffff0f7224 */ /* 0x100fe200020e0617 */
[----:B------:R-:W-:Y:S01]  /*cec0*/  F2FP.F16.F32.PACK_AB R7, R39, R38 ;  /* 0x000000262707723e */ /* 0x000fe200000000ff */
[----:B------:R-:W-:Y:S01]  /*ced0*/  IMAD R30, R73, UR44, R10 ;  /* 0x0000002c491e7c24 */ /* 0x000fe2000f8e020a */
[----:B------:R-:W-:Y:S01]  /*cee0*/  LOP3.LUT R12, R12, R13, RZ, 0x3c, !PT ;  /* 0x0000000d0c0c7212 */ /* 0x000fe200078e3cff */
[----:B------:R-:W-:Y:S01]  /*cef0*/  IMAD.X R13, RZ, RZ, R23, P3 ;  /* 0x000000ffff0d7224 */ /* 0x000fe200018e0617 */
[----:B------:R-:W-:Y:S01]  /*cf00*/  MOV R3, R8 ;  /* 0x0000000800037202 */ /* 0x000fe20000000f00 */
[----:B------:R1:W-:Y:S01]  /*cf10*/  STSM.16.M88.4 [R27], R4 ;  /* 0x000000041b007844 */ /* 0x0003e20000000200 */
[----:B------:R-:W-:-:S02]  /*cf20*/  IADD3 R20, P2, R31, R20, RZ ;  /* 0x000000141f147210 */ /* 0x000fc40007f5e0ff */
[----:B------:R-:W-:Y:S02]  /*cf30*/  MOV R24, R14 ;  /* 0x0000000e00187202 */ /* 0x000fe40000000f00 */
[----:B------:R-:W-:Y:S02]  /*cf40*/  MOV R19, R12 ;  /* 0x0000000c00137202 */ /* 0x000fe40000000f00 */
[----:B------:R-:W-:Y:S02]  /*cf50*/  F2FP.F16.F32.PACK_AB R8, R41, R40 ;  /* 0x000000282908723e */ /* 0x000fe400000000ff */
[----:B------:R-:W-:Y:S02]  /*cf60*/  F2FP.F16.F32.PACK_AB R9, R43, R42 ;  /* 0x0000002a2b09723e */ /* 0x000fe400000000ff */
[----:B------:R-:W-:Y:S02]  /*cf70*/  F2FP.F16.F32.PACK_AB R10, R45, R44 ;  /* 0x0000002c2d0a723e */ /* 0x000fe400000000ff */
[----:B------:R-:W-:-:S02]  /*cf80*/  F2FP.F16.F32.PACK_AB R11, R47, R46 ;  /* 0x0000002e2f0b723e */ /* 0x000fc400000000ff */
[----:B------:R-:W-:Y:S02]  /*cf90*/  F2FP.F16.F32.PACK_AB R12, R49, R48 ;  /* 0x00000030310c723e */ /* 0x000fe400000000ff */
[----:B-1----:R-:W-:Y:S01]  /*cfa0*/  SHF.R.S32.HI R27, RZ, 0x1f, R31 ;  /* 0x0000001fff1b7819 */ /* 0x002fe2000001141f */
[----:B------:R-:W-:Y:S01]  /*cfb0*/  STSM.16.M88.4 [R26], R8 ;  /* 0x000000081a007844 */ /* 0x000fe20000000200 */
[----:B------:R-:W-:Y:S02]  /*cfc0*/  F2FP.F16.F32.PACK_AB R13, R51, R50 ;  /* 0x00000032330d723e */ /* 0x000fe400000000ff */
[----:B------:R-:W-:Y:S02]  /*cfd0*/  F2FP.F16.F32.PACK_AB R14, R53, R52 ;  /* 0x00000034350e723e */ /* 0x000fe400000000ff */
[----:B------:R-:W-:Y:S02]  /*cfe0*/  F2FP.F16.F32.PACK_AB R15, R55, R54 ;  /* 0x00000036370f723e */ /* 0x000fe400000000ff */
[----:B------:R-:W-:-:S02]  /*cff0*/  F2FP.F16.F32.PACK_AB R64, R65, R64 ;  /* 0x000000404140723e */ /* 0x000fc400000000ff */
[----:B------:R-:W-:Y:S01]  /*d000*/  F2FP.F16.F32.PACK_AB R4, R57, R56 ;  /* 0x000000383904723e */ /* 0x000fe200000000ff */
[----:B------:R-:W-:Y:S01]  /*d010*/  STSM.16.M88.4 [R25], R12 ;  /* 0x0000000c19007844 */ /* 0x000fe20000000200 */
[----:B------:R-:W-:Y:S02]  /*d020*/  F2FP.F16.F32.PACK_AB R5, R59, R58 ;  /* 0x0000003a3b05723e */ /* 0x000fe400000000ff */
[----:B------:R-:W-:Y:S02]  /*d030*/  F2FP.F16.F32.PACK_AB R6, R61, R60 ;  /* 0x0000003c3d06723e */ /* 0x000fe400000000ff */
[----:B------:R-:W-:Y:S02]  /*d040*/  F2FP.F16.F32.PACK_AB R7, R63, R62 ;  /* 0x0000003e3f07723e */ /* 0x000fe400000000ff */
[----:B------:R-:W-:Y:S02]  /*d050*/  F2FP.F16.F32.PACK_AB R65, R67, R66 ;  /* 0x000000424341723e */ /* 0x000fe400000000ff */
[----:B------:R-:W-:Y:S01]  /*d060*/  ISETP.GE.OR P0, PT, R31, UR10, P0 ;  /* 0x0000000a1f007c0c */ /* 0x000fe20008706670 */
[----:B------:R1:W-:Y:S01]  /*d070*/  STSM.16.M88.4 [R24], R4 ;  /* 0x0000000418007844 */ /* 0x0003e20000000200 */
[----:B------:R-:W-:-:S02]  /*d080*/  IADD3.X R27, R27, R21, R30, P2, !PT ;  /* 0x000000151b1b7210 */ /* 0x000fc400017fe41e */
[----:B------:R-:W-:Y:S01]  /*d090*/  F2FP.F16.F32.PACK_AB R66, R69, R68 ;  /* 0x000000444542723e */ /* 0x000fe200000000ff */
[----:B------:R-:W2:Y:S01]  /*d0a0*/  SHFL.IDX PT, R6, R169, RZ, 0x1f ;  /* 0x00001fffa9067589 */ /* 0x000ea200000e0000 */
[----:B------:R-:W-:Y:S02]  /*d0b0*/  F2FP.F16.F32.PACK_AB R67, R71, R70 ;  /* 0x000000464743723e */ /* 0x000fe400000000ff */
[----:B------:R-:W-:Y:S02]  /*d0c0*/  F2FP.F16.F32.PACK_AB R28, R28, R29 ;  /* 0x0000001d1c1c723e */ /* 0x000fe400000000ff */
[----:B------:R-:W-:Y:S01]  /*d0d0*/  F2FP.F16.F32.PACK_AB R80, R81, R80 ;  /* 0x000000505150723e */ /* 0x000fe200000000ff */
[----:B------:R3:W-:Y:S01]  /*d0e0*/  STSM.16.M88.4 [R19], R64 ;  /* 0x0000004013007844 */ /* 0x0007e20000000200 */
[----:B------:R-:W-:Y:S02]  /*d0f0*/  F2FP.F16.F32.PACK_AB R29, R75, R74 ;  /* 0x0000004a4b1d723e */ /* 0x000fe400000000ff */
[----:B------:R-:W-:-:S02]  /*d100*/  F2FP.F16.F32.PACK_AB R30, R77, R76 ;  /* 0x0000004c4d1e723e */ /* 0x000fc400000000ff */
[----:B------:R-:W-:Y:S02]  /*d110*/  F2FP.F16.F32.PACK_AB R31, R79, R78 ;  /* 0x0000004e4f1f723e */ /* 0x000fe400000000ff */
[----:B------:R-:W-:Y:S02]  /*d120*/  F2FP.F16.F32.PACK_AB R81, R83, R82 ;  /* 0x000000525351723e */ /* 0x000fe400000000ff */
[----:B------:R-:W-:Y:S01]  /*d130*/  F2FP.F16.F32.PACK_AB R82, R85, R84 ;  /* 0x000000545552723e */ /* 0x000fe200000000ff */
[----:B------:R3:W-:Y:S01]  /*d140*/  STSM.16.M88.4 [R17], R28 ;  /* 0x0000001c11007844 */ /* 0x0007e20000000200 */
[----:B------:R-:W-:Y:S02]  /*d150*/  F2FP.F16.F32.PACK_AB R83, R87, R86 ;  /* 0x000000565753723e */ /* 0x000fe400000000ff */
[----:B-1----:R-:W-:-:S03]  /*d160*/  LEA R4, P2, R20, UR6, 0x2 ;  /* 0x0000000614047c11 */ /* 0x002fc6000f8410ff */
[----:B------:R3:W-:Y:S01]  /*d170*/  STSM.16.M88.4 [R3], R80 ;  /* 0x0000005003007844 */ /* 0x0007e20000000200 */
[----:B------:R-:W-:Y:S01]  /*d180*/  LEA.HI.X R5, R20, UR7, R27, 0x2, P2 ;  /* 0x0000000714057c11 */ /* 0x000fe200090f141b */
[----:B------:R-:W-:Y:S01]  /*d190*/  @!PT LDS RZ, [RZ] ;  /* 0x00000000fffff984 */ /* 0x000fe20000000800 */
[----:B------:R-:W-:Y:S01]  /*d1a0*/  @!PT LDS RZ, [RZ] ;  /* 0x00000000fffff984 */ /* 0x000fe20000000800 */
[----:B------:R-:W-:Y:S01]  /*d1b0*/  @!PT LDS RZ, [RZ] ;  /* 0x00000000fffff984 */ /* 0x000fe20000000800 */
[----:B------:R1:W-:Y:S06]  /*d1c0*/  MEMBAR.ALL.CTA ;  /* 0x0000000000007992 */ /* 0x0003ec0000008000 */
[----:B-1----:R-:W1:Y:S02]  /*d1d0*/  FENCE.VIEW.ASYNC.S ;  /* 0x00000000000073c6 */ /* 0x002e640000000000 */
[----:B-1----:R-:W-:Y:S06]  /*d1e0*/  BAR.ARV 0x1, 0x120 ;  /* 0x0044800000007b1d */ /* 0x002fec0000002000 */
[----:B------:R3:W-:Y:S04]  /*d1f0*/  @!P1 STG.E desc[UR60][R4.64+0x20], R0 ;  /* 0x0000200004009986 */ /* 0x0007e8000c10193c */
[----:B------:R3:W-:Y:S01]  /*d200*/  @!P0 STG.E desc[UR60][R4.64], R2 ;  /* 0x0000000204008986 */ /* 0x0007e2000c10193c */
[----:B--2---:R-:W-:-:S13]  /*d210*/  ISETP.NE.AND P0, PT, R6, 0x7, PT ;  /* 0x000000070600780c */ /* 0x004fda0003f05270 */
[----:B---3--:R-:W-:Y:S05]  /*d220*/  @P0 BRA `(.L_x_948) ;  /* 0x0000000800740947 */ /* 0x008fea0003800000 */
[----:B------:R-:W-:Y:S01]  /*d230*/  BAR.SYNC.DEFER_BLOCKING 0x1, 0x120 ;  /* 0x0044800000007b1d */ /* 0x000fe20000010000 */
[----:B------:R-:W-:-:S05]  /*d240*/  ELECT P0, URZ, PT ;  /* 0x00000000003f782f */ /* 0x000fca0003800000 */
[----:B------:R-:W-:Y:S08]  /*d250*/  BSSY B0, `(.L_x_949) ;  /* 0x0000013000007945 */ /* 0x000ff00003800000 */
[----:B------:R-:W-:Y:S05]  /*d260*/  @!P0 BRA `(.L_x_950) ;  /* 0x0000000000448947 */ /* 0x000fea0003800000 */
[----:B------:R-:W-:Y:S01]  /*d270*/  ULDC.64 UR8, c[0x0][0x198] ;  /* 0x0000660000087ab9 */ /* 0x000fe20000000a00 */
[----:B------:R-:W-:Y:S02]  /*d280*/  UIADD3 UR5, UR37, 0x4000, URZ ;  /* 0x0000400025057890 */ /* 0x000fe4000fffe03f */
[----:B------:R-:W-:Y:S01]  /*d290*/  UIADD3 UR6, UP0, UR8, 0x9f0, URZ ;  /* 0x000009f008067890 */ /* 0x000fe2000ff1e03f */
[----:B------:R-:W-:Y:S01]  /*d2a0*/  UMOV UR41, URZ ;  /* 0x0000003f00297c82 */ /* 0x000fe20008000000 */
[----:B------:R-:W-:Y:S02]  /*d2b0*/  UMOV UR45, URZ ;  /* 0x0000003f002d7c82 */ /* 0x000fe40008000000 */
[----:B------:R-:W-:Y:S01]  /*d2c0*/  UIADD3.X UR7, URZ, UR9, URZ, UP0, !UPT ;  /* 0x000000093f077290 */ /* 0x000fe200087fe43f */
[----:B------:R-:W-:Y:S01]  /*d2d0*/  UMOV UR40, UR37 ;  /* 0x0000002500287c82 */ /* 0x000fe20008000000 */
[----:B------:R-:W-:-:S07]  /*d2e0*/  UMOV UR8, 0x40 ;  /* 0x0000004000087882 */ /* 0x000fce0000000000 */
[----:B------:R1:W-:Y:S02]  /*d2f0*/  UTMASTG.5D [UR40], [UR6] ;  /* 0x00000028060073b5 */ /* 0x0003e40008020000 */
[----:B-1----:R-:W-:Y:S01]  /*d300*/  UMOV UR40, UR5 ;  /* 0x0000000500287c82 */ /* 0x002fe20008000000 */
[----:B------:R-:W-:Y:S01]  /*d310*/  UMOV UR41, UR8 ;  /* 0x0000000800297c82 */ /* 0x000fe20008000000 */
[----:B------:R-:W-:Y:S01]  /*d320*/  UIADD3 UR5, UR37, 0x2a820, URZ ;  /* 0x0002a82025057890 */ /* 0x000fe2000fffe03f */
[----:B------:R1:W-:Y:S03]  /*d330*/  UTMASTG.5D [UR40], [UR6] ;  /* 0x00000028060073b5 */ /* 0x0003e60008020000 */
[----:B------:R-:W-:Y:S01]  /*d340*/  UPRMT UR5, URZ, 0x654, UR5 ;  /* 0x000006543f057896 */ /* 0x000fe20008000005 */
[----:B------:R0:W-:Y:S01]  /*d350*/  UTMACMDFLUSH ;  /* 0x00000000000079b7 */ /* 0x0001e20000000000 */
[----:B------:R-:W-:-:S07]  /*d360*/  DEPBAR.LE SB0, 0x0 ;  /* 0x000080000000791a */ /* 0x000fce0000000000 */
[----:B-1----:R-:W-:Y:S03]  /*d370*/  SYNCS.ARRIVE.TRANS64.RED.A1T0 RZ, [UR5], RZ ;  /* 0x000000ffffff79a7 */ /* 0x002fe60008100405 */
.L_x_950:
[----:B------:R-:W-:Y:S05]  /*d380*/  BSYNC B0 ;  /* 0x0000000000007941 */ /* 0x000fea0003800000 */
.L_x_949:
[----:B------:R-:W-:Y:S05]  /*d390*/  BRA `(.L_x_948) ;  /* 0x0000000800187947 */ /* 0x000fea0003800000 */
.L_x_947:
[----:B------:R-:W1:Y:S01]  /*d3a0*/  LDC R12, c[0x0][0xdac] ;  /* 0x00036b00ff0c7b82 */ /* 0x000e620000000800 */
[----:B------:R-:W-:Y:S01]  /*d3b0*/  ISETP.GT.AND P0, PT, R171, 0x7f, PT ;  /* 0x0000007fab00780c */ /* 0x000fe20003f04270 */
[----:B------:R-:W-:Y:S01]  /*d3c0*/  USHF.R.S32.HI UR6, URZ, 0x1f, UR43 ;  /* 0x0000001f3f067899 */ /* 0x000fe2000801142b */
[----:B------:R-:W-:Y:S01]  /*d3d0*/  BSSY B0, `(.L_x_951) ;  /* 0x000001b000007945 */ /* 0x000fe20003800000 */
[----:B------:R-:W-:Y:S01]  /*d3e0*/  USHF.R.S32.HI UR7, URZ, 0x1f, UR44 ;  /* 0x0000001f3f077899 */ /* 0x000fe2000801142c */
[----:B------:R-:W-:-:S03]  /*d3f0*/  SHF.R.S32.HI R161, RZ, 0x1f, R160 ;  /* 0x0000001fffa17819 */ /* 0x000fc600000114a0 */
[----:B------:R-:W2:Y:S08]  /*d400*/  LDC.64 R6, c[0x0][0xae0] ;  /* 0x0002b800ff067b82 */ /* 0x000eb00000000a00 */
[----:B------:R-:W3:Y:S01]  /*d410*/  LDC.64 R8, c[0x0][0xae8] ;  /* 0x0002ba00ff087b82 */ /* 0x000ee20000000a00 */
[----:B------:R-:W-:Y:S05]  /*d420*/  @P0 BRA `(.L_x_952) ;  /* 0x0000000000540947 */ /* 0x000fea0003800000 */
[----:B------:R-:W4:Y:S01]  /*d430*/  S2R R0, SR_TID.X ;  /* 0x0000000000007919 */ /* 0x000f220000002100 */
[----:B------:R-:W-:Y:S01]  /*d440*/  ULDC UR5, c[0x0][0xa88] ;  /* 0x0002a20000057ab9 */ /* 0x000fe20000000800 */
[----:B----4-:R-:W-:-:S04]  /*d450*/  IADD3 R2, R165, -0x80, R0 ;  /* 0xffffff80a5027810 */ /* 0x010fc80007ffe000 */
[----:B------:R-:W-:-:S13]  /*d460*/  ISETP.GE.AND P0, PT, R2, UR5, PT ;  /* 0x0000000502007c0c */ /* 0x000fda000bf06270 */
[----:B------:R-:W-:Y:S05]  /*d470*/  @P0 BRA `(.L_x_952) ;  /* 0x0000000000400947 */ /* 0x000fea0003800000 */
[----:B------:R-:W4:Y:S01]  /*d480*/  LDC.64 R4, c[0x0][0xb70] ;  /* 0x0002dc00ff047b82 */ /* 0x000f220000000a00 */
[----:B------:R-:W-:Y:S01]  /*d490*/  SHF.R.S32.HI R3, RZ, 0x1f, R2 ;  /* 0x0000001fff037819 */ /* 0x000fe20000011402 */
[----:B------:R-:W-:-:S06]  /*d4a0*/  ULDC.64 UR8, c[0x0][0xb40] ;  /* 0x0002d00000087ab9 */ /* 0x000fcc0000000a00 */
[----:B------:R-:W5:Y:S01]  /*d4b0*/  LDC.64 R10, c[0x0][0xb78] ;  /* 0x0002de00ff0a7b82 */ /* 0x000f620000000a00 */
[C---:B----4-:R-:W-:Y:S02]  /*d4c0*/  IMAD R0, R4.reuse, UR6, RZ ;  /* 0x0000000604007c24 */ /* 0x050fe4000f8e02ff */
[----:B------:R-:W-:-:S04]  /*d4d0*/  IMAD.WIDE.U32 R2, R4, UR43, R2 ;  /* 0x0000002b04027c25 */ /* 0x000fc8000f8e0002 */
[----:B------:R-:W-:Y:S02]  /*d4e0*/  IMAD R5, R5, UR43, R0 ;  /* 0x0000002b05057c24 */ /* 0x000fe4000f8e0200 */
[C---:B-----5:R-:W-:Y:S02]  /*d4f0*/  IMAD R0, R10.reuse, UR7, RZ ;  /* 0x000000070a007c24 */ /* 0x060fe4000f8e02ff */
[----:B------:R-:W-:Y:S02]  /*d500*/  IMAD.IADD R3, R3, 0x1, R5 ;  /* 0x0000000103037824 */ /* 0x000fe400078e0205 */
[----:B------:R-:W-:Y:S02]  /*d510*/  IMAD R5, R11, UR44, R0 ;  /* 0x0000002c0b057c24 */ /* 0x000fe4000f8e0200 */
[----:B------:R-:W-:-:S04]  /*d520*/  IMAD.WIDE.U32 R2, R10, UR44, R2 ;  /* 0x0000002c0a027c25 */ /* 0x000fc8000f8e0002 */
[----:B------:R-:W-:Y:S01]  /*d530*/  IMAD.IADD R3, R3, 0x1, R5 ;  /* 0x0000000103037824 */ /* 0x000fe200078e0205 */
[----:B------:R-:W-:-:S04]  /*d540*/  LEA R4, P0, R2, UR8, 0x2 ;  /* 0x0000000802047c11 */ /* 0x000fc8000f8010ff */
[----:B------:R-:W-:Y:S01]  /*d550*/  LEA.HI.X R5, R2, UR9, R3, 0x2, P0 ;  /* 0x0000000902057c11 */ /* 0x000fe200080f1403 */
[----:B------:R-:W-:-:S05]  /*d560*/  IMAD.MOV.U32 R3, RZ, RZ, -0x800000 ;  /* 0xff800000ff037424 */ /* 0x000fca00078e00ff */
[----:B------:R4:W-:Y:S03]  /*d570*/  STG.E desc[UR60][R4.64], R3 ;  /* 0x0000000304007986 */ /* 0x0009e6000c10193c */
.L_x_952:
[----:B------:R-:W-:Y:S05]  /*d580*/  BSYNC B0 ;  /* 0x0000000000007941 */ /* 0x000fea0003800000 */
.L_x_951:
[----:B------:R-:W-:Y:S01]  /*d590*/  ULDC UR5, c[0x0][0xa88] ;  /* 0x0002a20000057ab9 */ /* 0x000fe20000000800 */
[C---:B--2---:R-:W-:Y:S01]  /*d5a0*/  IMAD R0, R6.reuse, UR6, RZ ;  /* 0x0000000606007c24 */ /* 0x044fe2000f8e02ff */
[----:B------:R-:W-:Y:S01]  /*d5b0*/  UIADD3 UR42, -UR42, UR5, URZ ;  /* 0x000000052a2a7290 */ /* 0x000fe2000fffe13f */
[----:B----4-:R-:W-:Y:S01]  /*d5c0*/  IMAD.WIDE.U32 R2, R6, UR43, R160 ;  /* 0x0000002b06027c25 */ /* 0x010fe2000f8e00a0 */
[----:B------:R-:W-:Y:S01]  /*d5d0*/  ULOP3.LUT UR45, URZ, UR45, URZ, 0x33, !UPT ;  /* 0x0000002d3f2d7292 */ /* 0x000fe2000f8e333f */
[----:B------:R-:W-:Y:S01]  /*d5e0*/  SHF.R.S32.HI R163, RZ, 0x1f, R162 ;  /* 0x0000001fffa37819 */ /* 0x000fe200000114a2 */
[----:B------:R-:W-:Y:S01]  /*d5f0*/  BSSY B0, `(.L_x_953) ;  /* 0x0000021000007945 */ /* 0x000fe20003800000 */
[----:B------:R-:W-:Y:S01]  /*d600*/  IMAD R5, R7, UR43, R0 ;  /* 0x0000002b07057c24 */ /* 0x000fe2000f8e0200 */
[C---:B------:R-:W-:Y:S01]  /*d610*/  ISETP.GE.AND P2, PT, R162.reuse, UR42, PT ;  /* 0x0000002aa2007c0c */ /* 0x040fe2000bf46270 */
[C---:B------:R-:W-:Y:S02]  /*d620*/  VIADD R0, R162.reuse, 0x40 ;  /* 0x00000040a2007836 */ /* 0x040fe40000000000 */
[----:B------:R-:W-:-:S02]  /*d630*/  VIADD R4, R162, 0x20 ;  /* 0x00000020a2047836 */ /* 0x000fc40000000000 */
[----:B------:R-:W-:Y:S01]  /*d640*/  IMAD.IADD R3, R3, 0x1, R5 ;  /* 0x0000000103037824 */ /* 0x000fe200078e0205 */
[----:B------:R-:W-:Y:S01]  /*d650*/  ISETP.GE.AND P0, PT, R0, UR42, PT ;  /* 0x0000002a00007c0c */ /* 0x000fe2000bf06270 */
[----:B---3--:R-:W-:Y:S01]  /*d660*/  IMAD R0, R8, UR7, RZ ;  /* 0x0000000708007c24 */ /* 0x008fe2000f8e02ff */
[----:B------:R-:W-:Y:S01]  /*d670*/  ISETP.GE.AND P4, PT, R4, UR42, PT ;  /* 0x0000002a04007c0c */ /* 0x000fe2000bf86270 */
[----:B------:R-:W-:Y:S02]  /*d680*/  VIADD R4, R162, 0x60 ;  /* 0x00000060a2047836 */ /* 0x000fe40000000000 */
[----:B------:R-:W-:Y:S02]  /*d690*/  IMAD R9, R9, UR44, R0 ;  /* 0x0000002c09097c24 */ /* 0x000fe4000f8e0200 */
[----:B-1----:R-:W-:Y:S01]  /*d6a0*/  VIADD R5, R12, UR45 ;  /* 0x0000002d0c057c36 */ /* 0x002fe20008000000 */
[----:B------:R-:W-:Y:S01]  /*d6b0*/  ISETP.GE.AND P1, PT, R4, UR42, PT ;  /* 0x0000002a04007c0c */ /* 0x000fe2000bf26270 */
[----:B------:R-:W-:-:S04]  /*d6c0*/  IMAD.WIDE.U32 R6, R8, UR44, R2 ;  /* 0x0000002c08067c25 */ /* 0x000fc8000f8e0002 */
[----:B------:R-:W-:-:S04]  /*d6d0*/  IMAD.WIDE R4, R5, 0x80, R162 ;  /* 0x0000008005047825 */ /* 0x000fc800078e02a2 */
[----:B------:R-:W-:Y:S01]  /*d6e0*/  IMAD.IADD R11, R7, 0x1, R9 ;  /* 0x00000001070b7824 */ /* 0x000fe200078e0209 */
[----:B------:R-:W-:Y:S06]  /*d6f0*/  @P2 BRA `(.L_x_954) ;  /* 0x0000000000402947 */ /* 0x000fec0003800000 */
[----:B------:R-:W-:Y:S01]  /*d700*/  ULDC.64 UR6, c[0x0][0xad8] ;  /* 0x0002b60000067ab9 */ /* 0x000fe20000000a00 */
[C---:B------:R-:W-:Y:S01]  /*d710*/  VIADD R0, R160.reuse, 0x40 ;  /* 0x00000040a0007836 */ /* 0x040fe20000000000 */
[----:B------:R-:W-:Y:S01]  /*d720*/  ULDC UR5, c[0x0][0xa8c] ;  /* 0x0002a30000057ab9 */ /* 0x000fe20000000800 */
[----:B------:R-:W-:Y:S01]  /*d730*/  IMAD R9, R5, UR6, RZ ;  /* 0x0000000605097c24 */ /* 0x000fe2000f8e02ff */
[----:B------:R-:W-:Y:S01]  /*d740*/  ISETP.GE.AND P2, PT, R160, UR5, PT ;  /* 0x00000005a0007c0c */ /* 0x000fe2000bf46270 */
[----:B------:R-:W-:Y:S01]  /*d750*/  IMAD.MOV.U32 R2, RZ, RZ, R6 ;  /* 0x000000ffff027224 */ /* 0x000fe200078e0006 */
[----:B------:R-:W-:Y:S01]  /*d760*/  ISETP.GE.AND P3, PT, R0, UR5, PT ;  /* 0x0000000500007c0c */ /* 0x000fe2000bf66270 */
[----:B------:R-:W-:Y:S02]  /*d770*/  IMAD.MOV.U32 R3, RZ, RZ, R11 ;  /* 0x000000ffff037224 */ /* 0x000fe400078e000b */
        /* <DEDUP_REMOVED lines=8> */
.L_x_954:
[----:B------:R-:W-:Y:S05]  /*d800*/  BSYNC B0 ;  /* 0x0000000000007941 */ /* 0x000fea0003800000 */
.L_x_953:
[----:B------:R-:W-:Y:S04]  /*d810*/  BSSY B0, `(.L_x_955) ;  /* 0x0000014000007945 */ /* 0x000fe80003800000 */
[----:B------:R-:W-:Y:S05]  /*d820*/  @P4 BRA `(.L_x_956) ;  /* 0x0000000000484947 */ /* 0x000fea0003800000 */
[----:B-1----:R-:W-:Y:S01]  /*d830*/  IADD3 R9, P2, R4, 0x20, RZ ;  /* 0x0000002004097810 */ /* 0x002fe20007f5e0ff */
[----:B------:R-:W-:Y:S01]  /*d840*/  ULDC.64 UR6, c[0x0][0xad8] ;  /* 0x0002b60000067ab9 */ /* 0x000fe20000000a00 */
[----:B------:R-:W-:Y:S01]  /*d850*/  IMAD.MOV.U32 R2, RZ, RZ, R6 ;  /* 0x000000ffff027224 */ /* 0x000fe200078e0006 */
[----:B------:R-:W-:Y:S01]  /*d860*/  ULDC UR5, c[0x0][0xa8c] ;  /* 0x0002a30000057ab9 */ /* 0x000fe20000000800 */
[----:B------:R-:W-:Y:S01]  /*d870*/  IMAD.MOV.U32 R3, RZ, RZ, R11 ;  /* 0x000000ffff037224 */ /* 0x000fe200078e000b */
[C---:B------:R-:W-:Y:S01]  /*d880*/  ISETP.GE.AND P3, PT, R160.reuse, UR5, PT ;  /* 0x00000005a0007c0c */ /* 0x040fe2000bf66270 */
[----:B------:R-:W-:Y:S02]  /*d890*/  IMAD.X R0, RZ, RZ, R5, P2 ;  /* 0x000000ffff007224 */ /* 0x000fe400010e0605 */
        /* <DEDUP_REMOVED lines=11> */
.L_x_956:
[----:B------:R-:W-:Y:S05]  /*d950*/  BSYNC B0 ;  /* 0x0000000000007941 */ /* 0x000fea0003800000 */
.L_x_955:
[----:B------:R-:W-:Y:S04]  /*d960*/  BSSY B0, `(.L_x_957) ;  /* 0x0000014000007945 */ /* 0x000fe80003800000 */
[----:B------:R-:W-:Y:S05]  /*d970*/  @P0 BRA `(.L_x_958) ;  /* 0x0000000000480947 */ /* 0x000fea0003800000 */
[----:B-12---:R-:W-:Y:S01]  /*d980*/  IADD3 R9, P0, R4, 0x40, RZ ;  /* 0x0000004004097810 */ /* 0x006fe20007f1e0ff */
        /* <DEDUP_REMOVED lines=17> */
.L_x_958:
[----:B------:R-:W-:Y:S05]  /*daa0*/  BSYNC B0 ;  /* 0x0000000000007941 */ /* 0x000fea0003800000 */
.L_x_957:
        /* <DEDUP_REMOVED lines=20> */
.L_x_959:
[----:B------:R-:W-:Y:S05]  /*dbf0*/  BSYNC B0 ;  /* 0x0000000000007941 */ /* 0x000fea0003800000 */
.L_x_948:
[----:B------:R-:W5:Y:S02]  /*dc00*/  LDC R0, c[0x0][0xda8] ;  /* 0x00036a00ff007b82 */ /* 0x000f640000000800 */
[----:B-----5:R-:W-:-:S13]  /*dc10*/  ISETP.LE.AND P0, PT, R0, UR4, PT ;  /* 0x0000000400007c0c */ /* 0x020fda000bf03270 */
[----:B------:R-:W-:Y:S05]  /*dc20*/  @!P0 BRA `(.L_x_960) ;  /* 0xffffff30006c8947 */ /* 0x000fea000383ffff */
[----:B------:R-:W-:Y:S05]  /*dc30*/  EXIT ;  /* 0x000000000000794d */ /* 0x000fea0003800000 */
.L_x_866:
[----:B------:R-:W-:-:S08]  /*dc40*/  NOP ;  /* 0x0000000000007918 */ /* 0x000fd00000000000 */
[----:B-1----:R-:W1:-:S00]  /*dc50*/  USETMAXREG.DEALLOC.CTAPOOL 0x18 ;  /* 0x00000018000079c8 */ /* 0x002e4000080e0500 */
[----:B-1----:R-:W-:-:S06]  /*dc60*/  LOP3.LUT R0, R0, 0x3, RZ, 0xc0, !PT ;  /* 0x0000000300007812 */ /* 0x002fcc00078ec0ff */
[----:B------:R-:W1:Y:S02]  /*dc70*/  SHFL.IDX PT, R0, R0, RZ, 0x1f ;  /* 0x00001fff00007589 */ /* 0x000e6400000e0000 */
[----:B-1----:R-:W-:-:S13]  /*dc80*/  ISETP.NE.AND P0, PT, R0, RZ, PT ;  /* 0x000000ff0000720c */ /* 0x002fda0003f05270 */
[----:B------:R-:W-:Y:S05]  /*dc90*/  @P0 EXIT ;  /* 0x000000000000094d */ /* 0x000fea0003800000 */
[----:B------:R-:W1:Y:S01]  /*dca0*/  S2UR UR4, SR_CTAID.X ;  /* 0x00000000000479c3 */ /* 0x000e620000002500 */
[----:B------:R-:W-:Y:S01]  /*dcb0*/  UMOV UR47, URZ ;  /* 0x0000003f002f7c82 */ /* 0x000fe20008000000 */
[----:B------:R-:W-:Y:S02]  /*dcc0*/  IMAD.MOV.U32 R16, RZ, RZ, RZ ;  /* 0x000000ffff107224 */ /* 0x000fe400078e00ff */
[----:B------:R-:W-:-:S04]  /*dcd0*/  IMAD.MOV.U32 R17, RZ, RZ, 0x1 ;  /* 0x00000001ff117424 */ /* 0x000fc800078e00ff */
[----:B------:R-:W1:Y:S02]  /*dce0*/  LDC R0, c[0x0][0xda8] ;  /* 0x00036a00ff007b82 */ /* 0x000e640000000800 */
[----:B-1----:R-:W-:-:S13]  /*dcf0*/  ISETP.LE.AND P0, PT, R0, UR4, PT ;  /* 0x0000000400007c0c */ /* 0x002fda000bf03270 */
[----:B------:R-:W-:Y:S05]  /*dd00*/  @P0 BRA `(.L_x_961) ;  /* 0x0000002c00f40947 */ /* 0x000fea0003800000 */
[----:B------:R-:W-:Y:S01]  /*dd10*/  IMAD.U32 R19, RZ, RZ, UR4 ;  /* 0x00000004ff137e24 */ /* 0x000fe2000f8e00ff */
[----:B------:R-:W-:Y:S01]  /*dd20*/  ULDC UR48, c[0x0][0xc] ;  /* 0x0000030000307ab9 */ /* 0x000fe20000000800 */
[----:B------:R-:W-:Y:S01]  /*dd30*/  IMAD.MOV.U32 R17, RZ, RZ, 0x1 ;  /* 0x00000001ff117424 */ /* 0x000fe200078e00ff */
[----:B------:R-:W-:Y:S01]  /*dd40*/  ULDC.64 UR44, c[0x0][0x198] ;  /* 0x00006600002c7ab9 */ /* 0x000fe20000000a00 */
[----:B------:R-:W-:Y:S01]  /*dd50*/  IMAD.MOV.U32 R16, RZ, RZ, RZ ;  /* 0x000000ffff107224 */ /* 0x000fe200078e00ff */
[----:B------:R-:W-:-:S06]  /*dd60*/  UMOV UR47, URZ ;  /* 0x0000003f002f7c82 */ /* 0x000fcc0008000000 */
.L_x_1015:
[----:B------:R-:W-:Y:S01]  /*dd70*/  ULDC UR7, c[0x0][0xdd0] ;  /* 0x0003740000077ab9 */ /* 0x000fe20000000800 */
[----:B-1----:R-:W1:Y:S01]  /*dd80*/  LDC R0, c[0x0][0xde8] ;  /* 0x00037a00ff007b82 */ /* 0x002e620000000800 */
[C---:B------:R-:W-:Y:S01]  /*dd90*/  R2UR UR8, R19.reuse ;  /* 0x00000000130872ca */ /* 0x040fe200000e0000 */
[----:B------:R-:W-:Y:S01]  /*dda0*/  UISETP.NE.AND UP0, UPT, UR7, 0x1, UPT ;  /* 0x000000010700788c */ /* 0x000fe2000bf05270 */
[----:B------:R-:W-:-:S10]  /*ddb0*/  R2UR UR6, R19 ;  /* 0x00000000130672ca */ /* 0x000fd400000e0000 */
[----:B------:R-:W-:Y:S01]  /*ddc0*/  @UP0 ULDC UR4, c[0x0][0xdd4] ;  /* 0x0003750000040ab9 */ /* 0x000fe20000000800 */
[----:B------:R-:W-:Y:S01]  /*ddd0*/  @UP0 ULDC UR9, c[0x0][0xdd8] ;  /* 0x0003760000090ab9 */ /* 0x000fe20000000800 */
[----:B------:R-:W-:-:S04]  /*dde0*/  UIMAD.WIDE.U32 UR4, UR8, UR4, URZ ;  /* 0x00000004080472a5 */ /* 0x000fc8000f8e003f */
[----:B------:R-:W-:-:S04]  /*ddf0*/  @UP0 USHF.R.U32.HI UR8, URZ, UR9, UR5 ;  /* 0x000000093f080299 */ /* 0x000fc80008011605 */
[----:B------:R-:W-:Y:S02]  /*de00*/  UIADD3 UR4, -UR8, URZ, URZ ;  /* 0x0000003f08047290 */ /* 0x000fe4000fffe13f */
[----:B-1----:R-:W-:Y:S02]  /*de10*/  ISETP.LE.AND P0, PT, R0, UR8, PT ;  /* 0x0000000800007c0c */ /* 0x002fe4000bf03270 */
[----:B------:R-:W-:-:S11]  /*de20*/  UIMAD UR7, UR7, UR4, UR6 ;  /* 0x00000004070772a4 */ /* 0x000fd6000f8e0206 */
[----:B------:R-:W-:Y:S05]  /*de30*/  @!P0 BRA `(.L_x_962) ;  /* 0x0000000000208947 */ /* 0x000fea0003800000 */
        /* <DEDUP_REMOVED lines=8> */
.L_x_962:
[----:B------:R-:W-:Y:S01]  /*dec0*/  ULDC UR9, c[0x0][0xdc4] ;  /* 0x0003710000097ab9 */ /* 0x000fe20000000800 */
[----:B------:R-:W-:Y:S01]  /*ded0*/  UMOV UR6, UR7 ;  /* 0x0000000700067c82 */ /* 0x000fe20008000000 */
[----:B------:R-:W-:-:S11]  /*dee0*/  UISETP.NE.AND UP0, UPT, UR9, 0x1, UPT ;  /* 0x000000010900788c */ /* 0x000fd6000bf05270 */
[----:B------:R-:W-:Y:S02]  /*def0*/  @UP0 ULDC.64 UR10, c[0x0][0xdc8] ;  /* 0x00037200000a0ab9 */ /* 0x000fe40000000a00 */
[----:B------:R-:W-:-:S04]  /*df00*/  UIMAD.WIDE.U32 UR4, UR7, UR10, URZ ;  /* 0x0000000a070472a5 */ /* 0x000fc8000f8e003f */
[----:B------:R-:W-:-:S04]  /*df10*/  @UP0 USHF.R.U32.HI UR6, URZ, UR11, UR5 ;  /* 0x0000000b3f060299 */ /* 0x000fc80008011605 */
[----:B------:R-:W-:-:S12]  /*df20*/  UIMAD UR4, UR6, UR9, URZ ;  /* 0x00000009060472a4 */ /* 0x000fd8000f8e023f */
.L_x_963:
[----:B------:R-:W-:Y:S01]  /*df30*/  ULDC.64 UR12, c[0x0][0x3f8] ;  /* 0x0000fe00000c7ab9 */ /* 0x000fe20000000a00 */
[----:B------:R-:W-:Y:S02]  /*df40*/  UIADD3 UR9, UR7, -UR4, URZ ;  /* 0x8000000407097290 */ /* 0x000fe4000fffe03f */
[----:B------:R-:W-:Y:S02]  /*df50*/  UISETP.NE.U32.AND UP0, UPT, UR12, URZ, UPT ;  /* 0x0000003f0c00728c */ /* 0x000fe4000bf05070 */
[----:B------:R-:W-:Y:S01]  /*df60*/  ULOP3.LUT UR10, URZ, UR6, URZ, 0x33, !UPT ;  /* 0x000000063f0a7292 */ /* 0x000fe2000f8e333f */
[----:B------:R-:W-:Y:S01]  /*df70*/  ULDC UR12, c[0x0][0xdb8] ;  /* 0x00036e00000c7ab9 */ /* 0x000fe20000000800 */
[----:B------:R-:W-:Y:S01]  /*df80*/  ULDC.64 UR4, c[0x0][0x9e0] ;  /* 0x0002780000047ab9 */ /* 0x000fe20000000a00 */
[----:B------:R-:W-:Y:S02]  /*df90*/  UISETP.NE.AND UP1, UPT, UR12, 0x1, UPT ;  /* 0x000000010c00788c */ /* 0x000fe4000bf25270 */
[----:B------:R-:W-:Y:S01]  /*dfa0*/  UISETP.NE.AND.EX UP0, UPT, UR13, URZ, UPT, UP0 ;  /* 0x0000003f0d00728c */ /* 0x000fe2000bf05300 */
[----:B------:R-:W-:-:S02]  /*dfb0*/  ULDC UR11, c[0x0][0xdc4] ;  /* 0x00037100000b7ab9 */ /* 0x000fc40000000800 */
[----:B------:R-:W-:Y:S01]  /*dfc0*/  ULDC UR13, c[0x0][0xdac] ;  /* 0x00036b00000d7ab9 */ /* 0x000fe20000000800 */
[----:B------:R-:W-:Y:S02]  /*dfd0*/  UISETP.GE.AND UP2, UPT, UR5, 0x1, UPT ;  /* 0x000000010500788c */ /* 0x000fe4000bf46270 */
[----:B------:R-:W-:Y:S02]  /*dfe0*/  UIMAD UR11, UR8, UR11, UR9 ;  /* 0x0000000b080b72a4 */ /* 0x000fe4000f8e0209 */
[----:B------:R-:W-:Y:S01]  /*dff0*/  UIADD3 UR10, UR10, UR13, URZ ;  /* 0x0000000d0a0a7290 */ /* 0x000fe2000fffe03f */
[----:B------:R-:W-:Y:S01]  /*e000*/  @UP1 ULDC UR8, c[0x0][0xdbc] ;  /* 0x00036f0000081ab9 */ /* 0x000fe20000000800 */
[----:B------:R-:W-:Y:S01]  /*e010*/  PLOP3.LUT P1, PT, PT, PT, UP2, 0x80, 0x0 ;  /* 0x000000000000781c */ /* 0x000fe20003f2f028 */
[----:B------:R-:W-:Y:S02]  /*e020*/  UIMAD.WIDE.U32 UR8, UR11, UR8, URZ ;  /* 0x000000080b0872a5 */ /* 0x000fe4000f8e003f */
[----:B------:R-:W-:Y:S01]  /*e030*/  USHF.L.U32 UR41, UR10, 0x7, URZ ;  /* 0x000000070a297899 */ /* 0x000fe2000800063f */
[----:B------:R-:W-:Y:S01]  /*e040*/  ULDC UR14, c[0x0][0x404] ;  /* 0x00010100000e7ab9 */ /* 0x000fe20000000800 */
[----:B------:R-:W-:Y:S01]  /*e050*/  ULDC UR7, c[0x0][0x288] ;  /* 0x0000a20000077ab9 */ /* 0x000fe20000000800 */
[----:B------:R-:W-:Y:S01]  /*e060*/  @UP1 ULDC UR13, c[0x0][0xdc0] ;  /* 0x00037000000d1ab9 */ /* 0x000fe20000000800 */
[----:B------:R-:W-:Y:S01]  /*e070*/  UMOV UR43, UR11 ;  /* 0x0000000b002b7c82 */ /* 0x000fe20008000000 */
[----:B------:R-:W-:-:S02]  /*e080*/  USEL UR14, UR14, 0x1, UP0 ;  /* 0x000000010e0e7887 */ /* 0x000fc40008000000 */
[----:B------:R-:W-:Y:S02]  /*e090*/  UIADD3 UR10, UR41, 0x80, -UR7 ;  /* 0x00000080290a7890 */ /* 0x000fe4000fffe807 */
[----:B------:R-:W-:Y:S01]  /*e0a0*/  @UP1 USHF.R.U32.HI UR43, URZ, UR13, UR9 ;  /* 0x0000000d3f2b1299 */ /* 0x000fe20008011609 */
[----:B------:R-:W-:Y:S02]  /*e0b0*/  ULDC UR6, c[0x0][0x2e0] ;  /* 0x0000b80000067ab9 */ /* 0x000fe40000000800 */
[----:B------:R-:W-:Y:S02]  /*e0c0*/  UIMAD UR8, UR14, UR6, UR10 ;  /* 0x000000060e0872a4 */ /* 0x000fe4000f8e020a */
[----:B------:R-:W-:Y:S02]  /*e0d0*/  UIADD3 UR42, -UR43, URZ, URZ ;  /* 0x0000003f2b2a7290 */ /* 0x000fe4000fffe13f */
[----:B------:R-:W-:Y:S02]  /*e0e0*/  UIADD3 UR4, UR8, UR4, URZ ;  /* 0x0000000408047290 */ /* 0x000fe4000fffe03f */
[----:B------:R-:W-:Y:S01]  /*e0f0*/  UIMAD UR42, UR12, UR42, UR11 ;  /* 0x0000002a0c2a72a4 */ /* 0x000fe2000f8e020b */
[----:B------:R-:W-:Y:S11]  /*e100*/  @!P1 BRA `(.L_x_964) ;  /* 0x0000000000449947 */ /* 0x000ff60003800000 */
[----:B------:R-:W-:Y:S01]  /*e110*/  ISETP.LT.AND P0, PT, RZ, UR8, PT ;  /* 0x00000008ff007c0c */ /* 0x000fe2000bf01270 */
[----:B------:R-:W-:-:S12]  /*e120*/  UIADD3 UR10, UR8, -0x1, URZ ;  /* 0xffffffff080a7890 */ /* 0x000fd8000fffe03f */
[----:B------:R-:W-:Y:S05]  /*e130*/  @P0 BRA `(.L_x_965) ;  /* 0x00000000001c0947 */ /* 0x000fea0003800000 */
[----:B------:R-:W-:Y:S02]  /*e140*/  UISETP.NE.AND UP0, UPT, UR5, 0x1, UPT ;  /* 0x000000010500788c */ /* 0x000fe4000bf05270 */
[----:B------:R-:W-:-:S09]  /*e150*/  UIADD3 UR10, -UR8, URZ, URZ ;  /* 0x0000003f080a7290 */ /* 0x000fd2000fffe13f */
[----:B------:R-:W-:Y:S02]  /*e160*/  @UP0 ULDC.64 UR12, c[0x0][0x9e8] ;  /* 0x00027a00000c0ab9 */ /* 0x000fe40000000a00 */
[----:B------:R-:W-:-:S04]  /*e170*/  UIMAD.WIDE.U32 UR8, UR10, UR12, URZ ;  /* 0x0000000c0a0872a5 */ /* 0x000fc8000f8e003f */
[----:B------:R-:W-:-:S04]  /*e180*/  @UP0 USHF.R.U32.HI UR10, URZ, UR13, UR9 ;  /* 0x0000000d3f0a0299 */ /* 0x000fc80008011609 */
[----:B------:R-:W-:Y:S01]  /*e190*/  ULOP3.LUT UR10, URZ, UR10, URZ, 0x33, !UPT ;  /* 0x0000000a3f0a7292 */ /* 0x000fe2000f8e333f */
[----:B------:R-:W-:Y:S11]  /*e1a0*/  BRA `(.L_x_966) ;  /* 0x0000000000107947 */ /* 0x000ff60003800000 */
.L_x_965:
[----:B------:R-:W-:-:S11]  /*e1b0*/  UISETP.NE.AND UP0, UPT, UR5, 0x1, UPT ;  /* 0x000000010500788c */ /* 0x000fd6000bf05270 */
[----:B------:R-:W-:Y:S02]  /*e1c0*/  @UP0 ULDC.64 UR12, c[0x0][0x9e8] ;  /* 0x00027a00000c0ab9 */ /* 0x000fe40000000a00 */
[----:B------:R-:W-:-:S04]  /*e1d0*/  UIMAD.WIDE.U32 UR8, UR10, UR12, URZ ;  /* 0x0000000c0a0872a5 */ /* 0x000fc8000f8e003f */
[----:B------:R-:W-:-:S12]  /*e1e0*/  @UP0 USHF.R.U32.HI UR10, URZ, UR13, UR9 ;  /* 0x0000000d3f0a0299 */ /* 0x000fd80008011609 */
.L_x_966:
[----:B------:R-:W-:-:S04]  /*e1f0*/  UIMAD UR10, UR10, UR5, UR5 ;  /* 0x000000050a0a72a4 */ /* 0x000fc8000f8e0205 */
[----:B------:R-:W-:-:S04]  /*e200*/  UISETP.LT.AND UP0, UPT, UR4, UR10, UPT ;  /* 0x0000000a0400728c */ /* 0x000fc8000bf01270 */
[----:B------:R-:W-:-:S12]  /*e210*/  USEL UR4, UR4, UR10, UP0 ;  /* 0x0000000a04047287 */ /* 0x000fd80008000000 */
.L_x_964:
[----:B------:R-:W-:Y:S02]  /*e220*/  UIMAD UR8, UR14, UR6, 0x5f ;  /* 0x0000005f0e0874a4 */ /* 0x000fe4000f8e0206 */
[----:B------:R-:W-:Y:S02]  /*e230*/  UIADD3 UR10, UR4, 0x5f, URZ ;  /* 0x0000005f040a7890 */ /* 0x000fe4000fffe03f */
[----:B------:R-:W-:Y:S02]  /*e240*/  UIMAD.WIDE UR8, UR8, 0x2aaaaaab, URZ ;  /* 0x2aaaaaab080878a5 */ /* 0x000fe4000f8e023f */
[----:B------:R-:W-:Y:S02]  /*e250*/  UIMAD.WIDE UR10, UR10, 0x2aaaaaab, URZ ;  /* 0x2aaaaaab0a0a78a5 */ /* 0x000fe4000f8e023f */
[----:B------:R-:W-:Y:S02]  /*e260*/  USHF.R.U32.HI UR8, URZ, 0x1f, UR9 ;  /* 0x0000001f3f087899 */ /* 0x000fe40008011609 */
[----:B------:R-:W-:-:S02]  /*e270*/  USHF.R.U32.HI UR4, URZ, 0x1f, UR11 ;  /* 0x0000001f3f047899 */ /* 0x000fc4000801160b */
[----:B------:R-:W-:Y:S02]  /*e280*/  UIADD3 UR7, UR41, -UR7, URZ ;  /* 0x8000000729077290 */ /* 0x000fe4000fffe03f */
[----:B------:R-:W-:Y:S02]  /*e290*/  ULEA.HI.SX32 UR9, UR9, UR8, 0x1c ;  /* 0x0000000809097291 */ /* 0x000fe4000f8fe23f */
[----:B------:R-:W-:Y:S02]  /*e2a0*/  ULEA.HI.SX32 UR4, UR11, UR4, 0x1c ;  /* 0x000000040b047291 */ /* 0x000fe4000f8fe23f */
[----:B------:R-:W-:Y:S02]  /*e2b0*/  UIMAD UR7, UR14, UR6, UR7 ;  /* 0x000000060e0772a4 */ /* 0x000fe4000f8e0207 */
[----:B------:R-:W-:Y:S01]  /*e2c0*/  UISETP.LT.AND UP0, UPT, UR9, UR4, UPT ;  /* 0x000000040900728c */ /* 0x000fe2000bf01270 */
[----:B------:R-:W-:Y:S02]  /*e2d0*/  ULDC UR8, c[0x0][0x9dc] ;  /* 0x0002770000087ab9 */ /* 0x000fe40000000800 */
[----:B------:R-:W-:-:S02]  /*e2e0*/  UIADD3 UR8, UR7, -UR8, URZ ;  /* 0x8000000807087290 */ /* 0x000fc4000fffe03f */
[----:B------:R-:W-:Y:S01]  /*e2f0*/  USEL UR46, UR9, UR4, UP0 ;  /* 0x00000004092e7287 */ /* 0x000fe20008000000 */
[----:B------:R-:W-:Y:S11]  /*e300*/  @!P1 BRA `(.L_x_967) ;  /* 0x0000000000489947 */ /* 0x000ff60003800000 */
[----:B------:R-:W-:Y:S02]  /*e310*/  UMOV UR4, UR7 ;  /* 0x0000000700047c82 */ /* 0x000fe40008000000 */
[----:B------:R-:W-:-:S06]  /*e320*/  UISETP.GT.AND UP0, UPT, UR4, -0x1, UPT ;  /* 0xffffffff0400788c */ /* 0x000fcc000bf04270 */
[----:B------:R-:W-:-:S13]  /*e330*/  PLOP3.LUT P0, PT, PT, PT, UP0, 0x80, 0x0 ;  /* 0x000000000000781c */ /* 0x000fda0003f0f008 */
[----:B------:R-:W-:Y:S05]  /*e340*/  @P0 BRA `(.L_x_968) ;  /* 0x00000000001c0947 */ /* 0x000fea0003800000 */
[----:B------:R-:W-:Y:S02]  /*e350*/  UISETP.NE.AND UP0, UPT, UR5, 0x1, UPT ;  /* 0x000000010500788c */ /* 0x000fe4000bf05270 */
[----:B------:R-:W-:-:S09]  /*e360*/  ULOP3.LUT UR4, URZ, UR4, URZ, 0x33, !UPT ;  /* 0x000000043f047292 */ /* 0x000fd2000f8e333f */
[----:B------:R-:W-:Y:S02]  /*e370*/  @UP0 ULDC.64 UR10, c[0x0][0x9e8] ;  /* 0x00027a00000a0ab9 */ /* 0x000fe40000000a00 */
[----:B------:R-:W-:-:S04]  /*e380*/  UIMAD.WIDE.U32 UR6, UR4, UR10, URZ ;  /* 0x0000000a040672a5 */ /* 0x000fc8000f8e003f */
[----:B------:R-:W-:-:S04]  /*e390*/  @UP0 USHF.R.U32.HI UR4, URZ, UR11, UR7 ;  /* 0x0000000b3f040299 */ /* 0x000fc80008011607 */
[----:B------:R-:W-:Y:S01]  /*e3a0*/  ULOP3.LUT UR4, URZ, UR4, URZ, 0x33, !UPT ;  /* 0x000000043f047292 */ /* 0x000fe2000f8e333f */
[----:B------:R-:W-:Y:S11]  /*e3b0*/  BRA `(.L_x_969) ;  /* 0x0000000000107947 */ /* 0x000ff60003800000 */
.L_x_968:
[----:B------:R-:W-:-:S11]  /*e3c0*/  UISETP.NE.AND UP0, UPT, UR5, 0x1, UPT ;  /* 0x000000010500788c */ /* 0x000fd6000bf05270 */
[----:B------:R-:W-:Y:S02]  /*e3d0*/  @UP0 ULDC.64 UR10, c[0x0][0x9e8] ;  /* 0x00027a00000a0ab9 */ /* 0x000fe40000000a00 */
[----:B------:R-:W-:-:S04]  /*e3e0*/  UIMAD.WIDE.U32 UR6, UR4, UR10, URZ ;  /* 0x0000000a040672a5 */ /* 0x000fc8000f8e003f */
[----:B------:R-:W-:-:S12]  /*e3f0*/  @UP0 USHF.R.U32.HI UR4, URZ, UR11, UR7 ;  /* 0x0000000b3f040299 */ /* 0x000fd80008011607 */
.L_x_969:
[----:B------:R-:W-:-:S04]  /*e400*/  UIMAD UR4, UR4, UR5, URZ ;  /* 0x00000005040472a4 */ /* 0x000fc8000f8e023f */
[----:B------:R-:W-:-:S04]  /*e410*/  UISETP.LT.AND UP0, UPT, UR8, UR4, UPT ;  /* 0x000000040800728c */ /* 0x000fc8000bf01270 */
[----:B------:R-:W-:-:S12]  /*e420*/  USEL UR8, UR8, UR4, !UP0 ;  /* 0x0000000408087287 */ /* 0x000fd8000c000000 */
.L_x_967:
[----:B------:R-:W-:Y:S01]  /*e430*/  UIMAD.WIDE UR4, UR8, 0x2aaaaaab, URZ ;  /* 0x2aaaaaab080478a5 */ /* 0x000fe2000f8e023f */
[----:B------:R-:W-:Y:S03]  /*e440*/  BSSY B6, `(.L_x_970) ;  /* 0x0000278000067945 */ /* 0x000fe60003800000 */
[----:B------:R-:W-:-:S04]  /*e450*/  USHF.R.U32.HI UR4, URZ, 0x1f, UR5 ;  /* 0x0000001f3f047899 */ /* 0x000fc80008011605 */
[----:B------:R-:W-:-:S04]  /*e460*/  ULEA.HI.SX32 UR4, UR5, UR4, 0x1c ;  /* 0x0000000405047291 */ /* 0x000fc8000f8fe23f */
[----:B------:R-:W-:-:S04]  /*e470*/  UISETP.LT.AND UP0, UPT, URZ, UR4, UPT ;  /* 0x000000043f00728c */ /* 0x000fc8000bf01270 */
[----:B------:R-:W-:-:S04]  /*e480*/  USEL UR39, URZ, UR4, !UP0 ;  /* 0x000000043f277287 */ /* 0x000fc8000c000000 */
[----:B------:R-:W-:-:S06]  /*e490*/  UISETP.GT.AND UP0, UPT, UR46, UR39, UPT ;  /* 0x000000272e00728c */ /* 0x000fcc000bf04270 */
[----:B------:R-:W-:-:S13]  /*e4a0*/  PLOP3.LUT P0, PT, PT, PT, UP0, 0x80, 0x0 ;  /* 0x000000000000781c */ /* 0x000fda0003f0f008 */
[----:B------:R-:W-:Y:S05]  /*e4b0*/  @P0 BRA `(.L_x_971) ;  /* 0x0000000000480947 */ /* 0x000fea0003800000 */
[----:B------:R-:W1:Y:S01]  /*e4c0*/  S2R R0, SR_TID.X ;  /* 0x0000000000007919 */ /* 0x000e620000002100 */
[----:B------:R-:W-:Y:S01]  /*e4d0*/  IMAD.MOV.U32 R13, RZ, RZ, R19 ;  /* 0x000000ffff0d7224 */ /* 0x000fe200078e0013 */
[----:B-1----:R-:W-:-:S04]  /*e4e0*/  LOP3.LUT R0, R0, 0x1f, RZ, 0xc0, !PT ;  /* 0x0000001f00007812 */ /* 0x002fc800078ec0ff */
[----:B------:R-:W-:-:S13]  /*e4f0*/  ISETP.NE.AND P0, PT, R0, RZ, PT ;  /* 0x000000ff0000720c */ /* 0x000fda0003f05270 */
[----:B------:R-:W-:Y:S05]  /*e500*/  @P0 BRA `(.L_x_972) ;  /* 0x0000002400ac0947 */ /* 0x000fea0003800000 */
[----:B------:R-:W1:Y:S01]  /*e510*/  S2R R5, SR_LANEID ;  /* 0x0000000000057919 */ /* 0x000e620000000000 */
[----:B------:R-:W-:Y:S01]  /*e520*/  VOTEU.ANY UR4, UPT, PT ;  /* 0x0000000000047886 */ /* 0x000fe200038e0100 */
[----:B------:R-:W2:Y:S01]  /*e530*/  LDC.64 R2, c[0x0][0xdf0] ;  /* 0x00037c00ff027b82 */ /* 0x000ea20000000a00 */
[----:B------:R-:W1:Y:S02]  /*e540*/  FLO.U32 R0, UR4 ;  /* 0x0000000400007d00 */ /* 0x000e6400080e0000 */
[----:B-1----:R-:W-:-:S06]  /*e550*/  ISETP.EQ.U32.AND P0, PT, R0, R5, PT ;  /* 0x000000050000720c */ /* 0x002fcc0003f02070 */
[----:B------:R-:W2:Y:S07]  /*e560*/  POPC R5, UR4 ;  /* 0x0000000400057d09 */ /* 0x000eae0008000000 */
[----:B--2---:R-:W2:Y:S01]  /*e570*/  @P0 ATOMG.E.ADD.STRONG.GPU PT, R3, desc[UR60][R2.64], R5 ;  /* 0x00000005020309a8 */ /* 0x004ea200081ee1fc */
[----:B------:R-:W1:Y:S02]  /*e580*/  S2R R4, SR_LTMASK ;  /* 0x0000000000047919 */ /* 0x000e640000003900 */
[----:B-1----:R-:W-:-:S04]  /*e590*/  LOP3.LUT R4, R4, UR4, RZ, 0xc0, !PT ;  /* 0x0000000404047c12 */ /* 0x002fc8000f8ec0ff */
[----:B------:R-:W1:Y:S01]  /*e5a0*/  POPC R13, R4 ;  /* 0x00000004000d7309 */ /* 0x000e620000000000 */
[----:B--2---:R-:W1:Y:S02]  /*e5b0*/  SHFL.IDX PT, R0, R3, R0, 0x1f ;  /* 0x00001f0003007589 */ /* 0x004e6400000e0000 */
[----:B-1----:R-:W-:Y:S01]  /*e5c0*/  IADD3 R13, R0, UR48, R13 ;  /* 0x00000030000d7c10 */ /* 0x002fe2000fffe00d */
[----:B------:R-:W-:Y:S06]  /*e5d0*/  BRA `(.L_x_972) ;  /* 0x0000002400787947 */ /* 0x000fec0003800000 */
.L_x_971:
[----:B------:R-:W1:Y:S01]  /*e5e0*/  S2UR UR4, SR_CgaCtaId ;  /* 0x00000000000479c3 */ /* 0x000e620000008800 */
[----:B------:R-:W-:Y:S02]  /*e5f0*/  UMOV UR38, 0x400 ;  /* 0x0000040000267882 */ /* 0x000fe40000000000 */
[----:B-1----:R-:W-:-:S04]  /*e600*/  ULEA UR38, UR4, UR38, 0x18 ;  /* 0x0000002604267291 */ /* 0x002fc8000f8ec03f */
[----:B------:R-:W-:-:S04]  /*e610*/  UIADD3 UR4, UR38, 0x18400, URZ ;  /* 0x0001840026047890 */ /* 0x000fc8000fffe03f */
[----:B------:R-:W-:-:S06]  /*e620*/  ULOP3.LUT UP0, URZ, UR4, 0x3ff, URZ, 0xc0, !UPT ;  /* 0x000003ff043f7892 */ /* 0x000fcc000f80c03f */
[----:B------:R-:W-:-:S13]  /*e630*/  PLOP3.LUT P0, PT, PT, PT, UP0, 0x80, 0x0 ;  /* 0x000000000000781c */ /* 0x000fda0003f0f008 */
[----:B------:R-:W-:Y:S05]  /*e640*/  @!P0 BRA `(.L_x_973) ;  /* 0x0000000000408947 */ /* 0x000fea0003800000 */
        /* <DEDUP_REMOVED lines=16> */
.L_x_973:
        /* <DEDUP_REMOVED lines=20> */
.L_x_975:
[----:B------:R1:W2:Y:S01]  /*e890*/  LDC.64 R2, c[0x4][R18] ;  /* 0x0100000012027b82 */ /* 0x0002a20000000a00 */
[----:B------:R-:W-:Y:S01]  /*e8a0*/  ULDC.64 UR6, c[0x4][0x108] ;  /* 0x0100420000067ab9 */ /* 0x000fe20000000a00 */
[----:B------:R-:W-:Y:S01]  /*e8b0*/  ULDC.64 UR8, c[0x4][0x110] ;  /* 0x0100440000087ab9 */ /* 0x000fe20000000a00 */
[----:B------:R-:W-:Y:S01]  /*e8c0*/  ULDC.64 UR4, c[0x4][0xa0] ;  /* 0x0100280000047ab9 */ /* 0x000fe20000000a00 */
        /* <DEDUP_REMOVED lines=11> */
.L_x_974:
[----:B------:R-:W-:Y:S01]  /*e980*/  ULDC.64 UR4, c[0x0][0x9f8] ;  /* 0x00027e0000047ab9 */ /* 0x000fe20000000a00 */
[----:B------:R-:W-:Y:S01]  /*e990*/  IMAD.U32 R5, RZ, RZ, UR43 ;  /* 0x0000002bff057e24 */ /* 0x000fe2000f8e00ff */
[----:B------:R-:W-:Y:S01]  /*e9a0*/  ISETP.NE.U32.AND P0, PT, RZ, UR4, PT ;  /* 0x00000004ff007c0c */ /* 0x000fe2000bf05070 */
[----:B------:R-:W-:Y:S01]  /*e9b0*/  IMAD.U32 R0, RZ, RZ, UR43 ;  /* 0x0000002bff007e24 */ /* 0x000fe2000f8e00ff */
[----:B------:R-:W1:Y:S01]  /*e9c0*/  LDC R4, c[0x0][0x428] ;  /* 0x00010a00ff047b82 */ /* 0x000e620000000800 */
[----:B------:R-:W2:Y:S01]  /*e9d0*/  S2R R18, SR_TID.X ;  /* 0x0000000000127919 */ /* 0x000ea20000002100 */
[----:B------:R-:W-:-:S13]  /*e9e0*/  ISETP.NE.AND.EX P0, PT, RZ, UR5, PT, P0 ;  /* 0x00000005ff007c0c */ /* 0x000fda000bf05300 */
[----:B------:R-:W3:Y:S02]  /*e9f0*/  @P0 LDC.64 R2, c[0x0][0x9f8] ;  /* 0x00027e00ff020b82 */ /* 0x000ee40000000a00 */
[----:B---3--:R-:W-:-:S05]  /*ea00*/  @P0 IMAD.WIDE R2, R5, 0x4, R2 ;  /* 0x0000000405020825 */ /* 0x008fca00078e0202 */
[----:B------:R3:W4:Y:S01]  /*ea10*/  @P0 LDG.E R0, desc[UR60][R2.64] ;  /* 0x0000003c02000981 */ /* 0x000722000c1e1900 */
[----:B-1----:R-:W-:Y:S01]  /*ea20*/  ISETP.NE.AND P0, PT, R4, 0x1, PT ;  /* 0x000000010400780c */ /* 0x002fe20003f05270 */
[----:B------:R-:W-:Y:S01]  /*ea30*/  IMAD.U32 R4, RZ, RZ, UR42 ;  /* 0x0000002aff047e24 */ /* 0x000fe2000f8e00ff */
[----:B--2---:R-:W-:Y:S01]  /*ea40*/  LOP3.LUT R18, R18, 0x1f, RZ, 0xc0, !PT ;  /* 0x0000001f12127812 */ /* 0x004fe200078ec0ff */
[----:B------:R-:W-:Y:S01]  /*ea50*/  UMOV UR40, URZ ;  /* 0x0000003f00287c82 */ /* 0x000fe20008000000 */
[----:B------:R-:W-:Y:S01]  /*ea60*/  UMOV UR8, 0x40 ;  /* 0x0000004000087882 */ /* 0x000fe20000000000 */
[----:B------:R-:W-:Y:S01]  /*ea70*/  UMOV UR9, UR41 ;  /* 0x0000002900097c82 */ /* 0x000fe20008000000 */
[----:B------:R-:W-:Y:S01]  /*ea80*/  ISETP.NE.AND P1, PT, R18, RZ, PT ;  /* 0x000000ff1200720c */ /* 0x000fe20003f25270 */
[----:B------:R-:W-:Y:S01]  /*ea90*/  UMOV UR10, UR42 ;  /* 0x0000002a000a7c82 */ /* 0x000fe20008000000 */
[----:B------:R-:W-:Y:S01]  /*eaa0*/  UMOV UR11, UR43 ;  /* 0x0000002b000b7c82 */ /* 0x000fe20008000000 */
[----:B---3--:R-:W1:Y:S01]  /*eab0*/  LDC.64 R2, c[0x0][0x3f8] ;  /* 0x0000fe00ff027b82 */ /* 0x008e620000000a00 */
[----:B------:R-:W-:Y:S01]  /*eac0*/  UMOV UR12, 0x80 ;  /* 0x00000080000c7882 */ /* 0x000fe20000000000 */
[----:B------:R-:W-:Y:S01]  /*ead0*/  UMOV UR13, UR41 ;  /* 0x00000029000d7c82 */ /* 0x000fe20008000000 */
[----:B------:R-:W-:Y:S01]  /*eae0*/  UMOV UR14, UR42 ;  /* 0x0000002a000e7c82 */ /* 0x000fe20008000000 */
[----:B------:R-:W-:Y:S01]  /*eaf0*/  UMOV UR15, UR43 ;  /* 0x0000002b000f7c82 */ /* 0x000fe20008000000 */
[----:B------:R-:W-:-:S03]  /*eb00*/  UMOV UR6, 0xffffffff ;  /* 0xffffffff00067882 */ /* 0x000fc60000000000 */
[----:B------:R-:W2:Y:S02]  /*eb10*/  @P0 LDC R5, c[0x0][0x42c] ;  /* 0x00010b00ff050b82 */ /* 0x000ea40000000800 */
[----:B------:R-:W-:-:S05]  /*eb20*/  VOTEU.ALL UP1, P1 ;  /* 0x00000000003f7886 */ /* 0x000fca0000820000 */
[----:B------:R-:W-:Y:S01]  /*eb30*/  @!UP1 UIADD3 UR4, UP0, UR44, 0x270, URZ ;  /* 0x000002702c049890 */ /* 0x000fe2000ff1e03f */
[----:B------:R-:W3:Y:S03]  /*eb40*/  @P0 LDC R6, c[0x0][0x430] ;  /* 0x00010c00ff060b82 */ /* 0x000ee60000000800 */
[----:B------:R-:W-:-:S09]  /*eb50*/  @!UP1 UIADD3.X UR5, URZ, UR45, URZ, UP0, !UPT ;  /* 0x0000002d3f059290 */ /* 0x000fd200087fe43f */
[----:B------:R1:W-:Y:S01]  /*eb60*/  @!UP1 UTMAPF.L2.4D [UR40], [UR4] ;  /* 0x00000028040095b8 */ /* 0x0003e20008018000 */
[----:B--2---:R-:W-:Y:S01]  /*eb70*/  @P0 IMAD.HI.U32 R5, R5, UR42, RZ ;  /* 0x0000002a05050c27 */ /* 0x004fe2000f8e00ff */
[----:B------:R2:W-:Y:S04]  /*eb80*/  @!UP1 UTMAPF.L2.4D [UR8], [UR4] ;  /* 0x00000008040095b8 */ /* 0x0005e80008018000 */
[----:B---3--:R-:W-:Y:S01]  /*eb90*/  @P0 SHF.R.U32.HI R4, RZ, R6, R5 ;  /* 0x00000006ff040219 */ /* 0x008fe20000011605 */
[----:B------:R-:W-:Y:S01]  /*eba0*/  IMAD.U32 R5, RZ, RZ, UR46 ;  /* 0x0000002eff057e24 */ /* 0x000fe2000f8e00ff */
[----:B-1----:R-:W-:Y:S01]  /*ebb0*/  ISETP.NE.U32.AND P0, PT, R2, RZ, PT ;  /* 0x000000ff0200720c */ /* 0x002fe20003f05070 */
[----:B------:R2:W-:Y:S02]  /*ebc0*/  @!UP1 UTMAPF.L2.4D [UR12], [UR4] ;  /* 0x0000000c040095b8 */ /* 0x0005e40008018000 */
[----:B------:R-:W-:Y:S01]  /*ebd0*/  VIADD R5, R5, 0xffffffff ;  /* 0xffffffff05057836 */ /* 0x000fe20000000000 */
[----:B------:R-:W-:-:S04]  /*ebe0*/  ISETP.NE.AND.EX P0, PT, R3, RZ, PT, P0 ;  /* 0x000000ff0300720c */ /* 0x000fc80003f05300 */
[----:B----4-:R-:W-:Y:S01]  /*ebf0*/  SEL R6, R0, RZ, !P0 ;  /* 0x000000ff00067207 */ /* 0x010fe20004000000 */
[----:B--2---:R-:W-:Y:S08]  /*ec00*/  BRA.DIV UR6, `(.L_x_976) ;  /* 0x0000002606e07947 */ /* 0x004ff0000b800000 */
.L_x_1027:
[----:B------:R-:W-:Y:S01]  /*ec10*/  UMOV UR4, 0xffffffff ;  /* 0xffffffff00047882 */ /* 0x000fe20000000000 */
[----:B------:R-:W-:Y:S02]  /*ec20*/  SHF.R.S32.HI R18, RZ, 0x1f, R0 ;  /* 0x0000001fff127819 */ /* 0x000fe40000011400 */
[----:B------:R-:W-:Y:S05]  /*ec30*/  BRA.DIV UR4, `(.L_x_977) ;  /* 0x0000002a04007947 */ /* 0x000fea000b800000 */
[----:B------:R-:W-:-:S13]  /*ec40*/  ELECT P6, URZ, PT ;  /* 0x00000000003f782f */ /* 0x000fda00038c0000 */
.L_x_1030:
[----:B------:R-:W-:Y:S05]  /*ec50*/  @!P6 BRA `(.L_x_978) ;  /* 0x0000000000f8e947 */ /* 0x000fea0003800000 */
[----:B------:R-:W-:Y:S01]  /*ec60*/  IMAD.MOV.U32 R6, RZ, RZ, R0 ;  /* 0x000000ffff067224 */ /* 0x000fe200078e0000 */
[----:B------:R-:W-:Y:S06]  /*ec70*/  @!P0 BRA `(.L_x_979) ;  /* 0x0000000000488947 */ /* 0x000fec0003800000 */
[----:B------:R-:W1:Y:S01]  /*ec80*/  LDC R11, c[0x0][0x41c] ;  /* 0x00010700ff0b7b82 */ /* 0x000e620000000800 */
[----:B------:R-:W-:Y:S01]  /*ec90*/  IMAD.MOV.U32 R10, RZ, RZ, R5 ;  /* 0x000000ffff0a7224 */ /* 0x000fe200078e0005 */
[----:B------:R-:W-:Y:S02]  /*eca0*/  ULDC.64 UR4, c[0x0][0x408] ;  /* 0x0001020000047ab9 */ /* 0x000fe40000000a00 */
[----:B------:R-:W-:-:S04]  /*ecb0*/  IMAD R9, R18, UR4, RZ ;  /* 0x0000000412097c24 */ /* 0x000fc8000f8e02ff */
[----:B------:R-:W-:Y:S01]  /*ecc0*/  IMAD R9, R0, UR5, R9 ;  /* 0x0000000500097c24 */ /* 0x000fe2000f8e0209 */
[----:B-1----:R-:W-:-:S13]  /*ecd0*/  ISETP.NE.AND P2, PT, R11, 0x1, PT ;  /* 0x000000010b00780c */ /* 0x002fda0003f45270 */
[----:B------:R-:W1:Y:S02]  /*ece0*/  @P2 LDC.64 R6, c[0x0][0x420] ;  /* 0x00010800ff062b82 */ /* 0x000e640000000a00 */
[----:B-1----:R-:W-:-:S05]  /*ecf0*/  @P2 IMAD.HI.U32 R6, R5, R6, RZ ;  /* 0x0000000605062227 */ /* 0x002fca00078e00ff */
[----:B------:R-:W-:-:S04]  /*ed00*/  @P2 SHF.R.U32.HI R10, RZ, R7, R6 ;  /* 0x00000007ff0a2219 */ /* 0x000fc80000011606 */
[--C-:B------:R-:W-:Y:S01]  /*ed10*/  SHF.R.S32.HI R7, RZ, 0x1f, R10.reuse ;  /* 0x0000001fff077819 */ /* 0x100fe2000001140a */
[----:B------:R-:W-:-:S04]  /*ed20*/  IMAD.MOV.U32 R6, RZ, RZ, R10 ;  /* 0x000000ffff067224 */ /* 0x000fc800078e000a */
[----:B------:R-:W-:-:S04]  /*ed30*/  IMAD.WIDE.U32 R6, R0, UR4, R6 ;  /* 0x0000000400067c25 */ /* 0x000fc8000f8e0006 */
[----:B------:R-:W-:Y:S01]  /*ed40*/  IMAD.IADD R7, R7, 0x1, R9 ;  /* 0x0000000107077824 */ /* 0x000fe200078e0209 */
[----:B------:R-:W-:-:S04]  /*ed50*/  LEA R8, P2, R6, R2, 0x2 ;  /* 0x0000000206087211 */ /* 0x000fc800078410ff */
[----:B------:R-:W-:-:S05]  /*ed60*/  LEA.HI.X R9, R6, R3, R7, 0x2, P2 ;  /* 0x0000000306097211 */ /* 0x000fca00010f1407 */
[----:B------:R1:W5:Y:S01]  /*ed70*/  LDG.E R6, desc[UR60][R8.64] ;  /* 0x0000003c08067981 */ /* 0x000362000c1e1900 */
[----:B------:R-:W-:-:S04]  /*ed80*/  IMAD.MOV R10, RZ, RZ, -R10 ;  /* 0x000000ffff0a7224 */ /* 0x000fc800078e0a0a */
[----:B------:R-:W-:-:S07]  /*ed90*/  IMAD R5, R11, R10, R5 ;  /* 0x0000000a0b057224 */ /* 0x000fce00078e0205 */
.L_x_979:
[----:B------:R-:W2:Y:S01]  /*eda0*/  S2R R7, SR_TID.X ;  /* 0x0000000000077919 */ /* 0x000ea20000002100 */
[----:B-1----:R-:W-:Y:S02]  /*edb0*/  LEA R8, R16, UR38, 0x3 ;  /* 0x0000002610087c11 */ /* 0x002fe4000f8e18ff */
[----:B--2---:R-:W-:Y:S02]  /*edc0*/  LOP3.LUT R9, R7, 0x7f, RZ, 0xc0, !PT ;  /* 0x0000007f07097812 */ /* 0x004fe400078ec0ff */
[----:B------:R-:W-:Y:S02]  /*edd0*/  SHF.L.U32 R7, R17, 0x1f, RZ ;  /* 0x0000001f11077819 */ /* 0x000fe400000006ff */
[----:B------:R-:W-:Y:S02]  /*ede0*/  ISETP.NE.AND P3, PT, R9, RZ, PT ;  /* 0x000000ff0900720c */ /* 0x000fe40003f65270 */
[----:B------:R-:W1:Y:S02]  /*edf0*/  SYNCS.PHASECHK.TRANS64.TRYWAIT P2, [R8+URZ+0x2a840], R7 ;  /* 0x02a84007080075a7 */ /* 0x000e64000804017f */
[----:B-1----:R-:W-:Y:S09]  /*ee00*/  @!P2 BRA `(.L_x_980) ;  /* 0x0000002400aca947 */ /* 0x002ff20003800000 */
.L_x_1031:
        /* <DEDUP_REMOVED lines=8> */
.L_x_981:
        /* <DEDUP_REMOVED lines=10> */
[----:B------:R-:W-:-:S03]  /*ef30*/  UMOV UR16, 0x40 ;  /* 0x0000004000107882 */ /* 0x000fc60000000000 */
[----:B------:R-:W-:Y:S02]  /*ef40*/  UIMAD UR8, UR8, 0x9000, UR38 ;  /* 0x00009000080878a4 */ /* 0x000fe4000f8e0226 */
[----:B------:R-:W-:Y:S02]  /*ef50*/  UIADD3 UR9, UR9, 0x2a830, URZ ;  /* 0x0002a83009097890 */ /* 0x000fe4000fffe03f */
[----:B------:R-:W-:Y:S02]  /*ef60*/  UIMAD UR11, UR11, 0x60, URZ ;  /* 0x000000600b0b78a4 */ /* 0x000fe4000f8e023f */
        /* <DEDUP_REMOVED lines=13> */
.L_x_978:
[----:B------:R-:W-:Y:S05]  /*f040*/  WARPSYNC.ALL ;  /* 0x0000000000007948 */ /* 0x000fea0003800000 */
[----:B------:R-:W-:Y:S01]  /*f050*/  BAR.SYNC.DEFER_BLOCKING 0x8, 0x120 ;  /* 0x0204800000007b1d */ /* 0x000fe20000010000 */
[----:B------:R-:W-:Y:S01]  /*f060*/  ELECT P2, URZ, PT ;  /* 0x00000000003f782f */ /* 0x000fe20003840000 */
[----:B------:R-:W-:Y:S02]  /*f070*/  UIADD3 UR47, UR47, 0x1, URZ ;  /* 0x000000012f2f7890 */ /* 0x000fe4000fffe03f */
[----:B------:R-:W-:Y:S02]  /*f080*/  UIADD3 UR4, UP0, UR44, 0x270, URZ ;  /* 0x000002702c047890 */ /* 0x000fe4000ff1e03f */
[----:B------:R-:W-:-:S02]  /*f090*/  ULEA.HI UR5, UR47, UR47, URZ, 0x1 ;  /* 0x0000002f2f057291 */ /* 0x000fc4000f8f083f */
[----:B------:R-:W-:Y:S02]  /*f0a0*/  UIADD3 UR8, UR38, 0xc400, URZ ;  /* 0x0000c40026087890 */ /* 0x000fe4000fffe03f */
[----:B------:R-:W-:Y:S02]  /*f0b0*/  ULOP3.LUT UR5, UR5, 0xfffffffe, URZ, 0xc0, !UPT ;  /* 0xfffffffe05057892 */ /* 0x000fe4000f8ec03f */
[----:B------:R-:W-:Y:S02]  /*f0c0*/  UIADD3 UR9, UR38, 0x2a800, URZ ;  /* 0x0002a80026097890 */ /* 0x000fe4000fffe03f */
[----:B-1----:R-:W-:Y:S01]  /*f0d0*/  @P2 IMAD.MOV.U32 R7, RZ, RZ, 0xc000 ;  /* 0x0000c000ff072424 */ /* 0x002fe200078e00ff */
[----:B------:R-:W-:Y:S02]  /*f0e0*/  UIADD3 UR14, UR47, -UR5, URZ ;  /* 0x800000052f0e7290 */ /* 0x000fe4000fffe03f */
[----:B------:R-:W-:Y:S02]  /*f0f0*/  UIADD3.X UR5, URZ, UR45, URZ, UP0, !UPT ;  /* 0x0000002d3f057290 */ /* 0x000fe400087fe43f */
[----:B------:R-:W-:-:S02]  /*f100*/  UIADD3 UR24, UR38, 0x10400, URZ ;  /* 0x0001040026187890 */ /* 0x000fc4000fffe03f */
[----:B------:R-:W-:Y:S01]  /*f110*/  UIADD3 UR16, UR38, 0x14400, URZ ;  /* 0x0001440026107890 */ /* 0x000fe2000fffe03f */
[----:B------:R-:W-:Y:S01]  /*f120*/  UMOV UR11, UR41 ;  /* 0x00000029000b7c82 */ /* 0x000fe20008000000 */
[----:B------:R1:W-:Y:S01]  /*f130*/  @P2 SYNCS.ARRIVE.TRANS64 RZ, [UR38+0x2a800], R7 ;  /* 0x02a80007ffff29a7 */ /* 0x0003e20008000026 */
[----:B------:R-:W-:Y:S01]  /*f140*/  UMOV UR12, UR42 ;  /* 0x0000002a000c7c82 */ /* 0x000fe20008000000 */
[----:B------:R-:W-:Y:S01]  /*f150*/  UMOV UR13, UR43 ;  /* 0x0000002b000d7c82 */ /* 0x000fe20008000000 */
[----:B------:R-:W-:Y:S01]  /*f160*/  UMOV UR6, 0x0 ;  /* 0x0000000000067882 */ /* 0x000fe20000000000 */
[----:B------:R-:W-:Y:S01]  /*f170*/  UMOV UR7, 0x12f00000 ;  /* 0x12f0000000077882 */ /* 0x000fe20000000000 */
[----:B------:R-:W-:Y:S01]  /*f180*/  UMOV UR10, URZ ;  /* 0x0000003f000a7c82 */ /* 0x000fe20008000000 */
[----:B------:R-:W-:Y:S01]  /*f190*/  UMOV UR27, UR41 ;  /* 0x00000029001b7c82 */ /* 0x000fe20008000000 */
[----:B------:R-:W-:Y:S01]  /*f1a0*/  UMOV UR28, UR42 ;  /* 0x0000002a001c7c82 */ /* 0x000fe20008000000 */
[----:B-1----:R-:W-:Y:S01]  /*f1b0*/  IMAD.U32 R7, RZ, RZ, UR14 ;  /* 0x0000000eff077e24 */ /* 0x002fe2000f8e00ff */
[----:B------:R-:W-:Y:S01]  /*f1c0*/  UMOV UR29, UR43 ;  /* 0x0000002b001d7c82 */ /* 0x000fe20008000000 */
[----:B------:R-:W-:Y:S01]  /*f1d0*/  UMOV UR26, 0x40 ;  /* 0x00000040001a7882 */ /* 0x000fe20000000000 */
[----:B------:R-:W-:Y:S01]  /*f1e0*/  UMOV UR25, UR9 ;  /* 0x0000000900197c82 */ /* 0x000fe20008000000 */
[----:B------:R-:W-:Y:S01]  /*f1f0*/  UMOV UR19, UR41 ;  /* 0x0000002900137c82 */ /* 0x000fe20008000000 */
[----:B------:R-:W-:Y:S01]  /*f200*/  SHF.L.U32 R7, R7, 0x1f, RZ ;  /* 0x0000001f07077819 */ /* 0x000fe200000006ff */
[----:B------:R-:W-:Y:S01]  /*f210*/  UMOV UR20, UR42 ;  /* 0x0000002a00147c82 */ /* 0x000fe20008000000 */
[----:B------:R-:W-:Y:S01]  /*f220*/  UMOV UR21, UR43 ;  /* 0x0000002b00157c82 */ /* 0x000fe20008000000 */
[----:B------:R-:W-:Y:S01]  /*f230*/  UMOV UR18, 0x80 ;  /* 0x0000008000127882 */ /* 0x000fe20000000000 */
[----:B------:R1:W-:Y:S01]  /*f240*/  UTMALDG.4D [UR8], [UR4], desc[UR6] ;  /* 0x00000608040075b4 */ /* 0x0003e20008019000 */
[----:B------:R-:W-:Y:S01]  /*f250*/  UMOV UR17, UR9 ;  /* 0x0000000900117c82 */ /* 0x000fe20008000000 */
[----:B------:R1:W-:Y:S01]  /*f260*/  UTMALDG.4D [UR24], [UR4], desc[UR6] ;  /* 0x00000618040075b4 */ /* 0x0003e20008019000 */
[----:B------:R1:W-:Y:S01]  /*f270*/  UTMALDG.4D [UR16], [UR4], desc[UR6] ;  /* 0x00000610040075b4 */ /* 0x0003e20008019000 */
[----:B------:R-:W2:Y:S02]  /*f280*/  SYNCS.PHASECHK.TRANS64.TRYWAIT P2, [UR38+0x2a820], R7 ;  /* 0x02a82007ff0075a7 */ /* 0x000ea40008040166 */
[----:B-12---:R-:W-:Y:S05]  /*f290*/  @!P2 BRA `(.L_x_982) ;  /* 0x00000020009ca947 */ /* 0x006fea0003800000 */
.L_x_1032:
[----:B------:R-:W-:-:S04]  /*f2a0*/  UIADD3 UR4, UR46, -0x2, URZ ;  /* 0xfffffffe2e047890 */ /* 0x000fc8000fffe03f */
[----:B------:R-:W-:-:S06]  /*f2b0*/  UISETP.GE.AND UP0, UPT, UR4, UR39, UPT ;  /* 0x000000270400728c */ /* 0x000fcc000bf06270 */
[----:B------:R-:W-:-:S13]  /*f2c0*/  PLOP3.LUT P2, PT, PT, PT, UP0, 0x80, 0x0 ;  /* 0x000000000000781c */ /* 0x000fda0003f4f008 */
[----:B------:R-:W-:Y:S05]  /*f2d0*/  @!P2 BRA `(.L_x_983) ;  /* 0x000000140048a947 */ /* 0x000fea0003800000 */
[----:B-1----:R-:W-:Y:S01]  /*f2e0*/  IMAD R8, RZ, RZ, -UR46 ;  /* 0x8000002eff087e24 */ /* 0x002fe2000f8e02ff */
[----:B------:R-:W-:Y:S01]  /*f2f0*/  LOP3.LUT R11, RZ, UR39, RZ, 0x33, !PT ;  /* 0x00000027ff0b7c12 */ /* 0x000fe2000f8e33ff */
[----:B------:R-:W-:-:S03]  /*f300*/  ULDC.64 UR36, c[0x0][0x408] ;  /* 0x0001020000247ab9 */ /* 0x000fc60000000a00 */
[----:B------:R-:W-:-:S05]  /*f310*/  VIADDMNMX R11, R8, 0x1, R11, !PT ;  /* 0x00000001080b7846 */ /* 0x000fca000780010b */
[----:B------:R-:W-:-:S05]  /*f320*/  VIADD R7, R11, UR46 ;  /* 0x0000002e0b077c36 */ /* 0x000fca0008000000 */
[----:B------:R-:W-:-:S04]  /*f330*/  LOP3.LUT R7, R7, 0x1, RZ, 0xc0, !PT ;  /* 0x0000000107077812 */ /* 0x000fc800078ec0ff */
[----:B------:R-:W-:Y:S01]  /*f340*/  ISETP.NE.U32.AND P2, PT, R7, 0x1, PT ;  /* 0x000000010700780c */ /* 0x000fe20003f45070 */
[----:B------:R-:W-:-:S12]  /*f350*/  IMAD.U32 R7, RZ, RZ, UR4 ;  /* 0x00000004ff077e24 */ /* 0x000fd8000f8e00ff */
        /* <DEDUP_REMOVED lines=27> */
.L_x_987:
[----:B-1----:R-:W1:Y:S01]  /*f510*/  S2R R2, SR_TID.X ;  /* 0x0000000000027919 */ /* 0x002e620000002100 */
[----:B------:R-:W-:Y:S02]  /*f520*/  LEA R3, R10, UR38, 0x3 ;  /* 0x000000260a037c11 */ /* 0x000fe4000f8e18ff */
[----:B-1----:R-:W-:Y:S02]  /*f530*/  LOP3.LUT R9, R2, 0x7f, RZ, 0xc0, !PT ;  /* 0x0000007f02097812 */ /* 0x002fe400078ec0ff */
[----:B------:R-:W-:Y:S02]  /*f540*/  SHF.L.U32 R2, R12, 0x1f, RZ ;  /* 0x0000001f0c027819 */ /* 0x000fe400000006ff */
[----:B------:R-:W-:Y:S02]  /*f550*/  ISETP.NE.AND P2, PT, R9, RZ, PT ;  /* 0x000000ff0900720c */ /* 0x000fe40003f45270 */
[----:B------:R-:W1:Y:S02]  /*f560*/  SYNCS.PHASECHK.TRANS64.TRYWAIT P3, [R3+URZ+0x2a840], R2 ;  /* 0x02a84002030075a7 */ /* 0x000e64000806017f */
[----:B-1----:R-:W-:Y:S09]  /*f570*/  @!P3 BRA `(.L_x_988) ;  /* 0x0000001c00fcb947 */ /* 0x002ff20003800000 */
.L_x_1033:
        /* <DEDUP_REMOVED lines=8> */
.L_x_989:
[----:B------:R-:W-:Y:S01]  /*f600*/  R2UR UR8, R10 ;  /* 0x000000000a0872ca */ /* 0x000fe200000e0000 */
[----:B------:R-:W-:Y:S01]  /*f610*/  UIADD3 UR4, UP0, UR44, 0x370, URZ ;  /* 0x000003702c047890 */ /* 0x000fe2000ff1e03f */
[----:B------:R-:W-:Y:S01]  /*f620*/  R2UR UR9, R3 ;  /* 0x00000000030972ca */ /* 0x000fe200000e0000 */
[----:B------:R-:W-:Y:S01]  /*f630*/  UIADD3 UR19, UR38, 0x2a800, URZ ;  /* 0x0002a80026137890 */ /* 0x000fe2000fffe03f */
[----:B------:R-:W-:Y:S01]  /*f640*/  R2UR UR11, R7 ;  /* 0x00000000070b72ca */ /* 0x000fe200000e0000 */
[----:B------:R-:W-:Y:S01]  /*f650*/  UIADD3.X UR5, URZ, UR45, URZ, UP0, !UPT ;  /* 0x0000002d3f057290 */ /* 0x000fe200087fe43f */
[----:B------:R-:W-:Y:S01]  /*f660*/  R2UR UR12, R4 ;  /* 0x00000000040c72ca */ /* 0x000fe200000e0000 */
[----:B------:R-:W-:Y:S01]  /*f670*/  UMOV UR10, URZ ;  /* 0x0000003f000a7c82 */ /* 0x000fe20008000000 */
[----:B-----5:R-:W-:Y:S01]  /*f680*/  R2UR UR13, R8 ;  /* 0x00000000080d72ca */ /* 0x020fe200000e0000 */
[----:B------:R-:W-:Y:S01]  /*f690*/  UMOV UR6, 0x0 ;  /* 0x0000000000067882 */ /* 0x000fe20000000000 */
[----:B------:R-:W-:Y:S01]  /*f6a0*/  UMOV UR7, 0x14f00000 ;  /* 0x14f0000000077882 */ /* 0x000fe20000000000 */
[----:B------:R-:W-:Y:S01]  /*f6b0*/  UMOV UR18, 0x40 ;  /* 0x0000004000127882 */ /* 0x000fe20000000000 */
[----:B------:R-:W-:Y:S01]  /*f6c0*/  UMOV UR17, 0x80 ;  /* 0x0000008000117882 */ /* 0x000fe20000000000 */
[----:B------:R-:W-:Y:S01]  /*f6d0*/  UIMAD UR8, UR8, 0x9000, UR38 ;  /* 0x00009000080878a4 */ /* 0x000fe2000f8e0226 */
[----:B-1----:R-:W-:Y:S01]  /*f6e0*/  SHF.L.U32 R3, R17, 0x1f, RZ ;  /* 0x0000001f11037819 */ /* 0x002fe200000006ff */
[----:B------:R-:W-:Y:S01]  /*f6f0*/  UIADD3 UR9, UR9, 0x2a830, URZ ;  /* 0x0002a83009097890 */ /* 0x000fe2000fffe03f */
[----:B------:R-:W-:Y:S01]  /*f700*/  LEA R2, R16, UR19, 0x3 ;  /* 0x0000001310027c11 */ /* 0x000fe2000f8e18ff */
[----:B------:R-:W-:-:S02]  /*f710*/  UIMAD UR11, UR11, 0x60, URZ ;  /* 0x000000600b0b78a4 */ /* 0x000fc4000f8e023f */
        /* <DEDUP_REMOVED lines=13> */
.L_x_1034:
[----:B------:R-:W-:Y:S05]  /*f7f0*/  @P2 BRA `(.L_x_991) ;  /* 0x0000000000202947 */ /* 0x000fea0003800000 */
[----:B------:R-:W2:Y:S01]  /*f800*/  S2R R9, SR_TID.X ;  /* 0x0000000000097919 */ /* 0x000ea20000002100 */
[----:B-1----:R-:W-:Y:S01]  /*f810*/  LEA R2, R16, UR38, 0x3 ;  /* 0x0000002610027c11 */ /* 0x002fe2000f8e18ff */
[----:B------:R-:W-:-:S04]  /*f820*/  IMAD.MOV.U32 R3, RZ, RZ, 0x6000 ;  /* 0x00006000ff037424 */ /* 0x000fc800078e00ff */
[----:B------:R3:W-:Y:S01]  /*f830*/  SYNCS.ARRIVE.TRANS64 RZ, [R2+URZ+0x2a850], R3 ;  /* 0x02a8500302ff79a7 */ /* 0x0007e2000800003f */
[----:B--2---:R-:W-:-:S04]  /*f840*/  LOP3.LUT R9, R9, 0x1f, RZ, 0xc0, !PT ;  /* 0x0000001f09097812 */ /* 0x004fc800078ec0ff */
[----:B------:R-:W-:-:S13]  /*f850*/  ISETP.NE.AND P2, PT, R9, RZ, PT ;  /* 0x000000ff0900720c */ /* 0x000fda0003f45270 */
[----:B---3--:R-:W-:Y:S05]  /*f860*/  @!P2 BRA `(.L_x_991) ;  /* 0x000000000004a947 */ /* 0x008fea0003800000 */
[----:B------:R-:W-:Y:S01]  /*f870*/  BPT.TRAP 0x1 ;  /* 0x000000040000795c */ /* 0x000fe20000300000 */
.L_x_991:
        /* <DEDUP_REMOVED lines=9> */
[----:B------:R-:W-:Y:S02]  /*f910*/  IMAD.MOV.U32 R6, RZ, RZ, R8 ;  /* 0x000000ffff067224 */ /* 0x000fe400078e0008 */
[----:B------:R-:W-:-:S02]  /*f920*/  IMAD.MOV.U32 R5, RZ, RZ, R7 ;  /* 0x000000ffff057224 */ /* 0x000fc400078e0007 */
[----:B------:R-:W-:Y:S02]  /*f930*/  UIMAD UR6, UR9, 0x6000, UR38 ;  /* 0x00006000090678a4 */ /* 0x000fe4000f8e0226 */
[----:B------:R-:W-:Y:S02]  /*f940*/  ULEA UR9, UR9, UR38, 0x3 ;  /* 0x0000002609097291 */ /* 0x000fe4000f8e183f */
[----:B------:R-:W-:Y:S02]  /*f950*/  UIMAD UR11, UR11, 0x60, URZ ;  /* 0x000000600b0b78a4 */ /* 0x000fe4000f8e023f */
[----:B------:R-:W-:Y:S02]  /*f960*/  UIADD3 UR8, UR6, 0x400, URZ ;  /* 0x0000040006087890 */ /* 0x000fe4000fffe03f */
        /* <DEDUP_REMOVED lines=8> */
.L_x_986:
[----:B------:R-:W-:Y:S05]  /*f9f0*/  BSYNC B0 ;  /* 0x0000000000007941 */ /* 0x000fea0003800000 */
.L_x_985:
[----:B------:R-:W-:Y:S01]  /*fa00*/  UIADD3 UR4, UR46, -0x3, URZ ;  /* 0xfffffffd2e047890 */ /* 0x000fe2000fffe03f */
[----:B------:R-:W-:Y:S02]  /*fa10*/  IMAD.MOV.U32 R16, RZ, RZ, R10 ;  /* 0x000000ffff107224 */ /* 0x000fe400078e000a */
[----:B------:R-:W-:-:S03]  /*fa20*/  IMAD.MOV.U32 R17, RZ, RZ, R12 ;  /* 0x000000ffff117224 */ /* 0x000fc600078e000c */
[----:B------:R-:W-:-:S07]  /*fa30*/  IMAD.U32 R7, RZ, RZ, UR4 ;  /* 0x00000004ff077e24 */ /* 0x000fce000f8e00ff */
.L_x_984:
[----:B------:R-:W-:Y:S01]  /*fa40*/  ULOP3.LUT UR4, URZ, UR46, URZ, 0x33, !UPT ;  /* 0x0000002e3f047292 */ /* 0x000fe2000f8e333f */
[----:B------:R-:W-:Y:S01]  /*fa50*/  VIADD R11, R11, 0xfffffffe ;  /* 0xfffffffe0b0b7836 */ /* 0x000fe20000000000 */
[----:B------:R-:W-:Y:S04]  /*fa60*/  BSSY B0, `(.L_x_983) ;  /* 0x00000d9000007945 */ /* 0x000fe80003800000 */
[----:B------:R-:W-:-:S13]  /*fa70*/  ISETP.NE.AND P2, PT, R11, UR4, PT ;  /* 0x000000040b007c0c */ /* 0x000fda000bf45270 */
[----:B------:R-:W-:Y:S05]  /*fa80*/  @!P2 BRA `(.L_x_992) ;  /* 0x0000000c0058a947 */ /* 0x000fea0003800000 */
[----:B------:R-:W-:-:S07]  /*fa90*/  IMAD.MOV.U32 R8, RZ, RZ, R6 ;  /* 0x000000ffff087224 */ /* 0x000fce00078e0006 */
.L_x_1007:
[----:B------:R-:W-:Y:S01]  /*faa0*/  VIADD R10, R16, 0x1 ;  /* 0x00000001100a7836 */ /* 0x000fe20000000000 */
[----:B------:R-:W-:Y:S05]  /*fab0*/  YIELD ;  /* 0x0000000000007946 */ /* 0x000fea0003800000 */
[----:B------:R-:W-:Y:S01]  /*fac0*/  ISETP.NE.AND P2, PT, R10, 0x2, PT ;  /* 0x000000020a00780c */ /* 0x000fe20003f45270 */
[----:B------:R-:W-:Y:S03]  /*fad0*/  BSSY B1, `(.L_x_993) ;  /* 0x0000065000017945 */ /* 0x000fe60003800000 */
[----:B-1----:R-:W-:-:S02]  /*fae0*/  SEL R2, RZ, 0x1, P2 ;  /* 0x00000001ff027807 */ /* 0x002fc40001000000 */
[----:B------:R-:W-:Y:S02]  /*faf0*/  SEL R10, R10, RZ, P2 ;  /* 0x000000ff0a0a7207 */ /* 0x000fe40001000000 */
[----:B------:R-:W-:Y:S01]  /*fb00*/  LOP3.LUT R11, R17, R2, RZ, 0x3c, !PT ;  /* 0x00000002110b7212 */ /* 0x000fe200078e3cff */
[----:B------:R-:W-:Y:S06]  /*fb10*/  @!P6 BRA `(.L_x_994) ;  /* 0x000000040080e947 */ /* 0x000fec0003800000 */
[----:B------:R-:W-:Y:S01]  /*fb20*/  IMAD.MOV.U32 R12, RZ, RZ, R7 ;  /* 0x000000ffff0c7224 */ /* 0x000fe200078e0007 */
[----:B------:R-:W-:Y:S06]  /*fb30*/  @!P0 BRA `(.L_x_995) ;  /* 0x0000000000448947 */ /* 0x000fec0003800000 */
[----:B------:R-:W1:Y:S01]  /*fb40*/  LDC R9, c[0x0][0x41c] ;  /* 0x00010700ff097b82 */ /* 0x000e620000000800 */
        /* <DEDUP_REMOVED lines=16> */
.L_x_995:
[----:B------:R-:W1:Y:S01]  /*fc50*/  S2R R2, SR_TID.X ;  /* 0x0000000000027919 */ /* 0x000e620000002100 */
[----:B------:R-:W-:Y:S02]  /*fc60*/  LEA R3, R10, UR38, 0x3 ;  /* 0x000000260a037c11 */ /* 0x000fe4000f8e18ff */
[----:B-1----:R-:W-:Y:S02]  /*fc70*/  LOP3.LUT R9, R2, 0x7f, RZ, 0xc0, !PT ;  /* 0x0000007f02097812 */ /* 0x002fe400078ec0ff */
[----:B------:R-:W-:Y:S02]  /*fc80*/  SHF.L.U32 R2, R11, 0x1f, RZ ;  /* 0x0000001f0b027819 */ /* 0x000fe400000006ff */
[----:B------:R-:W-:Y:S02]  /*fc90*/  ISETP.NE.AND P2, PT, R9, RZ, PT ;  /* 0x000000ff0900720c */ /* 0x000fe40003f45270 */
[----:B------:R-:W1:Y:S02]  /*fca0*/  SYNCS.PHASECHK.TRANS64.TRYWAIT P3, [R3+URZ+0x2a840], R2 ;  /* 0x02a84002030075a7 */ /* 0x000e64000806017f */
[----:B-1----:R-:W-:Y:S09]  /*fcb0*/  @!P3 BRA `(.L_x_996) ;  /* 0x000000180054b947 */ /* 0x002ff20003800000 */
.L_x_1035:
        /* <DEDUP_REMOVED lines=8> */
.L_x_997:
        /* <DEDUP_REMOVED lines=14> */
[----:B------:R-:W-:Y:S01]  /*fe20*/  SHF.L.U32 R17, R17, 0x1f, RZ ;  /* 0x0000001f11117819 */ /* 0x000fe200000006ff */
[----:B------:R-:W-:Y:S01]  /*fe30*/  UIADD3 UR9, UR9, 0x2a830, URZ ;  /* 0x0002a83009097890 */ /* 0x000fe2000fffe03f */
[----:B-1----:R-:W-:Y:S01]  /*fe40*/  LEA R2, R16, UR19, 0x3 ;  /* 0x0000001310027c11 */ /* 0x002fe2000f8e18ff */
        /* <DEDUP_REMOVED lines=14> */
.L_x_1036:
[----:B------:R-:W-:Y:S05]  /*ff30*/  @P2 BRA `(.L_x_999) ;  /* 0x00000000001c2947 */ /* 0x000fea0003800000 */
[----:B------:R-:W2:Y:S02]  /*ff40*/  S2R R3, SR_TID.X ;  /* 0x0000000000037919 */ /* 0x000ea40000002100 */
[----:B--2---:R-:W-:Y:S01]  /*ff50*/  LOP3.LUT R9, R3, 0x1f, RZ, 0xc0, !PT ;  /* 0x0000001f03097812 */ /* 0x004fe200078ec0ff */
[----:B------:R-:W-:-:S03]  /*ff60*/  IMAD.MOV.U32 R3, RZ, RZ, 0x6000 ;  /* 0x00006000ff037424 */ /* 0x000fc600078e00ff */
[----:B------:R-:W-:Y:S01]  /*ff70*/  ISETP.NE.AND P2, PT, R9, RZ, PT ;  /* 0x000000ff0900720c */ /* 0x000fe20003f45270 */
[----:B------:R2:W-:-:S12]  /*ff80*/  SYNCS.ARRIVE.TRANS64 RZ, [R2+URZ+0x50], R3 ;  /* 0x0000500302ff79a7 */ /* 0x0005d8000800003f */
[----:B--2---:R-:W-:Y:S05]  /*ff90*/  @!P2 BRA `(.L_x_999) ;  /* 0x000000000004a947 */ /* 0x004fea0003800000 */
[----:B------:R-:W-:Y:S01]  /*ffa0*/  BPT.TRAP 0x1 ;  /* 0x000000040000795c */ /* 0x000fe20000300000 */
.L_x_999:
        /* <DEDUP_REMOVED lines=11> */
[----:B------:R-:W-:Y:S01]  /*10060*/  IMAD.MOV.U32 R6, RZ, RZ, R8 ;  /* 0x000000ffff067224 */ /* 0x000fe200078e0008 */
[----:B------:R-:W-:Y:S02]  /*10070*/  UIMAD UR6, UR6, 0x6000, UR38 ;  /* 0x00006000060678a4 */ /* 0x000fe4000f8e0226 */
        /* <DEDUP_REMOVED lines=10> */
.L_x_994:
[----:B------:R-:W-:Y:S05]  /*10120*/  BSYNC B1 ;  /* 0x0000000000017941 */ /* 0x000fea0003800000 */
.L_x_993:
[----:B------:R-:W-:Y:S01]  /*10130*/  VIADD R16, R10, 0x1 ;  /* 0x000000010a107836 */ /* 0x000fe20000000000 */
[----:B------:R-:W-:Y:S01]  /*10140*/  BSSY B1, `(.L_x_1000) ;  /* 0x0000067000017945 */ /* 0x000fe20003800000 */
[----:B------:R-:W-:-:S03]  /*10150*/  VIADD R12, R7, 0xffffffff ;  /* 0xffffffff070c7836 */ /* 0x000fc60000000000 */
[----:B------:R-:W-:-:S04]  /*10160*/  ISETP.NE.AND P2, PT, R16, 0x2, PT ;  /* 0x000000021000780c */ /* 0x000fc80003f45270 */
[----:B-1----:R-:W-:Y:S02]  /*10170*/  SEL R2, RZ, 0x1, P2 ;  /* 0x00000001ff027807 */ /* 0x002fe40001000000 */
[----:B------:R-:W-:Y:S02]  /*10180*/  SEL R16, R16, RZ, P2 ;  /* 0x000000ff10107207 */ /* 0x000fe40001000000 */
[----:B------:R-:W-:Y:S01]  /*10190*/  LOP3.LUT R17, R11, R2, RZ, 0x3c, !PT ;  /* 0x000000020b117212 */ /* 0x000fe200078e3cff */
[----:B------:R-:W-:Y:S06]  /*101a0*/  @!P6 BRA `(.L_x_1001) ;  /* 0x000000040080e947 */ /* 0x000fec0003800000 */
[----:B------:R-:W-:Y:S01]  /*101b0*/  IMAD.MOV.U32 R13, RZ, RZ, R12 ;  /* 0x000000ffff0d7224 */ /* 0x000fe200078e000c */
[----:B------:R-:W-:Y:S06]  /*101c0*/  @!P0 BRA `(.L_x_1002) ;  /* 0x0000000000448947 */ /* 0x000fec0003800000 */
[----:B------:R-:W1:Y:S02]  /*101d0*/  LDC R8, c[0x0][0x41c] ;  /* 0x00010700ff087b82 */ /* 0x000e640000000800 */
        /* <DEDUP_REMOVED lines=16> */
.L_x_1002:
[----:B------:R-:W-:Y:S02]  /*102e0*/  LEA R2, R16, UR38, 0x3 ;  /* 0x0000002610027c11 */ /* 0x000fe4000f8e18ff */
[----:B------:R-:W-:-:S04]  /*102f0*/  SHF.L.U32 R3, R17, 0x1f, RZ ;  /* 0x0000001f11037819 */ /* 0x000fc800000006ff */
[----:B------:R-:W2:Y:S02]  /*10300*/  SYNCS.PHASECHK.TRANS64.TRYWAIT P2, [R2+URZ+0x2a840], R3 ;  /* 0x02a84003020075a7 */ /* 0x000ea4000804017f */
[----:B--2---:R-:W-:Y:S05]  /*10310*/  @!P2 BRA `(.L_x_1003) ;  /* 0x0000001000e4a947 */ /* 0x004fea0003800000 */
.L_x_1037:
        /* <DEDUP_REMOVED lines=11> */
.L_x_1004:
[----:B------:R-:W-:Y:S01]  /*103d0*/  R2UR UR9, R16 ;  /* 0x00000000100972ca */ /* 0x000fe200000e0000 */
[----:B------:R-:W-:Y:S01]  /*103e0*/  UIADD3 UR19, UR38, 0x2a800, URZ ;  /* 0x0002a80026137890 */ /* 0x000fe2000fffe03f */
[----:B------:R-:W-:Y:S01]  /*103f0*/  R2UR UR11, R13 ;  /* 0x000000000d0b72ca */ /* 0x000fe200000e0000 */
[----:B------:R-:W-:Y:S01]  /*10400*/  UIADD3 UR4, UP0, UR44, 0x370, URZ ;  /* 0x000003702c047890 */ /* 0x000fe2000ff1e03f */
[----:B------:R-:W-:Y:S01]  /*10410*/  R2UR UR12, R4 ;  /* 0x00000000040c72ca */ /* 0x000fe200000e0000 */
[----:B------:R-:W-:Y:S01]  /*10420*/  UMOV UR10, URZ ;  /* 0x0000003f000a7c82 */ /* 0x000fe20008000000 */
[----:B-----5:R-:W-:Y:S01]  /*10430*/  R2UR UR13, R8 ;  /* 0x00000000080d72ca */ /* 0x020fe200000e0000 */
[----:B------:R-:W-:Y:S01]  /*10440*/  UIADD3.X UR5, URZ, UR45, URZ, UP0, !UPT ;  /* 0x0000002d3f057290 */ /* 0x000fe200087fe43f */
[----:B------:R-:W-:Y:S01]  /*10450*/  SHF.L.U32 R11, R11, 0x1f, RZ ;  /* 0x0000001f0b0b7819 */ /* 0x000fe200000006ff */
[----:B------:R-:W-:Y:S01]  /*10460*/  UMOV UR6, 0x0 ;  /* 0x0000000000067882 */ /* 0x000fe20000000000 */
[----:B------:R-:W-:Y:S01]  /*10470*/  UMOV UR7, 0x14f00000 ;  /* 0x14f0000000077882 */ /* 0x000fe20000000000 */
[----:B------:R-:W-:Y:S01]  /*10480*/  UMOV UR18, 0x40 ;  /* 0x0000004000127882 */ /* 0x000fe20000000000 */
[----:B------:R-:W-:Y:S01]  /*10490*/  UMOV UR17, 0x80 ;  /* 0x0000008000117882 */ /* 0x000fe20000000000 */
[----:B------:R-:W-:Y:S01]  /*104a0*/  UIMAD UR8, UR9, 0x9000, UR38 ;  /* 0x00009000090878a4 */ /* 0x000fe2000f8e0226 */
[----:B--2---:R-:W-:Y:S01]  /*104b0*/  LEA R2, R10, UR19, 0x3 ;  /* 0x000000130a027c11 */ /* 0x004fe2000f8e18ff */
[----:B------:R-:W-:-:S02]  /*104c0*/  ULEA UR9, UR9, UR19, 0x3 ;  /* 0x0000001309097291 */ /* 0x000fc4000f8e183f */
[----:B------:R-:W-:Y:S02]  /*104d0*/  UIMAD UR11, UR11, 0x60, URZ ;  /* 0x000000600b0b78a4 */ /* 0x000fe4000f8e023f */
[----:B------:R-:W-:Y:S02]  /*104e0*/  UIADD3 UR14, UR8, 0x18400, URZ ;  /* 0x00018400080e7890 */ /* 0x000fe4000fffe03f */
        /* <DEDUP_REMOVED lines=13> */
.L_x_1038:
        /* <DEDUP_REMOVED lines=8> */
.L_x_1006:
        /* <DEDUP_REMOVED lines=23> */
.L_x_1001:
[----:B------:R-:W-:Y:S05]  /*107b0*/  BSYNC B1 ;  /* 0x0000000000017941 */ /* 0x000fea0003800000 */
.L_x_1000:
[----:B------:R-:W-:Y:S01]  /*107c0*/  ISETP.GT.AND P2, PT, R12, UR39, PT ;  /* 0x000000270c007c0c */ /* 0x000fe2000bf44270 */
[----:B------:R-:W-:-:S12]  /*107d0*/  VIADD R7, R7, 0xfffffffe ;  /* 0xfffffffe07077836 */ /* 0x000fd80000000000 */
[----:B------:R-:W-:Y:S05]  /*107e0*/  @P2 BRA `(.L_x_1007) ;  /* 0xfffffff000ac2947 */ /* 0x000fea000383ffff */
.L_x_992:
[----:B------:R-:W-:Y:S05]  /*107f0*/  BSYNC B0 ;  /* 0x0000000000007941 */ /* 0x000fea0003800000 */
.L_x_983:
[----:B------:R-:W-:Y:S04]  /*10800*/  BSSY B0, `(.L_x_1008) ;  /* 0x000000e000007945 */ /* 0x000fe80003800000 */
[----:B------:R-:W-:Y:S05]  /*10810*/  @P1 BRA `(.L_x_1009) ;  /* 0x0000000000301947 */ /* 0x000fea0003800000 */
[----:B-1----:R-:W1:Y:S01]  /*10820*/  S2R R7, SR_LANEID ;  /* 0x0000000000077919 */ /* 0x002e620000000000 */
        /* <DEDUP_REMOVED lines=10> */
[----:B-1----:R-:W-:-:S07]  /*108d0*/  IADD3 R19, R0, UR48, R19 ;  /* 0x0000003000137c10 */ /* 0x002fce000fffe013 */
.L_x_1009:
[----:B------:R-:W-:Y:S05]  /*108e0*/  BSYNC B0 ;  /* 0x0000000000007941 */ /* 0x000fea0003800000 */
.L_x_1008:
[----:B------:R-:W-:Y:S04]  /*108f0*/  BSSY B0, `(.L_x_1010) ;  /* 0x0000026000007945 */ /* 0x000fe80003800000 */
[----:B------:R-:W-:Y:S05]  /*10900*/  @!P6 BRA `(.L_x_1011) ;  /* 0x000000000090e947 */ /* 0x000fea0003800000 */
[----:B------:R-:W2:Y:S01]  /*10910*/  S2R R0, SR_TID.X ;  /* 0x0000000000007919 */ /* 0x000ea20000002100 */
[----:B-1----:R-:W-:Y:S02]  /*10920*/  LEA R3, R16, UR38, 0x3 ;  /* 0x0000002610037c11 */ /* 0x002fe4000f8e18ff */
[----:B--2---:R-:W-:Y:S02]  /*10930*/  LOP3.LUT R2, R0, 0x7f, RZ, 0xc0, !PT ;  /* 0x0000007f00027812 */ /* 0x004fe400078ec0ff */
[----:B------:R-:W-:Y:S02]  /*10940*/  SHF.L.U32 R0, R17, 0x1f, RZ ;  /* 0x0000001f11007819 */ /* 0x000fe400000006ff */
[----:B------:R-:W-:Y:S02]  /*10950*/  ISETP.NE.AND P1, PT, R2, RZ, PT ;  /* 0x000000ff0200720c */ /* 0x000fe40003f25270 */
[----:B------:R-:W1:Y:S02]  /*10960*/  SYNCS.PHASECHK.TRANS64.TRYWAIT P0, [R3+URZ+0x2a860], R0 ;  /* 0x02a86000030075a7 */ /* 0x000e64000800017f */
[----:B-1----:R-:W-:Y:S09]  /*10970*/  @!P0 BRA `(.L_x_1012) ;  /* 0x0000000c00748947 */ /* 0x002ff20003800000 */
.L_x_1039:
        /* <DEDUP_REMOVED lines=8> */
.L_x_1013:
        /* <DEDUP_REMOVED lines=9> */
[----:B------:R-:W-:-:S04]  /*10a90*/  UMOV UR15, 0x40 ;  /* 0x00000040000f7882 */ /* 0x000fc80000000000 */
        /* <DEDUP_REMOVED lines=11> */
.L_x_1011:
[----:B------:R-:W-:Y:S05]  /*10b50*/  BSYNC B0 ;  /* 0x0000000000007941 */ /* 0x000fea0003800000 */
.L_x_1010:
[----:B------:R-:W-:Y:S02]  /*10b60*/  VIADD R16, R16, 0x1 ;  /* 0x0000000110107836 */ /* 0x000fe40000000000 */
[----:B------:R-:W-:-:S03]  /*10b70*/  IMAD.MOV.U32 R13, RZ, RZ, R19 ;  /* 0x000000ffff0d7224 */ /* 0x000fc600078e0013 */
[----:B------:R-:W-:-:S04]  /*10b80*/  ISETP.NE.AND P0, PT, R16, 0x2, PT ;  /* 0x000000021000780c */ /* 0x000fc80003f05270 */
[----:B-1----:R-:W-:Y:S02]  /*10b90*/  SEL R0, RZ, 0x1, P0 ;  /* 0x00000001ff007807 */ /* 0x002fe40000000000 */
[----:B------:R-:W-:Y:S02]  /*10ba0*/  SEL R16, R16, RZ, P0 ;  /* 0x000000ff10107207 */ /* 0x000fe40000000000 */
[----:B------:R-:W-:-:S07]  /*10bb0*/  LOP3.LUT R17, R17, R0, RZ, 0x3c, !PT ;  /* 0x0000000011117212 */ /* 0x000fce00078e3cff */
.L_x_972:
[----:B------:R-:W-:Y:S05]  /*10bc0*/  BSYNC B6 ;  /* 0x0000000000067941 */ /* 0x000fea0003800000 */
.L_x_970:
[----:B------:R-:W-:-:S03]  /*10bd0*/  UMOV UR4, 0xffffffff ;  /* 0xffffffff00047882 */ /* 0x000fc60000000000 */
[----:B------:R-:W-:Y:S05]  /*10be0*/  BRA.DIV UR4, `(.L_x_1014) ;  /* 0x0000000a04ec7947 */ /* 0x000fea000b800000 */
[----:B------:R1:W2:Y:S02]  /*10bf0*/  SHFL.IDX PT, R14, R13, RZ, 0x1f ;  /* 0x00001fff0d0e7589 */ /* 0x0002a400000e0000 */
.L_x_1042:
[----:B------:R-:W3:Y:S01]  /*10c00*/  S2R R0, SR_TID.X ;  /* 0x0000000000007919 */ /* 0x000ee20000002100 */
[----:B------:R-:W-:Y:S05]  /*10c10*/  WARPSYNC.ALL ;  /* 0x0000000000007948 */ /* 0x000fea0003800000 */
[----:B------:R-:W-:Y:S01]  /*10c20*/  BAR.SYNC.DEFER_BLOCKING 0x4, 0x120 ;  /* 0x0104800000007b1d */ /* 0x000fe20000010000 */
[----:B--2---:R-:W-:-:S05]  /*10c30*/  IMAD.MOV.U32 R19, RZ, RZ, R14 ;  /* 0x000000ffff137224 */ /* 0x004fca00078e000e */
[----:B------:R-:W-:Y:S01]  /*10c40*/  ULDC UR4, c[0x0][0xda8] ;  /* 0x00036a0000047ab9 */ /* 0x000fe20000000800 */
[----:B---3--:R-:W-:-:S04]  /*10c50*/  LOP3.LUT R0, R0, 0x1f, RZ, 0xc0, !PT ;  /* 0x0000001f00007812 */ /* 0x008fc800078ec0ff */
[----:B------:R-:W-:-:S13]  /*10c60*/  ISETP.NE.AND P0, PT, R0, RZ, PT ;  /* 0x000000ff0000720c */ /* 0x000fda0003f05270 */
[----:B------:R-:W2:Y:S01]  /*10c70*/  @!P0 S2R R3, SR_CgaCtaId ;  /* 0x0000000000038919 */ /* 0x000ea20000008800 */
[----:B------:R-:W-:-:S04]  /*10c80*/  @!P0 MOV R0, 0x400 ;  /* 0x0000040000008802 */ /* 0x000fc80000000f00 */
[----:B--2---:R-:W-:-:S05]  /*10c90*/  @!P0 LEA R0, R3, R0, 0x18 ;  /* 0x0000000003008211 */ /* 0x004fca00078ec0ff */
[----:B------:R2:W-:Y:S01]  /*10ca0*/  @!P0 STS [R0+0x2a8d0], R13 ;  /* 0x02a8d00d00008388 */ /* 0x0005e20000000800 */
[----:B------:R-:W-:Y:S06]  /*10cb0*/  BAR.ARV 0x5, 0x120 ;  /* 0x0144800000007b1d */ /* 0x000fec0000002000 */
[----:B------:R-:W-:-:S13]  /*10cc0*/  ISETP.GE.AND P0, PT, R19, UR4, PT ;  /* 0x0000000413007c0c */ /* 0x000fda000bf06270 */
[----:B--2---:R-:W-:Y:S05]  /*10cd0*/  @!P0 BRA `(.L_x_1015) ;  /* 0xffffffd000248947 */ /* 0x004fea000383ffff */
.L_x_961:
[----:B------:R-:W2:Y:S01]  /*10ce0*/  S2R R3, SR_CgaCtaId ;  /* 0x0000000000037919 */ /* 0x000ea20000008800 */
[----:B------:R-:W-:Y:S01]  /*10cf0*/  UIADD3 UR47, UR47, 0x1, URZ ;  /* 0x000000012f2f7890 */ /* 0x000fe2000fffe03f */
[----:B------:R-:W-:-:S03]  /*10d00*/  MOV R0, 0x400 ;  /* 0x0000040000007802 */ /* 0x000fc60000000f00 */
[----:B------:R-:W-:-:S04]  /*10d10*/  ULEA.HI UR4, UR47, UR47, URZ, 0x1 ;  /* 0x0000002f2f047291 */ /* 0x000fc8000f8f083f */
[----:B------:R-:W-:-:S04]  /*10d20*/  ULOP3.LUT UR4, UR4, 0xfffffffe, URZ, 0xc0, !UPT ;  /* 0xfffffffe04047892 */ /* 0x000fc8000f8ec03f */
[----:B------:R-:W-:Y:S01]  /*10d30*/  UIADD3 UR4, UR47, -UR4, URZ ;  /* 0x800000042f047290 */ /* 0x000fe2000fffe03f */
[----:B--2---:R-:W-:-:S05]  /*10d40*/  LEA R7, R3, R0, 0x18 ;  /* 0x0000000003077211 */ /* 0x004fca00078ec0ff */
[----:B------:R-:W-:-:S05]  /*10d50*/  IMAD.U32 R0, RZ, RZ, UR4 ;  /* 0x00000004ff007e24 */ /* 0x000fca000f8e00ff */
[----:B------:R-:W-:-:S04]  /*10d60*/  SHF.L.U32 R0, R0, 0x1f, RZ ;  /* 0x0000001f00007819 */ /* 0x000fc800000006ff */
[----:B------:R-:W2:Y:S02]  /*10d70*/  SYNCS.PHASECHK.TRANS64.TRYWAIT P0, [R7+URZ+0x2a820], R0 ;  /* 0x02a82000070075a7 */ /* 0x000ea4000800017f */
[----:B--2---:R-:W-:Y:S05]  /*10d80*/  @!P0 BRA `(.L_x_1016) ;  /* 0x0000000800a88947 */ /* 0x004fea0003800000 */
.L_x_1043:
[----:B------:R-:W3:Y:S02]  /*10d90*/  S2R R2, SR_TID.X ;  /* 0x0000000000027919 */ /* 0x000ee40000002100 */
[----:B---3--:R-:W-:-:S04]  /*10da0*/  SHF.R.U32.HI R2, RZ, 0x5, R2 ;  /* 0x00000005ff027819 */ /* 0x008fc80000011602 */
[----:B------:R-:W-:-:S05]  /*10db0*/  LOP3.LUT R2, R2, 0x3, RZ, 0xc0, !PT ;  /* 0x0000000302027812 */ /* 0x000fca00078ec0ff */
[----:B--2---:R-:W2:Y:S02]  /*10dc0*/  SHFL.IDX PT, R0, R2, RZ, 0x1f ;  /* 0x00001fff02007589 */ /* 0x004ea400000e0000 */
[----:B--2---:R-:W-:-:S13]  /*10dd0*/  ISETP.NE.AND P0, PT, R0, RZ, PT ;  /* 0x000000ff0000720c */ /* 0x004fda0003f05270 */
[----:B------:R-:W-:Y:S05]  /*10de0*/  @P0 EXIT ;  /* 0x000000000000094d */ /* 0x000fea0003800000 */
[----:B------:R-:W-:Y:S01]  /*10df0*/  ELECT P0, URZ, PT ;  /* 0x00000000003f782f */ /* 0x000fe20003800000 */
[----:B------:R-:W-:-:S12]  /*10e00*/  BSSY B0, `(.L_x_1017) ;  /* 0x0000022000007945 */ /* 0x000fd80003800000 */
[----:B------:R-:W-:Y:S05]  /*10e10*/  @!P0 BRA `(.L_x_1018) ;  /* 0x0000000000808947 */ /* 0x000fea0003800000 */
[----:B------:R-:W2:Y:S02]  /*10e20*/  LDL R2, [R1] ;  /* 0x0000000001027983 */ /* 0x000ea40000100800 */
[----:B--2---:R-:W-:-:S13]  /*10e30*/  R2UR UR4, R2 ;  /* 0x00000000020472ca */ /* 0x004fda00000e0000 */
[----:B------:R-:W-:-:S06]  /*10e40*/  ULOP3.LUT UR4, UR4, 0x2, URZ, 0xfc, !UPT ;  /* 0x0000000204047892 */ /* 0x000fcc000f8efc3f */
[----:B------:R-:W-:-:S05]  /*10e50*/  IMAD.U32 R0, RZ, RZ, UR4 ;  /* 0x00000004ff007e24 */ /* 0x000fca000f8e00ff */
[----:B------:R-:W-:-:S13]  /*10e60*/  ISETP.NE.AND P2, PT, R0, 0x3, PT ;  /* 0x000000030000780c */ /* 0x000fda0003f45270 */
[----:B------:R-:W-:Y:S05]  /*10e70*/  @!P2 BRA `(.L_x_1019) ;  /* 0x000000000004a947 */ /* 0x000fea0003800000 */
[----:B------:R-:W-:Y:S01]  /*10e80*/  BPT.TRAP 0x1 ;  /* 0x000000040000795c */ /* 0x000fe20000300000 */
.L_x_1019:
[----:B------:R-:W-:Y:S01]  /*10e90*/  VIADD R3, R7, 0x2a840 ;  /* 0x0002a84007037836 */ /* 0x000fe20000000000 */
[----:B------:R-:W-:Y:S01]  /*10ea0*/  SHF.L.U32 R4, R17, 0x1f, RZ ;  /* 0x0000001f11047819 */ /* 0x000fe200000006ff */
[C---:B------:R-:W-:Y:S02]  /*10eb0*/  VIADD R0, R16.reuse, 0x1 ;  /* 0x0000000110007836 */ /* 0x040fe40000000000 */
[----:B------:R-:W-:-:S03]  /*10ec0*/  IMAD R5, R16, 0x8, R3 ;  /* 0x0000000810057824 */ /* 0x000fc600078e0203 */
[----:B------:R-:W-:Y:S01]  /*10ed0*/  ISETP.NE.AND P1, PT, R0, 0x2, PT ;  /* 0x000000020000780c */ /* 0x000fe20003f25270 */
[----:B------:R-:W2:Y:S03]  /*10ee0*/  SYNCS.PHASECHK.TRANS64.TRYWAIT P0, [R5+URZ], R4 ;  /* 0x00000004050075a7 */ /* 0x000ea6000800017f */
[----:B------:R-:W-:-:S04]  /*10ef0*/  SEL R2, RZ, 0x1, P1 ;  /* 0x00000001ff027807 */ /* 0x000fc80000800000 */
[----:B------:R-:W-:Y:S02]  /*10f00*/  LOP3.LUT R17, R17, R2, RZ, 0x3c, !PT ;  /* 0x0000000211117212 */ /* 0x000fe400078e3cff */
[----:B------:R-:W-:Y:S02]  /*10f10*/  SEL R2, R0, RZ, P1 ;  /* 0x000000ff00027207 */ /* 0x000fe40000800000 */
[----:B------:R-:W-:-:S03]  /*10f20*/  SHF.L.U32 R0, R17, 0x1f, RZ ;  /* 0x0000001f11007819 */ /* 0x000fc600000006ff */
[----:B------:R-:W-:Y:S01]  /*10f30*/  IMAD R3, R2, 0x8, R3 ;  /* 0x0000000802037824 */ /* 0x000fe200078e0203 */
[----:B--2---:R-:W-:Y:S06]  /*10f40*/  @!P0 BRA `(.L_x_1020) ;  /* 0x00000008004c8947 */ /* 0x004fec0003800000 */
.L_x_1044:
[----:B------:R-:W3:Y:S02]  /*10f50*/  SYNCS.PHASECHK.TRANS64.TRYWAIT P0, [R3+URZ], R0 ;  /* 0x00000000030075a7 */ /* 0x000ee4000800017f */
[----:B---3--:R-:W-:Y:S05]  /*10f60*/  @!P0 BRA `(.L_x_1021) ;  /* 0x0000000800588947 */ /* 0x008fea0003800000 */
.L_x_1045:
[----:B------:R-:W-:Y:S05]  /*10f70*/  @!P2 BRA `(.L_x_1022) ;  /* 0x000000000004a947 */ /* 0x000fea0003800000 */
[----:B------:R-:W-:Y:S01]  /*10f80*/  BPT.TRAP 0x1 ;  /* 0x000000040000795c */ /* 0x000fe20000300000 */
.L_x_1022:
[----:B---3--:R-:W-:-:S04]  /*10f90*/  VIADD R3, R7, 0x2a860 ;  /* 0x0002a86007037836 */ /* 0x008fc80000000000 */
[----:B--2---:R-:W-:-:S04]  /*10fa0*/  IMAD R5, R16, 0x8, R3 ;  /* 0x0000000810057824 */ /* 0x004fc800078e0203 */
[----:B------:R-:W2:Y:S02]  /*10fb0*/  SYNCS.PHASECHK.TRANS64.TRYWAIT P0, [R5+URZ], R4 ;  /* 0x00000004050075a7 */ /* 0x000ea4000800017f */
[----:B--2---:R-:W-:Y:S05]  /*10fc0*/  @!P0 BRA `(.L_x_1023) ;  /* 0x0000000800548947 */ /* 0x004fea0003800000 */
.L_x_1046:
[----:B------:R-:W-:-:S07]  /*10fd0*/  IMAD R3, R2, 0x8, R3 ;  /* 0x0000000802037824 */ /* 0x000fce00078e0203 */
.L_x_1024:
[----:B---3--:R3:W4:Y:S02]  /*10fe0*/  SYNCS.PHASECHK.TRANS64.TRYWAIT P0, [R3+URZ], R0 ;  /* 0x00000000030075a7 */ /* 0x008724000800017f */
[----:B----4-:R-:W-:Y:S05]  /*10ff0*/  @!P0 NANOSLEEP.SYNCS 0x989680 ;  /* 0x009896800000895d */ /* 0x010fea0003900000 */
[----:B------:R-:W4:Y:S02]  /*11000*/  @!P0 SYNCS.PHASECHK.TRANS64 P0, [R3+URZ], R0 ;  /* 0x00000000030085a7 */ /* 0x000f24000800007f */
[----:B----4-:R-:W-:Y:S05]  /*11010*/  @!P0 BRA `(.L_x_1024) ;  /* 0xfffffffc00f08947 */ /* 0x010fea000383ffff */
.L_x_1018:
[----:B------:R-:W-:Y:S05]  /*11020*/  BSYNC B0 ;  /* 0x0000000000007941 */ /* 0x000fea0003800000 */
.L_x_1017:
[----:B------:R-:W-:Y:S05]  /*11030*/  EXIT ;  /* 0x000000000000794d */ /* 0x000fea0003800000 */
.L_x_878:
[----:B-1----:R-:W-:-:S04]  /*11040*/  IMAD.U32 R3, RZ, RZ, UR37 ;  /* 0x00000025ff037e24 */ /* 0x002fc8000f8e00ff */
[----:B------:R1:W2:Y:S03]  /*11050*/  SYNCS.PHASECHK.TRANS64.TRYWAIT P1, [R3+URZ+0x2a800], R0 ;  /* 0x02a80000030075a7 */ /* 0x0002a6000802017f */
[----:B--2---:R-:W-:Y:S05]  /*11060*/  @!P1 NANOSLEEP.SYNCS 0x989680 ;  /* 0x009896800000995d */ /* 0x004fea0003900000 */
[----:B------:R-:W2:Y:S02]  /*11070*/  @!P1 SYNCS.PHASECHK.TRANS64 P1, [R3+URZ+0x2a800], R0 ;  /* 0x02a80000030095a7 */ /* 0x000ea4000802007f */
[----:B--2---:R-:W-:Y:S05]  /*11080*/  @!P1 BRA `(.L_x_878) ;  /* 0xfffffffc00ec9947 */ /* 0x004fea000383ffff */
[----:B------:R-:W-:Y:S05]  /*11090*/  BRA `(.L_x_1025) ;  /* 0xffffff0800287947 */ /* 0x000fea000383ffff */
.L_x_882:
[----:B--2---:R2:W3:Y:S02]  /*110a0*/  SYNCS.PHASECHK.TRANS64.TRYWAIT P1, [R3+URZ+0x2a830], R0 ;  /* 0x02a83000030075a7 */ /* 0x0044e4000802017f */
[----:B---3--:R-:W-:Y:S05]  /*110b0*/  @!P1 NANOSLEEP.SYNCS 0x989680 ;  /* 0x009896800000995d */ /* 0x008fea0003900000 */
[----:B------:R-:W3:Y:S02]  /*110c0*/  @!P1 SYNCS.PHASECHK.TRANS64 P1, [R3+URZ+0x2a830], R0 ;  /* 0x02a83000030095a7 */ /* 0x000ee4000802007f */
[----:B---3--:R-:W-:Y:S05]  /*110d0*/  @!P1 BRA `(.L_x_882) ;  /* 0xfffffffc00f09947 */ /* 0x008fea000383ffff */
[----:B------:R-:W-:Y:S05]  /*110e0*/  BRA `(.L_x_881) ;  /* 0xffffff0800547947 */ /* 0x000fea000383ffff */
.L_x_898:
[----:B--2---:R-:W-:-:S04]  /*110f0*/  IMAD.U32 R89, RZ, RZ, UR38 ;  /* 0x00000026ff597e24 */ /* 0x004fc8000f8e00ff */
[----:B------:R2:W3:Y:S03]  /*11100*/  SYNCS.PHASECHK.TRANS64.TRYWAIT P1, [R89+URZ+0x2a830], R14 ;  /* 0x02a8300e590075a7 */ /* 0x0004e6000802017f */
[----:B---3--:R-:W-:Y:S05]  /*11110*/  @!P1 NANOSLEEP.SYNCS 0x989680 ;  /* 0x009896800000995d */ /* 0x008fea0003900000 */
[----:B------:R-:W3:Y:S02]  /*11120*/  @!P1 SYNCS.PHASECHK.TRANS64 P1, [R89+URZ+0x2a830], R14 ;  /* 0x02a8300e590095a7 */ /* 0x000ee4000802007f */
[----:B---3--:R-:W-:Y:S05]  /*11130*/  @!P1 BRA `(.L_x_898) ;  /* 0xfffffffc00ec9947 */ /* 0x008fea000383ffff */
[----:B------:R-:W-:Y:S05]  /*11140*/  BRA `(.L_x_897) ;  /* 0xffffff3000f47947 */ /* 0x000fea000383ffff */
.L_x_902:
[----:B---3--:R-:W-:-:S04]  /*11150*/  IMAD.U32 R175, RZ, RZ, UR6 ;  /* 0x00000006ffaf7e24 */ /* 0x008fc8000f8e00ff */
[----:B------:R3:W4:Y:S03]  /*11160*/  SYNCS.PHASECHK.TRANS64.TRYWAIT P1, [R175+URZ+0x2a850], R0 ;  /* 0x02a85000af0075a7 */ /* 0x000726000802017f */
[----:B----4-:R-:W-:Y:S05]  /*11170*/  @!P1 NANOSLEEP.SYNCS 0x989680 ;  /* 0x009896800000995d */ /* 0x010fea0003900000 */
[----:B------:R-:W4:Y:S02]  /*11180*/  @!P1 SYNCS.PHASECHK.TRANS64 P1, [R175+URZ+0x2a850], R0 ;  /* 0x02a85000af0095a7 */ /* 0x000f24000802007f */
[----:B----4-:R-:W-:Y:S05]  /*11190*/  @!P1 BRA `(.L_x_902) ;  /* 0xfffffffc00ec9947 */ /* 0x010fea000383ffff */
[----:B------:R-:W-:Y:S05]  /*111a0*/  BRA `(.L_x_901) ;  /* 0xffffff3c00147947 */ /* 0x000fea000383ffff */
.L_x_919:
[----:B--2---:R-:W-:-:S04]  /*111b0*/  IMAD.U32 R12, RZ, RZ, UR6 ;  /* 0x00000006ff0c7e24 */ /* 0x004fc8000f8e00ff */
[----:B------:R2:W3:Y:S03]  /*111c0*/  SYNCS.PHASECHK.TRANS64.TRYWAIT P1, [R12+URZ+0x2a830], R3 ;  /* 0x02a830030c0075a7 */ /* 0x0004e6000802017f */
[----:B---3--:R-:W-:Y:S05]  /*111d0*/  @!P1 NANOSLEEP.SYNCS 0x989680 ;  /* 0x009896800000995d */ /* 0x008fea0003900000 */
[----:B------:R-:W3:Y:S02]  /*111e0*/  @!P1 SYNCS.PHASECHK.TRANS64 P1, [R12+URZ+0x2a830], R3 ;  /* 0x02a830030c0095a7 */ /* 0x000ee4000802007f */
[----:B---3--:R-:W-:Y:S05]  /*111f0*/  @!P1 BRA `(.L_x_919) ;  /* 0xfffffffc00ec9947 */ /* 0x008fea000383ffff */
[----:B------:R-:W-:Y:S05]  /*11200*/  BRA `(.L_x_918) ;  /* 0xffffff6000847947 */ /* 0x000fea000383ffff */
.L_x_923:
[----:B-12---:R-:W-:-:S04]  /*11210*/  IMAD.U32 R3, RZ, RZ, UR11 ;  /* 0x0000000bff037e24 */ /* 0x006fc8000f8e00ff */
[----:B------:R1:W2:Y:S03]  /*11220*/  SYNCS.PHASECHK.TRANS64.TRYWAIT P1, [R3+URZ+0x2a850], R0 ;  /* 0x02a85000030075a7 */ /* 0x0002a6000802017f */
[----:B--2---:R-:W-:Y:S05]  /*11230*/  @!P1 NANOSLEEP.SYNCS 0x989680 ;  /* 0x009896800000995d */ /* 0x004fea0003900000 */
[----:B------:R-:W2:Y:S02]  /*11240*/  @!P1 SYNCS.PHASECHK.TRANS64 P1, [R3+URZ+0x2a850], R0 ;  /* 0x02a85000030095a7 */ /* 0x000ea4000802007f */
[----:B--2---:R-:W-:Y:S05]  /*11250*/  @!P1 BRA `(.L_x_923) ;  /* 0xfffffffc00ec9947 */ /* 0x004fea000383ffff */
[----:B------:R-:W-:Y:S05]  /*11260*/  BRA `(.L_x_922) ;  /* 0xffffff6800a47947 */ /* 0x000fea000383ffff */
.L_x_929:
[----:B--2---:R-:W-:-:S04]  /*11270*/  IMAD.U32 R12, RZ, RZ, UR6 ;  /* 0x00000006ff0c7e24 */ /* 0x004fc8000f8e00ff */
[----:B------:R2:W3:Y:S03]  /*11280*/  SYNCS.PHASECHK.TRANS64.TRYWAIT P1, [R12+URZ+0x2a830], R3 ;  /* 0x02a830030c0075a7 */ /* 0x0004e6000802017f */
[----:B---3--:R-:W-:Y:S05]  /*11290*/  @!P1 NANOSLEEP.SYNCS 0x989680 ;  /* 0x009896800000995d */ /* 0x008fea0003900000 */
[----:B------:R-:W3:Y:S02]  /*112a0*/  @!P1 SYNCS.PHASECHK.TRANS64 P1, [R12+URZ+0x2a830], R3 ;  /* 0x02a830030c0095a7 */ /* 0x000ee4000802007f */
[----:B---3--:R-:W-:Y:S05]  /*112b0*/  @!P1 BRA `(.L_x_929) ;  /* 0xfffffffc00ec9947 */ /* 0x008fea000383ffff */
[----:B------:R-:W-:Y:S05]  /*112c0*/  BRA `(.L_x_928) ;  /* 0xffffff7c00787947 */ /* 0x000fea000383ffff */
.L_x_933:
[----:B-12---:R-:W-:-:S04]  /*112d0*/  IMAD.U32 R3, RZ, RZ, UR10 ;  /* 0x0000000aff037e24 */ /* 0x006fc8000f8e00ff */
[----:B------:R1:W2:Y:S03]  /*112e0*/  SYNCS.PHASECHK.TRANS64.TRYWAIT P1, [R3+URZ+0x2a850], R0 ;  /* 0x02a85000030075a7 */ /* 0x0002a6000802017f */
[----:B--2---:R-:W-:Y:S05]  /*112f0*/  @!P1 NANOSLEEP.SYNCS 0x989680 ;  /* 0x009896800000995d */ /* 0x004fea0003900000 */
[----:B------:R-:W2:Y:S02]  /*11300*/  @!P1 SYNCS.PHASECHK.TRANS64 P1, [R3+URZ+0x2a850], R0 ;  /* 0x02a85000030095a7 */ /* 0x000ea4000802007f */
[----:B--2---:R-:W-:Y:S05]  /*11310*/  @!P1 BRA `(.L_x_933) ;  /* 0xfffffffc00ec9947 */ /* 0x004fea000383ffff */
[----:B------:R-:W-:Y:S05]  /*11320*/  BRA `(.L_x_932) ;  /* 0xffffff8400987947 */ /* 0x000fea000383ffff */
.L_x_946:
[----:B--2---:R-:W-:-:S04]  /*11330*/  IMAD.U32 R5, RZ, RZ, UR5 ;  /* 0x00000005ff057e24 */ /* 0x004fc8000f8e00ff */
[----:B------:R2:W3:Y:S03]  /*11340*/  SYNCS.PHASECHK.TRANS64.TRYWAIT P0, [R5+URZ+0x2a850], R0 ;  /* 0x02a85000050075a7 */ /* 0x0004e6000800017f */
[----:B---3--:R-:W-:Y:S05]  /*11350*/  @!P0 NANOSLEEP.SYNCS 0x989680 ;  /* 0x009896800000895d */ /* 0x008fea0003900000 */
[----:B------:R-:W3:Y:S02]  /*11360*/  @!P0 SYNCS.PHASECHK.TRANS64 P0, [R5+URZ+0x2a850], R0 ;  /* 0x02a85000050085a7 */ /* 0x000ee4000800007f */
[----:B---3--:R-:W-:Y:S05]  /*11370*/  @!P0 BRA `(.L_x_946) ;  /* 0xfffffffc00ec8947 */ /* 0x008fea000383ffff */
[----:B------:R-:W-:Y:S05]  /*11380*/  BRA `(.L_x_945) ;  /* 0xffffffac00707947 */ /* 0x000fea000383ffff */
.L_x_976:
[----:B------:R-:W1:Y:S01]  /*11390*/  S2R R18, SR_TID.X ;  /* 0x0000000000127919 */ /* 0x000e620000002100 */
        /* <DEDUP_REMOVED lines=9> */
.L_x_1026:
[----:B------:R-:W-:Y:S05]  /*11430*/  BRA `(.L_x_1027) ;  /* 0xffffffd400f47947 */ /* 0x000fea000383ffff */
.L_x_977:
[----:B------:R-:W-:Y:S01]  /*11440*/  BSSY B0, `(.L_x_1028) ;  /* 0x0000006000007945 */ /* 0x000fe20003800000 */
[----:B------:R-:W-:-:S07]  /*11450*/  IMAD.MOV.U32 R15, RZ, RZ, -0x1 ;  /* 0xffffffffff0f7424 */ /* 0x000fce00078e00ff */
[----:B------:R-:W-:Y:S05]  /*11460*/  WARPSYNC.COLLECTIVE R15, `(.L_x_1029) ;  /* 0x000000000f0c7348 */ /* 0x000fea0003c00000 */
[----:B------:R-:W-:Y:S02]  /*11470*/  ELECT P6, UR62, PT ;  /* 0x00000000003e782f */ /* 0x000fe400038c0000 */
[----:B------:R-:W-:Y:S01]  /*11480*/  MOV R14, UR62 ;  /* 0x0000003e000e7c02 */ /* 0x000fe20008000f00 */
[----:B------:R-:W-:Y:S10]  /*11490*/  ENDCOLLECTIVE ;  /* 0x000000000000791b */ /* 0x000ff40003800000 */
.L_x_1029:
[----:B------:R-:W-:Y:S05]  /*114a0*/  BSYNC B0 ;  /* 0x0000000000007941 */ /* 0x000fea0003800000 */
.L_x_1028:
[----:B------:R-:W-:Y:S05]  /*114b0*/  BRA `(.L_x_1030) ;  /* 0xffffffd400e47947 */ /* 0x000fea000383ffff */
.L_x_980:
[----:B-1----:R1:W2:Y:S02]  /*114c0*/  SYNCS.PHASECHK.TRANS64.TRYWAIT P2, [R8+URZ+0x2a840], R7 ;  /* 0x02a84007080075a7 */ /* 0x0022a4000804017f */
[----:B--2---:R-:W-:Y:S05]  /*114d0*/  @!P2 NANOSLEEP.SYNCS 0x989680 ;  /* 0x009896800000a95d */ /* 0x004fea0003900000 */
[----:B------:R-:W2:Y:S02]  /*114e0*/  @!P2 SYNCS.PHASECHK.TRANS64 P2, [R8+URZ+0x2a840], R7 ;  /* 0x02a840070800a5a7 */ /* 0x000ea4000804007f */
[----:B--2---:R-:W-:Y:S05]  /*114f0*/  @!P2 BRA `(.L_x_980) ;  /* 0xfffffffc00f0a947 */ /* 0x004fea000383ffff */
[----:B------:R-:W-:Y:S05]  /*11500*/  BRA `(.L_x_1031) ;  /* 0xffffffd800407947 */ /* 0x000fea000383ffff */
.L_x_982:
[----:B-1----:R-:W-:-:S04]  /*11510*/  IMAD.U32 R8, RZ, RZ, UR38 ;  /* 0x00000026ff087e24 */ /* 0x002fc8000f8e00ff */
[----:B------:R1:W2:Y:S03]  /*11520*/  SYNCS.PHASECHK.TRANS64.TRYWAIT P2, [R8+URZ+0x2a820], R7 ;  /* 0x02a82007080075a7 */ /* 0x0002a6000804017f */
[----:B--2---:R-:W-:Y:S05]  /*11530*/  @!P2 NANOSLEEP.SYNCS 0x989680 ;  /* 0x009896800000a95d */ /* 0x004fea0003900000 */
[----:B------:R-:W2:Y:S02]  /*11540*/  @!P2 SYNCS.PHASECHK.TRANS64 P2, [R8+URZ+0x2a820], R7 ;  /* 0x02a820070800a5a7 */ /* 0x000ea4000804007f */
[----:B--2---:R-:W-:Y:S05]  /*11550*/  @!P2 BRA `(.L_x_982) ;  /* 0xfffffffc00eca947 */ /* 0x004fea000383ffff */
[----:B------:R-:W-:Y:S05]  /*11560*/  BRA `(.L_x_1032) ;  /* 0xffffffdc004c7947 */ /* 0x000fea000383ffff */
.L_x_988:
[----:B-1----:R1:W2:Y:S02]  /*11570*/  SYNCS.PHASECHK.TRANS64.TRYWAIT P3, [R3+URZ+0x2a840], R2 ;  /* 0x02a84002030075a7 */ /* 0x0022a4000806017f */
[----:B--2---:R-:W-:Y:S05]  /*11580*/  @!P3 NANOSLEEP.SYNCS 0x989680 ;  /* 0x009896800000b95d */ /* 0x004fea0003900000 */
[----:B------:R-:W2:Y:S02]  /*11590*/  @!P3 SYNCS.PHASECHK.TRANS64 P3, [R3+URZ+0x2a840], R2 ;  /* 0x02a840020300b5a7 */ /* 0x000ea4000806007f */
[----:B--2---:R-:W-:Y:S05]  /*115a0*/  @!P3 BRA `(.L_x_988) ;  /* 0xfffffffc00f0b947 */ /* 0x004fea000383ffff */
[----:B------:R-:W-:Y:S05]  /*115b0*/  BRA `(.L_x_1033) ;  /* 0xffffffdc00f07947 */ /* 0x000fea000383ffff */
.L_x_990:
[----:B-1----:R1:W2:Y:S02]  /*115c0*/  SYNCS.PHASECHK.TRANS64.TRYWAIT P3, [R2+URZ+0x60], R3 ;  /* 0x00006003020075a7 */ /* 0x0022a4000806017f */
[----:B--2---:R-:W-:Y:S05]  /*115d0*/  @!P3 NANOSLEEP.SYNCS 0x989680 ;  /* 0x009896800000b95d */ /* 0x004fea0003900000 */
[----:B------:R-:W2:Y:S02]  /*115e0*/  @!P3 SYNCS.PHASECHK.TRANS64 P3, [R2+URZ+0x60], R3 ;  /* 0x000060030200b5a7 */ /* 0x000ea4000806007f */
[----:B--2---:R-:W-:Y:S05]  /*115f0*/  @!P3 BRA `(.L_x_990) ;  /* 0xfffffffc00f0b947 */ /* 0x004fea000383ffff */
[----:B------:R-:W-:Y:S05]  /*11600*/  BRA `(.L_x_1034) ;  /* 0xffffffe000787947 */ /* 0x000fea000383ffff */
.L_x_996:
[----:B-1----:R1:W2:Y:S02]  /*11610*/  SYNCS.PHASECHK.TRANS64.TRYWAIT P3, [R3+URZ+0x2a840], R2 ;  /* 0x02a84002030075a7 */ /* 0x0022a4000806017f */
[----:B--2---:R-:W-:Y:S05]  /*11620*/  @!P3 NANOSLEEP.SYNCS 0x989680 ;  /* 0x009896800000b95d */ /* 0x004fea0003900000 */
[----:B------:R-:W2:Y:S02]  /*11630*/  @!P3 SYNCS.PHASECHK.TRANS64 P3, [R3+URZ+0x2a840], R2 ;  /* 0x02a840020300b5a7 */ /* 0x000ea4000806007f */
[----:B--2---:R-:W-:Y:S05]  /*11640*/  @!P3 BRA `(.L_x_996) ;  /* 0xfffffffc00f0b947 */ /* 0x004fea000383ffff */
[----:B------:R-:W-:Y:S05]  /*11650*/  BRA `(.L_x_1035) ;  /* 0xffffffe400987947 */ /* 0x000fea000383ffff */
.L_x_998:
[----:B-1----:R1:W2:Y:S02]  /*11660*/  SYNCS.PHASECHK.TRANS64.TRYWAIT P3, [R2+URZ+0x60], R17 ;  /* 0x00006011020075a7 */ /* 0x0022a4000806017f */
[----:B--2---:R-:W-:Y:S05]  /*11670*/  @!P3 NANOSLEEP.SYNCS 0x989680 ;  /* 0x009896800000b95d */ /* 0x004fea0003900000 */
[----:B------:R-:W2:Y:S02]  /*11680*/  @!P3 SYNCS.PHASECHK.TRANS64 P3, [R2+URZ+0x60], R17 ;  /* 0x000060110200b5a7 */ /* 0x000ea4000806007f */
[----:B--2---:R-:W-:Y:S05]  /*11690*/  @!P3 BRA `(.L_x_998) ;  /* 0xfffffffc00f0b947 */ /* 0x004fea000383ffff */
[----:B------:R-:W-:Y:S05]  /*116a0*/  BRA `(.L_x_1036) ;  /* 0xffffffe800207947 */ /* 0x000fea000383ffff */
.L_x_1003:
[----:B--2---:R2:W3:Y:S02]  /*116b0*/  SYNCS.PHASECHK.TRANS64.TRYWAIT P2, [R2+URZ+0x2a840], R3 ;  /* 0x02a84003020075a7 */ /* 0x0044e4000804017f */
[----:B---3--:R-:W-:Y:S05]  /*116c0*/  @!P2 NANOSLEEP.SYNCS 0x989680 ;  /* 0x009896800000a95d */ /* 0x008fea0003900000 */
[----:B------:R-:W3:Y:S02]  /*116d0*/  @!P2 SYNCS.PHASECHK.TRANS64 P2, [R2+URZ+0x2a840], R3 ;  /* 0x02a840030200a5a7 */ /* 0x000ee4000804007f */
[----:B---3--:R-:W-:Y:S05]  /*116e0*/  @!P2 BRA `(.L_x_1003) ;  /* 0xfffffffc00f0a947 */ /* 0x008fea000383ffff */
[----:B------:R-:W-:Y:S05]  /*116f0*/  BRA `(.L_x_1037) ;  /* 0xffffffec00087947 */ /* 0x000fea000383ffff */
.L_x_1005:
[----:B-1----:R1:W2:Y:S02]  /*11700*/  SYNCS.PHASECHK.TRANS64.TRYWAIT P2, [R2+URZ+0x60], R11 ;  /* 0x0000600b020075a7 */ /* 0x0022a4000804017f */
[----:B--2---:R-:W-:Y:S05]  /*11710*/  @!P2 NANOSLEEP.SYNCS 0x989680 ;  /* 0x009896800000a95d */ /* 0x004fea0003900000 */
[----:B------:R-:W2:Y:S02]  /*11720*/  @!P2 SYNCS.PHASECHK.TRANS64 P2, [R2+URZ+0x60], R11 ;  /* 0x0000600b0200a5a7 */ /* 0x000ea4000804007f */
[----:B--2---:R-:W-:Y:S05]  /*11730*/  @!P2 BRA `(.L_x_1005) ;  /* 0xfffffffc00f0a947 */ /* 0x004fea000383ffff */
[----:B------:R-:W-:Y:S05]  /*11740*/  BRA `(.L_x_1038) ;  /* 0xffffffec009c7947 */ /* 0x000fea000383ffff */
.L_x_1012:
[----:B-1----:R1:W2:Y:S02]  /*11750*/  SYNCS.PHASECHK.TRANS64.TRYWAIT P0, [R3+URZ+0x2a860], R0 ;  /* 0x02a86000030075a7 */ /* 0x0022a4000800017f */
[----:B--2---:R-:W-:Y:S05]  /*11760*/  @!P0 NANOSLEEP.SYNCS 0x989680 ;  /* 0x009896800000895d */ /* 0x004fea0003900000 */
[----:B------:R-:W2:Y:S02]  /*11770*/  @!P0 SYNCS.PHASECHK.TRANS64 P0, [R3+URZ+0x2a860], R0 ;  /* 0x02a86000030085a7 */ /* 0x000ea4000800007f */
[----:B--2---:R-:W-:Y:S05]  /*11780*/  @!P0 BRA `(.L_x_1012) ;  /* 0xfffffffc00f08947 */ /* 0x004fea000383ffff */
[----:B------:R-:W-:Y:S05]  /*11790*/  BRA `(.L_x_1039) ;  /* 0xfffffff000787947 */ /* 0x000fea000383ffff */
.L_x_1014:
[----:B------:R-:W-:Y:S01]  /*117a0*/  BSSY B0, `(.L_x_1040) ;  /* 0x0000007000007945 */ /* 0x000fe20003800000 */
[----:B------:R-:W-:Y:S02]  /*117b0*/  IMAD.MOV.U32 R12, RZ, RZ, RZ ;  /* 0x000000ffff0c7224 */ /* 0x000fe400078e00ff */
[----:B------:R-:W-:Y:S02]  /*117c0*/  IMAD.MOV.U32 R11, RZ, RZ, 0x1f ;  /* 0x0000001fff0b7424 */ /* 0x000fe400078e00ff */
[----:B------:R-:W-:-:S07]  /*117d0*/  IMAD.MOV.U32 R15, RZ, RZ, -0x1 ;  /* 0xffffffffff0f7424 */ /* 0x000fce00078e00ff */
[----:B------:R-:W-:Y:S05]  /*117e0*/  WARPSYNC.COLLECTIVE R15, `(.L_x_1041) ;  /* 0x000000000f087348 */ /* 0x000fea0003c00000 */
[----:B------:R1:W2:Y:S02]  /*117f0*/  SHFL.IDX P6, R14, R13, R12, R11 ;  /* 0x0000000c0d0e7389 */ /* 0x0002a400000c000b */
[----:B-12---:R-:W-:Y:S01]  /*11800*/  ENDCOLLECTIVE ;  /* 0x000000000000791b */ /* 0x006fe20003800000 */
.L_x_1041:
[----:B------:R-:W-:Y:S05]  /*11810*/  BSYNC B0 ;  /* 0x0000000000007941 */ /* 0x000fea0003800000 */
.L_x_1040:
[----:B------:R-:W-:Y:S05]  /*11820*/  BRA `(.L_x_1042) ;  /* 0xfffffff000f47947 */ /* 0x000fea000383ffff */
.L_x_1016:
[----:B--2---:R2:W3:Y:S02]  /*11830*/  SYNCS.PHASECHK.TRANS64.TRYWAIT P0, [R7+URZ+0x2a820], R0 ;  /* 0x02a82000070075a7 */ /* 0x0044e4000800017f */
[----:B---3--:R-:W-:Y:S05]  /*11840*/  @!P0 NANOSLEEP.SYNCS 0x989680 ;  /* 0x009896800000895d */ /* 0x008fea0003900000 */
[----:B------:R-:W3:Y:S02]  /*11850*/  @!P0 SYNCS.PHASECHK.TRANS64 P0, [R7+URZ+0x2a820], R0 ;  /* 0x02a82000070085a7 */ /* 0x000ee4000800007f */
[----:B---3--:R-:W-:Y:S05]  /*11860*/  @!P0 BRA `(.L_x_1016) ;  /* 0xfffffffc00f08947 */ /* 0x008fea000383ffff */
[----:B------:R-:W-:Y:S05]  /*11870*/  BRA `(.L_x_1043) ;  /* 0xfffffff400447947 */ /* 0x000fea000383ffff */
.L_x_1020:
[----:B--2---:R2:W3:Y:S02]  /*11880*/  SYNCS.PHASECHK.TRANS64.TRYWAIT P0, [R5+URZ], R4 ;  /* 0x00000004050075a7 */ /* 0x0044e4000800017f */
[----:B---3--:R-:W-:Y:S05]  /*11890*/  @!P0 NANOSLEEP.SYNCS 0x989680 ;  /* 0x009896800000895d */ /* 0x008fea0003900000 */
[----:B------:R-:W3:Y:S02]  /*118a0*/  @!P0 SYNCS.PHASECHK.TRANS64 P0, [R5+URZ], R4 ;  /* 0x00000004050085a7 */ /* 0x000ee4000800007f */
[----:B---3--:R-:W-:Y:S05]  /*118b0*/  @!P0 BRA `(.L_x_1020) ;  /* 0xfffffffc00f08947 */ /* 0x008fea000383ffff */
[----:B------:R-:W-:Y:S05]  /*118c0*/  BRA `(.L_x_1044) ;  /* 0xfffffff400a07947 */ /* 0x000fea000383ffff */
.L_x_1021:
[----:B---3--:R3:W4:Y:S02]  /*118d0*/  SYNCS.PHASECHK.TRANS64.TRYWAIT P0, [R3+URZ], R0 ;  /* 0x00000000030075a7 */ /* 0x008724000800017f */
[----:B----4-:R-:W-:Y:S05]  /*118e0*/  @!P0 NANOSLEEP.SYNCS 0x989680 ;  /* 0x009896800000895d */ /* 0x010fea0003900000 */
[----:B------:R-:W4:Y:S02]  /*118f0*/  @!P0 SYNCS.PHASECHK.TRANS64 P0, [R3+URZ], R0 ;  /* 0x00000000030085a7 */ /* 0x000f24000800007f */
[----:B----4-:R-:W-:Y:S05]  /*11900*/  @!P0 BRA `(.L_x_1021) ;  /* 0xfffffffc00f08947 */ /* 0x010fea000383ffff */
[----:B------:R-:W-:Y:S05]  /*11910*/  BRA `(.L_x_1045) ;  /* 0xfffffff400947947 */ /* 0x000fea000383ffff */
.L_x_1023:
[----:B--2---:R2:W3:Y:S02]  /*11920*/  SYNCS.PHASECHK.TRANS64.TRYWAIT P0, [R5+URZ], R4 ;  /* 0x00000004050075a7 */ /* 0x0044e4000800017f */
[----:B---3--:R-:W-:Y:S05]  /*11930*/  @!P0 NANOSLEEP.SYNCS 0x989680 ;  /* 0x009896800000895d */ /* 0x008fea0003900000 */
[----:B------:R-:W3:Y:S02]  /*11940*/  @!P0 SYNCS.PHASECHK.TRANS64 P0, [R5+URZ], R4 ;  /* 0x00000004050085a7 */ /* 0x000ee4000800007f */
[----:B---3--:R-:W-:Y:S05]  /*11950*/  @!P0 BRA `(.L_x_1023) ;  /* 0xfffffffc00f08947 */ /* 0x008fea000383ffff */
[----:B------:R-:W-:Y:S05]  /*11960*/  BRA `(.L_x_1046) ;  /* 0xfffffff400987947 */ /* 0x000fea000383ffff */
.L_x_1047:
        /* <DEDUP_REMOVED lines=9> */
.L_x_11934:


//--------------------- .text._ZN7cutlass13device_kernelIN5flash11enable_sm90INS1_16FlashAttnFwdSm90INS1_25CollectiveMainloopFwdSm90ILi2EN4cute5tupleIJNS5_1CILi1EEES8_S8_EEENS6_IJNS7_ILi128EEENS7_ILi96EEENS7_ILi192EEEEEELi128ENS_6half_tEfNS_4arch4Sm90ELb0ELb1ELb0ELb1ELb0ELb0ELb0ELb1ELb1ELb0ELb0ELb0EEENS1_21CollectiveEpilogueFwdINS6_IJSA_SA_SB_EEES9_SE_SG_Li256ELb1ELb0ELb0ELb0EEENS1_36VarlenDynamicPersistentTileSchedulerILi128ELi96ELi256ELi32ELb0ELb0ELb1ELb1ELb0ELb1EEEEEEEEEvNT_6ParamsE --------------------------
	.section	.text._ZN7cutlass13device_kernelIN5flash11enable_sm90INS1_16FlashAttnFwdSm90INS1_25CollectiveMainloopFwdSm90ILi2EN4cute5tupleIJNS5_1CILi1EEES8_S8_EEENS6_IJNS7_ILi128EEENS7_ILi96EEENS7_ILi192EEEEEELi128ENS_6half_tEfNS_4arch4Sm90ELb0ELb1ELb0ELb1ELb0ELb0ELb0ELb1ELb1ELb0ELb0ELb0EEENS1_21CollectiveEpilogueFwdINS6_IJSA_SA_SB_EEES9_SE_SG_Li256ELb1ELb0ELb0ELb0EEENS1_36VarlenDynamicPersistentTileSchedulerILi128ELi96ELi256ELi32ELb0ELb0ELb1ELb1ELb0ELb1EEEEEEEEEvNT_6ParamsE,"ax",@progbits
	.align	128
.text._ZN7cutlass13device_kernelIN5flash11enable_sm90INS1_16FlashAttnFwdSm90INS1_25CollectiveMainloopFwdSm90ILi2EN4cute5tupleIJNS5_1CILi1EEES8_S8_EEENS6_IJNS7_ILi128EEENS7_ILi96EEENS7_ILi192EEEEEELi128ENS_6half_tEfNS_4arch4Sm90ELb0ELb1ELb0ELb1ELb0ELb0ELb0ELb1ELb1ELb0ELb0ELb0EEENS1_21CollectiveEpilogueFwdINS6_IJSA_SA_SB_EEES9_SE_SG_Li256ELb1ELb0ELb0ELb0EEENS1_36VarlenDynamicPersistentTileSchedulerILi128ELi96ELi256ELi32ELb0ELb0ELb1ELb1ELb0ELb1EEEEEEEEEvNT_6ParamsE:
        .type           _ZN7cutlass13device_kernelIN5flash11enable_sm90INS1_16FlashAttnFwdSm90INS1_25CollectiveMainloopFwdSm90ILi2EN4cute5tupleIJNS5_1CILi1EEES8_S8_EEENS6_IJNS7_ILi128EEENS7_ILi96EEENS7_ILi192EEEEEELi128ENS_6half_tEfNS_4arch4Sm90ELb0ELb1ELb0ELb1ELb0ELb0ELb0ELb1ELb1ELb0ELb0ELb0EEENS1_21CollectiveEpilogueFwdINS6_IJSA_SA_SB_EEES9_SE_SG_Li256ELb1ELb0ELb0ELb0EEENS1_36VarlenDynamicPersistentTileSchedulerILi128ELi96ELi256ELi32ELb0ELb0ELb1ELb1ELb0ELb1EEEEEEEEEvNT_6ParamsE,@function
        .size           _ZN7cutlass13device_kernelIN5flash11enable_sm90INS1_16FlashAttnFwdSm90INS1_25CollectiveMainloopFwdSm90ILi2EN4cute5tupleIJNS5_1CILi1EEES8_S8_EEENS6_IJNS7_ILi128EEENS7_ILi96EEENS7_ILi192EEEEEELi128ENS_6half_tEfNS_4arch4Sm90ELb0ELb1ELb0ELb1ELb0ELb0ELb0ELb1ELb1ELb0ELb0ELb0EEENS1_21CollectiveEpilogueFwdINS6_IJSA_SA_SB_EEES9_SE_SG_Li256ELb1ELb0ELb0ELb0EEENS1_36VarlenDynamicPersistentTileSchedulerILi128ELi96ELi256ELi32ELb0ELb0ELb1ELb1ELb0ELb1EEEEEEEEEvNT_6ParamsE,(.L_x_11935 - _ZN7cutlass13device_kernelIN5flash11enable_sm90INS1_16FlashAttnFwdSm90INS1_25CollectiveMainloopFwdSm90ILi2EN4cute5tupleIJNS5_1CILi1EEES8_S8_EEENS6_IJNS7_ILi128EEENS7_ILi96EEENS7_ILi192EEEEEELi128ENS_6half_tEfNS_4arch4Sm90ELb0ELb1ELb0ELb1ELb0ELb0ELb0ELb1ELb1ELb0ELb0ELb0EEENS1_21CollectiveEpilogueFwdINS6_IJSA_SA_SB_EEES9_SE_SG_Li256ELb1ELb0ELb0ELb0EEENS1_36VarlenDynamicPersistentTileSchedulerILi128ELi96ELi256ELi32ELb0ELb0ELb1ELb1ELb0ELb1EEEEEEEEEvNT_6ParamsE)
        .other          _ZN7cutlass13device_kernelIN5flash11enable_sm90INS1_16FlashAttnFwdSm90INS1_25CollectiveMainloopFwdSm90ILi2EN4cute5tupleIJNS5_1CILi1EEES8_S8_EEENS6_IJNS7_ILi128EEENS7_ILi96EEENS7_ILi192EEEEEELi128ENS_6half_tEfNS_4arch4Sm90ELb0ELb1ELb0ELb1ELb0ELb0ELb0ELb1ELb1ELb0ELb0ELb0EEENS1_21CollectiveEpilogueFwdINS6_IJSA_SA_SB_EEES9_SE_SG_Li256ELb1ELb0ELb0ELb0EEENS1_36VarlenDynamicPersistentTileSchedulerILi128ELi96ELi256ELi32ELb0ELb0ELb1ELb1ELb0ELb1EEEEEEEEEvNT_6ParamsE,@"STO_CUDA_ENTRY STV_DEFAULT"
_ZN7cutlass13device_kernelIN5flash11enable_sm90INS1_16FlashAttnFwdSm90INS1_25CollectiveMainloopFwdSm90ILi2EN4cute5tupleIJNS5_1CILi1EEES8_S8_EEENS6_IJNS7_ILi128EEENS7_ILi96EEENS7_ILi192EEEEEELi128ENS_6half_tEfNS_4arch4Sm90ELb0ELb1ELb0ELb1ELb0ELb0ELb0ELb1ELb1ELb0ELb0ELb0EEENS1_21CollectiveEpilogueFwdINS6_IJSA_SA_SB_EEES9_SE_SG_Li256ELb1ELb0ELb0ELb0EEENS1_36VarlenDynamicPersistentTileSchedulerILi128ELi96ELi256ELi32ELb0ELb0ELb1ELb1ELb0ELb1EEEEEEEEEvNT_6ParamsE:
        /* <DEDUP_REMOVED lines=20> */
.L_x_1049:
[----:B------:R-:W-:Y:S05]  /*0140*/  BSYNC B0 ;  /* 0x0000000000007941 */ /* 0x000fea0003800000 */
.L_x_1048:
        /* <DEDUP_REMOVED lines=40> */
.L_x_1050:
        /* <DEDUP_REMOVED lines=22> */
.L_x_1051:
        /* <DEDUP_REMOVED lines=18> */
.L_x_1052:
        /* <DEDUP_REMOVED lines=22> */
.L_x_1053:
        /* <DEDUP_REMOVED lines=22> */
.L_x_1054:
[----:B0-----:R-:W-:Y:S01]  /*0910*/  ISETP.NE.AND P0, PT, R2, RZ, PT ;  /* 0x000000ff0200720c */ /* 0x001fe20003f05270 */
[----:B------:R-:W-:Y:S01]  /*0920*/  IMAD.MOV.U32 R2, RZ, RZ, 0x1 ;  /* 0x00000001ff027424 */ /* 0x000fe200078e00ff */
[----:B------:R-:W-:Y:S01]  /*0930*/  NOP ;  /* 0x0000000000007918 */ /* 0x000fe20000000000 */
[----:B------:R-:W-:-:S03]  /*0940*/  ULDC.64 UR60, c[0x0][0x208] ;  /* 0x00008200003c7ab9 */ /* 0x000fc60000000a00 */
[----:B------:R-:W-:-:S05]  /*0950*/  SEL R2, R2, 0x2, !P0 ;  /* 0x0000000202027807 */ /* 0x000fca0004000000 */
[----:B------:R0:W-:Y:S01]  /*0960*/  STL [R1+0x20], R2 ;  /* 0x0000200201007387 */ /* 0x0001e20000100800 */
[----:B-123--:R-:W-:Y:S06]  /*0970*/  BAR.SYNC.DEFER_BLOCKING 0x0 ;  /* 0x0000000000007b1d */ /* 0x00efec0000010000 */
[----:B------:R-:W-:Y:S05]  /*0980*/  @!P0 BRA `(.L_x_1055) ;  /* 0x000000dc003c8947 */ /* 0x000fea0003800000 */
.L_x_1056:
        /* <DEDUP_REMOVED lines=14> */
[----:B------:R-:W2:Y:S01]  /*0a70*/  LDL.LU R8, [R1+0x20] ;  /* 0x0000200001087983 */ /* 0x000ea20000300800 */
[----:B------:R-:W1:Y:S02]  /*0a80*/  S2R R0, SR_TID.X ;  /* 0x0000000000007919 */ /* 0x000e640000002100 */
[----:B-1----:R-:W-:-:S05]  /*0a90*/  VIADD R174, R0, 0xffffff80 ;  /* 0xffffff8000ae7836 */ /* 0x002fca0000000000 */
[----:B------:R-:W-:-:S04]  /*0aa0*/  SHF.R.S32.HI R3, RZ, 0x1f, R174 ;  /* 0x0000001fff037819 */ /* 0x000fc800000114ae */
[----:B------:R-:W-:-:S04]  /*0ab0*/  LEA.HI R5, R3, R174, RZ, 0x7 ;  /* 0x000000ae03057211 */ /* 0x000fc800078f38ff */
[----:B------:R-:W-:-:S05]  /*0ac0*/  LOP3.LUT R7, R5, 0xffffff80, RZ, 0xc0, !PT ;  /* 0xffffff8005077812 */ /* 0x000fca00078ec0ff */
[----:B------:R-:W-:-:S05]  /*0ad0*/  IMAD.IADD R170, R174, 0x1, -R7 ;  /* 0x00000001aeaa7824 */ /* 0x000fca00078e0a07 */
[----:B------:R-:W-:-:S04]  /*0ae0*/  SHF.R.S32.HI R11, RZ, 0x1f, R170 ;  /* 0x0000001fff0b7819 */ /* 0x000fc800000114aa */
[----:B------:R-:W-:-:S04]  /*0af0*/  LEA.HI R4, R11, R170, RZ, 0x2 ;  /* 0x000000aa0b047211 */ /* 0x000fc800078f10ff */
[--C-:B------:R-:W-:Y:S02]  /*0b00*/  SHF.R.S32.HI R6, RZ, 0x2, R4.reuse ;  /* 0x00000002ff067819 */ /* 0x100fe40000011404 */
[----:B------:R-:W-:-:S04]  /*0b10*/  SHF.R.S32.HI R7, RZ, 0x1f, R4 ;  /* 0x0000001fff077819 */ /* 0x000fc80000011404 */
[----:B------:R-:W-:Y:S02]  /*0b20*/  LEA.HI R7, R7, R6, RZ, 0x3 ;  /* 0x0000000607077211 */ /* 0x000fe400078f18ff */
[-C--:B------:R-:W-:Y:S02]  /*0b30*/  LEA.HI R0, R3, R174.reuse, RZ, 0x4 ;  /* 0x000000ae03007211 */ /* 0x080fe400078f20ff */
[----:B------:R-:W-:Y:S02]  /*0b40*/  SHF.R.S32.HI R172, RZ, 0x7, R5 ;  /* 0x00000007ffac7819 */ /* 0x000fe40000011405 */
[----:B------:R-:W-:Y:S02]  /*0b50*/  LOP3.LUT R7, R7, 0xfffffff8, RZ, 0xc0, !PT ;  /* 0xfffffff807077812 */ /* 0x000fe400078ec0ff */
[----:B0-----:R-:W-:Y:S02]  /*0b60*/  LEA.HI R2, R3, R174, RZ, 0x5 ;  /* 0x000000ae03027211 */ /* 0x001fe400078f28ff */
[----:B------:R-:W-:-:S02]  /*0b70*/  SHF.R.S32.HI R9, RZ, 0x4, R0 ;  /* 0x00000004ff097819 */ /* 0x000fc40000011400 */
[----:B------:R-:W-:Y:S02]  /*0b80*/  LEA.HI R11, R11, R170, RZ, 0x5 ;  /* 0x000000aa0b0b7211 */ /* 0x000fe400078f28ff */
[----:B------:R-:W-:Y:S01]  /*0b90*/  LEA.HI R5, R5, R172, RZ, 0x1 ;  /* 0x000000ac05057211 */ /* 0x000fe200078f08ff */
[----:B------:R-:W-:Y:S01]  /*0ba0*/  IMAD.IADD R6, R6, 0x1, -R7 ;  /* 0x0000000106067824 */ /* 0x000fe200078e0a07 */
[----:B------:R-:W-:Y:S01]  /*0bb0*/  LOP3.LUT R7, R0, 0x3fffff0, RZ, 0xc0, !PT ;  /* 0x03fffff000077812 */ /* 0x000fe200078ec0ff */
[----:B------:R-:W-:Y:S01]  /*0bc0*/  IMAD.SHL.U32 R2, R2, 0x20, RZ ;  /* 0x0000002002027824 */ /* 0x000fe200078e00ff */
[----:B------:R-:W-:Y:S02]  /*0bd0*/  LEA.HI R0, R0, R9, RZ, 0x1 ;  /* 0x0000000900007211 */ /* 0x000fe400078f08ff */
[----:B------:R-:W-:Y:S02]  /*0be0*/  SHF.R.S32.HI R11, RZ, 0x5, R11 ;  /* 0x00000005ff0b7819 */ /* 0x000fe4000001140b */
[----:B------:R-:W-:Y:S01]  /*0bf0*/  LOP3.LUT R5, R5, 0x3fffffe, RZ, 0xc0, !PT ;  /* 0x03fffffe05057812 */ /* 0x000fe200078ec0ff */
[----:B------:R-:W-:Y:S01]  /*0c00*/  IMAD.IADD R7, R174, 0x1, -R7 ;  /* 0x00000001ae077824 */ /* 0x000fe200078e0a07 */
[----:B------:R-:W-:Y:S01]  /*0c10*/  LOP3.LUT R2, R2, 0xfffffc00, RZ, 0xc0, !PT ;  /* 0xfffffc0002027812 */ /* 0x000fe200078ec0ff */
[----:B------:R-:W-:Y:S01]  /*0c20*/  IMAD R6, R11, 0x10, R6 ;  /* 0x000000100b067824 */ /* 0x000fe200078e0206 */
[----:B------:R-:W-:Y:S01]  /*0c30*/  LOP3.LUT R0, R0, 0x1ffffffe, RZ, 0xc0, !PT ;  /* 0x1ffffffe00007812 */ /* 0x000fe200078ec0ff */
[----:B------:R-:W-:Y:S01]  /*0c40*/  IMAD.IADD R5, R172, 0x1, -R5 ;  /* 0x00000001ac057824 */ /* 0x000fe200078e0a05 */
[----:B------:R-:W-:Y:S01]  /*0c50*/  LEA.HI R3, R3, R174, RZ, 0x3 ;  /* 0x000000ae03037211 */ /* 0x000fe200078f18ff */
[----:B------:R-:W-:-:S02]  /*0c60*/  IMAD R7, R7, 0x40, R2 ;  /* 0x0000004007077824 */ /* 0x000fc400078e0202 */
[----:B------:R-:W-:Y:S02]  /*0c70*/  IMAD.IADD R0, R9, 0x1, -R0 ;  /* 0x0000000109007824 */ /* 0x000fe400078e0a00 */
[----:B------:R-:W-:Y:S01]  /*0c80*/  IMAD R171, R5, 0x40, R6 ;  /* 0x0000004005ab7824 */ /* 0x000fe200078e0206 */
[----:B------:R-:W-:Y:S01]  /*0c90*/  LOP3.LUT R5, R3, 0x1ffffff8, RZ, 0xc0, !PT ;  /* 0x1ffffff803057812 */ /* 0x000fe200078ec0ff */
[----:B------:R-:W-:Y:S01]  /*0ca0*/  IMAD R173, R0, 0x8, R7 ;  /* 0x0000000800ad7824 */ /* 0x000fe200078e0207 */
[----:B------:R-:W-:-:S03]  /*0cb0*/  LOP3.LUT R7, R4, 0x7ffffffc, RZ, 0xc0, !PT ;  /* 0x7ffffffc04077812 */ /* 0x000fc600078ec0ff */
[----:B------:R-:W-:Y:S01]  /*0cc0*/  IMAD.IADD R5, R174, 0x1, -R5 ;  /* 0x00000001ae057824 */ /* 0x000fe200078e0a05 */
[----:B------:R-:W-:Y:S01]  /*0cd0*/  SHF.R.S32.HI R164, RZ, 0x3, R3 ;  /* 0x00000003ffa47819 */ /* 0x000fe20000011403 */
[----:B------:R-:W-:Y:S02]  /*0ce0*/  IMAD.MOV.U32 R169, RZ, RZ, RZ ;  /* 0x000000ffffa97224 */ /* 0x000fe400078e00ff */
[----:B------:R-:W-:Y:S02]  /*0cf0*/  IMAD.SHL.U32 R22, R5, 0x8, RZ ;  /* 0x0000000805167824 */ /* 0x000fe400078e00ff */
[----:B------:R-:W-:Y:S01]  /*0d00*/  IMAD.IADD R18, R170, 0x1, -R7 ;  /* 0x00000001aa127824 */ /* 0x000fe200078e0a07 */
[----:B------:R-:W-:Y:S01]  /*0d10*/  UMOV UR37, URZ ;  /* 0x0000003f00257c82 */ /* 0x000fe20008000000 */
[----:B------:R-:W-:Y:S01]  /*0d20*/  UMOV UR36, URZ ;  /* 0x0000003f00247c82 */ /* 0x000fe20008000000 */
[----:B--2---:R-:W-:-:S07]  /*0d30*/  LOP3.LUT R19, R8, 0x1, RZ, 0xfc, !PT ;  /* 0x0000000108137812 */ /* 0x004fce00078efcff */
.L_x_1156:
[----:B0---45:R-:W0:Y:S01]  /*0d40*/  LDC.64 R4, c[0x0][0xa18] ;  /* 0x00028600ff047b82 */ /* 0x031e220000000a00 */
[----:B------:R-:W-:Y:S01]  /*0d50*/  IMAD.MOV.U32 R7, RZ, RZ, RZ ;  /* 0x000000ffff077224 */ /* 0x000fe200078e00ff */
[----:B------:R-:W-:-:S06]  /*0d60*/  ULDC.64 UR4, c[0x0][0xa20] ;  /* 0x0002880000047ab9 */ /* 0x000fcc0000000a00 */
[----:B------:R-:W1:Y:S08]  /*0d70*/  LDC R17, c[0x0][0x288] ;  /* 0x0000a200ff117b82 */ /* 0x000e700000000800 */
[----:B--2---:R-:W2:Y:S01]  /*0d80*/  LDC.64 R2, c[0x0][0xa28] ;  /* 0x00028a00ff027b82 */ /* 0x004ea20000000a00 */
[----:B0-----:R-:W-:-:S07]  /*0d90*/  ISETP.NE.U32.AND P1, PT, R4, RZ, PT ;  /* 0x000000ff0400720c */ /* 0x001fce0003f25070 */
[----:B---3--:R-:W0:Y:S01]  /*0da0*/  LDC.64 R8, c[0x0][0x3f8] ;  /* 0x0000fe00ff087b82 */ /* 0x008e220000000a00 */
[----:B------:R-:W-:-:S07]  /*0db0*/  ISETP.NE.AND.EX P1, PT, R5, RZ, PT, P1 ;  /* 0x000000ff0500720c */ /* 0x000fce0003f25310 */
[----:B------:R-:W3:Y:S01]  /*0dc0*/  LDC R0, c[0x0][0x404] ;  /* 0x00010100ff007b82 */ /* 0x000ee20000000800 */
[----:B--2---:R-:W-:-:S07]  /*0dd0*/  ISETP.NE.U32.AND P0, PT, R2, RZ, PT ;  /* 0x000000ff0200720c */ /* 0x004fce0003f05070 */
[----:B------:R-:W2:Y:S01]  /*0de0*/  @P1 LDC.64 R4, c[0x0][0xa18] ;  /* 0x00028600ff041b82 */ /* 0x000ea20000000a00 */
[----:B------:R-:W-:-:S07]  /*0df0*/  ISETP.NE.AND.EX P0, PT, R3, RZ, PT, P0 ;  /* 0x000000ff0300720c */ /* 0x000fce0003f05300 */
[----:B------:R-:W4:Y:S08]  /*0e00*/  LDC R11, c[0x0][0x2e0] ;  /* 0x0000b800ff0b7b82 */ /* 0x000f300000000800 */
[----:B------:R-:W0:Y:S01]  /*0e10*/  @P0 LDC.64 R2, c[0x0][0xa28] ;  /* 0x00028a00ff020b82 */ /* 0x000e220000000a00 */
[----:B--2---:R-:W-:-:S05]  /*0e20*/  @P1 IMAD.WIDE R4, R163, 0x4, R4 ;  /* 0x00000004a3041825 */ /* 0x004fca00078e0204 */
[----:B-1----:R1:W5:Y:S01]  /*0e30*/  @P1 LDG.E R17, desc[UR60][R4.64] ;  /* 0x0000003c04111981 */ /* 0x002362000c1e1900 */
[----:B0-----:R-:W-:-:S05]  /*0e40*/  @P0 IMAD.WIDE R2, R163, 0x4, R2 ;  /* 0x00000004a3020825 */ /* 0x001fca00078e0202 */
[----:B------:R1:W5:Y:S01]  /*0e50*/  @P0 LDG.E R7, desc[UR60][R2.64] ;  /* 0x0000003c02070981 */ /* 0x000362000c1e1900 */
[----:B------:R-:W-:Y:S02]  /*0e60*/  ISETP.NE.U32.AND P0, PT, R8, RZ, PT ;  /* 0x000000ff0800720c */ /* 0x000fe40003f05070 */
[----:B------:R-:W-:Y:S02]  /*0e70*/  ISETP.NE.U32.AND P2, PT, RZ, UR4, PT ;  /* 0x00000004ff007c0c */ /* 0x000fe4000bf45070 */
[----:B------:R-:W-:Y:S02]  /*0e80*/  ISETP.NE.AND.EX P0, PT, R9, RZ, PT, P0 ;  /* 0x000000ff0900720c */ /* 0x000fe40003f05300 */
[----:B------:R-:W-:Y:S02]  /*0e90*/  ISETP.NE.AND.EX P2, PT, RZ, UR5, PT, P2 ;  /* 0x00000005ff007c0c */ /* 0x000fe4000bf45320 */
[----:B---3--:R-:W-:Y:S01]  /*0ea0*/  SEL R0, R0, 0x1, P0 ;  /* 0x0000000100007807 */ /* 0x008fe20000000000 */
[----:B------:R-:W-:-:S04]  /*0eb0*/  IMAD.MOV.U32 R166, RZ, RZ, R162 ;  /* 0x000000ffffa67224 */ /* 0x000fc800078e00a2 */
[----:B----4-:R-:W-:Y:S01]  /*0ec0*/  IMAD R16, R0, R11, RZ ;  /* 0x0000000b00107224 */ /* 0x010fe200078e02ff */
[----:B-1----:R-:W-:Y:S06]  /*0ed0*/  @P1 BRA `(.L_x_1057) ;  /* 0x0000000000241947 */ /* 0x002fec0003800000 */
        /* <DEDUP_REMOVED lines=9> */
.L_x_1057:
[----:B------:R-:W-:Y:S02]  /*0f70*/  IMAD.MOV.U32 R168, RZ, RZ, R161 ;  /* 0x000000ffffa87224 */ /* 0x000fe400078e00a1 */
[----:B------:R-:W-:Y:S01]  /*0f80*/  IMAD.MOV.U32 R167, RZ, RZ, R163 ;  /* 0x000000ffffa77224 */ /* 0x000fe200078e00a3 */
[----:B------:R-:W-:Y:S06]  /*0f90*/  @!P2 BRA `(.L_x_1058) ;  /* 0x000000000010a947 */ /* 0x000fec0003800000 */
[----:B------:R-:W0:Y:S02]  /*0fa0*/  LDC.64 R2, c[0x0][0xa20] ;  /* 0x00028800ff027b82 */ /* 0x000e240000000a00 */
[----:B0-----:R-:W-:-:S05]  /*0fb0*/  IMAD.WIDE R2, R163, 0x4, R2 ;  /* 0x00000004a3027825 */ /* 0x001fca00078e0202 */
[----:B------:R0:W5:Y:S01]  /*0fc0*/  LDG.E R16, desc[UR60][R2.64] ;  /* 0x0000003c02107981 */ /* 0x000162000c1e1900 */
[----:B------:R-:W-:Y:S05]  /*0fd0*/  BRA `(.L_x_1059) ;  /* 0x0000000000247947 */ /* 0x000fea0003800000 */
.L_x_1058:
[----:B------:R-:W-:Y:S02]  /*0fe0*/  ULDC.64 UR4, c[0x0][0xa08] ;  /* 0x0002820000047ab9 */ /* 0x000fe40000000a00 */
[----:B------:R-:W-:-:S04]  /*0ff0*/  ISETP.NE.U32.AND P0, PT, RZ, UR4, PT ;  /* 0x00000004ff007c0c */ /* 0x000fc8000bf05070 */
[----:B------:R-:W-:-:S13]  /*1000*/  ISETP.NE.AND.EX P0, PT, RZ, UR5, PT, P0 ;  /* 0x00000005ff007c0c */ /* 0x000fda000bf05300 */
[----:B------:R-:W-:Y:S05]  /*1010*/  @!P0 BRA `(.L_x_1059) ;  /* 0x0000000000148947 */ /* 0x000fea0003800000 */
[----:B------:R-:W0:Y:S02]  /*1020*/  LDC.64 R2, c[0x0][0xa08] ;  /* 0x00028200ff027b82 */ /* 0x000e240000000a00 */
[----:B0-----:R-:W-:-:S05]  /*1030*/  IMAD.WIDE R2, R163, 0x4, R2 ;  /* 0x00000004a3027825 */ /* 0x001fca00078e0202 */
[----:B------:R-:W2:Y:S04]  /*1040*/  LDG.E R16, desc[UR60][R2.64] ;  /* 0x0000003c02107981 */ /* 0x000ea8000c1e1900 */
[----:B------:R-:W2:Y:S02]  /*1050*/  LDG.E R5, desc[UR60][R2.64+0x4] ;  /* 0x0000043c02057981 */ /* 0x000ea4000c1e1900 */
[----:B--2---:R-:W-:-:S07]  /*1060*/  IMAD.IADD R16, R5, 0x1, -R16 ;  /* 0x0000000105107824 */ /* 0x004fce00078e0a10 */
.L_x_1059:
[----:B------:R-:W1:Y:S01]  /*1070*/  LDC.64 R8, c[0x0][0x9e0] ;  /* 0x00027800ff087b82 */ /* 0x000e620000000a00 */
[----:B-----5:R-:W-:Y:S01]  /*1080*/  IMAD.IADD R16, R16, 0x1, -R7 ;  /* 0x0000000110107824 */ /* 0x020fe200078e0a07 */
[----:B------:R-:W-:-:S04]  /*1090*/  LEA R0, R161, 0x80, 0x7 ;  /* 0x00000080a1007811 */ /* 0x000fc800078e38ff */
[----:B0-----:R-:W-:Y:S02]  /*10a0*/  IADD3 R3, R16, R0, -R17 ;  /* 0x0000000010037210 */ /* 0x001fe40007ffe811 */
[----:B-1----:R-:W-:-:S03]  /*10b0*/  ISETP.GE.AND P1, PT, R9, 0x1, PT ;  /* 0x000000010900780c */ /* 0x002fc60003f26270 */
[----:B------:R-:W-:-:S10]  /*10c0*/  IMAD.IADD R0, R3, 0x1, R8 ;  /* 0x0000000103007824 */ /* 0x000fd400078e0208 */
[----:B------:R-:W-:Y:S05]  /*10d0*/  @!P1 BRA `(.L_x_1060) ;  /* 0x0000000000409947 */ /* 0x000fea0003800000 */
[C---:B------:R-:W-:Y:S01]  /*10e0*/  ISETP.GT.AND P0, PT, R3.reuse, RZ, PT ;  /* 0x000000ff0300720c */ /* 0x040fe20003f04270 */
[----:B------:R-:W-:-:S12]  /*10f0*/  VIADD R2, R3, 0xffffffff ;  /* 0xffffffff03027836 */ /* 0x000fd80000000000 */
[----:B------:R-:W-:Y:S05]  /*1100*/  @P0 BRA `(.L_x_1061) ;  /* 0x00000000001c0947 */ /* 0x000fea0003800000 */
[----:B------:R-:W-:Y:S01]  /*1110*/  ISETP.NE.AND P0, PT, R9, 0x1, PT ;  /* 0x000000010900780c */ /* 0x000fe20003f05270 */
[----:B------:R-:W-:-:S12]  /*1120*/  IMAD.MOV R3, RZ, RZ, -R3 ;  /* 0x000000ffff037224 */ /* 0x000fd800078e0a03 */
[----:B------:R-:W0:Y:S02]  /*1130*/  @P0 LDC.64 R4, c[0x0][0x9e8] ;  /* 0x00027a00ff040b82 */ /* 0x000e240000000a00 */
[----:B0-----:R-:W-:-:S05]  /*1140*/  @P0 IMAD.HI.U32 R2, R3, R4, RZ ;  /* 0x0000000403020227 */ /* 0x001fca00078e00ff */
[----:B------:R-:W-:-:S04]  /*1150*/  @P0 SHF.R.U32.HI R3, RZ, R5, R2 ;  /* 0x00000005ff030219 */ /* 0x000fc80000011602 */
[----:B------:R-:W-:Y:S01]  /*1160*/  LOP3.LUT R2, RZ, R3, RZ, 0x33, !PT ;  /* 0x00000003ff027212 */ /* 0x000fe200078e33ff */
[----:B------:R-:W-:Y:S06]  /*1170*/  BRA `(.L_x_1062) ;  /* 0x0000000000107947 */ /* 0x000fec0003800000 */
.L_x_1061:
[----:B------:R-:W-:-:S13]  /*1180*/  ISETP.NE.AND P0, PT, R9, 0x1, PT ;  /* 0x000000010900780c */ /* 0x000fda0003f05270 */
[----:B------:R-:W0:Y:S02]  /*1190*/  @P0 LDC.64 R4, c[0x0][0x9e8] ;  /* 0x00027a00ff040b82 */ /* 0x000e240000000a00 */
[----:B0-----:R-:W-:-:S05]  /*11a0*/  @P0 IMAD.HI.U32 R4, R2, R4, RZ ;  /* 0x0000000402040227 */ /* 0x001fca00078e00ff */
[----:B------:R-:W-:-:S07]  /*11b0*/  @P0 SHF.R.U32.HI R2, RZ, R5, R4 ;  /* 0x00000005ff020219 */ /* 0x000fce0000011604 */
.L_x_1062:
[----:B------:R-:W-:-:S05]  /*11c0*/  IMAD R3, R2, R9, R9 ;  /* 0x0000000902037224 */ /* 0x000fca00078e0209 */
[----:B------:R-:W-:-:S07]  /*11d0*/  VIMNMX R0, R0, R3, PT ;  /* 0x0000000300007248 */ /* 0x000fce0003fe0100 */
.L_x_1060:
[----:B------:R-:W-:Y:S01]  /*11e0*/  VIADD R2, R0, 0x5f ;  /* 0x0000005f00027836 */ /* 0x000fe20000000000 */
[----:B------:R-:W-:Y:S01]  /*11f0*/  ULDC UR4, c[0x0][0x9dc] ;  /* 0x0002770000047ab9 */ /* 0x000fe20000000800 */
[----:B------:R-:W-:Y:S02]  /*1200*/  VIADD R0, R16, 0x5f ;  /* 0x0000005f10007836 */ /* 0x000fe40000000000 */
[----:B------:R-:W-:-:S04]  /*1210*/  IMAD.HI R2, R2, 0x2aaaaaab, RZ ;  /* 0x2aaaaaab02027827 */ /* 0x000fc800078e02ff */
[----:B------:R-:W-:Y:S01]  /*1220*/  IMAD.HI R0, R0, 0x2aaaaaab, RZ ;  /* 0x2aaaaaab00007827 */ /* 0x000fe200078e02ff */
[----:B------:R-:W-:-:S03]  /*1230*/  SHF.R.U32.HI R5, RZ, 0x1f, R2 ;  /* 0x0000001fff057819 */ /* 0x000fc60000011602 */
[----:B------:R-:W-:Y:S01]  /*1240*/  IMAD R7, R161, 0x80, -R17 ;  /* 0x00000080a1077824 */ /* 0x000fe200078e0a11 */
[----:B------:R-:W-:Y:S02]  /*1250*/  SHF.R.U32.HI R3, RZ, 0x1f, R0 ;  /* 0x0000001fff037819 */ /* 0x000fe40000011600 */
[----:B------:R-:W-:Y:S01]  /*1260*/  LEA.HI.SX32 R72, R2, R5, 0x1c ;  /* 0x0000000502487211 */ /* 0x000fe200078fe2ff */
[----:B------:R-:W-:Y:S01]  /*1270*/  IMAD.IADD R7, R16, 0x1, R7 ;  /* 0x0000000110077824 */ /* 0x000fe200078e0207 */
[----:B------:R-:W-:-:S03]  /*1280*/  LEA.HI.SX32 R3, R0, R3, 0x1c ;  /* 0x0000000300037211 */ /* 0x000fc600078fe2ff */
[----:B------:R-:W-:Y:S01]  /*1290*/  VIADD R0, R7, -UR4 ;  /* 0x8000000407007c36 */ /* 0x000fe20008000000 */
[----:B------:R-:W-:Y:S01]  /*12a0*/  VIMNMX R72, R3, R72, PT ;  /* 0x0000004803487248 */ /* 0x000fe20003fe0100 */
[----:B------:R-:W-:Y:S06]  /*12b0*/  @!P1 BRA `(.L_x_1063) ;  /* 0x00000000003c9947 */ /* 0x000fec0003800000 */
[----:B------:R-:W-:-:S13]  /*12c0*/  ISETP.GT.AND P0, PT, R7, -0x1, PT ;  /* 0xffffffff0700780c */ /* 0x000fda0003f04270 */
[----:B------:R-:W-:Y:S05]  /*12d0*/  @P0 BRA `(.L_x_1064) ;  /* 0x00000000001c0947 */ /* 0x000fea0003800000 */
[----:B------:R-:W-:Y:S02]  /*12e0*/  ISETP.NE.AND P0, PT, R9, 0x1, PT ;  /* 0x000000010900780c */ /* 0x000fe40003f05270 */
[----:B------:R-:W-:-:S11]  /*12f0*/  LOP3.LUT R7, RZ, R7, RZ, 0x33, !PT ;  /* 0x00000007ff077212 */ /* 0x000fd600078e33ff */
[----:B------:R-:W0:Y:S02]  /*1300*/  @P0 LDC.64 R2, c[0x0][0x9e8] ;  /* 0x00027a00ff020b82 */ /* 0x000e240000000a00 */
[----:B0-----:R-:W-:-:S05]  /*1310*/  @P0 IMAD.HI.U32 R2, R7, R2, RZ ;  /* 0x0000000207020227 */ /* 0x001fca00078e00ff */
[----:B------:R-:W-:-:S04]  /*1320*/  @P0 SHF.R.U32.HI R7, RZ, R3, R2 ;  /* 0x00000003ff070219 */ /* 0x000fc80000011602 */
[----:B------:R-:W-:Y:S01]  /*1330*/  LOP3.LUT R7, RZ, R7, RZ, 0x33, !PT ;  /* 0x00000007ff077212 */ /* 0x000fe200078e33ff */
[----:B------:R-:W-:Y:S06]  /*1340*/  BRA `(.L_x_1065) ;  /* 0x0000000000107947 */ /* 0x000fec0003800000 */
.L_x_1064:
[----:B------:R-:W-:-:S13]  /*1350*/  ISETP.NE.AND P0, PT, R9, 0x1, PT ;  /* 0x000000010900780c */ /* 0x000fda0003f05270 */
[----:B------:R-:W0:Y:S02]  /*1360*/  @P0 LDC.64 R2, c[0x0][0x9e8] ;  /* 0x00027a00ff020b82 */ /* 0x000e240000000a00 */
[----:B0-----:R-:W-:-:S05]  /*1370*/  @P0 IMAD.HI.U32 R2, R7, R2, RZ ;  /* 0x0000000207020227 */ /* 0x001fca00078e00ff */
[----:B------:R-:W-:-:S07]  /*1380*/  @P0 SHF.R.U32.HI R7, RZ, R3, R2 ;  /* 0x00000003ff070219 */ /* 0x000fce0000011602 */
.L_x_1065:
[----:B------:R-:W-:-:S05]  /*1390*/  IMAD R7, R7, R9, RZ ;  /* 0x0000000907077224 */ /* 0x000fca00078e02ff */
[----:B------:R-:W-:-:S07]  /*13a0*/  VIMNMX R0, R0, R7, !PT ;  /* 0x0000000700007248 */ /* 0x000fce0007fe0100 */
.L_x_1063:
        /* <DEDUP_REMOVED lines=9> */
[----:B------:R-:W-:Y:S01]  /*1440*/  LEA.HI.SX32 R3, R2, R3, 0x1c ;  /* 0x0000000302037211 */ /* 0x000fe200078fe2ff */
[----:B------:R-:W-:Y:S01]  /*1450*/  IMAD.MOV.U32 R2, RZ, RZ, RZ ;  /* 0x000000ffff027224 */ /* 0x000fe200078e00ff */
[----:B------:R-:W-:Y:S02]  /*1460*/  CS2R R76, SRZ ;  /* 0x00000000004c7805 */ /* 0x000fe4000001ff00 */
[----:B------:R-:W-:Y:S02]  /*1470*/  CS2R R74, SRZ ;  /* 0x00000000004a7805 */ /* 0x000fe4000001ff00 */
[----:B------:R-:W-:Y:S01]  /*1480*/  VIMNMX R23, RZ, R3, !PT ;  /* 0x00000003ff177248 */ /* 0x000fe20007fe0100 */
[----:B------:R-:W-:Y:S01]  /*1490*/  IMAD.MOV.U32 R73, RZ, RZ, RZ ;  /* 0x000000ffff497224 */ /* 0x000fe200078e00ff */
[----:B------:R-:W-:-:S02]  /*14a0*/  CS2R R28, SRZ ;  /* 0x00000000001c7805 */ /* 0x000fc4000001ff00 */
[----:B------:R-:W-:Y:S02]  /*14b0*/  CS2R R70, SRZ ;  /* 0x0000000000467805 */ /* 0x000fe4000001ff00 */
[----:B------:R-:W-:Y:S02]  /*14c0*/  ISETP.GT.AND P1, PT, R72, R23, PT ;  /* 0x000000174800720c */ /* 0x000fe40003f24270 */
        /* <DEDUP_REMOVED lines=20> */
[----:B------:R-:W-:Y:S02]  /*1610*/  IMAD.MOV.U32 R30, RZ, RZ, RZ ;  /* 0x000000ffff1e7224 */ /* 0x000fe400078e00ff */
[----:B------:R-:W-:Y:S02]  /*1620*/  IMAD.MOV.U32 R89, RZ, RZ, RZ ;  /* 0x000000ffff597224 */ /* 0x000fe400078e00ff */
[----:B------:R-:W-:-:S02]  /*1630*/  IMAD.MOV.U32 R8, RZ, RZ, RZ ;  /* 0x000000ffff087224 */ /* 0x000fc400078e00ff */
[----:B------:R-:W-:Y:S02]  /*1640*/  IMAD.MOV.U32 R10, RZ, RZ, RZ ;  /* 0x000000ffff0a7224 */ /* 0x000fe400078e00ff */
[----:B------:R-:W-:Y:S01]  /*1650*/  IMAD.MOV.U32 R91, RZ, RZ, RZ ;  /* 0x000000ffff5b7224 */ /* 0x000fe200078e00ff */
[----:B------:R-:W-:Y:S06]  /*1660*/  @!P1 BRA `(.L_x_1066) ;  /* 0x000000b0009c9947 */ /* 0x000fec0003800000 */
[----:B------:R-:W0:Y:S01]  /*1670*/  SHFL.IDX PT, R0, R172, RZ, 0x1f ;  /* 0x00001fffac007589 */ /* 0x000e2200000e0000 */
[----:B------:R-:W1:Y:S01]  /*1680*/  S2UR UR6, SR_CgaCtaId ;  /* 0x00000000000679c3 */ /* 0x000e620000008800 */
[----:B------:R-:W-:Y:S01]  /*1690*/  UMOV UR38, 0x400 ;  /* 0x0000040000267882 */ /* 0x000fe20000000000 */
        /* <DEDUP_REMOVED lines=28> */
.L_x_1067:
[----:B------:R-:W-:Y:S02]  /*1860*/  LEA.HI R0, R169, R169, RZ, 0x1 ;  /* 0x000000a9a9007211 */ /* 0x000fe400078f08ff */
[----:B------:R-:W-:Y:S02]  /*1870*/  ISETP.NE.AND P0, PT, R19, 0x3, PT ;  /* 0x000000031300780c */ /* 0x000fe40003f05270 */
[----:B------:R-:W-:-:S05]  /*1880*/  LOP3.LUT R0, R0, 0xfffffffe, RZ, 0xc0, !PT ;  /* 0xfffffffe00007812 */ /* 0x000fca00078ec0ff */
[----:B------:R-:W-:-:S05]  /*1890*/  IMAD.IADD R0, R169, 0x1, -R0 ;  /* 0x00000001a9007824 */ /* 0x000fca00078e0a00 */
[----:B------:R-:W-:-:S04]  /*18a0*/  SHF.L.U32 R0, R0, 0x1f, RZ ;  /* 0x0000001f00007819 */ /* 0x000fc800000006ff */
[----:B------:R-:W0:Y:S02]  /*18b0*/  SYNCS.PHASECHK.TRANS64.TRYWAIT P1, [UR38+0x2a800], R0 ;  /* 0x02a80000ff0075a7 */ /* 0x000e240008020166 */
[----:B0-----:R-:W-:Y:S05]  /*18c0*/  @!P1 BRA `(.L_x_1068) ;  /* 0x00000120007c9947 */ /* 0x001fea0003800000 */
.L_x_1252:
[----:B------:R-:W-:Y:S05]  /*18d0*/  @!P0 BRA `(.L_x_1069) ;  /* 0x0000000000048947 */ /* 0x000fea0003800000 */
[----:B------:R-:W-:Y:S01]  /*18e0*/  BPT.TRAP 0x1 ;  /* 0x000000040000795c */ /* 0x000fe20000300000 */
.L_x_1069:
[----:B0-----:R-:W-:Y:S02]  /*18f0*/  IMAD.U32 R3, RZ, RZ, UR36 ;  /* 0x00000024ff037e24 */ /* 0x001fe4000f8e00ff */
[----:B------:R-:W-:-:S03]  /*1900*/  IMAD.U32 R0, RZ, RZ, UR37 ;  /* 0x00000025ff007e24 */ /* 0x000fc6000f8e00ff */
[----:B------:R-:W-:Y:S02]  /*1910*/  LEA R3, R3, UR38, 0x3 ;  /* 0x0000002603037c11 */ /* 0x000fe4000f8e18ff */
[----:B------:R-:W-:-:S04]  /*1920*/  SHF.L.U32 R0, R0, 0x1f, RZ ;  /* 0x0000001f00007819 */ /* 0x000fc800000006ff */
[----:B------:R0:W1:Y:S01]  /*1930*/  SYNCS.PHASECHK.TRANS64.TRYWAIT P1, [R3+URZ+0x2a830], R0 ;  /* 0x02a83000030075a7 */ /* 0x000062000802017f */
[----:B------:R-:W-:Y:S05]  /*1940*/  @!P0 BRA `(.L_x_1070) ;  /* 0x0000000000048947 */ /* 0x000fea0003800000 */
[----:B------:R-:W-:Y:S01]  /*1950*/  BPT.TRAP 0x1 ;  /* 0x000000040000795c */ /* 0x000fe20000300000 */
.L_x_1070:
[----:B------:R-:W2:Y:S01]  /*1960*/  LDL.LU R2, [R1] ;  /* 0x0000000001027983 */ /* 0x000ea20000300800 */
[----:B------:R-:W3:Y:S02]  /*1970*/  S2R R4, SR_TID.X ;  /* 0x0000000000047919 */ /* 0x000ee40000002100 */
[----:B---3--:R-:W-:Y:S02]  /*1980*/  LOP3.LUT P2, RZ, R4, 0x7f, RZ, 0xc0, !PT ;  /* 0x0000007f04ff7812 */ /* 0x008fe4000784c0ff */
[----:B--2---:R-:W-:-:S11]  /*1990*/  LOP3.LUT R2, R2, 0xffefffff, RZ, 0xc0, !PT ;  /* 0xffefffff02027812 */ /* 0x004fd600078ec0ff */
[----:B------:R-:W-:-:S05]  /*19a0*/  @P2 LOP3.LUT R2, R2, 0x100000, RZ, 0xfc, !PT ;  /* 0x0010000002022812 */ /* 0x000fca00078efcff */
[----:B------:R2:W-:Y:S01]  /*19b0*/  STL [R1], R2 ;  /* 0x0000000201007387 */ /* 0x0005e20000100800 */
[----:B-1----:R-:W-:Y:S05]  /*19c0*/  @P1 BRA `(.L_x_1071) ;  /* 0x0000000000081947 */ /* 0x002fea0003800000 */
[----:B------:R-:W1:Y:S02]  /*19d0*/  SYNCS.PHASECHK.TRANS64.TRYWAIT P1, [R3+URZ+0x2a830], R0 ;  /* 0x02a83000030075a7 */ /* 0x000e64000802017f */
[----:B-1----:R-:W-:Y:S05]  /*19e0*/  @!P1 BRA `(.L_x_1072) ;  /* 0x00000120004c9947 */ /* 0x002fea0003800000 */
.L_x_1071:
[----:B------:R-:W-:Y:S05]  /*19f0*/  WARPSYNC.ALL ;  /* 0x0000000000007948 */ /* 0x000fea0003800000 */
[----:B------:R-:W-:Y:S01]  /*1a00*/  UIADD3 UR4, UR38, 0x18400, URZ ;  /* 0x0001840026047890 */ /* 0x000fe2000fffe03f */
[----:B------:R-:W-:Y:S01]  /*1a10*/  WARPGROUP.ARRIVE ;  /* 0x00000000000079c5 */ /* 0x000fe20000000000 */
[----:B------:R-:W-:-:S05]  /*1a20*/  ULOP3.LUT UR5, UR40, 0x10000, URZ, 0xfc, !UPT ;  /* 0x0001000028057892 */ /* 0x000fca000f8efc3f */
[----:B--2---:R-:W2:Y:S01]  /*1a30*/  S2R R2, SR_TID.X ;  /* 0x0000000000027919 */ /* 0x004ea20000002100 */
[----:B------:R-:W-:Y:S01]  /*1a40*/  USHF.R.U32.HI UR4, URZ, 0x4, UR4 ;  /* 0x000000043f047899 */ /* 0x000fe20008011604 */
[----:B------:R-:W3:Y:S01]  /*1a50*/  LDC.64 R14, c[0x0][0x9e0] ;  /* 0x00027800ff0e7b82 */ /* 0x000ee20000000a00 */
[----:B------:R-:W-:Y:S01]  /*1a60*/  UMOV UR9, 0x40000040 ;  /* 0x4000004000097882 */ /* 0x000fe20000000000 */
[----:B------:R-:W-:Y:S01]  /*1a70*/  UMOV UR11, 0x40000040 ;  /* 0x40000040000b7882 */ /* 0x000fe20000000000 */
[----:B------:R-:W-:Y:S01]  /*1a80*/  ULOP3.LUT UR4, UR4, 0x3fff, URZ, 0xc0, !UPT ;  /* 0x00003fff04047892 */ /* 0x000fe2000f8ec03f */
[----:B------:R-:W-:Y:S01]  /*1a90*/  IMAD.U32 R7, RZ, RZ, UR9 ;  /* 0x00000009ff077e24 */ /* 0x000fe2000f8e00ff */
[----:B------:R-:W-:Y:S01]  /*1aa0*/  UMOV UR8, UR5 ;  /* 0x0000000500087c82 */ /* 0x000fe20008000000 */
[----:B------:R-:W-:Y:S01]  /*1ab0*/  UIADD3 UR12, UR5, 0x4, URZ ;  /* 0x00000004050c7890 */ /* 0x000fe2000fffe03f */
[----:B------:R-:W-:Y:S01]  /*1ac0*/  IMAD.U32 R6, RZ, RZ, UR8 ;  /* 0x00000008ff067e24 */ /* 0x000fe2000f8e00ff */
[----:B------:R-:W-:Y:S01]  /*1ad0*/  ULOP3.LUT UR39, UR4, 0x10000, URZ, 0xfc, !UPT ;  /* 0x0001000004277892 */ /* 0x000fe2000f8efc3f */
[----:B------:R-:W-:Y:S01]  /*1ae0*/  IMAD.MOV.U32 R5, RZ, RZ, -0x60 ;  /* 0xffffffa0ff057424 */ /* 0x000fe200078e00ff */
[----:B------:R-:W-:Y:S01]  /*1af0*/  UMOV UR13, 0x40000040 ;  /* 0x40000040000d7882 */ /* 0x000fe20000000000 */
[----:B------:R-:W-:Y:S01]  /*1b00*/  UMOV UR15, 0x40000040 ;  /* 0x40000040000f7882 */ /* 0x000fe20000000000 */
[----:B------:R-:W-:Y:S01]  /*1b10*/  UIMAD UR4, UR36, 0x900, UR39 ;  /* 0x00000900240478a4 */ /* 0x000fe2000f8e0227 */
[----:B------:R-:W-:Y:S01]  /*1b20*/  IMAD R5, R72, R5, 0x60 ;  /* 0x0000006048057424 */ /* 0x000fe200078e0205 */
[----:B------:R-:W-:Y:S01]  /*1b30*/  UIADD3 UR16, UR5, 0x6, URZ ;  /* 0x0000000605107890 */ /* 0x000fe2000fffe03f */
[----:B------:R-:W-:Y:S01]  /*1b40*/  IMAD R4, R161, 0x80, R171 ;  /* 0x00000080a1047824 */ /* 0x000fe200078e02ab */
[----:B------:R-:W-:Y:S01]  /*1b50*/  UIADD3 UR14, UR4, 0x4, URZ ;  /* 0x00000004040e7890 */ /* 0x000fe2000fffe03f */
[----:B------:R-:W-:Y:S01]  /*1b60*/  IMAD R12, R18, -0x2, R5 ;  /* 0xfffffffe120c7824 */ /* 0x000fe200078e0205 */
[----:B------:R-:W-:-:S02]  /*1b70*/  UIADD3 UR18, UR4, 0x6, URZ ;  /* 0x0000000604127890 */ /* 0x000fc4000fffe03f */
[----:B------:R-:W-:Y:S01]  /*1b80*/  UMOV UR10, UR4 ;  /* 0x00000004000a7c82 */ /* 0x000fe20008000000 */
[----:B------:R-:W-:Y:S01]  /*1b90*/  UMOV UR17, 0x40000040 ;  /* 0x4000004000117882 */ /* 0x000fe20000000000 */
[----:B------:R-:W-:Y:S01]  /*1ba0*/  HGMMA.64x96x16.F32 R24, gdesc[UR8], RZ, !UPT, gsb0 ;  /* 0x01600000081879f0 */ /* 0x000fe2000c0008ff */
[----:B------:R-:W-:Y:S02]  /*1bb0*/  UIADD3 UR8, UR5, 0x2, URZ ;  /* 0x0000000205087890 */ /* 0x000fe4000fffe03f */
[----:B------:R-:W-:Y:S01]  /*1bc0*/  UIADD3 UR10, UR4, 0x2, URZ ;  /* 0x00000002040a7890 */ /* 0x000fe2000fffe03f */
[----:B------:R-:W-:Y:S01]  /*1bd0*/  UMOV UR9, 0x40000040 ;  /* 0x4000004000097882 */ /* 0x000fe20000000000 */
[----:B------:R-:W-:Y:S01]  /*1be0*/  UMOV UR11, 0x40000040 ;  /* 0x40000040000b7882 */ /* 0x000fe20000000000 */
[----:B------:R-:W-:Y:S01]  /*1bf0*/  UMOV UR19, 0x40000040 ;  /* 0x4000004000137882 */ /* 0x000fe20000000000 */
[----:B------:R-:W-:Y:S01]  /*1c00*/  UIADD3 UR20, UR5, 0x400, URZ ;  /* 0x0000040005147890 */ /* 0x000fe2000fffe03f */
[----:B--2---:R-:W-:Y:S01]  /*1c10*/  LOP3.LUT P1, RZ, R2, 0x7f, RZ, 0xc0, !PT ;  /* 0x0000007f02ff7812 */ /* 0x004fe2000782c0ff */
[----:B------:R-:W-:Y:S01]  /*1c20*/  UIADD3 UR22, UR4, 0x300, URZ ;  /* 0x0000030004167890 */ /* 0x000fe2000fffe03f */
[----:B------:R-:W-:Y:S01]  /*1c30*/  IMAD.IADD R2, R16, 0x1, R5 ;  /* 0x0000000110027824 */ /* 0x000fe200078e0205 */
[----:B------:R-:W-:Y:S01]  /*1c40*/  UMOV UR21, 0x40000040 ;  /* 0x4000004000157882 */ /* 0x000fe20000000000 */
[----:B------:R-:W-:Y:S01]  /*1c50*/  UMOV UR23, 0x40000040 ;  /* 0x4000004000177882 */ /* 0x000fe20000000000 */
[----:B------:R-:W-:Y:S01]  /*1c60*/  UIADD3 UR24, UR5, 0x402, URZ ;  /* 0x0000040205187890 */ /* 0x000fe2000fffe03f */
[----:B------:R-:W-:Y:S01]  /*1c70*/  IMAD R13, R18, -0x2, R2 ;  /* 0xfffffffe120d7824 */ /* 0x000fe200078e0202 */
[----:B------:R-:W-:Y:S01]  /*1c80*/  UIADD3 UR26, UR4, 0x302, URZ ;  /* 0x00000302041a7890 */ /* 0x000fe2000fffe03f */
[----:B------:R-:W-:Y:S01]  /*1c90*/  UMOV UR25, 0x40000040 ;  /* 0x4000004000197882 */ /* 0x000fe20000000000 */
[----:B------:R-:W-:Y:S01]  /*1ca0*/  UMOV UR27, 0x40000040 ;  /* 0x40000040001b7882 */ /* 0x000fe20000000000 */
[----:B------:R-:W-:-:S02]  /*1cb0*/  UIADD3 UR28, UR5, 0x404, URZ ;  /* 0x00000404051c7890 */ /* 0x000fc4000fffe03f */
[----:B------:R-:W-:Y:S01]  /*1cc0*/  UIADD3 UR30, UR4, 0x304, URZ ;  /* 0x00000304041e7890 */ /* 0x000fe2000fffe03f */
[----:B01----:R-:W-:Y:S01]  /*1cd0*/  @!P1 VIADD R0, R3, 0x2a840 ;  /* 0x0002a84003009836 */ /* 0x003fe20000000000 */
[----:B------:R-:W-:Y:S01]  /*1ce0*/  UMOV UR29, 0x40000040 ;  /* 0x40000040001d7882 */ /* 0x000fe20000000000 */
[----:B------:R-:W-:Y:S01]  /*1cf0*/  UMOV UR31, 0x40000040 ;  /* 0x40000040001f7882 */ /* 0x000fe20000000000 */
[----:B------:R-:W-:Y:S01]  /*1d00*/  UIADD3 UR32, UR5, 0x406, URZ ;  /* 0x0000040605207890 */ /* 0x000fe2000fffe03f */
[----:B------:R-:W-:Y:S01]  /*1d10*/  IADD3 R3, -R17, 0x1, R2 ;  /* 0x0000000111037810 */ /* 0x000fe20007ffe102 */
[----:B------:R-:W-:Y:S01]  /*1d20*/  UIADD3 UR34, UR4, 0x306, URZ ;  /* 0x0000030604227890 */ /* 0x000fe2000fffe03f */
[----:B------:R-:W-:Y:S01]  /*1d30*/  @!P1 PRMT R0, RZ, 0x654, R0 ;  /* 0x00000654ff009816 */ /* 0x000fe20000000000 */
[----:B------:R-:W-:Y:S01]  /*1d40*/  UMOV UR33, 0x40000040 ;  /* 0x4000004000217882 */ /* 0x000fe20000000000 */
[----:B------:R-:W-:Y:S01]  /*1d50*/  UMOV UR35, 0x40000040 ;  /* 0x4000004000237882 */ /* 0x000fe20000000000 */
[----:B------:R-:W-:Y:S01]  /*1d60*/  UIADD3 UR40, UR5, 0x800, URZ ;  /* 0x0000080005287890 */ /* 0x000fe2000fffe03f */
[----:B------:R-:W-:Y:S01]  /*1d70*/  IMAD R3, R18, -0x2, R3 ;  /* 0xfffffffe12037824 */ /* 0x000fe200078e0203 */
[----:B------:R-:W-:Y:S01]  /*1d80*/  UIADD3 UR42, UR4, 0x600, URZ ;  /* 0x00000600042a7890 */ /* 0x000fe2000fffe03f */
[----:B------:R-:W-:Y:S01]  /*1d90*/  UMOV UR41, 0x40000040 ;  /* 0x4000004000297882 */ /* 0x000fe20000000000 */
[----:B------:R-:W-:Y:S01]  /*1da0*/  UMOV UR43, 0x40000040 ;  /* 0x40000040002b7882 */ /* 0x000fe20000000000 */
[----:B------:R-:W-:Y:S01]  /*1db0*/  UIADD3 UR44, UR5, 0x802, URZ ;  /* 0x00000802052c7890 */ /* 0x000fe2000fffe03f */
[----:B---3--:R-:W-:Y:S01]  /*1dc0*/  IMAD.IADD R10, R3, 0x1, R14 ;  /* 0x00000001030a7824 */ /* 0x008fe200078e020e */
        /* <DEDUP_REMOVED lines=43> */
[----:B------:R-:W-:Y:S01]  /*2080*/  HGMMA.64x96x16.F32 R24, gdesc[UR56], R24, gsb0 ;  /* 0x01600000381879f0 */ /* 0x000fe20008000818 */
[----:B------:R-:W-:Y:S02]  /*2090*/  ULDC UR59, c[0x0][0x9dc] ;  /* 0x00027700003b7ab9 */ /* 0x000fe40000000800 */
[----:B------:R-:W-:-:S06]  /*20a0*/  ULOP3.LUT UR4, URZ, UR59, URZ, 0x33, !UPT ;  /* 0x0000003b3f047292 */ /* 0x000fcc000f8e333f */
[----:B------:R-:W-:-:S04]  /*20b0*/  VIADD R21, R3, UR4 ;  /* 0x0000000403157c36 */ /* 0x000fc80008000000 */
[----:B------:R-:W-:Y:S01]  /*20c0*/  IMAD.IADD R2, R21, 0x1, R4 ;  /* 0x0000000115027824 */ /* 0x000fe200078e0204 */
[----:B------:R-:W-:Y:S02]  /*20d0*/  WARPGROUP.DEPBAR.LE gsb0, 0x0 ;  /* 0x00008000000079c5 */ /* 0x000fe40000010000 */
[----:B------:R0:W-:Y:S01]  /*20e0*/  @!P1 SYNCS.ARRIVE.TRANS64.RED.A1T0 RZ, [R0+URZ], RZ ;  /* 0x000000ff00ff99a7 */ /* 0x0001e2000810043f */
[----:B------:R-:W-:-:S04]  /*20f0*/  ISETP.GE.AND P1, PT, R15, 0x1, PT ;  /* 0x000000010f00780c */ /* 0x000fc80003f26270 */
[----:B------:R-:W-:Y:S02]  /*2100*/  P2R R20, PR, RZ, 0x2 ;  /* 0x00000002ff147803 */ /* 0x000fe40000000000 */
[----:B0-----:R-:W-:-:S07]  /*2110*/  VIADDMNMX R0, R4, R10, R13, PT ;  /* 0x0000000a04007246 */ /* 0x001fce000380010d */
[----:B------:R-:W-:Y:S05]  /*2120*/  @!P1 BRA `(.L_x_1073) ;  /* 0x00000000004c9947 */ /* 0x000fea0003800000 */
[----:B------:R-:W-:Y:S01]  /*2130*/  IADD3 R3, -R17, R16, R4 ;  /* 0x0000001011037210 */ /* 0x000fe20007ffe104 */
[----:B------:R-:W-:Y:S03]  /*2140*/  BSSY B0, `(.L_x_1074) ;  /* 0x000000e000007945 */ /* 0x000fe60003800000 */
        /* <DEDUP_REMOVED lines=9> */
.L_x_1075:
[----:B------:R-:W-:-:S13]  /*21e0*/  ISETP.NE.AND P1, PT, R15, 0x1, PT ;  /* 0x000000010f00780c */ /* 0x000fda0003f25270 */
[----:B------:R-:W0:Y:S02]  /*21f0*/  @P1 LDC.64 R8, c[0x0][0x9e8] ;  /* 0x00027a00ff081b82 */ /* 0x000e240000000a00 */
[----:B0-----:R-:W-:-:S05]  /*2200*/  @P1 IMAD.HI.U32 R8, R3, R8, RZ ;  /* 0x0000000803081227 */ /* 0x001fca00078e00ff */
[----:B------:R-:W-:-:S07]  /*2210*/  @P1 SHF.R.U32.HI R3, RZ, R9, R8 ;  /* 0x00000009ff031219 */ /* 0x000fce0000011608 */
.L_x_1076:
[----:B------:R-:W-:Y:S05]  /*2220*/  BSYNC B0 ;  /* 0x0000000000007941 */ /* 0x000fea0003800000 */
.L_x_1074:
[----:B------:R-:W-:-:S05]  /*2230*/  IMAD R3, R3, R15, R12 ;  /* 0x0000000f03037224 */ /* 0x000fca00078e020c */
[----:B------:R-:W-:Y:S02]  /*2240*/  VIMNMX R2, R2, R3, !PT ;  /* 0x0000000302027248 */ /* 0x000fe40007fe0100 */
[----:B------:R-:W-:-:S07]  /*2250*/  VIADDMNMX R0, R3, R15, R0, PT ;  /* 0x0000000f03007246 */ /* 0x000fce0003800100 */
.L_x_1073:
[C---:B------:R-:W-:Y:S02]  /*2260*/  ISETP.GE.AND P6, PT, R5.reuse, 0x9, PT ;  /* 0x000000090500780c */ /* 0x040fe40003fc6270 */
[C---:B------:R-:W-:Y:S02]  /*2270*/  ISETP.GE.AND P1, PT, R5.reuse, 0x2, PT ;  /* 0x000000020500780c */ /* 0x040fe40003f26270 */
        /* <DEDUP_REMOVED lines=34> */
[C---:B------:R-:W-:Y:S02]  /*24a0*/  ISETP.GE.AND P3, PT, R5.reuse, 0x22, PT ;  /* 0x000000220500780c */ /* 0x040fe40003f66270 */
        /* <DEDUP_REMOVED lines=73> */
[----:B------:R-:W-:-:S04]  /*2940*/  ISETP.GE.AND P5, PT, R5, 0x5a, PT ;  /* 0x0000005a0500780c */ /* 0x000fc80003fa6270 */
[----:B------:R-:W-:Y:S02]  /*2950*/  P2R R64, PR, RZ, 0x20 ;  /* 0x00000020ff407803 */ /* 0x000fe40000000000 */
[----:B------:R-:W-:Y:S02]  /*2960*/  ISETP.GT.AND P5, PT, R2, 0x59, !P5 ;  /* 0x000000590200780c */ /* 0x000fe40006fa4270 */
[----:B------:R-:W-:Y:S02]  /*2970*/  IADD3 R2, R21, 0x8, R4 ;  /* 0x0000000815027810 */ /* 0x000fe40007ffe004 */
[----:B------:R-:W-:Y:S01]  /*2980*/  ISETP.LT.OR P5, PT, R0, 0x5a, P5 ;  /* 0x0000005a0000780c */ /* 0x000fe20002fa1670 */
[----:B------:R-:W-:-:S03]  /*2990*/  VIADD R0, R4, 0x8 ;  /* 0x0000000804007836 */ /* 0x000fc60000000000 */
[----:B------:R-:W-:Y:S02]  /*29a0*/  FSEL R69, R69, -INF , !P5 ;  /* 0xff80000045457808 */ /* 0x000fe40006800000 */
[----:B------:R-:W-:Y:S02]  /*29b0*/  ISETP.GE.AND P5, PT, R15, 0x1, PT ;  /* 0x000000010f00780c */ /* 0x000fe40003fa6270 */
[----:B------:R-:W-:-:S11]  /*29c0*/  VIADDMNMX R0, R0, R10, R13, PT ;  /* 0x0000000a00007246 */ /* 0x000fd6000380010d */
[----:B------:R-:W-:Y:S05]  /*29d0*/  @!P5 BRA `(.L_x_1077) ;  /* 0x000000000050d947 */ /* 0x000fea0003800000 */
[----:B------:R-:W-:Y:S01]  /*29e0*/  IADD3 R8, R16, 0x8, R4 ;  /* 0x0000000810087810 */ /* 0x000fe20007ffe004 */
[----:B------:R-:W-:Y:S04]  /*29f0*/  BSSY B0, `(.L_x_1078) ;  /* 0x000000f000007945 */ /* 0x000fe80003800000 */
[----:B------:R-:W-:-:S05]  /*2a00*/  IMAD.IADD R8, R8, 0x1, -R17 ;  /* 0x0000000108087824 */ /* 0x000fca00078e0a11 */
        /* <DEDUP_REMOVED lines=9> */
.L_x_1079:
[----:B------:R-:W-:-:S13]  /*2aa0*/  ISETP.NE.AND P5, PT, R15, 0x1, PT ;  /* 0x000000010f00780c */ /* 0x000fda0003fa5270 */
[----:B------:R-:W0:Y:S02]  /*2ab0*/  @P5 LDC.64 R24, c[0x0][0x9e8] ;  /* 0x00027a00ff185b82 */ /* 0x000e240000000a00 */
[----:B0-----:R-:W-:-:S05]  /*2ac0*/  @P5 IMAD.HI.U32 R10, R8, R24, RZ ;  /* 0x00000018080a5227 */ /* 0x001fca00078e00ff */
[----:B------:R-:W-:-:S07]  /*2ad0*/  @P5 SHF.R.U32.HI R8, RZ, R25, R10 ;  /* 0x00000019ff085219 */ /* 0x000fce000001160a */
.L_x_1080:
[----:B------:R-:W-:Y:S05]  /*2ae0*/  BSYNC B0 ;  /* 0x0000000000007941 */ /* 0x000fea0003800000 */
.L_x_1078:
[----:B------:R-:W-:-:S05]  /*2af0*/  IMAD R3, R8, R15, R12 ;  /* 0x0000000f08037224 */ /* 0x000fca00078e020c */
[----:B------:R-:W-:Y:S02]  /*2b00*/  VIMNMX R2, R2, R3, !PT ;  /* 0x0000000302027248 */ /* 0x000fe40007fe0100 */
[----:B------:R-:W-:-:S07]  /*2b10*/  VIADDMNMX R0, R3, R15, R0, PT ;  /* 0x0000000f03007246 */ /* 0x000fce0003800100 */
.L_x_1077:
[----:B------:R-:W-:Y:S01]  /*2b20*/  ISETP.GT.AND P1, PT, R2, 0x1, !P1 ;  /* 0x000000010200780c */ /* 0x000fe20004f24270 */
[----:B------:R-:W-:Y:S01]  /*2b30*/  ULDC UR4, c[0x0][0x988] ;  /* 0x0002620000047ab9 */ /* 0x000fe20000000800 */
[----:B------:R-:W-:Y:S01]  /*2b40*/  FMNMX.FTZ R3, R28, R74, !PT ;  /* 0x0000004a1c037209 */ /* 0x000fe20007810000 */
[----:B------:R-:W-:Y:S01]  /*2b50*/  IMAD.U32 R10, RZ, RZ, UR4 ;  /* 0x00000004ff0a7e24 */ /* 0x000fe2000f8e00ff */
[----:B------:R-:W-:Y:S02]  /*2b60*/  ISETP.LT.OR P1, PT, R0, 0x2, P1 ;  /* 0x000000020000780c */ /* 0x000fe40000f21670 */
[----:B------:R-:W-:Y:S02]  /*2b70*/  ISETP.GT.AND P6, PT, R2, 0x8, !P6 ;  /* 0x000000080200780c */ /* 0x000fe400077c4270 */
[----:B------:R-:W-:Y:S02]  /*2b80*/  FSEL R27, R27, -INF , !P1 ;  /* 0xff8000001b1b7808 */ /* 0x000fe40004800000 */
[----:B------:R-:W-:-:S02]  /*2b90*/  ISETP.NE.AND P1, PT, R73, RZ, PT ;  /* 0x000000ff4900720c */ /* 0x000fc40003f25270 */
[----:B------:R-:W-:Y:S02]  /*2ba0*/  FMNMX.FTZ R3, R76, R3, !PT ;  /* 0x000000034c037209 */ /* 0x000fe40007810000 */
[----:B------:R-:W-:Y:S02]  /*2bb0*/  ISETP.GT.AND P1, PT, R2, 0x9, !P1 ;  /* 0x000000090200780c */ /* 0x000fe40004f24270 */
[C---:B------:R-:W-:Y:S02]  /*2bc0*/  ISETP.LT.OR P6, PT, R0.reuse, 0x9, P6 ;  /* 0x000000090000780c */ /* 0x040fe400037c1670 */
[----:B------:R-:W-:Y:S02]  /*2bd0*/  ISETP.LT.OR P1, PT, R0, 0xa, P1 ;  /* 0x0000000a0000780c */ /* 0x000fe40000f21670 */
[----:B------:R-:W-:Y:S02]  /*2be0*/  FMNMX.FTZ R3, R78, R3, !PT ;  /* 0x000000034e037209 */ /* 0x000fe40007810000 */
[----:B------:R-:W-:-:S02]  /*2bf0*/  FSEL R31, R31, -INF , !P1 ;  /* 0xff8000001f1f7808 */ /* 0x000fc40004800000 */
[----:B------:R-:W-:Y:S02]  /*2c00*/  ISETP.NE.AND P1, PT, R29, RZ, PT ;  /* 0x000000ff1d00720c */ /* 0x000fe40003f25270 */
[----:B------:R-:W-:Y:S02]  /*2c10*/  FSEL R25, R30, -INF , !P6 ;  /* 0xff8000001e197808 */ /* 0x000fe40007000000 */
        /* <DEDUP_REMOVED lines=8> */
[----:B------:R-:W-:Y:S02]  /*2ca0*/  ISETP.NE.AND P5, PT, R77, RZ, PT ;  /* 0x000000ff4d00720c */ /* 0x000fe40003fa5270 */
        /* <DEDUP_REMOVED lines=42> */
[----:B------:R-:W-:-:S02]  /*2f50*/  FMNMX.FTZ R8, R69, R8, !PT ;  /* 0x0000000845087209 */ /* 0x000fc40007810000 */
[C---:B------:R-:W-:Y:S02]  /*2f60*/  ISETP.GT.AND P1, PT, R2.reuse, 0x30, !P1 ;  /* 0x000000300200780c */ /* 0x040fe40004f24270 */
[----:B------:R-:W-:Y:S01]  /*2f70*/  ISETP.GT.AND P4, PT, R2, RZ, !P4 ;  /* 0x000000ff0200720c */ /* 0x000fe20006784270 */
[----:B------:R-:W0:Y:S01]  /*2f80*/  SHFL.BFLY PT, R3, R8, 0x2, 0x1f ;  /* 0x0c401f0008037f89 */ /* 0x000e2200000e0000 */
        /* <DEDUP_REMOVED lines=11> */
[C---:B------:R-:W-:Y:S02]  /*3040*/  ISETP.GT.AND P2, PT, R2.reuse, 0x51, !P2 ;  /* 0x000000510200780c */ /* 0x040fe40005744270 */
[----:B------:R-:W-:Y:S02]  /*3050*/  ISETP.GT.AND P1, PT, R2, 0x38, !P1 ;  /* 0x000000380200780c */ /* 0x000fe40004f24270 */
[----:B0-----:R-:W-:Y:S02]  /*3060*/  FMNMX.FTZ R12, R8, R3, !PT ;  /* 0x00000003080c7209 */ /* 0x001fe40007810000 */
[----:B------:R-:W-:Y:S02]  /*3070*/  FMNMX.FTZ R8, R21, R27, !PT ;  /* 0x0000001b15087209 */ /* 0x000fe40007810000 */
[----:B------:R-:W-:Y:S01]  /*3080*/  ISETP.LT.OR P1, PT, R0, 0x39, P1 ;  /* 0x000000390000780c */ /* 0x000fe20000f21670 */
[----:B------:R-:W0:Y:S01]  /*3090*/  SHFL.BFLY PT, R3, R12, 0x1, 0x1f ;  /* 0x0c201f000c037f89 */ /* 0x000e2200000e0000 */
        /* <DEDUP_REMOVED lines=21> */
[----:B------:R-:W-:Y:S02]  /*31f0*/  FMNMX.FTZ R8, R47, R8, !PT ;  /* 0x000000082f087209 */ /* 0x000fe40007810000 */
[----:B------:R-:W-:Y:S02]  /*3200*/  ISETP.GT.AND P1, PT, R2, 0x48, !P5 ;  /* 0x000000480200780c */ /* 0x000fe40006f24270 */
[----:B0-----:R-:W-:Y:S02]  /*3210*/  FMNMX.FTZ R3, R12, R3, !PT ;  /* 0x000000030c037209 */ /* 0x001fe40007810000 */
[----:B------:R-:W-:-:S02]  /*3220*/  FMNMX.FTZ R8, R45, R8, !PT ;  /* 0x000000082d087209 */ /* 0x000fc40007810000 */
[----:B------:R-:W-:Y:S01]  /*3230*/  ISETP.LT.OR P1, PT, R0, 0x49, P1 ;  /* 0x000000490000780c */ /* 0x000fe20000f21670 */
[----:B------:R-:W-:Y:S01]  /*3240*/  FMUL.FTZ R24, R3, R10 ;  /* 0x0000000a03187220 */ /* 0x000fe20000410000 */
[----:B------:R-:W-:Y:S02]  /*3250*/  FMNMX.FTZ R8, R51, R8, !PT ;  /* 0x0000000833087209 */ /* 0x000fe40007810000 */
[----:B------:R-:W-:Y:S02]  /*3260*/  FSEL R5, R62, -INF , !P1 ;  /* 0xff8000003e057808 */ /* 0x000fe40004800000 */
[----:B------:R-:W-:Y:S02]  /*3270*/  FSETP.NEU.FTZ.AND P1, PT, R3, -INF , PT ;  /* 0xff8000000300780b */ /* 0x000fe40003f3d000 */
[----:B------:R-:W-:Y:S02]  /*3280*/  ISETP.NE.AND P5, PT, R89, RZ, PT ;  /* 0x000000ff5900720c */ /* 0x000fe40003fa5270 */
[----:B------:R-:W-:-:S02]  /*3290*/  FMNMX.FTZ R8, R49, R8, !PT ;  /* 0x0000000831087209 */ /* 0x000fc40007810000 */
        /* <DEDUP_REMOVED lines=15> */
[----:B------:R1:W-:Y:S01]  /*3390*/  MUFU.EX2 R77, R28 ;  /* 0x0000001c004d7308 */ /* 0x0003e20000000800 */
[----:B------:R-:W-:Y:S01]  /*33a0*/  ISETP.LT.OR P1, PT, R0, 0x51, P1 ;  /* 0x000000510000780c */ /* 0x000fe20000f21670 */
[--C-:B0-----:R-:W-:Y:S01]  /*33b0*/  FFMA.FTZ R38, R9, R10, -R73.reuse ;  /* 0x0000000a09267223 */ /* 0x101fe20000010849 */
[----:B------:R-:W-:Y:S01]  /*33c0*/  FMNMX.FTZ R8, R5, R8, !PT ;  /* 0x0000000805087209 */ /* 0x000fe20007810000 */
[-CC-:B------:R-:W-:Y:S01]  /*33d0*/  FFMA.FTZ R30, R32, R10.reuse, -R73.reuse ;  /* 0x0000000a201e7223 */ /* 0x180fe20000010849 */
[----:B------:R-:W-:Y:S01]  /*33e0*/  ISETP.NE.AND P5, PT, R64, RZ, PT ;  /* 0x000000ff4000720c */ /* 0x000fe20003fa5270 */
[-CC-:B------:R-:W-:Y:S01]  /*33f0*/  FFMA.FTZ R32, R36, R10.reuse, -R73.reuse ;  /* 0x0000000a24207223 */ /* 0x180fe20000010849 */
[----:B------:R-:W-:Y:S01]  /*3400*/  ISETP.GT.AND P3, PT, R2, 0x58, !P3 ;  /* 0x000000580200780c */ /* 0x000fe20005f64270 */
[----:B------:R-:W-:Y:S01]  /*3410*/  MUFU.EX2 R12, R12 ;  /* 0x0000000c000c7308 */ /* 0x000fe20000000800 */
[----:B------:R-:W-:Y:S01]  /*3420*/  ISETP.LT.OR P2, PT, R0, 0x52, P2 ;  /* 0x000000520000780c */ /* 0x000fe20001741670 */
[-CC-:B-1----:R-:W-:Y:S01]  /*3430*/  FFMA.FTZ R28, R82, R10.reuse, -R73.reuse ;  /* 0x0000000a521c7223 */ /* 0x182fe20000010849 */
[----:B------:R-:W-:Y:S01]  /*3440*/  FSEL R53, R66, -INF , !P1 ;  /* 0xff80000042357808 */ /* 0x000fe20004800000 */
[--C-:B------:R-:W-:Y:S01]  /*3450*/  FFMA.FTZ R34, R48, R10, -R73.reuse ;  /* 0x0000000a30227223 */ /* 0x100fe20000010849 */
[----:B------:R-:W-:Y:S01]  /*3460*/  FMNMX.FTZ R8, R63, R8, !PT ;  /* 0x000000083f087209 */ /* 0x000fe20007810000 */
[-CC-:B------:R-:W-:Y:S01]  /*3470*/  FFMA.FTZ R36, R52, R10.reuse, -R73.reuse ;  /* 0x0000000a34247223 */ /* 0x180fe20000010849 */
[----:B------:R-:W-:Y:S01]  /*3480*/  ISETP.GT.AND P4, PT, R2, 0x59, !P5 ;  /* 0x000000590200780c */ /* 0x000fe20006f84270 */
[----:B------:R0:W1:Y:S01]  /*3490*/  MUFU.EX2 R75, R24 ;  /* 0x00000018004b7308 */ /* 0x0000620000000800 */
[----:B------:R-:W-:Y:S01]  /*34a0*/  ISETP.LT.OR P3, PT, R0, 0x59, P3 ;  /* 0x000000590000780c */ /* 0x000fe20001f61670 */
[-CC-:B------:R-:W-:Y:S01]  /*34b0*/  FFMA.FTZ R2, R40, R10.reuse, -R73.reuse ;  /* 0x0000000a28027223 */ /* 0x180fe20000010849 */
[----:B------:R-:W-:Y:S01]  /*34c0*/  FSEL R67, R67, -INF , !P2 ;  /* 0xff80000043437808 */ /* 0x000fe20005000000 */
[--C-:B------:R-:W-:Y:S01]  /*34d0*/  FFMA.FTZ R40, R56, R10, -R73.reuse ;  /* 0x0000000a38287223 */ /* 0x100fe20000010849 */
[----:B------:R-:W-:Y:S01]  /*34e0*/  FMNMX.FTZ R8, R53, R8, !PT ;  /* 0x0000000835087209 */ /* 0x000fe20007810000 */
[-CC-:B------:R-:W-:Y:S01]  /*34f0*/  FFMA.FTZ R65, R65, R10.reuse, -R73.reuse ;  /* 0x0000000a41417223 */ /* 0x180fe20000010849 */
[----:B------:R-:W-:Y:S01]  /*3500*/  ISETP.LT.OR P4, PT, R0, 0x5a, P4 ;  /* 0x0000005a0000780c */ /* 0x000fe20002781670 */
[--C-:B------:R-:W-:Y:S01]  /*3510*/  FFMA.FTZ R0, R44, R10, -R73.reuse ;  /* 0x0000000a2c007223 */ /* 0x100fe20000010849 */
[----:B------:R-:W-:Y:S01]  /*3520*/  FSEL R57, R70, -INF , !P3 ;  /* 0xff80000046397808 */ /* 0x000fe20005800000 */
[----:B------:R-:W2:Y:S01]  /*3530*/  MUFU.EX2 R26, R26 ;  /* 0x0000001a001a7308 */ /* 0x000ea20000000800 */
[----:B------:R-:W-:Y:S01]  /*3540*/  FMNMX.FTZ R8, R67, R8, !PT ;  /* 0x0000000843087209 */ /* 0x000fe20007810000 */
[-CC-:B0-----:R-:W-:Y:S01]  /*3550*/  FFMA.FTZ R24, R80, R10.reuse, -R73.reuse ;  /* 0x0000000a50187223 */ /* 0x181fe20000010849 */
[----:B------:R-:W-:Y:S01]  /*3560*/  FSEL R71, R71, -INF , !P4 ;  /* 0xff80000047477808 */ /* 0x000fe20006000000 */
[--C-:B------:R-:W-:Y:S01]  /*3570*/  FFMA.FTZ R11, R11, R10, -R73.reuse ;  /* 0x0000000a0b0b7223 */ /* 0x100fe20000010849 */
[----:B------:R-:W-:Y:S01]  /*3580*/  FMNMX.FTZ R8, R57, R8, !PT ;  /* 0x0000000839087209 */ /* 0x000fe20007810000 */
[----:B------:R-:W-:Y:S01]  /*3590*/  FFMA.FTZ R69, R69, R10, -R73 ;  /* 0x0000000a45457223 */ /* 0x000fe20000010849 */
[----:B-1----:R-:W-:Y:S01]  /*35a0*/  F2FP.F16.F32.PACK_AB R156, R75, R12 ;  /* 0x0000000c4b9c723e */ /* 0x002fe200000000ff */
[----:B------:R-:W-:Y:S01]  /*35b0*/  MUFU.EX2 R150, R0 ;  /* 0x0000000000967308 */ /* 0x000fe20000000800 */
[----:B------:R-:W-:-:S02]  /*35c0*/  FMNMX.FTZ R8, R71, R8, !PT ;  /* 0x0000000847087209 */ /* 0x000fc40007810000 */
[----:B------:R-:W-:-:S03]  /*35d0*/  ISETP.GE.AND P5, PT, R15, 0x1, PT ;  /* 0x000000010f00780c */ /* 0x000fc60003fa6270 */
[----:B------:R-:W0:Y:S02]  /*35e0*/  SHFL.BFLY PT, R61, R8, 0x2, 0x1f ;  /* 0x0c401f00083d7f89 */ /* 0x000e2400000e0000 */
[----:B------:R1:W-:Y:S01]  /*35f0*/  MUFU.EX2 R81, R28 ;  /* 0x0000001c00517308 */ /* 0x0003e20000000800 */
[----:B--2---:R-:W-:-:S07]  /*3600*/  F2FP.F16.F32.PACK_AB R158, R77, R26 ;  /* 0x0000001a4d9e723e */ /* 0x004fce00000000ff */
[----:B------:R-:W-:Y:S01]  /*3610*/  MUFU.EX2 R30, R30 ;  /* 0x0000001e001e7308 */ /* 0x000fe20000000800 */
[----:B-1----:R-:W-:-:S07]  /*3620*/  FFMA.FTZ R28, R86, R10, -R73 ;  /* 0x0000000a561c7223 */ /* 0x002fce0000010849 */
[----:B------:R1:W-:Y:S01]  /*3630*/  MUFU.EX2 R85, R28 ;  /* 0x0000001c00557308 */ /* 0x0003e20000000800 */
[----:B0-----:R-:W-:Y:S01]  /*3640*/  FMNMX.FTZ R61, R8, R61, !PT ;  /* 0x0000003d083d7209 */ /* 0x001fe20007810000 */
[----:B------:R-:W-:-:S06]  /*3650*/  FFMA.FTZ R8, R92, R10, -R73 ;  /* 0x0000000a5c087223 */ /* 0x000fcc0000010849 */
[----:B------:R0:W2:Y:S01]  /*3660*/  MUFU.EX2 R79, R24 ;  /* 0x00000018004f7308 */ /* 0x0000a20000000800 */
[-CC-:B-1----:R-:W-:Y:S01]  /*3670*/  FFMA.FTZ R28, R94, R10.reuse, -R73.reuse ;  /* 0x0000000a5e1c7223 */ /* 0x182fe20000010849 */
[----:B------:R-:W1:Y:S06]  /*3680*/  SHFL.BFLY PT, R0, R61, 0x1, 0x1f ;  /* 0x0c201f003d007f89 */ /* 0x000e6c00000e0000 */
[----:B------:R-:W-:Y:S01]  /*3690*/  MUFU.EX2 R93, R28 ;  /* 0x0000001c005d7308 */ /* 0x000fe20000000800 */
[----:B0-----:R-:W-:-:S07]  /*36a0*/  FFMA.FTZ R24, R84, R10, -R73 ;  /* 0x0000000a54187223 */ /* 0x001fce0000010849 */
[----:B------:R-:W0:Y:S01]  /*36b0*/  MUFU.EX2 R32, R32 ;  /* 0x0000002000207308 */ /* 0x000e220000000800 */
[----:B--2---:R-:W-:-:S07]  /*36c0*/  F2FP.F16.F32.PACK_AB R152, R79, R30 ;  /* 0x0000001e4f98723e */ /* 0x004fce00000000ff */
[----:B------:R-:W-:Y:S01]  /*36d0*/  MUFU.EX2 R91, R8 ;  /* 0x00000008005b7308 */ /* 0x000fe20000000800 */
[----:B-1----:R-:W-:-:S04]  /*36e0*/  FMNMX.FTZ R9, R61, R0, !PT ;  /* 0x000000003d097209 */ /* 0x002fc80007810000 */
[C---:B------:R-:W-:Y:S01]  /*36f0*/  FSETP.NEU.FTZ.AND P1, PT, R9.reuse, -INF , PT ;  /* 0xff8000000900780b */ /* 0x040fe20003f3d000 */
[----:B------:R-:W-:Y:S02]  /*3700*/  FMUL.FTZ R0, R9, R10 ;  /* 0x0000000a09007220 */ /* 0x000fe40000410000 */
[----:B------:R-:W-:Y:S01]  /*3710*/  MUFU.EX2 R2, R2 ;  /* 0x0000000200027308 */ /* 0x000fe20000000800 */
[----:B0-----:R-:W-:Y:S02]  /*3720*/  F2FP.F16.F32.PACK_AB R154, R81, R32 ;  /* 0x00000020519a723e */ /* 0x001fe400000000ff */
[----:B------:R-:W-:-:S05]  /*3730*/  FSEL R0, R0, RZ, P1 ;  /* 0x000000ff00007208 */ /* 0x000fca0000800000 */
        /* <DEDUP_REMOVED lines=12> */
[-C--:B0-----:R-:W-:Y:S01]  /*3800*/  FFMA.FTZ R24, R88, R10.reuse, -R73 ;  /* 0x0000000a58187223 */ /* 0x081fe20000010849 */
[-CC-:B------:R-:W-:Y:S01]  /*3810*/  FFMA.FTZ R41, R41, R10.reuse, -R0.reuse ;  /* 0x0000000a29297223 */ /* 0x180fe20000010800 */
[-CC-:B------:R-:W-:Y:S01]  /*3820*/  FFMA.FTZ R47, R47, R10.reuse, -R0.reuse ;  /* 0x0000000a2f2f7223 */ /* 0x180fe20000010800 */
[-CC-:B------:R-:W-:Y:S01]  /*3830*/  FFMA.FTZ R45, R45, R10.reuse, -R0.reuse ;  /* 0x0000000a2d2d7223 */ /* 0x180fe20000010800 */
[----:B------:R-:W0:Y:S01]  /*3840*/  MUFU.EX2 R21, R21 ;  /* 0x0000001500157308 */ /* 0x000e220000000800 */
        /* <DEDUP_REMOVED lines=8> */
[----:B------:R-:W-:Y:S01]  /*38d0*/  FADD.FTZ R27, R77, R8 ;  /* 0x000000084d1b7221 */ /* 0x000fe20000010000 */
[-CC-:B------:R-:W-:Y:S01]  /*38e0*/  FFMA.FTZ R5, R5, R10.reuse, -R0.reuse ;  /* 0x0000000a05057223 */ /* 0x180fe20000010800 */
[-CC-:B------:R-:W-:Y:S01]  /*38f0*/  FFMA.FTZ R63, R63, R10.reuse, -R0.reuse ;  /* 0x0000000a3f3f7223 */ /* 0x180fe20000010800 */
[-CC-:B------:R-:W-:Y:S01]  /*3900*/  FFMA.FTZ R53, R53, R10.reuse, -R0.reuse ;  /* 0x0000000a35357223 */ /* 0x180fe20000010800 */
[----:B------:R-:W-:Y:S01]  /*3910*/  FADD.FTZ R8, R30, R27 ;  /* 0x0000001b1e087221 */ /* 0x000fe20000010000 */
[-CC-:B------:R-:W-:Y:S01]  /*3920*/  FFMA.FTZ R67, R67, R10.reuse, -R0.reuse ;  /* 0x0000000a43437223 */ /* 0x180fe20000010800 */
[-C--:B------:R-:W-:Y:S01]  /*3930*/  FFMA.FTZ R57, R57, R10.reuse, -R0 ;  /* 0x0000000a39397223 */ /* 0x080fe20000010800 */
[----:B------:R2:W3:Y:S01]  /*3940*/  MUFU.EX2 R42, R31 ;  /* 0x0000001f002a7308 */ /* 0x0004e20000000800 */
[----:B------:R-:W-:Y:S01]  /*3950*/  FADD.FTZ R27, R79, R8 ;  /* 0x000000084f1b7221 */ /* 0x000fe20000010000 */
[----:B0-----:R-:W-:Y:S01]  /*3960*/  FADD.FTZ R8, R21, R28 ;  /* 0x0000001c15087221 */ /* 0x001fe20000010000 */
[----:B------:R-:W-:Y:S01]  /*3970*/  FFMA.FTZ R71, R71, R10, -R0 ;  /* 0x0000000a47477223 */ /* 0x000fe20000010800 */
[----:B------:R-:W-:Y:S01]  /*3980*/  F2FP.F16.F32.PACK_AB R148, R83, R2 ;  /* 0x000000025394723e */ /* 0x000fe200000000ff */
[----:B------:R-:W-:Y:S01]  /*3990*/  FADD.FTZ R54, R32, R27 ;  /* 0x0000001b20367221 */ /* 0x000fe20000010000 */
[----:B------:R-:W-:-:S02]  /*39a0*/  F2FP.F16.F32.PACK_AB R157, R28, R21 ;  /* 0x000000151c9d723e */ /* 0x000fc400000000ff */
[----:B------:R-:W0:Y:S01]  /*39b0*/  MUFU.EX2 R29, R29 ;  /* 0x0000001d001d7308 */ /* 0x000e220000000800 */
[----:B-1----:R-:W-:Y:S01]  /*39c0*/  FADD.FTZ R27, R25, R8 ;  /* 0x00000008191b7221 */ /* 0x002fe20000010000 */
[----:B--2---:R-:W-:-:S04]  /*39d0*/  FADD.FTZ R31, R81, R54 ;  /* 0x00000036511f7221 */ /* 0x004fc80000010000 */
[----:B------:R-:W-:Y:S02]  /*39e0*/  FADD.FTZ R56, R2, R31 ;  /* 0x0000001f02387221 */ /* 0x000fe40000010000 */
[----:B------:R-:W1:Y:S01]  /*39f0*/  MUFU.EX2 R44, R35 ;  /* 0x00000023002c7308 */ /* 0x000e620000000800 */
[C---:B---3--:R-:W-:Y:S01]  /*3a00*/  FADD.FTZ R8, R42.reuse, R27 ;  /* 0x0000001b2a087221 */ /* 0x048fe20000010000 */
[----:B------:R-:W-:Y:S01]  /*3a10*/  FADD.FTZ R31, R83, R56 ;  /* 0x00000038531f7221 */ /* 0x000fe20000010000 */
[----:B------:R-:W-:-:S03]  /*3a20*/  F2FP.F16.F32.PACK_AB R159, R42, R25 ;  /* 0x000000192a9f723e */ /* 0x000fc600000000ff */
[----:B------:R-:W-:Y:S01]  /*3a30*/  FADD.FTZ R56, R150, R31 ;  /* 0x0000001f96387221 */ /* 0x000fe20000010000 */
[----:B------:R-:W-:Y:S01]  /*3a40*/  F2FP.F16.F32.PACK_AB R150, R85, R150 ;  /* 0x000000965596723e */ /* 0x000fe200000000ff */
[----:B------:R-:W2:Y:S01]  /*3a50*/  MUFU.EX2 R33, R33 ;  /* 0x0000002100217308 */ /* 0x000ea20000000800 */
[----:B0-----:R-:W-:Y:S01]  /*3a60*/  FADD.FTZ R27, R29, R8 ;  /* 0x000000081d1b7221 */ /* 0x001fe20000010000 */
[----:B------:R-:W-:-:S06]  /*3a70*/  FADD.FTZ R31, R85, R56 ;  /* 0x00000038551f7221 */ /* 0x000fcc0000010000 */
        /* <DEDUP_REMOVED lines=10> */
[----:B------:R1:W3:Y:S01]  /*3b20*/  MUFU.EX2 R87, R24 ;  /* 0x0000001800577308 */ /* 0x0002e20000000800 */
[----:B--2---:R-:W-:-:S07]  /*3b30*/  FADD.FTZ R58, R34, R31 ;  /* 0x0000001f223a7221 */ /* 0x004fce0000010000 */
[----:B------:R-:W2:Y:S01]  /*3b40*/  MUFU.EX2 R41, R41 ;  /* 0x0000002900297308 */ /* 0x000ea20000000800 */
[----:B-1----:R-:W-:Y:S01]  /*3b50*/  FFMA.FTZ R24, R60, R10, -R73 ;  /* 0x0000000a3c187223 */ /* 0x002fe20000010849 */
[C---:B0-----:R-:W-:Y:S01]  /*3b60*/  FADD.FTZ R8, R48.reuse, R27 ;  /* 0x0000001b30087221 */ /* 0x041fe20000010000 */
[----:B------:R-:W-:-:S05]  /*3b70*/  F2FP.F16.F32.PACK_AB R149, R48, R37 ;  /* 0x000000253095723e */ /* 0x000fca00000000ff */
[----:B------:R-:W0:Y:S01]  /*3b80*/  MUFU.EX2 R36, R36 ;  /* 0x0000002400247308 */ /* 0x000e220000000800 */
[C---:B---3--:R-:W-:Y:S01]  /*3b90*/  FADD.FTZ R31, R87.reuse, R58 ;  /* 0x0000003a571f7221 */ /* 0x048fe20000010000 */
[----:B------:R-:W-:-:S06]  /*3ba0*/  F2FP.F16.F32.PACK_AB R144, R87, R34 ;  /* 0x000000225790723e */ /* 0x000fcc00000000ff */
[----:B------:R-:W1:Y:S01]  /*3bb0*/  MUFU.EX2 R50, R47 ;  /* 0x0000002f00327308 */ /* 0x000e620000000800 */
[----:B--2---:R-:W-:-:S07]  /*3bc0*/  FADD.FTZ R27, R41, R8 ;  /* 0x00000008291b7221 */ /* 0x004fce0000010000 */
[----:B------:R-:W2:Y:S01]  /*3bd0*/  MUFU.EX2 R45, R45 ;  /* 0x0000002d002d7308 */ /* 0x000ea20000000800 */
[----:B0-----:R-:W-:Y:S01]  /*3be0*/  FADD.FTZ R58, R36, R31 ;  /* 0x0000001f243a7221 */ /* 0x001fe20000010000 */
[----:B------:R-:W-:-:S03]  /*3bf0*/  F2FP.F16.F32.PACK_AB R146, R89, R36 ;  /* 0x000000245992723e */ /* 0x000fc600000000ff */
[----:B------:R-:W-:-:S03]  /*3c00*/  FADD.FTZ R31, R89, R58 ;  /* 0x0000003a591f7221 */ /* 0x000fc60000010000 */
[----:B------:R-:W0:Y:S01]  /*3c10*/  MUFU.EX2 R40, R40 ;  /* 0x0000002800287308 */ /* 0x000e220000000800 */
[C---:B-1----:R-:W-:Y:S01]  /*3c20*/  FADD.FTZ R8, R50.reuse, R27 ;  /* 0x0000001b32087221 */ /* 0x042fe20000010000 */
        /* <DEDUP_REMOVED lines=42> */
[----:B--2---:R-:W-:Y:S01]  /*3ed0*/  FADD.FTZ R24, R2, R11 ;  /* 0x0000000b02187221 */ /* 0x004fe20000010000 */
[----:B------:R-:W-:Y:S01]  /*3ee0*/  IMAD.IADD R11, R16, 0x1, -R17 ;  /* 0x00000001100b7824 */ /* 0x000fe200078e0a11 */
[----:B------:R-:W-:-:S03]  /*3ef0*/  F2FP.F16.F32.PACK_AB R137, R2, R53 ;  /* 0x000000350289723e */ /* 0x000fc600000000ff */
[----:B------:R-:W-:Y:S02]  /*3f00*/  IMAD R21, R161, 0x80, R11 ;  /* 0x00000080a1157824 */ /* 0x000fe400078e020b */
[----:B0-----:R-:W-:Y:S02]  /*3f10*/  FADD.FTZ R13, R57, R24 ;  /* 0x00000018390d7221 */ /* 0x001fe40000010000 */
[----:B------:R-:W-:Y:S02]  /*3f20*/  IMAD.IADD R14, R21, 0x1, R14 ;  /* 0x00000001150e7824 */ /* 0x000fe400078e020e */
[C---:B-1----:R-:W-:Y:S01]  /*3f30*/  FADD.FTZ R5, R12.reuse, R13 ;  /* 0x0000000d0c057221 */ /* 0x042fe20000010000 */
[----:B------:R-:W-:Y:S01]  /*3f40*/  F2FP.F16.F32.PACK_AB R139, R12, R57 ;  /* 0x000000390c8b723e */ /* 0x000fe200000000ff */
[----:B------:R-:W-:Y:S01]  /*3f50*/  VIADD R12, R72, 0xfffffffe ;  /* 0xfffffffe480c7836 */ /* 0x000fe20000000000 */
[----:B------:R-:W-:Y:S06]  /*3f60*/  @!P5 BRA `(.L_x_1081) ;  /* 0x000000000040d947 */ /* 0x000fec0003800000 */
        /* <DEDUP_REMOVED lines=10> */
.L_x_1082:
[----:B------:R-:W-:-:S13]  /*4010*/  ISETP.NE.AND P1, PT, R15, 0x1, PT ;  /* 0x000000010f00780c */ /* 0x000fda0003f25270 */
[----:B------:R-:W0:Y:S02]  /*4020*/  @P1 LDC.64 R24, c[0x0][0x9e8] ;  /* 0x00027a00ff181b82 */ /* 0x000e240000000a00 */
[----:B0-----:R-:W-:-:S05]  /*4030*/  @P1 IMAD.HI.U32 R2, R0, R24, RZ ;  /* 0x0000001800021227 */ /* 0x001fca00078e00ff */
[----:B------:R-:W-:-:S07]  /*4040*/  @P1 SHF.R.U32.HI R0, RZ, R25, R2 ;  /* 0x00000019ff001219 */ /* 0x000fce0000011602 */
.L_x_1083:
[----:B------:R-:W-:-:S05]  /*4050*/  IMAD R15, R0, R15, R15 ;  /* 0x0000000f000f7224 */ /* 0x000fca00078e020f */
[----:B------:R-:W-:-:S07]  /*4060*/  VIMNMX R14, R14, R15, PT ;  /* 0x0000000f0e0e7248 */ /* 0x000fce0003fe0100 */
.L_x_1081:
        /* <DEDUP_REMOVED lines=44> */
[----:B------:R-:W-:Y:S02]  /*4330*/  VIADD R21, R15, 0x8 ;  /* 0x000000080f157836 */ /* 0x000fe40000000000 */
[----:B------:R-:W-:-:S03]  /*4340*/  IMAD.MOV.U32 R87, RZ, RZ, RZ ;  /* 0x000000ffff577224 */ /* 0x000fc600078e00ff */
[----:B------:R-:W-:-:S07]  /*4350*/  LOP3.LUT R163, RZ, R21, RZ, 0x33, !PT ;  /* 0x00000015ffa37212 */ /* 0x000fce00078e33ff */
.L_x_1101:
[----:B------:R-:W-:-:S04]  /*4360*/  UIADD3 UR4, UR36, 0x1, URZ ;  /* 0x0000000124047890 */ /* 0x000fc8000fffe03f */
[----:B------:R-:W-:-:S04]  /*4370*/  UISETP.NE.AND UP0, UPT, UR4, 0x2, UPT ;  /* 0x000000020400788c */ /* 0x000fc8000bf05270 */
[----:B------:R-:W-:Y:S02]  /*4380*/  USEL UR7, URZ, 0x1, UP0 ;  /* 0x000000013f077887 */ /* 0x000fe40008000000 */
[----:B------:R-:W-:Y:S02]  /*4390*/  USEL UR4, UR4, URZ, UP0 ;  /* 0x0000003f04047287 */ /* 0x000fe40008000000 */
[----:B------:R-:W-:Y:S01]  /*43a0*/  ULOP3.LUT UR7, UR37, UR7, URZ, 0x3c, !UPT ;  /* 0x0000000725077292 */ /* 0x000fe2000f8e3c3f */
[----:B------:R-:W-:Y:S11]  /*43b0*/  @!P0 BRA `(.L_x_1085) ;  /* 0x0000000000048947 */ /* 0x000ff60003800000 */
[----:B------:R-:W-:Y:S01]  /*43c0*/  BPT.TRAP 0x1 ;  /* 0x000000040000795c */ /* 0x000fe20000300000 */
.L_x_1085:
[----:B------:R-:W-:Y:S01]  /*43d0*/  ULEA UR5, UR4, UR38, 0x3 ;  /* 0x0000002604057291 */ /* 0x000fe2000f8e183f */
[----:B------:R-:W-:-:S05]  /*43e0*/  IMAD.U32 R10, RZ, RZ, UR7 ;  /* 0x00000007ff0a7e24 */ /* 0x000fca000f8e00ff */
[----:B------:R-:W-:-:S04]  /*43f0*/  SHF.L.U32 R10, R10, 0x1f, RZ ;  /* 0x0000001f0a0a7819 */ /* 0x000fc800000006ff */
[----:B------:R0:W1:Y:S01]  /*4400*/  SYNCS.PHASECHK.TRANS64.TRYWAIT P1, [UR5+0x2a830], R10 ;  /* 0x02a8300aff0075a7 */ /* 0x0000620008020145 */
[----:B------:R-:W-:Y:S05]  /*4410*/  @!P0 BRA `(.L_x_1086) ;  /* 0x0000000000048947 */ /* 0x000fea0003800000 */
[----:B------:R-:W-:Y:S01]  /*4420*/  BPT.TRAP 0x1 ;  /* 0x000000040000795c */ /* 0x000fe20000300000 */
.L_x_1086:
[----:B-1----:R-:W-:Y:S05]  /*4430*/  @P1 BRA `(.L_x_1087) ;  /* 0x0000000000081947 */ /* 0x002fea0003800000 */
[----:B------:R-:W1:Y:S02]  /*4440*/  SYNCS.PHASECHK.TRANS64.TRYWAIT P1, [UR5+0x2a830], R10 ;  /* 0x02a8300aff0075a7 */ /* 0x000e640008020145 */
[----:B-1----:R-:W-:Y:S05]  /*4450*/  @!P1 BRA `(.L_x_1088) ;  /* 0x000000f400c49947 */ /* 0x002fea0003800000 */
.L_x_1087:
[----:B------:R-:W-:Y:S01]  /*4460*/  R2UR UR52, R6 ;  /* 0x00000000063472ca */ /* 0x000fe200000e0000 */
[----:B------:R-:W-:Y:S01]  /*4470*/  UIMAD UR6, UR4, 0x900, UR39 ;  /* 0x00000900040678a4 */ /* 0x000fe2000f8e0227 */
[----:B------:R-:W-:Y:S01]  /*4480*/  R2UR UR53, R7 ;  /* 0x00000000073572ca */ /* 0x000fe200000e0000 */
[----:B-1----:R-:W-:Y:S01]  /*4490*/  WARPGROUP.ARRIVE ;  /* 0x00000000000079c5 */ /* 0x002fe20000000000 */
        /* <DEDUP_REMOVED lines=127> */
.L_x_1089:
[----:B------:R-:W-:Y:S01]  /*4c90*/  ULEA UR11, UR36, UR38, 0x3 ;  /* 0x00000026240b7291 */ /* 0x000fe2000f8e183f */
[----:B------:R-:W-:-:S05]  /*4ca0*/  IMAD.U32 R0, RZ, RZ, UR37 ;  /* 0x00000025ff007e24 */ /* 0x000fca000f8e00ff */
[----:B------:R-:W-:-:S04]  /*4cb0*/  SHF.L.U32 R0, R0, 0x1f, RZ ;  /* 0x0000001f00007819 */ /* 0x000fc800000006ff */
[----:B------:R1:W2:Y:S01]  /*4cc0*/  SYNCS.PHASECHK.TRANS64.TRYWAIT P1, [UR11+0x2a850], R0 ;  /* 0x02a85000ff0075a7 */ /* 0x0002a2000802014b */
[----:B------:R-:W-:Y:S05]  /*4cd0*/  @!P0 BRA `(.L_x_1090) ;  /* 0x0000000000048947 */ /* 0x000fea0003800000 */
[----:B------:R-:W-:Y:S01]  /*4ce0*/  BPT.TRAP 0x1 ;  /* 0x000000040000795c */ /* 0x000fe20000300000 */
.L_x_1090:
[----:B--2---:R-:W-:Y:S05]  /*4cf0*/  @P1 BRA `(.L_x_1091) ;  /* 0x0000000000081947 */ /* 0x004fea0003800000 */
[----:B------:R-:W2:Y:S02]  /*4d00*/  SYNCS.PHASECHK.TRANS64.TRYWAIT P1, [UR11+0x2a850], R0 ;  /* 0x02a85000ff0075a7 */ /* 0x000ea4000802014b */
[----:B--2---:R-:W-:Y:S05]  /*4d10*/  @!P1 BRA `(.L_x_1092) ;  /* 0x000000ec00ac9947 */ /* 0x004fea0003800000 */
.L_x_1091:
[----:B------:R-:W-:Y:S01]  /*4d20*/  UIADD3 UR6, UR38, 0x400, URZ ;  /* 0x0000040026067890 */ /* 0x000fe2000fffe03f */
[----:B------:R-:W-:Y:S01]  /*4d30*/  WARPGROUP.ARRIVE ;  /* 0x00000000000079c5 */ /* 0x000fe20000000000 */
[----:B------:R-:W-:-:S05]  /*4d40*/  UMOV UR15, 0x40000040 ;  /* 0x40000040000f7882 */ /* 0x000fca0000000000 */
[----:B------:R-:W3:Y:S01]  /*4d50*/  S2R R160, SR_TID.X ;  /* 0x0000000000a07919 */ /* 0x000ee20000002100 */
[----:B------:R-:W-:Y:S01]  /*4d60*/  USHF.R.U32.HI UR6, URZ, 0x4, UR6 ;  /* 0x000000043f067899 */ /* 0x000fe20008011606 */
[----:B-12---:R-:W-:Y:S01]  /*4d70*/  IMAD.U32 R0, RZ, RZ, UR5 ;  /* 0x00000005ff007e24 */ /* 0x006fe2000f8e00ff */
[----:B------:R-:W-:Y:S01]  /*4d80*/  ISETP.NE.AND P1, PT, R20, RZ, PT ;  /* 0x000000ff1400720c */ /* 0x000fe20003f25270 */
[----:B------:R-:W-:Y:S02]  /*4d90*/  ULOP3.LUT UR5, URZ, UR59, URZ, 0x33, !UPT ;  /* 0x0000003b3f057292 */ /* 0x000fe4000f8e333f */
[----:B------:R-:W-:Y:S01]  /*4da0*/  ULOP3.LUT UR6, UR6, 0x3fff, URZ, 0xc0, !UPT ;  /* 0x00003fff06067892 */ /* 0x000fe2000f8ec03f */
[----:B------:R-:W-:-:S03]  /*4db0*/  ULDC UR18, c[0x0][0x9e0] ;  /* 0x0002780000127ab9 */ /* 0x000fc60000000800 */
[----:B------:R-:W-:-:S04]  /*4dc0*/  ULOP3.LUT UR6, UR6, 0x3000000, URZ, 0xfc, !UPT ;  /* 0x0300000006067892 */ /* 0x000fc8000f8efc3f */
[----:B------:R-:W-:-:S04]  /*4dd0*/  UIMAD UR6, UR36, 0x600, UR6 ;  /* 0x00000600240678a4 */ /* 0x000fc8000f8e0206 */
[----:B------:R-:W-:-:S03]  /*4de0*/  UIADD3 UR10, UR6, 0x80, URZ ;  /* 0x00000080060a7890 */ /* 0x000fc6000fffe03f */
[----:B------:R-:W-:Y:S02]  /*4df0*/  UMOV UR14, UR6 ;  /* 0x00000006000e7c82 */ /* 0x000fe40008000000 */
[----:B------:R-:W-:Y:S01]  /*4e00*/  HGMMA.64x128x16.F32 R24, R156, gdesc[UR12].tnspB, R24, gsb0 ;  /* 0x41e0000c9c187df0 */ /* 0x000fe20008000818 */
[----:B------:R-:W-:Y:S01]  /*4e10*/  UMOV UR15, 0x40000040 ;  /* 0x40000040000f7882 */ /* 0x000fe20000000000 */
[----:B------:R-:W-:Y:S01]  /*4e20*/  UMOV UR14, UR10 ;  /* 0x0000000a000e7c82 */ /* 0x000fe20008000000 */
[----:B------:R-:W-:Y:S01]  /*4e30*/  UIADD3 UR10, UR6, 0x100, URZ ;  /* 0x00000100060a7890 */ /* 0x000fe2000fffe03f */
[----:B---3--:R-:W-:-:S13]  /*4e40*/  LOP3.LUT P2, RZ, R160, 0x7f, RZ, 0xc0, !PT ;  /* 0x0000007fa0ff7812 */ /* 0x008fda000784c0ff */
[----:B------:R-:W-:-:S05]  /*4e50*/  @!P2 VIADD R0, R0, 0x2a840 ;  /* 0x0002a8400000a836 */ /* 0x000fca0000000000 */
[----:B------:R-:W-:Y:S01]  /*4e60*/  @!P2 PRMT R0, RZ, 0x654, R0 ;  /* 0x00000654ff00a816 */ /* 0x000fe20000000000 */
        /* <DEDUP_REMOVED lines=19> */
[----:B------:R-:W-:Y:S01]  /*4fa0*/  WARPGROUP.ARRIVE ;  /* 0x00000000000079c5 */ /* 0x000fe20000000000 */
[----:B------:R-:W-:-:S04]  /*4fb0*/  IMAD R147, R12, -0x60, RZ ;  /* 0xffffffa00c937824 */ /* 0x000fc800078e02ff */
[----:B------:R-:W-:Y:S02]  /*4fc0*/  IMAD R153, R18, -0x2, R147 ;  /* 0xfffffffe12997824 */ /* 0x000fe400078e0293 */
[----:B------:R-:W-:Y:S01]  /*4fd0*/  HGMMA.64x128x16.F32 R24, R140, gdesc[UR12].tnspB, R24, gsb0 ;  /* 0x41e0000c8c187df0 */ /* 0x000fe20008000818 */
[----:B------:R-:W-:Y:S01]  /*4fe0*/  UMOV UR14, UR6 ;  /* 0x00000006000e7c82 */ /* 0x000fe20008000000 */
[----:B------:R-:W-:Y:S01]  /*4ff0*/  UMOV UR15, 0x40000040 ;  /* 0x40000040000f7882 */ /* 0x000fe20000000000 */
[----:B------:R-:W-:Y:S01]  /*5000*/  IADD3 R2, R147, 0x1, R16 ;  /* 0x0000000193027810 */ /* 0x000fe20007ffe010 */
[----:B------:R-:W-:Y:S02]  /*5010*/  WARPGROUP.DEPBAR.LE gsb0, 0x0 ;  /* 0x00008000000079c5 */ /* 0x000fe40000010000 */
[----:B------:R-:W-:-:S06]  /*5020*/  WARPGROUP.ARRIVE ;  /* 0x00000000000079c5 */ /* 0x000fcc0000000000 */
[----:B------:R-:W-:Y:S03]  /*5030*/  HGMMA.64x128x16.F32 R24, R136, gdesc[UR12].tnspB, R24, gsb0 ;  /* 0x41e0000c88187df0 */ /* 0x000fe60008000818 */
[----:B------:R-:W-:Y:S02]  /*5040*/  WARPGROUP.DEPBAR.LE gsb0, 0x0 ;  /* 0x00008000000079c5 */ /* 0x000fe40000010000 */
[----:B------:R-:W-:Y:S01]  /*5050*/  IMAD.IADD R137, R2, 0x1, -R17 ;  /* 0x0000000102897824 */ /* 0x000fe200078e0a11 */
[----:B------:R1:W-:Y:S03]  /*5060*/  @!P2 SYNCS.ARRIVE.TRANS64.RED.A1T0 RZ, [R0+URZ], RZ ;  /* 0x000000ff00ffa9a7 */ /* 0x0003e6000810043f */
[----:B------:R-:W-:-:S04]  /*5070*/  IMAD R137, R18, -0x2, R137 ;  /* 0xfffffffe12897824 */ /* 0x000fc800078e0289 */
[C---:B------:R-:W-:Y:S02]  /*5080*/  VIADD R149, R137.reuse, UR18 ;  /* 0x0000001289957c36 */ /* 0x040fe40008000000 */
[----:B------:R-:W-:Y:S02]  /*5090*/  VIADD R151, R137, UR5 ;  /* 0x0000000589977c36 */ /* 0x000fe40008000000 */
[C---:B-1----:R-:W-:Y:S02]  /*50a0*/  IMAD.IADD R0, R4.reuse, 0x1, R149 ;  /* 0x0000000104007824 */ /* 0x042fe400078e0295 */
[----:B------:R-:W-:Y:S01]  /*50b0*/  IMAD.IADD R2, R4, 0x1, R151 ;  /* 0x0000000104027824 */ /* 0x000fe200078e0297 */
[----:B------:R-:W-:Y:S06]  /*50c0*/  @!P1 BRA `(.L_x_1093) ;  /* 0x0000000000589947 */ /* 0x000fec0003800000 */
[----:B------:R-:W-:Y:S01]  /*50d0*/  ISETP.GT.AND P1, PT, R15, -0x1, PT ;  /* 0xffffffff0f00780c */ /* 0x000fe20003f24270 */
[----:B------:R-:W-:-:S12]  /*50e0*/  BSSY B0, `(.L_x_1094) ;  /* 0x0000011000007945 */ /* 0x000fd80003800000 */
[----:B------:R-:W-:Y:S05]  /*50f0*/  @P1 BRA `(.L_x_1095) ;  /* 0x0000000000241947 */ /* 0x000fea0003800000 */
[----:B------:R-:W-:Y:S02]  /*5100*/  IMAD.U32 R136, RZ, RZ, UR58 ;  /* 0x0000003aff887e24 */ /* 0x000fe4000f8e00ff */
[----:B------:R-:W-:-:S03]  /*5110*/  IMAD.IADD R137, R4, 0x1, R11 ;  /* 0x0000000104897824 */ /* 0x000fc600078e020b */
[----:B------:R-:W-:Y:S02]  /*5120*/  ISETP.NE.AND P1, PT, R136, 0x1, PT ;  /* 0x000000018800780c */ /* 0x000fe40003f25270 */
[----:B------:R-:W-:-:S11]  /*5130*/  LOP3.LUT R137, RZ, R137, RZ, 0x33, !PT ;  /* 0x00000089ff897212 */ /* 0x000fd600078e33ff */
[----:B------:R-:W0:Y:S02]  /*5140*/  @P1 LDC.64 R138, c[0x0][0x9e8] ;  /* 0x00027a00ff8a1b82 */ /* 0x000e240000000a00 */
[----:B0-----:R-:W-:-:S05]  /*5150*/  @P1 IMAD.HI.U32 R10, R137, R138, RZ ;  /* 0x0000008a890a1227 */ /* 0x001fca00078e00ff */
[----:B------:R-:W-:-:S04]  /*5160*/  @P1 SHF.R.U32.HI R137, RZ, R139, R10 ;  /* 0x0000008bff891219 */ /* 0x000fc8000001160a */
[----:B------:R-:W-:Y:S01]  /*5170*/  LOP3.LUT R10, RZ, R137, RZ, 0x33, !PT ;  /* 0x00000089ff0a7212 */ /* 0x000fe200078e33ff */
[----:B------:R-:W-:Y:S06]  /*5180*/  BRA `(.L_x_1096) ;  /* 0x0000000000187947 */ /* 0x000fec0003800000 */
.L_x_1095:
[----:B------:R-:W-:Y:S02]  /*5190*/  IMAD.U32 R136, RZ, RZ, UR58 ;  /* 0x0000003aff887e24 */ /* 0x000fe4000f8e00ff */
[----:B0-----:R-:W-:-:S03]  /*51a0*/  IMAD.MOV.U32 R10, RZ, RZ, R15 ;  /* 0x000000ffff0a7224 */ /* 0x001fc600078e000f */
[----:B------:R-:W-:-:S13]  /*51b0*/  ISETP.NE.AND P1, PT, R136, 0x1, PT ;  /* 0x000000018800780c */ /* 0x000fda0003f25270 */
[----:B------:R-:W0:Y:S02]  /*51c0*/  @P1 LDC.64 R138, c[0x0][0x9e8] ;  /* 0x00027a00ff8a1b82 */ /* 0x000e240000000a00 */
[----:B0-----:R-:W-:-:S05]  /*51d0*/  @P1 IMAD.HI.U32 R14, R15, R138, RZ ;  /* 0x0000008a0f0e1227 */ /* 0x001fca00078e00ff */
[----:B------:R-:W-:-:S07]  /*51e0*/  @P1 SHF.R.U32.HI R10, RZ, R139, R14 ;  /* 0x0000008bff0a1219 */ /* 0x000fce000001160e */
.L_x_1096:
[----:B------:R-:W-:Y:S05]  /*51f0*/  BSYNC B0 ;  /* 0x0000000000007941 */ /* 0x000fea0003800000 */
.L_x_1094:
[----:B------:R-:W-:-:S05]  /*5200*/  IMAD R137, R10, R136, R153 ;  /* 0x000000880a897224 */ /* 0x000fca00078e0299 */
[----:B------:R-:W-:Y:S02]  /*5210*/  VIADDMNMX R0, R137, R136, R0, PT ;  /* 0x0000008889007246 */ /* 0x000fe40003800100 */
[----:B------:R-:W-:-:S07]  /*5220*/  VIMNMX R2, R2, R137, !PT ;  /* 0x0000008902027248 */ /* 0x000fce0007fe0100 */
.L_x_1093:
        /* <DEDUP_REMOVED lines=112> */
[----:B------:R-:W-:Y:S02]  /*5930*/  ISETP.GT.AND P6, PT, R2, 0x59, !P6 ;  /* 0x000000590200780c */ /* 0x000fe400077c4270 */
[--C-:B------:R-:W-:Y:S02]  /*5940*/  IADD3 R2, R151, 0x8, R4.reuse ;  /* 0x0000000897027810 */ /* 0x100fe40007ffe004 */
[----:B------:R-:W-:Y:S02]  /*5950*/  ISETP.LT.OR P6, PT, R0, 0x5a, P6 ;  /* 0x0000005a0000780c */ /* 0x000fe400037c1670 */
[----:B------:R-:W-:Y:S02]  /*5960*/  IADD3 R0, R149, 0x8, R4 ;  /* 0x0000000895007810 */ /* 0x000fe40007ffe004 */
[----:B------:R-:W-:-:S02]  /*5970*/  FSEL R133, R133, -INF , !P6 ;  /* 0xff80000085857808 */ /* 0x000fc40007000000 */
[----:B------:R-:W-:-:S13]  /*5980*/  ISETP.NE.AND P6, PT, R20, RZ, PT ;  /* 0x000000ff1400720c */ /* 0x000fda0003fc5270 */
[----:B------:R-:W-:Y:S05]  /*5990*/  @!P6 BRA `(.L_x_1097) ;  /* 0x000000000054e947 */ /* 0x000fea0003800000 */
[----:B------:R-:W-:Y:S01]  /*59a0*/  ISETP.GT.AND P6, PT, R21, -0x1, PT ;  /* 0xffffffff1500780c */ /* 0x000fe20003fc4270 */
[----:B------:R-:W-:-:S12]  /*59b0*/  BSSY B0, `(.L_x_1098) ;  /* 0x0000010000007945 */ /* 0x000fd80003800000 */
[----:B------:R-:W-:Y:S05]  /*59c0*/  @P6 BRA `(.L_x_1099) ;  /* 0x0000000000206947 */ /* 0x000fea0003800000 */
[----:B------:R-:W-:Y:S02]  /*59d0*/  IMAD.U32 R14, RZ, RZ, UR58 ;  /* 0x0000003aff0e7e24 */ /* 0x000fe4000f8e00ff */
[----:B0-----:R-:W-:-:S03]  /*59e0*/  IMAD.MOV.U32 R10, RZ, RZ, R163 ;  /* 0x000000ffff0a7224 */ /* 0x001fc600078e00a3 */
[----:B------:R-:W-:-:S13]  /*59f0*/  ISETP.NE.AND P6, PT, R14, 0x1, PT ;  /* 0x000000010e00780c */ /* 0x000fda0003fc5270 */
[----:B------:R-:W0:Y:S02]  /*5a00*/  @P6 LDC.64 R146, c[0x0][0x9e8] ;  /* 0x00027a00ff926b82 */ /* 0x000e240000000a00 */
[----:B0-----:R-:W-:-:S05]  /*5a10*/  @P6 IMAD.HI.U32 R146, R163, R146, RZ ;  /* 0x00000092a3926227 */ /* 0x001fca00078e00ff */
[----:B------:R-:W-:-:S04]  /*5a20*/  @P6 SHF.R.U32.HI R10, RZ, R147, R146 ;  /* 0x00000093ff0a6219 */ /* 0x000fc80000011692 */
[----:B------:R-:W-:Y:S01]  /*5a30*/  LOP3.LUT R10, RZ, R10, RZ, 0x33, !PT ;  /* 0x0000000aff0a7212 */ /* 0x000fe200078e33ff */
[----:B------:R-:W-:Y:S06]  /*5a40*/  BRA `(.L_x_1100) ;  /* 0x0000000000187947 */ /* 0x000fec0003800000 */
.L_x_1099:
[----:B------:R-:W-:Y:S02]  /*5a50*/  IMAD.U32 R14, RZ, RZ, UR58 ;  /* 0x0000003aff0e7e24 */ /* 0x000fe4000f8e00ff */
[----:B0-----:R-:W-:-:S03]  /*5a60*/  IMAD.MOV.U32 R10, RZ, RZ, R21 ;  /* 0x000000ffff0a7224 */ /* 0x001fc600078e0015 */
[----:B------:R-:W-:-:S13]  /*5a70*/  ISETP.NE.AND P6, PT, R14, 0x1, PT ;  /* 0x000000010e00780c */ /* 0x000fda0003fc5270 */
[----:B------:R-:W0:Y:S02]  /*5a80*/  @P6 LDC.64 R146, c[0x0][0x9e8] ;  /* 0x00027a00ff926b82 */ /* 0x000e240000000a00 */
[----:B0-----:R-:W-:-:S05]  /*5a90*/  @P6 IMAD.HI.U32 R146, R21, R146, RZ ;  /* 0x0000009215926227 */ /* 0x001fca00078e00ff */
[----:B------:R-:W-:-:S07]  /*5aa0*/  @P6 SHF.R.U32.HI R10, RZ, R147, R146 ;  /* 0x00000093ff0a6219 */ /* 0x000fce0000011692 */
.L_x_1100:
[----:B------:R-:W-:Y:S05]  /*5ab0*/  BSYNC B0 ;  /* 0x0000000000007941 */ /* 0x000fea0003800000 */
.L_x_1098:
[----:B------:R-:W-:-:S05]  /*5ac0*/  IMAD R147, R10, R14, R153 ;  /* 0x0000000e0a937224 */ /* 0x000fca00078e0299 */
[----:B------:R-:W-:Y:S02]  /*5ad0*/  VIADDMNMX R0, R147, R14, R0, PT ;  /* 0x0000000e93007246 */ /* 0x000fe40003800100 */
[----:B------:R-:W-:-:S07]  /*5ae0*/  VIMNMX R2, R2, R147, !PT ;  /* 0x0000009302027248 */ /* 0x000fce0007fe0100 */
.L_x_1097:
        /* <DEDUP_REMOVED lines=15> */
[----:B0-----:R-:W-:Y:S02]  /*5be0*/  FMNMX.FTZ R10, R195, R3, !PT ;  /* 0x00000003c30a7209 */ /* 0x001fe40007810000 */
        /* <DEDUP_REMOVED lines=44> */
[----:B------:R-:W-:Y:S02]  /*5eb0*/  ISETP.NE.AND P2, PT, R154, RZ, PT ;  /* 0x000000ff9a00720c */ /* 0x000fe40003f45270 */
        /* <DEDUP_REMOVED lines=12> */
[----:B------:R-:W-:-:S02]  /*5f80*/  ISETP.NE.AND P1, PT, R112, RZ, PT ;  /* 0x000000ff7000720c */ /* 0x000fc40003f25270 */
[----:B------:R-:W-:Y:S02]  /*5f90*/  FMNMX.FTZ R14, R133, R10, !PT ;  /* 0x0000000a850e7209 */ /* 0x000fe40007810000 */
[C---:B------:R-:W-:Y:S01]  /*5fa0*/  ISETP.GT.AND P1, PT, R2.reuse, 0x31, !P1 ;  /* 0x000000310200780c */ /* 0x040fe20004f24270 */
[----:B------:R-:W0:Y:S01]  /*5fb0*/  LDC R10, c[0x0][0x988] ;  /* 0x00026200ff0a7b82 */ /* 0x000e220000000800 */
[----:B------:R-:W-:Y:S02]  /*5fc0*/  ISETP.GT.AND P3, PT, R2, 0x50, !P3 ;  /* 0x000000500200780c */ /* 0x000fe40005f64270 */
[C---:B------:R-:W-:Y:S02]  /*5fd0*/  ISETP.LT.OR P1, PT, R0.reuse, 0x32, P1 ;  /* 0x000000320000780c */ /* 0x040fe40000f21670 */
[----:B------:R-:W-:Y:S02]  /*5fe0*/  ISETP.LT.OR P3, PT, R0, 0x51, P3 ;  /* 0x000000510000780c */ /* 0x000fe40001f61670 */
[----:B------:R-:W-:-:S02]  /*5ff0*/  FSEL R115, R115, -INF , !P1 ;  /* 0xff80000073737808 */ /* 0x000fc40004800000 */
[----:B------:R-:W-:Y:S02]  /*6000*/  ISETP.NE.AND P1, PT, R150, RZ, PT ;  /* 0x000000ff9600720c */ /* 0x000fe40003f25270 */
[C---:B------:R-:W-:Y:S02]  /*6010*/  ISETP.GT.AND P4, PT, R2.reuse, 0x51, !P4 ;  /* 0x000000510200780c */ /* 0x040fe40006784270 */
[----:B------:R-:W-:Y:S02]  /*6020*/  ISETP.GT.AND P1, PT, R2, 0x38, !P1 ;  /* 0x000000380200780c */ /* 0x000fe40004f24270 */
[----:B------:R-:W-:Y:S02]  /*6030*/  FSEL R185, R130, -INF , !P3 ;  /* 0xff80000082b97808 */ /* 0x000fe40005800000 */
[----:B------:R-:W-:Y:S02]  /*6040*/  ISETP.LT.OR P1, PT, R0, 0x39, P1 ;  /* 0x000000390000780c */ /* 0x000fe40000f21670 */
[----:B------:R-:W-:-:S02]  /*6050*/  ISETP.GT.AND P5, PT, R2, 0x58, !P5 ;  /* 0x000000580200780c */ /* 0x000fc40006fa4270 */
[----:B------:R-:W-:Y:S02]  /*6060*/  FSEL R175, R118, -INF , !P1 ;  /* 0xff80000076af7808 */ /* 0x000fe40004800000 */
        /* <DEDUP_REMOVED lines=19> */
[----:B------:R-:W-:-:S04]  /*61a0*/  ISETP.LT.OR P1, PT, R0, 0x4a, P1 ;  /* 0x0000004a0000780c */ /* 0x000fc80000f21670 */
[----:B------:R-:W-:Y:S02]  /*61b0*/  FSEL R183, R127, -INF , !P1 ;  /* 0xff8000007fb77808 */ /* 0x000fe40004800000 */
[----:B------:R-:W1:Y:S01]  /*61c0*/  SHFL.BFLY PT, R127, R14, 0x2, 0x1f ;  /* 0x0c401f000e7f7f89 */ /* 0x000e6200000e0000 */
[----:B------:R-:W-:Y:S02]  /*61d0*/  ISETP.GT.AND P1, PT, R2, RZ, !P6 ;  /* 0x000000ff0200720c */ /* 0x000fe40007724270 */
[----:B------:R-:W-:Y:S02]  /*61e0*/  ISETP.NE.AND P6, PT, R128, RZ, PT ;  /* 0x000000ff8000720c */ /* 0x000fe40003fc5270 */
[----:B------:R-:W-:Y:S02]  /*61f0*/  ISETP.LT.OR P1, PT, R0, 0x1, P1 ;  /* 0x000000010000780c */ /* 0x000fe40000f21670 */
[----:B------:R-:W-:Y:S02]  /*6200*/  ISETP.GT.AND P2, PT, R2, 0x59, !P6 ;  /* 0x000000590200780c */ /* 0x000fe40007744270 */
[----:B------:R-:W-:-:S02]  /*6210*/  FSEL R90, R90, -INF , !P1 ;  /* 0xff8000005a5a7808 */ /* 0x000fc40004800000 */
[----:B------:R-:W-:Y:S02]  /*6220*/  ISETP.LT.OR P2, PT, R0, 0x5a, P2 ;  /* 0x0000005a0000780c */ /* 0x000fe40001741670 */
[----:B------:R-:W-:Y:S02]  /*6230*/  LOP3.LUT P6, RZ, R160, 0x7f, RZ, 0xc0, !PT ;  /* 0x0000007fa0ff7812 */ /* 0x000fe400078cc0ff */
        /* <DEDUP_REMOVED lines=11> */
[C---:B------:R-:W-:Y:S01]  /*62f0*/  FSETP.NEU.FTZ.AND P1, PT, R127.reuse, -INF , PT ;  /* 0xff8000007f00780b */ /* 0x040fe20003f3d000 */
[----:B0-----:R-:W-:Y:S01]  /*6300*/  FMUL.FTZ R92, R127, R10 ;  /* 0x0000000a7f5c7220 */ /* 0x001fe20000410000 */
[----:B------:R-:W-:-:S04]  /*6310*/  FMNMX.FTZ R14, R99, R14, !PT ;  /* 0x0000000e630e7209 */ /* 0x000fc80007810000 */
        /* <DEDUP_REMOVED lines=18> */
[----:B0-----:R-:W-:Y:S01]  /*6440*/  FSEL R2, R127, RZ, P1 ;  /* 0x000000ff7f027208 */ /* 0x001fe20000800000 */
        /* <DEDUP_REMOVED lines=30> */
[----:B------:R-:W-:-:S05]  /*6630*/  FMNMX.FTZ R14, R139, R14, !PT ;  /* 0x0000000e8b0e7209 */ /* 0x000fca0007810000 */
[----:B------:R-:W0:Y:S01]  /*6640*/  SHFL.BFLY PT, R137, R14, 0x2, 0x1f ;  /* 0x0c401f000e897f89 */ /* 0x000e2200000e0000 */
[----:B------:R-:W-:Y:S08]  /*6650*/  MUFU.EX2 R152, R152 ;  /* 0x0000009800987308 */ /* 0x000ff00000000800 */
[----:B------:R-:W-:Y:S08]  /*6660*/  MUFU.EX2 R179, R179 ;  /* 0x000000b300b37308 */ /* 0x000ff00000000800 */
[----:B------:R-:W-:Y:S01]  /*6670*/  MUFU.EX2 R154, R154 ;  /* 0x0000009a009a7308 */ /* 0x000fe20000000800 */
[----:B0-----:R-:W-:-:S07]  /*6680*/  FMNMX.FTZ R137, R14, R137, !PT ;  /* 0x000000890e897209 */ /* 0x001fce0007810000 */
[----:B------:R-:W-:Y:S01]  /*6690*/  MUFU.EX2 R145, R145 ;  /* 0x0000009100917308 */ /* 0x000fe20000000800 */
[----:B------:R-:W0:Y:S07]  /*66a0*/  SHFL.BFLY PT, R0, R137, 0x1, 0x1f ;  /* 0x0c201f0089007f89 */ /* 0x000e2e00000e0000 */
[----:B------:R-:W-:Y:S08]  /*66b0*/  MUFU.EX2 R148, R148 ;  /* 0x0000009400947308 */ /* 0x000ff00000000800 */
[----:B------:R-:W-:Y:S08]  /*66c0*/  MUFU.EX2 R150, R150 ;  /* 0x0000009600967308 */ /* 0x000ff00000000800 */
[----:B------:R-:W-:Y:S01]  /*66d0*/  MUFU.EX2 R135, R135 ;  /* 0x0000008700877308 */ /* 0x000fe20000000800 */
[----:B0-----:R-:W-:Y:S01]  /*66e0*/  FMNMX.FTZ R89, R137, R0, !PT ;  /* 0x0000000089597209 */ /* 0x001fe20007810000 */
[----:B------:R-:W-:-:S03]  /*66f0*/  FMUL.FTZ R0, R97, R10 ;  /* 0x0000000a61007220 */ /* 0x000fc60000410000 */
[C---:B------:R-:W-:Y:S01]  /*6700*/  FSETP.NEU.FTZ.AND P1, PT, R89.reuse, -INF , PT ;  /* 0xff8000005900780b */ /* 0x040fe20003f3d000 */
[C---:B------:R-:W-:Y:S02]  /*6710*/  FMUL.FTZ R2, R89.reuse, R10 ;  /* 0x0000000a59027220 */ /* 0x040fe40000410000 */
[----:B------:R-:W-:Y:S03]  /*6720*/  MUFU.EX2 R144, R144 ;  /* 0x0000009000907308 */ /* 0x000fe60000000800 */
[----:B------:R-:W-:Y:S02]  /*6730*/  FSEL R98, R2, RZ, P1 ;  /* 0x000000ff02627208 */ /* 0x000fe40000800000 */
[----:B------:R-:W-:-:S03]  /*6740*/  FSEL R2, R89, RZ, P1 ;  /* 0x000000ff59027208 */ /* 0x000fc60000800000 */
[----:B------:R-:W0:Y:S01]  /*6750*/  MUFU.EX2 R0, R0 ;  /* 0x0000000000007308 */ /* 0x000e220000000800 */
        /* <DEDUP_REMOVED lines=14> */
[--C-:B------:R-:W-:Y:S01]  /*6840*/  FFMA.FTZ R96, R111, R10, -R98.reuse ;  /* 0x0000000a6f607223 */ /* 0x100fe20000010862 */
[----:B------:R-:W1:Y:S01]  /*6850*/  MUFU.EX2 R2, R9 ;  /* 0x0000000900027308 */ /* 0x000e620000000800 */
[----:B0-----:R-:W-:Y:S01]  /*6860*/  FFMA.FTZ R95, R0, R8, R195 ;  /* 0x00000008005f7223 */ /* 0x001fe200000100c3 */
[-CC-:B------:R-:W-:Y:S01]  /*6870*/  FFMA.FTZ R91, R91, R10.reuse, -R98.reuse ;  /* 0x0000000a5b5b7223 */ /* 0x180fe20000010862 */
[-CC-:B------:R-:W-:Y:S01]  /*6880*/  FFMA.FTZ R115, R115, R10.reuse, -R98.reuse ;  /* 0x0000000a73737223 */ /* 0x180fe20000010862 */
[-CC-:B------:R-:W-:Y:S01]  /*6890*/  FFMA.FTZ R175, R175, R10.reuse, -R98.reuse ;  /* 0x0000000aafaf7223 */ /* 0x180fe20000010862 */
[----:B------:R-:W-:Y:S01]  /*68a0*/  FADD.FTZ R95, R156, R95 ;  /* 0x0000005f9c5f7221 */ /* 0x000fe20000010000 */
[-CC-:B------:R-:W-:Y:S01]  /*68b0*/  FFMA.FTZ R119, R119, R10.reuse, -R98.reuse ;  /* 0x0000000a77777223 */ /* 0x180fe20000010862 */
[-CC-:B------:R-:W-:Y:S01]  /*68c0*/  FFMA.FTZ R177, R177, R10.reuse, -R98.reuse ;  /* 0x0000000ab1b17223 */ /* 0x180fe20000010862 */
[----:B------:R-:W0:Y:S01]  /*68d0*/  MUFU.EX2 R14, R14 ;  /* 0x0000000e000e7308 */ /* 0x000e220000000800 */
[----:B------:R-:W-:Y:S01]  /*68e0*/  FADD.FTZ R8, R158, R95 ;  /* 0x0000005f9e087221 */ /* 0x000fe20000010000 */
[-CC-:B------:R-:W-:Y:S01]  /*68f0*/  FFMA.FTZ R123, R123, R10.reuse, -R98.reuse ;  /* 0x0000000a7b7b7223 */ /* 0x180fe20000010862 */
[-CC-:B------:R-:W-:Y:S01]  /*6900*/  FFMA.FTZ R181, R181, R10.reuse, -R98.reuse ;  /* 0x0000000ab5b57223 */ /* 0x180fe20000010862 */
[-C--:B------:R-:W-:Y:S01]  /*6910*/  FFMA.FTZ R183, R183, R10.reuse, -R98 ;  /* 0x0000000ab7b77223 */ /* 0x080fe20000010862 */
[----:B------:R-:W-:Y:S01]  /*6920*/  FADD.FTZ R95, R189, R8 ;  /* 0x00000008bd5f7221 */ /* 0x000fe20000010000 */
[-CC-:B------:R-:W-:Y:S01]  /*6930*/  FFMA.FTZ R185, R185, R10.reuse, -R98.reuse ;  /* 0x0000000ab9b97223 */ /* 0x180fe20000010862 */
[-CC-:B------:R-:W-:Y:S01]  /*6940*/  FFMA.FTZ R141, R141, R10.reuse, -R98.reuse ;  /* 0x0000000a8d8d7223 */ /* 0x180fe20000010862 */
[----:B------:R-:W2:Y:S01]  /*6950*/  MUFU.EX2 R159, R159 ;  /* 0x0000009f009f7308 */ /* 0x000ea20000000800 */
[----:B------:R-:W-:Y:S01]  /*6960*/  FADD.FTZ R8, R152, R95 ;  /* 0x0000005f98087221 */ /* 0x000fe20000010000 */
[----:B-1----:R-:W-:Y:S01]  /*6970*/  FFMA.FTZ R5, R2, R5, R97 ;  /* 0x0000000502057223 */ /* 0x002fe20000010061 */
[-CC-:B------:R-:W-:Y:S01]  /*6980*/  FFMA.FTZ R143, R143, R10.reuse, -R98.reuse ;  /* 0x0000000a8f8f7223 */ /* 0x180fe20000010862 */
[----:B------:R-:W-:Y:S01]  /*6990*/  FFMA.FTZ R98, R139, R10, -R98 ;  /* 0x0000000a8b627223 */ /* 0x000fe20000010862 */
[----:B------:R-:W-:Y:S01]  /*69a0*/  FADD.FTZ R9, R179, R8 ;  /* 0x00000008b3097221 */ /* 0x000fe20000010000 */
[C---:B------:R-:W-:Y:S01]  /*69b0*/  ISETP.GT.AND P1, PT, R12.reuse, R13, PT ;  /* 0x0000000d0c00720c */ /* 0x040fe20003f24270 */
[----:B------:R-:W-:Y:S01]  /*69c0*/  VIADD R12, R12, 0xffffffff ;  /* 0xffffffff0c0c7836 */ /* 0x000fe20000000000 */
[----:B------:R-:W1:Y:S01]  /*69d0*/  MUFU.EX2 R88, R88 ;  /* 0x0000005800587308 */ /* 0x000e620000000800 */
[----:B0-----:R-:W-:Y:S01]  /*69e0*/  FADD.FTZ R8, R14, R5 ;  /* 0x000000050e087221 */ /* 0x001fe20000010000 */
[----:B------:R-:W-:Y:S01]  /*69f0*/  FADD.FTZ R100, R154, R9 ;  /* 0x000000099a647221 */ /* 0x000fe20000010000 */
[----:B------:R-:W-:-:S02]  /*6a00*/  F2FP.F16.F32.PACK_AB R154, R145, R154 ;  /* 0x0000009a919a723e */ /* 0x000fc400000000ff */
[----:B------:R-:W-:Y:S01]  /*6a10*/  F2FP.F16.F32.PACK_AB R156, R156, R195 ;  /* 0x000000c39c9c723e */ /* 0x000fe200000000ff */
[----:B------:R-:W-:Y:S01]  /*6a20*/  FADD.FTZ R9, R145, R100 ;  /* 0x0000006491097221 */ /* 0x000fe20000010000 */
[----:B------:R-:W-:Y:S01]  /*6a30*/  F2FP.F16.F32.PACK_AB R158, R189, R158 ;  /* 0x0000009ebd9e723e */ /* 0x000fe200000000ff */
[----:B------:R-:W0:Y:S01]  /*6a40*/  MUFU.EX2 R90, R90 ;  /* 0x0000005a005a7308 */ /* 0x000e220000000800 */
[----:B--2---:R-:W-:Y:S01]  /*6a50*/  FADD.FTZ R5, R159, R8 ;  /* 0x000000089f057221 */ /* 0x004fe20000010000 */
[----:B------:R-:W-:Y:S01]  /*6a60*/  FADD.FTZ R100, R148, R9 ;  /* 0x0000000994647221 */ /* 0x000fe20000010000 */
[----:B------:R-:W-:Y:S01]  /*6a70*/  IMAD.U32 R9, RZ, RZ, UR11 ;  /* 0x0000000bff097e24 */ /* 0x000fe2000f8e00ff */
[----:B------:R-:W-:Y:S02]  /*6a80*/  F2FP.F16.F32.PACK_AB R152, R179, R152 ;  /* 0x00000098b398723e */ /* 0x000fe400000000ff */
[----:B------:R-:W-:Y:S01]  /*6a90*/  F2FP.F16.F32.PACK_AB R148, R131, R148 ;  /* 0x000000948394723e */ /* 0x000fe200000000ff */
[----:B------:R-:W-:Y:S01]  /*6aa0*/  @!P6 VIADD R9, R9, 0x2a860 ;  /* 0x0002a8600909e836 */ /* 0x000fe20000000000 */
[----:B------:R-:W2:Y:S01]  /*6ab0*/  MUFU.EX2 R153, R153 ;  /* 0x0000009900997308 */ /* 0x000ea20000000800 */
[----:B-1----:R-:W-:Y:S01]  /*6ac0*/  FADD.FTZ R5, R88, R5 ;  /* 0x0000000558057221 */ /* 0x002fe20000010000 */
[----:B------:R-:W-:-:S02]  /*6ad0*/  F2FP.F16.F32.PACK_AB R157, R14, R97 ;  /* 0x000000610e9d723e */ /* 0x000fc400000000ff */
[----:B------:R-:W-:-:S04]  /*6ae0*/  F2FP.F16.F32.PACK_AB R159, R88, R159 ;  /* 0x0000009f589f723e */ /* 0x000fc800000000ff */
[----:B------:R-:W1:Y:S01]  /*6af0*/  MUFU.EX2 R155, R155 ;  /* 0x0000009b009b7308 */ /* 0x000e620000000800 */
[----:B0-----:R-:W-:Y:S01]  /*6b00*/  FADD.FTZ R8, R90, R5 ;  /* 0x000000055a087221 */ /* 0x001fe20000010000 */
[----:B------:R-:W-:-:S04]  /*6b10*/  FADD.FTZ R5, R131, R100 ;  /* 0x0000006483057221 */ /* 0x000fc80000010000 */
[----:B------:R-:W-:Y:S01]  /*6b20*/  FADD.FTZ R100, R150, R5 ;  /* 0x0000000596647221 */ /* 0x000fe20000010000 */
[----:B------:R-:W-:Y:S01]  /*6b30*/  F2FP.F16.F32.PACK_AB R150, R135, R150 ;  /* 0x000000968796723e */ /* 0x000fe200000000ff */
[----:B------:R-:W0:Y:S01]  /*6b40*/  MUFU.EX2 R92, R92 ;  /* 0x0000005c005c7308 */ /* 0x000e220000000800 */
[C---:B--2---:R-:W-:Y:S01]  /*6b50*/  FADD.FTZ R8, R153.reuse, R8 ;  /* 0x0000000899087221 */ /* 0x044fe20000010000 */
[----:B------:R-:W-:-:S06]  /*6b60*/  F2FP.F16.F32.PACK_AB R153, R153, R90 ;  /* 0x0000005a9999723e */ /* 0x000fcc00000000ff */
[----:B------:R-:W2:Y:S01]  /*6b70*/  MUFU.EX2 R149, R149 ;  /* 0x0000009500957308 */ /* 0x000ea20000000800 */
[----:B-1----:R-:W-:-:S07]  /*6b80*/  FADD.FTZ R5, R155, R8 ;  /* 0x000000089b057221 */ /* 0x002fce0000010000 */
[----:B------:R-:W1:Y:S01]  /*6b90*/  MUFU.EX2 R94, R94 ;  /* 0x0000005e005e7308 */ /* 0x000e620000000800 */
[C---:B0-----:R-:W-:Y:S01]  /*6ba0*/  FADD.FTZ R8, R92.reuse, R5 ;  /* 0x000000055c087221 */ /* 0x041fe20000010000 */
[----:B------:R-:W-:-:S06]  /*6bb0*/  F2FP.F16.F32.PACK_AB R155, R92, R155 ;  /* 0x0000009b5c9b723e */ /* 0x000fcc00000000ff */
[----:B------:R-:W0:Y:S01]  /*6bc0*/  MUFU.EX2 R151, R151 ;  /* 0x0000009700977308 */ /* 0x000e220000000800 */
[----:B--2---:R-:W-:-:S07]  /*6bd0*/  FADD.FTZ R5, R149, R8 ;  /* 0x0000000895057221 */ /* 0x004fce0000010000 */
[----:B------:R-:W2:Y:S01]  /*6be0*/  MUFU.EX2 R96, R96 ;  /* 0x0000006000607308 */ /* 0x000ea20000000800 */
[C---:B-1----:R-:W-:Y:S01]  /*6bf0*/  FADD.FTZ R8, R94.reuse, R5 ;  /* 0x000000055e087221 */ /* 0x042fe20000010000 */
[----:B------:R-:W-:-:S06]  /*6c00*/  F2FP.F16.F32.PACK_AB R149, R94, R149 ;  /* 0x000000955e95723e */ /* 0x000fcc00000000ff */
[----:B------:R1:W3:Y:S01]  /*6c10*/  MUFU.EX2 R102, R91 ;  /* 0x0000005b00667308 */ /* 0x0002e20000000800 */
[----:B0-----:R-:W-:-:S07]  /*6c20*/  FADD.FTZ R5, R151, R8 ;  /* 0x0000000897057221 */ /* 0x001fce0000010000 */
[----:B------:R-:W0:Y:S01]  /*6c30*/  MUFU.EX2 R93, R93 ;  /* 0x0000005d005d7308 */ /* 0x000e220000000800 */
[----:B-1----:R-:W-:Y:S01]  /*6c40*/  @!P6 PRMT R91, RZ, 0x654, R9 ;  /* 0x00000654ff5be816 */ /* 0x002fe20000000009 */
[----:B------:R-:W-:Y:S01]  /*6c50*/  FADD.FTZ R9, R135, R100 ;  /* 0x0000006487097221 */ /* 0x000fe20000010000 */
[C---:B--2---:R-:W-:Y:S01]  /*6c60*/  FADD.FTZ R5, R96.reuse, R5 ;  /* 0x0000000560057221 */ /* 0x044fe20000010000 */
[----:B------:R-:W-:Y:S01]  /*6c70*/  F2FP.F16.F32.PACK_AB R151, R96, R151 ;  /* 0x000000976097723e */ /* 0x000fe200000000ff */
[----:B------:R1:W-:Y:S01]  /*6c80*/  @!P6 SYNCS.ARRIVE.TRANS64.RED.A1T0 RZ, [R91+URZ], RZ ;  /* 0x000000ff5bffe9a7 */ /* 0x0003e2000810043f */
[----:B------:R-:W-:Y:S02]  /*6c90*/  FADD.FTZ R100, R144, R9 ;  /* 0x0000000990647221 */ /* 0x000fe40000010000 */
[----:B------:R-:W2:Y:S01]  /*6ca0*/  MUFU.EX2 R115, R115 ;  /* 0x0000007300737308 */ /* 0x000ea20000000800 */
[----:B---3--:R-:W-:-:S07]  /*6cb0*/  FADD.FTZ R5, R102, R5 ;  /* 0x0000000566057221 */ /* 0x008fce0000010000 */
[----:B------:R-:W3:Y:S01]  /*6cc0*/  MUFU.EX2 R146, R146 ;  /* 0x0000009200927308 */ /* 0x000ee20000000800 */
[C---:B0-----:R-:W-:Y:S01]  /*6cd0*/  FADD.FTZ R9, R93.reuse, R100 ;  /* 0x000000645d097221 */ /* 0x041fe20000010000 */
[----:B------:R-:W-:-:S06]  /*6ce0*/  F2FP.F16.F32.PACK_AB R144, R93, R144 ;  /* 0x000000905d90723e */ /* 0x000fcc00000000ff */
[----:B------:R-:W0:Y:S01]  /*6cf0*/  MUFU.EX2 R104, R175 ;  /* 0x000000af00687308 */ /* 0x000e220000000800 */
[C---:B--2---:R-:W-:Y:S01]  /*6d00*/  FADD.FTZ R5, R115.reuse, R5 ;  /* 0x0000000573057221 */ /* 0x044fe20000010000 */
[----:B------:R-:W-:-:S06]  /*6d10*/  F2FP.F16.F32.PACK_AB R145, R115, R102 ;  /* 0x000000667391723e */ /* 0x000fcc00000000ff */
[----:B------:R-:W2:Y:S01]  /*6d20*/  MUFU.EX2 R109, R109 ;  /* 0x0000006d006d7308 */ /* 0x000ea20000000800 */
[----:B---3--:R-:W-:-:S07]  /*6d30*/  FADD.FTZ R100, R146, R9 ;  /* 0x0000000992647221 */ /* 0x008fce0000010000 */
[----:B------:R-:W3:Y:S01]  /*6d40*/  MUFU.EX2 R119, R119 ;  /* 0x0000007700777308 */ /* 0x000ee20000000800 */
[----:B0-----:R-:W-:-:S07]  /*6d50*/  FADD.FTZ R5, R104, R5 ;  /* 0x0000000568057221 */ /* 0x001fce0000010000 */
[----:B------:R-:W0:Y:S01]  /*6d60*/  MUFU.EX2 R140, R140 ;  /* 0x0000008c008c7308 */ /* 0x000e220000000800 */
[C---:B--2---:R-:W-:Y:S01]  /*6d70*/  FADD.FTZ R9, R109.reuse, R100 ;  /* 0x000000646d097221 */ /* 0x044fe20000010000 */
[----:B------:R-:W-:-:S06]  /*6d80*/  F2FP.F16.F32.PACK_AB R146, R109, R146 ;  /* 0x000000926d92723e */ /* 0x000fcc00000000ff */
        /* <DEDUP_REMOVED lines=15> */
[----:B---3--:R-:W-:-:S07]  /*6e80*/  FADD.FTZ R5, R108, R5 ;  /* 0x000000056c057221 */ /* 0x008fce0000010000 */
[----:B------:R-:W3:Y:S01]  /*6e90*/  MUFU.EX2 R136, R136 ;  /* 0x0000008800887308 */ /* 0x000ee20000000800 */
[C---:B0-----:R-:W-:Y:S01]  /*6ea0*/  FADD.FTZ R9, R105.reuse, R8 ;  /* 0x0000000869097221 */ /* 0x041fe20000010000 */
[----:B------:R-:W-:-:S06]  /*6eb0*/  F2FP.F16.F32.PACK_AB R142, R105, R142 ;  /* 0x0000008e698e723e */ /* 0x000fcc00000000ff */
[----:B------:R-:W0:Y:S01]  /*6ec0*/  MUFU.EX2 R100, R185 ;  /* 0x000000b900647308 */ /* 0x000e220000000800 */
[----:B--2---:R-:W-:-:S07]  /*6ed0*/  FADD.FTZ R5, R183, R5 ;  /* 0x00000005b7057221 */ /* 0x004fce0000010000 */
[----:B------:R-:W2:Y:S01]  /*6ee0*/  MUFU.EX2 R101, R101 ;  /* 0x0000006500657308 */ /* 0x000ea20000000800 */
[----:B---3--:R-:W-:-:S07]  /*6ef0*/  FADD.FTZ R8, R136, R9 ;  /* 0x0000000988087221 */ /* 0x008fce0000010000 */
[----:B------:R3:W4:Y:S01]  /*6f00*/  MUFU.EX2 R137, R141 ;  /* 0x0000008d00897308 */ /* 0x0007220000000800 */
[----:B0-----:R-:W-:-:S07]  /*6f10*/  FADD.FTZ R5, R100, R5 ;  /* 0x0000000564057221 */ /* 0x001fce0000010000 */
[----:B------:R-:W0:Y:S01]  /*6f20*/  MUFU.EX2 R138, R138 ;  /* 0x0000008a008a7308 */ /* 0x000e220000000800 */
[C---:B--2---:R-:W-:Y:S01]  /*6f30*/  FADD.FTZ R9, R101.reuse, R8 ;  /* 0x0000000865097221 */ /* 0x044fe20000010000 */
[----:B------:R-:W-:Y:S02]  /*6f40*/  F2FP.F16.F32.PACK_AB R136, R101, R136 ;  /* 0x000000886588723e */ /* 0x000fe400000000ff */
[----:B---3--:R-:W-:-:S04]  /*6f50*/  F2FP.F16.F32.PACK_AB R141, R123, R106 ;  /* 0x0000006a7b8d723e */ /* 0x008fc800000000ff */
[----:B------:R2:W3:Y:S01]  /*6f60*/  MUFU.EX2 R110, R143 ;  /* 0x0000008f006e7308 */ /* 0x0004e20000000800 */
[C---:B----4-:R-:W-:Y:S01]  /*6f70*/  FADD.FTZ R5, R137.reuse, R5 ;  /* 0x0000000589057221 */ /* 0x050fe20000010000 */
[----:B------:R-:W-:-:S06]  /*6f80*/  F2FP.F16.F32.PACK_AB R137, R137, R100 ;  /* 0x000000648989723e */ /* 0x000fcc00000000ff */
[----:B------:R-:W4:Y:S01]  /*6f90*/  MUFU.EX2 R3, R3 ;  /* 0x0000000300037308 */ /* 0x000f220000000800 */
[----:B0-----:R-:W-:Y:S01]  /*6fa0*/  FADD.FTZ R8, R138, R9 ;  /* 0x000000098a087221 */ /* 0x001fe20000010000 */
[----:B--2---:R-:W-:Y:S01]  /*6fb0*/  F2FP.F16.F32.PACK_AB R143, R183, R108 ;  /* 0x0000006cb78f723e */ /* 0x004fe200000000ff */
[----:B------:R-:W-:-:S05]  /*6fc0*/  IMAD.MOV.U32 R9, RZ, RZ, R89 ;  /* 0x000000ffff097224 */ /* 0x000fca00078e0059 */
[----:B------:R-:W0:Y:S01]  /*6fd0*/  MUFU.EX2 R98, R98 ;  /* 0x0000006200627308 */ /* 0x000e220000000800 */
[----:B---3--:R-:W-:Y:S01]  /*6fe0*/  FADD.FTZ R5, R110, R5 ;  /* 0x000000056e057221 */ /* 0x008fe20000010000 */
[C---:B----4-:R-:W-:Y:S01]  /*6ff0*/  FADD.FTZ R8, R3.reuse, R8 ;  /* 0x0000000803087221 */ /* 0x050fe20000010000 */
[----:B------:R-:W-:Y:S01]  /*7000*/  F2FP.F16.F32.PACK_AB R138, R3, R138 ;  /* 0x0000008a038a723e */ /* 0x000fe200000000ff */
[----:B------:R-:W-:Y:S02]  /*7010*/  IMAD.MOV.U32 R3, RZ, RZ, R127 ;  /* 0x000000ffff037224 */ /* 0x000fe400078e007f */
[C---:B0-----:R-:W-:Y:S01]  /*7020*/  FADD.FTZ R5, R98.reuse, R5 ;  /* 0x0000000562057221 */ /* 0x041fe20000010000 */
[----:B------:R-:W-:Y:S01]  /*7030*/  F2FP.F16.F32.PACK_AB R139, R98, R110 ;  /* 0x0000006e628b723e */ /* 0x000fe200000000ff */
[----:B-1----:R-:W-:Y:S06]  /*7040*/  @P1 BRA `(.L_x_1101) ;  /* 0xffffffd000c41947 */ /* 0x002fec000383ffff */
[----:B------:R-:W-:Y:S01]  /*7050*/  IMAD.MOV.U32 R9, RZ, RZ, R89 ;  /* 0x000000ffff097224 */ /* 0x000fe200078e0059 */
[----:B------:R-:W-:Y:S01]  /*7060*/  UMOV UR36, UR4 ;  /* 0x0000000400247c82 */ /* 0x000fe20008000000 */
[----:B------:R-:W-:Y:S01]  /*7070*/  IMAD.MOV.U32 R3, RZ, RZ, R127 ;  /* 0x000000ffff037224 */ /* 0x000fe200078e007f */
[----:B------:R-:W-:-:S06]  /*7080*/  UMOV UR37, UR7 ;  /* 0x0000000700257c82 */ /* 0x000fcc0008000000 */
.L_x_1084:
[----:B------:R-:W0:Y:S01]  /*7090*/  LDC R11, c[0x0][0x9e4] ;  /* 0x00027900ff0b7b82 */ /* 0x000e220000000800 */
[----:B------:R-:W-:-:S05]  /*70a0*/  IADD3 R14, R16, 0x80, -R17 ;  /* 0x00000080100e7810 */ /* 0x000fca0007ffe811 */
[----:B------:R-:W-:-:S04]  /*70b0*/  IMAD R14, R161, 0x80, R14 ;  /* 0x00000080a10e7824 */ /* 0x000fc800078e020e */
[----:B------:R-:W-:Y:S01]  /*70c0*/  VIADD R13, R14, -UR59 ;  /* 0x8000003b0e0d7c36 */ /* 0x000fe20008000000 */
[----:B0-----:R-:W-:-:S13]  /*70d0*/  ISETP.GE.AND P1, PT, R11, 0x1, PT ;  /* 0x000000010b00780c */ /* 0x001fda0003f26270 */
[----:B------:R-:W-:Y:S05]  /*70e0*/  @!P1 BRA `(.L_x_1102) ;  /* 0x00000000003c9947 */ /* 0x000fea0003800000 */
        /* <DEDUP_REMOVED lines=9> */
.L_x_1103:
[----:B------:R-:W-:-:S13]  /*7180*/  ISETP.NE.AND P1, PT, R11, 0x1, PT ;  /* 0x000000010b00780c */ /* 0x000fda0003f25270 */
[----:B------:R-:W0:Y:S02]  /*7190*/  @P1 LDC.64 R20, c[0x0][0x9e8] ;  /* 0x00027a00ff141b82 */ /* 0x000e240000000a00 */
[----:B0-----:R-:W-:-:S05]  /*71a0*/  @P1 IMAD.HI.U32 R20, R14, R20, RZ ;  /* 0x000000140e141227 */ /* 0x001fca00078e00ff */
[----:B------:R-:W-:-:S07]  /*71b0*/  @P1 SHF.R.U32.HI R14, RZ, R21, R20 ;  /* 0x00000015ff0e1219 */ /* 0x000fce0000011614 */
.L_x_1104:
[----:B------:R-:W-:-:S05]  /*71c0*/  IMAD R14, R14, R11, RZ ;  /* 0x0000000b0e0e7224 */ /* 0x000fca00078e02ff */
[----:B------:R-:W-:-:S07]  /*71d0*/  VIMNMX R13, R13, R14, !PT ;  /* 0x0000000e0d0d7248 */ /* 0x000fce0007fe0100 */
.L_x_1102:
        /* <DEDUP_REMOVED lines=11> */
.L_x_1114:
[----:B------:R-:W-:-:S04]  /*7290*/  UIADD3 UR5, UR4, 0x1, URZ ;  /* 0x0000000104057890 */ /* 0x000fc8000fffe03f */
[----:B------:R-:W-:-:S04]  /*72a0*/  UISETP.NE.AND UP0, UPT, UR5, 0x2, UPT ;  /* 0x000000020500788c */ /* 0x000fc8000bf05270 */
[----:B------:R-:W-:Y:S02]  /*72b0*/  USEL UR37, URZ, 0x1, UP0 ;  /* 0x000000013f257887 */ /* 0x000fe40008000000 */
[----:B------:R-:W-:Y:S02]  /*72c0*/  USEL UR36, UR5, URZ, UP0 ;  /* 0x0000003f05247287 */ /* 0x000fe40008000000 */
[----:B------:R-:W-:Y:S01]  /*72d0*/  ULOP3.LUT UR37, UR7, UR37, URZ, 0x3c, !UPT ;  /* 0x0000002507257292 */ /* 0x000fe2000f8e3c3f */
[----:B------:R-:W-:Y:S11]  /*72e0*/  @!P0 BRA `(.L_x_1106) ;  /* 0x0000000000048947 */ /* 0x000ff60003800000 */
[----:B------:R-:W-:Y:S01]  /*72f0*/  BPT.TRAP 0x1 ;  /* 0x000000040000795c */ /* 0x000fe20000300000 */
.L_x_1106:
[----:B------:R-:W-:Y:S01]  /*7300*/  ULEA UR5, UR36, UR38, 0x3 ;  /* 0x0000002624057291 */ /* 0x000fe2000f8e183f */
[----:B------:R-:W-:-:S05]  /*7310*/  IMAD.U32 R3, RZ, RZ, UR37 ;  /* 0x00000025ff037e24 */ /* 0x000fca000f8e00ff */
[----:B------:R-:W-:-:S04]  /*7320*/  SHF.L.U32 R3, R3, 0x1f, RZ ;  /* 0x0000001f03037819 */ /* 0x000fc800000006ff */
[----:B------:R0:W1:Y:S01]  /*7330*/  SYNCS.PHASECHK.TRANS64.TRYWAIT P1, [UR5+0x2a830], R3 ;  /* 0x02a83003ff0075a7 */ /* 0x0000620008020145 */
[----:B------:R-:W-:Y:S05]  /*7340*/  @!P0 BRA `(.L_x_1107) ;  /* 0x0000000000048947 */ /* 0x000fea0003800000 */
[----:B------:R-:W-:Y:S01]  /*7350*/  BPT.TRAP 0x1 ;  /* 0x000000040000795c */ /* 0x000fe20000300000 */
.L_x_1107:
[----:B-1----:R-:W-:Y:S05]  /*7360*/  @P1 BRA `(.L_x_1108) ;  /* 0x0000000000081947 */ /* 0x002fea0003800000 */
[----:B------:R-:W1:Y:S02]  /*7370*/  SYNCS.PHASECHK.TRANS64.TRYWAIT P1, [UR5+0x2a830], R3 ;  /* 0x02a83003ff0075a7 */ /* 0x000e640008020145 */
[----:B-1----:R-:W-:Y:S05]  /*7380*/  @!P1 BRA `(.L_x_1109) ;  /* 0x000000c800289947 */ /* 0x002fea0003800000 */
.L_x_1108:
        /* <DEDUP_REMOVED lines=131> */
.L_x_1110:
[----:B------:R-:W-:Y:S01]  /*7bc0*/  ULEA UR10, UR4, UR38, 0x3 ;  /* 0x00000026040a7291 */ /* 0x000fe2000f8e183f */
[----:B------:R-:W-:-:S05]  /*7bd0*/  IMAD.U32 R0, RZ, RZ, UR7 ;  /* 0x00000007ff007e24 */ /* 0x000fca000f8e00ff */
[----:B------:R-:W-:-:S04]  /*7be0*/  SHF.L.U32 R0, R0, 0x1f, RZ ;  /* 0x0000001f00007819 */ /* 0x000fc800000006ff */
[----:B------:R2:W3:Y:S01]  /*7bf0*/  SYNCS.PHASECHK.TRANS64.TRYWAIT P1, [UR10+0x2a850], R0 ;  /* 0x02a85000ff0075a7 */ /* 0x0004e2000802014a */
[----:B------:R-:W-:Y:S05]  /*7c00*/  @!P0 BRA `(.L_x_1111) ;  /* 0x0000000000048947 */ /* 0x000fea0003800000 */
[----:B------:R-:W-:Y:S01]  /*7c10*/  BPT.TRAP 0x1 ;  /* 0x000000040000795c */ /* 0x000fe20000300000 */
.L_x_1111:
[----:B---3--:R-:W-:Y:S05]  /*7c20*/  @P1 BRA `(.L_x_1112) ;  /* 0x0000000000081947 */ /* 0x008fea0003800000 */
[----:B------:R-:W3:Y:S02]  /*7c30*/  SYNCS.PHASECHK.TRANS64.TRYWAIT P1, [UR10+0x2a850], R0 ;  /* 0x02a85000ff0075a7 */ /* 0x000ee4000802014a */
[----:B---3--:R-:W-:Y:S05]  /*7c40*/  @!P1 BRA `(.L_x_1113) ;  /* 0x000000c000109947 */ /* 0x008fea0003800000 */
.L_x_1112:
[----:B------:R-:W-:Y:S01]  /*7c50*/  UIADD3 UR6, UR38, 0x400, URZ ;  /* 0x0000040026067890 */ /* 0x000fe2000fffe03f */
[----:B------:R-:W-:Y:S01]  /*7c60*/  WARPGROUP.ARRIVE ;  /* 0x00000000000079c5 */ /* 0x000fe20000000000 */
[----:B------:R-:W-:Y:S01]  /*7c70*/  UMOV UR7, 0x40000040 ;  /* 0x4000004000077882 */ /* 0x000fe20000000000 */
[----:B0-2---:R-:W-:Y:S01]  /*7c80*/  FMNMX.FTZ R0, R88, R15, !PT ;  /* 0x0000000f58007209 */ /* 0x005fe20007810000 */
[----:B------:R-:W-:Y:S01]  /*7c90*/  USHF.R.U32.HI UR6, URZ, 0x4, UR6 ;  /* 0x000000043f067899 */ /* 0x000fe20008011606 */
[----:B-1----:R-:W0:Y:S01]  /*7ca0*/  LDC R10, c[0x0][0x988] ;  /* 0x00026200ff0a7b82 */ /* 0x002e220000000800 */
[----:B------:R-:W-:Y:S01]  /*7cb0*/  FMNMX.FTZ R2, R90, R14, !PT ;  /* 0x0000000e5a027209 */ /* 0x000fe20007810000 */
[----:B------:R-:W1:Y:S01]  /*7cc0*/  S2R R160, SR_TID.X ;  /* 0x0000000000a07919 */ /* 0x000e620000002100 */
[----:B------:R-:W-:Y:S01]  /*7cd0*/  ULOP3.LUT UR6, UR6, 0x3fff, URZ, 0xc0, !UPT ;  /* 0x00003fff06067892 */ /* 0x000fe2000f8ec03f */
[----:B------:R-:W-:-:S03]  /*7ce0*/  FMNMX.FTZ R3, R89, R0, !PT ;  /* 0x0000000059037209 */ /* 0x000fc60007810000 */
[----:B------:R-:W-:Y:S01]  /*7cf0*/  ULOP3.LUT UR6, UR6, 0x3000000, URZ, 0xfc, !UPT ;  /* 0x0300000006067892 */ /* 0x000fe2000f8efc3f */
[----:B------:R-:W-:-:S03]  /*7d00*/  FMNMX.FTZ R0, R92, R3, !PT ;  /* 0x000000035c007209 */ /* 0x000fc60007810000 */
[----:B------:R-:W-:Y:S01]  /*7d10*/  UIMAD UR4, UR4, 0x600, UR6 ;  /* 0x00000600040478a4 */ /* 0x000fe2000f8e0206 */
[----:B------:R-:W-:-:S04]  /*7d20*/  FMNMX.FTZ R3, R93, R0, !PT ;  /* 0x000000005d037209 */ /* 0x000fc80007810000 */
        /* <DEDUP_REMOVED lines=8> */
[----:B------:R-:W-:Y:S02]  /*7db0*/  FMNMX.FTZ R0, R104, R3, !PT ;  /* 0x0000000368007209 */ /* 0x000fe40007810000 */
[----:B-1----:R-:W-:Y:S02]  /*7dc0*/  LOP3.LUT P1, RZ, R160, 0x7f, RZ, 0xc0, !PT ;  /* 0x0000007fa0ff7812 */ /* 0x002fe4000782c0ff */
        /* <DEDUP_REMOVED lines=15> */
[----:B------:R-:W1:Y:S02]  /*7ec0*/  SHFL.BFLY PT, R3, R0, 0x2, 0x1f ;  /* 0x0c401f0000037f89 */ /* 0x000e6400000e0000 */
[----:B-1----:R-:W-:-:S05]  /*7ed0*/  FMNMX.FTZ R20, R0, R3, !PT ;  /* 0x0000000300147209 */ /* 0x002fca0007810000 */
[----:B------:R-:W1:Y:S02]  /*7ee0*/  SHFL.BFLY PT, R3, R20, 0x1, 0x1f ;  /* 0x0c201f0014037f89 */ /* 0x000e6400000e0000 */
[----:B-1----:R-:W-:-:S05]  /*7ef0*/  FMNMX.FTZ R3, R20, R3, !PT ;  /* 0x0000000314037209 */ /* 0x002fca0007810000 */
[----:B------:R-:W-:-:S04]  /*7f00*/  FADD.FTZ R9, -R3, R15 ;  /* 0x0000000f03097221 */ /* 0x000fc80000010100 */
[----:B0-----:R-:W-:Y:S01]  /*7f10*/  FMUL.FTZ R21, R9, R10 ;  /* 0x0000000a09157220 */ /* 0x001fe20000410000 */
[----:B------:R-:W-:Y:S02]  /*7f20*/  WARPGROUP.DEPBAR.LE gsb0, 0x0 ;  /* 0x00008000000079c5 */ /* 0x000fe40000010000 */
[----:B------:R-:W-:Y:S01]  /*7f30*/  WARPGROUP.ARRIVE ;  /* 0x00000000000079c5 */ /* 0x000fe20000000000 */
[----:B------:R-:W-:Y:S01]  /*7f40*/  FMNMX.FTZ R9, R91, R2, !PT ;  /* 0x000000025b097209 */ /* 0x000fe20007810000 */
[----:B------:R0:W-:Y:S03]  /*7f50*/  MUFU.EX2 R0, R21 ;  /* 0x0000001500007308 */ /* 0x0001e60000000800 */
[----:B------:R-:W-:Y:S01]  /*7f60*/  FMNMX.FTZ R2, R94, R9, !PT ;  /* 0x000000095e027209 */ /* 0x000fe20007810000 */
[----:B------:R-:W-:Y:S01]  /*7f70*/  HGMMA.64x128x16.F32 R24, R152, gdesc[UR4].tnspB, R24, gsb0 ;  /* 0x41e0000498187df0 */ /* 0x000fe20008000818 */
[----:B------:R-:W-:Y:S01]  /*7f80*/  UIADD3 UR6, UR4, 0x100, URZ ;  /* 0x0000010004067890 */ /* 0x000fe2000fffe03f */
[----:B------:R-:W-:Y:S01]  /*7f90*/  UMOV UR7, 0x40000040 ;  /* 0x4000004000077882 */ /* 0x000fe20000000000 */
        /* <DEDUP_REMOVED lines=23> */
[----:B------:R-:W1:Y:S01]  /*8110*/  SHFL.BFLY PT, R2, R9, 0x1, 0x1f ;  /* 0x0c201f0009027f89 */ /* 0x000e6200000e0000 */
[----:B------:R-:W-:Y:S02]  /*8120*/  WARPGROUP.DEPBAR.LE gsb0, 0x0 ;  /* 0x00008000000079c5 */ /* 0x000fe40000010000 */
[----:B------:R-:W-:Y:S01]  /*8130*/  WARPGROUP.ARRIVE ;  /* 0x00000000000079c5 */ /* 0x000fe20000000000 */
[----:B-1----:R-:W-:-:S05]  /*8140*/  FMNMX.FTZ R9, R9, R2, !PT ;  /* 0x0000000209097209 */ /* 0x002fca0007810000 */
[----:B------:R-:W-:Y:S01]  /*8150*/  HGMMA.64x128x16.F32 R24, R148, gdesc[UR4].tnspB, R24, gsb0 ;  /* 0x41e0000494187df0 */ /* 0x000fe20008000818 */
[----:B------:R-:W-:Y:S01]  /*8160*/  UIADD3 UR6, UR4, 0x180, URZ ;  /* 0x0000018004067890 */ /* 0x000fe2000fffe03f */
[----:B------:R-:W-:Y:S01]  /*8170*/  UMOV UR7, 0x40000040 ;  /* 0x4000004000077882 */ /* 0x000fe20000000000 */
[----:B------:R-:W-:Y:S02]  /*8180*/  WARPGROUP.DEPBAR.LE gsb0, 0x0 ;  /* 0x00008000000079c5 */ /* 0x000fe40000010000 */
[----:B------:R-:W-:Y:S01]  /*8190*/  WARPGROUP.ARRIVE ;  /* 0x00000000000079c5 */ /* 0x000fe20000000000 */
[----:B------:R-:W-:-:S04]  /*81a0*/  FMUL.FTZ R149, R3, R10 ;  /* 0x0000000a03957220 */ /* 0x000fc80000410000 */
[-CC-:B------:R-:W-:Y:S02]  /*81b0*/  FFMA.FTZ R156, R89, R10.reuse, -R149.reuse ;  /* 0x0000000a599c7223 */ /* 0x180fe40000010895 */
[----:B------:R-:W-:Y:S01]  /*81c0*/  HGMMA.64x128x16.F32 R24, R144, gdesc[UR4].tnspB, R24, gsb0 ;  /* 0x41e0000490187df0 */ /* 0x000fe20008000818 */
[----:B------:R-:W-:Y:S01]  /*81d0*/  UIADD3 UR6, UR4, 0x200, URZ ;  /* 0x0000020004067890 */ /* 0x000fe2000fffe03f */
[-CC-:B0-----:R-:W-:Y:S01]  /*81e0*/  FFMA.FTZ R21, R93, R10.reuse, -R149.reuse ;  /* 0x0000000a5d157223 */ /* 0x181fe20000010895 */
[----:B------:R-:W-:Y:S01]  /*81f0*/  UMOV UR7, 0x40000040 ;  /* 0x4000004000077882 */ /* 0x000fe20000000000 */
[----:B------:R-:W-:Y:S01]  /*8200*/  UIADD3 UR4, UR4, 0x280, URZ ;  /* 0x0000028004047890 */ /* 0x000fe2000fffe03f */
        /* <DEDUP_REMOVED lines=10> */
[C---:B------:R-:W-:Y:S01]  /*82b0*/  FADD.FTZ R129, -R9.reuse, R14 ;  /* 0x0000000e09817221 */ /* 0x040fe20000010100 */
[-C--:B------:R-:W-:Y:S01]  /*82c0*/  FMUL.FTZ R133, R9, R10.reuse ;  /* 0x0000000a09857220 */ /* 0x080fe20000410000 */
[-CC-:B------:R-:W-:Y:S01]  /*82d0*/  FFMA.FTZ R15, R88, R10.reuse, -R149.reuse ;  /* 0x0000000a580f7223 */ /* 0x180fe20000010895 */
[-C--:B------:R-:W-:Y:S01]  /*82e0*/  FFMA.FTZ R158, R92, R10.reuse, -R149 ;  /* 0x0000000a5c9e7223 */ /* 0x080fe20000010895 */
[-C--:B------:R-:W-:Y:S01]  /*82f0*/  FMUL.FTZ R129, R129, R10.reuse ;  /* 0x0000000a81817220 */ /* 0x080fe20000410000 */
[-CC-:B------:R-:W-:Y:S01]  /*8300*/  FFMA.FTZ R90, R90, R10.reuse, -R133.reuse ;  /* 0x0000000a5a5a7223 */ /* 0x180fe20000010885 */
[-CC-:B------:R-:W-:Y:S01]  /*8310*/  FFMA.FTZ R91, R91, R10.reuse, -R133.reuse ;  /* 0x0000000a5b5b7223 */ /* 0x180fe20000010885 */
[-C--:B------:R-:W-:Y:S01]  /*8320*/  FFMA.FTZ R94, R94, R10.reuse, -R133 ;  /* 0x0000000a5e5e7223 */ /* 0x080fe20000010885 */
[----:B------:R-:W-:Y:S01]  /*8330*/  MUFU.EX2 R15, R15 ;  /* 0x0000000f000f7308 */ /* 0x000fe20000000800 */
[-C--:B------:R-:W-:Y:S01]  /*8340*/  FFMA.FTZ R154, R100, R10.reuse, -R149 ;  /* 0x0000000a649a7223 */ /* 0x080fe20000010895 */
[-C--:B------:R-:W-:Y:S01]  /*8350*/  FFMA.FTZ R95, R95, R10.reuse, -R133 ;  /* 0x0000000a5f5f7223 */ /* 0x080fe20000010885 */
[-C--:B------:R-:W-:Y:S01]  /*8360*/  FFMA.FTZ R152, R96, R10.reuse, -R149 ;  /* 0x0000000a60987223 */ /* 0x080fe20000010895 */
[-CC-:B------:R-:W-:Y:S01]  /*8370*/  FFMA.FTZ R98, R98, R10.reuse, -R133.reuse ;  /* 0x0000000a62627223 */ /* 0x180fe20000010885 */
[-CC-:B------:R-:W-:Y:S01]  /*8380*/  FFMA.FTZ R99, R99, R10.reuse, -R133.reuse ;  /* 0x0000000a63637223 */ /* 0x180fe20000010885 */
[-CC-:B------:R-:W-:Y:S01]  /*8390*/  FFMA.FTZ R102, R102, R10.reuse, -R133.reuse ;  /* 0x0000000a66667223 */ /* 0x180fe20000010885 */
[-C--:B------:R-:W-:Y:S01]  /*83a0*/  FFMA.FTZ R103, R103, R10.reuse, -R133 ;  /* 0x0000000a67677223 */ /* 0x080fe20000010885 */
[----:B------:R-:W-:Y:S01]  /*83b0*/  MUFU.EX2 R2, R129 ;  /* 0x0000008100027308 */ /* 0x000fe20000000800 */
[-C--:B------:R-:W-:Y:S01]  /*83c0*/  FFMA.FTZ R148, R104, R10.reuse, -R149 ;  /* 0x0000000a68947223 */ /* 0x080fe20000010895 */
[-CC-:B------:R-:W-:Y:S01]  /*83d0*/  FFMA.FTZ R106, R106, R10.reuse, -R133.reuse ;  /* 0x0000000a6a6a7223 */ /* 0x180fe20000010885 */
[-C--:B------:R-:W-:Y:S01]  /*83e0*/  FFMA.FTZ R107, R107, R10.reuse, -R133 ;  /* 0x0000000a6b6b7223 */ /* 0x080fe20000010885 */
[-C--:B------:R-:W-:Y:S01]  /*83f0*/  FFMA.FTZ R150, R108, R10.reuse, -R149 ;  /* 0x0000000a6c967223 */ /* 0x080fe20000010895 */
[-CC-:B------:R-:W-:Y:S01]  /*8400*/  FFMA.FTZ R110, R110, R10.reuse, -R133.reuse ;  /* 0x0000000a6e6e7223 */ /* 0x180fe20000010885 */
[-CC-:B------:R-:W-:Y:S01]  /*8410*/  FFMA.FTZ R111, R111, R10.reuse, -R133.reuse ;  /* 0x0000000a6f6f7223 */ /* 0x180fe20000010885 */
[-CC-:B------:R-:W-:Y:S01]  /*8420*/  FFMA.FTZ R114, R114, R10.reuse, -R133.reuse ;  /* 0x0000000a72727223 */ /* 0x180fe20000010885 */
[----:B------:R-:W0:Y:S01]  /*8430*/  MUFU.EX2 R157, R90 ;  /* 0x0000005a009d7308 */ /* 0x000e220000000800 */
[-CC-:B------:R-:W-:Y:S01]  /*8440*/  FFMA.FTZ R115, R115, R10.reuse, -R133.reuse ;  /* 0x0000000a73737223 */ /* 0x180fe20000010885 */
[-CC-:B------:R-:W-:Y:S01]  /*8450*/  FFMA.FTZ R118, R118, R10.reuse, -R133.reuse ;  /* 0x0000000a76767223 */ /* 0x180fe20000010885 */
[-C--:B------:R-:W-:Y:S01]  /*8460*/  FFMA.FTZ R119, R119, R10.reuse, -R133 ;  /* 0x0000000a77777223 */ /* 0x080fe20000010885 */
[-C--:B------:R-:W-:Y:S01]  /*8470*/  FFMA.FTZ R20, R120, R10.reuse, -R149 ;  /* 0x0000000a78147223 */ /* 0x080fe20000010895 */
[-CC-:B------:R-:W-:Y:S01]  /*8480*/  FFMA.FTZ R122, R122, R10.reuse, -R133.reuse ;  /* 0x0000000a7a7a7223 */ /* 0x180fe20000010885 */
[-C--:B------:R-:W-:Y:S01]  /*8490*/  FFMA.FTZ R123, R123, R10.reuse, -R133 ;  /* 0x0000000a7b7b7223 */ /* 0x080fe20000010885 */
[-C--:B------:R-:W-:Y:S01]  /*84a0*/  FFMA.FTZ R88, R124, R10.reuse, -R149 ;  /* 0x0000000a7c587223 */ /* 0x080fe20000010895 */
[----:B------:R-:W1:Y:S01]  /*84b0*/  MUFU.EX2 R156, R156 ;  /* 0x0000009c009c7308 */ /* 0x000e620000000800 */
[----:B------:R-:W-:Y:S01]  /*84c0*/  FFMA.FTZ R126, R126, R10, -R133 ;  /* 0x0000000a7e7e7223 */ /* 0x000fe20000010885 */
[----:B------:R-:W-:-:S02]  /*84d0*/  IMAD.U32 R14, RZ, RZ, UR5 ;  /* 0x00000005ff0e7e24 */ /* 0x000fc4000f8e00ff */
[-C--:B------:R-:W-:Y:S01]  /*84e0*/  FFMA.FTZ R127, R127, R10.reuse, -R133 ;  /* 0x0000000a7f7f7223 */ /* 0x080fe20000010885 */
[-C--:B------:R-:W-:Y:S01]  /*84f0*/  FFMA.FTZ R92, R128, R10.reuse, -R149 ;  /* 0x0000000a805c7223 */ /* 0x080fe20000010895 */
[-CC-:B------:R-:W-:Y:S01]  /*8500*/  FFMA.FTZ R130, R130, R10.reuse, -R133.reuse ;  /* 0x0000000a82827223 */ /* 0x180fe20000010885 */
[----:B------:R-:W-:Y:S02]  /*8510*/  @!P1 VIADD R14, R14, 0x2a840 ;  /* 0x0002a8400e0e9836 */ /* 0x000fe40000000000 */
[-C--:B------:R-:W-:Y:S01]  /*8520*/  FFMA.FTZ R131, R131, R10.reuse, -R133 ;  /* 0x0000000a83837223 */ /* 0x080fe20000010885 */
[----:B------:R2:W3:Y:S01]  /*8530*/  MUFU.EX2 R100, R91 ;  /* 0x0000005b00647308 */ /* 0x0004e20000000800 */
[----:B0-----:R-:W-:Y:S01]  /*8540*/  FFMA.FTZ R5, R2, R5, R157 ;  /* 0x0000000502057223 */ /* 0x001fe2000001009d */
[----:B------:R-:W-:Y:S01]  /*8550*/  IMAD.U32 R90, RZ, RZ, UR10 ;  /* 0x0000000aff5a7e24 */ /* 0x000fe2000f8e00ff */
[----:B------:R-:W-:Y:S01]  /*8560*/  @!P1 PRMT R14, RZ, 0x654, R14 ;  /* 0x00000654ff0e9816 */ /* 0x000fe2000000000e */
[-C--:B------:R-:W-:Y:S01]  /*8570*/  FFMA.FTZ R96, R132, R10.reuse, -R149 ;  /* 0x0000000a84607223 */ /* 0x080fe20000010895 */
[-CC-:B------:R-:W-:Y:S01]  /*8580*/  FFMA.FTZ R134, R134, R10.reuse, -R133.reuse ;  /* 0x0000000a86867223 */ /* 0x180fe20000010885 */
[----:B------:R-:W-:-:S02]  /*8590*/  FFMA.FTZ R133, R135, R10, -R133 ;  /* 0x0000000a87857223 */ /* 0x000fc40000010885 */
[----:B------:R-:W0:Y:S01]  /*85a0*/  MUFU.EX2 R158, R158 ;  /* 0x0000009e009e7308 */ /* 0x000e220000000800 */
[----:B--2---:R-:W-:-:S04]  /*85b0*/  FFMA.FTZ R91, R0, R8, R15 ;  /* 0x00000008005b7223 */ /* 0x004fc8000001000f */
[C---:B-1----:R-:W-:Y:S01]  /*85c0*/  FADD.FTZ R91, R156.reuse, R91 ;  /* 0x0000005b9c5b7221 */ /* 0x042fe20000010000 */
[----:B------:R-:W-:Y:S02]  /*85d0*/  F2FP.F16.F32.PACK_AB R156, R156, R15 ;  /* 0x0000000f9c9c723e */ /* 0x000fe400000000ff */
[----:B------:R-:W1:Y:S01]  /*85e0*/  MUFU.EX2 R94, R94 ;  /* 0x0000005e005e7308 */ /* 0x000e620000000800 */
[C---:B---3--:R-:W-:Y:S01]  /*85f0*/  FADD.FTZ R5, R100.reuse, R5 ;  /* 0x0000000564057221 */ /* 0x048fe20000010000 */
        /* <DEDUP_REMOVED lines=20> */
[----:B------:R-:W-:Y:S01]  /*8740*/  F2FP.F16.F32.PACK_AB R153, R99, R98 ;  /* 0x000000626399723e */ /* 0x000fe200000000ff */
[----:B------:R-:W-:Y:S02]  /*8750*/  WARPGROUP.DEPBAR.LE gsb0, 0x0 ;  /* 0x00008000000079c5 */ /* 0x000fe40000010000 */
[----:B------:R-:W-:-:S03]  /*8760*/  WARPGROUP.ARRIVE ;  /* 0x00000000000079c5 */ /* 0x000fc60000000000 */
[----:B------:R-:W1:Y:S01]  /*8770*/  MUFU.EX2 R93, R93 ;  /* 0x0000005d005d7308 */ /* 0x000e620000000800 */
[----:B--2---:R-:W-:Y:S01]  /*8780*/  FADD.FTZ R8, R154, R91 ;  /* 0x0000005b9a087221 */ /* 0x004fe20000010000 */
[-CC-:B------:R-:W-:Y:S01]  /*8790*/  FFMA.FTZ R144, R112, R10.reuse, -R149.reuse ;  /* 0x0000000a70907223 */ /* 0x180fe20000010895 */
[----:B------:R-:W-:Y:S01]  /*87a0*/  FFMA.FTZ R146, R116, R10, -R149 ;  /* 0x0000000a74927223 */ /* 0x000fe20000010895 */
[----:B------:R-:W-:Y:S01]  /*87b0*/  HGMMA.64x128x16.F32 R24, R140, gdesc[UR4].tnspB, R24, gsb0 ;  /* 0x41e000048c187df0 */ /* 0x000fe20008000818 */
[----:B------:R-:W-:Y:S01]  /*87c0*/  UMOV UR6, UR4 ;  /* 0x0000000400067c82 */ /* 0x000fe20008000000 */
[----:B------:R-:W-:Y:S02]  /*87d0*/  UMOV UR7, 0x40000040 ;  /* 0x4000004000077882 */ /* 0x000fe40000000000 */
[----:B------:R-:W2:Y:S01]  /*87e0*/  MUFU.EX2 R103, R103 ;  /* 0x0000006700677308 */ /* 0x000ea20000000800 */
[----:B0-----:R-:W-:Y:S01]  /*87f0*/  FADD.FTZ R5, R102, R5 ;  /* 0x0000000566057221 */ /* 0x001fe20000010000 */
[----:B------:R-:W-:-:S06]  /*8800*/  UMOV UR4, UR36 ;  /* 0x0000002400047c82 */ /* 0x000fcc0008000000 */
        /* <DEDUP_REMOVED lines=42> */
[----:B------:R-:W-:Y:S01]  /*8ab0*/  F2FP.F16.F32.PACK_AB R146, R109, R146 ;  /* 0x000000926d92723e */ /* 0x000fe200000000ff */
[----:B------:R-:W-:Y:S02]  /*8ac0*/  WARPGROUP.DEPBAR.LE gsb0, 0x0 ;  /* 0x00008000000079c5 */ /* 0x000fe40000010000 */
[----:B------:R-:W-:-:S03]  /*8ad0*/  WARPGROUP.ARRIVE ;  /* 0x00000000000079c5 */ /* 0x000fc60000000000 */
[----:B------:R-:W2:Y:S01]  /*8ae0*/  MUFU.EX2 R122, R122 ;  /* 0x0000007a007a7308 */ /* 0x000ea20000000800 */
[C---:B0-----:R-:W-:Y:S01]  /*8af0*/  FADD.FTZ R5, R119.reuse, R5 ;  /* 0x0000000577057221 */ /* 0x041fe20000010000 */
[----:B------:R-:W-:Y:S01]  /*8b00*/  F2FP.F16.F32.PACK_AB R147, R119, R118 ;  /* 0x000000767793723e */ /* 0x000fe200000000ff */
[----:B------:R-:W-:Y:S01]  /*8b10*/  HGMMA.64x128x16.F32 R24, R136, gdesc[UR4].tnspB, R24, gsb0 ;  /* 0x41e0000488187df0 */ /* 0x000fe20008000818 */
[----:B------:R-:W-:-:S04]  /*8b20*/  UMOV UR7, UR37 ;  /* 0x0000002500077c82 */ /* 0x000fc80008000000 */
        /* <DEDUP_REMOVED lines=25> */
[----:B--2---:R-:W-:-:S07]  /*8cc0*/  FADD.FTZ R15, R121, R8 ;  /* 0x00000008790f7221 */ /* 0x004fce0000010000 */
[----:B------:R-:W2:Y:S01]  /*8cd0*/  MUFU.EX2 R134, R134 ;  /* 0x0000008600867308 */ /* 0x000ea20000000800 */
[----:B0-----:R-:W-:-:S07]  /*8ce0*/  FADD.FTZ R5, R131, R5 ;  /* 0x0000000583057221 */ /* 0x001fce0000010000 */
[----:B------:R-:W0:Y:S01]  /*8cf0*/  MUFU.EX2 R125, R125 ;  /* 0x0000007d007d7308 */ /* 0x000e220000000800 */
[----:B-1----:R-:W-:Y:S01]  /*8d00*/  FADD.FTZ R8, R96, R15 ;  /* 0x0000000f60087221 */ /* 0x002fe20000010000 */
[----:B------:R-:W-:-:S06]  /*8d10*/  IMAD.MOV.U32 R15, RZ, RZ, R3 ;  /* 0x000000ffff0f7224 */ /* 0x000fcc00078e0003 */
[----:B------:R-:W1:Y:S01]  /*8d20*/  MUFU.EX2 R133, R133 ;  /* 0x0000008500857308 */ /* 0x000e620000000800 */
[----:B--2---:R-:W-:Y:S01]  /*8d30*/  FADD.FTZ R5, R134, R5 ;  /* 0x0000000586057221 */ /* 0x004fe20000010000 */
[----:B0-----:R-:W-:-:S03]  /*8d40*/  FADD.FTZ R8, R125, R8 ;  /* 0x000000087d087221 */ /* 0x001fc60000010000 */
[----:B-1----:R-:W-:Y:S01]  /*8d50*/  FADD.FTZ R5, R133, R5 ;  /* 0x0000000585057221 */ /* 0x002fe20000010000 */
[----:B------:R-:W-:Y:S02]  /*8d60*/  WARPGROUP.DEPBAR.LE gsb0, 0x0 ;  /* 0x00008000000079c5 */ /* 0x000fe40000010000 */
[----:B------:R0:W-:Y:S01]  /*8d70*/  @!P1 SYNCS.ARRIVE.TRANS64.RED.A1T0 RZ, [R14+URZ], RZ ;  /* 0x000000ff0eff99a7 */ /* 0x0001e2000810043f */
[----:B------:R-:W-:Y:S02]  /*8d80*/  F2FP.F16.F32.PACK_AB R136, R121, R92 ;  /* 0x0000005c7988723e */ /* 0x000fe400000000ff */
[----:B------:R-:W-:Y:S02]  /*8d90*/  F2FP.F16.F32.PACK_AB R137, R131, R130 ;  /* 0x000000828389723e */ /* 0x000fe400000000ff */
[----:B------:R-:W-:Y:S02]  /*8da0*/  F2FP.F16.F32.PACK_AB R138, R125, R96 ;  /* 0x000000607d8a723e */ /* 0x000fe400000000ff */
[----:B------:R-:W-:Y:S01]  /*8db0*/  F2FP.F16.F32.PACK_AB R139, R133, R134 ;  /* 0x00000086858b723e */ /* 0x000fe200000000ff */
[----:B0-----:R-:W-:-:S05]  /*8dc0*/  @!P1 VIADD R14, R90, 0x2a860 ;  /* 0x0002a8605a0e9836 */ /* 0x001fca0000000000 */
[----:B------:R-:W-:-:S04]  /*8dd0*/  @!P1 PRMT R14, RZ, 0x654, R14 ;  /* 0x00000654ff0e9816 */ /* 0x000fc8000000000e */
[----:B------:R0:W-:Y:S01]  /*8de0*/  @!P1 SYNCS.ARRIVE.TRANS64.RED.A1T0 RZ, [R14+URZ], RZ ;  /* 0x000000ff0eff99a7 */ /* 0x0001e2000810043f */
[C---:B------:R-:W-:Y:S01]  /*8df0*/  ISETP.GT.AND P1, PT, R12.reuse, R13, PT ;  /* 0x0000000d0c00720c */ /* 0x040fe20003f24270 */
[----:B------:R-:W-:Y:S02]  /*8e00*/  VIADD R12, R12, 0xffffffff ;  /* 0xffffffff0c0c7836 */ /* 0x000fe40000000000 */
[----:B0-----:R-:W-:-:S10]  /*8e10*/  IMAD.MOV.U32 R14, RZ, RZ, R9 ;  /* 0x000000ffff0e7224 */ /* 0x001fd400078e0009 */
[----:B------:R-:W-:Y:S05]  /*8e20*/  @P1 BRA `(.L_x_1114) ;  /* 0xffffffe400181947 */ /* 0x000fea000383ffff */
.L_x_1105:
[----:B------:R-:W-:-:S13]  /*8e30*/  ISETP.GE.AND P1, PT, R12, R23, PT ;  /* 0x000000170c00720c */ /* 0x000fda0003f26270 */
[----:B------:R-:W-:Y:S05]  /*8e40*/  @!P1 BRA `(.L_x_1115) ;  /* 0x0000002c00549947 */ /* 0x000fea0003800000 */
[----:B------:R-:W-:Y:S01]  /*8e50*/  IMAD.IADD R15, R16, 0x1, -R17 ;  /* 0x00000001100f7824 */ /* 0x000fe200078e0a11 */
[----:B------:R-:W-:Y:S01]  /*8e60*/  UMOV UR7, UR37 ;  /* 0x0000002500077c82 */ /* 0x000fe20008000000 */
[----:B------:R-:W-:Y:S01]  /*8e70*/  IMAD.MOV.U32 R13, RZ, RZ, R9 ;  /* 0x000000ffff0d7224 */ /* 0x000fe200078e0009 */
[----:B------:R-:W-:Y:S01]  /*8e80*/  UMOV UR4, UR36 ;  /* 0x0000002400047c82 */ /* 0x000fe20008000000 */
[----:B------:R-:W-:Y:S01]  /*8e90*/  IMAD.MOV.U32 R14, RZ, RZ, R3 ;  /* 0x000000ffff0e7224 */ /* 0x000fe200078e0003 */
[----:B------:R-:W-:Y:S01]  /*8ea0*/  IADD3 R161, R15, 0x8, R4 ;  /* 0x000000080fa17810 */ /* 0x000fe20007ffe004 */
[----:B------:R-:W-:Y:S01]  /*8eb0*/  IMAD.IADD R15, R4, 0x1, R15 ;  /* 0x00000001040f7824 */ /* 0x000fe200078e020f */
[----:B------:R-:W-:Y:S01]  /*8ec0*/  ULDC UR58, c[0x0][0x9e4] ;  /* 0x00027900003a7ab9 */ /* 0x000fe20000000800 */
[----:B------:R-:W-:Y:S01]  /*8ed0*/  ULDC UR59, c[0x0][0x9dc] ;  /* 0x00027700003b7ab9 */ /* 0x000fe20000000800 */
[----:B------:R-:W-:-:S07]  /*8ee0*/  LOP3.LUT R21, RZ, R161, RZ, 0x33, !PT ;  /* 0x000000a1ff157212 */ /* 0x000fce00078e33ff */
.L_x_1132:
[----:B------:R-:W-:-:S04]  /*8ef0*/  UIADD3 UR5, UR4, 0x1, URZ ;  /* 0x0000000104057890 */ /* 0x000fc8000fffe03f */
[----:B------:R-:W-:-:S04]  /*8f00*/  UISETP.NE.AND UP0, UPT, UR5, 0x2, UPT ;  /* 0x000000020500788c */ /* 0x000fc8000bf05270 */
[----:B------:R-:W-:Y:S02]  /*8f10*/  USEL UR37, URZ, 0x1, UP0 ;  /* 0x000000013f257887 */ /* 0x000fe40008000000 */
[----:B------:R-:W-:Y:S02]  /*8f20*/  USEL UR36, UR5, URZ, UP0 ;  /* 0x0000003f05247287 */ /* 0x000fe40008000000 */
[----:B------:R-:W-:Y:S01]  /*8f30*/  ULOP3.LUT UR37, UR7, UR37, URZ, 0x3c, !UPT ;  /* 0x0000002507257292 */ /* 0x000fe2000f8e3c3f */
[----:B------:R-:W-:Y:S11]  /*8f40*/  @!P0 BRA `(.L_x_1116) ;  /* 0x0000000000048947 */ /* 0x000ff60003800000 */
[----:B------:R-:W-:Y:S01]  /*8f50*/  BPT.TRAP 0x1 ;  /* 0x000000040000795c */ /* 0x000fe20000300000 */
.L_x_1116:
[----:B------:R-:W-:Y:S01]  /*8f60*/  ULEA UR5, UR36, UR38, 0x3 ;  /* 0x0000002624057291 */ /* 0x000fe2000f8e183f */
[----:B------:R-:W-:-:S05]  /*8f70*/  IMAD.U32 R3, RZ, RZ, UR37 ;  /* 0x00000025ff037e24 */ /* 0x000fca000f8e00ff */
[----:B------:R-:W-:-:S04]  /*8f80*/  SHF.L.U32 R3, R3, 0x1f, RZ ;  /* 0x0000001f03037819 */ /* 0x000fc800000006ff */
[----:B------:R0:W1:Y:S01]  /*8f90*/  SYNCS.PHASECHK.TRANS64.TRYWAIT P1, [UR5+0x2a830], R3 ;  /* 0x02a83003ff0075a7 */ /* 0x0000620008020145 */
[----:B------:R-:W-:Y:S05]  /*8fa0*/  @!P0 BRA `(.L_x_1117) ;  /* 0x0000000000048947 */ /* 0x000fea0003800000 */
[----:B------:R-:W-:Y:S01]  /*8fb0*/  BPT.TRAP 0x1 ;  /* 0x000000040000795c */ /* 0x000fe20000300000 */
.L_x_1117:
[----:B-1----:R-:W-:Y:S05]  /*8fc0*/  @P1 BRA `(.L_x_1118) ;  /* 0x0000000000081947 */ /* 0x002fea0003800000 */
[----:B------:R-:W1:Y:S02]  /*8fd0*/  SYNCS.PHASECHK.TRANS64.TRYWAIT P1, [UR5+0x2a830], R3 ;  /* 0x02a83003ff0075a7 */ /* 0x000e640008020145 */
[----:B-1----:R-:W-:Y:S05]  /*8fe0*/  @!P1 BRA `(.L_x_1119) ;  /* 0x000000ac00409947 */ /* 0x002fea0003800000 */
.L_x_1118:
        /* <DEDUP_REMOVED lines=131> */
.L_x_1120:
[----:B------:R-:W-:Y:S01]  /*9820*/  ULEA UR10, UR4, UR38, 0x3 ;  /* 0x00000026040a7291 */ /* 0x000fe2000f8e183f */
[----:B------:R-:W-:-:S05]  /*9830*/  IMAD.U32 R0, RZ, RZ, UR7 ;  /* 0x00000007ff007e24 */ /* 0x000fca000f8e00ff */
[----:B------:R-:W-:-:S04]  /*9840*/  SHF.L.U32 R0, R0, 0x1f, RZ ;  /* 0x0000001f00007819 */ /* 0x000fc800000006ff */
[----:B------:R2:W3:Y:S01]  /*9850*/  SYNCS.PHASECHK.TRANS64.TRYWAIT P1, [UR10+0x2a850], R0 ;  /* 0x02a85000ff0075a7 */ /* 0x0004e2000802014a */
[----:B------:R-:W-:Y:S05]  /*9860*/  @!P0 BRA `(.L_x_1121) ;  /* 0x0000000000048947 */ /* 0x000fea0003800000 */
[----:B------:R-:W-:Y:S01]  /*9870*/  BPT.TRAP 0x1 ;  /* 0x000000040000795c */ /* 0x000fe20000300000 */
.L_x_1121:
[----:B---3--:R-:W-:Y:S05]  /*9880*/  @P1 BRA `(.L_x_1122) ;  /* 0x0000000000081947 */ /* 0x008fea0003800000 */
[----:B------:R-:W3:Y:S02]  /*9890*/  SYNCS.PHASECHK.TRANS64.TRYWAIT P1, [UR10+0x2a850], R0 ;  /* 0x02a85000ff0075a7 */ /* 0x000ee4000802014a */
[----:B---3--:R-:W-:Y:S05]  /*98a0*/  @!P1 BRA `(.L_x_1123) ;  /* 0x000000a400289947 */ /* 0x008fea0003800000 */
.L_x_1122:
[----:B------:R-:W-:Y:S01]  /*98b0*/  UIADD3 UR6, UR38, 0x400, URZ ;  /* 0x0000040026067890 */ /* 0x000fe2000fffe03f */
[----:B------:R-:W-:Y:S01]  /*98c0*/  WARPGROUP.ARRIVE ;  /* 0x00000000000079c5 */ /* 0x000fe20000000000 */
[----:B------:R-:W-:-:S05]  /*98d0*/  UMOV UR7, 0x40000040 ;  /* 0x4000004000077882 */ /* 0x000fca0000000000 */
[----:B------:R-:W3:Y:S01]  /*98e0*/  S2R R160, SR_TID.X ;  /* 0x0000000000a07919 */ /* 0x000ee20000002100 */
[----:B------:R-:W-:Y:S01]  /*98f0*/  USHF.R.U32.HI UR6, URZ, 0x4, UR6 ;  /* 0x000000043f067899 */ /* 0x000fe20008011606 */
[----:B0-2---:R-:W-:Y:S01]  /*9900*/  IMAD.U32 R0, RZ, RZ, UR5 ;  /* 0x00000005ff007e24 */ /* 0x005fe2000f8e00ff */
[----:B------:R-:W-:Y:S02]  /*9910*/  ULDC UR11, c[0x0][0x9e0] ;  /* 0x00027800000b7ab9 */ /* 0x000fe40000000800 */
[----:B------:R-:W-:-:S04]  /*9920*/  ULOP3.LUT UR6, UR6, 0x3fff, URZ, 0xc0, !UPT ;  /* 0x00003fff06067892 */ /* 0x000fc8000f8ec03f */
[----:B------:R-:W-:-:S04]  /*9930*/  ULOP3.LUT UR6, UR6, 0x3000000, URZ, 0xfc, !UPT ;  /* 0x0300000006067892 */ /* 0x000fc8000f8efc3f */
[----:B------:R-:W-:-:S07]  /*9940*/  UIMAD UR4, UR4, 0x600, UR6 ;  /* 0x00000600040478a4 */ /* 0x000fce000f8e0206 */
[----:B------:R-:W-:Y:S02]  /*9950*/  UMOV UR6, UR4 ;  /* 0x0000000400067c82 */ /* 0x000fe40008000000 */
[----:B------:R-:W-:Y:S01]  /*9960*/  HGMMA.64x128x16.F32 R24, R156, gdesc[UR4].tnspB, R24, gsb0 ;  /* 0x41e000049c187df0 */ /* 0x000fe20008000818 */
[----:B------:R-:W-:Y:S01]  /*9970*/  UIADD3 UR6, UR4, 0x80, URZ ;  /* 0x0000008004067890 */ /* 0x000fe2000fffe03f */
[----:B------:R-:W-:Y:S01]  /*9980*/  UMOV UR7, 0x40000040 ;  /* 0x4000004000077882 */ /* 0x000fe20000000000 */
[----:B---3--:R-:W-:-:S13]  /*9990*/  LOP3.LUT P1, RZ, R160, 0x7f, RZ, 0xc0, !PT ;  /* 0x0000007fa0ff7812 */ /* 0x008fda000782c0ff */
        /* <DEDUP_REMOVED lines=19> */
[----:B------:R-:W-:Y:S01]  /*9ad0*/  WARPGROUP.ARRIVE ;  /* 0x00000000000079c5 */ /* 0x000fe20000000000 */
[----:B------:R-:W-:-:S04]  /*9ae0*/  IMAD R145, R12, -0x60, RZ ;  /* 0xffffffa00c917824 */ /* 0x000fc800078e02ff */
[----:B------:R-:W-:Y:S01]  /*9af0*/  IMAD R20, R18, -0x2, R145 ;  /* 0xfffffffe12147824 */ /* 0x000fe200078e0291 */
[----:B------:R-:W-:Y:S01]  /*9b00*/  HGMMA.64x128x16.F32 R24, R140, gdesc[UR4].tnspB, R24, gsb0 ;  /* 0x41e000048c187df0 */ /* 0x000fe20008000818 */
[----:B------:R-:W-:Y:S01]  /*9b10*/  UMOV UR6, UR4 ;  /* 0x0000000400067c82 */ /* 0x000fe20008000000 */
[----:B------:R-:W-:Y:S01]  /*9b20*/  UMOV UR7, 0x40000040 ;  /* 0x4000004000077882 */ /* 0x000fe20000000000 */
[----:B------:R-:W-:Y:S01]  /*9b30*/  IADD3 R2, R145, 0x1, R16 ;  /* 0x0000000191027810 */ /* 0x000fe20007ffe010 */
[----:B------:R-:W-:-:S04]  /*9b40*/  ULOP3.LUT UR4, URZ, UR59, URZ, 0x33, !UPT ;  /* 0x0000003b3f047292 */ /* 0x000fc8000f8e333f */
[----:B-1----:R-:W-:-:S04]  /*9b50*/  IMAD.IADD R3, R2, 0x1, -R17 ;  /* 0x0000000102037824 */ /* 0x002fc800078e0a11 */
[----:B------:R-:W-:-:S04]  /*9b60*/  IMAD R3, R18, -0x2, R3 ;  /* 0xfffffffe12037824 */ /* 0x000fc800078e0203 */
[C---:B------:R-:W-:Y:S02]  /*9b70*/  VIADD R147, R3.reuse, UR11 ;  /* 0x0000000b03937c36 */ /* 0x040fe40008000000 */
[----:B------:R-:W-:-:S04]  /*9b80*/  VIADD R149, R3, UR4 ;  /* 0x0000000403957c36 */ /* 0x000fc80008000000 */
[----:B------:R-:W-:Y:S01]  /*9b90*/  IMAD.IADD R2, R4, 0x1, R149 ;  /* 0x0000000104027824 */ /* 0x000fe200078e0295 */
[----:B------:R-:W-:Y:S02]  /*9ba0*/  WARPGROUP.DEPBAR.LE gsb0, 0x0 ;  /* 0x00008000000079c5 */ /* 0x000fe40000010000 */
[----:B------:R-:W-:-:S06]  /*9bb0*/  WARPGROUP.ARRIVE ;  /* 0x00000000000079c5 */ /* 0x000fcc0000000000 */
[----:B------:R-:W-:Y:S03]  /*9bc0*/  HGMMA.64x128x16.F32 R24, R136, gdesc[UR4].tnspB, R24, gsb0 ;  /* 0x41e0000488187df0 */ /* 0x000fe60008000818 */
[----:B------:R-:W-:Y:S02]  /*9bd0*/  WARPGROUP.DEPBAR.LE gsb0, 0x0 ;  /* 0x00008000000079c5 */ /* 0x000fe40000010000 */
[----:B------:R0:W-:Y:S01]  /*9be0*/  @!P1 SYNCS.ARRIVE.TRANS64.RED.A1T0 RZ, [R0+URZ], RZ ;  /* 0x000000ff00ff99a7 */ /* 0x0001e2000810043f */
[----:B------:R-:W-:Y:S01]  /*9bf0*/  ISETP.GE.AND P1, PT, R11, 0x1, PT ;  /* 0x000000010b00780c */ /* 0x000fe20003f26270 */
[----:B0-----:R-:W-:-:S12]  /*9c00*/  IMAD.IADD R0, R4, 0x1, R147 ;  /* 0x0000000104007824 */ /* 0x001fd800078e0293 */
[----:B------:R-:W-:Y:S05]  /*9c10*/  @!P1 BRA `(.L_x_1124) ;  /* 0x0000000000589947 */ /* 0x000fea0003800000 */
[----:B------:R-:W-:Y:S01]  /*9c20*/  ISETP.GT.AND P1, PT, R15, -0x1, PT ;  /* 0xffffffff0f00780c */ /* 0x000fe20003f24270 */
[----:B------:R-:W-:-:S12]  /*9c30*/  BSSY B0, `(.L_x_1125) ;  /* 0x0000011000007945 */ /* 0x000fd80003800000 */
[----:B------:R-:W-:Y:S05]  /*9c40*/  @P1 BRA `(.L_x_1126) ;  /* 0x0000000000241947 */ /* 0x000fea0003800000 */
[----:B------:R-:W-:Y:S01]  /*9c50*/  IMAD.U32 R9, RZ, RZ, UR58 ;  /* 0x0000003aff097e24 */ /* 0x000fe2000f8e00ff */
[----:B------:R-:W-:-:S04]  /*9c60*/  IADD3 R3, R4, R16, -R17 ;  /* 0x0000001004037210 */ /* 0x000fc80007ffe811 */
[----:B------:R-:W-:Y:S02]  /*9c70*/  ISETP.NE.AND P1, PT, R9, 0x1, PT ;  /* 0x000000010900780c */ /* 0x000fe40003f25270 */
[----:B------:R-:W-:-:S11]  /*9c80*/  LOP3.LUT R3, RZ, R3, RZ, 0x33, !PT ;  /* 0x00000003ff037212 */ /* 0x000fd600078e33ff */
[----:B------:R-:W0:Y:S02]  /*9c90*/  @P1 LDC.64 R136, c[0x0][0x9e8] ;  /* 0x00027a00ff881b82 */ /* 0x000e240000000a00 */
[----:B0-----:R-:W-:-:S05]  /*9ca0*/  @P1 IMAD.HI.U32 R10, R3, R136, RZ ;  /* 0x00000088030a1227 */ /* 0x001fca00078e00ff */
[----:B------:R-:W-:-:S04]  /*9cb0*/  @P1 SHF.R.U32.HI R3, RZ, R137, R10 ;  /* 0x00000089ff031219 */ /* 0x000fc8000001160a */
[----:B------:R-:W-:Y:S01]  /*9cc0*/  LOP3.LUT R3, RZ, R3, RZ, 0x33, !PT ;  /* 0x00000003ff037212 */ /* 0x000fe200078e33ff */
[----:B------:R-:W-:Y:S06]  /*9cd0*/  BRA `(.L_x_1127) ;  /* 0x0000000000187947 */ /* 0x000fec0003800000 */
.L_x_1126:
[----:B------:R-:W-:Y:S02]  /*9ce0*/  IMAD.U32 R9, RZ, RZ, UR58 ;  /* 0x0000003aff097e24 */ /* 0x000fe4000f8e00ff */
[----:B------:R-:W-:-:S03]  /*9cf0*/  IMAD.MOV.U32 R3, RZ, RZ, R15 ;  /* 0x000000ffff037224 */ /* 0x000fc600078e000f */
[----:B------:R-:W-:-:S13]  /*9d00*/  ISETP.NE.AND P1, PT, R9, 0x1, PT ;  /* 0x000000010900780c */ /* 0x000fda0003f25270 */
[----:B------:R-:W0:Y:S02]  /*9d10*/  @P1 LDC.64 R136, c[0x0][0x9e8] ;  /* 0x00027a00ff881b82 */ /* 0x000e240000000a00 */
[----:B0-----:R-:W-:-:S05]  /*9d20*/  @P1 IMAD.HI.U32 R10, R15, R136, RZ ;  /* 0x000000880f0a1227 */ /* 0x001fca00078e00ff */
[----:B------:R-:W-:-:S07]  /*9d30*/  @P1 SHF.R.U32.HI R3, RZ, R137, R10 ;  /* 0x00000089ff031219 */ /* 0x000fce000001160a */
.L_x_1127:
[----:B------:R-:W-:Y:S05]  /*9d40*/  BSYNC B0 ;  /* 0x0000000000007941 */ /* 0x000fea0003800000 */
.L_x_1125:
[----:B------:R-:W-:-:S05]  /*9d50*/  IMAD R3, R3, R9, R20 ;  /* 0x0000000903037224 */ /* 0x000fca00078e0214 */
[----:B------:R-:W-:Y:S02]  /*9d60*/  VIADDMNMX R0, R3, R9, R0, PT ;  /* 0x0000000903007246 */ /* 0x000fe40003800100 */
[----:B------:R-:W-:-:S07]  /*9d70*/  VIMNMX R2, R2, R3, !PT ;  /* 0x0000000302027248 */ /* 0x000fce0007fe0100 */
.L_x_1124:
        /* <DEDUP_REMOVED lines=117> */
[----:B------:R-:W-:-:S13]  /*a4d0*/  ISETP.GE.AND P6, PT, R11, 0x1, PT ;  /* 0x000000010b00780c */ /* 0x000fda0003fc6270 */
[----:B------:R-:W-:Y:S05]  /*a4e0*/  @!P6 BRA `(.L_x_1128) ;  /* 0x000000000054e947 */ /* 0x000fea0003800000 */
[----:B------:R-:W-:Y:S01]  /*a4f0*/  ISETP.GT.AND P6, PT, R161, -0x1, PT ;  /* 0xffffffffa100780c */ /* 0x000fe20003fc4270 */
[----:B------:R-:W-:-:S12]  /*a500*/  BSSY B0, `(.L_x_1129) ;  /* 0x0000010000007945 */ /* 0x000fd80003800000 */
[----:B------:R-:W-:Y:S05]  /*a510*/  @P6 BRA `(.L_x_1130) ;  /* 0x0000000000206947 */ /* 0x000fea0003800000 */
[----:B------:R-:W-:Y:S02]  /*a520*/  IMAD.U32 R10, RZ, RZ, UR58 ;  /* 0x0000003aff0a7e24 */ /* 0x000fe4000f8e00ff */
[----:B------:R-:W-:-:S03]  /*a530*/  IMAD.MOV.U32 R3, RZ, RZ, R21 ;  /* 0x000000ffff037224 */ /* 0x000fc600078e0015 */
[----:B------:R-:W-:-:S13]  /*a540*/  ISETP.NE.AND P6, PT, R10, 0x1, PT ;  /* 0x000000010a00780c */ /* 0x000fda0003fc5270 */
[----:B------:R-:W0:Y:S02]  /*a550*/  @P6 LDC.64 R144, c[0x0][0x9e8] ;  /* 0x00027a00ff906b82 */ /* 0x000e240000000a00 */
[----:B0-----:R-:W-:-:S05]  /*a560*/  @P6 IMAD.HI.U32 R144, R21, R144, RZ ;  /* 0x0000009015906227 */ /* 0x001fca00078e00ff */
[----:B------:R-:W-:-:S04]  /*a570*/  @P6 SHF.R.U32.HI R3, RZ, R145, R144 ;  /* 0x00000091ff036219 */ /* 0x000fc80000011690 */
[----:B------:R-:W-:Y:S01]  /*a580*/  LOP3.LUT R3, RZ, R3, RZ, 0x33, !PT ;  /* 0x00000003ff037212 */ /* 0x000fe200078e33ff */
[----:B------:R-:W-:Y:S06]  /*a590*/  BRA `(.L_x_1131) ;  /* 0x0000000000187947 */ /* 0x000fec0003800000 */
.L_x_1130:
[----:B------:R-:W-:Y:S02]  /*a5a0*/  IMAD.U32 R10, RZ, RZ, UR58 ;  /* 0x0000003aff0a7e24 */ /* 0x000fe4000f8e00ff */
[----:B------:R-:W-:-:S03]  /*a5b0*/  IMAD.MOV.U32 R3, RZ, RZ, R161 ;  /* 0x000000ffff037224 */ /* 0x000fc600078e00a1 */
[----:B------:R-:W-:-:S13]  /*a5c0*/  ISETP.NE.AND P6, PT, R10, 0x1, PT ;  /* 0x000000010a00780c */ /* 0x000fda0003fc5270 */
[----:B------:R-:W0:Y:S02]  /*a5d0*/  @P6 LDC.64 R144, c[0x0][0x9e8] ;  /* 0x00027a00ff906b82 */ /* 0x000e240000000a00 */
[----:B0-----:R-:W-:-:S05]  /*a5e0*/  @P6 IMAD.HI.U32 R144, R161, R144, RZ ;  /* 0x00000090a1906227 */ /* 0x001fca00078e00ff */
[----:B------:R-:W-:-:S07]  /*a5f0*/  @P6 SHF.R.U32.HI R3, RZ, R145, R144 ;  /* 0x00000091ff036219 */ /* 0x000fce0000011690 */
.L_x_1131:
[----:B------:R-:W-:Y:S05]  /*a600*/  BSYNC B0 ;  /* 0x0000000000007941 */ /* 0x000fea0003800000 */
.L_x_1129:
[----:B------:R-:W-:-:S05]  /*a610*/  IMAD R3, R3, R10, R20 ;  /* 0x0000000a03037224 */ /* 0x000fca00078e0214 */
[----:B------:R-:W-:Y:S02]  /*a620*/  VIADDMNMX R0, R3, R10, R0, PT ;  /* 0x0000000a03007246 */ /* 0x000fe40003800100 */
[----:B------:R-:W-:-:S07]  /*a630*/  VIMNMX R2, R2, R3, !PT ;  /* 0x0000000302027248 */ /* 0x000fce0007fe0100 */
.L_x_1128:
        /* <DEDUP_REMOVED lines=72> */
[----:B------:R-:W-:Y:S01]  /*aac0*/  FSEL R107, R114, -INF , !P1 ;  /* 0xff800000726b7808 */ /* 0x000fe20004800000 */
[----:B------:R-:W0:Y:S01]  /*aad0*/  LDC R10, c[0x0][0x988] ;  /* 0x00026200ff0a7b82 */ /* 0x000e220000000800 */
[----:B------:R-:W-:Y:S01]  /*aae0*/  ISETP.NE.AND P1, PT, R112, RZ, PT ;  /* 0x000000ff7000720c */ /* 0x000fe20003f25270 */
[----:B------:R-:W1:Y:S01]  /*aaf0*/  SHFL.BFLY PT, R3, R20, 0x2, 0x1f ;  /* 0x0c401f0014037f89 */ /* 0x000e6200000e0000 */
        /* <DEDUP_REMOVED lines=14> */
[----:B-1----:R-:W-:Y:S02]  /*abe0*/  FMNMX.FTZ R88, R20, R3, !PT ;  /* 0x0000000314587209 */ /* 0x002fe40007810000 */
[----:B------:R-:W-:Y:S02]  /*abf0*/  ISETP.GT.AND P1, PT, R2, 0x39, !P1 ;  /* 0x000000390200780c */ /* 0x000fe40004f24270 */
[C---:B------:R-:W-:Y:S01]  /*ac00*/  ISETP.LT.OR P4, PT, R0.reuse, 0x52, P4 ;  /* 0x000000520000780c */ /* 0x040fe20002781670 */
[----:B------:R-:W1:Y:S01]  /*ac10*/  SHFL.BFLY PT, R3, R88, 0x1, 0x1f ;  /* 0x0c201f0058037f89 */ /* 0x000e6200000e0000 */
[C---:B------:R-:W-:Y:S02]  /*ac20*/  ISETP.LT.OR P1, PT, R0.reuse, 0x3a, P1 ;  /* 0x0000003a0000780c */ /* 0x040fe40000f21670 */
[----:B------:R-:W-:-:S02]  /*ac30*/  ISETP.LT.OR P5, PT, R0, 0x59, P5 ;  /* 0x000000590000780c */ /* 0x000fc40002fa1670 */
[----:B------:R-:W-:Y:S02]  /*ac40*/  FSEL R119, R119, -INF , !P1 ;  /* 0xff80000077777808 */ /* 0x000fe40004800000 */
[----:B------:R-:W-:-:S04]  /*ac50*/  ISETP.NE.AND P1, PT, R152, RZ, PT ;  /* 0x000000ff9800720c */ /* 0x000fc80003f25270 */
[----:B------:R-:W-:-:S04]  /*ac60*/  ISETP.GT.AND P1, PT, R2, 0x40, !P1 ;  /* 0x000000400200780c */ /* 0x000fc80004f24270 */
[----:B------:R-:W-:-:S04]  /*ac70*/  ISETP.LT.OR P1, PT, R0, 0x41, P1 ;  /* 0x000000410000780c */ /* 0x000fc80000f21670 */
[----:B------:R-:W-:Y:S02]  /*ac80*/  FSEL R163, R122, -INF , !P1 ;  /* 0xff8000007aa37808 */ /* 0x000fe40004800000 */
[----:B------:R-:W-:Y:S02]  /*ac90*/  ISETP.NE.AND P1, PT, R120, RZ, PT ;  /* 0x000000ff7800720c */ /* 0x000fe40003f25270 */
[----:B-1----:R-:W-:Y:S02]  /*aca0*/  FMNMX.FTZ R3, R88, R3, !PT ;  /* 0x0000000358037209 */ /* 0x002fe40007810000 */
[----:B------:R-:W-:-:S04]  /*acb0*/  ISETP.GT.AND P1, PT, R2, 0x41, !P1 ;  /* 0x000000410200780c */ /* 0x000fc80004f24270 */
[----:B------:R-:W-:-:S04]  /*acc0*/  ISETP.LT.OR P1, PT, R0, 0x42, P1 ;  /* 0x000000420000780c */ /* 0x000fc80000f21670 */
[----:B------:R-:W-:Y:S02]  /*acd0*/  FSEL R123, R123, -INF , !P1 ;  /* 0xff8000007b7b7808 */ /* 0x000fe40004800000 */
[----:B------:R-:W-:-:S04]  /*ace0*/  ISETP.GT.AND P1, PT, R2, 0x48, !P2 ;  /* 0x000000480200780c */ /* 0x000fc80005724270 */
[----:B------:R-:W-:-:S04]  /*acf0*/  ISETP.LT.OR P1, PT, R0, 0x49, P1 ;  /* 0x000000490000780c */ /* 0x000fc80000f21670 */
[----:B------:R-:W-:Y:S02]  /*ad00*/  FSEL R175, R126, -INF , !P1 ;  /* 0xff8000007eaf7808 */ /* 0x000fe40004800000 */
[----:B------:R-:W-:Y:S02]  /*ad10*/  ISETP.GT.AND P1, PT, R2, 0x49, !P6 ;  /* 0x000000490200780c */ /* 0x000fe40007724270 */
[----:B------:R-:W-:Y:S01]  /*ad20*/  ISETP.NE.AND P6, PT, R92, RZ, PT ;  /* 0x000000ff5c00720c */ /* 0x000fe20003fc5270 */
[----:B0-----:R-:W-:Y:S01]  /*ad30*/  FMUL.FTZ R92, R3, R10 ;  /* 0x0000000a035c7220 */ /* 0x001fe20000410000 */
[----:B------:R-:W-:-:S04]  /*ad40*/  ISETP.LT.OR P1, PT, R0, 0x4a, P1 ;  /* 0x0000004a0000780c */ /* 0x000fc80000f21670 */
[----:B------:R-:W-:Y:S02]  /*ad50*/  FSEL R127, R127, -INF , !P1 ;  /* 0xff8000007f7f7808 */ /* 0x000fe40004800000 */
[----:B------:R-:W-:Y:S02]  /*ad60*/  ISETP.GT.AND P1, PT, R2, RZ, !P6 ;  /* 0x000000ff0200720c */ /* 0x000fe40007724270 */
[----:B------:R-:W-:Y:S02]  /*ad70*/  ISETP.NE.AND P6, PT, R128, RZ, PT ;  /* 0x000000ff8000720c */ /* 0x000fe40003fc5270 */
[----:B------:R-:W-:Y:S02]  /*ad80*/  ISETP.LT.OR P1, PT, R0, 0x1, P1 ;  /* 0x000000010000780c */ /* 0x000fe40000f21670 */
[----:B------:R-:W-:Y:S02]  /*ad90*/  ISETP.GT.AND P2, PT, R2, 0x59, !P6 ;  /* 0x000000590200780c */ /* 0x000fe40007744270 */
[----:B------:R-:W-:-:S02]  /*ada0*/  FSEL R90, R90, -INF , !P1 ;  /* 0xff8000005a5a7808 */ /* 0x000fc40004800000 */
[----:B------:R-:W-:Y:S02]  /*adb0*/  FSETP.NEU.FTZ.AND P1, PT, R3, -INF , PT ;  /* 0xff8000000300780b */ /* 0x000fe40003f3d000 */
[----:B------:R-:W-:Y:S02]  /*adc0*/  FMNMX.FTZ R20, R90, R13, !PT ;  /* 0x0000000d5a147209 */ /* 0x000fe40007810000 */
[----:B------:R-:W-:Y:S02]  /*add0*/  FSEL R92, R92, RZ, P1 ;  /* 0x000000ff5c5c7208 */ /* 0x000fe40000800000 */
[----:B------:R-:W-:Y:S02]  /*ade0*/  FMNMX.FTZ R20, R155, R20, !PT ;  /* 0x000000149b147209 */ /* 0x000fe40007810000 */
[----:B------:R-:W-:Y:S01]  /*adf0*/  ISETP.LT.OR P2, PT, R0, 0x5a, P2 ;  /* 0x0000005a0000780c */ /* 0x000fe20001741670 */
        /* <DEDUP_REMOVED lines=14> */
[----:B------:R0:W-:Y:S01]  /*aee0*/  MUFU.EX2 R131, R2 ;  /* 0x0000000200837308 */ /* 0x0001e20000000800 */
[----:B------:R-:W-:Y:S01]  /*aef0*/  FSEL R117, R3, RZ, P1 ;  /* 0x000000ff03757208 */ /* 0x000fe20000800000 */
[--C-:B------:R-:W-:Y:S01]  /*af00*/  FFMA.FTZ R156, R189, R10, -R92.reuse ;  /* 0x0000000abd9c7223 */ /* 0x100fe2000001085c */
[----:B------:R-:W-:Y:S01]  /*af10*/  FMNMX.FTZ R20, R95, R20, !PT ;  /* 0x000000145f147209 */ /* 0x000fe20007810000 */
[-CC-:B------:R-:W-:Y:S01]  /*af20*/  FFMA.FTZ R158, R185, R10.reuse, -R92.reuse ;  /* 0x0000000ab99e7223 */ /* 0x180fe2000001085c */
[----:B------:R-:W-:Y:S01]  /*af30*/  FFMA.FTZ R183, R183, R10, -R92 ;  /* 0x0000000ab7b77223 */ /* 0x000fe2000001085c */
        /* <DEDUP_REMOVED lines=23> */
[----:B------:R-:W-:Y:S01]  /*b0b0*/  FFMA.FTZ R97, R133, R10, -R92 ;  /* 0x0000000a85617223 */ /* 0x000fe2000001085c */
[----:B------:R-:W-:-:S02]  /*b0c0*/  LOP3.LUT P6, RZ, R160, 0x7f, RZ, 0xc0, !PT ;  /* 0x0000007fa0ff7812 */ /* 0x000fc400078cc0ff */
        /* <DEDUP_REMOVED lines=16> */
[----:B------:R-:W-:Y:S04]  /*b1d0*/  MUFU.EX2 R148, R148 ;  /* 0x0000009400947308 */ /* 0x000fe80000000800 */
[----:B------:R-:W1:Y:S04]  /*b1e0*/  SHFL.BFLY PT, R137, R20, 0x2, 0x1f ;  /* 0x0c401f0014897f89 */ /* 0x000e6800000e0000 */
        /* <DEDUP_REMOVED lines=12> */
[CC--:B0-----:R-:W-:Y:S02]  /*b2b0*/  FMUL.FTZ R2, R9.reuse, R10.reuse ;  /* 0x0000000a09027220 */ /* 0x0c1fe40000410000 */
[----:B------:R-:W0:Y:S03]  /*b2c0*/  MUFU.EX2 R0, R0 ;  /* 0x0000000000007308 */ /* 0x000e260000000800 */
        /* <DEDUP_REMOVED lines=11> */
[--C-:B------:R-:W-:Y:S01]  /*b380*/  FFMA.FTZ R88, R151, R10, -R94.reuse ;  /* 0x0000000a97587223 */ /* 0x100fe2000001085e */
[----:B0-----:R-:W-:Y:S01]  /*b390*/  FFMA.FTZ R91, R0, R8, R187 ;  /* 0x00000008005b7223 */ /* 0x001fe200000100bb */
[-CC-:B------:R-:W-:Y:S01]  /*b3a0*/  FFMA.FTZ R155, R95, R10.reuse, -R94.reuse ;  /* 0x0000000a5f9b7223 */ /* 0x180fe2000001085e */
[-CC-:B------:R-:W-:Y:S01]  /*b3b0*/  FFMA.FTZ R90, R149, R10.reuse, -R94.reuse ;  /* 0x0000000a955a7223 */ /* 0x180fe2000001085e */
[-CC-:B------:R-:W-:Y:S01]  /*b3c0*/  FFMA.FTZ R149, R99, R10.reuse, -R94.reuse ;  /* 0x0000000a63957223 */ /* 0x180fe2000001085e */
[----:B------:R-:W-:Y:S01]  /*b3d0*/  FADD.FTZ R91, R156, R91 ;  /* 0x0000005b9c5b7221 */ /* 0x000fe20000010000 */
[-CC-:B------:R-:W-:Y:S01]  /*b3e0*/  FFMA.FTZ R92, R147, R10.reuse, -R94.reuse ;  /* 0x0000000a935c7223 */ /* 0x180fe2000001085e */
[----:B------:R0:W1:Y:S01]  /*b3f0*/  MUFU.EX2 R2, R13 ;  /* 0x0000000d00027308 */ /* 0x0000620000000800 */
[-CC-:B------:R-:W-:Y:S01]  /*b400*/  FFMA.FTZ R151, R103, R10.reuse, -R94.reuse ;  /* 0x0000000a67977223 */ /* 0x180fe2000001085e */
[----:B------:R-:W-:Y:S01]  /*b410*/  FADD.FTZ R8, R158, R91 ;  /* 0x0000005b9e087221 */ /* 0x000fe20000010000 */
[-CC-:B------:R-:W-:Y:S01]  /*b420*/  FFMA.FTZ R111, R111, R10.reuse, -R94.reuse ;  /* 0x0000000a6f6f7223 */ /* 0x180fe2000001085e */
[-CC-:B------:R-:W-:Y:S01]  /*b430*/  FFMA.FTZ R107, R107, R10.reuse, -R94.reuse ;  /* 0x0000000a6b6b7223 */ /* 0x180fe2000001085e */
[-C--:B------:R-:W-:Y:S01]  /*b440*/  FFMA.FTZ R115, R115, R10.reuse, -R94 ;  /* 0x0000000a73737223 */ /* 0x080fe2000001085e */
[----:B------:R-:W-:Y:S01]  /*b450*/  FADD.FTZ R91, R183, R8 ;  /* 0x00000008b75b7221 */ /* 0x000fe20000010000 */
[-CC-:B------:R-:W-:Y:S01]  /*b460*/  FFMA.FTZ R157, R157, R10.reuse, -R94.reuse ;  /* 0x0000000a9d9d7223 */ /* 0x180fe2000001085e */
[----:B------:R-:W2:Y:S01]  /*b470*/  MUFU.EX2 R14, R14 ;  /* 0x0000000e000e7308 */ /* 0x000ea20000000800 */
[-CC-:B------:R-:W-:Y:S01]  /*b480*/  FFMA.FTZ R119, R119, R10.reuse, -R94.reuse ;  /* 0x0000000a77777223 */ /* 0x180fe2000001085e */
[----:B------:R-:W-:Y:S01]  /*b490*/  FADD.FTZ R8, R152, R91 ;  /* 0x0000005b98087221 */ /* 0x000fe20000010000 */
[-CC-:B------:R-:W-:Y:S01]  /*b4a0*/  FFMA.FTZ R163, R163, R10.reuse, -R94.reuse ;  /* 0x0000000aa3a37223 */ /* 0x180fe2000001085e */
[-CC-:B------:R-:W-:Y:S01]  /*b4b0*/  FFMA.FTZ R123, R123, R10.reuse, -R94.reuse ;  /* 0x0000000a7b7b7223 */ /* 0x180fe2000001085e */
[-C--:B------:R-:W-:Y:S01]  /*b4c0*/  FFMA.FTZ R175, R175, R10.reuse, -R94 ;  /* 0x0000000aafaf7223 */ /* 0x080fe2000001085e */
[----:B0-----:R-:W-:Y:S01]  /*b4d0*/  FADD.FTZ R13, R177, R8 ;  /* 0x00000008b10d7221 */ /* 0x001fe20000010000 */
[-CC-:B------:R-:W-:Y:S01]  /*b4e0*/  FFMA.FTZ R127, R127, R10.reuse, -R94.reuse ;  /* 0x0000000a7f7f7223 */ /* 0x180fe2000001085e */
[----:B------:R-:W0:Y:S01]  /*b4f0*/  MUFU.EX2 R159, R159 ;  /* 0x0000009f009f7308 */ /* 0x000e220000000800 */
[----:B-1----:R-:W-:Y:S01]  /*b500*/  FFMA.FTZ R5, R2, R5, R117 ;  /* 0x0000000502057223 */ /* 0x002fe20000010075 */
[----:B------:R-:W-:Y:S01]  /*b510*/  FADD.FTZ R96, R154, R13 ;  /* 0x0000000d9a607221 */ /* 0x000fe20000010000 */
[-CC-:B------:R-:W-:Y:S01]  /*b520*/  FFMA.FTZ R179, R179, R10.reuse, -R94.reuse ;  /* 0x0000000ab3b37223 */ /* 0x180fe2000001085e */
[-CC-:B------:R-:W-:Y:S01]  /*b530*/  FFMA.FTZ R139, R139, R10.reuse, -R94.reuse ;  /* 0x0000000a8b8b7223 */ /* 0x180fe2000001085e */
[-C--:B------:R-:W-:Y:S01]  /*b540*/  FFMA.FTZ R141, R141, R10.reuse, -R94 ;  /* 0x0000000a8d8d7223 */ /* 0x080fe2000001085e */
[----:B------:R-:W-:Y:S01]  /*b550*/  FADD.FTZ R13, R143, R96 ;  /* 0x000000608f0d7221 */ /* 0x000fe20000010000 */
[----:B------:R-:W-:Y:S01]  /*b560*/  FFMA.FTZ R94, R135, R10, -R94 ;  /* 0x0000000a875e7223 */ /* 0x000fe2000001085e */
[----:B------:R-:W1:Y:S01]  /*b570*/  MUFU.EX2 R20, R20 ;  /* 0x0000001400147308 */ /* 0x000e620000000800 */
[----:B--2---:R-:W-:Y:S01]  /*b580*/  FADD.FTZ R8, R14, R5 ;  /* 0x000000050e087221 */ /* 0x004fe20000010000 */
[----:B------:R-:W-:Y:S01]  /*b590*/  FADD.FTZ R96, R148, R13 ;  /* 0x0000000d94607221 */ /* 0x000fe20000010000 */
[----:B------:R-:W-:Y:S01]  /*b5a0*/  IMAD.U32 R91, RZ, RZ, UR10 ;  /* 0x0000000aff5b7e24 */ /* 0x000fe2000f8e00ff */
[----:B------:R-:W-:Y:S01]  /*b5b0*/  F2FP.F16.F32.PACK_AB R154, R143, R154 ;  /* 0x0000009a8f9a723e */ /* 0x000fe200000000ff */
[----:B------:R-:W-:-:S02]  /*b5c0*/  VIADD R12, R12, 0xffffffff ;  /* 0xffffffff0c0c7836 */ /* 0x000fc40000000000 */
[----:B------:R-:W-:Y:S01]  /*b5d0*/  FADD.FTZ R13, R131, R96 ;  /* 0x00000060830d7221 */ /* 0x000fe20000010000 */
[----:B------:R-:W-:Y:S01]  /*b5e0*/  @!P6 VIADD R91, R91, 0x2a860 ;  /* 0x0002a8605b5be836 */ /* 0x000fe20000000000 */
[----:B------:R-:W2:Y:S01]  /*b5f0*/  MUFU.EX2 R153, R153 ;  /* 0x0000009900997308 */ /* 0x000ea20000000800 */
[----:B0-----:R-:W-:Y:S01]  /*b600*/  FADD.FTZ R5, R159, R8 ;  /* 0x000000089f057221 */ /* 0x001fe20000010000 */
[----:B------:R-:W-:Y:S01]  /*b610*/  FADD.FTZ R96, R150, R13 ;  /* 0x0000000d96607221 */ /* 0x000fe20000010000 */
[----:B------:R-:W-:Y:S02]  /*b620*/  F2FP.F16.F32.PACK_AB R156, R156, R187 ;  /* 0x000000bb9c9c723e */ /* 0x000fe400000000ff */
[----:B------:R-:W-:Y:S01]  /*b630*/  @!P6 PRMT R91, RZ, 0x654, R91 ;  /* 0x00000654ff5be816 */ /* 0x000fe2000000005b */
[----:B------:R-:W-:Y:S01]  /*b640*/  FADD.FTZ R13, R109, R96 ;  /* 0x000000606d0d7221 */ /* 0x000fe20000010000 */
[----:B------:R-:W-:Y:S01]  /*b650*/  F2FP.F16.F32.PACK_AB R158, R183, R158 ;  /* 0x0000009eb79e723e */ /* 0x000fe200000000ff */
[----:B------:R-:W0:Y:S01]  /*b660*/  MUFU.EX2 R88, R88 ;  /* 0x0000005800587308 */ /* 0x000e220000000800 */
[----:B-1----:R-:W-:Y:S01]  /*b670*/  FADD.FTZ R8, R20, R5 ;  /* 0x0000000514087221 */ /* 0x002fe20000010000 */
[----:B------:R-:W-:Y:S01]  /*b680*/  FADD.FTZ R96, R144, R13 ;  /* 0x0000000d90607221 */ /* 0x000fe20000010000 */
[----:B------:R1:W-:Y:S01]  /*b690*/  @!P6 SYNCS.ARRIVE.TRANS64.RED.A1T0 RZ, [R91+URZ], RZ ;  /* 0x000000ff5bffe9a7 */ /* 0x0003e2000810043f */
[----:B------:R-:W-:-:S02]  /*b6a0*/  F2FP.F16.F32.PACK_AB R152, R177, R152 ;  /* 0x00000098b198723e */ /* 0x000fc400000000ff */
[----:B------:R-:W-:Y:S01]  /*b6b0*/  FADD.FTZ R13, R93, R96 ;  /* 0x000000605d0d7221 */ /* 0x000fe20000010000 */
[----:B------:R-:W-:Y:S01]  /*b6c0*/  F2FP.F16.F32.PACK_AB R148, R131, R148 ;  /* 0x000000948394723e */ /* 0x000fe200000000ff */
[----:B------:R-:W3:Y:S01]  /*b6d0*/  MUFU.EX2 R155, R155 ;  /* 0x0000009b009b7308 */ /* 0x000ee20000000800 */
[----:B--2---:R-:W-:Y:S01]  /*b6e0*/  FADD.FTZ R5, R153, R8 ;  /* 0x0000000899057221 */ /* 0x004fe20000010000 */
[----:B------:R-:W-:Y:S01]  /*b6f0*/  FADD.FTZ R96, R146, R13 ;  /* 0x0000000d92607221 */ /* 0x000fe20000010000 */
[----:B------:R-:W-:Y:S01]  /*b700*/  F2FP.F16.F32.PACK_AB R150, R109, R150 ;  /* 0x000000966d96723e */ /* 0x000fe200000000ff */
[----:B------:R-:W-:Y:S01]  /*b710*/  IMAD.MOV.U32 R13, RZ, RZ, R9 ;  /* 0x000000ffff0d7224 */ /* 0x000fe200078e0009 */
[----:B------:R-:W-:Y:S02]  /*b720*/  F2FP.F16.F32.PACK_AB R144, R93, R144 ;  /* 0x000000905d90723e */ /* 0x000fe400000000ff */
[----:B------:R-:W-:Y:S01]  /*b730*/  F2FP.F16.F32.PACK_AB R146, R105, R146 ;  /* 0x000000926992723e */ /* 0x000fe200000000ff */
[----:B------:R-:W2:Y:S01]  /*b740*/  MUFU.EX2 R90, R90 ;  /* 0x0000005a005a7308 */ /* 0x000ea20000000800 */
[----:B0-----:R-:W-:Y:S01]  /*b750*/  FADD.FTZ R8, R88, R5 ;  /* 0x0000000558087221 */ /* 0x001fe20000010000 */
[----:B------:R-:W-:-:S02]  /*b760*/  F2FP.F16.F32.PACK_AB R159, R20, R159 ;  /* 0x0000009f149f723e */ /* 0x000fc400000000ff */
[----:B------:R-:W-:-:S04]  /*b770*/  F2FP.F16.F32.PACK_AB R153, R88, R153 ;  /* 0x000000995899723e */ /* 0x000fc800000000ff */
[----:B------:R-:W0:Y:S01]  /*b780*/  MUFU.EX2 R149, R149 ;  /* 0x0000009500957308 */ /* 0x000e220000000800 */
[----:B---3--:R-:W-:-:S07]  /*b790*/  FADD.FTZ R5, R155, R8 ;  /* 0x000000089b057221 */ /* 0x008fce0000010000 */
[----:B------:R-:W3:Y:S01]  /*b7a0*/  MUFU.EX2 R92, R92 ;  /* 0x0000005c005c7308 */ /* 0x000ee20000000800 */
[C---:B--2---:R-:W-:Y:S01]  /*b7b0*/  FADD.FTZ R8, R90.reuse, R5 ;  /* 0x000000055a087221 */ /* 0x044fe20000010000 */
[----:B------:R-:W-:-:S06]  /*b7c0*/  F2FP.F16.F32.PACK_AB R155, R90, R155 ;  /* 0x0000009b5a9b723e */ /* 0x000fcc00000000ff */
[----:B------:R-:W2:Y:S01]  /*b7d0*/  MUFU.EX2 R151, R151 ;  /* 0x0000009700977308 */ /* 0x000ea20000000800 */
[----:B0-----:R-:W-:-:S07]  /*b7e0*/  FADD.FTZ R5, R149, R8 ;  /* 0x0000000895057221 */ /* 0x001fce0000010000 */
[----:B------:R-:W0:Y:S01]  /*b7f0*/  MUFU.EX2 R111, R111 ;  /* 0x0000006f006f7308 */ /* 0x000e220000000800 */
[C---:B---3--:R-:W-:Y:S01]  /*b800*/  FADD.FTZ R8, R92.reuse, R5 ;  /* 0x000000055c087221 */ /* 0x048fe20000010000 */
[----:B------:R-:W-:Y:S01]  /*b810*/  FADD.FTZ R5, R105, R96 ;  /* 0x0000006069057221 */ /* 0x000fe20000010000 */
[----:B------:R-:W-:-:S03]  /*b820*/  F2FP.F16.F32.PACK_AB R149, R92, R149 ;  /* 0x000000955c95723e */ /* 0x000fc600000000ff */
[----:B------:R-:W-:Y:S02]  /*b830*/  FADD.FTZ R96, R140, R5 ;  /* 0x000000058c607221 */ /* 0x000fe40000010000 */
[----:B------:R-:W3:Y:S01]  /*b840*/  MUFU.EX2 R107, R107 ;  /* 0x0000006b006b7308 */ /* 0x000ee20000000800 */
[----:B--2---:R-:W-:-:S07]  /*b850*/  FADD.FTZ R8, R151, R8 ;  /* 0x0000000897087221 */ /* 0x004fce0000010000 */
[----:B------:R-:W2:Y:S01]  /*b860*/  MUFU.EX2 R89, R89 ;  /* 0x0000005900597308 */ /* 0x000ea20000000800 */
[C---:B0-----:R-:W-:Y:S01]  /*b870*/  FADD.FTZ R8, R111.reuse, R8 ;  /* 0x000000086f087221 */ /* 0x041fe20000010000 */
[----:B------:R-:W-:-:S06]  /*b880*/  F2FP.F16.F32.PACK_AB R151, R111, R151 ;  /* 0x000000976f97723e */ /* 0x000fcc00000000ff */
[----:B------:R-:W0:Y:S01]  /*b890*/  MUFU.EX2 R115, R115 ;  /* 0x0000007300737308 */ /* 0x000e220000000800 */
[----:B---3--:R-:W-:-:S07]  /*b8a0*/  FADD.FTZ R8, R107, R8 ;  /* 0x000000086b087221 */ /* 0x008fce0000010000 */
[----:B------:R-:W3:Y:S01]  /*b8b0*/  MUFU.EX2 R142, R142 ;  /* 0x0000008e008e7308 */ /* 0x000ee20000000800 */
[C---:B--2---:R-:W-:Y:S01]  /*b8c0*/  FADD.FTZ R5, R89.reuse, R96 ;  /* 0x0000006059057221 */ /* 0x044fe20000010000 */
[----:B------:R-:W-:-:S06]  /*b8d0*/  F2FP.F16.F32.PACK_AB R140, R89, R140 ;  /* 0x0000008c598c723e */ /* 0x000fcc00000000ff */
[----:B------:R2:W4:Y:S01]  /*b8e0*/  MUFU.EX2 R147, R157 ;  /* 0x0000009d00937308 */ /* 0x0005220000000800 */
[C---:B0-----:R-:W-:Y:S01]  /*b8f0*/  FADD.FTZ R8, R115.reuse, R8 ;  /* 0x0000000873087221 */ /* 0x041fe20000010000 */
[----:B------:R-:W-:-:S06]  /*b900*/  F2FP.F16.F32.PACK_AB R145, R115, R107 ;  /* 0x0000006b7391723e */ /* 0x000fcc00000000ff */
[----:B------:R-:W0:Y:S01]  /*b910*/  MUFU.EX2 R113, R113 ;  /* 0x0000007100717308 */ /* 0x000e220000000800 */
[----:B---3--:R-:W-:Y:S01]  /*b920*/  FADD.FTZ R96, R142, R5 ;  /* 0x000000058e607221 */ /* 0x008fe20000010000 */
[----:B--2---:R-:W-:Y:S01]  /*b930*/  F2FP.F16.F32.PACK_AB R157, R14, R117 ;  /* 0x000000750e9d723e */ /* 0x004fe200000000ff */
[----:B------:R-:W-:-:S05]  /*b940*/  IMAD.MOV.U32 R14, RZ, RZ, R3 ;  /* 0x000000ffff0e7224 */ /* 0x000fca00078e0003 */
[----:B------:R-:W2:Y:S01]  /*b950*/  MUFU.EX2 R119, R119 ;  /* 0x0000007700777308 */ /* 0x000ea20000000800 */
[----:B----4-:R-:W-:-:S07]  /*b960*/  FADD.FTZ R8, R147, R8 ;  /* 0x0000000893087221 */ /* 0x010fce0000010000 */
        /* <DEDUP_REMOVED lines=18> */
[----:B--2---:R-:W-:-:S07]  /*ba90*/  FADD.FTZ R5, R175, R8 ;  /* 0x00000008af057221 */ /* 0x004fce0000010000 */
[----:B------:R-:W2:Y:S01]  /*baa0*/  MUFU.EX2 R137, R139 ;  /* 0x0000008b00897308 */ /* 0x000ea20000000800 */
[C---:B---3--:R-:W-:Y:S01]  /*bab0*/  FADD.FTZ R5, R98.reuse, R5 ;  /* 0x0000000562057221 */ /* 0x048fe20000010000 */
[----:B------:R-:W-:-:S06]  /*bac0*/  F2FP.F16.F32.PACK_AB R143, R98, R175 ;  /* 0x000000af628f723e */ /* 0x000fcc00000000ff */
[----:B------:R3:W4:Y:S01]  /*bad0*/  MUFU.EX2 R102, R141 ;  /* 0x0000008d00667308 */ /* 0x0007220000000800 */
[----:B0-----:R-:W-:-:S07]  /*bae0*/  FADD.FTZ R5, R100, R5 ;  /* 0x0000000564057221 */ /* 0x001fce0000010000 */
[----:B------:R-:W0:Y:S01]  /*baf0*/  MUFU.EX2 R97, R97 ;  /* 0x0000006100617308 */ /* 0x000e220000000800 */
[----:B--2---:R-:W-:Y:S01]  /*bb00*/  FADD.FTZ R5, R137, R5 ;  /* 0x0000000589057221 */ /* 0x004fe20000010000 */
[----:B---3--:R-:W-:Y:S02]  /*bb10*/  F2FP.F16.F32.PACK_AB R141, R123, R163 ;  /* 0x000000a37b8d723e */ /* 0x008fe400000000ff */
[----:B------:R-:W-:-:S04]  /*bb20*/  F2FP.F16.F32.PACK_AB R137, R137, R100 ;  /* 0x000000648989723e */ /* 0x000fc800000000ff */
[----:B------:R-:W2:Y:S01]  /*bb30*/  MUFU.EX2 R94, R94 ;  /* 0x0000005e005e7308 */ /* 0x000ea20000000800 */
[----:B----4-:R-:W-:Y:S01]  /*bb40*/  FADD.FTZ R5, R102, R5 ;  /* 0x0000000566057221 */ /* 0x010fe20000010000 */
[C---:B0-----:R-:W-:Y:S01]  /*bb50*/  FADD.FTZ R8, R97.reuse, R96 ;  /* 0x0000006061087221 */ /* 0x041fe20000010000 */
[----:B------:R-:W-:Y:S02]  /*bb60*/  F2FP.F16.F32.PACK_AB R138, R97, R138 ;  /* 0x0000008a618a723e */ /* 0x000fe400000000ff */
[C---:B--2---:R-:W-:Y:S01]  /*bb70*/  FADD.FTZ R5, R94.reuse, R5 ;  /* 0x000000055e057221 */ /* 0x044fe20000010000 */
[----:B------:R-:W-:Y:S01]  /*bb80*/  F2FP.F16.F32.PACK_AB R139, R94, R102 ;  /* 0x000000665e8b723e */ /* 0x000fe200000000ff */
[----:B-1----:R-:W-:Y:S06]  /*bb90*/  @P1 BRA `(.L_x_1132) ;  /* 0xffffffd000d41947 */ /* 0x002fec000383ffff */
.L_x_1115:
        /* <DEDUP_REMOVED lines=67> */
.L_x_1133:
[----:B------:R-:W-:Y:S01]  /*bfd0*/  ULEA UR5, UR36, UR38, 0x3 ;  /* 0x0000002624057291 */ /* 0x000fe2000f8e183f */
[----:B------:R-:W-:-:S05]  /*bfe0*/  IMAD.U32 R0, RZ, RZ, UR37 ;  /* 0x00000025ff007e24 */ /* 0x000fca000f8e00ff */
[----:B------:R-:W-:-:S04]  /*bff0*/  SHF.L.U32 R0, R0, 0x1f, RZ ;  /* 0x0000001f00007819 */ /* 0x000fc800000006ff */
[----:B------:R0:W1:Y:S01]  /*c000*/  SYNCS.PHASECHK.TRANS64.TRYWAIT P1, [UR5+0x2a850], R0 ;  /* 0x02a85000ff0075a7 */ /* 0x0000620008020145 */
[----:B------:R-:W-:Y:S05]  /*c010*/  @!P0 BRA `(.L_x_1134) ;  /* 0x0000000000048947 */ /* 0x000fea0003800000 */
[----:B------:R-:W-:Y:S01]  /*c020*/  BPT.TRAP 0x1 ;  /* 0x000000040000795c */ /* 0x000fe20000300000 */
.L_x_1134:
[----:B-1----:R-:W-:Y:S05]  /*c030*/  @P1 BRA `(.L_x_1135) ;  /* 0x0000000000081947 */ /* 0x002fea0003800000 */
[----:B------:R-:W1:Y:S02]  /*c040*/  SYNCS.PHASECHK.TRANS64.TRYWAIT P0, [UR5+0x2a850], R0 ;  /* 0x02a85000ff0075a7 */ /* 0x000e640008000145 */
[----:B-1----:R-:W-:Y:S05]  /*c050*/  @!P0 BRA `(.L_x_1136) ;  /* 0x0000007c00548947 */ /* 0x002fea0003800000 */
.L_x_1135:
[----:B------:R-:W-:Y:S01]  /*c060*/  UIADD3 UR38, UR38, 0x400, URZ ;  /* 0x0000040026267890 */ /* 0x000fe2000fffe03f */
[----:B------:R-:W-:Y:S01]  /*c070*/  WARPGROUP.ARRIVE ;  /* 0x00000000000079c5 */ /* 0x000fe20000000000 */
[----:B------:R-:W-:Y:S01]  /*c080*/  UMOV UR7, 0x40000040 ;  /* 0x4000004000077882 */ /* 0x000fe20000000000 */
[----:B-1----:R-:W1:Y:S01]  /*c090*/  SHFL.BFLY PT, R7, R8, 0x2, 0x1f ;  /* 0x0c401f0008077f89 */ /* 0x002e6200000e0000 */
[----:B------:R-:W-:Y:S01]  /*c0a0*/  USHF.R.U32.HI UR38, URZ, 0x4, UR38 ;  /* 0x000000043f267899 */ /* 0x000fe20008011626 */
[----:B------:R-:W-:Y:S02]  /*c0b0*/  VIADD R169, R169, 0x1 ;  /* 0x00000001a9a97836 */ /* 0x000fe40000000000 */
[----:B0-----:R-:W0:Y:S01]  /*c0c0*/  SHFL.BFLY PT, R0, R5, 0x2, 0x1f ;  /* 0x0c401f0005007f89 */ /* 0x001e2200000e0000 */
[----:B------:R-:W-:Y:S01]  /*c0d0*/  ULOP3.LUT UR38, UR38, 0x3fff, URZ, 0xc0, !UPT ;  /* 0x00003fff26267892 */ /* 0x000fe2000f8ec03f */
[----:B------:R-:W2:Y:S03]  /*c0e0*/  S2R R14, SR_TID.X ;  /* 0x00000000000e7919 */ /* 0x000ea60000002100 */
        /* <DEDUP_REMOVED lines=9> */
[----:B------:R-:W-:Y:S01]  /*c180*/  USEL UR36, UR36, URZ, UP0 ;  /* 0x0000003f24247287 */ /* 0x000fe20008000000 */
[----:B0-----:R-:W-:Y:S01]  /*c190*/  FADD.FTZ R2, R0, R5 ;  /* 0x0000000500027221 */ /* 0x001fe20000010000 */
[----:B------:R-:W-:Y:S01]  /*c1a0*/  CS2R R4, SRZ ;  /* 0x0000000000047805 */ /* 0x000fe2000001ff00 */
[----:B------:R-:W0:Y:S04]  /*c1b0*/  SHFL.BFLY PT, R0, R7, 0x1, 0x1f ;  /* 0x0c201f0007007f89 */ /* 0x000e2800000e0000 */
[----:B------:R-:W1:Y:S01]  /*c1c0*/  SHFL.BFLY PT, R11, R2, 0x1, 0x1f ;  /* 0x0c201f00020b7f89 */ /* 0x000e6200000e0000 */
[----:B--2---:R-:W-:Y:S01]  /*c1d0*/  LOP3.LUT P2, RZ, R14, 0x7f, RZ, 0xc0, !PT ;  /* 0x0000007f0eff7812 */ /* 0x004fe2000784c0ff */
[----:B0-----:R-:W-:Y:S01]  /*c1e0*/  FADD.FTZ R12, R7, R0 ;  /* 0x00000000070c7221 */ /* 0x001fe20000010000 */
[----:B------:R-:W-:-:S02]  /*c1f0*/  IMAD.U32 R7, RZ, RZ, UR5 ;  /* 0x00000005ff077e24 */ /* 0x000fc4000f8e00ff */
[----:B------:R-:W-:Y:S02]  /*c200*/  IMAD.MOV.U32 R0, RZ, RZ, -0x800000 ;  /* 0xff800000ff007424 */ /* 0x000fe400078e00ff */
[----:B-1----:R-:W-:Y:S01]  /*c210*/  FADD.FTZ R13, R2, R11 ;  /* 0x0000000b020d7221 */ /* 0x002fe20000010000 */
[----:B------:R-:W-:-:S06]  /*c220*/  FSETP.NE.FTZ.AND P0, PT, R12, RZ, PT ;  /* 0x000000ff0c00720b */ /* 0x000fcc0003f15000 */
[----:B------:R-:W-:Y:S02]  /*c230*/  @!P2 VIADD R7, R7, 0x2a860 ;  /* 0x0002a8600707a836 */ /* 0x000fe40000000000 */
[----:B------:R-:W-:Y:S01]  /*c240*/  IMAD.MOV.U32 R2, RZ, RZ, -0x800000 ;  /* 0xff800000ff027424 */ /* 0x000fe200078e00ff */
[----:B------:R-:W-:Y:S02]  /*c250*/  FSETP.NE.FTZ.AND P1, PT, R13, RZ, PT ;  /* 0x000000ff0d00720b */ /* 0x000fe40003f35000 */
[----:B------:R-:W-:Y:S02]  /*c260*/  @!P2 PRMT R7, RZ, 0x654, R7 ;  /* 0x00000654ff07a816 */ /* 0x000fe40000000007 */
[----:B------:R-:W0:Y:S01]  /*c270*/  @P0 MUFU.LG2 R11, R12 ;  /* 0x0000000c000b0308 */ /* 0x000e220000000c00 */
[----:B------:R-:W-:-:S08]  /*c280*/  @P0 FMUL.FTZ R6, R10, 0.69314718246459960938 ;  /* 0x3f3172180a060820 */ /* 0x000fd00000410000 */
[----:B------:R-:W-:Y:S01]  /*c290*/  @P1 FMUL.FTZ R15, R10, 0.69314718246459960938 ;  /* 0x3f3172180a0f1820 */ /* 0x000fe20000410000 */
[----:B------:R-:W1:Y:S08]  /*c2a0*/  @P1 MUFU.LG2 R8, R13 ;  /* 0x0000000d00081308 */ /* 0x000e700000000c00 */
[----:B------:R-:W2:Y:S01]  /*c2b0*/  @P0 MUFU.RCP R4, R12 ;  /* 0x0000000c00040308 */ /* 0x000ea20000001000 */
[----:B0-----:R-:W-:-:S04]  /*c2c0*/  @P0 FMUL.FTZ R11, R11, 0.69314718246459960938 ;  /* 0x3f3172180b0b0820 */ /* 0x001fc80000410000 */
[----:B------:R-:W-:Y:S01]  /*c2d0*/  @P0 FFMA.FTZ R2, R6, R3, R11 ;  /* 0x0000000306020223 */ /* 0x000fe2000001000b */
[----:B------:R-:W-:Y:S02]  /*c2e0*/  PLOP3.LUT P0, PT, PT, PT, PT, 0x8, 0x0 ;  /* 0x000000000000781c */ /* 0x000fe40003f0e170 */
[----:B------:R-:W0:Y:S01]  /*c2f0*/  @P1 MUFU.RCP R5, R13 ;  /* 0x0000000d00051308 */ /* 0x000e220000001000 */
[----:B-1----:R-:W-:-:S04]  /*c300*/  @P1 FMUL.FTZ R8, R8, 0.69314718246459960938 ;  /* 0x3f31721808081820 */ /* 0x002fc80000410000 */
        /* <DEDUP_REMOVED lines=28> */
[-C--:B--2---:R-:W-:Y:S01]  /*c4d0*/  FMUL.FTZ R89, R28, R4.reuse ;  /* 0x000000041c597220 */ /* 0x084fe20000410000 */
        /* <DEDUP_REMOVED lines=32> */
[-C--:B0-----:R-:W-:Y:S01]  /*c6e0*/  FMUL.FTZ R29, R26, R5.reuse ;  /* 0x000000051a1d7220 */ /* 0x081fe20000410000 */
[-C--:B------:R-:W-:Y:S01]  /*c6f0*/  FMUL.FTZ R8, R27, R5.reuse ;  /* 0x000000051b087220 */ /* 0x080fe20000410000 */
[-C--:B------:R-:W-:Y:S01]  /*c700*/  FMUL.FTZ R30, R30, R5.reuse ;  /* 0x000000051e1e7220 */ /* 0x080fe20000410000 */
[-C--:B-1----:R-:W-:Y:S01]  /*c710*/  FMUL.FTZ R7, R31, R5.reuse ;  /* 0x000000051f077220 */ /* 0x082fe20000410000 */
        /* <DEDUP_REMOVED lines=28> */
.L_x_1066:
[----:B------:R-:W0:Y:S01]  /*c8e0*/  S2R R4, SR_CgaCtaId ;  /* 0x0000000000047919 */ /* 0x000e220000008800 */
[----:B------:R-:W-:Y:S01]  /*c8f0*/  MOV R3, 0x400 ;  /* 0x0000040000037802 */ /* 0x000fe20000000f00 */
[----:B------:R-:W-:Y:S01]  /*c900*/  BSSY B0, `(.L_x_1137) ;  /* 0x00001d3000007945 */ /* 0x000fe20003800000 */
[----:B------:R-:W-:Y:S02]  /*c910*/  BAR.SYNC.DEFER_BLOCKING 0x5, 0x120 ;  /* 0x0144800000007b1d */ /* 0x000fe40000010000 */
[----:B0-----:R-:W-:-:S05]  /*c920*/  LEA R3, R4, R3, 0x18 ;  /* 0x0000000304037211 */ /* 0x001fca00078ec0ff */
[----:B------:R0:W1:Y:S01]  /*c930*/  LDS.128 R160, [R3+0x2a8d0] ;  /* 0x02a8d00003a07984 */ /* 0x0000620000000c00 */
[----:B------:R-:W-:Y:S06]  /*c940*/  BAR.ARV 0x4, 0x120 ;  /* 0x0104800000007b1d */ /* 0x000fec0000002000 */
[----:B------:R-:W-:Y:S05]  /*c950*/  @P0 BRA `(.L_x_1138) ;  /* 0x0000001000c00947 */ /* 0x000fea0003800000 */
[----:B------:R-:W2:Y:S01]  /*c960*/  S2R R4, SR_SWINHI ;  /* 0x0000000000047919 */ /* 0x000ea20000002f00 */
[----:B------:R-:W-:Y:S02]  /*c970*/  F2FP.F16.F32.PACK_AB R6, R6, R89 ;  /* 0x000000590606723e */ /* 0x000fe400000000ff */
[----:B------:R-:W-:Y:S01]  /*c980*/  F2FP.F16.F32.PACK_AB R7, R7, R30 ;  /* 0x0000001e0707723e */ /* 0x000fe200000000ff */
[----:B------:R-:W-:Y:S01]  /*c990*/  BAR.SYNC.DEFER_BLOCKING 0x1, 0x100 ;  /* 0x0044000000007b1d */ /* 0x000fe20000010000 */
        /* <DEDUP_REMOVED lines=10> */
[----:B------:R-:W-:Y:S02]  /*ca40*/  MOV R16, R3 ;  /* 0x0000000300107202 */ /* 0x000fe40000000f00 */
[----:B--2---:R-:W-:-:S03]  /*ca50*/  MOV R17, R4 ;  /* 0x0000000400117202 */ /* 0x004fc60000000f00 */
[----:B------:R-:W-:-:S03]  /*ca60*/  IMAD.WIDE R4, R173, 0x2, R16 ;  /* 0x00000002ad047825 */ /* 0x000fc600078e0210 */
[C---:B------:R-:W-:Y:S02]  /*ca70*/  LOP3.LUT R9, R4.reuse, 0x380, RZ, 0xc0, !PT ;  /* 0x0000038004097812 */ /* 0x040fe400078ec0ff */
[C---:B------:R-:W-:Y:S02]  /*ca80*/  IADD3 R23, P6, R4.reuse, 0x20, RZ ;  /* 0x0000002004177810 */ /* 0x040fe40007fde0ff */
[----:B------:R-:W-:Y:S02]  /*ca90*/  SHF.R.U64 R9, R9, 0x3, RZ ;  /* 0x0000000309097819 */ /* 0x000fe400000012ff */
[----:B------:R-:W-:Y:S01]  /*caa0*/  LOP3.LUT R12, R23, 0x380, RZ, 0xc0, !PT ;  /* 0x00000380170c7812 */ /* 0x000fe200078ec0ff */
[----:B------:R-:W-:Y:S01]  /*cab0*/  IMAD.X R27, RZ, RZ, R5, P6 ;  /* 0x000000ffff1b7224 */ /* 0x000fe200030e0605 */
[C---:B------:R-:W-:Y:S02]  /*cac0*/  IADD3 R31, P5, R4.reuse, 0x40, RZ ;  /* 0x00000040041f7810 */ /* 0x040fe40007fbe0ff */
[----:B------:R-:W-:-:S02]  /*cad0*/  IADD3 R93, P4, R4, 0x60, RZ ;  /* 0x00000060045d7810 */ /* 0x000fc40007f9e0ff */
[C---:B------:R-:W-:Y:S01]  /*cae0*/  IADD3 R95, P3, R4.reuse, 0x4000, RZ ;  /* 0x00004000045f7810 */ /* 0x040fe20007f7e0ff */
[--C-:B------:R-:W-:Y:S01]  /*caf0*/  IMAD.X R25, RZ, RZ, R5.reuse, P5 ;  /* 0x000000ffff197224 */ /* 0x100fe200028e0605 */
[C---:B------:R-:W-:Y:S01]  /*cb00*/  IADD3 R97, P2, R4.reuse, 0x4020, RZ ;  /* 0x0000402004617810 */ /* 0x040fe20007f5e0ff */
[--C-:B------:R-:W-:Y:S01]  /*cb10*/  IMAD.X R21, RZ, RZ, R5.reuse, P4 ;  /* 0x000000ffff157224 */ /* 0x100fe200020e0605 */
[C---:B------:R-:W-:Y:S01]  /*cb20*/  IADD3 R99, P1, R4.reuse, 0x4040, RZ ;  /* 0x0000404004637810 */ /* 0x040fe20007f3e0ff */
[--C-:B------:R-:W-:Y:S01]  /*cb30*/  IMAD.X R15, RZ, RZ, R5.reuse, P3 ;  /* 0x000000ffff0f7224 */ /* 0x100fe200018e0605 */
[----:B------:R-:W-:Y:S01]  /*cb40*/  IADD3 R88, P0, R4, 0x4060, RZ ;  /* 0x0000406004587810 */ /* 0x000fe20007f1e0ff */
[--C-:B------:R-:W-:Y:S01]  /*cb50*/  IMAD.X R13, RZ, RZ, R5.reuse, P2 ;  /* 0x000000ffff0d7224 */ /* 0x100fe200010e0605 */
[----:B------:R-:W-:Y:S01]  /*cb60*/  LOP3.LUT R4, R9, R4, RZ, 0x3c, !PT ;  /* 0x0000000409047212 */ /* 0x000fe200078e3cff */
[--C-:B------:R-:W-:Y:S01]  /*cb70*/  IMAD.X R11, RZ, RZ, R5.reuse, P1 ;  /* 0x000000ffff0b7224 */ /* 0x100fe200008e0605 */
[----:B------:R-:W-:Y:S01]  /*cb80*/  SHF.R.U64 R12, R12, 0x3, RZ ;  /* 0x000000030c0c7819 */ /* 0x000fe200000012ff */
[----:B------:R-:W-:Y:S01]  /*cb90*/  IMAD.X R9, RZ, RZ, R5, P0 ;  /* 0x000000ffff097224 */ /* 0x000fe200000e0605 */
[----:B------:R-:W-:-:S02]  /*cba0*/  MOV R92, R4 ;  /* 0x00000004005c7202 */ /* 0x000fc40000000f00 */
[----:B------:R-:W-:Y:S02]  /*cbb0*/  F2FP.F16.F32.PACK_AB R5, R8, R29 ;  /* 0x0000001d0805723e */ /* 0x000fe400000000ff */
[----:B------:R-:W-:Y:S02]  /*cbc0*/  LOP3.LUT R26, R12, R23, RZ, 0x3c, !PT ;  /* 0x000000170c1a7212 */ /* 0x000fe400078e3cff */
[----:B------:R-:W-:Y:S02]  /*cbd0*/  F2FP.F16.F32.PACK_AB R4, R10, R91 ;  /* 0x0000005b0a04723e */ /* 0x000fe400000000ff */
[----:B------:R-:W-:Y:S02]  /*cbe0*/  LOP3.LUT R8, R97, 0x380, RZ, 0xc0, !PT ;  /* 0x0000038061087812 */ /* 0x000fe400078ec0ff */
[----:B------:R-:W-:Y:S01]  /*cbf0*/  LOP3.LUT R10, R99, 0x380, RZ, 0xc0, !PT ;  /* 0x00000380630a7812 */ /* 0x000fe200078ec0ff */
[----:B------:R2:W-:Y:S01]  /*cc00*/  STSM.16.M88.4 [R92], R4 ;  /* 0x000000045c007844 */ /* 0x0005e20000000200 */
[----:B------:R-:W-:-:S02]  /*cc10*/  LOP3.LUT R23, R88, 0x380, RZ, 0xc0, !PT ;  /* 0x0000038058177812 */ /* 0x000fc400078ec0ff */
[----:B------:R-:W-:Y:S02]  /*cc20*/  LOP3.LUT R14, R31, 0x380, RZ, 0xc0, !PT ;  /* 0x000003801f0e7812 */ /* 0x000fe400078ec0ff */
[----:B------:R-:W-:Y:S02]  /*cc30*/  LOP3.LUT R72, R95, 0x380, RZ, 0xc0, !PT ;  /* 0x000003805f487812 */ /* 0x000fe400078ec0ff */
[----:B------:R-:W-:Y:S02]  /*cc40*/  SHF.R.U64 R8, R8, 0x3, RZ ;  /* 0x0000000308087819 */ /* 0x000fe400000012ff */
[----:B------:R-:W-:Y:S02]  /*cc50*/  SHF.R.U64 R10, R10, 0x3, RZ ;  /* 0x000000030a0a7819 */ /* 0x000fe400000012ff */
[----:B------:R-:W-:Y:S02]  /*cc60*/  SHF.R.U64 R23, R23, 0x3, RZ ;  /* 0x0000000317177819 */ /* 0x000fe400000012ff */
[----:B------:R-:W-:-:S02]  /*cc70*/  SHF.R.U64 R14, R14, 0x3, RZ ;  /* 0x000000030e0e7819 */ /* 0x000fc400000012ff */
[----:B------:R-:W-:Y:S02]  /*cc80*/  SHF.R.U64 R72, R72, 0x3, RZ ;  /* 0x0000000348487819 */ /* 0x000fe400000012ff */
[----:B------:R-:W-:Y:S02]  /*cc90*/  LOP3.LUT R12, R8, R97, RZ, 0x3c, !PT ;  /* 0x00000061080c7212 */ /* 0x000fe400078e3cff */
[----:B------:R-:W-:Y:S02]  /*cca0*/  LOP3.LUT R10, R10, R99, RZ, 0x3c, !PT ;  /* 0x000000630a0a7212 */ /* 0x000fe400078e3cff */
[----:B------:R-:W-:Y:S02]  /*ccb0*/  LOP3.LUT R8, R23, R88, RZ, 0x3c, !PT ;  /* 0x0000005817087212 */ /* 0x000fe400078e3cff */
[----:B------:R-:W-:Y:S02]  /*ccc0*/  LOP3.LUT R24, R14, R31, RZ, 0x3c, !PT ;  /* 0x0000001f0e187212 */ /* 0x000fe400078e3cff */
[----:B------:R-:W-:-:S02]  /*ccd0*/  LOP3.LUT R14, R72, R95, RZ, 0x3c, !PT ;  /* 0x0000005f480e7212 */ /* 0x000fc400078e3cff */
[----:B------:R-:W-:Y:S01]  /*cce0*/  MOV R72, R10 ;  /* 0x0000000a00487202 */ /* 0x000fe20000000f00 */
[----:B------:R-:W3:Y:S01]  /*ccf0*/  LDC.64 R94, c[0x0][0xbd8] ;  /* 0x0002f600ff5e7b82 */ /* 0x000ee20000000a00 */
[----:B------:R-:W-:Y:S02]  /*cd00*/  MOV R23, R8 ;  /* 0x0000000800177202 */ /* 0x000fe40000000f00 */
[----:B------:R-:W-:Y:S02]  /*cd10*/  MOV R29, R26 ;  /* 0x0000001a001d7202 */ /* 0x000fe40000000f00 */
[----:B------:R-:W-:Y:S02]  /*cd20*/  F2FP.F16.F32.PACK_AB R8, R33, R32 ;  /* 0x000000202108723e */ /* 0x000fe400000000ff */
[----:B------:R-:W-:Y:S02]  /*cd30*/  F2FP.F16.F32.PACK_AB R9, R35, R34 ;  /* 0x000000222309723e */ /* 0x000fe400000000ff */
[----:B------:R-:W-:-:S02]  /*cd40*/  F2FP.F16.F32.PACK_AB R10, R37, R36 ;  /* 0x00000024250a723e */ /* 0x000fc400000000ff */
[----:B------:R-:W-:Y:S02]  /*cd50*/  F2FP.F16.F32.PACK_AB R11, R39, R38 ;  /* 0x00000026270b723e */ /* 0x000fe400000000ff */
[----:B------:R-:W-:Y:S02]  /*cd60*/  MOV R31, R24 ;  /* 0x00000018001f7202 */ /* 0x000fe40000000f00 */
[----:B--2---:R-:W-:Y:S01]  /*cd70*/  F2FP.F16.F32.PACK_AB R4, R41, R40 ;  /* 0x000000282904723e */ /* 0x004fe200000000ff */
[----:B------:R-:W-:Y:S01]  /*cd80*/  STSM.16.M88.4 [R29], R8 ;  /* 0x000000081d007844 */ /* 0x000fe20000000200 */
[----:B------:R-:W-:Y:S02]  /*cd90*/  F2FP.F16.F32.PACK_AB R5, R43, R42 ;  /* 0x0000002a2b05723e */ /* 0x000fe400000000ff */
[----:B------:R-:W-:Y:S02]  /*cda0*/  F2FP.F16.F32.PACK_AB R6, R45, R44 ;  /* 0x0000002c2d06723e */ /* 0x000fe400000000ff */
[----:B------:R-:W-:-:S02]  /*cdb0*/  F2FP.F16.F32.PACK_AB R7, R47, R46 ;  /* 0x0000002e2f07723e */ /* 0x000fc400000000ff */
[----:B------:R-:W-:Y:S02]  /*cdc0*/  LOP3.LUT R20, R93, 0x380, RZ, 0xc0, !PT ;  /* 0x000003805d147812 */ /* 0x000fe400078ec0ff */
[----:B------:R-:W-:Y:S01]  /*cdd0*/  MOV R89, R14 ;  /* 0x0000000e00597202 */ /* 0x000fe20000000f00 */
[----:B------:R2:W-:Y:S01]  /*cde0*/  STSM.16.M88.4 [R31], R4 ;  /* 0x000000041f007844 */ /* 0x0005e20000000200 */
[----:B------:R-:W-:Y:S02]  /*cdf0*/  SHF.R.U64 R20, R20, 0x3, RZ ;  /* 0x0000000314147819 */ /* 0x000fe400000012ff */
[----:B------:R-:W-:Y:S02]  /*ce00*/  MOV R88, R12 ;  /* 0x0000000c00587202 */ /* 0x000fe40000000f00 */
[----:B------:R-:W-:Y:S02]  /*ce10*/  LOP3.LUT R20, R20, R93, RZ, 0x3c, !PT ;  /* 0x0000005d14147212 */ /* 0x000fe400078e3cff */
[----:B------:R-:W-:-:S02]  /*ce20*/  F2FP.F16.F32.PACK_AB R12, R49, R48 ;  /* 0x00000030310c723e */ /* 0x000fc400000000ff */
[----:B------:R-:W-:Y:S02]  /*ce30*/  F2FP.F16.F32.PACK_AB R24, R57, R56 ;  /* 0x000000383918723e */ /* 0x000fe400000000ff */
[----:B------:R-:W-:Y:S02]  /*ce40*/  F2FP.F16.F32.PACK_AB R25, R59, R58 ;  /* 0x0000003a3b19723e */ /* 0x000fe400000000ff */
[----:B------:R-:W-:Y:S02]  /*ce50*/  F2FP.F16.F32.PACK_AB R26, R61, R60 ;  /* 0x0000003c3d1a723e */ /* 0x000fe400000000ff */
[----:B------:R-:W-:Y:S01]  /*ce60*/  F2FP.F16.F32.PACK_AB R27, R63, R62 ;  /* 0x0000003e3f1b723e */ /* 0x000fe200000000ff */
[----:B--2---:R-:W2:Y:S01]  /*ce70*/  LDC.64 R4, c[0x0][0xbe0] ;  /* 0x0002f800ff047b82 */ /* 0x004ea20000000a00 */
[----:B------:R-:W-:Y:S01]  /*ce80*/  MOV R90, R20 ;  /* 0x00000014005a7202 */ /* 0x000fe20000000f00 */
[----:B------:R-:W-:Y:S01]  /*ce90*/  IMAD.MOV.U32 R49, RZ, RZ, RZ ;  /* 0x000000ffff317224 */ /* 0x000fe200078e00ff */
[----:B------:R-:W-:-:S02]  /*cea0*/  F2FP.F16.F32.PACK_AB R13, R51, R50 ;  /* 0x00000032330d723e */ /* 0x000fc400000000ff */
[----:B------:R-:W-:Y:S02]  /*ceb0*/  F2FP.F16.F32.PACK_AB R14, R53, R52 ;  /* 0x00000034350e723e */ /* 0x000fe400000000ff */
[----:B------:R-:W-:Y:S01]  /*cec0*/  F2FP.F16.F32.PACK_AB R15, R55, R54 ;  /* 0x00000036370f723e */ /* 0x000fe200000000ff */
[----:B------:R-:W4:Y:S01]  /*ced0*/  LDC.64 R20, c[0x0][0xbd8] ;  /* 0x0002f600ff147b82 */ /* 0x000f220000000a00 */
[----:B------:R-:W-:Y:S02]  /*cee0*/  F2FP.F16.F32.PACK_AB R29, R75, R74 ;  /* 0x0000004a4b1d723e */ /* 0x000fe400000000ff */
[----:B------:R-:W-:Y:S01]  /*cef0*/  F2FP.F16.F32.PACK_AB R31, R79, R78 ;  /* 0x0000004e4f1f723e */ /* 0x000fe200000000ff */
[----:B------:R0:W-:Y:S01]  /*cf00*/  STSM.16.M88.4 [R90], R12 ;  /* 0x0000000c5a007844 */ /* 0x0001e20000000200 */
[----:B---3--:R-:W-:-:S03]  /*cf10*/  ISETP.NE.U32.AND P0, PT, R94, RZ, PT ;  /* 0x000000ff5e00720c */ /* 0x008fc60003f05070 */
[----:B------:R0:W-:Y:S01]  /*cf20*/  STSM.16.M88.4 [R89], R24 ;  /* 0x0000001859007844 */ /* 0x0001e20000000200 */
[----:B------:R-:W3:Y:S01]  /*cf30*/  LDC R47, c[0x0][0xa88] ;  /* 0x0002a200ff2f7b82 */ /* 0x000ee20000000800 */
[----:B------:R-:W-:Y:S02]  /*cf40*/  ISETP.NE.AND.EX P0, PT, R95, RZ, PT, P0 ;  /* 0x000000ff5f00720c */ /* 0x000fe40003f05300 */
[----:B------:R0:W-:Y:S01]  /*cf50*/  STSM.16.M88.4 [R88], R64 ;  /* 0x0000004058007844 */ /* 0x0001e20000000200 */
[----:B--2---:R-:W-:-:S03]  /*cf60*/  ISETP.NE.U32.AND P1, PT, R4, RZ, PT ;  /* 0x000000ff0400720c */ /* 0x004fc60003f25070 */
[----:B------:R0:W-:Y:S01]  /*cf70*/  STSM.16.M88.4 [R72], R28 ;  /* 0x0000001c48007844 */ /* 0x0001e20000000200 */
[----:B------:R-:W-:-:S03]  /*cf80*/  ISETP.NE.AND.EX P1, PT, R5, RZ, PT, P1 ;  /* 0x000000ff0500720c */ /* 0x000fc60003f25310 */
[----:B------:R0:W-:Y:S01]  /*cf90*/  STSM.16.M88.4 [R23], R80 ;  /* 0x0000005017007844 */ /* 0x0001e20000000200 */
[----:B----4-:R-:W-:Y:S01]  /*cfa0*/  IMAD.WIDE R20, R167, 0x4, R20 ;  /* 0x00000004a7147825 */ /* 0x010fe200078e0214 */
[----:B------:R-:W-:Y:S08]  /*cfb0*/  BAR.SYNC.DEFER_BLOCKING 0x1, 0x100 ;  /* 0x0044000000007b1d */ /* 0x000ff00000010000 */
[----:B------:R-:W2:Y:S01]  /*cfc0*/  @P1 LDC.64 R4, c[0x0][0xbe0] ;  /* 0x0002f800ff041b82 */ /* 0x000ea20000000a00 */
[----:B------:R0:W5:Y:S01]  /*cfd0*/  @P0 LDG.E R49, desc[UR60][R20.64] ;  /* 0x0000003c14310981 */ /* 0x000162000c1e1900 */
[----:B------:R-:W-:-:S04]  /*cfe0*/  IMAD R7, R164, 0x40, R22 ;  /* 0x00000040a4077824 */ /* 0x000fc800078e0216 */
[----:B------:R-:W-:-:S04]  /*cff0*/  IMAD.WIDE R16, R7, 0x2, R16 ;  /* 0x0000000207107825 */ /* 0x000fc800078e0210 */
[----:B--2---:R-:W-:-:S05]  /*d000*/  @P1 IMAD.WIDE R4, R167, 0x4, R4 ;  /* 0x00000004a7041825 */ /* 0x004fca00078e0204 */
[----:B---3--:R0:W5:Y:S01]  /*d010*/  @P1 LDG.E R47, desc[UR60][R4.64] ;  /* 0x0000003c042f1981 */ /* 0x008162000c1e1900 */
[----:B------:R-:W-:Y:S05]  /*d020*/  @P1 BRA `(.L_x_1139) ;  /* 0x0000000000101947 */ /* 0x000fea0003800000 */
[----:B------:R-:W-:Y:S05]  /*d030*/  @!P0 BRA `(.L_x_1139) ;  /* 0x00000000000c8947 */ /* 0x000fea0003800000 */
[----:B0-----:R-:W2:Y:S04]  /*d040*/  LDG.E R4, desc[UR60][R20.64] ;  /* 0x0000003c14047981 */ /* 0x001ea8000c1e1900 */
[----:B-----5:R-:W2:Y:S02]  /*d050*/  LDG.E R47, desc[UR60][R20.64+0x4] ;  /* 0x0000043c142f7981 */ /* 0x020ea4000c1e1900 */
[----:B--2---:R-:W-:-:S07]  /*d060*/  IMAD.IADD R47, R47, 0x1, -R4 ;  /* 0x000000012f2f7824 */ /* 0x004fce00078e0a04 */
.L_x_1139:
[----:B------:R-:W-:Y:S01]  /*d070*/  SHF.R.S32.HI R46, RZ, 0x1f, R166 ;  /* 0x0000001fff2e7819 */ /* 0x000fe200000114a6 */
[----:B------:R-:W-:Y:S01]  /*d080*/  ULDC.64 UR4, c[0x0][0xb70] ;  /* 0x0002dc0000047ab9 */ /* 0x000fe20000000a00 */
[--C-:B0----5:R-:W-:Y:S01]  /*d090*/  SHF.R.S32.HI R21, RZ, 0x1f, R49.reuse ;  /* 0x0000001fff157819 */ /* 0x121fe20000011431 */
[----:B------:R-:W-:Y:S01]  /*d0a0*/  IMAD.MOV.U32 R20, RZ, RZ, R49 ;  /* 0x000000ffff147224 */ /* 0x000fe200078e0031 */
[----:B------:R-:W-:Y:S01]  /*d0b0*/  SHF.R.S32.HI R6, RZ, 0x1f, R167 ;  /* 0x0000001fff067819 */ /* 0x000fe200000114a7 */
[----:B------:R-:W-:Y:S01]  /*d0c0*/  IMAD R5, R46, UR4, RZ ;  /* 0x000000042e057c24 */ /* 0x000fe2000f8e02ff */
[----:B------:R-:W-:Y:S01]  /*d0d0*/  SEL R51, R167, RZ, !P0 ;  /* 0x000000ffa7337207 */ /* 0x000fe20004000000 */
[----:B------:R-:W-:Y:S01]  /*d0e0*/  IMAD R11, R168, 0x80, R171 ;  /* 0x00000080a80b7824 */ /* 0x000fe200078e02ab */
[----:B------:R-:W-:Y:S01]  /*d0f0*/  SEL R48, R6, RZ, !P0 ;  /* 0x000000ff06307207 */ /* 0x000fe20004000000 */
[----:B------:R-:W-:Y:S01]  /*d100*/  IMAD R7, R166, UR5, R5 ;  /* 0x00000005a6077c24 */ /* 0x000fe2000f8e0205 */
[----:B------:R-:W-:Y:S01]  /*d110*/  IADD3 R9, P6, R16, 0x3000, RZ ;  /* 0x0000300010097810 */ /* 0x000fe20007fde0ff */
[----:B------:R-:W-:Y:S01]  /*d120*/  IMAD.WIDE.U32 R4, R166, UR4, R20 ;  /* 0x00000004a6047c25 */ /* 0x000fe2000f8e0014 */
[----:B------:R-:W-:Y:S01]  /*d130*/  ULDC.64 UR4, c[0x0][0xb78] ;  /* 0x0002de0000047ab9 */ /* 0x000fe20000000a00 */
[----:B------:R-:W-:-:S02]  /*d140*/  IADD3 R13, P2, R16, 0x2000, RZ ;  /* 0x00002000100d7810 */ /* 0x000fc40007f5e0ff */
[----:B------:R-:W-:Y:S01]  /*d150*/  IMAD.IADD R5, R5, 0x1, R7 ;  /* 0x0000000105057824 */ /* 0x000fe200078e0207 */
[----:B------:R-:W-:Y:S01]  /*d160*/  IADD3 R29, P1, R16, 0x1000, RZ ;  /* 0x00001000101d7810 */ /* 0x000fe20007f3e0ff */
[----:B------:R-:W-:Y:S01]  /*d170*/  IMAD R7, R48, UR4, RZ ;  /* 0x0000000430077c24 */ /* 0x000fe2000f8e02ff */
[----:B------:R-:W-:Y:S01]  /*d180*/  LOP3.LUT R6, R9, 0x380, RZ, 0xc0, !PT ;  /* 0x0000038009067812 */ /* 0x000fe200078ec0ff */
[----:B------:R-:W-:Y:S01]  /*d190*/  IMAD.WIDE.U32 R4, R51, UR4, R4 ;  /* 0x0000000433047c25 */ /* 0x000fe2000f8e0004 */
[----:B------:R-:W-:Y:S02]  /*d1a0*/  LOP3.LUT R12, R13, 0x380, RZ, 0xc0, !PT ;  /* 0x000003800d0c7812 */ /* 0x000fe400078ec0ff */
[----:B------:R-:W-:Y:S01]  /*d1b0*/  LOP3.LUT R28, R29, 0x380, RZ, 0xc0, !PT ;  /* 0x000003801d1c7812 */ /* 0x000fe200078ec0ff */
[----:B------:R-:W-:Y:S01]  /*d1c0*/  IMAD R10, R51, UR5, R7 ;  /* 0x00000005330a7c24 */ /* 0x000fe2000f8e0207 */
[----:B------:R-:W-:Y:S01]  /*d1d0*/  SHF.R.S32.HI R7, RZ, 0x1f, R11 ;  /* 0x0000001fff077819 */ /* 0x000fe2000001140b */
[----:B------:R-:W-:Y:S01]  /*d1e0*/  ULDC.64 UR4, c[0x0][0xb40] ;  /* 0x0002d00000047ab9 */ /* 0x000fe20000000a00 */
[----:B------:R-:W-:-:S02]  /*d1f0*/  IADD3 R8, P0, R11, R4, RZ ;  /* 0x000000040b087210 */ /* 0x000fc40007f1e0ff */
[----:B------:R-:W-:Y:S02]  /*d200*/  SHF.R.U64 R6, R6, 0x3, RZ ;  /* 0x0000000306067819 */ /* 0x000fe400000012ff */
[----:B------:R-:W-:Y:S01]  /*d210*/  IADD3.X R7, R7, R5, R10, P0, !PT ;  /* 0x0000000507077210 */ /* 0x000fe200007fe40a */
[----:B------:R-:W-:Y:S01]  /*d220*/  IMAD.X R5, RZ, RZ, R17, P6 ;  /* 0x000000ffff057224 */ /* 0x000fe200030e0611 */
[----:B------:R-:W-:Y:S02]  /*d230*/  LEA R44, P0, R8, UR4, 0x2 ;  /* 0x00000004082c7c11 */ /* 0x000fe4000f8010ff */
[----:B------:R-:W-:Y:S02]  /*d240*/  SHF.R.U64 R12, R12, 0x3, RZ ;  /* 0x000000030c0c7819 */ /* 0x000fe400000012ff */
[----:B------:R-:W-:Y:S02]  /*d250*/  SHF.R.U64 R28, R28, 0x3, RZ ;  /* 0x000000031c1c7819 */ /* 0x000fe400000012ff */
[----:B------:R-:W-:Y:S01]  /*d260*/  LOP3.LUT R4, R6, R9, RZ, 0x3c, !PT ;  /* 0x0000000906047212 */ /* 0x000fe200078e3cff */
[----:B------:R-:W-:Y:S01]  /*d270*/  VIADD R6, R11, 0x8 ;  /* 0x000000080b067836 */ /* 0x000fe20000000000 */
[----:B------:R-:W-:Y:S01]  /*d280*/  LEA.HI.X R45, R8, UR5, R7, 0x2, P0 ;  /* 0x00000005082d7c11 */ /* 0x000fe200080f1407 */
[----:B------:R-:W-:Y:S01]  /*d290*/  ULDC.64 UR4, c[0x0][0xaa0] ;  /* 0x0002a80000047ab9 */ /* 0x000fe20000000a00 */
[----:B------:R-:W-:Y:S01]  /*d2a0*/  LOP3.LUT R12, R12, R13, RZ, 0x3c, !PT ;  /* 0x0000000d0c0c7212 */ /* 0x000fe200078e3cff */
[----:B------:R-:W-:Y:S01]  /*d2b0*/  IMAD.X R13, RZ, RZ, R17, P2 ;  /* 0x000000ffff0d7224 */ /* 0x000fe200010e0611 */
[----:B------:R-:W-:-:S02]  /*d2c0*/  LOP3.LUT P0, RZ, R170, 0x3, RZ, 0xc0, !PT ;  /* 0x00000003aaff7812 */ /* 0x000fc4000780c0ff */
[C---:B------:R-:W-:Y:S02]  /*d2d0*/  IADD3 R41, P5, R16.reuse, 0x4000, RZ ;  /* 0x0000400010297810 */ /* 0x040fe40007fbe0ff */
[C---:B------:R-:W-:Y:S02]  /*d2e0*/  IADD3 R33, P4, R16.reuse, 0x5000, RZ ;  /* 0x0000500010217810 */ /* 0x040fe40007f9e0ff */
[----:B------:R-:W-:Y:S02]  /*d2f0*/  IADD3 R25, P3, R16, 0x6000, RZ ;  /* 0x0000600010197810 */ /* 0x000fe40007f7e0ff */
[----:B------:R-:W-:Y:S01]  /*d300*/  LOP3.LUT R28, R28, R29, RZ, 0x3c, !PT ;  /* 0x0000001d1c1c7212 */ /* 0x000fe200078e3cff */
[----:B------:R-:W-:Y:S01]  /*d310*/  IMAD.X R29, RZ, RZ, R17, P1 ;  /* 0x000000ffff1d7224 */ /* 0x000fe200008e0611 */
[----:B------:R-:W-:Y:S02]  /*d320*/  IADD3 R7, P2, R16, 0x7000, RZ ;  /* 0x0000700010077810 */ /* 0x000fe40007f5e0ff */
[----:B------:R-:W-:-:S02]  /*d330*/  ISETP.GE.OR P1, PT, R11, R47, P0 ;  /* 0x0000002f0b00720c */ /* 0x000fc40000726670 */
[----:B------:R-:W-:Y:S02]  /*d340*/  LOP3.LUT R40, R41, 0x380, RZ, 0xc0, !PT ;  /* 0x0000038029287812 */ /* 0x000fe400078ec0ff */
[----:B------:R-:W-:Y:S02]  /*d350*/  LOP3.LUT R32, R33, 0x380, RZ, 0xc0, !PT ;  /* 0x0000038021207812 */ /* 0x000fe400078ec0ff */
[----:B------:R-:W-:Y:S02]  /*d360*/  LOP3.LUT R24, R25, 0x380, RZ, 0xc0, !PT ;  /* 0x0000038019187812 */ /* 0x000fe400078ec0ff */
[----:B------:R-:W-:Y:S02]  /*d370*/  LOP3.LUT R9, R16, 0x380, RZ, 0xc0, !PT ;  /* 0x0000038010097812 */ /* 0x000fe400078ec0ff */
[----:B------:R-:W-:Y:S02]  /*d380*/  ISETP.GE.OR P0, PT, R6, R47, P0 ;  /* 0x0000002f0600720c */ /* 0x000fe40000706670 */
[----:B------:R-:W-:Y:S01]  /*d390*/  LOP3.LUT R6, R7, 0x380, RZ, 0xc0, !PT ;  /* 0x0000038007067812 */ /* 0x000fe200078ec0ff */
[----:B------:R-:W-:Y:S01]  /*d3a0*/  @!P1 STG.E desc[UR60][R44.64], R2 ;  /* 0x000000022c009986 */ /* 0x000fe2000c10193c */
[----:B------:R-:W-:-:S02]  /*d3b0*/  SHF.R.U64 R40, R40, 0x3, RZ ;  /* 0x0000000328287819 */ /* 0x000fc400000012ff */
[----:B------:R-:W-:Y:S02]  /*d3c0*/  SHF.R.U64 R32, R32, 0x3, RZ ;  /* 0x0000000320207819 */ /* 0x000fe400000012ff */
[----:B------:R-:W-:Y:S02]  /*d3d0*/  SHF.R.U64 R24, R24, 0x3, RZ ;  /* 0x0000000318187819 */ /* 0x000fe400000012ff */
[----:B------:R-:W-:Y:S02]  /*d3e0*/  SHF.R.U64 R9, R9, 0x3, RZ ;  /* 0x0000000309097819 */ /* 0x000fe400000012ff */
[----:B------:R-:W-:Y:S01]  /*d3f0*/  SHF.R.U64 R6, R6, 0x3, RZ ;  /* 0x0000000306067819 */ /* 0x000fe200000012ff */
[----:B------:R0:W-:Y:S01]  /*d400*/  @!P0 STG.E desc[UR60][R44.64+0x20], R0 ;  /* 0x000020002c008986 */ /* 0x0001e2000c10193c */
[----:B------:R-:W-:Y:S01]  /*d410*/  LOP3.LUT R40, R40, R41, RZ, 0x3c, !PT ;  /* 0x0000002928287212 */ /* 0x000fe200078e3cff */
[--C-:B------:R-:W-:Y:S01]  /*d420*/  IMAD.X R41, RZ, RZ, R17.reuse, P5 ;  /* 0x000000ffff297224 */ /* 0x100fe200028e0611 */
[----:B------:R-:W-:Y:S01]  /*d430*/  LOP3.LUT R32, R32, R33, RZ, 0x3c, !PT ;  /* 0x0000002120207212 */ /* 0x000fe200078e3cff */
[--C-:B------:R-:W-:Y:S01]  /*d440*/  IMAD.X R33, RZ, RZ, R17.reuse, P4 ;  /* 0x000000ffff217224 */ /* 0x100fe200020e0611 */
[----:B------:R-:W-:Y:S01]  /*d450*/  LOP3.LUT R24, R24, R25, RZ, 0x3c, !PT ;  /* 0x0000001918187212 */ /* 0x000fe200078e3cff */
[--C-:B------:R-:W-:Y:S01]  /*d460*/  IMAD.X R25, RZ, RZ, R17.reuse, P3 ;  /* 0x000000ffff197224 */ /* 0x100fe200018e0611 */
[----:B------:R-:W-:Y:S01]  /*d470*/  LOP3.LUT R16, R9, R16, RZ, 0x3c, !PT ;  /* 0x0000001009107212 */ /* 0x000fe200078e3cff */
[----:B------:R-:W-:Y:S01]  /*d480*/  IMAD.X R9, RZ, RZ, R17, P2 ;  /* 0x000000ffff097224 */ /* 0x000fe200010e0611 */
[----:B------:R-:W-:Y:S01]  /*d490*/  LOP3.LUT R8, R6, R7, RZ, 0x3c, !PT ;  /* 0x0000000706087212 */ /* 0x000fe200078e3cff */
[----:B------:R-:W5:Y:S01]  /*d4a0*/  LD.E.128 R28, desc[UR60][R28.64] ;  /* 0x0000003c1c1c7980 */ /* 0x000f62000c101d00 */
[----:B------:R-:W-:-:S03]  /*d4b0*/  SHF.R.S32.HI R23, RZ, 0x1f, R22 ;  /* 0x0000001fff177819 */ /* 0x000fc60000011416 */
[----:B------:R2:W5:Y:S04]  /*d4c0*/  LD.E.128 R36, desc[UR60][R16.64] ;  /* 0x0000003c10247980 */ /* 0x000568000c101d00 */
[----:B------:R-:W5:Y:S04]  /*d4d0*/  LD.E.128 R12, desc[UR60][R12.64] ;  /* 0x0000003c0c0c7980 */ /* 0x000f68000c101d00 */
[----:B------:R-:W5:Y:S04]  /*d4e0*/  LD.E.128 R4, desc[UR60][R4.64] ;  /* 0x0000003c04047980 */ /* 0x000f68000c101d00 */
[----:B------:R-:W5:Y:S04]  /*d4f0*/  LD.E.128 R40, desc[UR60][R40.64] ;  /* 0x0000003c28287980 */ /* 0x000f68000c101d00 */
[----:B------:R-:W5:Y:S04]  /*d500*/  LD.E.128 R32, desc[UR60][R32.64] ;  /* 0x0000003c20207980 */ /* 0x000f68000c101d00 */
[----:B------:R-:W5:Y:S04]  /*d510*/  LD.E.128 R24, desc[UR60][R24.64] ;  /* 0x0000003c18187980 */ /* 0x000f68000c101d00 */
[----:B------:R-:W5:Y:S01]  /*d520*/  LD.E.128 R8, desc[UR60][R8.64] ;  /* 0x0000003c08087980 */ /* 0x000f62000c101d00 */
[----:B0-----:R-:W-:Y:S01]  /*d530*/  IMAD R0, R21, UR4, RZ ;  /* 0x0000000415007c24 */ /* 0x001fe2000f8e02ff */
[----:B------:R-:W-:Y:S01]  /*d540*/  @!PT LDS RZ, [RZ] ;  /* 0x00000000fffff984 */ /* 0x000fe20000000800 */
[----:B------:R-:W-:Y:S01]  /*d550*/  @!PT LDS RZ, [RZ] ;  /* 0x00000000fffff984 */ /* 0x000fe20000000800 */
[----:B------:R-:W-:Y:S01]  /*d560*/  @!PT LDS RZ, [RZ] ;  /* 0x00000000fffff984 */ /* 0x000fe20000000800 */
[----:B------:R-:W-:Y:S01]  /*d570*/  @!PT LDS RZ, [RZ] ;  /* 0x00000000fffff984 */ /* 0x000fe20000000800 */
[----:B------:R0:W-:Y:S06]  /*d580*/  MEMBAR.ALL.CTA ;  /* 0x0000000000007992 */ /* 0x0001ec0000008000 */
[----:B0-----:R-:W0:Y:S01]  /*d590*/  FENCE.VIEW.ASYNC.S ;  /* 0x00000000000073c6 */ /* 0x001e220000000000 */
[----:B--2---:R-:W-:-:S04]  /*d5a0*/  IMAD.WIDE.U32 R16, R49, UR4, R22 ;  /* 0x0000000431107c25 */ /* 0x004fc8000f8e0016 */
[----:B------:R-:W-:Y:S01]  /*d5b0*/  IMAD R49, R49, UR5, R0 ;  /* 0x0000000531317c24 */ /* 0x000fe2000f8e0200 */
[----:B------:R-:W-:Y:S01]  /*d5c0*/  ULDC.64 UR4, c[0x0][0xae0] ;  /* 0x0002b80000047ab9 */ /* 0x000fe20000000a00 */
[----:B------:R-:W-:Y:S02]  /*d5d0*/  IMAD R47, R168, -0x80, R47 ;  /* 0xffffff80a82f7824 */ /* 0x000fe400078e022f */
[----:B------:R-:W-:Y:S02]  /*d5e0*/  IMAD.IADD R17, R17, 0x1, R49 ;  /* 0x0000000111117824 */ /* 0x000fe400078e0231 */
[----:B------:R-:W-:Y:S01]  /*d5f0*/  IMAD R21, R46, UR4, RZ ;  /* 0x000000042e157c24 */ /* 0x000fe2000f8e02ff */
[C---:B------:R-:W-:Y:S01]  /*d600*/  ISETP.GE.AND P2, PT, R164.reuse, R47, PT ;  /* 0x0000002fa400720c */ /* 0x040fe20003f46270 */
[----:B------:R-:W-:Y:S02]  /*d610*/  VIADD R0, R164, 0x20 ;  /* 0x00000020a4007836 */ /* 0x000fe40000000000 */
[----:B------:R-:W-:-:S02]  /*d620*/  IMAD R21, R166, UR5, R21 ;  /* 0x00000005a6157c24 */ /* 0x000fc4000f8e0215 */
[----:B------:R-:W-:Y:S01]  /*d630*/  IMAD.WIDE.U32 R16, R166, UR4, R16 ;  /* 0x00000004a6107c25 */ /* 0x000fe2000f8e0010 */
[----:B------:R-:W-:-:S03]  /*d640*/  ULDC.64 UR4, c[0x0][0xae8] ;  /* 0x0002ba0000047ab9 */ /* 0x000fc60000000a00 */
[----:B------:R-:W-:Y:S01]  /*d650*/  VIADD R3, R3, 0x2a820 ;  /* 0x0002a82003037836 */ /* 0x000fe20000000000 */
[-C--:B------:R-:W-:Y:S01]  /*d660*/  ISETP.GE.AND P4, PT, R0, R47.reuse, PT ;  /* 0x0000002f0000720c */ /* 0x080fe20003f86270 */
[----:B------:R-:W-:Y:S02]  /*d670*/  VIADD R20, R164, 0x60 ;  /* 0x00000060a4147836 */ /* 0x000fe40000000000 */
[----:B------:R-:W-:Y:S01]  /*d680*/  IMAD.IADD R17, R17, 0x1, R21 ;  /* 0x0000000111117824 */ /* 0x000fe200078e0215 */
[----:B------:R-:W-:Y:S01]  /*d690*/  PRMT R3, RZ, 0x654, R3 ;  /* 0x00000654ff037816 */ /* 0x000fe20000000003 */
[----:B------:R-:W-:Y:S01]  /*d6a0*/  IMAD R0, R48, UR4, RZ ;  /* 0x0000000430007c24 */ /* 0x000fe2000f8e02ff */
[-C--:B------:R-:W-:Y:S01]  /*d6b0*/  ISETP.GE.AND P1, PT, R20, R47.reuse, PT ;  /* 0x0000002f1400720c */ /* 0x080fe20003f26270 */
[----:B------:R-:W-:Y:S01]  /*d6c0*/  VIADD R2, R164, 0x40 ;  /* 0x00000040a4027836 */ /* 0x000fe20000000000 */
[----:B------:R-:W-:Y:S01]  /*d6d0*/  SHF.R.S32.HI R165, RZ, 0x1f, R164 ;  /* 0x0000001fffa57819 */ /* 0x000fe200000114a4 */
[C---:B------:R-:W-:Y:S01]  /*d6e0*/  IMAD R23, R51.reuse, UR5, R0 ;  /* 0x0000000533177c24 */ /* 0x040fe2000f8e0200 */
[----:B0-----:R0:W-:Y:S01]  /*d6f0*/  SYNCS.ARRIVE.TRANS64.RED.A1T0 RZ, [R3+URZ], RZ ;  /* 0x000000ff03ff79a7 */ /* 0x0011e2000810043f */
[----:B------:R-:W-:Y:S01]  /*d700*/  IMAD.WIDE.U32 R20, R51, UR4, R16 ;  /* 0x0000000433147c25 */ /* 0x000fe2000f8e0010 */
[----:B------:R-:W-:Y:S01]  /*d710*/  BSSY B1, `(.L_x_1140) ;  /* 0x0000015000017945 */ /* 0x000fe20003800000 */
[----:B------:R-:W-:-:S02]  /*d720*/  ISETP.GE.AND P0, PT, R2, R47, PT ;  /* 0x0000002f0200720c */ /* 0x000fc40003f06270 */
[----:B------:R-:W-:-:S04]  /*d730*/  IMAD.WIDE R16, R168, 0x80, R164 ;  /* 0x00000080a8107825 */ /* 0x000fc800078e02a4 */
[----:B------:R-:W-:Y:S01]  /*d740*/  IMAD.IADD R47, R21, 0x1, R23 ;  /* 0x00000001152f7824 */ /* 0x000fe200078e0217 */
[----:B0-----:R-:W-:Y:S06]  /*d750*/  @P2 BRA `(.L_x_1141) ;  /* 0x0000000000402947 */ /* 0x001fec0003800000 */
[----:B------:R-:W-:Y:S01]  /*d760*/  ULDC.64 UR4, c[0x0][0xad8] ;  /* 0x0002b60000047ab9 */ /* 0x000fe20000000a00 */
[----:B------:R-:W-:Y:S01]  /*d770*/  IMAD.MOV.U32 R2, RZ, RZ, R20 ;  /* 0x000000ffff027224 */ /* 0x000fe200078e0014 */
[----:B------:R-:W-:Y:S01]  /*d780*/  ULDC.64 UR6, c[0x0][0xa80] ;  /* 0x0002a00000067ab9 */ /* 0x000fe20000000a00 */
[----:B------:R-:W-:Y:S02]  /*d790*/  IMAD.MOV.U32 R3, RZ, RZ, R47 ;  /* 0x000000ffff037224 */ /* 0x000fe400078e002f */
[----:B------:R-:W-:Y:S02]  /*d7a0*/  IMAD R23, R17, UR4, RZ ;  /* 0x0000000411177c24 */ /* 0x000fe4000f8e02ff */
[----:B------:R-:W-:Y:S02]  /*d7b0*/  VIADD R0, R22, 0x40 ;  /* 0x0000004016007836 */ /* 0x000fe40000000000 */
[----:B------:R-:W-:Y:S01]  /*d7c0*/  IMAD.WIDE.U32 R2, R16, UR4, R2 ;  /* 0x0000000410027c25 */ /* 0x000fe2000f8e0002 */
[----:B------:R-:W-:-:S02]  /*d7d0*/  ULDC UR4, c[0x0][0xa8c] ;  /* 0x0002a30000047ab9 */ /* 0x000fc40000000800 */
[----:B------:R-:W-:Y:S01]  /*d7e0*/  ISETP.GE.AND P2, PT, R22, UR4, PT ;  /* 0x0000000416007c0c */ /* 0x000fe2000bf46270 */
[----:B------:R-:W-:Y:S01]  /*d7f0*/  IMAD R23, R16, UR5, R23 ;  /* 0x0000000510177c24 */ /* 0x000fe2000f8e0217 */
[----:B------:R-:W-:Y:S02]  /*d800*/  ISETP.GE.AND P3, PT, R0, UR4, PT ;  /* 0x0000000400007c0c */ /* 0x000fe4000bf66270 */
[----:B------:R-:W-:Y:S01]  /*d810*/  LEA R44, P5, R2, UR6, 0x1 ;  /* 0x00000006022c7c11 */ /* 0x000fe2000f8a08ff */
[----:B------:R-:W-:-:S05]  /*d820*/  IMAD.IADD R3, R3, 0x1, R23 ;  /* 0x0000000103037824 */ /* 0x000fca00078e0217 */
[----:B------:R-:W-:-:S05]  /*d830*/  LEA.HI.X R45, R2, UR7, R3, 0x1, P5 ;  /* 0x00000007022d7c11 */ /* 0x000fca000a8f0c03 */
[----:B-----5:R0:W-:Y:S04]  /*d840*/  @!P2 STG.E.128 desc[UR60][R44.64], R36 ;  /* 0x000000242c00a986 */ /* 0x0201e8000c101d3c */
[----:B------:R0:W-:Y:S02]  /*d850*/  @!P3 STG.E.128 desc[UR60][R44.64+0x80], R40 ;  /* 0x000080282c00b986 */ /* 0x0001e4000c101d3c */
.L_x_1141:
[----:B------:R-:W-:Y:S05]  /*d860*/  BSYNC B1 ;  /* 0x0000000000017941 */ /* 0x000fea0003800000 */
.L_x_1140:
[----:B------:R-:W-:Y:S04]  /*d870*/  BSSY B1, `(.L_x_1142) ;  /* 0x0000014000017945 */ /* 0x000fe80003800000 */
[----:B------:R-:W-:Y:S05]  /*d880*/  @P4 BRA `(.L_x_1143) ;  /* 0x0000000000484947 */ /* 0x000fea0003800000 */
[----:B------:R-:W-:Y:S01]  /*d890*/  IADD3 R23, P2, R16, 0x20, RZ ;  /* 0x0000002010177810 */ /* 0x000fe20007f5e0ff */
[----:B------:R-:W-:Y:S01]  /*d8a0*/  ULDC.64 UR4, c[0x0][0xad8] ;  /* 0x0002b60000047ab9 */ /* 0x000fe20000000a00 */
[----:B------:R-:W-:Y:S01]  /*d8b0*/  IMAD.MOV.U32 R2, RZ, RZ, R20 ;  /* 0x000000ffff027224 */ /* 0x000fe200078e0014 */
[----:B------:R-:W-:Y:S01]  /*d8c0*/  ULDC.64 UR6, c[0x0][0xa80] ;  /* 0x0002a00000067ab9 */ /* 0x000fe20000000a00 */
[----:B------:R-:W-:Y:S02]  /*d8d0*/  IMAD.MOV.U32 R3, RZ, RZ, R47 ;  /* 0x000000ffff037224 */ /* 0x000fe400078e002f */
[----:B------:R-:W-:Y:S02]  /*d8e0*/  IMAD.X R0, RZ, RZ, R17, P2 ;  /* 0x000000ffff007224 */ /* 0x000fe400010e0611 */
[----:B0----5:R-:W-:Y:S02]  /*d8f0*/  VIADD R36, R22, 0x40 ;  /* 0x0000004016247836 */ /* 0x021fe40000000000 */
[----:B------:R-:W-:-:S02]  /*d900*/  IMAD R0, R0, UR4, RZ ;  /* 0x0000000400007c24 */ /* 0x000fc4000f8e02ff */
[C---:B------:R-:W-:Y:S01]  /*d910*/  IMAD.WIDE.U32 R2, R23.reuse, UR4, R2 ;  /* 0x0000000417027c25 */ /* 0x040fe2000f8e0002 */
        /* <DEDUP_REMOVED lines=9> */
.L_x_1143:
[----:B------:R-:W-:Y:S05]  /*d9b0*/  BSYNC B1 ;  /* 0x0000000000017941 */ /* 0x000fea0003800000 */
.L_x_1142:
        /* <DEDUP_REMOVED lines=8> */
[----:B--2--5:R-:W-:Y:S02]  /*da40*/  VIADD R28, R22, 0x40 ;  /* 0x00000040161c7836 */ /* 0x024fe40000000000 */
        /* <DEDUP_REMOVED lines=11> */
.L_x_1145:
[----:B------:R-:W-:Y:S05]  /*db00*/  BSYNC B1 ;  /* 0x0000000000017941 */ /* 0x000fea0003800000 */
.L_x_1144:
[----:B------:R-:W-:Y:S05]  /*db10*/  @P1 BRA `(.L_x_1146) ;  /* 0x0000000800c41947 */ /* 0x000fea0003800000 */
[----:B---3-5:R-:W-:Y:S01]  /*db20*/  IADD3 R13, P0, R16, 0x60, RZ ;  /* 0x00000060100d7810 */ /* 0x028fe20007f1e0ff */
[----:B------:R-:W-:Y:S01]  /*db30*/  ULDC.64 UR6, c[0x0][0xad8] ;  /* 0x0002b60000067ab9 */ /* 0x000fe20000000a00 */
[----:B------:R-:W-:Y:S01]  /*db40*/  IMAD.MOV.U32 R2, RZ, RZ, R20 ;  /* 0x000000ffff027224 */ /* 0x000fe200078e0014 */
[----:B------:R-:W-:Y:S01]  /*db50*/  ULDC UR4, c[0x0][0xa8c] ;  /* 0x0002a30000047ab9 */ /* 0x000fe20000000800 */
[----:B------:R-:W-:Y:S01]  /*db60*/  IMAD.MOV.U32 R3, RZ, RZ, R47 ;  /* 0x000000ffff037224 */ /* 0x000fe200078e002f */
[----:B------:R-:W-:Y:S01]  /*db70*/  ISETP.GE.AND P1, PT, R22, UR4, PT ;  /* 0x0000000416007c0c */ /* 0x000fe2000bf26270 */
[----:B------:R-:W-:Y:S02]  /*db80*/  IMAD.X R16, RZ, RZ, R17, P0 ;  /* 0x000000ffff107224 */ /* 0x000fe400000e0611 */
        /* <DEDUP_REMOVED lines=11> */
[----:B------:R3:W-:Y:S01]  /*dc40*/  STG.E.128 desc[UR60][R12.64+0x80], R8 ;  /* 0x000080080c007986 */ /* 0x0007e2000c101d3c */
[----:B------:R-:W-:Y:S05]  /*dc50*/  BRA `(.L_x_1146) ;  /* 0x0000000800747947 */ /* 0x000fea0003800000 */
.L_x_1138:
[----:B------:R-:W2:Y:S01]  /*dc60*/  LDC.64 R4, c[0x0][0xbd8] ;  /* 0x0002f600ff047b82 */ /* 0x000ea20000000a00 */
[----:B------:R-:W-:-:S07]  /*dc70*/  IMAD.MOV.U32 R9, RZ, RZ, RZ ;  /* 0x000000ffff097224 */ /* 0x000fce00078e00ff */
[----:B0-----:R-:W0:Y:S01]  /*dc80*/  LDC.64 R2, c[0x0][0xbd8] ;  /* 0x0002f600ff027b82 */ /* 0x001e220000000a00 */
[----:B--2---:R-:W-:-:S04]  /*dc90*/  ISETP.NE.U32.AND P0, PT, R4, RZ, PT ;  /* 0x000000ff0400720c */ /* 0x004fc80003f05070 */
[----:B------:R-:W-:-:S03]  /*dca0*/  ISETP.NE.AND.EX P0, PT, R5, RZ, PT, P0 ;  /* 0x000000ff0500720c */ /* 0x000fc60003f05300 */
[----:B------:R-:W2:Y:S01]  /*dcb0*/  LDC.64 R4, c[0x0][0xbe0] ;  /* 0x0002f800ff047b82 */ /* 0x000ea20000000a00 */
[----:B0-----:R-:W-:-:S07]  /*dcc0*/  IMAD.WIDE R2, R167, 0x4, R2 ;  /* 0x00000004a7027825 */ /* 0x001fce00078e0202 */
[----:B------:R-:W0:Y:S02]  /*dcd0*/  LDC R7, c[0x0][0xa88] ;  /* 0x0002a200ff077b82 */ /* 0x000e240000000800 */
[----:B------:R3:W5:Y:S01]  /*dce0*/  @P0 LDG.E R9, desc[UR60][R2.64] ;  /* 0x0000003c02090981 */ /* 0x000762000c1e1900 */
[----:B--2---:R-:W-:-:S04]  /*dcf0*/  ISETP.NE.U32.AND P1, PT, R4, RZ, PT ;  /* 0x000000ff0400720c */ /* 0x004fc80003f25070 */
[----:B------:R-:W-:-:S13]  /*dd00*/  ISETP.NE.AND.EX P1, PT, R5, RZ, PT, P1 ;  /* 0x000000ff0500720c */ /* 0x000fda0003f25310 */
[----:B------:R-:W2:Y:S02]  /*dd10*/  @P1 LDC.64 R4, c[0x0][0xbe0] ;  /* 0x0002f800ff041b82 */ /* 0x000ea40000000a00 */
[----:B--2---:R-:W-:-:S05]  /*dd20*/  @P1 IMAD.WIDE R4, R167, 0x4, R4 ;  /* 0x00000004a7041825 */ /* 0x004fca00078e0204 */
[----:B0-----:R3:W5:Y:S01]  /*dd30*/  @P1 LDG.E R7, desc[UR60][R4.64] ;  /* 0x0000003c04071981 */ /* 0x001762000c1e1900 */
[----:B------:R-:W-:Y:S01]  /*dd40*/  ISETP.GT.AND P2, PT, R174, 0x7f, PT ;  /* 0x0000007fae00780c */ /* 0x000fe20003f44270 */
[----:B------:R-:W-:-:S12]  /*dd50*/  @P1 BRA `(.L_x_1147) ;  /* 0x0000000000101947 */ /* 0x000fd80003800000 */
[----:B------:R-:W-:Y:S05]  /*dd60*/  @!P0 BRA `(.L_x_1147) ;  /* 0x00000000000c8947 */ /* 0x000fea0003800000 */
[----:B------:R-:W2:Y:S04]  /*dd70*/  LDG.E R0, desc[UR60][R2.64] ;  /* 0x0000003c02007981 */ /* 0x000ea8000c1e1900 */
[----:B-----5:R-:W2:Y:S02]  /*dd80*/  LDG.E R7, desc[UR60][R2.64+0x4] ;  /* 0x0000043c02077981 */ /* 0x020ea4000c1e1900 */
[----:B--2---:R-:W-:-:S07]  /*dd90*/  IMAD.IADD R7, R7, 0x1, -R0 ;  /* 0x0000000107077824 */ /* 0x004fce00078e0a00 */
.L_x_1147:
[----:B------:R-:W-:Y:S01]  /*dda0*/  SHF.R.S32.HI R0, RZ, 0x1f, R167 ;  /* 0x0000001fff007819 */ /* 0x000fe200000114a7 */
[----:B------:R-:W-:Y:S01]  /*ddb0*/  BSSY B1, `(.L_x_1148) ;  /* 0x000001d000017945 */ /* 0x000fe20003800000 */
[----:B------:R-:W-:Y:S02]  /*ddc0*/  SHF.R.S32.HI R8, RZ, 0x1f, R166 ;  /* 0x0000001fff087819 */ /* 0x000fe400000114a6 */
[----:B------:R-:W-:Y:S02]  /*ddd0*/  SHF.R.S32.HI R23, RZ, 0x1f, R22 ;  /* 0x0000001fff177819 */ /* 0x000fe40000011416 */
[----:B------:R-:W-:Y:S02]  /*dde0*/  SEL R11, R167, RZ, !P0 ;  /* 0x000000ffa70b7207 */ /* 0x000fe40004000000 */
[----:B------:R-:W-:Y:S02]  /*ddf0*/  SEL R10, R0, RZ, !P0 ;  /* 0x000000ff000a7207 */ /* 0x000fe40004000000 */
[----:B-----5:R-:W-:Y:S01]  /*de00*/  SHF.R.S32.HI R6, RZ, 0x1f, R9 ;  /* 0x0000001fff067819 */ /* 0x020fe20000011409 */
[----:B------:R-:W-:Y:S06]  /*de10*/  @P2 BRA `(.L_x_1149) ;  /* 0x0000000000582947 */ /* 0x000fec0003800000 */
[----:B---3--:R-:W0:Y:S02]  /*de20*/  S2R R2, SR_TID.X ;  /* 0x0000000000027919 */ /* 0x008e240000002100 */
[----:B0-----:R-:W-:-:S04]  /*de30*/  IMAD R0, R168, 0x80, R2 ;  /* 0x00000080a8007824 */ /* 0x001fc800078e0202 */
[----:B------:R-:W-:-:S05]  /*de40*/  VIADD R0, R0, 0xffffff80 ;  /* 0xffffff8000007836 */ /* 0x000fca0000000000 */
        /* <DEDUP_REMOVED lines=13> */
[----:B------:R-:W-:-:S03]  /*df20*/  ULDC.64 UR4, c[0x0][0xb40] ;  /* 0x0002d00000047ab9 */ /* 0x000fc60000000a00 */
[----:B------:R-:W-:Y:S01]  /*df30*/  IMAD.IADD R3, R3, 0x1, R5 ;  /* 0x0000000103037824 */ /* 0x000fe200078e0205 */
[----:B------:R-:W-:-:S04]  /*df40*/  LEA R4, P0, R2, UR4, 0x2 ;  /* 0x0000000402047c11 */ /* 0x000fc8000f8010ff */
[----:B------:R-:W-:Y:S01]  /*df50*/  LEA.HI.X R5, R2, UR5, R3, 0x2, P0 ;  /* 0x0000000502057c11 */ /* 0x000fe200080f1403 */
[----:B------:R-:W-:-:S05]  /*df60*/  IMAD.MOV.U32 R3, RZ, RZ, -0x800000 ;  /* 0xff800000ff037424 */ /* 0x000fca00078e00ff */
[----:B------:R0:W-:Y:S03]  /*df70*/  STG.E desc[UR60][R4.64], R3 ;  /* 0x0000000304007986 */ /* 0x0001e6000c10193c */
.L_x_1149:
[----:B------:R-:W-:Y:S05]  /*df80*/  BSYNC B1 ;  /* 0x0000000000017941 */ /* 0x000fea0003800000 */
.L_x_1148:
[----:B------:R-:W-:Y:S01]  /*df90*/  ULDC.64 UR4, c[0x0][0xaa0] ;  /* 0x0002a80000047ab9 */ /* 0x000fe20000000a00 */
[----:B------:R-:W-:Y:S01]  /*dfa0*/  IMAD R7, R168, -0x80, R7 ;  /* 0xffffff80a8077824 */ /* 0x000fe200078e0207 */
[----:B------:R-:W-:Y:S01]  /*dfb0*/  BSSY B1, `(.L_x_1150) ;  /* 0x000002a000017945 */ /* 0x000fe20003800000 */
[----:B------:R-:W-:Y:S02]  /*dfc0*/  IMAD R0, R6, UR4, RZ ;  /* 0x0000000406007c24 */ /* 0x000fe4000f8e02ff */
[----:B0--3--:R-:W-:Y:S01]  /*dfd0*/  IMAD.WIDE.U32 R2, R9, UR4, R22 ;  /* 0x0000000409027c25 */ /* 0x009fe2000f8e0016 */
[----:B------:R-:W-:-:S03]  /*dfe0*/  ISETP.GE.AND P2, PT, R164, R7, PT ;  /* 0x00000007a400720c */ /* 0x000fc60003f46270 */
[----:B------:R-:W-:Y:S01]  /*dff0*/  IMAD R9, R9, UR5, R0 ;  /* 0x0000000509097c24 */ /* 0x000fe2000f8e0200 */
[----:B------:R-:W-:Y:S01]  /*e000*/  ULDC.64 UR4, c[0x0][0xae0] ;  /* 0x0002b80000047ab9 */ /* 0x000fe20000000a00 */
[----:B------:R-:W-:Y:S02]  /*e010*/  VIADD R0, R164, 0x20 ;  /* 0x00000020a4007836 */ /* 0x000fe40000000000 */
[----:B------:R-:W-:Y:S02]  /*e020*/  IMAD.IADD R3, R3, 0x1, R9 ;  /* 0x0000000103037824 */ /* 0x000fe400078e0209 */
[----:B------:R-:W-:Y:S01]  /*e030*/  IMAD R5, R8, UR4, RZ ;  /* 0x0000000408057c24 */ /* 0x000fe2000f8e02ff */
[----:B------:R-:W-:Y:S01]  /*e040*/  ISETP.GE.AND P3, PT, R0, R7, PT ;  /* 0x000000070000720c */ /* 0x000fe20003f66270 */
[----:B------:R-:W-:Y:S02]  /*e050*/  VIADD R0, R164, 0x60 ;  /* 0x00000060a4007836 */ /* 0x000fe40000000000 */
[----:B------:R-:W-:-:S02]  /*e060*/  IMAD R5, R166, UR5, R5 ;  /* 0x00000005a6057c24 */ /* 0x000fc4000f8e0205 */
[----:B------:R-:W-:Y:S01]  /*e070*/  IMAD.WIDE.U32 R2, R166, UR4, R2 ;  /* 0x00000004a6027c25 */ /* 0x000fe2000f8e0002 */
[----:B------:R-:W-:Y:S01]  /*e080*/  ULDC.64 UR4, c[0x0][0xae8] ;  /* 0x0002ba0000047ab9 */ /* 0x000fe20000000a00 */
[-C--:B------:R-:W-:Y:S02]  /*e090*/  ISETP.GE.AND P0, PT, R0, R7.reuse, PT ;  /* 0x000000070000720c */ /* 0x080fe40003f06270 */
[----:B------:R-:W-:Y:S02]  /*e0a0*/  VIADD R4, R164, 0x40 ;  /* 0x00000040a4047836 */ /* 0x000fe40000000000 */
[----:B------:R-:W-:Y:S02]  /*e0b0*/  IMAD.IADD R3, R3, 0x1, R5 ;  /* 0x0000000103037824 */ /* 0x000fe400078e0205 */
[----:B------:R-:W-:Y:S01]  /*e0c0*/  IMAD R0, R10, UR4, RZ ;  /* 0x000000040a007c24 */ /* 0x000fe2000f8e02ff */
[----:B------:R-:W-:Y:S01]  /*e0d0*/  ISETP.GE.AND P1, PT, R4, R7, PT ;  /* 0x000000070400720c */ /* 0x000fe20003f26270 */
[----:B------:R-:W-:Y:S01]  /*e0e0*/  IMAD.WIDE.U32 R4, R11, UR4, R2 ;  /* 0x000000040b047c25 */ /* 0x000fe2000f8e0002 */
[----:B------:R-:W-:-:S03]  /*e0f0*/  SHF.R.S32.HI R7, RZ, 0x1f, R164 ;  /* 0x0000001fff077819 */ /* 0x000fc600000114a4 */
[----:B------:R-:W-:Y:S02]  /*e100*/  IMAD R9, R11, UR5, R0 ;  /* 0x000000050b097c24 */ /* 0x000fe4000f8e0200 */
[----:B------:R-:W-:Y:S02]  /*e110*/  IMAD.MOV.U32 R6, RZ, RZ, R164 ;  /* 0x000000ffff067224 */ /* 0x000fe400078e00a4 */
[----:B------:R-:W-:Y:S02]  /*e120*/  IMAD.IADD R11, R5, 0x1, R9 ;  /* 0x00000001050b7824 */ /* 0x000fe400078e0209 */
[----:B------:R-:W-:Y:S01]  /*e130*/  IMAD.WIDE R6, R168, 0x80, R6 ;  /* 0x00000080a8067825 */ /* 0x000fe200078e0206 */
[----:B------:R-:W-:Y:S06]  /*e140*/  @P2 BRA `(.L_x_1151) ;  /* 0x0000000000402947 */ /* 0x000fec0003800000 */
        /* <DEDUP_REMOVED lines=14> */
[----:B------:R0:W-:Y:S04]  /*e230*/  @!P4 STG.E.128 desc[UR60][R8.64], RZ ;  /* 0x000000ff0800c986 */ /* 0x0001e8000c101d3c */
[----:B------:R0:W-:Y:S02]  /*e240*/  @!P5 STG.E.128 desc[UR60][R8.64+0x80], RZ ;  /* 0x000080ff0800d986 */ /* 0x0001e4000c101d3c */
.L_x_1151:
[----:B------:R-:W-:Y:S05]  /*e250*/  BSYNC B1 ;  /* 0x0000000000017941 */ /* 0x000fea0003800000 */
.L_x_1150:
[----:B------:R-:W-:Y:S04]  /*e260*/  BSSY B1, `(.L_x_1152) ;  /* 0x0000014000017945 */ /* 0x000fe80003800000 */
[----:B------:R-:W-:Y:S05]  /*e270*/  @P3 BRA `(.L_x_1153) ;  /* 0x0000000000483947 */ /* 0x000fea0003800000 */
[----:B0-----:R-:W-:Y:S01]  /*e280*/  IADD3 R9, P2, R6, 0x20, RZ ;  /* 0x0000002006097810 */ /* 0x001fe20007f5e0ff */
[----:B------:R-:W-:Y:S01]  /*e290*/  ULDC.64 UR4, c[0x0][0xad8] ;  /* 0x0002b60000047ab9 */ /* 0x000fe20000000a00 */
[----:B------:R-:W-:Y:S01]  /*e2a0*/  IMAD.MOV.U32 R2, RZ, RZ, R4 ;  /* 0x000000ffff027224 */ /* 0x000fe200078e0004 */
[----:B------:R-:W-:Y:S01]  /*e2b0*/  ULDC.64 UR6, c[0x0][0xa80] ;  /* 0x0002a00000067ab9 */ /* 0x000fe20000000a00 */
[----:B------:R-:W-:Y:S02]  /*e2c0*/  IMAD.MOV.U32 R3, RZ, RZ, R11 ;  /* 0x000000ffff037224 */ /* 0x000fe400078e000b */
[----:B------:R-:W-:Y:S02]  /*e2d0*/  IMAD.X R0, RZ, RZ, R7, P2 ;  /* 0x000000ffff007224 */ /* 0x000fe400010e0607 */
[----:B------:R-:W-:Y:S02]  /*e2e0*/  VIADD R8, R22, 0x40 ;  /* 0x0000004016087836 */ /* 0x000fe40000000000 */
        /* <DEDUP_REMOVED lines=11> */
.L_x_1153:
[----:B------:R-:W-:Y:S05]  /*e3a0*/  BSYNC B1 ;  /* 0x0000000000017941 */ /* 0x000fea0003800000 */
.L_x_1152:
[----:B------:R-:W-:Y:S04]  /*e3b0*/  BSSY B1, `(.L_x_1154) ;  /* 0x0000014000017945 */ /* 0x000fe80003800000 */
[----:B------:R-:W-:Y:S05]  /*e3c0*/  @P1 BRA `(.L_x_1155) ;  /* 0x0000000000481947 */ /* 0x000fea0003800000 */
[----:B0-2---:R-:W-:Y:S01]  /*e3d0*/  IADD3 R9, P1, R6, 0x40, RZ ;  /* 0x0000004006097810 */ /* 0x005fe20007f3e0ff */
        /* <DEDUP_REMOVED lines=17> */
.L_x_1155:
[----:B------:R-:W-:Y:S05]  /*e4f0*/  BSYNC B1 ;  /* 0x0000000000017941 */ /* 0x000fea0003800000 */
.L_x_1154:
[----:B------:R-:W-:Y:S05]  /*e500*/  @P0 BRA `(.L_x_1146) ;  /* 0x0000000000480947 */ /* 0x000fea0003800000 */
[----:B------:R-:W-:Y:S01]  /*e510*/  IADD3 R5, P0, R6, 0x60, RZ ;  /* 0x0000006006057810 */ /* 0x000fe20007f1e0ff */
        /* <DEDUP_REMOVED lines=17> */
.L_x_1146:
[----:B------:R-:W-:Y:S05]  /*e630*/  BSYNC B0 ;  /* 0x0000000000007941 */ /* 0x000fea0003800000 */
.L_x_1137:
[----:B------:R-:W-:Y:S02]  /*e640*/  ULDC UR4, c[0x0][0xc14] ;  /* 0x0003050000047ab9 */ /* 0x000fe40000000800 */
[----:B-1----:R-:W-:-:S13]  /*e650*/  ISETP.GE.AND P0, PT, R163, UR4, PT ;  /* 0x00000004a3007c0c */ /* 0x002fda000bf06270 */
[----:B------:R-:W-:Y:S05]  /*e660*/  @!P0 BRA `(.L_x_1156) ;  /* 0xffffff2400b48947 */ /* 0x000fea000383ffff */
[----:B------:R-:W-:Y:S05]  /*e670*/  EXIT ;  /* 0x000000000000794d */ /* 0x000fea0003800000 */
.L_x_1055:
[----:B------:R-:W-:-:S08]  /*e680*/  NOP ;  /* 0x0000000000007918 */ /* 0x000fd00000000000 */
[----:B0-----:R-:W0:-:S00]  /*e690*/  USETMAXREG.DEALLOC.CTAPOOL 0x18 ;  /* 0x00000018000079c8 */ /* 0x001e0000080e0500 */
[----:B0-----:R-:W-:-:S06]  /*e6a0*/  LOP3.LUT R0, R0, 0x3, RZ, 0xc0, !PT ;  /* 0x0000000300007812 */ /* 0x001fcc00078ec0ff */
[----:B------:R-:W0:Y:S02]  /*e6b0*/  SHFL.IDX PT, R0, R0, RZ, 0x1f ;  /* 0x00001fff00007589 */ /* 0x000e2400000e0000 */
[----:B0-----:R-:W-:-:S13]  /*e6c0*/  ISETP.NE.AND P0, PT, R0, RZ, PT ;  /* 0x000000ff0000720c */ /* 0x001fda0003f05270 */
[----:B------:R-:W-:Y:S05]  /*e6d0*/  @P0 EXIT ;  /* 0x000000000000094d */ /* 0x000fea0003800000 */
[----:B------:R-:W2:Y:S01]  /*e6e0*/  LDL.LU R6, [R1] ;  /* 0x0000000001067983 */ /* 0x000ea20000300800 */
[----:B------:R-:W-:Y:S01]  /*e6f0*/  ULDC UR5, c[0x0][0xc14] ;  /* 0x0003050000057ab9 */ /* 0x000fe20000000800 */
[----:B------:R-:W0:Y:S01]  /*e700*/  S2R R2, SR_TID.X ;  /* 0x0000000000027919 */ /* 0x000e220000002100 */
[----:B------:R-:W-:Y:S01]  /*e710*/  CS2R R16, SRZ ;  /* 0x0000000000107805 */ /* 0x000fe2000001ff00 */
[----:B------:R-:W1:Y:S01]  /*e720*/  S2UR UR6, SR_CTAID.X ;  /* 0x00000000000679c3 */ /* 0x000e620000002500 */
[----:B------:R-:W-:Y:S01]  /*e730*/  ULDC UR4, c[0x0][0xc10] ;  /* 0x0003040000047ab9 */ /* 0x000fe20000000800 */
[----:B0-----:R-:W-:-:S04]  /*e740*/  LOP3.LUT R7, R2, 0x1f, RZ, 0xc0, !PT ;  /* 0x0000001f02077812 */ /* 0x001fc800078ec0ff */
[----:B------:R-:W-:Y:S02]  /*e750*/  ISETP.NE.AND P0, PT, R7, 0x1f, PT ;  /* 0x0000001f0700780c */ /* 0x000fe40003f05270 */
[----:B--2---:R-:W-:-:S11]  /*e760*/  LOP3.LUT R6, R6, 0xffffffdf, RZ, 0xc0, !PT ;  /* 0xffffffdf06067812 */ /* 0x004fd600078ec0ff */
[----:B------:R-:W-:Y:S02]  /*e770*/  @P0 LOP3.LUT R6, R6, 0x20, RZ, 0xfc, !PT ;  /* 0x0000002006060812 */ /* 0x000fe400078efcff */
[----:B------:R-:W-:-:S13]  /*e780*/  ISETP.GE.OR P0, PT, R7, UR5, !P0 ;  /* 0x0000000507007c0c */ /* 0x000fda000c706670 */
[----:B------:R-:W0:Y:S02]  /*e790*/  @!P0 LDC.64 R2, c[0x0][0xc58] ;  /* 0x00031600ff028b82 */ /* 0x000e240000000a00 */
[----:B0-----:R-:W-:-:S05]  /*e7a0*/  @!P0 IMAD.WIDE.U32 R2, R7, 0x4, R2 ;  /* 0x0000000407028825 */ /* 0x001fca00078e0002 */
[----:B------:R-:W2:Y:S01]  /*e7b0*/  @!P0 LDG.E R17, desc[UR60][R2.64] ;  /* 0x0000003c02118981 */ /* 0x000ea2000c1e1900 */
[C---:B------:R-:W-:Y:S02]  /*e7c0*/  ISETP.NE.AND P1, PT, R7.reuse, RZ, PT ;  /* 0x000000ff0700720c */ /* 0x040fe40003f25270 */
[----:B------:R-:W-:Y:S02]  /*e7d0*/  ISETP.GE.U32.AND P0, PT, R7, 0x2, PT ;  /* 0x000000020700780c */ /* 0x000fe40003f06070 */
[----:B------:R-:W-:-:S09]  /*e7e0*/  LOP3.LUT R6, R6, 0xfffffffe, RZ, 0xc0, !PT ;  /* 0xfffffffe06067812 */ /* 0x000fd200078ec0ff */
[----:B------:R-:W-:-:S04]  /*e7f0*/  @P1 LOP3.LUT R6, R6, 0x1, RZ, 0xfc, !PT ;  /* 0x0000000106061812 */ /* 0x000fc800078efcff */
[----:B------:R-:W-:-:S04]  /*e800*/  LOP3.LUT R6, R6, 0xffffffef, RZ, 0xc0, !PT ;  /* 0xffffffef06067812 */ /* 0x000fc800078ec0ff */
[----:B------:R-:W-:-:S04]  /*e810*/  @P0 LOP3.LUT R6, R6, 0x10, RZ, 0xfc, !PT ;  /* 0x0000001006060812 */ /* 0x000fc800078efcff */
[----:B------:R-:W-:Y:S01]  /*e820*/  LOP3.LUT R6, R6, 0xfffffff7, RZ, 0xc0, !PT ;  /* 0xfffffff706067812 */ /* 0x000fe200078ec0ff */
[----:B------:R-:W-:Y:S01]  /*e830*/  IMAD.MOV.U32 R19, RZ, RZ, RZ ;  /* 0x000000ffff137224 */ /* 0x000fe200078e00ff */
[----:B--2---:R-:W0:Y:S02]  /*e840*/  SHFL.UP PT, R0, R17, 0x1, RZ ;  /* 0x0420000011007989 */ /* 0x004e2400000e00ff */
[----:B0-----:R-:W-:-:S05]  /*e850*/  SEL R0, R0, RZ, P1 ;  /* 0x000000ff00007207 */ /* 0x001fca0000800000 */
[----:B------:R-:W-:-:S05]  /*e860*/  IMAD.IADD R0, R17, 0x1, R0 ;  /* 0x0000000111007824 */ /* 0x000fca00078e0200 */
[----:B------:R-:W0:Y:S02]  /*e870*/  SHFL.UP PT, R4, R0, 0x2, RZ ;  /* 0x0440000000047989 */ /* 0x000e2400000e00ff */
[----:B0-----:R-:W-:-:S05]  /*e880*/  SEL R5, R4, RZ, P0 ;  /* 0x000000ff04057207 */ /* 0x001fca0000000000 */
[----:B------:R-:W-:-:S05]  /*e890*/  IMAD.IADD R5, R0, 0x1, R5 ;  /* 0x0000000100057824 */ /* 0x000fca00078e0205 */
[----:B------:R-:W0:Y:S01]  /*e8a0*/  SHFL.UP PT, R4, R5, 0x4, RZ ;  /* 0x0480000005047989 */ /* 0x000e2200000e00ff */
[----:B------:R-:W-:-:S04]  /*e8b0*/  ISETP.GE.U32.AND P0, PT, R7, 0x4, PT ;  /* 0x000000040700780c */ /* 0x000fc80003f06070 */
[----:B0-----:R-:W-:-:S05]  /*e8c0*/  SEL R4, R4, RZ, P0 ;  /* 0x000000ff04047207 */ /* 0x001fca0000000000 */
[----:B------:R-:W-:-:S05]  /*e8d0*/  IMAD.IADD R4, R5, 0x1, R4 ;  /* 0x0000000105047824 */ /* 0x000fca00078e0204 */
[----:B------:R-:W0:Y:S01]  /*e8e0*/  SHFL.UP PT, R2, R4, 0x8, RZ ;  /* 0x0500000004027989 */ /* 0x000e2200000e00ff */
[----:B------:R-:W-:Y:S02]  /*e8f0*/  @P0 LOP3.LUT R6, R6, 0x8, RZ, 0xfc, !PT ;  /* 0x0000000806060812 */ /* 0x000fe400078efcff */
[----:B------:R-:W-:-:S04]  /*e900*/  ISETP.GE.U32.AND P0, PT, R7, 0x8, PT ;  /* 0x000000080700780c */ /* 0x000fc80003f06070 */
[----:B0-----:R-:W-:-:S05]  /*e910*/  SEL R3, R2, RZ, P0 ;  /* 0x000000ff02037207 */ /* 0x001fca0000000000 */
[----:B------:R-:W-:-:S05]  /*e920*/  IMAD.IADD R3, R4, 0x1, R3 ;  /* 0x0000000104037824 */ /* 0x000fca00078e0203 */
[----:B------:R-:W0:Y:S01]  /*e930*/  SHFL.UP PT, R0, R3, 0x10, RZ ;  /* 0x0600000003007989 */ /* 0x000e2200000e00ff */
[----:B------:R-:W-:-:S04]  /*e940*/  LOP3.LUT R6, R6, 0xfffffffb, RZ, 0xc0, !PT ;  /* 0xfffffffb06067812 */ /* 0x000fc800078ec0ff */
[----:B------:R-:W-:Y:S02]  /*e950*/  @P0 LOP3.LUT R6, R6, 0x4, RZ, 0xfc, !PT ;  /* 0x0000000406060812 */ /* 0x000fe400078efcff */
[----:B------:R-:W-:-:S04]  /*e960*/  ISETP.GE.U32.AND P0, PT, R7, 0x10, PT ;  /* 0x000000100700780c */ /* 0x000fc80003f06070 */
[----:B0-----:R-:W-:-:S05]  /*e970*/  SEL R0, R0, RZ, P0 ;  /* 0x000000ff00007207 */ /* 0x001fca0000000000 */
[----:B------:R-:W-:-:S05]  /*e980*/  IMAD.IADD R0, R3, 0x1, R0 ;  /* 0x0000000103007824 */ /* 0x000fca00078e0200 */
[----:B------:R-:W0:Y:S01]  /*e990*/  SHFL.IDX PT, R2, R0, 0x1f, 0x1f ;  /* 0x03e01f0000027f89 */ /* 0x000e2200000e0000 */
[----:B------:R-:W-:-:S04]  /*e9a0*/  LOP3.LUT R6, R6, 0xfffffffd, RZ, 0xc0, !PT ;  /* 0xfffffffd06067812 */ /* 0x000fc800078ec0ff */
[----:B------:R-:W-:-:S05]  /*e9b0*/  @P0 LOP3.LUT R6, R6, 0x2, RZ, 0xfc, !PT ;  /* 0x0000000206060812 */ /* 0x000fca00078efcff */
[----:B------:R2:W-:Y:S01]  /*e9c0*/  STL [R1], R6 ;  /* 0x0000000601007387 */ /* 0x0005e20000100800 */
[----:B0-----:R-:W-:-:S05]  /*e9d0*/  IMAD R4, R2, UR4, RZ ;  /* 0x0000000402047c24 */ /* 0x001fca000f8e02ff */
[----:B-1----:R-:W-:Y:S01]  /*e9e0*/  ISETP.GT.AND P0, PT, R4, UR6, PT ;  /* 0x0000000604007c0c */ /* 0x002fe2000bf04270 */
[----:B------:R-:W-:-:S12]  /*e9f0*/  IMAD.MOV.U32 R5, RZ, RZ, R4 ;  /* 0x000000ffff057224 */ /* 0x000fd800078e0004 */
[----:B--2---:R-:W-:Y:S05]  /*ea00*/  @P0 BRA `(.L_x_1157) ;  /* 0x0000000000bc0947 */ /* 0x004fea0003800000 */
[----:B------:R-:W-:Y:S01]  /*ea10*/  IMAD.MOV.U32 R4, RZ, RZ, R5 ;  /* 0x000000ffff047224 */ /* 0x000fe200078e0005 */
[----:B------:R-:W-:Y:S01]  /*ea20*/  ULDC UR5, c[0x0][0xc14] ;  /* 0x0003050000057ab9 */ /* 0x000fe20000000800 */
[----:B------:R-:W-:Y:S01]  /*ea30*/  IMAD.MOV.U32 R19, RZ, RZ, RZ ;  /* 0x000000ffff137224 */ /* 0x000fe200078e00ff */
[----:B------:R-:W-:Y:S01]  /*ea40*/  ULDC UR7, c[0x0][0xc14] ;  /* 0x0003050000077ab9 */ /* 0x000fe20000000800 */
[----:B------:R-:W-:-:S05]  /*ea50*/  ULDC UR4, c[0x0][0xc10] ;  /* 0x0003040000047ab9 */ /* 0x000fca0000000800 */
.L_x_1161:
        /* <DEDUP_REMOVED lines=13> */
[----:B------:R-:W0:Y:S02]  /*eb30*/  LDC.64 R2, c[0x0][0xc58] ;  /* 0x00031600ff027b82 */ /* 0x000e240000000a00 */
[----:B0-----:R-:W-:-:S05]  /*eb40*/  IMAD.WIDE R2, R5, 0x4, R2 ;  /* 0x0000000405027825 */ /* 0x001fca00078e0202 */
[----:B------:R0:W5:Y:S02]  /*eb50*/  LDG.E R17, desc[UR60][R2.64] ;  /* 0x0000003c02117981 */ /* 0x000164000c1e1900 */
.L_x_1160:
[----:B------:R-:W-:Y:S05]  /*eb60*/  BSYNC B0 ;  /* 0x0000000000007941 */ /* 0x000fea0003800000 */
.L_x_1159:
[----:B-----5:R-:W1:Y:S01]  /*eb70*/  SHFL.UP PT, R0, R17, 0x1, RZ ;  /* 0x0420000011007989 */ /* 0x020e6200000e00ff */
[C---:B------:R-:W-:Y:S02]  /*eb80*/  ISETP.NE.AND P0, PT, R6.reuse, RZ, PT ;  /* 0x000000ff0600720c */ /* 0x040fe40003f05270 */
[----:B------:R-:W-:Y:S02]  /*eb90*/  ISETP.GE.U32.AND P1, PT, R6, 0x2, PT ;  /* 0x000000020600780c */ /* 0x000fe40003f26070 */
[----:B-1----:R-:W-:Y:S02]  /*eba0*/  SEL R0, R0, RZ, P0 ;  /* 0x000000ff00007207 */ /* 0x002fe40000000000 */
[----:B------:R-:W-:-:S03]  /*ebb0*/  ISETP.GE.U32.AND P0, PT, R6, 0x4, PT ;  /* 0x000000040600780c */ /* 0x000fc60003f06070 */
[----:B------:R-:W-:-:S05]  /*ebc0*/  IMAD.IADD R0, R17, 0x1, R0 ;  /* 0x0000000111007824 */ /* 0x000fca00078e0200 */
[----:B0-----:R-:W0:Y:S02]  /*ebd0*/  SHFL.UP PT, R2, R0, 0x2, RZ ;  /* 0x0440000000027989 */ /* 0x001e2400000e00ff */
        /* <DEDUP_REMOVED lines=18> */
.L_x_1157:
[----:B------:R-:W-:-:S04]  /*ed00*/  IMAD.IADD R5, R4, 0x1, -R5 ;  /* 0x0000000104057824 */ /* 0x000fc800078e0a05 */
[----:B------:R-:W-:-:S05]  /*ed10*/  IMAD R2, R0, UR4, R5 ;  /* 0x0000000400027c24 */ /* 0x000fca000f8e0205 */
[----:B------:R-:W-:Y:S02]  /*ed20*/  ISETP.GT.AND P0, PT, R2, UR6, PT ;  /* 0x0000000602007c0c */ /* 0x000fe4000bf04270 */
[----:B------:R-:W0:Y:S11]  /*ed30*/  LDC.64 R2, c[0x0][0xc68] ;  /* 0x00031a00ff027b82 */ /* 0x000e360000000a00 */
[----:B------:R-:W-:-:S04]  /*ed40*/  VOTE.ANY R7, PT, !P0 ;  /* 0x0000000000077806 */ /* 0x000fc800040e0100 */
[----:B------:R-:W1:Y:S02]  /*ed50*/  POPC R4, R7 ;  /* 0x0000000700047309 */ /* 0x000e640000000000 */
[----:B-1----:R-:W-:-:S04]  /*ed60*/  IMAD.IADD R19, R4, 0x1, R19 ;  /* 0x0000000104137824 */ /* 0x002fc800078e0213 */
[----:B0-----:R-:W-:-:S05]  /*ed70*/  IMAD.WIDE R2, R19, 0x4, R2 ;  /* 0x0000000413027825 */ /* 0x001fca00078e0202 */
[----:B------:R-:W2:Y:S01]  /*ed80*/  LDG.E R8, desc[UR60][R2.64] ;  /* 0x0000003c02087981 */ /* 0x000ea2000c1e1900 */
[----:B------:R-:W-:-:S03]  /*ed90*/  ISETP.NE.AND P0, PT, R7, RZ, PT ;  /* 0x000000ff0700720c */ /* 0x000fc60003f05270 */
[----:B------:R-:W2:Y:S02]  /*eda0*/  SHFL.IDX PT, R17, R17, R4, 0x1f ;  /* 0x00001f0411117589 */ /* 0x000ea400000e0000 */
[----:B--2---:R-:W-:-:S05]  /*edb0*/  IMAD R6, R17, R8, RZ ;  /* 0x0000000811067224 */ /* 0x004fca00078e02ff */
[----:B------:R-:W-:-:S04]  /*edc0*/  IABS R9, R6 ;  /* 0x0000000600097213 */ /* 0x000fc80000000000 */
[----:B------:R-:W0:Y:S08]  /*edd0*/  I2F.RP R10, R9 ;  /* 0x00000009000a7306 */ /* 0x000e300000209400 */
[----:B0-----:R-:W0:Y:S02]  /*ede0*/  MUFU.RCP R10, R10 ;  /* 0x0000000a000a7308 */ /* 0x001e240000001000 */
[----:B0-----:R-:W-:-:S06]  /*edf0*/  VIADD R11, R10, 0xffffffe ;  /* 0x0ffffffe0a0b7836 */ /* 0x001fcc0000000000 */
[----:B------:R0:W1:Y:S01]  /*ee00*/  F2I.FTZ.U32.TRUNC.NTZ R3, R11 ;  /* 0x0000000b00037305 */ /* 0x000062000021f000 */
[----:B------:R-:W-:Y:S05]  /*ee10*/  @!P0 BRA `(.L_x_1162) ;  /* 0x0000000000088947 */ /* 0x000fea0003800000 */
[----:B------:R-:W-:-:S05]  /*ee20*/  VIADD R7, R4, 0xffffffff ;  /* 0xffffffff04077836 */ /* 0x000fca0000000000 */
[----:B------:R2:W3:Y:S02]  /*ee30*/  SHFL.IDX PT, R16, R0, R7, 0x1f ;  /* 0x00001f0700107589 */ /* 0x0004e400000e0000 */
.L_x_1162:
[----:B-12---:R-:W-:Y:S02]  /*ee40*/  IMAD.MOV R0, RZ, RZ, -R3 ;  /* 0x000000ffff007224 */ /* 0x006fe400078e0a03 */
[----:B---3--:R-:W-:Y:S02]  /*ee50*/  IMAD R16, R16, UR4, R5 ;  /* 0x0000000410107c24 */ /* 0x008fe4000f8e0205 */
[----:B------:R-:W-:Y:S02]  /*ee60*/  IMAD R5, R0, R9, RZ ;  /* 0x0000000900057224 */ /* 0x000fe400078e02ff */
[----:B------:R-:W-:-:S04]  /*ee70*/  IMAD.MOV.U32 R2, RZ, RZ, RZ ;  /* 0x000000ffff027224 */ /* 0x000fc800078e00ff */
[----:B------:R-:W-:Y:S01]  /*ee80*/  IMAD.HI.U32 R2, R3, R5, R2 ;  /* 0x0000000503027227 */ /* 0x000fe200078e0002 */
[----:B------:R-:W-:Y:S02]  /*ee90*/  IADD3 R5, -R16, UR6, RZ ;  /* 0x0000000610057c10 */ /* 0x000fe4000fffe1ff */
        /* <DEDUP_REMOVED lines=15> */
[----:B------:R-:W-:Y:S02]  /*ef90*/  IMAD R0, R8, R7, RZ ;  /* 0x0000000708007224 */ /* 0x000fe400078e02ff */
[----:B------:R-:W-:Y:S02]  /*efa0*/  IMAD.MOV R7, RZ, RZ, -R7 ;  /* 0x000000ffff077224 */ /* 0x000fe400078e0a07 */
[----:B------:R-:W-:Y:S02]  /*efb0*/  IMAD.MOV R3, RZ, RZ, -R0 ;  /* 0x000000ffff037224 */ /* 0x000fe400078e0a00 */
[----:B------:R-:W-:-:S03]  /*efc0*/  IMAD R5, R6, R7, R5 ;  /* 0x0000000706057224 */ /* 0x000fc600078e0205 */
[----:B------:R-:W-:Y:S01]  /*efd0*/  VIADDMNMX R8, R3, UR4, R8, PT ;  /* 0x0000000403087c46 */ /* 0x000fe2000b800108 */
[----:B------:R-:W-:Y:S01]  /*efe0*/  IMAD.IADD R0, R5, 0x1, R0 ;  /* 0x0000000105007824 */ /* 0x000fe200078e0200 */
[----:B------:R-:W-:Y:S02]  /*eff0*/  IABS R6, R5 ;  /* 0x0000000500067213 */ /* 0x000fe40000000000 */
[----:B------:R-:W-:-:S04]  /*f000*/  IABS R4, R8 ;  /* 0x0000000800047213 */ /* 0x000fc80000000000 */
[----:B------:R-:W1:Y:S08]  /*f010*/  I2F.RP R9, R4 ;  /* 0x0000000400097306 */ /* 0x000e700000209400 */
[----:B-1----:R-:W1:Y:S02]  /*f020*/  MUFU.RCP R9, R9 ;  /* 0x0000000900097308 */ /* 0x002e640000001000 */
[----:B-1----:R-:W-:-:S06]  /*f030*/  VIADD R2, R9, 0xffffffe ;  /* 0x0ffffffe09027836 */ /* 0x002fcc0000000000 */
[----:B------:R1:W2:Y:S02]  /*f040*/  F2I.FTZ.U32.TRUNC.NTZ R3, R2 ;  /* 0x0000000200037305 */ /* 0x0002a4000021f000 */
[----:B-1----:R-:W-:Y:S02]  /*f050*/  IMAD.MOV.U32 R2, RZ, RZ, RZ ;  /* 0x000000ffff027224 */ /* 0x002fe400078e00ff */
[----:B--2---:R-:W-:-:S04]  /*f060*/  IMAD.MOV R7, RZ, RZ, -R3 ;  /* 0x000000ffff077224 */ /* 0x004fc800078e0a03 */
[----:B------:R-:W-:-:S04]  /*f070*/  IMAD R7, R7, R4, RZ ;  /* 0x0000000407077224 */ /* 0x000fc800078e02ff */
[----:B------:R-:W-:Y:S01]  /*f080*/  IMAD.HI.U32 R3, R3, R7, R2 ;  /* 0x0000000703037227 */ /* 0x000fe200078e0002 */
[-C--:B------:R-:W-:Y:S02]  /*f090*/  IABS R7, R8.reuse ;  /* 0x0000000800077213 */ /* 0x080fe40000000000 */
[----:B------:R-:W-:-:S03]  /*f0a0*/  LOP3.LUT R2, R5, R8, RZ, 0x3c, !PT ;  /* 0x0000000805027212 */ /* 0x000fc600078e3cff */
[----:B------:R-:W-:Y:S02]  /*f0b0*/  IMAD.MOV R7, RZ, RZ, -R7 ;  /* 0x000000ffff077224 */ /* 0x000fe400078e0a07 */
[----:B------:R-:W-:-:S04]  /*f0c0*/  IMAD.HI.U32 R3, R3, R6, RZ ;  /* 0x0000000603037227 */ /* 0x000fc800078e00ff */
[----:B------:R-:W-:-:S05]  /*f0d0*/  IMAD R7, R3, R7, R6 ;  /* 0x0000000703077224 */ /* 0x000fca00078e0206 */
[----:B------:R-:W-:-:S13]  /*f0e0*/  ISETP.GT.U32.AND P0, PT, R4, R7, PT ;  /* 0x000000070400720c */ /* 0x000fda0003f04070 */
[----:B------:R-:W-:Y:S02]  /*f0f0*/  @!P0 IMAD.IADD R7, R7, 0x1, -R4 ;  /* 0x0000000107078824 */ /* 0x000fe400078e0a04 */
[----:B------:R-:W-:-:S03]  /*f100*/  @!P0 VIADD R3, R3, 0x1 ;  /* 0x0000000103038836 */ /* 0x000fc60000000000 */
[----:B------:R-:W-:-:S13]  /*f110*/  ISETP.GE.U32.AND P0, PT, R7, R4, PT ;  /* 0x000000040700720c */ /* 0x000fda0003f06070 */
[----:B------:R-:W-:Y:S01]  /*f120*/  @P0 VIADD R3, R3, 0x1 ;  /* 0x0000000103030836 */ /* 0x000fe20000000000 */
[----:B------:R-:W-:-:S13]  /*f130*/  ISETP.GE.AND P0, PT, R2, RZ, PT ;  /* 0x000000ff0200720c */ /* 0x000fda0003f06270 */
[----:B------:R-:W-:Y:S01]  /*f140*/  @!P0 IMAD.MOV R3, RZ, RZ, -R3 ;  /* 0x000000ffff038224 */ /* 0x000fe200078e0a03 */
[----:B------:R-:W-:-:S13]  /*f150*/  ISETP.NE.AND P0, PT, R8, RZ, PT ;  /* 0x000000ff0800720c */ /* 0x000fda0003f05270 */
[----:B------:R-:W-:Y:S01]  /*f160*/  @!P0 LOP3.LUT R3, RZ, R8, RZ, 0x33, !PT ;  /* 0x00000008ff038212 */ /* 0x000fe200078e33ff */
[----:B------:R-:W-:-:S04]  /*f170*/  IMAD.MOV R8, RZ, RZ, -R8 ;  /* 0x000000ffff087224 */ /* 0x000fc800078e0a08 */
[----:B------:R-:W-:Y:S01]  /*f180*/  IMAD R18, R3, R8, R0 ;  /* 0x0000000803127224 */ /* 0x000fe200078e0200 */
[----:B------:R-:W-:-:S05]  /*f190*/  LOP3.LUT R0, RZ, R3, RZ, 0x33, !PT ;  /* 0x00000003ff007212 */ /* 0x000fca00078e33ff */
[----:B------:R-:W-:Y:S01]  /*f1a0*/  IMAD.IADD R17, R17, 0x1, R0 ;  /* 0x0000000111117824 */ /* 0x000fe200078e0200 */
[----:B------:R-:W-:Y:S06]  /*f1b0*/  BRA `(.L_x_1163) ;  /* 0x00000000000c7947 */ /* 0x000fec0003800000 */
.L_x_1158:
[----:B------:R-:W-:Y:S02]  /*f1c0*/  IMAD.MOV.U32 R17, RZ, RZ, RZ ;  /* 0x000000ffff117224 */ /* 0x000fe400078e00ff */
[----:B------:R-:W-:Y:S02]  /*f1d0*/  IMAD.U32 R16, RZ, RZ, UR6 ;  /* 0x00000006ff107e24 */ /* 0x000fe4000f8e00ff */
[----:B------:R-:W-:-:S07]  /*f1e0*/  IMAD.MOV.U32 R18, RZ, RZ, RZ ;  /* 0x000000ffff127224 */ /* 0x000fce00078e00ff */
.L_x_1163:
[----:B------:R-:W1:Y:S01]  /*f1f0*/  S2R R0, SR_TID.X ;  /* 0x0000000000007919 */ /* 0x000e620000002100 */
[----:B------:R-:W-:Y:S01]  /*f200*/  STL [R1], RZ ;  /* 0x000000ff01007387 */ /* 0x000fe20000100800 */
[----:B-1----:R-:W-:-:S04]  /*f210*/  LOP3.LUT R0, R0, 0x1f, RZ, 0xc0, !PT ;  /* 0x0000001f00007812 */ /* 0x002fc800078ec0ff */
[----:B------:R-:W-:-:S13]  /*f220*/  ISETP.NE.AND P0, PT, R0, RZ, PT ;  /* 0x000000ff0000720c */ /* 0x000fda0003f05270 */
[----:B------:R-:W1:Y:S01]  /*f230*/  @!P0 S2R R3, SR_CgaCtaId ;  /* 0x0000000000038919 */ /* 0x000e620000008800 */
[----:B------:R-:W-:-:S04]  /*f240*/  @!P0 MOV R0, 0x400 ;  /* 0x0000040000008802 */ /* 0x000fc80000000f00 */
[----:B-1----:R-:W-:-:S05]  /*f250*/  @!P0 LEA R0, R3, R0, 0x18 ;  /* 0x0000000003008211 */ /* 0x002fca00078ec0ff */
[----:B------:R1:W-:Y:S01]  /*f260*/  @!P0 STS.128 [R0+0x2a8d0], R16 ;  /* 0x02a8d01000008388 */ /* 0x0003e20000000c00 */
[----:B------:R-:W-:Y:S06]  /*f270*/  BAR.ARV 0x5, 0x120 ;  /* 0x0144800000007b1d */ /* 0x000fec0000002000 */
[----:B------:R-:W-:Y:S01]  /*f280*/  ISETP.GE.AND P0, PT, R19, UR5, PT ;  /* 0x0000000513007c0c */ /* 0x000fe2000bf06270 */
[----:B-1----:R-:W-:-:S05]  /*f290*/  IMAD.MOV.U32 R0, RZ, RZ, 0x1 ;  /* 0x00000001ff007424 */ /* 0x002fca00078e00ff */
[----:B------:R1:W-:Y:S04]  /*f2a0*/  STL [R1+0x8], R0 ;  /* 0x0000080001007387 */ /* 0x0003e80000100800 */
[----:B------:R1:W-:Y:S03]  /*f2b0*/  STL [R1+0x18], RZ ;  /* 0x000018ff01007387 */ /* 0x0003e60000100800 */
[----:B------:R-:W-:Y:S05]  /*f2c0*/  @P0 BRA `(.L_x_1164) ;  /* 0x0000004400080947 */ /* 0x000fea0003800000 */
[----:B-1----:R-:W-:Y:S01]  /*f2d0*/  IMAD.MOV.U32 R0, RZ, RZ, 0x1 ;  /* 0x00000001ff007424 */ /* 0x002fe200078e00ff */
[----:B------:R1:W-:Y:S01]  /*f2e0*/  STL [R1+0x18], RZ ;  /* 0x000018ff01007387 */ /* 0x0003e20000100800 */
[----:B------:R-:W-:Y:S01]  /*f2f0*/  ULDC UR38, c[0x0][0xc] ;  /* 0x0000030000267ab9 */ /* 0x000fe20000000800 */
[----:B------:R-:W-:Y:S02]  /*f300*/  ULDC.64 UR36, c[0x0][0x198] ;  /* 0x0000660000247ab9 */ /* 0x000fe40000000a00 */
[----:B------:R1:W-:Y:S04]  /*f310*/  STL [R1+0x8], R0 ;  /* 0x0000080001007387 */ /* 0x0003e80000100800 */
[----:B------:R1:W-:Y:S02]  /*f320*/  STL [R1], RZ ;  /* 0x000000ff01007387 */ /* 0x0003e40000100800 */
.L_x_1239:
[----:B------:R-:W-:Y:S05]  /*f330*/  YIELD ;  /* 0x0000000000007946 */ /* 0x000fea0003800000 */
[----:B------:R-:W-:Y:S01]  /*f340*/  ULDC.64 UR4, c[0x0][0xa28] ;  /* 0x00028a0000047ab9 */ /* 0x000fe20000000a00 */
[----:B------:R-:W-:Y:S01]  /*f350*/  IMAD.MOV.U32 R4, RZ, RZ, RZ ;  /* 0x000000ffff047224 */ /* 0x000fe200078e00ff */
[----:B------:R-:W-:Y:S01]  /*f360*/  ISETP.NE.U32.AND P0, PT, RZ, UR4, PT ;  /* 0x00000004ff007c0c */ /* 0x000fe2000bf05070 */
[----:B-1----:R-:W-:Y:S01]  /*f370*/  IMAD.MOV.U32 R0, RZ, RZ, RZ ;  /* 0x000000ffff007224 */ /* 0x002fe200078e00ff */
[----:B------:R-:W-:Y:S02]  /*f380*/  ULDC.64 UR6, c[0x0][0xa08] ;  /* 0x0002820000067ab9 */ /* 0x000fe40000000a00 */
[----:B------:R-:W-:Y:S01]  /*f390*/  ISETP.NE.AND.EX P0, PT, RZ, UR5, PT, P0 ;  /* 0x00000005ff007c0c */ /* 0x000fe2000bf05300 */
[----:B------:R-:W-:-:S12]  /*f3a0*/  ULDC.64 UR4, c[0x0][0xa00] ;  /* 0x0002800000047ab9 */ /* 0x000fd80000000a00 */
[----:B--2---:R-:W1:Y:S01]  /*f3b0*/  @P0 LDC.64 R2, c[0x0][0xa28] ;  /* 0x00028a00ff020b82 */ /* 0x004e620000000a00 */
[----:B------:R-:W-:Y:S01]  /*f3c0*/  ISETP.NE.U32.AND P2, PT, RZ, UR4, PT ;  /* 0x00000004ff007c0c */ /* 0x000fe2000bf45070 */
[----:B-1----:R-:W-:-:S05]  /*f3d0*/  @P0 IMAD.WIDE R2, R19, 0x4, R2 ;  /* 0x0000000413020825 */ /* 0x002fca00078e0202 */
[----:B------:R1:W5:Y:S01]  /*f3e0*/  @P0 LDG.E R4, desc[UR60][R2.64] ;  /* 0x0000003c02040981 */ /* 0x000362000c1e1900 */
[----:B------:R-:W-:Y:S01]  /*f3f0*/  ISETP.NE.AND.EX P2, PT, RZ, UR5, PT, P2 ;  /* 0x00000005ff007c0c */ /* 0x000fe2000bf45320 */
[----:B------:R-:W-:Y:S01]  /*f400*/  ULDC.64 UR4, c[0x0][0xa18] ;  /* 0x0002860000047ab9 */ /* 0x000fe20000000a00 */
[----:B-1----:R-:W1:Y:S02]  /*f410*/  LDC.64 R2, c[0x0][0xa00] ;  /* 0x00028000ff027b82 */ /* 0x002e640000000a00 */
[----:B-1----:R-:W-:-:S09]  /*f420*/  IMAD.WIDE R2, R19, 0x4, R2 ;  /* 0x0000000413027825 */ /* 0x002fd200078e0202 */
[----:B------:R-:W2:Y:S01]  /*f430*/  @P2 LDG.E R0, desc[UR60][R2.64] ;  /* 0x0000003c02002981 */ /* 0x000ea2000c1e1900 */
[----:B------:R-:W-:Y:S01]  /*f440*/  ISETP.NE.U32.AND P1, PT, RZ, UR4, PT ;  /* 0x00000004ff007c0c */ /* 0x000fe2000bf25070 */
[----:B------:R-:W-:-:S03]  /*f450*/  ULDC UR4, c[0x0][0x288] ;  /* 0x0000a20000047ab9 */ /* 0x000fc60000000800 */
[----:B------:R-:W-:-:S13]  /*f460*/  ISETP.NE.AND.EX P1, PT, RZ, UR5, PT, P1 ;  /* 0x00000005ff007c0c */ /* 0x000fda000bf25310 */
[----:B------:R-:W1:Y:S02]  /*f470*/  @P1 LDC.64 R6, c[0x0][0xa18] ;  /* 0x00028600ff061b82 */ /* 0x000e640000000a00 */
[----:B-1----:R-:W-:Y:S01]  /*f480*/  @P1 IMAD.WIDE R6, R19, 0x4, R6 ;  /* 0x0000000413061825 */ /* 0x002fe200078e0206 */
[----:B--2---:R1:W-:Y:S03]  /*f490*/  STL [R1+0x1c], R0 ;  /* 0x00001c0001007387 */ /* 0x0043e60000100800 */
[----:B-1----:R-:W-:Y:S01]  /*f4a0*/  IMAD.U32 R0, RZ, RZ, UR4 ;  /* 0x00000004ff007e24 */ /* 0x002fe2000f8e00ff */
[----:B------:R-:W-:-:S05]  /*f4b0*/  ULDC.64 UR4, c[0x0][0x3f8] ;  /* 0x0000fe0000047ab9 */ /* 0x000fca0000000a00 */
[----:B------:R1:W5:Y:S01]  /*f4c0*/  @P1 LDG.E R0, desc[UR60][R6.64] ;  /* 0x0000003c06001981 */ /* 0x000362000c1e1900 */
[----:B------:R-:W-:Y:S01]  /*f4d0*/  UISETP.NE.U32.AND UP0, UPT, UR4, URZ, UPT ;  /* 0x0000003f0400728c */ /* 0x000fe2000bf05070 */
[----:B------:R-:W-:Y:S02]  /*f4e0*/  ISETP.NE.U32.AND P0, PT, RZ, UR6, PT ;  /* 0x00000006ff007c0c */ /* 0x000fe4000bf05070 */
[----:B------:R-:W-:Y:S01]  /*f4f0*/  ULDC UR4, c[0x0][0x404] ;  /* 0x0001010000047ab9 */ /* 0x000fe20000000800 */
[----:B------:R-:W-:Y:S01]  /*f500*/  UISETP.NE.AND.EX UP0, UPT, UR5, URZ, UPT, UP0 ;  /* 0x0000003f0500728c */ /* 0x000fe2000bf05300 */
[----:B------:R-:W-:Y:S02]  /*f510*/  ISETP.NE.AND.EX P0, PT, RZ, UR7, PT, P0 ;  /* 0x00000007ff007c0c */ /* 0x000fe4000bf05300 */
[----:B------:R-:W-:Y:S01]  /*f520*/  ULDC UR5, c[0x0][0x2e0] ;  /* 0x0000b80000057ab9 */ /* 0x000fe20000000800 */
[----:B------:R-:W-:-:S04]  /*f530*/  USEL UR4, UR4, 0x1, UP0 ;  /* 0x0000000104047887 */ /* 0x000fc80008000000 */
[----:B------:R-:W-:-:S06]  /*f540*/  UIMAD UR4, UR4, UR5, URZ ;  /* 0x00000005040472a4 */ /* 0x000fcc000f8e023f */
[----:B------:R-:W-:Y:S01]  /*f550*/  IMAD.U32 R5, RZ, RZ, UR4 ;  /* 0x00000004ff057e24 */ /* 0x000fe2000f8e00ff */
[----:B-1----:R-:W-:Y:S06]  /*f560*/  @P1 BRA `(.L_x_1165) ;  /* 0x0000000000101947 */ /* 0x002fec0003800000 */
[----:B------:R-:W-:Y:S05]  /*f570*/  @!P2 BRA `(.L_x_1165) ;  /* 0x00000000000ca947 */ /* 0x000fea0003800000 */
[----:B------:R-:W2:Y:S04]  /*f580*/  LDG.E R7, desc[UR60][R2.64] ;  /* 0x0000003c02077981 */ /* 0x000ea8000c1e1900 */
[----:B-----5:R-:W2:Y:S02]  /*f590*/  LDG.E R0, desc[UR60][R2.64+0x4] ;  /* 0x0000043c02007981 */ /* 0x020ea4000c1e1900 */
[----:B--2---:R-:W-:-:S07]  /*f5a0*/  IMAD.IADD R0, R0, 0x1, -R7 ;  /* 0x0000000100007824 */ /* 0x004fce00078e0a07 */
.L_x_1165:
[----:B------:R-:W1:Y:S01]  /*f5b0*/  LDC.64 R2, c[0x0][0xa08] ;  /* 0x00028200ff027b82 */ /* 0x000e620000000a00 */
[----:B------:R-:W-:Y:S01]  /*f5c0*/  IMAD.MOV.U32 R7, RZ, RZ, RZ ;  /* 0x000000ffff077224 */ /* 0x000fe200078e00ff */
[----:B------:R-:W-:Y:S01]  /*f5d0*/  ULDC.64 UR4, c[0x0][0xa20] ;  /* 0x0002880000047ab9 */ /* 0x000fe20000000a00 */
[----:B-1----:R-:W-:-:S05]  /*f5e0*/  IMAD.WIDE R2, R19, 0x4, R2 ;  /* 0x0000000413027825 */ /* 0x002fca00078e0202 */
[----:B------:R-:W2:Y:S01]  /*f5f0*/  @P0 LDG.E R7, desc[UR60][R2.64] ;  /* 0x0000003c02070981 */ /* 0x000ea2000c1e1900 */
[----:B------:R-:W-:-:S04]  /*f600*/  ISETP.NE.U32.AND P1, PT, RZ, UR4, PT ;  /* 0x00000004ff007c0c */ /* 0x000fc8000bf25070 */
[----:B------:R-:W-:Y:S01]  /*f610*/  ISETP.NE.AND.EX P1, PT, RZ, UR5, PT, P1 ;  /* 0x00000005ff007c0c */ /* 0x000fe2000bf25310 */
[----:B--2--5:R-:W-:-:S05]  /*f620*/  IMAD.IADD R6, R7, 0x1, R4 ;  /* 0x0000000107067824 */ /* 0x024fca00078e0204 */
[----:B------:R1:W-:Y:S07]  /*f630*/  STL [R1+0x4], R6 ;  /* 0x0000040601007387 */ /* 0x0003ee0000100800 */
[----:B------:R-:W-:Y:S05]  /*f640*/  @!P1 BRA `(.L_x_1166) ;  /* 0x0000000000109947 */ /* 0x000fea0003800000 */
[----:B------:R-:W2:Y:S02]  /*f650*/  LDC.64 R2, c[0x0][0xa20] ;  /* 0x00028800ff027b82 */ /* 0x000ea40000000a00 */
[----:B--2---:R-:W-:-:S05]  /*f660*/  IMAD.WIDE R2, R19, 0x4, R2 ;  /* 0x0000000413027825 */ /* 0x004fca00078e0202 */
[----:B------:R2:W5:Y:S01]  /*f670*/  LDG.E R5, desc[UR60][R2.64] ;  /* 0x0000003c02057981 */ /* 0x000562000c1e1900 */
[----:B------:R-:W-:Y:S05]  /*f680*/  BRA `(.L_x_1167) ;  /* 0x0000000000107947 */ /* 0x000fea0003800000 */
.L_x_1166:
[----:B------:R-:W-:Y:S05]  /*f690*/  @!P0 BRA `(.L_x_1167) ;  /* 0x00000000000c8947 */ /* 0x000fea0003800000 */
[----:B-1----:R-:W2:Y:S04]  /*f6a0*/  LDG.E R6, desc[UR60][R2.64] ;  /* 0x0000003c02067981 */ /* 0x002ea8000c1e1900 */
[----:B------:R-:W2:Y:S02]  /*f6b0*/  LDG.E R5, desc[UR60][R2.64+0x4] ;  /* 0x0000043c02057981 */ /* 0x000ea4000c1e1900 */
[----:B--2---:R-:W-:-:S07]  /*f6c0*/  IMAD.IADD R5, R5, 0x1, -R6 ;  /* 0x0000000105057824 */ /* 0x004fce00078e0a06 */
.L_x_1167:
[----:B--2---:R-:W2:Y:S01]  /*f6d0*/  LDC.64 R2, c[0x0][0x9e0] ;  /* 0x00027800ff027b82 */ /* 0x004ea20000000a00 */
[----:B-----5:R-:W-:Y:S01]  /*f6e0*/  IMAD.IADD R7, R5, 0x1, -R4 ;  /* 0x0000000105077824 */ /* 0x020fe200078e0a04 */
[----:B------:R-:W-:-:S04]  /*f6f0*/  LEA R9, R17, 0x80, 0x7 ;  /* 0x0000008011097811 */ /* 0x000fc800078e38ff */
[----:B------:R-:W-:Y:S02]  /*f700*/  IADD3 R9, R7, R9, -R0 ;  /* 0x0000000907097210 */ /* 0x000fe40007ffe800 */
[----:B--2---:R-:W-:-:S03]  /*f710*/  ISETP.GE.AND P0, PT, R3, 0x1, PT ;  /* 0x000000010300780c */ /* 0x004fc60003f06270 */
[----:B------:R-:W-:-:S10]  /*f720*/  IMAD.IADD R2, R9, 0x1, R2 ;  /* 0x0000000109027824 */ /* 0x000fd400078e0202 */
[----:B------:R-:W-:Y:S05]  /*f730*/  @!P0 BRA `(.L_x_1168) ;  /* 0x0000000000488947 */ /* 0x000fea0003800000 */
[C---:B------:R-:W-:Y:S01]  /*f740*/  ISETP.GT.AND P1, PT, R9.reuse, RZ, PT ;  /* 0x000000ff0900720c */ /* 0x040fe20003f24270 */
[----:B------:R-:W-:Y:S01]  /*f750*/  BSSY B0, `(.L_x_1169) ;  /* 0x000000e000007945 */ /* 0x000fe20003800000 */
[----:B-1----:R-:W-:-:S11]  /*f760*/  VIADD R6, R9, 0xffffffff ;  /* 0xffffffff09067836 */ /* 0x002fd60000000000 */
        /* <DEDUP_REMOVED lines=8> */
.L_x_1170:
[----:B------:R-:W-:-:S13]  /*f7f0*/  ISETP.NE.AND P1, PT, R3, 0x1, PT ;  /* 0x000000010300780c */ /* 0x000fda0003f25270 */
[----:B------:R-:W1:Y:S02]  /*f800*/  @P1 LDC.64 R4, c[0x0][0x9e8] ;  /* 0x00027a00ff041b82 */ /* 0x000e640000000a00 */
[----:B-1----:R-:W-:-:S05]  /*f810*/  @P1 IMAD.HI.U32 R4, R6, R4, RZ ;  /* 0x0000000406041227 */ /* 0x002fca00078e00ff */
[----:B------:R-:W-:-:S07]  /*f820*/  @P1 SHF.R.U32.HI R6, RZ, R5, R4 ;  /* 0x00000005ff061219 */ /* 0x000fce0000011604 */
.L_x_1171:
[----:B------:R-:W-:Y:S05]  /*f830*/  BSYNC B0 ;  /* 0x0000000000007941 */ /* 0x000fea0003800000 */
.L_x_1169:
[----:B------:R-:W-:-:S05]  /*f840*/  IMAD R5, R6, R3, R3 ;  /* 0x0000000306057224 */ /* 0x000fca00078e0203 */
[----:B------:R-:W-:-:S07]  /*f850*/  VIMNMX R2, R2, R5, PT ;  /* 0x0000000502027248 */ /* 0x000fce0003fe0100 */
.L_x_1168:
[----:B------:R-:W-:Y:S01]  /*f860*/  VIADD R2, R2, 0x5f ;  /* 0x0000005f02027836 */ /* 0x000fe20000000000 */
[----:B------:R-:W-:Y:S01]  /*f870*/  ULDC UR4, c[0x0][0x9dc] ;  /* 0x0002770000047ab9 */ /* 0x000fe20000000800 */
[----:B------:R-:W-:Y:S02]  /*f880*/  IMAD R4, R17, 0x80, -R0 ;  /* 0x0000008011047824 */ /* 0x000fe400078e0a00 */
[----:B------:R-:W-:-:S04]  /*f890*/  IMAD.HI R2, R2, 0x2aaaaaab, RZ ;  /* 0x2aaaaaab02027827 */ /* 0x000fc800078e02ff */
[C---:B------:R-:W-:Y:S01]  /*f8a0*/  VIADD R0, R7.reuse, 0x5f ;  /* 0x0000005f07007836 */ /* 0x040fe20000000000 */
[----:B------:R-:W-:Y:S01]  /*f8b0*/  SHF.R.U32.HI R5, RZ, 0x1f, R2 ;  /* 0x0000001fff057819 */ /* 0x000fe20000011602 */
[----:B------:R-:W-:Y:S02]  /*f8c0*/  IMAD.IADD R7, R7, 0x1, R4 ;  /* 0x0000000107077824 */ /* 0x000fe400078e0204 */
[----:B------:R-:W-:Y:S01]  /*f8d0*/  IMAD.HI R0, R0, 0x2aaaaaab, RZ ;  /* 0x2aaaaaab00007827 */ /* 0x000fe200078e02ff */
[----:B------:R-:W-:-:S04]  /*f8e0*/  LEA.HI.SX32 R2, R2, R5, 0x1c ;  /* 0x0000000502027211 */ /* 0x000fc800078fe2ff */
[----:B------:R-:W-:-:S04]  /*f8f0*/  SHF.R.U32.HI R5, RZ, 0x1f, R0 ;  /* 0x0000001fff057819 */ /* 0x000fc80000011600 */
[----:B------:R-:W-:Y:S01]  /*f900*/  LEA.HI.SX32 R5, R0, R5, 0x1c ;  /* 0x0000000500057211 */ /* 0x000fe200078fe2ff */
[----:B------:R-:W-:-:S03]  /*f910*/  VIADD R0, R7, -UR4 ;  /* 0x8000000407007c36 */ /* 0x000fc60008000000 */
[----:B-1----:R-:W-:-:S05]  /*f920*/  VIMNMX R6, R5, R2, PT ;  /* 0x0000000205067248 */ /* 0x002fca0003fe0100 */
[----:B------:R1:W-:Y:S01]  /*f930*/  STL [R1+0x14], R6 ;  /* 0x0000140601007387 */ /* 0x0003e20000100800 */
[----:B------:R-:W-:Y:S05]  /*f940*/  @!P0 BRA `(.L_x_1172) ;  /* 0x0000000000448947 */ /* 0x000fea0003800000 */
[----:B------:R-:W-:Y:S01]  /*f950*/  ISETP.GT.AND P0, PT, R7, -0x1, PT ;  /* 0xffffffff0700780c */ /* 0x000fe20003f04270 */
[----:B------:R-:W-:-:S12]  /*f960*/  BSSY B0, `(.L_x_1173) ;  /* 0x000000d000007945 */ /* 0x000fd80003800000 */
[----:B------:R-:W-:Y:S05]  /*f970*/  @P0 BRA `(.L_x_1174) ;  /* 0x00000000001c0947 */ /* 0x000fea0003800000 */
[----:B------:R-:W-:Y:S02]  /*f980*/  ISETP.NE.AND P0, PT, R3, 0x1, PT ;  /* 0x000000010300780c */ /* 0x000fe40003f05270 */
[----:B------:R-:W-:-:S11]  /*f990*/  LOP3.LUT R7, RZ, R7, RZ, 0x33, !PT ;  /* 0x00000007ff077212 */ /* 0x000fd600078e33ff */
[----:B------:R-:W2:Y:S02]  /*f9a0*/  @P0 LDC.64 R4, c[0x0][0x9e8] ;  /* 0x00027a00ff040b82 */ /* 0x000ea40000000a00 */
[----:B--2---:R-:W-:-:S05]  /*f9b0*/  @P0 IMAD.HI.U32 R4, R7, R4, RZ ;  /* 0x0000000407040227 */ /* 0x004fca00078e00ff */
[----:B------:R-:W-:-:S04]  /*f9c0*/  @P0 SHF.R.U32.HI R7, RZ, R5, R4 ;  /* 0x00000005ff070219 */ /* 0x000fc80000011604 */
[----:B------:R-:W-:Y:S01]  /*f9d0*/  LOP3.LUT R7, RZ, R7, RZ, 0x33, !PT ;  /* 0x00000007ff077212 */ /* 0x000fe200078e33ff */
[----:B------:R-:W-:Y:S06]  /*f9e0*/  BRA `(.L_x_1175) ;  /* 0x0000000000107947 */ /* 0x000fec0003800000 */
.L_x_1174:
[----:B------:R-:W-:-:S13]  /*f9f0*/  ISETP.NE.AND P0, PT, R3, 0x1, PT ;  /* 0x000000010300780c */ /* 0x000fda0003f05270 */
[----:B------:R-:W2:Y:S02]  /*fa00*/  @P0 LDC.64 R4, c[0x0][0x9e8] ;  /* 0x00027a00ff040b82 */ /* 0x000ea40000000a00 */
[----:B--2---:R-:W-:-:S05]  /*fa10*/  @P0 IMAD.HI.U32 R4, R7, R4, RZ ;  /* 0x0000000407040227 */ /* 0x004fca00078e00ff */
[----:B------:R-:W-:-:S07]  /*fa20*/  @P0 SHF.R.U32.HI R7, RZ, R5, R4 ;  /* 0x00000005ff070219 */ /* 0x000fce0000011604 */
.L_x_1175:
[----:B------:R-:W-:Y:S05]  /*fa30*/  BSYNC B0 ;  /* 0x0000000000007941 */ /* 0x000fea0003800000 */
.L_x_1173:
[----:B------:R-:W-:-:S05]  /*fa40*/  IMAD R3, R7, R3, RZ ;  /* 0x0000000307037224 */ /* 0x000fca00078e02ff */
[----:B------:R-:W-:-:S07]  /*fa50*/  VIMNMX R0, R0, R3, !PT ;  /* 0x0000000300007248 */ /* 0x000fce0007fe0100 */
.L_x_1172:
[----:B------:R-:W-:Y:S01]  /*fa60*/  IMAD.HI R0, R0, 0x2aaaaaab, RZ ;  /* 0x2aaaaaab00007827 */ /* 0x000fe200078e02ff */
[----:B------:R-:W-:Y:S04]  /*fa70*/  BSSY B6, `(.L_x_1176) ;  /* 0x0000306000067945 */ /* 0x000fe80003800000 */
[----:B------:R-:W-:-:S04]  /*fa80*/  SHF.R.U32.HI R3, RZ, 0x1f, R0 ;  /* 0x0000001fff037819 */ /* 0x000fc80000011600 */
[----:B------:R-:W-:-:S04]  /*fa90*/  LEA.HI.SX32 R3, R0, R3, 0x1c ;  /* 0x0000000300037211 */ /* 0x000fc800078fe2ff */
[----:B------:R-:W-:-:S04]  /*faa0*/  VIMNMX R2, RZ, R3, !PT ;  /* 0x00000003ff027248 */ /* 0x000fc80007fe0100 */
[----:B------:R-:W-:Y:S01]  /*fab0*/  ISETP.GT.AND P0, PT, R6, R2, PT ;  /* 0x000000020600720c */ /* 0x000fe20003f04270 */
[----:B------:R2:W-:-:S12]  /*fac0*/  STL [R1+0x10], R2 ;  /* 0x0000100201007387 */ /* 0x0005d80000100800 */
[----:B--2---:R-:W-:Y:S05]  /*fad0*/  @P0 BRA `(.L_x_1177) ;  /* 0x0000000000440947 */ /* 0x004fea0003800000 */
[----:B------:R-:W2:Y:S02]  /*fae0*/  S2R R2, SR_TID.X ;  /* 0x0000000000027919 */ /* 0x000ea40000002100 */
[----:B--2---:R-:W-:-:S04]  /*faf0*/  LOP3.LUT R2, R2, 0x1f, RZ, 0xc0, !PT ;  /* 0x0000001f02027812 */ /* 0x004fc800078ec0ff */
[----:B------:R-:W-:-:S13]  /*fb00*/  ISETP.NE.AND P1, PT, R2, RZ, PT ;  /* 0x000000ff0200720c */ /* 0x000fda0003f25270 */
[----:B------:R-:W-:Y:S05]  /*fb10*/  @P1 BRA `(.L_x_1178) ;  /* 0x0000002c00ec1947 */ /* 0x000fea0003800000 */
[----:B------:R-:W2:Y:S01]  /*fb20*/  S2R R7, SR_LANEID ;  /* 0x0000000000077919 */ /* 0x000ea20000000000 */
[----:B------:R-:W-:Y:S01]  /*fb30*/  VOTEU.ANY UR4, UPT, PT ;  /* 0x0000000000047886 */ /* 0x000fe200038e0100 */
[----:B------:R-:W3:Y:S01]  /*fb40*/  LDC.64 R2, c[0x0][0xc38] ;  /* 0x00030e00ff027b82 */ /* 0x000ee20000000a00 */
[----:B------:R-:W2:Y:S08]  /*fb50*/  FLO.U32 R0, UR4 ;  /* 0x0000000400007d00 */ /* 0x000eb000080e0000 */
[----:B------:R-:W3:Y:S01]  /*fb60*/  POPC R5, UR4 ;  /* 0x0000000400057d09 */ /* 0x000ee20008000000 */
[----:B--2---:R-:W-:-:S13]  /*fb70*/  ISETP.EQ.U32.AND P0, PT, R0, R7, PT ;  /* 0x000000070000720c */ /* 0x004fda0003f02070 */
[----:B---3--:R-:W2:Y:S01]  /*fb80*/  @P0 ATOMG.E.ADD.STRONG.GPU PT, R3, desc[UR60][R2.64], R5 ;  /* 0x00000005020309a8 */ /* 0x008ea200081ee1fc */
[----:B------:R-:W3:Y:S02]  /*fb90*/  S2R R4, SR_LTMASK ;  /* 0x0000000000047919 */ /* 0x000ee40000003900 */
[----:B---3--:R-:W-:-:S04]  /*fba0*/  LOP3.LUT R4, R4, UR4, RZ, 0xc0, !PT ;  /* 0x0000000404047c12 */ /* 0x008fc8000f8ec0ff */
[----:B------:R-:W3:Y:S01]  /*fbb0*/  POPC R7, R4 ;  /* 0x0000000400077309 */ /* 0x000ee20000000000 */
[----:B--2---:R-:W3:Y:S02]  /*fbc0*/  SHFL.IDX PT, R0, R3, R0, 0x1f ;  /* 0x00001f0003007589 */ /* 0x004ee400000e0000 */
[----:B---3--:R-:W-:Y:S01]  /*fbd0*/  IADD3 R16, R0, UR38, R7 ;  /* 0x0000002600107c10 */ /* 0x008fe2000fffe007 */
[----:B------:R-:W-:Y:S06]  /*fbe0*/  BRA `(.L_x_1178) ;  /* 0x0000002c00b87947 */ /* 0x000fec0003800000 */
.L_x_1177:
[----:B------:R-:W2:Y:S01]  /*fbf0*/  S2R R3, SR_CgaCtaId ;  /* 0x0000000000037919 */ /* 0x000ea20000008800 */
[----:B------:R-:W-:-:S04]  /*fc00*/  MOV R0, 0x400 ;  /* 0x0000040000007802 */ /* 0x000fc80000000f00 */
[----:B--2---:R-:W-:-:S05]  /*fc10*/  LEA R2, R3, R0, 0x18 ;  /* 0x0000000003027211 */ /* 0x004fca00078ec0ff */
[----:B------:R2:W-:Y:S01]  /*fc20*/  STL [R1+0xc], R2 ;  /* 0x00000c0201007387 */ /* 0x0005e20000100800 */
[----:B------:R-:W-:-:S05]  /*fc30*/  VIADD R0, R2, 0x18400 ;  /* 0x0001840002007836 */ /* 0x000fca0000000000 */
[----:B------:R-:W-:-:S13]  /*fc40*/  LOP3.LUT P0, RZ, R0, 0x3ff, RZ, 0xc0, !PT ;  /* 0x000003ff00ff7812 */ /* 0x000fda000780c0ff */
[----:B--2---:R-:W-:Y:S05]  /*fc50*/  @!P0 BRA `(.L_x_1179) ;  /* 0x0000000000408947 */ /* 0x004fea0003800000 */
[----:B------:R-:W-:Y:S01]  /*fc60*/  MOV R2, 0x0 ;  /* 0x0000000000027802 */ /* 0x000fe20000000f00 */
[----:B------:R-:W-:Y:S01]  /*fc70*/  ULDC.64 UR6, c[0x4][0x108] ;  /* 0x0100420000067ab9 */ /* 0x000fe20000000a00 */
[----:B------:R-:W-:Y:S01]  /*fc80*/  ULDC.64 UR8, c[0x4][0x110] ;  /* 0x0100440000087ab9 */ /* 0x000fe20000000a00 */
[----:B------:R-:W-:Y:S01]  /*fc90*/  ULDC.64 UR4, c[0x4][0x90] ;  /* 0x0100240000047ab9 */ /* 0x000fe20000000a00 */
[----:B------:R-:W-:Y:S02]  /*fca0*/  IMAD.U32 R4, RZ, RZ, UR6 ;  /* 0x00000006ff047e24 */ /* 0x000fe4000f8e00ff */
[----:B------:R-:W2:Y:S01]  /*fcb0*/  LDC.64 R2, c[0x4][R2] ;  /* 0x0100000002027b82 */ /* 0x000ea20000000a00 */
[----:B------:R-:W-:Y:S02]  /*fcc0*/  IMAD.U32 R5, RZ, RZ, UR7 ;  /* 0x00000007ff057e24 */ /* 0x000fe4000f8e00ff */
[----:B-1----:R-:W-:Y:S02]  /*fcd0*/  IMAD.U32 R6, RZ, RZ, UR8 ;  /* 0x00000008ff067e24 */ /* 0x002fe4000f8e00ff */
[----:B------:R-:W-:-:S02]  /*fce0*/  IMAD.U32 R7, RZ, RZ, UR9 ;  /* 0x00000009ff077e24 */ /* 0x000fc4000f8e00ff */
[----:B------:R-:W-:Y:S02]  /*fcf0*/  IMAD.U32 R10, RZ, RZ, UR4 ;  /* 0x00000004ff0a7e24 */ /* 0x000fe4000f8e00ff */
[----:B0-----:R-:W-:Y:S02]  /*fd00*/  IMAD.U32 R11, RZ, RZ, UR5 ;  /* 0x00000005ff0b7e24 */ /* 0x001fe4000f8e00ff */
[----:B------:R-:W-:Y:S02]  /*fd10*/  IMAD.MOV.U32 R8, RZ, RZ, 0x70 ;  /* 0x00000070ff087424 */ /* 0x000fe400078e00ff */
[----:B------:R-:W-:Y:S02]  /*fd20*/  IMAD.MOV.U32 R12, RZ, RZ, 0x1 ;  /* 0x00000001ff0c7424 */ /* 0x000fe400078e00ff */
[----:B------:R-:W-:-:S07]  /*fd30*/  IMAD.MOV.U32 R13, RZ, RZ, RZ ;  /* 0x000000ffff0d7224 */ /* 0x000fce00078e00ff */
[----:B------:R-:W-:-:S07]  /*fd40*/  LEPC R20, `(.L_x_1179) ;  /* 0x000000001014794e */ /* 0x000fce0000000000 */
[----:B--2---:R-:W-:Y:S05]  /*fd50*/  CALL.ABS.NOINC R2 ;  /* 0x0000000002007343 */ /* 0x004fea0003c00000 */
.L_x_1179:
        /* <DEDUP_REMOVED lines=8> */
[----:B------:R2:W3:Y:S01]  /*fde0*/  LDC.64 R2, c[0x4][R0] ;  /* 0x0100000000027b82 */ /* 0x0004e20000000a00 */
[----:B------:R-:W-:Y:S02]  /*fdf0*/  IMAD.U32 R4, RZ, RZ, UR6 ;  /* 0x00000006ff047e24 */ /* 0x000fe4000f8e00ff */
[----:B------:R-:W-:Y:S02]  /*fe00*/  IMAD.U32 R5, RZ, RZ, UR7 ;  /* 0x00000007ff057e24 */ /* 0x000fe4000f8e00ff */
[----:B-1----:R-:W-:Y:S02]  /*fe10*/  IMAD.U32 R6, RZ, RZ, UR8 ;  /* 0x00000008ff067e24 */ /* 0x002fe4000f8e00ff */
[----:B------:R-:W-:-:S02]  /*fe20*/  IMAD.U32 R7, RZ, RZ, UR9 ;  /* 0x00000009ff077e24 */ /* 0x000fc4000f8e00ff */
[----:B------:R-:W-:Y:S02]  /*fe30*/  IMAD.U32 R10, RZ, RZ, UR4 ;  /* 0x00000004ff0a7e24 */ /* 0x000fe4000f8e00ff */
[----:B0-----:R-:W-:Y:S02]  /*fe40*/  IMAD.U32 R11, RZ, RZ, UR5 ;  /* 0x00000005ff0b7e24 */ /* 0x001fe4000f8e00ff */
[----:B------:R-:W-:Y:S02]  /*fe50*/  IMAD.MOV.U32 R8, RZ, RZ, 0x70 ;  /* 0x00000070ff087424 */ /* 0x000fe400078e00ff */
[----:B------:R-:W-:Y:S02]  /*fe60*/  IMAD.MOV.U32 R12, RZ, RZ, 0x1 ;  /* 0x00000001ff0c7424 */ /* 0x000fe400078e00ff */
[----:B--2---:R-:W-:-:S07]  /*fe70*/  IMAD.MOV.U32 R13, RZ, RZ, RZ ;  /* 0x000000ffff0d7224 */ /* 0x004fce00078e00ff */
[----:B------:R-:W-:-:S07]  /*fe80*/  LEPC R20, `(.L_x_1181) ;  /* 0x000000001014794e */ /* 0x000fce0000000000 */
[----:B---3--:R-:W-:Y:S05]  /*fe90*/  CALL.ABS.NOINC R2 ;  /* 0x0000000002007343 */ /* 0x008fea0003c00000 */
.L_x_1181:
        /* <DEDUP_REMOVED lines=16> */
.L_x_1180:
[----:B------:R-:W2:Y:S01]  /*ffa0*/  LDL.LU R7, [R1+0x1c] ;  /* 0x00001c0001077983 */ /* 0x000ea20000300800 */
[----:B------:R-:W3:Y:S01]  /*ffb0*/  LDC R0, c[0x0][0x428] ;  /* 0x00010a00ff007b82 */ /* 0x000ee20000000800 */
[----:B------:R-:W-:Y:S01]  /*ffc0*/  IMAD.MOV.U32 R4, RZ, RZ, R18 ;  /* 0x000000ffff047224 */ /* 0x000fe200078e0012 */
[----:B------:R-:W-:Y:S01]  /*ffd0*/  ULDC.64 UR4, c[0x0][0x9f8] ;  /* 0x00027e0000047ab9 */ /* 0x000fe20000000a00 */
[----:B-1----:R-:W1:Y:S01]  /*ffe0*/  S2R R6, SR_TID.X ;  /* 0x0000000000067919 */ /* 0x002e620000002100 */
[----:B---3--:R-:W-:Y:S02]  /*fff0*/  ISETP.NE.AND P0, PT, R0, 0x1, PT ;  /* 0x000000010000780c */ /* 0x008fe40003f05270 */
[----:B-1----:R-:W-:-:S11]  /*10000*/  LOP3.LUT R6, R6, 0x1f, RZ, 0xc0, !PT ;  /* 0x0000001f06067812 */ /* 0x002fd600078ec0ff */
[----:B------:R-:W1:Y:S08]  /*10010*/  @P0 LDC R3, c[0x0][0x42c] ;  /* 0x00010b00ff030b82 */ /* 0x000e700000000800 */
[----:B------:R-:W3:Y:S01]  /*10020*/  @P0 LDC R5, c[0x0][0x430] ;  /* 0x00010c00ff050b82 */ /* 0x000ee20000000800 */
[----:B-1----:R-:W-:-:S05]  /*10030*/  @P0 IMAD.HI.U32 R0, R18, R3, RZ ;  /* 0x0000000312000227 */ /* 0x002fca00078e00ff */
[----:B---3--:R-:W-:Y:S01]  /*10040*/  @P0 SHF.R.U32.HI R4, RZ, R5, R0 ;  /* 0x00000005ff040219 */ /* 0x008fe20000011600 */
[----:B------:R-:W-:Y:S01]  /*10050*/  IMAD.MOV.U32 R0, RZ, RZ, R19 ;  /* 0x000000ffff007224 */ /* 0x000fe200078e0013 */
[----:B------:R-:W-:-:S04]  /*10060*/  ISETP.NE.U32.AND P0, PT, RZ, UR4, PT ;  /* 0x00000004ff007c0c */ /* 0x000fc8000bf05070 */
[----:B------:R-:W-:Y:S01]  /*10070*/  ISETP.NE.AND.EX P0, PT, RZ, UR5, PT, P0 ;  /* 0x00000005ff007c0c */ /* 0x000fe2000bf05300 */
[----:B------:R-:W-:-:S12]  /*10080*/  ULDC.64 UR4, c[0x0][0xa00] ;  /* 0x0002800000047ab9 */ /* 0x000fd80000000a00 */
[----:B------:R-:W1:Y:S01]  /*10090*/  @P0 LDC.64 R2, c[0x0][0x9f8] ;  /* 0x00027e00ff020b82 */ /* 0x000e620000000a00 */
[----:B------:R-:W-:-:S04]  /*100a0*/  ISETP.NE.AND P6, PT, R6, RZ, PT ;  /* 0x000000ff0600720c */ /* 0x000fc80003fc5270 */
[----:B------:R-:W-:-:S09]  /*100b0*/  PLOP3.LUT P1, PT, P6, PT, PT, 0x8, 0x0 ;  /* 0x000000000000781c */ /* 0x000fd2000372e170 */
[----:B------:R-:W-:Y:S01]  /*100c0*/  VOTEU.ALL UP1, P6 ;  /* 0x00000000003f7886 */ /* 0x000fe20003020000 */
[----:B-1----:R-:W-:-:S05]  /*100d0*/  @P0 IMAD.WIDE R2, R19, 0x4, R2 ;  /* 0x0000000413020825 */ /* 0x002fca00078e0202 */
[----:B------:R1:W5:Y:S01]  /*100e0*/  @P0 LDG.E R0, desc[UR60][R2.64] ;  /* 0x0000003c02000981 */ /* 0x000362000c1e1900 */
[----:B------:R-:W-:Y:S01]  /*100f0*/  ISETP.NE.U32.AND P0, PT, RZ, UR4, PT ;  /* 0x00000004ff007c0c */ /* 0x000fe2000bf05070 */
[----:B------:R-:W-:-:S03]  /*10100*/  @!UP1 UIADD3 UR8, UP0, UR36, 0x270, URZ ;  /* 0x0000027024089890 */ /* 0x000fc6000ff1e03f */
[----:B------:R-:W-:Y:S01]  /*10110*/  ISETP.NE.AND.EX P0, PT, RZ, UR5, PT, P0 ;  /* 0x00000005ff007c0c */ /* 0x000fe2000bf05300 */
[----:B------:R-:W-:-:S03]  /*10120*/  @!UP1 UIADD3.X UR9, URZ, UR37, URZ, UP0, !UPT ;  /* 0x000000253f099290 */ /* 0x000fc600087fe43f */
[----:B------:R-:W-:Y:S01]  /*10130*/  SEL R8, R19, RZ, !P0 ;  /* 0x000000ff13087207 */ /* 0x000fe20004000000 */
[----:B------:R-:W-:Y:S01]  /*10140*/  VOTEU.ALL UP0, P6 ;  /* 0x00000000003f7886 */ /* 0x000fe20003000000 */
[----:B-12---:R-:W-:-:S07]  /*10150*/  IMAD R7, R17, 0x80, R7 ;  /* 0x0000008011077824 */ /* 0x006fce00078e0207 */
.L_x_1182:
        /* <DEDUP_REMOVED lines=16> */
.L_x_1183:
        /* <DEDUP_REMOVED lines=15> */
.L_x_1184:
        /* <DEDUP_REMOVED lines=9> */
[----:B------:R-:W2:Y:S01]  /*103e0*/  LDL R5, [R1+0x14] ;  /* 0x0000140001057983 */ /* 0x000ea20000100800 */
[----:B------:R-:W1:Y:S01]  /*103f0*/  LDC.64 R2, c[0x0][0x3f8] ;  /* 0x0000fe00ff027b82 */ /* 0x000e620000000a00 */
[----:B------:R-:W-:Y:S02]  /*10400*/  ULDC.64 UR4, c[0x0][0xa08] ;  /* 0x0002820000047ab9 */ /* 0x000fe40000000a00 */
[----:B-1----:R-:W-:Y:S01]  /*10410*/  LOP3.LUT P0, RZ, R2, UR4, RZ, 0xfc, !PT ;  /* 0x0000000402ff7c12 */ /* 0x002fe2000f80fcff */
[----:B------:R-:W-:-:S03]  /*10420*/  UMOV UR4, 0xffffffff ;  /* 0xffffffff00047882 */ /* 0x000fc60000000000 */
[----:B------:R-:W-:-:S04]  /*10430*/  LOP3.LUT P0, RZ, R3, UR5, RZ, 0xfc, P0 ;  /* 0x0000000503ff7c12 */ /* 0x000fc8000800fcff */
[----:B-----5:R-:W-:Y:S01]  /*10440*/  SEL R6, R0, RZ, !P0 ;  /* 0x000000ff00067207 */ /* 0x020fe20004000000 */
[----:B--2---:R-:W-:Y:S01]  /*10450*/  VIADD R5, R5, 0xffffffff ;  /* 0xffffffff05057836 */ /* 0x004fe20000000000 */
[----:B------:R-:W-:Y:S07]  /*10460*/  BRA.DIV UR4, `(.L_x_1185) ;  /* 0x0000003a04687947 */ /* 0x000fee000b800000 */
.L_x_1255:
[----:B------:R-:W-:Y:S01]  /*10470*/  UMOV UR4, 0xffffffff ;  /* 0xffffffff00047882 */ /* 0x000fe20000000000 */
[----:B------:R-:W-:Y:S02]  /*10480*/  SHF.R.S32.HI R17, RZ, 0x1f, R0 ;  /* 0x0000001fff117819 */ /* 0x000fe40000011400 */
[----:B------:R-:W-:Y:S05]  /*10490*/  BRA.DIV UR4, `(.L_x_1186) ;  /* 0x0000003a04907947 */ /* 0x000fea000b800000 */
[----:B------:R-:W-:-:S13]  /*104a0*/  ELECT P6, URZ, PT ;  /* 0x00000000003f782f */ /* 0x000fda00038c0000 */
.L_x_1258:
[----:B------:R-:W-:Y:S05]  /*104b0*/  @!P6 BRA `(.L_x_1187) ;  /* 0x000000040028e947 */ /* 0x000fea0003800000 */
[----:B------:R-:W-:-:S04]  /*104c0*/  ISETP.NE.U32.AND P0, PT, R2, RZ, PT ;  /* 0x000000ff0200720c */ /* 0x000fc80003f05070 */
[----:B------:R-:W-:-:S13]  /*104d0*/  ISETP.NE.AND.EX P0, PT, R3, RZ, PT, P0 ;  /* 0x000000ff0300720c */ /* 0x000fda0003f05300 */
[----:B------:R-:W-:Y:S05]  /*104e0*/  @!P0 BRA `(.L_x_1188) ;  /* 0x0000000000488947 */ /* 0x000fea0003800000 */
[----:B------:R-:W1:Y:S01]  /*104f0*/  LDC R12, c[0x0][0x41c] ;  /* 0x00010700ff0c7b82 */ /* 0x000e620000000800 */
[----:B------:R-:W-:Y:S01]  /*10500*/  IMAD.MOV.U32 R6, RZ, RZ, R5 ;  /* 0x000000ffff067224 */ /* 0x000fe200078e0005 */
[----:B------:R-:W-:Y:S01]  /*10510*/  ULDC.64 UR4, c[0x0][0x408] ;  /* 0x0001020000047ab9 */ /* 0x000fe20000000a00 */
[----:B-1----:R-:W-:-:S13]  /*10520*/  ISETP.NE.AND P0, PT, R12, 0x1, PT ;  /* 0x000000010c00780c */ /* 0x002fda0003f05270 */
[----:B0-----:R-:W0:Y:S02]  /*10530*/  @P0 LDC.64 R10, c[0x0][0x420] ;  /* 0x00010800ff0a0b82 */ /* 0x001e240000000a00 */
[----:B0-----:R-:W-:-:S05]  /*10540*/  @P0 IMAD.HI.U32 R10, R5, R10, RZ ;  /* 0x0000000a050a0227 */ /* 0x001fca00078e00ff */
        /* <DEDUP_REMOVED lines=12> */
.L_x_1188:
[----:B------:R-:W2:Y:S01]  /*10610*/  LDL R9, [R1] ;  /* 0x0000000001097983 */ /* 0x000ea20000100800 */
[----:B0-----:R-:W-:-:S03]  /*10620*/  MOV R11, 0x400 ;  /* 0x00000400000b7802 */ /* 0x001fc60000000f00 */
[----:B------:R-:W3:Y:S01]  /*10630*/  LDL R10, [R1+0x8] ;  /* 0x00000800010a7983 */ /* 0x000ee20000100800 */
[----:B-1----:R-:W0:Y:S02]  /*10640*/  S2R R12, SR_CgaCtaId ;  /* 0x00000000000c7919 */ /* 0x002e240000008800 */
[----:B0-----:R-:W-:-:S05]  /*10650*/  LEA R11, R12, R11, 0x18 ;  /* 0x0000000b0c0b7211 */ /* 0x001fca00078ec0ff */
[----:B--2---:R-:W-:Y:S01]  /*10660*/  IMAD R9, R9, 0x8, R11 ;  /* 0x0000000809097824 */ /* 0x004fe200078e020b */
[----:B---3--:R-:W-:-:S04]  /*10670*/  SHF.L.U32 R10, R10, 0x1f, RZ ;  /* 0x0000001f0a0a7819 */ /* 0x008fc800000006ff */
[----:B------:R-:W0:Y:S02]  /*10680*/  SYNCS.PHASECHK.TRANS64.TRYWAIT P0, [R9+URZ+0x2a840], R10 ;  /* 0x02a8400a090075a7 */ /* 0x000e24000800017f */
[----:B0-----:R-:W-:Y:S05]  /*10690*/  @!P0 BRA `(.L_x_1189) ;  /* 0x0000003800308947 */ /* 0x001fea0003800000 */
.L_x_1259:
        /* <DEDUP_REMOVED lines=11> */
.L_x_1190:
[----:B------:R-:W2:Y:S01]  /*10750*/  LDL R11, [R1] ;  /* 0x00000000010b7983 */ /* 0x000ea20000100800 */
[----:B------:R-:W-:-:S03]  /*10760*/  MOV R12, 0x400 ;  /* 0x00000400000c7802 */ /* 0x000fc60000000f00 */
[----:B0-----:R-:W3:Y:S01]  /*10770*/  LDL R10, [R1+0x4] ;  /* 0x00000400010a7983 */ /* 0x001ee20000100800 */
[----:B------:R-:W0:Y:S01]  /*10780*/  S2R R13, SR_CgaCtaId ;  /* 0x00000000000d7919 */ /* 0x000e220000008800 */
[----:B------:R-:W-:Y:S02]  /*10790*/  R2UR UR9, R9 ;  /* 0x00000000090972ca */ /* 0x000fe400000e0000 */
[----:B------:R-:W-:Y:S01]  /*107a0*/  R2UR UR11, R5 ;  /* 0x00000000050b72ca */ /* 0x000fe200000e0000 */
[----:B------:R-:W-:Y:S01]  /*107b0*/  UIADD3 UR4, UP0, UR36, 0x370, URZ ;  /* 0x0000037024047890 */ /* 0x000fe2000ff1e03f */
[----:B------:R-:W-:Y:S02]  /*107c0*/  R2UR UR12, R4 ;  /* 0x00000000040c72ca */ /* 0x000fe400000e0000 */
[----:B-----5:R-:W-:Y:S02]  /*107d0*/  R2UR UR13, R6 ;  /* 0x00000000060d72ca */ /* 0x020fe400000e0000 */
[----:B0-----:R-:W-:-:S05]  /*107e0*/  LEA R12, R13, R12, 0x18 ;  /* 0x0000000c0d0c7211 */ /* 0x001fca00078ec0ff */
[----:B------:R-:W-:Y:S01]  /*107f0*/  UIADD3 UR9, UR9, 0x2a830, URZ ;  /* 0x0002a83009097890 */ /* 0x000fe2000fffe03f */
[----:B------:R-:W-:Y:S01]  /*10800*/  UMOV UR10, URZ ;  /* 0x0000003f000a7c82 */ /* 0x000fe20008000000 */
[----:B------:R-:W-:Y:S01]  /*10810*/  UMOV UR6, 0x0 ;  /* 0x0000000000067882 */ /* 0x000fe20000000000 */
[----:B------:R-:W-:Y:S01]  /*10820*/  UMOV UR7, 0x14f00000 ;  /* 0x14f0000000077882 */ /* 0x000fe20000000000 */
[----:B------:R-:W-:Y:S01]  /*10830*/  UMOV UR16, 0x40 ;  /* 0x0000004000107882 */ /* 0x000fe20000000000 */
[----:B--2---:R-:W-:Y:S01]  /*10840*/  IMAD R9, R11, 0x9000, R12 ;  /* 0x000090000b097824 */ /* 0x004fe200078e020c */
[----:B---3--:R-:W-:-:S04]  /*10850*/  R2UR UR5, R10 ;  /* 0x000000000a0572ca */ /* 0x008fc800000e0000 */
[----:B------:R-:W-:-:S09]  /*10860*/  R2UR UR8, R9 ;  /* 0x00000000090872ca */ /* 0x000fd200000e0000 */
[----:B------:R-:W-:-:S04]  /*10870*/  UIMAD UR11, UR11, 0x60, UR5 ;  /* 0x000000600b0b78a4 */ /* 0x000fc8000f8e0205 */
[----:B------:R-:W-:Y:S02]  /*10880*/  UIADD3 UR14, UR8, 0x18400, URZ ;  /* 0x00018400080e7890 */ /* 0x000fe4000fffe03f */
        /* <DEDUP_REMOVED lines=12> */
[----:B-1----:R-:W-:Y:S01]  /*10950*/  NOP ;  /* 0x0000000000007918 */ /* 0x002fe20000000000 */
.L_x_1187:
[----:B------:R-:W2:Y:S01]  /*10960*/  LDL.LU R12, [R1+0x18] ;  /* 0x00001800010c7983 */ /* 0x000ea20000300800 */
[----:B------:R-:W-:Y:S01]  /*10970*/  MOV R10, 0x400 ;  /* 0x00000400000a7802 */ /* 0x000fe20000000f00 */
[----:B------:R-:W-:Y:S05]  /*10980*/  WARPSYNC.ALL ;  /* 0x0000000000007948 */ /* 0x000fea0003800000 */
[----:B0-----:R-:W0:Y:S01]  /*10990*/  S2R R11, SR_CgaCtaId ;  /* 0x00000000000b7919 */ /* 0x001e220000008800 */
        /* <DEDUP_REMOVED lines=43> */
.L_x_1260:
[----:B------:R-:W-:Y:S05]  /*10c50*/  BSYNC B0 ;  /* 0x0000000000007941 */ /* 0x000fea0003800000 */
.L_x_1191:
[----:B------:R-:W2:Y:S04]  /*10c60*/  LDL R9, [R1+0x14] ;  /* 0x0000140001097983 */ /* 0x000ea80000100800 */
[----:B0-----:R-:W3:Y:S01]  /*10c70*/  LDL R8, [R1+0x10] ;  /* 0x0000100001087983 */ /* 0x001ee20000100800 */
[----:B------:R-:W-:Y:S01]  /*10c80*/  BSSY B0, `(.L_x_1193) ;  /* 0x0000197000007945 */ /* 0x000fe20003800000 */
[----:B--2---:R-:W-:-:S05]  /*10c90*/  VIADD R7, R9, 0xfffffffe ;  /* 0xfffffffe09077836 */ /* 0x004fca0000000000 */
[----:B---3--:R-:W-:-:S13]  /*10ca0*/  ISETP.GE.AND P0, PT, R7, R8, PT ;  /* 0x000000080700720c */ /* 0x008fda0003f06270 */
[----:B------:R-:W-:Y:S05]  /*10cb0*/  @!P0 BRA `(.L_x_1194) ;  /* 0x00000018004c8947 */ /* 0x000fea0003800000 */
[----:B------:R-:W-:Y:S01]  /*10cc0*/  LOP3.LUT R13, RZ, R8, RZ, 0x33, !PT ;  /* 0x00000008ff0d7212 */ /* 0x000fe200078e33ff */
[----:B------:R-:W-:Y:S01]  /*10cd0*/  IMAD.MOV R8, RZ, RZ, -R9 ;  /* 0x000000ffff087224 */ /* 0x000fe200078e0a09 */
[----:B------:R-:W-:Y:S04]  /*10ce0*/  BSSY B1, `(.L_x_1195) ;  /* 0x000008c000017945 */ /* 0x000fe80003800000 */
[----:B------:R-:W-:-:S05]  /*10cf0*/  VIADDMNMX R13, R8, 0x1, R13, !PT ;  /* 0x00000001080d7846 */ /* 0x000fca000780010d */
[----:B------:R-:W-:-:S05]  /*10d00*/  IMAD.IADD R8, R9, 0x1, R13 ;  /* 0x0000000109087824 */ /* 0x000fca00078e020d */
[----:B------:R-:W-:-:S04]  /*10d10*/  LOP3.LUT R8, R8, 0x1, RZ, 0xc0, !PT ;  /* 0x0000000108087812 */ /* 0x000fc800078ec0ff */
[----:B------:R-:W-:-:S13]  /*10d20*/  ISETP.NE.U32.AND P0, PT, R8, 0x1, PT ;  /* 0x000000010800780c */ /* 0x000fda0003f05070 */
        /* <DEDUP_REMOVED lines=31> */
.L_x_1199:
[----:B0-----:R-:W0:Y:S01]  /*10f20*/  S2R R3, SR_CgaCtaId ;  /* 0x0000000000037919 */ /* 0x001e220000008800 */
[----:B------:R-:W-:-:S04]  /*10f30*/  MOV R2, 0x400 ;  /* 0x0000040000027802 */ /* 0x000fc80000000f00 */
[----:B0-----:R-:W-:Y:S02]  /*10f40*/  LEA R2, R3, R2, 0x18 ;  /* 0x0000000203027211 */ /* 0x001fe400078ec0ff */
[----:B------:R-:W-:-:S03]  /*10f50*/  SHF.L.U32 R3, R14, 0x1f, RZ ;  /* 0x0000001f0e037819 */ /* 0x000fc600000006ff */
[----:B------:R-:W-:-:S04]  /*10f60*/  IMAD R2, R12, 0x8, R2 ;  /* 0x000000080c027824 */ /* 0x000fc800078e0202 */
[----:B------:R-:W0:Y:S02]  /*10f70*/  SYNCS.PHASECHK.TRANS64.TRYWAIT P0, [R2+URZ+0x2a840], R3 ;  /* 0x02a84003020075a7 */ /* 0x000e24000800017f */
[----:B0-----:R-:W-:Y:S05]  /*10f80*/  @!P0 BRA `(.L_x_1200) ;  /* 0x0000003000288947 */ /* 0x001fea0003800000 */
.L_x_1261:
        /* <DEDUP_REMOVED lines=11> */
.L_x_1201:
        /* <DEDUP_REMOVED lines=24> */
[----:B------:R-:W-:Y:S02]  /*111c0*/  UIMAD UR11, UR11, 0x60, UR5 ;  /* 0x000000600b0b78a4 */ /* 0x000fe4000f8e0205 */
        /* <DEDUP_REMOVED lines=12> */
.L_x_1262:
        /* <DEDUP_REMOVED lines=13> */
.L_x_1203:
[----:B01----:R-:W2:Y:S01]  /*11360*/  LDL.LU R2, [R1] ;  /* 0x0000000001027983 */ /* 0x003ea20000300800 */
[----:B------:R-:W-:-:S03]  /*11370*/  MOV R10, 0x400 ;  /* 0x00000400000a7802 */ /* 0x000fc60000000f00 */
[----:B------:R-:W3:Y:S01]  /*11380*/  LDL R3, [R1+0x4] ;  /* 0x0000040001037983 */ /* 0x000ee20000100800 */
[----:B------:R-:W0:Y:S01]  /*11390*/  S2R R11, SR_CgaCtaId ;  /* 0x00000000000b7919 */ /* 0x000e220000008800 */
[----:B------:R-:W-:Y:S01]  /*113a0*/  R2UR UR11, R5 ;  /* 0x00000000050b72ca */ /* 0x000fe200000e0000 */
[----:B------:R-:W-:Y:S01]  /*113b0*/  UIADD3 UR4, UP0, UR36, 0x470, URZ ;  /* 0x0000047024047890 */ /* 0x000fe2000ff1e03f */
[----:B------:R-:W-:Y:S02]  /*113c0*/  R2UR UR13, R6 ;  /* 0x00000000060d72ca */ /* 0x000fe400000e0000 */
[----:B------:R-:W-:Y:S02]  /*113d0*/  R2UR UR12, R4 ;  /* 0x00000000040c72ca */ /* 0x000fe400000e0000 */
[----:B0-----:R-:W-:Y:S01]  /*113e0*/  LEA R10, R11, R10, 0x18 ;  /* 0x0000000a0b0a7211 */ /* 0x001fe200078ec0ff */
[----:B------:R-:W-:Y:S01]  /*113f0*/  UMOV UR10, URZ ;  /* 0x0000003f000a7c82 */ /* 0x000fe20008000000 */
[----:B------:R-:W-:Y:S01]  /*11400*/  UMOV UR7, 0x14f00000 ;  /* 0x14f0000000077882 */ /* 0x000fe20000000000 */
[----:B------:R-:W-:Y:S01]  /*11410*/  UMOV UR15, 0x40 ;  /* 0x00000040000f7882 */ /* 0x000fe20000000000 */
[----:B------:R-:W-:-:S02]  /*11420*/  IMAD.MOV.U32 R6, RZ, RZ, R8 ;  /* 0x000000ffff067224 */ /* 0x000fc400078e0008 */
[----:B------:R-:W-:Y:S02]  /*11430*/  IMAD.MOV.U32 R5, RZ, RZ, R7 ;  /* 0x000000ffff057224 */ /* 0x000fe400078e0007 */
[----:B--2---:R-:W-:-:S04]  /*11440*/  IMAD.MOV.U32 R9, RZ, RZ, R2 ;  /* 0x000000ffff097224 */ /* 0x004fc800078e0002 */
[----:B------:R-:W-:-:S05]  /*11450*/  IMAD R2, R9, 0x8, R10 ;  /* 0x0000000809027824 */ /* 0x000fca00078e020a */
[----:B------:R-:W-:Y:S01]  /*11460*/  R2UR UR9, R2 ;  /* 0x00000000020972ca */ /* 0x000fe200000e0000 */
[----:B------:R-:W-:Y:S01]  /*11470*/  IMAD R2, R9, 0x6000, R10 ;  /* 0x0000600009027824 */ /* 0x000fe200078e020a */
[----:B---3--:R-:W-:-:S04]  /*11480*/  R2UR UR5, R3 ;  /* 0x00000000030572ca */ /* 0x008fc800000e0000 */
[----:B------:R-:W-:-:S07]  /*11490*/  R2UR UR6, R2 ;  /* 0x00000000020672ca */ /* 0x000fce00000e0000 */
[----:B------:R-:W-:Y:S02]  /*114a0*/  UIADD3 UR9, UR9, 0x2a850, URZ ;  /* 0x0002a85009097890 */ /* 0x000fe4000fffe03f */
[----:B------:R-:W-:Y:S02]  /*114b0*/  UIMAD UR11, UR11, 0x60, UR5 ;  /* 0x000000600b0b78a4 */ /* 0x000fe4000f8e0205 */
[----:B------:R-:W-:Y:S02]  /*114c0*/  UIADD3.X UR5, URZ, UR37, URZ, UP0, !UPT ;  /* 0x000000253f057290 */ /* 0x000fe400087fe43f */
[----:B------:R-:W-:Y:S02]  /*114d0*/  UIADD3 UR8, UR6, 0x400, URZ ;  /* 0x0000040006087890 */ /* 0x000fe4000fffe03f */
[----:B------:R-:W-:-:S03]  /*114e0*/  UIADD3 UR14, UR6, 0x3400, URZ ;  /* 0x00003400060e7890 */ /* 0x000fc6000fffe03f */
[----:B------:R-:W-:-:S04]  /*114f0*/  UMOV UR6, 0x0 ;  /* 0x0000000000067882 */ /* 0x000fc80000000000 */
[----:B------:R0:W-:Y:S02]  /*11500*/  UTMALDG.4D [UR8], [UR4], desc[UR6] ;  /* 0x00000608040075b4 */ /* 0x0001e40008019000 */
[----:B0-----:R-:W-:Y:S01]  /*11510*/  UMOV UR8, UR14 ;  /* 0x0000000e00087c82 */ /* 0x001fe20008000000 */
[----:B------:R-:W-:Y:S02]  /*11520*/  UMOV UR10, UR15 ;  /* 0x0000000f000a7c82 */ /* 0x000fe40008000000 */
[----:B------:R0:W-:Y:S02]  /*11530*/  UTMALDG.4D [UR8], [UR4], desc[UR6] ;  /* 0x00000608040075b4 */ /* 0x0001e40008019000 */
[----:B0-----:R-:W-:Y:S01]  /*11540*/  NOP ;  /* 0x0000000000007918 */ /* 0x001fe20000000000 */
.L_x_1198:
[----:B------:R-:W-:Y:S05]  /*11550*/  BSYNC B2 ;  /* 0x0000000000027941 */ /* 0x000fea0003800000 */
.L_x_1197:
[----:B------:R-:W2:Y:S04]  /*11560*/  LDL R2, [R1+0x14] ;  /* 0x0000140001027983 */ /* 0x000ea80000100800 */
[----:B------:R0:W-:Y:S04]  /*11570*/  STL [R1], R12 ;  /* 0x0000000c01007387 */ /* 0x0001e80000100800 */
[----:B------:R0:W-:Y:S02]  /*11580*/  STL [R1+0x8], R14 ;  /* 0x0000080e01007387 */ /* 0x0001e40000100800 */
[----:B0-2---:R-:W-:-:S07]  /*11590*/  VIADD R7, R2, 0xfffffffd ;  /* 0xfffffffd02077836 */ /* 0x005fce0000000000 */
.L_x_1196:
[----:B------:R-:W-:Y:S05]  /*115a0*/  BSYNC B1 ;  /* 0x0000000000017941 */ /* 0x000fea0003800000 */
.L_x_1195:
[----:B------:R-:W2:Y:S01]  /*115b0*/  LDL.LU R2, [R1+0x14] ;  /* 0x0000140001027983 */ /* 0x000ea20000300800 */
[----:B------:R-:W-:Y:S01]  /*115c0*/  VIADD R13, R13, 0xfffffffe ;  /* 0xfffffffe0d0d7836 */ /* 0x000fe20000000000 */
[----:B--2---:R-:W-:-:S04]  /*115d0*/  LOP3.LUT R2, RZ, R2, RZ, 0x33, !PT ;  /* 0x00000002ff027212 */ /* 0x004fc800078e33ff */
[----:B------:R-:W-:-:S13]  /*115e0*/  ISETP.NE.AND P0, PT, R13, R2, PT ;  /* 0x000000020d00720c */ /* 0x000fda0003f05270 */
[----:B------:R-:W-:Y:S05]  /*115f0*/  @!P0 BRA `(.L_x_1194) ;  /* 0x0000000c00fc8947 */ /* 0x000fea0003800000 */
[----:B------:R-:W-:-:S07]  /*11600*/  IMAD.MOV.U32 R10, RZ, RZ, R6 ;  /* 0x000000ffff0a7224 */ /* 0x000fce00078e0006 */
.L_x_1218:
        /* <DEDUP_REMOVED lines=32> */
.L_x_1206:
[----:B------:R-:W1:Y:S01]  /*11810*/  S2R R3, SR_CgaCtaId ;  /* 0x0000000000037919 */ /* 0x000e620000008800 */
[----:B------:R-:W-:-:S04]  /*11820*/  MOV R2, 0x400 ;  /* 0x0000040000027802 */ /* 0x000fc80000000f00 */
[----:B-1----:R-:W-:Y:S02]  /*11830*/  LEA R2, R3, R2, 0x18 ;  /* 0x0000000203027211 */ /* 0x002fe400078ec0ff */
[----:B------:R-:W-:-:S03]  /*11840*/  SHF.L.U32 R3, R9, 0x1f, RZ ;  /* 0x0000001f09037819 */ /* 0x000fc600000006ff */
[----:B------:R-:W-:-:S04]  /*11850*/  IMAD R2, R8, 0x8, R2 ;  /* 0x0000000808027824 */ /* 0x000fc800078e0202 */
[----:B------:R-:W1:Y:S02]  /*11860*/  SYNCS.PHASECHK.TRANS64.TRYWAIT P0, [R2+URZ+0x2a840], R3 ;  /* 0x02a84003020075a7 */ /* 0x000e64000800017f */
[----:B-1----:R-:W-:Y:S05]  /*11870*/  @!P0 BRA `(.L_x_1207) ;  /* 0x0000002800148947 */ /* 0x002fea0003800000 */
.L_x_1263:
        /* <DEDUP_REMOVED lines=11> */
.L_x_1208:
[----:B------:R-:W2:Y:S04]  /*11930*/  LDL R15, [R1+0x4] ;  /* 0x00000400010f7983 */ /* 0x000ea80000100800 */
[----:B------:R-:W3:Y:S01]  /*11940*/  LDL.LU R14, [R1+0x8] ;  /* 0x00000800010e7983 */ /* 0x000ee20000300800 */
[----:B-1----:R-:W-:-:S03]  /*11950*/  MOV R3, 0x400 ;  /* 0x0000040000037802 */ /* 0x002fc60000000f00 */
        /* <DEDUP_REMOVED lines=34> */
.L_x_1264:
        /* <DEDUP_REMOVED lines=8> */
.L_x_1210:
[----:B0-----:R-:W2:Y:S01]  /*11c00*/  LDL.LU R2, [R1] ;  /* 0x0000000001027983 */ /* 0x001ea20000300800 */
[----:B------:R-:W-:-:S03]  /*11c10*/  MOV R13, 0x400 ;  /* 0x00000400000d7802 */ /* 0x000fc60000000f00 */
[----:B------:R-:W3:Y:S01]  /*11c20*/  LDL R11, [R1+0x4] ;  /* 0x00000400010b7983 */ /* 0x000ee20000100800 */
[----:B------:R-:W0:Y:S01]  /*11c30*/  S2R R14, SR_CgaCtaId ;  /* 0x00000000000e7919 */ /* 0x000e220000008800 */
[----:B------:R-:W-:Y:S02]  /*11c40*/  R2UR UR11, R5 ;  /* 0x00000000050b72ca */ /* 0x000fe400000e0000 */
[----:B------:R-:W-:Y:S01]  /*11c50*/  R2UR UR9, R3 ;  /* 0x00000000030972ca */ /* 0x000fe200000e0000 */
[----:B------:R-:W-:Y:S01]  /*11c60*/  UIADD3 UR4, UP0, UR36, 0x470, URZ ;  /* 0x0000047024047890 */ /* 0x000fe2000ff1e03f */
[----:B------:R-:W-:Y:S02]  /*11c70*/  R2UR UR13, R6 ;  /* 0x00000000060d72ca */ /* 0x000fe400000e0000 */
[----:B------:R-:W-:Y:S02]  /*11c80*/  R2UR UR12, R4 ;  /* 0x00000000040c72ca */ /* 0x000fe400000e0000 */
[----:B0-----:R-:W-:-:S07]  /*11c90*/  LEA R13, R14, R13, 0x18 ;  /* 0x0000000d0e0d7211 */ /* 0x001fce00078ec0ff */
[----:B------:R-:W-:Y:S01]  /*11ca0*/  UIADD3 UR9, UR9, 0x50, URZ ;  /* 0x0000005009097890 */ /* 0x000fe2000fffe03f */
[----:B------:R-:W-:Y:S01]  /*11cb0*/  UMOV UR10, URZ ;  /* 0x0000003f000a7c82 */ /* 0x000fe20008000000 */
[----:B------:R-:W-:Y:S01]  /*11cc0*/  UMOV UR7, 0x14f00000 ;  /* 0x14f0000000077882 */ /* 0x000fe20000000000 */
[----:B------:R-:W-:Y:S01]  /*11cd0*/  UMOV UR15, 0x40 ;  /* 0x00000040000f7882 */ /* 0x000fe20000000000 */
[----:B------:R-:W-:Y:S02]  /*11ce0*/  IMAD.MOV.U32 R5, RZ, RZ, R12 ;  /* 0x000000ffff057224 */ /* 0x000fe400078e000c */
[----:B------:R-:W-:Y:S02]  /*11cf0*/  IMAD.MOV.U32 R6, RZ, RZ, R10 ;  /* 0x000000ffff067224 */ /* 0x000fe400078e000a */
[----:B--2---:R-:W-:Y:S01]  /*11d00*/  IMAD R2, R2, 0x6000, R13 ;  /* 0x0000600002027824 */ /* 0x004fe200078e020d */
[----:B---3--:R-:W-:-:S04]  /*11d10*/  R2UR UR5, R11 ;  /* 0x000000000b0572ca */ /* 0x008fc800000e0000 */
[----:B------:R-:W-:-:S09]  /*11d20*/  R2UR UR6, R2 ;  /* 0x00000000020672ca */ /* 0x000fd200000e0000 */
[----:B------:R-:W-:-:S04]  /*11d30*/  UIMAD UR11, UR11, 0x60, UR5 ;  /* 0x000000600b0b78a4 */ /* 0x000fc8000f8e0205 */
[----:B------:R-:W-:Y:S02]  /*11d40*/  UIADD3 UR8, UR6, 0x400, URZ ;  /* 0x0000040006087890 */ /* 0x000fe4000fffe03f */
[----:B------:R-:W-:Y:S02]  /*11d50*/  UIADD3.X UR5, URZ, UR37, URZ, UP0, !UPT ;  /* 0x000000253f057290 */ /* 0x000fe400087fe43f */
[----:B------:R-:W-:-:S03]  /*11d60*/  UIADD3 UR14, UR6, 0x3400, URZ ;  /* 0x00003400060e7890 */ /* 0x000fc6000fffe03f */
[----:B------:R-:W-:-:S04]  /*11d70*/  UMOV UR6, 0x0 ;  /* 0x0000000000067882 */ /* 0x000fc80000000000 */
[----:B------:R0:W-:Y:S02]  /*11d80*/  UTMALDG.4D [UR8], [UR4], desc[UR6] ;  /* 0x00000608040075b4 */ /* 0x0001e40008019000 */
[----:B0-----:R-:W-:Y:S01]  /*11d90*/  UMOV UR8, UR14 ;  /* 0x0000000e00087c82 */ /* 0x001fe20008000000 */
[----:B------:R-:W-:Y:S02]  /*11da0*/  UMOV UR10, UR15 ;  /* 0x0000000f000a7c82 */ /* 0x000fe40008000000 */
[----:B------:R0:W-:Y:S02]  /*11db0*/  UTMALDG.4D [UR8], [UR4], desc[UR6] ;  /* 0x00000608040075b4 */ /* 0x0001e40008019000 */
[----:B0-----:R-:W-:Y:S01]  /*11dc0*/  NOP ;  /* 0x0000000000007918 */ /* 0x001fe20000000000 */
.L_x_1205:
[----:B------:R-:W-:Y:S05]  /*11dd0*/  BSYNC B1 ;  /* 0x0000000000017941 */ /* 0x000fea0003800000 */
.L_x_1204:
[----:B------:R-:W-:Y:S01]  /*11de0*/  VIADD R3, R8, 0x1 ;  /* 0x0000000108037836 */ /* 0x000fe20000000000 */
[----:B------:R-:W-:Y:S01]  /*11df0*/  BSSY B1, `(.L_x_1211) ;  /* 0x000007b000017945 */ /* 0x000fe20003800000 */
[----:B------:R-:W-:-:S03]  /*11e00*/  VIADD R13, R7, 0xffffffff ;  /* 0xffffffff070d7836 */ /* 0x000fc60000000000 */
        /* <DEDUP_REMOVED lines=8> */
[----:B------:R-:W-:Y:S01]  /*11e90*/  IMAD.MOV.U32 R12, RZ, RZ, R13 ;  /* 0x000000ffff0c7224 */ /* 0x000fe200078e000d */
[----:B------:R-:W-:-:S04]  /*11ea0*/  ISETP.NE.U32.AND P0, PT, RZ, UR4, PT ;  /* 0x00000004ff007c0c */ /* 0x000fc8000bf05070 */
[----:B------:R-:W-:-:S13]  /*11eb0*/  ISETP.NE.AND.EX P0, PT, RZ, UR5, PT, P0 ;  /* 0x00000005ff007c0c */ /* 0x000fda000bf05300 */
[----:B------:R-:W-:Y:S05]  /*11ec0*/  @!P0 BRA `(.L_x_1213) ;  /* 0x0000000000448947 */ /* 0x000fea0003800000 */
[----:B------:R-:W1:Y:S01]  /*11ed0*/  LDC R11, c[0x0][0x41c] ;  /* 0x00010700ff0b7b82 */ /* 0x000e620000000800 */
        /* <DEDUP_REMOVED lines=16> */
.L_x_1213:
[----:B------:R-:W2:Y:S01]  /*11fe0*/  S2R R3, SR_CgaCtaId ;  /* 0x0000000000037919 */ /* 0x000ea20000008800 */
[----:B------:R-:W-:-:S04]  /*11ff0*/  MOV R2, 0x400 ;  /* 0x0000040000027802 */ /* 0x000fc80000000f00 */
[----:B--2---:R-:W-:Y:S02]  /*12000*/  LEA R2, R3, R2, 0x18 ;  /* 0x0000000203027211 */ /* 0x004fe400078ec0ff */
[----:B------:R-:W-:-:S03]  /*12010*/  SHF.L.U32 R3, R14, 0x1f, RZ ;  /* 0x0000001f0e037819 */ /* 0x000fc600000006ff */
[----:B------:R-:W-:-:S04]  /*12020*/  IMAD R2, R15, 0x8, R2 ;  /* 0x000000080f027824 */ /* 0x000fc800078e0202 */
[----:B------:R-:W2:Y:S02]  /*12030*/  SYNCS.PHASECHK.TRANS64.TRYWAIT P0, [R2+URZ+0x2a840], R3 ;  /* 0x02a84003020075a7 */ /* 0x000ea4000800017f */
[----:B--2---:R-:W-:Y:S05]  /*12040*/  @!P0 BRA `(.L_x_1214) ;  /* 0x0000002000488947 */ /* 0x004fea0003800000 */
.L_x_1265:
        /* <DEDUP_REMOVED lines=11> */
.L_x_1215:
        /* <DEDUP_REMOVED lines=22> */
[----:B------:R-:W-:Y:S02]  /*12260*/  UIMAD UR11, UR11, 0x60, UR5 ;  /* 0x000000600b0b78a4 */ /* 0x000fe4000f8e0205 */
        /* <DEDUP_REMOVED lines=15> */
.L_x_1266:
        /* <DEDUP_REMOVED lines=8> */
.L_x_1217:
[----:B-1----:R-:W2:Y:S01]  /*123e0*/  LDL R3, [R1+0x4] ;  /* 0x0000040001037983 */ /* 0x002ea20000100800 */
[----:B0-----:R-:W-:Y:S01]  /*123f0*/  MOV R9, 0x400 ;  /* 0x0000040000097802 */ /* 0x001fe20000000f00 */
[----:B------:R-:W0:Y:S01]  /*12400*/  S2R R11, SR_CgaCtaId ;  /* 0x00000000000b7919 */ /* 0x000e220000008800 */
[----:B------:R-:W-:Y:S02]  /*12410*/  R2UR UR11, R5 ;  /* 0x00000000050b72ca */ /* 0x000fe400000e0000 */
        /* <DEDUP_REMOVED lines=14> */
[----:B------:R-:W-:Y:S02]  /*12500*/  IMAD.MOV.U32 R5, RZ, RZ, R12 ;  /* 0x000000ffff057224 */ /* 0x000fe400078e000c */
[----:B------:R-:W-:Y:S01]  /*12510*/  IMAD.MOV.U32 R6, RZ, RZ, R10 ;  /* 0x000000ffff067224 */ /* 0x000fe200078e000a */
[----:B--2---:R-:W-:-:S13]  /*12520*/  R2UR UR5, R3 ;  /* 0x00000000030572ca */ /* 0x004fda00000e0000 */
[----:B------:R-:W-:Y:S02]  /*12530*/  UIMAD UR11, UR11, 0x60, UR5 ;  /* 0x000000600b0b78a4 */ /* 0x000fe4000f8e0205 */
[----:B------:R-:W-:-:S09]  /*12540*/  UIADD3.X UR5, URZ, UR37, URZ, UP0, !UPT ;  /* 0x000000253f057290 */ /* 0x000fd200087fe43f */
[----:B------:R0:W-:Y:S02]  /*12550*/  UTMALDG.4D [UR8], [UR4], desc[UR6] ;  /* 0x00000608040075b4 */ /* 0x0001e40008019000 */
[----:B0-----:R-:W-:Y:S01]  /*12560*/  UMOV UR8, UR14 ;  /* 0x0000000e00087c82 */ /* 0x001fe20008000000 */
[----:B------:R-:W-:Y:S02]  /*12570*/  UMOV UR10, UR15 ;  /* 0x0000000f000a7c82 */ /* 0x000fe40008000000 */
[----:B------:R1:W-:Y:S02]  /*12580*/  UTMALDG.4D [UR8], [UR4], desc[UR6] ;  /* 0x00000608040075b4 */ /* 0x0003e40008019000 */
[----:B-1----:R-:W-:Y:S01]  /*12590*/  NOP ;  /* 0x0000000000007918 */ /* 0x002fe20000000000 */
.L_x_1212:
[----:B------:R-:W-:Y:S05]  /*125a0*/  BSYNC B1 ;  /* 0x0000000000017941 */ /* 0x000fea0003800000 */
.L_x_1211:
[----:B------:R-:W2:Y:S01]  /*125b0*/  LDL R2, [R1+0x10] ;  /* 0x0000100001027983 */ /* 0x000ea20000100800 */
[----:B------:R-:W-:Y:S01]  /*125c0*/  VIADD R7, R7, 0xfffffffe ;  /* 0xfffffffe07077836 */ /* 0x000fe20000000000 */
[----:B--2---:R-:W-:-:S13]  /*125d0*/  ISETP.GT.AND P0, PT, R13, R2, PT ;  /* 0x000000020d00720c */ /* 0x004fda0003f04270 */
[----:B------:R-:W-:Y:S05]  /*125e0*/  @P0 BRA `(.L_x_1218) ;  /* 0xfffffff000080947 */ /* 0x000fea000383ffff */
.L_x_1194:
[----:B------:R-:W-:Y:S05]  /*125f0*/  BSYNC B0 ;  /* 0x0000000000007941 */ /* 0x000fea0003800000 */
.L_x_1193:
        /* <DEDUP_REMOVED lines=8> */
[----:B------:R-:W1:Y:S08]  /*12680*/  FLO.U32 R0, UR4 ;  /* 0x0000000400007d00 */ /* 0x000e7000080e0000 */
        /* <DEDUP_REMOVED lines=8> */
.L_x_1220:
[----:B------:R-:W-:Y:S05]  /*12710*/  BSYNC B0 ;  /* 0x0000000000007941 */ /* 0x000fea0003800000 */
.L_x_1219:
        /* <DEDUP_REMOVED lines=11> */
.L_x_1267:
        /* <DEDUP_REMOVED lines=11> */
.L_x_1224:
[----:B-1----:R-:W2:Y:S01]  /*12880*/  LDL R0, [R1] ;  /* 0x0000000001007983 */ /* 0x002ea20000100800 */
[----:B------:R-:W-:-:S03]  /*12890*/  MOV R7, 0x400 ;  /* 0x0000040000077802 */ /* 0x000fc60000000f00 */
[----:B------:R-:W3:Y:S01]  /*128a0*/  LDL.LU R2, [R1+0x4] ;  /* 0x0000040001027983 */ /* 0x000ee20000300800 */
[----:B------:R-:W1:Y:S01]  /*128b0*/  S2R R8, SR_CgaCtaId ;  /* 0x0000000000087919 */ /* 0x000e620000008800 */
[----:B------:R-:W-:Y:S02]  /*128c0*/  R2UR UR11, R5 ;  /* 0x00000000050b72ca */ /* 0x000fe400000e0000 */
[----:B------:R-:W-:Y:S01]  /*128d0*/  R2UR UR9, R3 ;  /* 0x00000000030972ca */ /* 0x000fe200000e0000 */
[----:B------:R-:W-:Y:S01]  /*128e0*/  UIADD3 UR4, UP0, UR36, 0x470, URZ ;  /* 0x0000047024047890 */ /* 0x000fe2000ff1e03f */
[----:B------:R-:W-:Y:S02]  /*128f0*/  R2UR UR12, R4 ;  /* 0x00000000040c72ca */ /* 0x000fe400000e0000 */
[----:B------:R-:W-:Y:S02]  /*12900*/  R2UR UR13, R6 ;  /* 0x00000000060d72ca */ /* 0x000fe400000e0000 */
[----:B-1----:R-:W-:-:S07]  /*12910*/  LEA R7, R8, R7, 0x18 ;  /* 0x0000000708077211 */ /* 0x002fce00078ec0ff */
[----:B------:R-:W-:Y:S01]  /*12920*/  UIADD3 UR9, UR9, 0x2a850, URZ ;  /* 0x0002a85009097890 */ /* 0x000fe2000fffe03f */
[----:B------:R-:W-:Y:S01]  /*12930*/  UMOV UR10, URZ ;  /* 0x0000003f000a7c82 */ /* 0x000fe20008000000 */
        /* <DEDUP_REMOVED lines=15> */
.L_x_1222:
[----:B------:R-:W-:Y:S05]  /*12a30*/  BSYNC B0 ;  /* 0x0000000000007941 */ /* 0x000fea0003800000 */
.L_x_1221:
        /* <DEDUP_REMOVED lines=9> */
.L_x_1178:
[----:B------:R-:W-:Y:S05]  /*12ad0*/  BSYNC B6 ;  /* 0x0000000000067941 */ /* 0x000fea0003800000 */
.L_x_1176:
[----:B------:R-:W-:-:S03]  /*12ae0*/  UMOV UR4, 0xffffffff ;  /* 0xffffffff00047882 */ /* 0x000fc60000000000 */
[----:B------:R-:W-:Y:S05]  /*12af0*/  BRA.DIV UR4, `(.L_x_1225) ;  /* 0x0000001604d87947 */ /* 0x000fea000b800000 */
[----:B------:R2:W3:Y:S04]  /*12b00*/  SHFL.IDX PT, R4, R16, RZ, 0x1f ;  /* 0x00001fff10047589 */ /* 0x0004e800000e0000 */
[----:B------:R-:W4:Y:S02]  /*12b10*/  SHFL.IDX PT, R16, R16, 0x1, 0x1f ;  /* 0x00201f0010107f89 */ /* 0x000f2400000e0000 */
.L_x_1271:
[----:B-1----:R-:W1:Y:S01]  /*12b20*/  S2R R0, SR_TID.X ;  /* 0x0000000000007919 */ /* 0x002e620000002100 */
[----:B------:R-:W-:Y:S01]  /*12b30*/  ULDC UR4, c[0x0][0xc14] ;  /* 0x0003050000047ab9 */ /* 0x000fe20000000800 */
[----:B------:R-:W-:Y:S01]  /*12b40*/  BSSY B0, `(.L_x_1226) ;  /* 0x000000b000007945 */ /* 0x000fe20003800000 */
[----:B------:R-:W-:Y:S01]  /*12b50*/  IMAD.MOV.U32 R17, RZ, RZ, RZ ;  /* 0x000000ffff117224 */ /* 0x000fe200078e00ff */
[----:B-1----:R-:W-:Y:S01]  /*12b60*/  LOP3.LUT R6, R0, 0x1f, RZ, 0xc0, !PT ;  /* 0x0000001f00067812 */ /* 0x002fe200078ec0ff */
[----:B------:R-:W-:-:S03]  /*12b70*/  IMAD.U32 R0, RZ, RZ, UR4 ;  /* 0x00000004ff007e24 */ /* 0x000fc6000f8e00ff */
[C---:B------:R-:W-:Y:S01]  /*12b80*/  ISETP.NE.AND P0, PT, R6.reuse, 0x1f, PT ;  /* 0x0000001f0600780c */ /* 0x040fe20003f05270 */
[----:B------:R-:W-:-:S05]  /*12b90*/  IMAD.IADD R5, R6, 0x1, R19 ;  /* 0x0000000106057824 */ /* 0x000fca00078e0213 */
[----:B------:R-:W-:-:S13]  /*12ba0*/  ISETP.GE.OR P0, PT, R5, R0, !P0 ;  /* 0x000000000500720c */ /* 0x000fda0004706670 */
[----:B------:R-:W-:Y:S05]  /*12bb0*/  @P0 BRA `(.L_x_1227) ;  /* 0x00000000000c0947 */ /* 0x000fea0003800000 */
[----:B------:R-:W1:Y:S02]  /*12bc0*/  LDC.64 R2, c[0x0][0xc58] ;  /* 0x00031600ff027b82 */ /* 0x000e640000000a00 */
[----:B-1----:R-:W-:-:S05]  /*12bd0*/  IMAD.WIDE R2, R5, 0x4, R2 ;  /* 0x0000000405027825 */ /* 0x002fca00078e0202 */
[----:B------:R1:W5:Y:S02]  /*12be0*/  LDG.E R17, desc[UR60][R2.64] ;  /* 0x0000003c02117981 */ /* 0x000364000c1e1900 */
.L_x_1227:
[----:B------:R-:W-:Y:S05]  /*12bf0*/  BSYNC B0 ;  /* 0x0000000000007941 */ /* 0x000fea0003800000 */
.L_x_1226:
[----:B------:R-:W-:-:S03]  /*12c00*/  UMOV UR4, 0xffffffff ;  /* 0xffffffff00047882 */ /* 0x000fc60000000000 */
[----:B------:R-:W-:Y:S05]  /*12c10*/  BRA.DIV UR4, `(.L_x_1228) ;  /* 0x0000001604dc7947 */ /* 0x000fea000b800000 */
[----:B0----5:R-:W0:Y:S01]  /*12c20*/  SHFL.UP PT, R14, R17, 0x1, RZ ;  /* 0x04200000110e7989 */ /* 0x021e2200000e00ff */
[C---:B------:R-:W-:Y:S02]  /*12c30*/  ISETP.NE.AND P0, PT, R6.reuse, RZ, PT ;  /* 0x000000ff0600720c */ /* 0x040fe40003f05270 */
[----:B------:R-:W-:Y:S02]  /*12c40*/  ISETP.GE.U32.AND P1, PT, R6, 0x2, PT ;  /* 0x000000020600780c */ /* 0x000fe40003f26070 */
[----:B0-----:R-:W-:Y:S02]  /*12c50*/  SEL R14, R14, RZ, P0 ;  /* 0x000000ff0e0e7207 */ /* 0x001fe40000000000 */
[----:B------:R-:W-:-:S03]  /*12c60*/  ISETP.GE.U32.AND P0, PT, R6, 0x4, PT ;  /* 0x000000040600780c */ /* 0x000fc60003f06070 */
[----:B------:R-:W-:-:S05]  /*12c70*/  IMAD.IADD R13, R17, 0x1, R14 ;  /* 0x00000001110d7824 */ /* 0x000fca00078e020e */
[----:B------:R-:W1:Y:S02]  /*12c80*/  SHFL.UP PT, R14, R13, 0x2, RZ ;  /* 0x044000000d0e7989 */ /* 0x000e6400000e00ff */
        /* <DEDUP_REMOVED lines=14> */
.L_x_1279:
[----:B------:R-:W-:Y:S02]  /*12d70*/  ULDC UR4, c[0x0][0xc10] ;  /* 0x0003040000047ab9 */ /* 0x000fe40000000800 */
[----:B------:R-:W-:-:S04]  /*12d80*/  IMAD.U32 R5, RZ, RZ, UR4 ;  /* 0x00000004ff057e24 */ /* 0x000fc8000f8e00ff */
[----:B-1----:R-:W-:-:S04]  /*12d90*/  IMAD R3, R14, R5, RZ ;  /* 0x000000050e037224 */ /* 0x002fc800078e02ff */
[----:B--2-4-:R-:W-:-:S05]  /*12da0*/  IMAD.IADD R16, R16, 0x1, R3 ;  /* 0x0000000110107824 */ /* 0x014fca00078e0203 */
[----:B---3--:R-:W-:-:S13]  /*12db0*/  ISETP.GT.AND P0, PT, R16, R4, PT ;  /* 0x000000041000720c */ /* 0x008fda0003f04270 */
[----:B------:R-:W-:Y:S05]  /*12dc0*/  @P0 BRA `(.L_x_1229) ;  /* 0x0000000000b40947 */ /* 0x000fea0003800000 */
[----:B------:R-:W1:Y:S02]  /*12dd0*/  LDC R0, c[0x0][0xc14] ;  /* 0x00030500ff007b82 */ /* 0x000e640000000800 */
.L_x_1234:
        /* <DEDUP_REMOVED lines=11> */
[----:B------:R-:W0:Y:S02]  /*12e90*/  LDC.64 R2, c[0x0][0xc58] ;  /* 0x00031600ff027b82 */ /* 0x000e240000000a00 */
[----:B0-----:R-:W-:-:S05]  /*12ea0*/  IMAD.WIDE R2, R5, 0x4, R2 ;  /* 0x0000000405027825 */ /* 0x001fca00078e0202 */
[----:B------:R0:W5:Y:S02]  /*12eb0*/  LDG.E R17, desc[UR60][R2.64] ;  /* 0x0000003c02117981 */ /* 0x000164000c1e1900 */
.L_x_1232:
[----:B------:R-:W-:Y:S05]  /*12ec0*/  BSYNC B0 ;  /* 0x0000000000007941 */ /* 0x000fea0003800000 */
.L_x_1231:
        /* <DEDUP_REMOVED lines=23> */
.L_x_1287:
[----:B------:R-:W-:Y:S02]  /*13040*/  ULDC UR4, c[0x0][0xc10] ;  /* 0x0003040000047ab9 */ /* 0x000fe40000000800 */
[----:B------:R-:W-:-:S04]  /*13050*/  IMAD.U32 R5, RZ, RZ, UR4 ;  /* 0x00000004ff057e24 */ /* 0x000fc8000f8e00ff */
[----:B-1----:R-:W-:-:S04]  /*13060*/  IMAD R3, R14, R5, RZ ;  /* 0x000000050e037224 */ /* 0x002fc800078e02ff */
[----:B------:R-:W-:-:S05]  /*13070*/  IMAD.IADD R16, R3, 0x1, R16 ;  /* 0x0000000103107824 */ /* 0x000fca00078e0210 */
[----:B------:R-:W-:-:S13]  /*13080*/  ISETP.GT.AND P0, PT, R16, R4, PT ;  /* 0x000000041000720c */ /* 0x000fda0003f04270 */
[----:B------:R-:W-:Y:S05]  /*13090*/  @!P0 BRA `(.L_x_1234) ;  /* 0xfffffffc00508947 */ /* 0x000fea000383ffff */
.L_x_1229:
        /* <DEDUP_REMOVED lines=8> */
.L_x_1291:
[----:B------:R-:W-:Y:S01]  /*13120*/  ISETP.NE.AND P0, PT, R3, RZ, PT ;  /* 0x000000ff0300720c */ /* 0x000fe20003f05270 */
[----:B------:R-:W-:-:S12]  /*13130*/  IMAD.MOV.U32 R7, RZ, RZ, RZ ;  /* 0x000000ffff077224 */ /* 0x000fd800078e00ff */
[----:B------:R-:W-:Y:S05]  /*13140*/  @!P0 BRA `(.L_x_1236) ;  /* 0x0000000000108947 */ /* 0x000fea0003800000 */
[----:B------:R-:W-:Y:S01]  /*13150*/  UMOV UR4, 0xffffffff ;  /* 0xffffffff00047882 */ /* 0x000fe20000000000 */
[----:B------:R-:W-:Y:S02]  /*13160*/  VIADD R12, R6, 0xffffffff ;  /* 0xffffffff060c7836 */ /* 0x000fe40000000000 */
[----:B------:R-:W-:Y:S05]  /*13170*/  BRA.DIV UR4, `(.L_x_1237) ;  /* 0x0000001a046c7947 */ /* 0x000fea000b800000 */
[----:B------:R3:W4:Y:S02]  /*13180*/  SHFL.IDX PT, R7, R2, R12, 0x1f ;  /* 0x00001f0c02077589 */ /* 0x00072400000e0000 */
.L_x_1236:
[----:B0--3--:R-:W0:Y:S01]  /*13190*/  LDC.64 R2, c[0x0][0xc68] ;  /* 0x00031a00ff027b82 */ /* 0x009e220000000a00 */
[----:B------:R-:W-:-:S04]  /*131a0*/  IMAD.IADD R19, R6, 0x1, R19 ;  /* 0x0000000106137824 */ /* 0x000fc800078e0213 */
[----:B0-----:R-:W-:-:S05]  /*131b0*/  IMAD.WIDE R2, R19, 0x4, R2 ;  /* 0x0000000413027825 */ /* 0x001fca00078e0202 */
[----:B------:R0:W1:Y:S01]  /*131c0*/  LDG.E R8, desc[UR60][R2.64] ;  /* 0x0000003c02087981 */ /* 0x000062000c1e1900 */
[----:B----4-:R-:W-:-:S04]  /*131d0*/  IMAD R16, R7, R5, R16 ;  /* 0x0000000507107224 */ /* 0x010fc800078e0210 */
[----:B------:R-:W-:Y:S02]  /*131e0*/  IMAD.IADD R7, R4, 0x1, -R16 ;  /* 0x0000000104077824 */ /* 0x000fe400078e0a10 */
[----:B0-----:R-:W-:Y:S02]  /*131f0*/  IMAD.MOV.U32 R2, RZ, RZ, RZ ;  /* 0x000000ffff027224 */ /* 0x001fe400078e00ff */
[----:B-12---:R-:W-:-:S05]  /*13200*/  IMAD R6, R17, R8, RZ ;  /* 0x0000000811067224 */ /* 0x006fca00078e02ff */
[-C--:B------:R-:W-:Y:S02]  /*13210*/  IABS R9, R6.reuse ;  /* 0x0000000600097213 */ /* 0x080fe40000000000 */
[----:B------:R-:W-:Y:S02]  /*13220*/  IABS R4, R6 ;  /* 0x0000000600047213 */ /* 0x000fe40000000000 */
[----:B------:R-:W0:Y:S03]  /*13230*/  I2F.RP R10, R9 ;  /* 0x00000009000a7306 */ /* 0x000e260000209400 */
[----:B------:R-:W-:-:S05]  /*13240*/  IMAD.MOV R4, RZ, RZ, -R4 ;  /* 0x000000ffff047224 */ /* 0x000fca00078e0a04 */
[----:B0-----:R-:W0:Y:S02]  /*13250*/  MUFU.RCP R10, R10 ;  /* 0x0000000a000a7308 */ /* 0x001e240000001000 */
[----:B0-----:R-:W-:-:S06]  /*13260*/  VIADD R11, R10, 0xffffffe ;  /* 0x0ffffffe0a0b7836 */ /* 0x001fcc0000000000 */
[----:B------:R-:W0:Y:S02]  /*13270*/  F2I.FTZ.U32.TRUNC.NTZ R3, R11 ;  /* 0x0000000b00037305 */ /* 0x000e24000021f000 */
[----:B0-----:R-:W-:-:S04]  /*13280*/  IMAD.MOV R12, RZ, RZ, -R3 ;  /* 0x000000ffff0c7224 */ /* 0x001fc800078e0a03 */
[----:B------:R-:W-:-:S04]  /*13290*/  IMAD R13, R12, R9, RZ ;  /* 0x000000090c0d7224 */ /* 0x000fc800078e02ff */
[----:B------:R-:W-:Y:S01]  /*132a0*/  IMAD.HI.U32 R2, R3, R13, R2 ;  /* 0x0000000d03027227 */ /* 0x000fe200078e0002 */
[----:B------:R-:W-:-:S05]  /*132b0*/  IABS R3, R7 ;  /* 0x0000000700037213 */ /* 0x000fca0000000000 */
[----:B------:R-:W-:-:S04]  /*132c0*/  IMAD.HI.U32 R2, R2, R3, RZ ;  /* 0x0000000302027227 */ /* 0x000fc800078e00ff */
[----:B------:R-:W-:Y:S01]  /*132d0*/  IMAD R4, R2, R4, R3 ;  /* 0x0000000402047224 */ /* 0x000fe200078e0203 */
[----:B------:R-:W-:-:S04]  /*132e0*/  LOP3.LUT R3, R7, R6, RZ, 0x3c, !PT ;  /* 0x0000000607037212 */ /* 0x000fc800078e3cff */
[----:B------:R-:W-:-:S13]  /*132f0*/  ISETP.GT.U32.AND P0, PT, R9, R4, PT ;  /* 0x000000040900720c */ /* 0x000fda0003f04070 */
[----:B------:R-:W-:Y:S02]  /*13300*/  @!P0 IMAD.IADD R4, R4, 0x1, -R9 ;  /* 0x0000000104048824 */ /* 0x000fe400078e0a09 */
[----:B------:R-:W-:-:S03]  /*13310*/  @!P0 VIADD R2, R2, 0x1 ;  /* 0x0000000102028836 */ /* 0x000fc60000000000 */
[----:B------:R-:W-:-:S13]  /*13320*/  ISETP.GE.U32.AND P0, PT, R4, R9, PT ;  /* 0x000000090400720c */ /* 0x000fda0003f06070 */
[----:B------:R-:W-:Y:S01]  /*13330*/  @P0 VIADD R2, R2, 0x1 ;  /* 0x0000000102020836 */ /* 0x000fe20000000000 */
[----:B------:R-:W-:-:S03]  /*13340*/  ISETP.GE.AND P0, PT, R3, RZ, PT ;  /* 0x000000ff0300720c */ /* 0x000fc60003f06270 */
[----:B------:R-:W-:-:S10]  /*13350*/  IMAD.MOV.U32 R9, RZ, RZ, R2 ;  /* 0x000000ffff097224 */ /* 0x000fd400078e0002 */
[----:B------:R-:W-:Y:S01]  /*13360*/  @!P0 IMAD.MOV R9, RZ, RZ, -R9 ;  /* 0x000000ffff098224 */ /* 0x000fe200078e0a09 */
[----:B------:R-:W-:-:S13]  /*13370*/  ISETP.NE.AND P0, PT, R6, RZ, PT ;  /* 0x000000ff0600720c */ /* 0x000fda0003f05270 */
[----:B------:R-:W-:-:S05]  /*13380*/  @!P0 LOP3.LUT R9, RZ, R6, RZ, 0x33, !PT ;  /* 0x00000006ff098212 */ /* 0x000fca00078e33ff */
[----:B------:R-:W-:Y:S02]  /*13390*/  IMAD R4, R8, R9, RZ ;  /* 0x0000000908047224 */ /* 0x000fe400078e02ff */
[----:B------:R-:W-:Y:S02]  /*133a0*/  IMAD.MOV R9, RZ, RZ, -R9 ;  /* 0x000000ffff097224 */ /* 0x000fe400078e0a09 */
[----:B------:R-:W-:Y:S02]  /*133b0*/  IMAD.MOV R2, RZ, RZ, -R4 ;  /* 0x000000ffff027224 */ /* 0x000fe400078e0a04 */
[----:B------:R-:W-:-:S03]  /*133c0*/  IMAD R7, R6, R9, R7 ;  /* 0x0000000906077224 */ /* 0x000fc600078e0207 */
[----:B------:R-:W-:Y:S01]  /*133d0*/  VIADDMNMX R8, R2, R5, R8, PT ;  /* 0x0000000502087246 */ /* 0x000fe20003800108 */
[----:B------:R-:W-:-:S03]  /*133e0*/  IMAD.IADD R4, R7, 0x1, R4 ;  /* 0x0000000107047824 */ /* 0x000fc600078e0204 */
[----:B------:R-:W-:-:S04]  /*133f0*/  IABS R5, R8 ;  /* 0x0000000800057213 */ /* 0x000fc80000000000 */
[----:B------:R-:W0:Y:S08]  /*13400*/  I2F.RP R10, R5 ;  /* 0x00000005000a7306 */ /* 0x000e300000209400 */
[----:B0-----:R-:W0:Y:S02]  /*13410*/  MUFU.RCP R10, R10 ;  /* 0x0000000a000a7308 */ /* 0x001e240000001000 */
[----:B0-----:R-:W-:-:S06]  /*13420*/  VIADD R2, R10, 0xffffffe ;  /* 0x0ffffffe0a027836 */ /* 0x001fcc0000000000 */
[----:B------:R0:W1:Y:S02]  /*13430*/  F2I.FTZ.U32.TRUNC.NTZ R3, R2 ;  /* 0x0000000200037305 */ /* 0x000064000021f000 */
[----:B0-----:R-:W-:Y:S02]  /*13440*/  IMAD.MOV.U32 R2, RZ, RZ, RZ ;  /* 0x000000ffff027224 */ /* 0x001fe400078e00ff */
[----:B-1----:R-:W-:-:S04]  /*13450*/  IMAD.MOV R6, RZ, RZ, -R3 ;  /* 0x000000ffff067224 */ /* 0x002fc800078e0a03 */
[----:B------:R-:W-:Y:S01]  /*13460*/  IMAD R9, R6, R5, RZ ;  /* 0x0000000506097224 */ /* 0x000fe200078e02ff */
[----:B------:R-:W-:-:S03]  /*13470*/  IABS R6, R7 ;  /* 0x0000000700067213 */ /* 0x000fc60000000000 */
[----:B------:R-:W-:Y:S01]  /*13480*/  IMAD.HI.U32 R3, R3, R9, R2 ;  /* 0x0000000903037227 */ /* 0x000fe200078e0002 */
[----:B------:R-:W-:-:S05]  /*13490*/  IABS R9, R8 ;  /* 0x0000000800097213 */ /* 0x000fca0000000000 */
        /* <DEDUP_REMOVED lines=12> */
[----:B------:R-:W-:Y:S01]  /*13560*/  @!P0 LOP3.LUT R3, RZ, R8, RZ, 0x33, !PT ;  /* 0x00000008ff038212 */ /* 0x000fe200078e33ff */
[----:B------:R-:W-:-:S03]  /*13570*/  IMAD.MOV R8, RZ, RZ, -R8 ;  /* 0x000000ffff087224 */ /* 0x000fc600078e0a08 */
[----:B------:R-:W-:Y:S01]  /*13580*/  LOP3.LUT R2, RZ, R3, RZ, 0x33, !PT ;  /* 0x00000003ff027212 */ /* 0x000fe200078e33ff */
[----:B------:R-:W-:-:S04]  /*13590*/  IMAD R18, R3, R8, R4 ;  /* 0x0000000803127224 */ /* 0x000fc800078e0204 */
[----:B------:R-:W-:Y:S01]  /*135a0*/  IMAD.IADD R17, R17, 0x1, R2 ;  /* 0x0000000111117824 */ /* 0x000fe200078e0202 */
[----:B------:R-:W-:Y:S06]  /*135b0*/  BRA `(.L_x_1238) ;  /* 0x00000000001c7947 */ /* 0x000fec0003800000 */
.L_x_1230:
[----:B------:R-:W-:Y:S01]  /*135c0*/  UMOV UR4, URZ ;  /* 0x0000003f00047c82 */ /* 0x000fe20008000000 */
[----:B------:R-:W-:Y:S01]  /*135d0*/  UMOV UR5, URZ ;  /* 0x0000003f00057c82 */ /* 0x000fe20008000000 */
[----:B------:R-:W-:Y:S01]  /*135e0*/  ULDC UR6, c[0x0][0xc14] ;  /* 0x0003050000067ab9 */ /* 0x000fe20000000800 */
[----:B------:R-:W-:Y:S02]  /*135f0*/  IMAD.MOV.U32 R16, RZ, RZ, R4 ;  /* 0x000000ffff107224 */ /* 0x000fe400078e0004 */
[----:B------:R-:W-:Y:S02]  /*13600*/  IMAD.U32 R17, RZ, RZ, UR4 ;  /* 0x00000004ff117e24 */ /* 0x000fe4000f8e00ff */
[----:B------:R-:W-:Y:S02]  /*13610*/  IMAD.U32 R18, RZ, RZ, UR5 ;  /* 0x00000005ff127e24 */ /* 0x000fe4000f8e00ff */
[----:B------:R-:W-:-:S07]  /*13620*/  IMAD.U32 R19, RZ, RZ, UR6 ;  /* 0x00000006ff137e24 */ /* 0x000fce000f8e00ff */
.L_x_1238:
        /* <DEDUP_REMOVED lines=12> */
.L_x_1164:
[----:B-1----:R-:W3:Y:S01]  /*136f0*/  LDL.LU R0, [R1+0x18] ;  /* 0x0000180001007983 */ /* 0x002ee20000300800 */
[----:B------:R-:W-:Y:S01]  /*13700*/  BSSY B0, `(.L_x_1240) ;  /* 0x000000b000007945 */ /* 0x000fe20003800000 */
[----:B------:R-:W1:Y:S01]  /*13710*/  S2R R5, SR_CgaCtaId ;  /* 0x0000000000057919 */ /* 0x000e620000008800 */
[----:B---3--:R-:W-:-:S05]  /*13720*/  VIADD R0, R0, 0x1 ;  /* 0x0000000100007836 */ /* 0x008fca0000000000 */
[----:B--2---:R-:W-:-:S04]  /*13730*/  LEA.HI R2, R0, R0, RZ, 0x1 ;  /* 0x0000000000027211 */ /* 0x004fc800078f08ff */
[----:B------:R-:W-:-:S05]  /*13740*/  LOP3.LUT R3, R2, 0xfffffffe, RZ, 0xc0, !PT ;  /* 0xfffffffe02037812 */ /* 0x000fca00078ec0ff */
[----:B------:R-:W-:Y:S01]  /*13750*/  IMAD.IADD R3, R0, 0x1, -R3 ;  /* 0x0000000100037824 */ /* 0x000fe200078e0a03 */
[----:B------:R-:W-:-:S04]  /*13760*/  MOV R0, 0x400 ;  /* 0x0000040000007802 */ /* 0x000fc80000000f00 */
[----:B-1----:R-:W-:Y:S02]  /*13770*/  LEA R0, R5, R0, 0x18 ;  /* 0x0000000005007211 */ /* 0x002fe400078ec0ff */
[----:B------:R-:W-:-:S04]  /*13780*/  SHF.L.U32 R3, R3, 0x1f, RZ ;  /* 0x0000001f03037819 */ /* 0x000fc800000006ff */
[----:B------:R-:W1:Y:S02]  /*13790*/  SYNCS.PHASECHK.TRANS64.TRYWAIT P0, [R0+URZ+0x2a820], R3 ;  /* 0x02a82003000075a7 */ /* 0x000e64000800017f */
[----:B-1----:R-:W-:Y:S05]  /*137a0*/  @!P0 BRA `(.L_x_1241) ;  /* 0x0000001400088947 */ /* 0x002fea0003800000 */
.L_x_1294:
[----:B------:R-:W-:Y:S05]  /*137b0*/  BSYNC B0 ;  /* 0x0000000000007941 */ /* 0x000fea0003800000 */
.L_x_1240:
[----:B------:R-:W-:-:S03]  /*137c0*/  UMOV UR4, 0xffffffff ;  /* 0xffffffff00047882 */ /* 0x000fc60000000000 */
[----:B------:R-:W-:Y:S05]  /*137d0*/  BRA.DIV UR4, `(.L_x_1242) ;  /* 0x0000001604107947 */ /* 0x000fea000b800000 */
[----:B------:R-:W2:Y:S02]  /*137e0*/  S2R R2, SR_TID.X ;  /* 0x0000000000027919 */ /* 0x000ea40000002100 */
[----:B--2---:R-:W-:-:S04]  /*137f0*/  SHF.R.U32.HI R2, RZ, 0x5, R2 ;  /* 0x00000005ff027819 */ /* 0x004fc80000011602 */
[----:B------:R-:W-:-:S05]  /*13800*/  LOP3.LUT R2, R2, 0x3, RZ, 0xc0, !PT ;  /* 0x0000000302027812 */ /* 0x000fca00078ec0ff */
[----:B------:R2:W3:Y:S02]  /*13810*/  SHFL.IDX PT, R14, R2, RZ, 0x1f ;  /* 0x00001fff020e7589 */ /* 0x0004e400000e0000 */
.L_x_1297:
[----:B---3--:R-:W-:Y:S01]  /*13820*/  ISETP.NE.AND P0, PT, R14, RZ, PT ;  /* 0x000000ff0e00720c */ /* 0x008fe20003f05270 */
[----:B------:R-:W-:-:S12]  /*13830*/  BSSY B0, `(.L_x_1243) ;  /* 0x0000027000007945 */ /* 0x000fd80003800000 */
[----:B------:R-:W-:Y:S05]  /*13840*/  @P0 BRA `(.L_x_1244) ;  /* 0x0000000000940947 */ /* 0x000fea0003800000 */
[----:B------:R-:W-:-:S03]  /*13850*/  UMOV UR4, 0xffffffff ;  /* 0xffffffff00047882 */ /* 0x000fc60000000000 */
[----:B------:R-:W-:Y:S05]  /*13860*/  BRA.DIV UR4, `(.L_x_1245) ;  /* 0x0000001604207947 */ /* 0x000fea000b800000 */
[----:B------:R-:W-:-:S13]  /*13870*/  ELECT P6, URZ, PT ;  /* 0x00000000003f782f */ /* 0x000fda00038c0000 */
.L_x_1300:
[----:B------:R-:W-:Y:S05]  /*13880*/  @!P6 BRA `(.L_x_1244) ;  /* 0x000000000084e947 */ /* 0x000fea0003800000 */
[----:B--2---:R-:W2:Y:S02]  /*13890*/  LDL.LU R2, [R1+0x20] ;  /* 0x0000200001027983 */ /* 0x004ea40000300800 */
[----:B--2---:R-:W-:-:S04]  /*138a0*/  LOP3.LUT R2, R2, 0x2, RZ, 0xfc, !PT ;  /* 0x0000000202027812 */ /* 0x004fc800078efcff */
[----:B------:R-:W-:-:S13]  /*138b0*/  ISETP.NE.AND P2, PT, R2, 0x3, PT ;  /* 0x000000030200780c */ /* 0x000fda0003f45270 */
[----:B------:R-:W-:Y:S05]  /*138c0*/  @!P2 BRA `(.L_x_1246) ;  /* 0x000000000004a947 */ /* 0x000fea0003800000 */
[----:B------:R-:W-:Y:S01]  /*138d0*/  BPT.TRAP 0x1 ;  /* 0x000000040000795c */ /* 0x000fe20000300000 */
.L_x_1246:
[----:B-1----:R-:W2:Y:S04]  /*138e0*/  LDL R3, [R1] ;  /* 0x0000000001037983 */ /* 0x002ea80000100800 */
[----:B------:R-:W3:Y:S01]  /*138f0*/  LDL.LU R7, [R1+0x8] ;  /* 0x0000080001077983 */ /* 0x000ee20000300800 */
[----:B------:R-:W-:-:S04]  /*13900*/  VIADD R2, R0, 0x2a840 ;  /* 0x0002a84000027836 */ /* 0x000fc80000000000 */
[C---:B--2---:R-:W-:Y:S02]  /*13910*/  IMAD R6, R3.reuse, 0x8, R2 ;  /* 0x0000000803067824 */ /* 0x044fe400078e0202 */
[----:B------:R-:W-:Y:S01]  /*13920*/  VIADD R3, R3, 0x1 ;  /* 0x0000000103037836 */ /* 0x000fe20000000000 */
[----:B---3--:R-:W-:-:S04]  /*13930*/  SHF.L.U32 R5, R7, 0x1f, RZ ;  /* 0x0000001f07057819 */ /* 0x008fc800000006ff */
[C---:B------:R-:W-:Y:S01]  /*13940*/  ISETP.NE.AND P1, PT, R3.reuse, 0x2, PT ;  /* 0x000000020300780c */ /* 0x040fe20003f25270 */
[----:B------:R-:W1:Y:S03]  /*13950*/  SYNCS.PHASECHK.TRANS64.TRYWAIT P0, [R6+URZ], R5 ;  /* 0x00000005060075a7 */ /* 0x000e66000800017f */
[----:B------:R-:W-:Y:S02]  /*13960*/  SEL R4, RZ, 0x1, P1 ;  /* 0x00000001ff047807 */ /* 0x000fe40000800000 */
[----:B------:R-:W-:Y:S02]  /*13970*/  SEL R3, R3, RZ, P1 ;  /* 0x000000ff03037207 */ /* 0x000fe40000800000 */
[----:B------:R-:W-:-:S03]  /*13980*/  LOP3.LUT R4, R7, R4, RZ, 0x3c, !PT ;  /* 0x0000000407047212 */ /* 0x000fc600078e3cff */
[----:B------:R-:W-:Y:S01]  /*13990*/  IMAD R7, R3, 0x8, R2 ;  /* 0x0000000803077824 */ /* 0x000fe200078e0202 */
[----:B------:R-:W-:Y:S01]  /*139a0*/  SHF.L.U32 R2, R4, 0x1f, RZ ;  /* 0x0000001f04027819 */ /* 0x000fe200000006ff */
[----:B-1----:R-:W-:Y:S06]  /*139b0*/  @!P0 BRA `(.L_x_1247) ;  /* 0x0000001000ec8947 */ /* 0x002fec0003800000 */
.L_x_1301:
[----:B------:R-:W2:Y:S02]  /*139c0*/  SYNCS.PHASECHK.TRANS64.TRYWAIT P0, [R7+URZ], R2 ;  /* 0x00000002070075a7 */ /* 0x000ea4000800017f */
[----:B--2---:R-:W-:Y:S05]  /*139d0*/  @!P0 BRA `(.L_x_1248) ;  /* 0x0000001000f88947 */ /* 0x004fea0003800000 */
.L_x_1302:
[----:B------:R-:W-:Y:S05]  /*139e0*/  @!P2 BRA `(.L_x_1249) ;  /* 0x000000000004a947 */ /* 0x000fea0003800000 */
[----:B------:R-:W-:Y:S01]  /*139f0*/  BPT.TRAP 0x1 ;  /* 0x000000040000795c */ /* 0x000fe20000300000 */
.L_x_1249:
[----:B------:R-:W3:Y:S01]  /*13a00*/  LDL.LU R4, [R1] ;  /* 0x0000000001047983 */ /* 0x000ee20000300800 */
[----:B------:R-:W-:-:S04]  /*13a10*/  VIADD R0, R0, 0x2a860 ;  /* 0x0002a86000007836 */ /* 0x000fc80000000000 */
[----:B---3--:R-:W-:-:S04]  /*13a20*/  IMAD R4, R4, 0x8, R0 ;  /* 0x0000000804047824 */ /* 0x008fc800078e0200 */
[----:B------:R-:W3:Y:S02]  /*13a30*/  SYNCS.PHASECHK.TRANS64.TRYWAIT P0, [R4+URZ], R5 ;  /* 0x00000005040075a7 */ /* 0x000ee4000800017f */
[----:B---3--:R-:W-:Y:S05]  /*13a40*/  @!P0 BRA `(.L_x_1250) ;  /* 0x0000001000f08947 */ /* 0x008fea0003800000 */
.L_x_1303:
[----:B------:R-:W-:-:S07]  /*13a50*/  IMAD R3, R3, 0x8, R0 ;  /* 0x0000000803037824 */ /* 0x000fce00078e0200 */
.L_x_1251:
[----:B----4-:R4:W0:Y:S02]  /*13a60*/  SYNCS.PHASECHK.TRANS64.TRYWAIT P0, [R3+URZ], R2 ;  /* 0x00000002030075a7 */ /* 0x010824000800017f */
[----:B0-----:R-:W-:Y:S05]  /*13a70*/  @!P0 NANOSLEEP.SYNCS 0x989680 ;  /* 0x009896800000895d */ /* 0x001fea0003900000 */
[----:B------:R-:W0:Y:S02]  /*13a80*/  @!P0 SYNCS.PHASECHK.TRANS64 P0, [R3+URZ], R2 ;  /* 0x00000002030085a7 */ /* 0x000e24000800007f */
[----:B0-----:R-:W-:Y:S05]  /*13a90*/  @!P0 BRA `(.L_x_1251) ;  /* 0xfffffffc00f08947 */ /* 0x001fea000383ffff */
.L_x_1244:
[----:B------:R-:W-:Y:S05]  /*13aa0*/  BSYNC B0 ;  /* 0x0000000000007941 */ /* 0x000fea0003800000 */
.L_x_1243:
[----:B------:R-:W-:Y:S05]  /*13ab0*/  EXIT ;  /* 0x000000000000794d */ /* 0x000fea0003800000 */
.L_x_1068:
[----:B0-----:R-:W-:-:S04]  /*13ac0*/  IMAD.U32 R3, RZ, RZ, UR38 ;  /* 0x00000026ff037e24 */ /* 0x001fc8000f8e00ff */
[----:B------:R0:W1:Y:S03]  /*13ad0*/  SYNCS.PHASECHK.TRANS64.TRYWAIT P1, [R3+URZ+0x2a800], R0 ;  /* 0x02a80000030075a7 */ /* 0x000066000802017f */
[----:B-1----:R-:W-:Y:S05]  /*13ae0*/  @!P1 NANOSLEEP.SYNCS 0x989680 ;  /* 0x009896800000995d */ /* 0x002fea0003900000 */
[----:B------:R-:W1:Y:S02]  /*13af0*/  @!P1 SYNCS.PHASECHK.TRANS64 P1, [R3+URZ+0x2a800], R0 ;  /* 0x02a80000030095a7 */ /* 0x000e64000802007f */
[----:B-1----:R-:W-:Y:S05]  /*13b00*/  @!P1 BRA `(.L_x_1068) ;  /* 0xfffffffc00ec9947 */ /* 0x002fea000383ffff */
[----:B------:R-:W-:Y:S05]  /*13b10*/  BRA `(.L_x_1252) ;  /* 0xfffffedc006c7947 */ /* 0x000fea000383ffff */
.L_x_1072:
[----:B-1----:R1:W3:Y:S02]  /*13b20*/  SYNCS.PHASECHK.TRANS64.TRYWAIT P1, [R3+URZ+0x2a830], R0 ;  /* 0x02a83000030075a7 */ /* 0x0022e4000802017f */
[----:B---3--:R-:W-:Y:S05]  /*13b30*/  @!P1 NANOSLEEP.SYNCS 0x989680 ;  /* 0x009896800000995d */ /* 0x008fea0003900000 */
[----:B------:R-:W3:Y:S02]  /*13b40*/  @!P1 SYNCS.PHASECHK.TRANS64 P1, [R3+URZ+0x2a830], R0 ;  /* 0x02a83000030095a7 */ /* 0x000ee4000802007f */
[----:B---3--:R-:W-:Y:S05]  /*13b50*/  @!P1 BRA `(.L_x_1072) ;  /* 0xfffffffc00f09947 */ /* 0x008fea000383ffff */
[----:B------:R-:W-:Y:S05]  /*13b60*/  BRA `(.L_x_1071) ;  /* 0xfffffedc00a07947 */ /* 0x000fea000383ffff */
.L_x_1088:
[----:B-1----:R-:W-:-:S04]  /*13b70*/  IMAD.U32 R89, RZ, RZ, UR5 ;  /* 0x00000005ff597e24 */ /* 0x002fc8000f8e00ff */
[----:B------:R1:W2:Y:S03]  /*13b80*/  SYNCS.PHASECHK.TRANS64.TRYWAIT P1, [R89+URZ+0x2a830], R10 ;  /* 0x02a8300a590075a7 */ /* 0x0002a6000802017f */
[----:B--2---:R-:W-:Y:S05]  /*13b90*/  @!P1 NANOSLEEP.SYNCS 0x989680 ;  /* 0x009896800000995d */ /* 0x004fea0003900000 */
[----:B------:R-:W2:Y:S02]  /*13ba0*/  @!P1 SYNCS.PHASECHK.TRANS64 P1, [R89+URZ+0x2a830], R10 ;  /* 0x02a8300a590095a7 */ /* 0x000ea4000802007f */
[----:B--2---:R-:W-:Y:S05]  /*13bb0*/  @!P1 BRA `(.L_x_1088) ;  /* 0xfffffffc00ec9947 */ /* 0x004fea000383ffff */
[----:B------:R-:W-:Y:S05]  /*13bc0*/  BRA `(.L_x_1087) ;  /* 0xffffff0800247947 */ /* 0x000fea000383ffff */
.L_x_1092:
[----:B--2---:R-:W-:-:S04]  /*13bd0*/  IMAD.U32 R175, RZ, RZ, UR11 ;  /* 0x0000000bffaf7e24 */ /* 0x004fc8000f8e00ff */
[----:B------:R2:W3:Y:S03]  /*13be0*/  SYNCS.PHASECHK.TRANS64.TRYWAIT P1, [R175+URZ+0x2a850], R0 ;  /* 0x02a85000af0075a7 */ /* 0x0004e6000802017f */
[----:B---3--:R-:W-:Y:S05]  /*13bf0*/  @!P1 NANOSLEEP.SYNCS 0x989680 ;  /* 0x009896800000995d */ /* 0x008fea0003900000 */
[----:B------:R-:W3:Y:S02]  /*13c00*/  @!P1 SYNCS.PHASECHK.TRANS64 P1, [R175+URZ+0x2a850], R0 ;  /* 0x02a85000af0095a7 */ /* 0x000ee4000802007f */
[----:B---3--:R-:W-:Y:S05]  /*13c10*/  @!P1 BRA `(.L_x_1092) ;  /* 0xfffffffc00ec9947 */ /* 0x008fea000383ffff */
[----:B------:R-:W-:Y:S05]  /*13c20*/  BRA `(.L_x_1091) ;  /* 0xffffff10003c7947 */ /* 0x000fea000383ffff */
.L_x_1109:
[----:B-1----:R-:W-:-:S04]  /*13c30*/  IMAD.U32 R10, RZ, RZ, UR5 ;  /* 0x00000005ff0a7e24 */ /* 0x002fc8000f8e00ff */
[----:B------:R1:W2:Y:S03]  /*13c40*/  SYNCS.PHASECHK.TRANS64.TRYWAIT P1, [R10+URZ+0x2a830], R3 ;  /* 0x02a830030a0075a7 */ /* 0x0002a6000802017f */
[----:B--2---:R-:W-:Y:S05]  /*13c50*/  @!P1 NANOSLEEP.SYNCS 0x989680 ;  /* 0x009896800000995d */ /* 0x004fea0003900000 */
[----:B------:R-:W2:Y:S02]  /*13c60*/  @!P1 SYNCS.PHASECHK.TRANS64 P1, [R10+URZ+0x2a830], R3 ;  /* 0x02a830030a0095a7 */ /* 0x000ea4000802007f */
[----:B--2---:R-:W-:Y:S05]  /*13c70*/  @!P1 BRA `(.L_x_1109) ;  /* 0xfffffffc00ec9947 */ /* 0x004fea000383ffff */
[----:B------:R-:W-:Y:S05]  /*13c80*/  BRA `(.L_x_1108) ;  /* 0xffffff3400c07947 */ /* 0x000fea000383ffff */
.L_x_1113:
[----:B01----:R-:W-:-:S04]  /*13c90*/  IMAD.U32 R3, RZ, RZ, UR10 ;  /* 0x0000000aff037e24 */ /* 0x003fc8000f8e00ff */
[----:B------:R0:W1:Y:S03]  /*13ca0*/  SYNCS.PHASECHK.TRANS64.TRYWAIT P1, [R3+URZ+0x2a850], R0 ;  /* 0x02a85000030075a7 */ /* 0x000066000802017f */
[----:B-1----:R-:W-:Y:S05]  /*13cb0*/  @!P1 NANOSLEEP.SYNCS 0x989680 ;  /* 0x009896800000995d */ /* 0x002fea0003900000 */
[----:B------:R-:W1:Y:S02]  /*13cc0*/  @!P1 SYNCS.PHASECHK.TRANS64 P1, [R3+URZ+0x2a850], R0 ;  /* 0x02a85000030095a7 */ /* 0x000e64000802007f */
[----:B-1----:R-:W-:Y:S05]  /*13cd0*/  @!P1 BRA `(.L_x_1113) ;  /* 0xfffffffc00ec9947 */ /* 0x002fea000383ffff */
[----:B------:R-:W-:Y:S05]  /*13ce0*/  BRA `(.L_x_1112) ;  /* 0xffffff3c00d87947 */ /* 0x000fea000383ffff */
.L_x_1119:
[----:B-1----:R-:W-:-:S04]  /*13cf0*/  IMAD.U32 R10, RZ, RZ, UR5 ;  /* 0x00000005ff0a7e24 */ /* 0x002fc8000f8e00ff */
[----:B------:R1:W2:Y:S03]  /*13d00*/  SYNCS.PHASECHK.TRANS64.TRYWAIT P1, [R10+URZ+0x2a830], R3 ;  /* 0x02a830030a0075a7 */ /* 0x0002a6000802017f */
[----:B--2---:R-:W-:Y:S05]  /*13d10*/  @!P1 NANOSLEEP.SYNCS 0x989680 ;  /* 0x009896800000995d */ /* 0x004fea0003900000 */
[----:B------:R-:W2:Y:S02]  /*13d20*/  @!P1 SYNCS.PHASECHK.TRANS64 P1, [R10+URZ+0x2a830], R3 ;  /* 0x02a830030a0095a7 */ /* 0x000ea4000802007f */
[----:B--2---:R-:W-:Y:S05]  /*13d30*/  @!P1 BRA `(.L_x_1119) ;  /* 0xfffffffc00ec9947 */ /* 0x004fea000383ffff */
[----:B------:R-:W-:Y:S05]  /*13d40*/  BRA `(.L_x_1118) ;  /* 0xffffff5000a87947 */ /* 0x000fea000383ffff */
.L_x_1123:
[----:B01----:R-:W-:-:S04]  /*13d50*/  IMAD.U32 R3, RZ, RZ, UR10 ;  /* 0x0000000aff037e24 */ /* 0x003fc8000f8e00ff */
[----:B------:R0:W1:Y:S03]  /*13d60*/  SYNCS.PHASECHK.TRANS64.TRYWAIT P1, [R3+URZ+0x2a850], R0 ;  /* 0x02a85000030075a7 */ /* 0x000066000802017f */
[----:B-1----:R-:W-:Y:S05]  /*13d70*/  @!P1 NANOSLEEP.SYNCS 0x989680 ;  /* 0x009896800000995d */ /* 0x002fea0003900000 */
[----:B------:R-:W1:Y:S02]  /*13d80*/  @!P1 SYNCS.PHASECHK.TRANS64 P1, [R3+URZ+0x2a850], R0 ;  /* 0x02a85000030095a7 */ /* 0x000e64000802007f */
[----:B-1----:R-:W-:Y:S05]  /*13d90*/  @!P1 BRA `(.L_x_1123) ;  /* 0xfffffffc00ec9947 */ /* 0x002fea000383ffff */
[----:B------:R-:W-:Y:S05]  /*13da0*/  BRA `(.L_x_1122) ;  /* 0xffffff5800c07947 */ /* 0x000fea000383ffff */
.L_x_1136:
[----:B-1----:R-:W-:-:S04]  /*13db0*/  IMAD.U32 R7, RZ, RZ, UR5 ;  /* 0x00000005ff077e24 */ /* 0x002fc8000f8e00ff */
[----:B------:R1:W2:Y:S03]  /*13dc0*/  SYNCS.PHASECHK.TRANS64.TRYWAIT P0, [R7+URZ+0x2a850], R0 ;  /* 0x02a85000070075a7 */ /* 0x0002a6000800017f */
[----:B--2---:R-:W-:Y:S05]  /*13dd0*/  @!P0 NANOSLEEP.SYNCS 0x989680 ;  /* 0x009896800000895d */ /* 0x004fea0003900000 */
[----:B------:R-:W2:Y:S02]  /*13de0*/  @!P0 SYNCS.PHASECHK.TRANS64 P0, [R7+URZ+0x2a850], R0 ;  /* 0x02a85000070085a7 */ /* 0x000ea4000800007f */
[----:B--2---:R-:W-:Y:S05]  /*13df0*/  @!P0 BRA `(.L_x_1136) ;  /* 0xfffffffc00ec8947 */ /* 0x004fea000383ffff */
[----:B------:R-:W-:Y:S05]  /*13e00*/  BRA `(.L_x_1135) ;  /* 0xffffff8000947947 */ /* 0x000fea000383ffff */
.L_x_1185:
[----:B------:R-:W1:Y:S01]  /*13e10*/  S2R R9, SR_TID.X ;  /* 0x0000000000097919 */ /* 0x000e620000002100 */
[----:B------:R-:W-:Y:S01]  /*13e20*/  BSSY B0, `(.L_x_1253) ;  /* 0x000000a000007945 */ /* 0x000fe20003800000 */
[----:B------:R-:W-:Y:S02]  /*13e30*/  IMAD.MOV.U32 R12, RZ, RZ, RZ ;  /* 0x000000ffff0c7224 */ /* 0x000fe400078e00ff */
[----:B0-----:R-:W-:Y:S02]  /*13e40*/  IMAD.MOV.U32 R11, RZ, RZ, 0x1f ;  /* 0x0000001fff0b7424 */ /* 0x001fe400078e00ff */
[----:B------:R-:W-:Y:S01]  /*13e50*/  IMAD.MOV.U32 R15, RZ, RZ, -0x1 ;  /* 0xffffffffff0f7424 */ /* 0x000fe200078e00ff */
[----:B-1----:R-:W-:-:S04]  /*13e60*/  SHF.R.U32.HI R9, RZ, 0x5, R9 ;  /* 0x00000005ff097819 */ /* 0x002fc80000011609 */
[----:B------:R-:W-:-:S05]  /*13e70*/  LOP3.LUT R9, R9, 0x3, RZ, 0xc0, !PT ;  /* 0x0000000309097812 */ /* 0x000fca00078ec0ff */
[----:B------:R-:W-:-:S07]  /*13e80*/  IMAD.MOV.U32 R13, RZ, RZ, R9 ;  /* 0x000000ffff0d7224 */ /* 0x000fce00078e0009 */
[----:B------:R-:W-:Y:S05]  /*13e90*/  WARPSYNC.COLLECTIVE R15, `(.L_x_1254) ;  /* 0x000000000f087348 */ /* 0x000fea0003c00000 */
[----:B------:R0:W1:Y:S02]  /*13ea0*/  SHFL.IDX P6, R14, R13, R12, R11 ;  /* 0x0000000c0d0e7389 */ /* 0x00006400000c000b */
[----:B01----:R-:W-:Y:S01]  /*13eb0*/  ENDCOLLECTIVE ;  /* 0x000000000000791b */ /* 0x003fe20003800000 */
.L_x_1254:
[----:B------:R-:W-:Y:S05]  /*13ec0*/  BSYNC B0 ;  /* 0x0000000000007941 */ /* 0x000fea0003800000 */
.L_x_1253:
[----:B------:R-:W-:Y:S05]  /*13ed0*/  BRA `(.L_x_1255) ;  /* 0xffffffc400647947 */ /* 0x000fea000383ffff */
.L_x_1186:
[----:B------:R-:W-:Y:S01]  /*13ee0*/  BSSY B0, `(.L_x_1256) ;  /* 0x0000006000007945 */ /* 0x000fe20003800000 */
[----:B------:R-:W-:-:S07]  /*13ef0*/  IMAD.MOV.U32 R15, RZ, RZ, -0x1 ;  /* 0xffffffffff0f7424 */ /* 0x000fce00078e00ff */
[----:B0-----:R-:W-:Y:S05]  /*13f00*/  WARPSYNC.COLLECTIVE R15, `(.L_x_1257) ;  /* 0x000000000f0c7348 */ /* 0x001fea0003c00000 */
[----:B------:R-:W-:Y:S02]  /*13f10*/  ELECT P6, UR62, PT ;  /* 0x00000000003e782f */ /* 0x000fe400038c0000 */
[----:B------:R-:W-:Y:S01]  /*13f20*/  MOV R14, UR62 ;  /* 0x0000003e000e7c02 */ /* 0x000fe20008000f00 */
[----:B0-----:R-:W-:Y:S10]  /*13f30*/  ENDCOLLECTIVE ;  /* 0x000000000000791b */ /* 0x001ff40003800000 */
.L_x_1257:
[----:B------:R-:W-:Y:S05]  /*13f40*/  BSYNC B0 ;  /* 0x0000000000007941 */ /* 0x000fea0003800000 */
.L_x_1256:
[----:B------:R-:W-:Y:S05]  /*13f50*/  BRA `(.L_x_1258) ;  /* 0xffffffc400547947 */ /* 0x000fea000383ffff */
.L_x_1189:
[----:B0-----:R0:W1:Y:S02]  /*13f60*/  SYNCS.PHASECHK.TRANS64.TRYWAIT P0, [R9+URZ+0x2a840], R10 ;  /* 0x02a8400a090075a7 */ /* 0x001064000800017f */
[----:B-1----:R-:W-:Y:S05]  /*13f70*/  @!P0 NANOSLEEP.SYNCS 0x989680 ;  /* 0x009896800000895d */ /* 0x002fea0003900000 */
[----:B------:R-:W1:Y:S02]  /*13f80*/  @!P0 SYNCS.PHASECHK.TRANS64 P0, [R9+URZ+0x2a840], R10 ;  /* 0x02a8400a090085a7 */ /* 0x000e64000800007f */
[----:B-1----:R-:W-:Y:S05]  /*13f90*/  @!P0 BRA `(.L_x_1189) ;  /* 0xfffffffc00f08947 */ /* 0x002fea000383ffff */
[----:B------:R-:W-:Y:S05]  /*13fa0*/  BRA `(.L_x_1259) ;  /* 0xffffffc400bc7947 */ /* 0x000fea000383ffff */
.L_x_1192:
        /* <DEDUP_REMOVED lines=8> */
.L_x_1200:
[----:B0-----:R0:W1:Y:S02]  /*14030*/  SYNCS.PHASECHK.TRANS64.TRYWAIT P0, [R2+URZ+0x2a840], R3 ;  /* 0x02a84003020075a7 */ /* 0x001064000800017f */
[----:B-1----:R-:W-:Y:S05]  /*14040*/  @!P0 NANOSLEEP.SYNCS 0x989680 ;  /* 0x009896800000895d */ /* 0x002fea0003900000 */
[----:B------:R-:W1:Y:S02]  /*14050*/  @!P0 SYNCS.PHASECHK.TRANS64 P0, [R2+URZ+0x2a840], R3 ;  /* 0x02a84003020085a7 */ /* 0x000e64000800007f */
[----:B-1----:R-:W-:Y:S05]  /*14060*/  @!P0 BRA `(.L_x_1200) ;  /* 0xfffffffc00f08947 */ /* 0x002fea000383ffff */
[----:B------:R-:W-:Y:S05]  /*14070*/  BRA `(.L_x_1261) ;  /* 0xffffffcc00c47947 */ /* 0x000fea000383ffff */
.L_x_1202:
[----:B0-----:R0:W1:Y:S02]  /*14080*/  SYNCS.PHASECHK.TRANS64.TRYWAIT P0, [R3+URZ+0x60], R2 ;  /* 0x00006002030075a7 */ /* 0x001064000800017f */
[----:B-1----:R-:W-:Y:S05]  /*14090*/  @!P0 NANOSLEEP.SYNCS 0x989680 ;  /* 0x009896800000895d */ /* 0x002fea0003900000 */
[----:B------:R-:W1:Y:S02]  /*140a0*/  @!P0 SYNCS.PHASECHK.TRANS64 P0, [R3+URZ+0x60], R2 ;  /* 0x00006002030085a7 */ /* 0x000e64000800007f */
[----:B-1----:R-:W-:Y:S05]  /*140b0*/  @!P0 BRA `(.L_x_1202) ;  /* 0xfffffffc00f08947 */ /* 0x002fea000383ffff */
[----:B------:R-:W-:Y:S05]  /*140c0*/  BRA `(.L_x_1262) ;  /* 0xffffffd000707947 */ /* 0x000fea000383ffff */
.L_x_1207:
[----:B-1----:R1:W2:Y:S02]  /*140d0*/  SYNCS.PHASECHK.TRANS64.TRYWAIT P0, [R2+URZ+0x2a840], R3 ;  /* 0x02a84003020075a7 */ /* 0x0022a4000800017f */
[----:B--2---:R-:W-:Y:S05]  /*140e0*/  @!P0 NANOSLEEP.SYNCS 0x989680 ;  /* 0x009896800000895d */ /* 0x004fea0003900000 */
[----:B------:R-:W2:Y:S02]  /*140f0*/  @!P0 SYNCS.PHASECHK.TRANS64 P0, [R2+URZ+0x2a840], R3 ;  /* 0x02a84003020085a7 */ /* 0x000ea4000800007f */
[----:B--2---:R-:W-:Y:S05]  /*14100*/  @!P0 BRA `(.L_x_1207) ;  /* 0xfffffffc00f08947 */ /* 0x004fea000383ffff */
[----:B------:R-:W-:Y:S05]  /*14110*/  BRA `(.L_x_1263) ;  /* 0xffffffd400d87947 */ /* 0x000fea000383ffff */
.L_x_1209:
[----:B0-----:R0:W1:Y:S02]  /*14120*/  SYNCS.PHASECHK.TRANS64.TRYWAIT P1, [R3+URZ+0x60], R2 ;  /* 0x00006002030075a7 */ /* 0x001064000802017f */
[----:B-1----:R-:W-:Y:S05]  /*14130*/  @!P1 NANOSLEEP.SYNCS 0x989680 ;  /* 0x009896800000995d */ /* 0x002fea0003900000 */
[----:B------:R-:W1:Y:S02]  /*14140*/  @!P1 SYNCS.PHASECHK.TRANS64 P1, [R3+URZ+0x60], R2 ;  /* 0x00006002030095a7 */ /* 0x000e64000802007f */
[----:B-1----:R-:W-:Y:S05]  /*14150*/  @!P1 BRA `(.L_x_1209) ;  /* 0xfffffffc00f09947 */ /* 0x002fea000383ffff */
[----:B------:R-:W-:Y:S05]  /*14160*/  BRA `(.L_x_1264) ;  /* 0xffffffd800847947 */ /* 0x000fea000383ffff */
.L_x_1214:
[----:B--2---:R2:W3:Y:S02]  /*14170*/  SYNCS.PHASECHK.TRANS64.TRYWAIT P0, [R2+URZ+0x2a840], R3 ;  /* 0x02a84003020075a7 */ /* 0x0044e4000800017f */
[----:B---3--:R-:W-:Y:S05]  /*14180*/  @!P0 NANOSLEEP.SYNCS 0x989680 ;  /* 0x009896800000895d */ /* 0x008fea0003900000 */
[----:B------:R-:W3:Y:S02]  /*14190*/  @!P0 SYNCS.PHASECHK.TRANS64 P0, [R2+URZ+0x2a840], R3 ;  /* 0x02a84003020085a7 */ /* 0x000ee4000800007f */
[----:B---3--:R-:W-:Y:S05]  /*141a0*/  @!P0 BRA `(.L_x_1214) ;  /* 0xfffffffc00f08947 */ /* 0x008fea000383ffff */
[----:B------:R-:W-:Y:S05]  /*141b0*/  BRA `(.L_x_1265) ;  /* 0xffffffdc00a47947 */ /* 0x000fea000383ffff */
.L_x_1216:
[----:B0-----:R0:W1:Y:S02]  /*141c0*/  SYNCS.PHASECHK.TRANS64.TRYWAIT P1, [R2+URZ+0x60], R9 ;  /* 0x00006009020075a7 */ /* 0x001064000802017f */
[----:B-1----:R-:W-:Y:S05]  /*141d0*/  @!P1 NANOSLEEP.SYNCS 0x989680 ;  /* 0x009896800000995d */ /* 0x002fea0003900000 */
[----:B------:R-:W1:Y:S02]  /*141e0*/  @!P1 SYNCS.PHASECHK.TRANS64 P1, [R2+URZ+0x60], R9 ;  /* 0x00006009020095a7 */ /* 0x000e64000802007f */
[----:B-1----:R-:W-:Y:S05]  /*141f0*/  @!P1 BRA `(.L_x_1216) ;  /* 0xfffffffc00f09947 */ /* 0x002fea000383ffff */
[----:B------:R-:W-:Y:S05]  /*14200*/  BRA `(.L_x_1266) ;  /* 0xffffffe000547947 */ /* 0x000fea000383ffff */
.L_x_1223:
[----:B-1----:R1:W2:Y:S02]  /*14210*/  SYNCS.PHASECHK.TRANS64.TRYWAIT P0, [R3+URZ+0x2a860], R0 ;  /* 0x02a86000030075a7 */ /* 0x0022a4000800017f */
[----:B--2---:R-:W-:Y:S05]  /*14220*/  @!P0 NANOSLEEP.SYNCS 0x989680 ;  /* 0x009896800000895d */ /* 0x004fea0003900000 */
[----:B------:R-:W2:Y:S02]  /*14230*/  @!P0 SYNCS.PHASECHK.TRANS64 P0, [R3+URZ+0x2a860], R0 ;  /* 0x02a86000030085a7 */ /* 0x000ea4000800007f */
[----:B--2---:R-:W-:Y:S05]  /*14240*/  @!P0 BRA `(.L_x_1223) ;  /* 0xfffffffc00f08947 */ /* 0x004fea000383ffff */
[----:B------:R-:W-:Y:S05]  /*14250*/  BRA `(.L_x_1267) ;  /* 0xffffffe4005c7947 */ /* 0x000fea000383ffff */
.L_x_1225:
[----:B------:R-:W-:Y:S01]  /*14260*/  BSSY B0, `(.L_x_1268) ;  /* 0x0000008000007945 */ /* 0x000fe20003800000 */
[----:B------:R-:W-:Y:S02]  /*14270*/  IMAD.MOV.U32 R13, RZ, RZ, R16 ;  /* 0x000000ffff0d7224 */ /* 0x000fe400078e0010 */
[----:B------:R-:W-:Y:S02]  /*14280*/  IMAD.MOV.U32 R12, RZ, RZ, RZ ;  /* 0x000000ffff0c7224 */ /* 0x000fe400078e00ff */
[----:B0-----:R-:W-:Y:S02]  /*14290*/  IMAD.MOV.U32 R11, RZ, RZ, 0x1f ;  /* 0x0000001fff0b7424 */ /* 0x001fe400078e00ff */
[----:B------:R-:W-:-:S07]  /*142a0*/  IMAD.MOV.U32 R15, RZ, RZ, -0x1 ;  /* 0xffffffffff0f7424 */ /* 0x000fce00078e00ff */
[----:B-1----:R-:W-:Y:S05]  /*142b0*/  WARPSYNC.COLLECTIVE R15, `(.L_x_1269) ;  /* 0x000000000f087348 */ /* 0x002fea0003c00000 */
[----:B------:R0:W2:Y:S02]  /*142c0*/  SHFL.IDX P6, R14, R13, R12, R11 ;  /* 0x0000000c0d0e7389 */ /* 0x0000a400000c000b */
[----:B012---:R-:W-:Y:S01]  /*142d0*/  ENDCOLLECTIVE ;  /* 0x000000000000791b */ /* 0x007fe20003800000 */
.L_x_1269:
[----:B------:R-:W-:Y:S05]  /*142e0*/  BSYNC B0 ;  /* 0x0000000000007941 */ /* 0x000fea0003800000 */
.L_x_1268:
        /* <DEDUP_REMOVED lines=8> */
.L_x_1270:
[----:B------:R-:W-:Y:S01]  /*14370*/  IMAD.MOV.U32 R16, RZ, RZ, R14 ;  /* 0x000000ffff107224 */ /* 0x000fe200078e000e */
[----:B------:R-:W-:Y:S06]  /*14380*/  BRA `(.L_x_1271) ;  /* 0xffffffe400e47947 */ /* 0x000fec000383ffff */
.L_x_1228:
[----:B------:R-:W-:Y:S01]  /*14390*/  BSSY B0, `(.L_x_1272) ;  /* 0x0000008000007945 */ /* 0x000fe20003800000 */
[----:B-----5:R-:W-:Y:S02]  /*143a0*/  IMAD.MOV.U32 R13, RZ, RZ, R17 ;  /* 0x000000ffff0d7224 */ /* 0x020fe400078e0011 */
[----:B------:R-:W-:Y:S02]  /*143b0*/  IMAD.MOV.U32 R12, RZ, RZ, 0x1 ;  /* 0x00000001ff0c7424 */ /* 0x000fe400078e00ff */
[----:B0-----:R-:W-:Y:S02]  /*143c0*/  IMAD.MOV.U32 R11, RZ, RZ, RZ ;  /* 0x000000ffff0b7224 */ /* 0x001fe400078e00ff */
[----:B------:R-:W-:-:S07]  /*143d0*/  IMAD.MOV.U32 R15, RZ, RZ, -0x1 ;  /* 0xffffffffff0f7424 */ /* 0x000fce00078e00ff */
[----:B-1234-:R-:W-:Y:S05]  /*143e0*/  WARPSYNC.COLLECTIVE R15, `(.L_x_1273) ;  /* 0x000000000f087348 */ /* 0x01efea0003c00000 */
[----:B------:R0:W0:Y:S02]  /*143f0*/  SHFL.UP P6, R14, R13, R12, R11 ;  /* 0x0400000c0d0e7389 */ /* 0x00002400000c000b */
[----:B01234-:R-:W-:Y:S01]  /*14400*/  ENDCOLLECTIVE ;  /* 0x000000000000791b */ /* 0x01ffe20003800000 */
.L_x_1273:
[----:B------:R-:W-:Y:S05]  /*14410*/  BSYNC B0 ;  /* 0x0000000000007941 */ /* 0x000fea0003800000 */
.L_x_1272:
        /* <DEDUP_REMOVED lines=10> */
.L_x_1274:
        /* <DEDUP_REMOVED lines=8> */
.L_x_1275:
        /* <DEDUP_REMOVED lines=8> */
.L_x_1276:
        /* <DEDUP_REMOVED lines=8> */
.L_x_1277:
        /* <DEDUP_REMOVED lines=8> */
.L_x_1278:
[----:B------:R-:W-:Y:S05]  /*146c0*/  BRA `(.L_x_1279) ;  /* 0xffffffe400a87947 */ /* 0x000fea000383ffff */
.L_x_1233:
        /* <DEDUP_REMOVED lines=8> */
.L_x_1281:
[----:B------:R-:W-:Y:S05]  /*14750*/  BSYNC B0 ;  /* 0x0000000000007941 */ /* 0x000fea0003800000 */
.L_x_1280:
        /* <DEDUP_REMOVED lines=10> */
.L_x_1282:
        /* <DEDUP_REMOVED lines=8> */
.L_x_1283:
        /* <DEDUP_REMOVED lines=8> */
.L_x_1284:
        /* <DEDUP_REMOVED lines=8> */
.L_x_1285:
        /* <DEDUP_REMOVED lines=8> */
.L_x_1286:
[----:B------:R-:W-:Y:S05]  /*14a00*/  BRA `(.L_x_1287) ;  /* 0xffffffe4008c7947 */ /* 0x000fea000383ffff */
.L_x_1235:
[----:B------:R-:W-:Y:S01]  /*14a10*/  BSSY B0, `(.L_x_1288) ;  /* 0x0000006000007945 */ /* 0x000fe20003800000 */
[----:B------:R-:W-:Y:S01]  /*14a20*/  PLOP3.LUT P6, PT, P6, PT, PT, 0x8, 0x0 ;  /* 0x000000000000781c */ /* 0x000fe200037ce170 */
[----:B------:R-:W-:-:S12]  /*14a30*/  IMAD.MOV.U32 R15, RZ, RZ, -0x1 ;  /* 0xffffffffff0f7424 */ /* 0x000fd800078e00ff */
[----:B0-----:R-:W-:Y:S05]  /*14a40*/  WARPSYNC.COLLECTIVE R15, `(.L_x_1289) ;  /* 0x000000000f087348 */ /* 0x001fea0003c00000 */
[----:B------:R-:W-:Y:S01]  /*14a50*/  VOTE.ANY R14, PT, P6 ;  /* 0x00000000000e7806 */ /* 0x000fe200030e0100 */
[----:B0-----:R-:W-:Y:S06]  /*14a60*/  ENDCOLLECTIVE ;  /* 0x000000000000791b */ /* 0x001fec0003800000 */
.L_x_1289:
[----:B------:R-:W-:Y:S05]  /*14a70*/  BSYNC B0 ;  /* 0x0000000000007941 */ /* 0x000fea0003800000 */
.L_x_1288:
        /* <DEDUP_REMOVED lines=9> */
.L_x_1290:
[----:B------:R-:W-:Y:S01]  /*14b10*/  IMAD.MOV.U32 R17, RZ, RZ, R14 ;  /* 0x000000ffff117224 */ /* 0x000fe200078e000e */
[----:B------:R-:W-:Y:S06]  /*14b20*/  BRA `(.L_x_1291) ;  /* 0xffffffe4007c7947 */ /* 0x000fec000383ffff */
.L_x_1237:
[----:B------:R-:W-:Y:S01]  /*14b30*/  BSSY B0, `(.L_x_1292) ;  /* 0x0000007000007945 */ /* 0x000fe20003800000 */
[----:B------:R-:W-:Y:S02]  /*14b40*/  IMAD.MOV.U32 R13, RZ, RZ, R2 ;  /* 0x000000ffff0d7224 */ /* 0x000fe400078e0002 */
[----:B------:R-:W-:Y:S02]  /*14b50*/  IMAD.MOV.U32 R11, RZ, RZ, 0x1f ;  /* 0x0000001fff0b7424 */ /* 0x000fe400078e00ff */
[----:B------:R-:W-:-:S07]  /*14b60*/  IMAD.MOV.U32 R15, RZ, RZ, -0x1 ;  /* 0xffffffffff0f7424 */ /* 0x000fce00078e00ff */
[----:B012---:R-:W-:Y:S05]  /*14b70*/  WARPSYNC.COLLECTIVE R15, `(.L_x_1293) ;  /* 0x000000000f087348 */ /* 0x007fea0003c00000 */
[----:B------:R3:W4:Y:S02]  /*14b80*/  SHFL.IDX P6, R14, R13, R12, R11 ;  /* 0x0000000c0d0e7389 */ /* 0x00072400000c000b */
[----:B01234-:R-:W-:Y:S01]  /*14b90*/  ENDCOLLECTIVE ;  /* 0x000000000000791b */ /* 0x01ffe20003800000 */
.L_x_1293:
[----:B------:R-:W-:Y:S05]  /*14ba0*/  BSYNC B0 ;  /* 0x0000000000007941 */ /* 0x000fea0003800000 */
.L_x_1292:
[----:B------:R-:W-:Y:S01]  /*14bb0*/  IMAD.MOV.U32 R7, RZ, RZ, R14 ;  /* 0x000000ffff077224 */ /* 0x000fe200078e000e */
[----:B------:R-:W-:Y:S06]  /*14bc0*/  BRA `(.L_x_1236) ;  /* 0xffffffe400707947 */ /* 0x000fec000383ffff */
.L_x_1241:
[----:B-1----:R1:W2:Y:S02]  /*14bd0*/  SYNCS.PHASECHK.TRANS64.TRYWAIT P0, [R0+URZ+0x2a820], R3 ;  /* 0x02a82003000075a7 */ /* 0x0022a4000800017f */
[----:B--2---:R-:W-:Y:S05]  /*14be0*/  @!P0 NANOSLEEP.SYNCS 0x989680 ;  /* 0x009896800000895d */ /* 0x004fea0003900000 */
[----:B------:R-:W2:Y:S02]  /*14bf0*/  @!P0 SYNCS.PHASECHK.TRANS64 P0, [R0+URZ+0x2a820], R3 ;  /* 0x02a82003000085a7 */ /* 0x000ea4000800007f */
[----:B--2---:R-:W-:Y:S05]  /*14c00*/  @!P0 BRA `(.L_x_1241) ;  /* 0xfffffffc00f08947 */ /* 0x004fea000383ffff */
[----:B------:R-:W-:Y:S05]  /*14c10*/  BRA `(.L_x_1294) ;  /* 0xffffffe800e47947 */ /* 0x000fea000383ffff */
.L_x_1242:
[----:B------:R-:W2:Y:S01]  /*14c20*/  S2R R2, SR_TID.X ;  /* 0x0000000000027919 */ /* 0x000ea20000002100 */
[----:B------:R-:W-:Y:S01]  /*14c30*/  BSSY B0, `(.L_x_1295) ;  /* 0x000000a000007945 */ /* 0x000fe20003800000 */
[----:B------:R-:W-:Y:S02]  /*14c40*/  IMAD.MOV.U32 R12, RZ, RZ, RZ ;  /* 0x000000ffff0c7224 */ /* 0x000fe400078e00ff */
[----:B0-----:R-:W-:Y:S02]  /*14c50*/  IMAD.MOV.U32 R11, RZ, RZ, 0x1f ;  /* 0x0000001fff0b7424 */ /* 0x001fe400078e00ff */
[----:B------:R-:W-:Y:S01]  /*14c60*/  IMAD.MOV.U32 R15, RZ, RZ, -0x1 ;  /* 0xffffffffff0f7424 */ /* 0x000fe200078e00ff */
[----:B--2---:R-:W-:-:S04]  /*14c70*/  SHF.R.U32.HI R2, RZ, 0x5, R2 ;  /* 0x00000005ff027819 */ /* 0x004fc80000011602 */
[----:B------:R-:W-:-:S05]  /*14c80*/  LOP3.LUT R2, R2, 0x3, RZ, 0xc0, !PT ;  /* 0x0000000302027812 */ /* 0x000fca00078ec0ff */
[----:B------:R-:W-:-:S07]  /*14c90*/  IMAD.MOV.U32 R13, RZ, RZ, R2 ;  /* 0x000000ffff0d7224 */ /* 0x000fce00078e0002 */
[----:B-1----:R-:W-:Y:S05]  /*14ca0*/  WARPSYNC.COLLECTIVE R15, `(.L_x_1296) ;  /* 0x000000000f087348 */ /* 0x002fea0003c00000 */
[----:B------:R0:W2:Y:S02]  /*14cb0*/  SHFL.IDX P6, R14, R13, R12, R11 ;  /* 0x0000000c0d0e7389 */ /* 0x0000a400000c000b */
[----:B012---:R-:W-:Y:S01]  /*14cc0*/  ENDCOLLECTIVE ;  /* 0x000000000000791b */ /* 0x007fe20003800000 */
.L_x_1296:
[----:B------:R-:W-:Y:S05]  /*14cd0*/  BSYNC B0 ;  /* 0x0000000000007941 */ /* 0x000fea0003800000 */
.L_x_1295:
[----:B------:R-:W-:Y:S05]  /*14ce0*/  BRA `(.L_x_1297) ;  /* 0xffffffe800cc7947 */ /* 0x000fea000383ffff */
.L_x_1245:
[----:B------:R-:W-:Y:S01]  /*14cf0*/  BSSY B1, `(.L_x_1298) ;  /* 0x0000006000017945 */ /* 0x000fe20003800000 */
[----:B------:R-:W-:-:S07]  /*14d00*/  IMAD.MOV.U32 R15, RZ, RZ, -0x1 ;  /* 0xffffffffff0f7424 */ /* 0x000fce00078e00ff */
[----:B012---:R-:W-:Y:S05]  /*14d10*/  WARPSYNC.COLLECTIVE R15, `(.L_x_1299) ;  /* 0x000000000f0c7348 */ /* 0x007fea0003c00000 */
[----:B------:R-:W-:Y:S02]  /*14d20*/  ELECT P6, UR62, PT ;  /* 0x00000000003e782f */ /* 0x000fe400038c0000 */
[----:B------:R-:W-:Y:S01]  /*14d30*/  MOV R14, UR62 ;  /* 0x0000003e000e7c02 */ /* 0x000fe20008000f00 */
[----:B012---:R-:W-:Y:S10]  /*14d40*/  ENDCOLLECTIVE ;  /* 0x000000000000791b */ /* 0x007ff40003800000 */
.L_x_1299:
[----:B------:R-:W-:Y:S05]  /*14d50*/  BSYNC B1 ;  /* 0x0000000000017941 */ /* 0x000fea0003800000 */
.L_x_1298:
[----:B------:R-:W-:Y:S05]  /*14d60*/  BRA `(.L_x_1300) ;  /* 0xffffffe800c47947 */ /* 0x000fea000383ffff */
.L_x_1247:
[----:B-1----:R1:W2:Y:S02]  /*14d70*/  SYNCS.PHASECHK.TRANS64.TRYWAIT P0, [R6+URZ], R5 ;  /* 0x00000005060075a7 */ /* 0x0022a4000800017f */
[----:B--2---:R-:W-:Y:S05]  /*14d80*/  @!P0 NANOSLEEP.SYNCS 0x989680 ;  /* 0x009896800000895d */ /* 0x004fea0003900000 */
[----:B------:R-:W2:Y:S02]  /*14d90*/  @!P0 SYNCS.PHASECHK.TRANS64 P0, [R6+URZ], R5 ;  /* 0x00000005060085a7 */ /* 0x000ea4000800007f */
[----:B--2---:R-:W-:Y:S05]  /*14da0*/  @!P0 BRA `(.L_x_1247) ;  /* 0xfffffffc00f08947 */ /* 0x004fea000383ffff */
[----:B------:R-:W-:Y:S05]  /*14db0*/  BRA `(.L_x_1301) ;  /* 0xffffffec00007947 */ /* 0x000fea000383ffff */
.L_x_1248:
[----:B--2---:R2:W3:Y:S02]  /*14dc0*/  SYNCS.PHASECHK.TRANS64.TRYWAIT P0, [R7+URZ], R2 ;  /* 0x00000002070075a7 */ /* 0x0044e4000800017f */
[----:B---3--:R-:W-:Y:S05]  /*14dd0*/  @!P0 NANOSLEEP.SYNCS 0x989680 ;  /* 0x009896800000895d */ /* 0x008fea0003900000 */
[----:B------:R-:W3:Y:S02]  /*14de0*/  @!P0 SYNCS.PHASECHK.TRANS64 P0, [R7+URZ], R2 ;  /* 0x00000002070085a7 */ /* 0x000ee4000800007f */
[----:B---3--:R-:W-:Y:S05]  /*14df0*/  @!P0 BRA `(.L_x_1248) ;  /* 0xfffffffc00f08947 */ /* 0x008fea000383ffff */
[----:B------:R-:W-:Y:S05]  /*14e00*/  BRA `(.L_x_1302) ;  /* 0xffffffe800f47947 */ /* 0x000fea000383ffff */
.L_x_1250:
[----:B---3--:R3:W4:Y:S02]  /*14e10*/  SYNCS.PHASECHK.TRANS64.TRYWAIT P0, [R4+URZ], R5 ;  /* 0x00000005040075a7 */ /* 0x008724000800017f */
[----:B----4-:R-:W-:Y:S05]  /*14e20*/  @!P0 NANOSLEEP.SYNCS 0x989680 ;  /* 0x009896800000895d */ /* 0x010fea0003900000 */
[----:B------:R-:W4:Y:S02]  /*14e30*/  @!P0 SYNCS.PHASECHK.TRANS64 P0, [R4+URZ], R5 ;  /* 0x00000005040085a7 */ /* 0x000f24000800007f */
[----:B----4-:R-:W-:Y:S05]  /*14e40*/  @!P0 BRA `(.L_x_1250) ;  /* 0xfffffffc00f08947 */ /* 0x010fea000383ffff */
[----:B------:R-:W-:Y:S05]  /*14e50*/  BRA `(.L_x_1303) ;  /* 0xffffffe800fc7947 */ /* 0x000fea000383ffff */
.L_x_1304:
        /* <DEDUP_REMOVED lines=10> */
.L_x_11935:


//--------------------- .text._ZN7cutlass13device_kernelIN5flash11enable_sm90INS1_16FlashAttnFwdSm90INS1_25CollectiveMainloopFwdSm90ILi2EN4cute5tupleIJNS5_1CILi1EEES8_S8_EEENS6_IJNS7_ILi128EEENS7_ILi96EEENS7_ILi192EEEEEELi128ENS_6half_tEfNS_4arch4Sm90ELb0ELb1ELb0ELb1ELb0ELb1ELb0ELb1ELb1ELb0ELb0ELb0EEENS1_21CollectiveEpilogueFwdINS6_IJSA_SA_SB_EEES9_SE_SG_Li256ELb1ELb0ELb0ELb0EEENS1_36VarlenDynamicPersistentTileSchedulerILi128ELi96ELi256ELi32ELb0ELb0ELb1ELb1ELb0ELb1EEEEEEEEEvNT_6ParamsE --------------------------
	.section	.text._ZN7cutlass13device_kernelIN5flash11enable_sm90INS1_16FlashAttnFwdSm90INS1_25CollectiveMainloopFwdSm90ILi2EN4cute5tupleIJNS5_1CILi1EEES8_S8_EEENS6_IJNS7_ILi128EEENS7_ILi96EEENS7_ILi192EEEEEELi128ENS_6half_tEfNS_4arch4Sm90ELb0ELb1ELb0ELb1ELb0ELb1ELb0ELb1ELb1ELb0ELb0ELb0EEENS1_21CollectiveEpilogueFwdINS6_IJSA_SA_SB_EEES9_SE_SG_Li256ELb1ELb0ELb0ELb0EEENS1_36VarlenDynamicPersistentTileSchedulerILi128ELi96ELi256ELi32ELb0ELb0ELb1ELb1ELb0ELb1EEEEEEEEEvNT_6ParamsE,"ax",@progbits
	.align	128
.text._ZN7cutlass13device_kernelIN5flash11enable_sm90INS1_16FlashAttnFwdSm90INS1_25CollectiveMainloopFwdSm90ILi2EN4cute5tupleIJNS5_1CILi1EEES8_S8_EEENS6_IJNS7_ILi128EEENS7_ILi96EEENS7_ILi192EEEEEELi128ENS_6half_tEfNS_4arch4Sm90ELb0ELb1ELb0ELb1ELb0ELb1ELb0ELb1ELb1ELb0ELb0ELb0EEENS1_21CollectiveEpilogueFwdINS6_IJSA_SA_SB_EEES9_SE_SG_Li256ELb1ELb0ELb0ELb0EEENS1_36VarlenDynamicPersistentTileSchedulerILi128ELi96ELi256ELi32ELb0ELb0ELb1ELb1ELb0ELb1EEEEEEEEEvNT_6ParamsE:
        .type           _ZN7cutlass13device_kernelIN5flash11enable_sm90INS1_16FlashAttnFwdSm90INS1_25CollectiveMainloopFwdSm90ILi2EN4cute5tupleIJNS5_1CILi1EEES8_S8_EEENS6_IJNS7_ILi128EEENS7_ILi96EEENS7_ILi192EEEEEELi128ENS_6half_tEfNS_4arch4Sm90ELb0ELb1ELb0ELb1ELb0ELb1ELb0ELb1ELb1ELb0ELb0ELb0EEENS1_21CollectiveEpilogueFwdINS6_IJSA_SA_SB_EEES9_SE_SG_Li256ELb1ELb0ELb0ELb0EEENS1_36VarlenDynamicPersistentTileSchedulerILi128ELi96ELi256ELi32ELb0ELb0ELb1ELb1ELb0ELb1EEEEEEEEEvNT_6ParamsE,@function
        .size           _ZN7cutlass13device_kernelIN5flash11enable_sm90INS1_16FlashAttnFwdSm90INS1_25CollectiveMainloopFwdSm90ILi2EN4cute5tupleIJNS5_1CILi1EEES8_S8_EEENS6_IJNS7_ILi128EEENS7_ILi96EEENS7_ILi192EEEEEELi128ENS_6half_tEfNS_4arch4Sm90ELb0ELb1ELb0ELb1ELb0ELb1ELb0ELb1ELb1ELb0ELb0ELb0EEENS1_21CollectiveEpilogueFwdINS6_IJSA_SA_SB_EEES9_SE_SG_Li256ELb1ELb0ELb0ELb0EEENS1_36VarlenDynamicPersistentTileSchedulerILi128ELi96ELi256ELi32ELb0ELb0ELb1ELb1ELb0ELb1EEEEEEEEEvNT_6ParamsE,(.L_x_11936 - _ZN7cutlass13device_kernelIN5flash11enable_sm90INS1_16FlashAttnFwdSm90INS1_25CollectiveMainloopFwdSm90ILi2EN4cute5tupleIJNS5_1CILi1EEES8_S8_EEENS6_IJNS7_ILi128EEENS7_ILi96EEENS7_ILi192EEEEEELi128ENS_6half_tEfNS_4arch4Sm90ELb0ELb1ELb0ELb1ELb0ELb1ELb0ELb1ELb1ELb0ELb0ELb0EEENS1_21CollectiveEpilogueFwdINS6_IJSA_SA_SB_EEES9_SE_SG_Li256ELb1ELb0ELb0ELb0EEENS1_36VarlenDynamicPersistentTileSchedulerILi128ELi96ELi256ELi32ELb0ELb0ELb1ELb1ELb0ELb1EEEEEEEEEvNT_6ParamsE)
        .other          _ZN7cutlass13device_kernelIN5flash11enable_sm90INS1_16FlashAttnFwdSm90INS1_25CollectiveMainloopFwdSm90ILi2EN4cute5tupleIJNS5_1CILi1EEES8_S8_EEENS6_IJNS7_ILi128EEENS7_ILi96EEENS7_ILi192EEEEEELi128ENS_6half_tEfNS_4arch4Sm90ELb0ELb1ELb0ELb1ELb0ELb1ELb0ELb1ELb1ELb0ELb0ELb0EEENS1_21CollectiveEpilogueFwdINS6_IJSA_SA_SB_EEES9_SE_SG_Li256ELb1ELb0ELb0ELb0EEENS1_36VarlenDynamicPersistentTileSchedulerILi128ELi96ELi256ELi32ELb0ELb0ELb1ELb1ELb0ELb1EEEEEEEEEvNT_6ParamsE,@"STO_CUDA_ENTRY STV_DEFAULT"
_ZN7cutlass13device_kernelIN5flash11enable_sm90INS1_16FlashAttnFwdSm90INS1_25CollectiveMainloopFwdSm90ILi2EN4cute5tupleIJNS5_1CILi1EEES8_S8_EEENS6_IJNS7_ILi128EEENS7_ILi96EEENS7_ILi192EEEEEELi128ENS_6half_tEfNS_4arch4Sm90ELb0ELb1ELb0ELb1ELb0ELb1ELb0ELb1ELb1ELb0ELb0ELb0EEENS1_21CollectiveEpilogueFwdINS6_IJSA_SA_SB_EEES9_SE_SG_Li256ELb1ELb0ELb0ELb0EEENS1_36VarlenDynamicPersistentTileSchedulerILi128ELi96ELi256ELi32ELb0ELb0ELb1ELb1ELb0ELb1EEEEEEEEEvNT_6ParamsE:
        /* <DEDUP_REMOVED lines=27> */
.L_x_1306:
[----:B------:R-:W-:Y:S05]  /*01b0*/  BSYNC B0 ;  /* 0x0000000000007941 */ /* 0x000fea0003800000 */
.L_x_1305:
        /* <DEDUP_REMOVED lines=41> */
.L_x_1307:
        /* <DEDUP_REMOVED lines=22> */
.L_x_1308:
        /* <DEDUP_REMOVED lines=18> */
.L_x_1309:
        /* <DEDUP_REMOVED lines=22> */
.L_x_1310:
        /* <DEDUP_REMOVED lines=22> */
.L_x_1311:
[----:B------:R-:W-:Y:S01]  /*0990*/  PLOP3.LUT P0, PT, PT, PT, UP0, 0x80, 0x0 ;  /* 0x000000000000781c */ /* 0x000fe20003f0f008 */
[----:B------:R-:W-:Y:S01]  /*09a0*/  UMOV UR60, 0x1 ;  /* 0x00000001003c7882 */ /* 0x000fe20000000000 */
[----:B------:R-:W-:Y:S01]  /*09b0*/  NOP ;  /* 0x0000000000007918 */ /* 0x000fe20000000000 */
[----:B------:R-:W-:Y:S01]  /*09c0*/  USEL UR60, UR60, 0x2, !UP0 ;  /* 0x000000023c3c7887 */ /* 0x000fe2000c000000 */
[----:B------:R-:W-:Y:S01]  /*09d0*/  BSSY B7, `(.L_x_1312) ;  /* 0x00025b9000077945 */ /* 0x000fe20003800000 */
[----:B012-4-:R-:W-:Y:S08]  /*09e0*/  BAR.SYNC.DEFER_BLOCKING 0x0 ;  /* 0x0000000000007b1d */ /* 0x017ff00000010000 */
[----:B------:R-:W-:Y:S05]  /*09f0*/  @!P0 BRA `(.L_x_1313) ;  /* 0x000001f000888947 */ /* 0x000fea0003800000 */
.L_x_1314:
[----:B------:R-:W-:-:S08]  /*0a00*/  NOP ;  /* 0x0000000000007918 */ /* 0x000fd00000000000 */
[----:B------:R-:W0:Y:S02]  /*0a10*/  USETMAXREG.TRY_ALLOC.CTAPOOL UP0, 0xf0 ;  /* 0x000000f0000079c8 */ /* 0x000e240008000600 */
[----:B0-----:R-:W-:-:S13]  /*0a20*/  PLOP3.LUT P0, PT, PT, PT, UP0, 0x80, 0x0 ;  /* 0x000000000000781c */ /* 0x001fda0003f0f008 */
[----:B------:R-:W-:Y:S05]  /*0a30*/  @!P0 BRA `(.L_x_1314) ;  /* 0xfffffffc00f08947 */ /* 0x000fea000383ffff */
[----:B------:R-:W0:Y:S08]  /*0a40*/  S2UR UR5, SR_CgaCtaId ;  /* 0x00000000000579c3 */ /* 0x000e300000008800 */
[----:B------:R-:W-:Y:S06]  /*0a50*/  BAR.ARV 0x8, 0x120 ;  /* 0x0204800000007b1d */ /* 0x000fec0000002000 */
[----:B------:R-:W-:-:S02]  /*0a60*/  UMOV UR4, 0x400 ;  /* 0x0000040000047882 */ /* 0x000fc40000000000 */
[----:B------:R-:W-:Y:S01]  /*0a70*/  BAR.SYNC.DEFER_BLOCKING 0x5, 0x120 ;  /* 0x0144800000007b1d */ /* 0x000fe20000010000 */
[----:B0-----:R-:W-:-:S06]  /*0a80*/  ULEA UR4, UR5, UR4, 0x18 ;  /* 0x0000000405047291 */ /* 0x001fcc000f8ec03f */
[----:B------:R-:W-:Y:S01]  /*0a90*/  IMAD.U32 R18, RZ, RZ, UR4 ;  /* 0x00000004ff127e24 */ /* 0x000fe2000f8e00ff */
[----:B------:R-:W-:-:S04]  /*0aa0*/  ULDC UR4, c[0x0][0xc14] ;  /* 0x0003050000047ab9 */ /* 0x000fc80000000800 */
[----:B------:R-:W0:Y:S01]  /*0ab0*/  LDS.128 R168, [R18+0x2a8d0] ;  /* 0x02a8d00012a87984 */ /* 0x000e220000000c00 */
[----:B------:R-:W-:Y:S06]  /*0ac0*/  BAR.ARV 0x4, 0x120 ;  /* 0x0104800000007b1d */ /* 0x000fec0000002000 */
[----:B0-----:R-:W-:-:S13]  /*0ad0*/  ISETP.GE.AND P0, PT, R171, UR4, PT ;  /* 0x00000004ab007c0c */ /* 0x001fda000bf06270 */
[----:B------:R-:W-:Y:S05]  /*0ae0*/  @P0 BRA `(.L_x_1315) ;  /* 0x00000258009c0947 */ /* 0x000fea0003800000 */
[----:B------:R-:W-:Y:S01]  /*0af0*/  VIADD R188, R4, 0xffffff80 ;  /* 0xffffff8004bc7836 */ /* 0x000fe20000000000 */
[----:B------:R-:W-:Y:S01]  /*0b00*/  R2UR UR4, R18 ;  /* 0x00000000120472ca */ /* 0x000fe200000e0000 */
[----:B------:R-:W-:Y:S01]  /*0b10*/  ULOP3.LUT UR5, UR60, 0x1, URZ, 0xfc, !UPT ;  /* 0x000000013c057892 */ /* 0x000fe2000f8efc3f */
[----:B------:R-:W-:Y:S01]  /*0b20*/  IMAD.MOV.U32 R184, RZ, RZ, RZ ;  /* 0x000000ffffb87224 */ /* 0x000fe200078e00ff */
[----:B------:R-:W-:Y:S02]  /*0b30*/  CS2R R160, SRZ ;  /* 0x0000000000a07805 */ /* 0x000fe4000001ff00 */
[----:B------:R-:W-:Y:S01]  /*0b40*/  SHF.R.S32.HI R3, RZ, 0x1f, R188 ;  /* 0x0000001fff037819 */ /* 0x000fe200000114bc */
[----:B------:R-:W-:Y:S02]  /*0b50*/  IMAD.MOV.U32 R19, RZ, RZ, RZ ;  /* 0x000000ffff137224 */ /* 0x000fe400078e00ff */
[----:B------:R-:W-:Y:S01]  /*0b60*/  IMAD.MOV.U32 R167, RZ, RZ, RZ ;  /* 0x000000ffffa77224 */ /* 0x000fe200078e00ff */
[----:B------:R-:W-:-:S02]  /*0b70*/  LEA.HI R0, R3, R188, RZ, 0x7 ;  /* 0x000000bc03007211 */ /* 0x000fc400078f38ff */
[CC--:B------:R-:W-:Y:S02]  /*0b80*/  LEA.HI R2, R3.reuse, R188.reuse, RZ, 0x4 ;  /* 0x000000bc03027211 */ /* 0x0c0fe400078f20ff */
[----:B------:R-:W-:Y:S01]  /*0b90*/  LOP3.LUT R191, R0, 0xffffff80, RZ, 0xc0, !PT ;  /* 0xffffff8000bf7812 */ /* 0x000fe200078ec0ff */
[----:B------:R-:W-:Y:S01]  /*0ba0*/  UIADD3 UR4, UR4, 0xc400, URZ ;  /* 0x0000c40004047890 */ /* 0x000fe2000fffe03f */
[----:B------:R-:W-:Y:S02]  /*0bb0*/  SHF.R.S32.HI R5, RZ, 0x4, R2 ;  /* 0x00000004ff057819 */ /* 0x000fe40000011402 */
[----:B------:R-:W-:Y:S01]  /*0bc0*/  LEA.HI R180, R3, R188, RZ, 0x3 ;  /* 0x000000bc03b47211 */ /* 0x000fe200078f18ff */
[----:B------:R-:W-:Y:S01]  /*0bd0*/  IMAD.IADD R191, R188, 0x1, -R191 ;  /* 0x00000001bcbf7824 */ /* 0x000fe200078e0abf */
[----:B------:R-:W-:Y:S02]  /*0be0*/  LEA.HI R4, R2, R5, RZ, 0x1 ;  /* 0x0000000502047211 */ /* 0x000fe400078f08ff */
[----:B------:R-:W-:-:S02]  /*0bf0*/  SHF.R.S32.HI R201, RZ, 0x7, R0 ;  /* 0x00000007ffc97819 */ /* 0x000fc40000011400 */
[----:B------:R-:W-:Y:S02]  /*0c00*/  SHF.R.S32.HI R8, RZ, 0x1f, R191 ;  /* 0x0000001fff087819 */ /* 0x000fe400000114bf */
[----:B------:R-:W-:Y:S02]  /*0c10*/  LEA.HI R0, R0, R201, RZ, 0x1 ;  /* 0x000000c900007211 */ /* 0x000fe400078f08ff */
[CC--:B------:R-:W-:Y:S02]  /*0c20*/  LEA.HI R7, R8.reuse, R191.reuse, RZ, 0x2 ;  /* 0x000000bf08077211 */ /* 0x0c0fe400078f10ff */
[----:B------:R-:W-:Y:S02]  /*0c30*/  LEA.HI R8, R8, R191, RZ, 0x5 ;  /* 0x000000bf08087211 */ /* 0x000fe400078f28ff */
[--C-:B------:R-:W-:Y:S02]  /*0c40*/  SHF.R.S32.HI R9, RZ, 0x2, R7.reuse ;  /* 0x00000002ff097819 */ /* 0x100fe40000011407 */
[----:B------:R-:W-:-:S02]  /*0c50*/  SHF.R.S32.HI R6, RZ, 0x1f, R7 ;  /* 0x0000001fff067819 */ /* 0x000fc40000011407 */
[----:B------:R-:W-:Y:S02]  /*0c60*/  SHF.R.S32.HI R8, RZ, 0x5, R8 ;  /* 0x00000005ff087819 */ /* 0x000fe40000011408 */
[----:B------:R-:W-:Y:S02]  /*0c70*/  LEA.HI R10, R6, R9, RZ, 0x3 ;  /* 0x00000009060a7211 */ /* 0x000fe400078f18ff */
[----:B------:R-:W-:Y:S02]  /*0c80*/  LOP3.LUT R6, R4, 0x1ffffffe, RZ, 0xc0, !PT ;  /* 0x1ffffffe04067812 */ /* 0x000fe400078ec0ff */
[----:B------:R-:W-:Y:S02]  /*0c90*/  LOP3.LUT R10, R10, 0xfffffff8, RZ, 0xc0, !PT ;  /* 0xfffffff80a0a7812 */ /* 0x000fe400078ec0ff */
[----:B------:R-:W-:Y:S01]  /*0ca0*/  LEA.HI R4, R3, R188, RZ, 0x5 ;  /* 0x000000bc03047211 */ /* 0x000fe200078f28ff */
[----:B------:R-:W-:Y:S01]  /*0cb0*/  IMAD.IADD R6, R5, 0x1, -R6 ;  /* 0x0000000105067824 */ /* 0x000fe200078e0a06 */
[----:B------:R-:W-:-:S02]  /*0cc0*/  IADD3 R9, R9, -R10, RZ ;  /* 0x8000000a09097210 */ /* 0x000fc40007ffe0ff */
[----:B------:R-:W-:Y:S02]  /*0cd0*/  LEA.HI R10, R3, R188, RZ, 0x2 ;  /* 0x000000bc030a7211 */ /* 0x000fe400078f10ff */
[----:B------:R-:W-:Y:S02]  /*0ce0*/  LOP3.LUT R3, R2, 0x3fffff0, RZ, 0xc0, !PT ;  /* 0x03fffff002037812 */ /* 0x000fe400078ec0ff */
[----:B------:R-:W-:Y:S02]  /*0cf0*/  LOP3.LUT R5, R180, 0x1ffffff8, RZ, 0xc0, !PT ;  /* 0x1ffffff8b4057812 */ /* 0x000fe400078ec0ff */
[----:B------:R-:W-:Y:S01]  /*0d00*/  LOP3.LUT R11, R10, 0xfffffffc, RZ, 0xc0, !PT ;  /* 0xfffffffc0a0b7812 */ /* 0x000fe200078ec0ff */
[C---:B------:R-:W-:Y:S01]  /*0d10*/  IMAD.IADD R3, R188.reuse, 0x1, -R3 ;  /* 0x00000001bc037824 */ /* 0x040fe200078e0a03 */
[--C-:B------:R-:W-:Y:S01]  /*0d20*/  SHF.R.S32.HI R162, RZ, 0x2, R10.reuse ;  /* 0x00000002ffa27819 */ /* 0x100fe2000001140a */
[C---:B------:R-:W-:Y:S01]  /*0d30*/  IMAD.IADD R5, R188.reuse, 0x1, -R5 ;  /* 0x00000001bc057824 */ /* 0x040fe200078e0a05 */
[----:B------:R-:W-:Y:S01]  /*0d40*/  SHF.R.S32.HI R13, RZ, 0x1f, R10 ;  /* 0x0000001fff0d7819 */ /* 0x000fe2000001140a */
[----:B------:R-:W-:Y:S01]  /*0d50*/  IMAD.IADD R188, R188, 0x1, -R11 ;  /* 0x00000001bcbc7824 */ /* 0x000fe200078e0a0b */
[----:B------:R-:W-:Y:S01]  /*0d60*/  SHF.R.S32.HI R4, RZ, 0x5, R4 ;  /* 0x00000005ff047819 */ /* 0x000fe20000011404 */
[----:B------:R-:W-:Y:S01]  /*0d70*/  VIADD R185, R162, 0x40 ;  /* 0x00000040a2b97836 */ /* 0x000fe20000000000 */
[----:B------:R-:W-:Y:S01]  /*0d80*/  LEA.HI R13, R13, R162, RZ, 0x3 ;  /* 0x000000a20d0d7211 */ /* 0x000fe200078f18ff */
[----:B------:R-:W-:Y:S01]  /*0d90*/  IMAD.SHL.U32 R22, R188, 0x8, RZ ;  /* 0x00000008bc167824 */ /* 0x000fe200078e00ff */
[----:B------:R-:W-:Y:S01]  /*0da0*/  LOP3.LUT R0, R0, 0x3fffffe, RZ, 0xc0, !PT ;  /* 0x03fffffe00007812 */ /* 0x000fe200078ec0ff */
[C---:B------:R-:W-:Y:S01]  /*0db0*/  IMAD R3, R4.reuse, 0x10, R3 ;  /* 0x0000001004037824 */ /* 0x040fe200078e0203 */
[----:B------:R-:W-:Y:S01]  /*0dc0*/  LOP3.LUT R13, R13, 0xfffffff8, RZ, 0xc0, !PT ;  /* 0xfffffff80d0d7812 */ /* 0x000fe200078ec0ff */
[----:B------:R-:W-:Y:S01]  /*0dd0*/  IMAD.SHL.U32 R176, R4, 0x200, RZ ;  /* 0x0000020004b07824 */ /* 0x000fe200078e00ff */
[----:B------:R-:W-:Y:S01]  /*0de0*/  IADD3 R165, R22, 0x20, RZ ;  /* 0x0000002016a57810 */ /* 0x000fe20007ffe0ff */
[----:B------:R-:W-:Y:S01]  /*0df0*/  IMAD.SHL.U32 R172, R185, 0x40, RZ ;  /* 0x00000040b9ac7824 */ /* 0x000fe200078e00ff */
[----:B------:R-:W-:Y:S01]  /*0e00*/  SHF.R.S32.HI R2, RZ, 0x1f, R185 ;  /* 0x0000001fff027819 */ /* 0x000fe200000114b9 */
[----:B------:R-:W-:Y:S01]  /*0e10*/  IMAD.IADD R190, R162, 0x1, -R13 ;  /* 0x00000001a2be7824 */ /* 0x000fe200078e0a0d */
[----:B------:R-:W-:Y:S01]  /*0e20*/  SHF.R.S32.HI R4, RZ, 0x1f, R165 ;  /* 0x0000001fff047819 */ /* 0x000fe200000114a5 */
[----:B------:R-:W-:Y:S01]  /*0e30*/  IMAD R202, R3, 0x8, R6 ;  /* 0x0000000803ca7824 */ /* 0x000fe200078e0206 */
[----:B------:R-:W-:Y:S01]  /*0e40*/  LEA.HI R2, R2, R185, RZ, 0x3 ;  /* 0x000000b902027211 */ /* 0x000fe200078f18ff */
[----:B------:R-:W-:Y:S01]  /*0e50*/  IMAD.SHL.U32 R174, R190, 0x40, RZ ;  /* 0x00000040beae7824 */ /* 0x000fe200078e00ff */
[-C--:B------:R-:W-:Y:S01]  /*0e60*/  LEA.HI R3, R4, R165.reuse, RZ, 0x6 ;  /* 0x000000a504037211 */ /* 0x080fe200078f30ff */
[----:B------:R-:W-:Y:S01]  /*0e70*/  VIADD R166, R22, 0x40 ;  /* 0x0000004016a67836 */ /* 0x000fe20000000000 */
[----:B------:R-:W-:Y:S01]  /*0e80*/  LOP3.LUT R172, R172, 0x1c0, RZ, 0xc0, !PT ;  /* 0x000001c0acac7812 */ /* 0x000fe200078ec0ff */
[----:B------:R-:W-:Y:S01]  /*0e90*/  IMAD.SHL.U32 R2, R2, 0x40, RZ ;  /* 0x0000004002027824 */ /* 0x000fe200078e00ff */
[----:B------:R-:W-:Y:S01]  /*0ea0*/  LOP3.LUT R174, R174, 0x1c0, RZ, 0xc0, !PT ;  /* 0x000001c0aeae7812 */ /* 0x000fe200078ec0ff */
[----:B------:R-:W-:Y:S01]  /*0eb0*/  IMAD.SHL.U32 R3, R3, 0x80, RZ ;  /* 0x0000008003037824 */ /* 0x000fe200078e00ff */
[----:B------:R-:W-:Y:S01]  /*0ec0*/  LEA.HI R189, R4, R165, RZ, 0x3 ;  /* 0x000000a504bd7211 */ /* 0x000fe200078f18ff */
[----:B------:R-:W-:Y:S01]  /*0ed0*/  IMAD.SHL.U32 R178, R5, 0x8, RZ ;  /* 0x0000000805b27824 */ /* 0x000fe200078e00ff */
[----:B------:R-:W-:Y:S01]  /*0ee0*/  SHF.R.U32.HI R200, RZ, 0x3, R172 ;  /* 0x00000003ffc87819 */ /* 0x000fe200000116ac */
[----:B------:R-:W-:Y:S01]  /*0ef0*/  IMAD.SHL.U32 R16, R188, 0x4, RZ ;  /* 0x00000004bc107824 */ /* 0x000fe200078e00ff */
[----:B------:R-:W-:Y:S01]  /*0f00*/  SHF.R.U32.HI R175, RZ, 0x3, R174 ;  /* 0x00000003ffaf7819 */ /* 0x000fe200000116ae */
[----:B------:R-:W-:Y:S01]  /*0f10*/  IMAD.SHL.U32 R202, R202, 0x8, RZ ;  /* 0x00000008caca7824 */ /* 0x000fe200078e00ff */
[----:B------:R-:W-:-:S02]  /*0f20*/  LOP3.LUT R4, R174, 0x38, R189, 0xf8, !PT ;  /* 0x00000038ae047812 */ /* 0x000fc400078ef8bd */
[----:B------:R-:W-:Y:S02]  /*0f30*/  LOP3.LUT R13, R172, 0x38, R189, 0xf8, !PT ;  /* 0x00000038ac0d7812 */ /* 0x000fe400078ef8bd */
[----:B------:R-:W-:Y:S02]  /*0f40*/  SHF.R.S32.HI R11, RZ, 0x1f, R166 ;  /* 0x0000001fff0b7819 */ /* 0x000fe400000114a6 */
[----:B------:R-:W-:Y:S02]  /*0f50*/  LOP3.LUT R177, R2, 0xfffffe00, RZ, 0xc0, !PT ;  /* 0xfffffe0002b17812 */ /* 0x000fe400078ec0ff */
[----:B------:R-:W-:Y:S02]  /*0f60*/  LOP3.LUT R3, R3, 0xffffe000, RZ, 0xc0, !PT ;  /* 0xffffe00003037812 */ /* 0x000fe400078ec0ff */
[----:B------:R-:W-:Y:S02]  /*0f70*/  LOP3.LUT R4, R4, R175, RZ, 0x3c, !PT ;  /* 0x000000af04047212 */ /* 0x000fe400078e3cff */
[----:B------:R-:W-:-:S02]  /*0f80*/  LOP3.LUT R2, R13, R200, RZ, 0x3c, !PT ;  /* 0x000000c80d027212 */ /* 0x000fc400078e3cff */
[CC--:B------:R-:W-:Y:S02]  /*0f90*/  LEA.HI R197, R11.reuse, R166.reuse, RZ, 0x3 ;  /* 0x000000a60bc57211 */ /* 0x0c0fe400078f18ff */
[-C--:B------:R-:W-:Y:S02]  /*0fa0*/  IADD3 R4, R4, R3.reuse, R176 ;  /* 0x0000000304047210 */ /* 0x080fe40007ffe0b0 */
[----:B------:R-:W-:Y:S02]  /*0fb0*/  IADD3 R195, R2, R3, R177 ;  /* 0x0000000302c37210 */ /* 0x000fe40007ffe0b1 */
[----:B------:R-:W-:Y:S02]  /*0fc0*/  LOP3.LUT R3, R172, 0x38, R197, 0xf8, !PT ;  /* 0x00000038ac037812 */ /* 0x000fe400078ef8c5 */
[----:B------:R-:W-:Y:S02]  /*0fd0*/  LEA.HI R11, R11, R166, RZ, 0x6 ;  /* 0x000000a60b0b7211 */ /* 0x000fe400078f30ff */
[----:B------:R-:W-:-:S02]  /*0fe0*/  LOP3.LUT R6, R3, R200, RZ, 0x3c, !PT ;  /* 0x000000c803067212 */ /* 0x000fc400078e3cff */
[----:B------:R-:W-:Y:S01]  /*0ff0*/  MOV R3, UR4 ;  /* 0x0000000400037c02 */ /* 0x000fe20008000f00 */
[----:B------:R-:W-:Y:S01]  /*1000*/  IMAD.SHL.U32 R11, R11, 0x80, RZ ;  /* 0x000000800b0b7824 */ /* 0x000fe200078e00ff */
[----:B------:R-:W-:Y:S02]  /*1010*/  LOP3.LUT R2, R174, 0x38, R197, 0xf8, !PT ;  /* 0x00000038ae027812 */ /* 0x000fe400078ef8c5 */
[----:B------:R-:W-:Y:S01]  /*1020*/  LEA R9, R8, R9, 0x4 ;  /* 0x0000000908097211 */ /* 0x000fe200078e20ff */
[----:B------:R0:W-:Y:S01]  /*1030*/  STL [R1+0xc], R3 ;  /* 0x00000c0301007387 */ /* 0x0001e20000100800 */
[----:B------:R-:W-:Y:S02]  /*1040*/  LOP3.LUT R11, R11, 0xffffe000, RZ, 0xc0, !PT ;  /* 0xffffe0000b0b7812 */ /* 0x000fe400078ec0ff */
[----:B------:R-:W-:Y:S02]  /*1050*/  LOP3.LUT R2, R2, R175, RZ, 0x3c, !PT ;  /* 0x000000af02027212 */ /* 0x000fe400078e3cff */
[----:B------:R-:W-:-:S02]  /*1060*/  IADD3 R0, R201, -R0, RZ ;  /* 0x80000000c9007210 */ /* 0x000fc40007ffe0ff */
[-C--:B------:R-:W-:Y:S02]  /*1070*/  IADD3 R196, R2, R11.reuse, R176 ;  /* 0x0000000b02c47210 */ /* 0x080fe40007ffe0b0 */
[----:B------:R-:W-:Y:S01]  /*1080*/  LOP3.LUT R2, R172, 0x38, R22, 0xf8, !PT ;  /* 0x00000038ac027812 */ /* 0x000fe200078ef816 */
[----:B------:R-:W-:Y:S01]  /*1090*/  IMAD R179, R0, 0x40, R9 ;  /* 0x0000004000b37824 */ /* 0x000fe200078e0209 */
[----:B------:R-:W-:Y:S01]  /*10a0*/  IADD3 R6, R6, R11, R177 ;  /* 0x0000000b06067210 */ /* 0x000fe20007ffe0b1 */
[----:B------:R-:W-:Y:S01]  /*10b0*/  IMAD.U32 R0, RZ, RZ, UR5 ;  /* 0x00000005ff007e24 */ /* 0x000fe2000f8e00ff */
[----:B------:R-:W-:Y:S02]  /*10c0*/  LOP3.LUT R0, R7, 0x7ffffffc, RZ, 0xc0, !PT ;  /* 0x7ffffffc07007812 */ /* 0x000fe400078ec0ff */
[----:B------:R-:W-:Y:S02]  /*10d0*/  LOP3.LUT R2, R177, R2, R200, 0xf6, !PT ;  /* 0x00000002b1027212 */ /* 0x000fe400078ef6c8 */
[----:B------:R-:W-:Y:S01]  /*10e0*/  SHF.R.S32.HI R180, RZ, 0x3, R180 ;  /* 0x00000003ffb47819 */ /* 0x000fe200000114b4 */
[----:B------:R-:W-:Y:S01]  /*10f0*/  IMAD.IADD R173, R191, 0x1, -R0 ;  /* 0x00000001bfad7824 */ /* 0x000fe200078e0a00 */
[----:B------:R-:W-:-:S02]  /*1100*/  SHF.R.S32.HI R186, RZ, 0x1f, R162 ;  /* 0x0000001fffba7819 */ /* 0x000fc400000114a2 */
[----:B------:R-:W-:Y:S02]  /*1110*/  SHF.R.S32.HI R189, RZ, 0x3, R189 ;  /* 0x00000003ffbd7819 */ /* 0x000fe400000114bd */
[----:B------:R-:W-:Y:S02]  /*1120*/  SHF.R.S32.HI R197, RZ, 0x3, R197 ;  /* 0x00000003ffc57819 */ /* 0x000fe400000114c5 */
[----:B------:R-:W-:Y:S02]  /*1130*/  LEA R198, R2, UR4, 0x1 ;  /* 0x0000000402c67c11 */ /* 0x000fe4000f8e08ff */
[----:B------:R-:W-:Y:S02]  /*1140*/  LEA R199, R4, UR4, 0x1 ;  /* 0x0000000404c77c11 */ /* 0x000fe4000f8e08ff */
[----:B------:R-:W-:Y:S02]  /*1150*/  LEA R195, R195, UR4, 0x1 ;  /* 0x00000004c3c37c11 */ /* 0x000fe4000f8e08ff */
[----:B------:R-:W-:-:S02]  /*1160*/  LEA R196, R196, UR4, 0x1 ;  /* 0x00000004c4c47c11 */ /* 0x000fc4000f8e08ff */
[----:B0-----:R-:W-:-:S07]  /*1170*/  LEA R192, R6, UR4, 0x1 ;  /* 0x0000000406c07c11 */ /* 0x001fce000f8e08ff */
.L_x_1613:
[----:B------:R-:W-:Y:S01]  /*1180*/  ULDC.64 UR4, c[0x0][0xa28] ;  /* 0x00028a0000047ab9 */ /* 0x000fe20000000a00 */
[----:B0-2345:R-:W0:Y:S01]  /*1190*/  LDC.64 R4, c[0x0][0xa08] ;  /* 0x00028200ff047b82 */ /* 0x03de220000000a00 */
[----:B------:R-:W-:Y:S01]  /*11a0*/  ISETP.NE.U32.AND P0, PT, RZ, UR4, PT ;  /* 0x00000004ff007c0c */ /* 0x000fe2000bf05070 */
[----:B------:R-:W-:Y:S01]  /*11b0*/  IMAD.MOV.U32 R0, RZ, RZ, RZ ;  /* 0x000000ffff007224 */ /* 0x000fe200078e00ff */
[----:B------:R-:W-:Y:S01]  /*11c0*/  MOV R26, RZ ;  /* 0x000000ff001a7202 */ /* 0x000fe20000000f00 */
[----:B------:R-:W-:Y:S01]  /*11d0*/  ULDC.64 UR6, c[0x0][0x208] ;  /* 0x0000820000067ab9 */ /* 0x000fe20000000a00 */
[----:B------:R-:W-:Y:S01]  /*11e0*/  ISETP.NE.AND.EX P0, PT, RZ, UR5, PT, P0 ;  /* 0x00000005ff007c0c */ /* 0x000fe2000bf05300 */
[----:B------:R-:W-:Y:S02]  /*11f0*/  ULDC.64 UR4, c[0x0][0xa18] ;  /* 0x0002860000047ab9 */ /* 0x000fe40000000a00 */
[----:B------:R-:W-:-:S04]  /*1200*/  ISETP.NE.U32.AND P1, PT, RZ, UR4, PT ;  /* 0x00000004ff007c0c */ /* 0x000fc8000bf25070 */
[----:B------:R-:W-:Y:S01]  /*1210*/  ISETP.NE.AND.EX P1, PT, RZ, UR5, PT, P1 ;  /* 0x00000005ff007c0c */ /* 0x000fe2000bf25310 */
[----:B------:R-:W-:Y:S02]  /*1220*/  ULDC.64 UR4, c[0x0][0xa08] ;  /* 0x0002820000047ab9 */ /* 0x000fe40000000a00 */
[----:B------:R-:W-:-:S03]  /*1230*/  ISETP.NE.U32.AND P3, PT, RZ, UR4, PT ;  /* 0x00000004ff007c0c */ /* 0x000fc6000bf65070 */
[----:B------:R-:W1:Y:S01]  /*1240*/  @P0 LDC.64 R2, c[0x0][0xa28] ;  /* 0x00028a00ff020b82 */ /* 0x000e620000000a00 */
[----:B------:R-:W-:Y:S01]  /*1250*/  ISETP.NE.AND.EX P3, PT, RZ, UR5, PT, P3 ;  /* 0x00000005ff007c0c */ /* 0x000fe2000bf65330 */
[----:B0-----:R-:W-:-:S06]  /*1260*/  IMAD.WIDE R8, R171, 0x4, R4 ;  /* 0x00000004ab087825 */ /* 0x001fcc00078e0204 */
[----:B------:R-:W0:Y:S01]  /*1270*/  @P1 LDC.64 R6, c[0x0][0xa18] ;  /* 0x00028600ff061b82 */ /* 0x000e220000000a00 */
[----:B------:R-:W-:Y:S02]  /*1280*/  ULDC UR4, c[0x0][0x288] ;  /* 0x0000a20000047ab9 */ /* 0x000fe40000000800 */
[----:B------:R-:W-:Y:S01]  /*1290*/  IMAD.U32 R164, RZ, RZ, UR4 ;  /* 0x00000004ffa47e24 */ /* 0x000fe2000f8e00ff */
[----:B------:R-:W-:Y:S02]  /*12a0*/  ULDC.64 UR4, c[0x0][0x3f8] ;  /* 0x0000fe0000047ab9 */ /* 0x000fe40000000a00 */
[----:B------:R-:W-:Y:S01]  /*12b0*/  UISETP.NE.U32.AND UP0, UPT, UR4, URZ, UPT ;  /* 0x0000003f0400728c */ /* 0x000fe2000bf05070 */
[----:B------:R2:W5:Y:S03]  /*12c0*/  @P3 LDG.E R26, desc[UR6][R8.64] ;  /* 0x00000006081a3981 */ /* 0x000566000c1e1900 */
[----:B------:R-:W-:-:S03]  /*12d0*/  UISETP.NE.AND.EX UP0, UPT, UR5, URZ, UPT, UP0 ;  /* 0x0000003f0500728c */ /* 0x000fc6000bf05300 */
[----:B------:R-:W-:Y:S01]  /*12e0*/  ULDC.64 UR4, c[0x0][0xa20] ;  /* 0x0002880000047ab9 */ /* 0x000fe20000000a00 */
[----:B-1----:R-:W-:Y:S01]  /*12f0*/  @P0 IMAD.WIDE R2, R171, 0x4, R2 ;  /* 0x00000004ab020825 */ /* 0x002fe200078e0202 */
[----:B------:R-:W-:-:S04]  /*1300*/  ISETP.NE.U32.AND P2, PT, RZ, UR4, PT ;  /* 0x00000004ff007c0c */ /* 0x000fc8000bf45070 */
[----:B------:R2:W5:Y:S01]  /*1310*/  @P0 LDG.E R0, desc[UR6][R2.64] ;  /* 0x0000000602000981 */ /* 0x000562000c1e1900 */
[----:B0-----:R-:W-:-:S05]  /*1320*/  @P1 IMAD.WIDE R4, R171, 0x4, R6 ;  /* 0x00000004ab041825 */ /* 0x001fca00078e0206 */
[----:B------:R2:W5:Y:S01]  /*1330*/  @P1 LDG.E R164, desc[UR6][R4.64] ;  /* 0x0000000604a41981 */ /* 0x000562000c1e1900 */
[----:B------:R-:W-:Y:S02]  /*1340*/  ULDC UR6, c[0x0][0x404] ;  /* 0x0001010000067ab9 */ /* 0x000fe40000000800 */
[----:B------:R-:W-:Y:S01]  /*1350*/  USEL UR4, UR6, 0x1, UP0 ;  /* 0x0000000106047887 */ /* 0x000fe20008000000 */
[----:B------:R-:W-:Y:S02]  /*1360*/  ISETP.NE.AND.EX P2, PT, RZ, UR5, PT, P2 ;  /* 0x00000005ff007c0c */ /* 0x000fe4000bf45320 */
[----:B------:R-:W-:Y:S01]  /*1370*/  ULDC UR6, c[0x0][0x2e0] ;  /* 0x0000b80000067ab9 */ /* 0x000fe20000000800 */
[----:B------:R-:W-:Y:S01]  /*1380*/  ULDC UR7, c[0x0][0x338] ;  /* 0x0000ce0000077ab9 */ /* 0x000fe20000000800 */
[----:B------:R-:W-:Y:S01]  /*1390*/  UIMAD UR6, UR4, UR6, URZ ;  /* 0x00000006040672a4 */ /* 0x000fe2000f8e023f */
[----:B------:R-:W-:Y:S02]  /*13a0*/  IMAD.MOV.U32 R187, RZ, RZ, R169 ;  /* 0x000000ffffbb7224 */ /* 0x000fe400078e00a9 */
[----:B------:R-:W-:-:S02]  /*13b0*/  IMAD.MOV.U32 R182, RZ, RZ, R170 ;  /* 0x000000ffffb67224 */ /* 0x000fc400078e00aa */
[----:B------:R-:W-:Y:S01]  /*13c0*/  IMAD.MOV.U32 R183, RZ, RZ, R171 ;  /* 0x000000ffffb77224 */ /* 0x000fe200078e00ab */
[----:B--2---:R-:W-:Y:S06]  /*13d0*/  @P1 BRA `(.L_x_1316) ;  /* 0x0000000000281947 */ /* 0x004fec0003800000 */
[----:B------:R-:W-:Y:S02]  /*13e0*/  ULDC.64 UR4, c[0x0][0xa00] ;  /* 0x0002800000047ab9 */ /* 0x000fe40000000a00 */
[----:B------:R-:W-:-:S04]  /*13f0*/  ISETP.NE.U32.AND P0, PT, RZ, UR4, PT ;  /* 0x00000004ff007c0c */ /* 0x000fc8000bf05070 */
[----:B------:R-:W-:-:S13]  /*1400*/  ISETP.NE.AND.EX P0, PT, RZ, UR5, PT, P0 ;  /* 0x00000005ff007c0c */ /* 0x000fda000bf05300 */
[----:B------:R-:W-:Y:S05]  /*1410*/  @!P0 BRA `(.L_x_1316) ;  /* 0x0000000000188947 */ /* 0x000fea0003800000 */
[----:B------:R-:W0:Y:S01]  /*1420*/  LDC.64 R2, c[0x0][0xa00] ;  /* 0x00028000ff027b82 */ /* 0x000e220000000a00 */
[----:B------:R-:W-:Y:S01]  /*1430*/  ULDC.64 UR4, c[0x0][0x208] ;  /* 0x0000820000047ab9 */ /* 0x000fe20000000a00 */
[----:B0-----:R-:W-:-:S05]  /*1440*/  IMAD.WIDE R2, R171, 0x4, R2 ;  /* 0x00000004ab027825 */ /* 0x001fca00078e0202 */
[----:B-----5:R-:W2:Y:S04]  /*1450*/  LDG.E R164, desc[UR4][R2.64] ;  /* 0x0000000402a47981 */ /* 0x020ea8000c1e1900 */
[----:B------:R-:W2:Y:S02]  /*1460*/  LDG.E R5, desc[UR4][R2.64+0x4] ;  /* 0x0000040402057981 */ /* 0x000ea4000c1e1900 */
[----:B--2---:R-:W-:-:S07]  /*1470*/  IMAD.IADD R164, R5, 0x1, -R164 ;  /* 0x0000000105a47824 */ /* 0x004fce00078e0aa4 */
.L_x_1316:
[----:B------:R-:W-:Y:S01]  /*1480*/  MOV R2, UR7 ;  /* 0x0000000700027c02 */ /* 0x000fe20008000f00 */
[----:B------:R-:W-:Y:S01]  /*1490*/  IMAD.U32 R25, RZ, RZ, UR6 ;  /* 0x00000006ff197e24 */ /* 0x000fe2000f8e00ff */
[----:B------:R-:W-:Y:S06]  /*14a0*/  @!P2 BRA `(.L_x_1317) ;  /* 0x000000000014a947 */ /* 0x000fec0003800000 */
[----:B------:R-:W0:Y:S01]  /*14b0*/  LDC.64 R4, c[0x0][0xa20] ;  /* 0x00028800ff047b82 */ /* 0x000e220000000a00 */
[----:B------:R-:W-:Y:S01]  /*14c0*/  ULDC.64 UR4, c[0x0][0x208] ;  /* 0x0000820000047ab9 */ /* 0x000fe20000000a00 */
[----:B0-----:R-:W-:-:S05]  /*14d0*/  IMAD.WIDE R4, R171, 0x4, R4 ;  /* 0x00000004ab047825 */ /* 0x001fca00078e0204 */
[----:B------:R0:W5:Y:S01]  /*14e0*/  LDG.E R25, desc[UR4][R4.64] ;  /* 0x0000000404197981 */ /* 0x000162000c1e1900 */
[----:B------:R-:W-:Y:S05]  /*14f0*/  BRA `(.L_x_1318) ;  /* 0x0000000000147947 */ /* 0x000fea0003800000 */
.L_x_1317:
[----:B------:R-:W-:Y:S05]  /*1500*/  @!P3 BRA `(.L_x_1318) ;  /* 0x000000000010b947 */ /* 0x000fea0003800000 */
[----:B------:R-:W-:Y:S02]  /*1510*/  ULDC.64 UR4, c[0x0][0x208] ;  /* 0x0000820000047ab9 */ /* 0x000fe40000000a00 */
[----:B------:R-:W2:Y:S04]  /*1520*/  LDG.E R4, desc[UR4][R8.64] ;  /* 0x0000000408047981 */ /* 0x000ea8000c1e1900 */
[----:B------:R-:W2:Y:S02]  /*1530*/  LDG.E R25, desc[UR4][R8.64+0x4] ;  /* 0x0000040408197981 */ /* 0x000ea4000c1e1900 */
[----:B--2---:R-:W-:-:S07]  /*1540*/  IMAD.IADD R25, R25, 0x1, -R4 ;  /* 0x0000000119197824 */ /* 0x004fce00078e0a04 */
.L_x_1318:
[----:B------:R-:W-:Y:S01]  /*1550*/  ULDC.64 UR4, c[0x0][0xa10] ;  /* 0x0002840000047ab9 */ /* 0x000fe20000000a00 */
[----:B------:R-:W-:Y:S01]  /*1560*/  ULDC.64 UR6, c[0x0][0x208] ;  /* 0x0000820000067ab9 */ /* 0x000fe20000000a00 */
[----:B------:R-:W-:Y:S01]  /*1570*/  ISETP.NE.U32.AND P0, PT, RZ, UR4, PT ;  /* 0x00000004ff007c0c */ /* 0x000fe2000bf05070 */
[----:B------:R-:W1:Y:S03]  /*1580*/  LDC.64 R10, c[0x0][0x9e0] ;  /* 0x00027800ff0a7b82 */ /* 0x000e660000000a00 */
[----:B------:R-:W-:Y:S01]  /*1590*/  ISETP.NE.AND.EX P0, PT, RZ, UR5, PT, P0 ;  /* 0x00000005ff007c0c */ /* 0x000fe2000bf05300 */
[----:B------:R-:W-:Y:S02]  /*15a0*/  ULDC.64 UR4, c[0x0][0xa30] ;  /* 0x00028c0000047ab9 */ /* 0x000fe40000000a00 */
[----:B------:R-:W-:-:S04]  /*15b0*/  ISETP.NE.U32.AND P1, PT, RZ, UR4, PT ;  /* 0x00000004ff007c0c */ /* 0x000fc8000bf25070 */
[----:B------:R-:W-:-:S06]  /*15c0*/  ISETP.NE.AND.EX P1, PT, RZ, UR5, PT, P1 ;  /* 0x00000005ff007c0c */ /* 0x000fcc000bf25310 */
[----:B0-----:R-:W0:Y:S08]  /*15d0*/  @P0 LDC.64 R4, c[0x0][0xa10] ;  /* 0x00028400ff040b82 */ /* 0x001e300000000a00 */
[----:B------:R-:W2:Y:S01]  /*15e0*/  @P1 LDC.64 R6, c[0x0][0xa30] ;  /* 0x00028c00ff061b82 */ /* 0x000ea20000000a00 */
[----:B0-----:R-:W-:-:S05]  /*15f0*/  @P0 IMAD.WIDE R4, R171, 0x4, R4 ;  /* 0x00000004ab040825 */ /* 0x001fca00078e0204 */
[----:B------:R-:W3:Y:S04]  /*1600*/  @P0 LDG.E R3, desc[UR6][R4.64] ;  /* 0x0000000604030981 */ /* 0x000ee8000c1e1900 */
[----:B------:R-:W3:Y:S01]  /*1610*/  @P0 LDG.E R8, desc[UR6][R4.64+0x4] ;  /* 0x0000040604080981 */ /* 0x000ee2000c1e1900 */
[----:B-----5:R-:W-:Y:S02]  /*1620*/  IMAD.IADD R9, R25, 0x1, -R0 ;  /* 0x0000000119097824 */ /* 0x020fe400078e0a00 */
[----:B------:R-:W-:Y:S02]  /*1630*/  IMAD.MOV.U32 R147, RZ, RZ, R25 ;  /* 0x000000ffff937224 */ /* 0x000fe400078e0019 */
[----:B--2---:R-:W-:-:S05]  /*1640*/  @P1 IMAD.WIDE R6, R171, 0x4, R6 ;  /* 0x00000004ab061825 */ /* 0x004fca00078e0206 */
[----:B------:R0:W5:Y:S01]  /*1650*/  @P1 LDG.E R147, desc[UR6][R6.64] ;  /* 0x0000000606931981 */ /* 0x000162000c1e1900 */
[----:B-1----:R-:W-:Y:S02]  /*1660*/  ISETP.GE.AND P1, PT, R11, 0x1, PT ;  /* 0x000000010b00780c */ /* 0x002fe40003f26270 */
[----:B------:R-:W-:Y:S01]  /*1670*/  LEA R149, R169, 0x80, 0x7 ;  /* 0x00000080a9957811 */ /* 0x000fe200078e38ff */
[----:B---3--:R-:W-:-:S05]  /*1680*/  @P0 IMAD.IADD R2, R8, 0x1, -R3 ;  /* 0x0000000108020824 */ /* 0x008fca00078e0a03 */
[----:B------:R-:W-:-:S04]  /*1690*/  IADD3 R163, R9, R2, RZ ;  /* 0x0000000209a37210 */ /* 0x000fc80007ffe0ff */
[C---:B------:R-:W-:Y:S01]  /*16a0*/  IADD3 R149, R163.reuse, R149, -R164 ;  /* 0x00000095a3957210 */ /* 0x040fe20007ffe8a4 */
[----:B------:R-:W-:-:S04]  /*16b0*/  VIADD R0, R163, 0x5f ;  /* 0x0000005fa3007836 */ /* 0x000fc80000000000 */
[----:B------:R-:W-:-:S05]  /*16c0*/  IMAD.HI R0, R0, 0x2aaaaaab, RZ ;  /* 0x2aaaaaab00007827 */ /* 0x000fca00078e02ff */
[----:B------:R-:W-:-:S04]  /*16d0*/  SHF.R.U32.HI R153, RZ, 0x1f, R0 ;  /* 0x0000001fff997819 */ /* 0x000fc80000011600 */
[----:B------:R-:W-:Y:S01]  /*16e0*/  LEA.HI.SX32 R153, R0, R153, 0x1c ;  /* 0x0000009900997211 */ /* 0x000fe200078fe2ff */
[----:B------:R-:W-:Y:S01]  /*16f0*/  IMAD.IADD R0, R149, 0x1, R10 ;  /* 0x0000000195007824 */ /* 0x000fe200078e020a */
[----:B0-----:R-:W-:Y:S06]  /*1700*/  @!P1 BRA `(.L_x_1319) ;  /* 0x0000000000489947 */ /* 0x001fec0003800000 */
[C---:B------:R-:W-:Y:S01]  /*1710*/  ISETP.GT.AND P0, PT, R149.reuse, RZ, PT ;  /* 0x000000ff9500720c */ /* 0x040fe20003f04270 */
[----:B------:R-:W-:Y:S01]  /*1720*/  BSSY B0, `(.L_x_1320) ;  /* 0x000000e000007945 */ /* 0x000fe20003800000 */
[----:B------:R-:W-:-:S11]  /*1730*/  VIADD R3, R149, 0xffffffff ;  /* 0xffffffff95037836 */ /* 0x000fd60000000000 */
        /* <DEDUP_REMOVED lines=8> */
.L_x_1321:
[----:B------:R-:W-:-:S13]  /*17c0*/  ISETP.NE.AND P0, PT, R11, 0x1, PT ;  /* 0x000000010b00780c */ /* 0x000fda0003f05270 */
[----:B------:R-:W0:Y:S02]  /*17d0*/  @P0 LDC.64 R4, c[0x0][0x9e8] ;  /* 0x00027a00ff040b82 */ /* 0x000e240000000a00 */
[----:B0-----:R-:W-:-:S05]  /*17e0*/  @P0 IMAD.HI.U32 R4, R3, R4, RZ ;  /* 0x0000000403040227 */ /* 0x001fca00078e00ff */
[----:B------:R-:W-:-:S07]  /*17f0*/  @P0 SHF.R.U32.HI R3, RZ, R5, R4 ;  /* 0x00000005ff030219 */ /* 0x000fce0000011604 */
.L_x_1322:
[----:B------:R-:W-:Y:S05]  /*1800*/  BSYNC B0 ;  /* 0x0000000000007941 */ /* 0x000fea0003800000 */
.L_x_1320:
[----:B------:R-:W-:-:S05]  /*1810*/  IMAD R3, R3, R11, R11 ;  /* 0x0000000b03037224 */ /* 0x000fca00078e020b */
[----:B------:R-:W-:-:S07]  /*1820*/  VIMNMX R0, R0, R3, PT ;  /* 0x0000000300007248 */ /* 0x000fce0003fe0100 */
.L_x_1319:
[----:B------:R-:W-:Y:S01]  /*1830*/  IMAD R148, R169, 0x80, -R164 ;  /* 0x00000080a9947824 */ /* 0x000fe200078e0aa4 */
[----:B------:R-:W-:-:S04]  /*1840*/  ULDC UR4, c[0x0][0x9dc] ;  /* 0x0002770000047ab9 */ /* 0x000fc80000000800 */
[----:B------:R-:W-:-:S05]  /*1850*/  IADD3 R148, R163, R148, RZ ;  /* 0x00000094a3947210 */ /* 0x000fca0007ffe0ff */
[----:B------:R-:W-:Y:S01]  /*1860*/  VIADD R3, R148, -UR4 ;  /* 0x8000000494037c36 */ /* 0x000fe20008000000 */
[----:B------:R-:W-:Y:S06]  /*1870*/  @!P1 BRA `(.L_x_1323) ;  /* 0x0000000000489947 */ /* 0x000fec0003800000 */
[----:B------:R-:W-:Y:S01]  /*1880*/  ISETP.GT.AND P0, PT, R148, -0x1, PT ;  /* 0xffffffff9400780c */ /* 0x000fe20003f04270 */
[----:B------:R-:W-:-:S12]  /*1890*/  BSSY B0, `(.L_x_1324) ;  /* 0x000000e000007945 */ /* 0x000fd80003800000 */
        /* <DEDUP_REMOVED lines=8> */
.L_x_1325:
[----:B------:R-:W-:Y:S01]  /*1920*/  ISETP.NE.AND P0, PT, R11, 0x1, PT ;  /* 0x000000010b00780c */ /* 0x000fe20003f05270 */
[----:B------:R-:W-:-:S12]  /*1930*/  IMAD.MOV.U32 R4, RZ, RZ, R148 ;  /* 0x000000ffff047224 */ /* 0x000fd800078e0094 */
[----:B------:R-:W0:Y:S02]  /*1940*/  @P0 LDC.64 R6, c[0x0][0x9e8] ;  /* 0x00027a00ff060b82 */ /* 0x000e240000000a00 */
[----:B0-----:R-:W-:-:S05]  /*1950*/  @P0 IMAD.HI.U32 R6, R148, R6, RZ ;  /* 0x0000000694060227 */ /* 0x001fca00078e00ff */
[----:B------:R-:W-:-:S07]  /*1960*/  @P0 SHF.R.U32.HI R4, RZ, R7, R6 ;  /* 0x00000007ff040219 */ /* 0x000fce0000011606 */
.L_x_1326:
[----:B------:R-:W-:Y:S05]  /*1970*/  BSYNC B0 ;  /* 0x0000000000007941 */ /* 0x000fea0003800000 */
.L_x_1324:
[----:B------:R-:W-:-:S05]  /*1980*/  IMAD R4, R4, R11, RZ ;  /* 0x0000000b04047224 */ /* 0x000fca00078e02ff */
[----:B------:R-:W-:-:S07]  /*1990*/  VIMNMX R3, R3, R4, !PT ;  /* 0x0000000403037248 */ /* 0x000fce0007fe0100 */
.L_x_1323:
[----:B------:R-:W-:Y:S02]  /*19a0*/  VIADD R0, R0, 0x5f ;  /* 0x0000005f00007836 */ /* 0x000fe40000000000 */
[----:B------:R-:W-:-:S04]  /*19b0*/  IMAD.HI R4, R3, 0x2aaaaaab, RZ ;  /* 0x2aaaaaab03047827 */ /* 0x000fc800078e02ff */
[----:B------:R-:W-:Y:S01]  /*19c0*/  IMAD.HI R0, R0, 0x2aaaaaab, RZ ;  /* 0x2aaaaaab00007827 */ /* 0x000fe200078e02ff */
[----:B------:R-:W-:-:S04]  /*19d0*/  SHF.R.U32.HI R5, RZ, 0x1f, R4 ;  /* 0x0000001fff057819 */ /* 0x000fc80000011604 */
[----:B------:R-:W-:Y:S02]  /*19e0*/  SHF.R.U32.HI R3, RZ, 0x1f, R0 ;  /* 0x0000001fff037819 */ /* 0x000fe40000011600 */
[----:B------:R-:W-:Y:S02]  /*19f0*/  LEA.HI.SX32 R5, R4, R5, 0x1c ;  /* 0x0000000504057211 */ /* 0x000fe400078fe2ff */
[----:B------:R-:W-:Y:S02]  /*1a00*/  LEA.HI.SX32 R0, R0, R3, 0x1c ;  /* 0x0000000300007211 */ /* 0x000fe400078fe2ff */
[----:B------:R-:W-:Y:S02]  /*1a10*/  VIMNMX R5, RZ, R5, !PT ;  /* 0x00000005ff057248 */ /* 0x000fe40007fe0100 */
[----:B------:R-:W-:-:S03]  /*1a20*/  VIMNMX R0, R153, R0, PT ;  /* 0x0000000099007248 */ /* 0x000fc60003fe0100 */
[--C-:B------:R-:W-:Y:S02]  /*1a30*/  IMAD R5, R5, 0x60, -R9.reuse ;  /* 0x0000006005057824 */ /* 0x100fe400078e0a09 */
[----:B------:R-:W-:-:S03]  /*1a40*/  IMAD R3, R0, 0x60, -R9 ;  /* 0x0000006000037824 */ /* 0x000fc600078e0a09 */
[----:B------:R-:W-:Y:S02]  /*1a50*/  VIMNMX R5, RZ, R5, !PT ;  /* 0x00000005ff057248 */ /* 0x000fe40007fe0100 */
[----:B------:R-:W-:-:S03]  /*1a60*/  VIMNMX R0, R3, R2, PT ;  /* 0x0000000203007248 */ /* 0x000fc60003fe0100 */
[----:B------:R-:W-:Y:S01]  /*1a70*/  IMAD.WIDE.U32 R124, R5, -0x55555555, RZ ;  /* 0xaaaaaaab057c7825 */ /* 0x000fe200078e00ff */
[----:B------:R-:W-:-:S04]  /*1a80*/  ISETP.GT.AND P0, PT, R0, R5, PT ;  /* 0x000000050000720c */ /* 0x000fc80003f04270 */
[----:B------:R-:W-:-:S05]  /*1a90*/  SHF.R.U32.HI R124, RZ, 0x6, R125 ;  /* 0x00000006ff7c7819 */ /* 0x000fca000001167d */
[----:B------:R-:W-:-:S04]  /*1aa0*/  IMAD.MOV.U32 R24, RZ, RZ, R124 ;  /* 0x000000ffff187224 */ /* 0x000fc800078e007c */
[----:B------:R-:W-:-:S04]  /*1ab0*/  @P0 VIADD R0, R0, 0x5f ;  /* 0x0000005f00000836 */ /* 0x000fc80000000000 */
[----:B------:R-:W-:-:S05]  /*1ac0*/  @P0 IMAD.HI R0, R0, 0x2aaaaaab, RZ ;  /* 0x2aaaaaab00000827 */ /* 0x000fca00078e02ff */
[----:B------:R-:W-:-:S04]  /*1ad0*/  @P0 SHF.R.U32.HI R3, RZ, 0x1f, R0 ;  /* 0x0000001fff030819 */ /* 0x000fc80000011600 */
[----:B------:R-:W-:Y:S02]  /*1ae0*/  @P0 LEA.HI.SX32 R24, R0, R3, 0x1c ;  /* 0x0000000300180211 */ /* 0x000fe400078fe2ff */
[----:B------:R-:W-:Y:S02]  /*1af0*/  PLOP3.LUT P0, PT, PT, PT, PT, 0x80, 0x0 ;  /* 0x000000000000781c */ /* 0x000fe40003f0f070 */
[----:B------:R-:W-:-:S13]  /*1b00*/  ISETP.GT.AND P1, PT, R24, R124, PT ;  /* 0x0000007c1800720c */ /* 0x000fda0003f24270 */
[----:B------:R-:W-:Y:S05]  /*1b10*/  @!P1 BRA `(.L_x_1327) ;  /* 0x0000008c00249947 */ /* 0x000fea0003800000 */
        /* <DEDUP_REMOVED lines=11> */
[----:B------:R-:W-:Y:S01]  /*1bd0*/  IMAD.U32 R10, RZ, RZ, UR6 ;  /* 0x00000006ff0a7e24 */ /* 0x000fe2000f8e00ff */
[----:B------:R-:W-:Y:S01]  /*1be0*/  MOV R11, UR7 ;  /* 0x00000007000b7c02 */ /* 0x000fe20008000f00 */
[----:B------:R-:W-:Y:S02]  /*1bf0*/  IMAD.U32 R6, RZ, RZ, UR4 ;  /* 0x00000004ff067e24 */ /* 0x000fe4000f8e00ff */
[----:B------:R-:W-:-:S02]  /*1c00*/  IMAD.U32 R7, RZ, RZ, UR5 ;  /* 0x00000005ff077e24 */ /* 0x000fc4000f8e00ff */
[----:B------:R-:W-:Y:S02]  /*1c10*/  IMAD.MOV.U32 R8, RZ, RZ, 0x70 ;  /* 0x00000070ff087424 */ /* 0x000fe400078e00ff */
[----:B------:R-:W-:Y:S02]  /*1c20*/  IMAD.MOV.U32 R12, RZ, RZ, 0x1 ;  /* 0x00000001ff0c7424 */ /* 0x000fe400078e00ff */
[----:B0-----:R-:W-:-:S07]  /*1c30*/  IMAD.MOV.U32 R13, RZ, RZ, RZ ;  /* 0x000000ffff0d7224 */ /* 0x001fce00078e00ff */
[----:B------:R-:W-:-:S07]  /*1c40*/  LEPC R20, `(.L_x_1329) ;  /* 0x000000001014794e */ /* 0x000fce0000000000 */
[----:B-1---5:R-:W-:Y:S05]  /*1c50*/  CALL.ABS.NOINC R14 ;  /* 0x000000000e007343 */ /* 0x022fea0003c00000 */
.L_x_1329:
[----:B------:R-:W-:Y:S05]  /*1c60*/  BSYNC B6 ;  /* 0x0000000000067941 */ /* 0x000fea0003800000 */
.L_x_1328:
[----:B------:R-:W-:Y:S01]  /*1c70*/  VIADD R115, R18, 0x400 ;  /* 0x0000040012737836 */ /* 0x000fe20000000000 */
[----:B------:R-:W-:Y:S04]  /*1c80*/  BSSY B6, `(.L_x_1330) ;  /* 0x0000013000067945 */ /* 0x000fe80003800000 */
[----:B------:R-:W-:-:S13]  /*1c90*/  LOP3.LUT P0, RZ, R115, 0x3ff, RZ, 0xc0, !PT ;  /* 0x000003ff73ff7812 */ /* 0x000fda000780c0ff */
[----:B------:R-:W-:Y:S05]  /*1ca0*/  @!P0 BRA `(.L_x_1331) ;  /* 0x0000000000408947 */ /* 0x000fea0003800000 */
        /* <DEDUP_REMOVED lines=8> */
[----:B------:R-:W-:Y:S01]  /*1d30*/  MOV R12, 0x1 ;  /* 0x00000001000c7802 */ /* 0x000fe20000000f00 */
[----:B------:R-:W-:Y:S02]  /*1d40*/  IMAD.U32 R6, RZ, RZ, UR4 ;  /* 0x00000004ff067e24 */ /* 0x000fe4000f8e00ff */
[----:B------:R-:W-:-:S02]  /*1d50*/  IMAD.U32 R7, RZ, RZ, UR5 ;  /* 0x00000005ff077e24 */ /* 0x000fc4000f8e00ff */
[----:B------:R-:W-:Y:S02]  /*1d60*/  IMAD.U32 R11, RZ, RZ, UR7 ;  /* 0x00000007ff0b7e24 */ /* 0x000fe4000f8e00ff */
[----:B------:R-:W-:Y:S02]  /*1d70*/  IMAD.MOV.U32 R8, RZ, RZ, 0x70 ;  /* 0x00000070ff087424 */ /* 0x000fe400078e00ff */
[----:B0-----:R-:W-:-:S07]  /*1d80*/  IMAD.MOV.U32 R13, RZ, RZ, RZ ;  /* 0x000000ffff0d7224 */ /* 0x001fce00078e00ff */
[----:B------:R-:W-:-:S07]  /*1d90*/  LEPC R20, `(.L_x_1331) ;  /* 0x000000001014794e */ /* 0x000fce0000000000 */
[----:B-1---5:R-:W-:Y:S05]  /*1da0*/  CALL.ABS.NOINC R14 ;  /* 0x000000000e007343 */ /* 0x022fea0003c00000 */
.L_x_1331:
[----:B------:R-:W-:Y:S05]  /*1db0*/  BSYNC B6 ;  /* 0x0000000000067941 */ /* 0x000fea0003800000 */
.L_x_1330:
[----:B------:R-:W-:Y:S01]  /*1dc0*/  ULDC.64 UR4, c[0x0][0x9f8] ;  /* 0x00027e0000047ab9 */ /* 0x000fe20000000a00 */
[----:B------:R-:W-:Y:S01]  /*1dd0*/  ULDC.64 UR6, c[0x0][0x208] ;  /* 0x0000820000067ab9 */ /* 0x000fe20000000a00 */
[----:B------:R-:W-:Y:S01]  /*1de0*/  ISETP.NE.U32.AND P0, PT, RZ, UR4, PT ;  /* 0x00000004ff007c0c */ /* 0x000fe2000bf05070 */
[----:B------:R-:W2:Y:S01]  /*1df0*/  LDL.LU R20, [R1+0x8] ;  /* 0x0000080001147983 */ /* 0x000ea20000300800 */
[----:B------:R-:W0:Y:S01]  /*1e00*/  LDC R0, c[0x0][0x428] ;  /* 0x00010a00ff007b82 */ /* 0x000e220000000800 */
[----:B------:R-:W-:Y:S01]  /*1e10*/  ULDC UR4, c[0x0][0x2e4] ;  /* 0x0000b90000047ab9 */ /* 0x000fe20000000800 */
[----:B------:R-:W-:-:S06]  /*1e20*/  ISETP.NE.AND.EX P0, PT, RZ, UR5, PT, P0 ;  /* 0x00000005ff007c0c */ /* 0x000fcc000bf05300 */
[----:B------:R-:W1:Y:S08]  /*1e30*/  LDC.64 R94, c[0x0][0x2f0] ;  /* 0x0000bc00ff5e7b82 */ /* 0x000e700000000a00 */
[----:B------:R-:W3:Y:S01]  /*1e40*/  @P0 LDC.64 R4, c[0x0][0x9f8] ;  /* 0x00027e00ff040b82 */ /* 0x000ee20000000a00 */
[----:B------:R-:W-:Y:S01]  /*1e50*/  IMAD.IADD R119, R26, 0x1, R25 ;  /* 0x000000011a777824 */ /* 0x000fe200078e0219 */
[----:B------:R-:W-:-:S06]  /*1e60*/  SHF.R.S32.HI R23, RZ, 0x1f, R22 ;  /* 0x0000001fff177819 */ /* 0x000fcc0000011416 */
[----:B------:R-:W4:Y:S08]  /*1e70*/  LDC.64 R100, c[0x0][0x3e8] ;  /* 0x0000fa00ff647b82 */ /* 0x000f300000000a00 */
[----:B------:R-:W1:Y:S01]  /*1e80*/  LDC.64 R106, c[0x0][0x3d8] ;  /* 0x0000f600ff6a7b82 */ /* 0x000e620000000a00 */
[----:B---3--:R-:W-:-:S07]  /*1e90*/  @P0 IMAD.WIDE R4, R171, 0x4, R4 ;  /* 0x00000004ab040825 */ /* 0x008fce00078e0204 */
[----:B------:R-:W3:Y:S01]  /*1ea0*/  LDC R35, c[0x0][0x3d4] ;  /* 0x0000f500ff237b82 */ /* 0x000ee20000000800 */
[----:B------:R1:W2:Y:S01]  /*1eb0*/  @P0 LDG.E R171, desc[UR6][R4.64] ;  /* 0x0000000604ab0981 */ /* 0x0002a2000c1e1900 */
[----:B0-----:R-:W-:Y:S01]  /*1ec0*/  ISETP.NE.AND P0, PT, R0, 0x1, PT ;  /* 0x000000010000780c */ /* 0x001fe20003f05270 */
[C---:B------:R-:W-:Y:S01]  /*1ed0*/  VIADD R0, R22.reuse, 0x60 ;  /* 0x0000006016007836 */ /* 0x040fe20000000000 */
[----:B------:R-:W-:Y:S01]  /*1ee0*/  ISETP.GE.AND P2, PT, R165, UR4, PT ;  /* 0x00000004a5007c0c */ /* 0x000fe2000bf46270 */
[----:B------:R-:W-:Y:S01]  /*1ef0*/  ULDC.64 UR6, c[0x0][0x2f8] ;  /* 0x0000be0000067ab9 */ /* 0x000fe20000000a00 */
[----:B------:R-:W-:Y:S01]  /*1f00*/  ISETP.GE.AND P1, PT, R22, UR4, PT ;  /* 0x0000000416007c0c */ /* 0x000fe2000bf26270 */
[--C-:B----4-:R-:W-:Y:S01]  /*1f10*/  IMAD.WIDE.U32 R98, R162, R100, R22.reuse ;  /* 0x00000064a2627225 */ /* 0x110fe200078e0016 */
[----:B------:R-:W-:Y:S01]  /*1f20*/  SEL R6, RZ, 0xffffffff, P2 ;  /* 0xffffffffff067807 */ /* 0x000fe20001000000 */
[----:B------:R-:W0:Y:S01]  /*1f30*/  S2R R154, SR_TID.X ;  /* 0x00000000009a7919 */ /* 0x000e220000002100 */
[----:B------:R-:W-:Y:S01]  /*1f40*/  SEL R3, RZ, 0x1, P1 ;  /* 0x00000001ff037807 */ /* 0x000fe20000800000 */
[----:B------:R-:W-:Y:S01]  /*1f50*/  IMAD.MOV.U32 R123, RZ, RZ, 0x20 ;  /* 0x00000020ff7b7424 */ /* 0x000fe200078e00ff */
[----:B------:R-:W-:Y:S01]  /*1f60*/  ISETP.GE.AND P1, PT, R166, UR4, PT ;  /* 0x00000004a6007c0c */ /* 0x000fe2000bf26270 */
[----:B------:R-:W-:Y:S01]  /*1f70*/  IMAD.SHL.U32 R6, R6, 0x2, RZ ;  /* 0x0000000206067824 */ /* 0x000fe200078e00ff */
[----:B------:R-:W-:Y:S01]  /*1f80*/  ISETP.GE.AND P2, PT, R0, UR4, PT ;  /* 0x0000000400007c0c */ /* 0x000fe2000bf46270 */
[----:B------:R-:W4:Y:S01]  /*1f90*/  @P0 LDC R7, c[0x0][0x42c] ;  /* 0x00010b00ff070b82 */ /* 0x000f220000000800 */
[----:B-1----:R-:W-:Y:S01]  /*1fa0*/  SEL R4, RZ, 0x4, P1 ;  /* 0x00000004ff047807 */ /* 0x002fe20000800000 */
[----:B------:R-:W-:Y:S01]  /*1fb0*/  IMAD.WIDE.U32 R104, R162, R106, R22 ;  /* 0x0000006aa2687225 */ /* 0x000fe200078e0016 */
[----:B------:R-:W-:-:S02]  /*1fc0*/  LOP3.LUT R3, R6, 0x2, R3, 0xe2, !PT ;  /* 0x0000000206037812 */ /* 0x000fc400078ee203 */
[----:B------:R-:W-:Y:S01]  /*1fd0*/  SEL R5, RZ, 0x8, P2 ;  /* 0x00000008ff057807 */ /* 0x000fe20001000000 */
[----:B------:R-:W-:Y:S01]  /*1fe0*/  VIADD R6, R22, 0x80 ;  /* 0x0000008016067836 */ /* 0x000fe20000000000 */
[----:B------:R-:W-:Y:S01]  /*1ff0*/  SHF.R.S32.HI R21, RZ, 0x1f, R119 ;  /* 0x0000001fff157819 */ /* 0x000fe20000011477 */
[----:B------:R-:W1:Y:S01]  /*2000*/  @P0 LDC R8, c[0x0][0x430] ;  /* 0x00010c00ff080b82 */ /* 0x000e620000000800 */
[----:B------:R-:W-:Y:S01]  /*2010*/  LOP3.LUT R4, R5, R3, R4, 0xfe, !PT ;  /* 0x0000000305047212 */ /* 0x000fe200078efe04 */
[----:B------:R-:W-:Y:S01]  /*2020*/  IMAD.SHL.U32 R108, R106, 0x40, RZ ;  /* 0x000000406a6c7824 */ /* 0x000fe200078e00ff */
[----:B------:R-:W-:Y:S01]  /*2030*/  ISETP.GE.AND P1, PT, R6, UR4, PT ;  /* 0x0000000406007c0c */ /* 0x000fe2000bf26270 */
[----:B------:R-:W-:Y:S01]  /*2040*/  IMAD R125, R95, 0x60, RZ ;  /* 0x000000605f7d7824 */ /* 0x000fe200078e02ff */
[----:B------:R-:W-:Y:S01]  /*2050*/  IADD3 R6, R22, 0xa0, RZ ;  /* 0x000000a016067810 */ /* 0x000fe20007ffe0ff */
[----:B------:R-:W-:Y:S01]  /*2060*/  IMAD R127, R101, 0x60, RZ ;  /* 0x00000060657f7824 */ /* 0x000fe200078e02ff */
[----:B------:R-:W-:Y:S01]  /*2070*/  SEL R5, RZ, 0x10, P1 ;  /* 0x00000010ff057807 */ /* 0x000fe20000800000 */
[----:B------:R-:W-:Y:S01]  /*2080*/  IMAD.SHL.U32 R29, R100, 0x40, RZ ;  /* 0x00000040641d7824 */ /* 0x000fe200078e00ff */
[----:B------:R-:W-:Y:S01]  /*2090*/  ISETP.GE.AND P1, PT, R6, UR4, PT ;  /* 0x0000000406007c0c */ /* 0x000fe2000bf26270 */
[-C--:B------:R-:W-:Y:S01]  /*20a0*/  IMAD R6, R21, R94.reuse, RZ ;  /* 0x0000005e15067224 */ /* 0x080fe200078e02ff */
[----:B------:R-:W-:Y:S01]  /*20b0*/  LOP3.LUT R12, R4, R5, RZ, 0xfc, !PT ;  /* 0x00000005040c7212 */ /* 0x000fe200078efcff */
[----:B------:R-:W-:Y:S01]  /*20c0*/  ULDC.64 UR4, c[0x0][0x320] ;  /* 0x0000c80000047ab9 */ /* 0x000fe20000000a00 */
[----:B------:R-:W-:Y:S01]  /*20d0*/  IMAD.WIDE.U32 R4, R119, R94, RZ ;  /* 0x0000005e77047225 */ /* 0x000fe200078e00ff */
[----:B---3--:R-:W-:-:S02]  /*20e0*/  ISETP.GE.AND P3, PT, R22, R35, PT ;  /* 0x000000231600720c */ /* 0x008fc40003f66270 */
[----:B------:R-:W-:Y:S01]  /*20f0*/  SHF.R.S32.HI R17, RZ, 0x1f, R16 ;  /* 0x0000001fff117819 */ /* 0x000fe20000011410 */
[----:B----4-:R-:W-:Y:S01]  /*2100*/  @P0 IMAD.HI.U32 R3, R170, R7, RZ ;  /* 0x00000007aa030227 */ /* 0x010fe200078e00ff */
[-C--:B------:R-:W-:Y:S02]  /*2110*/  ISETP.GE.AND P2, PT, R165, R35.reuse, PT ;  /* 0x00000023a500720c */ /* 0x080fe40003f46270 */
[----:B------:R-:W-:Y:S01]  /*2120*/  ISETP.GE.AND P4, PT, R166, R35, PT ;  /* 0x00000023a600720c */ /* 0x000fe20003f86270 */
[----:B------:R-:W-:Y:S01]  /*2130*/  IMAD R7, R119, R95, R6 ;  /* 0x0000005f77077224 */ /* 0x000fe200078e0206 */
[----:B------:R-:W-:Y:S01]  /*2140*/  SHF.L.U64.HI R28, R106, 0x6, R107 ;  /* 0x000000066a1c7819 */ /* 0x000fe2000001026b */
[----:B------:R-:W-:Y:S01]  /*2150*/  IMAD.WIDE.U32 R102, R162, R106, R16 ;  /* 0x0000006aa2667225 */ /* 0x000fe200078e0010 */
[----:B-1----:R-:W-:Y:S02]  /*2160*/  @P0 SHF.R.U32.HI R170, RZ, R8, R3 ;  /* 0x00000008ffaa0219 */ /* 0x002fe40000011603 */
[----:B------:R-:W-:Y:S01]  /*2170*/  SHF.L.U64.HI R132, R94, 0x6, R95 ;  /* 0x000000065e847819 */ /* 0x000fe2000001025f */
[----:B------:R-:W-:Y:S01]  /*2180*/  IMAD.IADD R5, R5, 0x1, R7 ;  /* 0x0000000105057824 */ /* 0x000fe200078e0207 */
[----:B------:R-:W-:Y:S01]  /*2190*/  SHF.R.S32.HI R3, RZ, 0x1f, R170 ;  /* 0x0000001fff037819 */ /* 0x000fe200000114aa */
[----:B------:R-:W-:Y:S01]  /*21a0*/  IMAD.WIDE.U32 R6, R170, UR4, R22 ;  /* 0x00000004aa067c25 */ /* 0x000fe2000f8e0016 */
[----:B------:R-:W-:-:S02]  /*21b0*/  SHF.L.U32 R133, R94, 0x6, RZ ;  /* 0x000000065e857819 */ /* 0x000fc400000006ff */
[----:B------:R-:W-:Y:S01]  /*21c0*/  SHF.L.U64.HI R30, R100, 0x6, R101 ;  /* 0x00000006641e7819 */ /* 0x000fe20000010265 */
[----:B------:R-:W-:Y:S01]  /*21d0*/  IMAD R9, R3, UR4, RZ ;  /* 0x0000000403097c24 */ /* 0x000fe2000f8e02ff */
[----:B------:R-:W-:Y:S01]  /*21e0*/  SHF.R.S32.HI R150, RZ, 0x1f, R185 ;  /* 0x0000001fff967819 */ /* 0x000fe200000114b9 */
[----:B------:R-:W-:Y:S01]  /*21f0*/  IMAD.WIDE.U32 R4, R170, UR6, R4 ;  /* 0x00000006aa047c25 */ /* 0x000fe2000f8e0004 */
[----:B0-----:R-:W-:-:S03]  /*2200*/  LEA.HI R154, R154, 0x8, RZ, 0x19 ;  /* 0x000000089a9a7811 */ /* 0x001fc600078fc8ff */
[----:B------:R-:W-:Y:S01]  /*2210*/  IMAD R11, R170, UR5, R9 ;  /* 0x00000005aa0b7c24 */ /* 0x000fe2000f8e0209 */
[----:B------:R-:W-:Y:S01]  /*2220*/  ULDC.64 UR4, c[0x0][0xa08] ;  /* 0x0002820000047ab9 */ /* 0x000fe20000000a00 */
[----:B------:R-:W-:Y:S01]  /*2230*/  IMAD R9, R3, UR6, RZ ;  /* 0x0000000603097c24 */ /* 0x000fe2000f8e02ff */
[----:B------:R-:W-:Y:S01]  /*2240*/  ISETP.NE.U32.AND P0, PT, RZ, UR4, PT ;  /* 0x00000004ff007c0c */ /* 0x000fe2000bf05070 */
[----:B------:R-:W-:Y:S02]  /*2250*/  IMAD R8, R186, R100, RZ ;  /* 0x00000064ba087224 */ /* 0x000fe400078e02ff */
[----:B------:R-:W-:Y:S01]  /*2260*/  IMAD R9, R170, UR7, R9 ;  /* 0x00000007aa097c24 */ /* 0x000fe2000f8e0209 */
[----:B------:R-:W-:Y:S01]  /*2270*/  ISETP.NE.AND.EX P0, PT, RZ, UR5, PT, P0 ;  /* 0x00000005ff007c0c */ /* 0x000fe2000bf05300 */
[----:B------:R-:W-:Y:S01]  /*2280*/  ULDC.64 UR4, c[0x0][0x300] ;  /* 0x0000c00000047ab9 */ /* 0x000fe20000000a00 */
[----:B------:R-:W-:Y:S02]  /*2290*/  IMAD.IADD R7, R7, 0x1, R11 ;  /* 0x0000000107077824 */ /* 0x000fe400078e020b */
[----:B------:R-:W-:-:S02]  /*22a0*/  IMAD.IADD R5, R5, 0x1, R9 ;  /* 0x0000000105057824 */ /* 0x000fc400078e0209 */
[C---:B------:R-:W-:Y:S02]  /*22b0*/  IMAD R9, R162.reuse, R101, R8 ;  /* 0x00000065a2097224 */ /* 0x040fe400078e0208 */
[----:B------:R-:W-:-:S03]  /*22c0*/  IMAD.WIDE.U32 R96, R162, R100, R16 ;  /* 0x00000064a2607225 */ /* 0x000fc600078e0010 */
[----:B------:R-:W-:Y:S01]  /*22d0*/  IADD3 R99, R9, R99, RZ ;  /* 0x0000006309637210 */ /* 0x000fe20007ffe0ff */
[----:B------:R-:W-:Y:S02]  /*22e0*/  IMAD.IADD R97, R97, 0x1, R9 ;  /* 0x0000000161617824 */ /* 0x000fe400078e0209 */
[----:B------:R-:W-:Y:S02]  /*22f0*/  IMAD.SHL.U32 R122, R35, 0x2, RZ ;  /* 0x00000002237a7824 */ /* 0x000fe400078e00ff */
[----:B-----5:R-:W-:-:S04]  /*2300*/  IMAD.WIDE.U32 R96, R147, R100, R96 ;  /* 0x0000006493607225 */ /* 0x020fc800078e0060 */
[----:B------:R-:W-:Y:S01]  /*2310*/  IMAD.WIDE.U32 R98, R147, R100, R98 ;  /* 0x0000006493627225 */ /* 0x000fe200078e0062 */
[----:B--2---:R-:W-:-:S04]  /*2320*/  LOP3.LUT R20, R20, 0xfffffffe, RZ, 0xc0, !PT ;  /* 0xfffffffe14147812 */ /* 0x004fc800078ec0ff */
[----:B------:R-:W-:-:S05]  /*2330*/  @P4 LOP3.LUT R20, R20, 0x1, RZ, 0xfc, !PT ;  /* 0x0000000114144812 */ /* 0x000fca00078efcff */
[----:B------:R0:W-:Y:S01]  /*2340*/  STL [R1+0x8], R20 ;  /* 0x0000081401007387 */ /* 0x0001e20000100800 */
[----:B------:R-:W-:Y:S02]  /*2350*/  SHF.R.S32.HI R3, RZ, 0x1f, R171 ;  /* 0x0000001fff037819 */ /* 0x000fe400000114ab */
[----:B------:R-:W-:Y:S02]  /*2360*/  SEL R93, R171, RZ, !P0 ;  /* 0x000000ffab5d7207 */ /* 0x000fe40004000000 */
[----:B------:R-:W-:-:S03]  /*2370*/  SEL R3, R3, RZ, !P0 ;  /* 0x000000ff03037207 */ /* 0x000fc60004000000 */
[----:B------:R-:W-:-:S04]  /*2380*/  IMAD.WIDE.U32 R90, R93, UR4, R4 ;  /* 0x000000045d5a7c25 */ /* 0x000fc8000f8e0004 */
[-C--:B------:R-:W-:Y:S02]  /*2390*/  IMAD R4, R186, R94.reuse, RZ ;  /* 0x0000005eba047224 */ /* 0x080fe400078e02ff */
[----:B------:R-:W-:Y:S02]  /*23a0*/  IMAD R10, R3, UR4, RZ ;  /* 0x00000004030a7c24 */ /* 0x000fe4000f8e02ff */
[C---:B------:R-:W-:Y:S02]  /*23b0*/  IMAD R31, R162.reuse, R95, R4 ;  /* 0x0000005fa21f7224 */ /* 0x040fe400078e0204 */
[----:B------:R-:W-:Y:S01]  /*23c0*/  IMAD R89, R93, UR5, R10 ;  /* 0x000000055d597c24 */ /* 0x000fe2000f8e020a */
[----:B------:R-:W-:Y:S01]  /*23d0*/  ULDC.64 UR4, c[0x0][0x328] ;  /* 0x0000ca0000047ab9 */ /* 0x000fe20000000a00 */
[----:B------:R-:W-:-:S04]  /*23e0*/  IMAD.WIDE.U32 R4, R162, R94, R22 ;  /* 0x0000005ea2047225 */ /* 0x000fc800078e0016 */
[----:B------:R-:W-:Y:S01]  /*23f0*/  IMAD.IADD R89, R91, 0x1, R89 ;  /* 0x000000015b597824 */ /* 0x000fe200078e0259 */
[----:B------:R-:W-:Y:S01]  /*2400*/  IADD3 R88, P0, R90, R4, RZ ;  /* 0x000000045a587210 */ /* 0x000fe20007f1e0ff */
[----:B------:R-:W-:Y:S01]  /*2410*/  IMAD R8, R3, UR4, RZ ;  /* 0x0000000403087c24 */ /* 0x000fe2000f8e02ff */
[----:B------:R-:W-:Y:S01]  /*2420*/  SEL R4, R35, RZ, P2 ;  /* 0x000000ff23047207 */ /* 0x000fe20001000000 */
[----:B------:R-:W-:Y:S01]  /*2430*/  IMAD R3, R186, R106, RZ ;  /* 0x0000006aba037224 */ /* 0x000fe200078e02ff */
[----:B------:R-:W-:Y:S01]  /*2440*/  IADD3.X R31, R89, R5, R31, P0, !PT ;  /* 0x00000005591f7210 */ /* 0x000fe200007fe41f */
[----:B------:R-:W-:Y:S01]  /*2450*/  IMAD R33, R93, UR5, R8 ;  /* 0x000000055d217c24 */ /* 0x000fe2000f8e0208 */
[----:B------:R-:W-:Y:S01]  /*2460*/  LOP3.LUT P0, RZ, R190, 0x4, RZ, 0xc0, !PT ;  /* 0x00000004beff7812 */ /* 0x000fe2000780c0ff */
[----:B------:R-:W-:Y:S01]  /*2470*/  IMAD R5, R162, R107, R3 ;  /* 0x0000006ba2057224 */ /* 0x000fe200078e0203 */
[----:B------:R-:W-:Y:S01]  /*2480*/  SEL R3, R35, RZ, P3 ;  /* 0x000000ff23037207 */ /* 0x000fe20001800000 */
[----:B------:R-:W-:Y:S01]  /*2490*/  IMAD.WIDE.U32 R92, R93, UR4, R6 ;  /* 0x000000045d5c7c25 */ /* 0x000fe2000f8e0006 */
[----:B------:R-:W-:-:S02]  /*24a0*/  SEL R7, R35, RZ, P4 ;  /* 0x000000ff23077207 */ /* 0x000fc40002000000 */
[----:B------:R-:W-:Y:S01]  /*24b0*/  IADD3 R118, P4, R162, R119, RZ ;  /* 0x00000077a2767210 */ /* 0x000fe20007f9e0ff */
[----:B------:R-:W-:Y:S01]  /*24c0*/  IMAD.IADD R3, R22, 0x1, R3 ;  /* 0x0000000116037824 */ /* 0x000fe200078e0203 */
[----:B------:R-:W-:Y:S01]  /*24d0*/  SEL R123, R123, 0xffffffe0, !P0 ;  /* 0xffffffe07b7b7807 */ /* 0x000fe20004000000 */
[----:B------:R-:W-:Y:S02]  /*24e0*/  IMAD.IADD R103, R103, 0x1, R5 ;  /* 0x0000000167677824 */ /* 0x000fe400078e0205 */
[----:B------:R-:W-:Y:S02]  /*24f0*/  IMAD.IADD R105, R5, 0x1, R105 ;  /* 0x0000000105697824 */ /* 0x000fe400078e0269 */
[----:B------:R-:W-:Y:S01]  /*2500*/  IMAD.IADD R5, R165, 0x1, R4 ;  /* 0x00000001a5057824 */ /* 0x000fe200078e0204 */
[----:B------:R-:W-:Y:S01]  /*2510*/  SHF.R.S32.HI R4, RZ, 0x1f, R3 ;  /* 0x0000001fff047819 */ /* 0x000fe20000011403 */
[----:B------:R-:W-:Y:S02]  /*2520*/  IMAD.IADD R8, R166, 0x1, R7 ;  /* 0x00000001a6087824 */ /* 0x000fe400078e0207 */
[----:B------:R-:W-:Y:S01]  /*2530*/  IMAD.WIDE.U32 R102, R147, R106, R102 ;  /* 0x0000006a93667225 */ /* 0x000fe200078e0066 */
[----:B------:R-:W-:-:S02]  /*2540*/  SHF.R.S32.HI R6, RZ, 0x1f, R5 ;  /* 0x0000001fff067819 */ /* 0x000fc40000011405 */
[CC--:B------:R-:W-:Y:S01]  /*2550*/  LEA.HI R15, R4.reuse, R3.reuse, RZ, 0x3 ;  /* 0x00000003040f7211 */ /* 0x0c0fe200078f18ff */
[----:B------:R-:W-:Y:S01]  /*2560*/  IMAD.WIDE.U32 R104, R147, R106, R104 ;  /* 0x0000006a93687225 */ /* 0x000fe200078e0068 */
[----:B------:R-:W-:Y:S02]  /*2570*/  LEA.HI R3, R4, R3, RZ, 0x6 ;  /* 0x0000000304037211 */ /* 0x000fe400078f30ff */
[----:B------:R-:W-:Y:S01]  /*2580*/  LEA.HI R4, R6, R5, RZ, 0x6 ;  /* 0x0000000506047211 */ /* 0x000fe200078f30ff */
[----:B------:R-:W-:Y:S01]  /*2590*/  IMAD.WIDE.U32 R94, R94, 0x60, RZ ;  /* 0x000000605e5e7825 */ /* 0x000fe200078e00ff */
[----:B------:R-:W-:Y:S02]  /*25a0*/  SHF.R.S32.HI R3, RZ, 0x6, R3 ;  /* 0x00000006ff037819 */ /* 0x000fe40000011403 */
[----:B------:R-:W-:Y:S01]  /*25b0*/  SHF.R.S32.HI R7, RZ, 0x6, R4 ;  /* 0x00000006ff077819 */ /* 0x000fe20000011404 */
[----:B------:R-:W-:Y:S01]  /*25c0*/  IMAD.X R119, R186, 0x1, R21, P4 ;  /* 0x00000001ba777824 */ /* 0x000fe200020e0615 */
[----:B------:R-:W-:Y:S01]  /*25d0*/  LOP3.LUT R4, R174, 0x38, R15, 0xf8, !PT ;  /* 0x00000038ae047812 */ /* 0x000fe200078ef80f */
[C---:B------:R-:W-:Y:S01]  /*25e0*/  IMAD R146, R3.reuse, 0x1800, R176 ;  /* 0x0000180003927824 */ /* 0x040fe200078e02b0 */
[----:B------:R-:W-:Y:S01]  /*25f0*/  SHF.R.S32.HI R11, RZ, 0x1f, R8 ;  /* 0x0000001fff0b7819 */ /* 0x000fe20000011408 */
[--C-:B------:R-:W-:Y:S01]  /*2600*/  IMAD R144, R3, 0x1800, R177.reuse ;  /* 0x0000180003907824 */ /* 0x100fe200078e02b1 */
[----:B------:R-:W-:Y:S01]  /*2610*/  LOP3.LUT R3, R4, R175, RZ, 0x3c, !PT ;  /* 0x000000af04037212 */ /* 0x000fe200078e3cff */
[C---:B------:R-:W-:Y:S01]  /*2620*/  IMAD R142, R7.reuse, 0x1800, R177 ;  /* 0x00001800078e7824 */ /* 0x040fe200078e02b1 */
[----:B------:R-:W-:Y:S01]  /*2630*/  LEA.HI R5, R6, R5, RZ, 0x3 ;  /* 0x0000000506057211 */ /* 0x000fe200078f18ff */
[----:B------:R-:W-:Y:S01]  /*2640*/  IMAD R145, R7, 0x1800, R176 ;  /* 0x0000180007917824 */ /* 0x000fe200078e02b0 */
[----:B------:R-:W-:Y:S01]  /*2650*/  IADD3 R146, R146, R3, RZ ;  /* 0x0000000392927210 */ /* 0x000fe20007ffe0ff */
[----:B------:R-:W-:Y:S01]  /*2660*/  IMAD R7, R107, 0x60, RZ ;  /* 0x000000606b077824 */ /* 0x000fe200078e02ff */
[----:B------:R-:W-:Y:S01]  /*2670*/  LEA.HI R13, R11, R8, RZ, 0x3 ;  /* 0x000000080b0d7211 */ /* 0x000fe200078f18ff */
[----:B------:R-:W-:Y:S01]  /*2680*/  IMAD.IADD R125, R95, 0x1, R125 ;  /* 0x000000015f7d7824 */ /* 0x000fe200078e027d */
[----:B------:R-:W-:-:S02]  /*2690*/  LOP3.LUT R3, R172, 0x38, R5, 0xf8, !PT ;  /* 0x00000038ac037812 */ /* 0x000fc400078ef805 */
[----:B------:R-:W-:Y:S02]  /*26a0*/  LEA.HI R8, R11, R8, RZ, 0x6 ;  /* 0x000000080b087211 */ /* 0x000fe400078f30ff */
[----:B------:R-:W-:Y:S02]  /*26b0*/  LOP3.LUT R3, R3, R200, RZ, 0x3c, !PT ;  /* 0x000000c803037212 */ /* 0x000fe400078e3cff */
[----:B------:R-:W-:Y:S02]  /*26c0*/  SHF.R.S32.HI R8, RZ, 0x6, R8 ;  /* 0x00000006ff087819 */ /* 0x000fe40000011408 */
[----:B------:R-:W-:Y:S01]  /*26d0*/  LOP3.LUT R4, R174, 0x38, R13, 0xf8, !PT ;  /* 0x00000038ae047812 */ /* 0x000fe200078ef80d */
[----:B------:R-:W-:Y:S01]  /*26e0*/  IMAD.IADD R142, R142, 0x1, R3 ;  /* 0x000000018e8e7824 */ /* 0x000fe200078e0203 */
[----:B------:R-:W-:Y:S01]  /*26f0*/  LOP3.LUT R9, R172, 0x38, R15, 0xf8, !PT ;  /* 0x00000038ac097812 */ /* 0x000fe200078ef80f */
[----:B------:R-:W-:Y:S01]  /*2700*/  IMAD R143, R8, 0x1800, R176 ;  /* 0x00001800088f7824 */ /* 0x000fe200078e02b0 */
[----:B------:R-:W-:Y:S01]  /*2710*/  LOP3.LUT R4, R4, R175, RZ, 0x3c, !PT ;  /* 0x000000af04047212 */ /* 0x000fe200078e3cff */
[----:B------:R-:W-:Y:S01]  /*2720*/  IMAD R137, R8, 0x1800, R177 ;  /* 0x0000180008897824 */ /* 0x000fe200078e02b1 */
[----:B------:R-:W-:-:S02]  /*2730*/  SHF.R.S32.HI R3, RZ, 0x1f, R147 ;  /* 0x0000001fff037819 */ /* 0x000fc40000011493 */
[----:B------:R-:W-:Y:S01]  /*2740*/  LOP3.LUT R6, R174, 0x38, R5, 0xf8, !PT ;  /* 0x00000038ae067812 */ /* 0x000fe200078ef805 */
[----:B------:R-:W-:Y:S01]  /*2750*/  IMAD.IADD R143, R143, 0x1, R4 ;  /* 0x000000018f8f7824 */ /* 0x000fe200078e0204 */
[----:B------:R-:W-:Y:S01]  /*2760*/  LOP3.LUT R9, R9, R200, RZ, 0x3c, !PT ;  /* 0x000000c809097212 */ /* 0x000fe200078e3cff */
[----:B------:R-:W-:Y:S01]  /*2770*/  IMAD R4, R3, R100, RZ ;  /* 0x0000006403047224 */ /* 0x000fe200078e02ff */
[----:B------:R-:W-:Y:S02]  /*2780*/  LOP3.LUT R6, R6, R175, RZ, 0x3c, !PT ;  /* 0x000000af06067212 */ /* 0x000fe400078e3cff */
[----:B------:R-:W-:Y:S01]  /*2790*/  SHF.R.S32.HI R114, RZ, 0x3, R15 ;  /* 0x00000003ff727819 */ /* 0x000fe2000001140f */
[----:B------:R-:W-:Y:S01]  /*27a0*/  IMAD.IADD R144, R144, 0x1, R9 ;  /* 0x0000000190907824 */ /* 0x000fe200078e0209 */
[--C-:B------:R-:W-:Y:S01]  /*27b0*/  LOP3.LUT R9, R172, 0x38, R13.reuse, 0xf8, !PT ;  /* 0x00000038ac097812 */ /* 0x100fe200078ef80d */
[----:B------:R-:W-:Y:S01]  /*27c0*/  IMAD R25, R147, R101, R4 ;  /* 0x0000006593197224 */ /* 0x000fe200078e0204 */
[----:B------:R-:W-:Y:S01]  /*27d0*/  SHF.R.S32.HI R112, RZ, 0x3, R13 ;  /* 0x00000003ff707819 */ /* 0x000fe2000001140d */
[----:B------:R-:W-:Y:S01]  /*27e0*/  IMAD R4, R3, R106, RZ ;  /* 0x0000006a03047224 */ /* 0x000fe200078e02ff */
[----:B------:R-:W-:Y:S01]  /*27f0*/  SEL R3, RZ, 0x20, P1 ;  /* 0x00000020ff037807 */ /* 0x000fe20000800000 */
[----:B------:R-:W-:Y:S01]  /*2800*/  IMAD.IADD R145, R145, 0x1, R6 ;  /* 0x0000000191917824 */ /* 0x000fe200078e0206 */
[----:B------:R-:W-:Y:S01]  /*2810*/  LOP3.LUT R6, R9, R200, RZ, 0x3c, !PT ;  /* 0x000000c809067212 */ /* 0x000fe200078e3cff */
[----:B------:R-:W-:Y:S01]  /*2820*/  IMAD R9, R147, R107, R4 ;  /* 0x0000006b93097224 */ /* 0x000fe200078e0204 */
[----:B------:R-:W-:Y:S01]  /*2830*/  LOP3.LUT R4, R174, 0x18, R22, 0xf8, !PT ;  /* 0x00000018ae047812 */ /* 0x000fe200078ef816 */
[----:B------:R-:W-:Y:S01]  /*2840*/  IMAD.WIDE.U32 R106, R106, 0x60, RZ ;  /* 0x000000606a6a7825 */ /* 0x000fe200078e00ff */
[----:B------:R-:W-:-:S02]  /*2850*/  LOP3.LUT R15, R15, 0xfffffff8, RZ, 0xc0, !PT ;  /* 0xfffffff80f0f7812 */ /* 0x000fc400078ec0ff */
[----:B------:R-:W-:Y:S01]  /*2860*/  LOP3.LUT R27, R4, R175, RZ, 0x3c, !PT ;  /* 0x000000af041b7212 */ /* 0x000fe200078e3cff */
[----:B------:R-:W-:Y:S01]  /*2870*/  IMAD.WIDE.U32 R100, R100, 0x60, RZ ;  /* 0x0000006064647825 */ /* 0x000fe200078e00ff */
[----:B------:R-:W-:Y:S02]  /*2880*/  LOP3.LUT R14, R5, 0xfffffff8, RZ, 0xc0, !PT ;  /* 0xfffffff8050e7812 */ /* 0x000fe400078ec0ff */
[----:B------:R-:W-:Y:S01]  /*2890*/  IADD3 R27, R176, R27, RZ ;  /* 0x0000001bb01b7210 */ /* 0x000fe20007ffe0ff */
[----:B------:R-:W-:Y:S01]  /*28a0*/  IMAD.IADD R137, R137, 0x1, R6 ;  /* 0x0000000189897824 */ /* 0x000fe200078e0206 */
[----:B------:R-:W-:Y:S01]  /*28b0*/  LOP3.LUT R13, R13, 0xfffffff8, RZ, 0xc0, !PT ;  /* 0xfffffff80d0d7812 */ /* 0x000fe200078ec0ff */
[----:B------:R-:W-:Y:S01]  /*28c0*/  IMAD.IADD R126, R107, 0x1, R7 ;  /* 0x000000016b7e7824 */ /* 0x000fe200078e0207 */
[C---:B------:R-:W-:Y:S01]  /*28d0*/  LOP3.LUT R3, R12.reuse, R3, RZ, 0xfc, !PT ;  /* 0x000000030c037212 */ /* 0x040fe200078efcff */
[----:B------:R-:W-:Y:S01]  /*28e0*/  IMAD.IADD R26, R97, 0x1, R25 ;  /* 0x00000001611a7824 */ /* 0x000fe200078e0219 */
[----:B------:R-:W-:Y:S01]  /*28f0*/  IADD3 R25, R25, R99, RZ ;  /* 0x0000006319197210 */ /* 0x000fe20007ffe0ff */
[----:B------:R-:W-:Y:S01]  /*2900*/  IMAD.IADD R21, R103, 0x1, R9 ;  /* 0x0000000167157824 */ /* 0x000fe200078e0209 */
[----:B------:R-:W-:Y:S01]  /*2910*/  SHF.R.S32.HI R113, RZ, 0x3, R5 ;  /* 0x00000003ff717819 */ /* 0x000fe20000011405 */
[----:B0-----:R-:W-:Y:S01]  /*2920*/  IMAD.IADD R20, R9, 0x1, R105 ;  /* 0x0000000109147824 */ /* 0x001fe200078e0269 */
[----:B------:R-:W-:Y:S01]  /*2930*/  LOP3.LUT R12, R12, 0x1, RZ, 0xc0, !PT ;  /* 0x000000010c0c7812 */ /* 0x000fe200078ec0ff */
[----:B------:R-:W-:Y:S01]  /*2940*/  IMAD.IADD R127, R101, 0x1, R127 ;  /* 0x00000001657f7824 */ /* 0x000fe200078e027f */
[----:B------:R-:W-:Y:S01]  /*2950*/  SHF.R.S32.HI R111, RZ, 0x1f, R15 ;  /* 0x0000001fff6f7819 */ /* 0x000fe2000001140f */
[----:B------:R-:W-:Y:S01]  /*2960*/  IMAD.IADD R136, R123, 0x1, R27 ;  /* 0x000000017b887824 */ /* 0x000fe200078e021b */
[----:B------:R-:W-:Y:S01]  /*2970*/  SHF.R.S32.HI R110, RZ, 0x1f, R14 ;  /* 0x0000001fff6e7819 */ /* 0x000fe2000001140e */
[----:B------:R-:W-:Y:S01]  /*2980*/  IMAD.IADD R6, R93, 0x1, R33 ;  /* 0x000000015d067824 */ /* 0x000fe200078e0221 */
[----:B------:R-:W-:-:S02]  /*2990*/  SHF.R.S32.HI R109, RZ, 0x1f, R13 ;  /* 0x0000001fff6d7819 */ /* 0x000fc4000001140d */
[C---:B------:R-:W-:Y:S02]  /*29a0*/  LOP3.LUT R11, R3.reuse, 0x2, RZ, 0xc0, !PT ;  /* 0x00000002030b7812 */ /* 0x040fe400078ec0ff */
[C---:B------:R-:W-:Y:S02]  /*29b0*/  LOP3.LUT R10, R3.reuse, 0x4, RZ, 0xc0, !PT ;  /* 0x00000004030a7812 */ /* 0x040fe400078ec0ff */
[C---:B------:R-:W-:Y:S02]  /*29c0*/  LOP3.LUT R9, R3.reuse, 0x8, RZ, 0xc0, !PT ;  /* 0x0000000803097812 */ /* 0x040fe400078ec0ff */
[C---:B------:R-:W-:Y:S02]  /*29d0*/  LOP3.LUT R8, R3.reuse, 0x10, RZ, 0xc0, !PT ;  /* 0x0000001003087812 */ /* 0x040fe400078ec0ff */
[----:B------:R-:W-:-:S07]  /*29e0*/  LOP3.LUT R7, R3, 0x20, RZ, 0xc0, !PT ;  /* 0x0000002003077812 */ /* 0x000fce00078ec0ff */
.L_x_1431:
[----:B--23--:R-:W2:Y:S01]  /*29f0*/  LDL.LU R32, [R1+0x8] ;  /* 0x0000080001207983 */ /* 0x00cea20000300800 */
[----:B------:R-:W-:Y:S01]  /*2a00*/  VIADD R35, R24, 0xffffffff ;  /* 0xffffffff18237836 */ /* 0x000fe20000000000 */
[----:B------:R-:W0:Y:S01]  /*2a10*/  LDC.64 R120, c[0x0][0x2d8] ;  /* 0x0000b600ff787b82 */ /* 0x000e220000000a00 */
[----:B------:R-:W-:Y:S01]  /*2a20*/  IMAD R43, R19, 0x4800, R27 ;  /* 0x00004800132b7824 */ /* 0x000fe200078e021b */
[----:B------:R-:W-:Y:S05]  /*2a30*/  YIELD ;  /* 0x0000000000007946 */ /* 0x000fea0003800000 */
[----:B------:R-:W-:Y:S01]  /*2a40*/  SHF.R.S32.HI R33, RZ, 0x1f, R35 ;  /* 0x0000001fff217819 */ /* 0x000fe20000011423 */
[-C--:B------:R-:W-:Y:S01]  /*2a50*/  IMAD R3, R125, R35.reuse, RZ ;  /* 0x000000237d037224 */ /* 0x080fe200078e02ff */
[----:B------:R-:W1:Y:S01]  /*2a60*/  LDC R117, c[0x0][0x3d4] ;  /* 0x0000f500ff757b82 */ /* 0x000e620000000800 */
[----:B------:R-:W-:Y:S01]  /*2a70*/  IMAD.WIDE.U32 R130, R94, R35, RZ ;  /* 0x000000235e827225 */ /* 0x000fe200078e00ff */
[----:B------:R-:W-:Y:S03]  /*2a80*/  BSSY B0, `(.L_x_1332) ;  /* 0x000076d000007945 */ /* 0x000fe60003800000 */
[----:B------:R-:W-:Y:S01]  /*2a90*/  IMAD R3, R33, R94, R3 ;  /* 0x0000005e21037224 */ /* 0x000fe200078e0203 */
[----:B------:R-:W-:Y:S01]  /*2aa0*/  IADD3 R5, P5, R88, R130, RZ ;  /* 0x0000008258057210 */ /* 0x000fe20007fbe0ff */
[----:B------:R-:W-:-:S02]  /*2ab0*/  IMAD R43, R43, 0x2, R116 ;  /* 0x000000022b2b7824 */ /* 0x000fc400078e0274 */
[----:B------:R-:W-:Y:S01]  /*2ac0*/  IMAD.IADD R84, R131, 0x1, R3 ;  /* 0x0000000183547824 */ /* 0x000fe200078e0203 */
[----:B------:R-:W-:-:S04]  /*2ad0*/  IADD3 R3, P1, P4, R88, R130, R133 ;  /* 0x0000008258037210 */ /* 0x000fc80007c3e085 */
[----:B------:R-:W-:Y:S02]  /*2ae0*/  IADD3.X R4, R31, R84, R132, P1, P4 ;  /* 0x000000541f047210 */ /* 0x000fe40000fe8484 */
[----:B------:R-:W-:Y:S02]  /*2af0*/  ISETP.GT.AND P1, PT, R35, R124, PT ;  /* 0x0000007c2300720c */ /* 0x000fe40003f24270 */
[-C--:B0-----:R-:W-:Y:S02]  /*2b00*/  LEA R44, P0, R5, R120.reuse, 0x1 ;  /* 0x00000078052c7211 */ /* 0x081fe400078008ff */
[----:B------:R-:W-:Y:S02]  /*2b10*/  IADD3.X R24, R84, R31, RZ, P5, !PT ;  /* 0x0000001f54187210 */ /* 0x000fe40002ffe4ff */
[----:B------:R-:W-:Y:S02]  /*2b20*/  LEA R40, P5, R3, R120, 0x1 ;  /* 0x0000007803287211 */ /* 0x000fe400078a08ff */
[----:B------:R-:W-:Y:S01]  /*2b30*/  LEA.HI.X R45, R5, R121, R24, 0x1, P0 ;  /* 0x00000079052d7211 */ /* 0x000fe200000f0c18 */
[----:B------:R-:W-:Y:S01]  /*2b40*/  IMAD.MOV.U32 R24, RZ, RZ, R35 ;  /* 0x000000ffff187224 */ /* 0x000fe200078e0023 */
[----:B-1----:R-:W-:-:S02]  /*2b50*/  ISETP.GE.AND P0, PT, R117, 0x1, PT ;  /* 0x000000017500780c */ /* 0x002fc40003f06270 */
[----:B------:R-:W-:Y:S01]  /*2b60*/  LEA.HI.X R41, R3, R121, R4, 0x1, P5 ;  /* 0x0000007903297211 */ /* 0x000fe200028f0c04 */
[----:B------:R-:W-:-:S04]  /*2b70*/  IMAD R3, R19, 0x4800, R136 ;  /* 0x0000480013037824 */ /* 0x000fc800078e0288 */
[----:B------:R-:W-:Y:S01]  /*2b80*/  IMAD R42, R3, 0x2, R116 ;  /* 0x00000002032a7824 */ /* 0x000fe200078e0274 */
[----:B--2---:R-:W-:-:S04]  /*2b90*/  LOP3.LUT R32, R32, 0xfffffffd, RZ, 0xc0, !PT ;  /* 0xfffffffd20207812 */ /* 0x004fc800078ec0ff */
[----:B------:R-:W-:-:S05]  /*2ba0*/  @P1 LOP3.LUT R32, R32, 0x2, RZ, 0xfc, !PT ;  /* 0x0000000220201812 */ /* 0x000fca00078efcff */
[----:B------:R0:W-:Y:S01]  /*2bb0*/  STL [R1+0x8], R32 ;  /* 0x0000082001007387 */ /* 0x0001e20000100800 */
[----:B------:R-:W-:Y:S05]  /*2bc0*/  @!P0 BRA `(.L_x_1333) ;  /* 0x00000070007c8947 */ /* 0x000fea0003800000 */
[----:B------:R-:W-:Y:S01]  /*2bd0*/  ULDC.U8 UR4, c[0x0][0x3f0] ;  /* 0x0000fc0000047ab9 */ /* 0x000fe20000000000 */
[-C--:B------:R-:W-:Y:S01]  /*2be0*/  IMAD R3, R126, R35.reuse, RZ ;  /* 0x000000237e037224 */ /* 0x080fe200078e02ff */
[----:B------:R-:W-:Y:S01]  /*2bf0*/  ISETP.NE.AND P0, PT, RZ, UR4, PT ;  /* 0x00000004ff007c0c */ /* 0x000fe2000bf05270 */
[-C--:B------:R-:W-:Y:S02]  /*2c00*/  IMAD R5, R127, R35.reuse, RZ ;  /* 0x000000237f057224 */ /* 0x080fe400078e02ff */
[C---:B------:R-:W-:Y:S02]  /*2c10*/  IMAD R3, R33.reuse, R106, R3 ;  /* 0x0000006a21037224 */ /* 0x040fe400078e0203 */
[----:B------:R-:W-:Y:S02]  /*2c20*/  IMAD R33, R33, R100, R5 ;  /* 0x0000006421217224 */ /* 0x000fe400078e0205 */
[----:B------:R-:W-:Y:S02]  /*2c30*/  IMAD R5, R24, -0x60, R2 ;  /* 0xffffffa018057824 */ /* 0x000fe400078e0202 */
[----:B------:R-:W-:-:S03]  /*2c40*/  IMAD.WIDE.U32 R82, R106, R35, RZ ;  /* 0x000000236a527225 */ /* 0x000fc600078e00ff */
[----:B------:R-:W-:Y:S01]  /*2c50*/  VIMNMX R5, R5, 0x60, PT ;  /* 0x0000006005057848 */ /* 0x000fe20003fe0100 */
[----:B------:R-:W-:-:S04]  /*2c60*/  IMAD.WIDE.U32 R80, R100, R35, RZ ;  /* 0x0000002364507225 */ /* 0x000fc800078e00ff */
[----:B------:R-:W-:Y:S02]  /*2c70*/  IMAD.IADD R3, R83, 0x1, R3 ;  /* 0x0000000153037824 */ /* 0x000fe400078e0203 */
        /* <DEDUP_REMOVED lines=22> */
[----:B------:R-:W-:Y:S01]  /*2de0*/  IADD3.X R34, R3, R21, RZ, P4, !PT ;  /* 0x0000001503227210 */ /* 0x000fe200027fe4ff */
[----:B------:R-:W-:Y:S01]  /*2df0*/  VIADD R38, R16, 0x10 ;  /* 0x0000001010267836 */ /* 0x000fe20000000000 */
[----:B0-----:R-:W-:Y:S01]  /*2e00*/  LEA R32, P4, R33, UR4, 0x1 ;  /* 0x0000000421207c11 */ /* 0x001fe2000f8808ff */
[----:B------:R-:W-:Y:S01]  /*2e10*/  IMAD.X R46, R4, 0x1, R26, P1 ;  /* 0x00000001042e7824 */ /* 0x000fe200008e061a */
[----:B------:R-:W-:Y:S02]  /*2e20*/  ISETP.GE.AND P1, PT, R16, R117, PT ;  /* 0x000000751000720c */ /* 0x000fe40003f26270 */
[----:B------:R-:W-:-:S02]  /*2e30*/  CS2R R128, SRZ ;  /* 0x0000000000807805 */ /* 0x000fc4000001ff00 */
[----:B------:R-:W-:Y:S02]  /*2e40*/  LEA.HI.X R33, R33, UR5, R34, 0x1, P4 ;  /* 0x0000000521217c11 */ /* 0x000fe4000a0f0c22 */
[----:B------:R-:W-:Y:S02]  /*2e50*/  CS2R R86, SRZ ;  /* 0x0000000000567805 */ /* 0x000fe4000001ff00 */
[C---:B------:R-:W-:Y:S02]  /*2e60*/  LEA R34, P4, R35.reuse, UR6, 0x1 ;  /* 0x0000000623227c11 */ /* 0x040fe4000f8808ff */
[----:B------:R-:W-:Y:S02]  /*2e70*/  CS2R R130, SRZ ;  /* 0x0000000000827805 */ /* 0x000fe4000001ff00 */
[----:B------:R-:W-:Y:S01]  /*2e80*/  CS2R R120, SRZ ;  /* 0x0000000000787805 */ /* 0x000fe2000001ff00 */
[----:B------:R-:W-:Y:S01]  /*2e90*/  ULDC.64 UR8, c[0x0][0x208] ;  /* 0x0000820000087ab9 */ /* 0x000fe20000000a00 */
[----:B------:R-:W-:Y:S01]  /*2ea0*/  LEA.HI.X R35, R35, UR7, R46, 0x1, P4 ;  /* 0x0000000723237c11 */ /* 0x000fe2000a0f0c2e */
[----:B------:R-:W-:Y:S01]  /*2eb0*/  VIADD R46, R16, 0x30 ;  /* 0x00000030102e7836 */ /* 0x000fe20000000000 */
[-C--:B------:R-:W-:Y:S01]  /*2ec0*/  ISETP.GE.AND P4, PT, R38, R117.reuse, PT ;  /* 0x000000752600720c */ /* 0x080fe20003f86270 */
[----:B------:R-:W-:Y:S01]  /*2ed0*/  VIADD R38, R16, 0x20 ;  /* 0x0000002010267836 */ /* 0x000fe20000000000 */
[----:B------:R1:W5:Y:S04]  /*2ee0*/  @!P1 LDG.E.64 R128, desc[UR8][R32.64] ;  /* 0x0000000820809981 */ /* 0x000368000c1e1b00 */
[----:B------:R1:W5:Y:S01]  /*2ef0*/  @!P1 LDG.E.64 R130, desc[UR8][R34.64] ;  /* 0x0000000822829981 */ /* 0x000362000c1e1b00 */
[----:B------:R-:W-:-:S06]  /*2f00*/  ISETP.GE.AND P1, PT, R38, R117, PT ;  /* 0x000000752600720c */ /* 0x000fcc0003f26270 */
[----:B------:R1:W5:Y:S04]  /*2f10*/  @!P4 LDG.E.64 R86, desc[UR8][R32.64+0x20] ;  /* 0x000020082056c981 */ /* 0x000368000c1e1b00 */
[----:B------:R1:W5:Y:S01]  /*2f20*/  @!P4 LDG.E.64 R120, desc[UR8][R34.64+0x20] ;  /* 0x000020082278c981 */ /* 0x000362000c1e1b00 */
[----:B------:R-:W-:Y:S02]  /*2f30*/  ISETP.GE.AND P4, PT, R46, R117, PT ;  /* 0x000000752e00720c */ /* 0x000fe40003f86270 */
[----:B------:R-:W-:Y:S02]  /*2f40*/  CS2R R78, SRZ ;  /* 0x00000000004e7805 */ /* 0x000fe4000001ff00 */
[----:B------:R-:W-:Y:S02]  /*2f50*/  CS2R R84, SRZ ;  /* 0x0000000000547805 */ /* 0x000fe4000001ff00 */
[----:B------:R-:W-:-:S02]  /*2f60*/  CS2R R74, SRZ ;  /* 0x00000000004a7805 */ /* 0x000fc4000001ff00 */
[----:B------:R-:W-:Y:S01]  /*2f70*/  CS2R R76, SRZ ;  /* 0x00000000004c7805 */ /* 0x000fe2000001ff00 */
[C---:B------:R-:W-:Y:S01]  /*2f80*/  VIADD R38, R16.reuse, 0x40 ;  /* 0x0000004010267836 */ /* 0x040fe20000000000 */
[----:B------:R-:W-:Y:S01]  /*2f90*/  IADD3 R46, R16, 0x50, RZ ;  /* 0x00000050102e7810 */ /* 0x000fe20007ffe0ff */
        /* <DEDUP_REMOVED lines=14> */
.L_x_1336:
[----:B------:R-:W-:Y:S05]  /*3080*/  BSYNC B1 ;  /* 0x0000000000017941 */ /* 0x000fea0003800000 */
.L_x_1335:
        /* <DEDUP_REMOVED lines=13> */
[----:B------:R-:W-:Y:S01]  /*3160*/  CS2R R64, SRZ ;  /* 0x0000000000407805 */ /* 0x000fe2000001ff00 */
[----:B------:R-:W-:Y:S01]  /*3170*/  IMAD.MOV.U32 R135, RZ, RZ, R67 ;  /* 0x000000ffff877224 */ /* 0x000fe200078e0043 */
[----:B------:R-:W-:Y:S06]  /*3180*/  @P4 BRA `(.L_x_1338) ;  /* 0x0000000000b84947 */ /* 0x000fec0003800000 */
[----:B------:R-:W-:Y:S01]  /*3190*/  IADD3 R82, P1, P5, R102, R82, R108 ;  /* 0x0000005266527210 */ /* 0x000fe20007d3e06c */
[----:B------:R-:W-:Y:S01]  /*31a0*/  ULDC.64 UR4, c[0x0][0x3c8] ;  /* 0x0000f20000047ab9 */ /* 0x000fe20000000a00 */
[----:B------:R-:W-:Y:S01]  /*31b0*/  ULDC.64 UR6, c[0x0][0x3e0] ;  /* 0x0000f80000067ab9 */ /* 0x000fe20000000a00 */
[----:B------:R-:W-:Y:S02]  /*31c0*/  CS2R R62, SRZ ;  /* 0x00000000003e7805 */ /* 0x000fe4000001ff00 */
[----:B-1----:R-:W-:Y:S02]  /*31d0*/  IADD3.X R33, R21, R3, R28, P1, P5 ;  /* 0x0000000315217210 */ /* 0x002fe40000fea41c */
[----:B------:R-:W-:Y:S02]  /*31e0*/  CS2R R64, SRZ ;  /* 0x0000000000407805 */ /* 0x000fe4000001ff00 */
[----:B------:R-:W-:Y:S01]  /*31f0*/  IADD3 R80, P1, P5, R96, R80, R29 ;  /* 0x0000005060507210 */ /* 0x000fe20007d3e01d */
[----:B------:R-:W-:-:S03]  /*3200*/  ULDC.64 UR8, c[0x0][0x208] ;  /* 0x0000820000087ab9 */ /* 0x000fc60000000a00 */
[----:B------:R-:W-:Y:S01]  /*3210*/  IADD3.X R3, R26, R4, R30, P1, P5 ;  /* 0x000000041a037210 */ /* 0x000fe20000fea41e */
[----:B------:R-:W-:Y:S01]  /*3220*/  VIADD R4, R16, 0x10 ;  /* 0x0000001010047836 */ /* 0x000fe20000000000 */
[----:B0-----:R-:W-:-:S04]  /*3230*/  LEA R32, P1, R82, UR4, 0x1 ;  /* 0x0000000452207c11 */ /* 0x001fc8000f8208ff */
[----:B------:R-:W-:Y:S02]  /*3240*/  LEA.HI.X R33, R82, UR5, R33, 0x1, P1 ;  /* 0x0000000552217c11 */ /* 0x000fe400088f0c21 */
[----:B------:R-:W-:-:S04]  /*3250*/  LEA R34, P1, R80, UR6, 0x1 ;  /* 0x0000000650227c11 */ /* 0x000fc8000f8208ff */
[----:B------:R-:W-:Y:S02]  /*3260*/  LEA.HI.X R35, R80, UR7, R3, 0x1, P1 ;  /* 0x0000000750237c11 */ /* 0x000fe400088f0c03 */
[----:B------:R-:W-:Y:S02]  /*3270*/  ISETP.GE.AND P1, PT, R16, R117, PT ;  /* 0x000000751000720c */ /* 0x000fe40003f26270 */
        /* <DEDUP_REMOVED lines=28> */
[----:B------:R-:W-:-:S13]  /*3440*/  ISETP.GE.AND P1, PT, R4, R117, PT ;  /* 0x000000750400720c */ /* 0x000fda0003f26270 */
[----:B------:R2:W5:Y:S04]  /*3450*/  @!P1 LDG.E.64 R36, desc[UR8][R32.64+0xa0] ;  /* 0x0000a00820249981 */ /* 0x000568000c1e1b00 */
[----:B------:R2:W5:Y:S02]  /*3460*/  @!P1 LDG.E.64 R38, desc[UR8][R34.64+0xa0] ;  /* 0x0000a00822269981 */ /* 0x000564000c1e1b00 */
.L_x_1338:
[----:B------:R-:W-:Y:S05]  /*3470*/  BSYNC B1 ;  /* 0x0000000000017941 */ /* 0x000fea0003800000 */
.L_x_1337:
[----:B------:R-:W-:Y:S01]  /*3480*/  IMAD.MOV.U32 R3, RZ, RZ, R70 ;  /* 0x000000ffff037224 */ /* 0x000fe200078e0046 */
[----:B------:R-:W-:Y:S01]  /*3490*/  PRMT R156, R135, 0x5410, R134 ;  /* 0x00005410879c7816 */ /* 0x000fe20000000086 */
[----:B------:R-:W-:Y:S01]  /*34a0*/  IMAD.MOV.U32 R4, RZ, RZ, R71 ;  /* 0x000000ffff047224 */ /* 0x000fe200078e0047 */
[----:B------:R-:W-:Y:S01]  /*34b0*/  ULOP3.LUT UR4, UR60, 0x1, URZ, 0xfc, !UPT ;  /* 0x000000013c047892 */ /* 0x000fe2000f8efc3f */
[----:B012---:R-:W-:Y:S02]  /*34c0*/  IMAD.MOV.U32 R32, RZ, RZ, R74 ;  /* 0x000000ffff207224 */ /* 0x007fe400078e004a */
[----:B------:R-:W-:Y:S01]  /*34d0*/  IMAD.MOV.U32 R33, RZ, RZ, R86 ;  /* 0x000000ffff217224 */ /* 0x000fe200078e0056 */
[----:B------:R-:W-:Y:S01]  /*34e0*/  PRMT R157, R3, 0x5410, R4 ;  /* 0x00005410039d7816 */ /* 0x000fe20000000004 */
[----:B------:R-:W-:Y:S01]  /*34f0*/  IMAD.MOV.U32 R3, RZ, RZ, R75 ;  /* 0x000000ffff037224 */ /* 0x000fe200078e004b */
[----:B------:R-:W-:Y:S01]  /*3500*/  PRMT R159, R32, 0x7610, R159 ;  /* 0x00007610209f7816 */ /* 0x000fe2000000009f */
[----:B------:R-:W-:Y:S01]  /*3510*/  IMAD.MOV.U32 R32, RZ, RZ, R79 ;  /* 0x000000ffff207224 */ /* 0x000fe200078e004f */
[----:B------:R-:W-:Y:S01]  /*3520*/  MOV R4, R78 ;  /* 0x0000004e00047202 */ /* 0x000fe20000000f00 */
[----:B------:R-:W-:Y:S01]  /*3530*/  UISETP.NE.AND UP0, UPT, UR4, 0x3, UPT ;  /* 0x000000030400788c */ /* 0x000fe2000bf05270 */
[----:B------:R-:W-:Y:S01]  /*3540*/  PRMT R159, R159, 0x5410, R3 ;  /* 0x000054109f9f7816 */ /* 0x000fe20000000003 */
[----:B------:R-:W-:Y:S01]  /*3550*/  IMAD.MOV.U32 R3, RZ, RZ, R87 ;  /* 0x000000ffff037224 */ /* 0x000fe200078e0057 */
[----:B------:R-:W-:Y:S01]  /*3560*/  PRMT R204, R4, 0x5410, R32 ;  /* 0x0000541004cc7816 */ /* 0x000fe20000000020 */
[----:B------:R-:W-:Y:S01]  /*3570*/  IMAD.MOV.U32 R4, RZ, RZ, R128 ;  /* 0x000000ffff047224 */ /* 0x000fe200078e0080 */
[----:B------:R-:W-:Y:S01]  /*3580*/  PRMT R205, R33, 0x7610, R205 ;  /* 0x0000761021cd7816 */ /* 0x000fe200000000cd */
[----:B------:R-:W-:Y:S01]  /*3590*/  IMAD.MOV.U32 R32, RZ, RZ, R129 ;  /* 0x000000ffff207224 */ /* 0x000fe200078e0081 */
[----:B------:R-:W-:-:S02]  /*35a0*/  MOV R33, R68 ;  /* 0x0000004400217202 */ /* 0x000fc40000000f00 */
[----:B------:R-:W-:Y:S01]  /*35b0*/  PRMT R205, R205, 0x5410, R3 ;  /* 0x00005410cdcd7816 */ /* 0x000fe20000000003 */
[----:B------:R-:W-:Y:S01]  /*35c0*/  IMAD.MOV.U32 R3, RZ, RZ, R69 ;  /* 0x000000ffff037224 */ /* 0x000fe200078e0045 */
[----:B------:R-:W-:Y:S01]  /*35d0*/  PRMT R193, R4, 0x5410, R32 ;  /* 0x0000541004c17816 */ /* 0x000fe20000000020 */
[----:B------:R-:W-:Y:S01]  /*35e0*/  IMAD.MOV.U32 R4, RZ, RZ, R72 ;  /* 0x000000ffff047224 */ /* 0x000fe200078e0048 */
[----:B------:R-:W-:Y:S01]  /*35f0*/  PRMT R155, R155, 0x5410, R33 ;  /* 0x000054109b9b7816 */ /* 0x000fe20000000021 */
[----:B------:R-:W-:Y:S01]  /*3600*/  IMAD.MOV.U32 R32, RZ, RZ, R73 ;  /* 0x000000ffff207224 */ /* 0x000fe200078e0049 */
[----:B------:R-:W-:Y:S01]  /*3610*/  PLOP3.LUT P1, PT, PT, PT, UP0, 0x80, 0x0 ;  /* 0x000000000000781c */ /* 0x000fe20003f2f008 */
[----:B------:R-:W-:Y:S01]  /*3620*/  IMAD.MOV.U32 R33, RZ, RZ, R76 ;  /* 0x000000ffff217224 */ /* 0x000fe200078e004c */
        /* <DEDUP_REMOVED lines=13> */
[----:B-----5:R-:W-:Y:S02]  /*3700*/  MOV R33, R36 ;  /* 0x0000002400217202 */ /* 0x020fe40000000f00 */
[----:B------:R-:W-:Y:S01]  /*3710*/  PRMT R208, R208, 0x5410, R3 ;  /* 0x00005410d0d07816 */ /* 0x000fe20000000003 */
[----:B------:R-:W-:Y:S01]  /*3720*/  IMAD.MOV.U32 R3, RZ, RZ, R37 ;  /* 0x000000ffff037224 */ /* 0x000fe200078e0025 */
[----:B------:R-:W-:Y:S01]  /*3730*/  PRMT R203, R4, 0x5410, R32 ;  /* 0x0000541004cb7816 */ /* 0x000fe20000000020 */
[----:B------:R-:W-:Y:S01]  /*3740*/  IMAD.MOV.U32 R4, RZ, RZ, R46 ;  /* 0x000000ffff047224 */ /* 0x000fe200078e002e */
[----:B------:R-:W-:Y:S01]  /*3750*/  PRMT R81, R81, 0x5410, R33 ;  /* 0x0000541051517816 */ /* 0x000fe20000000021 */
[----:B------:R-:W-:-:S02]  /*3760*/  IMAD.MOV.U32 R32, RZ, RZ, R47 ;  /* 0x000000ffff207224 */ /* 0x000fc400078e002f */
[----:B------:R-:W-:Y:S01]  /*3770*/  IMAD.MOV.U32 R33, RZ, RZ, R50 ;  /* 0x000000ffff217224 */ /* 0x000fe200078e0032 */
[----:B------:R-:W-:Y:S01]  /*3780*/  PRMT R81, R3, 0x7610, R81 ;  /* 0x0000761003517816 */ /* 0x000fe20000000051 */
[----:B------:R-:W-:Y:S01]  /*3790*/  IMAD.MOV.U32 R3, RZ, RZ, R51 ;  /* 0x000000ffff037224 */ /* 0x000fe200078e0033 */
        /* <DEDUP_REMOVED lines=17> */
[----:B------:R-:W-:Y:S02]  /*38b0*/  IMAD.MOV.U32 R32, RZ, RZ, R49 ;  /* 0x000000ffff207224 */ /* 0x000fe400078e0031 */
        /* <DEDUP_REMOVED lines=11> */
[----:B------:R-:W-:Y:S02]  /*3970*/  IMAD.MOV.U32 R32, RZ, RZ, R61 ;  /* 0x000000ffff207224 */ /* 0x000fe400078e003d */
[----:B------:R-:W-:-:S03]  /*3980*/  IMAD.MOV.U32 R3, RZ, RZ, R65 ;  /* 0x000000ffff037224 */ /* 0x000fc600078e0041 */
[----:B------:R-:W-:Y:S02]  /*3990*/  PRMT R140, R32, 0x5410, R33 ;  /* 0x00005410208c7816 */ /* 0x000fe40000000021 */
[----:B------:R-:W-:Y:S01]  /*39a0*/  PRMT R152, R4, 0x5410, R3 ;  /* 0x0000541004987816 */ /* 0x000fe20000000003 */
[----:B------:R-:W-:Y:S06]  /*39b0*/  @!P1 BRA `(.L_x_1339) ;  /* 0x0000000000049947 */ /* 0x000fec0003800000 */
[----:B------:R-:W-:Y:S01]  /*39c0*/  BPT.TRAP 0x1 ;  /* 0x000000040000795c */ /* 0x000fe20000300000 */
.L_x_1339:
[----:B------:R-:W-:Y:S01]  /*39d0*/  LEA R4, R19, R18, 0x3 ;  /* 0x0000001213047211 */ /* 0x000fe200078e18ff */
[----:B------:R-:W-:Y:S01]  /*39e0*/  BSSY B1, `(.L_x_1340) ;  /* 0x0000004000017945 */ /* 0x000fe20003800000 */
[----:B------:R-:W-:-:S04]  /*39f0*/  SHF.L.U32 R3, R167, 0x1f, RZ ;  /* 0x0000001fa7037819 */ /* 0x000fc800000006ff */
[----:B------:R-:W0:Y:S02]  /*3a00*/  SYNCS.PHASECHK.TRANS64.TRYWAIT P5, [R4+URZ+0x2a890], R3 ;  /* 0x02a89003040075a7 */ /* 0x000e2400080a017f */
[----:B0-----:R-:W-:Y:S05]  /*3a10*/  @!P5 BRA `(.L_x_1341) ;  /* 0x0000022800d8d947 */ /* 0x001fea0003800000 */
.L_x_1738:
[----:B------:R-:W-:Y:S05]  /*3a20*/  BSYNC B1 ;  /* 0x0000000000017941 */ /* 0x000fea0003800000 */
.L_x_1340:
        /* <DEDUP_REMOVED lines=10> */
[--C-:B--2---:R-:W-:Y:S01]  /*3ad0*/  HADD2.F32 R170, -RZ, R35.reuse.H0_H0 ;  /* 0x20000023ffaa7230 */ /* 0x104fe20000004100 */
[----:B------:R-:W-:Y:S02]  /*3ae0*/  SHF.R.U32.HI R128, RZ, 0x10, R129 ;  /* 0x00000010ff807819 */ /* 0x000fe40000011681 */
[--C-:B------:R-:W-:Y:S01]  /*3af0*/  SHF.R.U64 R129, R130, 0x10, R131.reuse ;  /* 0x0000001082817819 */ /* 0x100fe20000001283 */
[----:B------:R-:W-:Y:S01]  /*3b00*/  HADD2.F32 R130, -RZ, R35.H1_H1 ;  /* 0x30000023ff827230 */ /* 0x000fe20000004100 */
[----:B------:R-:W-:Y:S01]  /*3b10*/  SHF.R.U32.HI R171, RZ, 0x10, R131 ;  /* 0x00000010ffab7819 */ /* 0x000fe20000011683 */
[----:B------:R-:W-:Y:S02]  /*3b20*/  HADD2.F32 R168, -RZ, R168.H0_H0 ;  /* 0x200000a8ffa87230 */ /* 0x000fe40000004100 */
[----:B------:R-:W-:Y:S02]  /*3b30*/  HADD2.F32 R194, -RZ, R129.H0_H0 ;  /* 0x20000081ffc27230 */ /* 0x000fe40000004100 */
[----:B------:R-:W-:-:S02]  /*3b40*/  HADD2.F32 R171, -RZ, R171.H0_H0 ;  /* 0x200000abffab7230 */ /* 0x000fc40000004100 */
[--C-:B------:R-:W-:Y:S02]  /*3b50*/  HADD2.F32 R129, -RZ, R33.reuse.H1_H1 ;  /* 0x30000021ff817230 */ /* 0x100fe40000004100 */
[----:B------:R-:W-:Y:S02]  /*3b60*/  HADD2.F32 R33, -RZ, R33.H0_H0 ;  /* 0x20000021ff217230 */ /* 0x000fe40000004100 */
[-C--:B------:R-:W-:Y:S01]  /*3b70*/  FMUL.FTZ R35, R130, R171.reuse ;  /* 0x000000ab82237220 */ /* 0x080fe20000410000 */
[----:B------:R-:W-:Y:S02]  /*3b80*/  HADD2.F32 R131, -RZ, R128.H0_H0 ;  /* 0x20000080ff837230 */ /* 0x000fe40000004100 */
[-C--:B------:R-:W-:Y:S01]  /*3b90*/  FMUL.FTZ R128, R129, R194.reuse ;  /* 0x000000c281807220 */ /* 0x080fe20000410000 */
[C---:B------:R-:W-:Y:S01]  /*3ba0*/  FMUL.FTZ R171, R170.reuse, R171 ;  /* 0x000000abaaab7220 */ /* 0x040fe20000410000 */
[C---:B------:R-:W-:Y:S02]  /*3bb0*/  FMUL.FTZ R194, R33.reuse, R194 ;  /* 0x000000c221c27220 */ /* 0x040fe40000410000 */
[-C--:B------:R-:W-:Y:S01]  /*3bc0*/  FFMA.FTZ R33, R33, R168.reuse, -R128 ;  /* 0x000000a821217223 */ /* 0x080fe20000010880 */
[-C--:B------:R-:W-:Y:S01]  /*3bd0*/  FFMA.FTZ R35, R170, R131.reuse, -R35 ;  /* 0x00000083aa237223 */ /* 0x080fe20000010823 */
        /* <DEDUP_REMOVED lines=8> */
[--C-:B------:R-:W-:Y:S02]  /*3c60*/  HADD2.F32 R32, -RZ, R34.reuse.H1_H1 ;  /* 0x30000022ff207230 */ /* 0x100fe40000004100 */
[-C--:B------:R-:W-:Y:S01]  /*3c70*/  FMUL.FTZ R203, R171, R131.reuse ;  /* 0x00000083abcb7220 */ /* 0x080fe20000410000 */
[----:B------:R-:W-:Y:S02]  /*3c80*/  HADD2.F32 R194, -RZ, R34.H0_H0 ;  /* 0x20000022ffc27230 */ /* 0x000fe40000004100 */
[----:B------:R-:W-:Y:S01]  /*3c90*/  FMUL.FTZ R34, R170, R131 ;  /* 0x00000083aa227220 */ /* 0x000fe20000410000 */
[----:B------:R-:W-:-:S02]  /*3ca0*/  HADD2.F32 R168, -RZ, R193.H0_H0 ;  /* 0x200000c1ffa87230 */ /* 0x000fc40000004100 */
        /* <DEDUP_REMOVED lines=8> */
[----:B------:R-:W-:-:S03]  /*3d30*/  F2FP.F16.F32.PACK_AB R128, R32, R131 ;  /* 0x000000832080723e */ /* 0x000fc600000000ff */
[----:B------:R-:W-:Y:S02]  /*3d40*/  IMAD.MOV.U32 R32, RZ, RZ, R34 ;  /* 0x000000ffff207224 */ /* 0x000fe400078e0022 */
[----:B------:R-:W-:-:S07]  /*3d50*/  IMAD.MOV.U32 R34, RZ, RZ, R128 ;  /* 0x000000ffff227224 */ /* 0x000fce00078e0080 */
.L_x_1347:
[----:B------:R-:W-:Y:S05]  /*3d60*/  BSYNC B3 ;  /* 0x0000000000037941 */ /* 0x000fea0003800000 */
.L_x_1346:
[----:B------:R-:W-:Y:S02]  /*3d70*/  ULDC.64 UR4, c[0x0][0x208] ;  /* 0x0000820000047ab9 */ /* 0x000fe40000000a00 */
[----:B--2---:R1:W-:Y:S03]  /*3d80*/  STG.E.128 desc[UR4][R44.64], R32 ;  /* 0x000000202c007986 */ /* 0x0043e6000c101d04 */
.L_x_1345:
[----:B------:R-:W-:Y:S05]  /*3d90*/  BSYNC B2 ;  /* 0x0000000000027941 */ /* 0x000fea0003800000 */
.L_x_1344:
        /* <DEDUP_REMOVED lines=48> */
.L_x_1351:
[----:B------:R-:W-:Y:S05]  /*40a0*/  BSYNC B3 ;  /* 0x0000000000037941 */ /* 0x000fea0003800000 */
.L_x_1350:
[----:B------:R-:W-:Y:S02]  /*40b0*/  ULDC.64 UR4, c[0x0][0x208] ;  /* 0x0000820000047ab9 */ /* 0x000fe40000000a00 */
[----:B--2---:R2:W-:Y:S03]  /*40c0*/  STG.E.128 desc[UR4][R44.64+0x40], R32 ;  /* 0x000040202c007986 */ /* 0x0045e6000c101d04 */
.L_x_1349:
[----:B------:R-:W-:Y:S05]  /*40d0*/  BSYNC B2 ;  /* 0x0000000000027941 */ /* 0x000fea0003800000 */
.L_x_1348:
        /* <DEDUP_REMOVED lines=8> */
[--C-:B------:R-:W-:Y:S02]  /*4160*/  SHF.R.U64 R128, R84, 0x10, R85.reuse ;  /* 0x0000001054807819 */ /* 0x100fe40000001255 */
[----:B------:R-:W-:Y:S01]  /*4170*/  SHF.R.U32.HI R84, RZ, 0x10, R85 ;  /* 0x00000010ff547819 */ /* 0x000fe20000011655 */
[----:B--2---:R-:W-:Y:S01]  /*4180*/  IMAD.MOV.U32 R85, RZ, RZ, R33 ;  /* 0x000000ffff557224 */ /* 0x004fe200078e0021 */
        /* <DEDUP_REMOVED lines=40> */
.L_x_1355:
[----:B------:R-:W-:Y:S05]  /*4410*/  BSYNC B3 ;  /* 0x0000000000037941 */ /* 0x000fea0003800000 */
.L_x_1354:
[----:B------:R-:W-:Y:S02]  /*4420*/  ULDC.64 UR4, c[0x0][0x208] ;  /* 0x0000820000047ab9 */ /* 0x000fe40000000a00 */
[----:B--2---:R3:W-:Y:S03]  /*4430*/  STG.E.128 desc[UR4][R44.64+0x80], R32 ;  /* 0x000080202c007986 */ /* 0x0047e6000c101d04 */
.L_x_1353:
[----:B------:R-:W-:Y:S05]  /*4440*/  BSYNC B2 ;  /* 0x0000000000027941 */ /* 0x000fea0003800000 */
.L_x_1352:
[----:B------:R-:W-:Y:S01]  /*4450*/  ISETP.NE.AND P0, PT, R9, RZ, PT ;  /* 0x000000ff0900720c */ /* 0x000fe20003f05270 */
[----:B------:R-:W-:-:S12]  /*4460*/  BSSY B2, `(.L_x_1356) ;  /* 0x0000034000027945 */ /* 0x000fd80003800000 */
[----:B------:R-:W-:Y:S05]  /*4470*/  @!P0 BRA `(.L_x_1357) ;  /* 0x0000000000c88947 */ /* 0x000fea0003800000 */
[----:B-123--:R1:W2:Y:S01]  /*4480*/  LDS.128 R32, [R42+0x3000] ;  /* 0x003000002a207984 */ /* 0x00e2a20000000c00 */
[----:B------:R-:W-:Y:S01]  /*4490*/  VIADD R78, R16, 0x30 ;  /* 0x00000030104e7836 */ /* 0x000fe20000000000 */
[----:B------:R-:W-:Y:S04]  /*44a0*/  BSSY B3, `(.L_x_1358) ;  /* 0x000002d000037945 */ /* 0x000fe80003800000 */
        /* <DEDUP_REMOVED lines=20> */
[-C--:B------:R-:W-:Y:S01]  /*45f0*/  FFMA.FTZ R32, R32, R77.reuse, -R33 ;  /* 0x0000004d20207223 */ /* 0x080fe20000010821 */
[----:B------:R-:W-:Y:S01]  /*4600*/  FFMA.FTZ R33, R35, R77, R86 ;  /* 0x0000004d23217223 */ /* 0x000fe20000010056 */
[-C--:B------:R-:W-:Y:S01]  /*4610*/  FFMA.FTZ R35, R75, R78.reuse, -R120 ;  /* 0x0000004e4b237223 */ /* 0x080fe20000010878 */
[----:B------:R-:W-:Y:S01]  /*4620*/  FFMA.FTZ R84, R76, R78, R79 ;  /* 0x0000004e4c547223 */ /* 0x000fe2000001004f */
[----:B------:R-:W-:-:S02]  /*4630*/  HADD2.F32 R78, -RZ, R206.H0_H0 ;  /* 0x200000ceff4e7230 */ /* 0x000fc40000004100 */
[----:B------:R-:W-:Y:S01]  /*4640*/  HADD2.F32 R79, -RZ, R206.H1_H1 ;  /* 0x300000ceff4f7230 */ /* 0x000fe20000004100 */
[----:B------:R-:W-:Y:S01]  /*4650*/  F2FP.F16.F32.PACK_AB R33, R33, R32 ;  /* 0x000000202121723e */ /* 0x000fe200000000ff */
[----:B------:R-:W-:Y:S01]  /*4660*/  HADD2.F32 R75, -RZ, R74.H1_H1 ;  /* 0x3000004aff4b7230 */ /* 0x000fe20000004100 */
[----:B------:R-:W-:Y:S01]  /*4670*/  F2FP.F16.F32.PACK_AB R35, R84, R35 ;  /* 0x000000235423723e */ /* 0x000fe200000000ff */
[----:B------:R-:W-:Y:S02]  /*4680*/  HADD2.F32 R76, -RZ, R34.H1_H1 ;  /* 0x30000022ff4c7230 */ /* 0x000fe40000004100 */
[----:B------:R-:W-:Y:S02]  /*4690*/  HADD2.F32 R74, -RZ, R74.H0_H0 ;  /* 0x2000004aff4a7230 */ /* 0x000fe40000004100 */
[----:B------:R-:W-:Y:S01]  /*46a0*/  FMUL.FTZ R85, R75, R78 ;  /* 0x0000004e4b557220 */ /* 0x000fe20000410000 */
[----:B------:R-:W-:Y:S02]  /*46b0*/  HADD2.F32 R34, -RZ, R34.H0_H0 ;  /* 0x20000022ff227230 */ /* 0x000fe40000004100 */
[----:B------:R-:W-:Y:S01]  /*46c0*/  FMUL.FTZ R87, R76, R79 ;  /* 0x0000004f4c577220 */ /* 0x000fe20000410000 */
[----:B------:R-:W-:-:S02]  /*46d0*/  HADD2.F32 R77, -RZ, R159.H0_H0 ;  /* 0x2000009fff4d7230 */ /* 0x000fc40000004100 */
        /* <DEDUP_REMOVED lines=9> */
.L_x_1359:
[----:B------:R-:W-:Y:S05]  /*4770*/  BSYNC B3 ;  /* 0x0000000000037941 */ /* 0x000fea0003800000 */
.L_x_1358:
[----:B------:R-:W-:Y:S02]  /*4780*/  ULDC.64 UR4, c[0x0][0x208] ;  /* 0x0000820000047ab9 */ /* 0x000fe40000000a00 */
[----:B--2---:R4:W-:Y:S03]  /*4790*/  STG.E.128 desc[UR4][R44.64+0xc0], R32 ;  /* 0x0000c0202c007986 */ /* 0x0049e6000c101d04 */
.L_x_1357:
[----:B------:R-:W-:Y:S05]  /*47a0*/  BSYNC B2 ;  /* 0x0000000000027941 */ /* 0x000fea0003800000 */
.L_x_1356:
        /* <DEDUP_REMOVED lines=16> */
[----:B------:R-:W-:-:S02]  /*48b0*/  HADD2.F32 R76, -RZ, R76.H0_H0 ;  /* 0x2000004cff4c7230 */ /* 0x000fc40000004100 */
[----:B------:R-:W-:Y:S02]  /*48c0*/  HADD2.F32 R34, -RZ, R33.H1_H1 ;  /* 0x30000021ff227230 */ /* 0x000fe40000004100 */
[--C-:B------:R-:W-:Y:S02]  /*48d0*/  HADD2.F32 R71, -RZ, R35.reuse.H1_H1 ;  /* 0x30000023ff477230 */ /* 0x100fe40000004100 */
[----:B------:R-:W-:Y:S02]  /*48e0*/  HADD2.F32 R35, -RZ, R35.H0_H0 ;  /* 0x20000023ff237230 */ /* 0x000fe40000004100 */
[----:B------:R-:W-:Y:S01]  /*48f0*/  FMUL.FTZ R78, R34, R73 ;  /* 0x00000049224e7220 */ /* 0x000fe20000410000 */
[----:B------:R-:W-:Y:S02]  /*4900*/  HADD2.F32 R33, -RZ, R33.H0_H0 ;  /* 0x20000021ff217230 */ /* 0x000fe40000004100 */
[-C--:B------:R-:W-:Y:S01]  /*4910*/  FMUL.FTZ R84, R71, R76.reuse ;  /* 0x0000004c47547220 */ /* 0x080fe20000410000 */
[----:B------:R-:W-:-:S02]  /*4920*/  FMUL.FTZ R76, R35, R76 ;  /* 0x0000004c234c7220 */ /* 0x000fc40000410000 */
[C---:B------:R-:W-:Y:S01]  /*4930*/  FMUL.FTZ R73, R33.reuse, R73 ;  /* 0x0000004921497220 */ /* 0x040fe20000410000 */
[----:B------:R-:W-:Y:S01]  /*4940*/  FFMA.FTZ R78, R33, R72, -R78 ;  /* 0x00000048214e7223 */ /* 0x000fe2000001084e */
[----:B------:R-:W-:Y:S01]  /*4950*/  FFMA.FTZ R79, R71, R74, R76 ;  /* 0x0000004a474f7223 */ /* 0x000fe2000001004c */
[----:B------:R-:W-:Y:S02]  /*4960*/  HADD2.F32 R33, -RZ, R32.H1_H1 ;  /* 0x30000020ff217230 */ /* 0x000fe40000004100 */
[----:B------:R-:W-:Y:S01]  /*4970*/  FFMA.FTZ R77, R34, R72, R73 ;  /* 0x00000048224d7223 */ /* 0x000fe20000010049 */
[----:B------:R-:W-:Y:S02]  /*4980*/  HADD2.F32 R71, -RZ, R158.H0_H0 ;  /* 0x2000009eff477230 */ /* 0x000fe40000004100 */
[----:B------:R-:W-:Y:S01]  /*4990*/  FFMA.FTZ R84, R35, R74, -R84 ;  /* 0x0000004a23547223 */ /* 0x000fe20000010854 */
[----:B------:R-:W-:Y:S02]  /*49a0*/  HADD2.F32 R32, -RZ, R32.H0_H0 ;  /* 0x20000020ff207230 */ /* 0x000fe40000004100 */
[----:B------:R-:W-:-:S02]  /*49b0*/  HADD2.F32 R73, -RZ, R158.H1_H1 ;  /* 0x3000009eff497230 */ /* 0x000fc40000004100 */
[CC--:B------:R-:W-:Y:S01]  /*49c0*/  FMUL.FTZ R75, R33.reuse, R71.reuse ;  /* 0x00000047214b7220 */ /* 0x0c0fe20000410000 */
[--C-:B------:R-:W-:Y:S02]  /*49d0*/  HADD2.F32 R34, -RZ, R70.reuse.H1_H1 ;  /* 0x30000046ff227230 */ /* 0x100fe40000004100 */
        /* <DEDUP_REMOVED lines=14> */
.L_x_1363:
[----:B------:R-:W-:Y:S05]  /*4ac0*/  BSYNC B3 ;  /* 0x0000000000037941 */ /* 0x000fea0003800000 */
.L_x_1362:
[----:B------:R-:W-:Y:S02]  /*4ad0*/  ULDC.64 UR4, c[0x0][0x208] ;  /* 0x0000820000047ab9 */ /* 0x000fe40000000a00 */
[----:B--2---:R1:W-:Y:S03]  /*4ae0*/  STG.E.128 desc[UR4][R44.64+0x100], R32 ;  /* 0x000100202c007986 */ /* 0x0043e6000c101d04 */
.L_x_1361:
[----:B------:R-:W-:Y:S05]  /*4af0*/  BSYNC B2 ;  /* 0x0000000000027941 */ /* 0x000fea0003800000 */
.L_x_1360:
        /* <DEDUP_REMOVED lines=25> */
[----:B------:R-:W-:-:S02]  /*4c90*/  HADD2.F32 R68, -RZ, R155.H1_H1 ;  /* 0x3000009bff447230 */ /* 0x000fc40000004100 */
[C---:B------:R-:W-:Y:S01]  /*4ca0*/  FMUL.FTZ R72, R35.reuse, R72 ;  /* 0x0000004823487220 */ /* 0x040fe20000410000 */
[----:B------:R-:W-:Y:S02]  /*4cb0*/  HADD2.F32 R155, -RZ, R155.H0_H0 ;  /* 0x2000009bff9b7230 */ /* 0x000fe40000004100 */
        /* <DEDUP_REMOVED lines=20> */
.L_x_1365:
[----:B------:R-:W-:Y:S05]  /*4e00*/  BSYNC B2 ;  /* 0x0000000000027941 */ /* 0x000fea0003800000 */
.L_x_1364:
[----:B------:R-:W-:Y:S02]  /*4e10*/  ULDC.64 UR4, c[0x0][0x208] ;  /* 0x0000820000047ab9 */ /* 0x000fe40000000a00 */
[----:B--2---:R1:W-:Y:S03]  /*4e20*/  STG.E.128 desc[UR4][R44.64+0x140], R32 ;  /* 0x000140202c007986 */ /* 0x0043e6000c101d04 */
.L_x_1343:
[----:B------:R-:W-:Y:S05]  /*4e30*/  BSYNC B1 ;  /* 0x0000000000017941 */ /* 0x000fea0003800000 */
.L_x_1342:
        /* <DEDUP_REMOVED lines=29> */
[----:B------:R-:W-:Y:S02]  /*5010*/  HADD2.F32 R45, -RZ, R152.H0_H0 ;  /* 0x20000098ff2d7230 */ /* 0x000fe40000004100 */
        /* <DEDUP_REMOVED lines=19> */
.L_x_1370:
[----:B------:R-:W-:Y:S05]  /*5150*/  BSYNC B2 ;  /* 0x0000000000027941 */ /* 0x000fea0003800000 */
.L_x_1369:
[----:B------:R-:W-:Y:S02]  /*5160*/  ULDC.64 UR4, c[0x0][0x208] ;  /* 0x0000820000047ab9 */ /* 0x000fe40000000a00 */
[----:B--2---:R1:W-:Y:S03]  /*5170*/  STG.E.128 desc[UR4][R40.64], R32 ;  /* 0x0000002028007986 */ /* 0x0043e6000c101d04 */
.L_x_1368:
[----:B------:R-:W-:Y:S05]  /*5180*/  BSYNC B1 ;  /* 0x0000000000017941 */ /* 0x000fea0003800000 */
.L_x_1367:
        /* <DEDUP_REMOVED lines=29> */
[----:B------:R-:W-:Y:S02]  /*5360*/  HADD2.F32 R45, -RZ, R140.H1_H1 ;  /* 0x3000008cff2d7230 */ /* 0x000fe40000004100 */
[----:B------:R-:W-:Y:S01]  /*5370*/  FFMA.FTZ R66, R35, R60, -R66 ;  /* 0x0000003c23427223 */ /* 0x000fe20000010842 */
[----:B------:R-:W-:Y:S02]  /*5380*/  HADD2.F32 R32, -RZ, R32.H0_H0 ;  /* 0x20000020ff207230 */ /* 0x000fe40000004100 */
[----:B------:R-:W-:Y:S02]  /*5390*/  HADD2.F32 R59, -RZ, R140.H0_H0 ;  /* 0x2000008cff3b7230 */ /* 0x000fe40000004100 */
[----:B------:R-:W-:Y:S01]  /*53a0*/  FMUL.FTZ R61, R33, R45 ;  /* 0x0000002d213d7220 */ /* 0x000fe20000410000 */
[----:B------:R-:W-:-:S02]  /*53b0*/  HADD2.F32 R34, -RZ, R44.H1_H1 ;  /* 0x3000002cff227230 */ /* 0x000fc40000004100 */
[----:B------:R-:W-:Y:S01]  /*53c0*/  FMUL.FTZ R58, R32, R45 ;  /* 0x0000002d203a7220 */ /* 0x000fe20000410000 */
[----:B------:R-:W-:Y:S02]  /*53d0*/  HADD2.F32 R44, -RZ, R44.H0_H0 ;  /* 0x2000002cff2c7230 */ /* 0x000fe40000004100 */
[--C-:B------:R-:W-:Y:S02]  /*53e0*/  HADD2.F32 R35, -RZ, R141.reuse.H1_H1 ;  /* 0x3000008dff237230 */ /* 0x100fe40000004100 */
[-C--:B------:R-:W-:Y:S01]  /*53f0*/  FMUL.FTZ R45, R34, R59.reuse ;  /* 0x0000003b222d7220 */ /* 0x080fe20000410000 */
        /* <DEDUP_REMOVED lines=10> */
.L_x_1374:
[----:B------:R-:W-:Y:S05]  /*54a0*/  BSYNC B2 ;  /* 0x0000000000027941 */ /* 0x000fea0003800000 */
.L_x_1373:
[----:B------:R-:W-:Y:S02]  /*54b0*/  ULDC.64 UR4, c[0x0][0x208] ;  /* 0x0000820000047ab9 */ /* 0x000fe40000000a00 */
[----:B--2---:R1:W-:Y:S03]  /*54c0*/  STG.E.128 desc[UR4][R40.64+0x40], R32 ;  /* 0x0000402028007986 */ /* 0x0043e6000c101d04 */
.L_x_1372:
[----:B------:R-:W-:Y:S05]  /*54d0*/  BSYNC B1 ;  /* 0x0000000000017941 */ /* 0x000fea0003800000 */
.L_x_1371:
        /* <DEDUP_REMOVED lines=49> */
.L_x_1378:
[----:B------:R-:W-:Y:S05]  /*57f0*/  BSYNC B2 ;  /* 0x0000000000027941 */ /* 0x000fea0003800000 */
.L_x_1377:
[----:B------:R-:W-:Y:S02]  /*5800*/  ULDC.64 UR4, c[0x0][0x208] ;  /* 0x0000820000047ab9 */ /* 0x000fe40000000a00 */
[----:B--2---:R1:W-:Y:S03]  /*5810*/  STG.E.128 desc[UR4][R40.64+0x80], R32 ;  /* 0x0000802028007986 */ /* 0x0043e6000c101d04 */
.L_x_1376:
[----:B------:R-:W-:Y:S05]  /*5820*/  BSYNC B1 ;  /* 0x0000000000017941 */ /* 0x000fea0003800000 */
.L_x_1375:
        /* <DEDUP_REMOVED lines=49> */
.L_x_1382:
[----:B------:R-:W-:Y:S05]  /*5b40*/  BSYNC B2 ;  /* 0x0000000000027941 */ /* 0x000fea0003800000 */
.L_x_1381:
[----:B------:R-:W-:Y:S02]  /*5b50*/  ULDC.64 UR4, c[0x0][0x208] ;  /* 0x0000820000047ab9 */ /* 0x000fe40000000a00 */
[----:B--2---:R1:W-:Y:S03]  /*5b60*/  STG.E.128 desc[UR4][R40.64+0xc0], R32 ;  /* 0x0000c02028007986 */ /* 0x0043e6000c101d04 */
.L_x_1380:
[----:B------:R-:W-:Y:S05]  /*5b70*/  BSYNC B1 ;  /* 0x0000000000017941 */ /* 0x000fea0003800000 */
.L_x_1379:
        /* <DEDUP_REMOVED lines=13> */
[----:B------:R-:W-:Y:S01]  /*5c50*/  HADD2.F32 R34, -RZ, R33.H1_H1 ;  /* 0x30000021ff227230 */ /* 0x000fe20000004100 */
        /* <DEDUP_REMOVED lines=11> */
[----:B------:R-:W-:Y:S01]  /*5d10*/  FFMA.FTZ R49, R44, R46, R49 ;  /* 0x0000002e2c317223 */ /* 0x000fe20000010031 */
[----:B------:R-:W-:-:S02]  /*5d20*/  HADD2.F32 R44, -RZ, R83.H0_H0 ;  /* 0x20000053ff2c7230 */ /* 0x000fc40000004100 */
[-C--:B------:R-:W-:Y:S01]  /*5d30*/  FFMA.FTZ R50, R33, R45.reuse, -R50 ;  /* 0x0000002d21327223 */ /* 0x080fe20000010832 */
        /* <DEDUP_REMOVED lines=21> */
.L_x_1386:
[----:B------:R-:W-:Y:S05]  /*5e90*/  BSYNC B2 ;  /* 0x0000000000027941 */ /* 0x000fea0003800000 */
.L_x_1385:
[----:B------:R-:W-:Y:S02]  /*5ea0*/  ULDC.64 UR4, c[0x0][0x208] ;  /* 0x0000820000047ab9 */ /* 0x000fe40000000a00 */
[----:B--2---:R1:W-:Y:S03]  /*5eb0*/  STG.E.128 desc[UR4][R40.64+0x100], R32 ;  /* 0x0001002028007986 */ /* 0x0043e6000c101d04 */
.L_x_1384:
[----:B------:R-:W-:Y:S05]  /*5ec0*/  BSYNC B1 ;  /* 0x0000000000017941 */ /* 0x000fea0003800000 */
.L_x_1383:
[----:B------:R-:W-:-:S13]  /*5ed0*/  ISETP.NE.AND P0, PT, R7, RZ, PT ;  /* 0x000000ff0700720c */ /* 0x000fda0003f05270 */
        /* <DEDUP_REMOVED lines=17> */
[-C--:B------:R-:W-:Y:S01]  /*5ff0*/  FMUL.FTZ R46, R34, R39.reuse ;  /* 0x00000027222e7220 */ /* 0x080fe20000410000 */
[----:B------:R-:W-:Y:S02]  /*6000*/  HADD2.F32 R35, -RZ, R35.H0_H0 ;  /* 0x20000023ff237230 */ /* 0x000fe40000004100 */
[----:B------:R-:W-:Y:S01]  /*6010*/  FMUL.FTZ R39, R33, R39 ;  /* 0x0000002721277220 */ /* 0x000fe20000410000 */
[----:B------:R-:W-:Y:S02]  /*6020*/  HADD2.F32 R42, -RZ, R42.H0_H0 ;  /* 0x2000002aff2a7230 */ /* 0x000fe40000004100 */
[----:B------:R-:W-:Y:S01]  /*6030*/  FMUL.FTZ R48, R37, R44 ;  /* 0x0000002c25307220 */ /* 0x000fe20000410000 */
[----:B------:R-:W-:Y:S01]  /*6040*/  FFMA.FTZ R46, R33, R38, -R46 ;  /* 0x00000026212e7223 */ /* 0x000fe2000001082e */
[----:B------:R-:W-:Y:S01]  /*6050*/  FMUL.FTZ R44, R35, R44 ;  /* 0x0000002c232c7220 */ /* 0x000fe20000410000 */
[----:B------:R-:W-:-:S02]  /*6060*/  HADD2.F32 R33, -RZ, R32.H1_H1 ;  /* 0x30000020ff217230 */ /* 0x000fc40000004100 */
[----:B------:R-:W-:Y:S01]  /*6070*/  FFMA.FTZ R45, R34, R38, R39 ;  /* 0x00000026222d7223 */ /* 0x000fe20000010027 */
[----:B------:R-:W-:Y:S02]  /*6080*/  HADD2.F32 R32, -RZ, R32.H0_H0 ;  /* 0x20000020ff207230 */ /* 0x000fe40000004100 */
[-C--:B------:R-:W-:Y:S01]  /*6090*/  FFMA.FTZ R47, R37, R42.reuse, R44 ;  /* 0x0000002a252f7223 */ /* 0x080fe2000001002c */
[--C-:B------:R-:W-:Y:S02]  /*60a0*/  HADD2.F32 R37, -RZ, R80.reuse.H1_H1 ;  /* 0x30000050ff257230 */ /* 0x100fe40000004100 */
[----:B------:R-:W-:Y:S01]  /*60b0*/  FFMA.FTZ R48, R35, R42, -R48 ;  /* 0x0000002a23307223 */ /* 0x000fe20000010830 */
[----:B------:R-:W-:Y:S02]  /*60c0*/  HADD2.F32 R39, -RZ, R80.H0_H0 ;  /* 0x20000050ff277230 */ /* 0x000fe40000004100 */
[--C-:B------:R-:W-:Y:S02]  /*60d0*/  HADD2.F32 R34, -RZ, R36.reuse.H1_H1 ;  /* 0x30000024ff227230 */ /* 0x100fe40000004100 */
[----:B------:R-:W-:Y:S01]  /*60e0*/  FMUL.FTZ R43, R33, R37 ;  /* 0x00000025212b7220 */ /* 0x000fe20000410000 */
[----:B------:R-:W-:-:S02]  /*60f0*/  HADD2.F32 R36, -RZ, R36.H0_H0 ;  /* 0x20000024ff247230 */ /* 0x000fc40000004100 */
[----:B------:R-:W-:Y:S01]  /*6100*/  FMUL.FTZ R38, R32, R37 ;  /* 0x0000002520267220 */ /* 0x000fe20000410000 */
        /* <DEDUP_REMOVED lines=12> */
.L_x_1388:
[----:B------:R-:W-:Y:S05]  /*61d0*/  BSYNC B1 ;  /* 0x0000000000017941 */ /* 0x000fea0003800000 */
.L_x_1387:
[----:B------:R-:W-:Y:S02]  /*61e0*/  ULDC.64 UR4, c[0x0][0x208] ;  /* 0x0000820000047ab9 */ /* 0x000fe40000000a00 */
[----:B--2---:R1:W-:Y:S01]  /*61f0*/  STG.E.128 desc[UR4][R40.64+0x140], R32 ;  /* 0x0001402028007986 */ /* 0x0043e2000c101d04 */
[----:B------:R-:W-:Y:S05]  /*6200*/  BRA `(.L_x_1366) ;  /* 0x0000003c00d07947 */ /* 0x000fea0003800000 */
.L_x_1334:
[----:B------:R-:W-:Y:S01]  /*6210*/  ISETP.GE.AND P4, PT, R162, R5, PT ;  /* 0x00000005a200720c */ /* 0x000fe20003f86270 */
[----:B------:R-:W-:Y:S01]  /*6220*/  BSSY B1, `(.L_x_1389) ;  /* 0x000002f000017945 */ /* 0x000fe20003800000 */
[----:B------:R-:W-:Y:S02]  /*6230*/  CS2R R58, SRZ ;  /* 0x00000000003a7805 */ /* 0x000fe4000001ff00 */
[----:B------:R-:W-:Y:S02]  /*6240*/  CS2R R34, SRZ ;  /* 0x0000000000227805 */ /* 0x000fe4000001ff00 */
[----:B0-----:R-:W-:Y:S02]  /*6250*/  CS2R R32, SRZ ;  /* 0x0000000000207805 */ /* 0x001fe4000001ff00 */
        /* <DEDUP_REMOVED lines=15> */
[----:B------:R-:W-:Y:S01]  /*6350*/  CS2R R40, SRZ ;  /* 0x0000000000287805 */ /* 0x000fe2000001ff00 */
[----:B------:R-:W-:Y:S01]  /*6360*/  IMAD.X R34, R3, 0x1, R20, P0 ;  /* 0x0000000103227824 */ /* 0x000fe200000e0614 */
[----:B------:R-:W-:Y:S02]  /*6370*/  LEA R56, P0, R33, UR4, 0x1 ;  /* 0x0000000421387c11 */ /* 0x000fe4000f8008ff */
[----:B------:R-:W-:-:S02]  /*6380*/  CS2R R54, SRZ ;  /* 0x0000000000367805 */ /* 0x000fc4000001ff00 */
[----:B------:R-:W-:Y:S01]  /*6390*/  CS2R R52, SRZ ;  /* 0x0000000000347805 */ /* 0x000fe2000001ff00 */
[----:B------:R-:W-:Y:S01]  /*63a0*/  ULDC.64 UR6, c[0x0][0x208] ;  /* 0x0000820000067ab9 */ /* 0x000fe20000000a00 */
        /* <DEDUP_REMOVED lines=22> */
.L_x_1390:
[----:B------:R-:W-:Y:S05]  /*6510*/  BSYNC B1 ;  /* 0x0000000000017941 */ /* 0x000fea0003800000 */
.L_x_1389:
        /* <DEDUP_REMOVED lines=24> */
[----:B------:R-:W-:Y:S01]  /*66a0*/  CS2R R76, SRZ ;  /* 0x00000000004c7805 */ /* 0x000fe2000001ff00 */
[----:B------:R-:W-:Y:S01]  /*66b0*/  ULDC.64 UR8, c[0x0][0x208] ;  /* 0x0000820000087ab9 */ /* 0x000fe20000000a00 */
        /* <DEDUP_REMOVED lines=22> */
.L_x_1392:
[----:B------:R-:W-:Y:S05]  /*6820*/  BSYNC B1 ;  /* 0x0000000000017941 */ /* 0x000fea0003800000 */
.L_x_1391:
[----:B------:R-:W-:Y:S01]  /*6830*/  IMAD.MOV.U32 R4, RZ, RZ, R33 ;  /* 0x000000ffff047224 */ /* 0x000fe200078e0021 */
[----:B------:R-:W-:Y:S01]  /*6840*/  MOV R3, R32 ;  /* 0x0000002000037202 */ /* 0x000fe20000000f00 */
[----:B0-----:R-:W-:Y:S01]  /*6850*/  IMAD.MOV.U32 R80, RZ, RZ, R38 ;  /* 0x000000ffff507224 */ /* 0x001fe200078e0026 */
[----:B------:R-:W-:Y:S01]  /*6860*/  MOV R81, R42 ;  /* 0x0000002a00517202 */ /* 0x000fe20000000f00 */
[----:B------:R-:W-:Y:S01]  /*6870*/  ULOP3.LUT UR4, UR60, 0x1, URZ, 0xfc, !UPT ;  /* 0x000000013c047892 */ /* 0x000fe2000f8efc3f */
[----:B------:R-:W-:Y:S01]  /*6880*/  PRMT R215, R3, 0x5410, R4 ;  /* 0x0000541003d77816 */ /* 0x000fe20000000004 */
[----:B------:R-:W-:Y:S01]  /*6890*/  IMAD.MOV.U32 R3, RZ, RZ, R39 ;  /* 0x000000ffff037224 */ /* 0x000fe200078e0027 */
[----:B------:R-:W-:Y:S01]  /*68a0*/  PRMT R218, R80, 0x7610, R218 ;  /* 0x0000761050da7816 */ /* 0x000fe200000000da */
[----:B------:R-:W-:Y:S01]  /*68b0*/  IMAD.MOV.U32 R80, RZ, RZ, R37 ;  /* 0x000000ffff507224 */ /* 0x000fe200078e0025 */
[----:B------:R-:W-:Y:S01]  /*68c0*/  PRMT R209, R81, 0x7610, R209 ;  /* 0x0000761051d17816 */ /* 0x000fe200000000d1 */
[----:B------:R-:W-:Y:S01]  /*68d0*/  IMAD.MOV.U32 R4, RZ, RZ, R36 ;  /* 0x000000ffff047224 */ /* 0x000fe200078e0024 */
[----:B------:R-:W-:Y:S01]  /*68e0*/  UISETP.NE.AND UP0, UPT, UR4, 0x3, UPT ;  /* 0x000000030400788c */ /* 0x000fe2000bf05270 */
[----:B------:R-:W-:Y:S01]  /*68f0*/  IMAD.MOV.U32 R81, RZ, RZ, R46 ;  /* 0x000000ffff517224 */ /* 0x000fe200078e002e */
[----:B------:R-:W-:Y:S01]  /*6900*/  PRMT R220, R3, 0x5410, R80 ;  /* 0x0000541003dc7816 */ /* 0x000fe20000000050 */
        /* <DEDUP_REMOVED lines=25> */
[----:B------:R-:W-:Y:S01]  /*6aa0*/  PRMT R210, R3, 0x7610, R210 ;  /* 0x0000761003d27816 */ /* 0x000fe200000000d2 */
[----:B-----5:R-:W-:Y:S01]  /*6ab0*/  IMAD.MOV.U32 R81, RZ, RZ, R58 ;  /* 0x000000ffff517224 */ /* 0x020fe200078e003a */
        /* <DEDUP_REMOVED lines=41> */
[----:B------:R-:W-:-:S03]  /*6d50*/  IMAD.MOV.U32 R4, RZ, RZ, R76 ;  /* 0x000000ffff047224 */ /* 0x000fc600078e004c */
[----:B------:R-:W-:Y:S02]  /*6d60*/  PRMT R211, R81, 0x5410, R80 ;  /* 0x0000541051d37816 */ /* 0x000fe40000000050 */
[----:B------:R-:W-:Y:S01]  /*6d70*/  PRMT R213, R4, 0x5410, R3 ;  /* 0x0000541004d57816 */ /* 0x000fe20000000003 */
[----:B------:R-:W-:Y:S06]  /*6d80*/  @!P1 BRA `(.L_x_1393) ;  /* 0x0000000000049947 */ /* 0x000fec0003800000 */
[----:B------:R-:W-:Y:S01]  /*6d90*/  BPT.TRAP 0x1 ;  /* 0x000000040000795c */ /* 0x000fe20000300000 */
.L_x_1393:
[----:B------:R-:W-:Y:S01]  /*6da0*/  IMAD R4, R19, 0x8, R18 ;  /* 0x0000000813047824 */ /* 0x000fe200078e0212 */
[----:B------:R-:W-:Y:S01]  /*6db0*/  SHF.L.U32 R3, R167, 0x1f, RZ ;  /* 0x0000001fa7037819 */ /* 0x000fe200000006ff */
[----:B------:R-:W0:Y:S01]  /*6dc0*/  LDC R151, c[0x0][0x2e4] ;  /* 0x0000b900ff977b82 */ /* 0x000e220000000800 */
[----:B------:R-:W-:Y:S02]  /*6dd0*/  BSSY B1, `(.L_x_1394) ;  /* 0x0000004000017945 */ /* 0x000fe40003800000 */
[----:B------:R-:W1:Y:S05]  /*6de0*/  SYNCS.PHASECHK.TRANS64.TRYWAIT P5, [R4+URZ+0x2a890], R3 ;  /* 0x02a89003040075a7 */ /* 0x000e6a00080a017f */
[----:B------:R-:W2:Y:S01]  /*6df0*/  LDC.64 R128, c[0x0][0x2f0] ;  /* 0x0000bc00ff807b82 */ /* 0x000ea20000000a00 */
[----:B-1----:R-:W-:Y:S05]  /*6e00*/  @!P5 BRA `(.L_x_1395) ;  /* 0x000001f400f0d947 */ /* 0x002fea0003800000 */
.L_x_1739:
[----:B------:R-:W-:Y:S05]  /*6e10*/  BSYNC B1 ;  /* 0x0000000000017941 */ /* 0x000fea0003800000 */
.L_x_1394:
[----:B------:R-:W-:Y:S01]  /*6e20*/  BSSY B1, `(.L_x_1396) ;  /* 0x0000178000017945 */ /* 0x000fe20003800000 */
[----:B0-----:R-:W-:Y:S01]  /*6e30*/  IMAD.IADD R152, R151, 0x1, -R122 ;  /* 0x0000000197987824 */ /* 0x001fe200078e0a7a */
[----:B------:R-:W-:Y:S02]  /*6e40*/  MOV R131, R84 ;  /* 0x0000005400837202 */ /* 0x000fe40000000f00 */
        /* <DEDUP_REMOVED lines=25> */
[----:B------:R-:W-:Y:S02]  /*6fe0*/  ISETP.GE.AND P5, PT, R22, R117, PT ;  /* 0x000000751600720c */ /* 0x000fe40003fa6270 */
[----:B------:R-:W-:Y:S02]  /*6ff0*/  LEA.HI R83, R83, R80, RZ, 0x3 ;  /* 0x0000005053537211 */ /* 0x000fe400078f18ff */
[----:B------:R-:W-:Y:S02]  /*7000*/  LOP3.LUT R80, R174, 0x38, R81, 0xf8, !PT ;  /* 0x00000038ae507812 */ /* 0x000fe400078ef851 */
[----:B------:R-:W-:-:S02]  /*7010*/  SHF.R.S32.HI R83, RZ, 0x3, R83 ;  /* 0x00000003ff537819 */ /* 0x000fc40000011453 */
[----:B------:R-:W-:-:S03]  /*7020*/  LOP3.LUT R80, R80, R175, RZ, 0x3c, !PT ;  /* 0x000000af50507212 */ /* 0x000fc600078e3cff */
[----:B------:R-:W-:-:S04]  /*7030*/  IMAD R83, R83, 0x1800, R176 ;  /* 0x0000180053537824 */ /* 0x000fc800078e02b0 */
[----:B------:R-:W-:Y:S02]  /*7040*/  IMAD.IADD R80, R83, 0x1, R80 ;  /* 0x0000000153507824 */ /* 0x000fe400078e0250 */
[C---:B------:R-:W-:Y:S02]  /*7050*/  IMAD R83, R19.reuse, 0x4800, R146 ;  /* 0x0000480013537824 */ /* 0x040fe400078e0292 */
[----:B------:R-:W-:Y:S02]  /*7060*/  IMAD R81, R19, 0x4800, R80 ;  /* 0x0000480013517824 */ /* 0x000fe400078e0250 */
[--C-:B------:R-:W-:Y:S02]  /*7070*/  IMAD R80, R83, 0x2, R18.reuse ;  /* 0x0000000253507824 */ /* 0x100fe400078e0212 */
[----:B------:R-:W-:-:S04]  /*7080*/  IMAD R84, R81, 0x2, R18 ;  /* 0x0000000251547824 */ /* 0x000fc800078e0212 */
[----:B------:R-:W0:Y:S04]  /*7090*/  LDS.128 R80, [R80+0x18400] ;  /* 0x0184000050507984 */ /* 0x000e280000000c00 */
[----:B------:R-:W2:Y:S01]  /*70a0*/  LDS.128 R84, [R84+0x18400] ;  /* 0x0184000054547984 */ /* 0x000ea20000000c00 */
[----:B------:R-:W-:Y:S05]  /*70b0*/  @P5 BRA `(.L_x_1401) ;  /* 0x00000004004c5947 */ /* 0x000fea0003800000 */
[--C-:B------:R-:W-:Y:S01]  /*70c0*/  SHF.R.U64 R40, R40, 0x10, R41.reuse ;  /* 0x0000001028287819 */ /* 0x100fe20000001229 */
[----:B--2---:R-:W-:Y:S01]  /*70d0*/  HADD2.F32 R206, -RZ, R85.H0_H0 ;  /* 0x20000055ffce7230 */ /* 0x004fe20000004100 */
[----:B------:R-:W-:Y:S01]  /*70e0*/  SHF.R.U32.HI R204, RZ, 0x10, R41 ;  /* 0x00000010ffcc7819 */ /* 0x000fe20000011629 */
[----:B0-----:R-:W-:Y:S01]  /*70f0*/  HADD2.F32 R208, -RZ, R81.H0_H0 ;  /* 0x20000051ffd07230 */ /* 0x001fe20000004100 */
[--C-:B------:R-:W-:Y:S01]  /*7100*/  SHF.R.U64 R41, R52, 0x10, R53.reuse ;  /* 0x0000001034297819 */ /* 0x100fe20000001235 */
[----:B------:R-:W-:Y:S01]  /*7110*/  HADD2.F32 R207, -RZ, R85.H1_H1 ;  /* 0x30000055ffcf7230 */ /* 0x000fe20000004100 */
[----:B------:R-:W-:Y:S01]  /*7120*/  SHF.R.U32.HI R52, RZ, 0x10, R53 ;  /* 0x00000010ff347819 */ /* 0x000fe20000011635 */
[----:B------:R-:W-:Y:S01]  /*7130*/  HADD2.F32 R81, -RZ, R81.H1_H1 ;  /* 0x30000051ff517230 */ /* 0x000fe20000004100 */
[--C-:B------:R-:W-:Y:S01]  /*7140*/  SHF.R.U64 R53, R54, 0x10, R55.reuse ;  /* 0x0000001036357819 */ /* 0x100fe20000001237 */
[----:B------:R-:W-:Y:S01]  /*7150*/  HADD2.F32 R204, -RZ, R204.H0_H0 ;  /* 0x200000ccffcc7230 */ /* 0x000fe20000004100 */
[----:B------:R-:W-:Y:S01]  /*7160*/  SHF.R.U32.HI R54, RZ, 0x10, R55 ;  /* 0x00000010ff367819 */ /* 0x000fe20000011637 */
[--C-:B------:R-:W-:Y:S01]  /*7170*/  HADD2.F32 R55, -RZ, R205.reuse.H1_H1 ;  /* 0x300000cdff377230 */ /* 0x100fe20000004100 */
[--C-:B------:R-:W-:Y:S01]  /*7180*/  SHF.R.U64 R42, R42, 0x10, R43.reuse ;  /* 0x000000102a2a7819 */ /* 0x100fe2000000122b */
[----:B------:R-:W-:Y:S01]  /*7190*/  HADD2.F32 R205, -RZ, R205.H0_H0 ;  /* 0x200000cdffcd7230 */ /* 0x000fe20000004100 */
[----:B------:R-:W-:Y:S01]  /*71a0*/  SHF.R.U32.HI R43, RZ, 0x10, R43 ;  /* 0x00000010ff2b7819 */ /* 0x000fe2000001162b */
[----:B------:R-:W-:-:S02]  /*71b0*/  HADD2.F32 R52, -RZ, R52.H0_H0 ;  /* 0x20000034ff347230 */ /* 0x000fc40000004100 */
[-C--:B------:R-:W-:Y:S01]  /*71c0*/  FMUL.FTZ R85, R206, R55.reuse ;  /* 0x00000037ce557220 */ /* 0x080fe20000410000 */
[C---:B------:R-:W-:Y:S01]  /*71d0*/  FMUL.FTZ R55, R208.reuse, R55 ;  /* 0x00000037d0377220 */ /* 0x040fe20000410000 */
[----:B------:R-:W-:Y:S02]  /*71e0*/  HADD2.F32 R41, -RZ, R41.H0_H0 ;  /* 0x20000029ff297230 */ /* 0x000fe40000004100 */
[-C--:B------:R-:W-:Y:S01]  /*71f0*/  FFMA.FTZ R85, R208, R205.reuse, -R85 ;  /* 0x000000cdd0557223 */ /* 0x080fe20000010855 */
[-C--:B------:R-:W-:Y:S01]  /*7200*/  FMUL.FTZ R208, R207, R52.reuse ;  /* 0x00000034cfd07220 */ /* 0x080fe20000410000 */
[C---:B------:R-:W-:Y:S01]  /*7210*/  FMUL.FTZ R52, R81.reuse, R52 ;  /* 0x0000003451347220 */ /* 0x040fe20000410000 */
[----:B------:R-:W-:Y:S01]  /*7220*/  FFMA.FTZ R55, R206, R205, R55 ;  /* 0x000000cdce377223 */ /* 0x000fe20000010037 */
[--C-:B------:R-:W-:Y:S02]  /*7230*/  HADD2.F32 R205, -RZ, R87.reuse.H0_H0 ;  /* 0x20000057ffcd7230 */ /* 0x100fe40000004100 */
[----:B------:R-:W-:Y:S01]  /*7240*/  FFMA.FTZ R208, R81, R204, -R208 ;  /* 0x000000cc51d07223 */ /* 0x000fe200000108d0 */
[----:B------:R-:W-:-:S02]  /*7250*/  HADD2.F32 R206, -RZ, R87.H1_H1 ;  /* 0x30000057ffce7230 */ /* 0x000fc40000004100 */
[----:B------:R-:W-:Y:S01]  /*7260*/  FFMA.FTZ R52, R207, R204, R52 ;  /* 0x000000cccf347223 */ /* 0x000fe20000010034 */
[----:B------:R-:W-:Y:S02]  /*7270*/  HADD2.F32 R81, -RZ, R210.H0_H0 ;  /* 0x200000d2ff517230 */ /* 0x000fe40000004100 */
[--C-:B------:R-:W-:Y:S01]  /*7280*/  HADD2.F32 R87, -RZ, R83.reuse.H0_H0 ;  /* 0x20000053ff577230 */ /* 0x100fe20000004100 */
[----:B------:R-:W-:Y:S01]  /*7290*/  F2FP.F16.F32.PACK_AB R85, R208, R85 ;  /* 0x00000055d055723e */ /* 0x000fe200000000ff */
[----:B------:R-:W-:Y:S02]  /*72a0*/  HADD2.F32 R207, -RZ, R54.H0_H0 ;  /* 0x20000036ffcf7230 */ /* 0x000fe40000004100 */
[-C--:B------:R-:W-:Y:S01]  /*72b0*/  FMUL.FTZ R210, R205, R81.reuse ;  /* 0x00000051cdd27220 */ /* 0x080fe20000410000 */
[----:B------:R-:W-:Y:S02]  /*72c0*/  HADD2.F32 R54, -RZ, R83.H1_H1 ;  /* 0x30000053ff367230 */ /* 0x000fe40000004100 */
[----:B------:R-:W-:Y:S01]  /*72d0*/  FMUL.FTZ R212, R87, R81 ;  /* 0x0000005157d47220 */ /* 0x000fe20000410000 */
[----:B------:R-:W-:-:S02]  /*72e0*/  HADD2.F32 R204, -RZ, R209.H1_H1 ;  /* 0x300000d1ffcc7230 */ /* 0x000fc40000004100 */
[-C--:B------:R-:W-:Y:S01]  /*72f0*/  FMUL.FTZ R81, R206, R207.reuse ;  /* 0x000000cfce517220 */ /* 0x080fe20000410000 */
[----:B------:R-:W-:Y:S02]  /*7300*/  HADD2.F32 R43, -RZ, R43.H0_H0 ;  /* 0x2000002bff2b7230 */ /* 0x000fe40000004100 */
[C---:B------:R-:W-:Y:S01]  /*7310*/  FMUL.FTZ R207, R54.reuse, R207 ;  /* 0x000000cf36cf7220 */ /* 0x040fe20000410000 */
[----:B------:R-:W-:Y:S02]  /*7320*/  HADD2.F32 R83, -RZ, R80.H0_H0 ;  /* 0x20000050ff537230 */ /* 0x000fe40000004100 */
[----:B------:R-:W-:Y:S01]  /*7330*/  FFMA.FTZ R210, R87, R204, -R210 ;  /* 0x000000cc57d27223 */ /* 0x000fe200000108d2 */
[----:B------:R-:W-:Y:S02]  /*7340*/  HADD2.F32 R87, -RZ, R84.H0_H0 ;  /* 0x20000054ff577230 */ /* 0x000fe40000004100 */
[-C--:B------:R-:W-:Y:S01]  /*7350*/  FFMA.FTZ R81, R54, R43.reuse, -R81 ;  /* 0x0000002b36517223 */ /* 0x080fe20000010851 */
[----:B------:R-:W-:Y:S01]  /*7360*/  FFMA.FTZ R207, R206, R43, R207 ;  /* 0x0000002bcecf7223 */ /* 0x000fe200000100cf */
[----:B------:R-:W-:-:S02]  /*7370*/  HADD2.F32 R43, -RZ, R223.H0_H0 ;  /* 0x200000dfff2b7230 */ /* 0x000fc40000004100 */
[----:B------:R-:W-:Y:S01]  /*7380*/  FFMA.FTZ R212, R205, R204, R212 ;  /* 0x000000cccdd47223 */ /* 0x000fe200000100d4 */
[----:B------:R-:W-:Y:S01]  /*7390*/  HADD2.F32 R84, -RZ, R84.H1_H1 ;  /* 0x30000054ff547230 */ /* 0x000fe20000004100 */
[----:B------:R-:W-:Y:S01]  /*73a0*/  F2FP.F16.F32.PACK_AB R52, R52, R55 ;  /* 0x000000373434723e */ /* 0x000fe200000000ff */
[----:B------:R-:W-:Y:S02]  /*73b0*/  HADD2.F32 R80, -RZ, R80.H1_H1 ;  /* 0x30000050ff507230 */ /* 0x000fe40000004100 */
[-C--:B------:R-:W-:Y:S01]  /*73c0*/  FMUL.FTZ R204, R83, R43.reuse ;  /* 0x0000002b53cc7220 */ /* 0x080fe20000410000 */
[----:B------:R-:W-:Y:S02]  /*73d0*/  HADD2.F32 R205, -RZ, R40.H0_H0 ;  /* 0x20000028ffcd7230 */ /* 0x000fe40000004100 */
[----:B------:R-:W-:Y:S01]  /*73e0*/  FMUL.FTZ R40, R87, R43 ;  /* 0x0000002b57287220 */ /* 0x000fe20000410000 */
[----:B------:R-:W-:Y:S02]  /*73f0*/  HADD2.F32 R54, -RZ, R221.H0_H0 ;  /* 0x200000ddff367230 */ /* 0x000fe40000004100 */
[-C--:B------:R-:W-:Y:S01]  /*7400*/  FMUL.FTZ R43, R84, R41.reuse ;  /* 0x00000029542b7220 */ /* 0x080fe20000410000 */
[C---:B------:R-:W-:Y:S01]  /*7410*/  FMUL.FTZ R41, R80.reuse, R41 ;  /* 0x0000002950297220 */ /* 0x040fe20000410000 */
[----:B------:R-:W-:Y:S01]  /*7420*/  HADD2.F32 R53, -RZ, R53.H0_H0 ;  /* 0x20000035ff357230 */ /* 0x000fe20000004100 */
[----:B------:R-:W-:Y:S01]  /*7430*/  F2FP.F16.F32.PACK_AB R207, R207, R212 ;  /* 0x000000d4cfcf723e */ /* 0x000fe200000000ff */
[-C--:B------:R-:W-:Y:S01]  /*7440*/  FFMA.FTZ R43, R80, R205.reuse, -R43 ;  /* 0x000000cd502b7223 */ /* 0x080fe2000001082b */
[----:B------:R-:W-:Y:S01]  /*7450*/  FFMA.FTZ R40, R83, R54, -R40 ;  /* 0x0000003653287223 */ /* 0x000fe20000010828 */
[----:B------:R-:W-:Y:S01]  /*7460*/  FFMA.FTZ R205, R84, R205, R41 ;  /* 0x000000cd54cd7223 */ /* 0x000fe20000010029 */
[----:B------:R-:W-:-:S02]  /*7470*/  HADD2.F32 R41, -RZ, R222.H1_H1 ;  /* 0x300000deff297230 */ /* 0x000fc40000004100 */
[----:B------:R-:W-:Y:S01]  /*7480*/  FFMA.FTZ R204, R87, R54, R204 ;  /* 0x0000003657cc7223 */ /* 0x000fe200000100cc */
[----:B------:R-:W-:Y:S02]  /*7490*/  HADD2.F32 R83, -RZ, R86.H0_H0 ;  /* 0x20000056ff537230 */ /* 0x000fe40000004100 */
[----:B------:R-:W-:Y:S02]  /*74a0*/  HADD2.F32 R80, -RZ, R82.H0_H0 ;  /* 0x20000052ff507230 */ /* 0x000fe40000004100 */
[----:B------:R-:W-:Y:S02]  /*74b0*/  HADD2.F32 R86, -RZ, R86.H1_H1 ;  /* 0x30000056ff567230 */ /* 0x000fe40000004100 */
[----:B------:R-:W-:Y:S01]  /*74c0*/  FMUL.FTZ R87, R83, R41 ;  /* 0x0000002953577220 */ /* 0x000fe20000410000 */
[----:B------:R-:W-:Y:S01]  /*74d0*/  HADD2.F32 R82, -RZ, R82.H1_H1 ;  /* 0x30000052ff527230 */ /* 0x000fe20000004100 */
[----:B------:R-:W-:Y:S01]  /*74e0*/  F2FP.F16.F32.PACK_AB R84, R205, R204 ;  /* 0x000000cccd54723e */ /* 0x000fe200000000ff */
[----:B------:R-:W-:-:S02]  /*74f0*/  HADD2.F32 R54, -RZ, R209.H0_H0 ;  /* 0x200000d1ff367230 */ /* 0x000fc40000004100 */
[----:B------:R-:W-:Y:S02]  /*7500*/  HADD2.F32 R209, -RZ, R42.H0_H0 ;  /* 0x2000002affd17230 */ /* 0x000fe40000004100 */
[----:B------:R-:W-:Y:S01]  /*7510*/  FMUL.FTZ R42, R80, R41 ;  /* 0x00000029502a7220 */ /* 0x000fe20000410000 */
[-C--:B------:R-:W-:Y:S01]  /*7520*/  FMUL.FTZ R41, R86, R53.reuse ;  /* 0x0000003556297220 */ /* 0x080fe20000410000 */
[----:B------:R-:W-:Y:S01]  /*7530*/  FMUL.FTZ R53, R82, R53 ;  /* 0x0000003552357220 */ /* 0x000fe20000410000 */
[-C--:B------:R-:W-:Y:S01]  /*7540*/  FFMA.FTZ R87, R80, R54.reuse, -R87 ;  /* 0x0000003650577223 */ /* 0x080fe20000010857 */
[----:B------:R-:W-:Y:S01]  /*7550*/  FFMA.FTZ R42, R83, R54, R42 ;  /* 0x00000036532a7223 */ /* 0x000fe2000001002a */
[-C--:B------:R-:W-:Y:S01]  /*7560*/  FFMA.FTZ R82, R82, R209.reuse, -R41 ;  /* 0x000000d152527223 */ /* 0x080fe20000010829 */
[----:B------:R-:W-:Y:S01]  /*7570*/  FFMA.FTZ R53, R86, R209, R53 ;  /* 0x000000d156357223 */ /* 0x000fe20000010035 */
[----:B------:R-:W-:Y:S02]  /*7580*/  F2FP.F16.F32.PACK_AB R83, R81, R210 ;  /* 0x000000d25153723e */ /* 0x000fe400000000ff */
[----:B------:R-:W-:Y:S01]  /*7590*/  MOV R81, R85 ;  /* 0x0000005500517202 */ /* 0x000fe20000000f00 */
[----:B------:R-:W-:Y:S01]  /*75a0*/  IMAD.MOV.U32 R85, RZ, RZ, R52 ;  /* 0x000000ffff557224 */ /* 0x000fe200078e0034 */
[----:B------:R-:W-:Y:S01]  /*75b0*/  F2FP.F16.F32.PACK_AB R82, R82, R87 ;  /* 0x000000575252723e */ /* 0x000fe200000000ff */
[----:B------:R-:W-:Y:S01]  /*75c0*/  IMAD.MOV.U32 R87, RZ, RZ, R207 ;  /* 0x000000ffff577224 */ /* 0x000fe200078e00cf */
[----:B------:R-:W-:-:S02]  /*75d0*/  F2FP.F16.F32.PACK_AB R80, R43, R40 ;  /* 0x000000282b50723e */ /* 0x000fc400000000ff */
[----:B------:R-:W-:-:S07]  /*75e0*/  F2FP.F16.F32.PACK_AB R86, R53, R42 ;  /* 0x0000002a3556723e */ /* 0x000fce00000000ff */
.L_x_1401:
[----:B------:R-:W-:Y:S05]  /*75f0*/  BSYNC B3 ;  /* 0x0000000000037941 */ /* 0x000fea0003800000 */
.L_x_1400:
[----:B------:R-:W-:Y:S02]  /*7600*/  ULDC.64 UR4, c[0x0][0x208] ;  /* 0x0000820000047ab9 */ /* 0x000fe40000000a00 */
[----:B0-----:R0:W-:Y:S04]  /*7610*/  STG.E.128 desc[UR4][R138.64], R80 ;  /* 0x000000508a007986 */ /* 0x0011e8000c101d04 */
[----:B--2---:R0:W-:Y:S02]  /*7620*/  @!P4 STG.E.128 desc[UR4][R140.64], R84 ;  /* 0x000000548c00c986 */ /* 0x0041e4000c101d04 */
.L_x_1399:
[----:B------:R-:W-:Y:S05]  /*7630*/  BSYNC B2 ;  /* 0x0000000000027941 */ /* 0x000fea0003800000 */
.L_x_1398:
        /* <DEDUP_REMOVED lines=29> */
[----:B------:R-:W-:-:S03]  /*7810*/  IMAD R40, R43, 0x2, R18 ;  /* 0x000000022b287824 */ /* 0x000fc600078e0212 */
[----:B------:R-:W-:-:S03]  /*7820*/  LEA R52, R41, R18, 0x1 ;  /* 0x0000001229347211 */ /* 0x000fc600078e08ff */
        /* <DEDUP_REMOVED lines=60> */
[----:B------:R-:W-:Y:S02]  /*7bf0*/  HADD2.F32 R36, -RZ, R218.H1_H1 ;  /* 0x300000daff247230 */ /* 0x000fe40000004100 */
        /* <DEDUP_REMOVED lines=24> */
.L_x_1405:
[----:B------:R-:W-:Y:S05]  /*7d80*/  BSYNC B3 ;  /* 0x0000000000037941 */ /* 0x000fea0003800000 */
.L_x_1404:
[----:B------:R-:W-:Y:S02]  /*7d90*/  ULDC.64 UR4, c[0x0][0x208] ;  /* 0x0000820000047ab9 */ /* 0x000fe40000000a00 */
[----:B0-----:R3:W-:Y:S04]  /*7da0*/  STG.E.128 desc[UR4][R80.64], R40 ;  /* 0x0000002850007986 */ /* 0x0017e8000c101d04 */
[----:B--2---:R3:W-:Y:S02]  /*7db0*/  @!P4 STG.E.128 desc[UR4][R82.64], R52 ;  /* 0x000000345200c986 */ /* 0x0047e4000c101d04 */
.L_x_1403:
[----:B------:R-:W-:Y:S05]  /*7dc0*/  BSYNC B2 ;  /* 0x0000000000027941 */ /* 0x000fea0003800000 */
.L_x_1402:
[----:B------:R-:W-:-:S13]  /*7dd0*/  ISETP.NE.AND P4, PT, R10, RZ, PT ;  /* 0x000000ff0a00720c */ /* 0x000fda0003f85270 */
[----:B------:R-:W-:Y:S05]  /*7de0*/  @!P4 BRA `(.L_x_1397) ;  /* 0x0000000400ecc947 */ /* 0x000fea0003800000 */
[----:B------:R-:W2:Y:S01]  /*7df0*/  LDL R36, [R1+0x8] ;  /* 0x0000080001247983 */ /* 0x000ea20000100800 */
[----:B------:R-:W-:Y:S01]  /*7e00*/  IADD3 R38, P4, P5, R90, R134, R13 ;  /* 0x000000865a267210 */ /* 0x000fe20007d9e00d */
[----:B------:R-:W-:Y:S03]  /*7e10*/  BSSY B2, `(.L_x_1406) ;  /* 0x0000075000027945 */ /* 0x000fe60003800000 */
[----:B---3--:R-:W-:Y:S02]  /*7e20*/  IADD3.X R40, R89, R194, R109, P4, P5 ;  /* 0x000000c259287210 */ /* 0x008fe400027ea46d */
[----:B--2---:R-:W-:-:S04]  /*7e30*/  LOP3.LUT P6, RZ, R36, 0x1, RZ, 0xc0, !PT ;  /* 0x0000000124ff7812 */ /* 0x004fc800078cc0ff */
[----:B------:R-:W-:-:S04]  /*7e40*/  SEL R36, R122, R152, !P6 ;  /* 0x000000987a247207 */ /* 0x000fc80007000000 */
[----:B------:R-:W-:-:S04]  /*7e50*/  SHF.R.S32.HI R37, RZ, 0x1f, R36 ;  /* 0x0000001fff257819 */ /* 0x000fc80000011424 */
        /* <DEDUP_REMOVED lines=13> */
[----:B------:R-:W-:-:S04]  /*7f30*/  LEA.HI R36, R36, R37, RZ, 0x3 ;  /* 0x0000002524247211 */ /* 0x000fc800078f18ff */
[----:B------:R-:W-:Y:S02]  /*7f40*/  SHF.R.S32.HI R37, RZ, 0x3, R36 ;  /* 0x00000003ff257819 */ /* 0x000fe40000011424 */
[----:B------:R-:W-:-:S03]  /*7f50*/  LOP3.LUT R36, R174, 0x38, R39, 0xf8, !PT ;  /* 0x00000038ae247812 */ /* 0x000fc600078ef827 */
[----:B------:R-:W-:Y:S01]  /*7f60*/  IMAD R37, R37, 0x1800, R176 ;  /* 0x0000180025257824 */ /* 0x000fe200078e02b0 */
[----:B------:R-:W-:-:S05]  /*7f70*/  LOP3.LUT R36, R36, R175, RZ, 0x3c, !PT ;  /* 0x000000af24247212 */ /* 0x000fca00078e3cff */
[----:B------:R-:W-:Y:S02]  /*7f80*/  IMAD.IADD R36, R37, 0x1, R36 ;  /* 0x0000000125247824 */ /* 0x000fe400078e0224 */
[C---:B------:R-:W-:Y:S02]  /*7f90*/  IMAD R37, R19.reuse, 0x4800, R143 ;  /* 0x0000480013257824 */ /* 0x040fe400078e028f */
[----:B------:R-:W-:Y:S02]  /*7fa0*/  IMAD R39, R19, 0x4800, R36 ;  /* 0x0000480013277824 */ /* 0x000fe400078e0224 */
[----:B------:R-:W-:-:S03]  /*7fb0*/  IMAD R37, R37, 0x2, R18 ;  /* 0x0000000225257824 */ /* 0x000fc600078e0212 */
[----:B------:R-:W-:-:S03]  /*7fc0*/  LEA R40, R39, R18, 0x1 ;  /* 0x0000001227287211 */ /* 0x000fc600078e08ff */
        /* <DEDUP_REMOVED lines=13> */
[----:B------:R-:W-:Y:S01]  /*80a0*/  SHF.R.U32.HI R46, RZ, 0x10, R47 ;  /* 0x00000010ff2e7819 */ /* 0x000fe2000001162f */
[----:B---3--:R-:W-:Y:S01]  /*80b0*/  IMAD.MOV.U32 R47, RZ, RZ, R41 ;  /* 0x000000ffff2f7224 */ /* 0x008fe200078e0029 */
[----:B------:R-:W-:Y:S01]  /*80c0*/  SHF.R.U32.HI R45, RZ, 0x10, R45 ;  /* 0x00000010ff2d7819 */ /* 0x000fe2000001162d */
[----:B------:R-:W-:Y:S02]  /*80d0*/  IMAD.MOV.U32 R41, RZ, RZ, R39 ;  /* 0x000000ffff297224 */ /* 0x000fe400078e0027 */
        /* <DEDUP_REMOVED lines=36> */
[----:B------:R-:W-:Y:S01]  /*8320*/  F2FP.F16.F32.PACK_AB R43, R46, R43 ;  /* 0x0000002b2e2b723e */ /* 0x000fe200000000ff */
[----:B------:R-:W-:-:S02]  /*8330*/  HADD2.F32 R40, -RZ, R40.H1_H1 ;  /* 0x30000028ff287230 */ /* 0x000fc40000004100 */
[----:B------:R-:W-:Y:S02]  /*8340*/  HADD2.F32 R36, -RZ, R36.H1_H1 ;  /* 0x30000024ff247230 */ /* 0x000fe40000004100 */
[----:B------:R-:W-:Y:S02]  /*8350*/  HADD2.F32 R80, -RZ, R215.H0_H0 ;  /* 0x200000d7ff507230 */ /* 0x000fe40000004100 */
[-C--:B------:R-:W-:Y:S01]  /*8360*/  FMUL.FTZ R55, R40, R53.reuse ;  /* 0x0000003528377220 */ /* 0x080fe20000410000 */
[----:B------:R-:W-:Y:S02]  /*8370*/  HADD2.F32 R47, -RZ, R32.H0_H0 ;  /* 0x20000020ff2f7230 */ /* 0x000fe40000004100 */
[-C--:B------:R-:W-:Y:S01]  /*8380*/  FMUL.FTZ R32, R45, R82.reuse ;  /* 0x000000522d207220 */ /* 0x080fe20000410000 */
[----:B------:R-:W-:Y:S01]  /*8390*/  FMUL.FTZ R82, R33, R82 ;  /* 0x0000005221527220 */ /* 0x000fe20000410000 */
[----:B------:R-:W-:Y:S01]  /*83a0*/  FMUL.FTZ R53, R36, R53 ;  /* 0x0000003524357220 */ /* 0x000fe20000410000 */
[----:B------:R-:W-:-:S02]  /*83b0*/  HADD2.F32 R214, -RZ, R214.H0_H0 ;  /* 0x200000d6ffd67230 */ /* 0x000fc40000004100 */
[-C--:B------:R-:W-:Y:S01]  /*83c0*/  FFMA.FTZ R32, R33, R80.reuse, -R32 ;  /* 0x0000005021207223 */ /* 0x080fe20000010820 */
[----:B------:R-:W-:Y:S01]  /*83d0*/  FFMA.FTZ R33, R45, R80, R82 ;  /* 0x000000502d217223 */ /* 0x000fe20000010052 */
[-C--:B------:R-:W-:Y:S01]  /*83e0*/  FFMA.FTZ R45, R36, R47.reuse, -R55 ;  /* 0x0000002f242d7223 */ /* 0x080fe20000010837 */
[----:B------:R-:W-:Y:S01]  /*83f0*/  FFMA.FTZ R36, R40, R47, R53 ;  /* 0x0000002f28247223 */ /* 0x000fe20000010035 */
[--C-:B------:R-:W-:Y:S02]  /*8400*/  HADD2.F32 R40, -RZ, R42.reuse.H0_H0 ;  /* 0x2000002aff287230 */ /* 0x100fe40000004100 */
[----:B------:R-:W-:Y:S02]  /*8410*/  HADD2.F32 R53, -RZ, R35.H0_H0 ;  /* 0x20000023ff357230 */ /* 0x000fe40000004100 */
[----:B------:R-:W-:Y:S02]  /*8420*/  HADD2.F32 R42, -RZ, R42.H1_H1 ;  /* 0x3000002aff2a7230 */ /* 0x000fe40000004100 */
[----:B------:R-:W-:-:S02]  /*8430*/  HADD2.F32 R35, -RZ, R38.H0_H0 ;  /* 0x20000026ff237230 */ /* 0x000fc40000004100 */
[----:B------:R-:W-:Y:S02]  /*8440*/  HADD2.F32 R38, -RZ, R38.H1_H1 ;  /* 0x30000026ff267230 */ /* 0x000fe40000004100 */
[-C--:B------:R-:W-:Y:S01]  /*8450*/  FMUL.FTZ R81, R42, R53.reuse ;  /* 0x000000352a517220 */ /* 0x080fe20000410000 */
[----:B------:R-:W-:Y:S02]  /*8460*/  HADD2.F32 R47, -RZ, R34.H0_H0 ;  /* 0x20000022ff2f7230 */ /* 0x000fe40000004100 */
[-C--:B------:R-:W-:Y:S01]  /*8470*/  FMUL.FTZ R34, R40, R216.reuse ;  /* 0x000000d828227220 */ /* 0x080fe20000410000 */
[C---:B------:R-:W-:Y:S01]  /*8480*/  FMUL.FTZ R55, R35.reuse, R216 ;  /* 0x000000d823377220 */ /* 0x040fe20000410000 */
[C---:B------:R-:W-:Y:S01]  /*8490*/  FMUL.FTZ R53, R38.reuse, R53 ;  /* 0x0000003526357220 */ /* 0x040fe20000410000 */
[----:B------:R-:W-:Y:S02]  /*84a0*/  IMAD.MOV.U32 R37, RZ, RZ, R39 ;  /* 0x000000ffff257224 */ /* 0x000fe400078e0027 */
[----:B------:R-:W-:Y:S01]  /*84b0*/  FFMA.FTZ R34, R35, R214, -R34 ;  /* 0x000000d623227223 */ /* 0x000fe20000010822 */
[-C--:B------:R-:W-:Y:S01]  /*84c0*/  FFMA.FTZ R81, R38, R47.reuse, -R81 ;  /* 0x0000002f26517223 */ /* 0x080fe20000010851 */
[----:B------:R-:W-:Y:S01]  /*84d0*/  F2FP.F16.F32.PACK_AB R38, R45, R32 ;  /* 0x000000202d26723e */ /* 0x000fe200000000ff */
[----:B------:R-:W-:Y:S01]  /*84e0*/  FFMA.FTZ R55, R40, R214, R55 ;  /* 0x000000d628377223 */ /* 0x000fe20000010037 */
[----:B------:R-:W-:Y:S01]  /*84f0*/  FFMA.FTZ R42, R42, R47, R53 ;  /* 0x0000002f2a2a7223 */ /* 0x000fe20000010035 */
[----:B------:R-:W-:-:S02]  /*8500*/  F2FP.F16.F32.PACK_AB R40, R36, R33 ;  /* 0x000000212428723e */ /* 0x000fc400000000ff */
[----:B------:R-:W-:Y:S01]  /*8510*/  F2FP.F16.F32.PACK_AB R81, R81, R34 ;  /* 0x000000225151723e */ /* 0x000fe200000000ff */
[----:B------:R-:W-:Y:S01]  /*8520*/  IMAD.MOV.U32 R36, RZ, RZ, R38 ;  /* 0x000000ffff247224 */ /* 0x000fe200078e0026 */
[----:B------:R-:W-:Y:S02]  /*8530*/  F2FP.F16.F32.PACK_AB R42, R42, R55 ;  /* 0x000000372a2a723e */ /* 0x000fe400000000ff */
[----:B------:R-:W-:Y:S01]  /*8540*/  MOV R39, R44 ;  /* 0x0000002c00277202 */ /* 0x000fe20000000f00 */
[----:B------:R-:W-:-:S07]  /*8550*/  IMAD.MOV.U32 R38, RZ, RZ, R81 ;  /* 0x000000ffff267224 */ /* 0x000fce00078e0051 */
.L_x_1407:
[----:B------:R-:W-:Y:S05]  /*8560*/  BSYNC B2 ;  /* 0x0000000000027941 */ /* 0x000fea0003800000 */
.L_x_1406:
[----:B------:R-:W-:Y:S02]  /*8570*/  ULDC.64 UR4, c[0x0][0x208] ;  /* 0x0000820000047ab9 */ /* 0x000fe40000000a00 */
[----:B--2---:R4:W-:Y:S04]  /*8580*/  STG.E.128 desc[UR4][R48.64], R36 ;  /* 0x0000002430007986 */ /* 0x0049e8000c101d04 */
[----:B---3--:R4:W-:Y:S02]  /*8590*/  @!P4 STG.E.128 desc[UR4][R50.64], R40 ;  /* 0x000000283200c986 */ /* 0x0089e4000c101d04 */
.L_x_1397:
[----:B------:R-:W-:Y:S05]  /*85a0*/  BSYNC B1 ;  /* 0x0000000000017941 */ /* 0x000fea0003800000 */
.L_x_1396:
[-C--:B--2---:R-:W-:Y:S02]  /*85b0*/  IMAD R32, R150, R128.reuse, RZ ;  /* 0x0000008096207224 */ /* 0x084fe400078e02ff */
[----:B------:R-:W-:-:S04]  /*85c0*/  IMAD.WIDE.U32 R130, R185, R128, R130 ;  /* 0x00000080b9827225 */ /* 0x000fc800078e0082 */
[----:B------:R-:W-:Y:S01]  /*85d0*/  IMAD R129, R185, R129, R32 ;  /* 0x00000081b9817224 */ /* 0x000fe200078e0220 */
[----:B------:R-:W-:Y:S06]  /*85e0*/  @P0 BRA `(.L_x_1366) ;  /* 0x0000001800d80947 */ /* 0x000fec0003800000 */
[----:B------:R-:W-:Y:S01]  /*85f0*/  ISETP.NE.AND P0, PT, R12, RZ, PT ;  /* 0x000000ff0c00720c */ /* 0x000fe20003f05270 */
[----:B------:R-:W-:Y:S01]  /*8600*/  BSSY B1, `(.L_x_1408) ;  /* 0x000007b000017945 */ /* 0x000fe20003800000 */
[----:B------:R-:W-:-:S11]  /*8610*/  IMAD.IADD R44, R131, 0x1, R129 ;  /* 0x00000001832c7824 */ /* 0x000fd600078e0281 */
        /* <DEDUP_REMOVED lines=8> */
[----:B------:R-:W-:Y:S01]  /*86a0*/  SHF.R.S32.HI R32, RZ, 0x1f, R33 ;  /* 0x0000001fff207819 */ /* 0x000fe20000011421 */
[----:B------:R-:W-:-:S03]  /*86b0*/  IMAD.SHL.U32 R35, R33, 0x8, RZ ;  /* 0x0000000821237824 */ /* 0x000fc600078e00ff */
[----:B------:R-:W-:Y:S02]  /*86c0*/  LEA.HI R32, R32, R33, RZ, 0x3 ;  /* 0x0000002120207211 */ /* 0x000fe400078f18ff */
[----:B------:R-:W-:Y:S02]  /*86d0*/  ISETP.GE.AND P0, PT, R35, R151, PT ;  /* 0x000000972300720c */ /* 0x000fe40003f06270 */
[----:B------:R-:W-:Y:S02]  /*86e0*/  SHF.R.S32.HI R32, RZ, 0x3, R32 ;  /* 0x00000003ff207819 */ /* 0x000fe40000011420 */
[----:B------:R-:W-:-:S03]  /*86f0*/  LOP3.LUT R33, R172, 0x38, R35, 0xf8, !PT ;  /* 0x00000038ac217812 */ /* 0x000fc600078ef823 */
[----:B------:R-:W-:Y:S01]  /*8700*/  IMAD R32, R32, 0x1800, R177 ;  /* 0x0000180020207824 */ /* 0x000fe200078e02b1 */
[----:B------:R-:W-:-:S05]  /*8710*/  LOP3.LUT R33, R33, R200, RZ, 0x3c, !PT ;  /* 0x000000c821217212 */ /* 0x000fca00078e3cff */
[----:B------:R-:W-:Y:S01]  /*8720*/  @!P0 SHF.R.S32.HI R37, RZ, 0x1f, R35 ;  /* 0x0000001fff258819 */ /* 0x000fe20000011423 */
[----:B------:R-:W-:Y:S01]  /*8730*/  IMAD.IADD R32, R32, 0x1, R33 ;  /* 0x0000000120207824 */ /* 0x000fe200078e0221 */
[----:B------:R-:W-:Y:S01]  /*8740*/  @!P0 IADD3 R34, P4, P5, R90, R130, R35 ;  /* 0x000000825a228210 */ /* 0x000fe20007d9e023 */
[C---:B------:R-:W-:Y:S02]  /*8750*/  IMAD R33, R19.reuse, 0x4800, R144 ;  /* 0x0000480013217824 */ /* 0x040fe400078e0290 */
[----:B------:R-:W-:Y:S01]  /*8760*/  IMAD R35, R19, 0x4800, R32 ;  /* 0x0000480013237824 */ /* 0x000fe200078e0220 */
[----:B------:R-:W-:Y:S01]  /*8770*/  @!P0 IADD3.X R37, R89, R44, R37, P4, P5 ;  /* 0x0000002c59258210 */ /* 0x000fe200027ea425 */
[----:B------:R-:W-:Y:S01]  /*8780*/  IMAD R33, R33, 0x2, R18 ;  /* 0x0000000221217824 */ /* 0x000fe200078e0212 */
[----:B---3--:R-:W-:-:S04]  /*8790*/  LEA R40, P4, R36, R120, 0x1 ;  /* 0x0000007824287211 */ /* 0x008fc800078808ff */
[----:B------:R-:W-:Y:S01]  /*87a0*/  LEA.HI.X R41, R36, R121, R38, 0x1, P4 ;  /* 0x0000007924297211 */ /* 0x000fe200020f0c26 */
[----:B------:R-:W-:Y:S01]  /*87b0*/  IMAD R36, R35, 0x2, R18 ;  /* 0x0000000223247824 */ /* 0x000fe200078e0212 */
[----:B------:R-:W-:-:S04]  /*87c0*/  @!P0 LEA R42, P4, R34, R120, 0x1 ;  /* 0x00000078222a8211 */ /* 0x000fc800078808ff */
[----:B------:R-:W-:Y:S02]  /*87d0*/  @!P0 LEA.HI.X R43, R34, R121, R37, 0x1, P4 ;  /* 0x00000079222b8211 */ /* 0x000fe400020f0c25 */
[----:B------:R-:W2:Y:S01]  /*87e0*/  LDS.128 R32, [R33+0x18400] ;  /* 0x0184000021207984 */ /* 0x000ea20000000c00 */
[----:B------:R-:W-:-:S03]  /*87f0*/  ISETP.GE.AND P4, PT, R22, R117, PT ;  /* 0x000000751600720c */ /* 0x000fc60003f86270 */
[----:B------:R-:W3:Y:S10]  /*8800*/  LDS.128 R36, [R36+0x18400] ;  /* 0x0184000024247984 */ /* 0x000ef40000000c00 */
[----:B------:R-:W-:Y:S05]  /*8810*/  @P4 BRA `(.L_x_1411) ;  /* 0x0000000400544947 */ /* 0x000fea0003800000 */
[----:B---3--:R-:W-:Y:S01]  /*8820*/  MOV R50, R37 ;  /* 0x0000002500327202 */ /* 0x008fe20000000f00 */
[----:B------:R-:W-:Y:S01]  /*8830*/  IMAD.MOV.U32 R51, RZ, RZ, R39 ;  /* 0x000000ffff337224 */ /* 0x000fe200078e0027 */
[----:B------:R-:W-:Y:S01]  /*8840*/  SHF.R.U32.HI R55, RZ, 0x10, R77 ;  /* 0x00000010ff377819 */ /* 0x000fe2000001164d */
[----:B------:R-:W-:Y:S01]  /*8850*/  IMAD.MOV.U32 R49, RZ, RZ, R36 ;  /* 0x000000ffff317224 */ /* 0x000fe200078e0024 */
[--C-:B------:R-:W-:Y:S01]  /*8860*/  SHF.R.U32.HI R53, RZ, 0x10, R65.reuse ;  /* 0x00000010ff357819 */ /* 0x100fe20000011641 */
[--C-:B------:R-:W-:Y:S01]  /*8870*/  HADD2.F32 R39, -RZ, R50.reuse.H0_H0 ;  /* 0x20000032ff277230 */ /* 0x100fe20000004100 */
[----:B------:R-:W-:Y:S01]  /*8880*/  SHF.R.U64 R45, R64, 0x10, R65 ;  /* 0x00000010402d7819 */ /* 0x000fe20000001241 */
[----:B------:R-:W-:Y:S01]  /*8890*/  HADD2.F32 R50, -RZ, R50.H1_H1 ;  /* 0x30000032ff327230 */ /* 0x000fe20000004100 */
[--C-:B------:R-:W-:Y:S01]  /*88a0*/  SHF.R.U64 R47, R78, 0x10, R79.reuse ;  /* 0x000000104e2f7819 */ /* 0x100fe2000000124f */
[----:B------:R-:W-:Y:S01]  /*88b0*/  HADD2.F32 R55, -RZ, R55.H0_H0 ;  /* 0x20000037ff377230 */ /* 0x000fe20000004100 */
[----:B------:R-:W-:Y:S01]  /*88c0*/  SHF.R.U32.HI R78, RZ, 0x10, R79 ;  /* 0x00000010ff4e7819 */ /* 0x000fe2000001164f */
[----:B--2---:R-:W-:Y:S01]  /*88d0*/  IMAD.MOV.U32 R37, RZ, RZ, R35 ;  /* 0x000000ffff257224 */ /* 0x004fe200078e0023 */
[----:B------:R-:W-:Y:S01]  /*88e0*/  SHF.R.U64 R46, R66, 0x10, R67 ;  /* 0x00000010422e7819 */ /* 0x000fe20000001243 */
[----:B------:R-:W-:-:S02]  /*88f0*/  HADD2.F32 R54, -RZ, R213.H1_H1 ;  /* 0x300000d5ff367230 */ /* 0x000fc40000004100 */
[-C--:B------:R-:W-:Y:S01]  /*8900*/  FMUL.FTZ R65, R50, R55.reuse ;  /* 0x0000003732417220 */ /* 0x080fe20000410000 */
[--C-:B------:R-:W-:Y:S01]  /*8910*/  HADD2.F32 R36, -RZ, R33.reuse.H1_H1 ;  /* 0x30000021ff247230 */ /* 0x100fe20000004100 */
[----:B------:R-:W-:Y:S01]  /*8920*/  SHF.R.U32.HI R66, RZ, 0x10, R67 ;  /* 0x00000010ff427819 */ /* 0x000fe20000011643 */
[----:B------:R-:W-:Y:S02]  /*8930*/  HADD2.F32 R35, -RZ, R33.H0_H0 ;  /* 0x20000021ff237230 */ /* 0x000fe40000004100 */
[-C--:B------:R-:W-:Y:S01]  /*8940*/  FMUL.FTZ R64, R39, R54.reuse ;  /* 0x0000003627407220 */ /* 0x080fe20000410000 */
[----:B------:R-:W-:Y:S02]  /*8950*/  HADD2.F32 R52, -RZ, R203.H1_H1 ;  /* 0x300000cbff347230 */ /* 0x000fe40000004100 */
[----:B------:R-:W-:Y:S01]  /*8960*/  FMUL.FTZ R55, R36, R55 ;  /* 0x0000003724377220 */ /* 0x000fe20000410000 */
[----:B------:R-:W-:Y:S02]  /*8970*/  HADD2.F32 R53, -RZ, R53.H0_H0 ;  /* 0x20000035ff357230 */ /* 0x000fe40000004100 */
[C---:B------:R-:W-:Y:S01]  /*8980*/  FMUL.FTZ R54, R35.reuse, R54 ;  /* 0x0000003623367220 */ /* 0x040fe20000410000 */
[----:B------:R-:W-:Y:S01]  /*8990*/  SHF.R.U64 R48, R76, 0x10, R77 ;  /* 0x000000104c307819 */ /* 0x000fe2000000124d */
[----:B------:R-:W-:Y:S01]  /*89a0*/  FFMA.FTZ R33, R35, R52, -R64 ;  /* 0x0000003423217223 */ /* 0x000fe20000010840 */
[----:B------:R-:W-:-:S02]  /*89b0*/  HADD2.F32 R64, -RZ, R211.H1_H1 ;  /* 0x300000d3ff407230 */ /* 0x000fc40000004100 */
[-C--:B------:R-:W-:Y:S01]  /*89c0*/  FFMA.FTZ R36, R36, R53.reuse, -R65 ;  /* 0x0000003524247223 */ /* 0x080fe20000010841 */
[----:B------:R-:W-:Y:S01]  /*89d0*/  FFMA.FTZ R50, R50, R53, R55 ;  /* 0x0000003532327223 */ /* 0x000fe20000010037 */
[----:B------:R-:W-:Y:S01]  /*89e0*/  FFMA.FTZ R35, R39, R52, R54 ;  /* 0x0000003427237223 */ /* 0x000fe20000010036 */
[----:B------:R-:W-:Y:S02]  /*89f0*/  HADD2.F32 R53, -RZ, R51.H0_H0 ;  /* 0x20000033ff357230 */ /* 0x000fe40000004100 */
        /* <DEDUP_REMOVED lines=42> */
[----:B------:R-:W-:Y:S02]  /*8ca0*/  HADD2.F32 R193, -RZ, R193.H0_H0 ;  /* 0x200000c1ffc17230 */ /* 0x000fe40000004100 */
[----:B------:R-:W-:Y:S01]  /*8cb0*/  FMUL.FTZ R65, R38, R49 ;  /* 0x0000003126417220 */ /* 0x000fe20000410000 */
[----:B------:R-:W-:Y:S02]  /*8cc0*/  HADD2.F32 R47, -RZ, R46.H0_H0 ;  /* 0x2000002eff2f7230 */ /* 0x000fe40000004100 */
[----:B------:R-:W-:Y:S01]  /*8cd0*/  FMUL.FTZ R46, R32, R211 ;  /* 0x000000d3202e7220 */ /* 0x000fe20000410000 */
[----:B------:R-:W-:Y:S01]  /*8ce0*/  FMUL.FTZ R49, R34, R49 ;  /* 0x0000003122317220 */ /* 0x000fe20000410000 */
[----:B------:R-:W-:Y:S01]  /*8cf0*/  FFMA.FTZ R53, R32, R193, -R53 ;  /* 0x000000c120357223 */ /* 0x000fe20000010835 */
[----:B------:R-:W-:Y:S01]  /*8d00*/  F2FP.F16.F32.PACK_AB R32, R48, R55 ;  /* 0x000000373020723e */ /* 0x000fe200000000ff */
[----:B------:R-:W-:Y:S01]  /*8d10*/  FFMA.FTZ R46, R45, R193, R46 ;  /* 0x000000c12d2e7223 */ /* 0x000fe2000001002e */
[-C--:B------:R-:W-:Y:S01]  /*8d20*/  FFMA.FTZ R34, R34, R47.reuse, -R65 ;  /* 0x0000002f22227223 */ /* 0x080fe20000010841 */
[----:B------:R-:W-:Y:S01]  /*8d30*/  FFMA.FTZ R49, R38, R47, R49 ;  /* 0x0000002f26317223 */ /* 0x000fe20000010031 */
[----:B------:R-:W-:-:S03]  /*8d40*/  IMAD.MOV.U32 R35, RZ, RZ, R52 ;  /* 0x000000ffff237224 */ /* 0x000fc600078e0034 */
[----:B------:R-:W-:Y:S02]  /*8d50*/  F2FP.F16.F32.PACK_AB R34, R34, R53 ;  /* 0x000000352222723e */ /* 0x000fe400000000ff */
[----:B------:R-:W-:-:S07]  /*8d60*/  F2FP.F16.F32.PACK_AB R38, R49, R46 ;  /* 0x0000002e3126723e */ /* 0x000fce00000000ff */
.L_x_1411:
[----:B------:R-:W-:Y:S05]  /*8d70*/  BSYNC B2 ;  /* 0x0000000000027941 */ /* 0x000fea0003800000 */
.L_x_1410:
[----:B------:R-:W-:Y:S02]  /*8d80*/  ULDC.64 UR4, c[0x0][0x208] ;  /* 0x0000820000047ab9 */ /* 0x000fe40000000a00 */
[----:B--2---:R2:W-:Y:S04]  /*8d90*/  STG.E.128 desc[UR4][R40.64], R32 ;  /* 0x0000002028007986 */ /* 0x0045e8000c101d04 */
[----:B---3--:R2:W-:Y:S02]  /*8da0*/  @!P0 STG.E.128 desc[UR4][R42.64], R36 ;  /* 0x000000242a008986 */ /* 0x0085e4000c101d04 */
.L_x_1409:
[----:B------:R-:W-:Y:S05]  /*8db0*/  BSYNC B1 ;  /* 0x0000000000017941 */ /* 0x000fea0003800000 */
.L_x_1408:
        /* <DEDUP_REMOVED lines=14> */
[----:B------:R-:W-:-:S05]  /*8ea0*/  SHF.R.S32.HI R32, RZ, 0x3, R35 ;  /* 0x00000003ff207819 */ /* 0x000fca0000011423 */
[----:B------:R-:W-:-:S06]  /*8eb0*/  IMAD R32, R32, 0x1800, R177 ;  /* 0x0000180020207824 */ /* 0x000fcc00078e02b1 */
[--C-:B------:R-:W-:Y:S02]  /*8ec0*/  @!P0 SHF.R.S32.HI R37, RZ, 0x1f, R33.reuse ;  /* 0x0000001fff258819 */ /* 0x100fe40000011421 */
[--C-:B------:R-:W-:Y:S02]  /*8ed0*/  @!P0 IADD3 R34, P4, P5, R90, R130, R33.reuse ;  /* 0x000000825a228210 */ /* 0x100fe40007d9e021 */
[----:B------:R-:W-:Y:S02]  /*8ee0*/  LOP3.LUT R33, R172, 0x38, R33, 0xf8, !PT ;  /* 0x00000038ac217812 */ /* 0x000fe400078ef821 */
[----:B------:R-:W-:Y:S02]  /*8ef0*/  @!P0 IADD3.X R37, R89, R44, R37, P4, P5 ;  /* 0x0000002c59258210 */ /* 0x000fe400027ea425 */
[----:B------:R-:W-:Y:S02]  /*8f00*/  LOP3.LUT R33, R33, R200, RZ, 0x3c, !PT ;  /* 0x000000c821217212 */ /* 0x000fe400078e3cff */
[----:B---3--:R-:W-:-:S02]  /*8f10*/  LEA R40, P4, R36, R120, 0x1 ;  /* 0x0000007824287211 */ /* 0x008fc400078808ff */
[----:B------:R-:W-:Y:S01]  /*8f20*/  IADD3 R32, R32, R33, RZ ;  /* 0x0000002120207210 */ /* 0x000fe20007ffe0ff */
[C---:B------:R-:W-:Y:S01]  /*8f30*/  IMAD R33, R19.reuse, 0x4800, R142 ;  /* 0x0000480013217824 */ /* 0x040fe200078e028e */
[-C--:B------:R-:W-:Y:S02]  /*8f40*/  LEA.HI.X R41, R36, R121.reuse, R38, 0x1, P4 ;  /* 0x0000007924297211 */ /* 0x080fe400020f0c26 */
[C---:B------:R-:W-:Y:S01]  /*8f50*/  @!P0 LEA R42, P4, R34.reuse, R120, 0x1 ;  /* 0x00000078222a8211 */ /* 0x040fe200078808ff */
[----:B------:R-:W-:Y:S02]  /*8f60*/  IMAD R35, R19, 0x4800, R32 ;  /* 0x0000480013237824 */ /* 0x000fe400078e0220 */
[--C-:B------:R-:W-:Y:S01]  /*8f70*/  IMAD R33, R33, 0x2, R18.reuse ;  /* 0x0000000221217824 */ /* 0x100fe200078e0212 */
[----:B------:R-:W-:Y:S01]  /*8f80*/  @!P0 LEA.HI.X R43, R34, R121, R37, 0x1, P4 ;  /* 0x00000079222b8211 */ /* 0x000fe200020f0c25 */
[----:B------:R-:W-:Y:S01]  /*8f90*/  IMAD R36, R35, 0x2, R18 ;  /* 0x0000000223247824 */ /* 0x000fe200078e0212 */
[----:B------:R-:W-:-:S03]  /*8fa0*/  ISETP.GE.AND P4, PT, R165, R117, PT ;  /* 0x00000075a500720c */ /* 0x000fc60003f86270 */
[----:B------:R-:W2:Y:S04]  /*8fb0*/  LDS.128 R32, [R33+0x18400] ;  /* 0x0184000021207984 */ /* 0x000ea80000000c00 */
[----:B------:R-:W3:Y:S06]  /*8fc0*/  LDS.128 R36, [R36+0x18400] ;  /* 0x0184000024247984 */ /* 0x000eec0000000c00 */
[----:B------:R-:W-:Y:S05]  /*8fd0*/  @P4 BRA `(.L_x_1415) ;  /* 0x00000004005c4947 */ /* 0x000fea0003800000 */
[----:B--2---:R-:W-:Y:S01]  /*8fe0*/  IMAD.MOV.U32 R49, RZ, RZ, R32 ;  /* 0x000000ffff317224 */ /* 0x004fe200078e0020 */
[----:B------:R-:W-:Y:S01]  /*8ff0*/  SHF.R.U32.HI R54, RZ, 0x10, R73 ;  /* 0x00000010ff367819 */ /* 0x000fe20000011649 */
[----:B---3--:R-:W-:Y:S01]  /*9000*/  IMAD.MOV.U32 R32, RZ, RZ, R37 ;  /* 0x000000ffff207224 */ /* 0x008fe200078e0025 */
[----:B------:R-:W-:Y:S01]  /*9010*/  SHF.R.U32.HI R52, RZ, 0x10, R61 ;  /* 0x00000010ff347819 */ /* 0x000fe2000001163d */
[----:B------:R-:W-:Y:S01]  /*9020*/  IMAD.MOV.U32 R50, RZ, RZ, R36 ;  /* 0x000000ffff327224 */ /* 0x000fe200078e0024 */
[----:B------:R-:W-:Y:S01]  /*9030*/  MOV R37, R35 ;  /* 0x0000002300257202 */ /* 0x000fe20000000f00 */
[----:B------:R-:W-:Y:S01]  /*9040*/  IMAD.MOV.U32 R51, RZ, RZ, R39 ;  /* 0x000000ffff337224 */ /* 0x000fe200078e0027 */
[----:B------:R-:W-:Y:S01]  /*9050*/  SHF.R.U64 R47, R60, 0x10, R61 ;  /* 0x000000103c2f7819 */ /* 0x000fe2000000123d */
[----:B------:R-:W-:Y:S01]  /*9060*/  HADD2.F32 R55, -RZ, R171.H1_H1 ;  /* 0x300000abff377230 */ /* 0x000fe20000004100 */
[--C-:B------:R-:W-:Y:S01]  /*9070*/  SHF.R.U64 R46, R74, 0x10, R75.reuse ;  /* 0x000000104a2e7819 */ /* 0x100fe2000000124b */
[--C-:B------:R-:W-:Y:S01]  /*9080*/  HADD2.F32 R36, -RZ, R32.reuse.H0_H0 ;  /* 0x20000020ff247230 */ /* 0x100fe20000004100 */
[----:B------:R-:W-:Y:S01]  /*9090*/  SHF.R.U32.HI R74, RZ, 0x10, R75 ;  /* 0x00000010ff4a7819 */ /* 0x000fe2000001164b */
[----:B------:R-:W-:Y:S01]  /*90a0*/  HADD2.F32 R39, -RZ, R32.H1_H1 ;  /* 0x30000020ff277230 */ /* 0x000fe20000004100 */
        /* <DEDUP_REMOVED lines=16> */
[----:B------:R-:W-:-:S02]  /*91b0*/  HADD2.F32 R55, -RZ, R170.H1_H1 ;  /* 0x300000aaff377230 */ /* 0x000fc40000004100 */
[----:B------:R-:W-:Y:S01]  /*91c0*/  HADD2.F32 R52, -RZ, R51.H0_H0 ;  /* 0x20000033ff347230 */ /* 0x000fe20000004100 */
[----:B------:R-:W-:Y:S01]  /*91d0*/  F2FP.F16.F32.PACK_AB R35, R35, R32 ;  /* 0x000000202323723e */ /* 0x000fe200000000ff */
[----:B------:R-:W-:Y:S02]  /*91e0*/  HADD2.F32 R39, -RZ, R37.H0_H0 ;  /* 0x20000025ff277230 */ /* 0x000fe40000004100 */
[----:B------:R-:W-:Y:S02]  /*91f0*/  HADD2.F32 R51, -RZ, R51.H1_H1 ;  /* 0x30000033ff337230 */ /* 0x000fe40000004100 */
[----:B------:R-:W-:Y:S02]  /*9200*/  HADD2.F32 R60, -RZ, R74.H0_H0 ;  /* 0x2000004aff3c7230 */ /* 0x000fe40000004100 */
[----:B------:R-:W-:Y:S02]  /*9210*/  HADD2.F32 R54, -RZ, R62.H0_H0 ;  /* 0x2000003eff367230 */ /* 0x000fe40000004100 */
[----:B------:R-:W-:Y:S01]  /*9220*/  FMUL.FTZ R62, R52, R55 ;  /* 0x00000037343e7220 */ /* 0x000fe20000410000 */
[----:B------:R-:W-:-:S02]  /*9230*/  HADD2.F32 R53, -RZ, R159.H1_H1 ;  /* 0x3000009fff357230 */ /* 0x000fc40000004100 */
[----:B------:R-:W-:Y:S01]  /*9240*/  FMUL.FTZ R55, R39, R55 ;  /* 0x0000003727377220 */ /* 0x000fe20000410000 */
[----:B------:R-:W-:Y:S02]  /*9250*/  HADD2.F32 R37, -RZ, R37.H1_H1 ;  /* 0x30000025ff257230 */ /* 0x000fe40000004100 */
[-C--:B------:R-:W-:Y:S01]  /*9260*/  FMUL.FTZ R64, R51, R60.reuse ;  /* 0x0000003c33407220 */ /* 0x080fe20000410000 */
[----:B------:R-:W-:Y:S02]  /*9270*/  HADD2.F32 R48, -RZ, R48.H0_H0 ;  /* 0x20000030ff307230 */ /* 0x000fe40000004100 */
[-C--:B------:R-:W-:Y:S01]  /*9280*/  FFMA.FTZ R62, R39, R53.reuse, -R62 ;  /* 0x00000035273e7223 */ /* 0x080fe2000001083e */
[----:B------:R-:W-:Y:S01]  /*9290*/  FFMA.FTZ R55, R52, R53, R55 ;  /* 0x0000003534377223 */ /* 0x000fe20000010037 */
[C---:B------:R-:W-:Y:S01]  /*92a0*/  FMUL.FTZ R60, R37.reuse, R60 ;  /* 0x0000003c253c7220 */ /* 0x040fe20000410000 */
[----:B------:R-:W-:Y:S01]  /*92b0*/  FFMA.FTZ R61, R37, R54, -R64 ;  /* 0x00000036253d7223 */ /* 0x000fe20000010840 */
[----:B------:R-:W-:-:S02]  /*92c0*/  HADD2.F32 R52, -RZ, R171.H0_H0 ;  /* 0x200000abff347230 */ /* 0x000fc40000004100 */
[--C-:B------:R-:W-:Y:S02]  /*92d0*/  HADD2.F32 R39, -RZ, R50.reuse.H0_H0 ;  /* 0x20000032ff277230 */ /* 0x100fe40000004100 */
[----:B------:R-:W-:Y:S01]  /*92e0*/  FFMA.FTZ R64, R51, R54, R60 ;  /* 0x0000003633407223 */ /* 0x000fe2000001003c */
[--C-:B------:R-:W-:Y:S01]  /*92f0*/  HADD2.F32 R37, -RZ, R49.reuse.H0_H0 ;  /* 0x20000031ff257230 */ /* 0x100fe20000004100 */
[----:B------:R-:W-:Y:S01]  /*9300*/  F2FP.F16.F32.PACK_AB R61, R61, R62 ;  /* 0x0000003e3d3d723e */ /* 0x000fe200000000ff */
[----:B------:R-:W-:Y:S02]  /*9310*/  HADD2.F32 R50, -RZ, R50.H1_H1 ;  /* 0x30000032ff327230 */ /* 0x000fe40000004100 */
[-C--:B------:R-:W-:Y:S01]  /*9320*/  FMUL.FTZ R54, R39, R52.reuse ;  /* 0x0000003427367220 */ /* 0x080fe20000410000 */
[----:B------:R-:W-:Y:S02]  /*9330*/  HADD2.F32 R49, -RZ, R49.H1_H1 ;  /* 0x30000031ff317230 */ /* 0x000fe40000004100 */
[----:B------:R-:W-:Y:S01]  /*9340*/  FMUL.FTZ R52, R37, R52 ;  /* 0x0000003425347220 */ /* 0x000fe20000410000 */
[----:B------:R-:W-:-:S02]  /*9350*/  HADD2.F32 R168, -RZ, R168.H0_H0 ;  /* 0x200000a8ffa87230 */ /* 0x000fc40000004100 */
[CC--:B------:R-:W-:Y:S01]  /*9360*/  FMUL.FTZ R60, R50.reuse, R48.reuse ;  /* 0x00000030323c7220 */ /* 0x0c0fe20000410000 */
[----:B------:R-:W-:Y:S02]  /*9370*/  HADD2.F32 R47, -RZ, R47.H0_H0 ;  /* 0x2000002fff2f7230 */ /* 0x000fe40000004100 */
[----:B------:R-:W-:Y:S01]  /*9380*/  FMUL.FTZ R51, R49, R48 ;  /* 0x0000003031337220 */ /* 0x000fe20000410000 */
[----:B------:R-:W-:Y:S02]  /*9390*/  HADD2.F32 R170, -RZ, R170.H0_H0 ;  /* 0x200000aaffaa7230 */ /* 0x000fe40000004100 */
[-C--:B------:R-:W-:Y:S01]  /*93a0*/  FFMA.FTZ R52, R39, R168.reuse, R52 ;  /* 0x000000a827347223 */ /* 0x080fe20000010034 */
[----:B------:R-:W-:Y:S01]  /*93b0*/  FFMA.FTZ R54, R37, R168, -R54 ;  /* 0x000000a825367223 */ /* 0x000fe20000010836 */
[-C--:B------:R-:W-:Y:S01]  /*93c0*/  FFMA.FTZ R49, R49, R47.reuse, -R60 ;  /* 0x0000002f31317223 */ /* 0x080fe2000001083c */
[----:B------:R-:W-:Y:S01]  /*93d0*/  FFMA.FTZ R51, R50, R47, R51 ;  /* 0x0000002f32337223 */ /* 0x000fe20000010033 */
[----:B------:R-:W-:-:S02]  /*93e0*/  HADD2.F32 R39, -RZ, R38.H0_H0 ;  /* 0x20000026ff277230 */ /* 0x000fc40000004100 */
[----:B------:R-:W-:Y:S01]  /*93f0*/  HADD2.F32 R47, -RZ, R46.H0_H0 ;  /* 0x2000002eff2f7230 */ /* 0x000fe20000004100 */
[----:B------:R-:W-:Y:S01]  /*9400*/  F2FP.F16.F32.PACK_AB R32, R49, R54 ;  /* 0x000000363120723e */ /* 0x000fe200000000ff */
[----:B------:R-:W-:Y:S02]  /*9410*/  HADD2.F32 R37, -RZ, R34.H0_H0 ;  /* 0x20000022ff257230 */ /* 0x000fe40000004100 */
[-C--:B------:R-:W-:Y:S01]  /*9420*/  FMUL.FTZ R46, R39, R170.reuse ;  /* 0x000000aa272e7220 */ /* 0x080fe20000410000 */
[----:B------:R-:W-:Y:S02]  /*9430*/  HADD2.F32 R38, -RZ, R38.H1_H1 ;  /* 0x30000026ff267230 */ /* 0x000fe40000004100 */
[----:B------:R-:W-:Y:S02]  /*9440*/  HADD2.F32 R34, -RZ, R34.H1_H1 ;  /* 0x30000022ff227230 */ /* 0x000fe40000004100 */
[----:B------:R-:W-:Y:S01]  /*9450*/  FMUL.FTZ R170, R37, R170 ;  /* 0x000000aa25aa7220 */ /* 0x000fe20000410000 */
[----:B------:R-:W-:-:S02]  /*9460*/  HADD2.F32 R48, -RZ, R159.H0_H0 ;  /* 0x2000009fff307230 */ /* 0x000fc40000004100 */
        /* <DEDUP_REMOVED lines=14> */
.L_x_1415:
[----:B------:R-:W-:Y:S05]  /*9550*/  BSYNC B2 ;  /* 0x0000000000027941 */ /* 0x000fea0003800000 */
.L_x_1414:
[----:B------:R-:W-:Y:S02]  /*9560*/  ULDC.64 UR4, c[0x0][0x208] ;  /* 0x0000820000047ab9 */ /* 0x000fe40000000a00 */
[----:B--2---:R2:W-:Y:S04]  /*9570*/  STG.E.128 desc[UR4][R40.64], R32 ;  /* 0x0000002028007986 */ /* 0x0045e8000c101d04 */
[----:B---3--:R2:W-:Y:S02]  /*9580*/  @!P0 STG.E.128 desc[UR4][R42.64], R36 ;  /* 0x000000242a008986 */ /* 0x0085e4000c101d04 */
.L_x_1413:
[----:B------:R-:W-:Y:S05]  /*9590*/  BSYNC B1 ;  /* 0x0000000000017941 */ /* 0x000fea0003800000 */
.L_x_1412:
[----:B------:R-:W-:-:S13]  /*95a0*/  ISETP.NE.AND P0, PT, R10, RZ, PT ;  /* 0x000000ff0a00720c */ /* 0x000fda0003f05270 */
[----:B------:R-:W-:Y:S05]  /*95b0*/  @!P0 BRA `(.L_x_1366) ;  /* 0x0000000800e48947 */ /* 0x000fea0003800000 */
[----:B--2---:R-:W2:Y:S01]  /*95c0*/  LDL R32, [R1+0x8] ;  /* 0x0000080001207983 */ /* 0x004ea20000100800 */
[----:B------:R-:W-:Y:S01]  /*95d0*/  BSSY B1, `(.L_x_1416) ;  /* 0x0000072000017945 */ /* 0x000fe20003800000 */
[----:B--2---:R-:W-:-:S04]  /*95e0*/  LOP3.LUT P4, RZ, R32, 0x1, RZ, 0xc0, !PT ;  /* 0x0000000120ff7812 */ /* 0x004fc8000788c0ff */
[----:B------:R-:W-:Y:S02]  /*95f0*/  SEL R152, R122, R152, !P4 ;  /* 0x000000987a987207 */ /* 0x000fe40006000000 */
[----:B---34-:R-:W-:Y:S02]  /*9600*/  IADD3 R41, P0, P4, R90, R130, R13 ;  /* 0x000000825a297210 */ /* 0x018fe40007c1e00d */
[----:B------:R-:W-:Y:S02]  /*9610*/  SHF.R.S32.HI R33, RZ, 0x1f, R152 ;  /* 0x0000001fff217819 */ /* 0x000fe40000011498 */
[----:B------:R-:W-:Y:S02]  /*9620*/  IADD3.X R42, R89, R44, R109, P0, P4 ;  /* 0x0000002c592a7210 */ /* 0x000fe400007e846d */
[----:B------:R-:W-:Y:S02]  /*9630*/  LEA.HI R33, R33, R152, RZ, 0x4 ;  /* 0x0000009821217211 */ /* 0x000fe400078f20ff */
[----:B------:R-:W-:-:S02]  /*9640*/  ISETP.GE.AND P4, PT, R166, R117, PT ;  /* 0x00000075a600720c */ /* 0x000fc40003f86270 */
[----:B------:R-:W-:Y:S02]  /*9650*/  LEA.HI.SX32 R33, R33, R112, 0x1c ;  /* 0x0000007021217211 */ /* 0x000fe400078fe2ff */
[----:B------:R-:W-:Y:S02]  /*9660*/  LEA R40, P0, R41, R120, 0x1 ;  /* 0x0000007829287211 */ /* 0x000fe400078008ff */
[----:B------:R-:W-:Y:S01]  /*9670*/  SHF.R.S32.HI R32, RZ, 0x1f, R33 ;  /* 0x0000001fff207819 */ /* 0x000fe20000011421 */
[----:B------:R-:W-:Y:S01]  /*9680*/  IMAD.SHL.U32 R43, R33, 0x8, RZ ;  /* 0x00000008212b7824 */ /* 0x000fe200078e00ff */
[----:B------:R-:W-:Y:S02]  /*9690*/  LEA.HI.X R41, R41, R121, R42, 0x1, P0 ;  /* 0x0000007929297211 */ /* 0x000fe400000f0c2a */
[----:B------:R-:W-:Y:S02]  /*96a0*/  LEA.HI R32, R32, R33, RZ, 0x3 ;  /* 0x0000002120207211 */ /* 0x000fe400078f18ff */
[----:B------:R-:W-:-:S02]  /*96b0*/  LOP3.LUT R33, R172, 0x38, R43, 0xf8, !PT ;  /* 0x00000038ac217812 */ /* 0x000fc400078ef82b */
[----:B------:R-:W-:Y:S02]  /*96c0*/  SHF.R.S32.HI R32, RZ, 0x3, R32 ;  /* 0x00000003ff207819 */ /* 0x000fe40000011420 */
[----:B------:R-:W-:-:S03]  /*96d0*/  LOP3.LUT R33, R33, R200, RZ, 0x3c, !PT ;  /* 0x000000c821217212 */ /* 0x000fc600078e3cff */
[----:B------:R-:W-:-:S04]  /*96e0*/  IMAD R32, R32, 0x1800, R177 ;  /* 0x0000180020207824 */ /* 0x000fc800078e02b1 */
[----:B------:R-:W-:Y:S02]  /*96f0*/  IMAD.IADD R32, R32, 0x1, R33 ;  /* 0x0000000120207824 */ /* 0x000fe400078e0221 */
[C---:B------:R-:W-:Y:S02]  /*9700*/  IMAD R33, R19.reuse, 0x4800, R137 ;  /* 0x0000480013217824 */ /* 0x040fe400078e0289 */
[----:B------:R-:W-:-:S03]  /*9710*/  IMAD R35, R19, 0x4800, R32 ;  /* 0x0000480013237824 */ /* 0x000fc600078e0220 */
[----:B------:R-:W-:Y:S01]  /*9720*/  LEA R33, R33, R18, 0x1 ;  /* 0x0000001221217211 */ /* 0x000fe200078e08ff */
[----:B------:R-:W-:-:S05]  /*9730*/  IMAD R36, R35, 0x2, R18 ;  /* 0x0000000223247824 */ /* 0x000fca00078e0212 */
[----:B------:R-:W2:Y:S04]  /*9740*/  LDS.128 R32, [R33+0x18400] ;  /* 0x0184000021207984 */ /* 0x000ea80000000c00 */
[----:B------:R-:W3:Y:S01]  /*9750*/  LDS.128 R36, [R36+0x18400] ;  /* 0x0184000024247984 */ /* 0x000ee20000000c00 */
[----:B------:R-:W-:Y:S05]  /*9760*/  @P4 BRA `(.L_x_1417) ;  /* 0x0000000400604947 */ /* 0x000fea0003800000 */
[----:B------:R-:W-:Y:S01]  /*9770*/  SHF.R.U32.HI R50, RZ, 0x10, R69 ;  /* 0x00000010ff327819 */ /* 0x000fe20000011645 */
[----:B---3--:R-:W-:Y:S01]  /*9780*/  IMAD.MOV.U32 R45, RZ, RZ, R36 ;  /* 0x000000ffff2d7224 */ /* 0x008fe200078e0024 */
[----:B------:R-:W-:Y:S01]  /*9790*/  SHF.R.U32.HI R48, RZ, 0x10, R57 ;  /* 0x00000010ff307819 */ /* 0x000fe20000011639 */
[----:B------:R-:W-:Y:S01]  /*97a0*/  IMAD.MOV.U32 R46, RZ, RZ, R38 ;  /* 0x000000ffff2e7224 */ /* 0x000fe200078e0026 */
[--C-:B------:R-:W-:Y:S01]  /*97b0*/  SHF.R.U64 R53, R70, 0x10, R71.reuse ;  /* 0x0000001046357819 */ /* 0x100fe20000001247 */
        /* <DEDUP_REMOVED lines=11> */
[----:B------:R-:W-:Y:S01]  /*9870*/  FMUL.FTZ R49, R34, R49 ;  /* 0x0000003122317220 */ /* 0x000fe20000410000 */
[----:B------:R-:W-:Y:S01]  /*9880*/  HADD2.F32 R47, -RZ, R156.H1_H1 ;  /* 0x3000009cff2f7230 */ /* 0x000fe20000004100 */
[----:B------:R-:W-:Y:S01]  /*9890*/  SHF.R.U64 R61, R56, 0x10, R57 ;  /* 0x00000010383d7819 */ /* 0x000fe20000001239 */
        /* <DEDUP_REMOVED lines=10> */
[----:B------:R-:W-:Y:S02]  /*9940*/  HADD2.F32 R33, -RZ, R35.H0_H0 ;  /* 0x20000023ff217230 */ /* 0x000fe40000004100 */
[----:B------:R-:W-:Y:S02]  /*9950*/  HADD2.F32 R37, -RZ, R155.H1_H1 ;  /* 0x3000009bff257230 */ /* 0x000fe40000004100 */
[-C--:B------:R-:W-:Y:S01]  /*9960*/  FMUL.FTZ R54, R34, R47.reuse ;  /* 0x0000002f22367220 */ /* 0x080fe20000410000 */
[----:B------:R-:W-:Y:S02]  /*9970*/  HADD2.F32 R39, -RZ, R39.H1_H1 ;  /* 0x30000027ff277230 */ /* 0x000fe40000004100 */
[----:B------:R-:W-:Y:S01]  /*9980*/  FMUL.FTZ R47, R33, R47 ;  /* 0x0000002f212f7220 */ /* 0x000fe20000410000 */
[----:B------:R-:W-:-:S02]  /*9990*/  HADD2.F32 R48, -RZ, R70.H0_H0 ;  /* 0x20000046ff307230 */ /* 0x000fc40000004100 */
[-C--:B------:R-:W-:Y:S01]  /*99a0*/  FFMA.FTZ R54, R33, R37.reuse, -R54 ;  /* 0x0000002521367223 */ /* 0x080fe20000010836 */
[----:B------:R-:W-:Y:S02]  /*99b0*/  HADD2.F32 R35, -RZ, R35.H1_H1 ;  /* 0x30000023ff237230 */ /* 0x000fe40000004100 */
[----:B------:R-:W-:Y:S01]  /*99c0*/  FFMA.FTZ R55, R34, R37, R47 ;  /* 0x0000002522377223 */ /* 0x000fe2000001002f */
[----:B------:R-:W-:Y:S02]  /*99d0*/  HADD2.F32 R38, -RZ, R58.H0_H0 ;  /* 0x2000003aff267230 */ /* 0x000fe40000004100 */
[-C--:B------:R-:W-:Y:S01]  /*99e0*/  FMUL.FTZ R56, R39, R48.reuse ;  /* 0x0000003027387220 */ /* 0x080fe20000410000 */
[----:B------:R-:W-:Y:S02]  /*99f0*/  HADD2.F32 R158, -RZ, R158.H0_H0 ;  /* 0x2000009eff9e7230 */ /* 0x000fe40000004100 */
[----:B------:R-:W-:Y:S01]  /*9a00*/  FMUL.FTZ R48, R35, R48 ;  /* 0x0000003023307220 */ /* 0x000fe20000410000 */
[----:B------:R-:W-:-:S02]  /*9a10*/  HADD2.F32 R34, -RZ, R45.H0_H0 ;  /* 0x2000002dff227230 */ /* 0x000fc40000004100 */
[-C--:B------:R-:W-:Y:S01]  /*9a20*/  FFMA.FTZ R57, R35, R38.reuse, -R56 ;  /* 0x0000002623397223 */ /* 0x080fe20000010838 */
[----:B------:R-:W-:Y:S02]  /*9a30*/  HADD2.F32 R37, -RZ, R60.H0_H0 ;  /* 0x2000003cff257230 */ /* 0x000fe40000004100 */
[----:B------:R-:W-:Y:S01]  /*9a40*/  FFMA.FTZ R56, R39, R38, R48 ;  /* 0x0000002627387223 */ /* 0x000fe20000010030 */
[----:B------:R-:W-:Y:S02]  /*9a50*/  HADD2.F32 R45, -RZ, R45.H1_H1 ;  /* 0x3000002dff2d7230 */ /* 0x000fe40000004100 */
[----:B------:R-:W-:Y:S01]  /*9a60*/  FMUL.FTZ R38, R34, R158 ;  /* 0x0000009e22267220 */ /* 0x000fe20000410000 */
[----:B------:R-:W-:Y:S01]  /*9a70*/  HADD2.F32 R156, -RZ, R156.H0_H0 ;  /* 0x2000009cff9c7230 */ /* 0x000fe20000004100 */
[----:B------:R-:W-:Y:S01]  /*9a80*/  F2FP.F16.F32.PACK_AB R49, R50, R49 ;  /* 0x000000313231723e */ /* 0x000fe200000000ff */
[--C-:B------:R-:W-:Y:S02]  /*9a90*/  HADD2.F32 R33, -RZ, R32.reuse.H0_H0 ;  /* 0x20000020ff217230 */ /* 0x100fe40000004100 */
[----:B------:R-:W-:Y:S01]  /*9aa0*/  FMUL.FTZ R47, R45, R37 ;  /* 0x000000252d2f7220 */ /* 0x000fe20000410000 */
[----:B------:R-:W-:Y:S01]  /*9ab0*/  HADD2.F32 R32, -RZ, R32.H1_H1 ;  /* 0x30000020ff207230 */ /* 0x000fe20000004100 */
[----:B------:R-:W-:Y:S01]  /*9ac0*/  F2FP.F16.F32.PACK_AB R55, R56, R55 ;  /* 0x000000373837723e */ /* 0x000fe200000000ff */
[----:B------:R-:W-:-:S02]  /*9ad0*/  HADD2.F32 R35, -RZ, R61.H0_H0 ;  /* 0x2000003dff237230 */ /* 0x000fc40000004100 */
[C---:B------:R-:W-:Y:S01]  /*9ae0*/  FMUL.FTZ R39, R33.reuse, R158 ;  /* 0x0000009e21277220 */ /* 0x040fe20000410000 */
[-C--:B------:R-:W-:Y:S01]  /*9af0*/  FFMA.FTZ R38, R33, R156.reuse, -R38 ;  /* 0x0000009c21267223 */ /* 0x080fe20000010826 */
[C---:B------:R-:W-:Y:S01]  /*9b00*/  FMUL.FTZ R48, R32.reuse, R37 ;  /* 0x0000002520307220 */ /* 0x040fe20000410000 */
[----:B------:R-:W-:Y:S02]  /*9b10*/  HADD2.F32 R33, -RZ, R46.H0_H0 ;  /* 0x2000002eff217230 */ /* 0x000fe40000004100 */
[-C--:B------:R-:W-:Y:S01]  /*9b20*/  FFMA.FTZ R47, R32, R35.reuse, -R47 ;  /* 0x00000023202f7223 */ /* 0x080fe2000001082f */
[----:B------:R-:W-:Y:S02]  /*9b30*/  HADD2.F32 R157, -RZ, R157.H0_H0 ;  /* 0x2000009dff9d7230 */ /* 0x000fe40000004100 */
[----:B------:R-:W-:Y:S01]  /*9b40*/  FFMA.FTZ R48, R45, R35, R48 ;  /* 0x000000232d307223 */ /* 0x000fe20000010030 */
[----:B------:R-:W-:Y:S02]  /*9b50*/  HADD2.F32 R37, -RZ, R53.H0_H0 ;  /* 0x20000035ff257230 */ /* 0x000fe40000004100 */
[----:B------:R-:W-:Y:S01]  /*9b60*/  FFMA.FTZ R39, R34, R156, R39 ;  /* 0x0000009c22277223 */ /* 0x000fe20000010027 */
[----:B------:R-:W-:-:S02]  /*9b70*/  HADD2.F32 R32, -RZ, R36.H0_H0 ;  /* 0x20000024ff207230 */ /* 0x000fc40000004100 */
[CC--:B------:R-:W-:Y:S01]  /*9b80*/  FMUL.FTZ R45, R33.reuse, R157.reuse ;  /* 0x0000009d212d7220 */ /* 0x0c0fe20000410000 */
[----:B------:R-:W-:Y:S02]  /*9b90*/  HADD2.F32 R46, -RZ, R46.H1_H1 ;  /* 0x3000002eff2e7230 */ /* 0x000fe40000004100 */
[----:B------:R-:W-:Y:S02]  /*9ba0*/  HADD2.F32 R36, -RZ, R36.H1_H1 ;  /* 0x30000024ff247230 */ /* 0x000fe40000004100 */
        /* <DEDUP_REMOVED lines=15> */
[----:B------:R-:W-:Y:S02]  /*9ca0*/  F2FP.F16.F32.PACK_AB R54, R37, R34 ;  /* 0x000000222536723e */ /* 0x000fe400000000ff */
[----:B------:R-:W-:Y:S01]  /*9cb0*/  F2FP.F16.F32.PACK_AB R33, R52, R51 ;  /* 0x000000333421723e */ /* 0x000fe200000000ff */
[----:B------:R-:W-:Y:S01]  /*9cc0*/  IMAD.MOV.U32 R34, RZ, RZ, R38 ;  /* 0x000000ffff227224 */ /* 0x000fe200078e0026 */
[----:B------:R-:W-:Y:S01]  /*9cd0*/  MOV R37, R49 ;  /* 0x0000003100257202 */ /* 0x000fe20000000f00 */
[----:B------:R-:W-:-:S07]  /*9ce0*/  IMAD.MOV.U32 R38, RZ, RZ, R54 ;  /* 0x000000ffff267224 */ /* 0x000fce00078e0036 */
.L_x_1417:
[----:B------:R-:W-:Y:S05]  /*9cf0*/  BSYNC B1 ;  /* 0x0000000000017941 */ /* 0x000fea0003800000 */
.L_x_1416:
[----:B------:R-:W-:Y:S01]  /*9d00*/  ISETP.GE.AND P0, PT, R43, R151, PT ;  /* 0x000000972b00720c */ /* 0x000fe20003f06270 */
[----:B------:R-:W-:Y:S02]  /*9d10*/  ULDC.64 UR4, c[0x0][0x208] ;  /* 0x0000820000047ab9 */ /* 0x000fe40000000a00 */
[----:B--2---:R2:W-:Y:S10]  /*9d20*/  STG.E.128 desc[UR4][R40.64], R32 ;  /* 0x0000002028007986 */ /* 0x0045f4000c101d04 */
[----:B------:R-:W-:Y:S05]  /*9d30*/  @P0 BRA `(.L_x_1366) ;  /* 0x0000000400040947 */ /* 0x000fea0003800000 */
[--C-:B------:R-:W-:Y:S01]  /*9d40*/  IADD3 R130, P0, P4, R90, R130, R43.reuse ;  /* 0x000000825a827210 */ /* 0x100fe20007c1e02b */
[----:B------:R-:W-:Y:S01]  /*9d50*/  ULDC.64 UR4, c[0x0][0x208] ;  /* 0x0000820000047ab9 */ /* 0x000fe20000000a00 */
[----:B------:R-:W-:-:S04]  /*9d60*/  SHF.R.S32.HI R43, RZ, 0x1f, R43 ;  /* 0x0000001fff2b7819 */ /* 0x000fc8000001142b */
[----:B------:R-:W-:Y:S02]  /*9d70*/  IADD3.X R44, R89, R44, R43, P0, P4 ;  /* 0x0000002c592c7210 */ /* 0x000fe400007e842b */
[----:B------:R-:W-:-:S04]  /*9d80*/  LEA R120, P0, R130, R120, 0x1 ;  /* 0x0000007882787211 */ /* 0x000fc800078008ff */
[----:B------:R-:W-:-:S05]  /*9d90*/  LEA.HI.X R121, R130, R121, R44, 0x1, P0 ;  /* 0x0000007982797211 */ /* 0x000fca00000f0c2c */
[----:B---3--:R3:W-:Y:S01]  /*9da0*/  STG.E.128 desc[UR4][R120.64], R36 ;  /* 0x0000002478007986 */ /* 0x0087e2000c101d04 */
[----:B------:R-:W-:Y:S05]  /*9db0*/  BRA `(.L_x_1366) ;  /* 0x0000000000e47947 */ /* 0x000fea0003800000 */
.L_x_1333:
[----:B------:R-:W-:-:S04]  /*9dc0*/  ULOP3.LUT UR4, UR60, 0x1, URZ, 0xfc, !UPT ;  /* 0x000000013c047892 */ /* 0x000fc8000f8efc3f */
[----:B------:R-:W-:-:S06]  /*9dd0*/  UISETP.NE.AND UP0, UPT, UR4, 0x3, UPT ;  /* 0x000000030400788c */ /* 0x000fcc000bf05270 */
[----:B------:R-:W-:-:S13]  /*9de0*/  PLOP3.LUT P1, PT, PT, PT, UP0, 0x80, 0x0 ;  /* 0x000000000000781c */ /* 0x000fda0003f2f008 */
[----:B------:R-:W-:Y:S05]  /*9df0*/  @!P1 BRA `(.L_x_1418) ;  /* 0x0000000000049947 */ /* 0x000fea0003800000 */
[----:B------:R-:W-:Y:S01]  /*9e00*/  BPT.TRAP 0x1 ;  /* 0x000000040000795c */ /* 0x000fe20000300000 */
.L_x_1418:
[----:B------:R-:W-:Y:S01]  /*9e10*/  IMAD R4, R19, 0x8, R18 ;  /* 0x0000000813047824 */ /* 0x000fe200078e0212 */
[----:B------:R-:W-:Y:S01]  /*9e20*/  SHF.L.U32 R3, R167, 0x1f, RZ ;  /* 0x0000001fa7037819 */ /* 0x000fe200000006ff */
[----:B------:R-:W-:Y:S01]  /*9e30*/  IMAD R5, R24, -0x60, R2 ;  /* 0xffffffa018057824 */ /* 0x000fe200078e0202 */
[----:B------:R-:W-:Y:S02]  /*9e40*/  BSSY B1, `(.L_x_1419) ;  /* 0x0000005000017945 */ /* 0x000fe40003800000 */
[----:B------:R-:W1:Y:S02]  /*9e50*/  SYNCS.PHASECHK.TRANS64.TRYWAIT P4, [R4+URZ+0x2a890], R3 ;  /* 0x02a89003040075a7 */ /* 0x000e64000808017f */
[----:B------:R-:W-:-:S04]  /*9e60*/  VIMNMX R5, R5, 0x60, PT ;  /* 0x0000006005057848 */ /* 0x000fc80003fe0100 */
[----:B------:R-:W-:Y:S01]  /*9e70*/  ISETP.GE.AND P0, PT, R162, R5, PT ;  /* 0x00000005a200720c */ /* 0x000fe20003f06270 */
[----:B-1----:R-:W-:-:S12]  /*9e80*/  @!P4 BRA `(.L_x_1420) ;  /* 0x000001c400e4c947 */ /* 0x002fd80003800000 */
.L_x_1740:
[----:B------:R-:W-:Y:S05]  /*9e90*/  BSYNC B1 ;  /* 0x0000000000017941 */ /* 0x000fea0003800000 */
.L_x_1419:
[----:B------:R-:W-:Y:S04]  /*9ea0*/  BSSY B1, `(.L_x_1421) ;  /* 0x0000015000017945 */ /* 0x000fe80003800000 */
[----:B------:R-:W-:Y:S05]  /*9eb0*/  @P0 BRA `(.L_x_1422) ;  /* 0x00000000004c0947 */ /* 0x000fea0003800000 */
[----:B------:R-:W-:Y:S01]  /*9ec0*/  ISETP.NE.AND P4, PT, R12, RZ, PT ;  /* 0x000000ff0c00720c */ /* 0x000fe20003f85270 */
[----:B------:R-:W-:Y:S01]  /*9ed0*/  ULDC.64 UR4, c[0x0][0x208] ;  /* 0x0000820000047ab9 */ /* 0x000fe20000000a00 */
[----:B------:R-:W-:-:S11]  /*9ee0*/  ISETP.NE.AND P0, PT, R11, RZ, PT ;  /* 0x000000ff0b00720c */ /* 0x000fd60003f05270 */
[----:B0-----:R-:W0:Y:S04]  /*9ef0*/  @P4 LDS.128 R32, [R43] ;  /* 0x000000002b204984 */ /* 0x001e280000000c00 */
[----:B------:R-:W2:Y:S04]  /*9f00*/  @P0 LDS.128 R36, [R42] ;  /* 0x000000002a240984 */ /* 0x000ea80000000c00 */
[----:B0-----:R-:W-:Y:S01]  /*9f10*/  @P4 STG.E.128 desc[UR4][R44.64], R32 ;  /* 0x000000202c004986 */ /* 0x001fe2000c101d04 */
[----:B------:R-:W-:-:S03]  /*9f20*/  ISETP.NE.AND P4, PT, R10, RZ, PT ;  /* 0x000000ff0a00720c */ /* 0x000fc60003f85270 */
[----:B--2---:R-:W-:Y:S01]  /*9f30*/  @P0 STG.E.128 desc[UR4][R44.64+0x40], R36 ;  /* 0x000040242c000986 */ /* 0x004fe2000c101d04 */
[----:B------:R-:W-:-:S09]  /*9f40*/  ISETP.NE.AND P0, PT, R9, RZ, PT ;  /* 0x000000ff0900720c */ /* 0x000fd20003f05270 */
[----:B------:R-:W0:Y:S04]  /*9f50*/  @P4 LDS.128 R32, [R43+0x3000] ;  /* 0x003000002b204984 */ /* 0x000e280000000c00 */
[----:B------:R-:W2:Y:S04]  /*9f60*/  @P0 LDS.128 R36, [R42+0x3000] ;  /* 0x003000002a240984 */ /* 0x000ea80000000c00 */
[----:B0-----:R-:W-:Y:S01]  /*9f70*/  @P4 STG.E.128 desc[UR4][R44.64+0x80], R32 ;  /* 0x000080202c004986 */ /* 0x001fe2000c101d04 */
[----:B------:R-:W-:-:S03]  /*9f80*/  ISETP.NE.AND P4, PT, R7, RZ, PT ;  /* 0x000000ff0700720c */ /* 0x000fc60003f85270 */
[----:B--2---:R-:W-:Y:S01]  /*9f90*/  @P0 STG.E.128 desc[UR4][R44.64+0xc0], R36 ;  /* 0x0000c0242c000986 */ /* 0x004fe2000c101d04 */
[----:B------:R-:W-:-:S09]  /*9fa0*/  ISETP.NE.AND P0, PT, R8, RZ, PT ;  /* 0x000000ff0800720c */ /* 0x000fd20003f05270 */
[----:B------:R-:W0:Y:S04]  /*9fb0*/  @P4 LDS.128 R36, [R42+0x6000] ;  /* 0x006000002a244984 */ /* 0x000e280000000c00 */
[----:B------:R-:W2:Y:S04]  /*9fc0*/  @P0 LDS.128 R32, [R43+0x6000] ;  /* 0x006000002b200984 */ /* 0x000ea80000000c00 */
[----:B0-----:R3:W-:Y:S04]  /*9fd0*/  @P4 STG.E.128 desc[UR4][R44.64+0x140], R36 ;  /* 0x000140242c004986 */ /* 0x0017e8000c101d04 */
[----:B--2---:R3:W-:Y:S02]  /*9fe0*/  @P0 STG.E.128 desc[UR4][R44.64+0x100], R32 ;  /* 0x000100202c000986 */ /* 0x0047e4000c101d04 */
.L_x_1422:
[----:B------:R-:W-:Y:S05]  /*9ff0*/  BSYNC B1 ;  /* 0x0000000000017941 */ /* 0x000fea0003800000 */
.L_x_1421:
[----:B------:R-:W-:-:S13]  /*a000*/  ISETP.GE.AND P0, PT, R185, R5, PT ;  /* 0x00000005b900720c */ /* 0x000fda0003f06270 */
[----:B------:R-:W-:Y:S05]  /*a010*/  @P0 BRA `(.L_x_1366) ;  /* 0x00000000004c0947 */ /* 0x000fea0003800000 */
[----:B------:R-:W-:Y:S01]  /*a020*/  ISETP.NE.AND P4, PT, R12, RZ, PT ;  /* 0x000000ff0c00720c */ /* 0x000fe20003f85270 */
[----:B------:R-:W-:Y:S01]  /*a030*/  ULDC.64 UR4, c[0x0][0x208] ;  /* 0x0000820000047ab9 */ /* 0x000fe20000000a00 */
[----:B------:R-:W-:-:S11]  /*a040*/  ISETP.NE.AND P0, PT, R10, RZ, PT ;  /* 0x000000ff0a00720c */ /* 0x000fd60003f05270 */
[----:B0--3--:R-:W0:Y:S04]  /*a050*/  @P4 LDS.128 R32, [R43+0x2000] ;  /* 0x002000002b204984 */ /* 0x009e280000000c00 */
[----:B------:R-:W2:Y:S04]  /*a060*/  @P0 LDS.128 R36, [R43+0x5000] ;  /* 0x005000002b240984 */ /* 0x000ea80000000c00 */
        /* <DEDUP_REMOVED lines=14> */
.L_x_1366:
[----:B------:R-:W-:Y:S05]  /*a150*/  BSYNC B0 ;  /* 0x0000000000007941 */ /* 0x000fea0003800000 */
.L_x_1332:
[----:B01234-:R-:W0:Y:S01]  /*a160*/  S2R R32, SR_TID.X ;  /* 0x0000000000207919 */ /* 0x01fe220000002100 */
[----:B------:R-:W-:Y:S01]  /*a170*/  @!PT LDS RZ, [RZ] ;  /* 0x00000000fffff984 */ /* 0x000fe20000000800 */
[----:B------:R-:W-:Y:S01]  /*a180*/  @!PT LDS RZ, [RZ] ;  /* 0x00000000fffff984 */ /* 0x000fe20000000800 */
[----:B------:R-:W-:Y:S01]  /*a190*/  @!PT LDS RZ, [RZ] ;  /* 0x00000000fffff984 */ /* 0x000fe20000000800 */
[----:B------:R-:W-:Y:S01]  /*a1a0*/  @!PT LDS RZ, [RZ] ;  /* 0x00000000fffff984 */ /* 0x000fe20000000800 */
[----:B------:R1:W-:Y:S06]  /*a1b0*/  MEMBAR.ALL.CTA ;  /* 0x0000000000007992 */ /* 0x0003ec0000008000 */
[----:B-1----:R-:W1:Y:S01]  /*a1c0*/  FENCE.VIEW.ASYNC.S ;  /* 0x00000000000073c6 */ /* 0x002e620000000000 */
[----:B------:R-:W-:Y:S05]  /*a1d0*/  WARPSYNC.ALL ;  /* 0x0000000000007948 */ /* 0x000fea0003800000 */
[----:B------:R-:W-:Y:S01]  /*a1e0*/  BSSY B0, `(.L_x_1423) ;  /* 0x0000009000007945 */ /* 0x000fe20003800000 */
[----:B0-----:R-:W-:Y:S01]  /*a1f0*/  LOP3.LUT R32, R32, 0x7f, RZ, 0xc0, !PT ;  /* 0x0000007f20207812 */ /* 0x001fe200078ec0ff */
[----:B-1----:R0:W-:Y:S03]  /*a200*/  BAR.SYNC.DEFER_BLOCKING R154, 0x80 ;  /* 0x0002009a0000751d */ /* 0x0021e60000010000 */
[----:B------:R-:W-:-:S13]  /*a210*/  ISETP.NE.AND P0, PT, R32, RZ, PT ;  /* 0x000000ff2000720c */ /* 0x000fda0003f05270 */
[----:B------:R-:W-:-:S05]  /*a220*/  @!P0 VIADD R32, R4, 0x2a8a0 ;  /* 0x0002a8a004208836 */ /* 0x000fca0000000000 */
[----:B------:R-:W-:-:S04]  /*a230*/  @!P0 PRMT R32, RZ, 0x654, R32 ;  /* 0x00000654ff208816 */ /* 0x000fc80000000020 */
[----:B------:R0:W-:Y:S01]  /*a240*/  @!P0 SYNCS.ARRIVE.TRANS64.RED.A1T0 RZ, [R32+URZ], RZ ;  /* 0x000000ff20ff89a7 */ /* 0x0001e2000810043f */
[----:B------:R-:W-:Y:S05]  /*a250*/  @!P1 BRA `(.L_x_1424) ;  /* 0x0000000000049947 */ /* 0x000fea0003800000 */
[----:B------:R-:W-:Y:S01]  /*a260*/  BPT.TRAP 0x1 ;  /* 0x000000040000795c */ /* 0x000fe20000300000 */
.L_x_1424:
[----:B------:R-:W-:Y:S05]  /*a270*/  BSYNC B0 ;  /* 0x0000000000007941 */ /* 0x000fea0003800000 */
.L_x_1423:
[----:B------:R-:W1:Y:S01]  /*a280*/  SYNCS.PHASECHK.TRANS64.TRYWAIT P4, [R4+URZ+0x2a8b0], R3 ;  /* 0x02a8b003040075a7 */ /* 0x000e62000808017f */
[----:B0-----:R-:W-:Y:S01]  /*a290*/  IMAD R32, R19, 0x3000, R27 ;  /* 0x0000300013207824 */ /* 0x001fe200078e021b */
[----:B------:R-:W-:Y:S01]  /*a2a0*/  ULDC UR61, c[0x0][0x310] ;  /* 0x0000c400003d7ab9 */ /* 0x000fe20000000800 */
[----:B------:R-:W-:Y:S01]  /*a2b0*/  ULDC.64 UR56, c[0x0][0x318] ;  /* 0x0000c60000387ab9 */ /* 0x000fe20000000a00 */
[----:B------:R-:W-:Y:S01]  /*a2c0*/  ULDC.64 UR58, c[0x0][0x308] ;  /* 0x0000c200003a7ab9 */ /* 0x000fe20000000a00 */
[----:B------:R-:W-:Y:S01]  /*a2d0*/  BSSY B0, `(.L_x_1425) ;  /* 0x0000004000007945 */ /* 0x000fe20003800000 */
[----:B------:R-:W-:Y:S02]  /*a2e0*/  ISETP.GE.AND P1, PT, R162, R5, PT ;  /* 0x00000005a200720c */ /* 0x000fe40003f26270 */
[----:B------:R-:W-:Y:S01]  /*a2f0*/  IADD3 R34, R123, R32, RZ ;  /* 0x000000207b227210 */ /* 0x000fe20007ffe0ff */
[----:B-1----:R-:W-:Y:S10]  /*a300*/  @!P4 BRA `(.L_x_1426) ;  /* 0x000001c000d8c947 */ /* 0x002ff40003800000 */
.L_x_1741:
[----:B------:R-:W-:Y:S05]  /*a310*/  BSYNC B0 ;  /* 0x0000000000007941 */ /* 0x000fea0003800000 */
.L_x_1425:
[----:B------:R-:W-:Y:S01]  /*a320*/  BSSY B0, `(.L_x_1427) ;  /* 0x000001a000007945 */ /* 0x000fe20003800000 */
[----:B------:R-:W-:Y:S02]  /*a330*/  IMAD R44, R32, 0x2, R115 ;  /* 0x00000002202c7824 */ /* 0x000fe400078e0273 */
[----:B------:R-:W-:-:S04]  /*a340*/  IMAD.WIDE R40, R24, 0x60, R118 ;  /* 0x0000006018287825 */ /* 0x000fc800078e0276 */
[----:B------:R-:W-:Y:S01]  /*a350*/  IMAD R45, R34, 0x2, R115 ;  /* 0x00000002222d7824 */ /* 0x000fe200078e0273 */
[----:B------:R-:W-:Y:S06]  /*a360*/  @P1 BRA `(.L_x_1428) ;  /* 0x0000000000541947 */ /* 0x000fec0003800000 */
[----:B0-----:R-:W-:Y:S01]  /*a370*/  IMAD R3, R41, UR56, RZ ;  /* 0x0000003829037c24 */ /* 0x001fe2000f8e02ff */
[----:B------:R-:W-:Y:S01]  /*a380*/  ISETP.GE.AND P4, PT, R22, UR61, PT ;  /* 0x0000003d16007c0c */ /* 0x000fe2000bf86270 */
[----:B------:R-:W-:Y:S01]  /*a390*/  IMAD.MOV.U32 R32, RZ, RZ, R92 ;  /* 0x000000ffff207224 */ /* 0x000fe200078e005c */
[----:B------:R-:W-:Y:S01]  /*a3a0*/  ULDC.64 UR4, c[0x0][0x208] ;  /* 0x0000820000047ab9 */ /* 0x000fe20000000a00 */
[----:B------:R-:W-:Y:S02]  /*a3b0*/  IMAD.MOV.U32 R33, RZ, RZ, R6 ;  /* 0x000000ffff217224 */ /* 0x000fe400078e0006 */
        /* <DEDUP_REMOVED lines=16> */
.L_x_1428:
[----:B------:R-:W-:Y:S05]  /*a4c0*/  BSYNC B0 ;  /* 0x0000000000007941 */ /* 0x000fea0003800000 */
.L_x_1427:
[----:B------:R-:W-:Y:S01]  /*a4d0*/  ISETP.GE.AND P1, PT, R185, R5, PT ;  /* 0x00000005b900720c */ /* 0x000fe20003f26270 */
[----:B------:R-:W-:-:S12]  /*a4e0*/  BSSY B0, `(.L_x_1429) ;  /* 0x0000019000007945 */ /* 0x000fd80003800000 */
[----:B------:R-:W-:Y:S05]  /*a4f0*/  @P1 BRA `(.L_x_1430) ;  /* 0x00000000005c1947 */ /* 0x000fea0003800000 */
[----:B0-----:R-:W-:Y:S01]  /*a500*/  IADD3 R3, P1, R40, 0x40, RZ ;  /* 0x0000004028037810 */ /* 0x001fe20007f3e0ff */
[----:B--2---:R-:W-:Y:S01]  /*a510*/  IMAD.MOV.U32 R32, RZ, RZ, R92 ;  /* 0x000000ffff207224 */ /* 0x004fe200078e005c */
[----:B------:R-:W-:Y:S01]  /*a520*/  ISETP.GE.AND P4, PT, R22, UR61, PT ;  /* 0x0000003d16007c0c */ /* 0x000fe2000bf86270 */
[----:B------:R-:W-:Y:S01]  /*a530*/  IMAD.MOV.U32 R33, RZ, RZ, R6 ;  /* 0x000000ffff217224 */ /* 0x000fe200078e0006 */
[----:B------:R-:W-:Y:S01]  /*a540*/  IADD3.X R40, RZ, R41, RZ, P1, !PT ;  /* 0x00000029ff287210 */ /* 0x000fe20000ffe4ff */
[----:B------:R-:W-:Y:S01]  /*a550*/  ULDC.64 UR4, c[0x0][0x208] ;  /* 0x0000820000047ab9 */ /* 0x000fe20000000a00 */
[----:B------:R-:W-:-:S04]  /*a560*/  IMAD.WIDE.U32 R32, R3, UR56, R32 ;  /* 0x0000003803207c25 */ /* 0x000fc8000f8e0020 */
        /* <DEDUP_REMOVED lines=16> */
.L_x_1430:
[----:B------:R-:W-:Y:S05]  /*a670*/  BSYNC B0 ;  /* 0x0000000000007941 */ /* 0x000fea0003800000 */
.L_x_1429:
[----:B0-----:R-:W4:Y:S01]  /*a680*/  LDL R3, [R1+0x8] ;  /* 0x0000080001037983 */ /* 0x001f220000100800 */
[----:B------:R-:W-:Y:S02]  /*a690*/  @!P0 VIADD R4, R4, 0x2a8c0 ;  /* 0x0002a8c004048836 */ /* 0x000fe40000000000 */
[----:B------:R-:W-:Y:S01]  /*a6a0*/  VIADD R19, R19, 0x1 ;  /* 0x0000000113137836 */ /* 0x000fe20000000000 */
[----:B------:R-:W-:Y:S01]  /*a6b0*/  @!PT LDS RZ, [RZ] ;  /* 0x00000000fffff984 */ /* 0x000fe20000000800 */
[----:B------:R-:W-:Y:S01]  /*a6c0*/  @!PT LDS RZ, [RZ] ;  /* 0x00000000fffff984 */ /* 0x000fe20000000800 */
[----:B------:R-:W-:Y:S01]  /*a6d0*/  @!PT LDS RZ, [RZ] ;  /* 0x00000000fffff984 */ /* 0x000fe20000000800 */
[----:B------:R-:W-:Y:S01]  /*a6e0*/  @!PT LDS RZ, [RZ] ;  /* 0x00000000fffff984 */ /* 0x000fe20000000800 */
[----:B------:R0:W-:Y:S06]  /*a6f0*/  MEMBAR.ALL.CTA ;  /* 0x0000000000007992 */ /* 0x0001ec0000008000 */
[----:B0-----:R-:W0:Y:S01]  /*a700*/  FENCE.VIEW.ASYNC.S ;  /* 0x00000000000073c6 */ /* 0x001e220000000000 */
[----:B------:R-:W-:Y:S01]  /*a710*/  @!P0 PRMT R4, RZ, 0x654, R4 ;  /* 0x00000654ff048816 */ /* 0x000fe20000000004 */
[----:B0-----:R0:W-:Y:S01]  /*a720*/  BAR.SYNC.DEFER_BLOCKING R154, 0x80 ;  /* 0x0002009a0000751d */ /* 0x0011e20000010000 */
[----:B------:R-:W-:-:S04]  /*a730*/  ISETP.NE.AND P1, PT, R19, 0x2, PT ;  /* 0x000000021300780c */ /* 0x000fc80003f25270 */
[----:B------:R-:W-:Y:S01]  /*a740*/  SEL R19, R19, RZ, P1 ;  /* 0x000000ff13137207 */ /* 0x000fe20000800000 */
[----:B------:R1:W-:Y:S01]  /*a750*/  @!P0 SYNCS.ARRIVE.TRANS64.RED.A1T0 RZ, [R4+URZ], RZ ;  /* 0x000000ff04ff89a7 */ /* 0x0003e2000810043f */
[----:B------:R-:W-:Y:S02]  /*a760*/  PLOP3.LUT P0, PT, PT, PT, PT, 0x8, 0x0 ;  /* 0x000000000000781c */ /* 0x000fe40003f0e170 */
[----:B-1----:R-:W-:-:S04]  /*a770*/  SEL R4, RZ, 0x1, P1 ;  /* 0x00000001ff047807 */ /* 0x002fc80000800000 */
[----:B------:R-:W-:Y:S02]  /*a780*/  LOP3.LUT R167, R167, R4, RZ, 0x3c, !PT ;  /* 0x00000004a7a77212 */ /* 0x000fe400078e3cff */
[----:B----4-:R-:W-:-:S13]  /*a790*/  LOP3.LUT P4, RZ, R3, 0x2, RZ, 0xc0, !PT ;  /* 0x0000000203ff7812 */ /* 0x010fda000788c0ff */
[----:B0-----:R-:W-:Y:S05]  /*a7a0*/  @P4 BRA `(.L_x_1431) ;  /* 0xffffff8000904947 */ /* 0x001fea000383ffff */
.L_x_1327:
[----:B------:R-:W0:Y:S01]  /*a7b0*/  LDC.64 R4, c[0x0][0x9e0] ;  /* 0x00027800ff047b82 */ /* 0x000e220000000a00 */
[----:B------:R-:W-:Y:S01]  /*a7c0*/  BSSY B0, `(.L_x_1432) ;  /* 0x0000005000007945 */ /* 0x000fe20003800000 */
[----:B0-----:R-:W-:-:S03]  /*a7d0*/  ISETP.GE.AND P1, PT, R5, 0x1, PT ;  /* 0x000000010500780c */ /* 0x001fc60003f26270 */
[----:B------:R-:W-:Y:S10]  /*a7e0*/  @P0 BRA `(.L_x_1433) ;  /* 0x0000000000080947 */ /* 0x000ff40003800000 */
[----:B------:R-:W0:Y:S02]  /*a7f0*/  FENCE.VIEW.ASYNC.G ;  /* 0x00000000000073c6 */ /* 0x000e240000000100 */
[----:B0-----:R-:W-:Y:S06]  /*a800*/  BAR.ARV 0xc, 0x120 ;  /* 0x0304800000007b1d */ /* 0x001fec0000002000 */
.L_x_1433:
[----:B------:R-:W-:Y:S05]  /*a810*/  BSYNC B0 ;  /* 0x0000000000007941 */ /* 0x000fea0003800000 */
.L_x_1432:
[----:B------:R-:W-:Y:S01]  /*a820*/  IADD3 R0, R149, R4, RZ ;  /* 0x0000000495007210 */ /* 0x000fe20007ffe0ff */
[----:B------:R-:W-:Y:S06]  /*a830*/  @!P1 BRA `(.L_x_1434) ;  /* 0x0000000000489947 */ /* 0x000fec0003800000 */
        /* <DEDUP_REMOVED lines=11> */
.L_x_1436:
[----:B------:R-:W-:-:S13]  /*a8f0*/  ISETP.NE.AND P0, PT, R5, 0x1, PT ;  /* 0x000000010500780c */ /* 0x000fda0003f05270 */
[----:B------:R-:W0:Y:S02]  /*a900*/  @P0 LDC.64 R6, c[0x0][0x9e8] ;  /* 0x00027a00ff060b82 */ /* 0x000e240000000a00 */
[----:B0-----:R-:W-:-:S05]  /*a910*/  @P0 IMAD.HI.U32 R4, R2, R6, RZ ;  /* 0x0000000602040227 */ /* 0x001fca00078e00ff */
[----:B------:R-:W-:-:S07]  /*a920*/  @P0 SHF.R.U32.HI R2, RZ, R7, R4 ;  /* 0x00000007ff020219 */ /* 0x000fce0000011604 */
.L_x_1437:
[----:B------:R-:W-:Y:S05]  /*a930*/  BSYNC B0 ;  /* 0x0000000000007941 */ /* 0x000fea0003800000 */
.L_x_1435:
[----:B------:R-:W-:-:S05]  /*a940*/  IMAD R3, R2, R5, R5 ;  /* 0x0000000502037224 */ /* 0x000fca00078e0205 */
[----:B------:R-:W-:-:S07]  /*a950*/  VIMNMX R0, R0, R3, PT ;  /* 0x0000000300007248 */ /* 0x000fce0003fe0100 */
.L_x_1434:
[----:B------:R-:W-:Y:S01]  /*a960*/  VIADD R0, R0, 0x5f ;  /* 0x0000005f00007836 */ /* 0x000fe20000000000 */
[----:B------:R-:W-:-:S03]  /*a970*/  ULDC UR4, c[0x0][0x9dc] ;  /* 0x0002770000047ab9 */ /* 0x000fc60000000800 */
[----:B------:R-:W-:-:S05]  /*a980*/  IMAD.HI R0, R0, 0x2aaaaaab, RZ ;  /* 0x2aaaaaab00007827 */ /* 0x000fca00078e02ff */
[----:B------:R-:W-:-:S04]  /*a990*/  SHF.R.U32.HI R3, RZ, 0x1f, R0 ;  /* 0x0000001fff037819 */ /* 0x000fc80000011600 */
[----:B------:R-:W-:Y:S01]  /*a9a0*/  LEA.HI.SX32 R2, R0, R3, 0x1c ;  /* 0x0000000300027211 */ /* 0x000fe200078fe2ff */
[----:B------:R-:W-:-:S03]  /*a9b0*/  VIADD R0, R148, -UR4 ;  /* 0x8000000494007c36 */ /* 0x000fc60008000000 */
[----:B------:R-:W-:Y:S01]  /*a9c0*/  VIMNMX R2, R153, R2, PT ;  /* 0x0000000299027248 */ /* 0x000fe20003fe0100 */
        /* <DEDUP_REMOVED lines=11> */
.L_x_1440:
[----:B------:R-:W-:-:S13]  /*aa80*/  ISETP.NE.AND P0, PT, R5, 0x1, PT ;  /* 0x000000010500780c */ /* 0x000fda0003f05270 */
[----:B------:R-:W0:Y:S02]  /*aa90*/  @P0 LDC.64 R6, c[0x0][0x9e8] ;  /* 0x00027a00ff060b82 */ /* 0x000e240000000a00 */
[----:B0-----:R-:W-:-:S05]  /*aaa0*/  @P0 IMAD.HI.U32 R6, R148, R6, RZ ;  /* 0x0000000694060227 */ /* 0x001fca00078e00ff */
[----:B------:R-:W-:-:S07]  /*aab0*/  @P0 SHF.R.U32.HI R148, RZ, R7, R6 ;  /* 0x00000007ff940219 */ /* 0x000fce0000011606 */
.L_x_1441:
[----:B------:R-:W-:Y:S05]  /*aac0*/  BSYNC B0 ;  /* 0x0000000000007941 */ /* 0x000fea0003800000 */
.L_x_1439:
[----:B------:R-:W-:-:S05]  /*aad0*/  IMAD R3, R148, R5, RZ ;  /* 0x0000000594037224 */ /* 0x000fca00078e02ff */
[----:B------:R-:W-:-:S07]  /*aae0*/  VIMNMX R0, R0, R3, !PT ;  /* 0x0000000300007248 */ /* 0x000fce0007fe0100 */
.L_x_1438:
        /* <DEDUP_REMOVED lines=11> */
[----:B--23--:R-:W-:Y:S02]  /*aba0*/  MOV R35, RZ ;  /* 0x000000ff00237202 */ /* 0x00cfe40000000f00 */
[----:B------:R-:W-:Y:S02]  /*abb0*/  CS2R R76, SRZ ;  /* 0x00000000004c7805 */ /* 0x000fe4000001ff00 */
[----:B------:R-:W-:Y:S02]  /*abc0*/  VIMNMX R168, RZ, R4, !PT ;  /* 0x00000004ffa87248 */ /* 0x000fe40007fe0100 */
[----:B------:R-:W-:Y:S01]  /*abd0*/  CS2R R74, SRZ ;  /* 0x00000000004a7805 */ /* 0x000fe2000001ff00 */
[----:B------:R-:W-:Y:S01]  /*abe0*/  IMAD.MOV.U32 R73, RZ, RZ, RZ ;  /* 0x000000ffff497224 */ /* 0x000fe200078e00ff */
[----:B------:R-:W-:-:S02]  /*abf0*/  CS2R R32, SRZ ;  /* 0x0000000000207805 */ /* 0x000fc4000001ff00 */
[----:B------:R-:W-:Y:S02]  /*ac00*/  ISETP.GT.AND P1, PT, R2, R168, PT ;  /* 0x000000a80200720c */ /* 0x000fe40003f24270 */
[----:B------:R-:W-:Y:S01]  /*ac10*/  CS2R R30, SRZ ;  /* 0x00000000001e7805 */ /* 0x000fe2000001ff00 */
[----:B------:R-:W-:Y:S01]  /*ac20*/  IMAD.MOV.U32 R70, RZ, RZ, RZ ;  /* 0x000000ffff467224 */ /* 0x000fe200078e00ff */
        /* <DEDUP_REMOVED lines=18> */
[----:B------:R-:W-:Y:S01]  /*ad50*/  IMAD.MOV.U32 R26, RZ, RZ, RZ ;  /* 0x000000ffff1a7224 */ /* 0x000fe200078e00ff */
[----:B------:R-:W-:Y:S01]  /*ad60*/  CS2R R6, SRZ ;  /* 0x0000000000067805 */ /* 0x000fe2000001ff00 */
[----:B------:R-:W-:Y:S01]  /*ad70*/  IMAD.MOV.U32 R91, RZ, RZ, RZ ;  /* 0x000000ffff5b7224 */ /* 0x000fe200078e00ff */
[----:B------:R-:W-:Y:S01]  /*ad80*/  MOV R28, RZ ;  /* 0x000000ff001c7202 */ /* 0x000fe20000000f00 */
[----:B------:R-:W-:Y:S02]  /*ad90*/  IMAD.MOV.U32 R93, RZ, RZ, RZ ;  /* 0x000000ffff5d7224 */ /* 0x000fe400078e00ff */
[----:B------:R-:W-:Y:S01]  /*ada0*/  IMAD.MOV.U32 R24, RZ, RZ, RZ ;  /* 0x000000ffff187224 */ /* 0x000fe200078e00ff */
[----:B------:R-:W-:Y:S06]  /*adb0*/  @!P1 BRA `(.L_x_1442) ;  /* 0x0000012c00d89947 */ /* 0x000fec0003800000 */
[----:B------:R-:W2:Y:S04]  /*adc0*/  LDL R5, [R1+0xc] ;  /* 0x00000c0001057983 */ /* 0x000ea80000100800 */
[----:B------:R-:W0:Y:S02]  /*add0*/  SHFL.IDX PT, R0, R201, RZ, 0x1f ;  /* 0x00001fffc9007589 */ /* 0x000e2400000e0000 */
[----:B0-----:R-:W-:-:S04]  /*ade0*/  LEA.HI R3, R0, R0, RZ, 0x1 ;  /* 0x0000000000037211 */ /* 0x001fc800078f08ff */
[----:B------:R-:W-:-:S05]  /*adf0*/  LOP3.LUT R3, R3, 0x1e, RZ, 0xc0, !PT ;  /* 0x0000001e03037812 */ /* 0x000fca00078ec0ff */
[----:B------:R-:W-:Y:S01]  /*ae00*/  IMAD.IADD R3, R0, 0x1, -R3 ;  /* 0x0000000100037824 */ /* 0x000fe200078e0a03 */
[----:B--2---:R-:W-:-:S13]  /*ae10*/  R2UR UR4, R5 ;  /* 0x00000000050472ca */ /* 0x004fda00000e0000 */
[----:B------:R-:W-:Y:S02]  /*ae20*/  ULOP3.LUT UP0, URZ, UR4, 0x1bf, URZ, 0xc0, !UPT ;  /* 0x000001bf043f7892 */ /* 0x000fe4000f80c03f */
[----:B------:R-:W-:-:S04]  /*ae30*/  LEA R3, R3, UR4, 0xd ;  /* 0x0000000403037c11 */ /* 0x000fc8000f8e68ff */
[----:B------:R-:W-:Y:S02]  /*ae40*/  SHF.R.U32.HI R3, RZ, 0x4, R3 ;  /* 0x00000004ff037819 */ /* 0x000fe40000011603 */
[----:B------:R-:W-:Y:S02]  /*ae50*/  PLOP3.LUT P0, PT, PT, PT, UP0, 0x80, 0x0 ;  /* 0x000000000000781c */ /* 0x000fe40003f0f008 */
[----:B------:R-:W-:-:S11]  /*ae60*/  LOP3.LUT R68, R3, 0x3fff, RZ, 0xc0, !PT ;  /* 0x00003fff03447812 */ /* 0x000fd600078ec0ff */
        /* <DEDUP_REMOVED lines=10> */
[----:B------:R-:W-:Y:S01]  /*af10*/  IMAD.U32 R7, RZ, RZ, UR5 ;  /* 0x00000005ff077e24 */ /* 0x000fe2000f8e00ff */
[----:B------:R-:W-:Y:S01]  /*af20*/  MOV R13, RZ ;  /* 0x000000ff000d7202 */ /* 0x000fe20000000f00 */
[----:B------:R-:W-:-:S02]  /*af30*/  IMAD.U32 R11, RZ, RZ, UR7 ;  /* 0x00000007ff0b7e24 */ /* 0x000fc4000f8e00ff */
[----:B------:R-:W-:Y:S02]  /*af40*/  IMAD.MOV.U32 R8, RZ, RZ, 0x70 ;  /* 0x00000070ff087424 */ /* 0x000fe400078e00ff */
[----:B0-----:R-:W-:-:S07]  /*af50*/  IMAD.MOV.U32 R12, RZ, RZ, 0x1 ;  /* 0x00000001ff0c7424 */ /* 0x001fce00078e00ff */
[----:B------:R-:W-:-:S07]  /*af60*/  LEPC R20, `(.L_x_1443) ;  /* 0x000000001014794e */ /* 0x000fce0000000000 */
[----:B-1---5:R-:W-:Y:S05]  /*af70*/  CALL.ABS.NOINC R14 ;  /* 0x000000000e007343 */ /* 0x022fea0003c00000 */
.L_x_1443:
        /* <DEDUP_REMOVED lines=12> */
.L_x_1447:
[----:B-1----:R1:W2:Y:S02]  /*b040*/  SYNCS.PHASECHK.TRANS64.TRYWAIT P0, [R18+URZ+0x2a800], R3 ;  /* 0x02a80003120075a7 */ /* 0x0022a4000800017f */
[----:B--2---:R-:W-:Y:S05]  /*b050*/  @!P0 NANOSLEEP.SYNCS 0x989680 ;  /* 0x009896800000895d */ /* 0x004fea0003900000 */
[----:B------:R-:W2:Y:S02]  /*b060*/  @!P0 SYNCS.PHASECHK.TRANS64 P0, [R18+URZ+0x2a800], R3 ;  /* 0x02a80003120085a7 */ /* 0x000ea4000800007f */
[----:B--2---:R-:W-:Y:S05]  /*b070*/  @!P0 BRA `(.L_x_1447) ;  /* 0xfffffffc00f08947 */ /* 0x004fea000383ffff */
.L_x_1446:
[----:B------:R-:W-:Y:S05]  /*b080*/  BSYNC B0 ;  /* 0x0000000000007941 */ /* 0x000fea0003800000 */
.L_x_1445:
[----:B------:R-:W-:Y:S05]  /*b090*/  BRA `(.L_x_1448) ;  /* 0x0000006c00207947 */ /* 0x000fea0003800000 */
.L_x_1444:
[----:B------:R-:W2:Y:S01]  /*b0a0*/  LDL R0, [R1+0xc] ;  /* 0x00000c0001007983 */ /* 0x000ea20000100800 */
[----:B------:R-:W0:Y:S01]  /*b0b0*/  LDC.64 R10, c[0x0][0x3d8] ;  /* 0x0000f600ff0a7b82 */ /* 0x000e220000000a00 */
[----:B-----5:R-:W-:Y:S01]  /*b0c0*/  SHF.R.S32.HI R3, RZ, 0x1f, R147 ;  /* 0x0000001fff037819 */ /* 0x020fe20000011493 */
[--C-:B------:R-:W-:Y:S01]  /*b0d0*/  IMAD.MOV.U32 R4, RZ, RZ, R16.reuse ;  /* 0x000000ffff047224 */ /* 0x100fe200078e0010 */
[----:B------:R-:W-:Y:S02]  /*b0e0*/  SHF.R.S32.HI R5, RZ, 0x1f, R16 ;  /* 0x0000001fff057819 */ /* 0x000fe40000011410 */
[----:B------:R-:W-:-:S03]  /*b0f0*/  SHF.R.S32.HI R9, RZ, 0x1f, R22 ;  /* 0x0000001fff097819 */ /* 0x000fc60000011416 */
[----:B------:R-:W1:Y:S01]  /*b100*/  LDC.64 R12, c[0x0][0x3e8] ;  /* 0x0000fa00ff0c7b82 */ /* 0x000e620000000a00 */
[-C--:B0-----:R-:W-:Y:S01]  /*b110*/  IMAD R8, R186, R10.reuse, RZ ;  /* 0x0000000aba087224 */ /* 0x081fe200078e02ff */
[C---:B------:R-:W-:Y:S01]  /*b120*/  SHF.L.U64.HI R76, R10.reuse, 0x6, R11 ;  /* 0x000000060a4c7819 */ /* 0x040fe2000001020b */
[----:B------:R-:W-:Y:S01]  /*b130*/  IMAD.WIDE.U32 R74, R147, R10, RZ ;  /* 0x0000000a934a7225 */ /* 0x000fe200078e00ff */
[----:B------:R-:W-:-:S03]  /*b140*/  SHF.L.U32 R78, R10, 0x6, RZ ;  /* 0x000000060a4e7819 */ /* 0x000fc600000006ff */
[----:B------:R-:W-:Y:S01]  /*b150*/  IMAD.WIDE.U32 R6, R162, R10, R4 ;  /* 0x0000000aa2067225 */ /* 0x000fe200078e0004 */
[----:B-1----:R-:W-:-:S03]  /*b160*/  SHF.L.U64.HI R69, R12, 0x6, R13 ;  /* 0x000000060c457819 */ /* 0x002fc6000001020d */
[----:B------:R-:W-:Y:S01]  /*b170*/  IMAD R83, R162, R11, R8 ;  /* 0x0000000ba2537224 */ /* 0x000fe200078e0208 */
[----:B------:R-:W-:Y:S01]  /*b180*/  IADD3 R79, P0, R6, R74, RZ ;  /* 0x0000004a064f7210 */ /* 0x000fe20007f1e0ff */
[----:B------:R-:W-:Y:S02]  /*b190*/  IMAD.MOV.U32 R8, RZ, RZ, R22 ;  /* 0x000000ffff087224 */ /* 0x000fe400078e0016 */
[----:B------:R-:W-:-:S04]  /*b1a0*/  IMAD.WIDE.U32 R72, R147, R12, RZ ;  /* 0x0000000c93487225 */ /* 0x000fc800078e00ff */
[----:B------:R-:W-:-:S04]  /*b1b0*/  IMAD.WIDE.U32 R4, R162, R12, R4 ;  /* 0x0000000ca2047225 */ /* 0x000fc800078e0004 */
[----:B------:R-:W-:Y:S01]  /*b1c0*/  IMAD.SHL.U32 R77, R12, 0x40, RZ ;  /* 0x000000400c4d7824 */ /* 0x000fe200078e00ff */
[----:B--2---:R-:W-:Y:S01]  /*b1d0*/  R2UR UR4, R0 ;  /* 0x00000000000472ca */ /* 0x004fe200000e0000 */
[----:B------:R-:W-:-:S04]  /*b1e0*/  IMAD R0, R3, R10, RZ ;  /* 0x0000000a03007224 */ /* 0x000fc800078e02ff */
[----:B------:R-:W-:Y:S02]  /*b1f0*/  IMAD R85, R147, R11, R0 ;  /* 0x0000000b93557224 */ /* 0x000fe400078e0200 */
[-C--:B------:R-:W-:Y:S02]  /*b200*/  IMAD R0, R3, R12.reuse, RZ ;  /* 0x0000000c03007224 */ /* 0x080fe400078e02ff */
[----:B------:R-:W-:Y:S02]  /*b210*/  IMAD.IADD R85, R85, 0x1, R75 ;  /* 0x0000000155557824 */ /* 0x000fe400078e024b */
[----:B------:R-:W-:Y:S02]  /*b220*/  IMAD R3, R186, R12, RZ ;  /* 0x0000000cba037224 */ /* 0x000fe400078e02ff */
[----:B------:R-:W-:Y:S01]  /*b230*/  ULOP3.LUT UP0, URZ, UR4, 0x3ff, URZ, 0xc0, !UPT ;  /* 0x000003ff043f7892 */ /* 0x000fe2000f80c03f */
[----:B------:R-:W-:Y:S01]  /*b240*/  IADD3.X R81, R85, R7, R83, P0, !PT ;  /* 0x0000000755517210 */ /* 0x000fe200007fe453 */
[----:B------:R-:W-:Y:S01]  /*b250*/  IMAD.WIDE.U32 R6, R162, R10, R8 ;  /* 0x0000000aa2067225 */ /* 0x000fe200078e0008 */
[----:B------:R-:W-:-:S03]  /*b260*/  IADD3 R60, P0, R4, R72, RZ ;  /* 0x00000048043c7210 */ /* 0x000fc60007f1e0ff */
[----:B------:R-:W-:Y:S01]  /*b270*/  IMAD R61, R147, R13, R0 ;  /* 0x0000000d933d7224 */ /* 0x000fe200078e0200 */
[----:B------:R-:W-:Y:S01]  /*b280*/  IADD3 R71, P1, R6, R74, RZ ;  /* 0x0000004a06477210 */ /* 0x000fe20007f3e0ff */
[----:B------:R-:W-:-:S03]  /*b290*/  IMAD.WIDE.U32 R8, R162, R12, R8 ;  /* 0x0000000ca2087225 */ /* 0x000fc600078e0008 */
[----:B------:R-:W-:Y:S01]  /*b2a0*/  IADD3.X R83, R85, R83, R7, P1, !PT ;  /* 0x0000005355537210 */ /* 0x000fe20000ffe407 */
[----:B------:R-:W-:Y:S01]  /*b2b0*/  IMAD R3, R162, R13, R3 ;  /* 0x0000000da2037224 */ /* 0x000fe200078e0203 */
[----:B------:R-:W-:Y:S01]  /*b2c0*/  PLOP3.LUT P1, PT, PT, PT, UP0, 0x80, 0x0 ;  /* 0x000000000000781c */ /* 0x000fe20003f2f008 */
[----:B------:R-:W-:Y:S01]  /*b2d0*/  IMAD.IADD R61, R61, 0x1, R73 ;  /* 0x000000013d3d7824 */ /* 0x000fe200078e0249 */
[----:B------:R-:W-:-:S04]  /*b2e0*/  IADD3 R70, P2, R8, R72, RZ ;  /* 0x0000004808467210 */ /* 0x000fc80007f5e0ff */
[C---:B------:R-:W-:Y:S02]  /*b2f0*/  IADD3.X R80, R61.reuse, R5, R3, P0, !PT ;  /* 0x000000053d507210 */ /* 0x040fe400007fe403 */
[----:B------:R-:W-:-:S05]  /*b300*/  IADD3.X R82, R61, R3, R9, P2, !PT ;  /* 0x000000033d527210 */ /* 0x000fca00017fe409 */
        /* <DEDUP_REMOVED lines=17> */
.L_x_1449:
[----:B------:R-:W0:Y:S01]  /*b420*/  LDC.64 R14, c[0x0][0x3d8] ;  /* 0x0000f600ff0e7b82 */ /* 0x000e220000000a00 */
[----:B------:R-:W-:Y:S01]  /*b430*/  SHF.R.S32.HI R3, RZ, 0x1f, R169 ;  /* 0x0000001fff037819 */ /* 0x000fe200000114a9 */
[----:B------:R-:W-:Y:S01]  /*b440*/  ULDC.U8 UR4, c[0x0][0x3f0] ;  /* 0x0000fc0000047ab9 */ /* 0x000fe20000000000 */
[----:B------:R-:W-:Y:S01]  /*b450*/  BSSY B0, `(.L_x_1450) ;  /* 0x0000684000007945 */ /* 0x000fe20003800000 */
[----:B------:R-:W-:-:S04]  /*b460*/  ISETP.NE.AND P0, PT, RZ, UR4, PT ;  /* 0x00000004ff007c0c */ /* 0x000fc8000bf05270 */
[----:B------:R-:W1:Y:S01]  /*b470*/  LDC.64 R12, c[0x0][0x3e8] ;  /* 0x0000fa00ff0c7b82 */ /* 0x000e620000000a00 */
[-C--:B0-----:R-:W-:Y:S02]  /*b480*/  IMAD R0, R3, R14.reuse, RZ ;  /* 0x0000000e03007224 */ /* 0x081fe400078e02ff */
[----:B------:R-:W-:-:S04]  /*b490*/  IMAD.WIDE.U32 R4, R169, R14, RZ ;  /* 0x0000000ea9047225 */ /* 0x000fc800078e00ff */
[----:B------:R-:W-:Y:S02]  /*b4a0*/  IMAD.SHL.U32 R86, R4, 0x80, RZ ;  /* 0x0000008004567824 */ /* 0x000fe400078e00ff */
[-C--:B-1----:R-:W-:Y:S02]  /*b4b0*/  IMAD R8, R3, R12.reuse, RZ ;  /* 0x0000000c03087224 */ /* 0x082fe400078e02ff */
[C---:B------:R-:W-:Y:S02]  /*b4c0*/  IMAD R3, R169.reuse, R15, R0 ;  /* 0x0000000fa9037224 */ /* 0x040fe400078e0200 */
[----:B------:R-:W-:-:S04]  /*b4d0*/  IMAD.WIDE.U32 R6, R169, R12, RZ ;  /* 0x0000000ca9067225 */ /* 0x000fc800078e00ff */
[C---:B------:R-:W-:Y:S02]  /*b4e0*/  IMAD R9, R169.reuse, R13, R8 ;  /* 0x0000000da9097224 */ /* 0x040fe400078e0208 */
[----:B------:R-:W-:Y:S02]  /*b4f0*/  IMAD R0, R169, -0x80, R164 ;  /* 0xffffff80a9007824 */ /* 0x000fe400078e02a4 */
[----:B------:R-:W-:Y:S01]  /*b500*/  IMAD.IADD R5, R5, 0x1, R3 ;  /* 0x0000000105057824 */ /* 0x000fe200078e0203 */
[----:B------:R-:W-:Y:S01]  /*b510*/  IADD3 R3, R7, R9, RZ ;  /* 0x0000000907037210 */ /* 0x000fe20007ffe0ff */
[----:B------:R-:W-:Y:S01]  /*b520*/  IMAD.SHL.U32 R89, R6, 0x80, RZ ;  /* 0x0000008006597824 */ /* 0x000fe200078e00ff */
[----:B------:R-:W-:Y:S02]  /*b530*/  VIMNMX R8, R0, 0x80, PT ;  /* 0x0000008000087848 */ /* 0x000fe40003fe0100 */
[----:B------:R-:W-:Y:S02]  /*b540*/  SHF.L.U64.HI R84, R4, 0x7, R5 ;  /* 0x0000000704547819 */ /* 0x000fe40000010205 */
[----:B------:R-:W-:Y:S01]  /*b550*/  SHF.L.U64.HI R87, R6, 0x7, R3 ;  /* 0x0000000706577819 */ /* 0x000fe20000010203 */
[----:B------:R-:W-:Y:S06]  /*b560*/  @!P0 BRA `(.L_x_1451) ;  /* 0x0000003000f08947 */ /* 0x000fec0003800000 */
[----:B------:R-:W0:Y:S01]  /*b570*/  LDC R82, c[0x0][0x428] ;  /* 0x00010a00ff527b82 */ /* 0x000e220000000800 */
        /* <DEDUP_REMOVED lines=17> */
[----:B------:R-:W-:Y:S01]  /*b690*/  VIADD R5, R16, 0x10 ;  /* 0x0000001010057836 */ /* 0x000fe20000000000 */
[----:B------:R-:W-:Y:S01]  /*b6a0*/  ULDC.64 UR4, c[0x0][0x3c8] ;  /* 0x0000f20000047ab9 */ /* 0x000fe20000000a00 */
[----:B------:R-:W-:Y:S01]  /*b6b0*/  ULDC UR6, c[0x0][0x3d4] ;  /* 0x0000f50000067ab9 */ /* 0x000fe20000000800 */
[----:B------:R-:W-:Y:S01]  /*b6c0*/  LEA R4, P3, R0, UR4, 0x1 ;  /* 0x0000000400047c11 */ /* 0x000fe2000f8608ff */
[----:B------:R-:W-:Y:S01]  /*b6d0*/  IMAD.X R3, R84, 0x1, R81, P1 ;  /* 0x0000000154037824 */ /* 0x000fe200008e0651 */
[----:B------:R-:W-:Y:S01]  /*b6e0*/  ISETP.GE.AND P2, PT, R5, UR6, PT ;  /* 0x0000000605007c0c */ /* 0x000fe2000bf46270 */
[C---:B------:R-:W-:Y:S01]  /*b6f0*/  VIADD R6, R16.reuse, 0x20 ;  /* 0x0000002010067836 */ /* 0x040fe20000000000 */
[C---:B------:R-:W-:Y:S01]  /*b700*/  IADD3 R7, R16.reuse, 0x30, RZ ;  /* 0x0000003010077810 */ /* 0x040fe20007ffe0ff */
[----:B------:R-:W-:Y:S01]  /*b710*/  VIADD R9, R16, 0x40 ;  /* 0x0000004010097836 */ /* 0x000fe20000000000 */
[----:B------:R-:W-:Y:S01]  /*b720*/  LEA.HI.X R5, R0, UR5, R3, 0x1, P3 ;  /* 0x0000000500057c11 */ /* 0x000fe200098f0c03 */
[----:B------:R-:W-:Y:S01]  /*b730*/  ULDC.64 UR4, c[0x0][0x3e0] ;  /* 0x0000f80000047ab9 */ /* 0x000fe20000000a00 */
[----:B------:R-:W-:Y:S01]  /*b740*/  IADD3 R0, P4, R89, R60, RZ ;  /* 0x0000003c59007210 */ /* 0x000fe20007f9e0ff */
[----:B------:R-:W-:Y:S01]  /*b750*/  VIADD R10, R16, 0x50 ;  /* 0x00000050100a7836 */ /* 0x000fe20000000000 */
[----:B------:R-:W-:-:S02]  /*b760*/  ISETP.GE.AND P1, PT, R6, UR6, PT ;  /* 0x0000000606007c0c */ /* 0x000fc4000bf26270 */
[----:B------:R-:W-:Y:S02]  /*b770*/  CS2R R66, SRZ ;  /* 0x0000000000427805 */ /* 0x000fe4000001ff00 */
[----:B------:R-:W-:Y:S01]  /*b780*/  LEA R6, P6, R0, UR4, 0x1 ;  /* 0x0000000400067c11 */ /* 0x000fe2000f8c08ff */
[----:B------:R-:W-:Y:S01]  /*b790*/  IMAD.X R3, R87, 0x1, R80, P4 ;  /* 0x0000000157037824 */ /* 0x000fe200020e0650 */
[----:B------:R-:W-:Y:S02]  /*b7a0*/  ISETP.GE.AND P5, PT, R7, UR6, PT ;  /* 0x0000000607007c0c */ /* 0x000fe4000bfa6270 */
[----:B------:R-:W-:Y:S02]  /*b7b0*/  CS2R R62, SRZ ;  /* 0x00000000003e7805 */ /* 0x000fe4000001ff00 */
[----:B------:R-:W-:Y:S02]  /*b7c0*/  ISETP.GE.AND P3, PT, R16, UR6, PT ;  /* 0x0000000610007c0c */ /* 0x000fe4000bf66270 */
[----:B------:R-:W-:-:S02]  /*b7d0*/  CS2R R56, SRZ ;  /* 0x0000000000387805 */ /* 0x000fc4000001ff00 */
[----:B------:R-:W-:Y:S02]  /*b7e0*/  LEA.HI.X R7, R0, UR5, R3, 0x1, P6 ;  /* 0x0000000500077c11 */ /* 0x000fe4000b0f0c03 */
[----:B------:R-:W-:Y:S02]  /*b7f0*/  CS2R R52, SRZ ;  /* 0x0000000000347805 */ /* 0x000fe4000001ff00 */
[----:B------:R-:W-:Y:S02]  /*b800*/  ISETP.GE.AND P4, PT, R9, UR6, PT ;  /* 0x0000000609007c0c */ /* 0x000fe4000bf86270 */
[----:B------:R-:W-:Y:S02]  /*b810*/  CS2R R48, SRZ ;  /* 0x0000000000307805 */ /* 0x000fe4000001ff00 */
[----:B------:R-:W-:Y:S02]  /*b820*/  ISETP.GE.AND P6, PT, R10, UR6, PT ;  /* 0x000000060a007c0c */ /* 0x000fe4000bfc6270 */
[----:B------:R-:W-:-:S02]  /*b830*/  CS2R R46, SRZ ;  /* 0x00000000002e7805 */ /* 0x000fc4000001ff00 */
[----:B------:R-:W-:Y:S02]  /*b840*/  CS2R R70, SRZ ;  /* 0x0000000000467805 */ /* 0x000fe4000001ff00 */
[----:B------:R-:W-:Y:S02]  /*b850*/  CS2R R64, SRZ ;  /* 0x0000000000407805 */ /* 0x000fe4000001ff00 */
[----:B------:R-:W-:Y:S02]  /*b860*/  CS2R R58, SRZ ;  /* 0x00000000003a7805 */ /* 0x000fe4000001ff00 */
[----:B------:R-:W-:Y:S02]  /*b870*/  CS2R R54, SRZ ;  /* 0x0000000000367805 */ /* 0x000fe4000001ff00 */
[----:B------:R-:W-:Y:S02]  /*b880*/  CS2R R50, SRZ ;  /* 0x0000000000327805 */ /* 0x000fe4000001ff00 */
[----:B------:R-:W-:Y:S01]  /*b890*/  CS2R R44, SRZ ;  /* 0x00000000002c7805 */ /* 0x000fe2000001ff00 */
[----:B------:R-:W-:-:S02]  /*b8a0*/  ULDC.64 UR8, c[0x0][0x208] ;  /* 0x0000820000087ab9 */ /* 0x000fc40000000a00 */
        /* <DEDUP_REMOVED lines=12> */
.L_x_1453:
[----:B------:R-:W-:Y:S05]  /*b970*/  BSYNC B1 ;  /* 0x0000000000017941 */ /* 0x000fea0003800000 */
.L_x_1452:
[----:B------:R-:W-:Y:S01]  /*b980*/  ISETP.GE.AND P1, PT, R185, R8, PT ;  /* 0x00000008b900720c */ /* 0x000fe20003f26270 */
[----:B------:R-:W-:Y:S01]  /*b990*/  BSSY B1, `(.L_x_1454) ;  /* 0x000003e000017945 */ /* 0x000fe20003800000 */
[----:B------:R-:W-:Y:S02]  /*b9a0*/  LOP3.LUT R0, R174, 0x18, R22, 0xf8, !PT ;  /* 0x00000018ae007812 */ /* 0x000fe400078ef816 */
        /* <DEDUP_REMOVED lines=10> */
[----:B------:R-:W-:Y:S02]  /*ba50*/  LOP3.LUT R11, R0, R175, RZ, 0x3c, !PT ;  /* 0x000000af000b7212 */ /* 0x000fe400078e3cff */
[----:B------:R-:W-:Y:S01]  /*ba60*/  CS2R R20, SRZ ;  /* 0x0000000000147805 */ /* 0x000fe2000001ff00 */
[----:B------:R-:W-:Y:S06]  /*ba70*/  @P1 BRA `(.L_x_1455) ;  /* 0x0000000000bc1947 */ /* 0x000fec0003800000 */
[----:B------:R-:W-:Y:S01]  /*ba80*/  IADD3 R77, P4, P5, R60, R77, R89 ;  /* 0x0000004d3c4d7210 */ /* 0x000fe20007d9e059 */
[----:B-1----:R-:W-:Y:S01]  /*ba90*/  VIADD R4, R16, 0x10 ;  /* 0x0000001010047836 */ /* 0x002fe20000000000 */
[----:B------:R-:W-:Y:S01]  /*baa0*/  IADD3 R78, P2, P3, R79, R78, R86 ;  /* 0x0000004e4f4e7210 */ /* 0x000fe20007b5e056 */
[----:B------:R-:W-:Y:S01]  /*bab0*/  ULDC UR8, c[0x0][0x3d4] ;  /* 0x0000f50000087ab9 */ /* 0x000fe20000000800 */
[----:B------:R-:W-:Y:S01]  /*bac0*/  IADD3.X R0, R80, R69, R87, P4, P5 ;  /* 0x0000004550007210 */ /* 0x000fe200027ea457 */
[C---:B------:R-:W-:Y:S01]  /*bad0*/  VIADD R5, R16.reuse, 0x20 ;  /* 0x0000002010057836 */ /* 0x040fe20000000000 */
[----:B------:R-:W-:Y:S01]  /*bae0*/  IADD3.X R3, R81, R76, R84, P2, P3 ;  /* 0x0000004c51037210 */ /* 0x000fe200017e6454 */
[----:B------:R-:W-:Y:S01]  /*baf0*/  ULDC.64 UR4, c[0x0][0x3c8] ;  /* 0x0000f20000047ab9 */ /* 0x000fe20000000a00 */
[----:B------:R-:W-:Y:S01]  /*bb00*/  ISETP.GE.AND P5, PT, R16, UR8, PT ;  /* 0x0000000810007c0c */ /* 0x000fe2000bfa6270 */
[----:B------:R-:W-:Y:S01]  /*bb10*/  ULDC.64 UR6, c[0x0][0x3e0] ;  /* 0x0000f80000067ab9 */ /* 0x000fe20000000a00 */
[----:B------:R-:W-:-:S02]  /*bb20*/  ISETP.GE.AND P2, PT, R4, UR8, PT ;  /* 0x0000000804007c0c */ /* 0x000fc4000bf46270 */
[----:B------:R-:W-:Y:S02]  /*bb30*/  CS2R R40, SRZ ;  /* 0x0000000000287805 */ /* 0x000fe4000001ff00 */
[----:B------:R-:W-:Y:S02]  /*bb40*/  LEA R4, P3, R78, UR4, 0x1 ;  /* 0x000000044e047c11 */ /* 0x000fe4000f8608ff */
[----:B------:R-:W-:Y:S02]  /*bb50*/  CS2R R42, SRZ ;  /* 0x00000000002a7805 */ /* 0x000fe4000001ff00 */
[C---:B------:R-:W-:Y:S01]  /*bb60*/  IADD3 R7, R16.reuse, 0x30, RZ ;  /* 0x0000003010077810 */ /* 0x040fe20007ffe0ff */
[----:B------:R-:W-:Y:S01]  /*bb70*/  VIADD R8, R16, 0x40 ;  /* 0x0000004010087836 */ /* 0x000fe20000000000 */
[----:B------:R-:W-:Y:S01]  /*bb80*/  LEA R6, P6, R77, UR6, 0x1 ;  /* 0x000000064d067c11 */ /* 0x000fe2000f8c08ff */
[----:B------:R-:W-:Y:S01]  /*bb90*/  ULDC.64 UR10, c[0x0][0x208] ;  /* 0x00008200000a7ab9 */ /* 0x000fe20000000a00 */
[----:B------:R-:W-:-:S02]  /*bba0*/  ISETP.GE.AND P4, PT, R5, UR8, PT ;  /* 0x0000000805007c0c */ /* 0x000fc4000bf86270 */
[----:B------:R-:W-:Y:S02]  /*bbb0*/  LEA.HI.X R5, R78, UR5, R3, 0x1, P3 ;  /* 0x000000054e057c11 */ /* 0x000fe400098f0c03 */
[----:B------:R-:W-:Y:S02]  /*bbc0*/  ISETP.GE.AND P3, PT, R7, UR8, PT ;  /* 0x0000000807007c0c */ /* 0x000fe4000bf66270 */
[----:B------:R-:W-:Y:S01]  /*bbd0*/  LEA.HI.X R7, R77, UR7, R0, 0x1, P6 ;  /* 0x000000074d077c11 */ /* 0x000fe2000b0f0c00 */
[----:B------:R-:W-:Y:S01]  /*bbe0*/  VIADD R0, R16, 0x50 ;  /* 0x0000005010007836 */ /* 0x000fe20000000000 */
[----:B------:R2:W5:Y:S01]  /*bbf0*/  @!P5 LDG.E.64 R40, desc[UR10][R4.64] ;  /* 0x0000000a0428d981 */ /* 0x000562000c1e1b00 */
[----:B------:R-:W-:-:S03]  /*bc00*/  ISETP.GE.AND P6, PT, R8, UR8, PT ;  /* 0x0000000808007c0c */ /* 0x000fc6000bfc6270 */
[----:B------:R2:W5:Y:S01]  /*bc10*/  @!P5 LDG.E.64 R42, desc[UR10][R6.64] ;  /* 0x0000000a062ad981 */ /* 0x000562000c1e1b00 */
[----:B------:R-:W-:Y:S02]  /*bc20*/  ISETP.GE.AND P5, PT, R0, UR8, PT ;  /* 0x0000000800007c0c */ /* 0x000fe4000bfa6270 */
        /* <DEDUP_REMOVED lines=20> */
.L_x_1455:
[----:B------:R-:W-:Y:S05]  /*bd70*/  BSYNC B1 ;  /* 0x0000000000017941 */ /* 0x000fea0003800000 */
.L_x_1454:
[----:B------:R-:W-:Y:S01]  /*bd80*/  LOP3.LUT P2, RZ, R190, 0x4, RZ, 0xc0, !PT ;  /* 0x00000004beff7812 */ /* 0x000fe2000784c0ff */
[----:B------:R-:W-:Y:S01]  /*bd90*/  IMAD.IADD R11, R176, 0x1, R11 ;  /* 0x00000001b00b7824 */ /* 0x000fe200078e020b */
[----:B-12--5:R-:W-:Y:S01]  /*bda0*/  MOV R4, R64 ;  /* 0x0000004000047202 */ /* 0x026fe20000000f00 */
[----:B------:R-:W-:Y:S01]  /*bdb0*/  IMAD.MOV.U32 R0, RZ, RZ, R70 ;  /* 0x000000ffff007224 */ /* 0x000fe200078e0046 */
[----:B------:R-:W-:Y:S01]  /*bdc0*/  MOV R6, R72 ;  /* 0x0000004800067202 */ /* 0x000fe20000000f00 */
[----:B------:R-:W-:Y:S01]  /*bdd0*/  IMAD.MOV.U32 R3, RZ, RZ, R71 ;  /* 0x000000ffff037224 */ /* 0x000fe200078e0047 */
[----:B------:R-:W-:Y:S01]  /*bde0*/  PRMT R86, R4, 0x7610, R86 ;  /* 0x0000761004567816 */ /* 0x000fe20000000056 */
[----:B------:R-:W-:Y:S01]  /*bdf0*/  IMAD R60, R11, 0x2, R18 ;  /* 0x000000020b3c7824 */ /* 0x000fe200078e0212 */
[----:B------:R-:W-:Y:S01]  /*be00*/  PRMT R88, R0, 0x7610, R88 ;  /* 0x0000761000587816 */ /* 0x000fe20000000058 */
[----:B------:R-:W-:Y:S01]  /*be10*/  IMAD.MOV.U32 R0, RZ, RZ, R65 ;  /* 0x000000ffff007224 */ /* 0x000fe200078e0041 */
[----:B------:R-:W-:Y:S01]  /*be20*/  PRMT R87, R3, 0x7610, R87 ;  /* 0x0000761003577816 */ /* 0x000fe20000000057 */
[C---:B------:R-:W-:Y:S01]  /*be30*/  VIADD R5, R60.reuse, 0xc400 ;  /* 0x0000c4003c057836 */ /* 0x040fe20000000000 */
[----:B------:R-:W-:Y:S01]  /*be40*/  MOV R11, R67 ;  /* 0x00000043000b7202 */ /* 0x000fe20000000f00 */
[----:B------:R-:W-:Y:S01]  /*be50*/  IMAD.MOV.U32 R3, RZ, RZ, R58 ;  /* 0x000000ffff037224 */ /* 0x000fe200078e003a */
[----:B------:R-:W-:Y:S01]  /*be60*/  PRMT R83, R83, 0x5410, R0 ;  /* 0x0000541053537816 */ /* 0x000fe20000000000 */
[----:B------:R-:W-:Y:S01]  /*be70*/  IMAD.MOV.U32 R4, RZ, RZ, R59 ;  /* 0x000000ffff047224 */ /* 0x000fe200078e003b */
[----:B------:R-:W-:Y:S01]  /*be80*/  PRMT R87, R87, 0x5410, R11 ;  /* 0x0000541057577816 */ /* 0x000fe2000000000b */
[----:B------:R-:W-:Y:S01]  /*be90*/  VIADD R10, R60, 0xc440 ;  /* 0x0000c4403c0a7836 */ /* 0x000fe20000000000 */
[----:B------:R-:W-:Y:S01]  /*bea0*/  ULDC.64 UR4, c[0x0][0x3c8] ;  /* 0x0000f20000047ab9 */ /* 0x000fe20000000a00 */
[----:B------:R-:W-:Y:S01]  /*beb0*/  @P2 VIADD R10, R5, 0xffffffc0 ;  /* 0xffffffc0050a2836 */ /* 0x000fe20000000000 */
[----:B0-----:R-:W-:Y:S01]  /*bec0*/  ISETP.NE.AND P2, PT, R82, 0x1, PT ;  /* 0x000000015200780c */ /* 0x001fe20003f45270 */
[----:B------:R-:W-:Y:S01]  /*bed0*/  IMAD.MOV.U32 R0, RZ, RZ, R54 ;  /* 0x000000ffff007224 */ /* 0x000fe200078e0036 */
[----:B------:R-:W-:Y:S01]  /*bee0*/  PRMT R81, R3, 0x5410, R4 ;  /* 0x0000541003517816 */ /* 0x000fe20000000004 */
[----:B------:R-:W-:Y:S01]  /*bef0*/  IMAD.MOV.U32 R4, RZ, RZ, R51 ;  /* 0x000000ffff047224 */ /* 0x000fe200078e0033 */
[----:B------:R-:W-:Y:S01]  /*bf00*/  MOV R3, R55 ;  /* 0x0000003700037202 */ /* 0x000fe20000000f00 */
[----:B------:R-:W-:Y:S01]  /*bf10*/  IMAD.MOV.U32 R11, RZ, RZ, R56 ;  /* 0x000000ffff0b7224 */ /* 0x000fe200078e0038 */
[----:B------:R-:W-:Y:S01]  /*bf20*/  ULDC.64 UR6, c[0x0][0x3e0] ;  /* 0x0000f80000067ab9 */ /* 0x000fe20000000a00 */
[----:B------:R-:W-:Y:S01]  /*bf30*/  IMAD.MOV.U32 R7, RZ, RZ, R61 ;  /* 0x000000ffff077224 */ /* 0x000fe200078e003d */
[----:B------:R-:W-:Y:S01]  /*bf40*/  PRMT R78, R0, 0x5410, R3 ;  /* 0x00005410004e7816 */ /* 0x000fe20000000003 */
[----:B------:R-:W-:Y:S01]  /*bf50*/  IMAD.MOV.U32 R0, RZ, RZ, R50 ;  /* 0x000000ffff007224 */ /* 0x000fe200078e0032 */
[----:B------:R-:W-:Y:S01]  /*bf60*/  PRMT R82, R11, 0x7610, R82 ;  /* 0x000076100b527816 */ /* 0x000fe20000000052 */
[----:B------:R-:W-:-:S02]  /*bf70*/  IMAD.MOV.U32 R3, RZ, RZ, R44 ;  /* 0x000000ffff037224 */ /* 0x000fc400078e002c */
[----:B------:R-:W0:Y:S01]  /*bf80*/  @P2 LDC R5, c[0x0][0x430] ;  /* 0x00010c00ff052b82 */ /* 0x000e220000000800 */
[----:B------:R-:W-:Y:S01]  /*bf90*/  PRMT R75, R0, 0x5410, R4 ;  /* 0x00005410004b7816 */ /* 0x000fe20000000004 */
[----:B------:R-:W-:Y:S01]  /*bfa0*/  IMAD.MOV.U32 R4, RZ, RZ, R66 ;  /* 0x000000ffff047224 */ /* 0x000fe200078e0042 */
[----:B------:R-:W-:Y:S01]  /*bfb0*/  PRMT R73, R3, 0x7610, R73 ;  /* 0x0000761003497816 */ /* 0x000fe20000000049 */
[----:B------:R-:W-:Y:S02]  /*bfc0*/  IMAD.MOV.U32 R3, RZ, RZ, R45 ;  /* 0x000000ffff037224 */ /* 0x000fe400078e002d */
[----:B------:R-:W-:Y:S01]  /*bfd0*/  IMAD.MOV.U32 R11, RZ, RZ, R52 ;  /* 0x000000ffff0b7224 */ /* 0x000fe200078e0034 */
[----:B------:R-:W-:Y:S01]  /*bfe0*/  PRMT R88, R88, 0x5410, R4 ;  /* 0x0000541058587816 */ /* 0x000fe20000000004 */
[----:B------:R-:W1:Y:S01]  /*bff0*/  @P2 LDC R0, c[0x0][0x42c] ;  /* 0x00010b00ff002b82 */ /* 0x000e620000000800 */
[----:B------:R-:W-:Y:S01]  /*c000*/  PRMT R73, R73, 0x5410, R3 ;  /* 0x0000541049497816 */ /* 0x000fe20000000003 */
[----:B------:R-:W-:-:S02]  /*c010*/  IMAD.MOV.U32 R3, RZ, RZ, R62 ;  /* 0x000000ffff037224 */ /* 0x000fc400078e003e */
[----:B------:R-:W-:Y:S02]  /*c020*/  IMAD.MOV.U32 R4, RZ, RZ, R63 ;  /* 0x000000ffff047224 */ /* 0x000fe400078e003f */
[----:B------:R-:W-:Y:S01]  /*c030*/  IMAD.MOV.U32 R61, RZ, RZ, R53 ;  /* 0x000000ffff3d7224 */ /* 0x000fe200078e0035 */
[----:B------:R-:W-:Y:S01]  /*c040*/  PRMT R86, R86, 0x5410, R3 ;  /* 0x0000541056567816 */ /* 0x000fe20000000003 */
[----:B------:R-:W-:Y:S01]  /*c050*/  IMAD R3, R169, 0x80, R162 ;  /* 0x00000080a9037824 */ /* 0x000fe200078e02a2 */
[----:B------:R-:W-:Y:S01]  /*c060*/  PRMT R83, R4, 0x7610, R83 ;  /* 0x0000761004537816 */ /* 0x000fe20000000053 */
[----:B------:R-:W-:Y:S01]  /*c070*/  IMAD.MOV.U32 R4, RZ, RZ, R57 ;  /* 0x000000ffff047224 */ /* 0x000fe200078e0039 */
[----:B------:R-:W-:Y:S01]  /*c080*/  PRMT R80, R11, 0x5410, R61 ;  /* 0x000054100b507816 */ /* 0x000fe2000000003d */
[----:B------:R-:W-:Y:S01]  /*c090*/  IMAD.MOV.U32 R84, RZ, RZ, R74 ;  /* 0x000000ffff547224 */ /* 0x000fe200078e004a */
[----:B------:R-:W-:Y:S01]  /*c0a0*/  LEA R3, R188, R3, 0x6 ;  /* 0x00000003bc037211 */ /* 0x000fe200078e30ff */
        /* <DEDUP_REMOVED lines=8> */
[----:B-1----:R-:W-:-:S03]  /*c130*/  @P2 IMAD.HI.U32 R0, R3, R0, RZ ;  /* 0x0000000003002227 */ /* 0x002fc600078e00ff */
[----:B------:R-:W-:Y:S01]  /*c140*/  PRMT R77, R77, 0x5410, R4 ;  /* 0x000054104d4d7816 */ /* 0x000fe20000000004 */
[----:B------:R-:W-:Y:S01]  /*c150*/  IMAD.MOV.U32 R4, RZ, RZ, R43 ;  /* 0x000000ffff047224 */ /* 0x000fe200078e002b */
[----:B0-----:R-:W-:Y:S01]  /*c160*/  @P2 SHF.R.U32.HI R3, RZ, R5, R0 ;  /* 0x00000005ff032219 */ /* 0x001fe20000011600 */
[----:B------:R-:W-:Y:S02]  /*c170*/  IMAD.MOV.U32 R0, RZ, RZ, R42 ;  /* 0x000000ffff007224 */ /* 0x000fe400078e002a */
[----:B------:R-:W-:Y:S01]  /*c180*/  IMAD.MOV.U32 R11, RZ, RZ, R36 ;  /* 0x000000ffff0b7224 */ /* 0x000fe200078e0024 */
[----:B------:R-:W-:Y:S01]  /*c190*/  SHF.R.S32.HI R5, RZ, 0x1f, R3 ;  /* 0x0000001fff057819 */ /* 0x000fe20000011403 */
[-C--:B------:R-:W-:Y:S01]  /*c1a0*/  IMAD.WIDE.U32 R84, R3, R14.reuse, R84 ;  /* 0x0000000e03547225 */ /* 0x080fe200078e0054 */
[----:B------:R-:W-:Y:S02]  /*c1b0*/  PRMT R72, R0, 0x5410, R4 ;  /* 0x0000541000487816 */ /* 0x000fe40000000004 */
[----:B------:R-:W-:Y:S01]  /*c1c0*/  PRMT R61, R11, 0x5410, R69 ;  /* 0x000054100b3d7816 */ /* 0x000fe20000000045 */
[----:B------:R-:W-:-:S02]  /*c1d0*/  IMAD R0, R5, R14, RZ ;  /* 0x0000000e05007224 */ /* 0x000fc400078e02ff */
[-C--:B------:R-:W-:Y:S02]  /*c1e0*/  IMAD R4, R5, R12.reuse, RZ ;  /* 0x0000000c05047224 */ /* 0x080fe400078e02ff */
[----:B------:R-:W-:Y:S01]  /*c1f0*/  IMAD.WIDE.U32 R6, R3, R12, R6 ;  /* 0x0000000c03067225 */ /* 0x000fe200078e0006 */
[----:B------:R-:W-:-:S03]  /*c200*/  MOV R12, R35 ;  /* 0x00000023000c7202 */ /* 0x000fc60000000f00 */
[C---:B------:R-:W-:Y:S01]  /*c210*/  IMAD R5, R3.reuse, R15, R0 ;  /* 0x0000000f03057224 */ /* 0x040fe200078e0200 */
[----:B------:R-:W-:Y:S01]  /*c220*/  LEA R0, P3, R6, UR6, 0x1 ;  /* 0x0000000606007c11 */ /* 0x000fe2000f8608ff */
[----:B------:R-:W-:Y:S01]  /*c230*/  IMAD R3, R3, R13, R4 ;  /* 0x0000000d03037224 */ /* 0x000fe200078e0204 */
[C---:B------:R-:W-:Y:S01]  /*c240*/  LEA R4, P2, R84.reuse, UR4, 0x1 ;  /* 0x0000000454047c11 */ /* 0x040fe2000f8408ff */
[----:B------:R-:W-:Y:S01]  /*c250*/  IMAD.IADD R5, R85, 0x1, R5 ;  /* 0x0000000155057824 */ /* 0x000fe200078e0205 */
[----:B------:R-:W-:Y:S01]  /*c260*/  UMOV UR4, 0xffffffff ;  /* 0xffffffff00047882 */ /* 0x000fe20000000000 */
[----:B------:R-:W-:Y:S02]  /*c270*/  IMAD.IADD R3, R7, 0x1, R3 ;  /* 0x0000000107037824 */ /* 0x000fe400078e0203 */
[----:B------:R-:W-:Y:S01]  /*c280*/  IMAD.MOV.U32 R11, RZ, RZ, R34 ;  /* 0x000000ffff0b7224 */ /* 0x000fe200078e0022 */
[----:B------:R-:W-:Y:S02]  /*c290*/  LEA.HI.X R5, R84, UR5, R5, 0x1, P2 ;  /* 0x0000000554057c11 */ /* 0x000fe400090f0c05 */
[----:B------:R-:W-:-:S02]  /*c2a0*/  LEA.HI.X R3, R6, UR7, R3, 0x1, P3 ;  /* 0x0000000706037c11 */ /* 0x000fc400098f0c03 */
[----:B------:R-:W-:Y:S02]  /*c2b0*/  PRMT R69, R11, 0x5410, R12 ;  /* 0x000054100b457816 */ /* 0x000fe4000000000c */
[----:B------:R-:W-:Y:S01]  /*c2c0*/  LEA.HI R6, R184, R184, RZ, 0x1 ;  /* 0x000000b8b8067211 */ /* 0x000fe200078f08ff */
[----:B------:R-:W-:Y:S06]  /*c2d0*/  BRA.DIV UR4, `(.L_x_1456) ;  /* 0x000001a204f87947 */ /* 0x000fec000b800000 */
.L_x_1744:
[----:B------:R-:W-:-:S03]  /*c2e0*/  UMOV UR4, 0xffffffff ;  /* 0xffffffff00047882 */ /* 0x000fc60000000000 */
[----:B------:R-:W-:Y:S05]  /*c2f0*/  BRA.DIV UR4, `(.L_x_1457) ;  /* 0x000001a604187947 */ /* 0x000fea000b800000 */
.L_x_1747:
[----:B------:R-:W-:-:S03]  /*c300*/  UMOV UR4, 0xffffffff ;  /* 0xffffffff00047882 */ /* 0x000fc60000000000 */
[----:B------:R-:W-:Y:S05]  /*c310*/  BRA.DIV UR4, `(.L_x_1458) ;  /* 0x000001a604387947 */ /* 0x000fea000b800000 */
.L_x_1750:
[----:B------:R-:W-:-:S03]  /*c320*/  UMOV UR4, 0xffffffff ;  /* 0xffffffff00047882 */ /* 0x000fc60000000000 */
[----:B------:R-:W-:Y:S05]  /*c330*/  BRA.DIV UR4, `(.L_x_1459) ;  /* 0x000001a604587947 */ /* 0x000fea000b800000 */
.L_x_1753:
[----:B------:R-:W-:-:S03]  /*c340*/  UMOV UR4, 0xffffffff ;  /* 0xffffffff00047882 */ /* 0x000fc60000000000 */
[----:B------:R-:W-:Y:S05]  /*c350*/  BRA.DIV UR4, `(.L_x_1460) ;  /* 0x000001a604787947 */ /* 0x000fea000b800000 */
.L_x_1756:
[----:B------:R-:W-:Y:S01]  /*c360*/  UMOV UR4, 0xffffffff ;  /* 0xffffffff00047882 */ /* 0x000fe20000000000 */
[----:B------:R-:W-:Y:S02]  /*c370*/  LOP3.LUT R5, R6, 0xfffffffe, RZ, 0xc0, !PT ;  /* 0xfffffffe06057812 */ /* 0x000fe400078ec0ff */
[----:B------:R-:W-:Y:S05]  /*c380*/  BRA.DIV UR4, `(.L_x_1461) ;  /* 0x000001a604947947 */ /* 0x000fea000b800000 */
.L_x_1759:
[----:B------:R-:W-:Y:S01]  /*c390*/  UMOV UR4, 0xffffffff ;  /* 0xffffffff00047882 */ /* 0x000fe20000000000 */
[----:B------:R-:W-:Y:S02]  /*c3a0*/  IMAD.IADD R5, R184, 0x1, -R5 ;  /* 0x00000001b8057824 */ /* 0x000fe400078e0a05 */
[----:B------:R-:W-:Y:S05]  /*c3b0*/  BRA.DIV UR4, `(.L_x_1462) ;  /* 0x000001a604b07947 */ /* 0x000fea000b800000 */
.L_x_1762:
[----:B------:R-:W-:Y:S01]  /*c3c0*/  UMOV UR4, 0xffffffff ;  /* 0xffffffff00047882 */ /* 0x000fe20000000000 */
[----:B------:R-:W-:Y:S02]  /*c3d0*/  SHF.L.U32 R3, R5, 0x1f, RZ ;  /* 0x0000001f05037819 */ /* 0x000fe400000006ff */
[----:B------:R-:W-:Y:S05]  /*c3e0*/  BRA.DIV UR4, `(.L_x_1463) ;  /* 0x000001a604cc7947 */ /* 0x000fea000b800000 */
.L_x_1765:
[----:B------:R-:W0:Y:S01]  /*c3f0*/  SYNCS.PHASECHK.TRANS64.TRYWAIT P2, [R18+URZ+0x2a800], R3 ;  /* 0x02a80003120075a7 */ /* 0x000e22000804017f */
[----:B------:R-:W-:Y:S01]  /*c400*/  IMAD.MOV.U32 R6, RZ, RZ, R25 ;  /* 0x000000ffff067224 */ /* 0x000fe200078e0019 */
[----:B------:R-:W-:Y:S01]  /*c410*/  MOV R5, R24 ;  /* 0x0000001800057202 */ /* 0x000fe20000000f00 */
[----:B------:R-:W-:Y:S01]  /*c420*/  IMAD.MOV.U32 R0, RZ, RZ, R28 ;  /* 0x000000ffff007224 */ /* 0x000fe200078e001c */
[----:B------:R-:W-:Y:S01]  /*c430*/  BSSY B1, `(.L_x_1464) ;  /* 0x0000019000017945 */ /* 0x000fe20003800000 */
[----:B------:R-:W-:Y:S01]  /*c440*/  IMAD.MOV.U32 R4, RZ, RZ, R29 ;  /* 0x000000ffff047224 */ /* 0x000fe200078e001d */
[----:B------:R-:W-:Y:S01]  /*c450*/  PRMT R11, R5, 0x5410, R6 ;  /* 0x00005410050b7816 */ /* 0x000fe20000000006 */
[----:B------:R-:W-:Y:S02]  /*c460*/  IMAD.MOV.U32 R5, RZ, RZ, R40 ;  /* 0x000000ffff057224 */ /* 0x000fe400078e0028 */
[----:B------:R-:W-:Y:S01]  /*c470*/  IMAD.MOV.U32 R6, RZ, RZ, R41 ;  /* 0x000000ffff067224 */ /* 0x000fe200078e0029 */
[----:B------:R-:W-:Y:S01]  /*c480*/  PRMT R13, R0, 0x5410, R4 ;  /* 0x00005410000d7816 */ /* 0x000fe20000000004 */
[----:B------:R-:W-:-:S02]  /*c490*/  IMAD.MOV.U32 R0, RZ, RZ, R8 ;  /* 0x000000ffff007224 */ /* 0x000fc400078e0008 */
[----:B------:R-:W-:Y:S01]  /*c4a0*/  IMAD.MOV.U32 R4, RZ, RZ, R9 ;  /* 0x000000ffff047224 */ /* 0x000fe200078e0009 */
[----:B------:R-:W-:Y:S01]  /*c4b0*/  PRMT R79, R5, 0x5410, R6 ;  /* 0x00005410054f7816 */ /* 0x000fe20000000006 */
[----:B------:R-:W-:Y:S02]  /*c4c0*/  IMAD.MOV.U32 R5, RZ, RZ, R39 ;  /* 0x000000ffff057224 */ /* 0x000fe400078e0027 */
        /* <DEDUP_REMOVED lines=14> */
[----:B0-----:R-:W-:Y:S06]  /*c5b0*/  @!P2 BRA `(.L_x_1465) ;  /* 0x000001a40080a947 */ /* 0x001fec0003800000 */
.L_x_1766:
[----:B------:R-:W-:Y:S05]  /*c5c0*/  BSYNC B1 ;  /* 0x0000000000017941 */ /* 0x000fea0003800000 */
.L_x_1464:
[----:B------:R-:W-:Y:S01]  /*c5d0*/  BSSY B1, `(.L_x_1466) ;  /* 0x000011b000017945 */ /* 0x000fe20003800000 */
[----:B0-----:R-:W-:-:S03]  /*c5e0*/  PRMT R3, R4, 0x5410, R5 ;  /* 0x0000541004037816 */ /* 0x001fc60000000005 */
[----:B------:R-:W-:Y:S05]  /*c5f0*/  @P0 BRA `(.L_x_1467) ;  /* 0x0000001000600947 */ /* 0x000fea0003800000 */
[----:B------:R-:W0:Y:S01]  /*c600*/  LDC R5, c[0x0][0x3d4] ;  /* 0x0000f500ff057b82 */ /* 0x000e220000000800 */
        /* <DEDUP_REMOVED lines=14> */
[----:B------:R-:W-:Y:S01]  /*c6f0*/  SHF.R.U32.HI R85, RZ, 0x10, R67 ;  /* 0x00000010ff557819 */ /* 0x000fe20000011643 */
[--C-:B------:R-:W-:Y:S01]  /*c700*/  HADD2.F32 R84, -RZ, R88.reuse.H1_H1 ;  /* 0x30000058ff547230 */ /* 0x100fe20000004100 */
[--C-:B------:R-:W-:Y:S01]  /*c710*/  SHF.R.U32.HI R89, RZ, 0x10, R71.reuse ;  /* 0x00000010ff597819 */ /* 0x100fe20000011647 */
[----:B------:R-:W-:Y:S01]  /*c720*/  HADD2.F32 R88, -RZ, R88.H0_H0 ;  /* 0x20000058ff587230 */ /* 0x000fe20000004100 */
[----:B------:R-:W-:Y:S01]  /*c730*/  SHF.R.U64 R93, R70, 0x10, R71 ;  /* 0x00000010465d7819 */ /* 0x000fe20000001247 */
[----:B------:R-:W-:Y:S01]  /*c740*/  HADD2.F32 R85, -RZ, R85.H0_H0 ;  /* 0x20000055ff557230 */ /* 0x000fe20000004100 */
[----:B------:R-:W-:Y:S01]  /*c750*/  SHF.R.U64 R95, R66, 0x10, R67 ;  /* 0x00000010425f7819 */ /* 0x000fe20000001243 */
[----:B------:R-:W-:Y:S02]  /*c760*/  HADD2.F32 R89, -RZ, R89.H0_H0 ;  /* 0x20000059ff597230 */ /* 0x000fe40000004100 */
[----:B0-----:R-:W-:-:S02]  /*c770*/  HADD2.F32 R71, -RZ, R7.H1_H1 ;  /* 0x30000007ff477230 */ /* 0x001fc40000004100 */
[----:B------:R-:W-:Y:S02]  /*c780*/  HADD2.F32 R70, -RZ, R7.H0_H0 ;  /* 0x20000007ff467230 */ /* 0x000fe40000004100 */
[--C-:B------:R-:W-:Y:S02]  /*c790*/  HADD2.F32 R7, -RZ, R4.reuse.H0_H0 ;  /* 0x20000004ff077230 */ /* 0x100fe40000004100 */
[C---:B------:R-:W-:Y:S01]  /*c7a0*/  FMUL.FTZ R92, R71.reuse, R85 ;  /* 0x00000055475c7220 */ /* 0x040fe20000410000 */
[----:B------:R-:W-:Y:S02]  /*c7b0*/  HADD2.F32 R4, -RZ, R4.H1_H1 ;  /* 0x30000004ff047230 */ /* 0x000fe40000004100 */
[-C--:B------:R-:W-:Y:S01]  /*c7c0*/  FMUL.FTZ R91, R71, R89.reuse ;  /* 0x00000059475b7220 */ /* 0x080fe20000410000 */
[--C-:B------:R-:W-:Y:S02]  /*c7d0*/  HADD2.F32 R66, -RZ, R6.reuse.H0_H0 ;  /* 0x20000006ff427230 */ /* 0x100fe40000004100 */
[----:B------:R-:W-:Y:S01]  /*c7e0*/  FFMA.FTZ R94, R70, R89, R92 ;  /* 0x00000059465e7223 */ /* 0x000fe2000001005c */
[----:B------:R-:W-:-:S02]  /*c7f0*/  HADD2.F32 R67, -RZ, R6.H1_H1 ;  /* 0x30000006ff437230 */ /* 0x000fc40000004100 */
[----:B------:R-:W-:Y:S01]  /*c800*/  FMUL.FTZ R90, R4, R88 ;  /* 0x00000058045a7220 */ /* 0x000fe20000410000 */
[----:B------:R-:W-:Y:S02]  /*c810*/  HADD2.F32 R71, -RZ, R87.H0_H0 ;  /* 0x20000057ff477230 */ /* 0x000fe40000004100 */
[----:B------:R-:W-:Y:S01]  /*c820*/  FFMA.FTZ R91, R70, R85, -R91 ;  /* 0x00000055465b7223 */ /* 0x000fe2000001085b */
[----:B------:R-:W-:Y:S02]  /*c830*/  HADD2.F32 R6, -RZ, R5.H0_H0 ;  /* 0x20000005ff067230 */ /* 0x000fe40000004100 */
[-C--:B------:R-:W-:Y:S01]  /*c840*/  FMUL.FTZ R92, R4, R84.reuse ;  /* 0x00000054045c7220 */ /* 0x080fe20000410000 */
[----:B------:R-:W-:Y:S02]  /*c850*/  HADD2.F32 R87, -RZ, R87.H1_H1 ;  /* 0x30000057ff577230 */ /* 0x000fe40000004100 */
[----:B------:R-:W-:Y:S01]  /*c860*/  FFMA.FTZ R90, R7, R84, -R90 ;  /* 0x00000054075a7223 */ /* 0x000fe2000001085a */
[----:B------:R-:W-:-:S02]  /*c870*/  HADD2.F32 R5, -RZ, R5.H1_H1 ;  /* 0x30000005ff057230 */ /* 0x000fc40000004100 */
[----:B------:R-:W-:Y:S01]  /*c880*/  FFMA.FTZ R85, R7, R88, R92 ;  /* 0x0000005807557223 */ /* 0x000fe2000001005c */
[----:B------:R-:W-:Y:S02]  /*c890*/  HADD2.F32 R70, -RZ, R93.H0_H0 ;  /* 0x2000005dff467230 */ /* 0x000fe40000004100 */
[C---:B------:R-:W-:Y:S01]  /*c8a0*/  FMUL.FTZ R89, R67.reuse, R71 ;  /* 0x0000004743597220 */ /* 0x040fe20000410000 */
[----:B------:R-:W-:Y:S02]  /*c8b0*/  HADD2.F32 R4, -RZ, R95.H0_H0 ;  /* 0x2000005fff047230 */ /* 0x000fe40000004100 */
        /* <DEDUP_REMOVED lines=8> */
[----:B------:R-:W-:-:S02]  /*c940*/  F2FP.F16.F32.PACK_AB R4, R85, R90 ;  /* 0x0000005a5504723e */ /* 0x000fc400000000ff */
[----:B------:R-:W-:Y:S02]  /*c950*/  F2FP.F16.F32.PACK_AB R6, R84, R89 ;  /* 0x000000595406723e */ /* 0x000fe400000000ff */
[----:B------:R-:W-:-:S05]  /*c960*/  F2FP.F16.F32.PACK_AB R5, R70, R5 ;  /* 0x000000054605723e */ /* 0x000fca00000000ff */
[----:B------:R0:W-:Y:S02]  /*c970*/  STS.128 [R60+0xc400], R4 ;  /* 0x00c400043c007388 */ /* 0x0001e40000000c00 */
.L_x_1469:
[----:B------:R-:W-:Y:S05]  /*c980*/  BSYNC B2 ;  /* 0x0000000000027941 */ /* 0x000fea0003800000 */
.L_x_1468:
[----:B------:R-:W-:Y:S04]  /*c990*/  BSSY B2, `(.L_x_1470) ;  /* 0x000002c000027945 */ /* 0x000fe80003800000 */
[----:B------:R-:W-:Y:S05]  /*c9a0*/  @P2 BRA `(.L_x_1471) ;  /* 0x0000000000a82947 */ /* 0x000fea0003800000 */
[----:B0-----:R-:W0:Y:S01]  /*c9b0*/  LDS.128 R4, [R10] ;  /* 0x000000000a047984 */ /* 0x001e220000000c00 */
[----:B------:R-:W-:Y:S01]  /*c9c0*/  SHF.R.U32.HI R70, RZ, 0x10, R65 ;  /* 0x00000010ff467819 */ /* 0x000fe20000011641 */
[--C-:B------:R-:W-:Y:S01]  /*c9d0*/  HADD2.F32 R66, -RZ, R86.reuse.H1_H1 ;  /* 0x30000056ff427230 */ /* 0x100fe20000004100 */
[----:B------:R-:W-:Y:S01]  /*c9e0*/  SHF.R.U32.HI R67, RZ, 0x10, R63 ;  /* 0x00000010ff437819 */ /* 0x000fe2000001163f */
        /* <DEDUP_REMOVED lines=8> */
[CC--:B------:R-:W-:Y:S01]  /*ca70*/  FMUL.FTZ R71, R65.reuse, R70.reuse ;  /* 0x0000004641477220 */ /* 0x0c0fe20000410000 */
[----:B------:R-:W-:Y:S01]  /*ca80*/  FMUL.FTZ R65, R65, R67 ;  /* 0x0000004341417220 */ /* 0x000fe20000410000 */
[----:B------:R-:W-:Y:S02]  /*ca90*/  HADD2.F32 R4, -RZ, R4.H1_H1 ;  /* 0x30000004ff047230 */ /* 0x000fe40000004100 */
[--C-:B------:R-:W-:Y:S02]  /*caa0*/  HADD2.F32 R62, -RZ, R6.reuse.H0_H0 ;  /* 0x20000006ff3e7230 */ /* 0x100fe40000004100 */
[----:B------:R-:W-:Y:S01]  /*cab0*/  FFMA.FTZ R88, R64, R70, R65 ;  /* 0x0000004640587223 */ /* 0x000fe20000010041 */
[----:B------:R-:W-:-:S02]  /*cac0*/  HADD2.F32 R63, -RZ, R6.H1_H1 ;  /* 0x30000006ff3f7230 */ /* 0x000fc40000004100 */
[----:B------:R-:W-:Y:S01]  /*cad0*/  FMUL.FTZ R84, R4, R86 ;  /* 0x0000005604547220 */ /* 0x000fe20000410000 */
[----:B------:R-:W-:Y:S02]  /*cae0*/  HADD2.F32 R65, -RZ, R83.H1_H1 ;  /* 0x30000053ff417230 */ /* 0x000fe40000004100 */
[----:B------:R-:W-:Y:S01]  /*caf0*/  FFMA.FTZ R85, R64, R67, -R71 ;  /* 0x0000004340557223 */ /* 0x000fe20000010847 */
[----:B------:R-:W-:Y:S02]  /*cb00*/  HADD2.F32 R6, -RZ, R5.H0_H0 ;  /* 0x20000005ff067230 */ /* 0x000fe40000004100 */
[-C--:B------:R-:W-:Y:S01]  /*cb10*/  FMUL.FTZ R70, R4, R66.reuse ;  /* 0x0000004204467220 */ /* 0x080fe20000410000 */
[----:B------:R-:W-:Y:S02]  /*cb20*/  HADD2.F32 R83, -RZ, R83.H0_H0 ;  /* 0x20000053ff537230 */ /* 0x000fe40000004100 */
        /* <DEDUP_REMOVED lines=17> */
[----:B------:R1:W-:Y:S02]  /*cc40*/  STS.128 [R10], R4 ;  /* 0x000000040a007388 */ /* 0x0003e40000000c00 */
.L_x_1471:
[----:B------:R-:W-:Y:S05]  /*cc50*/  BSYNC B2 ;  /* 0x0000000000027941 */ /* 0x000fea0003800000 */
.L_x_1470:
[----:B------:R-:W-:Y:S04]  /*cc60*/  BSSY B2, `(.L_x_1472) ;  /* 0x000002c000027945 */ /* 0x000fe80003800000 */
[----:B------:R-:W-:Y:S05]  /*cc70*/  @P3 BRA `(.L_x_1473) ;  /* 0x0000000000a83947 */ /* 0x000fea0003800000 */
[----:B01----:R-:W0:Y:S01]  /*cc80*/  LDS.128 R4, [R60+0x10400] ;  /* 0x010400003c047984 */ /* 0x003e220000000c00 */
[----:B------:R-:W-:Y:S01]  /*cc90*/  SHF.R.U32.HI R63, RZ, 0x10, R57 ;  /* 0x00000010ff3f7819 */ /* 0x000fe20000011639 */
[----:B------:R-:W-:Y:S01]  /*cca0*/  HADD2.F32 R62, -RZ, R82.H0_H0 ;  /* 0x20000052ff3e7230 */ /* 0x000fe20000004100 */
[--C-:B------:R-:W-:Y:S01]  /*ccb0*/  SHF.R.U32.HI R65, RZ, 0x10, R59.reuse ;  /* 0x00000010ff417819 */ /* 0x100fe2000001163b */
[----:B------:R-:W-:Y:S01]  /*ccc0*/  HADD2.F32 R64, -RZ, R81.H0_H0 ;  /* 0x20000051ff407230 */ /* 0x000fe20000004100 */
[----:B------:R-:W-:Y:S01]  /*ccd0*/  SHF.R.U64 R71, R58, 0x10, R59 ;  /* 0x000000103a477819 */ /* 0x000fe2000000123b */
[----:B------:R-:W-:Y:S01]  /*cce0*/  HADD2.F32 R63, -RZ, R63.H0_H0 ;  /* 0x2000003fff3f7230 */ /* 0x000fe20000004100 */
[----:B------:R-:W-:Y:S01]  /*ccf0*/  SHF.R.U64 R83, R56, 0x10, R57 ;  /* 0x0000001038537819 */ /* 0x000fe20000001239 */
[----:B------:R-:W-:Y:S02]  /*cd00*/  HADD2.F32 R65, -RZ, R65.H0_H0 ;  /* 0x20000041ff417230 */ /* 0x000fe40000004100 */
[----:B------:R-:W-:-:S02]  /*cd10*/  HADD2.F32 R81, -RZ, R81.H1_H1 ;  /* 0x30000051ff517230 */ /* 0x000fc40000004100 */
[----:B------:R-:W-:Y:S02]  /*cd20*/  HADD2.F32 R82, -RZ, R82.H1_H1 ;  /* 0x30000052ff527230 */ /* 0x000fe40000004100 */
[--C-:B0-----:R-:W-:Y:S02]  /*cd30*/  HADD2.F32 R59, -RZ, R7.reuse.H1_H1 ;  /* 0x30000007ff3b7230 */ /* 0x101fe40000004100 */
[----:B------:R-:W-:Y:S02]  /*cd40*/  HADD2.F32 R58, -RZ, R7.H0_H0 ;  /* 0x20000007ff3a7230 */ /* 0x000fe40000004100 */
[--C-:B------:R-:W-:Y:S02]  /*cd50*/  HADD2.F32 R7, -RZ, R4.reuse.H0_H0 ;  /* 0x20000004ff077230 */ /* 0x100fe40000004100 */
[C---:B------:R-:W-:Y:S01]  /*cd60*/  FMUL.FTZ R70, R59.reuse, R63 ;  /* 0x0000003f3b467220 */ /* 0x040fe20000410000 */
[----:B------:R-:W-:Y:S02]  /*cd70*/  HADD2.F32 R4, -RZ, R4.H1_H1 ;  /* 0x30000004ff047230 */ /* 0x000fe40000004100 */
[----:B------:R-:W-:Y:S01]  /*cd80*/  FMUL.FTZ R67, R59, R65 ;  /* 0x000000413b437220 */ /* 0x000fe20000410000 */
[----:B------:R-:W-:-:S02]  /*cd90*/  HADD2.F32 R56, -RZ, R6.H0_H0 ;  /* 0x20000006ff387230 */ /* 0x000fc40000004100 */
[----:B------:R-:W-:Y:S01]  /*cda0*/  FFMA.FTZ R84, R58, R65, R70 ;  /* 0x000000413a547223 */ /* 0x000fe20000010046 */
[----:B------:R-:W-:Y:S02]  /*cdb0*/  HADD2.F32 R57, -RZ, R6.H1_H1 ;  /* 0x30000006ff397230 */ /* 0x000fe40000004100 */
[----:B------:R-:W-:Y:S01]  /*cdc0*/  FMUL.FTZ R66, R4, R64 ;  /* 0x0000004004427220 */ /* 0x000fe20000410000 */
[--C-:B------:R-:W-:Y:S02]  /*cdd0*/  HADD2.F32 R6, -RZ, R5.reuse.H0_H0 ;  /* 0x20000005ff067230 */ /* 0x100fe40000004100 */
[----:B------:R-:W-:Y:S01]  /*cde0*/  FFMA.FTZ R67, R58, R63, -R67 ;  /* 0x0000003f3a437223 */ /* 0x000fe20000010843 */
[-C--:B------:R-:W-:Y:S01]  /*cdf0*/  FMUL.FTZ R70, R4, R62.reuse ;  /* 0x0000003e04467220 */ /* 0x080fe20000410000 */
[----:B------:R-:W-:Y:S02]  /*ce00*/  HADD2.F32 R5, -RZ, R5.H1_H1 ;  /* 0x30000005ff057230 */ /* 0x000fe40000004100 */
[----:B------:R-:W-:Y:S01]  /*ce10*/  FFMA.FTZ R66, R7, R62, -R66 ;  /* 0x0000003e07427223 */ /* 0x000fe20000010842 */
[----:B------:R-:W-:-:S02]  /*ce20*/  HADD2.F32 R58, -RZ, R71.H0_H0 ;  /* 0x20000047ff3a7230 */ /* 0x000fc40000004100 */
[----:B------:R-:W-:Y:S01]  /*ce30*/  FFMA.FTZ R59, R7, R64, R70 ;  /* 0x00000040073b7223 */ /* 0x000fe20000010046 */
[----:B------:R-:W-:Y:S02]  /*ce40*/  HADD2.F32 R4, -RZ, R83.H0_H0 ;  /* 0x20000053ff047230 */ /* 0x000fe40000004100 */
[CC--:B------:R-:W-:Y:S01]  /*ce50*/  FMUL.FTZ R63, R57.reuse, R81.reuse ;  /* 0x00000051393f7220 */ /* 0x0c0fe20000410000 */
[----:B------:R-:W-:Y:S01]  /*ce60*/  FMUL.FTZ R62, R57, R82 ;  /* 0x00000052393e7220 */ /* 0x000fe20000410000 */
[C---:B------:R-:W-:Y:S01]  /*ce70*/  FMUL.FTZ R7, R5.reuse, R58 ;  /* 0x0000003a05077220 */ /* 0x040fe20000410000 */
[----:B------:R-:W-:Y:S01]  /*ce80*/  FMUL.FTZ R57, R5, R4 ;  /* 0x0000000405397220 */ /* 0x000fe20000410000 */
[C---:B------:R-:W-:Y:S01]  /*ce90*/  FFMA.FTZ R63, R56.reuse, R82, -R63 ;  /* 0x00000052383f7223 */ /* 0x040fe2000001083f */
[----:B------:R-:W-:Y:S01]  /*cea0*/  FFMA.FTZ R62, R56, R81, R62 ;  /* 0x00000051383e7223 */ /* 0x000fe2000001003e */
[C---:B------:R-:W-:Y:S01]  /*ceb0*/  FFMA.FTZ R5, R6.reuse, R4, -R7 ;  /* 0x0000000406057223 */ /* 0x040fe20000010807 */
[----:B------:R-:W-:Y:S01]  /*cec0*/  FFMA.FTZ R58, R6, R58, R57 ;  /* 0x0000003a063a7223 */ /* 0x000fe20000010039 */
[----:B------:R-:W-:-:S02]  /*ced0*/  F2FP.F16.F32.PACK_AB R7, R84, R67 ;  /* 0x000000435407723e */ /* 0x000fc400000000ff */
[----:B------:R-:W-:Y:S02]  /*cee0*/  F2FP.F16.F32.PACK_AB R6, R62, R63 ;  /* 0x0000003f3e06723e */ /* 0x000fe400000000ff */
[----:B------:R-:W-:Y:S02]  /*cef0*/  F2FP.F16.F32.PACK_AB R4, R59, R66 ;  /* 0x000000423b04723e */ /* 0x000fe400000000ff */
[----:B------:R-:W-:-:S05]  /*cf00*/  F2FP.F16.F32.PACK_AB R5, R58, R5 ;  /* 0x000000053a05723e */ /* 0x000fca00000000ff */
[----:B------:R2:W-:Y:S02]  /*cf10*/  STS.128 [R60+0x10400], R4 ;  /* 0x010400043c007388 */ /* 0x0005e40000000c00 */
.L_x_1473:
[----:B------:R-:W-:Y:S05]  /*cf20*/  BSYNC B2 ;  /* 0x0000000000027941 */ /* 0x000fea0003800000 */
.L_x_1472:
[----:B------:R-:W-:Y:S04]  /*cf30*/  BSSY B2, `(.L_x_1474) ;  /* 0x000002c000027945 */ /* 0x000fe80003800000 */
[----:B------:R-:W-:Y:S05]  /*cf40*/  @P4 BRA `(.L_x_1475) ;  /* 0x0000000000a84947 */ /* 0x000fea0003800000 */
[----:B012---:R-:W0:Y:S01]  /*cf50*/  LDS.128 R4, [R10+0x4000] ;  /* 0x004000000a047984 */ /* 0x007e220000000c00 */
[----:B------:R-:W-:Y:S01]  /*cf60*/  SHF.R.U32.HI R57, RZ, 0x10, R53 ;  /* 0x00000010ff397819 */ /* 0x000fe20000011635 */
[----:B------:R-:W-:Y:S01]  /*cf70*/  HADD2.F32 R56, -RZ, R80.H0_H0 ;  /* 0x20000050ff387230 */ /* 0x000fe20000004100 */
[--C-:B------:R-:W-:Y:S01]  /*cf80*/  SHF.R.U32.HI R59, RZ, 0x10, R55.reuse ;  /* 0x00000010ff3b7819 */ /* 0x100fe20000011637 */
[--C-:B------:R-:W-:Y:S01]  /*cf90*/  HADD2.F32 R58, -RZ, R78.reuse.H0_H0 ;  /* 0x2000004eff3a7230 */ /* 0x100fe20000004100 */
        /* <DEDUP_REMOVED lines=24> */
[C---:B------:R-:W-:Y:S01]  /*d120*/  FMUL.FTZ R57, R53.reuse, R78 ;  /* 0x0000004e35397220 */ /* 0x040fe20000410000 */
        /* <DEDUP_REMOVED lines=12> */
.L_x_1475:
[----:B------:R-:W-:Y:S05]  /*d1f0*/  BSYNC B2 ;  /* 0x0000000000027941 */ /* 0x000fea0003800000 */
.L_x_1474:
[----:B------:R-:W-:Y:S04]  /*d200*/  BSSY B2, `(.L_x_1476) ;  /* 0x000002c000027945 */ /* 0x000fe80003800000 */
[----:B------:R-:W-:Y:S05]  /*d210*/  @P5 BRA `(.L_x_1477) ;  /* 0x0000000000a85947 */ /* 0x000fea0003800000 */
[----:B0123--:R-:W0:Y:S01]  /*d220*/  LDS.128 R4, [R60+0x14400] ;  /* 0x014400003c047984 */ /* 0x00fe220000000c00 */
        /* <DEDUP_REMOVED lines=29> */
[-C--:B------:R-:W-:Y:S01]  /*d400*/  FMUL.FTZ R52, R49, R77.reuse ;  /* 0x0000004d31347220 */ /* 0x080fe20000410000 */
[C---:B------:R-:W-:Y:S01]  /*d410*/  FMUL.FTZ R7, R5.reuse, R50 ;  /* 0x0000003205077220 */ /* 0x040fe20000410000 */
        /* <DEDUP_REMOVED lines=10> */
.L_x_1477:
[----:B------:R-:W-:Y:S05]  /*d4c0*/  BSYNC B2 ;  /* 0x0000000000027941 */ /* 0x000fea0003800000 */
.L_x_1476:
[----:B------:R-:W-:Y:S05]  /*d4d0*/  @P6 BRA `(.L_x_1467) ;  /* 0x0000000000a86947 */ /* 0x000fea0003800000 */
[----:B01234-:R-:W0:Y:S01]  /*d4e0*/  LDS.128 R4, [R10+0x8000] ;  /* 0x008000000a047984 */ /* 0x01fe220000000c00 */
[----:B------:R-:W-:Y:S01]  /*d4f0*/  SHF.R.U32.HI R49, RZ, 0x10, R47 ;  /* 0x00000010ff317819 */ /* 0x000fe2000001162f */
[----:B------:R-:W-:Y:S01]  /*d500*/  HADD2.F32 R48, -RZ, R74.H0_H0 ;  /* 0x2000004aff307230 */ /* 0x000fe20000004100 */
[----:B------:R-:W-:Y:S01]  /*d510*/  SHF.R.U32.HI R51, RZ, 0x10, R45 ;  /* 0x00000010ff337819 */ /* 0x000fe2000001162d */
        /* <DEDUP_REMOVED lines=38> */
.L_x_1467:
[----:B------:R-:W-:Y:S05]  /*d780*/  BSYNC B1 ;  /* 0x0000000000017941 */ /* 0x000fea0003800000 */
.L_x_1466:
[----:B------:R-:W-:Y:S05]  /*d790*/  @P1 BRA `(.L_x_1478) ;  /* 0x00000044003c1947 */ /* 0x000fea0003800000 */
[----:B01234-:R-:W0:Y:S01]  /*d7a0*/  LDC R5, c[0x0][0x3d4] ;  /* 0x0000f500ff057b82 */ /* 0x01fe220000000800 */
[C---:B------:R-:W-:Y:S01]  /*d7b0*/  VIADD R6, R16.reuse, 0x20 ;  /* 0x0000002010067836 */ /* 0x040fe20000000000 */
[----:B------:R-:W-:Y:S01]  /*d7c0*/  BSSY B1, `(.L_x_1479) ;  /* 0x0000036000017945 */ /* 0x000fe20003800000 */
[C---:B------:R-:W-:Y:S02]  /*d7d0*/  VIADD R4, R16.reuse, 0x10 ;  /* 0x0000001010047836 */ /* 0x040fe40000000000 */
[C---:B------:R-:W-:Y:S01]  /*d7e0*/  VIADD R44, R16.reuse, 0x30 ;  /* 0x00000030102c7836 */ /* 0x040fe20000000000 */
[-C--:B0-----:R-:W-:Y:S02]  /*d7f0*/  ISETP.GE.AND P0, PT, R16, R5.reuse, PT ;  /* 0x000000051000720c */ /* 0x081fe40003f06270 */
[-C--:B------:R-:W-:Y:S01]  /*d800*/  ISETP.GE.AND P2, PT, R6, R5.reuse, PT ;  /* 0x000000050600720c */ /* 0x080fe20003f46270 */
[----:B------:R-:W-:Y:S01]  /*d810*/  VIADD R6, R16, 0x50 ;  /* 0x0000005010067836 */ /* 0x000fe20000000000 */
[----:B------:R-:W-:-:S02]  /*d820*/  ISETP.GE.AND P1, PT, R4, R5, PT ;  /* 0x000000050400720c */ /* 0x000fc40003f26270 */
[----:B------:R-:W-:Y:S02]  /*d830*/  IADD3 R4, R16, 0x40, RZ ;  /* 0x0000004010047810 */ /* 0x000fe40007ffe0ff */
[-C--:B------:R-:W-:Y:S02]  /*d840*/  ISETP.GE.AND P3, PT, R44, R5.reuse, PT ;  /* 0x000000052c00720c */ /* 0x080fe40003f66270 */
[-C--:B------:R-:W-:Y:S02]  /*d850*/  ISETP.GE.AND P4, PT, R4, R5.reuse, PT ;  /* 0x000000050400720c */ /* 0x080fe40003f86270 */
[----:B------:R-:W-:Y:S01]  /*d860*/  ISETP.GE.AND P5, PT, R6, R5, PT ;  /* 0x000000050600720c */ /* 0x000fe20003fa6270 */
[----:B------:R-:W-:-:S12]  /*d870*/  @P0 BRA `(.L_x_1480) ;  /* 0x0000000000a80947 */ /* 0x000fd80003800000 */
[----:B------:R-:W0:Y:S01]  /*d880*/  LDS.128 R4, [R60+0xe400] ;  /* 0x00e400003c047984 */ /* 0x000e220000000c00 */
        /* <DEDUP_REMOVED lines=41> */
.L_x_1480:
[----:B------:R-:W-:Y:S05]  /*db20*/  BSYNC B1 ;  /* 0x0000000000017941 */ /* 0x000fea0003800000 */
.L_x_1479:
[----:B------:R-:W-:Y:S04]  /*db30*/  BSSY B1, `(.L_x_1481) ;  /* 0x000002c000017945 */ /* 0x000fe80003800000 */
[----:B------:R-:W-:Y:S05]  /*db40*/  @P1 BRA `(.L_x_1482) ;  /* 0x0000000000a81947 */ /* 0x000fea0003800000 */
[----:B0-----:R-:W0:Y:S01]  /*db50*/  LDS.128 R4, [R10+0x2000] ;  /* 0x002000000a047984 */ /* 0x001e220000000c00 */
        /* <DEDUP_REMOVED lines=41> */
.L_x_1482:
[----:B------:R-:W-:Y:S05]  /*ddf0*/  BSYNC B1 ;  /* 0x0000000000017941 */ /* 0x000fea0003800000 */
.L_x_1481:
        /* <DEDUP_REMOVED lines=44> */
.L_x_1484:
[----:B------:R-:W-:Y:S05]  /*e0c0*/  BSYNC B1 ;  /* 0x0000000000017941 */ /* 0x000fea0003800000 */
.L_x_1483:
[----:B------:R-:W-:Y:S04]  /*e0d0*/  BSSY B1, `(.L_x_1485) ;  /* 0x000002c000017945 */ /* 0x000fe80003800000 */
[----:B------:R-:W-:Y:S05]  /*e0e0*/  @P3 BRA `(.L_x_1486) ;  /* 0x0000000000a83947 */ /* 0x000fea0003800000 */
[----:B012---:R-:W0:Y:S01]  /*e0f0*/  LDS.128 R4, [R10+0x6000] ;  /* 0x006000000a047984 */ /* 0x007e220000000c00 */
[----:B------:R-:W-:Y:S01]  /*e100*/  SHF.R.U32.HI R32, RZ, 0x10, R31 ;  /* 0x00000010ff207819 */ /* 0x000fe2000001161f */
[----:B------:R-:W-:Y:S01]  /*e110*/  HADD2.F32 R33, -RZ, R13.H0_H0 ;  /* 0x2000000dff217230 */ /* 0x000fe20000004100 */
[----:B------:R-:W-:Y:S02]  /*e120*/  SHF.R.U32.HI R34, RZ, 0x10, R29 ;  /* 0x00000010ff227819 */ /* 0x000fe4000001161d */
[----:B------:R-:W-:Y:S01]  /*e130*/  SHF.R.U64 R38, R30, 0x10, R31 ;  /* 0x000000101e267819 */ /* 0x000fe2000000121f */
[----:B------:R-:W-:Y:S01]  /*e140*/  HADD2.F32 R32, -RZ, R32.H0_H0 ;  /* 0x20000020ff207230 */ /* 0x000fe20000004100 */
[----:B------:R-:W-:Y:S01]  /*e150*/  SHF.R.U64 R37, R28, 0x10, R29 ;  /* 0x000000101c257819 */ /* 0x000fe2000000121d */
[----:B------:R-:W-:Y:S02]  /*e160*/  HADD2.F32 R34, -RZ, R34.H0_H0 ;  /* 0x20000022ff227230 */ /* 0x000fe40000004100 */
[----:B------:R-:W-:-:S02]  /*e170*/  HADD2.F32 R31, -RZ, R14.H0_H0 ;  /* 0x2000000eff1f7230 */ /* 0x000fc40000004100 */
        /* <DEDUP_REMOVED lines=8> */
[C---:B------:R-:W-:Y:S01]  /*e200*/  FFMA.FTZ R36, R29.reuse, R32, -R36 ;  /* 0x000000201d247223 */ /* 0x040fe20000010824 */
[----:B------:R-:W-:Y:S02]  /*e210*/  HADD2.F32 R28, -RZ, R6.H1_H1 ;  /* 0x30000006ff1c7230 */ /* 0x000fe40000004100 */
[----:B------:R-:W-:Y:S01]  /*e220*/  FFMA.FTZ R35, R29, R34, R35 ;  /* 0x000000221d237223 */ /* 0x000fe20000010023 */
[----:B------:R-:W-:Y:S02]  /*e230*/  HADD2.F32 R6, -RZ, R5.H0_H0 ;  /* 0x20000005ff067230 */ /* 0x000fe40000004100 */
[C---:B------:R-:W-:Y:S01]  /*e240*/  FMUL.FTZ R30, R4.reuse, R33 ;  /* 0x00000021041e7220 */ /* 0x040fe20000410000 */
[----:B------:R-:W-:Y:S01]  /*e250*/  FMUL.FTZ R32, R4, R31 ;  /* 0x0000001f04207220 */ /* 0x000fe20000410000 */
[----:B------:R-:W-:Y:S02]  /*e260*/  HADD2.F32 R29, -RZ, R13.H1_H1 ;  /* 0x3000000dff1d7230 */ /* 0x000fe40000004100 */
[----:B------:R-:W-:Y:S01]  /*e270*/  FMUL.FTZ R34, R28, R14 ;  /* 0x0000000e1c227220 */ /* 0x000fe20000410000 */
[----:B------:R-:W-:-:S02]  /*e280*/  HADD2.F32 R5, -RZ, R5.H1_H1 ;  /* 0x30000005ff057230 */ /* 0x000fc40000004100 */
[C---:B------:R-:W-:Y:S01]  /*e290*/  FFMA.FTZ R33, R7.reuse, R33, R32 ;  /* 0x0000002107217223 */ /* 0x040fe20000010020 */
[----:B------:R-:W-:Y:S02]  /*e2a0*/  HADD2.F32 R13, -RZ, R37.H0_H0 ;  /* 0x20000025ff0d7230 */ /* 0x000fe40000004100 */
[----:B------:R-:W-:Y:S01]  /*e2b0*/  FFMA.FTZ R30, R7, R31, -R30 ;  /* 0x0000001f071e7223 */ /* 0x000fe2000001081e */
[----:B------:R-:W-:Y:S02]  /*e2c0*/  HADD2.F32 R4, -RZ, R38.H0_H0 ;  /* 0x20000026ff047230 */ /* 0x000fe40000004100 */
[----:B------:R-:W-:Y:S01]  /*e2d0*/  FMUL.FTZ R32, R28, R29 ;  /* 0x0000001d1c207220 */ /* 0x000fe20000410000 */
[C---:B------:R-:W-:Y:S02]  /*e2e0*/  FMUL.FTZ R7, R5.reuse, R13 ;  /* 0x0000000d05077220 */ /* 0x040fe40000410000 */
        /* <DEDUP_REMOVED lines=10> */
.L_x_1486:
[----:B------:R-:W-:Y:S05]  /*e390*/  BSYNC B1 ;  /* 0x0000000000017941 */ /* 0x000fea0003800000 */
.L_x_1485:
[----:B------:R-:W-:Y:S04]  /*e3a0*/  BSSY B1, `(.L_x_1487) ;  /* 0x000002c000017945 */ /* 0x000fe80003800000 */
[----:B------:R-:W-:Y:S05]  /*e3b0*/  @P4 BRA `(.L_x_1488) ;  /* 0x0000000000a84947 */ /* 0x000fea0003800000 */
[----:B0123--:R-:W0:Y:S01]  /*e3c0*/  LDS.128 R4, [R60+0x16400] ;  /* 0x016400003c047984 */ /* 0x00fe220000000c00 */
[--C-:B------:R-:W-:Y:S02]  /*e3d0*/  SHF.R.U64 R32, R26, 0x10, R27.reuse ;  /* 0x000000101a207819 */ /* 0x100fe4000000121b */
[----:B------:R-:W-:Y:S01]  /*e3e0*/  SHF.R.U32.HI R26, RZ, 0x10, R27 ;  /* 0x00000010ff1a7819 */ /* 0x000fe2000001161b */
[----:B------:R-:W-:Y:S01]  /*e3f0*/  HADD2.F32 R27, -RZ, R11.H0_H0 ;  /* 0x2000000bff1b7230 */ /* 0x000fe20000004100 */
[--C-:B------:R-:W-:Y:S02]  /*e400*/  SHF.R.U32.HI R28, RZ, 0x10, R25.reuse ;  /* 0x00000010ff1c7819 */ /* 0x100fe40000011619 */
[----:B------:R-:W-:Y:S01]  /*e410*/  SHF.R.U64 R31, R24, 0x10, R25 ;  /* 0x00000010181f7819 */ /* 0x000fe20000001219 */
[----:B------:R-:W-:Y:S02]  /*e420*/  HADD2.F32 R26, -RZ, R26.H0_H0 ;  /* 0x2000001aff1a7230 */ /* 0x000fe40000004100 */
[----:B------:R-:W-:-:S02]  /*e430*/  HADD2.F32 R28, -RZ, R28.H0_H0 ;  /* 0x2000001cff1c7230 */ /* 0x000fc40000004100 */
[--C-:B------:R-:W-:Y:S02]  /*e440*/  HADD2.F32 R25, -RZ, R12.reuse.H0_H0 ;  /* 0x2000000cff197230 */ /* 0x100fe40000004100 */
[----:B------:R-:W-:Y:S02]  /*e450*/  HADD2.F32 R12, -RZ, R12.H1_H1 ;  /* 0x3000000cff0c7230 */ /* 0x000fe40000004100 */
[--C-:B0-----:R-:W-:Y:S02]  /*e460*/  HADD2.F32 R24, -RZ, R7.reuse.H1_H1 ;  /* 0x30000007ff187230 */ /* 0x101fe40000004100 */
[----:B------:R-:W-:Y:S02]  /*e470*/  HADD2.F32 R15, -RZ, R7.H0_H0 ;  /* 0x20000007ff0f7230 */ /* 0x000fe40000004100 */
[--C-:B------:R-:W-:Y:S02]  /*e480*/  HADD2.F32 R7, -RZ, R4.reuse.H0_H0 ;  /* 0x20000004ff077230 */ /* 0x100fe40000004100 */
[----:B------:R-:W-:Y:S01]  /*e490*/  FMUL.FTZ R30, R24, R28 ;  /* 0x0000001c181e7220 */ /* 0x000fe20000410000 */
[----:B------:R-:W-:-:S02]  /*e4a0*/  HADD2.F32 R4, -RZ, R4.H1_H1 ;  /* 0x30000004ff047230 */ /* 0x000fc40000004100 */
[-C--:B------:R-:W-:Y:S01]  /*e4b0*/  FMUL.FTZ R29, R24, R26.reuse ;  /* 0x0000001a181d7220 */ /* 0x080fe20000410000 */
[--C-:B------:R-:W-:Y:S02]  /*e4c0*/  HADD2.F32 R13, -RZ, R6.reuse.H0_H0 ;  /* 0x20000006ff0d7230 */ /* 0x100fe40000004100 */
[C---:B------:R-:W-:Y:S01]  /*e4d0*/  FFMA.FTZ R30, R15.reuse, R26, -R30 ;  /* 0x0000001a0f1e7223 */ /* 0x040fe2000001081e */
[----:B------:R-:W-:Y:S02]  /*e4e0*/  HADD2.F32 R14, -RZ, R6.H1_H1 ;  /* 0x30000006ff0e7230 */ /* 0x000fe40000004100 */
[----:B------:R-:W-:Y:S01]  /*e4f0*/  FFMA.FTZ R29, R15, R28, R29 ;  /* 0x0000001c0f1d7223 */ /* 0x000fe2000001001d */
[----:B------:R-:W-:Y:S02]  /*e500*/  HADD2.F32 R6, -RZ, R5.H0_H0 ;  /* 0x20000005ff067230 */ /* 0x000fe40000004100 */
[C---:B------:R-:W-:Y:S01]  /*e510*/  FMUL.FTZ R24, R4.reuse, R27 ;  /* 0x0000001b04187220 */ /* 0x040fe20000410000 */
[----:B------:R-:W-:Y:S01]  /*e520*/  FMUL.FTZ R26, R4, R25 ;  /* 0x00000019041a7220 */ /* 0x000fe20000410000 */
[----:B------:R-:W-:-:S02]  /*e530*/  HADD2.F32 R15, -RZ, R11.H1_H1 ;  /* 0x3000000bff0f7230 */ /* 0x000fc40000004100 */
[C---:B------:R-:W-:Y:S01]  /*e540*/  FMUL.FTZ R28, R14.reuse, R12 ;  /* 0x0000000c0e1c7220 */ /* 0x040fe20000410000 */
[----:B------:R-:W-:Y:S02]  /*e550*/  HADD2.F32 R5, -RZ, R5.H1_H1 ;  /* 0x30000005ff057230 */ /* 0x000fe40000004100 */
[C---:B------:R-:W-:Y:S01]  /*e560*/  FFMA.FTZ R27, R7.reuse, R27, R26 ;  /* 0x0000001b071b7223 */ /* 0x040fe2000001001a */
[----:B------:R-:W-:Y:S02]  /*e570*/  HADD2.F32 R11, -RZ, R31.H0_H0 ;  /* 0x2000001fff0b7230 */ /* 0x000fe40000004100 */
[----:B------:R-:W-:Y:S01]  /*e580*/  FFMA.FTZ R24, R7, R25, -R24 ;  /* 0x0000001907187223 */ /* 0x000fe20000010818 */
[----:B------:R-:W-:Y:S02]  /*e590*/  HADD2.F32 R4, -RZ, R32.H0_H0 ;  /* 0x20000020ff047230 */ /* 0x000fe40000004100 */
[----:B------:R-:W-:Y:S01]  /*e5a0*/  FMUL.FTZ R26, R14, R15 ;  /* 0x0000000f0e1a7220 */ /* 0x000fe20000410000 */
[----:B------:R-:W-:-:S02]  /*e5b0*/  FMUL.FTZ R7, R5, R11 ;  /* 0x0000000b05077220 */ /* 0x000fc40000410000 */
[----:B------:R-:W-:Y:S01]  /*e5c0*/  FMUL.FTZ R14, R5, R4 ;  /* 0x00000004050e7220 */ /* 0x000fe20000410000 */
[C---:B------:R-:W-:Y:S01]  /*e5d0*/  FFMA.FTZ R26, R13.reuse, R12, -R26 ;  /* 0x0000000c0d1a7223 */ /* 0x040fe2000001081a */
[----:B------:R-:W-:Y:S01]  /*e5e0*/  FFMA.FTZ R13, R13, R15, R28 ;  /* 0x0000000f0d0d7223 */ /* 0x000fe2000001001c */
[C---:B------:R-:W-:Y:S01]  /*e5f0*/  FFMA.FTZ R5, R6.reuse, R4, -R7 ;  /* 0x0000000406057223 */ /* 0x040fe20000010807 */
[----:B------:R-:W-:Y:S01]  /*e600*/  FFMA.FTZ R14, R6, R11, R14 ;  /* 0x0000000b060e7223 */ /* 0x000fe2000001000e */
[----:B------:R-:W-:Y:S02]  /*e610*/  F2FP.F16.F32.PACK_AB R7, R29, R30 ;  /* 0x0000001e1d07723e */ /* 0x000fe400000000ff */
[----:B------:R-:W-:Y:S02]  /*e620*/  F2FP.F16.F32.PACK_AB R6, R13, R26 ;  /* 0x0000001a0d06723e */ /* 0x000fe400000000ff */
[----:B------:R-:W-:Y:S02]  /*e630*/  F2FP.F16.F32.PACK_AB R4, R27, R24 ;  /* 0x000000181b04723e */ /* 0x000fe400000000ff */
[----:B------:R-:W-:-:S05]  /*e640*/  F2FP.F16.F32.PACK_AB R5, R14, R5 ;  /* 0x000000050e05723e */ /* 0x000fca00000000ff */
[----:B------:R4:W-:Y:S02]  /*e650*/  STS.128 [R60+0x16400], R4 ;  /* 0x016400043c007388 */ /* 0x0009e40000000c00 */
.L_x_1488:
[----:B------:R-:W-:Y:S05]  /*e660*/  BSYNC B1 ;  /* 0x0000000000017941 */ /* 0x000fea0003800000 */
.L_x_1487:
[----:B------:R-:W-:Y:S05]  /*e670*/  @P5 BRA `(.L_x_1478) ;  /* 0x0000003400845947 */ /* 0x000fea0003800000 */
[----:B01234-:R-:W0:Y:S01]  /*e680*/  LDS.128 R4, [R10+0xa000] ;  /* 0x00a000000a047984 */ /* 0x01fe220000000c00 */
[----:B------:R-:W-:Y:S01]  /*e690*/  SHF.R.U64 R26, R20, 0x10, R21 ;  /* 0x00000010141a7819 */ /* 0x000fe20000001215 */
[--C-:B------:R-:W-:Y:S01]  /*e6a0*/  HADD2.F32 R13, -RZ, R3.reuse.H0_H0 ;  /* 0x20000003ff0d7230 */ /* 0x100fe20000004100 */
[----:B------:R-:W-:Y:S01]  /*e6b0*/  SHF.R.U32.HI R20, RZ, 0x10, R9 ;  /* 0x00000010ff147819 */ /* 0x000fe20000011609 */
[----:B------:R-:W-:Y:S01]  /*e6c0*/  HADD2.F32 R15, -RZ, R0.H0_H0 ;  /* 0x20000000ff0f7230 */ /* 0x000fe20000004100 */
[----:B------:R-:W-:Y:S01]  /*e6d0*/  SHF.R.U32.HI R14, RZ, 0x10, R21 ;  /* 0x00000010ff0e7819 */ /* 0x000fe20000011615 */
[----:B------:R-:W-:Y:S01]  /*e6e0*/  HADD2.F32 R3, -RZ, R3.H1_H1 ;  /* 0x30000003ff037230 */ /* 0x000fe20000004100 */
[----:B------:R-:W-:Y:S01]  /*e6f0*/  SHF.R.U64 R25, R8, 0x10, R9 ;  /* 0x0000001008197819 */ /* 0x000fe20000001209 */
[----:B------:R-:W-:Y:S02]  /*e700*/  HADD2.F32 R20, -RZ, R20.H0_H0 ;  /* 0x20000014ff147230 */ /* 0x000fe40000004100 */
[----:B------:R-:W-:-:S02]  /*e710*/  HADD2.F32 R14, -RZ, R14.H0_H0 ;  /* 0x2000000eff0e7230 */ /* 0x000fc40000004100 */
        /* <DEDUP_REMOVED lines=9> */
[C---:B------:R-:W-:Y:S01]  /*e7b0*/  FMUL.FTZ R12, R4.reuse, R15 ;  /* 0x0000000f040c7220 */ /* 0x040fe20000410000 */
[--C-:B------:R-:W-:Y:S02]  /*e7c0*/  HADD2.F32 R6, -RZ, R5.reuse.H0_H0 ;  /* 0x20000005ff067230 */ /* 0x100fe40000004100 */
[----:B------:R-:W-:Y:S01]  /*e7d0*/  FFMA.FTZ R21, R11, R20, R21 ;  /* 0x000000140b157223 */ /* 0x000fe20000010015 */
        /* <DEDUP_REMOVED lines=10> */
[C---:B------:R-:W-:Y:S01]  /*e880*/  FFMA.FTZ R14, R8.reuse, R11, R14 ;  /* 0x0000000b080e7223 */ /* 0x040fe2000001000e */
[-C--:B------:R-:W-:Y:S01]  /*e890*/  FMUL.FTZ R9, R5, R0.reuse ;  /* 0x0000000005097220 */ /* 0x080fe20000410000 */
[----:B------:R-:W-:Y:S01]  /*e8a0*/  FFMA.FTZ R13, R8, R3, -R13 ;  /* 0x00000003080d7223 */ /* 0x000fe2000001080d */
[C---:B------:R-:W-:Y:S01]  /*e8b0*/  FFMA.FTZ R5, R6.reuse, R0, -R7 ;  /* 0x0000000006057223 */ /* 0x040fe20000010807 */
[----:B------:R-:W-:Y:S01]  /*e8c0*/  F2FP.F16.F32.PACK_AB R7, R21, R24 ;  /* 0x000000181507723e */ /* 0x000fe200000000ff */
[----:B------:R-:W-:Y:S01]  /*e8d0*/  FFMA.FTZ R0, R6, R4, R9 ;  /* 0x0000000406007223 */ /* 0x000fe20000010009 */
[----:B------:R-:W-:-:S02]  /*e8e0*/  F2FP.F16.F32.PACK_AB R4, R15, R12 ;  /* 0x0000000c0f04723e */ /* 0x000fc400000000ff */
[----:B------:R-:W-:Y:S02]  /*e8f0*/  F2FP.F16.F32.PACK_AB R6, R14, R13 ;  /* 0x0000000d0e06723e */ /* 0x000fe400000000ff */
[----:B------:R-:W-:-:S05]  /*e900*/  F2FP.F16.F32.PACK_AB R5, R0, R5 ;  /* 0x000000050005723e */ /* 0x000fca00000000ff */
[----:B------:R0:W-:Y:S01]  /*e910*/  STS.128 [R10+0xa000], R4 ;  /* 0x00a000040a007388 */ /* 0x0001e20000000c00 */
[----:B------:R-:W-:Y:S05]  /*e920*/  BRA `(.L_x_1478) ;  /* 0x0000003000d87947 */ /* 0x000fea0003800000 */
.L_x_1451:
[----:B------:R-:W0:Y:S01]  /*e930*/  LDC R75, c[0x0][0x428] ;  /* 0x00010a00ff4b7b82 */ /* 0x000e220000000800 */
[-C--:B------:R-:W-:Y:S01]  /*e940*/  ISETP.GE.AND P0, PT, R162, R8.reuse, PT ;  /* 0x00000008a200720c */ /* 0x080fe20003f06270 */
[----:B------:R-:W-:Y:S01]  /*e950*/  BSSY B1, `(.L_x_1489) ;  /* 0x000003f000017945 */ /* 0x000fe20003800000 */
[----:B------:R-:W-:Y:S01]  /*e960*/  ISETP.GE.AND P1, PT, R185, R8, PT ;  /* 0x00000008b900720c */ /* 0x000fe20003f26270 */
[----:B------:R-:W-:Y:S01]  /*e970*/  IMAD.MOV.U32 R11, RZ, RZ, R61 ;  /* 0x000000ffff0b7224 */ /* 0x000fe200078e003d */
[----:B------:R-:W-:Y:S01]  /*e980*/  CS2R R40, SRZ ;  /* 0x0000000000287805 */ /* 0x000fe2000001ff00 */
[----:B------:R-:W-:Y:S01]  /*e990*/  IMAD.MOV.U32 R8, RZ, RZ, R74 ;  /* 0x000000ffff087224 */ /* 0x000fe200078e004a */
[----:B------:R-:W-:Y:S01]  /*e9a0*/  CS2R R4, SRZ ;  /* 0x0000000000047805 */ /* 0x000fe2000001ff00 */
[----:B------:R-:W-:Y:S01]  /*e9b0*/  IMAD.MOV.U32 R9, RZ, RZ, R85 ;  /* 0x000000ffff097224 */ /* 0x000fe200078e0055 */
[----:B------:R-:W-:Y:S01]  /*e9c0*/  CS2R R6, SRZ ;  /* 0x0000000000067805 */ /* 0x000fe2000001ff00 */
[----:B------:R-:W-:Y:S01]  /*e9d0*/  IMAD.MOV.U32 R10, RZ, RZ, R72 ;  /* 0x000000ffff0a7224 */ /* 0x000fe200078e0048 */
        /* <DEDUP_REMOVED lines=20> */
[----:B0-----:R-:W-:Y:S06]  /*eb20*/  @P0 BRA `(.L_x_1490) ;  /* 0x0000000000840947 */ /* 0x001fec0003800000 */
[----:B------:R-:W-:Y:S01]  /*eb30*/  IADD3 R0, P3, R89, R70, RZ ;  /* 0x0000004659007210 */ /* 0x000fe20007f7e0ff */
[----:B------:R-:W-:Y:S01]  /*eb40*/  ULDC.64 UR4, c[0x0][0x3c8] ;  /* 0x0000f20000047ab9 */ /* 0x000fe20000000a00 */
[----:B------:R-:W-:Y:S01]  /*eb50*/  IADD3 R4, P2, R86, R71, RZ ;  /* 0x0000004756047210 */ /* 0x000fe20007f5e0ff */
[----:B------:R-:W-:Y:S01]  /*eb60*/  ULDC.64 UR6, c[0x0][0x3e0] ;  /* 0x0000f80000067ab9 */ /* 0x000fe20000000a00 */
[----:B------:R-:W-:Y:S01]  /*eb70*/  CS2R R32, SRZ ;  /* 0x0000000000207805 */ /* 0x000fe2000001ff00 */
[----:B------:R-:W-:Y:S01]  /*eb80*/  IMAD.X R3, R87, 0x1, R82, P3 ;  /* 0x0000000157037824 */ /* 0x000fe200018e0652 */
[----:B------:R-:W-:Y:S02]  /*eb90*/  IADD3.X R5, R84, R83, RZ, P2, !PT ;  /* 0x0000005354057210 */ /* 0x000fe400017fe4ff */
[----:B------:R-:W-:Y:S02]  /*eba0*/  CS2R R34, SRZ ;  /* 0x0000000000227805 */ /* 0x000fe4000001ff00 */
[----:B------:R-:W-:Y:S01]  /*ebb0*/  LEA R20, P2, R4, UR4, 0x1 ;  /* 0x0000000404147c11 */ /* 0x000fe2000f8408ff */
[----:B------:R-:W-:Y:S01]  /*ebc0*/  ULDC UR4, c[0x0][0x3d4] ;  /* 0x0000f50000047ab9 */ /* 0x000fe20000000800 */
[----:B------:R-:W-:-:S02]  /*ebd0*/  LEA R66, P3, R0, UR6, 0x1 ;  /* 0x0000000600427c11 */ /* 0x000fc4000f8608ff */
[----:B------:R-:W-:Y:S02]  /*ebe0*/  CS2R R36, SRZ ;  /* 0x0000000000247805 */ /* 0x000fe4000001ff00 */
[----:B------:R-:W-:Y:S02]  /*ebf0*/  LEA.HI.X R21, R4, UR5, R5, 0x1, P2 ;  /* 0x0000000504157c11 */ /* 0x000fe400090f0c05 */
[----:B------:R-:W-:Y:S02]  /*ec00*/  CS2R R38, SRZ ;  /* 0x0000000000267805 */ /* 0x000fe4000001ff00 */
[----:B------:R-:W-:Y:S02]  /*ec10*/  LEA.HI.X R67, R0, UR7, R3, 0x1, P3 ;  /* 0x0000000700437c11 */ /* 0x000fe400098f0c03 */
[----:B------:R-:W-:Y:S02]  /*ec20*/  CS2R R60, SRZ ;  /* 0x00000000003c7805 */ /* 0x000fe4000001ff00 */
[----:B------:R-:W-:-:S02]  /*ec30*/  ISETP.GE.AND P2, PT, R22, UR4, PT ;  /* 0x0000000416007c0c */ /* 0x000fc4000bf46270 */
[----:B------:R-:W-:Y:S02]  /*ec40*/  CS2R R62, SRZ ;  /* 0x00000000003e7805 */ /* 0x000fe4000001ff00 */
[----:B------:R-:W-:Y:S02]  /*ec50*/  ISETP.GE.AND P3, PT, R165, UR4, PT ;  /* 0x00000004a5007c0c */ /* 0x000fe4000bf66270 */
[----:B------:R-:W-:Y:S02]  /*ec60*/  CS2R R4, SRZ ;  /* 0x0000000000047805 */ /* 0x000fe4000001ff00 */
[----:B------:R-:W-:Y:S02]  /*ec70*/  ISETP.GE.AND P4, PT, R166, UR4, PT ;  /* 0x00000004a6007c0c */ /* 0x000fe4000bf86270 */
[----:B------:R-:W-:Y:S02]  /*ec80*/  CS2R R6, SRZ ;  /* 0x0000000000067805 */ /* 0x000fe4000001ff00 */
[----:B------:R-:W-:-:S02]  /*ec90*/  CS2R R24, SRZ ;  /* 0x0000000000187805 */ /* 0x000fc4000001ff00 */
[----:B------:R-:W-:Y:S02]  /*eca0*/  CS2R R26, SRZ ;  /* 0x00000000001a7805 */ /* 0x000fe4000001ff00 */
[----:B------:R-:W-:Y:S02]  /*ecb0*/  CS2R R28, SRZ ;  /* 0x00000000001c7805 */ /* 0x000fe4000001ff00 */
[----:B------:R-:W-:Y:S01]  /*ecc0*/  CS2R R30, SRZ ;  /* 0x00000000001e7805 */ /* 0x000fe2000001ff00 */
[----:B------:R-:W-:Y:S02]  /*ecd0*/  ULDC.64 UR8, c[0x0][0x208] ;  /* 0x0000820000087ab9 */ /* 0x000fe40000000a00 */
[----:B------:R0:W5:Y:S04]  /*ece0*/  @!P2 LDG.E.128 R32, desc[UR8][R20.64] ;  /* 0x000000081420a981 */ /* 0x000168000c1e1d00 */
[----:B------:R0:W5:Y:S04]  /*ecf0*/  @!P3 LDG.E.128 R36, desc[UR8][R20.64+0x40] ;  /* 0x000040081424b981 */ /* 0x000168000c1e1d00 */
[----:B------:R0:W5:Y:S04]  /*ed00*/  @!P4 LDG.E.128 R60, desc[UR8][R20.64+0x80] ;  /* 0x00008008143cc981 */ /* 0x000168000c1e1d00 */
[----:B------:R0:W5:Y:S04]  /*ed10*/  @!P2 LDG.E.128 R4, desc[UR8][R66.64] ;  /* 0x000000084204a981 */ /* 0x000168000c1e1d00 */
[----:B------:R0:W5:Y:S04]  /*ed20*/  @!P3 LDG.E.128 R24, desc[UR8][R66.64+0x40] ;  /* 0x000040084218b981 */ /* 0x000168000c1e1d00 */
[----:B------:R0:W5:Y:S02]  /*ed30*/  @!P4 LDG.E.128 R28, desc[UR8][R66.64+0x80] ;  /* 0x00008008421cc981 */ /* 0x000164000c1e1d00 */
.L_x_1490:
[----:B------:R-:W-:Y:S05]  /*ed40*/  BSYNC B1 ;  /* 0x0000000000017941 */ /* 0x000fea0003800000 */
.L_x_1489:
[----:B------:R-:W-:Y:S01]  /*ed50*/  BSSY B1, `(.L_x_1491) ;  /* 0x0000027000017945 */ /* 0x000fe20003800000 */
[----:B-----5:R-:W-:Y:S01]  /*ed60*/  IMAD.MOV.U32 R72, RZ, RZ, R4 ;  /* 0x000000ffff487224 */ /* 0x020fe200078e0004 */
[----:B0-----:R-:W-:Y:S01]  /*ed70*/  CS2R R66, SRZ ;  /* 0x0000000000427805 */ /* 0x001fe2000001ff00 */
[----:B------:R-:W-:Y:S02]  /*ed80*/  IMAD.MOV.U32 R73, RZ, RZ, R5 ;  /* 0x000000ffff497224 */ /* 0x000fe400078e0005 */
[----:B------:R-:W-:Y:S01]  /*ed90*/  IMAD.MOV.U32 R74, RZ, RZ, R6 ;  /* 0x000000ffff4a7224 */ /* 0x000fe200078e0006 */
[----:B------:R-:W-:Y:S06]  /*eda0*/  @P1 BRA `(.L_x_1492) ;  /* 0x0000000000841947 */ /* 0x000fec0003800000 */
[----:B------:R-:W-:Y:S01]  /*edb0*/  IADD3 R78, P2, P3, R71, R78, R86 ;  /* 0x0000004e474e7210 */ /* 0x000fe20007b5e056 */
[----:B------:R-:W-:Y:S01]  /*edc0*/  ULDC.64 UR4, c[0x0][0x3c8] ;  /* 0x0000f20000047ab9 */ /* 0x000fe20000000a00 */
[----:B------:R-:W-:Y:S01]  /*edd0*/  IADD3 R77, P4, P5, R70, R77, R89 ;  /* 0x0000004d464d7210 */ /* 0x000fe20007d9e059 */
[----:B------:R-:W-:Y:S01]  /*ede0*/  ULDC.64 UR6, c[0x0][0x3e0] ;  /* 0x0000f80000067ab9 */ /* 0x000fe20000000a00 */
[----:B------:R-:W-:Y:S02]  /*edf0*/  IADD3.X R3, R83, R76, R84, P2, P3 ;  /* 0x0000004c53037210 */ /* 0x000fe400017e6454 */
[----:B------:R-:W-:Y:S02]  /*ee00*/  CS2R R52, SRZ ;  /* 0x0000000000347805 */ /* 0x000fe4000001ff00 */
[----:B------:R-:W-:Y:S01]  /*ee10*/  LEA R20, P2, R78, UR4, 0x1 ;  /* 0x000000044e147c11 */ /* 0x000fe2000f8408ff */
[----:B------:R-:W-:Y:S01]  /*ee20*/  ULDC UR4, c[0x0][0x3d4] ;  /* 0x0000f50000047ab9 */ /* 0x000fe20000000800 */
[----:B------:R-:W-:-:S02]  /*ee30*/  IADD3.X R0, R82, R69, R87, P4, P5 ;  /* 0x0000004552007210 */ /* 0x000fc400027ea457 */
[----:B------:R-:W-:Y:S02]  /*ee40*/  CS2R R54, SRZ ;  /* 0x0000000000367805 */ /* 0x000fe4000001ff00 */
[C---:B------:R-:W-:Y:S02]  /*ee50*/  LEA R70, P3, R77.reuse, UR6, 0x1 ;  /* 0x000000064d467c11 */ /* 0x040fe4000f8608ff */
[----:B------:R-:W-:Y:S02]  /*ee60*/  CS2R R56, SRZ ;  /* 0x0000000000387805 */ /* 0x000fe4000001ff00 */
[----:B------:R-:W-:Y:S02]  /*ee70*/  LEA.HI.X R21, R78, UR5, R3, 0x1, P2 ;  /* 0x000000054e157c11 */ /* 0x000fe400090f0c03 */
[----:B------:R-:W-:Y:S02]  /*ee80*/  CS2R R58, SRZ ;  /* 0x00000000003a7805 */ /* 0x000fe4000001ff00 */
[----:B------:R-:W-:-:S02]  /*ee90*/  LEA.HI.X R71, R77, UR7, R0, 0x1, P3 ;  /* 0x000000074d477c11 */ /* 0x000fc400098f0c00 */
        /* <DEDUP_REMOVED lines=18> */
.L_x_1492:
[----:B------:R-:W-:Y:S05]  /*efc0*/  BSYNC B1 ;  /* 0x0000000000017941 */ /* 0x000fea0003800000 */
.L_x_1491:
[----:B------:R-:W-:Y:S01]  /*efd0*/  IMAD.MOV.U32 R0, RZ, RZ, R7 ;  /* 0x000000ffff007224 */ /* 0x000fe200078e0007 */
[----:B------:R-:W-:Y:S01]  /*efe0*/  MOV R3, R24 ;  /* 0x0000001800037202 */ /* 0x000fe20000000f00 */
[----:B0-----:R-:W-:Y:S01]  /*eff0*/  IMAD.MOV.U32 R20, RZ, RZ, R25 ;  /* 0x000000ffff147224 */ /* 0x001fe200078e0019 */
[----:B------:R-:W-:Y:S01]  /*f000*/  ISETP.NE.AND P2, PT, R75, 0x1, PT ;  /* 0x000000014b00780c */ /* 0x000fe20003f45270 */
        /* <DEDUP_REMOVED lines=11> */
[----:B------:R-:W-:Y:S01]  /*f0c0*/  MOV R3, R30 ;  /* 0x0000001e00037202 */ /* 0x000fe20000000f00 */
[----:B------:R-:W0:Y:S01]  /*f0d0*/  @P2 LDC R21, c[0x0][0x430] ;  /* 0x00010c00ff152b82 */ /* 0x000e220000000800 */
[----:B------:R-:W-:Y:S01]  /*f0e0*/  PRMT R89, R89, 0x5410, R74 ;  /* 0x0000541059597816 */ /* 0x000fe2000000004a */
[----:B-----5:R-:W-:Y:S01]  /*f0f0*/  IMAD.MOV.U32 R72, RZ, RZ, R43 ;  /* 0x000000ffff487224 */ /* 0x020fe200078e002b */
[----:B------:R-:W-:Y:S01]  /*f100*/  PRMT R75, R0, 0x5410, R20 ;  /* 0x00005410004b7816 */ /* 0x000fe20000000014 */
[----:B------:R-:W-:Y:S01]  /*f110*/  IMAD.MOV.U32 R20, RZ, RZ, R32 ;  /* 0x000000ffff147224 */ /* 0x000fe200078e0020 */
[----:B------:R-:W-:Y:S01]  /*f120*/  PRMT R76, R3, 0x7610, R76 ;  /* 0x00007610034c7816 */ /* 0x000fe2000000004c */
[----:B------:R-:W-:Y:S01]  /*f130*/  IMAD.MOV.U32 R3, RZ, RZ, R31 ;  /* 0x000000ffff037224 */ /* 0x000fe200078e001f */
[----:B------:R-:W-:Y:S01]  /*f140*/  PRMT R91, R91, 0x5410, R69 ;  /* 0x000054105b5b7816 */ /* 0x000fe20000000045 */
[----:B------:R-:W1:Y:S01]  /*f150*/  @P2 LDC R0, c[0x0][0x42c] ;  /* 0x00010b00ff002b82 */ /* 0x000e620000000800 */
[----:B------:R-:W-:Y:S01]  /*f160*/  PRMT R90, R20, 0x7610, R90 ;  /* 0x00007610145a7816 */ /* 0x000fe2000000005a */
[----:B------:R-:W-:Y:S01]  /*f170*/  IMAD.MOV.U32 R20, RZ, RZ, R35 ;  /* 0x000000ffff147224 */ /* 0x000fe200078e0023 */
[----:B------:R-:W-:Y:S01]  /*f180*/  PRMT R76, R76, 0x5410, R3 ;  /* 0x000054104c4c7816 */ /* 0x000fe20000000003 */
[----:B------:R-:W-:Y:S01]  /*f190*/  IMAD.MOV.U32 R3, RZ, RZ, R34 ;  /* 0x000000ffff037224 */ /* 0x000fe200078e0022 */
[----:B------:R-:W-:Y:S01]  /*f1a0*/  MOV R69, R36 ;  /* 0x0000002400457202 */ /* 0x000fe20000000f00 */
[----:B------:R-:W-:Y:S01]  /*f1b0*/  ULDC.64 UR4, c[0x0][0x3c8] ;  /* 0x0000f20000047ab9 */ /* 0x000fe20000000a00 */
[----:B------:R-:W-:Y:S01]  /*f1c0*/  PRMT R88, R88, 0x5410, R20 ;  /* 0x0000541058587816 */ /* 0x000fe20000000014 */
[----:B------:R-:W-:Y:S01]  /*f1d0*/  IMAD.MOV.U32 R20, RZ, RZ, R37 ;  /* 0x000000ffff147224 */ /* 0x000fe200078e0025 */
[----:B------:R-:W-:Y:S01]  /*f1e0*/  PRMT R89, R3, 0x7610, R89 ;  /* 0x0000761003597816 */ /* 0x000fe20000000059 */
[----:B------:R-:W-:Y:S01]  /*f1f0*/  IMAD R3, R169, 0x80, R162 ;  /* 0x00000080a9037824 */ /* 0x000fe200078e02a2 */
[----:B------:R-:W-:Y:S01]  /*f200*/  PRMT R83, R69, 0x7610, R83 ;  /* 0x0000761045537816 */ /* 0x000fe20000000053 */
[----:B------:R-:W-:Y:S01]  /*f210*/  IMAD.MOV.U32 R69, RZ, RZ, R38 ;  /* 0x000000ffff457224 */ /* 0x000fe200078e0026 */
[----:B------:R-:W-:Y:S01]  /*f220*/  ULDC.64 UR6, c[0x0][0x3e0] ;  /* 0x0000f80000067ab9 */ /* 0x000fe20000000a00 */
[----:B------:R-:W-:Y:S01]  /*f230*/  IMAD R3, R188, 0x40, R3 ;  /* 0x00000040bc037824 */ /* 0x000fe200078e0203 */
[----:B------:R-:W-:-:S02]  /*f240*/  PRMT R83, R83, 0x5410, R20 ;  /* 0x0000541053537816 */ /* 0x000fc40000000014 */
[----:B------:R-:W-:Y:S02]  /*f250*/  MOV R20, R60 ;  /* 0x0000003c00147202 */ /* 0x000fe40000000f00 */
[----:B------:R-:W-:Y:S01]  /*f260*/  PRMT R84, R69, 0x5410, R70 ;  /* 0x0000541045547816 */ /* 0x000fe20000000046 */
[----:B------:R-:W-:Y:S01]  /*f270*/  IMAD.MOV.U32 R69, RZ, RZ, R62 ;  /* 0x000000ffff457224 */ /* 0x000fe200078e003e */
[----:B------:R-:W-:Y:S01]  /*f280*/  PRMT R77, R20, 0x7610, R77 ;  /* 0x00007610144d7816 */ /* 0x000fe2000000004d */
[----:B------:R-:W-:Y:S02]  /*f290*/  IMAD.MOV.U32 R20, RZ, RZ, R61 ;  /* 0x000000ffff147224 */ /* 0x000fe400078e003d */
[----:B-1----:R-:W-:-:S03]  /*f2a0*/  @P2 IMAD.HI.U32 R0, R3, R0, RZ ;  /* 0x0000000003002227 */ /* 0x002fc600078e00ff */
[----:B------:R-:W-:Y:S01]  /*f2b0*/  PRMT R77, R77, 0x5410, R20 ;  /* 0x000054104d4d7816 */ /* 0x000fe20000000014 */
[----:B------:R-:W-:Y:S01]  /*f2c0*/  IMAD.MOV.U32 R70, RZ, RZ, R63 ;  /* 0x000000ffff467224 */ /* 0x000fe200078e003f */
[----:B0-----:R-:W-:Y:S01]  /*f2d0*/  @P2 SHF.R.U32.HI R3, RZ, R21, R0 ;  /* 0x00000015ff032219 */ /* 0x001fe20000011600 */
[----:B------:R-:W-:Y:S02]  /*f2e0*/  IMAD.MOV.U32 R0, RZ, RZ, R40 ;  /* 0x000000ffff007224 */ /* 0x000fe400078e0028 */
[----:B------:R-:W-:Y:S01]  /*f2f0*/  IMAD.MOV.U32 R20, RZ, RZ, R41 ;  /* 0x000000ffff147224 */ /* 0x000fe200078e0029 */
[----:B------:R-:W-:Y:S01]  /*f300*/  PRMT R78, R69, 0x5410, R70 ;  /* 0x00005410454e7816 */ /* 0x000fe20000000046 */
[----:B------:R-:W-:Y:S01]  /*f310*/  IMAD.WIDE.U32 R10, R3, R12, R10 ;  /* 0x0000000c030a7225 */ /* 0x000fe200078e000a */
[----:B------:R-:W-:Y:S02]  /*f320*/  SHF.R.S32.HI R21, RZ, 0x1f, R3 ;  /* 0x0000001fff157819 */ /* 0x000fe40000011403 */
[----:B------:R-:W-:-:S02]  /*f330*/  MOV R69, R42 ;  /* 0x0000002a00457202 */ /* 0x000fc40000000f00 */
[----:B------:R-:W-:Y:S01]  /*f340*/  PRMT R70, R0, 0x5410, R20 ;  /* 0x0000541000467816 */ /* 0x000fe20000000014 */
[----:B------:R-:W-:Y:S01]  /*f350*/  IMAD R0, R21, R14, RZ ;  /* 0x0000000e15007224 */ /* 0x000fe200078e02ff */
[----:B------:R-:W-:Y:S01]  /*f360*/  PRMT R71, R69, 0x5410, R72 ;  /* 0x0000541045477816 */ /* 0x000fe20000000048 */
[----:B------:R-:W-:Y:S02]  /*f370*/  IMAD R72, R21, R12, RZ ;  /* 0x0000000c15487224 */ /* 0x000fe400078e02ff */
[----:B------:R-:W-:-:S04]  /*f380*/  IMAD.WIDE.U32 R20, R3, R14, R8 ;  /* 0x0000000e03147225 */ /* 0x000fc800078e0008 */
[C---:B------:R-:W-:Y:S01]  /*f390*/  IMAD R9, R3.reuse, R15, R0 ;  /* 0x0000000f03097224 */ /* 0x040fe200078e0200 */
[----:B------:R-:W-:Y:S01]  /*f3a0*/  LEA R8, P2, R20, UR4, 0x1 ;  /* 0x0000000414087c11 */ /* 0x000fe2000f8408ff */
[----:B------:R-:W-:Y:S01]  /*f3b0*/  IMAD R3, R3, R13, R72 ;  /* 0x0000000d03037224 */ /* 0x000fe200078e0248 */
[----:B------:R-:W-:Y:S01]  /*f3c0*/  LEA R0, P3, R10, UR6, 0x1 ;  /* 0x000000060a007c11 */ /* 0x000fe2000f8608ff */
[----:B------:R-:W-:Y:S01]  /*f3d0*/  IMAD.IADD R9, R21, 0x1, R9 ;  /* 0x0000000115097824 */ /* 0x000fe200078e0209 */
[----:B------:R-:W-:Y:S01]  /*f3e0*/  UMOV UR4, 0xffffffff ;  /* 0xffffffff00047882 */ /* 0x000fe20000000000 */
[----:B------:R-:W-:Y:S02]  /*f3f0*/  IMAD.IADD R3, R11, 0x1, R3 ;  /* 0x000000010b037824 */ /* 0x000fe400078e0203 */
[----:B------:R-:W-:Y:S01]  /*f400*/  IMAD.MOV.U32 R12, RZ, RZ, R44 ;  /* 0x000000ffff0c7224 */ /* 0x000fe200078e002c */
[----:B------:R-:W-:Y:S01]  /*f410*/  LEA.HI.X R9, R20, UR5, R9, 0x1, P2 ;  /* 0x0000000514097c11 */ /* 0x000fe200090f0c09 */
[----:B------:R-:W-:Y:S01]  /*f420*/  IMAD.MOV.U32 R13, RZ, RZ, R45 ;  /* 0x000000ffff0d7224 */ /* 0x000fe200078e002d */
[----:B------:R-:W-:-:S02]  /*f430*/  LEA.HI.X R3, R10, UR7, R3, 0x1, P3 ;  /* 0x000000070a037c11 */ /* 0x000fc400098f0c03 */
[----:B------:R-:W-:Y:S02]  /*f440*/  LEA.HI R10, R184, R184, RZ, 0x1 ;  /* 0x000000b8b80a7211 */ /* 0x000fe400078f08ff */
[----:B------:R-:W-:Y:S01]  /*f450*/  PRMT R69, R12, 0x5410, R13 ;  /* 0x000054100c457816 */ /* 0x000fe2000000000d */
[----:B------:R-:W-:Y:S06]  /*f460*/  BRA.DIV UR4, `(.L_x_1493) ;  /* 0x0000017604e87947 */ /* 0x000fec000b800000 */
.L_x_1769:
[----:B------:R-:W-:-:S03]  /*f470*/  UMOV UR4, 0xffffffff ;  /* 0xffffffff00047882 */ /* 0x000fc60000000000 */
[----:B------:R-:W-:Y:S05]  /*f480*/  BRA.DIV UR4, `(.L_x_1494) ;  /* 0x0000017a04087947 */ /* 0x000fea000b800000 */
.L_x_1772:
[----:B------:R-:W-:-:S03]  /*f490*/  UMOV UR4, 0xffffffff ;  /* 0xffffffff00047882 */ /* 0x000fc60000000000 */
[----:B------:R-:W-:Y:S05]  /*f4a0*/  BRA.DIV UR4, `(.L_x_1495) ;  /* 0x0000017a04287947 */ /* 0x000fea000b800000 */
.L_x_1775:
[----:B------:R-:W-:-:S03]  /*f4b0*/  UMOV UR4, 0xffffffff ;  /* 0xffffffff00047882 */ /* 0x000fc60000000000 */
[----:B------:R-:W-:Y:S05]  /*f4c0*/  BRA.DIV UR4, `(.L_x_1496) ;  /* 0x0000017a04487947 */ /* 0x000fea000b800000 */
.L_x_1778:
[----:B------:R-:W-:-:S03]  /*f4d0*/  UMOV UR4, 0xffffffff ;  /* 0xffffffff00047882 */ /* 0x000fc60000000000 */
[----:B------:R-:W-:Y:S05]  /*f4e0*/  BRA.DIV UR4, `(.L_x_1497) ;  /* 0x0000017a04687947 */ /* 0x000fea000b800000 */
.L_x_1781:
[----:B------:R-:W-:Y:S01]  /*f4f0*/  UMOV UR4, 0xffffffff ;  /* 0xffffffff00047882 */ /* 0x000fe20000000000 */
[----:B------:R-:W-:Y:S02]  /*f500*/  LOP3.LUT R9, R10, 0xfffffffe, RZ, 0xc0, !PT ;  /* 0xfffffffe0a097812 */ /* 0x000fe400078ec0ff */
[----:B------:R-:W-:Y:S05]  /*f510*/  BRA.DIV UR4, `(.L_x_1498) ;  /* 0x0000017a04847947 */ /* 0x000fea000b800000 */
.L_x_1784:
[----:B------:R-:W-:Y:S01]  /*f520*/  UMOV UR4, 0xffffffff ;  /* 0xffffffff00047882 */ /* 0x000fe20000000000 */
[----:B------:R-:W-:Y:S02]  /*f530*/  IADD3 R9, R184, -R9, RZ ;  /* 0x80000009b8097210 */ /* 0x000fe40007ffe0ff */
[----:B------:R-:W-:Y:S05]  /*f540*/  BRA.DIV UR4, `(.L_x_1499) ;  /* 0x0000017a04a07947 */ /* 0x000fea000b800000 */
.L_x_1787:
[----:B------:R-:W-:Y:S01]  /*f550*/  UMOV UR4, 0xffffffff ;  /* 0xffffffff00047882 */ /* 0x000fe20000000000 */
[----:B------:R-:W-:Y:S02]  /*f560*/  SHF.L.U32 R9, R9, 0x1f, RZ ;  /* 0x0000001f09097819 */ /* 0x000fe400000006ff */
[----:B------:R-:W-:Y:S05]  /*f570*/  BRA.DIV UR4, `(.L_x_1500) ;  /* 0x0000017a04bc7947 */ /* 0x000fea000b800000 */
.L_x_1790:
[----:B------:R-:W0:Y:S01]  /*f580*/  SYNCS.PHASECHK.TRANS64.TRYWAIT P2, [R18+URZ+0x2a800], R9 ;  /* 0x02a80009120075a7 */ /* 0x000e22000804017f */
[----:B------:R-:W-:Y:S01]  /*f590*/  IMAD.MOV.U32 R0, RZ, RZ, R46 ;  /* 0x000000ffff007224 */ /* 0x000fe200078e002e */
[----:B------:R-:W-:Y:S01]  /*f5a0*/  MOV R12, R57 ;  /* 0x00000039000c7202 */ /* 0x000fe20000000f00 */
[----:B------:R-:W-:Y:S01]  /*f5b0*/  IMAD.MOV.U32 R3, RZ, RZ, R47 ;  /* 0x000000ffff037224 */ /* 0x000fe200078e002f */
[----:B------:R-:W-:Y:S01]  /*f5c0*/  BSSY B1, `(.L_x_1501) ;  /* 0x0000019000017945 */ /* 0x000fe20003800000 */
[----:B------:R-:W-:Y:S02]  /*f5d0*/  IMAD.MOV.U32 R8, RZ, RZ, R48 ;  /* 0x000000ffff087224 */ /* 0x000fe400078e0030 */
        /* <DEDUP_REMOVED lines=10> */
[----:B------:R-:W-:Y:S02]  /*f680*/  IMAD.MOV.U32 R10, RZ, RZ, R55 ;  /* 0x000000ffff0a7224 */ /* 0x000fe400078e0037 */
[----:B------:R-:W-:-:S03]  /*f690*/  IMAD.MOV.U32 R11, RZ, RZ, R56 ;  /* 0x000000ffff0b7224 */ /* 0x000fc600078e0038 */
[----:B------:R-:W-:Y:S01]  /*f6a0*/  PRMT R80, R8, 0x5410, R10 ;  /* 0x0000541008507816 */ /* 0x000fe2000000000a */
[----:B------:R-:W-:Y:S01]  /*f6b0*/  IMAD.MOV.U32 R8, RZ, RZ, R58 ;  /* 0x000000ffff087224 */ /* 0x000fe200078e003a */
[----:B------:R-:W-:Y:S01]  /*f6c0*/  PRMT R73, R11, 0x5410, R12 ;  /* 0x000054100b497816 */ /* 0x000fe2000000000c */
[----:B------:R-:W-:Y:S02]  /*f6d0*/  IMAD.MOV.U32 R10, RZ, RZ, R59 ;  /* 0x000000ffff0a7224 */ /* 0x000fe400078e003b */
[----:B------:R-:W-:Y:S02]  /*f6e0*/  IMAD.MOV.U32 R11, RZ, RZ, R64 ;  /* 0x000000ffff0b7224 */ /* 0x000fe400078e0040 */
[----:B------:R-:W-:Y:S01]  /*f6f0*/  IMAD.MOV.U32 R12, RZ, RZ, R65 ;  /* 0x000000ffff0c7224 */ /* 0x000fe200078e0041 */
[----:B------:R-:W-:Y:S01]  /*f700*/  PRMT R74, R8, 0x5410, R10 ;  /* 0x00005410084a7816 */ /* 0x000fe2000000000a */
[----:B------:R-:W-:Y:S01]  /*f710*/  IMAD.MOV.U32 R8, RZ, RZ, R66 ;  /* 0x000000ffff087224 */ /* 0x000fe200078e0042 */
[----:B------:R-:W-:-:S02]  /*f720*/  MOV R10, R67 ;  /* 0x00000043000a7202 */ /* 0x000fc40000000f00 */
[----:B------:R-:W-:Y:S01]  /*f730*/  PRMT R20, R11, 0x5410, R12 ;  /* 0x000054100b147816 */ /* 0x000fe2000000000c */
[----:B0-----:R-:W-:Y:S06]  /*f740*/  @!P2 BRA `(.L_x_1502) ;  /* 0x000001780070a947 */ /* 0x001fec0003800000 */
.L_x_1791:
[----:B------:R-:W-:Y:S05]  /*f750*/  BSYNC B1 ;  /* 0x0000000000017941 */ /* 0x000fea0003800000 */
.L_x_1501:
        /* <DEDUP_REMOVED lines=10> */
[--C-:B------:R-:W-:Y:S01]  /*f800*/  HADD2.F32 R93, -RZ, R91.reuse.H0_H0 ;  /* 0x2000005bff5d7230 */ /* 0x100fe20000004100 */
[----:B------:R-:W-:Y:S01]  /*f810*/  LOP3.LUT R8, R174, 0x38, R22, 0xf8, !PT ;  /* 0x00000038ae087812 */ /* 0x000fe200078ef816 */
[----:B------:R-:W-:Y:S01]  /*f820*/  HADD2.F32 R92, -RZ, R91.H1_H1 ;  /* 0x3000005bff5c7230 */ /* 0x000fe20000004100 */
[----:B------:R-:W-:Y:S01]  /*f830*/  SHF.R.S32.HI R13, RZ, 0x1f, R10 ;  /* 0x0000001fff0d7819 */ /* 0x000fe2000001140a */
[----:B------:R-:W-:Y:S01]  /*f840*/  IMAD.SHL.U32 R11, R10, 0x8, RZ ;  /* 0x000000080a0b7824 */ /* 0x000fe200078e00ff */
[-C--:B0-----:R-:W-:Y:S01]  /*f850*/  LOP3.LUT R9, R8, R175.reuse, RZ, 0x3c, !PT ;  /* 0x000000af08097212 */ /* 0x081fe200078e3cff */
[--C-:B------:R-:W-:Y:S01]  /*f860*/  HADD2.F32 R91, -RZ, R90.reuse.H1_H1 ;  /* 0x3000005aff5b7230 */ /* 0x100fe20000004100 */
[----:B------:R-:W-:Y:S01]  /*f870*/  LEA.HI R13, R13, R10, RZ, 0x3 ;  /* 0x0000000a0d0d7211 */ /* 0x000fe200078f18ff */
[----:B------:R-:W-:Y:S01]  /*f880*/  HADD2.F32 R90, -RZ, R90.H0_H0 ;  /* 0x2000005aff5a7230 */ /* 0x000fe20000004100 */
[----:B------:R-:W-:Y:S01]  /*f890*/  LOP3.LUT R8, R174, 0x38, R11, 0xf8, !PT ;  /* 0x00000038ae087812 */ /* 0x000fe200078ef80b */
[----:B------:R-:W-:Y:S01]  /*f8a0*/  IMAD.IADD R9, R176, 0x1, R9 ;  /* 0x00000001b0097824 */ /* 0x000fe200078e0209 */
[----:B------:R-:W-:Y:S01]  /*f8b0*/  SHF.R.U64 R104, R32, 0x10, R33 ;  /* 0x0000001020687819 */ /* 0x000fe20000001221 */
[----:B------:R-:W-:Y:S01]  /*f8c0*/  IMAD.SHL.U32 R13, R13, 0x400, RZ ;  /* 0x000004000d0d7824 */ /* 0x000fe200078e00ff */
[----:B------:R-:W-:Y:S01]  /*f8d0*/  LOP3.LUT R12, R8, R175, RZ, 0x3c, !PT ;  /* 0x000000af080c7212 */ /* 0x000fe200078e3cff */
[----:B------:R-:W-:Y:S01]  /*f8e0*/  IMAD R86, R9, 0x2, R18 ;  /* 0x0000000209567824 */ /* 0x000fe200078e0212 */
[----:B------:R-:W-:-:S02]  /*f8f0*/  SHF.R.U32.HI R94, RZ, 0x10, R5 ;  /* 0x00000010ff5e7819 */ /* 0x000fc40000011605 */
[----:B------:R-:W-:Y:S02]  /*f900*/  LOP3.LUT R13, R13, 0x7fffe000, RZ, 0xc0, !PT ;  /* 0x7fffe0000d0d7812 */ /* 0x000fe400078ec0ff */
[----:B------:R-:W0:Y:S01]  /*f910*/  LDS.128 R8, [R86+0xc400] ;  /* 0x00c4000056087984 */ /* 0x000e220000000c00 */
[----:B------:R-:W-:Y:S01]  /*f920*/  SHF.R.U64 R101, R4, 0x10, R5 ;  /* 0x0000001004657819 */ /* 0x000fe20000001205 */
[----:B------:R-:W-:Y:S01]  /*f930*/  HADD2.F32 R94, -RZ, R94.H0_H0 ;  /* 0x2000005eff5e7230 */ /* 0x000fe20000004100 */
[----:B------:R-:W-:Y:S02]  /*f940*/  IADD3 R13, R12, R13, R176 ;  /* 0x0000000d0c0d7210 */ /* 0x000fe40007ffe0b0 */
[----:B------:R-:W-:Y:S02]  /*f950*/  SHF.R.U32.HI R95, RZ, 0x10, R33 ;  /* 0x00000010ff5f7819 */ /* 0x000fe40000011621 */
[----:B------:R-:W-:Y:S01]  /*f960*/  SHF.R.U64 R103, R34, 0x10, R35 ;  /* 0x0000001022677819 */ /* 0x000fe20000001223 */
[----:B------:R-:W-:Y:S01]  /*f970*/  IMAD R87, R13, 0x2, R18 ;  /* 0x000000020d577824 */ /* 0x000fe200078e0212 */
[----:B------:R-:W-:-:S02]  /*f980*/  SHF.R.U64 R99, R6, 0x10, R7 ;  /* 0x0000001006637819 */ /* 0x000fc40000001207 */
[----:B------:R-:W-:Y:S02]  /*f990*/  SHF.R.U32.HI R102, RZ, 0x10, R35 ;  /* 0x00000010ff667819 */ /* 0x000fe40000011623 */
[----:B------:R-:W1:Y:S01]  /*f9a0*/  LDS.128 R12, [R87+0xc400] ;  /* 0x00c40000570c7984 */ /* 0x000e620000000c00 */
[----:B------:R-:W-:Y:S01]  /*f9b0*/  SHF.R.U32.HI R97, RZ, 0x10, R7 ;  /* 0x00000010ff617819 */ /* 0x000fe20000011607 */
[--C-:B0-----:R-:W-:Y:S02]  /*f9c0*/  HADD2.F32 R5, -RZ, R9.reuse.H0_H0 ;  /* 0x20000009ff057230 */ /* 0x101fe40000004100 */
[----:B------:R-:W-:Y:S02]  /*f9d0*/  HADD2.F32 R9, -RZ, R9.H1_H1 ;  /* 0x30000009ff097230 */ /* 0x000fe40000004100 */
[----:B------:R-:W-:Y:S02]  /*f9e0*/  HADD2.F32 R4, -RZ, R8.H0_H0 ;  /* 0x20000008ff047230 */ /* 0x000fe40000004100 */
[----:B------:R-:W-:-:S02]  /*f9f0*/  HADD2.F32 R6, -RZ, R10.H0_H0 ;  /* 0x2000000aff067230 */ /* 0x000fc40000004100 */
[--C-:B------:R-:W-:Y:S02]  /*fa00*/  HADD2.F32 R7, -RZ, R11.reuse.H0_H0 ;  /* 0x2000000bff077230 */ /* 0x100fe40000004100 */
[----:B------:R-:W-:Y:S02]  /*fa10*/  HADD2.F32 R11, -RZ, R11.H1_H1 ;  /* 0x3000000bff0b7230 */ /* 0x000fe40000004100 */
[----:B------:R-:W-:Y:S02]  /*fa20*/  HADD2.F32 R8, -RZ, R8.H1_H1 ;  /* 0x30000008ff087230 */ /* 0x000fe40000004100 */
[--C-:B-1----:R-:W-:Y:S02]  /*fa30*/  HADD2.F32 R32, -RZ, R13.reuse.H0_H0 ;  /* 0x2000000dff207230 */ /* 0x102fe40000004100 */
[----:B------:R-:W-:Y:S02]  /*fa40*/  HADD2.F32 R33, -RZ, R13.H1_H1 ;  /* 0x3000000dff217230 */ /* 0x000fe40000004100 */
[----:B------:R-:W-:-:S02]  /*fa50*/  HADD2.F32 R13, -RZ, R12.H0_H0 ;  /* 0x2000000cff0d7230 */ /* 0x000fc40000004100 */
[CC--:B------:R-:W-:Y:S01]  /*fa60*/  FMUL.FTZ R96, R32.reuse, R93.reuse ;  /* 0x0000005d20607220 */ /* 0x0c0fe20000410000 */
[-C--:B------:R-:W-:Y:S01]  /*fa70*/  FMUL.FTZ R98, R32, R92.reuse ;  /* 0x0000005c20627220 */ /* 0x080fe20000410000 */
[----:B------:R-:W-:Y:S02]  /*fa80*/  HADD2.F32 R32, -RZ, R95.H0_H0 ;  /* 0x2000005fff207230 */ /* 0x000fe40000004100 */
[----:B------:R-:W-:Y:S01]  /*fa90*/  FFMA.FTZ R96, R5, R92, -R96 ;  /* 0x0000005c05607223 */ /* 0x000fe20000010860 */
[----:B------:R-:W-:Y:S01]  /*faa0*/  FMUL.FTZ R92, R33, R94 ;  /* 0x0000005e215c7220 */ /* 0x000fe20000410000 */
[----:B------:R-:W-:Y:S01]  /*fab0*/  FFMA.FTZ R98, R5, R93, R98 ;  /* 0x0000005d05627223 */ /* 0x000fe20000010062 */
[-C--:B------:R-:W-:Y:S01]  /*fac0*/  FMUL.FTZ R100, R33, R32.reuse ;  /* 0x0000002021647220 */ /* 0x080fe20000410000 */
[----:B------:R-:W-:Y:S01]  /*fad0*/  FMUL.FTZ R33, R13, R91 ;  /* 0x0000005b0d217220 */ /* 0x000fe20000410000 */
[----:B------:R-:W-:Y:S01]  /*fae0*/  FFMA.FTZ R93, R9, R32, -R92 ;  /* 0x00000020095d7223 */ /* 0x000fe2000001085c */
[----:B------:R-:W-:Y:S01]  /*faf0*/  FMUL.FTZ R32, R13, R90 ;  /* 0x0000005a0d207220 */ /* 0x000fe20000410000 */
[----:B------:R-:W-:-:S02]  /*fb00*/  HADD2.F32 R34, -RZ, R14.H0_H0 ;  /* 0x2000000eff227230 */ /* 0x000fc40000004100 */
[C---:B------:R-:W-:Y:S01]  /*fb10*/  FFMA.FTZ R33, R4.reuse, R90, -R33 ;  /* 0x0000005a04217223 */ /* 0x040fe20000010821 */
[--C-:B------:R-:W-:Y:S02]  /*fb20*/  HADD2.F32 R5, -RZ, R89.reuse.H1_H1 ;  /* 0x30000059ff057230 */ /* 0x100fe40000004100 */
[----:B------:R-:W-:Y:S01]  /*fb30*/  FFMA.FTZ R91, R4, R91, R32 ;  /* 0x0000005b045b7223 */ /* 0x000fe20000010020 */
[----:B------:R-:W-:Y:S02]  /*fb40*/  HADD2.F32 R89, -RZ, R89.H0_H0 ;  /* 0x20000059ff597230 */ /* 0x000fe40000004100 */
[----:B------:R-:W-:Y:S01]  /*fb50*/  FFMA.FTZ R95, R9, R94, R100 ;  /* 0x0000005e095f7223 */ /* 0x000fe20000010064 */
[----:B------:R-:W-:Y:S02]  /*fb60*/  HADD2.F32 R4, -RZ, R88.H1_H1 ;  /* 0x30000058ff047230 */ /* 0x000fe40000004100 */
[----:B------:R-:W-:Y:S01]  /*fb70*/  FMUL.FTZ R9, R34, R5 ;  /* 0x0000000522097220 */ /* 0x000fe20000410000 */
[----:B------:R-:W-:-:S02]  /*fb80*/  HADD2.F32 R35, -RZ, R15.H0_H0 ;  /* 0x2000000fff237230 */ /* 0x000fc40000004100 */
[-C--:B------:R-:W-:Y:S01]  /*fb90*/  FMUL.FTZ R13, R34, R89.reuse ;  /* 0x00000059220d7220 */ /* 0x080fe20000410000 */
[----:B------:R-:W-:Y:S02]  /*fba0*/  HADD2.F32 R88, -RZ, R88.H0_H0 ;  /* 0x20000058ff587230 */ /* 0x000fe40000004100 */
[----:B------:R-:W-:Y:S01]  /*fbb0*/  FFMA.FTZ R89, R6, R89, -R9 ;  /* 0x0000005906597223 */ /* 0x000fe20000010809 */
[----:B------:R-:W-:Y:S02]  /*fbc0*/  HADD2.F32 R15, -RZ, R15.H1_H1 ;  /* 0x3000000fff0f7230 */ /* 0x000fe40000004100 */
[C---:B------:R-:W-:Y:S01]  /*fbd0*/  FMUL.FTZ R9, R35.reuse, R4 ;  /* 0x0000000423097220 */ /* 0x040fe20000410000 */
[----:B------:R-:W-:Y:S02]  /*fbe0*/  HADD2.F32 R34, -RZ, R97.H0_H0 ;  /* 0x20000061ff227230 */ /* 0x000fe40000004100 */
[----:B------:R-:W-:Y:S01]  /*fbf0*/  FMUL.FTZ R90, R35, R88 ;  /* 0x00000058235a7220 */ /* 0x000fe20000410000 */
[----:B------:R-:W-:-:S02]  /*fc00*/  HADD2.F32 R32, -RZ, R102.H0_H0 ;  /* 0x20000066ff207230 */ /* 0x000fc40000004100 */
[----:B------:R-:W-:Y:S01]  /*fc10*/  FFMA.FTZ R35, R6, R5, R13 ;  /* 0x0000000506237223 */ /* 0x000fe2000001000d */
[C---:B------:R-:W-:Y:S01]  /*fc20*/  FFMA.FTZ R88, R7.reuse, R88, R9 ;  /* 0x0000005807587223 */ /* 0x040fe20000010009 */
[----:B------:R-:W-:Y:S01]  /*fc30*/  FFMA.FTZ R90, R7, R4, -R90 ;  /* 0x00000004075a7223 */ /* 0x000fe2000001085a */
[----:B------:R-:W-:Y:S02]  /*fc40*/  HADD2.F32 R12, -RZ, R12.H1_H1 ;  /* 0x3000000cff0c7230 */ /* 0x000fe40000004100 */
[C---:B------:R-:W-:Y:S01]  /*fc50*/  FMUL.FTZ R6, R15.reuse, R34 ;  /* 0x000000220f067220 */ /* 0x040fe20000410000 */
[----:B------:R-:W-:Y:S02]  /*fc60*/  HADD2.F32 R14, -RZ, R14.H1_H1 ;  /* 0x3000000eff0e7230 */ /* 0x000fe40000004100 */
[-C--:B------:R-:W-:Y:S01]  /*fc70*/  FMUL.FTZ R4, R15, R32.reuse ;  /* 0x000000200f047220 */ /* 0x080fe20000410000 */
[----:B------:R-:W-:Y:S02]  /*fc80*/  HADD2.F32 R9, -RZ, R101.H0_H0 ;  /* 0x20000065ff097230 */ /* 0x000fe40000004100 */
[----:B------:R-:W-:Y:S01]  /*fc90*/  FFMA.FTZ R97, R11, R32, -R6 ;  /* 0x000000200b617223 */ /* 0x000fe20000010806 */
[----:B------:R-:W-:-:S02]  /*fca0*/  HADD2.F32 R13, -RZ, R99.H0_H0 ;  /* 0x20000063ff0d7230 */ /* 0x000fc40000004100 */
[----:B------:R-:W-:Y:S01]  /*fcb0*/  FFMA.FTZ R99, R11, R34, R4 ;  /* 0x000000220b637223 */ /* 0x000fe20000010004 */
[----:B------:R-:W-:Y:S02]  /*fcc0*/  HADD2.F32 R5, -RZ, R104.H0_H0 ;  /* 0x20000068ff057230 */ /* 0x000fe40000004100 */
[----:B------:R-:W-:Y:S01]  /*fcd0*/  FMUL.FTZ R11, R12, R9 ;  /* 0x000000090c0b7220 */ /* 0x000fe20000410000 */
[----:B------:R-:W-:Y:S02]  /*fce0*/  HADD2.F32 R7, -RZ, R103.H0_H0 ;  /* 0x20000067ff077230 */ /* 0x000fe40000004100 */
[----:B------:R-:W-:Y:S01]  /*fcf0*/  FMUL.FTZ R15, R14, R13 ;  /* 0x0000000d0e0f7220 */ /* 0x000fe20000410000 */
[----:B------:R-:W-:Y:S02]  /*fd00*/  HADD2.F32 R10, -RZ, R10.H1_H1 ;  /* 0x3000000aff0a7230 */ /* 0x000fe40000004100 */
[-C--:B------:R-:W-:Y:S01]  /*fd10*/  FMUL.FTZ R12, R12, R5.reuse ;  /* 0x000000050c0c7220 */ /* 0x080fe20000410000 */
[----:B------:R-:W-:Y:S01]  /*fd20*/  FFMA.FTZ R4, R8, R5, -R11 ;  /* 0x0000000508047223 */ /* 0x000fe2000001080b */
[-C--:B------:R-:W-:Y:S01]  /*fd30*/  FMUL.FTZ R14, R14, R7.reuse ;  /* 0x000000070e0e7220 */ /* 0x080fe20000410000 */
[----:B------:R-:W-:Y:S01]  /*fd40*/  F2FP.F16.F32.PACK_AB R5, R93, R96 ;  /* 0x000000605d05723e */ /* 0x000fe200000000ff */
[----:B------:R-:W-:Y:S01]  /*fd50*/  FFMA.FTZ R6, R10, R7, -R15 ;  /* 0x000000070a067223 */ /* 0x000fe2000001080f */
[----:B------:R-:W-:Y:S01]  /*fd60*/  FFMA.FTZ R8, R8, R9, R12 ;  /* 0x0000000908087223 */ /* 0x000fe2000001000c */
[----:B------:R-:W-:Y:S01]  /*fd70*/  FFMA.FTZ R10, R10, R13, R14 ;  /* 0x0000000d0a0a7223 */ /* 0x000fe2000001000e */
[----:B------:R-:W-:-:S02]  /*fd80*/  F2FP.F16.F32.PACK_AB R7, R97, R90 ;  /* 0x0000005a6107723e */ /* 0x000fc400000000ff */
[----:B------:R-:W-:Y:S02]  /*fd90*/  F2FP.F16.F32.PACK_AB R4, R4, R33 ;  /* 0x000000210404723e */ /* 0x000fe400000000ff */
[----:B------:R-:W-:Y:S02]  /*fda0*/  F2FP.F16.F32.PACK_AB R6, R6, R89 ;  /* 0x000000590606723e */ /* 0x000fe400000000ff */
[----:B------:R-:W-:Y:S02]  /*fdb0*/  F2FP.F16.F32.PACK_AB R11, R99, R88 ;  /* 0x00000058630b723e */ /* 0x000fe400000000ff */
[----:B------:R-:W-:Y:S01]  /*fdc0*/  F2FP.F16.F32.PACK_AB R9, R95, R98 ;  /* 0x000000625f09723e */ /* 0x000fe200000000ff */
[----:B------:R1:W-:Y:S01]  /*fdd0*/  STS.128 [R86+0xc400], R4 ;  /* 0x00c4000456007388 */ /* 0x0003e20000000c00 */
[----:B------:R-:W-:Y:S02]  /*fde0*/  F2FP.F16.F32.PACK_AB R8, R8, R91 ;  /* 0x0000005b0808723e */ /* 0x000fe400000000ff */
[----:B------:R-:W-:-:S05]  /*fdf0*/  F2FP.F16.F32.PACK_AB R10, R10, R35 ;  /* 0x000000230a0a723e */ /* 0x000fca00000000ff */
[----:B------:R1:W-:Y:S02]  /*fe00*/  STS.128 [R87+0xc400], R8 ;  /* 0x00c4000857007388 */ /* 0x0003e40000000c00 */
.L_x_1506:
[----:B------:R-:W-:Y:S05]  /*fe10*/  BSYNC B2 ;  /* 0x0000000000027941 */ /* 0x000fea0003800000 */
.L_x_1505:
[----:B------:R-:W-:Y:S04]  /*fe20*/  BSSY B2, `(.L_x_1507) ;  /* 0x0000060000027945 */ /* 0x000fe80003800000 */
[----:B------:R-:W-:Y:S05]  /*fe30*/  @P2 BRA `(.L_x_1508) ;  /* 0x0000000400782947 */ /* 0x000fea0003800000 */
[----:B-1----:R-:W-:Y:S01]  /*fe40*/  LEA.HI R4, R85, R189, RZ, 0x1d ;  /* 0x000000bd55047211 */ /* 0x002fe200078fe8ff */
[----:B------:R-:W-:Y:S01]  /*fe50*/  HADD2.F32 R34, -RZ, R83.H1_H1 ;  /* 0x30000053ff227230 */ /* 0x000fe20000004100 */
[----:B------:R-:W-:Y:S02]  /*fe60*/  SHF.R.U64 R89, R24, 0x10, R25 ;  /* 0x0000001018597819 */ /* 0x000fe40000001219 */
[----:B------:R-:W-:Y:S02]  /*fe70*/  SHF.R.S32.HI R7, RZ, 0x1f, R4 ;  /* 0x0000001fff077819 */ /* 0x000fe40000011404 */
[----:B------:R-:W-:Y:S02]  /*fe80*/  SHF.L.U32 R5, R4, 0x3, RZ ;  /* 0x0000000304057819 */ /* 0x000fe400000006ff */
[----:B------:R-:W-:Y:S02]  /*fe90*/  LEA.HI R7, R7, R4, RZ, 0x3 ;  /* 0x0000000407077211 */ /* 0x000fe400078f18ff */
[----:B------:R-:W-:-:S02]  /*fea0*/  LOP3.LUT R4, R174, 0x38, R5, 0xf8, !PT ;  /* 0x00000038ae047812 */ /* 0x000fc400078ef805 */
[----:B------:R-:W-:Y:S01]  /*feb0*/  SHF.R.U32.HI R33, RZ, 0x10, R25 ;  /* 0x00000010ff217819 */ /* 0x000fe20000011619 */
[----:B------:R-:W-:Y:S01]  /*fec0*/  IMAD.SHL.U32 R7, R7, 0x400, RZ ;  /* 0x0000040007077824 */ /* 0x000fe200078e00ff */
[----:B------:R-:W-:Y:S02]  /*fed0*/  LOP3.LUT R8, R4, R175, RZ, 0x3c, !PT ;  /* 0x000000af04087212 */ /* 0x000fe400078e3cff */
[----:B------:R-:W-:Y:S01]  /*fee0*/  SHF.R.U64 R91, R38, 0x10, R39 ;  /* 0x00000010265b7819 */ /* 0x000fe20000001227 */
[----:B------:R-:W-:Y:S01]  /*fef0*/  HADD2.F32 R38, -RZ, R81.H1_H1 ;  /* 0x30000051ff267230 */ /* 0x000fe20000004100 */
[----:B0-----:R-:W-:Y:S01]  /*ff00*/  LOP3.LUT R9, R7, 0x7fffe000, RZ, 0xc0, !PT ;  /* 0x7fffe00007097812 */ /* 0x001fe200078ec0ff */
[----:B------:R-:W-:Y:S01]  /*ff10*/  HADD2.F32 R33, -RZ, R33.H0_H0 ;  /* 0x20000021ff217230 */ /* 0x000fe20000004100 */
[----:B------:R-:W0:Y:S01]  /*ff20*/  LDS.128 R4, [R199] ;  /* 0x00000000c7047984 */ /* 0x000e220000000c00 */
[----:B------:R-:W-:Y:S02]  /*ff30*/  SHF.R.U64 R92, R36, 0x10, R37 ;  /* 0x00000010245c7819 */ /* 0x000fe40000001225 */
[----:B------:R-:W-:-:S02]  /*ff40*/  IADD3 R9, R8, R9, R176 ;  /* 0x0000000908097210 */ /* 0x000fc40007ffe0b0 */
[----:B------:R-:W-:Y:S02]  /*ff50*/  SHF.R.U32.HI R37, RZ, 0x10, R37 ;  /* 0x00000010ff257819 */ /* 0x000fe40000011625 */
[----:B------:R-:W-:Y:S01]  /*ff60*/  SHF.R.U64 R87, R26, 0x10, R27 ;  /* 0x000000101a577819 */ /* 0x000fe2000000121b */
[----:B------:R-:W-:Y:S01]  /*ff70*/  IMAD R12, R9, 0x2, R18 ;  /* 0x00000002090c7824 */ /* 0x000fe200078e0212 */
[----:B------:R-:W-:Y:S02]  /*ff80*/  SHF.R.U32.HI R90, RZ, 0x10, R39 ;  /* 0x00000010ff5a7819 */ /* 0x000fe40000011627 */
[----:B------:R-:W-:Y:S02]  /*ff90*/  SHF.R.U32.HI R39, RZ, 0x10, R27 ;  /* 0x00000010ff277819 */ /* 0x000fe4000001161b */
[----:B------:R-:W1:Y:S01]  /*ffa0*/  LDS.128 R8, [R12+0xc400] ;  /* 0x00c400000c087984 */ /* 0x000e620000000c00 */
[--C-:B0-----:R-:W-:Y:S02]  /*ffb0*/  HADD2.F32 R13, -RZ, R5.reuse.H0_H0 ;  /* 0x20000005ff0d7230 */ /* 0x101fe40000004100 */
[----:B------:R-:W-:-:S02]  /*ffc0*/  HADD2.F32 R14, -RZ, R5.H1_H1 ;  /* 0x30000005ff0e7230 */ /* 0x000fc40000004100 */
[----:B------:R-:W-:Y:S02]  /*ffd0*/  HADD2.F32 R5, -RZ, R4.H0_H0 ;  /* 0x20000004ff057230 */ /* 0x000fe40000004100 */
[----:B------:R-:W-:Y:S02]  /*ffe0*/  HADD2.F32 R15, -RZ, R6.H0_H0 ;  /* 0x20000006ff0f7230 */ /* 0x000fe40000004100 */
[--C-:B------:R-:W-:Y:S02]  /*fff0*/  HADD2.F32 R24, -RZ, R7.reuse.H0_H0 ;  /* 0x20000007ff187230 */ /* 0x100fe40000004100 */
[----:B------:R-:W-:Y:S02]  /*10000*/  HADD2.F32 R7, -RZ, R7.H1_H1 ;  /* 0x30000007ff077230 */ /* 0x000fe40000004100 */
[----:B------:R-:W-:Y:S02]  /*10010*/  HADD2.F32 R4, -RZ, R4.H1_H1 ;  /* 0x30000004ff047230 */ /* 0x000fe40000004100 */
[----:B-1----:R-:W-:-:S02]  /*10020*/  HADD2.F32 R25, -RZ, R9.H0_H0 ;  /* 0x20000009ff197230 */ /* 0x002fc40000004100 */
[----:B------:R-:W-:Y:S02]  /*10030*/  HADD2.F32 R26, -RZ, R9.H1_H1 ;  /* 0x30000009ff1a7230 */ /* 0x000fe40000004100 */
[----:B------:R-:W-:Y:S02]  /*10040*/  HADD2.F32 R9, -RZ, R8.H0_H0 ;  /* 0x20000008ff097230 */ /* 0x000fe40000004100 */
[C---:B------:R-:W-:Y:S01]  /*10050*/  FMUL.FTZ R36, R25.reuse, R38 ;  /* 0x0000002619247220 */ /* 0x040fe20000410000 */
[-C--:B------:R-:W-:Y:S01]  /*10060*/  FMUL.FTZ R86, R25, R34.reuse ;  /* 0x0000002219567220 */ /* 0x080fe20000410000 */
[----:B------:R-:W-:Y:S02]  /*10070*/  HADD2.F32 R25, -RZ, R37.H0_H0 ;  /* 0x20000025ff197230 */ /* 0x000fe40000004100 */
[----:B------:R-:W-:Y:S01]  /*10080*/  FMUL.FTZ R37, R26, R33 ;  /* 0x000000211a257220 */ /* 0x000fe20000410000 */
[----:B------:R-:W-:Y:S01]  /*10090*/  FFMA.FTZ R35, R13, R34, -R36 ;  /* 0x000000220d237223 */ /* 0x000fe20000010824 */
[----:B------:R-:W-:-:S02]  /*100a0*/  HADD2.F32 R36, -RZ, R81.H0_H0 ;  /* 0x20000051ff247230 */ /* 0x000fc40000004100 */
[----:B------:R-:W-:Y:S01]  /*100b0*/  FFMA.FTZ R86, R13, R38, R86 ;  /* 0x000000260d567223 */ /* 0x000fe20000010056 */
[----:B------:R-:W-:Y:S02]  /*100c0*/  HADD2.F32 R34, -RZ, R83.H0_H0 ;  /* 0x20000053ff227230 */ /* 0x000fe40000004100 */
[-C--:B------:R-:W-:Y:S01]  /*100d0*/  FMUL.FTZ R13, R26, R25.reuse ;  /* 0x000000191a0d7220 */ /* 0x080fe20000410000 */
[----:B------:R-:W-:Y:S02]  /*100e0*/  HADD2.F32 R27, -RZ, R10.H0_H0 ;  /* 0x2000000aff1b7230 */ /* 0x000fe40000004100 */
[C---:B------:R-:W-:Y:S01]  /*100f0*/  FMUL.FTZ R38, R9.reuse, R36 ;  /* 0x0000002409267220 */ /* 0x040fe20000410000 */
[----:B------:R-:W-:Y:S02]  /*10100*/  HADD2.F32 R26, -RZ, R82.H0_H0 ;  /* 0x20000052ff1a7230 */ /* 0x000fe40000004100 */
[----:B------:R-:W-:Y:S01]  /*10110*/  FMUL.FTZ R9, R9, R34 ;  /* 0x0000002209097220 */ /* 0x000fe20000410000 */
[C---:B------:R-:W-:Y:S01]  /*10120*/  FFMA.FTZ R88, R14.reuse, R25, -R37 ;  /* 0x000000190e587223 */ /* 0x040fe20000010825 */
[----:B------:R-:W-:Y:S01]  /*10130*/  FFMA.FTZ R33, R14, R33, R13 ;  /* 0x000000210e217223 */ /* 0x000fe2000001000d */
[----:B------:R-:W-:-:S02]  /*10140*/  HADD2.F32 R14, -RZ, R84.H0_H0 ;  /* 0x20000054ff0e7230 */ /* 0x000fc40000004100 */
[C---:B------:R-:W-:Y:S01]  /*10150*/  FFMA.FTZ R36, R5.reuse, R36, R9 ;  /* 0x0000002405247223 */ /* 0x040fe20000010009 */
[--C-:B------:R-:W-:Y:S02]  /*10160*/  HADD2.F32 R32, -RZ, R11.reuse.H0_H0 ;  /* 0x2000000bff207230 */ /* 0x100fe40000004100 */
[----:B------:R-:W-:Y:S01]  /*10170*/  FFMA.FTZ R38, R5, R34, -R38 ;  /* 0x0000002205267223 */ /* 0x000fe20000010826 */
[----:B------:R-:W-:Y:S02]  /*10180*/  HADD2.F32 R9, -RZ, R82.H1_H1 ;  /* 0x30000052ff097230 */ /* 0x000fe40000004100 */
[C---:B------:R-:W-:Y:S01]  /*10190*/  FMUL.FTZ R34, R27.reuse, R26 ;  /* 0x0000001a1b227220 */ /* 0x040fe20000410000 */
[----:B------:R-:W-:Y:S02]  /*101a0*/  HADD2.F32 R5, -RZ, R84.H1_H1 ;  /* 0x30000054ff057230 */ /* 0x000fe40000004100 */
[----:B------:R-:W-:Y:S01]  /*101b0*/  FMUL.FTZ R82, R27, R14 ;  /* 0x0000000e1b527220 */ /* 0x000fe20000410000 */
[----:B------:R-:W-:-:S02]  /*101c0*/  HADD2.F32 R11, -RZ, R11.H1_H1 ;  /* 0x3000000bff0b7230 */ /* 0x000fc40000004100 */
[C---:B------:R-:W-:Y:S01]  /*101d0*/  FFMA.FTZ R27, R15.reuse, R14, -R34 ;  /* 0x0000000e0f1b7223 */ /* 0x040fe20000010822 */
[C---:B------:R-:W-:Y:S01]  /*101e0*/  FMUL.FTZ R13, R32.reuse, R9 ;  /* 0x00000009200d7220 */ /* 0x040fe20000410000 */
[----:B------:R-:W-:Y:S02]  /*101f0*/  HADD2.F32 R34, -RZ, R39.H0_H0 ;  /* 0x20000027ff227230 */ /* 0x000fe40000004100 */
[-C--:B------:R-:W-:Y:S01]  /*10200*/  FMUL.FTZ R32, R32, R5.reuse ;  /* 0x0000000520207220 */ /* 0x080fe20000410000 */
[----:B------:R-:W-:Y:S02]  /*10210*/  HADD2.F32 R14, -RZ, R90.H0_H0 ;  /* 0x2000005aff0e7230 */ /* 0x000fe40000004100 */
[----:B------:R-:W-:Y:S01]  /*10220*/  FFMA.FTZ R82, R15, R26, R82 ;  /* 0x0000001a0f527223 */ /* 0x000fe20000010052 */
[C---:B------:R-:W-:Y:S01]  /*10230*/  FFMA.FTZ R26, R24.reuse, R5, -R13 ;  /* 0x00000005181a7223 */ /* 0x040fe2000001080d */
[----:B------:R-:W-:Y:S01]  /*10240*/  FFMA.FTZ R32, R24, R9, R32 ;  /* 0x0000000918207223 */ /* 0x000fe20000010020 */
[C---:B------:R-:W-:Y:S01]  /*10250*/  FMUL.FTZ R84, R11.reuse, R34 ;  /* 0x000000220b547220 */ /* 0x040fe20000410000 */
[----:B------:R-:W-:Y:S01]  /*10260*/  FMUL.FTZ R24, R11, R14 ;  /* 0x0000000e0b187220 */ /* 0x000fe20000410000 */
[----:B------:R-:W-:-:S02]  /*10270*/  HADD2.F32 R8, -RZ, R8.H1_H1 ;  /* 0x30000008ff087230 */ /* 0x000fc40000004100 */
[----:B------:R-:W-:Y:S02]  /*10280*/  HADD2.F32 R10, -RZ, R10.H1_H1 ;  /* 0x3000000aff0a7230 */ /* 0x000fe40000004100 */
[C---:B------:R-:W-:Y:S01]  /*10290*/  FFMA.FTZ R39, R7.reuse, R14, -R84 ;  /* 0x0000000e07277223 */ /* 0x040fe20000010854 */
[----:B------:R-:W-:Y:S02]  /*102a0*/  HADD2.F32 R11, -RZ, R89.H0_H0 ;  /* 0x20000059ff0b7230 */ /* 0x000fe40000004100 */
[----:B------:R-:W-:Y:S01]  /*102b0*/  FFMA.FTZ R81, R7, R34, R24 ;  /* 0x0000002207517223 */ /* 0x000fe20000010018 */
[----:B------:R-:W-:Y:S02]  /*102c0*/  HADD2.F32 R13, -RZ, R87.H0_H0 ;  /* 0x20000057ff0d7230 */ /* 0x000fe40000004100 */
[----:B------:R-:W-:Y:S02]  /*102d0*/  HADD2.F32 R5, -RZ, R92.H0_H0 ;  /* 0x2000005cff057230 */ /* 0x000fe40000004100 */
[----:B------:R-:W-:Y:S01]  /*102e0*/  FMUL.FTZ R7, R8, R11 ;  /* 0x0000000b08077220 */ /* 0x000fe20000410000 */
[----:B------:R-:W-:-:S02]  /*102f0*/  HADD2.F32 R9, -RZ, R91.H0_H0 ;  /* 0x2000005bff097230 */ /* 0x000fc40000004100 */
        /* <DEDUP_REMOVED lines=18> */
.L_x_1508:
[----:B------:R-:W-:Y:S05]  /*10420*/  BSYNC B2 ;  /* 0x0000000000027941 */ /* 0x000fea0003800000 */
.L_x_1507:
[----:B------:R-:W-:Y:S05]  /*10430*/  @P3 BRA `(.L_x_1504) ;  /* 0x0000000400783947 */ /* 0x000fea0003800000 */
[----:B------:R-:W-:Y:S02]  /*10440*/  LEA.HI R85, R85, R197, RZ, 0x1d ;  /* 0x000000c555557211 */ /* 0x000fe400078fe8ff */
[----:B------:R-:W-:Y:S02]  /*10450*/  SHF.R.U64 R38, R28, 0x10, R29 ;  /* 0x000000101c267819 */ /* 0x000fe4000000121d */
[----:B-12---:R-:W-:Y:S01]  /*10460*/  SHF.R.S32.HI R4, RZ, 0x1f, R85 ;  /* 0x0000001fff047819 */ /* 0x006fe20000011455 */
[----:B------:R-:W-:Y:S01]  /*10470*/  IMAD.SHL.U32 R5, R85, 0x8, RZ ;  /* 0x0000000855057824 */ /* 0x000fe200078e00ff */
[----:B------:R-:W-:Y:S01]  /*10480*/  SHF.R.U32.HI R28, RZ, 0x10, R29 ;  /* 0x00000010ff1c7819 */ /* 0x000fe2000001161d */
[----:B------:R-:W-:Y:S01]  /*10490*/  HADD2.F32 R29, -RZ, R77.H1_H1 ;  /* 0x3000004dff1d7230 */ /* 0x000fe20000004100 */
[----:B------:R-:W-:Y:S02]  /*104a0*/  LEA.HI R85, R4, R85, RZ, 0x3 ;  /* 0x0000005504557211 */ /* 0x000fe400078f18ff */
[----:B------:R-:W-:-:S02]  /*104b0*/  LOP3.LUT R4, R174, 0x38, R5, 0xf8, !PT ;  /* 0x00000038ae047812 */ /* 0x000fc400078ef805 */
[--C-:B------:R-:W-:Y:S01]  /*104c0*/  SHF.R.U64 R37, R30, 0x10, R31.reuse ;  /* 0x000000101e257819 */ /* 0x100fe2000000121f */
[----:B------:R-:W-:Y:S01]  /*104d0*/  IMAD.SHL.U32 R85, R85, 0x400, RZ ;  /* 0x0000040055557824 */ /* 0x000fe200078e00ff */
[----:B------:R-:W-:Y:S01]  /*104e0*/  LOP3.LUT R8, R4, R175, RZ, 0x3c, !PT ;  /* 0x000000af04087212 */ /* 0x000fe200078e3cff */
[----:B------:R-:W-:Y:S01]  /*104f0*/  HADD2.F32 R30, -RZ, R28.H0_H0 ;  /* 0x2000001cff1e7230 */ /* 0x000fe20000004100 */
[----:B------:R-:W1:Y:S01]  /*10500*/  LDS.128 R4, [R196] ;  /* 0x00000000c4047984 */ /* 0x000e620000000c00 */
[----:B------:R-:W-:Y:S01]  /*10510*/  SHF.R.U32.HI R36, RZ, 0x10, R31 ;  /* 0x00000010ff247819 */ /* 0x000fe2000001161f */
[--C-:B------:R-:W-:Y:S01]  /*10520*/  HADD2.F32 R31, -RZ, R75.reuse.H1_H1 ;  /* 0x3000004bff1f7230 */ /* 0x100fe20000004100 */
[----:B------:R-:W-:Y:S01]  /*10530*/  LOP3.LUT R85, R85, 0x7fffe000, RZ, 0xc0, !PT ;  /* 0x7fffe00055557812 */ /* 0x000fe200078ec0ff */
[----:B------:R-:W-:Y:S01]  /*10540*/  HADD2.F32 R28, -RZ, R75.H0_H0 ;  /* 0x2000004bff1c7230 */ /* 0x000fe20000004100 */
[----:B------:R-:W-:Y:S02]  /*10550*/  SHF.R.U64 R81, R60, 0x10, R61 ;  /* 0x000000103c517819 */ /* 0x000fe4000000123d */
[----:B------:R-:W-:-:S02]  /*10560*/  IADD3 R85, R8, R85, R176 ;  /* 0x0000005508557210 */ /* 0x000fc40007ffe0b0 */
[----:B------:R-:W-:Y:S02]  /*10570*/  SHF.R.U32.HI R60, RZ, 0x10, R61 ;  /* 0x00000010ff3c7819 */ /* 0x000fe4000001163d */
[--C-:B------:R-:W-:Y:S01]  /*10580*/  SHF.R.U64 R39, R62, 0x10, R63.reuse ;  /* 0x000000103e277819 */ /* 0x100fe2000000123f */
[----:B------:R-:W-:Y:S01]  /*10590*/  IMAD R85, R85, 0x2, R18 ;  /* 0x0000000255557824 */ /* 0x000fe200078e0212 */
[----:B------:R-:W-:-:S04]  /*105a0*/  SHF.R.U32.HI R62, RZ, 0x10, R63 ;  /* 0x00000010ff3e7819 */ /* 0x000fc8000001163f */
[----:B0-----:R-:W0:Y:S01]  /*105b0*/  LDS.128 R8, [R85+0xc400] ;  /* 0x00c4000055087984 */ /* 0x001e220000000c00 */
[--C-:B-1----:R-:W-:Y:S02]  /*105c0*/  HADD2.F32 R12, -RZ, R5.reuse.H0_H0 ;  /* 0x20000005ff0c7230 */ /* 0x102fe40000004100 */
[----:B------:R-:W-:Y:S02]  /*105d0*/  HADD2.F32 R13, -RZ, R5.H1_H1 ;  /* 0x30000005ff0d7230 */ /* 0x000fe40000004100 */
[----:B------:R-:W-:Y:S02]  /*105e0*/  HADD2.F32 R5, -RZ, R4.H0_H0 ;  /* 0x20000004ff057230 */ /* 0x000fe40000004100 */
[----:B------:R-:W-:Y:S02]  /*105f0*/  HADD2.F32 R14, -RZ, R6.H0_H0 ;  /* 0x20000006ff0e7230 */ /* 0x000fe40000004100 */
[--C-:B------:R-:W-:Y:S02]  /*10600*/  HADD2.F32 R15, -RZ, R7.reuse.H0_H0 ;  /* 0x20000007ff0f7230 */ /* 0x100fe40000004100 */
[----:B------:R-:W-:-:S02]  /*10610*/  HADD2.F32 R7, -RZ, R7.H1_H1 ;  /* 0x30000007ff077230 */ /* 0x000fc40000004100 */
[----:B------:R-:W-:Y:S02]  /*10620*/  HADD2.F32 R4, -RZ, R4.H1_H1 ;  /* 0x30000004ff047230 */ /* 0x000fe40000004100 */
[----:B------:R-:W-:Y:S02]  /*10630*/  HADD2.F32 R6, -RZ, R6.H1_H1 ;  /* 0x30000006ff067230 */ /* 0x000fe40000004100 */
[--C-:B0-----:R-:W-:Y:S02]  /*10640*/  HADD2.F32 R24, -RZ, R9.reuse.H0_H0 ;  /* 0x20000009ff187230 */ /* 0x101fe40000004100 */
[----:B------:R-:W-:Y:S02]  /*10650*/  HADD2.F32 R25, -RZ, R9.H1_H1 ;  /* 0x30000009ff197230 */ /* 0x000fe40000004100 */
[----:B------:R-:W-:Y:S02]  /*10660*/  HADD2.F32 R9, -RZ, R8.H0_H0 ;  /* 0x20000008ff097230 */ /* 0x000fe40000004100 */
[C---:B------:R-:W-:Y:S01]  /*10670*/  FMUL.FTZ R33, R24.reuse, R31 ;  /* 0x0000001f18217220 */ /* 0x040fe20000410000 */
[----:B------:R-:W-:Y:S01]  /*10680*/  FMUL.FTZ R35, R24, R29 ;  /* 0x0000001d18237220 */ /* 0x000fe20000410000 */
[----:B------:R-:W-:-:S02]  /*10690*/  HADD2.F32 R24, -RZ, R60.H0_H0 ;  /* 0x2000003cff187230 */ /* 0x000fc40000004100 */
[C---:B------:R-:W-:Y:S01]  /*106a0*/  FMUL.FTZ R32, R25.reuse, R30 ;  /* 0x0000001e19207220 */ /* 0x040fe20000410000 */
[C---:B------:R-:W-:Y:S01]  /*106b0*/  FFMA.FTZ R33, R12.reuse, R29, -R33 ;  /* 0x0000001d0c217223 */ /* 0x040fe20000010821 */
[----:B------:R-:W-:Y:S01]  /*106c0*/  FFMA.FTZ R35, R12, R31, R35 ;  /* 0x0000001f0c237223 */ /* 0x000fe20000010023 */
[----:B------:R-:W-:Y:S02]  /*106d0*/  HADD2.F32 R12, -RZ, R77.H0_H0 ;  /* 0x2000004dff0c7230 */ /* 0x000fe40000004100 */
[-C--:B------:R-:W-:Y:S01]  /*106e0*/  FMUL.FTZ R34, R25, R24.reuse ;  /* 0x0000001819227220 */ /* 0x080fe20000410000 */
[----:B------:R-:W-:Y:S01]  /*106f0*/  FFMA.FTZ R32, R13, R24, -R32 ;  /* 0x000000180d207223 */ /* 0x000fe20000010820 */
[----:B------:R-:W-:Y:S02]  /*10700*/  HADD2.F32 R26, -RZ, R10.H0_H0 ;  /* 0x2000000aff1a7230 */ /* 0x000fe40000004100 */
[----:B------:R-:W-:Y:S01]  /*10710*/  FMUL.FTZ R24, R9, R28 ;  /* 0x0000001c09187220 */ /* 0x000fe20000410000 */
[----:B------:R-:W-:-:S02]  /*10720*/  HADD2.F32 R25, -RZ, R76.H0_H0 ;  /* 0x2000004cff197230 */ /* 0x000fc40000004100 */
[-C--:B------:R-:W-:Y:S01]  /*10730*/  FMUL.FTZ R31, R9, R12.reuse ;  /* 0x0000000c091f7220 */ /* 0x080fe20000410000 */
[----:B------:R-:W-:Y:S02]  /*10740*/  HADD2.F32 R9, -RZ, R78.H0_H0 ;  /* 0x2000004eff097230 */ /* 0x000fe40000004100 */
[C---:B------:R-:W-:Y:S01]  /*10750*/  FFMA.FTZ R29, R5.reuse, R12, -R24 ;  /* 0x0000000c051d7223 */ /* 0x040fe20000010818 */
[--C-:B------:R-:W-:Y:S02]  /*10760*/  HADD2.F32 R27, -RZ, R11.reuse.H0_H0 ;  /* 0x2000000bff1b7230 */ /* 0x100fe40000004100 */
[----:B------:R-:W-:Y:S01]  /*10770*/  FFMA.FTZ R31, R5, R28, R31 ;  /* 0x0000001c051f7223 */ /* 0x000fe2000001001f */
[----:B------:R-:W-:Y:S02]  /*10780*/  HADD2.F32 R11, -RZ, R11.H1_H1 ;  /* 0x3000000bff0b7230 */ /* 0x000fe40000004100 */
[----:B------:R-:W-:Y:S01]  /*10790*/  FFMA.FTZ R34, R13, R30, R34 ;  /* 0x0000001e0d227223 */ /* 0x000fe20000010022 */
[----:B------:R-:W-:Y:S01]  /*107a0*/  FMUL.FTZ R5, R26, R25 ;  /* 0x000000191a057220 */ /* 0x000fe20000410000 */
[----:B------:R-:W-:-:S02]  /*107b0*/  HADD2.F32 R76, -RZ, R76.H1_H1 ;  /* 0x3000004cff4c7230 */ /* 0x000fc40000004100 */
[-C--:B------:R-:W-:Y:S01]  /*107c0*/  FMUL.FTZ R13, R26, R9.reuse ;  /* 0x000000091a0d7220 */ /* 0x080fe20000410000 */
[----:B------:R-:W-:Y:S02]  /*107d0*/  HADD2.F32 R24, -RZ, R36.H0_H0 ;  /* 0x20000024ff187230 */ /* 0x000fe40000004100 */
[C---:B------:R-:W-:Y:S01]  /*107e0*/  FFMA.FTZ R26, R14.reuse, R9, -R5 ;  /* 0x000000090e1a7223 */ /* 0x040fe20000010805 */
[----:B------:R-:W-:Y:S02]  /*107f0*/  HADD2.F32 R12, -RZ, R62.H0_H0 ;  /* 0x2000003eff0c7230 */ /* 0x000fe40000004100 */
[----:B------:R-:W-:Y:S01]  /*10800*/  FMUL.FTZ R28, R27, R76 ;  /* 0x0000004c1b1c7220 */ /* 0x000fe20000410000 */
[----:B------:R-:W-:Y:S02]  /*10810*/  HADD2.F32 R78, -RZ, R78.H1_H1 ;  /* 0x3000004eff4e7230 */ /* 0x000fe40000004100 */
[----:B------:R-:W-:Y:S01]  /*10820*/  FFMA.FTZ R14, R14, R25, R13 ;  /* 0x000000190e0e7223 */ /* 0x000fe2000001000d */
[C---:B------:R-:W-:Y:S01]  /*10830*/  FMUL.FTZ R30, R11.reuse, R24 ;  /* 0x000000180b1e7220 */ /* 0x040fe20000410000 */
[----:B------:R-:W-:Y:S01]  /*10840*/  FMUL.FTZ R36, R11, R12 ;  /* 0x0000000c0b247220 */ /* 0x000fe20000410000 */
[----:B------:R-:W-:-:S02]  /*10850*/  HADD2.F32 R8, -RZ, R8.H1_H1 ;  /* 0x30000008ff087230 */ /* 0x000fc40000004100 */
[-C--:B------:R-:W-:Y:S01]  /*10860*/  FMUL.FTZ R27, R27, R78.reuse ;  /* 0x0000004e1b1b7220 */ /* 0x080fe20000410000 */
[----:B------:R-:W-:Y:S02]  /*10870*/  HADD2.F32 R10, -RZ, R10.H1_H1 ;  /* 0x3000000aff0a7230 */ /* 0x000fe40000004100 */
[C---:B------:R-:W-:Y:S01]  /*10880*/  FFMA.FTZ R28, R15.reuse, R78, -R28 ;  /* 0x0000004e0f1c7223 */ /* 0x040fe2000001081c */
[----:B------:R-:W-:Y:S02]  /*10890*/  HADD2.F32 R11, -RZ, R38.H0_H0 ;  /* 0x20000026ff0b7230 */ /* 0x000fe40000004100 */
[----:B------:R-:W-:Y:S01]  /*108a0*/  FFMA.FTZ R27, R15, R76, R27 ;  /* 0x0000004c0f1b7223 */ /* 0x000fe2000001001b */
[----:B------:R-:W-:Y:S02]  /*108b0*/  HADD2.F32 R13, -RZ, R37.H0_H0 ;  /* 0x20000025ff0d7230 */ /* 0x000fe40000004100 */
[----:B------:R-:W-:Y:S01]  /*108c0*/  FFMA.FTZ R25, R7, R12, -R30 ;  /* 0x0000000c07197223 */ /* 0x000fe2000001081e */
[----:B------:R-:W-:-:S02]  /*108d0*/  HADD2.F32 R5, -RZ, R81.H0_H0 ;  /* 0x20000051ff057230 */ /* 0x000fc40000004100 */
[----:B------:R-:W-:Y:S01]  /*108e0*/  FFMA.FTZ R36, R7, R24, R36 ;  /* 0x0000001807247223 */ /* 0x000fe20000010024 */
[----:B------:R-:W-:Y:S02]  /*108f0*/  HADD2.F32 R9, -RZ, R39.H0_H0 ;  /* 0x20000027ff097230 */ /* 0x000fe40000004100 */
[----:B------:R-:W-:Y:S01]  /*10900*/  FMUL.FTZ R7, R8, R11 ;  /* 0x0000000b08077220 */ /* 0x000fe20000410000 */
[----:B------:R-:W-:Y:S01]  /*10910*/  FMUL.FTZ R15, R10, R13 ;  /* 0x0000000d0a0f7220 */ /* 0x000fe20000410000 */
[----:B------:R-:W-:Y:S01]  /*10920*/  FMUL.FTZ R12, R8, R5 ;  /* 0x00000005080c7220 */ /* 0x000fe20000410000 */
[----:B------:R-:W-:Y:S01]  /*10930*/  FMUL.FTZ R10, R10, R9 ;  /* 0x000000090a0a7220 */ /* 0x000fe20000410000 */
[----:B------:R-:W-:Y:S01]  /*10940*/  FFMA.FTZ R8, R4, R5, -R7 ;  /* 0x0000000504087223 */ /* 0x000fe20000010807 */
[----:B------:R-:W-:Y:S01]  /*10950*/  FFMA.FTZ R15, R6, R9, -R15 ;  /* 0x00000009060f7223 */ /* 0x000fe2000001080f */
        /* <DEDUP_REMOVED lines=12> */
.L_x_1504:
[----:B------:R-:W-:Y:S05]  /*10a20*/  BSYNC B1 ;  /* 0x0000000000017941 */ /* 0x000fea0003800000 */
.L_x_1503:
[----:B------:R-:W-:Y:S05]  /*10a30*/  @P1 BRA `(.L_x_1478) ;  /* 0x0000001000941947 */ /* 0x000fea0003800000 */
[----:B--2---:R-:W2:Y:S01]  /*10a40*/  LDC R12, c[0x0][0x3d4] ;  /* 0x0000f500ff0c7b82 */ /* 0x004ea20000000800 */
[----:B------:R-:W-:Y:S01]  /*10a50*/  BSSY B1, `(.L_x_1509) ;  /* 0x0000063000017945 */ /* 0x000fe20003800000 */
[-C--:B--2---:R-:W-:Y:S02]  /*10a60*/  ISETP.GE.AND P0, PT, R22, R12.reuse, PT ;  /* 0x0000000c1600720c */ /* 0x084fe40003f06270 */
[-C--:B------:R-:W-:Y:S02]  /*10a70*/  ISETP.GE.AND P1, PT, R165, R12.reuse, PT ;  /* 0x0000000ca500720c */ /* 0x080fe40003f26270 */
[----:B------:R-:W-:-:S09]  /*10a80*/  ISETP.GE.AND P2, PT, R166, R12, PT ;  /* 0x0000000ca600720c */ /* 0x000fd20003f46270 */
[----:B------:R-:W-:Y:S05]  /*10a90*/  @P0 BRA `(.L_x_1510) ;  /* 0x0000000400780947 */ /* 0x000fea0003800000 */
[----:B-1-3--:R-:W-:Y:S01]  /*10aa0*/  LEA.HI R4, R12, R188, RZ, 0x1d ;  /* 0x000000bc0c047211 */ /* 0x00afe200078fe8ff */
[----:B------:R-:W-:Y:S01]  /*10ab0*/  HADD2.F32 R31, -RZ, R79.H1_H1 ;  /* 0x3000004fff1f7230 */ /* 0x000fe20000004100 */
[----:B------:R-:W-:Y:S01]  /*10ac0*/  SHF.R.U32.HI R30, RZ, 0x10, R41 ;  /* 0x00000010ff1e7819 */ /* 0x000fe20000011629 */
[--C-:B------:R-:W-:Y:S01]  /*10ad0*/  HADD2.F32 R33, -RZ, R70.reuse.H1_H1 ;  /* 0x30000046ff217230 */ /* 0x100fe20000004100 */
[----:B------:R-:W-:Y:S01]  /*10ae0*/  SHF.R.S32.HI R7, RZ, 0x1f, R4 ;  /* 0x0000001fff077819 */ /* 0x000fe20000011404 */
[----:B------:R-:W-:Y:S01]  /*10af0*/  HADD2.F32 R70, -RZ, R70.H0_H0 ;  /* 0x20000046ff467230 */ /* 0x000fe20000004100 */
[----:B------:R-:W-:Y:S01]  /*10b00*/  SHF.L.U32 R5, R4, 0x3, RZ ;  /* 0x0000000304057819 */ /* 0x000fe200000006ff */
[----:B------:R-:W-:Y:S01]  /*10b10*/  HADD2.F32 R30, -RZ, R30.H0_H0 ;  /* 0x2000001eff1e7230 */ /* 0x000fe20000004100 */
[----:B------:R-:W-:Y:S02]  /*10b20*/  LEA.HI R7, R7, R4, RZ, 0x3 ;  /* 0x0000000407077211 */ /* 0x000fe400078f18ff */
[----:B------:R-:W-:-:S02]  /*10b30*/  LOP3.LUT R5, R172, 0x38, R5, 0xf8, !PT ;  /* 0x00000038ac057812 */ /* 0x000fc400078ef805 */
[--C-:B------:R-:W-:Y:S01]  /*10b40*/  SHF.R.U64 R60, R52, 0x10, R53.reuse ;  /* 0x00000010343c7819 */ /* 0x100fe20000001235 */
[----:B------:R-:W-:Y:S01]  /*10b50*/  IMAD.SHL.U32 R7, R7, 0x400, RZ ;  /* 0x0000040007077824 */ /* 0x000fe200078e00ff */
[----:B------:R-:W-:Y:S02]  /*10b60*/  LOP3.LUT R8, R5, R200, RZ, 0x3c, !PT ;  /* 0x000000c805087212 */ /* 0x000fe400078e3cff */
[----:B------:R-:W-:Y:S02]  /*10b70*/  SHF.R.U32.HI R53, RZ, 0x10, R53 ;  /* 0x00000010ff357819 */ /* 0x000fe40000011635 */
[----:B0-----:R-:W-:Y:S02]  /*10b80*/  LOP3.LUT R9, R7, 0x7fffe000, RZ, 0xc0, !PT ;  /* 0x7fffe00007097812 */ /* 0x001fe400078ec0ff */
[----:B------:R-:W0:Y:S01]  /*10b90*/  LDS.128 R4, [R198] ;  /* 0x00000000c6047984 */ /* 0x000e220000000c00 */
[----:B------:R-:W-:Y:S02]  /*10ba0*/  SHF.R.U64 R52, R40, 0x10, R41 ;  /* 0x0000001028347819 */ /* 0x000fe40000001229 */
[----:B------:R-:W-:-:S02]  /*10bb0*/  IADD3 R9, R8, R9, R177 ;  /* 0x0000000908097210 */ /* 0x000fc40007ffe0b1 */
[----:B------:R-:W-:Y:S02]  /*10bc0*/  SHF.R.U64 R41, R54, 0x10, R55 ;  /* 0x0000001036297819 */ /* 0x000fe40000001237 */
        /* <DEDUP_REMOVED lines=21> */
[----:B------:R-:W-:-:S02]  /*10d20*/  HADD2.F32 R14, -RZ, R79.H0_H0 ;  /* 0x2000004fff0e7230 */ /* 0x000fc40000004100 */
[-C--:B------:R-:W-:Y:S01]  /*10d30*/  FMUL.FTZ R34, R27, R26.reuse ;  /* 0x0000001a1b227220 */ /* 0x080fe20000410000 */
[----:B------:R-:W-:Y:S01]  /*10d40*/  FFMA.FTZ R32, R15, R26, -R32 ;  /* 0x0000001a0f207223 */ /* 0x000fe20000010820 */
[----:B------:R-:W-:Y:S01]  /*10d50*/  FMUL.FTZ R26, R9, R70 ;  /* 0x00000046091a7220 */ /* 0x000fe20000410000 */
[----:B------:R-:W-:Y:S02]  /*10d60*/  HADD2.F32 R28, -RZ, R10.H0_H0 ;  /* 0x2000000aff1c7230 */ /* 0x000fe40000004100 */
[----:B------:R-:W-:Y:S01]  /*10d70*/  FFMA.FTZ R34, R15, R30, R34 ;  /* 0x0000001e0f227223 */ /* 0x000fe20000010022 */
[-C--:B------:R-:W-:Y:S01]  /*10d80*/  FMUL.FTZ R31, R9, R14.reuse ;  /* 0x0000000e091f7220 */ /* 0x080fe20000410000 */
[----:B------:R-:W-:Y:S01]  /*10d90*/  FFMA.FTZ R30, R5, R14, -R26 ;  /* 0x0000000e051e7223 */ /* 0x000fe2000001081a */
[----:B------:R-:W-:Y:S02]  /*10da0*/  HADD2.F32 R29, -RZ, R11.H0_H0 ;  /* 0x2000000bff1d7230 */ /* 0x000fe40000004100 */
[----:B------:R-:W-:-:S02]  /*10db0*/  HADD2.F32 R27, -RZ, R71.H0_H0 ;  /* 0x20000047ff1b7230 */ /* 0x000fc40000004100 */
[----:B------:R-:W-:Y:S01]  /*10dc0*/  FFMA.FTZ R31, R5, R70, R31 ;  /* 0x00000046051f7223 */ /* 0x000fe2000001001f */
[--C-:B------:R-:W-:Y:S02]  /*10dd0*/  HADD2.F32 R9, -RZ, R80.reuse.H0_H0 ;  /* 0x20000050ff097230 */ /* 0x100fe40000004100 */
[----:B------:R-:W-:Y:S02]  /*10de0*/  HADD2.F32 R26, -RZ, R71.H1_H1 ;  /* 0x30000047ff1a7230 */ /* 0x000fe40000004100 */
[C---:B------:R-:W-:Y:S01]  /*10df0*/  FMUL.FTZ R5, R28.reuse, R27 ;  /* 0x0000001b1c057220 */ /* 0x040fe20000410000 */
[----:B------:R-:W-:Y:S02]  /*10e00*/  HADD2.F32 R80, -RZ, R80.H1_H1 ;  /* 0x30000050ff507230 */ /* 0x000fe40000004100 */
[----:B------:R-:W-:Y:S01]  /*10e10*/  FMUL.FTZ R15, R28, R9 ;  /* 0x000000091c0f7220 */ /* 0x000fe20000410000 */
[----:B------:R-:W-:Y:S02]  /*10e20*/  HADD2.F32 R11, -RZ, R11.H1_H1 ;  /* 0x3000000bff0b7230 */ /* 0x000fe40000004100 */
[----:B------:R-:W-:Y:S01]  /*10e30*/  FMUL.FTZ R36, R29, R26 ;  /* 0x0000001a1d247220 */ /* 0x000fe20000410000 */
[----:B------:R-:W-:-:S02]  /*10e40*/  HADD2.F32 R28, -RZ, R42.H0_H0 ;  /* 0x2000002aff1c7230 */ /* 0x000fc40000004100 */
[----:B------:R-:W-:Y:S01]  /*10e50*/  FMUL.FTZ R29, R29, R80 ;  /* 0x000000501d1d7220 */ /* 0x000fe20000410000 */
[----:B------:R-:W-:Y:S02]  /*10e60*/  HADD2.F32 R14, -RZ, R54.H0_H0 ;  /* 0x20000036ff0e7230 */ /* 0x000fe40000004100 */
[C---:B------:R-:W-:Y:S01]  /*10e70*/  FFMA.FTZ R33, R24.reuse, R9, -R5 ;  /* 0x0000000918217223 */ /* 0x040fe20000010805 */
[----:B------:R-:W-:Y:S01]  /*10e80*/  FFMA.FTZ R24, R24, R27, R15 ;  /* 0x0000001b18187223 */ /* 0x000fe2000001000f */
[----:B------:R-:W-:Y:S01]  /*10e90*/  FFMA.FTZ R29, R25, R26, R29 ;  /* 0x0000001a191d7223 */ /* 0x000fe2000001001d */
[C---:B------:R-:W-:Y:S01]  /*10ea0*/  FMUL.FTZ R38, R11.reuse, R28 ;  /* 0x0000001c0b267220 */ /* 0x040fe20000410000 */
[----:B------:R-:W-:Y:S01]  /*10eb0*/  FMUL.FTZ R26, R11, R14 ;  /* 0x0000000e0b1a7220 */ /* 0x000fe20000410000 */
[----:B------:R-:W-:Y:S02]  /*10ec0*/  HADD2.F32 R8, -RZ, R8.H1_H1 ;  /* 0x30000008ff087230 */ /* 0x000fe40000004100 */
[----:B------:R-:W-:Y:S01]  /*10ed0*/  FFMA.FTZ R36, R25, R80, -R36 ;  /* 0x0000005019247223 */ /* 0x000fe20000010824 */
[----:B------:R-:W-:-:S02]  /*10ee0*/  HADD2.F32 R10, -RZ, R10.H1_H1 ;  /* 0x3000000aff0a7230 */ /* 0x000fc40000004100 */
[C---:B------:R-:W-:Y:S01]  /*10ef0*/  FFMA.FTZ R39, R7.reuse, R14, -R38 ;  /* 0x0000000e07277223 */ /* 0x040fe20000010826 */
[----:B------:R-:W-:Y:S02]  /*10f00*/  HADD2.F32 R11, -RZ, R52.H0_H0 ;  /* 0x20000034ff0b7230 */ /* 0x000fe40000004100 */
[----:B------:R-:W-:Y:S01]  /*10f10*/  FFMA.FTZ R26, R7, R28, R26 ;  /* 0x0000001c071a7223 */ /* 0x000fe2000001001a */
[----:B------:R-:W-:Y:S02]  /*10f20*/  HADD2.F32 R15, -RZ, R40.H0_H0 ;  /* 0x20000028ff0f7230 */ /* 0x000fe40000004100 */
[----:B------:R-:W-:Y:S02]  /*10f30*/  HADD2.F32 R5, -RZ, R60.H0_H0 ;  /* 0x2000003cff057230 */ /* 0x000fe40000004100 */
[----:B------:R-:W-:Y:S01]  /*10f40*/  FMUL.FTZ R7, R8, R11 ;  /* 0x0000000b08077220 */ /* 0x000fe20000410000 */
[----:B------:R-:W-:Y:S02]  /*10f50*/  HADD2.F32 R9, -RZ, R41.H0_H0 ;  /* 0x20000029ff097230 */ /* 0x000fe40000004100 */
[----:B------:R-:W-:Y:S01]  /*10f60*/  FMUL.FTZ R27, R10, R15 ;  /* 0x0000000f0a1b7220 */ /* 0x000fe20000410000 */
[----:B------:R-:W-:-:S02]  /*10f70*/  HADD2.F32 R6, -RZ, R6.H1_H1 ;  /* 0x30000006ff067230 */ /* 0x000fc40000004100 */
[-C--:B------:R-:W-:Y:S01]  /*10f80*/  FMUL.FTZ R8, R8, R5.reuse ;  /* 0x0000000508087220 */ /* 0x080fe20000410000 */
[----:B------:R-:W-:Y:S01]  /*10f90*/  FFMA.FTZ R25, R4, R5, -R7 ;  /* 0x0000000504197223 */ /* 0x000fe20000010807 */
[-C--:B------:R-:W-:Y:S01]  /*10fa0*/  FMUL.FTZ R14, R10, R9.reuse ;  /* 0x000000090a0e7220 */ /* 0x080fe20000410000 */
[----:B------:R-:W-:Y:S01]  /*10fb0*/  F2FP.F16.F32.PACK_AB R7, R39, R36 ;  /* 0x000000242707723e */ /* 0x000fe200000000ff */
[----:B------:R-:W-:Y:S01]  /*10fc0*/  FFMA.FTZ R10, R6, R9, -R27 ;  /* 0x00000009060a7223 */ /* 0x000fe2000001081b */
[----:B------:R-:W-:Y:S01]  /*10fd0*/  FFMA.FTZ R8, R4, R11, R8 ;  /* 0x0000000b04087223 */ /* 0x000fe20000010008 */
[----:B------:R-:W-:Y:S01]  /*10fe0*/  FFMA.FTZ R15, R6, R15, R14 ;  /* 0x0000000f060f7223 */ /* 0x000fe2000001000e */
[----:B------:R-:W-:Y:S02]  /*10ff0*/  F2FP.F16.F32.PACK_AB R5, R32, R35 ;  /* 0x000000232005723e */ /* 0x000fe400000000ff */
[----:B------:R-:W-:Y:S02]  /*11000*/  F2FP.F16.F32.PACK_AB R4, R25, R30 ;  /* 0x0000001e1904723e */ /* 0x000fe400000000ff */
[----:B------:R-:W-:-:S02]  /*11010*/  F2FP.F16.F32.PACK_AB R6, R10, R33 ;  /* 0x000000210a06723e */ /* 0x000fc400000000ff */
[----:B------:R-:W-:Y:S02]  /*11020*/  F2FP.F16.F32.PACK_AB R11, R26, R29 ;  /* 0x0000001d1a0b723e */ /* 0x000fe400000000ff */
[----:B------:R-:W-:Y:S01]  /*11030*/  F2FP.F16.F32.PACK_AB R9, R34, R37 ;  /* 0x000000252209723e */ /* 0x000fe200000000ff */
[----:B------:R2:W-:Y:S01]  /*11040*/  STS.128 [R198], R4 ;  /* 0x00000004c6007388 */ /* 0x0005e20000000c00 */
[----:B------:R-:W-:Y:S02]  /*11050*/  F2FP.F16.F32.PACK_AB R8, R8, R31 ;  /* 0x0000001f0808723e */ /* 0x000fe400000000ff */
[----:B------:R-:W-:-:S05]  /*11060*/  F2FP.F16.F32.PACK_AB R10, R15, R24 ;  /* 0x000000180f0a723e */ /* 0x000fca00000000ff */
[----:B------:R2:W-:Y:S02]  /*11070*/  STS.128 [R13+0xc400], R8 ;  /* 0x00c400080d007388 */ /* 0x0005e40000000c00 */
.L_x_1510:
[----:B------:R-:W-:Y:S05]  /*11080*/  BSYNC B1 ;  /* 0x0000000000017941 */ /* 0x000fea0003800000 */
.L_x_1509:
[----:B------:R-:W-:Y:S04]  /*11090*/  BSSY B1, `(.L_x_1511) ;  /* 0x0000060000017945 */ /* 0x000fe80003800000 */
[----:B------:R-:W-:Y:S05]  /*110a0*/  @P1 BRA `(.L_x_1512) ;  /* 0x0000000400781947 */ /* 0x000fea0003800000 */
[----:B-123--:R-:W-:Y:S01]  /*110b0*/  LEA.HI R4, R12, R189, RZ, 0x1d ;  /* 0x000000bd0c047211 */ /* 0x00efe200078fe8ff */
[----:B------:R-:W-:Y:S01]  /*110c0*/  HADD2.F32 R31, -RZ, R73.H1_H1 ;  /* 0x30000049ff1f7230 */ /* 0x000fe20000004100 */
[----:B------:R-:W-:Y:S01]  /*110d0*/  SHF.R.U32.HI R32, RZ, 0x10, R45 ;  /* 0x00000010ff207819 */ /* 0x000fe2000001162d */
[--C-:B------:R-:W-:Y:S01]  /*110e0*/  HADD2.F32 R33, -RZ, R69.reuse.H1_H1 ;  /* 0x30000045ff217230 */ /* 0x100fe20000004100 */
[----:B------:R-:W-:Y:S01]  /*110f0*/  SHF.R.S32.HI R7, RZ, 0x1f, R4 ;  /* 0x0000001fff077819 */ /* 0x000fe20000011404 */
[----:B------:R-:W-:Y:S01]  /*11100*/  IMAD.SHL.U32 R5, R4, 0x8, RZ ;  /* 0x0000000804057824 */ /* 0x000fe200078e00ff */
[----:B------:R-:W-:Y:S01]  /*11110*/  SHF.R.U64 R42, R56, 0x10, R57 ;  /* 0x00000010382a7819 */ /* 0x000fe20000001239 */
[----:B------:R-:W-:Y:S01]  /*11120*/  HADD2.F32 R32, -RZ, R32.H0_H0 ;  /* 0x20000020ff207230 */ /* 0x000fe20000004100 */
[----:B------:R-:W-:Y:S01]  /*11130*/  LEA.HI R7, R7, R4, RZ, 0x3 ;  /* 0x0000000407077211 */ /* 0x000fe200078f18ff */
[----:B------:R-:W-:Y:S01]  /*11140*/  HADD2.F32 R30, -RZ, R69.H0_H0 ;  /* 0x20000045ff1e7230 */ /* 0x000fe20000004100 */
[----:B------:R-:W-:-:S02]  /*11150*/  LOP3.LUT R5, R172, 0x38, R5, 0xf8, !PT ;  /* 0x00000038ac057812 */ /* 0x000fc400078ef805 */
[----:B------:R-:W-:Y:S01]  /*11160*/  SHF.R.U32.HI R56, RZ, 0x10, R57 ;  /* 0x00000010ff387819 */ /* 0x000fe20000011639 */
[----:B------:R-:W-:Y:S01]  /*11170*/  IMAD.SHL.U32 R7, R7, 0x400, RZ ;  /* 0x0000040007077824 */ /* 0x000fe200078e00ff */
[----:B------:R-:W-:Y:S02]  /*11180*/  LOP3.LUT R8, R5, R200, RZ, 0x3c, !PT ;  /* 0x000000c805087212 */ /* 0x000fe400078e3cff */
[----:B------:R-:W-:Y:S02]  /*11190*/  SHF.R.U64 R41, R58, 0x10, R59 ;  /* 0x000000103a297819 */ /* 0x000fe4000000123b */
[----:B0-----:R-:W-:Y:S02]  /*111a0*/  LOP3.LUT R9, R7, 0x7fffe000, RZ, 0xc0, !PT ;  /* 0x7fffe00007097812 */ /* 0x001fe400078ec0ff */
[----:B------:R-:W0:Y:S01]  /*111b0*/  LDS.128 R4, [R195] ;  /* 0x00000000c3047984 */ /* 0x000e220000000c00 */
[----:B------:R-:W-:Y:S02]  /*111c0*/  SHF.R.U64 R39, R46, 0x10, R47 ;  /* 0x000000102e277819 */ /* 0x000fe4000000122f */
[----:B------:R-:W-:-:S02]  /*111d0*/  IADD3 R9, R8, R9, R177 ;  /* 0x0000000908097210 */ /* 0x000fc40007ffe0b1 */
[----:B------:R-:W-:Y:S02]  /*111e0*/  SHF.R.U32.HI R58, RZ, 0x10, R59 ;  /* 0x00000010ff3a7819 */ /* 0x000fe4000001163b */
[----:B------:R-:W-:Y:S01]  /*111f0*/  SHF.R.U32.HI R46, RZ, 0x10, R47 ;  /* 0x00000010ff2e7819 */ /* 0x000fe2000001162f */
[----:B------:R-:W-:Y:S01]  /*11200*/  IMAD R13, R9, 0x2, R18 ;  /* 0x00000002090d7824 */ /* 0x000fe200078e0212 */
[----:B------:R-:W-:-:S04]  /*11210*/  SHF.R.U64 R40, R44, 0x10, R45 ;  /* 0x000000102c287819 */ /* 0x000fc8000000122d */
[----:B------:R-:W1:Y:S01]  /*11220*/  LDS.128 R8, [R13+0xc400] ;  /* 0x00c400000d087984 */ /* 0x000e620000000c00 */
[--C-:B0-----:R-:W-:Y:S02]  /*11230*/  HADD2.F32 R14, -RZ, R5.reuse.H0_H0 ;  /* 0x20000005ff0e7230 */ /* 0x101fe40000004100 */
[----:B------:R-:W-:Y:S02]  /*11240*/  HADD2.F32 R15, -RZ, R5.H1_H1 ;  /* 0x30000005ff0f7230 */ /* 0x000fe40000004100 */
[----:B------:R-:W-:Y:S02]  /*11250*/  HADD2.F32 R5, -RZ, R4.H0_H0 ;  /* 0x20000004ff057230 */ /* 0x000fe40000004100 */
[----:B------:R-:W-:Y:S02]  /*11260*/  HADD2.F32 R24, -RZ, R6.H0_H0 ;  /* 0x20000006ff187230 */ /* 0x000fe40000004100 */
[--C-:B------:R-:W-:Y:S02]  /*11270*/  HADD2.F32 R25, -RZ, R7.reuse.H0_H0 ;  /* 0x20000007ff197230 */ /* 0x100fe40000004100 */
[----:B------:R-:W-:-:S02]  /*11280*/  HADD2.F32 R7, -RZ, R7.H1_H1 ;  /* 0x30000007ff077230 */ /* 0x000fc40000004100 */
[----:B------:R-:W-:Y:S02]  /*11290*/  HADD2.F32 R4, -RZ, R4.H1_H1 ;  /* 0x30000004ff047230 */ /* 0x000fe40000004100 */
[--C-:B-1----:R-:W-:Y:S02]  /*112a0*/  HADD2.F32 R26, -RZ, R9.reuse.H0_H0 ;  /* 0x20000009ff1a7230 */ /* 0x102fe40000004100 */
        /* <DEDUP_REMOVED lines=44> */
[----:B------:R-:W-:Y:S02]  /*11570*/  HADD2.F32 R6, -RZ, R6.H1_H1 ;  /* 0x30000006ff067230 */ /* 0x000fe40000004100 */
        /* <DEDUP_REMOVED lines=17> */
.L_x_1512:
[----:B------:R-:W-:Y:S05]  /*11690*/  BSYNC B1 ;  /* 0x0000000000017941 */ /* 0x000fea0003800000 */
.L_x_1511:
[----:B------:R-:W-:Y:S05]  /*116a0*/  @P2 BRA `(.L_x_1478) ;  /* 0x0000000400782947 */ /* 0x000fea0003800000 */
[----:B------:R-:W-:Y:S01]  /*116b0*/  LEA.HI R12, R12, R197, RZ, 0x1d ;  /* 0x000000c50c0c7211 */ /* 0x000fe200078fe8ff */
[----:B------:R-:W-:Y:S01]  /*116c0*/  HADD2.F32 R32, -RZ, R0.H1_H1 ;  /* 0x30000000ff207230 */ /* 0x000fe20000004100 */
[----:B------:R-:W-:Y:S01]  /*116d0*/  SHF.R.U64 R38, R64, 0x10, R65 ;  /* 0x0000001040267819 */ /* 0x000fe20000001241 */
[--C-:B------:R-:W-:Y:S01]  /*116e0*/  HADD2.F32 R30, -RZ, R20.reuse.H1_H1 ;  /* 0x30000014ff1e7230 */ /* 0x100fe20000004100 */
[----:B-1234-:R-:W-:Y:S01]  /*116f0*/  SHF.R.S32.HI R7, RZ, 0x1f, R12 ;  /* 0x0000001fff077819 */ /* 0x01efe2000001140c */
[----:B------:R-:W-:Y:S01]  /*11700*/  HADD2.F32 R20, -RZ, R20.H0_H0 ;  /* 0x20000014ff147230 */ /* 0x000fe20000004100 */
[----:B------:R-:W-:Y:S02]  /*11710*/  SHF.L.U32 R5, R12, 0x3, RZ ;  /* 0x000000030c057819 */ /* 0x000fe400000006ff */
[----:B------:R-:W-:Y:S02]  /*11720*/  LEA.HI R7, R7, R12, RZ, 0x3 ;  /* 0x0000000c07077211 */ /* 0x000fe400078f18ff */
[----:B------:R-:W-:-:S02]  /*11730*/  LOP3.LUT R5, R172, 0x38, R5, 0xf8, !PT ;  /* 0x00000038ac057812 */ /* 0x000fc400078ef805 */
[----:B------:R-:W-:Y:S01]  /*11740*/  SHF.R.U32.HI R64, RZ, 0x10, R65 ;  /* 0x00000010ff407819 */ /* 0x000fe20000011641 */
[----:B------:R-:W-:Y:S01]  /*11750*/  IMAD.SHL.U32 R7, R7, 0x400, RZ ;  /* 0x0000040007077824 */ /* 0x000fe200078e00ff */
[----:B------:R-:W-:Y:S02]  /*11760*/  LOP3.LUT R8, R5, R200, RZ, 0x3c, !PT ;  /* 0x000000c805087212 */ /* 0x000fe400078e3cff */
[----:B------:R-:W-:Y:S02]  /*11770*/  SHF.R.U32.HI R29, RZ, 0x10, R49 ;  /* 0x00000010ff1d7819 */ /* 0x000fe40000011631 */
[----:B0-----:R-:W-:Y:S02]  /*11780*/  LOP3.LUT R9, R7, 0x7fffe000, RZ, 0xc0, !PT ;  /* 0x7fffe00007097812 */ /* 0x001fe400078ec0ff */
[----:B------:R-:W0:Y:S01]  /*11790*/  LDS.128 R4, [R192] ;  /* 0x00000000c0047984 */ /* 0x000e220000000c00 */
[----:B------:R-:W-:Y:S01]  /*117a0*/  HADD2.F32 R29, -RZ, R29.H0_H0 ;  /* 0x2000001dff1d7230 */ /* 0x000fe20000004100 */
[----:B------:R-:W-:-:S02]  /*117b0*/  IADD3 R9, R8, R9, R177 ;  /* 0x0000000908097210 */ /* 0x000fc40007ffe0b1 */
[----:B------:R-:W-:Y:S02]  /*117c0*/  SHF.R.U64 R37, R66, 0x10, R67 ;  /* 0x0000001042257819 */ /* 0x000fe40000001243 */
[----:B------:R-:W-:Y:S01]  /*117d0*/  SHF.R.U64 R33, R50, 0x10, R51 ;  /* 0x0000001032217819 */ /* 0x000fe20000001233 */
[----:B------:R-:W-:Y:S01]  /*117e0*/  IMAD R12, R9, 0x2, R18 ;  /* 0x00000002090c7824 */ /* 0x000fe200078e0212 */
[----:B------:R-:W-:Y:S02]  /*117f0*/  SHF.R.U32.HI R66, RZ, 0x10, R67 ;  /* 0x00000010ff427819 */ /* 0x000fe40000011643 */
[----:B------:R-:W-:Y:S02]  /*11800*/  SHF.R.U32.HI R50, RZ, 0x10, R51 ;  /* 0x00000010ff327819 */ /* 0x000fe40000011633 */
[----:B------:R-:W1:Y:S01]  /*11810*/  LDS.128 R8, [R12+0xc400] ;  /* 0x00c400000c087984 */ /* 0x000e620000000c00 */
[----:B------:R-:W-:Y:S01]  /*11820*/  SHF.R.U64 R35, R48, 0x10, R49 ;  /* 0x0000001030237819 */ /* 0x000fe20000001231 */
[----:B0-----:R-:W-:-:S02]  /*11830*/  HADD2.F32 R13, -RZ, R5.H0_H0 ;  /* 0x20000005ff0d7230 */ /* 0x001fc40000004100 */
[----:B------:R-:W-:Y:S02]  /*11840*/  HADD2.F32 R14, -RZ, R5.H1_H1 ;  /* 0x30000005ff0e7230 */ /* 0x000fe40000004100 */
[----:B------:R-:W-:Y:S02]  /*11850*/  HADD2.F32 R5, -RZ, R4.H0_H0 ;  /* 0x20000004ff057230 */ /* 0x000fe40000004100 */
[----:B------:R-:W-:Y:S02]  /*11860*/  HADD2.F32 R15, -RZ, R6.H0_H0 ;  /* 0x20000006ff0f7230 */ /* 0x000fe40000004100 */
[--C-:B------:R-:W-:Y:S02]  /*11870*/  HADD2.F32 R24, -RZ, R7.reuse.H0_H0 ;  /* 0x20000007ff187230 */ /* 0x100fe40000004100 */
        /* <DEDUP_REMOVED lines=11> */
[-C--:B------:R-:W-:Y:S01]  /*11930*/  FMUL.FTZ R13, R26, R25.reuse ;  /* 0x000000191a0d7220 */ /* 0x080fe20000410000 */
[----:B------:R-:W-:Y:S02]  /*11940*/  HADD2.F32 R27, -RZ, R10.H0_H0 ;  /* 0x2000000aff1b7230 */ /* 0x000fe40000004100 */
[C---:B------:R-:W-:Y:S01]  /*11950*/  FFMA.FTZ R31, R14.reuse, R25, -R31 ;  /* 0x000000190e1f7223 */ /* 0x040fe2000001081f */
[C---:B------:R-:W-:Y:S01]  /*11960*/  FMUL.FTZ R0, R9.reuse, R30 ;  /* 0x0000001e09007220 */ /* 0x040fe20000410000 */
[----:B------:R-:W-:Y:S02]  /*11970*/  HADD2.F32 R26, -RZ, R3.H0_H0 ;  /* 0x20000003ff1a7230 */ /* 0x000fe40000004100 */
[-C--:B------:R-:W-:Y:S01]  /*11980*/  FMUL.FTZ R9, R9, R20.reuse ;  /* 0x0000001409097220 */ /* 0x080fe20000410000 */
[----:B------:R-:W-:Y:S02]  /*11990*/  HADD2.F32 R28, -RZ, R11.H0_H0 ;  /* 0x2000000bff1c7230 */ /* 0x000fe40000004100 */
[----:B------:R-:W-:Y:S01]  /*119a0*/  FFMA.FTZ R20, R5, R20, -R0 ;  /* 0x0000001405147223 */ /* 0x000fe20000010800 */
[----:B------:R-:W-:Y:S01]  /*119b0*/  FFMA.FTZ R29, R14, R29, R13 ;  /* 0x0000001d0e1d7223 */ /* 0x000fe2000001000d */
[----:B------:R-:W-:-:S02]  /*119c0*/  HADD2.F32 R0, -RZ, R21.H0_H0 ;  /* 0x20000015ff007230 */ /* 0x000fc40000004100 */
[----:B------:R-:W-:Y:S01]  /*119d0*/  FMUL.FTZ R14, R27, R26 ;  /* 0x0000001a1b0e7220 */ /* 0x000fe20000410000 */
[----:B------:R-:W-:Y:S02]  /*119e0*/  HADD2.F32 R3, -RZ, R3.H1_H1 ;  /* 0x30000003ff037230 */ /* 0x000fe40000004100 */
[----:B------:R-:W-:Y:S01]  /*119f0*/  FFMA.FTZ R30, R5, R30, R9 ;  /* 0x0000001e051e7223 */ /* 0x000fe20000010009 */
[----:B------:R-:W-:Y:S02]  /*11a00*/  HADD2.F32 R21, -RZ, R21.H1_H1 ;  /* 0x30000015ff157230 */ /* 0x000fe40000004100 */
[-C--:B------:R-:W-:Y:S01]  /*11a10*/  FMUL.FTZ R32, R27, R0.reuse ;  /* 0x000000001b207220 */ /* 0x080fe20000410000 */
[----:B------:R-:W-:Y:S01]  /*11a20*/  FFMA.FTZ R25, R15, R0, -R14 ;  /* 0x000000000f197223 */ /* 0x000fe2000001080e */
[C---:B------:R-:W-:Y:S01]  /*11a30*/  FMUL.FTZ R5, R28.reuse, R3 ;  /* 0x000000031c057220 */ /* 0x040fe20000410000 */
[----:B------:R-:W-:Y:S02]  /*11a40*/  HADD2.F32 R11, -RZ, R11.H1_H1 ;  /* 0x3000000bff0b7230 */ /* 0x000fe40000004100 */
[----:B------:R-:W-:Y:S01]  /*11a50*/  FMUL.FTZ R28, R28, R21 ;  /* 0x000000151c1c7220 */ /* 0x000fe20000410000 */
[----:B------:R-:W-:-:S02]  /*11a60*/  HADD2.F32 R14, -RZ, R50.H0_H0 ;  /* 0x20000032ff0e7230 */ /* 0x000fc40000004100 */
[----:B------:R-:W-:Y:S01]  /*11a70*/  FFMA.FTZ R32, R15, R26, R32 ;  /* 0x0000001a0f207223 */ /* 0x000fe20000010020 */
[----:B------:R-:W-:Y:S02]  /*11a80*/  HADD2.F32 R0, -RZ, R66.H0_H0 ;  /* 0x20000042ff007230 */ /* 0x000fe40000004100 */
[C---:B------:R-:W-:Y:S01]  /*11a90*/  FFMA.FTZ R21, R24.reuse, R21, -R5 ;  /* 0x0000001518157223 */ /* 0x040fe20000010805 */
[----:B------:R-:W-:Y:S01]  /*11aa0*/  FFMA.FTZ R28, R24, R3, R28 ;  /* 0x00000003181c7223 */ /* 0x000fe2000001001c */
[C---:B------:R-:W-:Y:S01]  /*11ab0*/  FMUL.FTZ R26, R11.reuse, R14 ;  /* 0x0000000e0b1a7220 */ /* 0x040fe20000410000 */
[----:B------:R-:W-:Y:S02]  /*11ac0*/  HADD2.F32 R8, -RZ, R8.H1_H1 ;  /* 0x30000008ff087230 */ /* 0x000fe40000004100 */
[-C--:B------:R-:W-:Y:S01]  /*11ad0*/  FMUL.FTZ R24, R11, R0.reuse ;  /* 0x000000000b187220 */ /* 0x080fe20000410000 */
[----:B------:R-:W-:Y:S02]  /*11ae0*/  HADD2.F32 R10, -RZ, R10.H1_H1 ;  /* 0x3000000aff0a7230 */ /* 0x000fe40000004100 */
[----:B------:R-:W-:Y:S01]  /*11af0*/  FFMA.FTZ R26, R7, R0, -R26 ;  /* 0x00000000071a7223 */ /* 0x000fe2000001081a */
[----:B------:R-:W-:-:S02]  /*11b00*/  HADD2.F32 R9, -RZ, R35.H0_H0 ;  /* 0x20000023ff097230 */ /* 0x000fc40000004100 */
[----:B------:R-:W-:Y:S01]  /*11b10*/  FFMA.FTZ R27, R7, R14, R24 ;  /* 0x0000000e071b7223 */ /* 0x000fe20000010018 */
[----:B------:R-:W-:Y:S02]  /*11b20*/  HADD2.F32 R11, -RZ, R33.H0_H0 ;  /* 0x20000021ff0b7230 */ /* 0x000fe40000004100 */
[----:B------:R-:W-:Y:S02]  /*11b30*/  HADD2.F32 R3, -RZ, R38.H0_H0 ;  /* 0x20000026ff037230 */ /* 0x000fe40000004100 */
[----:B------:R-:W-:Y:S01]  /*11b40*/  FMUL.FTZ R7, R8, R9 ;  /* 0x0000000908077220 */ /* 0x000fe20000410000 */
[----:B------:R-:W-:Y:S02]  /*11b50*/  HADD2.F32 R5, -RZ, R37.H0_H0 ;  /* 0x20000025ff057230 */ /* 0x000fe40000004100 */
[----:B------:R-:W-:Y:S01]  /*11b60*/  FMUL.FTZ R15, R10, R11 ;  /* 0x0000000b0a0f7220 */ /* 0x000fe20000410000 */
[----:B------:R-:W-:Y:S02]  /*11b70*/  HADD2.F32 R4, -RZ, R4.H1_H1 ;  /* 0x30000004ff047230 */ /* 0x000fe40000004100 */
[----:B------:R-:W-:Y:S01]  /*11b80*/  FMUL.FTZ R8, R8, R3 ;  /* 0x0000000308087220 */ /* 0x000fe20000410000 */
[----:B------:R-:W-:-:S02]  /*11b90*/  HADD2.F32 R6, -RZ, R6.H1_H1 ;  /* 0x30000006ff067230 */ /* 0x000fc40000004100 */
        /* <DEDUP_REMOVED lines=15> */
.L_x_1478:
[----:B------:R-:W-:Y:S05]  /*11c90*/  BSYNC B0 ;  /* 0x0000000000007941 */ /* 0x000fea0003800000 */
.L_x_1450:
        /* <DEDUP_REMOVED lines=8> */
.L_x_1448:
[----:B------:R-:W-:-:S06]  /*11d20*/  ULOP3.LUT UR4, UR60, 0x1, URZ, 0xfc, !UPT ;  /* 0x000000013c047892 */ /* 0x000fcc000f8efc3f */
[----:B------:R-:W-:-:S05]  /*11d30*/  IMAD.U32 R0, RZ, RZ, UR4 ;  /* 0x00000004ff007e24 */ /* 0x000fca000f8e00ff */
[----:B------:R-:W-:-:S13]  /*11d40*/  ISETP.NE.AND P0, PT, R0, 0x3, PT ;  /* 0x000000030000780c */ /* 0x000fda0003f05270 */
[----:B------:R-:W-:Y:S05]  /*11d50*/  @!P0 BRA `(.L_x_1513) ;  /* 0x0000000000048947 */ /* 0x000fea0003800000 */
[----:B------:R-:W-:Y:S01]  /*11d60*/  BPT.TRAP 0x1 ;  /* 0x000000040000795c */ /* 0x000fe20000300000 */
.L_x_1513:
[----:B01----:R-:W-:Y:S01]  /*11d70*/  IMAD R3, R160, 0x8, R18 ;  /* 0x00000008a0037824 */ /* 0x003fe200078e0212 */
[----:B------:R-:W-:-:S04]  /*11d80*/  SHF.L.U32 R0, R161, 0x1f, RZ ;  /* 0x0000001fa1007819 */ /* 0x000fc800000006ff */
[----:B------:R0:W1:Y:S01]  /*11d90*/  SYNCS.PHASECHK.TRANS64.TRYWAIT P2, [R3+URZ+0x2a830], R0 ;  /* 0x02a83000030075a7 */ /* 0x000062000804017f */
[----:B------:R-:W-:Y:S05]  /*11da0*/  @!P0 BRA `(.L_x_1514) ;  /* 0x0000000000048947 */ /* 0x000fea0003800000 */
[----:B------:R-:W-:Y:S01]  /*11db0*/  BPT.TRAP 0x1 ;  /* 0x000000040000795c */ /* 0x000fe20000300000 */
.L_x_1514:
[----:B--234-:R-:W2:Y:S02]  /*11dc0*/  S2R R4, SR_TID.X ;  /* 0x0000000000047919 */ /* 0x01cea40000002100 */
[----:B--2---:R-:W-:-:S04]  /*11dd0*/  LOP3.LUT R4, R4, 0x7f, RZ, 0xc0, !PT ;  /* 0x0000007f04047812 */ /* 0x004fc800078ec0ff */
[----:B------:R-:W-:Y:S01]  /*11de0*/  ISETP.NE.AND P1, PT, R4, RZ, PT ;  /* 0x000000ff0400720c */ /* 0x000fe20003f25270 */
[----:B-1----:R-:W-:-:S12]  /*11df0*/  @P2 BRA `(.L_x_1515) ;  /* 0x0000000000082947 */ /* 0x002fd80003800000 */
[----:B------:R-:W1:Y:S02]  /*11e00*/  SYNCS.PHASECHK.TRANS64.TRYWAIT P2, [R3+URZ+0x2a830], R0 ;  /* 0x02a83000030075a7 */ /* 0x000e64000804017f */
[----:B-1----:R-:W-:Y:S05]  /*11e10*/  @!P2 BRA `(.L_x_1516) ;  /* 0x0000015000d0a947 */ /* 0x002fea0003800000 */
.L_x_1515:
[----:B------:R-:W-:Y:S05]  /*11e20*/  WARPSYNC.ALL ;  /* 0x0000000000007948 */ /* 0x000fea0003800000 */
[----:B01----:R-:W-:Y:S01]  /*11e30*/  VIADD R0, R18, 0x18400 ;  /* 0x0001840012007836 */ /* 0x003fe20000000000 */
        /* <DEDUP_REMOVED lines=14> */
[----:B------:R-:W0:Y:S03]  /*11f20*/  LDC.64 R12, c[0x0][0x9e0] ;  /* 0x00027800ff0c7b82 */ /* 0x000e260000000a00 */
[----:B------:R-:W-:Y:S01]  /*11f30*/  IMAD R4, R160, 0x900, R8 ;  /* 0x00000900a0047824 */ /* 0x000fe200078e0208 */
[----:B------:R-:W-:-:S02]  /*11f40*/  UIADD3 UR5, UR4, 0x2, URZ ;  /* 0x0000000204057890 */ /* 0x000fc4000fffe03f */
[----:B------:R-:W-:Y:S01]  /*11f50*/  UMOV UR8, UR4 ;  /* 0x0000000400087c82 */ /* 0x000fe20008000000 */
[C---:B------:R-:W-:Y:S01]  /*11f60*/  VIADD R6, R4.reuse, 0x2 ;  /* 0x0000000204067836 */ /* 0x040fe20000000000 */
[----:B------:R-:W-:Y:S01]  /*11f70*/  R2UR UR10, R4 ;  /* 0x00000000040a72ca */ /* 0x000fe200000e0000 */
[----:B------:R-:W-:-:S05]  /*11f80*/  IMAD.U32 R10, RZ, RZ, UR8 ;  /* 0x00000008ff0a7e24 */ /* 0x000fca000f8e00ff */
[----:B------:R1:W-:Y:S07]  /*11f90*/  STL.64 [R1+0x38], R10 ;  /* 0x0000380a01007387 */ /* 0x0003ee0000100a00 */
[----:B------:R-:W-:Y:S01]  /*11fa0*/  HGMMA.64x96x16.F32 R24, gdesc[UR8], RZ, !UPT, gsb0 ;  /* 0x01600000081879f0 */ /* 0x000fe2000c0008ff */
[----:B------:R-:W-:Y:S01]  /*11fb0*/  R2UR UR10, R6 ;  /* 0x00000000060a72ca */ /* 0x000fe200000e0000 */
[----:B------:R-:W-:Y:S01]  /*11fc0*/  UMOV UR8, UR5 ;  /* 0x0000000500087c82 */ /* 0x000fe20008000000 */
[----:B------:R-:W-:Y:S01]  /*11fd0*/  R2UR UR11, R7 ;  /* 0x00000000070b72ca */ /* 0x000fe200000e0000 */
[----:B------:R-:W-:Y:S01]  /*11fe0*/  UMOV UR9, 0x40000040 ;  /* 0x4000004000097882 */ /* 0x000fe20000000000 */
[----:B------:R-:W-:Y:S01]  /*11ff0*/  VIADD R6, R4, 0x4 ;  /* 0x0000000404067836 */ /* 0x000fe20000000000 */
[----:B------:R-:W-:Y:S01]  /*12000*/  UIADD3 UR5, UR4, 0x4, URZ ;  /* 0x0000000404057890 */ /* 0x000fe2000fffe03f */
[----:B------:R-:W-:Y:S01]  /*12010*/  IMAD.MOV.U32 R7, RZ, RZ, 0x40000040 ;  /* 0x40000040ff077424 */ /* 0x000fe200078e00ff */
[----:B-1----:R-:W-:Y:S01]  /*12020*/  MOV R11, UR9 ;  /* 0x00000009000b7c02 */ /* 0x002fe20008000f00 */
[----:B------:R-:W-:-:S05]  /*12030*/  IMAD.U32 R10, RZ, RZ, UR8 ;  /* 0x00000008ff0a7e24 */ /* 0x000fca000f8e00ff */
[----:B------:R1:W-:Y:S01]  /*12040*/  STL.64 [R1+0x30], R10 ;  /* 0x0000300a01007387 */ /* 0x0003e20000100a00 */
[----:B------:R-:W-:Y:S02]  /*12050*/  WARPGROUP.DEPBAR.LE gsb0, 0x0 ;  /* 0x00008000000079c5 */ /* 0x000fe40000010000 */
[----:B------:R-:W-:-:S06]  /*12060*/  WARPGROUP.ARRIVE ;  /* 0x00000000000079c5 */ /* 0x000fcc0000000000 */
[----:B------:R-:W-:Y:S01]  /*12070*/  HGMMA.64x96x16.F32 R24, gdesc[UR8], R24, gsb0 ;  /* 0x01600000081879f0 */ /* 0x000fe20008000818 */
[----:B------:R-:W-:Y:S01]  /*12080*/  R2UR UR10, R6 ;  /* 0x00000000060a72ca */ /* 0x000fe200000e0000 */
[----:B------:R-:W-:Y:S01]  /*12090*/  UMOV UR8, UR5 ;  /* 0x0000000500087c82 */ /* 0x000fe20008000000 */
[----:B------:R-:W-:Y:S01]  /*120a0*/  R2UR UR11, R7 ;  /* 0x00000000070b72ca */ /* 0x000fe200000e0000 */
[----:B------:R-:W-:Y:S01]  /*120b0*/  UMOV UR9, 0x40000040 ;  /* 0x4000004000097882 */ /* 0x000fe20000000000 */
[----:B------:R-:W-:Y:S01]  /*120c0*/  VIADD R6, R4, 0x6 ;  /* 0x0000000604067836 */ /* 0x000fe20000000000 */
[----:B------:R-:W-:Y:S01]  /*120d0*/  MOV R7, 0x40000040 ;  /* 0x4000004000077802 */ /* 0x000fe20000000f00 */
[----:B------:R-:W-:Y:S01]  /*120e0*/  UIADD3 UR5, UR4, 0x6, URZ ;  /* 0x0000000604057890 */ /* 0x000fe2000fffe03f */
[----:B-1----:R-:W-:Y:S02]  /*120f0*/  IMAD.U32 R10, RZ, RZ, UR8 ;  /* 0x00000008ff0a7e24 */ /* 0x002fe4000f8e00ff */
        /* <DEDUP_REMOVED lines=10> */
[----:B------:R-:W-:Y:S01]  /*121a0*/  UIADD3 UR5, UR4, 0x400, URZ ;  /* 0x0000040004057890 */ /* 0x000fe2000fffe03f */
[----:B------:R-:W-:Y:S02]  /*121b0*/  IMAD.MOV.U32 R7, RZ, RZ, 0x40000040 ;  /* 0x40000040ff077424 */ /* 0x000fe400078e00ff */
        /* <DEDUP_REMOVED lines=27> */
[----:B------:R-:W-:Y:S01]  /*12370*/  IMAD.U32 R11, RZ, RZ, UR9 ;  /* 0x00000009ff0b7e24 */ /* 0x000fe2000f8e00ff */
[----:B------:R-:W-:-:S02]  /*12380*/  UIADD3 UR52, UR4, 0x406, URZ ;  /* 0x0000040604347890 */ /* 0x000fc4000fffe03f */
[----:B------:R-:W-:Y:S02]  /*12390*/  UIADD3 UR48, UR4, 0x800, URZ ;  /* 0x0000080004307890 */ /* 0x000fe4000fffe03f */
[----:B------:R1:W-:Y:S04]  /*123a0*/  STL.64 [R1+0x10], R10 ;  /* 0x0000100a01007387 */ /* 0x0003e80000100a00 */
[----:B------:R-:W2:Y:S01]  /*123b0*/  LDL.LU R14, [R1+0x8] ;  /* 0x00000800010e7983 */ /* 0x000ea20000300800 */
[----:B------:R-:W-:Y:S02]  /*123c0*/  WARPGROUP.DEPBAR.LE gsb0, 0x0 ;  /* 0x00008000000079c5 */ /* 0x000fe40000010000 */
[----:B------:R-:W-:-:S06]  /*123d0*/  WARPGROUP.ARRIVE ;  /* 0x00000000000079c5 */ /* 0x000fcc0000000000 */
[----:B------:R-:W-:Y:S01]  /*123e0*/  HGMMA.64x96x16.F32 R24, gdesc[UR8], R24, gsb0 ;  /* 0x01600000081879f0 */ /* 0x000fe20008000818 */
[----:B------:R-:W-:Y:S01]  /*123f0*/  R2UR UR10, R6 ;  /* 0x00000000060a72ca */ /* 0x000fe200000e0000 */
[----:B------:R-:W-:Y:S01]  /*12400*/  UMOV UR8, UR5 ;  /* 0x0000000500087c82 */ /* 0x000fe20008000000 */
[----:B------:R-:W-:Y:S01]  /*12410*/  R2UR UR11, R7 ;  /* 0x00000000070b72ca */ /* 0x000fe200000e0000 */
[----:B------:R-:W-:Y:S01]  /*12420*/  UMOV UR9, 0x40000040 ;  /* 0x4000004000097882 */ /* 0x000fe20000000000 */
[----:B------:R-:W-:Y:S02]  /*12430*/  VIADD R6, R4, 0x306 ;  /* 0x0000030604067836 */ /* 0x000fe40000000000 */
[----:B------:R-:W-:Y:S01]  /*12440*/  IMAD.MOV.U32 R7, RZ, RZ, 0x40000040 ;  /* 0x40000040ff077424 */ /* 0x000fe200078e00ff */
[----:B------:R-:W-:Y:S02]  /*12450*/  UIADD3 UR44, UR4, 0x802, URZ ;  /* 0x00000802042c7890 */ /* 0x000fe4000fffe03f */
[----:B------:R-:W-:Y:S01]  /*12460*/  UIADD3 UR40, UR4, 0x804, URZ ;  /* 0x0000080404287890 */ /* 0x000fe2000fffe03f */
[----:B------:R-:W-:-:S02]  /*12470*/  WARPGROUP.DEPBAR.LE gsb0, 0x0 ;  /* 0x00008000000079c5 */ /* 0x000fc40000010000 */
[----:B------:R-:W-:Y:S01]  /*12480*/  WARPGROUP.ARRIVE ;  /* 0x00000000000079c5 */ /* 0x000fe20000000000 */
[----:B------:R-:W-:Y:S01]  /*12490*/  UMOV UR41, 0x40000040 ;  /* 0x4000004000297882 */ /* 0x000fe20000000000 */
[----:B------:R-:W-:Y:S01]  /*124a0*/  MOV R5, 0x40000040 ;  /* 0x4000004000057802 */ /* 0x000fe20000000f00 */
[----:B------:R-:W-:Y:S01]  /*124b0*/  UIADD3 UR36, UR4, 0x806, URZ ;  /* 0x0000080604247890 */ /* 0x000fe2000fffe03f */
[----:B------:R-:W-:Y:S02]  /*124c0*/  UMOV UR37, 0x40000040 ;  /* 0x4000004000257882 */ /* 0x000fe40000000000 */
[----:B------:R-:W-:Y:S01]  /*124d0*/  HGMMA.64x96x16.F32 R24, gdesc[UR8], R24, gsb0 ;  /* 0x01600000081879f0 */ /* 0x000fe20008000818 */
[----:B------:R-:W-:Y:S01]  /*124e0*/  R2UR UR54, R6 ;  /* 0x00000000063672ca */ /* 0x000fe200000e0000 */
[----:B-1----:R-:W-:Y:S01]  /*124f0*/  IMAD.U32 R10, RZ, RZ, UR8 ;  /* 0x00000008ff0a7e24 */ /* 0x002fe2000f8e00ff */
[----:B------:R-:W-:Y:S01]  /*12500*/  R2UR UR55, R7 ;  /* 0x00000000073772ca */ /* 0x000fe200000e0000 */
[----:B------:R-:W-:Y:S01]  /*12510*/  VIADD R6, R4, 0x600 ;  /* 0x0000060004067836 */ /* 0x000fe20000000000 */
[----:B------:R-:W-:Y:S01]  /*12520*/  MOV R7, 0x40000040 ;  /* 0x4000004000077802 */ /* 0x000fe20000000f00 */
[----:B------:R-:W-:Y:S01]  /*12530*/  IMAD.U32 R11, RZ, RZ, UR9 ;  /* 0x00000009ff0b7e24 */ /* 0x000fe2000f8e00ff */
[----:B------:R-:W-:Y:S01]  /*12540*/  R2UR UR39, R5 ;  /* 0x00000000052772ca */ /* 0x000fe200000e0000 */
[----:B------:R-:W-:Y:S01]  /*12550*/  @!P1 VIADD R0, R3, 0x2a840 ;  /* 0x0002a84003009836 */ /* 0x000fe20000000000 */
[----:B------:R-:W-:Y:S01]  /*12560*/  R2UR UR50, R6 ;  /* 0x00000000063272ca */ /* 0x000fe200000e0000 */
[----:B------:R-:W-:Y:S01]  /*12570*/  ULDC UR4, c[0x0][0x9dc] ;  /* 0x0002770000047ab9 */ /* 0x000fe20000000800 */
[----:B------:R-:W-:-:S02]  /*12580*/  WARPGROUP.DEPBAR.LE gsb0, 0x0 ;  /* 0x00008000000079c5 */ /* 0x000fc40000010000 */
[----:B------:R-:W-:-:S06]  /*12590*/  WARPGROUP.ARRIVE ;  /* 0x00000000000079c5 */ /* 0x000fcc0000000000 */
[----:B------:R-:W-:Y:S01]  /*125a0*/  HGMMA.64x96x16.F32 R24, gdesc[UR52], R24, gsb0 ;  /* 0x01600000341879f0 */ /* 0x000fe20008000818 */
[----:B------:R-:W-:Y:S01]  /*125b0*/  R2UR UR51, R7 ;  /* 0x00000000073372ca */ /* 0x000fe200000e0000 */
[----:B------:R-:W-:Y:S02]  /*125c0*/  VIADD R6, R4, 0x602 ;  /* 0x0000060204067836 */ /* 0x000fe40000000000 */
[----:B------:R-:W-:-:S03]  /*125d0*/  IMAD.MOV.U32 R7, RZ, RZ, 0x40000040 ;  /* 0x40000040ff077424 */ /* 0x000fc600078e00ff */
[----:B------:R-:W-:Y:S02]  /*125e0*/  R2UR UR46, R6 ;  /* 0x00000000062e72ca */ /* 0x000fe400000e0000 */
[----:B------:R-:W-:Y:S01]  /*125f0*/  R2UR UR47, R7 ;  /* 0x00000000072f72ca */ /* 0x000fe200000e0000 */
[----:B------:R-:W-:Y:S02]  /*12600*/  WARPGROUP.DEPBAR.LE gsb0, 0x0 ;  /* 0x00008000000079c5 */ /* 0x000fe40000010000 */
[----:B------:R-:W-:-:S06]  /*12610*/  WARPGROUP.ARRIVE ;  /* 0x00000000000079c5 */ /* 0x000fcc0000000000 */
[----:B------:R-:W-:Y:S01]  /*12620*/  HGMMA.64x96x16.F32 R24, gdesc[UR48], R24, gsb0 ;  /* 0x01600000301879f0 */ /* 0x000fe20008000818 */
[----:B------:R-:W-:Y:S02]  /*12630*/  VIADD R6, R4, 0x604 ;  /* 0x0000060404067836 */ /* 0x000fe40000000000 */
[----:B------:R-:W-:-:S03]  /*12640*/  IMAD.MOV.U32 R7, RZ, RZ, 0x40000040 ;  /* 0x40000040ff077424 */ /* 0x000fc600078e00ff */
[----:B------:R-:W-:Y:S02]  /*12650*/  R2UR UR42, R6 ;  /* 0x00000000062a72ca */ /* 0x000fe400000e0000 */
[----:B------:R-:W-:Y:S01]  /*12660*/  R2UR UR43, R7 ;  /* 0x00000000072b72ca */ /* 0x000fe200000e0000 */
[----:B------:R-:W-:Y:S02]  /*12670*/  WARPGROUP.DEPBAR.LE gsb0, 0x0 ;  /* 0x00008000000079c5 */ /* 0x000fe40000010000 */
[----:B------:R-:W-:-:S06]  /*12680*/  WARPGROUP.ARRIVE ;  /* 0x00000000000079c5 */ /* 0x000fcc0000000000 */
[----:B------:R-:W-:Y:S01]  /*12690*/  HGMMA.64x96x16.F32 R24, gdesc[UR44], R24, gsb0 ;  /* 0x016000002c1879f0 */ /* 0x000fe20008000818 */
[----:B------:R-:W-:-:S05]  /*126a0*/  VIADD R4, R4, 0x606 ;  /* 0x0000060604047836 */ /* 0x000fca0000000000 */
[----:B------:R-:W-:Y:S01]  /*126b0*/  R2UR UR38, R4 ;  /* 0x00000000042672ca */ /* 0x000fe200000e0000 */
[----:B------:R-:W-:Y:S02]  /*126c0*/  WARPGROUP.DEPBAR.LE gsb0, 0x0 ;  /* 0x00008000000079c5 */ /* 0x000fe40000010000 */
[----:B------:R-:W-:-:S06]  /*126d0*/  WARPGROUP.ARRIVE ;  /* 0x00000000000079c5 */ /* 0x000fcc0000000000 */
[----:B------:R-:W-:Y:S01]  /*126e0*/  HGMMA.64x96x16.F32 R24, gdesc[UR40], R24, gsb0 ;  /* 0x01600000281879f0 */ /* 0x000fe20008000818 */
[----:B0-----:R-:W-:Y:S01]  /*126f0*/  ISETP.GE.AND P2, PT, R13, 0x1, PT ;  /* 0x000000010d00780c */ /* 0x001fe20003f46270 */
[----:B------:R-:W-:Y:S01]  /*12700*/  IMAD.MOV.U32 R5, RZ, RZ, -0x60 ;  /* 0xffffffa0ff057424 */ /* 0x000fe200078e00ff */
[----:B--2---:R-:W-:-:S03]  /*12710*/  LOP3.LUT R14, R14, 0xffefffff, RZ, 0xc0, !PT ;  /* 0xffefffff0e0e7812 */ /* 0x004fc600078ec0ff */
[----:B------:R-:W-:Y:S01]  /*12720*/  IMAD R74, R2, R5, 0x60 ;  /* 0x00000060024a7424 */ /* 0x000fe200078e0205 */
[----:B------:R0:W-:Y:S01]  /*12730*/  STL.64 [R1], R10 ;  /* 0x0000000a01007387 */ /* 0x0001e20000100a00 */
[----:B------:R-:W-:Y:S02]  /*12740*/  WARPGROUP.DEPBAR.LE gsb0, 0x0 ;  /* 0x00008000000079c5 */ /* 0x000fe40000010000 */
[----:B------:R-:W-:-:S06]  /*12750*/  WARPGROUP.ARRIVE ;  /* 0x00000000000079c5 */ /* 0x000fcc0000000000 */
[----:B------:R-:W-:Y:S01]  /*12760*/  HGMMA.64x96x16.F32 R24, gdesc[UR36], R24, gsb0 ;  /* 0x01600000241879f0 */ /* 0x000fe20008000818 */
[----:B------:R-:W-:Y:S01]  /*12770*/  @P2 LOP3.LUT R14, R14, 0x100000, RZ, 0xfc, !PT ;  /* 0x001000000e0e2812 */ /* 0x000fe200078efcff */
[----:B------:R-:W-:Y:S01]  /*12780*/  IMAD.IADD R3, R163, 0x1, R74 ;  /* 0x00000001a3037824 */ /* 0x000fe200078e024a */
[----:B------:R-:W-:-:S03]  /*12790*/  @!P1 PRMT R0, RZ, 0x654, R0 ;  /* 0x00000654ff009816 */ /* 0x000fc60000000000 */
[----:B------:R1:W-:Y:S01]  /*127a0*/  STL [R1+0x8], R14 ;  /* 0x0000080e01007387 */ /* 0x0003e20000100800 */
[----:B------:R-:W-:Y:S02]  /*127b0*/  IMAD.U32 R9, RZ, RZ, UR4 ;  /* 0x00000004ff097e24 */ /* 0x000fe4000f8e00ff */
[----:B0-----:R-:W-:Y:S02]  /*127c0*/  IMAD R10, R169, 0x80, R179 ;  /* 0x00000080a90a7824 */ /* 0x001fe400078e02b3 */
[C-C-:B------:R-:W-:Y:S02]  /*127d0*/  IMAD R7, R173.reuse, -0x2, R3.reuse ;  /* 0xfffffffead077824 */ /* 0x140fe400078e0203 */
[----:B------:R-:W-:Y:S01]  /*127e0*/  IMAD R76, R173, -0x2, R74 ;  /* 0xfffffffead4c7824 */ /* 0x000fe200078e024a */
[----:B------:R-:W-:Y:S02]  /*127f0*/  WARPGROUP.DEPBAR.LE gsb0, 0x0 ;  /* 0x00008000000079c5 */ /* 0x000fe40000010000 */
[----:B------:R0:W-:Y:S02]  /*12800*/  @!P1 SYNCS.ARRIVE.TRANS64.RED.A1T0 RZ, [R0+URZ], RZ ;  /* 0x000000ff00ff99a7 */ /* 0x0001e4000810043f */
[----:B0-----:R-:W-:-:S05]  /*12810*/  IADD3 R0, -R164, 0x1, R3 ;  /* 0x00000001a4007810 */ /* 0x001fca0007ffe103 */
[----:B------:R-:W-:Y:S01]  /*12820*/  IMAD R5, R173, -0x2, R0 ;  /* 0xfffffffead057824 */ /* 0x000fe200078e0200 */
[----:B------:R-:W-:-:S03]  /*12830*/  LOP3.LUT R0, RZ, R9, RZ, 0x33, !PT ;  /* 0x00000009ff007212 */ /* 0x000fc600078e33ff */
[C---:B------:R-:W-:Y:S01]  /*12840*/  IMAD.IADD R11, R5.reuse, 0x1, R12 ;  /* 0x00000001050b7824 */ /* 0x040fe200078e020c */
[----:B------:R-:W-:-:S04]  /*12850*/  IADD3 R15, R5, R0, RZ ;  /* 0x00000000050f7210 */ /* 0x000fc80007ffe0ff */
[----:B------:R-:W-:Y:S01]  /*12860*/  VIADDMNMX R72, R10, R11, R7, PT ;  /* 0x0000000b0a487246 */ /* 0x000fe20003800107 */
[----:B------:R-:W-:Y:S01]  /*12870*/  IMAD.IADD R3, R15, 0x1, R10 ;  /* 0x000000010f037824 */ /* 0x000fe200078e020a */
[----:B-1----:R-:W-:Y:S06]  /*12880*/  @!P2 BRA `(.L_x_1517) ;  /* 0x00000000004ca947 */ /* 0x002fec0003800000 */
        /* <DEDUP_REMOVED lines=11> */
.L_x_1519:
[----:B------:R-:W-:-:S13]  /*12940*/  ISETP.NE.AND P2, PT, R13, 0x1, PT ;  /* 0x000000010d00780c */ /* 0x000fda0003f45270 */
[----:B------:R-:W0:Y:S02]  /*12950*/  @P2 LDC.64 R4, c[0x0][0x9e8] ;  /* 0x00027a00ff042b82 */ /* 0x000e240000000a00 */
[----:B0-----:R-:W-:-:S05]  /*12960*/  @P2 IMAD.HI.U32 R4, R0, R4, RZ ;  /* 0x0000000400042227 */ /* 0x001fca00078e00ff */
[----:B------:R-:W-:-:S07]  /*12970*/  @P2 SHF.R.U32.HI R0, RZ, R5, R4 ;  /* 0x00000005ff002219 */ /* 0x000fce0000011604 */
.L_x_1520:
[----:B------:R-:W-:Y:S05]  /*12980*/  BSYNC B0 ;  /* 0x0000000000007941 */ /* 0x000fea0003800000 */
.L_x_1518:
[----:B------:R-:W-:-:S05]  /*12990*/  IMAD R0, R0, R13, R76 ;  /* 0x0000000d00007224 */ /* 0x000fca00078e024c */
[----:B------:R-:W-:Y:S02]  /*129a0*/  VIMNMX R3, R3, R0, !PT ;  /* 0x0000000003037248 */ /* 0x000fe40007fe0100 */
[----:B------:R-:W-:-:S07]  /*129b0*/  VIADDMNMX R72, R0, R13, R72, PT ;  /* 0x0000000d00487246 */ /* 0x000fce0003800148 */
.L_x_1517:
[----:B------:R-:W-:Y:S01]  /*129c0*/  ISETP.GE.AND P3, PT, R74, 0x9, PT ;  /* 0x000000094a00780c */ /* 0x000fe20003f66270 */
[----:B------:R-:W-:Y:S01]  /*129d0*/  VIADD R96, R10, 0x8 ;  /* 0x000000080a607836 */ /* 0x000fe20000000000 */
[----:B------:R-:W-:Y:S02]  /*129e0*/  ISETP.GE.AND P2, PT, R74, 0x2, PT ;  /* 0x000000024a00780c */ /* 0x000fe40003f46270 */
[----:B------:R-:W-:Y:S02]  /*129f0*/  P2R R5, PR, RZ, 0x8 ;  /* 0x00000008ff057803 */ /* 0x000fe40000000000 */
[C---:B------:R-:W-:Y:S02]  /*12a00*/  ISETP.GT.AND P3, PT, R3.reuse, 0x8, !P3 ;  /* 0x000000080300780c */ /* 0x040fe40005f64270 */
[----:B------:R-:W-:Y:S02]  /*12a10*/  ISETP.GT.AND P4, PT, R3, 0x1, !P2 ;  /* 0x000000010300780c */ /* 0x000fe40005784270 */
[----:B------:R-:W-:-:S02]  /*12a20*/  ISETP.LT.OR P3, PT, R72, 0x9, P3 ;  /* 0x000000094800780c */ /* 0x000fc40001f61670 */
[----:B------:R-:W-:Y:S02]  /*12a30*/  ISETP.GE.AND P5, PT, R74, 0xa, PT ;  /* 0x0000000a4a00780c */ /* 0x000fe40003fa6270 */
[----:B------:R-:W-:Y:S02]  /*12a40*/  FSEL R100, R28, -INF , !P3 ;  /* 0xff8000001c647808 */ /* 0x000fe40005800000 */
[C---:B------:R-:W-:Y:S02]  /*12a50*/  ISETP.LT.OR P4, PT, R72.reuse, 0x2, P4 ;  /* 0x000000024800780c */ /* 0x040fe40002781670 */
[----:B------:R-:W-:Y:S02]  /*12a60*/  ISETP.GT.AND P3, PT, R3, 0x9, !P5 ;  /* 0x000000090300780c */ /* 0x000fe40006f64270 */
[----:B------:R-:W-:Y:S02]  /*12a70*/  FSEL R102, R25, -INF , !P4 ;  /* 0xff80000019667808 */ /* 0x000fe40006000000 */
        /* <DEDUP_REMOVED lines=13> */
[C---:B------:R-:W-:Y:S02]  /*12b50*/  ISETP.GT.AND P3, PT, R3.reuse, 0x18, !P4 ;  /* 0x000000180300780c */ /* 0x040fe40006764270 */
        /* <DEDUP_REMOVED lines=74> */
[C---:B------:R-:W-:Y:S02]  /*13000*/  ISETP.GE.AND P3, PT, R74.reuse, 0x52, PT ;  /* 0x000000524a00780c */ /* 0x040fe40003f66270 */
[----:B------:R-:W-:Y:S02]  /*13010*/  ISETP.GE.AND P6, PT, R74, 0x1, PT ;  /* 0x000000014a00780c */ /* 0x000fe40003fc6270 */
[----:B------:R-:W-:-:S02]  /*13020*/  ISETP.GT.AND P4, PT, R3, 0x51, !P3 ;  /* 0x000000510300780c */ /* 0x000fc40005f84270 */
[----:B------:R-:W-:Y:S02]  /*13030*/  VIADDMNMX R96, R96, R11, R7, PT ;  /* 0x0000000b60607246 */ /* 0x000fe40003800107 */
[----:B------:R-:W-:Y:S02]  /*13040*/  ISETP.LT.OR P4, PT, R72, 0x52, P4 ;  /* 0x000000524800780c */ /* 0x000fe40002781670 */
[----:B------:R-:W-:Y:S02]  /*13050*/  IADD3 R25, R15, 0x8, R10 ;  /* 0x000000080f197810 */ /* 0x000fe40007ffe00a */
[----:B------:R-:W-:Y:S02]  /*13060*/  FSEL R28, R65, -INF , !P4 ;  /* 0xff800000411c7808 */ /* 0x000fe40006000000 */
[----:B------:R-:W-:-:S04]  /*13070*/  ISETP.GE.AND P4, PT, R74, 0x59, PT ;  /* 0x000000594a00780c */ /* 0x000fc80003f86270 */
[----:B------:R-:W-:-:S04]  /*13080*/  ISETP.GT.AND P5, PT, R3, 0x58, !P4 ;  /* 0x000000580300780c */ /* 0x000fc800067a4270 */
[----:B------:R-:W-:-:S04]  /*13090*/  ISETP.LT.OR P5, PT, R72, 0x59, P5 ;  /* 0x000000594800780c */ /* 0x000fc80002fa1670 */
[----:B------:R-:W-:Y:S02]  /*130a0*/  FSEL R68, R68, -INF , !P5 ;  /* 0xff80000044447808 */ /* 0x000fe40006800000 */
[----:B------:R-:W-:-:S04]  /*130b0*/  ISETP.GT.AND P5, PT, R3, RZ, !P6 ;  /* 0x000000ff0300720c */ /* 0x000fc800077a4270 */
[----:B------:R-:W-:-:S04]  /*130c0*/  ISETP.LT.OR P5, PT, R72, 0x1, P5 ;  /* 0x000000014800780c */ /* 0x000fc80002fa1670 */
[----:B------:R-:W-:Y:S02]  /*130d0*/  FSEL R156, R24, -INF , !P5 ;  /* 0xff800000189c7808 */ /* 0x000fe40006800000 */
[----:B------:R-:W-:-:S04]  /*130e0*/  ISETP.GE.AND P5, PT, R74, 0x5a, PT ;  /* 0x0000005a4a00780c */ /* 0x000fc80003fa6270 */
[----:B------:R-:W-:Y:S02]  /*130f0*/  P2R R65, PR, RZ, 0x20 ;  /* 0x00000020ff417803 */ /* 0x000fe40000000000 */
[----:B------:R-:W-:-:S04]  /*13100*/  ISETP.GT.AND P5, PT, R3, 0x59, !P5 ;  /* 0x000000590300780c */ /* 0x000fc80006fa4270 */
[----:B------:R-:W-:-:S04]  /*13110*/  ISETP.LT.OR P5, PT, R72, 0x5a, P5 ;  /* 0x0000005a4800780c */ /* 0x000fc80002fa1670 */
[----:B------:R-:W-:Y:S02]  /*13120*/  FSEL R24, R69, -INF , !P5 ;  /* 0xff80000045187808 */ /* 0x000fe40006800000 */
[----:B------:R-:W-:-:S13]  /*13130*/  ISETP.GE.AND P5, PT, R13, 0x1, PT ;  /* 0x000000010d00780c */ /* 0x000fda0003fa6270 */
        /* <DEDUP_REMOVED lines=13> */
.L_x_1523:
[----:B------:R-:W-:-:S13]  /*13210*/  ISETP.NE.AND P5, PT, R13, 0x1, PT ;  /* 0x000000010d00780c */ /* 0x000fda0003fa5270 */
[----:B------:R-:W0:Y:S02]  /*13220*/  @P5 LDC.64 R32, c[0x0][0x9e8] ;  /* 0x00027a00ff205b82 */ /* 0x000e240000000a00 */
[----:B0-----:R-:W-:-:S05]  /*13230*/  @P5 IMAD.HI.U32 R32, R3, R32, RZ ;  /* 0x0000002003205227 */ /* 0x001fca00078e00ff */
[----:B------:R-:W-:-:S07]  /*13240*/  @P5 SHF.R.U32.HI R3, RZ, R33, R32 ;  /* 0x00000021ff035219 */ /* 0x000fce0000011620 */
.L_x_1524:
[----:B------:R-:W-:Y:S05]  /*13250*/  BSYNC B0 ;  /* 0x0000000000007941 */ /* 0x000fea0003800000 */
.L_x_1522:
[----:B------:R-:W-:-:S05]  /*13260*/  IMAD R32, R3, R13, R76 ;  /* 0x0000000d03207224 */ /* 0x000fca00078e024c */
[----:B------:R-:W-:Y:S02]  /*13270*/  VIMNMX R25, R25, R32, !PT ;  /* 0x0000002019197248 */ /* 0x000fe40007fe0100 */
[----:B------:R-:W-:-:S07]  /*13280*/  VIADDMNMX R96, R32, R13, R96, PT ;  /* 0x0000000d20607246 */ /* 0x000fce0003800160 */
.L_x_1521:
[----:B------:R-:W-:Y:S01]  /*13290*/  ISETP.GT.AND P2, PT, R25, 0x1, !P2 ;  /* 0x000000011900780c */ /* 0x000fe20005744270 */
[----:B------:R-:W-:Y:S01]  /*132a0*/  ULDC UR4, c[0x0][0x988] ;  /* 0x0002620000047ab9 */ /* 0x000fe20000000800 */
[----:B------:R-:W-:Y:S01]  /*132b0*/  ISETP.NE.AND P5, PT, R36, RZ, PT ;  /* 0x000000ff2400720c */ /* 0x000fe20003fa5270 */
[----:B------:R-:W-:Y:S01]  /*132c0*/  IMAD.U32 R7, RZ, RZ, UR4 ;  /* 0x00000004ff077e24 */ /* 0x000fe2000f8e00ff */
        /* <DEDUP_REMOVED lines=51> */
[----:B------:R-:W-:-:S02]  /*13600*/  ISETP.GT.AND P6, PT, R25, RZ, !P6 ;  /* 0x000000ff1900720c */ /* 0x000fc400077c4270 */
[----:B------:R-:W-:Y:S02]  /*13610*/  ISETP.GT.AND P2, PT, R25, 0x21, !P2 ;  /* 0x000000211900780c */ /* 0x000fe40005744270 */
[----:B------:R-:W-:Y:S02]  /*13620*/  FMNMX.FTZ R3, R68, R3, !PT ;  /* 0x0000000344037209 */ /* 0x000fe40007810000 */
[C---:B------:R-:W-:Y:S02]  /*13630*/  ISETP.LT.OR P2, PT, R96.reuse, 0x22, P2 ;  /* 0x000000226000780c */ /* 0x040fe40001741670 */
[----:B------:R-:W-:Y:S02]  /*13640*/  ISETP.LT.OR P6, PT, R96, 0x1, P6 ;  /* 0x000000016000780c */ /* 0x000fe400037c1670 */
[----:B------:R-:W-:Y:S02]  /*13650*/  FSEL R74, R43, -INF , !P2 ;  /* 0xff8000002b4a7808 */ /* 0x000fe40005000000 */
[----:B------:R-:W-:-:S02]  /*13660*/  ISETP.NE.AND P2, PT, R41, RZ, PT ;  /* 0x000000ff2900720c */ /* 0x000fc40003f45270 */
[----:B------:R-:W-:Y:S02]  /*13670*/  FMNMX.FTZ R5, R24, R3, !PT ;  /* 0x0000000318057209 */ /* 0x000fe40007810000 */
[----:B------:R-:W-:Y:S02]  /*13680*/  ISETP.GT.AND P2, PT, R25, 0x28, !P2 ;  /* 0x000000281900780c */ /* 0x000fe40005744270 */
[----:B------:R-:W-:Y:S02]  /*13690*/  FSEL R27, R26, -INF , !P6 ;  /* 0xff8000001a1b7808 */ /* 0x000fe40007000000 */
[----:B------:R-:W-:Y:S01]  /*136a0*/  ISETP.LT.OR P2, PT, R96, 0x29, P2 ;  /* 0x000000296000780c */ /* 0x000fe20001741670 */
[----:B------:R-:W0:Y:S01]  /*136b0*/  SHFL.BFLY PT, R26, R5, 0x2, 0x1f ;  /* 0x0c401f00051a7f89 */ /* 0x000e2200000e0000 */
[----:B------:R-:W-:Y:S02]  /*136c0*/  ISETP.NE.AND P5, PT, R57, RZ, PT ;  /* 0x000000ff3900720c */ /* 0x000fe40003fa5270 */
[----:B------:R-:W-:-:S02]  /*136d0*/  FSEL R46, R46, -INF , !P2 ;  /* 0xff8000002e2e7808 */ /* 0x000fc40005000000 */
[----:B------:R-:W-:Y:S02]  /*136e0*/  ISETP.NE.AND P2, PT, R78, RZ, PT ;  /* 0x000000ff4e00720c */ /* 0x000fe40003f45270 */
[----:B------:R-:W-:Y:S02]  /*136f0*/  ISETP.NE.AND P6, PT, R61, RZ, PT ;  /* 0x000000ff3d00720c */ /* 0x000fe40003fc5270 */
[C---:B------:R-:W-:Y:S02]  /*13700*/  ISETP.GT.AND P2, PT, R25.reuse, 0x29, !P2 ;  /* 0x000000291900780c */ /* 0x040fe40005744270 */
[C---:B------:R-:W-:Y:S02]  /*13710*/  ISETP.GT.AND P3, PT, R25.reuse, 0x51, !P3 ;  /* 0x000000511900780c */ /* 0x040fe40005f64270 */
[----:B------:R-:W-:Y:S02]  /*13720*/  ISETP.LT.OR P2, PT, R96, 0x2a, P2 ;  /* 0x0000002a6000780c */ /* 0x000fe40001741670 */
[----:B------:R-:W-:-:S02]  /*13730*/  ISETP.GT.AND P4, PT, R25, 0x58, !P4 ;  /* 0x000000581900780c */ /* 0x000fc40006784270 */
[----:B------:R-:W-:Y:S02]  /*13740*/  FSEL R76, R47, -INF , !P2 ;  /* 0xff8000002f4c7808 */ /* 0x000fe40005000000 */
[----:B------:R-:W-:Y:S02]  /*13750*/  ISETP.NE.AND P2, PT, R45, RZ, PT ;  /* 0x000000ff2d00720c */ /* 0x000fe40003f45270 */
[C---:B------:R-:W-:Y:S02]  /*13760*/  ISETP.LT.OR P3, PT, R96.reuse, 0x52, P3 ;  /* 0x000000526000780c */ /* 0x040fe40001f61670 */
[----:B------:R-:W-:Y:S02]  /*13770*/  ISETP.GT.AND P2, PT, R25, 0x30, !P2 ;  /* 0x000000301900780c */ /* 0x000fe40005744270 */
[----:B0-----:R-:W-:Y:S02]  /*13780*/  FMNMX.FTZ R11, R5, R26, !PT ;  /* 0x0000001a050b7209 */ /* 0x001fe40007810000 */
[----:B------:R-:W-:-:S02]  /*13790*/  ISETP.LT.OR P2, PT, R96, 0x31, P2 ;  /* 0x000000316000780c */ /* 0x000fc40001741670 */
[----:B------:R-:W-:Y:S01]  /*137a0*/  FMNMX.FTZ R5, R27, R32, !PT ;  /* 0x000000201b057209 */ /* 0x000fe20007810000 */
[----:B------:R-:W0:Y:S01]  /*137b0*/  SHFL.BFLY PT, R26, R11, 0x1, 0x1f ;  /* 0x0c201f000b1a7f89 */ /* 0x000e2200000e0000 */
[----:B------:R-:W-:Y:S02]  /*137c0*/  FSEL R50, R50, -INF , !P2 ;  /* 0xff80000032327808 */ /* 0x000fe40005000000 */
[----:B------:R-:W-:Y:S02]  /*137d0*/  ISETP.NE.AND P2, PT, R79, RZ, PT ;  /* 0x000000ff4f00720c */ /* 0x000fe40003f45270 */
[----:B------:R-:W-:Y:S02]  /*137e0*/  FMNMX.FTZ R5, R30, R5, !PT ;  /* 0x000000051e057209 */ /* 0x000fe40007810000 */
[----:B------:R-:W-:Y:S02]  /*137f0*/  ISETP.GT.AND P2, PT, R25, 0x31, !P2 ;  /* 0x000000311900780c */ /* 0x000fe40005744270 */
[----:B------:R-:W-:-:S02]  /*13800*/  FMNMX.FTZ R5, R36, R5, !PT ;  /* 0x0000000524057209 */ /* 0x000fc40007810000 */
[C---:B------:R-:W-:Y:S02]  /*13810*/  ISETP.LT.OR P2, PT, R96.reuse, 0x32, P2 ;  /* 0x000000326000780c */ /* 0x040fe40001741670 */
[----:B------:R-:W-:Y:S02]  /*13820*/  ISETP.LT.OR P4, PT, R96, 0x59, P4 ;  /* 0x000000596000780c */ /* 0x000fe40002781670 */
[----:B------:R-:W-:Y:S02]  /*13830*/  FSEL R78, R51, -INF , !P2 ;  /* 0xff800000334e7808 */ /* 0x000fe40005000000 */
[----:B------:R-:W-:Y:S02]  /*13840*/  ISETP.NE.AND P2, PT, R49, RZ, PT ;  /* 0x000000ff3100720c */ /* 0x000fe40003f45270 */
[----:B------:R-:W-:Y:S02]  /*13850*/  FSEL R70, R70, -INF , !P4 ;  /* 0xff80000046467808 */ /* 0x000fe40006000000 */
[----:B------:R-:W-:-:S02]  /*13860*/  ISETP.GT.AND P2, PT, R25, 0x38, !P2 ;  /* 0x000000381900780c */ /* 0x000fc40005744270 */
[----:B0-----:R-:W-:Y:S02]  /*13870*/  FMNMX.FTZ R3, R11, R26, !PT ;  /* 0x0000001a0b037209 */ /* 0x001fe40007810000 */
[----:B------:R-:W-:Y:S02]  /*13880*/  ISETP.LT.OR P2, PT, R96, 0x39, P2 ;  /* 0x000000396000780c */ /* 0x000fe40001741670 */
[----:B------:R-:W-:Y:S01]  /*13890*/  FMNMX.FTZ R11, R34, R5, !PT ;  /* 0x00000005220b7209 */ /* 0x000fe20007810000 */
[----:B------:R-:W-:Y:S01]  /*138a0*/  FMUL.FTZ R15, R3, R7 ;  /* 0x00000007030f7220 */ /* 0x000fe20000410000 */
        /* <DEDUP_REMOVED lines=16> */
[----:B------:R-:W-:Y:S02]  /*139b0*/  ISETP.GT.AND P2, PT, R25, 0x48, !P5 ;  /* 0x000000481900780c */ /* 0x000fe40006f44270 */
[----:B------:R-:W-:Y:S02]  /*139c0*/  ISETP.NE.AND P5, PT, R83, RZ, PT ;  /* 0x000000ff5300720c */ /* 0x000fe40003fa5270 */
[----:B------:R-:W-:-:S04]  /*139d0*/  ISETP.LT.OR P2, PT, R96, 0x49, P2 ;  /* 0x000000496000780c */ /* 0x000fc80001741670 */
[----:B------:R-:W-:Y:S02]  /*139e0*/  FSEL R62, R62, -INF , !P2 ;  /* 0xff8000003e3e7808 */ /* 0x000fe40005000000 */
[----:B------:R-:W-:-:S04]  /*139f0*/  FSETP.NEU.FTZ.AND P2, PT, R3, -INF , PT ;  /* 0xff8000000300780b */ /* 0x000fc80003f5d000 */
[----:B------:R-:W-:Y:S02]  /*13a00*/  FSEL R31, R15, RZ, P2 ;  /* 0x000000ff0f1f7208 */ /* 0x000fe40001000000 */
[----:B------:R-:W-:Y:S02]  /*13a10*/  FMNMX.FTZ R15, R42, R11, !PT ;  /* 0x0000000b2a0f7209 */ /* 0x000fe40007810000 */
[----:B------:R-:W-:Y:S01]  /*13a20*/  ISETP.GT.AND P2, PT, R25, 0x49, !P5 ;  /* 0x000000491900780c */ /* 0x000fe20006f44270 */
[--C-:B------:R-:W-:Y:S01]  /*13a30*/  FFMA.FTZ R21, R102, R7, -R31.reuse ;  /* 0x0000000766157223 */ /* 0x100fe2000001081f */
[----:B------:R-:W-:Y:S01]  /*13a40*/  FMNMX.FTZ R15, R74, R15, !PT ;  /* 0x0000000f4a0f7209 */ /* 0x000fe20007810000 */
[--C-:B------:R-:W-:Y:S01]  /*13a50*/  FFMA.FTZ R148, R86, R7, -R31.reuse ;  /* 0x0000000756947223 */ /* 0x100fe2000001081f */
[----:B------:R-:W-:Y:S01]  /*13a60*/  ISETP.LT.OR P2, PT, R96, 0x4a, P2 ;  /* 0x0000004a6000780c */ /* 0x000fe20001741670 */
[----:B------:R0:W-:Y:S01]  /*13a70*/  MUFU.EX2 R5, R21 ;  /* 0x0000001500057308 */ /* 0x0001e20000000800 */
[----:B------:R-:W-:Y:S01]  /*13a80*/  FMNMX.FTZ R15, R46, R15, !PT ;  /* 0x0000000f2e0f7209 */ /* 0x000fe20007810000 */
[-CC-:B------:R-:W-:Y:S01]  /*13a90*/  FFMA.FTZ R33, R0, R7.reuse, -R31.reuse ;  /* 0x0000000700217223 */ /* 0x180fe2000001081f */
[----:B------:R-:W-:Y:S01]  /*13aa0*/  FSEL R26, R63, -INF , !P2 ;  /* 0xff8000003f1a7808 */ /* 0x000fe20005000000 */
[--C-:B------:R-:W-:Y:S01]  /*13ab0*/  FFMA.FTZ R4, R4, R7, -R31.reuse ;  /* 0x0000000704047223 */ /* 0x100fe2000001081f */
[----:B------:R-:W-:Y:S01]  /*13ac0*/  FMNMX.FTZ R15, R76, R15, !PT ;  /* 0x0000000f4c0f7209 */ /* 0x000fe20007810000 */
[--C-:B------:R-:W-:Y:S01]  /*13ad0*/  FFMA.FTZ R156, R156, R7, -R31.reuse ;  /* 0x000000079c9c7223 */ /* 0x100fe2000001081f */
[----:B------:R-:W-:Y:S01]  /*13ae0*/  ISETP.GT.AND P2, PT, R25, 0x50, !P6 ;  /* 0x000000501900780c */ /* 0x000fe20007744270 */
[----:B------:R-:W-:Y:S01]  /*13af0*/  MUFU.EX2 R35, R4 ;  /* 0x0000000400237308 */ /* 0x000fe20000000800 */
[----:B0-----:R-:W-:Y:S01]  /*13b00*/  FMNMX.FTZ R21, R50, R15, !PT ;  /* 0x0000000f32157209 */ /* 0x001fe20007810000 */
[-CC-:B------:R-:W-:Y:S01]  /*13b10*/  FFMA.FTZ R158, R100, R7.reuse, -R31.reuse ;  /* 0x00000007649e7223 */ /* 0x180fe2000001081f */
[----:B------:R-:W-:Y:S01]  /*13b20*/  ISETP.LT.OR P2, PT, R96, 0x51, P2 ;  /* 0x000000516000780c */ /* 0x000fe20001741670 */
[--C-:B------:R-:W-:Y:S01]  /*13b30*/  FFMA.FTZ R98, R98, R7, -R31.reuse ;  /* 0x0000000762627223 */ /* 0x100fe2000001081f */
[----:B------:R-:W-:Y:S01]  /*13b40*/  FMNMX.FTZ R21, R78, R21, !PT ;  /* 0x000000154e157209 */ /* 0x000fe20007810000 */
[--C-:B------:R-:W-:Y:S01]  /*13b50*/  FFMA.FTZ R152, R94, R7, -R31.reuse ;  /* 0x000000075e987223 */ /* 0x100fe2000001081f */
[----:B------:R-:W-:Y:S01]  /*13b60*/  ISETP.NE.AND P5, PT, R65, RZ, PT ;  /* 0x000000ff4100720c */ /* 0x000fe20003fa5270 */
[----:B------:R-:W0:Y:S01]  /*13b70*/  MUFU.EX2 R156, R156 ;  /* 0x0000009c009c7308 */ /* 0x000e220000000800 */
[----:B------:R-:W-:Y:S01]  /*13b80*/  FMNMX.FTZ R21, R54, R21, !PT ;  /* 0x0000001536157209 */ /* 0x000fe20007810000 */
[-CC-:B------:R-:W-:Y:S01]  /*13b90*/  FFMA.FTZ R92, R92, R7.reuse, -R31.reuse ;  /* 0x000000075c5c7223 */ /* 0x180fe2000001081f */
[----:B------:R-:W-:Y:S01]  /*13ba0*/  FSEL R66, R66, -INF , !P2 ;  /* 0xff80000042427808 */ /* 0x000fe20005000000 */
[--C-:B------:R-:W-:Y:S01]  /*13bb0*/  FFMA.FTZ R154, R90, R7, -R31.reuse ;  /* 0x000000075a9a7223 */ /* 0x100fe2000001081f */
[----:B------:R-:W-:Y:S01]  /*13bc0*/  FMNMX.FTZ R21, R80, R21, !PT ;  /* 0x0000001550157209 */ /* 0x000fe20007810000 */
[-CC-:B------:R-:W-:Y:S01]  /*13bd0*/  FFMA.FTZ R88, R88, R7.reuse, -R31.reuse ;  /* 0x0000000758587223 */ /* 0x180fe2000001081f */
[----:B------:R-:W-:Y:S01]  /*13be0*/  ISETP.GT.AND P5, PT, R25, 0x59, !P5 ;  /* 0x000000591900780c */ /* 0x000fe20006fa4270 */
[--C-:B------:R-:W-:Y:S01]  /*13bf0*/  FFMA.FTZ R25, R84, R7, -R31.reuse ;  /* 0x0000000754197223 */ /* 0x100fe2000001081f */
[----:B------:R-:W-:Y:S01]  /*13c00*/  FMNMX.FTZ R29, R58, R21, !PT ;  /* 0x000000153a1d7209 */ /* 0x000fe20007810000 */
[-CC-:B------:R-:W-:Y:S01]  /*13c10*/  FFMA.FTZ R44, R44, R7.reuse, -R31.reuse ;  /* 0x000000072c2c7223 */ /* 0x180fe2000001081f */
[----:B------:R-:W-:Y:S01]  /*13c20*/  FSEL R86, R67, -INF , !P3 ;  /* 0xff80000043567808 */ /* 0x000fe20005800000 */
[--C-:B------:R-:W-:Y:S01]  /*13c30*/  FFMA.FTZ R48, R48, R7, -R31.reuse ;  /* 0x0000000730307223 */ /* 0x100fe2000001081f */
[----:B------:R-:W-:Y:S01]  /*13c40*/  FMNMX.FTZ R29, R82, R29, !PT ;  /* 0x0000001d521d7209 */ /* 0x000fe20007810000 */
[-CC-:B------:R-:W-:Y:S01]  /*13c50*/  FFMA.FTZ R52, R52, R7.reuse, -R31.reuse ;  /* 0x0000000734347223 */ /* 0x180fe2000001081f */
        /* <DEDUP_REMOVED lines=14> */
[----:B------:R-:W-:Y:S01]  /*13d40*/  FMNMX.FTZ R29, R86, R29, !PT ;  /* 0x0000001d561d7209 */ /* 0x000fe20007810000 */
[----:B------:R-:W1:Y:S01]  /*13d50*/  MUFU.EX2 R158, R158 ;  /* 0x0000009e009e7308 */ /* 0x000e620000000800 */
[----:B0-----:R-:W-:Y:S01]  /*13d60*/  FADD.FTZ R45, R156, R5 ;  /* 0x000000059c2d7221 */ /* 0x001fe20000010000 */
[----:B------:R-:W-:-:S02]  /*13d70*/  F2FP.F16.F32.PACK_AB R156, R5, R156 ;  /* 0x0000009c059c723e */ /* 0x000fc400000000ff */
[----:B------:R-:W-:Y:S02]  /*13d80*/  FMNMX.FTZ R29, R70, R29, !PT ;  /* 0x0000001d461d7209 */ /* 0x000fe40007810000 */
[----:B------:R-:W-:Y:S02]  /*13d90*/  ISETP.GE.AND P6, PT, R13, 0x1, PT ;  /* 0x000000010d00780c */ /* 0x000fe40003fc6270 */
[----:B------:R-:W-:Y:S01]  /*13da0*/  FMNMX.FTZ R29, R84, R29, !PT ;  /* 0x0000001d541d7209 */ /* 0x000fe20007810000 */
[----:B------:R-:W0:Y:S04]  /*13db0*/  MUFU.EX2 R11, R98 ;  /* 0x00000062000b7308 */ /* 0x000e280000000800 */
[----:B------:R-:W2:Y:S04]  /*13dc0*/  SHFL.BFLY PT, R0, R29, 0x2, 0x1f ;  /* 0x0c401f001d007f89 */ /* 0x000ea800000e0000 */
[----:B------:R-:W3:Y:S08]  /*13dd0*/  MUFU.EX2 R152, R152 ;  /* 0x0000009800987308 */ /* 0x000ef00000000800 */
[----:B------:R-:W4:Y:S08]  /*13de0*/  MUFU.EX2 R15, R92 ;  /* 0x0000005c000f7308 */ /* 0x000f300000000800 */
[----:B------:R-:W4:Y:S01]  /*13df0*/  MUFU.EX2 R154, R154 ;  /* 0x0000009a009a7308 */ /* 0x000f220000000800 */
[----:B--2---:R-:W-:-:S07]  /*13e00*/  FMNMX.FTZ R0, R29, R0, !PT ;  /* 0x000000001d007209 */ /* 0x004fce0007810000 */
[----:B------:R-:W2:Y:S01]  /*13e10*/  MUFU.EX2 R21, R88 ;  /* 0x0000005800157308 */ /* 0x000ea20000000800 */
[----:B------:R-:W1:Y:S07]  /*13e20*/  SHFL.BFLY PT, R29, R0, 0x1, 0x1f ;  /* 0x0c201f00001d7f89 */ /* 0x000e6e00000e0000 */
[----:B------:R-:W2:Y:S08]  /*13e30*/  MUFU.EX2 R148, R148 ;  /* 0x0000009400947308 */ /* 0x000eb00000000800 */
[----:B------:R-:W-:Y:S08]  /*13e40*/  MUFU.EX2 R25, R25 ;  /* 0x0000001900197308 */ /* 0x000ff00000000800 */
[----:B------:R-:W-:Y:S01]  /*13e50*/  MUFU.EX2 R44, R44 ;  /* 0x0000002c002c7308 */ /* 0x000fe20000000800 */
[----:B-1----:R-:W-:-:S04]  /*13e60*/  FMNMX.FTZ R4, R0, R29, !PT ;  /* 0x0000001d00047209 */ /* 0x002fc80007810000 */
[C---:B------:R-:W-:Y:S01]  /*13e70*/  FSETP.NEU.FTZ.AND P2, PT, R4.reuse, -INF , PT ;  /* 0xff8000000400780b */ /* 0x040fe20003f5d000 */
[----:B------:R-:W-:Y:S02]  /*13e80*/  FMUL.FTZ R0, R4, R7 ;  /* 0x0000000704007220 */ /* 0x000fe40000410000 */
[----:B------:R1:W-:Y:S03]  /*13e90*/  MUFU.EX2 R37, R6 ;  /* 0x0000000600257308 */ /* 0x0003e60000000800 */
[----:B------:R-:W-:Y:S01]  /*13ea0*/  FSEL R31, R0, RZ, P2 ;  /* 0x000000ff001f7208 */ /* 0x000fe20001000000 */
[----:B------:R-:W-:Y:S01]  /*13eb0*/  FADD.FTZ R0, R158, R45 ;  /* 0x0000002d9e007221 */ /* 0x000fe20000010000 */
[----:B0-----:R-:W-:-:S03]  /*13ec0*/  F2FP.F16.F32.PACK_AB R158, R11, R158 ;  /* 0x0000009e0b9e723e */ /* 0x001fc600000000ff */
[-CC-:B------:R-:W-:Y:S01]  /*13ed0*/  FFMA.FTZ R27, R27, R7.reuse, -R31.reuse ;  /* 0x000000071b1b7223 */ /* 0x180fe2000001081f */
[-CC-:B------:R-:W-:Y:S01]  /*13ee0*/  FFMA.FTZ R32, R32, R7.reuse, -R31.reuse ;  /* 0x0000000720207223 */ /* 0x180fe2000001081f */
[-CC-:B------:R-:W-:Y:S01]  /*13ef0*/  FFMA.FTZ R30, R30, R7.reuse, -R31.reuse ;  /* 0x000000071e1e7223 */ /* 0x180fe2000001081f */
[-CC-:B------:R-:W-:Y:S01]  /*13f00*/  FFMA.FTZ R36, R36, R7.reuse, -R31.reuse ;  /* 0x0000000724247223 */ /* 0x180fe2000001081f */
[-CC-:B------:R-:W-:Y:S01]  /*13f10*/  FFMA.FTZ R34, R34, R7.reuse, -R31.reuse ;  /* 0x0000000722227223 */ /* 0x180fe2000001081f */
[-CC-:B------:R-:W-:Y:S01]  /*13f20*/  FFMA.FTZ R40, R40, R7.reuse, -R31.reuse ;  /* 0x0000000728287223 */ /* 0x180fe2000001081f */
[----:B------:R-:W-:Y:S01]  /*13f30*/  MUFU.EX2 R27, R27 ;  /* 0x0000001b001b7308 */ /* 0x000fe20000000800 */
[----:B------:R-:W-:Y:S01]  /*13f40*/  FADD.FTZ R45, R11, R0 ;  /* 0x000000000b2d7221 */ /* 0x000fe20000010000 */
[-CC-:B------:R-:W-:Y:S01]  /*13f50*/  FFMA.FTZ R38, R38, R7.reuse, -R31.reuse ;  /* 0x0000000726267223 */ /* 0x180fe2000001081f */
[-CC-:B------:R-:W-:Y:S01]  /*13f60*/  FFMA.FTZ R72, R72, R7.reuse, -R31.reuse ;  /* 0x0000000748487223 */ /* 0x180fe2000001081f */
[-C--:B------:R-:W-:Y:S01]  /*13f70*/  FFMA.FTZ R42, R42, R7.reuse, -R31 ;  /* 0x000000072a2a7223 */ /* 0x080fe2000001081f */
[----:B---3--:R-:W-:Y:S01]  /*13f80*/  FADD.FTZ R0, R152, R45 ;  /* 0x0000002d98007221 */ /* 0x008fe20000010000 */
        /* <DEDUP_REMOVED lines=11> */
[----:B--2---:R-:W-:Y:S01]  /*14040*/  FADD.FTZ R47, R21, R6 ;  /* 0x00000006152f7221 */ /* 0x004fe20000010000 */
[-CC-:B------:R-:W-:Y:S01]  /*14050*/  FFMA.FTZ R58, R58, R7.reuse, -R31.reuse ;  /* 0x000000073a3a7223 */ /* 0x180fe2000001081f */
[-CC-:B------:R-:W-:Y:S01]  /*14060*/  FFMA.FTZ R82, R82, R7.reuse, -R31.reuse ;  /* 0x0000000752527223 */ /* 0x180fe2000001081f */
[-C--:B------:R-:W-:Y:S01]  /*14070*/  FFMA.FTZ R62, R62, R7.reuse, -R31 ;  /* 0x000000073e3e7223 */ /* 0x080fe2000001081f */
[----:B------:R-:W-:Y:S01]  /*14080*/  FADD.FTZ R6, R148, R47 ;  /* 0x0000002f94067221 */ /* 0x000fe20000010000 */
[-CC-:B------:R-:W-:Y:S01]  /*14090*/  FFMA.FTZ R26, R26, R7.reuse, -R31.reuse ;  /* 0x000000071a1a7223 */ /* 0x180fe2000001081f */
[-CC-:B------:R-:W-:Y:S01]  /*140a0*/  FFMA.FTZ R66, R66, R7.reuse, -R31.reuse ;  /* 0x0000000742427223 */ /* 0x180fe2000001081f */
[----:B------:R-:W2:Y:S01]  /*140b0*/  MUFU.EX2 R159, R36 ;  /* 0x00000024009f7308 */ /* 0x000ea20000000800 */
[----:B0-----:R-:W-:Y:S01]  /*140c0*/  FADD.FTZ R45, R27, R32 ;  /* 0x000000201b2d7221 */ /* 0x001fe20000010000 */
[----:B------:R-:W-:Y:S01]  /*140d0*/  FADD.FTZ R47, R25, R6 ;  /* 0x00000006192f7221 */ /* 0x000fe20000010000 */
[-CC-:B------:R-:W-:Y:S01]  /*140e0*/  FFMA.FTZ R86, R86, R7.reuse, -R31.reuse ;  /* 0x0000000756567223 */ /* 0x180fe2000001081f */
[-CC-:B------:R-:W-:Y:S01]  /*140f0*/  FFMA.FTZ R70, R70, R7.reuse, -R31.reuse ;  /* 0x0000000746467223 */ /* 0x180fe2000001081f */
[----:B------:R-:W-:Y:S01]  /*14100*/  FFMA.FTZ R31, R84, R7, -R31 ;  /* 0x00000007541f7223 */ /* 0x000fe2000001081f */
[----:B------:R-:W-:Y:S01]  /*14110*/  FADD.FTZ R6, R44, R47 ;  /* 0x0000002f2c067221 */ /* 0x000fe20000010000 */
[----:B------:R-:W-:Y:S01]  /*14120*/  F2FP.F16.F32.PACK_AB R152, R15, R152 ;  /* 0x000000980f98723e */ /* 0x000fe200000000ff */
[----:B------:R-:W0:Y:S01]  /*14130*/  MUFU.EX2 R34, R34 ;  /* 0x0000002200227308 */ /* 0x000e220000000800 */
[----:B-1----:R-:W-:Y:S01]  /*14140*/  FADD.FTZ R0, R30, R45 ;  /* 0x0000002d1e007221 */ /* 0x002fe20000010000 */
[----:B------:R-:W-:-:S02]  /*14150*/  F2FP.F16.F32.PACK_AB R154, R21, R154 ;  /* 0x0000009a159a723e */ /* 0x000fc400000000ff */
[----:B------:R-:W-:Y:S02]  /*14160*/  F2FP.F16.F32.PACK_AB R148, R25, R148 ;  /* 0x000000941994723e */ /* 0x000fe400000000ff */
[----:B------:R-:W-:Y:S02]  /*14170*/  F2FP.F16.F32.PACK_AB R157, R32, R27 ;  /* 0x0000001b209d723e */ /* 0x000fe400000000ff */
        /* <DEDUP_REMOVED lines=27> */
[----:B0-----:R-:W-:Y:S01]  /*14330*/  FADD.FTZ R6, R48, R47 ;  /* 0x0000002f30067221 */ /* 0x001fe20000010000 */
[----:B------:R-:W-:-:S03]  /*14340*/  F2FP.F16.F32.PACK_AB R144, R35, R48 ;  /* 0x000000302390723e */ /* 0x000fc600000000ff */
[----:B------:R-:W-:-:S03]  /*14350*/  FADD.FTZ R47, R35, R6 ;  /* 0x00000006232f7221 */ /* 0x000fc60000010000 */
[----:B------:R-:W0:Y:S01]  /*14360*/  MUFU.EX2 R52, R52 ;  /* 0x0000003400347308 */ /* 0x000e220000000800 */
[----:B-1----:R-:W-:-:S07]  /*14370*/  FADD.FTZ R0, R50, R45 ;  /* 0x0000002d32007221 */ /* 0x002fce0000010000 */
[----:B------:R-:W1:Y:S01]  /*14380*/  MUFU.EX2 R54, R54 ;  /* 0x0000003600367308 */ /* 0x000e620000000800 */
[C---:B--2---:R-:W-:Y:S01]  /*14390*/  FADD.FTZ R5, R145.reuse, R0 ;  /* 0x0000000091057221 */ /* 0x044fe20000010000 */
[----:B------:R-:W-:-:S06]  /*143a0*/  F2FP.F16.F32.PACK_AB R145, R145, R50 ;  /* 0x000000329191723e */ /* 0x000fcc00000000ff */
[----:B-----5:R-:W2:Y:S01]  /*143b0*/  MUFU.EX2 R147, R80 ;  /* 0x0000005000937308 */ /* 0x020ea20000000800 */
        /* <DEDUP_REMOVED lines=18> */
[----:B------:R0:W3:Y:S01]  /*144e0*/  MUFU.EX2 R41, R20 ;  /* 0x0000001400297308 */ /* 0x0000e20000000800 */
[----:B-1----:R-:W-:-:S07]  /*144f0*/  FADD.FTZ R6, R60, R11 ;  /* 0x0000000b3c067221 */ /* 0x002fce0000010000 */
[----:B------:R-:W1:Y:S01]  /*14500*/  MUFU.EX2 R143, R26 ;  /* 0x0000001a008f7308 */ /* 0x000e620000000800 */
[----:B--2---:R-:W-:Y:S01]  /*14510*/  FADD.FTZ R0, R62, R5 ;  /* 0x000000053e007221 */ /* 0x004fe20000010000 */
[----:B0-----:R-:W-:-:S05]  /*14520*/  IADD3 R20, R163, -R164, RZ ;  /* 0x800000a4a3147210 */ /* 0x001fca0007ffe0ff */
[----:B------:R-:W-:Y:S01]  /*14530*/  IMAD R15, R169, 0x80, R20 ;  /* 0x00000080a90f7824 */ /* 0x000fe200078e0214 */
[----:B------:R-:W0:Y:S01]  /*14540*/  MUFU.EX2 R64, R64 ;  /* 0x0000004000407308 */ /* 0x000e220000000800 */
[C---:B---3--:R-:W-:Y:S01]  /*14550*/  FADD.FTZ R11, R41.reuse, R6 ;  /* 0x00000006290b7221 */ /* 0x048fe20000010000 */
[----:B------:R-:W-:Y:S01]  /*14560*/  F2FP.F16.F32.PACK_AB R142, R41, R60 ;  /* 0x0000003c298e723e */ /* 0x000fe200000000ff */
[----:B------:R-:W-:-:S05]  /*14570*/  IMAD.IADD R12, R15, 0x1, R12 ;  /* 0x000000010f0c7824 */ /* 0x000fca00078e020c */
        /* <DEDUP_REMOVED lines=14> */
[----:B--2---:R-:W-:Y:S01]  /*14660*/  FADD.FTZ R6, R68, R11 ;  /* 0x0000000b44067221 */ /* 0x004fe20000010000 */
[----:B------:R-:W-:-:S06]  /*14670*/  VIADD R11, R2, 0xfffffffe ;  /* 0xfffffffe020b7836 */ /* 0x000fcc0000000000 */
[----:B------:R-:W2:Y:S01]  /*14680*/  MUFU.EX2 R31, R31 ;  /* 0x0000001f001f7308 */ /* 0x000ea20000000800 */
[----:B-1----:R-:W-:Y:S01]  /*14690*/  FADD.FTZ R0, R70, R5 ;  /* 0x0000000546007221 */ /* 0x002fe20000010000 */
[C---:B0-----:R-:W-:Y:S01]  /*146a0*/  FADD.FTZ R6, R29.reuse, R6 ;  /* 0x000000061d067221 */ /* 0x041fe20000010000 */
[----:B------:R-:W-:Y:S02]  /*146b0*/  F2FP.F16.F32.PACK_AB R138, R29, R68 ;  /* 0x000000441d8a723e */ /* 0x000fe400000000ff */
[C---:B--2---:R-:W-:Y:S01]  /*146c0*/  FADD.FTZ R5, R31.reuse, R0 ;  /* 0x000000001f057221 */ /* 0x044fe20000010000 */
[----:B------:R-:W-:Y:S01]  /*146d0*/  F2FP.F16.F32.PACK_AB R139, R31, R70 ;  /* 0x000000461f8b723e */ /* 0x000fe200000000ff */
        /* <DEDUP_REMOVED lines=12> */
.L_x_1527:
[----:B------:R-:W-:-:S13]  /*147a0*/  ISETP.NE.AND P2, PT, R13, 0x1, PT ;  /* 0x000000010d00780c */ /* 0x000fda0003f45270 */
[----:B------:R-:W0:Y:S02]  /*147b0*/  @P2 LDC.64 R14, c[0x0][0x9e8] ;  /* 0x00027a00ff0e2b82 */ /* 0x000e240000000a00 */
[----:B0-----:R-:W-:-:S05]  /*147c0*/  @P2 IMAD.HI.U32 R2, R0, R14, RZ ;  /* 0x0000000e00022227 */ /* 0x001fca00078e00ff */
[----:B------:R-:W-:-:S07]  /*147d0*/  @P2 SHF.R.U32.HI R0, RZ, R15, R2 ;  /* 0x0000000fff002219 */ /* 0x000fce0000011602 */
.L_x_1528:
[----:B------:R-:W-:Y:S05]  /*147e0*/  BSYNC B0 ;  /* 0x0000000000007941 */ /* 0x000fea0003800000 */
.L_x_1526:
[----:B------:R-:W-:-:S05]  /*147f0*/  IMAD R13, R0, R13, R13 ;  /* 0x0000000d000d7224 */ /* 0x000fca00078e020d */
[----:B------:R-:W-:-:S07]  /*14800*/  VIMNMX R12, R12, R13, PT ;  /* 0x0000000d0c0c7248 */ /* 0x000fce0003fe0100 */
.L_x_1525:
[----:B------:R-:W-:Y:S01]  /*14810*/  IMAD.HI R12, R12, 0x2aaaaaab, RZ ;  /* 0x2aaaaaab0c0c7827 */ /* 0x000fe200078e02ff */
[----:B------:R-:W-:Y:S01]  /*14820*/  ULDC UR46, c[0x0][0x9e4] ;  /* 0x00027900002e7ab9 */ /* 0x000fe20000000800 */
[----:B------:R-:W-:Y:S01]  /*14830*/  ULDC UR39, c[0x0][0x9e4] ;  /* 0x0002790000277ab9 */ /* 0x000fe20000000800 */
[----:B------:R-:W-:Y:S01]  /*14840*/  ULDC UR47, c[0x0][0x9dc] ;  /* 0x00027700002f7ab9 */ /* 0x000fe20000000800 */
[----:B------:R-:W-:Y:S01]  /*14850*/  ULDC UR51, c[0x0][0x9dc] ;  /* 0x0002770000337ab9 */ /* 0x000fe20000000800 */
[----:B------:R-:W-:Y:S01]  /*14860*/  SHF.R.U32.HI R13, RZ, 0x1f, R12 ;  /* 0x0000001fff0d7819 */ /* 0x000fe2000001160c */
[----:B------:R-:W-:Y:S01]  /*14870*/  ULDC UR38, c[0x0][0x988] ;  /* 0x0002620000267ab9 */ /* 0x000fe20000000800 */
[----:B------:R-:W-:Y:S01]  /*14880*/  ULDC UR43, c[0x0][0x988] ;  /* 0x00026200002b7ab9 */ /* 0x000fe20000000800 */
[----:B------:R-:W-:Y:S01]  /*14890*/  ULDC UR42, c[0x0][0x988] ;  /* 0x00026200002a7ab9 */ /* 0x000fe20000000800 */
[----:B------:R-:W-:Y:S01]  /*148a0*/  LEA.HI.SX32 R13, R12, R13, 0x1c ;  /* 0x0000000d0c0d7211 */ /* 0x000fe200078fe2ff */
[----:B------:R-:W-:Y:S01]  /*148b0*/  ULDC UR54, c[0x0][0x9e0] ;  /* 0x0002780000367ab9 */ /* 0x000fe20000000800 */
[----:B------:R-:W-:Y:S01]  /*148c0*/  ULDC UR50, c[0x0][0x9e0] ;  /* 0x0002780000327ab9 */ /* 0x000fe20000000800 */
[----:B------:R-:W-:Y:S01]  /*148d0*/  BSSY B1, `(.L_x_1529) ;  /* 0x0000338000017945 */ /* 0x000fe20003800000 */
[----:B------:R-:W-:Y:S01]  /*148e0*/  VIMNMX R21, R168, R13, !PT ;  /* 0x0000000da8157248 */ /* 0x000fe20007fe0100 */
[----:B------:R-:W-:Y:S01]  /*148f0*/  IMAD.MOV.U32 R0, RZ, RZ, 0x3f800000 ;  /* 0x3f800000ff007424 */ /* 0x000fe200078e00ff */
[----:B------:R-:W-:-:S02]  /*14900*/  MOV R2, 0x3f800000 ;  /* 0x3f80000000027802 */ /* 0x000fc40000000f00 */
[----:B------:R-:W-:Y:S02]  /*14910*/  CS2R R86, SRZ ;  /* 0x0000000000567805 */ /* 0x000fe4000001ff00 */
[----:B------:R-:W-:Y:S02]  /*14920*/  ISETP.GE.AND P2, PT, R11, R21, PT ;  /* 0x000000150b00720c */ /* 0x000fe40003f46270 */
        /* <DEDUP_REMOVED lines=31> */
[----:B------:R-:W-:Y:S06]  /*14b20*/  @!P2 BRA `(.L_x_1530) ;  /* 0x000000300048a947 */ /* 0x000fec0003800000 */
[----:B------:R-:W-:Y:S01]  /*14b30*/  IMAD.IADD R170, R10, 0x1, R20 ;  /* 0x000000010aaa7824 */ /* 0x000fe200078e0214 */
[----:B------:R-:W-:Y:S01]  /*14b40*/  BSSY B0, `(.L_x_1531) ;  /* 0x000030c000007945 */ /* 0x000fe20003800000 */
[----:B------:R-:W-:Y:S02]  /*14b50*/  IMAD.MOV.U32 R2, RZ, RZ, 0x3f800000 ;  /* 0x3f800000ff027424 */ /* 0x000fe400078e00ff */
[----:B------:R-:W-:Y:S02]  /*14b60*/  IMAD.MOV.U32 R87, RZ, RZ, RZ ;  /* 0x000000ffff577224 */ /* 0x000fe400078e00ff */
[----:B------:R-:W-:-:S07]  /*14b70*/  VIADD R171, R170, 0x8 ;  /* 0x00000008aaab7836 */ /* 0x000fce0000000000 */
.L_x_1550:
[----:B------:R-:W-:-:S04]  /*14b80*/  IADD3 R193, R160, 0x1, RZ ;  /* 0x00000001a0c17810 */ /* 0x000fc80007ffe0ff */
[----:B------:R-:W-:-:S04]  /*14b90*/  ISETP.NE.AND P2, PT, R193, 0x2, PT ;  /* 0x00000002c100780c */ /* 0x000fc80003f45270 */
[----:B------:R-:W-:Y:S02]  /*14ba0*/  SEL R194, RZ, 0x1, P2 ;  /* 0x00000001ffc27807 */ /* 0x000fe40001000000 */
[----:B------:R-:W-:Y:S02]  /*14bb0*/  SEL R193, R193, RZ, P2 ;  /* 0x000000ffc1c17207 */ /* 0x000fe40001000000 */
[----:B------:R-:W-:Y:S01]  /*14bc0*/  LOP3.LUT R194, R161, R194, RZ, 0x3c, !PT ;  /* 0x000000c2a1c27212 */ /* 0x000fe200078e3cff */
[----:B------:R-:W-:Y:S06]  /*14bd0*/  @!P0 BRA `(.L_x_1532) ;  /* 0x0000000000048947 */ /* 0x000fec0003800000 */
[----:B------:R-:W-:Y:S01]  /*14be0*/  BPT.TRAP 0x1 ;  /* 0x000000040000795c */ /* 0x000fe20000300000 */
.L_x_1532:
[----:B------:R-:W-:Y:S01]  /*14bf0*/  IMAD R7, R193, 0x8, R18 ;  /* 0x00000008c1077824 */ /* 0x000fe200078e0212 */
[----:B------:R-:W-:-:S04]  /*14c00*/  SHF.L.U32 R14, R194, 0x1f, RZ ;  /* 0x0000001fc20e7819 */ /* 0x000fc800000006ff */
[----:B------:R0:W1:Y:S01]  /*14c10*/  SYNCS.PHASECHK.TRANS64.TRYWAIT P2, [R7+URZ+0x2a830], R14 ;  /* 0x02a8300e070075a7 */ /* 0x000062000804017f */
[----:B------:R-:W-:Y:S05]  /*14c20*/  @!P0 BRA `(.L_x_1533) ;  /* 0x0000000000048947 */ /* 0x000fea0003800000 */
[----:B------:R-:W-:Y:S01]  /*14c30*/  BPT.TRAP 0x1 ;  /* 0x000000040000795c */ /* 0x000fe20000300000 */
.L_x_1533:
[----:B------:R-:W-:Y:S01]  /*14c40*/  BSSY B2, `(.L_x_1534) ;  /* 0x0000006000027945 */ /* 0x000fe20003800000 */
[----:B------:R-:W-:Y:S02]  /*14c50*/  IMAD R12, R193, 0x900, R8 ;  /* 0x00000900c10c7824 */ /* 0x000fe400078e0208 */
[----:B------:R-:W-:Y:S01]  /*14c60*/  IMAD.MOV.U32 R13, RZ, RZ, 0x40000040 ;  /* 0x40000040ff0d7424 */ /* 0x000fe200078e00ff */
[----:B-1----:R-:W-:Y:S06]  /*14c70*/  @P2 BRA `(.L_x_1535) ;  /* 0x0000000000082947 */ /* 0x002fec0003800000 */
[----:B------:R-:W1:Y:S02]  /*14c80*/  SYNCS.PHASECHK.TRANS64.TRYWAIT P2, [R7+URZ+0x2a830], R14 ;  /* 0x02a8300e070075a7 */ /* 0x000e64000804017f */
[----:B-1----:R-:W-:Y:S05]  /*14c90*/  @!P2 BRA `(.L_x_1536) ;  /* 0x000001240044a947 */ /* 0x002fea0003800000 */
.L_x_1535:
[----:B------:R-:W-:Y:S05]  /*14ca0*/  BSYNC B2 ;  /* 0x0000000000027941 */ /* 0x000fea0003800000 */
.L_x_1534:
[----:B------:R-:W2:Y:S04]  /*14cb0*/  LDL.64 R88, [R1+0x38] ;  /* 0x0000380001587983 */ /* 0x000ea80000100a00 */
[----:B------:R-:W3:Y:S04]  /*14cc0*/  LDL.64 R214, [R1+0x30] ;  /* 0x0000300001d67983 */ /* 0x000ee80000100a00 */
[----:B------:R-:W4:Y:S01]  /*14cd0*/  LDL.64 R212, [R1+0x28] ;  /* 0x0000280001d47983 */ /* 0x000f220000100a00 */
[----:B------:R-:W-:-:S03]  /*14ce0*/  R2UR UR6, R12 ;  /* 0x000000000c0672ca */ /* 0x000fc600000e0000 */
[----:B------:R-:W5:Y:S01]  /*14cf0*/  LDL.64 R210, [R1+0x20] ;  /* 0x0000200001d27983 */ /* 0x000f620000100a00 */
[----:B------:R-:W-:Y:S01]  /*14d00*/  R2UR UR7, R13 ;  /* 0x000000000d0772ca */ /* 0x000fe200000e0000 */
[----:B01----:R-:W-:Y:S02]  /*14d10*/  VIADD R14, R12, 0x2 ;  /* 0x000000020c0e7836 */ /* 0x003fe40000000000 */
[----:B------:R-:W-:Y:S01]  /*14d20*/  IMAD.MOV.U32 R15, RZ, RZ, 0x40000040 ;  /* 0x40000040ff0f7424 */ /* 0x000fe200078e00ff */
[----:B------:R-:W5:Y:S04]  /*14d30*/  LDL.64 R208, [R1+0x18] ;  /* 0x0000180001d07983 */ /* 0x000f680000100a00 */
[----:B------:R-:W5:Y:S04]  /*14d40*/  LDL.64 R206, [R1+0x10] ;  /* 0x0000100001ce7983 */ /* 0x000f680000100a00 */
[----:B------:R-:W5:Y:S01]  /*14d50*/  LDL.64 R204, [R1] ;  /* 0x0000000001cc7983 */ /* 0x000f620000100a00 */
[----:B--2---:R-:W-:-:S02]  /*14d60*/  R2UR UR4, R88 ;  /* 0x00000000580472ca */ /* 0x004fc400000e0000 */
[----:B------:R-:W-:Y:S02]  /*14d70*/  R2UR UR5, R89 ;  /* 0x00000000590572ca */ /* 0x000fe400000e0000 */
[----:B------:R-:W-:-:S11]  /*14d80*/  WARPGROUP.ARRIVE ;  /* 0x00000000000079c5 */ /* 0x000fd60000000000 */
[----:B------:R-:W-:Y:S01]  /*14d90*/  HGMMA.64x96x16.F32 R88, gdesc[UR4], RZ, !UPT, gsb0 ;  /* 0x01600000045879f0 */ /* 0x000fe2000c0008ff */
[----:B------:R-:W-:Y:S02]  /*14da0*/  R2UR UR6, R14 ;  /* 0x000000000e0672ca */ /* 0x000fe400000e0000 */
[----:B------:R-:W-:Y:S02]  /*14db0*/  R2UR UR7, R15 ;  /* 0x000000000f0772ca */ /* 0x000fe400000e0000 */
[----:B---3--:R-:W-:Y:S02]  /*14dc0*/  R2UR UR4, R214 ;  /* 0x00000000d60472ca */ /* 0x008fe400000e0000 */
[----:B------:R-:W-:Y:S01]  /*14dd0*/  R2UR UR5, R215 ;  /* 0x00000000d70572ca */ /* 0x000fe200000e0000 */
[----:B------:R-:W-:Y:S01]  /*14de0*/  VIADD R14, R12, 0x4 ;  /* 0x000000040c0e7836 */ /* 0x000fe20000000000 */
[----:B------:R-:W-:Y:S01]  /*14df0*/  MOV R15, 0x40000040 ;  /* 0x40000040000f7802 */ /* 0x000fe20000000f00 */
[----:B------:R-:W-:-:S02]  /*14e00*/  WARPGROUP.DEPBAR.LE gsb0, 0x0 ;  /* 0x00008000000079c5 */ /* 0x000fc40000010000 */
[----:B------:R-:W-:-:S08]  /*14e10*/  WARPGROUP.ARRIVE ;  /* 0x00000000000079c5 */ /* 0x000fd00000000000 */
[----:B------:R-:W-:Y:S01]  /*14e20*/  HGMMA.64x96x16.F32 R88, gdesc[UR4], R88, gsb0 ;  /* 0x01600000045879f0 */ /* 0x000fe20008000858 */
[----:B------:R-:W-:Y:S02]  /*14e30*/  R2UR UR6, R14 ;  /* 0x000000000e0672ca */ /* 0x000fe400000e0000 */
[----:B------:R-:W-:Y:S02]  /*14e40*/  R2UR UR7, R15 ;  /* 0x000000000f0772ca */ /* 0x000fe400000e0000 */
[----:B----4-:R-:W-:Y:S02]  /*14e50*/  R2UR UR4, R212 ;  /* 0x00000000d40472ca */ /* 0x010fe400000e0000 */
[----:B------:R-:W-:Y:S01]  /*14e60*/  R2UR UR5, R213 ;  /* 0x00000000d50572ca */ /* 0x000fe200000e0000 */
[----:B------:R-:W-:Y:S02]  /*14e70*/  VIADD R14, R12, 0x6 ;  /* 0x000000060c0e7836 */ /* 0x000fe40000000000 */
[----:B------:R-:W-:Y:S01]  /*14e80*/  IMAD.MOV.U32 R15, RZ, RZ, 0x40000040 ;  /* 0x40000040ff0f7424 */ /* 0x000fe200078e00ff */
[----:B------:R-:W-:-:S02]  /*14e90*/  WARPGROUP.DEPBAR.LE gsb0, 0x0 ;  /* 0x00008000000079c5 */ /* 0x000fc40000010000 */
[----:B------:R-:W-:-:S07]  /*14ea0*/  WARPGROUP.ARRIVE ;  /* 0x00000000000079c5 */ /* 0x000fce0000000000 */
[----:B------:R-:W-:Y:S01]  /*14eb0*/  HGMMA.64x96x16.F32 R88, gdesc[UR4], R88, gsb0 ;  /* 0x01600000045879f0 */ /* 0x000fe20008000858 */
[----:B------:R-:W-:Y:S02]  /*14ec0*/  R2UR UR6, R14 ;  /* 0x000000000e0672ca */ /* 0x000fe400000e0000 */
[----:B------:R-:W-:Y:S02]  /*14ed0*/  R2UR UR7, R15 ;  /* 0x000000000f0772ca */ /* 0x000fe400000e0000 */
[----:B-----5:R-:W-:Y:S02]  /*14ee0*/  R2UR UR4, R210 ;  /* 0x00000000d20472ca */ /* 0x020fe400000e0000 */
        /* <DEDUP_REMOVED lines=17> */
[----:B------:R-:W-:Y:S02]  /*15000*/  R2UR UR4, R206 ;  /* 0x00000000ce0472ca */ /* 0x000fe400000e0000 */
        /* <DEDUP_REMOVED lines=23> */
[----:B------:R-:W-:Y:S01]  /*15180*/  HGMMA.64x96x16.F32 R88, gdesc[UR4], R88, gsb0 ;  /* 0x01600000045879f0 */ /* 0x000fe20008000858 */
[----:B------:R-:W-:Y:S02]  /*15190*/  R2UR UR6, R14 ;  /* 0x000000000e0672ca */ /* 0x000fe400000e0000 */
[----:B------:R-:W-:Y:S01]  /*151a0*/  R2UR UR7, R15 ;  /* 0x000000000f0772ca */ /* 0x000fe200000e0000 */
[----:B------:R-:W-:Y:S01]  /*151b0*/  UMOV UR4, UR48 ;  /* 0x0000003000047c82 */ /* 0x000fe20008000000 */
[----:B------:R-:W-:Y:S01]  /*151c0*/  UMOV UR5, UR49 ;  /* 0x0000003100057c82 */ /* 0x000fe20008000000 */
[----:B------:R-:W-:Y:S02]  /*151d0*/  VIADD R14, R12, 0x602 ;  /* 0x000006020c0e7836 */ /* 0x000fe40000000000 */
[----:B------:R-:W-:Y:S01]  /*151e0*/  IMAD.MOV.U32 R15, RZ, RZ, 0x40000040 ;  /* 0x40000040ff0f7424 */ /* 0x000fe200078e00ff */
        /* <DEDUP_REMOVED lines=25> */
[----:B------:R-:W-:Y:S02]  /*15380*/  WARPGROUP.DEPBAR.LE gsb0, 0x0 ;  /* 0x00008000000079c5 */ /* 0x000fe40000010000 */
[----:B------:R-:W-:-:S08]  /*15390*/  WARPGROUP.ARRIVE ;  /* 0x00000000000079c5 */ /* 0x000fd00000000000 */
[----:B------:R-:W-:Y:S01]  /*153a0*/  HGMMA.64x96x16.F32 R88, gdesc[UR4], R88, gsb0 ;  /* 0x01600000045879f0 */ /* 0x000fe20008000858 */
        /* <DEDUP_REMOVED lines=67> */
.L_x_1537:
[----:B------:R-:W-:Y:S01]  /*157e0*/  SHF.L.U32 R9, R161, 0x1f, RZ ;  /* 0x0000001fa1097819 */ /* 0x000fe200000006ff */
[----:B------:R-:W-:-:S04]  /*157f0*/  IMAD R14, R160, 0x8, R18 ;  /* 0x00000008a00e7824 */ /* 0x000fc800078e0212 */
[----:B------:R0:W1:Y:S01]  /*15800*/  SYNCS.PHASECHK.TRANS64.TRYWAIT P2, [R14+URZ+0x2a850], R9 ;  /* 0x02a850090e0075a7 */ /* 0x000062000804017f */
[----:B------:R-:W-:Y:S05]  /*15810*/  @!P0 BRA `(.L_x_1538) ;  /* 0x0000000000048947 */ /* 0x000fea0003800000 */
[----:B------:R-:W-:Y:S01]  /*15820*/  BPT.TRAP 0x1 ;  /* 0x000000040000795c */ /* 0x000fe20000300000 */
.L_x_1538:
[----:B------:R-:W-:Y:S01]  /*15830*/  VIADD R0, R18, 0x400 ;  /* 0x0000040012007836 */ /* 0x000fe20000000000 */
[----:B------:R-:W-:Y:S04]  /*15840*/  BSSY B2, `(.L_x_1539) ;  /* 0x0000008000027945 */ /* 0x000fe80003800000 */
[----:B------:R-:W-:-:S04]  /*15850*/  SHF.R.U32.HI R0, RZ, 0x4, R0 ;  /* 0x00000004ff007819 */ /* 0x000fc80000011600 */
[----:B------:R-:W-:-:S04]  /*15860*/  LOP3.LUT R0, R0, 0x3fff, RZ, 0xc0, !PT ;  /* 0x00003fff00007812 */ /* 0x000fc800078ec0ff */
[----:B------:R-:W-:-:S05]  /*15870*/  LOP3.LUT R13, R0, 0x3000000, RZ, 0xfc, !PT ;  /* 0x03000000000d7812 */ /* 0x000fca00078efcff */
[----:B------:R-:W-:Y:S01]  /*15880*/  IMAD R0, R160, 0x600, R13 ;  /* 0x00000600a0007824 */ /* 0x000fe200078e020d */
[----:B-1----:R-:W-:Y:S06]  /*15890*/  @P2 BRA `(.L_x_1540) ;  /* 0x0000000000082947 */ /* 0x002fec0003800000 */
[----:B------:R-:W1:Y:S02]  /*158a0*/  SYNCS.PHASECHK.TRANS64.TRYWAIT P2, [R14+URZ+0x2a850], R9 ;  /* 0x02a850090e0075a7 */ /* 0x000e64000804017f */
[----:B-1----:R-:W-:Y:S05]  /*158b0*/  @!P2 BRA `(.L_x_1541) ;  /* 0x000001180050a947 */ /* 0x002fea0003800000 */
.L_x_1540:
[----:B------:R-:W-:Y:S05]  /*158c0*/  BSYNC B2 ;  /* 0x0000000000027941 */ /* 0x000fea0003800000 */
.L_x_1539:
[----:B------:R-:W-:Y:S01]  /*158d0*/  IMAD.MOV.U32 R12, RZ, RZ, R0 ;  /* 0x000000ffff0c7224 */ /* 0x000fe200078e0000 */
[----:B------:R-:W2:Y:S01]  /*158e0*/  LDL R160, [R1+0x8] ;  /* 0x0000080001a07983 */ /* 0x000ea20000100800 */
[----:B------:R-:W-:Y:S01]  /*158f0*/  IMAD.MOV.U32 R13, RZ, RZ, 0x40000040 ;  /* 0x40000040ff0d7424 */ /* 0x000fe200078e00ff */
[----:B------:R-:W-:Y:S01]  /*15900*/  WARPGROUP.ARRIVE ;  /* 0x00000000000079c5 */ /* 0x000fe20000000000 */
[----:B------:R-:W-:Y:S01]  /*15910*/  @!P1 VIADD R7, R7, 0x2a840 ;  /* 0x0002a84007079836 */ /* 0x000fe20000000000 */
[----:B------:R-:W-:Y:S01]  /*15920*/  R2UR UR6, R12 ;  /* 0x000000000c0672ca */ /* 0x000fe200000e0000 */
[----:B------:R-:W-:Y:S01]  /*15930*/  VIADD R12, R0, 0x80 ;  /* 0x00000080000c7836 */ /* 0x000fe20000000000 */
[----:B------:R-:W-:Y:S02]  /*15940*/  R2UR UR7, R13 ;  /* 0x000000000d0772ca */ /* 0x000fe400000e0000 */
[----:B------:R-:W-:Y:S02]  /*15950*/  MOV R13, 0x40000040 ;  /* 0x40000040000d7802 */ /* 0x000fe40000000f00 */
[----:B------:R-:W-:-:S09]  /*15960*/  @!P1 PRMT R7, RZ, 0x654, R7 ;  /* 0x00000654ff079816 */ /* 0x000fd20000000007 */
        /* <DEDUP_REMOVED lines=12> */
[----:B--2---:R-:W-:Y:S01]  /*15a30*/  LOP3.LUT P2, RZ, R160, 0x100000, RZ, 0xc0, !PT ;  /* 0x00100000a0ff7812 */ /* 0x004fe2000784c0ff */
[----:B------:R-:W-:Y:S02]  /*15a40*/  WARPGROUP.DEPBAR.LE gsb0, 0x0 ;  /* 0x00008000000079c5 */ /* 0x000fe40000010000 */
[----:B------:R-:W-:Y:S01]  /*15a50*/  WARPGROUP.ARRIVE ;  /* 0x00000000000079c5 */ /* 0x000fe20000000000 */
[----:B------:R-:W-:-:S07]  /*15a60*/  IMAD R154, R11, -0x60, RZ ;  /* 0xffffffa00b9a7824 */ /* 0x000fce00078e02ff */
[----:B------:R-:W-:Y:S01]  /*15a70*/  HGMMA.64x128x16.F32 R24, R148, gdesc[UR4].tnspB, R24, gsb0 ;  /* 0x41e0000494187df0 */ /* 0x000fe20008000818 */
[----:B------:R-:W-:Y:S01]  /*15a80*/  R2UR UR6, R12 ;  /* 0x000000000c0672ca */ /* 0x000fe200000e0000 */
[----:B------:R-:W-:Y:S01]  /*15a90*/  VIADD R12, R0, 0x200 ;  /* 0x00000200000c7836 */ /* 0x000fe20000000000 */
[----:B------:R-:W-:Y:S02]  /*15aa0*/  R2UR UR7, R13 ;  /* 0x000000000d0772ca */ /* 0x000fe400000e0000 */
[----:B------:R-:W-:Y:S02]  /*15ab0*/  MOV R13, 0x40000040 ;  /* 0x40000040000d7802 */ /* 0x000fe40000000f00 */
[----:B01----:R-:W-:Y:S01]  /*15ac0*/  IADD3 R9, R154, 0x1, R163 ;  /* 0x000000019a097810 */ /* 0x003fe20007ffe0a3 */
[----:B------:R-:W-:Y:S02]  /*15ad0*/  WARPGROUP.DEPBAR.LE gsb0, 0x0 ;  /* 0x00008000000079c5 */ /* 0x000fe40000010000 */
[----:B------:R-:W-:-:S06]  /*15ae0*/  WARPGROUP.ARRIVE ;  /* 0x00000000000079c5 */ /* 0x000fcc0000000000 */
[----:B------:R-:W-:Y:S01]  /*15af0*/  HGMMA.64x128x16.F32 R24, R144, gdesc[UR4].tnspB, R24, gsb0 ;  /* 0x41e0000490187df0 */ /* 0x000fe20008000818 */
[----:B------:R-:W-:Y:S01]  /*15b00*/  R2UR UR6, R12 ;  /* 0x000000000c0672ca */ /* 0x000fe200000e0000 */
[----:B------:R-:W-:Y:S01]  /*15b10*/  VIADD R12, R0, 0x280 ;  /* 0x00000280000c7836 */ /* 0x000fe20000000000 */
[----:B------:R-:W-:Y:S01]  /*15b20*/  R2UR UR7, R13 ;  /* 0x000000000d0772ca */ /* 0x000fe200000e0000 */
[----:B------:R-:W-:Y:S02]  /*15b30*/  IMAD.MOV.U32 R13, RZ, RZ, 0x40000040 ;  /* 0x40000040ff0d7424 */ /* 0x000fe400078e00ff */
[----:B------:R-:W-:Y:S02]  /*15b40*/  IMAD.IADD R0, R9, 0x1, -R164 ;  /* 0x0000000109007824 */ /* 0x000fe400078e0aa4 */
[----:B------:R-:W-:Y:S02]  /*15b50*/  IMAD.U32 R9, RZ, RZ, UR47 ;  /* 0x0000002fff097e24 */ /* 0x000fe4000f8e00ff */
[----:B------:R-:W-:-:S03]  /*15b60*/  IMAD R0, R173, -0x2, R0 ;  /* 0xfffffffead007824 */ /* 0x000fc600078e0200 */
[----:B------:R-:W-:-:S05]  /*15b70*/  LOP3.LUT R15, RZ, R9, RZ, 0x33, !PT ;  /* 0x00000009ff0f7212 */ /* 0x000fca00078e33ff */
[----:B------:R-:W-:Y:S01]  /*15b80*/  IMAD.IADD R15, R15, 0x1, R0 ;  /* 0x000000010f0f7824 */ /* 0x000fe200078e0200 */
[----:B------:R-:W-:Y:S02]  /*15b90*/  WARPGROUP.DEPBAR.LE gsb0, 0x0 ;  /* 0x00008000000079c5 */ /* 0x000fe40000010000 */
[----:B------:R-:W-:-:S06]  /*15ba0*/  WARPGROUP.ARRIVE ;  /* 0x00000000000079c5 */ /* 0x000fcc0000000000 */
[----:B------:R-:W-:Y:S01]  /*15bb0*/  HGMMA.64x128x16.F32 R24, R140, gdesc[UR4].tnspB, R24, gsb0 ;  /* 0x41e000048c187df0 */ /* 0x000fe20008000818 */
[----:B------:R-:W-:Y:S02]  /*15bc0*/  R2UR UR6, R12 ;  /* 0x000000000c0672ca */ /* 0x000fe400000e0000 */
[----:B------:R-:W-:Y:S01]  /*15bd0*/  R2UR UR7, R13 ;  /* 0x000000000d0772ca */ /* 0x000fe200000e0000 */
[----:B------:R-:W-:Y:S02]  /*15be0*/  WARPGROUP.DEPBAR.LE gsb0, 0x0 ;  /* 0x00008000000079c5 */ /* 0x000fe40000010000 */
[----:B------:R-:W-:-:S10]  /*15bf0*/  WARPGROUP.ARRIVE ;  /* 0x00000000000079c5 */ /* 0x000fd40000000000 */
[----:B------:R-:W-:Y:S03]  /*15c00*/  HGMMA.64x128x16.F32 R24, R136, gdesc[UR4].tnspB, R24, gsb0 ;  /* 0x41e0000488187df0 */ /* 0x000fe60008000818 */
[----:B------:R-:W-:Y:S02]  /*15c10*/  WARPGROUP.DEPBAR.LE gsb0, 0x0 ;  /* 0x00008000000079c5 */ /* 0x000fe40000010000 */
[----:B------:R-:W-:Y:S01]  /*15c20*/  IADD3 R137, R0, UR54, RZ ;  /* 0x0000003600897c10 */ /* 0x000fe2000fffe0ff */
[----:B------:R0:W-:Y:S01]  /*15c30*/  @!P1 SYNCS.ARRIVE.TRANS64.RED.A1T0 RZ, [R7+URZ], RZ ;  /* 0x000000ff07ff99a7 */ /* 0x0001e2000810043f */
[----:B------:R-:W-:-:S03]  /*15c40*/  IMAD.IADD R139, R10, 0x1, R15 ;  /* 0x000000010a8b7824 */ /* 0x000fc600078e020f */
[----:B------:R-:W-:Y:S02]  /*15c50*/  IMAD.IADD R141, R10, 0x1, R137 ;  /* 0x000000010a8d7824 */ /* 0x000fe400078e0289 */
[----:B0-----:R-:W-:Y:S01]  /*15c60*/  IMAD R7, R173, -0x2, R154 ;  /* 0xfffffffead077824 */ /* 0x001fe200078e029a */
[----:B------:R-:W-:Y:S06]  /*15c70*/  @!P2 BRA `(.L_x_1542) ;  /* 0x000000000054a947 */ /* 0x000fec0003800000 */
[----:B------:R-:W-:Y:S01]  /*15c80*/  IMAD.IADD R0, R10, 0x1, R20 ;  /* 0x000000010a007824 */ /* 0x000fe200078e0214 */
[----:B------:R-:W-:Y:S04]  /*15c90*/  BSSY B2, `(.L_x_1543) ;  /* 0x0000010000027945 */ /* 0x000fe80003800000 */
[----:B------:R-:W-:-:S13]  /*15ca0*/  ISETP.GT.AND P2, PT, R0, -0x1, PT ;  /* 0xffffffff0000780c */ /* 0x000fda0003f44270 */
[----:B------:R-:W-:Y:S05]  /*15cb0*/  @P2 BRA `(.L_x_1544) ;  /* 0x0000000000202947 */ /* 0x000fea0003800000 */
[----:B------:R-:W-:Y:S01]  /*15cc0*/  IMAD.U32 R2, RZ, RZ, UR46 ;  /* 0x0000002eff027e24 */ /* 0x000fe2000f8e00ff */
[----:B------:R-:W-:-:S04]  /*15cd0*/  LOP3.LUT R143, RZ, R0, RZ, 0x33, !PT ;  /* 0x00000000ff8f7212 */ /* 0x000fc800078e33ff */
[----:B------:R-:W-:-:S13]  /*15ce0*/  ISETP.NE.AND P2, PT, R2, 0x1, PT ;  /* 0x000000010200780c */ /* 0x000fda0003f45270 */
[----:B------:R-:W0:Y:S02]  /*15cf0*/  @P2 LDC.64 R12, c[0x0][0x9e8] ;  /* 0x00027a00ff0c2b82 */ /* 0x000e240000000a00 */
[----:B0-----:R-:W-:-:S05]  /*15d00*/  @P2 IMAD.HI.U32 R12, R143, R12, RZ ;  /* 0x0000000c8f0c2227 */ /* 0x001fca00078e00ff */
[----:B------:R-:W-:-:S04]  /*15d10*/  @P2 SHF.R.U32.HI R143, RZ, R13, R12 ;  /* 0x0000000dff8f2219 */ /* 0x000fc8000001160c */
[----:B------:R-:W-:Y:S01]  /*15d20*/  LOP3.LUT R0, RZ, R143, RZ, 0x33, !PT ;  /* 0x0000008fff007212 */ /* 0x000fe200078e33ff */
[----:B------:R-:W-:Y:S06]  /*15d30*/  BRA `(.L_x_1545) ;  /* 0x0000000000147947 */ /* 0x000fec0003800000 */
.L_x_1544:
[----:B------:R-:W-:-:S04]  /*15d40*/  MOV R2, UR46 ;  /* 0x0000002e00027c02 */ /* 0x000fc80008000f00 */
[----:B------:R-:W-:-:S13]  /*15d50*/  ISETP.NE.AND P2, PT, R2, 0x1, PT ;  /* 0x000000010200780c */ /* 0x000fda0003f45270 */
[----:B------:R-:W0:Y:S02]  /*15d60*/  @P2 LDC.64 R12, c[0x0][0x9e8] ;  /* 0x00027a00ff0c2b82 */ /* 0x000e240000000a00 */
[----:B0-----:R-:W-:-:S05]  /*15d70*/  @P2 IMAD.HI.U32 R12, R0, R12, RZ ;  /* 0x0000000c000c2227 */ /* 0x001fca00078e00ff */
[----:B------:R-:W-:-:S07]  /*15d80*/  @P2 SHF.R.U32.HI R0, RZ, R13, R12 ;  /* 0x0000000dff002219 */ /* 0x000fce000001160c */
.L_x_1545:
[----:B------:R-:W-:Y:S05]  /*15d90*/  BSYNC B2 ;  /* 0x0000000000027941 */ /* 0x000fea0003800000 */
.L_x_1543:
[----:B------:R-:W-:-:S05]  /*15da0*/  IMAD R0, R0, R2, R7 ;  /* 0x0000000200007224 */ /* 0x000fca00078e0207 */
[----:B------:R-:W-:Y:S02]  /*15db0*/  VIADDMNMX R141, R0, R2, R141, PT ;  /* 0x00000002008d7246 */ /* 0x000fe4000380018d */
[----:B------:R-:W-:-:S07]  /*15dc0*/  VIMNMX R139, R139, R0, !PT ;  /* 0x000000008b8b7248 */ /* 0x000fce0007fe0100 */
.L_x_1542:
        /* <DEDUP_REMOVED lines=98> */
[----:B------:R-:W-:Y:S02]  /*163f0*/  ISETP.GE.AND P4, PT, R154, 0x52, PT ;  /* 0x000000529a00780c */ /* 0x000fe40003f86270 */
[--C-:B------:R-:W-:Y:S02]  /*16400*/  IADD3 R97, R137, 0x8, R10.reuse ;  /* 0x0000000889617810 */ /* 0x100fe40007ffe00a */
[----:B------:R-:W-:Y:S02]  /*16410*/  ISETP.GT.AND P5, PT, R139, 0x51, !P4 ;  /* 0x000000518b00780c */ /* 0x000fe400067a4270 */
[----:B------:R-:W-:-:S02]  /*16420*/  IADD3 R101, R15, 0x8, R10 ;  /* 0x000000080f657810 */ /* 0x000fc40007ffe00a */
        /* <DEDUP_REMOVED lines=16> */
[----:B------:R-:W-:-:S13]  /*16530*/  LOP3.LUT P6, RZ, R160, 0x100000, RZ, 0xc0, !PT ;  /* 0x00100000a0ff7812 */ /* 0x000fda00078cc0ff */
[----:B------:R-:W-:Y:S05]  /*16540*/  @!P6 BRA `(.L_x_1546) ;  /* 0x000000000058e947 */ /* 0x000fea0003800000 */
[----:B------:R-:W-:Y:S01]  /*16550*/  ISETP.GT.AND P6, PT, R171, -0x1, PT ;  /* 0xffffffffab00780c */ /* 0x000fe20003fc4270 */
[----:B------:R-:W-:-:S12]  /*16560*/  BSSY B2, `(.L_x_1547) ;  /* 0x0000011000027945 */ /* 0x000fd80003800000 */
[----:B------:R-:W-:Y:S05]  /*16570*/  @P6 BRA `(.L_x_1548) ;  /* 0x0000000000246947 */ /* 0x000fea0003800000 */
[----:B------:R-:W-:Y:S02]  /*16580*/  IMAD.U32 R133, RZ, RZ, UR46 ;  /* 0x0000002eff857e24 */ /* 0x000fe4000f8e00ff */
[----:B------:R-:W-:-:S03]  /*16590*/  VIADD R15, R170, 0x8 ;  /* 0x00000008aa0f7836 */ /* 0x000fc60000000000 */
[----:B------:R-:W-:Y:S02]  /*165a0*/  ISETP.NE.AND P6, PT, R133, 0x1, PT ;  /* 0x000000018500780c */ /* 0x000fe40003fc5270 */
[----:B------:R-:W-:-:S11]  /*165b0*/  LOP3.LUT R15, RZ, R15, RZ, 0x33, !PT ;  /* 0x0000000fff0f7212 */ /* 0x000fd600078e33ff */
[----:B------:R-:W0:Y:S02]  /*165c0*/  @P6 LDC.64 R12, c[0x0][0x9e8] ;  /* 0x00027a00ff0c6b82 */ /* 0x000e240000000a00 */
[----:B0-----:R-:W-:-:S05]  /*165d0*/  @P6 IMAD.HI.U32 R12, R15, R12, RZ ;  /* 0x0000000c0f0c6227 */ /* 0x001fca00078e00ff */
[----:B------:R-:W-:-:S04]  /*165e0*/  @P6 SHF.R.U32.HI R15, RZ, R13, R12 ;  /* 0x0000000dff0f6219 */ /* 0x000fc8000001160c */
[----:B------:R-:W-:Y:S01]  /*165f0*/  LOP3.LUT R12, RZ, R15, RZ, 0x33, !PT ;  /* 0x0000000fff0c7212 */ /* 0x000fe200078e33ff */
[----:B------:R-:W-:Y:S06]  /*16600*/  BRA `(.L_x_1549) ;  /* 0x0000000000187947 */ /* 0x000fec0003800000 */
.L_x_1548:
[----:B------:R-:W-:-:S05]  /*16610*/  IMAD.U32 R133, RZ, RZ, UR46 ;  /* 0x0000002eff857e24 */ /* 0x000fca000f8e00ff */
[----:B------:R-:W-:-:S13]  /*16620*/  ISETP.NE.AND P6, PT, R133, 0x1, PT ;  /* 0x000000018500780c */ /* 0x000fda0003fc5270 */
[----:B------:R-:W0:Y:S02]  /*16630*/  @P6 LDC.64 R12, c[0x0][0x9e8] ;  /* 0x00027a00ff0c6b82 */ /* 0x000e240000000a00 */
[----:B0-----:R-:W-:-:S04]  /*16640*/  @P6 IMAD.HI.U32 R154, R171, R12, RZ ;  /* 0x0000000cab9a6227 */ /* 0x001fc800078e00ff */
[----:B------:R-:W-:Y:S01]  /*16650*/  IMAD.MOV.U32 R12, RZ, RZ, R171 ;  /* 0x000000ffff0c7224 */ /* 0x000fe200078e00ab */
[----:B------:R-:W-:-:S07]  /*16660*/  @P6 SHF.R.U32.HI R12, RZ, R13, R154 ;  /* 0x0000000dff0c6219 */ /* 0x000fce000001169a */
.L_x_1549:
[----:B------:R-:W-:Y:S05]  /*16670*/  BSYNC B2 ;  /* 0x0000000000027941 */ /* 0x000fea0003800000 */
.L_x_1547:
[----:B------:R-:W-:-:S05]  /*16680*/  IMAD R12, R12, R133, R7 ;  /* 0x000000850c0c7224 */ /* 0x000fca00078e0207 */
[----:B------:R-:W-:Y:S02]  /*16690*/  VIADDMNMX R97, R12, R133, R97, PT ;  /* 0x000000850c617246 */ /* 0x000fe40003800161 */
[----:B------:R-:W-:-:S07]  /*166a0*/  VIMNMX R101, R101, R12, !PT ;  /* 0x0000000c65657248 */ /* 0x000fce0007fe0100 */
.L_x_1546:
[C---:B------:R-:W-:Y:S02]  /*166b0*/  ISETP.GT.AND P2, PT, R101.reuse, 0x1, !P2 ;  /* 0x000000016500780c */ /* 0x040fe40005744270 */
[----:B------:R-:W-:Y:S02]  /*166c0*/  ISETP.GT.AND P3, PT, R101, 0x8, !P3 ;  /* 0x000000086500780c */ /* 0x000fe40005f64270 */
        /* <DEDUP_REMOVED lines=65> */
[----:B------:R-:W-:Y:S01]  /*16ae0*/  FMNMX.FTZ R13, R88, R7, !PT ;  /* 0x00000007580d7209 */ /* 0x000fe20007810000 */
[----:B------:R-:W-:Y:S01]  /*16af0*/  IMAD.U32 R7, RZ, RZ, UR43 ;  /* 0x0000002bff077e24 */ /* 0x000fe2000f8e00ff */
[----:B------:R-:W-:Y:S02]  /*16b00*/  ISETP.LT.OR P2, PT, R97, 0x31, P2 ;  /* 0x000000316100780c */ /* 0x000fe40001741670 */
[----:B------:R-:W-:Y:S01]  /*16b10*/  ISETP.NE.AND P6, PT, R159, RZ, PT ;  /* 0x000000ff9f00720c */ /* 0x000fe20003fc5270 */
[----:B------:R-:W0:Y:S01]  /*16b20*/  SHFL.BFLY PT, R12, R13, 0x2, 0x1f ;  /* 0x0c401f000d0c7f89 */ /* 0x000e2200000e0000 */
[----:B------:R-:W-:Y:S02]  /*16b30*/  FSEL R114, R114, -INF , !P2 ;  /* 0xff80000072727808 */ /* 0x000fe40005000000 */
[----:B------:R-:W-:-:S02]  /*16b40*/  ISETP.NE.AND P2, PT, R149, RZ, PT ;  /* 0x000000ff9500720c */ /* 0x000fc40003f45270 */
[----:B------:R-:W-:Y:S01]  /*16b50*/  ISETP.NE.AND P3, PT, R161, RZ, PT ;  /* 0x000000ffa100720c */ /* 0x000fe20003f65270 */
[----:B------:R-:W-:Y:S01]  /*16b60*/  IMAD.MOV.U32 R161, RZ, RZ, R194 ;  /* 0x000000ffffa17224 */ /* 0x000fe200078e00c2 */
[C---:B------:R-:W-:Y:S02]  /*16b70*/  ISETP.GT.AND P2, PT, R101.reuse, 0x31, !P2 ;  /* 0x000000316500780c */ /* 0x040fe40005744270 */
[----:B------:R-:W-:Y:S02]  /*16b80*/  ISETP.GT.AND P4, PT, R101, 0x51, !P4 ;  /* 0x000000516500780c */ /* 0x000fe40006784270 */
[----:B------:R-:W-:Y:S02]  /*16b90*/  ISETP.LT.OR P2, PT, R97, 0x32, P2 ;  /* 0x000000326100780c */ /* 0x000fe40001741670 */
[----:B------:R-:W-:Y:S02]  /*16ba0*/  ISETP.GT.AND P5, PT, R101, 0x58, !P5 ;  /* 0x000000586500780c */ /* 0x000fe40006fa4270 */
[----:B------:R-:W-:-:S02]  /*16bb0*/  FSEL R208, R115, -INF , !P2 ;  /* 0xff80000073d07808 */ /* 0x000fc40005000000 */
[----:B------:R-:W-:Y:S02]  /*16bc0*/  ISETP.NE.AND P2, PT, R113, RZ, PT ;  /* 0x000000ff7100720c */ /* 0x000fe40003f45270 */
[----:B------:R-:W-:Y:S02]  /*16bd0*/  ISETP.LT.OR P4, PT, R97, 0x52, P4 ;  /* 0x000000526100780c */ /* 0x000fe40002781670 */
[----:B------:R-:W-:Y:S02]  /*16be0*/  ISETP.GT.AND P2, PT, R101, 0x38, !P2 ;  /* 0x000000386500780c */ /* 0x000fe40005744270 */
[C---:B------:R-:W-:Y:S02]  /*16bf0*/  ISETP.LT.OR P5, PT, R97.reuse, 0x59, P5 ;  /* 0x000000596100780c */ /* 0x040fe40002fa1670 */
[----:B------:R-:W-:Y:S02]  /*16c00*/  ISETP.LT.OR P2, PT, R97, 0x39, P2 ;  /* 0x000000396100780c */ /* 0x000fe40001741670 */
[----:B0-----:R-:W-:-:S02]  /*16c10*/  FMNMX.FTZ R15, R13, R12, !PT ;  /* 0x0000000c0d0f7209 */ /* 0x001fc40007810000 */
[----:B------:R-:W-:Y:S02]  /*16c20*/  FSEL R118, R118, -INF , !P2 ;  /* 0xff80000076767808 */ /* 0x000fe40005000000 */
[----:B------:R-:W-:Y:S01]  /*16c30*/  ISETP.NE.AND P2, PT, R151, RZ, PT ;  /* 0x000000ff9700720c */ /* 0x000fe20003f45270 */
[----:B------:R-:W0:Y:S01]  /*16c40*/  SHFL.BFLY PT, R12, R15, 0x1, 0x1f ;  /* 0x0c201f000f0c7f89 */ /* 0x000e2200000e0000 */
[----:B------:R-:W-:Y:S02]  /*16c50*/  @!P1 IADD3 R14, R14, 0x2a860, RZ ;  /* 0x0002a8600e0e9810 */ /* 0x000fe40007ffe0ff */
[----:B------:R-:W-:-:S04]  /*16c60*/  ISETP.GT.AND P2, PT, R101, 0x39, !P2 ;  /* 0x000000396500780c */ /* 0x000fc80005744270 */
[----:B------:R-:W-:-:S04]  /*16c70*/  ISETP.LT.OR P2, PT, R97, 0x3a, P2 ;  /* 0x0000003a6100780c */ /* 0x000fc80001741670 */
[----:B------:R-:W-:Y:S02]  /*16c80*/  FSEL R210, R119, -INF , !P2 ;  /* 0xff80000077d27808 */ /* 0x000fe40005000000 */
[----:B------:R-:W-:-:S04]  /*16c90*/  ISETP.NE.AND P2, PT, R117, RZ, PT ;  /* 0x000000ff7500720c */ /* 0x000fc80003f45270 */
[----:B------:R-:W-:-:S04]  /*16ca0*/  ISETP.GT.AND P2, PT, R101, 0x40, !P2 ;  /* 0x000000406500780c */ /* 0x000fc80005744270 */
[----:B------:R-:W-:Y:S02]  /*16cb0*/  ISETP.LT.OR P2, PT, R97, 0x41, P2 ;  /* 0x000000416100780c */ /* 0x000fe40001741670 */
[----:B0-----:R-:W-:Y:S02]  /*16cc0*/  FMNMX.FTZ R12, R15, R12, !PT ;  /* 0x0000000c0f0c7209 */ /* 0x001fe40007810000 */
[----:B------:R-:W-:Y:S02]  /*16cd0*/  FSEL R122, R122, -INF , !P2 ;  /* 0xff8000007a7a7808 */ /* 0x000fe40005000000 */
[----:B------:R-:W-:Y:S01]  /*16ce0*/  ISETP.NE.AND P2, PT, R153, RZ, PT ;  /* 0x000000ff9900720c */ /* 0x000fe20003f45270 */
[----:B------:R-:W-:-:S03]  /*16cf0*/  FMUL.FTZ R99, R12, R7 ;  /* 0x000000070c637220 */ /* 0x000fc60000410000 */
        /* <DEDUP_REMOVED lines=11> */
[----:B------:R-:W-:-:S04]  /*16db0*/  ISETP.GT.AND P2, PT, R101, 0x50, !P3 ;  /* 0x000000506500780c */ /* 0x000fc80005f44270 */
        /* <DEDUP_REMOVED lines=15> */
[-CC-:B------:R-:W-:Y:S01]  /*16eb0*/  FFMA.FTZ R0, R92, R7.reuse, -R99.reuse ;  /* 0x000000075c007223 */ /* 0x180fe20000010863 */
[----:B------:R-:W-:Y:S01]  /*16ec0*/  FSEL R108, R131, -INF , !P4 ;  /* 0xff800000836c7808 */ /* 0x000fe20006000000 */
[--C-:B------:R-:W-:Y:S01]  /*16ed0*/  FFMA.FTZ R92, R2, R7, -R99.reuse ;  /* 0x00000007025c7223 */ /* 0x100fe20000010863 */
[----:B------:R-:W-:Y:S01]  /*16ee0*/  FMNMX.FTZ R89, R156, R15, !PT ;  /* 0x0000000f9c597209 */ /* 0x000fe20007810000 */
[-CC-:B------:R-:W-:Y:S01]  /*16ef0*/  FFMA.FTZ R2, R96, R7.reuse, -R99.reuse ;  /* 0x0000000760027223 */ /* 0x180fe20000010863 */
[--C-:B------:R-:W-:Y:S01]  /*16f00*/  FFMA.FTZ R96, R136, R7, -R99.reuse ;  /* 0x0000000788607223 */ /* 0x100fe20000010863 */
[----:B------:R-:W-:Y:S01]  /*16f10*/  FSEL R136, R134, -INF , !P5 ;  /* 0xff80000086887808 */ /* 0x000fe20006800000 */
[----:B------:R0:W-:Y:S01]  /*16f20*/  MUFU.EX2 R15, R0 ;  /* 0x00000000000f7308 */ /* 0x0001e20000000800 */
        /* <DEDUP_REMOVED lines=9> */
[-CC-:B0-----:R-:W-:Y:S01]  /*16fc0*/  FFMA.FTZ R0, R100, R7.reuse, -R99.reuse ;  /* 0x0000000764007223 */ /* 0x181fe20000010863 */
[-CC-:B------:R-:W-:Y:S01]  /*16fd0*/  FFMA.FTZ R100, R138, R7.reuse, -R99.reuse ;  /* 0x000000078a647223 */ /* 0x180fe20000010863 */
[----:B------:R-:W-:Y:S01]  /*16fe0*/  FSEL R138, R135, -INF , !P3 ;  /* 0xff800000878a7808 */ /* 0x000fe20005800000 */
[--C-:B------:R-:W-:Y:S01]  /*16ff0*/  FFMA.FTZ R105, R148, R7, -R99.reuse ;  /* 0x0000000794697223 */ /* 0x100fe20000010863 */
[----:B------:R-:W-:Y:S01]  /*17000*/  FMNMX.FTZ R91, R160, R89, !PT ;  /* 0x00000059a05b7209 */ /* 0x000fe20007810000 */
[-CC-:B------:R-:W-:Y:S01]  /*17010*/  FFMA.FTZ R142, R124, R7.reuse, -R99.reuse ;  /* 0x000000077c8e7223 */ /* 0x180fe20000010863 */
[----:B------:R0:W-:Y:S01]  /*17020*/  MUFU.EX2 R89, R2 ;  /* 0x0000000200597308 */ /* 0x0001e20000000800 */
[--C-:B------:R-:W-:Y:S01]  /*17030*/  FFMA.FTZ R109, R128, R7, -R99.reuse ;  /* 0x00000007806d7223 */ /* 0x100fe20000010863 */
[----:B------:R-:W-:Y:S01]  /*17040*/  FMNMX.FTZ R91, R106, R91, !PT ;  /* 0x0000005b6a5b7209 */ /* 0x000fe20007810000 */
[-CC-:B------:R-:W-:Y:S01]  /*17050*/  FFMA.FTZ R112, R152, R7.reuse, -R99.reuse ;  /* 0x0000000798707223 */ /* 0x180fe20000010863 */
[----:B------:R-:W-:-:S02]  /*17060*/  FFMA.FTZ R111, R132, R7, -R99 ;  /* 0x00000007846f7223 */ /* 0x000fc40000010863 */
[----:B------:R-:W-:Y:S02]  /*17070*/  FMNMX.FTZ R91, R204, R91, !PT ;  /* 0x0000005bcc5b7209 */ /* 0x000fe40007810000 */
[----:B------:R-:W-:Y:S01]  /*17080*/  MUFU.EX2 R90, R90 ;  /* 0x0000005a005a7308 */ /* 0x000fe20000000800 */
[--C-:B0-----:R-:W-:Y:S01]  /*17090*/  FFMA.FTZ R2, R104, R7, -R99.reuse ;  /* 0x0000000768027223 */ /* 0x101fe20000010863 */
[----:B------:R-:W-:Y:S01]  /*170a0*/  FMNMX.FTZ R91, R110, R91, !PT ;  /* 0x0000005b6e5b7209 */ /* 0x000fe20007810000 */
[-CC-:B------:R-:W-:Y:S01]  /*170b0*/  FFMA.FTZ R104, R140, R7.reuse, -R99.reuse ;  /* 0x000000078c687223 */ /* 0x180fe20000010863 */
[----:B------:R-:W-:Y:S02]  /*170c0*/  FFMA.FTZ R140, R120, R7, -R99 ;  /* 0x00000007788c7223 */ /* 0x000fe40000010863 */
[----:B------:R-:W-:Y:S02]  /*170d0*/  FMNMX.FTZ R93, R206, R91, !PT ;  /* 0x0000005bce5d7209 */ /* 0x000fe40007810000 */
[----:B------:R-:W-:Y:S02]  /*170e0*/  MUFU.EX2 R91, R0 ;  /* 0x00000000005b7308 */ /* 0x000fe40000000800 */
[----:B------:R-:W-:-:S04]  /*170f0*/  FMNMX.FTZ R93, R114, R93, !PT ;  /* 0x0000005d725d7209 */ /* 0x000fc80007810000 */
[----:B------:R-:W-:Y:S02]  /*17100*/  FMNMX.FTZ R93, R208, R93, !PT ;  /* 0x0000005dd05d7209 */ /* 0x000fe40007810000 */
[----:B------:R-:W-:Y:S02]  /*17110*/  MUFU.EX2 R92, R92 ;  /* 0x0000005c005c7308 */ /* 0x000fe40000000800 */
[----:B------:R-:W-:-:S04]  /*17120*/  FMNMX.FTZ R93, R118, R93, !PT ;  /* 0x0000005d765d7209 */ /* 0x000fc80007810000 */
[----:B------:R-:W-:Y:S02]  /*17130*/  FMNMX.FTZ R103, R210, R93, !PT ;  /* 0x0000005dd2677209 */ /* 0x000fe40007810000 */
[----:B------:R-:W-:Y:S02]  /*17140*/  MUFU.EX2 R93, R2 ;  /* 0x00000002005d7308 */ /* 0x000fe40000000800 */
[----:B------:R-:W-:-:S04]  /*17150*/  FMNMX.FTZ R103, R122, R103, !PT ;  /* 0x000000677a677209 */ /* 0x000fc80007810000 */
[----:B------:R-:W-:Y:S02]  /*17160*/  FMNMX.FTZ R103, R212, R103, !PT ;  /* 0x00000067d4677209 */ /* 0x000fe40007810000 */
[----:B------:R-:W0:Y:S02]  /*17170*/  MUFU.EX2 R96, R96 ;  /* 0x0000006000607308 */ /* 0x000e240000000800 */
[----:B------:R-:W-:-:S04]  /*17180*/  FMNMX.FTZ R103, R126, R103, !PT ;  /* 0x000000677e677209 */ /* 0x000fc80007810000 */
[----:B------:R-:W-:Y:S02]  /*17190*/  FMNMX.FTZ R103, R214, R103, !PT ;  /* 0x00000067d6677209 */ /* 0x000fe40007810000 */
[----:B------:R-:W-:Y:S02]  /*171a0*/  MUFU.EX2 R100, R100 ;  /* 0x0000006400647308 */ /* 0x000fe40000000800 */
[----:B------:R-:W-:-:S04]  /*171b0*/  FMNMX.FTZ R103, R130, R103, !PT ;  /* 0x0000006782677209 */ /* 0x000fc80007810000 */
[----:B------:R-:W-:Y:S02]  /*171c0*/  FMNMX.FTZ R103, R108, R103, !PT ;  /* 0x000000676c677209 */ /* 0x000fe40007810000 */
[----:B------:R-:W1:Y:S01]  /*171d0*/  MUFU.EX2 R104, R104 ;  /* 0x0000006800687308 */ /* 0x000e620000000800 */
[----:B0-----:R-:W-:Y:S02]  /*171e0*/  F2FP.F16.F32.PACK_AB R152, R96, R89 ;  /* 0x000000596098723e */ /* 0x001fe400000000ff */
[----:B------:R-:W-:-:S04]  /*171f0*/  FMNMX.FTZ R103, R136, R103, !PT ;  /* 0x0000006788677209 */ /* 0x000fc80007810000 */
[----:B------:R-:W-:Y:S01]  /*17200*/  FMNMX.FTZ R0, R138, R103, !PT ;  /* 0x000000678a007209 */ /* 0x000fe20007810000 */
[-CC-:B------:R-:W-:Y:S01]  /*17210*/  FFMA.FTZ R103, R116, R7.reuse, -R99.reuse ;  /* 0x0000000774677223 */ /* 0x180fe20000010863 */
[----:B------:R-:W-:Y:S01]  /*17220*/  FFMA.FTZ R116, R88, R7, -R99 ;  /* 0x0000000758747223 */ /* 0x000fe20000010863 */
[----:B------:R-:W-:Y:S02]  /*17230*/  MUFU.EX2 R101, R101 ;  /* 0x0000006500657308 */ /* 0x000fe40000000800 */
[----:B------:R-:W0:Y:S01]  /*17240*/  SHFL.BFLY PT, R107, R0, 0x2, 0x1f ;  /* 0x0c401f00006b7f89 */ /* 0x000e2200000e0000 */
[----:B-1----:R-:W-:-:S05]  /*17250*/  F2FP.F16.F32.PACK_AB R148, R104, R93 ;  /* 0x0000005d6894723e */ /* 0x002fca00000000ff */
[----:B------:R-:W1:Y:S08]  /*17260*/  MUFU.EX2 R134, R134 ;  /* 0x0000008600867308 */ /* 0x000e700000000800 */
[----:B------:R-:W-:Y:S08]  /*17270*/  MUFU.EX2 R97, R97 ;  /* 0x0000006100617308 */ /* 0x000ff00000000800 */
[----:B------:R-:W-:Y:S01]  /*17280*/  MUFU.EX2 R144, R144 ;  /* 0x0000009000907308 */ /* 0x000fe20000000800 */
[----:B0-----:R-:W-:Y:S01]  /*17290*/  FMNMX.FTZ R2, R0, R107, !PT ;  /* 0x0000006b00027209 */ /* 0x001fe20007810000 */
[----:B------:R-:W-:Y:S01]  /*172a0*/  FFMA.FTZ R107, R150, R7, -R99 ;  /* 0x00000007966b7223 */ /* 0x000fe20000010863 */
[----:B------:R-:W-:-:S02]  /*172b0*/  FSEL R0, R12, RZ, P2 ;  /* 0x000000ff0c007208 */ /* 0x000fc40001000000 */
[----:B------:R-:W-:Y:S01]  /*172c0*/  @!P1 PRMT R99, RZ, 0x654, R14 ;  /* 0x00000654ff639816 */ /* 0x000fe2000000000e */
[----:B------:R-:W0:Y:S02]  /*172d0*/  SHFL.BFLY PT, R113, R2, 0x1, 0x1f ;  /* 0x0c201f0002717f89 */ /* 0x000e2400000e0000 */
[----:B------:R-:W-:Y:S01]  /*172e0*/  MUFU.EX2 R103, R103 ;  /* 0x0000006700677308 */ /* 0x000fe20000000800 */
[----:B------:R-:W-:Y:S01]  /*172f0*/  FADD.FTZ R0, -R0, R3 ;  /* 0x0000000300007221 */ /* 0x000fe20000010100 */
[----:B------:R2:W-:Y:S01]  /*17300*/  @!P1 SYNCS.ARRIVE.TRANS64.RED.A1T0 RZ, [R99+URZ], RZ ;  /* 0x000000ff63ff99a7 */ /* 0x0005e2000810043f */
[----:B-1----:R-:W-:Y:S02]  /*17310*/  F2FP.F16.F32.PACK_AB R150, R134, R101 ;  /* 0x000000658696723e */ /* 0x002fe400000000ff */
[----:B------:R-:W-:-:S03]  /*17320*/  FMUL.FTZ R0, R0, R7 ;  /* 0x0000000700007220 */ /* 0x000fc60000410000 */
[----:B------:R-:W-:Y:S08]  /*17330*/  MUFU.EX2 R146, R146 ;  /* 0x0000009200927308 */ /* 0x000ff00000000800 */
[----:B------:R-:W1:Y:S01]  /*17340*/  MUFU.EX2 R0, R0 ;  /* 0x0000000000007308 */ /* 0x000e620000000800 */
[----:B0-----:R-:W-:-:S07]  /*17350*/  FMNMX.FTZ R88, R2, R113, !PT ;  /* 0x0000007102587209 */ /* 0x001fce0007810000 */
[----:B------:R-:W-:Y:S01]  /*17360*/  MUFU.EX2 R140, R140 ;  /* 0x0000008c008c7308 */ /* 0x000fe20000000800 */
[C---:B------:R-:W-:Y:S01]  /*17370*/  FSETP.NEU.FTZ.AND P2, PT, R88.reuse, -INF , PT ;  /* 0xff8000005800780b */ /* 0x040fe20003f5d000 */
[----:B------:R-:W-:-:S06]  /*17380*/  FMUL.FTZ R3, R88, R7 ;  /* 0x0000000758037220 */ /* 0x000fcc0000410000 */
[----:B------:R-:W-:Y:S01]  /*17390*/  MUFU.EX2 R105, R105 ;  /* 0x0000006900697308 */ /* 0x000fe20000000800 */
[----:B------:R-:W-:-:S05]  /*173a0*/  FSEL R3, R3, RZ, P2 ;  /* 0x000000ff03037208 */ /* 0x000fca0001000000 */
[-CC-:B------:R-:W-:Y:S01]  /*173b0*/  FFMA.FTZ R157, R95, R7.reuse, -R3.reuse ;  /* 0x000000075f9d7223 */ /* 0x180fe20000010803 */
[----:B------:R-:W-:Y:S01]  /*173c0*/  FSEL R95, R88, RZ, P2 ;  /* 0x000000ff585f7208 */ /* 0x000fe20001000000 */
[-CC-:B------:R-:W-:Y:S01]  /*173d0*/  FFMA.FTZ R120, R154, R7.reuse, -R3.reuse ;  /* 0x000000079a787223 */ /* 0x180fe20000010803 */
[-CC-:B------:R-:W-:Y:S01]  /*173e0*/  FFMA.FTZ R159, R94, R7.reuse, -R3.reuse ;  /* 0x000000075e9f7223 */ /* 0x180fe20000010803 */
[-CC-:B------:R-:W-:Y:S01]  /*173f0*/  FFMA.FTZ R94, R156, R7.reuse, -R3.reuse ;  /* 0x000000079c5e7223 */ /* 0x180fe20000010803 */
[-C--:B------:R-:W-:Y:S01]  /*17400*/  FFMA.FTZ R153, R98, R7.reuse, -R3 ;  /* 0x0000000762997223 */ /* 0x080fe20000010803 */
[----:B------:R-:W-:Y:S01]  /*17410*/  FADD.FTZ R2, -R95, R4 ;  /* 0x000000045f027221 */ /* 0x000fe20000010100 */
[----:B------:R-:W-:Y:S01]  /*17420*/  MUFU.EX2 R157, R157 ;  /* 0x0000009d009d7308 */ /* 0x000fe20000000800 */
[----:B-1----:R-:W-:Y:S01]  /*17430*/  FFMA.FTZ R95, R0, R6, R13 ;  /* 0x00000006005f7223 */ /* 0x002fe2000001000d */
[-CC-:B------:R-:W-:Y:S01]  /*17440*/  FFMA.FTZ R98, R158, R7.reuse, -R3.reuse ;  /* 0x000000079e627223 */ /* 0x180fe20000010803 */
[-C--:B------:R-:W-:Y:S01]  /*17450*/  FMUL.FTZ R2, R2, R7.reuse ;  /* 0x0000000702027220 */ /* 0x080fe20000410000 */
[-C--:B------:R-:W-:Y:S01]  /*17460*/  FFMA.FTZ R155, R102, R7.reuse, -R3 ;  /* 0x00000007669b7223 */ /* 0x080fe20000010803 */
[----:B------:R-:W-:Y:S01]  /*17470*/  FADD.FTZ R6, R90, R95 ;  /* 0x0000005f5a067221 */ /* 0x000fe20000010000 */
[-CC-:B------:R-:W-:Y:S01]  /*17480*/  FFMA.FTZ R102, R160, R7.reuse, -R3.reuse ;  /* 0x00000007a0667223 */ /* 0x180fe20000010803 */
[-CC-:B------:R-:W-:Y:S01]  /*17490*/  FFMA.FTZ R145, R114, R7.reuse, -R3.reuse ;  /* 0x0000000772917223 */ /* 0x180fe20000010803 */
[----:B------:R-:W-:Y:S01]  /*174a0*/  MUFU.EX2 R120, R120 ;  /* 0x0000007800787308 */ /* 0x000fe20000000800 */
[----:B------:R-:W-:Y:S01]  /*174b0*/  FADD.FTZ R95, R15, R6 ;  /* 0x000000060f5f7221 */ /* 0x000fe20000010000 */
[-CC-:B------:R-:W-:Y:S01]  /*174c0*/  FFMA.FTZ R149, R106, R7.reuse, -R3.reuse ;  /* 0x000000076a957223 */ /* 0x180fe20000010803 */
[-CC-:B------:R-:W-:Y:S01]  /*174d0*/  FFMA.FTZ R106, R204, R7.reuse, -R3.reuse ;  /* 0x00000007cc6a7223 */ /* 0x180fe20000010803 */
[-C--:B------:R-:W-:Y:S01]  /*174e0*/  FFMA.FTZ R147, R118, R7.reuse, -R3 ;  /* 0x0000000776937223 */ /* 0x080fe20000010803 */
[----:B------:R-:W-:Y:S01]  /*174f0*/  FADD.FTZ R6, R92, R95 ;  /* 0x0000005f5c067221 */ /* 0x000fe20000010000 */
[-CC-:B------:R-:W-:Y:S01]  /*17500*/  FFMA.FTZ R151, R110, R7.reuse, -R3.reuse ;  /* 0x000000076e977223 */ /* 0x180fe20000010803 */
[-CC-:B------:R-:W-:Y:S01]  /*17510*/  FFMA.FTZ R206, R206, R7.reuse, -R3.reuse ;  /* 0x00000007cece7223 */ /* 0x180fe20000010803 */
[----:B------:R-:W0:Y:S01]  /*17520*/  MUFU.EX2 R2, R2 ;  /* 0x0000000200027308 */ /* 0x000e220000000800 */
[----:B------:R-:W-:Y:S01]  /*17530*/  FADD.FTZ R95, R89, R6 ;  /* 0x00000006595f7221 */ /* 0x000fe20000010000 */
[-CC-:B------:R-:W-:Y:S01]  /*17540*/  FFMA.FTZ R110, R208, R7.reuse, -R3.reuse ;  /* 0x00000007d06e7223 */ /* 0x180fe20000010803 */
[-CC-:B------:R-:W-:Y:S01]  /*17550*/  FFMA.FTZ R141, R122, R7.reuse, -R3.reuse ;  /* 0x000000077a8d7223 */ /* 0x180fe20000010803 */
[----:B------:R-:W-:Y:S01]  /*17560*/  FFMA.FTZ R14, R212, R7, -R3 ;  /* 0x00000007d40e7223 */ /* 0x000fe20000010803 */
[----:B------:R-:W-:Y:S01]  /*17570*/  FADD.FTZ R114, R96, R95 ;  /* 0x0000005f60727221 */ /* 0x000fe20000010000 */
[----:B------:R-:W-:Y:S01]  /*17580*/  F2FP.F16.F32.PACK_AB R156, R90, R13 ;  /* 0x0000000d5a9c723e */ /* 0x000fe200000000ff */
[-CC-:B------:R-:W-:Y:S01]  /*17590*/  FFMA.FTZ R143, R126, R7.reuse, -R3.reuse ;  /* 0x000000077e8f7223 */ /* 0x180fe20000010803 */
[----:B------:R-:W1:Y:S01]  /*175a0*/  MUFU.EX2 R159, R159 ;  /* 0x0000009f009f7308 */ /* 0x000e620000000800 */
[----:B------:R-:W-:Y:S01]  /*175b0*/  FADD.FTZ R95, R91, R114 ;  /* 0x000000725b5f7221 */ /* 0x000fe20000010000 */
[-CC-:B------:R-:W-:Y:S01]  /*175c0*/  FFMA.FTZ R114, R210, R7.reuse, -R3.reuse ;  /* 0x00000007d2727223 */ /* 0x180fe20000010803 */
[-CC-:B------:R-:W-:Y:S01]  /*175d0*/  FFMA.FTZ R214, R214, R7.reuse, -R3.reuse ;  /* 0x00000007d6d67223 */ /* 0x180fe20000010803 */
[-C--:B------:R-:W-:Y:S01]  /*175e0*/  FFMA.FTZ R130, R130, R7.reuse, -R3 ;  /* 0x0000000782827223 */ /* 0x080fe20000010803 */
[----:B------:R-:W-:Y:S01]  /*175f0*/  FADD.FTZ R118, R100, R95 ;  /* 0x0000005f64767221 */ /* 0x000fe20000010000 */
[----:B------:R-:W-:Y:S01]  /*17600*/  FFMA.FTZ R108, R108, R7, -R3 ;  /* 0x000000076c6c7223 */ /* 0x000fe20000010803 */
[----:B------:R-:W-:Y:S01]  /*17610*/  F2FP.F16.F32.PACK_AB R158, R92, R15 ;  /* 0x0000000f5c9e723e */ /* 0x000fe200000000ff */
[----:B------:R-:W3:Y:S01]  /*17620*/  MUFU.EX2 R94, R94 ;  /* 0x0000005e005e7308 */ /* 0x000ee20000000800 */
[----:B0-----:R-:W-:Y:S01]  /*17630*/  FFMA.FTZ R5, R2, R5, R157 ;  /* 0x0000000502057223 */ /* 0x001fe2000001009d */
[----:B------:R-:W-:Y:S01]  /*17640*/  FADD.FTZ R95, R93, R118 ;  /* 0x000000765d5f7221 */ /* 0x000fe20000010000 */
[C---:B------:R-:W-:Y:S01]  /*17650*/  ISETP.GT.AND P2, PT, R11.reuse, R21, PT ;  /* 0x000000150b00720c */ /* 0x040fe20003f44270 */
[----:B------:R-:W-:-:S02]  /*17660*/  VIADD R11, R11, 0xffffffff ;  /* 0xffffffff0b0b7836 */ /* 0x000fc40000000000 */
[----:B------:R-:W-:Y:S01]  /*17670*/  FADD.FTZ R6, R120, R5 ;  /* 0x0000000578067221 */ /* 0x000fe20000010000 */
[----:B------:R-:W-:Y:S01]  /*17680*/  FADD.FTZ R118, R104, R95 ;  /* 0x0000005f68767221 */ /* 0x000fe20000010000 */
[----:B------:R-:W-:Y:S01]  /*17690*/  F2FP.F16.F32.PACK_AB R154, R100, R91 ;  /* 0x0000005b649a723e */ /* 0x000fe200000000ff */
[----:B------:R-:W0:Y:S01]  /*176a0*/  MUFU.EX2 R153, R153 ;  /* 0x0000009900997308 */ /* 0x000e220000000800 */
[----:B-1----:R-:W-:Y:S01]  /*176b0*/  FADD.FTZ R5, R159, R6 ;  /* 0x000000069f057221 */ /* 0x002fe20000010000 */
[----:B------:R-:W-:Y:S01]  /*176c0*/  FADD.FTZ R95, R101, R118 ;  /* 0x00000076655f7221 */ /* 0x000fe20000010000 */
[----:B------:R-:W-:Y:S01]  /*176d0*/  F2FP.F16.F32.PACK_AB R157, R120, R157 ;  /* 0x0000009d789d723e */ /* 0x000fe200000000ff */
[----:B------:R-:W-:Y:S02]  /*176e0*/  IMAD.MOV.U32 R160, RZ, RZ, R193 ;  /* 0x000000ffffa07224 */ /* 0x000fe400078e00c1 */
[----:B------:R-:W-:Y:S02]  /*176f0*/  FADD.FTZ R118, R134, R95 ;  /* 0x0000005f86767221 */ /* 0x000fe40000010000 */
[----:B------:R-:W1:Y:S01]  /*17700*/  MUFU.EX2 R98, R98 ;  /* 0x0000006200627308 */ /* 0x000e620000000800 */
[C---:B---3--:R-:W-:Y:S01]  /*17710*/  FADD.FTZ R6, R94.reuse, R5 ;  /* 0x000000055e067221 */ /* 0x048fe20000010000 */
[----:B------:R-:W-:Y:S01]  /*17720*/  FADD.FTZ R95, R97, R118 ;  /* 0x00000076615f7221 */ /* 0x000fe20000010000 */
[----:B------:R-:W-:-:S03]  /*17730*/  F2FP.F16.F32.PACK_AB R159, R94, R159 ;  /* 0x0000009f5e9f723e */ /* 0x000fc600000000ff */
[C---:B------:R-:W-:Y:S01]  /*17740*/  FADD.FTZ R118, R144.reuse, R95 ;  /* 0x0000005f90767221 */ /* 0x040fe20000010000 */
[----:B------:R-:W-:Y:S01]  /*17750*/  F2FP.F16.F32.PACK_AB R144, R144, R97 ;  /* 0x000000619090723e */ /* 0x000fe200000000ff */
[----:B------:R-:W3:Y:S01]  /*17760*/  MUFU.EX2 R155, R155 ;  /* 0x0000009b009b7308 */ /* 0x000ee20000000800 */
[----:B0-----:R-:W-:Y:S01]  /*17770*/  FADD.FTZ R5, R153, R6 ;  /* 0x0000000699057221 */ /* 0x001fe20000010000 */
[----:B--2---:R-:W-:-:S04]  /*17780*/  FADD.FTZ R99, R103, R118 ;  /* 0x0000007667637221 */ /* 0x004fc80000010000 */
[C---:B------:R-:W-:Y:S01]  /*17790*/  FADD.FTZ R99, R146.reuse, R99 ;  /* 0x0000006392637221 */ /* 0x040fe20000010000 */
[----:B------:R-:W-:Y:S01]  /*177a0*/  F2FP.F16.F32.PACK_AB R146, R146, R103 ;  /* 0x000000679292723e */ /* 0x000fe200000000ff */
[----:B------:R-:W0:Y:S01]  /*177b0*/  MUFU.EX2 R102, R102 ;  /* 0x0000006600667308 */ /* 0x000e220000000800 */
[----:B-1----:R-:W-:Y:S01]  /*177c0*/  FADD.FTZ R6, R98, R5 ;  /* 0x0000000562067221 */ /* 0x002fe20000010000 */
[----:B------:R-:W-:Y:S01]  /*177d0*/  FADD.FTZ R118, R140, R99 ;  /* 0x000000638c767221 */ /* 0x000fe20000010000 */
[C---:B------:R-:W-:Y:S02]  /*177e0*/  F2FP.F16.F32.PACK_AB R140, R105.reuse, R140 ;  /* 0x0000008c698c723e */ /* 0x040fe400000000ff */
[----:B------:R-:W-:Y:S01]  /*177f0*/  F2FP.F16.F32.PACK_AB R153, R98, R153 ;  /* 0x000000996299723e */ /* 0x000fe200000000ff */
[----:B------:R-:W-:Y:S02]  /*17800*/  FADD.FTZ R15, R105, R118 ;  /* 0x00000076690f7221 */ /* 0x000fe40000010000 */
[----:B------:R-:W1:Y:S01]  /*17810*/  MUFU.EX2 R149, R149 ;  /* 0x0000009500957308 */ /* 0x000e620000000800 */
[----:B---3--:R-:W-:-:S07]  /*17820*/  FADD.FTZ R5, R155, R6 ;  /* 0x000000069b057221 */ /* 0x008fce0000010000 */
[----:B------:R-:W2:Y:S01]  /*17830*/  MUFU.EX2 R106, R106 ;  /* 0x0000006a006a7308 */ /* 0x000ea20000000800 */
[C---:B0-----:R-:W-:Y:S01]  /*17840*/  FADD.FTZ R6, R102.reuse, R5 ;  /* 0x0000000566067221 */ /* 0x041fe20000010000 */
[----:B------:R-:W-:-:S06]  /*17850*/  F2FP.F16.F32.PACK_AB R155, R102, R155 ;  /* 0x0000009b669b723e */ /* 0x000fcc00000000ff */
[----:B------:R-:W0:Y:S01]  /*17860*/  MUFU.EX2 R151, R151 ;  /* 0x0000009700977308 */ /* 0x000e220000000800 */
[----:B-1----:R-:W-:-:S07]  /*17870*/  FADD.FTZ R5, R149, R6 ;  /* 0x0000000695057221 */ /* 0x002fce0000010000 */
[----:B------:R-:W1:Y:S01]  /*17880*/  MUFU.EX2 R4, R206 ;  /* 0x000000ce00047308 */ /* 0x000e620000000800 */
[----:B--2---:R-:W-:Y:S01]  /*17890*/  FADD.FTZ R6, R106, R5 ;  /* 0x000000056a067221 */ /* 0x004fe20000010000 */
[-CC-:B------:R-:W-:Y:S01]  /*178a0*/  FFMA.FTZ R5, R136, R7.reuse, -R3.reuse ;  /* 0x0000000788057223 */ /* 0x180fe20000010803 */
[----:B------:R-:W-:Y:S01]  /*178b0*/  FFMA.FTZ R3, R138, R7, -R3 ;  /* 0x000000078a037223 */ /* 0x000fe20000010803 */
[----:B------:R-:W-:-:S04]  /*178c0*/  F2FP.F16.F32.PACK_AB R149, R106, R149 ;  /* 0x000000956a95723e */ /* 0x000fc800000000ff */
[----:B------:R-:W2:Y:S01]  /*178d0*/  MUFU.EX2 R145, R145 ;  /* 0x0000009100917308 */ /* 0x000ea20000000800 */
[----:B0-----:R-:W-:-:S07]  /*178e0*/  FADD.FTZ R95, R151, R6 ;  /* 0x00000006975f7221 */ /* 0x001fce0000010000 */
[----:B------:R-:W0:Y:S01]  /*178f0*/  MUFU.EX2 R110, R110 ;  /* 0x0000006e006e7308 */ /* 0x000e220000000800 */
[C---:B-1----:R-:W-:Y:S01]  /*17900*/  FADD.FTZ R6, R4.reuse, R95 ;  /* 0x0000005f04067221 */ /* 0x042fe20000010000 */
[----:B------:R-:W-:Y:S01]  /*17910*/  F2FP.F16.F32.PACK_AB R151, R4, R151 ;  /* 0x000000970497723e */ /* 0x000fe200000000ff */
[----:B------:R-:W-:-:S05]  /*17920*/  IMAD.MOV.U32 R4, RZ, RZ, R88 ;  /* 0x000000ffff047224 */ /* 0x000fca00078e0058 */
        /* <DEDUP_REMOVED lines=39> */
[C---:B0-----:R-:W-:Y:S01]  /*17ba0*/  FADD.FTZ R5, R3.reuse, R13 ;  /* 0x0000000d03057221 */ /* 0x041fe20000010000 */
[----:B------:R-:W-:Y:S01]  /*17bb0*/  F2FP.F16.F32.PACK_AB R139, R3, R92 ;  /* 0x0000005c038b723e */ /* 0x000fe200000000ff */
[----:B------:R-:W-:Y:S02]  /*17bc0*/  IMAD.MOV.U32 R3, RZ, RZ, R12 ;  /* 0x000000ffff037224 */ /* 0x000fe400078e000c */
[C---:B-1----:R-:W-:Y:S01]  /*17bd0*/  FADD.FTZ R6, R116.reuse, R15 ;  /* 0x0000000f74067221 */ /* 0x042fe20000010000 */
[----:B------:R-:W-:Y:S01]  /*17be0*/  F2FP.F16.F32.PACK_AB R138, R116, R111 ;  /* 0x0000006f748a723e */ /* 0x000fe200000000ff */
[----:B------:R-:W-:Y:S06]  /*17bf0*/  @P2 BRA `(.L_x_1550) ;  /* 0xffffffcc00e02947 */ /* 0x000fec000383ffff */
[----:B------:R-:W-:Y:S05]  /*17c00*/  BSYNC B0 ;  /* 0x0000000000007941 */ /* 0x000fea0003800000 */
.L_x_1531:
[----:B------:R-:W-:Y:S01]  /*17c10*/  MOV R4, R88 ;  /* 0x0000005800047202 */ /* 0x000fe20000000f00 */
[----:B------:R-:W-:Y:S02]  /*17c20*/  IMAD.MOV.U32 R3, RZ, RZ, R12 ;  /* 0x000000ffff037224 */ /* 0x000fe400078e000c */
[----:B------:R-:W-:Y:S02]  /*17c30*/  IMAD.MOV.U32 R160, RZ, RZ, R193 ;  /* 0x000000ffffa07224 */ /* 0x000fe400078e00c1 */
[----:B------:R-:W-:-:S07]  /*17c40*/  IMAD.MOV.U32 R161, RZ, RZ, R194 ;  /* 0x000000ffffa17224 */ /* 0x000fce00078e00c2 */
.L_x_1530:
[----:B------:R-:W-:Y:S05]  /*17c50*/  BSYNC B1 ;  /* 0x0000000000017941 */ /* 0x000fea0003800000 */
.L_x_1529:
[----:B------:R-:W0:Y:S01]  /*17c60*/  LDC R10, c[0x0][0x9e4] ;  /* 0x00027900ff0a7b82 */ /* 0x000e220000000800 */
[----:B------:R-:W-:-:S05]  /*17c70*/  IADD3 R12, R163, 0x80, -R164 ;  /* 0x00000080a30c7810 */ /* 0x000fca0007ffe8a4 */
[----:B------:R-:W-:-:S04]  /*17c80*/  IMAD R12, R169, 0x80, R12 ;  /* 0x00000080a90c7824 */ /* 0x000fc800078e020c */
[----:B------:R-:W-:Y:S01]  /*17c90*/  IMAD.IADD R9, R12, 0x1, -R9 ;  /* 0x000000010c097824 */ /* 0x000fe200078e0a09 */
[----:B0-----:R-:W-:-:S13]  /*17ca0*/  ISETP.GE.AND P2, PT, R10, 0x1, PT ;  /* 0x000000010a00780c */ /* 0x001fda0003f46270 */
[----:B------:R-:W-:Y:S05]  /*17cb0*/  @!P2 BRA `(.L_x_1551) ;  /* 0x000000000044a947 */ /* 0x000fea0003800000 */
        /* <DEDUP_REMOVED lines=10> */
.L_x_1553:
[----:B------:R-:W-:-:S13]  /*17d60*/  ISETP.NE.AND P2, PT, R10, 0x1, PT ;  /* 0x000000010a00780c */ /* 0x000fda0003f45270 */
[----:B------:R-:W0:Y:S02]  /*17d70*/  @P2 LDC.64 R14, c[0x0][0x9e8] ;  /* 0x00027a00ff0e2b82 */ /* 0x000e240000000a00 */
[----:B0-----:R-:W-:-:S05]  /*17d80*/  @P2 IMAD.HI.U32 R14, R12, R14, RZ ;  /* 0x0000000e0c0e2227 */ /* 0x001fca00078e00ff */
[----:B------:R-:W-:-:S07]  /*17d90*/  @P2 SHF.R.U32.HI R12, RZ, R15, R14 ;  /* 0x0000000fff0c2219 */ /* 0x000fce000001160e */
.L_x_1554:
[----:B------:R-:W-:Y:S05]  /*17da0*/  BSYNC B0 ;  /* 0x0000000000007941 */ /* 0x000fea0003800000 */
.L_x_1552:
[----:B------:R-:W-:-:S05]  /*17db0*/  IMAD R12, R12, R10, RZ ;  /* 0x0000000a0c0c7224 */ /* 0x000fca00078e02ff */
[----:B------:R-:W-:-:S07]  /*17dc0*/  VIMNMX R9, R9, R12, !PT ;  /* 0x0000000c09097248 */ /* 0x000fce0007fe0100 */
.L_x_1551:
[----:B------:R-:W-:Y:S01]  /*17dd0*/  IADD3 R9, R9, 0x5f, RZ ;  /* 0x0000005f09097810 */ /* 0x000fe20007ffe0ff */
[----:B------:R-:W-:Y:S04]  /*17de0*/  BSSY B0, `(.L_x_1555) ;  /* 0x0000202000007945 */ /* 0x000fe80003800000 */
[----:B------:R-:W-:-:S05]  /*17df0*/  IMAD.HI R9, R9, 0x2aaaaaab, RZ ;  /* 0x2aaaaaab09097827 */ /* 0x000fca00078e02ff */
[----:B------:R-:W-:-:S04]  /*17e00*/  SHF.R.U32.HI R12, RZ, 0x1f, R9 ;  /* 0x0000001fff0c7819 */ /* 0x000fc80000011609 */
[----:B------:R-:W-:-:S04]  /*17e10*/  LEA.HI.SX32 R9, R9, R12, 0x1c ;  /* 0x0000000c09097211 */ /* 0x000fc800078fe2ff */
[----:B------:R-:W-:-:S04]  /*17e20*/  VIMNMX R20, R168, R9, !PT ;  /* 0x00000009a8147248 */ /* 0x000fc80007fe0100 */
[----:B------:R-:W-:-:S13]  /*17e30*/  ISETP.GE.AND P2, PT, R11, R20, PT ;  /* 0x000000140b00720c */ /* 0x000fda0003f46270 */
[----:B------:R-:W-:Y:S05]  /*17e40*/  @!P2 BRA `(.L_x_1556) ;  /* 0x0000001c00eca947 */ /* 0x000fea0003800000 */
[----:B------:R-:W-:Y:S01]  /*17e50*/  BSSY B1, `(.L_x_1556) ;  /* 0x00001fa000017945 */ /* 0x000fe20003800000 */
[----:B------:R-:W-:Y:S02]  /*17e60*/  IMAD.MOV.U32 R9, RZ, RZ, R4 ;  /* 0x000000ffff097224 */ /* 0x000fe400078e0004 */
[----:B------:R-:W-:Y:S02]  /*17e70*/  IMAD.MOV.U32 R21, RZ, RZ, R3 ;  /* 0x000000ffff157224 */ /* 0x000fe400078e0003 */
[----:B------:R-:W-:Y:S02]  /*17e80*/  IMAD.MOV.U32 R170, RZ, RZ, R161 ;  /* 0x000000ffffaa7224 */ /* 0x000fe400078e00a1 */
[----:B------:R-:W-:-:S07]  /*17e90*/  IMAD.MOV.U32 R171, RZ, RZ, R160 ;  /* 0x000000ffffab7224 */ /* 0x000fce00078e00a0 */
.L_x_1567:
[----:B------:R-:W-:-:S05]  /*17ea0*/  VIADD R160, R171, 0x1 ;  /* 0x00000001aba07836 */ /* 0x000fca0000000000 */
[----:B------:R-:W-:-:S04]  /*17eb0*/  ISETP.NE.AND P2, PT, R160, 0x2, PT ;  /* 0x00000002a000780c */ /* 0x000fc80003f45270 */
[----:B------:R-:W-:Y:S02]  /*17ec0*/  SEL R161, RZ, 0x1, P2 ;  /* 0x00000001ffa17807 */ /* 0x000fe40001000000 */
[----:B------:R-:W-:Y:S02]  /*17ed0*/  SEL R160, R160, RZ, P2 ;  /* 0x000000ffa0a07207 */ /* 0x000fe40001000000 */
[----:B------:R-:W-:Y:S01]  /*17ee0*/  LOP3.LUT R161, R170, R161, RZ, 0x3c, !PT ;  /* 0x000000a1aaa17212 */ /* 0x000fe200078e3cff */
[----:B------:R-:W-:Y:S06]  /*17ef0*/  @!P0 BRA `(.L_x_1557) ;  /* 0x0000000000048947 */ /* 0x000fec0003800000 */
[----:B------:R-:W-:Y:S01]  /*17f00*/  BPT.TRAP 0x1 ;  /* 0x000000040000795c */ /* 0x000fe20000300000 */
.L_x_1557:
[----:B------:R-:W-:Y:S02]  /*17f10*/  LEA R3, R160, R18, 0x3 ;  /* 0x00000012a0037211 */ /* 0x000fe400078e18ff */
[----:B------:R-:W-:-:S04]  /*17f20*/  SHF.L.U32 R4, R161, 0x1f, RZ ;  /* 0x0000001fa1047819 */ /* 0x000fc800000006ff */
[----:B------:R0:W1:Y:S01]  /*17f30*/  SYNCS.PHASECHK.TRANS64.TRYWAIT P2, [R3+URZ+0x2a830], R4 ;  /* 0x02a83004030075a7 */ /* 0x000062000804017f */
[----:B------:R-:W-:Y:S05]  /*17f40*/  @!P0 BRA `(.L_x_1558) ;  /* 0x0000000000048947 */ /* 0x000fea0003800000 */
[----:B------:R-:W-:Y:S01]  /*17f50*/  BPT.TRAP 0x1 ;  /* 0x000000040000795c */ /* 0x000fe20000300000 */
.L_x_1558:
[----:B------:R-:W-:Y:S01]  /*17f60*/  BSSY B2, `(.L_x_1559) ;  /* 0x0000006000027945 */ /* 0x000fe20003800000 */
[----:B------:R-:W-:Y:S02]  /*17f70*/  IMAD R12, R160, 0x900, R8 ;  /* 0x00000900a00c7824 */ /* 0x000fe400078e0208 */
[----:B------:R-:W-:Y:S01]  /*17f80*/  IMAD.MOV.U32 R13, RZ, RZ, 0x40000040 ;  /* 0x40000040ff0d7424 */ /* 0x000fe200078e00ff */
[----:B-1----:R-:W-:Y:S06]  /*17f90*/  @P2 BRA `(.L_x_1560) ;  /* 0x0000000000082947 */ /* 0x002fec0003800000 */
[----:B------:R-:W1:Y:S02]  /*17fa0*/  SYNCS.PHASECHK.TRANS64.TRYWAIT P2, [R3+URZ+0x2a830], R4 ;  /* 0x02a83004030075a7 */ /* 0x000e64000804017f */
[----:B-1----:R-:W-:Y:S05]  /*17fb0*/  @!P2 BRA `(.L_x_1561) ;  /* 0x000000f000a4a947 */ /* 0x002fea0003800000 */
.L_x_1560:
[----:B------:R-:W-:Y:S05]  /*17fc0*/  BSYNC B2 ;  /* 0x0000000000027941 */ /* 0x000fea0003800000 */
.L_x_1559:
[----:B------:R-:W2:Y:S04]  /*17fd0*/  LDL.64 R88, [R1+0x38] ;  /* 0x0000380001587983 */ /* 0x000ea80000100a00 */
[----:B------:R-:W3:Y:S04]  /*17fe0*/  LDL.64 R214, [R1+0x30] ;  /* 0x0000300001d67983 */ /* 0x000ee80000100a00 */
[----:B------:R-:W4:Y:S01]  /*17ff0*/  LDL.64 R212, [R1+0x28] ;  /* 0x0000280001d47983 */ /* 0x000f220000100a00 */
[----:B------:R-:W-:-:S03]  /*18000*/  R2UR UR6, R12 ;  /* 0x000000000c0672ca */ /* 0x000fc600000e0000 */
[----:B------:R-:W5:Y:S01]  /*18010*/  LDL.64 R210, [R1+0x20] ;  /* 0x0000200001d27983 */ /* 0x000f620000100a00 */
[----:B------:R-:W-:Y:S01]  /*18020*/  R2UR UR7, R13 ;  /* 0x000000000d0772ca */ /* 0x000fe200000e0000 */
[----:B------:R-:W-:Y:S02]  /*18030*/  VIADD R14, R12, 0x2 ;  /* 0x000000020c0e7836 */ /* 0x000fe40000000000 */
        /* <DEDUP_REMOVED lines=19> */
[----:B----4-:R-:W-:Y:S02]  /*18170*/  R2UR UR4, R212 ;  /* 0x00000000d40472ca */ /* 0x010fe400000e0000 */
[----:B------:R-:W-:Y:S01]  /*18180*/  R2UR UR5, R213 ;  /* 0x00000000d50572ca */ /* 0x000fe200000e0000 */
[----:B------:R-:W-:Y:S01]  /*18190*/  IMAD.MOV.U32 R15, RZ, RZ, 0x40000040 ;  /* 0x40000040ff0f7424 */ /* 0x000fe200078e00ff */
[----:B------:R-:W-:Y:S01]  /*181a0*/  IADD3 R14, R12, 0x6, RZ ;  /* 0x000000060c0e7810 */ /* 0x000fe20007ffe0ff */
[----:B------:R-:W-:-:S02]  /*181b0*/  WARPGROUP.DEPBAR.LE gsb0, 0x0 ;  /* 0x00008000000079c5 */ /* 0x000fc40000010000 */
[----:B------:R-:W-:-:S08]  /*181c0*/  WARPGROUP.ARRIVE ;  /* 0x00000000000079c5 */ /* 0x000fd00000000000 */
        /* <DEDUP_REMOVED lines=50> */
[----:B------:R-:W-:Y:S01]  /*184f0*/  IMAD.MOV.U32 R15, RZ, RZ, 0x40000040 ;  /* 0x40000040ff0f7424 */ /* 0x000fe200078e00ff */
[----:B------:R-:W-:Y:S01]  /*18500*/  IADD3 R14, R12, 0x602, RZ ;  /* 0x000006020c0e7810 */ /* 0x000fe20007ffe0ff */
        /* <DEDUP_REMOVED lines=95> */
.L_x_1562:
[----:B01----:R-:W-:Y:S02]  /*18b00*/  SHF.L.U32 R3, R170, 0x1f, RZ ;  /* 0x0000001faa037819 */ /* 0x003fe400000006ff */
[----:B------:R-:W-:-:S04]  /*18b10*/  LEA R170, R171, R18, 0x3 ;  /* 0x00000012abaa7211 */ /* 0x000fc800078e18ff */
[----:B------:R0:W1:Y:S01]  /*18b20*/  SYNCS.PHASECHK.TRANS64.TRYWAIT P2, [R170+URZ+0x2a850], R3 ;  /* 0x02a85003aa0075a7 */ /* 0x000062000804017f */
[----:B------:R-:W-:Y:S05]  /*18b30*/  @!P0 BRA `(.L_x_1563) ;  /* 0x0000000000048947 */ /* 0x000fea0003800000 */
[----:B------:R-:W-:Y:S01]  /*18b40*/  BPT.TRAP 0x1 ;  /* 0x000000040000795c */ /* 0x000fe20000300000 */
.L_x_1563:
[----:B------:R-:W-:Y:S04]  /*18b50*/  BSSY B2, `(.L_x_1564) ;  /* 0x0000004000027945 */ /* 0x000fe80003800000 */
[----:B-1----:R-:W-:Y:S05]  /*18b60*/  @P2 BRA `(.L_x_1565) ;  /* 0x0000000000082947 */ /* 0x002fea0003800000 */
[----:B------:R-:W1:Y:S02]  /*18b70*/  SYNCS.PHASECHK.TRANS64.TRYWAIT P2, [R170+URZ+0x2a850], R3 ;  /* 0x02a85003aa0075a7 */ /* 0x000e64000804017f */
[----:B-1----:R-:W-:Y:S05]  /*18b80*/  @!P2 BRA `(.L_x_1566) ;  /* 0x000000e400c4a947 */ /* 0x002fea0003800000 */
.L_x_1565:
[----:B------:R-:W-:Y:S05]  /*18b90*/  BSYNC B2 ;  /* 0x0000000000027941 */ /* 0x000fea0003800000 */
.L_x_1564:
[----:B------:R-:W-:Y:S01]  /*18ba0*/  VIADD R0, R18, 0x400 ;  /* 0x0000040012007836 */ /* 0x000fe20000000000 */
[----:B------:R-:W-:Y:S01]  /*18bb0*/  WARPGROUP.ARRIVE ;  /* 0x00000000000079c5 */ /* 0x000fe20000000000 */
[----:B------:R-:W-:Y:S01]  /*18bc0*/  IMAD.MOV.U32 R13, RZ, RZ, 0x40000040 ;  /* 0x40000040ff0d7424 */ /* 0x000fe200078e00ff */
[----:B------:R-:W-:Y:S01]  /*18bd0*/  FMNMX.FTZ R4, R90, R9, !PT ;  /* 0x000000095a047209 */ /* 0x000fe20007810000 */
[----:B01----:R-:W-:Y:S01]  /*18be0*/  IMAD.MOV.U32 R3, RZ, RZ, 0x40000040 ;  /* 0x40000040ff037424 */ /* 0x003fe200078e00ff */
[----:B------:R-:W-:Y:S01]  /*18bf0*/  SHF.R.U32.HI R0, RZ, 0x4, R0 ;  /* 0x00000004ff007819 */ /* 0x000fe20000011600 */
[----:B------:R-:W-:Y:S01]  /*18c00*/  IMAD.MOV.U32 R15, RZ, RZ, 0x40000040 ;  /* 0x40000040ff0f7424 */ /* 0x000fe200078e00ff */
[----:B------:R-:W-:Y:S01]  /*18c10*/  R2UR UR7, R13 ;  /* 0x000000000d0772ca */ /* 0x000fe200000e0000 */
[----:B------:R-:W-:Y:S01]  /*18c20*/  @!P1 VIADD R170, R170, 0x2a860 ;  /* 0x0002a860aaaa9836 */ /* 0x000fe20000000000 */
[----:B------:R-:W-:Y:S02]  /*18c30*/  LOP3.LUT R0, R0, 0x3fff, RZ, 0xc0, !PT ;  /* 0x00003fff00007812 */ /* 0x000fe400078ec0ff */
[C---:B------:R-:W-:Y:S01]  /*18c40*/  ISETP.GT.AND P2, PT, R11.reuse, R20, PT ;  /* 0x000000140b00720c */ /* 0x040fe20003f44270 */
[----:B------:R-:W-:Y:S01]  /*18c50*/  VIADD R11, R11, 0xffffffff ;  /* 0xffffffff0b0b7836 */ /* 0x000fe20000000000 */
[----:B------:R-:W-:-:S02]  /*18c60*/  LOP3.LUT R0, R0, 0x3000000, RZ, 0xfc, !PT ;  /* 0x0300000000007812 */ /* 0x000fc400078efcff */
[----:B------:R-:W-:-:S03]  /*18c70*/  @!P1 PRMT R170, RZ, 0x654, R170 ;  /* 0x00000654ffaa9816 */ /* 0x000fc600000000aa */
[----:B------:R-:W-:Y:S01]  /*18c80*/  IMAD R12, R171, 0x600, R0 ;  /* 0x00000600ab0c7824 */ /* 0x000fe200078e0200 */
[----:B------:R-:W-:Y:S01]  /*18c90*/  FMNMX.FTZ R0, R88, R21, !PT ;  /* 0x0000001558007209 */ /* 0x000fe20007810000 */
[----:B------:R-:W-:Y:S02]  /*18ca0*/  IMAD.MOV.U32 R171, RZ, RZ, R160 ;  /* 0x000000ffffab7224 */ /* 0x000fe400078e00a0 */
[C---:B------:R-:W-:Y:S01]  /*18cb0*/  VIADD R2, R12.reuse, 0x80 ;  /* 0x000000800c027836 */ /* 0x040fe20000000000 */
[----:B------:R-:W-:Y:S02]  /*18cc0*/  R2UR UR6, R12 ;  /* 0x000000000c0672ca */ /* 0x000fe400000e0000 */
[----:B------:R-:W-:-:S04]  /*18cd0*/  FMNMX.FTZ R7, R89, R0, !PT ;  /* 0x0000000059077209 */ /* 0x000fc80007810000 */
[----:B------:R-:W-:-:S07]  /*18ce0*/  FMNMX.FTZ R0, R92, R7, !PT ;  /* 0x000000075c007209 */ /* 0x000fce0007810000 */
[----:B------:R-:W-:Y:S01]  /*18cf0*/  HGMMA.64x128x16.F32 R24, R156, gdesc[UR4].tnspB, R24, gsb0 ;  /* 0x41e000049c187df0 */ /* 0x000fe20008000818 */
[----:B------:R-:W-:Y:S01]  /*18d00*/  R2UR UR6, R2 ;  /* 0x00000000020672ca */ /* 0x000fe200000e0000 */
[----:B------:R-:W-:Y:S01]  /*18d10*/  VIADD R2, R12, 0x100 ;  /* 0x000001000c027836 */ /* 0x000fe20000000000 */
[----:B------:R-:W-:Y:S02]  /*18d20*/  R2UR UR7, R3 ;  /* 0x00000000030772ca */ /* 0x000fe400000e0000 */
        /* <DEDUP_REMOVED lines=19> */
[----:B------:R-:W-:Y:S02]  /*18e60*/  FMNMX.FTZ R0, R132, R3, !PT ;  /* 0x0000000384007209 */ /* 0x000fe40007810000 */
[----:B------:R-:W-:Y:S02]  /*18e70*/  MOV R3, 0x40000040 ;  /* 0x4000004000037802 */ /* 0x000fe40000000f00 */
[----:B------:R-:W-:-:S05]  /*18e80*/  FMNMX.FTZ R0, R133, R0, !PT ;  /* 0x0000000085007209 */ /* 0x000fca0007810000 */
[----:B------:R-:W0:Y:S02]  /*18e90*/  SHFL.BFLY PT, R7, R0, 0x2, 0x1f ;  /* 0x0c401f0000077f89 */ /* 0x000e2400000e0000 */
[----:B0-----:R-:W-:Y:S01]  /*18ea0*/  FMNMX.FTZ R13, R0, R7, !PT ;  /* 0x00000007000d7209 */ /* 0x001fe20007810000 */
[----:B------:R-:W-:Y:S01]  /*18eb0*/  IMAD.U32 R7, RZ, RZ, UR42 ;  /* 0x0000002aff077e24 */ /* 0x000fe2000f8e00ff */
[----:B------:R-:W-:Y:S02]  /*18ec0*/  WARPGROUP.DEPBAR.LE gsb0, 0x0 ;  /* 0x00008000000079c5 */ /* 0x000fe40000010000 */
[----:B------:R-:W-:-:S06]  /*18ed0*/  WARPGROUP.ARRIVE ;  /* 0x00000000000079c5 */ /* 0x000fcc0000000000 */
[----:B------:R-:W-:Y:S01]  /*18ee0*/  HGMMA.64x128x16.F32 R24, R152, gdesc[UR4].tnspB, R24, gsb0 ;  /* 0x41e0000498187df0 */ /* 0x000fe20008000818 */
[----:B------:R-:W-:Y:S02]  /*18ef0*/  R2UR UR6, R2 ;  /* 0x00000000020672ca */ /* 0x000fe400000e0000 */
[----:B------:R-:W-:Y:S01]  /*18f00*/  R2UR UR7, R3 ;  /* 0x00000000030772ca */ /* 0x000fe200000e0000 */
[----:B------:R-:W0:Y:S02]  /*18f10*/  SHFL.BFLY PT, R2, R13, 0x1, 0x1f ;  /* 0x0c201f000d027f89 */ /* 0x000e2400000e0000 */
[----:B0-----:R-:W-:Y:S02]  /*18f20*/  FMNMX.FTZ R3, R13, R2, !PT ;  /* 0x000000020d037209 */ /* 0x001fe40007810000 */
[----:B------:R-:W-:-:S03]  /*18f30*/  FMNMX.FTZ R13, R91, R4, !PT ;  /* 0x000000045b0d7209 */ /* 0x000fc60007810000 */
[----:B------:R-:W-:Y:S01]  /*18f40*/  FADD.FTZ R2, -R3, R21 ;  /* 0x0000001503027221 */ /* 0x000fe20000010100 */
[----:B------:R-:W-:-:S03]  /*18f50*/  FMNMX.FTZ R4, R94, R13, !PT ;  /* 0x0000000d5e047209 */ /* 0x000fc60007810000 */
[-C--:B------:R-:W-:Y:S01]  /*18f60*/  FMUL.FTZ R14, R2, R7.reuse ;  /* 0x00000007020e7220 */ /* 0x080fe20000410000 */
[----:B------:R-:W-:Y:S01]  /*18f70*/  FMNMX.FTZ R13, R95, R4, !PT ;  /* 0x000000045f0d7209 */ /* 0x000fe20007810000 */
[----:B------:R-:W-:Y:S02]  /*18f80*/  FMUL.FTZ R2, R3, R7 ;  /* 0x0000000703027220 */ /* 0x000fe40000410000 */
[----:B------:R0:W-:Y:S01]  /*18f90*/  MUFU.EX2 R0, R14 ;  /* 0x0000000e00007308 */ /* 0x0001e20000000800 */
        /* <DEDUP_REMOVED lines=8> */
[----:B0-----:R-:W-:Y:S01]  /*19020*/  VIADD R14, R12, 0x180 ;  /* 0x000001800c0e7836 */ /* 0x001fe20000000000 */
[----:B------:R-:W-:Y:S01]  /*19030*/  FMNMX.FTZ R4, R102, R13, !PT ;  /* 0x0000000d66047209 */ /* 0x000fe20007810000 */
[-CC-:B------:R-:W-:Y:S01]  /*19040*/  FFMA.FTZ R101, R113, R7.reuse, -R2.reuse ;  /* 0x0000000771657223 */ /* 0x180fe20000010802 */
[-CC-:B------:R-:W-:Y:S01]  /*19050*/  FFMA.FTZ R105, R105, R7.reuse, -R2.reuse ;  /* 0x0000000769697223 */ /* 0x180fe20000010802 */
[-CC-:B------:R-:W-:Y:S01]  /*19060*/  FFMA.FTZ R88, R120, R7.reuse, -R2.reuse ;  /* 0x0000000778587223 */ /* 0x180fe20000010802 */
[----:B------:R-:W-:Y:S01]  /*19070*/  FMNMX.FTZ R13, R103, R4, !PT ;  /* 0x00000004670d7209 */ /* 0x000fe20007810000 */
[-CC-:B------:R-:W-:Y:S01]  /*19080*/  FFMA.FTZ R113, R121, R7.reuse, -R2.reuse ;  /* 0x0000000779717223 */ /* 0x180fe20000010802 */
[-CC-:B------:R-:W-:Y:S01]  /*19090*/  FFMA.FTZ R92, R124, R7.reuse, -R2.reuse ;  /* 0x000000077c5c7223 */ /* 0x180fe20000010802 */
[----:B------:R-:W-:Y:S01]  /*190a0*/  FFMA.FTZ R133, R133, R7, -R2 ;  /* 0x0000000785857223 */ /* 0x000fe20000010802 */
[----:B------:R-:W-:Y:S01]  /*190b0*/  FMNMX.FTZ R4, R106, R13, !PT ;  /* 0x0000000d6a047209 */ /* 0x000fe20007810000 */
[----:B------:R-:W0:Y:S03]  /*190c0*/  MUFU.EX2 R21, R21 ;  /* 0x0000001500157308 */ /* 0x000e260000000800 */
[----:B------:R-:W-:-:S04]  /*190d0*/  FMNMX.FTZ R13, R107, R4, !PT ;  /* 0x000000046b0d7209 */ /* 0x000fc80007810000 */
[----:B------:R-:W-:Y:S01]  /*190e0*/  FMNMX.FTZ R4, R110, R13, !PT ;  /* 0x0000000d6e047209 */ /* 0x000fe20007810000 */
[----:B------:R-:W1:Y:S03]  /*190f0*/  MUFU.EX2 R156, R156 ;  /* 0x0000009c009c7308 */ /* 0x000e660000000800 */
[----:B------:R-:W-:-:S04]  /*19100*/  FMNMX.FTZ R13, R111, R4, !PT ;  /* 0x000000046f0d7209 */ /* 0x000fc80007810000 */
[----:B------:R-:W-:Y:S01]  /*19110*/  FMNMX.FTZ R4, R114, R13, !PT ;  /* 0x0000000d72047209 */ /* 0x000fe20007810000 */
[----:B------:R-:W2:Y:S03]  /*19120*/  MUFU.EX2 R158, R158 ;  /* 0x0000009e009e7308 */ /* 0x000ea60000000800 */
[----:B------:R-:W-:-:S04]  /*19130*/  FMNMX.FTZ R13, R115, R4, !PT ;  /* 0x00000004730d7209 */ /* 0x000fc80007810000 */
[----:B------:R-:W-:Y:S01]  /*19140*/  FMNMX.FTZ R4, R118, R13, !PT ;  /* 0x0000000d76047209 */ /* 0x000fe20007810000 */
[----:B------:R-:W3:Y:S03]  /*19150*/  MUFU.EX2 R89, R89 ;  /* 0x0000005900597308 */ /* 0x000ee60000000800 */
        /* <DEDUP_REMOVED lines=13> */
[----:B------:R-:W4:Y:S01]  /*19230*/  SHFL.BFLY PT, R13, R4, 0x2, 0x1f ;  /* 0x0c401f00040d7f89 */ /* 0x000f2200000e0000 */
[----:B------:R-:W-:Y:S08]  /*19240*/  MUFU.EX2 R88, R88 ;  /* 0x0000005800587308 */ /* 0x000ff00000000800 */
[----:B------:R-:W-:Y:S08]  /*19250*/  MUFU.EX2 R113, R113 ;  /* 0x0000007100717308 */ /* 0x000ff00000000800 */
[----:B------:R-:W-:Y:S01]  /*19260*/  MUFU.EX2 R92, R92 ;  /* 0x0000005c005c7308 */ /* 0x000fe20000000800 */
[----:B------:R-:W-:-:S02]  /*19270*/  WARPGROUP.DEPBAR.LE gsb0, 0x0 ;  /* 0x00008000000079c5 */ /* 0x000fc40000010000 */
[----:B------:R-:W-:Y:S01]  /*19280*/  WARPGROUP.ARRIVE ;  /* 0x00000000000079c5 */ /* 0x000fe20000000000 */
[-CC-:B------:R-:W-:Y:S01]  /*19290*/  FFMA.FTZ R152, R96, R7.reuse, -R2.reuse ;  /* 0x0000000760987223 */ /* 0x180fe20000010802 */
[-CC-:B------:R-:W-:Y:S01]  /*192a0*/  FFMA.FTZ R154, R100, R7.reuse, -R2.reuse ;  /* 0x00000007649a7223 */ /* 0x180fe20000010802 */
[----:B------:R-:W-:Y:S01]  /*192b0*/  FFMA.FTZ R96, R132, R7, -R2 ;  /* 0x0000000784607223 */ /* 0x000fe20000010802 */
[----:B----4-:R-:W-:Y:S02]  /*192c0*/  FMNMX.FTZ R13, R4, R13, !PT ;  /* 0x0000000d040d7209 */ /* 0x010fe40007810000 */
[----:B------:R-:W-:Y:S01]  /*192d0*/  HGMMA.64x128x16.F32 R24, R148, gdesc[UR4].tnspB, R24, gsb0 ;  /* 0x41e0000494187df0 */ /* 0x000fe20008000818 */
[----:B------:R-:W-:Y:S01]  /*192e0*/  R2UR UR6, R14 ;  /* 0x000000000e0672ca */ /* 0x000fe200000e0000 */
[C---:B------:R-:W-:Y:S01]  /*192f0*/  VIADD R14, R12.reuse, 0x200 ;  /* 0x000002000c0e7836 */ /* 0x040fe20000000000 */
[----:B------:R-:W-:Y:S01]  /*19300*/  R2UR UR7, R15 ;  /* 0x000000000f0772ca */ /* 0x000fe200000e0000 */
[----:B------:R-:W-:Y:S01]  /*19310*/  IMAD.MOV.U32 R15, RZ, RZ, 0x40000040 ;  /* 0x40000040ff0f7424 */ /* 0x000fe200078e00ff */
[----:B------:R-:W4:Y:S01]  /*19320*/  SHFL.BFLY PT, R4, R13, 0x1, 0x1f ;  /* 0x0c201f000d047f89 */ /* 0x000f2200000e0000 */
[----:B------:R-:W-:Y:S01]  /*19330*/  IADD3 R12, R12, 0x280, RZ ;  /* 0x000002800c0c7810 */ /* 0x000fe20007ffe0ff */
[----:B------:R-:W-:Y:S08]  /*19340*/  MUFU.EX2 R152, R152 ;  /* 0x0000009800987308 */ /* 0x000ff00000000800 */
[----:B------:R-:W-:Y:S08]  /*19350*/  MUFU.EX2 R154, R154 ;  /* 0x0000009a009a7308 */ /* 0x000ff00000000800 */
[----:B------:R-:W-:Y:S01]  /*19360*/  MUFU.EX2 R96, R96 ;  /* 0x0000006000607308 */ /* 0x000fe20000000800 */
[----:B----4-:R-:W-:Y:S01]  /*19370*/  FMNMX.FTZ R4, R13, R4, !PT ;  /* 0x000000040d047209 */ /* 0x010fe20007810000 */
[----:B------:R-:W-:-:S04]  /*19380*/  IMAD.MOV.U32 R13, RZ, RZ, 0x40000040 ;  /* 0x40000040ff0d7424 */ /* 0x000fc800078e00ff */
[----:B------:R-:W-:-:S04]  /*19390*/  FMUL.FTZ R100, R4, R7 ;  /* 0x0000000704647220 */ /* 0x000fc80000410000 */
[-CC-:B------:R-:W-:Y:S01]  /*193a0*/  FFMA.FTZ R157, R90, R7.reuse, -R100.reuse ;  /* 0x000000075a9d7223 */ /* 0x180fe20000010864 */
[-CC-:B------:R-:W-:Y:S01]  /*193b0*/  FFMA.FTZ R90, R91, R7.reuse, -R100.reuse ;  /* 0x000000075b5a7223 */ /* 0x180fe20000010864 */
[-CC-:B------:R-:W-:Y:S01]  /*193c0*/  FFMA.FTZ R159, R94, R7.reuse, -R100.reuse ;  /* 0x000000075e9f7223 */ /* 0x180fe20000010864 */
[-CC-:B------:R-:W-:Y:S01]  /*193d0*/  FFMA.FTZ R94, R95, R7.reuse, -R100.reuse ;  /* 0x000000075f5e7223 */ /* 0x180fe20000010864 */
[-CC-:B------:R-:W-:Y:S01]  /*193e0*/  FFMA.FTZ R153, R98, R7.reuse, -R100.reuse ;  /* 0x0000000762997223 */ /* 0x180fe20000010864 */
[-CC-:B------:R-:W-:Y:S01]  /*193f0*/  FFMA.FTZ R98, R99, R7.reuse, -R100.reuse ;  /* 0x0000000763627223 */ /* 0x180fe20000010864 */
[----:B------:R-:W-:Y:S01]  /*19400*/  MUFU.EX2 R157, R157 ;  /* 0x0000009d009d7308 */ /* 0x000fe20000000800 */
[----:B0-----:R-:W-:Y:S01]  /*19410*/  FFMA.FTZ R95, R0, R6, R21 ;  /* 0x00000006005f7223 */ /* 0x001fe20000010015 */
[-CC-:B------:R-:W-:Y:S01]  /*19420*/  FFMA.FTZ R155, R102, R7.reuse, -R100.reuse ;  /* 0x00000007669b7223 */ /* 0x180fe20000010864 */
[-CC-:B------:R-:W-:Y:S01]  /*19430*/  FFMA.FTZ R102, R103, R7.reuse, -R100.reuse ;  /* 0x0000000767667223 */ /* 0x180fe20000010864 */
[-CC-:B------:R-:W-:Y:S01]  /*19440*/  FFMA.FTZ R115, R115, R7.reuse, -R100.reuse ;  /* 0x0000000773737223 */ /* 0x180fe20000010864 */
[C---:B-1----:R-:W-:Y:S01]  /*19450*/  FADD.FTZ R95, R156.reuse, R95 ;  /* 0x0000005f9c5f7221 */ /* 0x042fe20000010000 */
[--C-:B------:R-:W-:Y:S01]  /*19460*/  FFMA.FTZ R6, R119, R7, -R100.reuse ;  /* 0x0000000777067223 */ /* 0x100fe20000010864 */
[----:B------:R-:W-:Y:S01]  /*19470*/  F2FP.F16.F32.PACK_AB R156, R156, R21 ;  /* 0x000000159c9c723e */ /* 0x000fe200000000ff */
        /* <DEDUP_REMOVED lines=22> */
[----:B--2---:R-:W-:Y:S01]  /*195e0*/  FADD.FTZ R110, R158, R95 ;  /* 0x0000005f9e6e7221 */ /* 0x004fe20000010000 */
[-C--:B------:R-:W-:Y:S01]  /*195f0*/  FFMA.FTZ R149, R106, R7.reuse, -R100 ;  /* 0x000000076a957223 */ /* 0x080fe20000010864 */
[----:B------:R-:W-:Y:S01]  /*19600*/  HGMMA.64x128x16.F32 R24, R144, gdesc[UR4].tnspB, R24, gsb0 ;  /* 0x41e0000490187df0 */ /* 0x000fe20008000818 */
[----:B------:R-:W-:Y:S01]  /*19610*/  R2UR UR6, R14 ;  /* 0x000000000e0672ca */ /* 0x000fe200000e0000 */
[-CC-:B------:R-:W-:Y:S01]  /*19620*/  FFMA.FTZ R14, R128, R7.reuse, -R2.reuse ;  /* 0x00000007800e7223 */ /* 0x180fe20000010802 */
[----:B------:R-:W-:Y:S01]  /*19630*/  R2UR UR7, R15 ;  /* 0x000000000f0772ca */ /* 0x000fe200000e0000 */
[-C--:B------:R-:W-:Y:S01]  /*19640*/  FFMA.FTZ R15, R125, R7.reuse, -R2 ;  /* 0x000000077d0f7223 */ /* 0x080fe20000010802 */
[-CC-:B------:R-:W-:Y:S01]  /*19650*/  FFMA.FTZ R104, R107, R7.reuse, -R100.reuse ;  /* 0x000000076b687223 */ /* 0x180fe20000010864 */
[----:B------:R-:W-:Y:S01]  /*19660*/  MUFU.EX2 R148, R148 ;  /* 0x0000009400947308 */ /* 0x000fe20000000800 */
[----:B------:R-:W-:Y:S01]  /*19670*/  FFMA.FTZ R106, R111, R7, -R100 ;  /* 0x000000076f6a7223 */ /* 0x000fe20000010864 */
[----:B---3--:R-:W-:-:S06]  /*19680*/  F2FP.F16.F32.PACK_AB R158, R89, R158 ;  /* 0x0000009e599e723e */ /* 0x008fcc00000000ff */
        /* <DEDUP_REMOVED lines=13> */
[-CC-:B------:R-:W-:Y:S01]  /*19760*/  FFMA.FTZ R146, R116, R7.reuse, -R2.reuse ;  /* 0x0000000774927223 */ /* 0x180fe20000010802 */
[----:B------:R-:W-:Y:S01]  /*19770*/  FFMA.FTZ R117, R129, R7, -R2 ;  /* 0x0000000781757223 */ /* 0x000fe20000010802 */
[----:B------:R-:W-:Y:S01]  /*19780*/  HGMMA.64x128x16.F32 R24, R140, gdesc[UR4].tnspB, R24, gsb0 ;  /* 0x41e000048c187df0 */ /* 0x000fe20008000818 */
[----:B------:R-:W-:Y:S01]  /*19790*/  R2UR UR6, R12 ;  /* 0x000000000c0672ca */ /* 0x000fe200000e0000 */
[----:B------:R-:W-:Y:S01]  /*197a0*/  FADD.FTZ R2, -R4, R9 ;  /* 0x0000000904027221 */ /* 0x000fe20000010100 */
[----:B------:R-:W-:Y:S01]  /*197b0*/  R2UR UR7, R13 ;  /* 0x000000000d0772ca */ /* 0x000fe200000e0000 */
[----:B------:R-:W-:-:S02]  /*197c0*/  @!P1 IMAD R13, R160, 0x8, R18 ;  /* 0x00000008a00d9824 */ /* 0x000fc400078e0212 */
[-CC-:B------:R-:W-:Y:S01]  /*197d0*/  FFMA.FTZ R12, R114, R7.reuse, -R100.reuse ;  /* 0x00000007720c7223 */ /* 0x180fe20000010864 */
[-C--:B------:R-:W-:Y:S01]  /*197e0*/  FMUL.FTZ R2, R2, R7.reuse ;  /* 0x0000000702027220 */ /* 0x080fe20000410000 */
[----:B------:R-:W-:Y:S01]  /*197f0*/  MUFU.EX2 R145, R145 ;  /* 0x0000009100917308 */ /* 0x000fe20000000800 */
[----:B------:R-:W-:Y:S02]  /*19800*/  @!P1 VIADD R13, R13, 0x2a840 ;  /* 0x0002a8400d0d9836 */ /* 0x000fe40000000000 */
[----:B------:R-:W-:-:S03]  /*19810*/  FFMA.FTZ R147, R118, R7, -R100 ;  /* 0x0000000776937223 */ /* 0x000fc60000010864 */
[----:B------:R-:W-:Y:S02]  /*19820*/  @!P1 PRMT R91, RZ, 0x654, R13 ;  /* 0x00000654ff5b9816 */ /* 0x000fe4000000000d */
[----:B------:R-:W0:Y:S08]  /*19830*/  MUFU.EX2 R2, R2 ;  /* 0x0000000200027308 */ /* 0x000e300000000800 */
[----:B------:R-:W-:Y:S08]  /*19840*/  MUFU.EX2 R144, R144 ;  /* 0x0000009000907308 */ /* 0x000ff00000000800 */
[----:B------:R-:W-:Y:S01]  /*19850*/  MUFU.EX2 R12, R12 ;  /* 0x0000000c000c7308 */ /* 0x000fe20000000800 */
[----:B0-----:R-:W-:Y:S01]  /*19860*/  FFMA.FTZ R5, R2, R5, R157 ;  /* 0x0000000502057223 */ /* 0x001fe2000001009d */
[----:B------:R-:W-:-:S03]  /*19870*/  F2FP.F16.F32.PACK_AB R157, R90, R157 ;  /* 0x0000009d5a9d723e */ /* 0x000fc600000000ff */
[----:B------:R-:W-:-:S03]  /*19880*/  FADD.FTZ R108, R90, R5 ;  /* 0x000000055a6c7221 */ /* 0x000fc60000010000 */
[----:B------:R-:W-:Y:S01]  /*19890*/  MUFU.EX2 R13, R115 ;  /* 0x00000073000d7308 */ /* 0x000fe20000000800 */
[----:B------:R-:W-:Y:S01]  /*198a0*/  FADD.FTZ R5, R159, R108 ;  /* 0x0000006c9f057221 */ /* 0x000fe20000010000 */
[----:B------:R-:W-:Y:S01]  /*198b0*/  FFMA.FTZ R108, R123, R7, -R100 ;  /* 0x000000077b6c7223 */ /* 0x000fe20000010864 */
[----:B------:R-:W-:-:S05]  /*198c0*/  F2FP.F16.F32.PACK_AB R159, R94, R159 ;  /* 0x0000009f5e9f723e */ /* 0x000fca00000000ff */
[----:B------:R-:W-:Y:S08]  /*198d0*/  MUFU.EX2 R146, R146 ;  /* 0x0000009200927308 */ /* 0x000ff00000000800 */
[----:B------:R-:W-:Y:S08]  /*198e0*/  MUFU.EX2 R147, R147 ;  /* 0x0000009300937308 */ /* 0x000ff00000000800 */
[----:B------:R-:W-:Y:S08]  /*198f0*/  MUFU.EX2 R109, R109 ;  /* 0x0000006d006d7308 */ /* 0x000ff00000000800 */
[----:B------:R-:W-:Y:S08]  /*19900*/  MUFU.EX2 R108, R108 ;  /* 0x0000006c006c7308 */ /* 0x000ff00000000800 */
[----:B------:R-:W-:Y:S08]  /*19910*/  MUFU.EX2 R117, R117 ;  /* 0x0000007500757308 */ /* 0x000ff00000000800 */
[----:B------:R-:W0:Y:S01]  /*19920*/  MUFU.EX2 R9, R133 ;  /* 0x0000008500097308 */ /* 0x000e220000000800 */
[----:B------:R-:W-:-:S02]  /*19930*/  WARPGROUP.DEPBAR.LE gsb0, 0x0 ;  /* 0x00008000000079c5 */ /* 0x000fc40000010000 */
[----:B------:R-:W-:Y:S01]  /*19940*/  WARPGROUP.ARRIVE ;  /* 0x00000000000079c5 */ /* 0x000fe20000000000 */
[-CC-:B------:R-:W-:Y:S01]  /*19950*/  FFMA.FTZ R141, R122, R7.reuse, -R100.reuse ;  /* 0x000000077a8d7223 */ /* 0x180fe20000010864 */
[----:B------:R-:W-:Y:S01]  /*19960*/  FFMA.FTZ R100, R135, R7, -R100 ;  /* 0x0000000787647223 */ /* 0x000fe20000010864 */
[----:B------:R-:W-:Y:S02]  /*19970*/  F2FP.F16.F32.PACK_AB R140, R113, R88 ;  /* 0x00000058718c723e */ /* 0x000fe400000000ff */
[----:B------:R-:W-:Y:S01]  /*19980*/  F2FP.F16.F32.PACK_AB R142, R15, R92 ;  /* 0x0000005c0f8e723e */ /* 0x000fe200000000ff */
[----:B------:R-:W-:Y:S01]  /*19990*/  HGMMA.64x128x16.F32 R24, R136, gdesc[UR4].tnspB, R24, gsb0 ;  /* 0x41e0000488187df0 */ /* 0x000fe20008000818 */
[----:B------:R-:W-:Y:S01]  /*199a0*/  MUFU.EX2 R141, R141 ;  /* 0x0000008d008d7308 */ /* 0x000fe20000000800 */
[----:B------:R-:W-:-:S07]  /*199b0*/  F2FP.F16.F32.PACK_AB R143, R127, R126 ;  /* 0x0000007e7f8f723e */ /* 0x000fce00000000ff */
[----:B------:R-:W1:Y:S01]  /*199c0*/  MUFU.EX2 R100, R100 ;  /* 0x0000006400647308 */ /* 0x000e620000000800 */
[----:B------:R-:W-:Y:S02]  /*199d0*/  WARPGROUP.DEPBAR.LE gsb0, 0x0 ;  /* 0x00008000000079c5 */ /* 0x000fe40000010000 */
[----:B------:R2:W-:Y:S01]  /*199e0*/  @!P1 SYNCS.ARRIVE.TRANS64.RED.A1T0 RZ, [R91+URZ], RZ ;  /* 0x000000ff5bff99a7 */ /* 0x0005e2000810043f */
[----:B0-----:R-:W-:Y:S02]  /*199f0*/  F2FP.F16.F32.PACK_AB R138, R9, R96 ;  /* 0x00000060098a723e */ /* 0x001fe400000000ff */
[----:B------:R-:W-:Y:S02]  /*19a00*/  F2FP.F16.F32.PACK_AB R136, R117, R14 ;  /* 0x0000000e7588723e */ /* 0x000fe400000000ff */
[----:B------:R-:W-:Y:S02]  /*19a10*/  F2FP.F16.F32.PACK_AB R137, R131, R130 ;  /* 0x000000828389723e */ /* 0x000fe400000000ff */
[----:B-1----:R-:W-:Y:S01]  /*19a20*/  F2FP.F16.F32.PACK_AB R139, R100, R134 ;  /* 0x00000086648b723e */ /* 0x002fe200000000ff */
[----:B--2---:R-:W-:Y:S01]  /*19a30*/  FADD.FTZ R91, R89, R110 ;  /* 0x0000006e595b7221 */ /* 0x004fe20000010000 */
[----:B------:R-:W-:Y:S01]  /*19a40*/  FADD.FTZ R110, R94, R5 ;  /* 0x000000055e6e7221 */ /* 0x000fe20000010000 */
[----:B------:R0:W-:Y:S02]  /*19a50*/  @!P1 SYNCS.ARRIVE.TRANS64.RED.A1T0 RZ, [R170+URZ], RZ ;  /* 0x000000ffaaff99a7 */ /* 0x0001e4000810043f */
        /* <DEDUP_REMOVED lines=22> */
[----:B------:R-:W-:Y:S01]  /*19bc0*/  FADD.FTZ R5, R106, R5 ;  /* 0x000000056a057221 */ /* 0x000fe20000010000 */
[----:B------:R-:W-:Y:S02]  /*19bd0*/  F2FP.F16.F32.PACK_AB R145, R13, R12 ;  /* 0x0000000c0d91723e */ /* 0x000fe400000000ff */
[----:B------:R-:W-:Y:S01]  /*19be0*/  FADD.FTZ R90, R144, R21 ;  /* 0x00000015905a7221 */ /* 0x000fe20000010000 */
[----:B------:R-:W-:Y:S01]  /*19bf0*/  FADD.FTZ R94, R12, R5 ;  /* 0x000000050c5e7221 */ /* 0x000fe20000010000 */
[----:B------:R-:W-:Y:S02]  /*19c00*/  F2FP.F16.F32.PACK_AB R151, R106, R151 ;  /* 0x000000976a97723e */ /* 0x000fe400000000ff */
[----:B------:R-:W-:Y:S01]  /*19c10*/  FADD.FTZ R5, R101, R90 ;  /* 0x0000005a65057221 */ /* 0x000fe20000010000 */
[----:B------:R-:W-:Y:S01]  /*19c20*/  FADD.FTZ R94, R13, R94 ;  /* 0x0000005e0d5e7221 */ /* 0x000fe20000010000 */
[----:B------:R-:W-:-:S02]  /*19c30*/  F2FP.F16.F32.PACK_AB R144, R101, R144 ;  /* 0x000000906590723e */ /* 0x000fc400000000ff */
[----:B------:R-:W-:Y:S01]  /*19c40*/  FADD.FTZ R90, R146, R5 ;  /* 0x00000005925a7221 */ /* 0x000fe20000010000 */
[----:B------:R-:W-:Y:S01]  /*19c50*/  FADD.FTZ R5, R147, R94 ;  /* 0x0000005e93057221 */ /* 0x000fe20000010000 */
[C---:B------:R-:W-:Y:S02]  /*19c60*/  F2FP.F16.F32.PACK_AB R147, R6.reuse, R147 ;  /* 0x000000930693723e */ /* 0x040fe400000000ff */
[C---:B------:R-:W-:Y:S01]  /*19c70*/  FADD.FTZ R21, R109.reuse, R90 ;  /* 0x0000005a6d157221 */ /* 0x040fe20000010000 */
[----:B------:R-:W-:Y:S01]  /*19c80*/  FADD.FTZ R90, R6, R5 ;  /* 0x00000005065a7221 */ /* 0x000fe20000010000 */
[----:B------:R-:W-:Y:S02]  /*19c90*/  F2FP.F16.F32.PACK_AB R146, R109, R146 ;  /* 0x000000926d92723e */ /* 0x000fe400000000ff */
[----:B------:R-:W-:Y:S01]  /*19ca0*/  FADD.FTZ R94, R88, R21 ;  /* 0x00000015585e7221 */ /* 0x000fe20000010000 */
[----:B------:R-:W-:Y:S01]  /*19cb0*/  FADD.FTZ R5, R141, R90 ;  /* 0x0000005a8d057221 */ /* 0x000fe20000010000 */
[----:B------:R-:W-:-:S02]  /*19cc0*/  F2FP.F16.F32.PACK_AB R141, R108, R141 ;  /* 0x0000008d6c8d723e */ /* 0x000fc400000000ff */
[----:B------:R-:W-:Y:S01]  /*19cd0*/  FADD.FTZ R21, R113, R94 ;  /* 0x0000005e71157221 */ /* 0x000fe20000010000 */
[----:B------:R-:W-:Y:S01]  /*19ce0*/  FADD.FTZ R5, R108, R5 ;  /* 0x000000056c057221 */ /* 0x000fe20000010000 */
[----:B0-----:R-:W-:Y:S02]  /*19cf0*/  MOV R170, R161 ;  /* 0x000000a100aa7202 */ /* 0x001fe40000000f00 */
[----:B------:R-:W-:Y:S01]  /*19d00*/  FADD.FTZ R90, R92, R21 ;  /* 0x000000155c5a7221 */ /* 0x000fe20000010000 */
[----:B------:R-:W-:Y:S01]  /*19d10*/  FADD.FTZ R5, R126, R5 ;  /* 0x000000057e057221 */ /* 0x000fe20000010000 */
[----:B------:R-:W-:Y:S02]  /*19d20*/  IMAD.MOV.U32 R21, RZ, RZ, R3 ;  /* 0x000000ffff157224 */ /* 0x000fe400078e0003 */
[----:B------:R-:W-:Y:S01]  /*19d30*/  FADD.FTZ R13, R15, R90 ;  /* 0x0000005a0f0d7221 */ /* 0x000fe20000010000 */
[----:B------:R-:W-:-:S03]  /*19d40*/  FADD.FTZ R5, R127, R5 ;  /* 0x000000057f057221 */ /* 0x000fc60000010000 */
[----:B------:R-:W-:Y:S01]  /*19d50*/  FADD.FTZ R6, R14, R13 ;  /* 0x0000000d0e067221 */ /* 0x000fe20000010000 */
[----:B------:R-:W-:-:S03]  /*19d60*/  FADD.FTZ R5, R130, R5 ;  /* 0x0000000582057221 */ /* 0x000fc60000010000 */
[----:B------:R-:W-:Y:S01]  /*19d70*/  FADD.FTZ R13, R117, R6 ;  /* 0x00000006750d7221 */ /* 0x000fe20000010000 */
[----:B------:R-:W-:-:S03]  /*19d80*/  FADD.FTZ R5, R131, R5 ;  /* 0x0000000583057221 */ /* 0x000fc60000010000 */
[----:B------:R-:W-:Y:S01]  /*19d90*/  FADD.FTZ R6, R96, R13 ;  /* 0x0000000d60067221 */ /* 0x000fe20000010000 */
[----:B------:R-:W-:-:S03]  /*19da0*/  FADD.FTZ R5, R134, R5 ;  /* 0x0000000586057221 */ /* 0x000fc60000010000 */
[----:B------:R-:W-:Y:S01]  /*19db0*/  FADD.FTZ R6, R9, R6 ;  /* 0x0000000609067221 */ /* 0x000fe20000010000 */
[----:B------:R-:W-:Y:S01]  /*19dc0*/  FADD.FTZ R5, R100, R5 ;  /* 0x0000000564057221 */ /* 0x000fe20000010000 */
[----:B------:R-:W-:Y:S01]  /*19dd0*/  IMAD.MOV.U32 R9, RZ, RZ, R4 ;  /* 0x000000ffff097224 */ /* 0x000fe200078e0004 */
[----:B------:R-:W-:Y:S06]  /*19de0*/  @P2 BRA `(.L_x_1567) ;  /* 0xffffffe0002c2947 */ /* 0x000fec000383ffff */
[----:B------:R-:W-:Y:S05]  /*19df0*/  BSYNC B1 ;  /* 0x0000000000017941 */ /* 0x000fea0003800000 */
.L_x_1556:
[----:B------:R-:W-:Y:S05]  /*19e00*/  BSYNC B0 ;  /* 0x0000000000007941 */ /* 0x000fea0003800000 */
.L_x_1555:
[----:B------:R-:W-:Y:S01]  /*19e10*/  ISETP.GE.AND P2, PT, R11, R168, PT ;  /* 0x000000a80b00720c */ /* 0x000fe20003f46270 */
[----:B------:R-:W-:-:S12]  /*19e20*/  BSSY B0, `(.L_x_1568) ;  /* 0x0000312000007945 */ /* 0x000fd80003800000 */
[----:B------:R-:W-:Y:S05]  /*19e30*/  @!P2 BRA `(.L_x_1569) ;  /* 0x000000300040a947 */ /* 0x000fea0003800000 */
[----:B------:R-:W-:Y:S02]  /*19e40*/  IMAD R21, R169, 0x80, R179 ;  /* 0x00000080a9157824 */ /* 0x000fe400078e02b3 */
[----:B------:R-:W-:Y:S02]  /*19e50*/  IMAD.MOV.U32 R9, RZ, RZ, R4 ;  /* 0x000000ffff097224 */ /* 0x000fe400078e0004 */
[----:B------:R-:W-:Y:S01]  /*19e60*/  IMAD.MOV.U32 R20, RZ, RZ, R3 ;  /* 0x000000ffff147224 */ /* 0x000fe200078e0003 */
[----:B------:R-:W-:Y:S01]  /*19e70*/  IADD3 R21, R21, 0x8, RZ ;  /* 0x0000000815157810 */ /* 0x000fe20007ffe0ff */
[----:B------:R-:W-:Y:S02]  /*19e80*/  IMAD.MOV.U32 R170, RZ, RZ, R161 ;  /* 0x000000ffffaa7224 */ /* 0x000fe400078e00a1 */
[----:B------:R-:W-:Y:S01]  /*19e90*/  IMAD.MOV.U32 R171, RZ, RZ, R160 ;  /* 0x000000ffffab7224 */ /* 0x000fe200078e00a0 */
[----:B------:R-:W-:-:S07]  /*19ea0*/  IADD3 R21, R21, R163, -R164 ;  /* 0x000000a315157210 */ /* 0x000fce0007ffe8a4 */
.L_x_1588:
[----:B------:R-:W-:-:S05]  /*19eb0*/  VIADD R3, R171, 0x1 ;  /* 0x00000001ab037836 */ /* 0x000fca0000000000 */
[----:B------:R-:W-:-:S04]  /*19ec0*/  ISETP.NE.AND P2, PT, R3, 0x2, PT ;  /* 0x000000020300780c */ /* 0x000fc80003f45270 */
[----:B------:R-:W-:Y:S02]  /*19ed0*/  SEL R161, RZ, 0x1, P2 ;  /* 0x00000001ffa17807 */ /* 0x000fe40001000000 */
[----:B------:R-:W-:Y:S02]  /*19ee0*/  SEL R160, R3, RZ, P2 ;  /* 0x000000ff03a07207 */ /* 0x000fe40001000000 */
[----:B------:R-:W-:Y:S01]  /*19ef0*/  LOP3.LUT R161, R170, R161, RZ, 0x3c, !PT ;  /* 0x000000a1aaa17212 */ /* 0x000fe200078e3cff */
[----:B------:R-:W-:Y:S06]  /*19f00*/  @!P0 BRA `(.L_x_1570) ;  /* 0x0000000000048947 */ /* 0x000fec0003800000 */
[----:B------:R-:W-:Y:S01]  /*19f10*/  BPT.TRAP 0x1 ;  /* 0x000000040000795c */ /* 0x000fe20000300000 */
.L_x_1570:
[----:B------:R-:W-:Y:S01]  /*19f20*/  IMAD R4, R160, 0x8, R18 ;  /* 0x00000008a0047824 */ /* 0x000fe200078e0212 */
[----:B------:R-:W-:-:S04]  /*19f30*/  SHF.L.U32 R3, R161, 0x1f, RZ ;  /* 0x0000001fa1037819 */ /* 0x000fc800000006ff */
[----:B------:R0:W1:Y:S01]  /*19f40*/  SYNCS.PHASECHK.TRANS64.TRYWAIT P2, [R4+URZ+0x2a830], R3 ;  /* 0x02a83003040075a7 */ /* 0x000062000804017f */
[----:B------:R-:W-:Y:S05]  /*19f50*/  @!P0 BRA `(.L_x_1571) ;  /* 0x0000000000048947 */ /* 0x000fea0003800000 */
[----:B------:R-:W-:Y:S01]  /*19f60*/  BPT.TRAP 0x1 ;  /* 0x000000040000795c */ /* 0x000fe20000300000 */
.L_x_1571:
[----:B------:R-:W-:Y:S01]  /*19f70*/  BSSY B1, `(.L_x_1572) ;  /* 0x0000006000017945 */ /* 0x000fe20003800000 */
[----:B------:R-:W-:Y:S01]  /*19f80*/  IMAD R12, R160, 0x900, R8 ;  /* 0x00000900a00c7824 */ /* 0x000fe200078e0208 */
[----:B------:R-:W-:Y:S02]  /*19f90*/  MOV R13, 0x40000040 ;  /* 0x40000040000d7802 */ /* 0x000fe40000000f00 */
[----:B-1----:R-:W-:Y:S05]  /*19fa0*/  @P2 BRA `(.L_x_1573) ;  /* 0x0000000000082947 */ /* 0x002fea0003800000 */
[----:B------:R-:W1:Y:S02]  /*19fb0*/  SYNCS.PHASECHK.TRANS64.TRYWAIT P2, [R4+URZ+0x2a830], R3 ;  /* 0x02a83003040075a7 */ /* 0x000e64000804017f */
[----:B-1----:R-:W-:Y:S05]  /*19fc0*/  @!P2 BRA `(.L_x_1574) ;  /* 0x000000d000c8a947 */ /* 0x002fea0003800000 */
.L_x_1573:
[----:B------:R-:W-:Y:S05]  /*19fd0*/  BSYNC B1 ;  /* 0x0000000000017941 */ /* 0x000fea0003800000 */
.L_x_1572:
        /* <DEDUP_REMOVED lines=179> */
.L_x_1575:
[----:B01----:R-:W-:Y:S01]  /*1ab10*/  SHF.L.U32 R3, R170, 0x1f, RZ ;  /* 0x0000001faa037819 */ /* 0x003fe200000006ff */
[----:B------:R-:W-:-:S04]  /*1ab20*/  IMAD R12, R171, 0x8, R18 ;  /* 0x00000008ab0c7824 */ /* 0x000fc800078e0212 */
[----:B------:R0:W1:Y:S01]  /*1ab30*/  SYNCS.PHASECHK.TRANS64.TRYWAIT P2, [R12+URZ+0x2a850], R3 ;  /* 0x02a850030c0075a7 */ /* 0x000062000804017f */
[----:B------:R-:W-:Y:S05]  /*1ab40*/  @!P0 BRA `(.L_x_1576) ;  /* 0x0000000000048947 */ /* 0x000fea0003800000 */
[----:B------:R-:W-:Y:S01]  /*1ab50*/  BPT.TRAP 0x1 ;  /* 0x000000040000795c */ /* 0x000fe20000300000 */
.L_x_1576:
        /* <DEDUP_REMOVED lines=9> */
.L_x_1578:
[----:B------:R-:W-:Y:S05]  /*1abf0*/  BSYNC B1 ;  /* 0x0000000000017941 */ /* 0x000fea0003800000 */
.L_x_1577:
[----:B------:R-:W-:Y:S01]  /*1ac00*/  IMAD.MOV.U32 R2, RZ, RZ, R0 ;  /* 0x000000ffff027224 */ /* 0x000fe200078e0000 */
[----:B------:R-:W-:Y:S01]  /*1ac10*/  WARPGROUP.ARRIVE ;  /* 0x00000000000079c5 */ /* 0x000fe20000000000 */
[----:B01----:R-:W-:Y:S01]  /*1ac20*/  IMAD.MOV.U32 R3, RZ, RZ, 0x40000040 ;  /* 0x40000040ff037424 */ /* 0x003fe200078e00ff */
[----:B------:R-:W-:Y:S01]  /*1ac30*/  ISETP.GE.AND P2, PT, R10, 0x1, PT ;  /* 0x000000010a00780c */ /* 0x000fe20003f46270 */
[----:B------:R-:W-:Y:S01]  /*1ac40*/  @!P1 VIADD R4, R4, 0x2a840 ;  /* 0x0002a84004049836 */ /* 0x000fe20000000000 */
[----:B------:R-:W-:Y:S01]  /*1ac50*/  R2UR UR6, R2 ;  /* 0x00000000020672ca */ /* 0x000fe200000e0000 */
[----:B------:R-:W-:Y:S01]  /*1ac60*/  VIADD R2, R0, 0x80 ;  /* 0x0000008000027836 */ /* 0x000fe20000000000 */
[----:B------:R-:W-:Y:S01]  /*1ac70*/  R2UR UR7, R3 ;  /* 0x00000000030772ca */ /* 0x000fe200000e0000 */
[----:B------:R-:W-:Y:S01]  /*1ac80*/  IMAD.MOV.U32 R3, RZ, RZ, 0x40000040 ;  /* 0x40000040ff037424 */ /* 0x000fe200078e00ff */
[----:B------:R-:W-:Y:S01]  /*1ac90*/  ULOP3.LUT UR4, URZ, UR51, URZ, 0x33, !UPT ;  /* 0x000000333f047292 */ /* 0x000fe2000f8e333f */
[----:B------:R-:W-:Y:S01]  /*1aca0*/  @!P1 PRMT R4, RZ, 0x654, R4 ;  /* 0x00000654ff049816 */ /* 0x000fe20000000004 */
[----:B------:R-:W-:-:S09]  /*1acb0*/  IMAD R13, R169, 0x80, R179 ;  /* 0x00000080a90d7824 */ /* 0x000fd200078e02b3 */
        /* <DEDUP_REMOVED lines=10> */
[----:B------:R-:W-:Y:S01]  /*1ad60*/  R2UR UR7, R3 ;  /* 0x00000000030772ca */ /* 0x000fe200000e0000 */
[----:B------:R-:W-:Y:S01]  /*1ad70*/  IMAD.MOV.U32 R3, RZ, RZ, 0x40000040 ;  /* 0x40000040ff037424 */ /* 0x000fe200078e00ff */
[----:B------:R-:W-:Y:S02]  /*1ad80*/  WARPGROUP.DEPBAR.LE gsb0, 0x0 ;  /* 0x00008000000079c5 */ /* 0x000fe40000010000 */
[----:B------:R-:W-:Y:S01]  /*1ad90*/  WARPGROUP.ARRIVE ;  /* 0x00000000000079c5 */ /* 0x000fe20000000000 */
[----:B------:R-:W-:-:S04]  /*1ada0*/  IMAD R152, R11, -0x60, RZ ;  /* 0xffffffa00b987824 */ /* 0x000fc800078e02ff */
[----:B------:R-:W-:-:S04]  /*1adb0*/  IMAD R7, R173, -0x2, R152 ;  /* 0xfffffffead077824 */ /* 0x000fc800078e0298 */
        /* <DEDUP_REMOVED lines=17> */
[----:B------:R-:W-:-:S05]  /*1aed0*/  IADD3 R3, R152, 0x1, R163 ;  /* 0x0000000198037810 */ /* 0x000fca0007ffe0a3 */
[----:B------:R-:W-:-:S04]  /*1aee0*/  IMAD.IADD R0, R3, 0x1, -R164 ;  /* 0x0000000103007824 */ /* 0x000fc800078e0aa4 */
        /* <DEDUP_REMOVED lines=9> */
[----:B------:R-:W-:Y:S01]  /*1af80*/  IADD3 R137, R13, R156, RZ ;  /* 0x0000009c0d897210 */ /* 0x000fe20007ffe0ff */
[----:B------:R-:W-:Y:S06]  /*1af90*/  @!P2 BRA `(.L_x_1580) ;  /* 0x000000000058a947 */ /* 0x000fec0003800000 */
[----:B------:R-:W-:Y:S01]  /*1afa0*/  IADD3 R0, R13, R163, -R164 ;  /* 0x000000a30d007210 */ /* 0x000fe20007ffe8a4 */
[----:B------:R-:W-:Y:S03]  /*1afb0*/  BSSY B1, `(.L_x_1581) ;  /* 0x0000011000017945 */ /* 0x000fe60003800000 */
[----:B------:R-:W-:-:S13]  /*1afc0*/  ISETP.GT.AND P2, PT, R0, -0x1, PT ;  /* 0xffffffff0000780c */ /* 0x000fda0003f44270 */
[----:B------:R-:W-:Y:S05]  /*1afd0*/  @P2 BRA `(.L_x_1582) ;  /* 0x0000000000202947 */ /* 0x000fea0003800000 */
[----:B0-----:R-:W-:Y:S01]  /*1afe0*/  IMAD.U32 R4, RZ, RZ, UR39 ;  /* 0x00000027ff047e24 */ /* 0x001fe2000f8e00ff */
[----:B------:R-:W-:-:S04]  /*1aff0*/  LOP3.LUT R139, RZ, R0, RZ, 0x33, !PT ;  /* 0x00000000ff8b7212 */ /* 0x000fc800078e33ff */
[----:B------:R-:W-:-:S13]  /*1b000*/  ISETP.NE.AND P2, PT, R4, 0x1, PT ;  /* 0x000000010400780c */ /* 0x000fda0003f45270 */
[----:B------:R-:W0:Y:S02]  /*1b010*/  @P2 LDC.64 R2, c[0x0][0x9e8] ;  /* 0x00027a00ff022b82 */ /* 0x000e240000000a00 */
[----:B0-----:R-:W-:-:S05]  /*1b020*/  @P2 IMAD.HI.U32 R2, R139, R2, RZ ;  /* 0x000000028b022227 */ /* 0x001fca00078e00ff */
[----:B------:R-:W-:-:S04]  /*1b030*/  @P2 SHF.R.U32.HI R139, RZ, R3, R2 ;  /* 0x00000003ff8b2219 */ /* 0x000fc80000011602 */
[----:B------:R-:W-:Y:S01]  /*1b040*/  LOP3.LUT R139, RZ, R139, RZ, 0x33, !PT ;  /* 0x0000008bff8b7212 */ /* 0x000fe200078e33ff */
[----:B------:R-:W-:Y:S06]  /*1b050*/  BRA `(.L_x_1583) ;  /* 0x0000000000187947 */ /* 0x000fec0003800000 */
.L_x_1582:
[----:B0-----:R-:W-:Y:S01]  /*1b060*/  IMAD.U32 R4, RZ, RZ, UR39 ;  /* 0x00000027ff047e24 */ /* 0x001fe2000f8e00ff */
[----:B------:R-:W-:-:S04]  /*1b070*/  IADD3 R139, R13, R163, -R164 ;  /* 0x000000a30d8b7210 */ /* 0x000fc80007ffe8a4 */
[----:B------:R-:W-:-:S13]  /*1b080*/  ISETP.NE.AND P2, PT, R4, 0x1, PT ;  /* 0x000000010400780c */ /* 0x000fda0003f45270 */
[----:B------:R-:W0:Y:S02]  /*1b090*/  @P2 LDC.64 R2, c[0x0][0x9e8] ;  /* 0x00027a00ff022b82 */ /* 0x000e240000000a00 */
[----:B0-----:R-:W-:-:S05]  /*1b0a0*/  @P2 IMAD.HI.U32 R2, R139, R2, RZ ;  /* 0x000000028b022227 */ /* 0x001fca00078e00ff */
[----:B------:R-:W-:-:S07]  /*1b0b0*/  @P2 SHF.R.U32.HI R139, RZ, R3, R2 ;  /* 0x00000003ff8b2219 */ /* 0x000fce0000011602 */
.L_x_1583:
[----:B------:R-:W-:Y:S05]  /*1b0c0*/  BSYNC B1 ;  /* 0x0000000000017941 */ /* 0x000fea0003800000 */
.L_x_1581:
[----:B------:R-:W-:-:S05]  /*1b0d0*/  IMAD R0, R139, R4, R7 ;  /* 0x000000048b007224 */ /* 0x000fca00078e0207 */
[----:B------:R-:W-:Y:S02]  /*1b0e0*/  VIADDMNMX R137, R0, R4, R137, PT ;  /* 0x0000000400897246 */ /* 0x000fe40003800189 */
[----:B------:R-:W-:-:S07]  /*1b0f0*/  VIMNMX R15, R15, R0, !PT ;  /* 0x000000000f0f7248 */ /* 0x000fce0007fe0100 */
.L_x_1580:
        /* <DEDUP_REMOVED lines=12> */
[----:B0-----:R-:W-:Y:S02]  /*1b1c0*/  FSEL R4, R93, -INF , !P4 ;  /* 0xff8000005d047808 */ /* 0x001fe40006000000 */
        /* <DEDUP_REMOVED lines=86> */
[----:B------:R-:W-:Y:S02]  /*1b730*/  IADD3 R89, R154, 0x8, R13 ;  /* 0x000000089a597810 */ /* 0x000fe40007ffe00d */
        /* <DEDUP_REMOVED lines=15> */
[----:B------:R-:W-:Y:S02]  /*1b830*/  IADD3 R15, R156, 0x8, R13 ;  /* 0x000000089c0f7810 */ /* 0x000fe40007ffe00d */
[----:B------:R-:W-:-:S04]  /*1b840*/  ISETP.LT.OR P6, PT, R137, 0x5a, P6 ;  /* 0x0000005a8900780c */ /* 0x000fc800037c1670 */
[----:B------:R-:W-:Y:S02]  /*1b850*/  FSEL R88, R133, -INF , !P6 ;  /* 0xff80000085587808 */ /* 0x000fe40007000000 */
[----:B------:R-:W-:-:S13]  /*1b860*/  ISETP.GE.AND P6, PT, R10, 0x1, PT ;  /* 0x000000010a00780c */ /* 0x000fda0003fc6270 */
[----:B------:R-:W-:Y:S05]  /*1b870*/  @!P6 BRA `(.L_x_1584) ;  /* 0x00000000005ce947 */ /* 0x000fea0003800000 */
[----:B------:R-:W-:Y:S01]  /*1b880*/  ISETP.GT.AND P6, PT, R21, -0x1, PT ;  /* 0xffffffff1500780c */ /* 0x000fe20003fc4270 */
[----:B------:R-:W-:-:S12]  /*1b890*/  BSSY B1, `(.L_x_1585) ;  /* 0x0000012000017945 */ /* 0x000fd80003800000 */
[----:B------:R-:W-:Y:S05]  /*1b8a0*/  @P6 BRA `(.L_x_1586) ;  /* 0x0000000000286947 */ /* 0x000fea0003800000 */
[----:B------:R-:W-:Y:S02]  /*1b8b0*/  IMAD.U32 R133, RZ, RZ, UR39 ;  /* 0x00000027ff857e24 */ /* 0x000fe4000f8e00ff */
[----:B------:R-:W-:-:S03]  /*1b8c0*/  VIADD R13, R13, 0x8 ;  /* 0x000000080d0d7836 */ /* 0x000fc60000000000 */
[----:B------:R-:W-:Y:S02]  /*1b8d0*/  ISETP.NE.AND P6, PT, R133, 0x1, PT ;  /* 0x000000018500780c */ /* 0x000fe40003fc5270 */
[----:B------:R-:W-:-:S04]  /*1b8e0*/  IADD3 R13, R13, R163, -R164 ;  /* 0x000000a30d0d7210 */ /* 0x000fc80007ffe8a4 */
[----:B------:R-:W-:-:S07]  /*1b8f0*/  LOP3.LUT R13, RZ, R13, RZ, 0x33, !PT ;  /* 0x0000000dff0d7212 */ /* 0x000fce00078e33ff */
[----:B------:R-:W0:Y:S02]  /*1b900*/  @P6 LDC.64 R2, c[0x0][0x9e8] ;  /* 0x00027a00ff026b82 */ /* 0x000e240000000a00 */
[----:B0-----:R-:W-:-:S05]  /*1b910*/  @P6 IMAD.HI.U32 R2, R13, R2, RZ ;  /* 0x000000020d026227 */ /* 0x001fca00078e00ff */
[----:B------:R-:W-:-:S04]  /*1b920*/  @P6 SHF.R.U32.HI R13, RZ, R3, R2 ;  /* 0x00000003ff0d6219 */ /* 0x000fc80000011602 */
[----:B------:R-:W-:Y:S01]  /*1b930*/  LOP3.LUT R2, RZ, R13, RZ, 0x33, !PT ;  /* 0x0000000dff027212 */ /* 0x000fe200078e33ff */
[----:B------:R-:W-:Y:S06]  /*1b940*/  BRA `(.L_x_1587) ;  /* 0x0000000000187947 */ /* 0x000fec0003800000 */
.L_x_1586:
[----:B------:R-:W-:-:S04]  /*1b950*/  MOV R133, UR39 ;  /* 0x0000002700857c02 */ /* 0x000fc80008000f00 */
[----:B------:R-:W-:-:S13]  /*1b960*/  ISETP.NE.AND P6, PT, R133, 0x1, PT ;  /* 0x000000018500780c */ /* 0x000fda0003fc5270 */
[----:B------:R-:W0:Y:S02]  /*1b970*/  @P6 LDC.64 R2, c[0x0][0x9e8] ;  /* 0x00027a00ff026b82 */ /* 0x000e240000000a00 */
[----:B0-----:R-:W-:-:S04]  /*1b980*/  @P6 IMAD.HI.U32 R152, R21, R2, RZ ;  /* 0x0000000215986227 */ /* 0x001fc800078e00ff */
[----:B------:R-:W-:Y:S01]  /*1b990*/  IMAD.MOV.U32 R2, RZ, RZ, R21 ;  /* 0x000000ffff027224 */ /* 0x000fe200078e0015 */
[----:B------:R-:W-:-:S07]  /*1b9a0*/  @P6 SHF.R.U32.HI R2, RZ, R3, R152 ;  /* 0x00000003ff026219 */ /* 0x000fce0000011698 */
.L_x_1587:
[----:B------:R-:W-:Y:S05]  /*1b9b0*/  BSYNC B1 ;  /* 0x0000000000017941 */ /* 0x000fea0003800000 */
.L_x_1585:
[----:B------:R-:W-:-:S05]  /*1b9c0*/  IMAD R2, R2, R133, R7 ;  /* 0x0000008502027224 */ /* 0x000fca00078e0207 */
[----:B------:R-:W-:Y:S02]  /*1b9d0*/  VIADDMNMX R15, R2, R133, R15, PT ;  /* 0x00000085020f7246 */ /* 0x000fe4000380010f */
[----:B------:R-:W-:-:S07]  /*1b9e0*/  VIMNMX R89, R89, R2, !PT ;  /* 0x0000000259597248 */ /* 0x000fce0007fe0100 */
.L_x_1584:
[----:B------:R-:W-:Y:S01]  /*1b9f0*/  ISETP.GT.AND P2, PT, R89, 0x1, !P2 ;  /* 0x000000015900780c */ /* 0x000fe20005744270 */
[----:B------:R-:W-:Y:S01]  /*1ba00*/  IMAD.U32 R7, RZ, RZ, UR38 ;  /* 0x00000026ff077e24 */ /* 0x000fe2000f8e00ff */
[----:B------:R-:W-:Y:S01]  /*1ba10*/  ISETP.NE.AND P6, PT, R155, RZ, PT ;  /* 0x000000ff9b00720c */ /* 0x000fe20003fc5270 */
[----:B------:R-:W-:Y:S01]  /*1ba20*/  @!P1 VIADD R12, R12, 0x2a860 ;  /* 0x0002a8600c0c9836 */ /* 0x000fe20000000000 */
        /* <DEDUP_REMOVED lines=67> */
[----:B------:R-:W-:Y:S01]  /*1be60*/  ISETP.NE.AND P6, PT, R157, RZ, PT ;  /* 0x000000ff9d00720c */ /* 0x000fe20003fc5270 */
[----:B------:R-:W0:Y:S01]  /*1be70*/  SHFL.BFLY PT, R210, R13, 0x2, 0x1f ;  /* 0x0c401f000dd27f89 */ /* 0x000e2200000e0000 */
[----:B------:R-:W-:Y:S02]  /*1be80*/  FSEL R114, R114, -INF , !P2 ;  /* 0xff80000072727808 */ /* 0x000fe40005000000 */
[----:B------:R-:W-:-:S02]  /*1be90*/  ISETP.NE.AND P2, PT, R145, RZ, PT ;  /* 0x000000ff9100720c */ /* 0x000fc40003f45270 */
[----:B------:R-:W-:Y:S02]  /*1bea0*/  ISETP.NE.AND P3, PT, R159, RZ, PT ;  /* 0x000000ff9f00720c */ /* 0x000fe40003f65270 */
        /* <DEDUP_REMOVED lines=14> */
[----:B------:R-:W-:Y:S02]  /*1bf90*/  FSEL R134, R134, -INF , !P5 ;  /* 0xff80000086867808 */ /* 0x000fe40006800000 */
[----:B------:R-:W-:Y:S02]  /*1bfa0*/  ISETP.GT.AND P2, PT, R89, 0x39, !P2 ;  /* 0x000000395900780c */ /* 0x000fe40005744270 */
[----:B------:R-:W-:Y:S02]  /*1bfb0*/  MOV R171, R160 ;  /* 0x000000a000ab7202 */ /* 0x000fe40000000f00 */
        /* <DEDUP_REMOVED lines=44> */
[----:B------:R-:W-:Y:S01]  /*1c280*/  FSEL R111, R3, RZ, P2 ;  /* 0x000000ff036f7208 */ /* 0x000fe20001000000 */
        /* <DEDUP_REMOVED lines=18> */
[----:B------:R-:W-:-:S03]  /*1c3b0*/  FFMA.FTZ R120, R150, R7, -R99 ;  /* 0x0000000796787223 */ /* 0x000fc60000010863 */
[----:B------:R-:W-:Y:S01]  /*1c3c0*/  FMNMX.FTZ R95, R110, R95, !PT ;  /* 0x0000005f6e5f7209 */ /* 0x000fe20007810000 */
[----:B------:R0:W-:Y:S03]  /*1c3d0*/  MUFU.EX2 R96, R136 ;  /* 0x0000008800607308 */ /* 0x0001e60000000800 */
[----:B------:R-:W-:-:S04]  /*1c3e0*/  FMNMX.FTZ R97, R170, R95, !PT ;  /* 0x0000005faa617209 */ /* 0x000fc80007810000 */
[----:B------:R-:W-:Y:S01]  /*1c3f0*/  FMNMX.FTZ R97, R114, R97, !PT ;  /* 0x0000006172617209 */ /* 0x000fe20007810000 */
[----:B------:R-:W-:Y:S01]  /*1c400*/  MUFU.EX2 R90, R90 ;  /* 0x0000005a005a7308 */ /* 0x000fe20000000800 */
[----:B0-----:R-:W-:Y:S02]  /*1c410*/  FSEL R136, R135, -INF , !P3 ;  /* 0xff80000087887808 */ /* 0x001fe40005800000 */
[----:B------:R-:W-:-:S04]  /*1c420*/  FMNMX.FTZ R97, R194, R97, !PT ;  /* 0x00000061c2617209 */ /* 0x000fc80007810000 */
[----:B------:R-:W-:Y:S01]  /*1c430*/  FMNMX.FTZ R97, R118, R97, !PT ;  /* 0x0000006176617209 */ /* 0x000fe20007810000 */
[----:B------:R-:W-:Y:S03]  /*1c440*/  MUFU.EX2 R92, R92 ;  /* 0x0000005c005c7308 */ /* 0x000fe60000000800 */
[----:B------:R-:W-:-:S04]  /*1c450*/  FMNMX.FTZ R101, R204, R97, !PT ;  /* 0x00000061cc657209 */ /* 0x000fc80007810000 */
        /* <DEDUP_REMOVED lines=8> */
[----:B------:R0:W1:Y:S03]  /*1c4e0*/  MUFU.EX2 R100, R138 ;  /* 0x0000008a00647308 */ /* 0x0000660000000800 */
[----:B------:R-:W-:-:S04]  /*1c4f0*/  FMNMX.FTZ R101, R104, R101, !PT ;  /* 0x0000006568657209 */ /* 0x000fc80007810000 */
[----:B------:R-:W-:Y:S01]  /*1c500*/  FMNMX.FTZ R101, R134, R101, !PT ;  /* 0x0000006586657209 */ /* 0x000fe20007810000 */
[----:B------:R-:W-:Y:S01]  /*1c510*/  MUFU.EX2 R14, R14 ;  /* 0x0000000e000e7308 */ /* 0x000fe20000000800 */
[--C-:B0-----:R-:W-:Y:S02]  /*1c520*/  FFMA.FTZ R138, R132, R7, -R99.reuse ;  /* 0x00000007848a7223 */ /* 0x101fe40000010863 */
[----:B------:R-:W-:Y:S01]  /*1c530*/  FMNMX.FTZ R0, R136, R101, !PT ;  /* 0x0000006588007209 */ /* 0x000fe20007810000 */
[-CC-:B------:R-:W-:Y:S01]  /*1c540*/  FFMA.FTZ R101, R116, R7.reuse, -R99.reuse ;  /* 0x0000000774657223 */ /* 0x180fe20000010863 */
[----:B------:R-:W-:-:S03]  /*1c550*/  FFMA.FTZ R116, R144, R7, -R99 ;  /* 0x0000000790747223 */ /* 0x000fc60000010863 */
[----:B------:R-:W0:Y:S01]  /*1c560*/  SHFL.BFLY PT, R105, R0, 0x2, 0x1f ;  /* 0x0c401f0000697f89 */ /* 0x000e2200000e0000 */
[----:B------:R-:W-:Y:S08]  /*1c570*/  MUFU.EX2 R89, R89 ;  /* 0x0000005900597308 */ /* 0x000ff00000000800 */
[----:B------:R-:W2:Y:S08]  /*1c580*/  MUFU.EX2 R108, R108 ;  /* 0x0000006c006c7308 */ /* 0x000eb00000000800 */
[----:B------:R-:W-:Y:S01]  /*1c590*/  MUFU.EX2 R15, R15 ;  /* 0x0000000f000f7308 */ /* 0x000fe20000000800 */
[----:B0-----:R-:W-:Y:S01]  /*1c5a0*/  FMNMX.FTZ R4, R0, R105, !PT ;  /* 0x0000006900047209 */ /* 0x001fe20007810000 */
[----:B------:R-:W-:Y:S01]  /*1c5b0*/  FADD.FTZ R0, -R111, R20 ;  /* 0x000000146f007221 */ /* 0x000fe20000010100 */
[-CC-:B------:R-:W-:Y:S01]  /*1c5c0*/  FFMA.FTZ R105, R148, R7.reuse, -R99.reuse ;  /* 0x0000000794697223 */ /* 0x180fe20000010863 */
[----:B------:R-:W-:-:S04]  /*1c5d0*/  FFMA.FTZ R99, R88, R7, -R99 ;  /* 0x0000000758637223 */ /* 0x000fc80000010863 */
[----:B------:R-:W0:Y:S01]  /*1c5e0*/  MUFU.EX2 R112, R112 ;  /* 0x0000007000707308 */ /* 0x000e220000000800 */
[----:B------:R-:W3:Y:S01]  /*1c5f0*/  SHFL.BFLY PT, R109, R4, 0x1, 0x1f ;  /* 0x0c201f00046d7f89 */ /* 0x000ee200000e0000 */
[----:B------:R-:W-:Y:S01]  /*1c600*/  FMUL.FTZ R0, R0, R7 ;  /* 0x0000000700007220 */ /* 0x000fe20000410000 */
[----:B------:R-:W-:Y:S02]  /*1c610*/  @!P1 PRMT R111, RZ, 0x654, R12 ;  /* 0x00000654ff6f9816 */ /* 0x000fe4000000000c */
[----:B-1----:R-:W-:Y:S02]  /*1c620*/  F2FP.F16.F32.PACK_AB R148, R100, R97 ;  /* 0x000000616494723e */ /* 0x002fe400000000ff */
[----:B------:R1:W-:Y:S01]  /*1c630*/  @!P1 SYNCS.ARRIVE.TRANS64.RED.A1T0 RZ, [R111+URZ], RZ ;  /* 0x000000ff6fff99a7 */ /* 0x0003e2000810043f */
[----:B------:R-:W4:Y:S01]  /*1c640*/  MUFU.EX2 R0, R0 ;  /* 0x0000000000007308 */ /* 0x000f220000000800 */
[----:B--2---:R-:W-:-:S07]  /*1c650*/  F2FP.F16.F32.PACK_AB R150, R108, R89 ;  /* 0x000000596c96723e */ /* 0x004fce00000000ff */
[----:B------:R-:W-:Y:S01]  /*1c660*/  MUFU.EX2 R101, R101 ;  /* 0x0000006500657308 */ /* 0x000fe20000000800 */
[----:B0-----:R-:W-:-:S07]  /*1c670*/  F2FP.F16.F32.PACK_AB R144, R112, R15 ;  /* 0x0000000f7090723e */ /* 0x001fce00000000ff */
[----:B------:R-:W-:Y:S01]  /*1c680*/  MUFU.EX2 R116, R116 ;  /* 0x0000007400747308 */ /* 0x000fe20000000800 */
[----:B---3--:R-:W-:-:S04]  /*1c690*/  FMNMX.FTZ R4, R4, R109, !PT ;  /* 0x0000006d04047209 */ /* 0x008fc80007810000 */
[C---:B------:R-:W-:Y:S01]  /*1c6a0*/  FSETP.NEU.FTZ.AND P2, PT, R4.reuse, -INF , PT ;  /* 0xff8000000400780b */ /* 0x040fe20003f5d000 */
[----:B------:R-:W-:Y:S02]  /*1c6b0*/  FMUL.FTZ R109, R4, R7 ;  /* 0x00000007046d7220 */ /* 0x000fe40000410000 */
[----:B------:R-:W-:Y:S03]  /*1c6c0*/  MUFU.EX2 R140, R140 ;  /* 0x0000008c008c7308 */ /* 0x000fe60000000800 */
        /* <DEDUP_REMOVED lines=9> */
[----:B----4-:R-:W-:Y:S01]  /*1c760*/  FFMA.FTZ R9, R0, R6, R13 ;  /* 0x0000000600097223 */ /* 0x010fe2000001000d */
        /* <DEDUP_REMOVED lines=24> */
[-CC-:B------:R-:W-:Y:S01]  /*1c8f0*/  FFMA.FTZ R114, R204, R7.reuse, -R109.reuse ;  /* 0x00000007cc727223 */ /* 0x180fe2000001086d */
[-CC-:B------:R-:W-:Y:S01]  /*1c900*/  FFMA.FTZ R130, R130, R7.reuse, -R109.reuse ;  /* 0x0000000782827223 */ /* 0x180fe2000001086d */
[-C--:B------:R-:W-:Y:S01]  /*1c910*/  FFMA.FTZ R104, R104, R7.reuse, -R109 ;  /* 0x0000000768687223 */ /* 0x080fe2000001086d */
[----:B------:R-:W-:Y:S01]  /*1c920*/  FADD.FTZ R118, R96, R9 ;  /* 0x0000000960767221 */ /* 0x000fe20000010000 */
[-CC-:B------:R-:W-:Y:S01]  /*1c930*/  FFMA.FTZ R134, R134, R7.reuse, -R109.reuse ;  /* 0x0000000786867223 */ /* 0x180fe2000001086d */
[----:B------:R-:W-:Y:S01]  /*1c940*/  FFMA.FTZ R109, R136, R7, -R109 ;  /* 0x00000007886d7223 */ /* 0x000fe2000001086d */
[----:B------:R-:W3:Y:S01]  /*1c950*/  MUFU.EX2 R88, R88 ;  /* 0x0000005800587308 */ /* 0x000ee20000000800 */
[----:B0-----:R-:W-:Y:S01]  /*1c960*/  FFMA.FTZ R5, R2, R5, R157 ;  /* 0x0000000502057223 */ /* 0x001fe2000001009d */
[----:B------:R-:W-:Y:S01]  /*1c970*/  FADD.FTZ R9, R97, R118 ;  /* 0x0000007661097221 */ /* 0x000fe20000010000 */
[----:B------:R-:W-:Y:S01]  /*1c980*/  F2FP.F16.F32.PACK_AB R152, R14, R93 ;  /* 0x0000005d0e98723e */ /* 0x000fe200000000ff */
[----:B------:R-:W-:-:S02]  /*1c990*/  IMAD.MOV.U32 R170, RZ, RZ, R161 ;  /* 0x000000ffffaa7224 */ /* 0x000fc400078e00a1 */
[----:B------:R-:W-:Y:S01]  /*1c9a0*/  FADD.FTZ R6, R20, R5 ;  /* 0x0000000514067221 */ /* 0x000fe20000010000 */
[----:B------:R-:W-:Y:S01]  /*1c9b0*/  FADD.FTZ R118, R100, R9 ;  /* 0x0000000964767221 */ /* 0x000fe20000010000 */
[----:B------:R-:W-:Y:S01]  /*1c9c0*/  ISETP.GT.AND P2, PT, R11, R168, PT ;  /* 0x000000a80b00720c */ /* 0x000fe20003f44270 */
[----:B------:R-:W0:Y:S01]  /*1c9d0*/  MUFU.EX2 R153, R153 ;  /* 0x0000009900997308 */ /* 0x000e220000000800 */
[----:B--2---:R-:W-:Y:S01]  /*1c9e0*/  FADD.FTZ R5, R159, R6 ;  /* 0x000000069f057221 */ /* 0x004fe20000010000 */
[----:B------:R-:W-:Y:S01]  /*1c9f0*/  FADD.FTZ R9, R89, R118 ;  /* 0x0000007659097221 */ /* 0x000fe20000010000 */
[----:B------:R-:W-:Y:S01]  /*1ca00*/  F2FP.F16.F32.PACK_AB R157, R20, R157 ;  /* 0x0000009d149d723e */ /* 0x000fe200000000ff */
[----:B------:R-:W-:Y:S01]  /*1ca10*/  VIADD R11, R11, 0xffffffff ;  /* 0xffffffff0b0b7836 */ /* 0x000fe20000000000 */
[----:B------:R-:W-:Y:S01]  /*1ca20*/  F2FP.F16.F32.PACK_AB R156, R90, R13 ;  /* 0x0000000d5a9c723e */ /* 0x000fe200000000ff */
[----:B------:R-:W-:Y:S01]  /*1ca30*/  FADD.FTZ R118, R108, R9 ;  /* 0x000000096c767221 */ /* 0x000fe20000010000 */
[----:B------:R-:W-:Y:S01]  /*1ca40*/  F2FP.F16.F32.PACK_AB R158, R92, R91 ;  /* 0x0000005b5c9e723e */ /* 0x000fe200000000ff */
[----:B------:R-:W2:Y:S01]  /*1ca50*/  MUFU.EX2 R94, R94 ;  /* 0x0000005e005e7308 */ /* 0x000ea20000000800 */
[----:B---3--:R-:W-:Y:S01]  /*1ca60*/  FADD.FTZ R6, R88, R5 ;  /* 0x0000000558067221 */ /* 0x008fe20000010000 */
[----:B------:R-:W-:Y:S01]  /*1ca70*/  FADD.FTZ R9, R15, R118 ;  /* 0x000000760f097221 */ /* 0x000fe20000010000 */
[----:B------:R-:W-:Y:S01]  /*1ca80*/  F2FP.F16.F32.PACK_AB R154, R96, R95 ;  /* 0x0000005f609a723e */ /* 0x000fe200000000ff */
[----:B------:R-:W-:Y:S01]  /*1ca90*/  IMAD.MOV.U32 R20, RZ, RZ, R3 ;  /* 0x000000ffff147224 */ /* 0x000fe200078e0003 */
[----:B------:R-:W-:Y:S01]  /*1caa0*/  F2FP.F16.F32.PACK_AB R146, R116, R101 ;  /* 0x000000657492723e */ /* 0x000fe200000000ff */
[----:B------:R-:W-:Y:S01]  /*1cab0*/  FADD.FTZ R118, R112, R9 ;  /* 0x0000000970767221 */ /* 0x000fe20000010000 */
[----:B------:R-:W-:Y:S01]  /*1cac0*/  F2FP.F16.F32.PACK_AB R159, R88, R159 ;  /* 0x0000009f589f723e */ /* 0x000fe200000000ff */
[----:B------:R-:W3:Y:S01]  /*1cad0*/  MUFU.EX2 R155, R155 ;  /* 0x0000009b009b7308 */ /* 0x000ee20000000800 */
[----:B0-----:R-:W-:Y:S01]  /*1cae0*/  FADD.FTZ R5, R153, R6 ;  /* 0x0000000699057221 */ /* 0x001fe20000010000 */
[----:B------:R-:W-:-:S04]  /*1caf0*/  FADD.FTZ R9, R101, R118 ;  /* 0x0000007665097221 */ /* 0x000fc80000010000 */
[----:B------:R-:W-:Y:S02]  /*1cb00*/  FADD.FTZ R9, R116, R9 ;  /* 0x0000000974097221 */ /* 0x000fe40000010000 */
[----:B------:R-:W0:Y:S01]  /*1cb10*/  MUFU.EX2 R98, R98 ;  /* 0x0000006200627308 */ /* 0x000e220000000800 */
[----:B--2---:R-:W-:Y:S01]  /*1cb20*/  FADD.FTZ R6, R94, R5 ;  /* 0x000000055e067221 */ /* 0x004fe20000010000 */
[----:B------:R-:W-:Y:S01]  /*1cb30*/  FADD.FTZ R118, R140, R9 ;  /* 0x000000098c767221 */ /* 0x000fe20000010000 */
[----:B------:R-:W-:-:S05]  /*1cb40*/  F2FP.F16.F32.PACK_AB R153, R94, R153 ;  /* 0x000000995e99723e */ /* 0x000fca00000000ff */
        /* <DEDUP_REMOVED lines=54> */
[----:B---3--:R-:W-:Y:S01]  /*1ceb0*/  FADD.FTZ R14, R138, R9 ;  /* 0x000000098a0e7221 */ /* 0x008fe20000010000 */
[----:B------:R-:W-:-:S06]  /*1cec0*/  IMAD.MOV.U32 R9, RZ, RZ, R4 ;  /* 0x000000ffff097224 */ /* 0x000fcc00078e0004 */
[----:B------:R-:W3:Y:S01]  /*1ced0*/  MUFU.EX2 R109, R109 ;  /* 0x0000006d006d7308 */ /* 0x000ee20000000800 */
[----:B0-----:R-:W-:Y:S01]  /*1cee0*/  FADD.FTZ R5, R134, R5 ;  /* 0x0000000586057221 */ /* 0x001fe20000010000 */
[C---:B--2---:R-:W-:Y:S01]  /*1cef0*/  FADD.FTZ R6, R99.reuse, R14 ;  /* 0x0000000e63067221 */ /* 0x044fe20000010000 */
[----:B------:R-:W-:Y:S02]  /*1cf00*/  F2FP.F16.F32.PACK_AB R138, R99, R138 ;  /* 0x0000008a638a723e */ /* 0x000fe400000000ff */
[C---:B---3--:R-:W-:Y:S01]  /*1cf10*/  FADD.FTZ R5, R109.reuse, R5 ;  /* 0x000000056d057221 */ /* 0x048fe20000010000 */
[----:B------:R-:W-:Y:S01]  /*1cf20*/  F2FP.F16.F32.PACK_AB R139, R109, R134 ;  /* 0x000000866d8b723e */ /* 0x000fe200000000ff */
[----:B-1----:R-:W-:Y:S06]  /*1cf30*/  @P2 BRA `(.L_x_1588) ;  /* 0xffffffcc00dc2947 */ /* 0x002fec000383ffff */
.L_x_1569:
[----:B------:R-:W-:Y:S05]  /*1cf40*/  BSYNC B0 ;  /* 0x0000000000007941 */ /* 0x000fea0003800000 */
.L_x_1568:
        /* <DEDUP_REMOVED lines=67> */
.L_x_1589:
[----:B------:R-:W-:Y:S01]  /*1d380*/  IMAD R13, R160, 0x8, R18 ;  /* 0x00000008a00d7824 */ /* 0x000fe200078e0212 */
[----:B------:R-:W-:-:S04]  /*1d390*/  SHF.L.U32 R0, R161, 0x1f, RZ ;  /* 0x0000001fa1007819 */ /* 0x000fc800000006ff */
[----:B------:R0:W1:Y:S01]  /*1d3a0*/  SYNCS.PHASECHK.TRANS64.TRYWAIT P2, [R13+URZ+0x2a850], R0 ;  /* 0x02a850000d0075a7 */ /* 0x000062000804017f */
[----:B------:R-:W-:Y:S05]  /*1d3b0*/  @!P0 BRA `(.L_x_1590) ;  /* 0x0000000000048947 */ /* 0x000fea0003800000 */
[----:B------:R-:W-:Y:S01]  /*1d3c0*/  BPT.TRAP 0x1 ;  /* 0x000000040000795c */ /* 0x000fe20000300000 */
.L_x_1590:
        /* <DEDUP_REMOVED lines=9> */
.L_x_1592:
[----:B------:R-:W-:Y:S05]  /*1d460*/  BSYNC B0 ;  /* 0x0000000000007941 */ /* 0x000fea0003800000 */
.L_x_1591:
[----:B------:R-:W-:Y:S01]  /*1d470*/  IMAD.MOV.U32 R9, RZ, RZ, 0x40000040 ;  /* 0x40000040ff097424 */ /* 0x000fe200078e00ff */
[C---:B------:R-:W-:Y:S01]  /*1d480*/  R2UR UR6, R8.reuse ;  /* 0x00000000080672ca */ /* 0x040fe200000e0000 */
[----:B------:R-:W-:Y:S01]  /*1d490*/  WARPGROUP.ARRIVE ;  /* 0x00000000000079c5 */ /* 0x000fe20000000000 */
[----:B------:R-:W-:Y:S01]  /*1d4a0*/  IMAD.MOV.U32 R11, RZ, RZ, 0x40000040 ;  /* 0x40000040ff0b7424 */ /* 0x000fe200078e00ff */
[----:B------:R-:W-:Y:S01]  /*1d4b0*/  IADD3 R10, R8, 0x80, RZ ;  /* 0x00000080080a7810 */ /* 0x000fe20007ffe0ff */
[----:B01----:R-:W0:Y:S01]  /*1d4c0*/  SHFL.BFLY PT, R0, R5, 0x2, 0x1f ;  /* 0x0c401f0005007f89 */ /* 0x003e2200000e0000 */
[----:B------:R-:W-:Y:S01]  /*1d4d0*/  R2UR UR7, R9 ;  /* 0x00000000090772ca */ /* 0x000fe200000e0000 */
[----:B------:R-:W-:Y:S02]  /*1d4e0*/  IMAD.MOV.U32 R9, RZ, RZ, 0x40000040 ;  /* 0x40000040ff097424 */ /* 0x000fe400078e00ff */
[----:B------:R-:W-:Y:S02]  /*1d4f0*/  VIADD R160, R160, 0x1 ;  /* 0x00000001a0a07836 */ /* 0x000fe40000000000 */
[----:B------:R-:W-:-:S02]  /*1d500*/  IMAD.MOV.U32 R20, RZ, RZ, -0x800000 ;  /* 0xff800000ff147424 */ /* 0x000fc400078e00ff */
[----:B------:R-:W-:Y:S01]  /*1d510*/  VIADD R184, R184, 0x1 ;  /* 0x00000001b8b87836 */ /* 0x000fe20000000000 */
[----:B------:R-:W-:-:S04]  /*1d520*/  ISETP.NE.AND P2, PT, R160, 0x2, PT ;  /* 0x00000002a000780c */ /* 0x000fc80003f45270 */
[----:B------:R-:W-:Y:S01]  /*1d530*/  SEL R160, R160, RZ, P2 ;  /* 0x000000ffa0a07207 */ /* 0x000fe20001000000 */
[----:B------:R-:W-:Y:S01]  /*1d540*/  HGMMA.64x128x16.F32 R24, R156, gdesc[UR4].tnspB, R24, gsb0 ;  /* 0x41e000049c187df0 */ /* 0x000fe20008000818 */
[----:B------:R-:W-:Y:S01]  /*1d550*/  R2UR UR6, R10 ;  /* 0x000000000a0672ca */ /* 0x000fe200000e0000 */
[----:B------:R-:W-:Y:S01]  /*1d560*/  VIADD R10, R8, 0x100 ;  /* 0x00000100080a7836 */ /* 0x000fe20000000000 */
[----:B------:R-:W-:Y:S01]  /*1d570*/  R2UR UR7, R11 ;  /* 0x000000000b0772ca */ /* 0x000fe200000e0000 */
[----:B------:R-:W-:Y:S02]  /*1d580*/  IMAD.MOV.U32 R11, RZ, RZ, 0x40000040 ;  /* 0x40000040ff0b7424 */ /* 0x000fe400078e00ff */
[----:B0-----:R-:W-:Y:S01]  /*1d590*/  FADD.FTZ R2, R0, R5 ;  /* 0x0000000500027221 */ /* 0x001fe20000010000 */
[----:B------:R-:W-:Y:S01]  /*1d5a0*/  IMAD.MOV.U32 R5, RZ, RZ, RZ ;  /* 0x000000ffff057224 */ /* 0x000fe200078e00ff */
        /* <DEDUP_REMOVED lines=10> */
[----:B------:R-:W-:Y:S02]  /*1d650*/  R2UR UR6, R10 ;  /* 0x000000000a0672ca */ /* 0x000fe400000e0000 */
[----:B------:R-:W-:Y:S01]  /*1d660*/  R2UR UR7, R11 ;  /* 0x000000000b0772ca */ /* 0x000fe200000e0000 */
[----:B------:R-:W-:Y:S01]  /*1d670*/  IMAD.MOV.U32 R11, RZ, RZ, 0x40000040 ;  /* 0x40000040ff0b7424 */ /* 0x000fe200078e00ff */
[C---:B------:R-:W-:Y:S01]  /*1d680*/  IADD3 R10, R8.reuse, 0x200, RZ ;  /* 0x00000200080a7810 */ /* 0x040fe20007ffe0ff */
[----:B------:R-:W-:Y:S01]  /*1d690*/  VIADD R8, R8, 0x280 ;  /* 0x0000028008087836 */ /* 0x000fe20000000000 */
[----:B------:R-:W-:Y:S02]  /*1d6a0*/  WARPGROUP.DEPBAR.LE gsb0, 0x0 ;  /* 0x00008000000079c5 */ /* 0x000fe40000010000 */
[----:B------:R-:W-:-:S07]  /*1d6b0*/  WARPGROUP.ARRIVE ;  /* 0x00000000000079c5 */ /* 0x000fce0000000000 */
[----:B------:R-:W-:Y:S01]  /*1d6c0*/  HGMMA.64x128x16.F32 R24, R144, gdesc[UR4].tnspB, R24, gsb0 ;  /* 0x41e0000490187df0 */ /* 0x000fe20008000818 */
[----:B------:R-:W-:Y:S02]  /*1d6d0*/  R2UR UR6, R10 ;  /* 0x000000000a0672ca */ /* 0x000fe400000e0000 */
[----:B------:R-:W-:Y:S02]  /*1d6e0*/  R2UR UR7, R11 ;  /* 0x000000000b0772ca */ /* 0x000fe400000e0000 */
[----:B------:R-:W0:Y:S02]  /*1d6f0*/  SHFL.BFLY PT, R11, R2, 0x1, 0x1f ;  /* 0x0c201f00020b7f89 */ /* 0x000e2400000e0000 */
[----:B0-----:R-:W-:Y:S01]  /*1d700*/  FADD.FTZ R14, R2, R11 ;  /* 0x0000000b020e7221 */ /* 0x001fe20000010000 */
[----:B------:R-:W-:-:S04]  /*1d710*/  @!P1 IADD3 R11, R13, 0x2a860, RZ ;  /* 0x0002a8600d0b9810 */ /* 0x000fc80007ffe0ff */
[----:B------:R-:W-:Y:S02]  /*1d720*/  FSETP.NE.FTZ.AND P3, PT, R14, RZ, PT ;  /* 0x000000ff0e00720b */ /* 0x000fe40003f75000 */
[----:B------:R-:W-:-:S11]  /*1d730*/  @!P1 PRMT R11, RZ, 0x654, R11 ;  /* 0x00000654ff0b9816 */ /* 0x000fd6000000000b */
[----:B------:R-:W0:Y:S01]  /*1d740*/  @P3 MUFU.LG2 R10, R14 ;  /* 0x0000000e000a3308 */ /* 0x000e220000000c00 */
[----:B------:R-:W-:Y:S01]  /*1d750*/  @P3 FMUL.FTZ R18, R7, 0.69314718246459960938 ;  /* 0x3f31721807123820 */ /* 0x000fe20000410000 */
[----:B------:R-:W-:Y:S02]  /*1d760*/  WARPGROUP.DEPBAR.LE gsb0, 0x0 ;  /* 0x00008000000079c5 */ /* 0x000fe40000010000 */
[----:B------:R-:W-:-:S06]  /*1d770*/  WARPGROUP.ARRIVE ;  /* 0x00000000000079c5 */ /* 0x000fcc0000000000 */
[----:B------:R-:W-:Y:S01]  /*1d780*/  HGMMA.64x128x16.F32 R24, R140, gdesc[UR4].tnspB, R24, gsb0 ;  /* 0x41e000048c187df0 */ /* 0x000fe20008000818 */
[----:B------:R-:W-:Y:S01]  /*1d790*/  R2UR UR6, R8 ;  /* 0x00000000080672ca */ /* 0x000fe200000e0000 */
[----:B------:R-:W-:Y:S01]  /*1d7a0*/  IMAD.MOV.U32 R8, RZ, RZ, RZ ;  /* 0x000000ffff087224 */ /* 0x000fe200078e00ff */
[----:B------:R-:W-:Y:S02]  /*1d7b0*/  R2UR UR7, R9 ;  /* 0x00000000090772ca */ /* 0x000fe400000e0000 */
[----:B------:R-:W1:Y:S03]  /*1d7c0*/  SHFL.BFLY PT, R9, R6, 0x2, 0x1f ;  /* 0x0c401f0006097f89 */ /* 0x000e6600000e0000 */
[----:B------:R-:W-:Y:S01]  /*1d7d0*/  @P3 MUFU.RCP R8, R14 ;  /* 0x0000000e00083308 */ /* 0x000fe20000001000 */
[----:B-1----:R-:W-:-:S05]  /*1d7e0*/  FADD.FTZ R9, R9, R6 ;  /* 0x0000000609097221 */ /* 0x002fca0000010000 */
[----:B------:R-:W1:Y:S02]  /*1d7f0*/  SHFL.BFLY PT, R0, R9, 0x1, 0x1f ;  /* 0x0c201f0009007f89 */ /* 0x000e6400000e0000 */
[----:B-1----:R-:W-:Y:S01]  /*1d800*/  FADD.FTZ R12, R9, R0 ;  /* 0x00000000090c7221 */ /* 0x002fe20000010000 */
[----:B------:R-:W-:Y:S01]  /*1d810*/  SEL R0, RZ, 0x1, P2 ;  /* 0x00000001ff007807 */ /* 0x000fe20001000000 */
[----:B0-----:R-:W-:-:S03]  /*1d820*/  @P3 FMUL.FTZ R9, R10, 0.69314718246459960938 ;  /* 0x3f3172180a093820 */ /* 0x001fc60000410000 */
[----:B------:R-:W-:Y:S02]  /*1d830*/  FSETP.NE.FTZ.AND P0, PT, R12, RZ, PT ;  /* 0x000000ff0c00720b */ /* 0x000fe40003f15000 */
[----:B------:R-:W-:Y:S01]  /*1d840*/  LOP3.LUT R161, R161, R0, RZ, 0x3c, !PT ;  /* 0x00000000a1a17212 */ /* 0x000fe200078e3cff */
[----:B------:R-:W-:Y:S02]  /*1d850*/  IMAD.MOV.U32 R0, RZ, RZ, -0x800000 ;  /* 0xff800000ff007424 */ /* 0x000fe400078e00ff */
[----:B------:R-:W-:-:S08]  /*1d860*/  @P3 FFMA.FTZ R0, R18, R4, R9 ;  /* 0x0000000412003223 */ /* 0x000fd00000010009 */
[----:B------:R-:W0:Y:S01]  /*1d870*/  @P0 MUFU.LG2 R6, R12 ;  /* 0x0000000c00060308 */ /* 0x000e220000000c00 */
[----:B------:R-:W-:-:S07]  /*1d880*/  @P0 FMUL.FTZ R2, R7, 0.69314718246459960938 ;  /* 0x3f31721807020820 */ /* 0x000fce0000410000 */
[----:B------:R-:W1:Y:S01]  /*1d890*/  @P0 MUFU.RCP R5, R12 ;  /* 0x0000000c00050308 */ /* 0x000e620000001000 */
[----:B0-----:R-:W-:-:S04]  /*1d8a0*/  @P0 FMUL.FTZ R7, R6, 0.69314718246459960938 ;  /* 0x3f31721806070820 */ /* 0x001fc80000410000 */
[----:B------:R-:W-:Y:S01]  /*1d8b0*/  @P0 FFMA.FTZ R20, R2, R3, R7 ;  /* 0x0000000302140223 */ /* 0x000fe20000010007 */
[----:B------:R-:W-:Y:S01]  /*1d8c0*/  PLOP3.LUT P0, PT, PT, PT, PT, 0x8, 0x0 ;  /* 0x000000000000781c */ /* 0x000fe20003f0e170 */
        /* <DEDUP_REMOVED lines=68> */
[----:B0-----:R-:W-:-:S07]  /*1dd10*/  FMUL.FTZ R87, R87, R8 ;  /* 0x0000000857577220 */ /* 0x001fce0000410000 */
.L_x_1442:
[----:B------:R-:W0:Y:S08]  /*1dd20*/  S2UR UR5, SR_CgaCtaId ;  /* 0x00000000000579c3 */ /* 0x000e300000008800 */
[----:B------:R-:W-:Y:S06]  /*1dd30*/  BAR.SYNC.DEFER_BLOCKING 0x5, 0x120 ;  /* 0x0144800000007b1d */ /* 0x000fec0000010000 */
[----:B------:R-:W-:Y:S01]  /*1dd40*/  UMOV UR4, 0x400 ;  /* 0x0000040000047882 */ /* 0x000fe20000000000 */
[----:B------:R-:W-:Y:S01]  /*1dd50*/  BSSY B0, `(.L_x_1594) ;  /* 0x00001e8000007945 */ /* 0x000fe20003800000 */
[----:B0-----:R-:W-:-:S06]  /*1dd60*/  ULEA UR4, UR5, UR4, 0x18 ;  /* 0x0000000405047291 */ /* 0x001fcc000f8ec03f */
[----:B------:R-:W-:-:S05]  /*1dd70*/  IMAD.U32 R18, RZ, RZ, UR4 ;  /* 0x00000004ff127e24 */ /* 0x000fca000f8e00ff */
[----:B------:R0:W1:Y:S01]  /*1dd80*/  LDS.128 R168, [R18+0x2a8d0] ;  /* 0x02a8d00012a87984 */ /* 0x0000620000000c00 */
[----:B------:R-:W-:Y:S06]  /*1dd90*/  BAR.ARV 0x4, 0x120 ;  /* 0x0104800000007b1d */ /* 0x000fec0000002000 */
[----:B------:R-:W-:Y:S05]  /*1dda0*/  @P0 BRA `(.L_x_1595) ;  /* 0x0000001000e80947 */ /* 0x000fea0003800000 */
[----:B------:R-:W2:Y:S01]  /*1ddb0*/  S2R R5, SR_SWINHI ;  /* 0x0000000000057919 */ /* 0x000ea20000002f00 */
[----:B------:R-:W-:Y:S01]  /*1ddc0*/  ULDC.64 UR4, c[0x0][0xbd8] ;  /* 0x0002f60000047ab9 */ /* 0x000fe20000000a00 */
[----:B------:R-:W-:Y:S01]  /*1ddd0*/  F2FP.F16.F32.PACK_AB R6, R7, R6 ;  /* 0x000000060706723e */ /* 0x000fe200000000ff */
[----:B------:R-:W-:Y:S01]  /*1dde0*/  ULDC.64 UR6, c[0x0][0x208] ;  /* 0x0000820000067ab9 */ /* 0x000fe20000000a00 */
        /* <DEDUP_REMOVED lines=9> */
[C---:B------:R-:W-:Y:S02]  /*1de80*/  IADD3 R72, P0, R4.reuse, 0x4060, RZ ;  /* 0x0000406004487810 */ /* 0x040fe40007f1e0ff */
[----:B------:R-:W-:Y:S02]  /*1de90*/  SHF.R.U64 R15, R15, 0x3, RZ ;  /* 0x000000030f0f7819 */ /* 0x000fe400000012ff */
[C---:B------:R-:W-:Y:S02]  /*1dea0*/  IADD3 R79, P5, R4.reuse, 0x40, RZ ;  /* 0x00000040044f7810 */ /* 0x040fe40007fbe0ff */
[----:B------:R-:W-:-:S02]  /*1deb0*/  IADD3 R95, P4, R4, 0x60, RZ ;  /* 0x00000060045f7810 */ /* 0x000fc40007f9e0ff */
[C---:B------:R-:W-:Y:S01]  /*1dec0*/  IADD3 R97, P3, R4.reuse, 0x4000, RZ ;  /* 0x0000400004617810 */ /* 0x040fe20007f7e0ff */
[--C-:B------:R-:W-:Y:S01]  /*1ded0*/  IMAD.X R11, RZ, RZ, R5.reuse, P5 ;  /* 0x000000ffff0b7224 */ /* 0x100fe200028e0605 */
[C---:B------:R-:W-:Y:S01]  /*1dee0*/  IADD3 R34, P2, R4.reuse, 0x4020, RZ ;  /* 0x0000402004227810 */ /* 0x040fe20007f5e0ff */
[--C-:B------:R-:W-:Y:S01]  /*1def0*/  IMAD.X R13, RZ, RZ, R5.reuse, P4 ;  /* 0x000000ffff0d7224 */ /* 0x100fe200020e0605 */
[----:B------:R-:W-:Y:S02]  /*1df00*/  IADD3 R99, P1, R4, 0x4040, RZ ;  /* 0x0000404004637810 */ /* 0x000fe40007f3e0ff */
[----:B------:R-:W-:Y:S01]  /*1df10*/  IADD3.X R29, RZ, R5, RZ, P0, !PT ;  /* 0x00000005ff1d7210 */ /* 0x000fe200007fe4ff */
[--C-:B------:R-:W-:Y:S01]  /*1df20*/  IMAD.X R25, RZ, RZ, R5.reuse, P2 ;  /* 0x000000ffff197224 */ /* 0x100fe200010e0605 */
[----:B------:R-:W-:Y:S01]  /*1df30*/  LOP3.LUT R8, R71, 0x380, RZ, 0xc0, !PT ;  /* 0x0000038047087812 */ /* 0x000fe200078ec0ff */
[--C-:B------:R-:W-:Y:S01]  /*1df40*/  IMAD.X R27, RZ, RZ, R5.reuse, P1 ;  /* 0x000000ffff1b7224 */ /* 0x100fe200008e0605 */
[----:B------:R-:W-:Y:S01]  /*1df50*/  LOP3.LUT R4, R15, R4, RZ, 0x3c, !PT ;  /* 0x000000040f047212 */ /* 0x000fe200078e3cff */
[----:B------:R-:W-:Y:S01]  /*1df60*/  IMAD.X R15, RZ, RZ, R5, P3 ;  /* 0x000000ffff0f7224 */ /* 0x000fe200018e0605 */
[----:B------:R-:W-:Y:S01]  /*1df70*/  BAR.SYNC.DEFER_BLOCKING 0x1, 0x100 ;  /* 0x0044000000007b1d */ /* 0x000fe20000010000 */
[----:B------:R-:W-:-:S02]  /*1df80*/  ISETP.NE.U32.AND P0, PT, RZ, UR4, PT ;  /* 0x00000004ff007c0c */ /* 0x000fc4000bf05070 */
[----:B------:R-:W-:Y:S02]  /*1df90*/  LOP3.LUT R10, R79, 0x380, RZ, 0xc0, !PT ;  /* 0x000003804f0a7812 */ /* 0x000fe400078ec0ff */
[----:B------:R-:W-:Y:S02]  /*1dfa0*/  SHF.R.U64 R8, R8, 0x3, RZ ;  /* 0x0000000308087819 */ /* 0x000fe400000012ff */
[----:B------:R-:W-:Y:S02]  /*1dfb0*/  MOV R92, R4 ;  /* 0x00000004005c7202 */ /* 0x000fe40000000f00 */
[----:B------:R-:W-:Y:S01]  /*1dfc0*/  ISETP.NE.AND.EX P0, PT, RZ, UR5, PT, P0 ;  /* 0x00000005ff007c0c */ /* 0x000fe2000bf05300 */
[----:B------:R-:W-:Y:S01]  /*1dfd0*/  ULDC.64 UR4, c[0x0][0xbe0] ;  /* 0x0002f80000047ab9 */ /* 0x000fe20000000a00 */
[----:B------:R-:W-:Y:S02]  /*1dfe0*/  IADD3.X R9, RZ, R5, RZ, P6, !PT ;  /* 0x00000005ff097210 */ /* 0x000fe400037fe4ff */
[----:B------:R-:W-:-:S02]  /*1dff0*/  F2FP.F16.F32.PACK_AB R4, R21, R24 ;  /* 0x000000181504723e */ /* 0x000fc400000000ff */
[----:B------:R-:W-:Y:S02]  /*1e000*/  LOP3.LUT R12, R95, 0x380, RZ, 0xc0, !PT ;  /* 0x000003805f0c7812 */ /* 0x000fe400078ec0ff */
[----:B------:R-:W-:Y:S02]  /*1e010*/  LOP3.LUT R14, R97, 0x380, RZ, 0xc0, !PT ;  /* 0x00000380610e7812 */ /* 0x000fe400078ec0ff */
[----:B------:R-:W-:Y:S02]  /*1e020*/  F2FP.F16.F32.PACK_AB R5, R28, R93 ;  /* 0x0000005d1c05723e */ /* 0x000fe400000000ff */
[----:B------:R-:W-:Y:S02]  /*1e030*/  LOP3.LUT R21, R34, 0x380, RZ, 0xc0, !PT ;  /* 0x0000038022157812 */ /* 0x000fe400078ec0ff */
[----:B------:R-:W-:Y:S01]  /*1e040*/  SHF.R.U64 R10, R10, 0x3, RZ ;  /* 0x000000030a0a7819 */ /* 0x000fe200000012ff */
[----:B------:R2:W-:Y:S01]  /*1e050*/  STSM.16.M88.4 [R92], R4 ;  /* 0x000000045c007844 */ /* 0x0005e20000000200 */
[----:B------:R-:W-:-:S02]  /*1e060*/  LOP3.LUT R8, R8, R71, RZ, 0x3c, !PT ;  /* 0x0000004708087212 */ /* 0x000fc400078e3cff */
[----:B------:R-:W-:Y:S02]  /*1e070*/  LOP3.LUT R28, R99, 0x380, RZ, 0xc0, !PT ;  /* 0x00000380631c7812 */ /* 0x000fe400078ec0ff */
[----:B------:R-:W-:Y:S02]  /*1e080*/  ISETP.NE.U32.AND P1, PT, RZ, UR4, PT ;  /* 0x00000004ff007c0c */ /* 0x000fe4000bf25070 */
[----:B------:R-:W-:Y:S02]  /*1e090*/  LOP3.LUT R71, R72, 0x380, RZ, 0xc0, !PT ;  /* 0x0000038048477812 */ /* 0x000fe400078ec0ff */
[----:B------:R-:W-:Y:S02]  /*1e0a0*/  SHF.R.U64 R12, R12, 0x3, RZ ;  /* 0x000000030c0c7819 */ /* 0x000fe400000012ff */
[----:B------:R-:W-:Y:S02]  /*1e0b0*/  SHF.R.U64 R14, R14, 0x3, RZ ;  /* 0x000000030e0e7819 */ /* 0x000fe400000012ff */
[----:B------:R-:W-:-:S02]  /*1e0c0*/  SHF.R.U64 R21, R21, 0x3, RZ ;  /* 0x0000000315157819 */ /* 0x000fc400000012ff */
[----:B------:R-:W-:Y:S02]  /*1e0d0*/  LOP3.LUT R10, R10, R79, RZ, 0x3c, !PT ;  /* 0x0000004f0a0a7212 */ /* 0x000fe400078e3cff */
[----:B------:R-:W-:Y:S02]  /*1e0e0*/  SHF.R.U64 R28, R28, 0x3, RZ ;  /* 0x000000031c1c7819 */ /* 0x000fe400000012ff */
[----:B------:R-:W-:Y:S02]  /*1e0f0*/  ISETP.NE.AND.EX P1, PT, RZ, UR5, PT, P1 ;  /* 0x00000005ff007c0c */ /* 0x000fe4000bf25310 */
[----:B------:R-:W-:Y:S02]  /*1e100*/  SHF.R.U64 R71, R71, 0x3, RZ ;  /* 0x0000000347477819 */ /* 0x000fe400000012ff */
[----:B------:R-:W-:Y:S02]  /*1e110*/  LOP3.LUT R12, R12, R95, RZ, 0x3c, !PT ;  /* 0x0000005f0c0c7212 */ /* 0x000fe400078e3cff */
[----:B------:R-:W-:-:S02]  /*1e120*/  LOP3.LUT R14, R14, R97, RZ, 0x3c, !PT ;  /* 0x000000610e0e7212 */ /* 0x000fc400078e3cff */
[----:B------:R-:W-:Y:S02]  /*1e130*/  LOP3.LUT R24, R21, R34, RZ, 0x3c, !PT ;  /* 0x0000002215187212 */ /* 0x000fe400078e3cff */
[----:B------:R-:W-:Y:S02]  /*1e140*/  LOP3.LUT R26, R28, R99, RZ, 0x3c, !PT ;  /* 0x000000631c1a7212 */ /* 0x000fe400078e3cff */
[----:B------:R-:W-:Y:S02]  /*1e150*/  MOV R34, R8 ;  /* 0x0000000800227202 */ /* 0x000fe40000000f00 */
[----:B------:R-:W-:Y:S02]  /*1e160*/  MOV R91, R10 ;  /* 0x0000000a005b7202 */ /* 0x000fe40000000f00 */
[----:B------:R-:W-:Y:S02]  /*1e170*/  LOP3.LUT R28, R71, R72, RZ, 0x3c, !PT ;  /* 0x00000048471c7212 */ /* 0x000fe400078e3cff */
[----:B------:R-:W-:-:S02]  /*1e180*/  F2FP.F16.F32.PACK_AB R8, R33, R88 ;  /* 0x000000582108723e */ /* 0x000fc400000000ff */
[----:B------:R-:W-:Y:S02]  /*1e190*/  F2FP.F16.F32.PACK_AB R9, R30, R89 ;  /* 0x000000591e09723e */ /* 0x000fe400000000ff */
[----:B------:R-:W-:Y:S02]  /*1e1a0*/  F2FP.F16.F32.PACK_AB R10, R37, R36 ;  /* 0x00000024250a723e */ /* 0x000fe400000000ff */
[----:B------:R-:W-:Y:S01]  /*1e1b0*/  F2FP.F16.F32.PACK_AB R11, R39, R38 ;  /* 0x00000026270b723e */ /* 0x000fe200000000ff */
[----:B------:R-:W3:Y:S01]  /*1e1c0*/  LDC.64 R36, c[0x0][0xbd8] ;  /* 0x0002f600ff247b82 */ /* 0x000ee20000000a00 */
[----:B--2---:R-:W-:Y:S02]  /*1e1d0*/  F2FP.F16.F32.PACK_AB R4, R41, R40 ;  /* 0x000000282904723e */ /* 0x004fe400000000ff */
[----:B------:R-:W-:Y:S01]  /*1e1e0*/  F2FP.F16.F32.PACK_AB R5, R43, R42 ;  /* 0x0000002a2b05723e */ /* 0x000fe200000000ff */
[----:B------:R2:W-:Y:S01]  /*1e1f0*/  STSM.16.M88.4 [R34], R8 ;  /* 0x0000000822007844 */ /* 0x0005e20000000200 */
[----:B------:R-:W-:-:S02]  /*1e200*/  F2FP.F16.F32.PACK_AB R6, R45, R44 ;  /* 0x0000002c2d06723e */ /* 0x000fc400000000ff */
[----:B------:R-:W-:Y:S02]  /*1e210*/  F2FP.F16.F32.PACK_AB R7, R47, R46 ;  /* 0x0000002e2f07723e */ /* 0x000fe400000000ff */
[----:B------:R-:W-:Y:S02]  /*1e220*/  MOV R90, R12 ;  /* 0x0000000c005a7202 */ /* 0x000fe40000000f00 */
[----:B------:R-:W-:Y:S01]  /*1e230*/  MOV R21, R14 ;  /* 0x0000000e00157202 */ /* 0x000fe20000000f00 */
[----:B------:R4:W-:Y:S01]  /*1e240*/  STSM.16.M88.4 [R91], R4 ;  /* 0x000000045b007844 */ /* 0x0009e20000000200 */
[----:B------:R-:W-:Y:S02]  /*1e250*/  MOV R79, R24 ;  /* 0x00000018004f7202 */ /* 0x000fe40000000f00 */
[----:B------:R-:W-:Y:S02]  /*1e260*/  MOV R72, R26 ;  /* 0x0000001a00487202 */ /* 0x000fe40000000f00 */
[----:B------:R-:W-:-:S02]  /*1e270*/  F2FP.F16.F32.PACK_AB R12, R49, R48 ;  /* 0x00000030310c723e */ /* 0x000fc400000000ff */
[----:B------:R-:W-:Y:S01]  /*1e280*/  F2FP.F16.F32.PACK_AB R13, R51, R50 ;  /* 0x00000032330d723e */ /* 0x000fe200000000ff */
[----:B--2---:R-:W2:Y:S01]  /*1e290*/  @P1 LDC.64 R8, c[0x0][0xbe0] ;  /* 0x0002f800ff081b82 */ /* 0x004ea20000000a00 */
[----:B------:R-:W-:Y:S02]  /*1e2a0*/  F2FP.F16.F32.PACK_AB R14, R53, R52 ;  /* 0x00000034350e723e */ /* 0x000fe400000000ff */
[----:B------:R-:W-:Y:S01]  /*1e2b0*/  F2FP.F16.F32.PACK_AB R15, R55, R54 ;  /* 0x00000036370f723e */ /* 0x000fe200000000ff */
[----:B------:R-:W-:Y:S01]  /*1e2c0*/  ULDC UR4, c[0x0][0xa88] ;  /* 0x0002a20000047ab9 */ /* 0x000fe20000000800 */
[----:B------:R-:W-:Y:S01]  /*1e2d0*/  MOV R71, R28 ;  /* 0x0000001c00477202 */ /* 0x000fe20000000f00 */
[----:B---3--:R-:W-:Y:S01]  /*1e2e0*/  IMAD.WIDE R36, R183, 0x4, R36 ;  /* 0x00000004b7247825 */ /* 0x008fe200078e0224 */
[----:B------:R-:W-:Y:S01]  /*1e2f0*/  F2FP.F16.F32.PACK_AB R24, R57, R56 ;  /* 0x000000383918723e */ /* 0x000fe200000000ff */
[----:B------:R-:W-:Y:S01]  /*1e300*/  STSM.16.M88.4 [R90], R12 ;  /* 0x0000000c5a007844 */ /* 0x000fe20000000200 */
[----:B------:R-:W-:-:S02]  /*1e310*/  F2FP.F16.F32.PACK_AB R25, R59, R58 ;  /* 0x0000003a3b19723e */ /* 0x000fc400000000ff */
[----:B------:R-:W-:Y:S02]  /*1e320*/  F2FP.F16.F32.PACK_AB R26, R61, R60 ;  /* 0x0000003c3d1a723e */ /* 0x000fe400000000ff */
[----:B------:R-:W-:Y:S02]  /*1e330*/  F2FP.F16.F32.PACK_AB R27, R63, R62 ;  /* 0x0000003e3f1b723e */ /* 0x000fe400000000ff */
[----:B------:R-:W-:Y:S02]  /*1e340*/  F2FP.F16.F32.PACK_AB R28, R65, R64 ;  /* 0x00000040411c723e */ /* 0x000fe400000000ff */
[----:B------:R-:W-:Y:S01]  /*1e350*/  F2FP.F16.F32.PACK_AB R29, R67, R66 ;  /* 0x00000042431d723e */ /* 0x000fe200000000ff */
[----:B------:R3:W-:Y:S01]  /*1e360*/  STSM.16.M88.4 [R21], R24 ;  /* 0x0000001815007844 */ /* 0x0007e20000000200 */
[----:B------:R-:W-:Y:S02]  /*1e370*/  F2FP.F16.F32.PACK_AB R30, R69, R68 ;  /* 0x00000044451e723e */ /* 0x000fe400000000ff */
[----:B------:R-:W-:-:S02]  /*1e380*/  F2FP.F16.F32.PACK_AB R33, R75, R74 ;  /* 0x0000004a4b21723e */ /* 0x000fc400000000ff */
[----:B------:R-:W-:Y:S01]  /*1e390*/  F2FP.F16.F32.PACK_AB R34, R77, R76 ;  /* 0x0000004c4d22723e */ /* 0x000fe200000000ff */
[----:B------:R-:W-:Y:S01]  /*1e3a0*/  STSM.16.M88.4 [R79], R28 ;  /* 0x0000001c4f007844 */ /* 0x000fe20000000200 */
[----:B----4-:R-:W-:Y:S02]  /*1e3b0*/  F2FP.F16.F32.PACK_AB R4, R81, R80 ;  /* 0x000000505104723e */ /* 0x010fe400000000ff */
[----:B------:R-:W-:Y:S01]  /*1e3c0*/  F2FP.F16.F32.PACK_AB R5, R83, R82 ;  /* 0x000000525305723e */ /* 0x000fe200000000ff */
[----:B------:R-:W-:Y:S01]  /*1e3d0*/  STSM.16.M88.4 [R72], R32 ;  /* 0x0000002048007844 */ /* 0x000fe20000000200 */
[----:B------:R-:W-:Y:S02]  /*1e3e0*/  F2FP.F16.F32.PACK_AB R6, R85, R84 ;  /* 0x000000545506723e */ /* 0x000fe400000000ff */
[----:B------:R-:W-:Y:S01]  /*1e3f0*/  F2FP.F16.F32.PACK_AB R7, R87, R86 ;  /* 0x000000565707723e */ /* 0x000fe200000000ff */
[----:B------:R-:W-:Y:S02]  /*1e400*/  IMAD.U32 R48, RZ, RZ, UR4 ;  /* 0x00000004ff307e24 */ /* 0x000fe4000f8e00ff */
[----:B---3--:R-:W-:-:S02]  /*1e410*/  IMAD.MOV.U32 R21, RZ, RZ, RZ ;  /* 0x000000ffff157224 */ /* 0x008fc400078e00ff */
[----:B------:R3:W-:Y:S01]  /*1e420*/  STSM.16.M88.4 [R71], R4 ;  /* 0x0000000447007844 */ /* 0x0007e20000000200 */
[----:B------:R-:W-:Y:S01]  /*1e430*/  BAR.SYNC.DEFER_BLOCKING 0x1, 0x100 ;  /* 0x0044000000007b1d */ /* 0x000fe20000010000 */
[----:B--2---:R-:W-:-:S04]  /*1e440*/  @P1 IMAD.WIDE R8, R183, 0x4, R8 ;  /* 0x00000004b7081825 */ /* 0x004fc800078e0208 */
[----:B------:R-:W-:-:S04]  /*1e450*/  IMAD R11, R180, 0x40, R178 ;  /* 0x00000040b40b7824 */ /* 0x000fc800078e02b2 */
[----:B---3--:R-:W-:Y:S01]  /*1e460*/  IMAD.WIDE R4, R11, 0x2, R2 ;  /* 0x000000020b047825 */ /* 0x008fe200078e0202 */
[----:B------:R2:W5:Y:S04]  /*1e470*/  @P0 LDG.E R21, desc[UR6][R36.64] ;  /* 0x0000000624150981 */ /* 0x000568000c1e1900 */
[----:B------:R2:W5:Y:S01]  /*1e480*/  @P1 LDG.E R48, desc[UR6][R8.64] ;  /* 0x0000000608301981 */ /* 0x000562000c1e1900 */
[----:B------:R-:W-:Y:S05]  /*1e490*/  @P1 BRA `(.L_x_1596) ;  /* 0x0000000000141947 */ /* 0x000fea0003800000 */
[----:B------:R-:W-:Y:S05]  /*1e4a0*/  @!P0 BRA `(.L_x_1596) ;  /* 0x0000000000108947 */ /* 0x000fea0003800000 */
[----:B------:R-:W-:Y:S02]  /*1e4b0*/  ULDC.64 UR4, c[0x0][0x208] ;  /* 0x0000820000047ab9 */ /* 0x000fe40000000a00 */
[----:B------:R-:W3:Y:S04]  /*1e4c0*/  LDG.E R3, desc[UR4][R36.64] ;  /* 0x0000000424037981 */ /* 0x000ee8000c1e1900 */
[----:B-----5:R-:W3:Y:S02]  /*1e4d0*/  LDG.E R48, desc[UR4][R36.64+0x4] ;  /* 0x0000040424307981 */ /* 0x020ee4000c1e1900 */
[----:B---3--:R-:W-:-:S07]  /*1e4e0*/  IMAD.IADD R48, R48, 0x1, -R3 ;  /* 0x0000000130307824 */ /* 0x008fce00078e0a03 */
.L_x_1596:
[----:B------:R-:W-:Y:S01]  /*1e4f0*/  SHF.R.S32.HI R49, RZ, 0x1f, R182 ;  /* 0x0000001fff317819 */ /* 0x000fe200000114b6 */
[----:B------:R-:W-:Y:S01]  /*1e500*/  ULDC.64 UR4, c[0x0][0xb70] ;  /* 0x0002dc0000047ab9 */ /* 0x000fe20000000a00 */
[--C-:B-----5:R-:W-:Y:S01]  /*1e510*/  SHF.R.S32.HI R3, RZ, 0x1f, R21.reuse ;  /* 0x0000001fff037819 */ /* 0x120fe20000011415 */
[----:B------:R-:W-:Y:S01]  /*1e520*/  IMAD.MOV.U32 R2, RZ, RZ, R21 ;  /* 0x000000ffff027224 */ /* 0x000fe200078e0015 */
[----:B--2---:R-:W-:Y:S01]  /*1e530*/  IADD3 R9, P1, R4, 0x1000, RZ ;  /* 0x0000100004097810 */ /* 0x004fe20007f3e0ff */
[----:B------:R-:W-:Y:S01]  /*1e540*/  IMAD R7, R49, UR4, RZ ;  /* 0x0000000431077c24 */ /* 0x000fe2000f8e02ff */
[----:B------:R-:W-:Y:S01]  /*1e550*/  SEL R51, R183, RZ, !P0 ;  /* 0x000000ffb7337207 */ /* 0x000fe20004000000 */
[----:B------:R-:W-:Y:S01]  /*1e560*/  ULDC.64 UR6, c[0x0][0x208] ;  /* 0x0000820000067ab9 */ /* 0x000fe20000000a00 */
[----:B------:R-:W-:Y:S01]  /*1e570*/  LOP3.LUT R8, R9, 0x380, RZ, 0xc0, !PT ;  /* 0x0000038009087812 */ /* 0x000fe200078ec0ff */
[----:B------:R-:W-:Y:S01]  /*1e580*/  IMAD R11, R182, UR5, R7 ;  /* 0x00000005b60b7c24 */ /* 0x000fe2000f8e0207 */
[----:B------:R-:W-:Y:S01]  /*1e590*/  IADD3 R13, P2, R4, 0x2000, RZ ;  /* 0x00002000040d7810 */ /* 0x000fe20007f5e0ff */
[----:B------:R-:W-:Y:S01]  /*1e5a0*/  IMAD.WIDE.U32 R6, R182, UR4, R2 ;  /* 0x00000004b6067c25 */ /* 0x000fe2000f8e0002 */
[----:B------:R-:W-:Y:S01]  /*1e5b0*/  SHF.R.S32.HI R2, RZ, 0x1f, R183 ;  /* 0x0000001fff027819 */ /* 0x000fe200000114b7 */
[----:B------:R-:W-:Y:S01]  /*1e5c0*/  ULDC.64 UR4, c[0x0][0xb78] ;  /* 0x0002de0000047ab9 */ /* 0x000fe20000000a00 */
[----:B------:R-:W-:-:S02]  /*1e5d0*/  SHF.R.U64 R8, R8, 0x3, RZ ;  /* 0x0000000308087819 */ /* 0x000fc400000012ff */
[----:B------:R-:W-:Y:S01]  /*1e5e0*/  IADD3 R7, R7, R11, RZ ;  /* 0x0000000b07077210 */ /* 0x000fe20007ffe0ff */
[----:B------:R-:W-:Y:S01]  /*1e5f0*/  IMAD R11, R187, 0x80, R179 ;  /* 0x00000080bb0b7824 */ /* 0x000fe200078e02b3 */
[----:B------:R-:W-:Y:S02]  /*1e600*/  SEL R50, R2, RZ, !P0 ;  /* 0x000000ff02327207 */ /* 0x000fe40004000000 */
[----:B------:R-:W-:Y:S01]  /*1e610*/  LOP3.LUT R8, R8, R9, RZ, 0x3c, !PT ;  /* 0x0000000908087212 */ /* 0x000fe200078e3cff */
[----:B------:R-:W-:Y:S01]  /*1e620*/  IMAD.WIDE.U32 R6, R51, UR4, R6 ;  /* 0x0000000433067c25 */ /* 0x000fe2000f8e0006 */
[----:B------:R-:W-:Y:S02]  /*1e630*/  SHF.R.S32.HI R9, RZ, 0x1f, R11 ;  /* 0x0000001fff097819 */ /* 0x000fe4000001140b */
[----:B------:R-:W-:Y:S01]  /*1e640*/  LOP3.LUT R12, R13, 0x380, RZ, 0xc0, !PT ;  /* 0x000003800d0c7812 */ /* 0x000fe200078ec0ff */
[----:B------:R-:W-:Y:S01]  /*1e650*/  IMAD R2, R50, UR4, RZ ;  /* 0x0000000432027c24 */ /* 0x000fe2000f8e02ff */
[----:B------:R-:W-:-:S02]  /*1e660*/  IADD3 R25, P6, R4, 0x3000, RZ ;  /* 0x0000300004197810 */ /* 0x000fc40007fde0ff */
[----:B------:R-:W-:Y:S01]  /*1e670*/  SHF.R.U64 R12, R12, 0x3, RZ ;  /* 0x000000030c0c7819 */ /* 0x000fe200000012ff */
[----:B------:R-:W-:Y:S01]  /*1e680*/  IMAD R10, R51, UR5, R2 ;  /* 0x00000005330a7c24 */ /* 0x000fe2000f8e0202 */
[----:B------:R-:W-:Y:S01]  /*1e690*/  IADD3 R2, P0, R11, R6, RZ ;  /* 0x000000060b027210 */ /* 0x000fe20007f1e0ff */
[----:B------:R-:W-:Y:S01]  /*1e6a0*/  ULDC.64 UR4, c[0x0][0xb40] ;  /* 0x0002d00000047ab9 */ /* 0x000fe20000000a00 */
[----:B------:R-:W-:Y:S01]  /*1e6b0*/  LOP3.LUT R12, R12, R13, RZ, 0x3c, !PT ;  /* 0x0000000d0c0c7212 */ /* 0x000fe200078e3cff */
[----:B------:R-:W-:Y:S01]  /*1e6c0*/  IMAD.X R13, RZ, RZ, R5, P2 ;  /* 0x000000ffff0d7224 */ /* 0x000fe200010e0605 */
[----:B------:R-:W-:Y:S01]  /*1e6d0*/  IADD3.X R9, R9, R7, R10, P0, !PT ;  /* 0x0000000709097210 */ /* 0x000fe200007fe40a */
[----:B------:R-:W-:Y:S01]  /*1e6e0*/  VIADD R7, R11, 0x8 ;  /* 0x000000080b077836 */ /* 0x000fe20000000000 */
[----:B------:R-:W-:Y:S02]  /*1e6f0*/  LEA R46, P0, R2, UR4, 0x2 ;  /* 0x00000004022e7c11 */ /* 0x000fe4000f8010ff */
[----:B------:R-:W-:-:S02]  /*1e700*/  IADD3 R29, P5, R4, 0x4000, RZ ;  /* 0x00004000041d7810 */ /* 0x000fc40007fbe0ff */
[----:B------:R-:W-:Y:S01]  /*1e710*/  LEA.HI.X R47, R2, UR5, R9, 0x2, P0 ;  /* 0x00000005022f7c11 */ /* 0x000fe200080f1409 */
[----:B------:R-:W-:Y:S01]  /*1e720*/  IMAD.X R9, RZ, RZ, R5, P1 ;  /* 0x000000ffff097224 */ /* 0x000fe200008e0605 */
[----:B------:R-:W-:Y:S01]  /*1e730*/  LOP3.LUT P0, RZ, R191, 0x3, RZ, 0xc0, !PT ;  /* 0x00000003bfff7812 */ /* 0x000fe2000780c0ff */
[----:B------:R-:W-:Y:S01]  /*1e740*/  ULDC.64 UR4, c[0x0][0xaa0] ;  /* 0x0002a80000047ab9 */ /* 0x000fe20000000a00 */
[C---:B------:R-:W-:Y:S02]  /*1e750*/  IADD3 R33, P4, R4.reuse, 0x5000, RZ ;  /* 0x0000500004217810 */ /* 0x040fe40007f9e0ff */
[C---:B------:R-:W-:Y:S02]  /*1e760*/  IADD3 R37, P3, R4.reuse, 0x6000, RZ ;  /* 0x0000600004257810 */ /* 0x040fe40007f7e0ff */
[----:B------:R-:W-:Y:S02]  /*1e770*/  ISETP.GE.OR P1, PT, R11, R48, P0 ;  /* 0x000000300b00720c */ /* 0x000fe40000726670 */
[----:B------:R-:W-:-:S02]  /*1e780*/  LOP3.LUT R2, R4, 0x380, RZ, 0xc0, !PT ;  /* 0x0000038004027812 */ /* 0x000fc400078ec0ff */
[----:B------:R-:W-:Y:S02]  /*1e790*/  IADD3 R11, P2, R4, 0x7000, RZ ;  /* 0x00007000040b7810 */ /* 0x000fe40007f5e0ff */
[----:B------:R-:W-:Y:S02]  /*1e7a0*/  ISETP.GE.OR P0, PT, R7, R48, P0 ;  /* 0x000000300700720c */ /* 0x000fe40000706670 */
[----:B------:R-:W-:Y:S01]  /*1e7b0*/  LOP3.LUT R24, R25, 0x380, RZ, 0xc0, !PT ;  /* 0x0000038019187812 */ /* 0x000fe200078ec0ff */
[----:B------:R-:W-:Y:S01]  /*1e7c0*/  IMAD.X R41, RZ, RZ, R5, P2 ;  /* 0x000000ffff297224 */ /* 0x000fe200010e0605 */
[----:B------:R-:W-:Y:S02]  /*1e7d0*/  LOP3.LUT R28, R29, 0x380, RZ, 0xc0, !PT ;  /* 0x000003801d1c7812 */ /* 0x000fe400078ec0ff */
[----:B------:R-:W-:Y:S01]  /*1e7e0*/  LOP3.LUT R32, R33, 0x380, RZ, 0xc0, !PT ;  /* 0x0000038021207812 */ /* 0x000fe200078ec0ff */
[----:B------:R-:W-:Y:S01]  /*1e7f0*/  @!P1 STG.E desc[UR6][R46.64], R20 ;  /* 0x000000142e009986 */ /* 0x000fe2000c101906 */
[----:B------:R-:W-:-:S02]  /*1e800*/  LOP3.LUT R36, R37, 0x380, RZ, 0xc0, !PT ;  /* 0x0000038025247812 */ /* 0x000fc400078ec0ff */
[----:B------:R-:W-:Y:S02]  /*1e810*/  SHF.R.U64 R7, R2, 0x3, RZ ;  /* 0x0000000302077819 */ /* 0x000fe400000012ff */
[----:B------:R-:W-:Y:S01]  /*1e820*/  LOP3.LUT R2, R11, 0x380, RZ, 0xc0, !PT ;  /* 0x000003800b027812 */ /* 0x000fe200078ec0ff */
[----:B------:R2:W-:Y:S01]  /*1e830*/  @!P0 STG.E desc[UR6][R46.64+0x20], R0 ;  /* 0x000020002e008986 */ /* 0x0005e2000c101906 */
[----:B------:R-:W-:Y:S02]  /*1e840*/  SHF.R.U64 R24, R24, 0x3, RZ ;  /* 0x0000000318187819 */ /* 0x000fe400000012ff */
[----:B------:R-:W-:Y:S01]  /*1e850*/  SHF.R.U64 R28, R28, 0x3, RZ ;  /* 0x000000031c1c7819 */ /* 0x000fe200000012ff */
[----:B------:R-:W5:Y:S01]  /*1e860*/  LD.E.128 R12, desc[UR6][R12.64] ;  /* 0x000000060c0c7980 */ /* 0x000f62000c101d00 */
[----:B------:R-:W-:Y:S02]  /*1e870*/  SHF.R.U64 R32, R32, 0x3, RZ ;  /* 0x0000000320207819 */ /* 0x000fe400000012ff */
[----:B------:R-:W-:-:S02]  /*1e880*/  SHF.R.U64 R36, R36, 0x3, RZ ;  /* 0x0000000324247819 */ /* 0x000fc400000012ff */
[----:B------:R-:W-:Y:S02]  /*1e890*/  SHF.R.U64 R2, R2, 0x3, RZ ;  /* 0x0000000302027819 */ /* 0x000fe400000012ff */
[----:B------:R-:W-:Y:S01]  /*1e8a0*/  LOP3.LUT R24, R24, R25, RZ, 0x3c, !PT ;  /* 0x0000001918187212 */ /* 0x000fe200078e3cff */
[--C-:B------:R-:W-:Y:S01]  /*1e8b0*/  IMAD.X R25, RZ, RZ, R5.reuse, P6 ;  /* 0x000000ffff197224 */ /* 0x100fe200030e0605 */
[----:B------:R-:W-:Y:S02]  /*1e8c0*/  LOP3.LUT R28, R28, R29, RZ, 0x3c, !PT ;  /* 0x0000001d1c1c7212 */ /* 0x000fe400078e3cff */
[----:B------:R-:W-:Y:S01]  /*1e8d0*/  LOP3.LUT R32, R32, R33, RZ, 0x3c, !PT ;  /* 0x0000002120207212 */ /* 0x000fe200078e3cff */
[--C-:B------:R-:W-:Y:S01]  /*1e8e0*/  IMAD.X R33, RZ, RZ, R5.reuse, P4 ;  /* 0x000000ffff217224 */ /* 0x100fe200020e0605 */
[----:B------:R-:W-:Y:S01]  /*1e8f0*/  LOP3.LUT R36, R36, R37, RZ, 0x3c, !PT ;  /* 0x0000002524247212 */ /* 0x000fe200078e3cff */
[----:B------:R-:W-:Y:S01]  /*1e900*/  IMAD.X R37, RZ, RZ, R5, P3 ;  /* 0x000000ffff257224 */ /* 0x000fe200018e0605 */
[----:B------:R-:W-:Y:S01]  /*1e910*/  IADD3.X R29, RZ, R5, RZ, P5, !PT ;  /* 0x00000005ff1d7210 */ /* 0x000fe20002ffe4ff */
[----:B------:R-:W5:Y:S01]  /*1e920*/  LD.E.128 R24, desc[UR6][R24.64] ;  /* 0x0000000618187980 */ /* 0x000f62000c101d00 */
[----:B------:R-:W-:-:S02]  /*1e930*/  LOP3.LUT R4, R7, R4, RZ, 0x3c, !PT ;  /* 0x0000000407047212 */ /* 0x000fc400078e3cff */
[----:B------:R-:W-:Y:S01]  /*1e940*/  LOP3.LUT R40, R2, R11, RZ, 0x3c, !PT ;  /* 0x0000000b02287212 */ /* 0x000fe200078e3cff */
[----:B------:R-:W5:Y:S01]  /*1e950*/  LD.E.128 R32, desc[UR6][R32.64] ;  /* 0x0000000620207980 */ /* 0x000f62000c101d00 */
[----:B------:R-:W-:-:S03]  /*1e960*/  SHF.R.S32.HI R45, RZ, 0x1f, R178 ;  /* 0x0000001fff2d7819 */ /* 0x000fc600000114b2 */
[----:B------:R-:W5:Y:S01]  /*1e970*/  LD.E.128 R4, desc[UR6][R4.64] ;  /* 0x0000000604047980 */ /* 0x000f62000c101d00 */
[----:B------:R-:W-:-:S03]  /*1e980*/  IMAD.MOV.U32 R44, RZ, RZ, R178 ;  /* 0x000000ffff2c7224 */ /* 0x000fc600078e00b2 */
[----:B------:R-:W5:Y:S04]  /*1e990*/  LD.E.128 R8, desc[UR6][R8.64] ;  /* 0x0000000608087980 */ /* 0x000f68000c101d00 */
[----:B------:R-:W5:Y:S04]  /*1e9a0*/  LD.E.128 R28, desc[UR6][R28.64] ;  /* 0x000000061c1c7980 */ /* 0x000f68000c101d00 */
[----:B------:R-:W5:Y:S04]  /*1e9b0*/  LD.E.128 R36, desc[UR6][R36.64] ;  /* 0x0000000624247980 */ /* 0x000f68000c101d00 */
[----:B------:R-:W5:Y:S01]  /*1e9c0*/  LD.E.128 R40, desc[UR6][R40.64] ;  /* 0x0000000628287980 */ /* 0x000f62000c101d00 */
[----:B--2---:R-:W-:Y:S01]  /*1e9d0*/  IMAD R0, R3, UR4, RZ ;  /* 0x0000000403007c24 */ /* 0x004fe2000f8e02ff */
[----:B------:R-:W-:Y:S01]  /*1e9e0*/  @!PT LDS RZ, [RZ] ;  /* 0x00000000fffff984 */ /* 0x000fe20000000800 */
[----:B------:R-:W-:Y:S01]  /*1e9f0*/  @!PT LDS RZ, [RZ] ;  /* 0x00000000fffff984 */ /* 0x000fe20000000800 */
[----:B------:R-:W-:Y:S01]  /*1ea00*/  @!PT LDS RZ, [RZ] ;  /* 0x00000000fffff984 */ /* 0x000fe20000000800 */
[----:B------:R-:W-:Y:S01]  /*1ea10*/  @!PT LDS RZ, [RZ] ;  /* 0x00000000fffff984 */ /* 0x000fe20000000800 */
[----:B------:R2:W-:Y:S06]  /*1ea20*/  MEMBAR.ALL.CTA ;  /* 0x0000000000007992 */ /* 0x0005ec0000008000 */
[----:B--2---:R-:W2:Y:S01]  /*1ea30*/  FENCE.VIEW.ASYNC.S ;  /* 0x00000000000073c6 */ /* 0x004ea20000000000 */
[----:B------:R-:W-:-:S04]  /*1ea40*/  IMAD.WIDE.U32 R2, R21, UR4, R44 ;  /* 0x0000000415027c25 */ /* 0x000fc8000f8e002c */
[----:B------:R-:W-:Y:S01]  /*1ea50*/  IMAD R21, R21, UR5, R0 ;  /* 0x0000000515157c24 */ /* 0x000fe2000f8e0200 */
[----:B------:R-:W-:Y:S01]  /*1ea60*/  ULDC.64 UR4, c[0x0][0xae0] ;  /* 0x0002b80000047ab9 */ /* 0x000fe20000000a00 */
[----:B------:R-:W-:Y:S01]  /*1ea70*/  IMAD R47, R187, -0x80, R48 ;  /* 0xffffff80bb2f7824 */ /* 0x000fe200078e0230 */
[C---:B------:R-:W-:Y:S01]  /*1ea80*/  IADD3 R0, R180.reuse, 0x20, RZ ;  /* 0x00000020b4007810 */ /* 0x040fe20007ffe0ff */
[----:B------:R-:W-:Y:S02]  /*1ea90*/  IMAD.IADD R3, R3, 0x1, R21 ;  /* 0x0000000103037824 */ /* 0x000fe400078e0215 */
[----:B------:R-:W-:Y:S01]  /*1eaa0*/  IMAD R45, R49, UR4, RZ ;  /* 0x00000004312d7c24 */ /* 0x000fe2000f8e02ff */
[CC--:B------:R-:W-:Y:S01]  /*1eab0*/  ISETP.GE.AND P2, PT, R180.reuse, R47.reuse, PT ;  /* 0x0000002fb400720c */ /* 0x0c0fe20003f46270 */
[----:B------:R-:W-:Y:S01]  /*1eac0*/  VIADD R20, R180, 0x40 ;  /* 0x00000040b4147836 */ /* 0x000fe20000000000 */
[----:B------:R-:W-:Y:S01]  /*1ead0*/  ISETP.GE.AND P4, PT, R0, R47, PT ;  /* 0x0000002f0000720c */ /* 0x000fe20003f86270 */
        /* <DEDUP_REMOVED lines=9> */
[----:B------:R-:W-:Y:S01]  /*1eb70*/  ISETP.GE.AND P1, PT, R21, R47, PT ;  /* 0x0000002f1500720c */ /* 0x000fe20003f26270 */
[C---:B------:R-:W-:Y:S01]  /*1eb80*/  IMAD.WIDE.U32 R44, R51.reuse, UR4, R2 ;  /* 0x00000004332c7c25 */ /* 0x040fe2000f8e0002 */
[----:B------:R-:W-:Y:S01]  /*1eb90*/  SHF.R.S32.HI R181, RZ, 0x1f, R180 ;  /* 0x0000001fffb57819 */ /* 0x000fe200000114b4 */
[----:B--2---:R2:W-:Y:S01]  /*1eba0*/  SYNCS.ARRIVE.TRANS64.RED.A1T0 RZ, [R0+URZ], RZ ;  /* 0x000000ff00ff79a7 */ /* 0x0045e2000810043f */
[----:B------:R-:W-:Y:S01]  /*1ebb0*/  BSSY B1, `(.L_x_1597) ;  /* 0x0000016000017945 */ /* 0x000fe20003800000 */
[----:B------:R-:W-:-:S02]  /*1ebc0*/  IMAD R47, R51, UR5, R20 ;  /* 0x00000005332f7c24 */ /* 0x000fc4000f8e0214 */
[----:B------:R-:W-:-:S04]  /*1ebd0*/  IMAD.WIDE R20, R187, 0x80, R180 ;  /* 0x00000080bb147825 */ /* 0x000fc800078e02b4 */
[----:B------:R-:W-:Y:S01]  /*1ebe0*/  IMAD.IADD R49, R45, 0x1, R47 ;  /* 0x000000012d317824 */ /* 0x000fe200078e022f */
[----:B--2---:R-:W-:Y:S06]  /*1ebf0*/  @P2 BRA `(.L_x_1598) ;  /* 0x0000000000442947 */ /* 0x004fec0003800000 */
[----:B------:R-:W-:Y:S01]  /*1ec00*/  ULDC.64 UR4, c[0x0][0xad8] ;  /* 0x0002b60000047ab9 */ /* 0x000fe20000000a00 */
[----:B------:R-:W-:Y:S01]  /*1ec10*/  IMAD.MOV.U32 R2, RZ, RZ, R44 ;  /* 0x000000ffff027224 */ /* 0x000fe200078e002c */
[C---:B------:R-:W-:Y:S01]  /*1ec20*/  IADD3 R0, R178.reuse, 0x40, RZ ;  /* 0x00000040b2007810 */ /* 0x040fe20007ffe0ff */
[----:B------:R-:W-:Y:S01]  /*1ec30*/  IMAD R47, R21, UR4, RZ ;  /* 0x00000004152f7c24 */ /* 0x000fe2000f8e02ff */
[----:B------:R-:W-:Y:S01]  /*1ec40*/  ULDC UR6, c[0x0][0xa8c] ;  /* 0x0002a30000067ab9 */ /* 0x000fe20000000800 */
[----:B------:R-:W-:Y:S01]  /*1ec50*/  IMAD.MOV.U32 R3, RZ, RZ, R49 ;  /* 0x000000ffff037224 */ /* 0x000fe200078e0031 */
[----:B------:R-:W-:Y:S01]  /*1ec60*/  ISETP.GE.AND P2, PT, R178, UR6, PT ;  /* 0x00000006b2007c0c */ /* 0x000fe2000bf46270 */
[----:B------:R-:W-:Y:S01]  /*1ec70*/  IMAD R47, R20, UR5, R47 ;  /* 0x00000005142f7c24 */ /* 0x000fe2000f8e022f */
[----:B------:R-:W-:Y:S01]  /*1ec80*/  ISETP.GE.AND P3, PT, R0, UR6, PT ;  /* 0x0000000600007c0c */ /* 0x000fe2000bf66270 */
[----:B------:R-:W-:Y:S01]  /*1ec90*/  IMAD.WIDE.U32 R2, R20, UR4, R2 ;  /* 0x0000000414027c25 */ /* 0x000fe2000f8e0002 */
[----:B------:R-:W-:Y:S01]  /*1eca0*/  ULDC.64 UR4, c[0x0][0xa80] ;  /* 0x0002a00000047ab9 */ /* 0x000fe20000000a00 */
[----:B------:R-:W-:-:S02]  /*1ecb0*/  ULDC.64 UR8, c[0x0][0x208] ;  /* 0x0000820000087ab9 */ /* 0x000fc40000000a00 */
[----:B------:R-:W-:Y:S01]  /*1ecc0*/  IMAD.IADD R3, R3, 0x1, R47 ;  /* 0x0000000103037824 */ /* 0x000fe200078e022f */
[----:B------:R-:W-:-:S04]  /*1ecd0*/  LEA R46, P5, R2, UR4, 0x1 ;  /* 0x00000004022e7c11 */ /* 0x000fc8000f8a08ff */
[----:B------:R-:W-:-:S05]  /*1ece0*/  LEA.HI.X R47, R2, UR5, R3, 0x1, P5 ;  /* 0x00000005022f7c11 */ /* 0x000fca000a8f0c03 */
[----:B-----5:R2:W-:Y:S04]  /*1ecf0*/  @!P2 STG.E.128 desc[UR8][R46.64], R4 ;  /* 0x000000042e00a986 */ /* 0x0205e8000c101d08 */
[----:B------:R2:W-:Y:S02]  /*1ed00*/  @!P3 STG.E.128 desc[UR8][R46.64+0x80], R28 ;  /* 0x0000801c2e00b986 */ /* 0x0005e4000c101d08 */
.L_x_1598:
[----:B------:R-:W-:Y:S05]  /*1ed10*/  BSYNC B1 ;  /* 0x0000000000017941 */ /* 0x000fea0003800000 */
.L_x_1597:
[----:B------:R-:W-:Y:S04]  /*1ed20*/  BSSY B1, `(.L_x_1599) ;  /* 0x0000015000017945 */ /* 0x000fe80003800000 */
[----:B------:R-:W-:Y:S05]  /*1ed30*/  @P4 BRA `(.L_x_1600) ;  /* 0x00000000004c4947 */ /* 0x000fea0003800000 */
[----:B--2--5:R-:W-:Y:S01]  /*1ed40*/  IADD3 R5, P2, R20, 0x20, RZ ;  /* 0x0000002014057810 */ /* 0x024fe20007f5e0ff */
[----:B------:R-:W-:Y:S01]  /*1ed50*/  ULDC.64 UR4, c[0x0][0xad8] ;  /* 0x0002b60000047ab9 */ /* 0x000fe20000000a00 */
[----:B------:R-:W-:Y:S01]  /*1ed60*/  MOV R2, R44 ;  /* 0x0000002c00027202 */ /* 0x000fe20000000f00 */
[----:B------:R-:W-:Y:S01]  /*1ed70*/  IMAD.MOV.U32 R3, RZ, RZ, R49 ;  /* 0x000000ffff037224 */ /* 0x000fe200078e0031 */
[----:B------:R-:W-:Y:S01]  /*1ed80*/  ULDC UR6, c[0x0][0xa8c] ;  /* 0x0002a30000067ab9 */ /* 0x000fe20000000800 */
[----:B------:R-:W-:Y:S01]  /*1ed90*/  IMAD.X R0, RZ, RZ, R21, P2 ;  /* 0x000000ffff007224 */ /* 0x000fe200010e0615 */
[C---:B------:R-:W-:Y:S01]  /*1eda0*/  ISETP.GE.AND P3, PT, R178.reuse, UR6, PT ;  /* 0x00000006b2007c0c */ /* 0x040fe2000bf66270 */
[----:B------:R-:W-:Y:S01]  /*1edb0*/  VIADD R4, R178, 0x40 ;  /* 0x00000040b2047836 */ /* 0x000fe20000000000 */
[----:B------:R-:W-:Y:S01]  /*1edc0*/  ULDC.64 UR8, c[0x0][0x208] ;  /* 0x0000820000087ab9 */ /* 0x000fe20000000a00 */
[----:B------:R-:W-:Y:S02]  /*1edd0*/  IMAD R0, R0, UR4, RZ ;  /* 0x0000000400007c24 */ /* 0x000fe4000f8e02ff */
        /* <DEDUP_REMOVED lines=9> */
.L_x_1600:
[----:B------:R-:W-:Y:S05]  /*1ee70*/  BSYNC B1 ;  /* 0x0000000000017941 */ /* 0x000fea0003800000 */
.L_x_1599:
[----:B------:R-:W-:Y:S04]  /*1ee80*/  BSSY B1, `(.L_x_1601) ;  /* 0x0000015000017945 */ /* 0x000fe80003800000 */
[----:B------:R-:W-:Y:S05]  /*1ee90*/  @P0 BRA `(.L_x_1602) ;  /* 0x00000000004c0947 */ /* 0x000fea0003800000 */
[----:B--23-5:R-:W-:Y:S01]  /*1eea0*/  IADD3 R5, P0, R20, 0x40, RZ ;  /* 0x0000004014057810 */ /* 0x02cfe20007f1e0ff */
        /* <DEDUP_REMOVED lines=18> */
.L_x_1602:
[----:B------:R-:W-:Y:S05]  /*1efd0*/  BSYNC B1 ;  /* 0x0000000000017941 */ /* 0x000fea0003800000 */
.L_x_1601:
[----:B------:R-:W-:Y:S05]  /*1efe0*/  @P1 BRA `(.L_x_1603) ;  /* 0x0000000800f81947 */ /* 0x000fea0003800000 */
[----:B--2345:R-:W-:Y:S01]  /*1eff0*/  IADD3 R5, P0, R20, 0x60, RZ ;  /* 0x0000006014057810 */ /* 0x03cfe20007f1e0ff */
[----:B------:R-:W-:Y:S01]  /*1f000*/  ULDC.64 UR4, c[0x0][0xad8] ;  /* 0x0002b60000047ab9 */ /* 0x000fe20000000a00 */
[----:B------:R-:W-:Y:S01]  /*1f010*/  IMAD.MOV.U32 R2, RZ, RZ, R44 ;  /* 0x000000ffff027224 */ /* 0x000fe200078e002c */
[C---:B------:R-:W-:Y:S01]  /*1f020*/  IADD3 R0, R178.reuse, 0x40, RZ ;  /* 0x00000040b2007810 */ /* 0x040fe20007ffe0ff */
[----:B------:R-:W-:Y:S01]  /*1f030*/  IMAD.MOV.U32 R3, RZ, RZ, R49 ;  /* 0x000000ffff037224 */ /* 0x000fe200078e0031 */
[----:B------:R-:W-:Y:S01]  /*1f040*/  ULDC UR6, c[0x0][0xa8c] ;  /* 0x0002a30000067ab9 */ /* 0x000fe20000000800 */
[----:B------:R-:W-:Y:S01]  /*1f050*/  IMAD.X R20, RZ, RZ, R21, P0 ;  /* 0x000000ffff147224 */ /* 0x000fe200000e0615 */
[----:B------:R-:W-:Y:S01]  /*1f060*/  ISETP.GE.AND P1, PT, R178, UR6, PT ;  /* 0x00000006b2007c0c */ /* 0x000fe2000bf26270 */
[----:B------:R-:W-:Y:S01]  /*1f070*/  IMAD.WIDE.U32 R2, R5, UR4, R2 ;  /* 0x0000000405027c25 */ /* 0x000fe2000f8e0002 */
[----:B------:R-:W-:-:S03]  /*1f080*/  ULDC.64 UR8, c[0x0][0x208] ;  /* 0x0000820000087ab9 */ /* 0x000fc60000000a00 */
[----:B------:R-:W-:-:S04]  /*1f090*/  IMAD R20, R20, UR4, RZ ;  /* 0x0000000414147c24 */ /* 0x000fc8000f8e02ff */
        /* <DEDUP_REMOVED lines=11> */
.L_x_1595:
[----:B------:R-:W-:Y:S01]  /*1f150*/  ULDC.64 UR4, c[0x0][0xbd8] ;  /* 0x0002f60000047ab9 */ /* 0x000fe20000000a00 */
[----:B------:R-:W2:Y:S01]  /*1f160*/  LDC.64 R2, c[0x0][0xbd8] ;  /* 0x0002f600ff027b82 */ /* 0x000ea20000000a00 */
[----:B------:R-:W-:Y:S01]  /*1f170*/  ISETP.NE.U32.AND P0, PT, RZ, UR4, PT ;  /* 0x00000004ff007c0c */ /* 0x000fe2000bf05070 */
[----:B------:R-:W-:Y:S01]  /*1f180*/  IMAD.MOV.U32 R7, RZ, RZ, RZ ;  /* 0x000000ffff077224 */ /* 0x000fe200078e00ff */
[----:B------:R-:W-:Y:S02]  /*1f190*/  ULDC.64 UR6, c[0x0][0x208] ;  /* 0x0000820000067ab9 */ /* 0x000fe40000000a00 */
[----:B------:R-:W-:Y:S01]  /*1f1a0*/  ISETP.NE.AND.EX P0, PT, RZ, UR5, PT, P0 ;  /* 0x00000005ff007c0c */ /* 0x000fe2000bf05300 */
[----:B------:R-:W-:Y:S02]  /*1f1b0*/  ULDC.64 UR4, c[0x0][0xbe0] ;  /* 0x0002f80000047ab9 */ /* 0x000fe40000000a00 */
[----:B------:R-:W-:-:S04]  /*1f1c0*/  ISETP.NE.U32.AND P1, PT, RZ, UR4, PT ;  /* 0x00000004ff007c0c */ /* 0x000fc8000bf25070 */
[----:B------:R-:W-:Y:S01]  /*1f1d0*/  ISETP.NE.AND.EX P1, PT, RZ, UR5, PT, P1 ;  /* 0x00000005ff007c0c */ /* 0x000fe2000bf25310 */
[----:B------:R-:W3:Y:S01]  /*1f1e0*/  S2R R8, SR_TID.X ;  /* 0x0000000000087919 */ /* 0x000ee20000002100 */
[----:B--2---:R-:W-:-:S11]  /*1f1f0*/  IMAD.WIDE R2, R183, 0x4, R2 ;  /* 0x00000004b7027825 */ /* 0x004fd600078e0202 */
[----:B------:R-:W2:Y:S01]  /*1f200*/  @P1 LDC.64 R4, c[0x0][0xbe0] ;  /* 0x0002f800ff041b82 */ /* 0x000ea20000000a00 */
[----:B------:R-:W-:Y:S02]  /*1f210*/  ULDC UR4, c[0x0][0xa88] ;  /* 0x0002a20000047ab9 */ /* 0x000fe40000000800 */
[----:B------:R-:W-:Y:S01]  /*1f220*/  IMAD.U32 R0, RZ, RZ, UR4 ;  /* 0x00000004ff007e24 */ /* 0x000fe2000f8e00ff */
[----:B------:R4:W5:Y:S01]  /*1f230*/  @P0 LDG.E R7, desc[UR6][R2.64] ;  /* 0x0000000602070981 */ /* 0x000962000c1e1900 */
[----:B---3--:R-:W-:Y:S02]  /*1f240*/  VIADD R6, R8, 0xffffff80 ;  /* 0xffffff8008067836 */ /* 0x008fe40000000000 */
[----:B--2---:R-:W-:-:S03]  /*1f250*/  @P1 IMAD.WIDE R4, R183, 0x4, R4 ;  /* 0x00000004b7041825 */ /* 0x004fc600078e0204 */
[----:B------:R-:W-:Y:S02]  /*1f260*/  ISETP.GT.AND P2, PT, R6, 0x7f, PT ;  /* 0x0000007f0600780c */ /* 0x000fe40003f44270 */
[----:B------:R4:W5:Y:S01]  /*1f270*/  @P1 LDG.E R0, desc[UR6][R4.64] ;  /* 0x0000000604001981 */ /* 0x000962000c1e1900 */
[----:B------:R-:W-:Y:S10]  /*1f280*/  @P1 BRA `(.L_x_1604) ;  /* 0x0000000000141947 */ /* 0x000ff40003800000 */
[----:B------:R-:W-:Y:S05]  /*1f290*/  @!P0 BRA `(.L_x_1604) ;  /* 0x0000000000108947 */ /* 0x000fea0003800000 */
[----:B------:R-:W-:Y:S02]  /*1f2a0*/  ULDC.64 UR4, c[0x0][0x208] ;  /* 0x0000820000047ab9 */ /* 0x000fe40000000a00 */
[----:B----4-:R-:W2:Y:S04]  /*1f2b0*/  LDG.E R5, desc[UR4][R2.64] ;  /* 0x0000000402057981 */ /* 0x010ea8000c1e1900 */
[----:B-----5:R-:W2:Y:S02]  /*1f2c0*/  LDG.E R0, desc[UR4][R2.64+0x4] ;  /* 0x0000040402007981 */ /* 0x020ea4000c1e1900 */
[----:B--2---:R-:W-:-:S07]  /*1f2d0*/  IMAD.IADD R0, R0, 0x1, -R5 ;  /* 0x0000000100007824 */ /* 0x004fce00078e0a05 */
.L_x_1604:
[----:B----4-:R-:W-:Y:S01]  /*1f2e0*/  SHF.R.S32.HI R2, RZ, 0x1f, R183 ;  /* 0x0000001fff027819 */ /* 0x010fe200000114b7 */
[----:B------:R-:W-:Y:S01]  /*1f2f0*/  BSSY B1, `(.L_x_1605) ;  /* 0x000001d000017945 */ /* 0x000fe20003800000 */
[----:B------:R-:W-:Y:S02]  /*1f300*/  SHF.R.S32.HI R9, RZ, 0x1f, R182 ;  /* 0x0000001fff097819 */ /* 0x000fe400000114b6 */
[----:B------:R-:W-:Y:S02]  /*1f310*/  SHF.R.S32.HI R13, RZ, 0x1f, R178 ;  /* 0x0000001fff0d7819 */ /* 0x000fe400000114b2 */
[----:B------:R-:W-:Y:S02]  /*1f320*/  SEL R11, R183, RZ, !P0 ;  /* 0x000000ffb70b7207 */ /* 0x000fe40004000000 */
[----:B------:R-:W-:Y:S02]  /*1f330*/  SEL R10, R2, RZ, !P0 ;  /* 0x000000ff020a7207 */ /* 0x000fe40004000000 */
[----:B-----5:R-:W-:Y:S01]  /*1f340*/  SHF.R.S32.HI R6, RZ, 0x1f, R7 ;  /* 0x0000001fff067819 */ /* 0x020fe20000011407 */
[----:B------:R-:W-:Y:S06]  /*1f350*/  @P2 BRA `(.L_x_1606) ;  /* 0x0000000000582947 */ /* 0x000fec0003800000 */
[----:B------:R-:W-:-:S05]  /*1f360*/  IMAD R2, R187, 0x80, R8 ;  /* 0x00000080bb027824 */ /* 0x000fca00078e0208 */
[----:B------:R-:W-:-:S04]  /*1f370*/  IADD3 R3, R2, -0x80, RZ ;  /* 0xffffff8002037810 */ /* 0x000fc80007ffe0ff */
[----:B------:R-:W-:-:S13]  /*1f380*/  ISETP.GE.AND P0, PT, R3, R0, PT ;  /* 0x000000000300720c */ /* 0x000fda0003f06270 */
[----:B------:R-:W-:Y:S05]  /*1f390*/  @P0 BRA `(.L_x_1606) ;  /* 0x0000000000480947 */ /* 0x000fea0003800000 */
[----:B------:R-:W-:Y:S01]  /*1f3a0*/  IADD3 R2, P0, R3, R7, RZ ;  /* 0x0000000703027210 */ /* 0x000fe20007f1e0ff */
[----:B------:R-:W-:Y:S01]  /*1f3b0*/  ULDC.64 UR4, c[0x0][0xb70] ;  /* 0x0002dc0000047ab9 */ /* 0x000fe20000000a00 */
[----:B------:R-:W-:Y:S01]  /*1f3c0*/  ULDC.64 UR6, c[0x0][0x208] ;  /* 0x0000820000067ab9 */ /* 0x000fe20000000a00 */
        /* <DEDUP_REMOVED lines=15> */
.L_x_1606:
[----:B------:R-:W-:Y:S05]  /*1f4c0*/  BSYNC B1 ;  /* 0x0000000000017941 */ /* 0x000fea0003800000 */
.L_x_1605:
[----:B------:R-:W-:Y:S01]  /*1f4d0*/  ULDC.64 UR4, c[0x0][0xaa0] ;  /* 0x0002a80000047ab9 */ /* 0x000fe20000000a00 */
[----:B------:R-:W-:Y:S01]  /*1f4e0*/  IMAD.MOV.U32 R2, RZ, RZ, R178 ;  /* 0x000000ffff027224 */ /* 0x000fe200078e00b2 */
[----:B------:R-:W-:Y:S01]  /*1f4f0*/  BSSY B1, `(.L_x_1607) ;  /* 0x000002d000017945 */ /* 0x000fe20003800000 */
[----:B--2---:R-:W-:Y:S02]  /*1f500*/  IMAD.MOV.U32 R3, RZ, RZ, R13 ;  /* 0x000000ffff037224 */ /* 0x004fe400078e000d */
[----:B------:R-:W-:Y:S02]  /*1f510*/  IMAD R4, R6, UR4, RZ ;  /* 0x0000000406047c24 */ /* 0x000fe4000f8e02ff */
[----:B------:R-:W-:-:S04]  /*1f520*/  IMAD.WIDE.U32 R2, R7, UR4, R2 ;  /* 0x0000000407027c25 */ /* 0x000fc8000f8e0002 */
[----:B------:R-:W-:Y:S01]  /*1f530*/  IMAD R7, R7, UR5, R4 ;  /* 0x0000000507077c24 */ /* 0x000fe2000f8e0204 */
[----:B------:R-:W-:Y:S01]  /*1f540*/  ULDC.64 UR4, c[0x0][0xae0] ;  /* 0x0002b80000047ab9 */ /* 0x000fe20000000a00 */
[C---:B------:R-:W-:Y:S02]  /*1f550*/  VIADD R4, R180.reuse, 0x20 ;  /* 0x00000020b4047836 */ /* 0x040fe40000000000 */
[----:B------:R-:W-:Y:S01]  /*1f560*/  IMAD R5, R9, UR4, RZ ;  /* 0x0000000409057c24 */ /* 0x000fe2000f8e02ff */
[----:B------:R-:W-:Y:S01]  /*1f570*/  IADD3 R3, R3, R7, RZ ;  /* 0x0000000703037210 */ /* 0x000fe20007ffe0ff */
[----:B------:R-:W-:Y:S02]  /*1f580*/  IMAD R7, R187, -0x80, R0 ;  /* 0xffffff80bb077824 */ /* 0x000fe400078e0200 */
[----:B------:R-:W-:Y:S02]  /*1f590*/  VIADD R0, R180, 0x40 ;  /* 0x00000040b4007836 */ /* 0x000fe40000000000 */
[----:B------:R-:W-:Y:S01]  /*1f5a0*/  IMAD R5, R182, UR5, R5 ;  /* 0x00000005b6057c24 */ /* 0x000fe2000f8e0205 */
[-C--:B------:R-:W-:Y:S01]  /*1f5b0*/  ISETP.GE.AND P2, PT, R180, R7.reuse, PT ;  /* 0x00000007b400720c */ /* 0x080fe20003f46270 */
[----:B------:R-:W-:Y:S01]  /*1f5c0*/  IMAD.WIDE.U32 R2, R182, UR4, R2 ;  /* 0x00000004b6027c25 */ /* 0x000fe2000f8e0002 */
[-C--:B------:R-:W-:Y:S01]  /*1f5d0*/  ISETP.GE.AND P3, PT, R4, R7.reuse, PT ;  /* 0x000000070400720c */ /* 0x080fe20003f66270 */
[----:B------:R-:W-:Y:S01]  /*1f5e0*/  ULDC.64 UR4, c[0x0][0xae8] ;  /* 0x0002ba0000047ab9 */ /* 0x000fe20000000a00 */
[----:B------:R-:W-:Y:S01]  /*1f5f0*/  ISETP.GE.AND P1, PT, R0, R7, PT ;  /* 0x000000070000720c */ /* 0x000fe20003f26270 */
[----:B------:R-:W-:-:S02]  /*1f600*/  VIADD R4, R180, 0x60 ;  /* 0x00000060b4047836 */ /* 0x000fc40000000000 */
[----:B------:R-:W-:Y:S02]  /*1f610*/  IMAD.IADD R3, R3, 0x1, R5 ;  /* 0x0000000103037824 */ /* 0x000fe400078e0205 */
[----:B------:R-:W-:Y:S01]  /*1f620*/  IMAD R0, R10, UR4, RZ ;  /* 0x000000040a007c24 */ /* 0x000fe2000f8e02ff */
[----:B------:R-:W-:Y:S01]  /*1f630*/  ISETP.GE.AND P0, PT, R4, R7, PT ;  /* 0x000000070400720c */ /* 0x000fe20003f06270 */
[----:B------:R-:W-:Y:S01]  /*1f640*/  IMAD.WIDE.U32 R4, R11, UR4, R2 ;  /* 0x000000040b047c25 */ /* 0x000fe2000f8e0002 */
[----:B------:R-:W-:-:S03]  /*1f650*/  SHF.R.S32.HI R7, RZ, 0x1f, R180 ;  /* 0x0000001fff077819 */ /* 0x000fc600000114b4 */
[----:B------:R-:W-:Y:S02]  /*1f660*/  IMAD R9, R11, UR5, R0 ;  /* 0x000000050b097c24 */ /* 0x000fe4000f8e0200 */
[----:B------:R-:W-:-:S03]  /*1f670*/  IMAD.MOV.U32 R6, RZ, RZ, R180 ;  /* 0x000000ffff067224 */ /* 0x000fc600078e00b4 */
[----:B------:R-:W-:Y:S01]  /*1f680*/  IADD3 R11, R5, R9, RZ ;  /* 0x00000009050b7210 */ /* 0x000fe20007ffe0ff */
[----:B------:R-:W-:Y:S01]  /*1f690*/  IMAD.WIDE R6, R187, 0x80, R6 ;  /* 0x00000080bb067825 */ /* 0x000fe200078e0206 */
        /* <DEDUP_REMOVED lines=18> */
.L_x_1608:
[----:B------:R-:W-:Y:S05]  /*1f7c0*/  BSYNC B1 ;  /* 0x0000000000017941 */ /* 0x000fea0003800000 */
.L_x_1607:
[----:B------:R-:W-:Y:S04]  /*1f7d0*/  BSSY B1, `(.L_x_1609) ;  /* 0x0000015000017945 */ /* 0x000fe80003800000 */
[----:B------:R-:W-:Y:S05]  /*1f7e0*/  @P3 BRA `(.L_x_1610) ;  /* 0x00000000004c3947 */ /* 0x000fea0003800000 */
[----:B--2---:R-:W-:Y:S01]  /*1f7f0*/  IADD3 R9, P2, R6, 0x20, RZ ;  /* 0x0000002006097810 */ /* 0x004fe20007f5e0ff */
        /* <DEDUP_REMOVED lines=8> */
[----:B------:R-:W-:Y:S01]  /*1f880*/  ISETP.GE.AND P4, PT, R8, UR6, PT ;  /* 0x0000000608007c0c */ /* 0x000fe2000bf86270 */
[----:B------:R-:W-:-:S02]  /*1f890*/  ULDC.64 UR8, c[0x0][0x208] ;  /* 0x0000820000087ab9 */ /* 0x000fc40000000a00 */
[----:B------:R-:W-:-:S04]  /*1f8a0*/  IMAD R0, R0, UR4, RZ ;  /* 0x0000000400007c24 */ /* 0x000fc8000f8e02ff */
[----:B------:R-:W-:Y:S01]  /*1f8b0*/  IMAD R9, R9, UR5, R0 ;  /* 0x0000000509097c24 */ /* 0x000fe2000f8e0200 */
[----:B------:R-:W-:Y:S02]  /*1f8c0*/  ULDC.64 UR4, c[0x0][0xa80] ;  /* 0x0002a00000047ab9 */ /* 0x000fe40000000a00 */
[----:B------:R-:W-:Y:S01]  /*1f8d0*/  LEA R8, P2, R2, UR4, 0x1 ;  /* 0x0000000402087c11 */ /* 0x000fe2000f8408ff */
[----:B------:R-:W-:-:S05]  /*1f8e0*/  IMAD.IADD R3, R3, 0x1, R9 ;  /* 0x0000000103037824 */ /* 0x000fca00078e0209 */
[----:B------:R-:W-:-:S05]  /*1f8f0*/  LEA.HI.X R9, R2, UR5, R3, 0x1, P2 ;  /* 0x0000000502097c11 */ /* 0x000fca00090f0c03 */
[----:B------:R3:W-:Y:S04]  /*1f900*/  @!P3 STG.E.128 desc[UR8][R8.64], RZ ;  /* 0x000000ff0800b986 */ /* 0x0007e8000c101d08 */
[----:B------:R3:W-:Y:S02]  /*1f910*/  @!P4 STG.E.128 desc[UR8][R8.64+0x80], RZ ;  /* 0x000080ff0800c986 */ /* 0x0007e4000c101d08 */
.L_x_1610:
[----:B------:R-:W-:Y:S05]  /*1f920*/  BSYNC B1 ;  /* 0x0000000000017941 */ /* 0x000fea0003800000 */
.L_x_1609:
[----:B------:R-:W-:Y:S04]  /*1f930*/  BSSY B1, `(.L_x_1611) ;  /* 0x0000015000017945 */ /* 0x000fe80003800000 */
[----:B------:R-:W-:Y:S05]  /*1f940*/  @P1 BRA `(.L_x_1612) ;  /* 0x00000000004c1947 */ /* 0x000fea0003800000 */
[----:B--23--:R-:W-:Y:S01]  /*1f950*/  IADD3 R9, P1, R6, 0x40, RZ ;  /* 0x0000004006097810 */ /* 0x00cfe20007f3e0ff */
        /* <DEDUP_REMOVED lines=18> */
.L_x_1612:
[----:B------:R-:W-:Y:S05]  /*1fa80*/  BSYNC B1 ;  /* 0x0000000000017941 */ /* 0x000fea0003800000 */
.L_x_1611:
[----:B------:R-:W-:Y:S05]  /*1fa90*/  @P0 BRA `(.L_x_1603) ;  /* 0x00000000004c0947 */ /* 0x000fea0003800000 */
[----:B------:R-:W-:Y:S01]  /*1faa0*/  IADD3 R5, P0, R6, 0x60, RZ ;  /* 0x0000006006057810 */ /* 0x000fe20007f1e0ff */
        /* <DEDUP_REMOVED lines=18> */
.L_x_1603:
[----:B------:R-:W-:Y:S05]  /*1fbd0*/  BSYNC B0 ;  /* 0x0000000000007941 */ /* 0x000fea0003800000 */
.L_x_1594:
[----:B------:R-:W-:Y:S02]  /*1fbe0*/  ULDC UR4, c[0x0][0xc14] ;  /* 0x0003050000047ab9 */ /* 0x000fe40000000800 */
[----:B-1----:R-:W-:-:S13]  /*1fbf0*/  ISETP.GE.AND P0, PT, R171, UR4, PT ;  /* 0x00000004ab007c0c */ /* 0x002fda000bf06270 */
[----:B------:R-:W-:Y:S05]  /*1fc00*/  @!P0 BRA `(.L_x_1613) ;  /* 0xfffffe14005c8947 */ /* 0x000fea000383ffff */
[----:B------:R-:W-:Y:S05]  /*1fc10*/  BRA `(.L_x_1315) ;  /* 0x0000006800507947 */ /* 0x000fea0003800000 */
.L_x_1313:
[----:B------:R-:W-:-:S08]  /*1fc20*/  NOP ;  /* 0x0000000000007918 */ /* 0x000fd00000000000 */
[----:B------:R-:W0:-:S00]  /*1fc30*/  USETMAXREG.DEALLOC.CTAPOOL 0x18 ;  /* 0x00000018000079c8 */ /* 0x000e0000080e0500 */
[----:B0-----:R-:W-:-:S06]  /*1fc40*/  LOP3.LUT R0, R0, 0x3, RZ, 0xc0, !PT ;  /* 0x0000000300007812 */ /* 0x001fcc00078ec0ff */
[----:B------:R-:W0:Y:S02]  /*1fc50*/  SHFL.IDX PT, R0, R0, RZ, 0x1f ;  /* 0x00001fff00007589 */ /* 0x000e2400000e0000 */
[----:B0-----:R-:W-:-:S13]  /*1fc60*/  ISETP.NE.AND P0, PT, R0, RZ, PT ;  /* 0x000000ff0000720c */ /* 0x001fda0003f05270 */
[----:B------:R-:W-:Y:S05]  /*1fc70*/  @P0 BRA `(.L_x_1315) ;  /* 0x0000006800380947 */ /* 0x000fea0003800000 */
[----:B------:R-:W2:Y:S01]  /*1fc80*/  LDL.LU R6, [R1+0x8] ;  /* 0x0000080001067983 */ /* 0x000ea20000300800 */
[----:B------:R-:W-:Y:S01]  /*1fc90*/  LOP3.LUT R7, R4, 0x1f, RZ, 0xc0, !PT ;  /* 0x0000001f04077812 */ /* 0x000fe200078ec0ff */
[----:B------:R-:W-:Y:S01]  /*1fca0*/  ULDC UR5, c[0x0][0xc14] ;  /* 0x0003050000057ab9 */ /* 0x000fe20000000800 */
[----:B------:R-:W-:Y:S01]  /*1fcb0*/  CS2R R16, SRZ ;  /* 0x0000000000107805 */ /* 0x000fe2000001ff00 */
[----:B------:R-:W-:Y:S01]  /*1fcc0*/  ULDC.64 UR6, c[0x0][0x208] ;  /* 0x0000820000067ab9 */ /* 0x000fe20000000a00 */
[----:B------:R-:W-:Y:S01]  /*1fcd0*/  ISETP.NE.AND P0, PT, R7, 0x1f, PT ;  /* 0x0000001f0700780c */ /* 0x000fe20003f05270 */
[----:B------:R-:W-:Y:S01]  /*1fce0*/  ULDC UR4, c[0x0][0xc10] ;  /* 0x0003040000047ab9 */ /* 0x000fe20000000800 */
[----:B--2---:R-:W-:-:S11]  /*1fcf0*/  LOP3.LUT R6, R6, 0xffffff7f, RZ, 0xc0, !PT ;  /* 0xffffff7f06067812 */ /* 0x004fd600078ec0ff */
        /* <DEDUP_REMOVED lines=9> */
[----:B------:R-:W-:-:S09]  /*1fd90*/  LOP3.LUT R6, R6, 0xfffffffe, RZ, 0xc0, !PT ;  /* 0xfffffffe06067812 */ /* 0x000fd200078ec0ff */
        /* <DEDUP_REMOVED lines=24> */
[----:B------:R-:W-:-:S05]  /*1ff20*/  @P0 LOP3.LUT R6, R6, 0x4, RZ, 0xfc, !PT ;  /* 0x0000000406060812 */ /* 0x000fca00078efcff */
[----:B------:R-:W-:Y:S01]  /*1ff30*/  STL [R1+0x8], R6 ;  /* 0x0000080601007387 */ /* 0x000fe20000100800 */
        /* <DEDUP_REMOVED lines=12> */
.L_x_1618:
        /* <DEDUP_REMOVED lines=17> */
.L_x_1617:
[----:B------:R-:W-:Y:S05]  /*20110*/  BSYNC B0 ;  /* 0x0000000000007941 */ /* 0x000fea0003800000 */
.L_x_1616:
        /* <DEDUP_REMOVED lines=25> */
.L_x_1614:
[----:B------:R-:W-:Y:S01]  /*202b0*/  IMAD.IADD R5, R4, 0x1, -R5 ;  /* 0x0000000104057824 */ /* 0x000fe200078e0a05 */
[----:B------:R-:W-:-:S03]  /*202c0*/  ULDC.64 UR8, c[0x0][0x208] ;  /* 0x0000820000087ab9 */ /* 0x000fc60000000a00 */
        /* <DEDUP_REMOVED lines=14> */
[----:B0-----:R-:W-:-:S06]  /*203b0*/  IADD3 R11, R10, 0xffffffe, RZ ;  /* 0x0ffffffe0a0b7810 */ /* 0x001fcc0007ffe0ff */
[----:B------:R0:W1:Y:S01]  /*203c0*/  F2I.FTZ.U32.TRUNC.NTZ R3, R11 ;  /* 0x0000000b00037305 */ /* 0x000062000021f000 */
[----:B------:R-:W-:Y:S05]  /*203d0*/  @!P0 BRA `(.L_x_1619) ;  /* 0x0000000000088947 */ /* 0x000fea0003800000 */
[----:B------:R-:W-:-:S05]  /*203e0*/  VIADD R7, R4, 0xffffffff ;  /* 0xffffffff04077836 */ /* 0x000fca0000000000 */
[----:B------:R2:W3:Y:S02]  /*203f0*/  SHFL.IDX PT, R16, R0, R7, 0x1f ;  /* 0x00001f0700107589 */ /* 0x0004e400000e0000 */
.L_x_1619:
[----:B-12---:R-:W-:Y:S02]  /*20400*/  IMAD.MOV R0, RZ, RZ, -R3 ;  /* 0x000000ffff007224 */ /* 0x006fe400078e0a03 */
[----:B---3--:R-:W-:Y:S02]  /*20410*/  IMAD R16, R16, UR4, R5 ;  /* 0x0000000410107c24 */ /* 0x008fe4000f8e0205 */
[----:B------:R-:W-:Y:S01]  /*20420*/  IMAD R5, R0, R9, RZ ;  /* 0x0000000900057224 */ /* 0x000fe200078e02ff */
[----:B------:R-:W-:Y:S01]  /*20430*/  IABS R0, R6 ;  /* 0x0000000600007213 */ /* 0x000fe20000000000 */
[----:B------:R-:W-:-:S04]  /*20440*/  IMAD.MOV.U32 R2, RZ, RZ, RZ ;  /* 0x000000ffff027224 */ /* 0x000fc800078e00ff */
[----:B------:R-:W-:Y:S01]  /*20450*/  IMAD.HI.U32 R2, R3, R5, R2 ;  /* 0x0000000503027227 */ /* 0x000fe200078e0002 */
[----:B------:R-:W-:-:S03]  /*20460*/  IADD3 R5, -R16, UR6, RZ ;  /* 0x0000000610057c10 */ /* 0x000fc6000fffe1ff */
[----:B------:R-:W-:Y:S01]  /*20470*/  IMAD.MOV R0, RZ, RZ, -R0 ;  /* 0x000000ffff007224 */ /* 0x000fe200078e0a00 */
[----:B------:R-:W-:-:S05]  /*20480*/  IABS R3, R5 ;  /* 0x0000000500037213 */ /* 0x000fca0000000000 */
[----:B------:R-:W-:-:S04]  /*20490*/  IMAD.HI.U32 R2, R2, R3, RZ ;  /* 0x0000000302027227 */ /* 0x000fc800078e00ff */
[----:B------:R-:W-:-:S05]  /*204a0*/  IMAD R0, R2, R0, R3 ;  /* 0x0000000002007224 */ /* 0x000fca00078e0203 */
[----:B------:R-:W-:-:S13]  /*204b0*/  ISETP.GT.U32.AND P0, PT, R9, R0, PT ;  /* 0x000000000900720c */ /* 0x000fda0003f04070 */
[----:B------:R-:W-:Y:S01]  /*204c0*/  @!P0 IADD3 R0, R0, -R9, RZ ;  /* 0x8000000900008210 */ /* 0x000fe20007ffe0ff */
        /* <DEDUP_REMOVED lines=11> */
[----:B------:R-:W-:Y:S02]  /*20580*/  IMAD R5, R6, R2, R5 ;  /* 0x0000000206057224 */ /* 0x000fe400078e0205 */
[----:B------:R-:W-:Y:S01]  /*20590*/  IMAD.MOV.U32 R2, RZ, RZ, RZ ;  /* 0x000000ffff027224 */ /* 0x000fe200078e00ff */
[----:B------:R-:W-:-:S04]  /*205a0*/  VIADDMNMX R8, R3, UR4, R8, PT ;  /* 0x0000000403087c46 */ /* 0x000fc8000b800108 */
[-C--:B------:R-:W-:Y:S02]  /*205b0*/  IABS R4, R8.reuse ;  /* 0x0000000800047213 */ /* 0x080fe40000000000 */
[----:B------:R-:W-:Y:S02]  /*205c0*/  IABS R6, R8 ;  /* 0x0000000800067213 */ /* 0x000fe40000000000 */
[----:B------:R-:W1:Y:S08]  /*205d0*/  I2F.RP R7, R4 ;  /* 0x0000000400077306 */ /* 0x000e700000209400 */
[----:B-1----:R-:W1:Y:S02]  /*205e0*/  MUFU.RCP R7, R7 ;  /* 0x0000000700077308 */ /* 0x002e640000001000 */
[----:B-1----:R-:W-:Y:S01]  /*205f0*/  VIADD R3, R7, 0xffffffe ;  /* 0x0ffffffe07037836 */ /* 0x002fe20000000000 */
[----:B------:R-:W-:-:S05]  /*20600*/  IABS R7, R5 ;  /* 0x0000000500077213 */ /* 0x000fca0000000000 */
[----:B------:R-:W1:Y:S02]  /*20610*/  F2I.FTZ.U32.TRUNC.NTZ R3, R3 ;  /* 0x0000000300037305 */ /* 0x000e64000021f000 */
[----:B-1----:R-:W-:-:S05]  /*20620*/  IADD3 R9, RZ, -R3, RZ ;  /* 0x80000003ff097210 */ /* 0x002fca0007ffe0ff */
[----:B------:R-:W-:-:S04]  /*20630*/  IMAD R9, R9, R4, RZ ;  /* 0x0000000409097224 */ /* 0x000fc800078e02ff */
[----:B------:R-:W-:-:S04]  /*20640*/  IMAD.HI.U32 R2, R3, R9, R2 ;  /* 0x0000000903027227 */ /* 0x000fc800078e0002 */
[----:B------:R-:W-:Y:S02]  /*20650*/  IMAD.MOV R3, RZ, RZ, -R6 ;  /* 0x000000ffff037224 */ /* 0x000fe400078e0a06 */
[----:B------:R-:W-:-:S04]  /*20660*/  IMAD.HI.U32 R2, R2, R7, RZ ;  /* 0x0000000702027227 */ /* 0x000fc800078e00ff */
[----:B------:R-:W-:-:S05]  /*20670*/  IMAD R3, R2, R3, R7 ;  /* 0x0000000302037224 */ /* 0x000fca00078e0207 */
[----:B------:R-:W-:-:S13]  /*20680*/  ISETP.GT.U32.AND P0, PT, R4, R3, PT ;  /* 0x000000030400720c */ /* 0x000fda0003f04070 */
[----:B------:R-:W-:Y:S02]  /*20690*/  @!P0 IMAD.IADD R3, R3, 0x1, -R4 ;  /* 0x0000000103038824 */ /* 0x000fe400078e0a04 */
[----:B------:R-:W-:-:S03]  /*206a0*/  @!P0 VIADD R2, R2, 0x1 ;  /* 0x0000000102028836 */ /* 0x000fc60000000000 */
[----:B------:R-:W-:Y:S02]  /*206b0*/  ISETP.GE.U32.AND P0, PT, R3, R4, PT ;  /* 0x000000040300720c */ /* 0x000fe40003f06070 */
[C---:B------:R-:W-:Y:S01]  /*206c0*/  LOP3.LUT R3, R5.reuse, R8, RZ, 0x3c, !PT ;  /* 0x0000000805037212 */ /* 0x040fe200078e3cff */
[----:B------:R-:W-:-:S10]  /*206d0*/  IMAD.IADD R5, R5, 0x1, R0 ;  /* 0x0000000105057824 */ /* 0x000fd400078e0200 */
[----:B------:R-:W-:Y:S01]  /*206e0*/  @P0 VIADD R2, R2, 0x1 ;  /* 0x0000000102020836 */ /* 0x000fe20000000000 */
[----:B------:R-:W-:-:S13]  /*206f0*/  ISETP.GE.AND P0, PT, R3, RZ, PT ;  /* 0x000000ff0300720c */ /* 0x000fda0003f06270 */
[----:B------:R-:W-:Y:S02]  /*20700*/  @!P0 IADD3 R2, -R2, RZ, RZ ;  /* 0x000000ff02028210 */ /* 0x000fe40007ffe1ff */
[----:B------:R-:W-:-:S13]  /*20710*/  ISETP.NE.AND P0, PT, R8, RZ, PT ;  /* 0x000000ff0800720c */ /* 0x000fda0003f05270 */
[----:B------:R-:W-:Y:S01]  /*20720*/  @!P0 LOP3.LUT R2, RZ, R8, RZ, 0x33, !PT ;  /* 0x00000008ff028212 */ /* 0x000fe200078e33ff */
[----:B------:R-:W-:-:S04]  /*20730*/  IMAD.MOV R8, RZ, RZ, -R8 ;  /* 0x000000ffff087224 */ /* 0x000fc800078e0a08 */
[----:B------:R-:W-:Y:S01]  /*20740*/  IMAD R18, R2, R8, R5 ;  /* 0x0000000802127224 */ /* 0x000fe200078e0205 */
[----:B------:R-:W-:-:S05]  /*20750*/  LOP3.LUT R2, RZ, R2, RZ, 0x33, !PT ;  /* 0x00000002ff027212 */ /* 0x000fca00078e33ff */
[----:B------:R-:W-:Y:S01]  /*20760*/  IMAD.IADD R17, R17, 0x1, R2 ;  /* 0x0000000111117824 */ /* 0x000fe200078e0202 */
[----:B------:R-:W-:Y:S06]  /*20770*/  BRA `(.L_x_1620) ;  /* 0x00000000000c7947 */ /* 0x000fec0003800000 */
.L_x_1615:
[----:B------:R-:W-:Y:S01]  /*20780*/  IMAD.MOV.U32 R17, RZ, RZ, RZ ;  /* 0x000000ffff117224 */ /* 0x000fe200078e00ff */
[----:B------:R-:W-:Y:S01]  /*20790*/  MOV R18, RZ ;  /* 0x000000ff00127202 */ /* 0x000fe20000000f00 */
[----:B------:R-:W-:-:S07]  /*207a0*/  IMAD.U32 R16, RZ, RZ, UR6 ;  /* 0x00000006ff107e24 */ /* 0x000fce000f8e00ff */
.L_x_1620:
[----:B------:R-:W2:Y:S01]  /*207b0*/  LDL.LU R2, [R1+0x8] ;  /* 0x0000080001027983 */ /* 0x000ea20000300800 */
[----:B------:R-:W1:Y:S02]  /*207c0*/  S2R R5, SR_TID.X ;  /* 0x0000000000057919 */ /* 0x000e640000002100 */
[----:B-1----:R-:W-:-:S04]  /*207d0*/  LOP3.LUT R5, R5, 0x1f, RZ, 0xc0, !PT ;  /* 0x0000001f05057812 */ /* 0x002fc800078ec0ff */
[----:B------:R-:W-:-:S13]  /*207e0*/  ISETP.NE.AND P0, PT, R5, RZ, PT ;  /* 0x000000ff0500720c */ /* 0x000fda0003f05270 */
[----:B------:R-:W1:Y:S01]  /*207f0*/  @!P0 S2R R3, SR_CgaCtaId ;  /* 0x0000000000038919 */ /* 0x000e620000008800 */
[----:B------:R-:W-:-:S04]  /*20800*/  @!P0 MOV R0, 0x400 ;  /* 0x0000040000008802 */ /* 0x000fc80000000f00 */
[----:B-1----:R-:W-:-:S05]  /*20810*/  @!P0 LEA R0, R3, R0, 0x18 ;  /* 0x0000000003008211 */ /* 0x002fca00078ec0ff */
[----:B------:R1:W-:Y:S02]  /*20820*/  @!P0 STS.128 [R0+0x2a8d0], R16 ;  /* 0x02a8d01000008388 */ /* 0x0003e40000000c00 */
[----:B-1----:R-:W-:Y:S01]  /*20830*/  IMAD.MOV.U32 R0, RZ, RZ, 0x1 ;  /* 0x00000001ff007424 */ /* 0x002fe200078e00ff */
        /* <DEDUP_REMOVED lines=9> */
[----:B------:R-:W2:Y:S01]  /*208d0*/  S2R R4, SR_TID.X ;  /* 0x0000000000047919 */ /* 0x000ea20000002100 */
[----:B------:R-:W-:Y:S01]  /*208e0*/  ISETP.NE.AND P1, PT, R5, RZ, PT ;  /* 0x000000ff0500720c */ /* 0x000fe20003f25270 */
[----:B-1----:R-:W-:Y:S01]  /*208f0*/  IMAD.MOV.U32 R0, RZ, RZ, 0x1 ;  /* 0x00000001ff007424 */ /* 0x002fe200078e00ff */
[----:B------:R-:W-:Y:S01]  /*20900*/  LOP3.LUT R2, R2, 0xffffffbf, RZ, 0xc0, !PT ;  /* 0xffffffbf02027812 */ /* 0x000fe200078ec0ff */
[----:B------:R1:W-:Y:S01]  /*20910*/  STL [R1+0x28], RZ ;  /* 0x000028ff01007387 */ /* 0x0003e20000100800 */
[----:B------:R-:W-:Y:S01]  /*20920*/  ULDC.64 UR38, c[0x0][0x198] ;  /* 0x0000660000267ab9 */ /* 0x000fe20000000a00 */
[----:B------:R-:W-:Y:S01]  /*20930*/  ULDC UR36, c[0x0][0xc] ;  /* 0x0000030000247ab9 */ /* 0x000fe20000000800 */
[----:B------:R-:W-:Y:S01]  /*20940*/  LOP3.LUT R2, R2, 0xfffffffd, RZ, 0xc0, !PT ;  /* 0xfffffffd02027812 */ /* 0x000fe200078ec0ff */
[----:B------:R1:W-:Y:S01]  /*20950*/  STL [R1+0x14], R0 ;  /* 0x0000140001007387 */ /* 0x0003e20000100800 */
[----:B------:R-:W-:-:S03]  /*20960*/  ULOP3.LUT UR37, UR60, 0x2, URZ, 0xfc, !UPT ;  /* 0x000000023c257892 */ /* 0x000fc6000f8efc3f */
[----:B------:R1:W-:Y:S04]  /*20970*/  STL [R1+0x4], RZ ;  /* 0x000004ff01007387 */ /* 0x0003e80000100800 */
[----:B------:R1:W-:Y:S04]  /*20980*/  STL [R1], RZ ;  /* 0x000000ff01007387 */ /* 0x0003e80000100800 */
[----:B------:R1:W-:Y:S01]  /*20990*/  STL [R1+0x10], R0 ;  /* 0x0000100001007387 */ /* 0x0003e20000100800 */
[----:B--2---:R-:W-:-:S04]  /*209a0*/  LOP3.LUT R4, R4, 0x7f, RZ, 0xc0, !PT ;  /* 0x0000007f04047812 */ /* 0x004fc800078ec0ff */
[C---:B------:R-:W-:Y:S02]  /*209b0*/  ISETP.NE.AND P2, PT, R4.reuse, RZ, PT ;  /* 0x000000ff0400720c */ /* 0x040fe40003f45270 */
[----:B------:R-:W-:-:S11]  /*209c0*/  ISETP.NE.OR P0, PT, R4, RZ, !P1 ;  /* 0x000000ff0400720c */ /* 0x000fd60004f05670 */
[----:B------:R-:W-:-:S04]  /*209d0*/  @P2 LOP3.LUT R2, R2, 0x2, RZ, 0xfc, !PT ;  /* 0x0000000202022812 */ /* 0x000fc800078efcff */
[----:B------:R-:W-:-:S05]  /*209e0*/  @P0 LOP3.LUT R2, R2, 0x40, RZ, 0xfc, !PT ;  /* 0x0000004002020812 */ /* 0x000fca00078efcff */
[----:B------:R1:W-:Y:S02]  /*209f0*/  STL [R1+0x8], R2 ;  /* 0x0000080201007387 */ /* 0x0003e40000100800 */
.L_x_1727:
[----:B------:R-:W-:Y:S05]  /*20a00*/  YIELD ;  /* 0x0000000000007946 */ /* 0x000fea0003800000 */
[----:B------:R-:W-:Y:S01]  /*20a10*/  ULDC.64 UR4, c[0x0][0xa28] ;  /* 0x00028a0000047ab9 */ /* 0x000fe20000000a00 */
[----:B------:R-:W-:Y:S01]  /*20a20*/  IMAD.MOV.U32 R5, RZ, RZ, RZ ;  /* 0x000000ffff057224 */ /* 0x000fe200078e00ff */
[----:B------:R-:W-:Y:S01]  /*20a30*/  ISETP.NE.U32.AND P0, PT, RZ, UR4, PT ;  /* 0x00000004ff007c0c */ /* 0x000fe2000bf05070 */
[----:B------:R-:W-:Y:S01]  /*20a40*/  ULDC.64 UR6, c[0x0][0x208] ;  /* 0x0000820000067ab9 */ /* 0x000fe20000000a00 */
[----:B-1----:R-:W-:Y:S01]  /*20a50*/  IMAD.MOV.U32 R0, RZ, RZ, RZ ;  /* 0x000000ffff007224 */ /* 0x002fe200078e00ff */
[----:B------:R-:W-:Y:S01]  /*20a60*/  ULDC.64 UR8, c[0x0][0xa08] ;  /* 0x0002820000087ab9 */ /* 0x000fe20000000a00 */
[----:B------:R-:W-:Y:S01]  /*20a70*/  ISETP.NE.AND.EX P0, PT, RZ, UR5, PT, P0 ;  /* 0x00000005ff007c0c */ /* 0x000fe2000bf05300 */
[----:B------:R-:W-:Y:S01]  /*20a80*/  ULDC.64 UR4, c[0x0][0xa00] ;  /* 0x0002800000047ab9 */ /* 0x000fe20000000a00 */
[----:B------:R-:W-:-:S11]  /*20a90*/  ULDC.64 UR10, c[0x0][0xa10] ;  /* 0x00028400000a7ab9 */ /* 0x000fd60000000a00 */
        /* <DEDUP_REMOVED lines=12> */
[----:B------:R-:W1:Y:S01]  /*20b60*/  @P0 LDC.64 R6, c[0x0][0xa18] ;  /* 0x00028600ff060b82 */ /* 0x000e620000000a00 */
[----:B------:R-:W-:-:S04]  /*20b70*/  ISETP.NE.U32.AND P1, PT, RZ, UR8, PT ;  /* 0x00000008ff007c0c */ /* 0x000fc8000bf25070 */
[----:B------:R-:W-:Y:S02]  /*20b80*/  ISETP.NE.AND.EX P3, PT, RZ, UR9, PT, P1 ;  /* 0x00000009ff007c0c */ /* 0x000fe4000bf65310 */
[----:B------:R-:W-:-:S04]  /*20b90*/  ISETP.NE.U32.AND P1, PT, RZ, UR10, PT ;  /* 0x0000000aff007c0c */ /* 0x000fc8000bf25070 */
[----:B------:R-:W-:Y:S01]  /*20ba0*/  ISETP.NE.AND.EX P1, PT, RZ, UR11, PT, P1 ;  /* 0x0000000bff007c0c */ /* 0x000fe2000bf25310 */
[----:B-1----:R-:W-:Y:S01]  /*20bb0*/  @P0 IMAD.WIDE R6, R19, 0x4, R6 ;  /* 0x0000000413060825 */ /* 0x002fe200078e0206 */
[----:B--2---:R1:W-:Y:S03]  /*20bc0*/  STL [R1+0x2c], R0 ;  /* 0x00002c0001007387 */ /* 0x0043e60000100800 */
[----:B-1----:R-:W-:Y:S01]  /*20bd0*/  IMAD.U32 R0, RZ, RZ, UR4 ;  /* 0x00000004ff007e24 */ /* 0x002fe2000f8e00ff */
[----:B------:R-:W-:Y:S02]  /*20be0*/  ULDC.64 UR4, c[0x0][0x3f8] ;  /* 0x0000fe0000047ab9 */ /* 0x000fe40000000a00 */
[----:B------:R-:W-:-:S03]  /*20bf0*/  UISETP.NE.U32.AND UP0, UPT, UR4, URZ, UPT ;  /* 0x0000003f0400728c */ /* 0x000fc6000bf05070 */
[----:B------:R-:W-:Y:S01]  /*20c00*/  ULDC UR4, c[0x0][0x404] ;  /* 0x0001010000047ab9 */ /* 0x000fe20000000800 */
[----:B------:R-:W-:Y:S01]  /*20c10*/  UISETP.NE.AND.EX UP0, UPT, UR5, URZ, UPT, UP0 ;  /* 0x0000003f0500728c */ /* 0x000fe2000bf05300 */
[----:B------:R1:W5:Y:S01]  /*20c20*/  @P0 LDG.E R0, desc[UR6][R6.64] ;  /* 0x0000000606000981 */ /* 0x000362000c1e1900 */
[----:B------:R-:W-:Y:S01]  /*20c30*/  ULDC UR6, c[0x0][0x338] ;  /* 0x0000ce0000067ab9 */ /* 0x000fe20000000800 */
[----:B------:R-:W-:Y:S01]  /*20c40*/  ULDC UR5, c[0x0][0x2e0] ;  /* 0x0000b80000057ab9 */ /* 0x000fe20000000800 */
[----:B------:R-:W-:Y:S01]  /*20c50*/  USEL UR4, UR4, 0x1, UP0 ;  /* 0x0000000104047887 */ /* 0x000fe20008000000 */
[----:B0-----:R-:W-:-:S03]  /*20c60*/  MOV R11, UR6 ;  /* 0x00000006000b7c02 */ /* 0x001fc60008000f00 */
[----:B------:R-:W-:-:S06]  /*20c70*/  UIMAD UR4, UR4, UR5, URZ ;  /* 0x00000005040472a4 */ /* 0x000fcc000f8e023f */
[----:B------:R-:W-:Y:S01]  /*20c80*/  IMAD.U32 R8, RZ, RZ, UR4 ;  /* 0x00000004ff087e24 */ /* 0x000fe2000f8e00ff */
[----:B-1----:R-:W-:Y:S06]  /*20c90*/  @P0 BRA `(.L_x_1622) ;  /* 0x0000000000140947 */ /* 0x002fec0003800000 */
[----:B------:R-:W-:Y:S05]  /*20ca0*/  @!P2 BRA `(.L_x_1622) ;  /* 0x000000000010a947 */ /* 0x000fea0003800000 */
[----:B------:R-:W-:Y:S02]  /*20cb0*/  ULDC.64 UR4, c[0x0][0x208] ;  /* 0x0000820000047ab9 */ /* 0x000fe40000000a00 */
[----:B------:R-:W2:Y:S04]  /*20cc0*/  LDG.E R7, desc[UR4][R2.64] ;  /* 0x0000000402077981 */ /* 0x000ea8000c1e1900 */
[----:B-----5:R-:W2:Y:S02]  /*20cd0*/  LDG.E R0, desc[UR4][R2.64+0x4] ;  /* 0x0000040402007981 */ /* 0x020ea4000c1e1900 */
[----:B--2---:R-:W-:-:S07]  /*20ce0*/  IMAD.IADD R0, R0, 0x1, -R7 ;  /* 0x0000000100007824 */ /* 0x004fce00078e0a07 */
.L_x_1622:
[----:B------:R-:W0:Y:S01]  /*20cf0*/  LDC.64 R6, c[0x0][0xa08] ;  /* 0x00028200ff067b82 */ /* 0x000e220000000a00 */
[----:B------:R-:W-:Y:S01]  /*20d00*/  IMAD.MOV.U32 R9, RZ, RZ, RZ ;  /* 0x000000ffff097224 */ /* 0x000fe200078e00ff */
[----:B------:R-:W-:-:S06]  /*20d10*/  ULDC.64 UR4, c[0x0][0x208] ;  /* 0x0000820000047ab9 */ /* 0x000fcc0000000a00 */
[----:B------:R-:W1:Y:S01]  /*20d20*/  LDC.64 R2, c[0x0][0xa10] ;  /* 0x00028400ff027b82 */ /* 0x000e620000000a00 */
[----:B0-----:R-:W-:-:S05]  /*20d30*/  IMAD.WIDE R6, R19, 0x4, R6 ;  /* 0x0000000413067825 */ /* 0x001fca00078e0206 */
[----:B------:R-:W2:Y:S01]  /*20d40*/  @P3 LDG.E R9, desc[UR4][R6.64] ;  /* 0x0000000406093981 */ /* 0x000ea2000c1e1900 */
[----:B------:R-:W-:Y:S02]  /*20d50*/  IMAD.MOV.U32 R4, RZ, RZ, RZ ;  /* 0x000000ffff047224 */ /* 0x000fe400078e00ff */
[----:B-1----:R-:W-:-:S05]  /*20d60*/  IMAD.WIDE R2, R19, 0x4, R2 ;  /* 0x0000000413027825 */ /* 0x002fca00078e0202 */
[----:B------:R0:W5:Y:S01]  /*20d70*/  @P1 LDG.E R4, desc[UR4][R2.64] ;  /* 0x0000000402041981 */ /* 0x000162000c1e1900 */
[----:B------:R-:W-:Y:S02]  /*20d80*/  ULDC.64 UR4, c[0x0][0xa20] ;  /* 0x0002880000047ab9 */ /* 0x000fe40000000a00 */
[----:B------:R-:W-:-:S04]  /*20d90*/  ISETP.NE.U32.AND P0, PT, RZ, UR4, PT ;  /* 0x00000004ff007c0c */ /* 0x000fc8000bf05070 */
[----:B------:R-:W-:Y:S01]  /*20da0*/  ISETP.NE.AND.EX P0, PT, RZ, UR5, PT, P0 ;  /* 0x00000005ff007c0c */ /* 0x000fe2000bf05300 */
[----:B--2--5:R-:W-:-:S05]  /*20db0*/  IMAD.IADD R9, R9, 0x1, R5 ;  /* 0x0000000109097824 */ /* 0x024fca00078e0205 */
[----:B------:R0:W-:Y:S07]  /*20dc0*/  STL [R1+0xc], R9 ;  /* 0x00000c0901007387 */ /* 0x0001ee0000100800 */
[----:B------:R-:W-:Y:S05]  /*20dd0*/  @!P0 BRA `(.L_x_1623) ;  /* 0x0000000000148947 */ /* 0x000fea0003800000 */
[----:B0-----:R-:W0:Y:S01]  /*20de0*/  LDC.64 R8, c[0x0][0xa20] ;  /* 0x00028800ff087b82 */ /* 0x001e220000000a00 */
[----:B------:R-:W-:Y:S01]  /*20df0*/  ULDC.64 UR4, c[0x0][0x208] ;  /* 0x0000820000047ab9 */ /* 0x000fe20000000a00 */
[----:B0-----:R-:W-:-:S06]  /*20e00*/  IMAD.WIDE R8, R19, 0x4, R8 ;  /* 0x0000000413087825 */ /* 0x001fcc00078e0208 */
[----:B------:R1:W5:Y:S01]  /*20e10*/  LDG.E R8, desc[UR4][R8.64] ;  /* 0x0000000408087981 */ /* 0x000362000c1e1900 */
[----:B------:R-:W-:Y:S05]  /*20e20*/  BRA `(.L_x_1624) ;  /* 0x0000000000147947 */ /* 0x000fea0003800000 */
.L_x_1623:
[----:B------:R-:W-:Y:S05]  /*20e30*/  @!P3 BRA `(.L_x_1624) ;  /* 0x000000000010b947 */ /* 0x000fea0003800000 */
[----:B------:R-:W-:Y:S02]  /*20e40*/  ULDC.64 UR4, c[0x0][0x208] ;  /* 0x0000820000047ab9 */ /* 0x000fe40000000a00 */
[----:B------:R-:W2:Y:S04]  /*20e50*/  LDG.E R8, desc[UR4][R6.64] ;  /* 0x0000000406087981 */ /* 0x000ea8000c1e1900 */
[----:B------:R-:W2:Y:S02]  /*20e60*/  LDG.E R6, desc[UR4][R6.64+0x4] ;  /* 0x0000040406067981 */ /* 0x000ea4000c1e1900 */
[----:B--2---:R-:W-:-:S07]  /*20e70*/  IADD3 R8, -R8, R6, RZ ;  /* 0x0000000608087210 */ /* 0x004fce0007ffe1ff */
.L_x_1624:
[----:B------:R-:W-:Y:S02]  /*20e80*/  ULDC.64 UR4, c[0x0][0x208] ;  /* 0x0000820000047ab9 */ /* 0x000fe40000000a00 */
[----:B------:R-:W2:Y:S04]  /*20e90*/  @P1 LDG.E R6, desc[UR4][R2.64] ;  /* 0x0000000402061981 */ /* 0x000ea8000c1e1900 */
[----:B0-----:R-:W2:Y:S01]  /*20ea0*/  @P1 LDG.E R2, desc[UR4][R2.64+0x4] ;  /* 0x0000040402021981 */ /* 0x001ea2000c1e1900 */
[----:B-----5:R-:W-:Y:S02]  /*20eb0*/  IMAD.IADD R7, R8, 0x1, -R5 ;  /* 0x0000000108077824 */ /* 0x020fe400078e0a05 */
[----:B--2---:R-:W-:Y:S01]  /*20ec0*/  @P1 IMAD.IADD R11, R2, 0x1, -R6 ;  /* 0x00000001020b1824 */ /* 0x004fe200078e0a06 */
[----:B------:R-:W-:-:S03]  /*20ed0*/  LEA R6, R17, 0x80, 0x7 ;  /* 0x0000008011067811 */ /* 0x000fc600078e38ff */
[----:B------:R-:W-:-:S04]  /*20ee0*/  IMAD.IADD R5, R7, 0x1, R11 ;  /* 0x0000000107057824 */ /* 0x000fc800078e020b */
[C---:B------:R-:W-:Y:S01]  /*20ef0*/  VIADD R20, R5.reuse, 0x5f ;  /* 0x0000005f05147836 */ /* 0x040fe20000000000 */
[----:B------:R-:W-:-:S03]  /*20f00*/  IADD3 R6, R5, R6, -R0 ;  /* 0x0000000605067210 */ /* 0x000fc60007ffe800 */
[----:B------:R-:W-:-:S05]  /*20f10*/  IMAD.HI R20, R20, 0x2aaaaaab, RZ ;  /* 0x2aaaaaab14147827 */ /* 0x000fca00078e02ff */
[----:B------:R-:W-:-:S04]  /*20f20*/  SHF.R.U32.HI R2, RZ, 0x1f, R20 ;  /* 0x0000001fff027819 */ /* 0x000fc80000011614 */
[----:B------:R-:W-:Y:S02]  /*20f30*/  LEA.HI.SX32 R20, R20, R2, 0x1c ;  /* 0x0000000214147211 */ /* 0x000fe400078fe2ff */
[----:B------:R-:W0:Y:S02]  /*20f40*/  LDC.64 R2, c[0x0][0x9e0] ;  /* 0x00027800ff027b82 */ /* 0x000e240000000a00 */
[----:B0-----:R-:W-:Y:S01]  /*20f50*/  ISETP.GE.AND P2, PT, R3, 0x1, PT ;  /* 0x000000010300780c */ /* 0x001fe20003f46270 */
[----:B------:R-:W-:-:S12]  /*20f60*/  IMAD.IADD R2, R6, 0x1, R2 ;  /* 0x0000000106027824 */ /* 0x000fd800078e0202 */
[----:B------:R-:W-:Y:S05]  /*20f70*/  @!P2 BRA `(.L_x_1625) ;  /* 0x000000000048a947 */ /* 0x000fea0003800000 */
[C---:B------:R-:W-:Y:S01]  /*20f80*/  ISETP.GT.AND P0, PT, R6.reuse, RZ, PT ;  /* 0x000000ff0600720c */ /* 0x040fe20003f04270 */
[----:B------:R-:W-:Y:S01]  /*20f90*/  BSSY B0, `(.L_x_1626) ;  /* 0x000000e000007945 */ /* 0x000fe20003800000 */
[----:B------:R-:W-:-:S11]  /*20fa0*/  IADD3 R10, R6, -0x1, RZ ;  /* 0xffffffff060a7810 */ /* 0x000fd60007ffe0ff */
[----:B------:R-:W-:Y:S05]  /*20fb0*/  @P0 BRA `(.L_x_1627) ;  /* 0x00000000001c0947 */ /* 0x000fea0003800000 */
[----:B------:R-:W-:Y:S01]  /*20fc0*/  ISETP.NE.AND P0, PT, R3, 0x1, PT ;  /* 0x000000010300780c */ /* 0x000fe20003f05270 */
[----:B------:R-:W-:-:S12]  /*20fd0*/  IMAD.MOV R10, RZ, RZ, -R6 ;  /* 0x000000ffff0a7224 */ /* 0x000fd800078e0a06 */
[----:B-1----:R-:W0:Y:S02]  /*20fe0*/  @P0 LDC.64 R8, c[0x0][0x9e8] ;  /* 0x00027a00ff080b82 */ /* 0x002e240000000a00 */
[----:B0-----:R-:W-:-:S05]  /*20ff0*/  @P0 IMAD.HI.U32 R8, R10, R8, RZ ;  /* 0x000000080a080227 */ /* 0x001fca00078e00ff */
[----:B------:R-:W-:-:S04]  /*21000*/  @P0 SHF.R.U32.HI R10, RZ, R9, R8 ;  /* 0x00000009ff0a0219 */ /* 0x000fc80000011608 */
[----:B------:R-:W-:Y:S01]  /*21010*/  LOP3.LUT R10, RZ, R10, RZ, 0x33, !PT ;  /* 0x0000000aff0a7212 */ /* 0x000fe200078e33ff */
[----:B------:R-:W-:Y:S06]  /*21020*/  BRA `(.L_x_1628) ;  /* 0x0000000000107947 */ /* 0x000fec0003800000 */
.L_x_1627:
[----:B------:R-:W-:-:S13]  /*21030*/  ISETP.NE.AND P0, PT, R3, 0x1, PT ;  /* 0x000000010300780c */ /* 0x000fda0003f05270 */
[----:B-1----:R-:W0:Y:S02]  /*21040*/  @P0 LDC.64 R8, c[0x0][0x9e8] ;  /* 0x00027a00ff080b82 */ /* 0x002e240000000a00 */
[----:B0-----:R-:W-:-:S05]  /*21050*/  @P0 IMAD.HI.U32 R8, R10, R8, RZ ;  /* 0x000000080a080227 */ /* 0x001fca00078e00ff */
[----:B------:R-:W-:-:S07]  /*21060*/  @P0 SHF.R.U32.HI R10, RZ, R9, R8 ;  /* 0x00000009ff0a0219 */ /* 0x000fce0000011608 */
.L_x_1628:
[----:B------:R-:W-:Y:S05]  /*21070*/  BSYNC B0 ;  /* 0x0000000000007941 */ /* 0x000fea0003800000 */
.L_x_1626:
[----:B------:R-:W-:-:S05]  /*21080*/  IMAD R10, R10, R3, R3 ;  /* 0x000000030a0a7224 */ /* 0x000fca00078e0203 */
[----:B------:R-:W-:-:S07]  /*21090*/  VIMNMX R2, R2, R10, PT ;  /* 0x0000000a02027248 */ /* 0x000fce0003fe0100 */
.L_x_1625:
[----:B------:R-:W-:Y:S01]  /*210a0*/  IMAD R0, R17, 0x80, -R0 ;  /* 0x0000008011007824 */ /* 0x000fe200078e0a00 */
[----:B------:R-:W-:-:S03]  /*210b0*/  ULDC UR4, c[0x0][0x9dc] ;  /* 0x0002770000047ab9 */ /* 0x000fc60000000800 */
[----:B------:R-:W-:-:S04]  /*210c0*/  IMAD.IADD R0, R5, 0x1, R0 ;  /* 0x0000000105007824 */ /* 0x000fc800078e0200 */
[----:B------:R-:W-:Y:S01]  /*210d0*/  VIADD R5, R0, -UR4 ;  /* 0x8000000400057c36 */ /* 0x000fe20008000000 */
[----:B------:R-:W-:Y:S06]  /*210e0*/  @!P2 BRA `(.L_x_1629) ;  /* 0x000000000048a947 */ /* 0x000fec0003800000 */
[----:B------:R-:W-:Y:S01]  /*210f0*/  ISETP.GT.AND P0, PT, R0, -0x1, PT ;  /* 0xffffffff0000780c */ /* 0x000fe20003f04270 */
[----:B------:R-:W-:-:S12]  /*21100*/  BSSY B0, `(.L_x_1630) ;  /* 0x000000e000007945 */ /* 0x000fd80003800000 */
[----:B------:R-:W-:Y:S05]  /*21110*/  @P0 BRA `(.L_x_1631) ;  /* 0x00000000001c0947 */ /* 0x000fea0003800000 */
[----:B------:R-:W-:Y:S02]  /*21120*/  ISETP.NE.AND P0, PT, R3, 0x1, PT ;  /* 0x000000010300780c */ /* 0x000fe40003f05270 */
[----:B------:R-:W-:-:S11]  /*21130*/  LOP3.LUT R10, RZ, R0, RZ, 0x33, !PT ;  /* 0x00000000ff0a7212 */ /* 0x000fd600078e33ff */
[----:B-1----:R-:W0:Y:S02]  /*21140*/  @P0 LDC.64 R8, c[0x0][0x9e8] ;  /* 0x00027a00ff080b82 */ /* 0x002e240000000a00 */
[----:B0-----:R-:W-:-:S05]  /*21150*/  @P0 IMAD.HI.U32 R8, R10, R8, RZ ;  /* 0x000000080a080227 */ /* 0x001fca00078e00ff */
[----:B------:R-:W-:-:S04]  /*21160*/  @P0 SHF.R.U32.HI R10, RZ, R9, R8 ;  /* 0x00000009ff0a0219 */ /* 0x000fc80000011608 */
[----:B------:R-:W-:Y:S01]  /*21170*/  LOP3.LUT R10, RZ, R10, RZ, 0x33, !PT ;  /* 0x0000000aff0a7212 */ /* 0x000fe200078e33ff */
[----:B------:R-:W-:Y:S06]  /*21180*/  BRA `(.L_x_1632) ;  /* 0x0000000000147947 */ /* 0x000fec0003800000 */
.L_x_1631:
[----:B------:R-:W-:Y:S01]  /*21190*/  ISETP.NE.AND P0, PT, R3, 0x1, PT ;  /* 0x000000010300780c */ /* 0x000fe20003f05270 */
[----:B------:R-:W-:-:S12]  /*211a0*/  IMAD.MOV.U32 R10, RZ, RZ, R0 ;  /* 0x000000ffff0a7224 */ /* 0x000fd800078e0000 */
[----:B-1----:R-:W0:Y:S02]  /*211b0*/  @P0 LDC.64 R8, c[0x0][0x9e8] ;  /* 0x00027a00ff080b82 */ /* 0x002e240000000a00 */
[----:B0-----:R-:W-:-:S05]  /*211c0*/  @P0 IMAD.HI.U32 R8, R0, R8, RZ ;  /* 0x0000000800080227 */ /* 0x001fca00078e00ff */
[----:B------:R-:W-:-:S07]  /*211d0*/  @P0 SHF.R.U32.HI R10, RZ, R9, R8 ;  /* 0x00000009ff0a0219 */ /* 0x000fce0000011608 */
.L_x_1632:
[----:B------:R-:W-:Y:S05]  /*211e0*/  BSYNC B0 ;  /* 0x0000000000007941 */ /* 0x000fea0003800000 */
.L_x_1630:
[----:B------:R-:W-:-:S05]  /*211f0*/  IMAD R3, R10, R3, RZ ;  /* 0x000000030a037224 */ /* 0x000fca00078e02ff */
[----:B------:R-:W-:-:S07]  /*21200*/  VIMNMX R5, R5, R3, !PT ;  /* 0x0000000305057248 */ /* 0x000fce0007fe0100 */
.L_x_1629:
[----:B------:R-:W-:Y:S01]  /*21210*/  IADD3 R3, R2, 0x5f, RZ ;  /* 0x0000005f02037810 */ /* 0x000fe20007ffe0ff */
[----:B------:R-:W-:Y:S01]  /*21220*/  IMAD.HI R5, R5, 0x2aaaaaab, RZ ;  /* 0x2aaaaaab05057827 */ /* 0x000fe200078e02ff */
[----:B------:R-:W-:Y:S01]  /*21230*/  BSSY B0, `(.L_x_1633) ;  /* 0x00000e8000007945 */ /* 0x000fe20003800000 */
[----:B------:R-:W-:Y:S02]  /*21240*/  PLOP3.LUT P2, PT, PT, PT, PT, 0x80, 0x0 ;  /* 0x000000000000781c */ /* 0x000fe40003f4f070 */
[----:B------:R-:W-:-:S05]  /*21250*/  IMAD.HI R3, R3, 0x2aaaaaab, RZ ;  /* 0x2aaaaaab03037827 */ /* 0x000fca00078e02ff */
[----:B------:R-:W-:-:S04]  /*21260*/  SHF.R.U32.HI R2, RZ, 0x1f, R3 ;  /* 0x0000001fff027819 */ /* 0x000fc80000011603 */
[----:B------:R-:W-:Y:S02]  /*21270*/  LEA.HI.SX32 R3, R3, R2, 0x1c ;  /* 0x0000000203037211 */ /* 0x000fe400078fe2ff */
[----:B------:R-:W-:Y:S02]  /*21280*/  SHF.R.U32.HI R2, RZ, 0x1f, R5 ;  /* 0x0000001fff027819 */ /* 0x000fe40000011605 */
[----:B------:R-:W-:Y:S02]  /*21290*/  VIMNMX R3, R20, R3, PT ;  /* 0x0000000314037248 */ /* 0x000fe40003fe0100 */
[----:B------:R-:W-:-:S04]  /*212a0*/  LEA.HI.SX32 R2, R5, R2, 0x1c ;  /* 0x0000000205027211 */ /* 0x000fc800078fe2ff */
[----:B------:R-:W-:-:S05]  /*212b0*/  VIMNMX R2, RZ, R2, !PT ;  /* 0x00000002ff027248 */ /* 0x000fca0007fe0100 */
[--C-:B------:R-:W-:Y:S02]  /*212c0*/  IMAD R2, R2, 0x60, -R7.reuse ;  /* 0x0000006002027824 */ /* 0x100fe400078e0a07 */
[----:B------:R-:W-:-:S03]  /*212d0*/  IMAD R7, R3, 0x60, -R7 ;  /* 0x0000006003077824 */ /* 0x000fc600078e0a07 */
[----:B------:R-:W-:Y:S02]  /*212e0*/  VIMNMX R3, RZ, R2, !PT ;  /* 0x00000002ff037248 */ /* 0x000fe40007fe0100 */
[----:B------:R-:W-:-:S03]  /*212f0*/  VIMNMX R11, R7, R11, PT ;  /* 0x0000000b070b7248 */ /* 0x000fc60003fe0100 */
[----:B-1----:R-:W-:Y:S01]  /*21300*/  IMAD.WIDE.U32 R8, R3, -0x55555555, RZ ;  /* 0xaaaaaaab03087825 */ /* 0x002fe200078e00ff */
[----:B------:R-:W-:-:S04]  /*21310*/  ISETP.GT.AND P0, PT, R11, R3, PT ;  /* 0x000000030b00720c */ /* 0x000fc80003f04270 */
[----:B------:R-:W-:-:S05]  /*21320*/  SHF.R.U32.HI R2, RZ, 0x6, R9 ;  /* 0x00000006ff027819 */ /* 0x000fca0000011609 */
[----:B------:R-:W-:-:S04]  /*21330*/  IMAD.MOV.U32 R7, RZ, RZ, R2 ;  /* 0x000000ffff077224 */ /* 0x000fc800078e0002 */
[----:B------:R-:W-:-:S04]  /*21340*/  @P0 VIADD R3, R11, 0x5f ;  /* 0x0000005f0b030836 */ /* 0x000fc80000000000 */
[----:B------:R-:W-:-:S05]  /*21350*/  @P0 IMAD.HI R3, R3, 0x2aaaaaab, RZ ;  /* 0x2aaaaaab03030827 */ /* 0x000fca00078e02ff */
[----:B------:R-:W-:-:S04]  /*21360*/  @P0 SHF.R.U32.HI R5, RZ, 0x1f, R3 ;  /* 0x0000001fff050819 */ /* 0x000fc80000011603 */
[----:B------:R-:W-:-:S04]  /*21370*/  @P0 LEA.HI.SX32 R7, R3, R5, 0x1c ;  /* 0x0000000503070211 */ /* 0x000fc800078fe2ff */
[----:B------:R-:W-:-:S13]  /*21380*/  ISETP.GT.AND P0, PT, R7, R2, PT ;  /* 0x000000020700720c */ /* 0x000fda0003f04270 */
[----:B------:R-:W-:Y:S05]  /*21390*/  @!P0 BRA `(.L_x_1634) ;  /* 0x0000000c00448947 */ /* 0x000fea0003800000 */
[----:B------:R-:W0:Y:S01]  /*213a0*/  LDC R3, c[0x0][0x428] ;  /* 0x00010a00ff037b82 */ /* 0x000e220000000800 */
[----:B------:R-:W-:Y:S01]  /*213b0*/  UMOV UR4, 0xffffffff ;  /* 0xffffffff00047882 */ /* 0x000fe20000000000 */
[----:B0-----:R-:W-:Y:S01]  /*213c0*/  ISETP.NE.AND P0, PT, R3, 0x1, PT ;  /* 0x000000010300780c */ /* 0x001fe20003f05270 */
[----:B------:R-:W-:-:S12]  /*213d0*/  IMAD.MOV.U32 R3, RZ, RZ, R18 ;  /* 0x000000ffff037224 */ /* 0x000fd800078e0012 */
[----:B------:R-:W0:Y:S08]  /*213e0*/  @P0 LDC R5, c[0x0][0x42c] ;  /* 0x00010b00ff050b82 */ /* 0x000e300000000800 */
[----:B------:R-:W1:Y:S01]  /*213f0*/  @P0 LDC R8, c[0x0][0x430] ;  /* 0x00010c00ff080b82 */ /* 0x000e620000000800 */
[----:B0-----:R-:W-:-:S05]  /*21400*/  @P0 IMAD.HI.U32 R5, R18, R5, RZ ;  /* 0x0000000512050227 */ /* 0x001fca00078e00ff */
[----:B-1----:R-:W-:Y:S02]  /*21410*/  @P0 SHF.R.U32.HI R3, RZ, R8, R5 ;  /* 0x00000008ff030219 */ /* 0x002fe40000011605 */
[----:B------:R-:W-:Y:S01]  /*21420*/  SEL R5, R19, RZ, !P1 ;  /* 0x000000ff13057207 */ /* 0x000fe20004800000 */
[----:B------:R-:W-:Y:S06]  /*21430*/  BRA.DIV UR4, `(.L_x_1635) ;  /* 0x0000005e04e87947 */ /* 0x000fec000b800000 */
.L_x_1794:
[----:B------:R-:W-:-:S03]  /*21440*/  UMOV UR4, 0xffffffff ;  /* 0xffffffff00047882 */ /* 0x000fc60000000000 */
[----:B------:R-:W-:Y:S05]  /*21450*/  BRA.DIV UR4, `(.L_x_1636) ;  /* 0x0000006204147947 */ /* 0x000fea000b800000 */
[----:B------:R-:W-:-:S13]  /*21460*/  ELECT P6, URZ, PT ;  /* 0x00000000003f782f */ /* 0x000fda00038c0000 */
.L_x_1797:
[----:B------:R-:W2:Y:S01]  /*21470*/  LDL R8, [R1+0x28] ;  /* 0x0000280001087983 */ /* 0x000ea20000100800 */
[----:B------:R-:W-:Y:S01]  /*21480*/  BSSY B1, `(.L_x_1637) ;  /* 0x000000b000017945 */ /* 0x000fe20003800000 */
[----:B------:R-:W0:Y:S01]  /*21490*/  S2R R11, SR_CgaCtaId ;  /* 0x00000000000b7919 */ /* 0x000e220000008800 */
[----:B--2---:R-:W-:-:S05]  /*214a0*/  VIADD R8, R8, 0x1 ;  /* 0x0000000108087836 */ /* 0x004fca0000000000 */
[----:B------:R-:W-:-:S04]  /*214b0*/  LEA.HI R9, R8, R8, RZ, 0x1 ;  /* 0x0000000808097211 */ /* 0x000fc800078f08ff */
[----:B------:R-:W-:-:S05]  /*214c0*/  LOP3.LUT R9, R9, 0xfffffffe, RZ, 0xc0, !PT ;  /* 0xfffffffe09097812 */ /* 0x000fca00078ec0ff */
[----:B------:R-:W-:Y:S01]  /*214d0*/  IMAD.IADD R8, R8, 0x1, -R9 ;  /* 0x0000000108087824 */ /* 0x000fe200078e0a09 */
[----:B------:R-:W-:-:S04]  /*214e0*/  MOV R9, 0x400 ;  /* 0x0000040000097802 */ /* 0x000fc80000000f00 */
[----:B0-----:R-:W-:Y:S02]  /*214f0*/  LEA R11, R11, R9, 0x18 ;  /* 0x000000090b0b7211 */ /* 0x001fe400078ec0ff */
[----:B------:R-:W-:-:S04]  /*21500*/  SHF.L.U32 R8, R8, 0x1f, RZ ;  /* 0x0000001f08087819 */ /* 0x000fc800000006ff */
[----:B------:R-:W0:Y:S02]  /*21510*/  SYNCS.PHASECHK.TRANS64.TRYWAIT P0, [R11+URZ+0x2a820], R8 ;  /* 0x02a820080b0075a7 */ /* 0x000e24000800017f */
[----:B0-----:R-:W-:Y:S05]  /*21520*/  @!P0 BRA `(.L_x_1638) ;  /* 0x0000006000008947 */ /* 0x001fea0003800000 */
.L_x_1798:
[----:B------:R-:W-:Y:S05]  /*21530*/  BSYNC B1 ;  /* 0x0000000000017941 */ /* 0x000fea0003800000 */
.L_x_1637:
[----:B------:R-:W-:Y:S04]  /*21540*/  BSSY B1, `(.L_x_1639) ;  /* 0x000004e000017945 */ /* 0x000fe80003800000 */
[----:B------:R-:W-:Y:S05]  /*21550*/  @!P6 BRA `(.L_x_1640) ;  /* 0x000000040030e947 */ /* 0x000fea0003800000 */
[----:B------:R-:W0:Y:S04]  /*21560*/  LDL R10, [R1+0x4] ;  /* 0x00000400010a7983 */ /* 0x000e280000100800 */
[----:B------:R-:W2:Y:S01]  /*21570*/  LDL R9, [R1+0x14] ;  /* 0x0000140001097983 */ /* 0x000ea20000100800 */
[----:B0-----:R-:W-:Y:S02]  /*21580*/  LEA R8, R10, R11, 0x3 ;  /* 0x0000000b0a087211 */ /* 0x001fe400078e18ff */
[----:B--2---:R-:W-:-:S04]  /*21590*/  SHF.L.U32 R10, R9, 0x1f, RZ ;  /* 0x0000001f090a7819 */ /* 0x004fc800000006ff */
[----:B------:R-:W0:Y:S02]  /*215a0*/  SYNCS.PHASECHK.TRANS64.TRYWAIT P0, [R8+URZ+0x2a8a0], R10 ;  /* 0x02a8a00a080075a7 */ /* 0x000e24000800017f */
[----:B0-----:R-:W-:Y:S05]  /*215b0*/  @!P0 BRA `(.L_x_1641) ;  /* 0x0000005c00f08947 */ /* 0x001fea0003800000 */
.L_x_1799:
        /* <DEDUP_REMOVED lines=11> */
.L_x_1642:
        /* <DEDUP_REMOVED lines=13> */
[----:B------:R-:W-:-:S04]  /*21740*/  IMAD R9, R7, 0x60, R4 ;  /* 0x0000006007097824 */ /* 0x000fc800078e0204 */
[----:B------:R-:W-:-:S05]  /*21750*/  VIADD R9, R9, 0xffffffa0 ;  /* 0xffffffa009097836 */ /* 0x000fca0000000000 */
        /* <DEDUP_REMOVED lines=15> */
.L_x_1800:
        /* <DEDUP_REMOVED lines=8> */
.L_x_1644:
[----:B01----:R-:W2:Y:S01]  /*218d0*/  LDL R10, [R1+0x4] ;  /* 0x00000400010a7983 */ /* 0x003ea20000100800 */
        /* <DEDUP_REMOVED lines=8> */
[----:B------:R-:W-:-:S05]  /*21960*/  UMOV UR15, 0x40 ;  /* 0x00000040000f7882 */ /* 0x000fca0000000000 */
[----:B------:R-:W-:Y:S01]  /*21970*/  UIADD3 UR9, UR9, 0x2a8b0, URZ ;  /* 0x0002a8b009097890 */ /* 0x000fe2000fffe03f */
[----:B--2---:R-:W-:-:S05]  /*21980*/  IMAD R8, R10, 0x6000, R11 ;  /* 0x000060000a087824 */ /* 0x004fca00078e020b */
[----:B------:R-:W-:-:S13]  /*21990*/  R2UR UR6, R8 ;  /* 0x00000000080672ca */ /* 0x000fda00000e0000 */
[----:B------:R-:W-:Y:S02]  /*219a0*/  UIADD3 UR8, UR6, 0x400, URZ ;  /* 0x0000040006087890 */ /* 0x000fe4000fffe03f */
[----:B------:R-:W-:-:S03]  /*219b0*/  UIADD3 UR14, UR6, 0x3400, URZ ;  /* 0x00003400060e7890 */ /* 0x000fc6000fffe03f */
[----:B------:R-:W-:-:S04]  /*219c0*/  UMOV UR6, 0x0 ;  /* 0x0000000000067882 */ /* 0x000fc80000000000 */
[----:B------:R0:W-:Y:S02]  /*219d0*/  UTMALDG.4D [UR8], [UR4], desc[UR6] ;  /* 0x00000608040075b4 */ /* 0x0001e40008019000 */
[----:B0-----:R-:W-:Y:S01]  /*219e0*/  UMOV UR8, UR14 ;  /* 0x0000000e00087c82 */ /* 0x001fe20008000000 */
[----:B------:R-:W-:Y:S02]  /*219f0*/  UMOV UR10, UR15 ;  /* 0x0000000f000a7c82 */ /* 0x000fe40008000000 */
[----:B------:R1:W-:Y:S02]  /*21a00*/  UTMALDG.4D [UR8], [UR4], desc[UR6] ;  /* 0x00000608040075b4 */ /* 0x0003e40008019000 */
[----:B-1----:R-:W-:Y:S01]  /*21a10*/  NOP ;  /* 0x0000000000007918 */ /* 0x002fe20000000000 */
.L_x_1640:
[----:B------:R-:W-:Y:S05]  /*21a20*/  BSYNC B1 ;  /* 0x0000000000017941 */ /* 0x000fea0003800000 */
.L_x_1639:
[----:B0-----:R-:W2:Y:S04]  /*21a30*/  LDL.LU R8, [R1+0x4] ;  /* 0x0000040001087983 */ /* 0x001ea80000300800 */
[----:B------:R-:W3:Y:S01]  /*21a40*/  LDL.LU R10, [R1+0x14] ;  /* 0x00001400010a7983 */ /* 0x000ee20000300800 */
[----:B------:R-:W-:Y:S01]  /*21a50*/  VIADD R7, R7, 0xfffffffe ;  /* 0xfffffffe07077836 */ /* 0x000fe20000000000 */
[----:B------:R-:W-:Y:S01]  /*21a60*/  PLOP3.LUT P2, PT, PT, PT, PT, 0x8, 0x0 ;  /* 0x000000000000781c */ /* 0x000fe20003f4e170 */
[----:B--2---:R-:W-:-:S05]  /*21a70*/  VIADD R8, R8, 0x1 ;  /* 0x0000000108087836 */ /* 0x004fca0000000000 */
[----:B------:R-:W-:-:S04]  /*21a80*/  ISETP.NE.AND P0, PT, R8, 0x2, PT ;  /* 0x000000020800780c */ /* 0x000fc80003f05270 */
[----:B------:R-:W-:Y:S02]  /*21a90*/  SEL R9, RZ, 0x1, P0 ;  /* 0x00000001ff097807 */ /* 0x000fe40000000000 */
[----:B------:R-:W-:Y:S02]  /*21aa0*/  SEL R8, R8, RZ, P0 ;  /* 0x000000ff08087207 */ /* 0x000fe40000000000 */
[----:B---3--:R-:W-:Y:S02]  /*21ab0*/  LOP3.LUT R10, R10, R9, RZ, 0x3c, !PT ;  /* 0x000000090a0a7212 */ /* 0x008fe400078e3cff */
[----:B------:R-:W-:-:S03]  /*21ac0*/  ISETP.GE.AND P0, PT, R7, R2, PT ;  /* 0x000000020700720c */ /* 0x000fc60003f06270 */
[----:B------:R0:W-:Y:S04]  /*21ad0*/  STL [R1+0x14], R10 ;  /* 0x0000140a01007387 */ /* 0x0001e80000100800 */
[----:B------:R0:W-:Y:S06]  /*21ae0*/  STL [R1+0x4], R8 ;  /* 0x0000040801007387 */ /* 0x0001ec0000100800 */
[----:B------:R-:W-:Y:S05]  /*21af0*/  @!P0 BRA `(.L_x_1634) ;  /* 0x00000004006c8947 */ /* 0x000fea0003800000 */
.L_x_1651:
[----:B------:R-:W-:Y:S05]  /*21b00*/  YIELD ;  /* 0x0000000000007946 */ /* 0x000fea0003800000 */
[----:B------:R-:W-:Y:S04]  /*21b10*/  BSSY B1, `(.L_x_1645) ;  /* 0x000004d000017945 */ /* 0x000fe80003800000 */
[----:B-1----:R-:W-:Y:S05]  /*21b20*/  @!P6 BRA `(.L_x_1646) ;  /* 0x00000004002ce947 */ /* 0x002fea0003800000 */
[----:B0-----:R-:W2:Y:S04]  /*21b30*/  LDL R8, [R1+0x4] ;  /* 0x0000040001087983 */ /* 0x001ea80000100800 */
[----:B------:R-:W3:Y:S01]  /*21b40*/  LDL R9, [R1+0x14] ;  /* 0x0000140001097983 */ /* 0x000ee20000100800 */
[----:B--2---:R-:W-:Y:S02]  /*21b50*/  LEA R8, R8, R11, 0x3 ;  /* 0x0000000b08087211 */ /* 0x004fe400078e18ff */
[----:B---3--:R-:W-:-:S04]  /*21b60*/  SHF.L.U32 R9, R9, 0x1f, RZ ;  /* 0x0000001f09097819 */ /* 0x008fc800000006ff */
[----:B------:R-:W0:Y:S02]  /*21b70*/  SYNCS.PHASECHK.TRANS64.TRYWAIT P0, [R8+URZ+0x2a8a0], R9 ;  /* 0x02a8a009080075a7 */ /* 0x000e24000800017f */
[----:B0-----:R-:W-:Y:S05]  /*21b80*/  @!P0 BRA `(.L_x_1647) ;  /* 0x0000005800a48947 */ /* 0x001fea0003800000 */
.L_x_1801:
        /* <DEDUP_REMOVED lines=11> */
.L_x_1648:
        /* <DEDUP_REMOVED lines=13> */
[----:B------:R-:W-:-:S05]  /*21d10*/  IMAD R10, R7, 0x60, R4 ;  /* 0x00000060070a7824 */ /* 0x000fca00078e0204 */
[----:B------:R-:W-:-:S07]  /*21d20*/  R2UR UR11, R10 ;  /* 0x000000000a0b72ca */ /* 0x000fce00000e0000 */
        /* <DEDUP_REMOVED lines=14> */
.L_x_1802:
        /* <DEDUP_REMOVED lines=8> */
.L_x_1650:
        /* <DEDUP_REMOVED lines=21> */
.L_x_1646:
[----:B------:R-:W-:Y:S05]  /*21fe0*/  BSYNC B1 ;  /* 0x0000000000017941 */ /* 0x000fea0003800000 */
.L_x_1645:
[----:B0-----:R-:W2:Y:S04]  /*21ff0*/  LDL.LU R8, [R1+0x4] ;  /* 0x0000040001087983 */ /* 0x001ea80000300800 */
[----:B------:R-:W3:Y:S01]  /*22000*/  LDL.LU R10, [R1+0x14] ;  /* 0x00001400010a7983 */ /* 0x000ee20000300800 */
[----:B--2---:R-:W-:-:S05]  /*22010*/  VIADD R8, R8, 0x1 ;  /* 0x0000000108087836 */ /* 0x004fca0000000000 */
[----:B------:R-:W-:-:S04]  /*22020*/  ISETP.NE.AND P0, PT, R8, 0x2, PT ;  /* 0x000000020800780c */ /* 0x000fc80003f05270 */
[----:B------:R-:W-:Y:S02]  /*22030*/  SEL R9, RZ, 0x1, P0 ;  /* 0x00000001ff097807 */ /* 0x000fe40000000000 */
[----:B------:R-:W-:Y:S02]  /*22040*/  SEL R8, R8, RZ, P0 ;  /* 0x000000ff08087207 */ /* 0x000fe40000000000 */
[----:B---3--:R-:W-:Y:S02]  /*22050*/  LOP3.LUT R10, R10, R9, RZ, 0x3c, !PT ;  /* 0x000000090a0a7212 */ /* 0x008fe400078e3cff */
[C---:B------:R-:W-:Y:S01]  /*22060*/  ISETP.GT.AND P0, PT, R7.reuse, R2, PT ;  /* 0x000000020700720c */ /* 0x040fe20003f04270 */
[----:B------:R-:W-:Y:S02]  /*22070*/  VIADD R7, R7, 0xffffffff ;  /* 0xffffffff07077836 */ /* 0x000fe40000000000 */
[----:B------:R1:W-:Y:S04]  /*22080*/  STL [R1+0x14], R10 ;  /* 0x0000140a01007387 */ /* 0x0003e80000100800 */
[----:B------:R1:W-:Y:S06]  /*22090*/  STL [R1+0x4], R8 ;  /* 0x0000040801007387 */ /* 0x0003ec0000100800 */
[----:B------:R-:W-:Y:S05]  /*220a0*/  @P0 BRA `(.L_x_1651) ;  /* 0xfffffff800940947 */ /* 0x000fea000383ffff */
.L_x_1634:
[----:B------:R-:W-:Y:S05]  /*220b0*/  BSYNC B0 ;  /* 0x0000000000007941 */ /* 0x000fea0003800000 */
.L_x_1633:
[----:B------:R-:W2:Y:S01]  /*220c0*/  LDC.64 R2, c[0x0][0x9e0] ;  /* 0x00027800ff027b82 */ /* 0x000ea20000000a00 */
[----:B------:R-:W-:Y:S07]  /*220d0*/  @!P2 WARPSYNC.ALL ;  /* 0x000000000000a948 */ /* 0x000fee0003800000 */
[----:B------:R-:W-:Y:S01]  /*220e0*/  @!P2 BAR.SYNC.DEFER_BLOCKING 0xc, 0x120 ;  /* 0x030480000000ab1d */ /* 0x000fe20000010000 */
[----:B--2---:R-:W-:Y:S01]  /*220f0*/  ISETP.GE.AND P1, PT, R3, 0x1, PT ;  /* 0x000000010300780c */ /* 0x004fe20003f26270 */
        /* <DEDUP_REMOVED lines=8> */
[----:B------:R-:W2:Y:S02]  /*22180*/  @P0 LDC.64 R4, c[0x0][0x9e8] ;  /* 0x00027a00ff040b82 */ /* 0x000ea40000000a00 */
[----:B--2---:R-:W-:-:S05]  /*22190*/  @P0 IMAD.HI.U32 R4, R6, R4, RZ ;  /* 0x0000000406040227 */ /* 0x004fca00078e00ff */
[----:B------:R-:W-:-:S04]  /*221a0*/  @P0 SHF.R.U32.HI R6, RZ, R5, R4 ;  /* 0x00000005ff060219 */ /* 0x000fc80000011604 */
[----:B------:R-:W-:Y:S01]  /*221b0*/  LOP3.LUT R7, RZ, R6, RZ, 0x33, !PT ;  /* 0x00000006ff077212 */ /* 0x000fe200078e33ff */
[----:B------:R-:W-:Y:S06]  /*221c0*/  BRA `(.L_x_1655) ;  /* 0x0000000000107947 */ /* 0x000fec0003800000 */
.L_x_1654:
[----:B------:R-:W-:-:S13]  /*221d0*/  ISETP.NE.AND P0, PT, R3, 0x1, PT ;  /* 0x000000010300780c */ /* 0x000fda0003f05270 */
[----:B------:R-:W2:Y:S02]  /*221e0*/  @P0 LDC.64 R4, c[0x0][0x9e8] ;  /* 0x00027a00ff040b82 */ /* 0x000ea40000000a00 */
[----:B--2---:R-:W-:-:S05]  /*221f0*/  @P0 IMAD.HI.U32 R4, R7, R4, RZ ;  /* 0x0000000407040227 */ /* 0x004fca00078e00ff */
[----:B------:R-:W-:-:S07]  /*22200*/  @P0 SHF.R.U32.HI R7, RZ, R5, R4 ;  /* 0x00000005ff070219 */ /* 0x000fce0000011604 */
.L_x_1655:
[----:B------:R-:W-:Y:S05]  /*22210*/  BSYNC B0 ;  /* 0x0000000000007941 */ /* 0x000fea0003800000 */
.L_x_1653:
[----:B------:R-:W-:-:S05]  /*22220*/  IMAD R7, R7, R3, R3 ;  /* 0x0000000307077224 */ /* 0x000fca00078e0203 */
[----:B------:R-:W-:-:S07]  /*22230*/  VIMNMX R2, R2, R7, PT ;  /* 0x0000000702027248 */ /* 0x000fce0003fe0100 */
.L_x_1652:
[----:B------:R-:W-:Y:S01]  /*22240*/  VIADD R2, R2, 0x5f ;  /* 0x0000005f02027836 */ /* 0x000fe20000000000 */
[----:B------:R-:W-:-:S03]  /*22250*/  ULDC UR4, c[0x0][0x9dc] ;  /* 0x0002770000047ab9 */ /* 0x000fc60000000800 */
[----:B------:R-:W-:-:S05]  /*22260*/  IMAD.HI R2, R2, 0x2aaaaaab, RZ ;  /* 0x2aaaaaab02027827 */ /* 0x000fca00078e02ff */
[----:B------:R-:W-:-:S04]  /*22270*/  SHF.R.U32.HI R5, RZ, 0x1f, R2 ;  /* 0x0000001fff057819 */ /* 0x000fc80000011602 */
[----:B------:R-:W-:Y:S01]  /*22280*/  LEA.HI.SX32 R5, R2, R5, 0x1c ;  /* 0x0000000502057211 */ /* 0x000fe200078fe2ff */
[----:B------:R-:W-:-:S03]  /*22290*/  VIADD R2, R0, -UR4 ;  /* 0x8000000400027c36 */ /* 0x000fc60008000000 */
[----:B------:R-:W-:-:S05]  /*222a0*/  VIMNMX R6, R20, R5, PT ;  /* 0x0000000514067248 */ /* 0x000fca0003fe0100 */
[----:B------:R2:W-:Y:S01]  /*222b0*/  STL [R1+0x24], R6 ;  /* 0x0000240601007387 */ /* 0x0005e20000100800 */
[----:B------:R-:W-:Y:S05]  /*222c0*/  @!P1 BRA `(.L_x_1656) ;  /* 0x0000000000449947 */ /* 0x000fea0003800000 */
[----:B------:R-:W-:Y:S01]  /*222d0*/  ISETP.GT.AND P0, PT, R0, -0x1, PT ;  /* 0xffffffff0000780c */ /* 0x000fe20003f04270 */
[----:B------:R-:W-:-:S12]  /*222e0*/  BSSY B0, `(.L_x_1657) ;  /* 0x000000d000007945 */ /* 0x000fd80003800000 */
[----:B------:R-:W-:Y:S05]  /*222f0*/  @P0 BRA `(.L_x_1658) ;  /* 0x00000000001c0947 */ /* 0x000fea0003800000 */
[----:B------:R-:W-:Y:S02]  /*22300*/  ISETP.NE.AND P0, PT, R3, 0x1, PT ;  /* 0x000000010300780c */ /* 0x000fe40003f05270 */
[----:B------:R-:W-:-:S11]  /*22310*/  LOP3.LUT R7, RZ, R0, RZ, 0x33, !PT ;  /* 0x00000000ff077212 */ /* 0x000fd600078e33ff */
[----:B------:R-:W3:Y:S02]  /*22320*/  @P0 LDC.64 R4, c[0x0][0x9e8] ;  /* 0x00027a00ff040b82 */ /* 0x000ee40000000a00 */
[----:B---3--:R-:W-:-:S05]  /*22330*/  @P0 IMAD.HI.U32 R4, R7, R4, RZ ;  /* 0x0000000407040227 */ /* 0x008fca00078e00ff */
[----:B------:R-:W-:-:S04]  /*22340*/  @P0 SHF.R.U32.HI R7, RZ, R5, R4 ;  /* 0x00000005ff070219 */ /* 0x000fc80000011604 */
[----:B------:R-:W-:Y:S01]  /*22350*/  LOP3.LUT R0, RZ, R7, RZ, 0x33, !PT ;  /* 0x00000007ff007212 */ /* 0x000fe200078e33ff */
[----:B------:R-:W-:Y:S06]  /*22360*/  BRA `(.L_x_1659) ;  /* 0x0000000000107947 */ /* 0x000fec0003800000 */
.L_x_1658:
[----:B------:R-:W-:-:S13]  /*22370*/  ISETP.NE.AND P0, PT, R3, 0x1, PT ;  /* 0x000000010300780c */ /* 0x000fda0003f05270 */
[----:B------:R-:W3:Y:S02]  /*22380*/  @P0 LDC.64 R4, c[0x0][0x9e8] ;  /* 0x00027a00ff040b82 */ /* 0x000ee40000000a00 */
[----:B---3--:R-:W-:-:S05]  /*22390*/  @P0 IMAD.HI.U32 R4, R0, R4, RZ ;  /* 0x0000000400040227 */ /* 0x008fca00078e00ff */
[----:B------:R-:W-:-:S07]  /*223a0*/  @P0 SHF.R.U32.HI R0, RZ, R5, R4 ;  /* 0x00000005ff000219 */ /* 0x000fce0000011604 */
.L_x_1659:
[----:B------:R-:W-:Y:S05]  /*223b0*/  BSYNC B0 ;  /* 0x0000000000007941 */ /* 0x000fea0003800000 */
.L_x_1657:
[----:B------:R-:W-:-:S05]  /*223c0*/  IMAD R3, R0, R3, RZ ;  /* 0x0000000300037224 */ /* 0x000fca00078e02ff */
[----:B------:R-:W-:-:S07]  /*223d0*/  VIMNMX R2, R2, R3, !PT ;  /* 0x0000000302027248 */ /* 0x000fce0007fe0100 */
.L_x_1656:
[----:B------:R-:W-:Y:S01]  /*223e0*/  IMAD.HI R2, R2, 0x2aaaaaab, RZ ;  /* 0x2aaaaaab02027827 */ /* 0x000fe200078e02ff */
[----:B------:R-:W-:Y:S04]  /*223f0*/  BSSY B6, `(.L_x_1660) ;  /* 0x0000318000067945 */ /* 0x000fe80003800000 */
[----:B------:R-:W-:-:S04]  /*22400*/  SHF.R.U32.HI R3, RZ, 0x1f, R2 ;  /* 0x0000001fff037819 */ /* 0x000fc80000011602 */
[----:B------:R-:W-:-:S04]  /*22410*/  LEA.HI.SX32 R3, R2, R3, 0x1c ;  /* 0x0000000302037211 */ /* 0x000fc800078fe2ff */
[----:B------:R-:W-:-:S04]  /*22420*/  VIMNMX R0, RZ, R3, !PT ;  /* 0x00000003ff007248 */ /* 0x000fc80007fe0100 */
[----:B------:R-:W-:Y:S01]  /*22430*/  ISETP.GT.AND P0, PT, R6, R0, PT ;  /* 0x000000000600720c */ /* 0x000fe20003f04270 */
[----:B------:R3:W-:-:S12]  /*22440*/  STL [R1+0x18], R0 ;  /* 0x0000180001007387 */ /* 0x0007d80000100800 */
[----:B---3--:R-:W-:Y:S05]  /*22450*/  @P0 BRA `(.L_x_1661) ;  /* 0x0000000000480947 */ /* 0x008fea0003800000 */
[----:B------:R-:W3:Y:S02]  /*22460*/  S2R R0, SR_TID.X ;  /* 0x0000000000007919 */ /* 0x000ee40000002100 */
[----:B---3--:R-:W-:-:S04]  /*22470*/  LOP3.LUT R0, R0, 0x1f, RZ, 0xc0, !PT ;  /* 0x0000001f00007812 */ /* 0x008fc800078ec0ff */
[----:B------:R-:W-:-:S13]  /*22480*/  ISETP.NE.AND P1, PT, R0, RZ, PT ;  /* 0x000000ff0000720c */ /* 0x000fda0003f25270 */
[----:B------:R-:W-:Y:S05]  /*22490*/  @P1 BRA `(.L_x_1662) ;  /* 0x0000003000341947 */ /* 0x000fea0003800000 */
[----:B------:R-:W3:Y:S01]  /*224a0*/  S2R R7, SR_LANEID ;  /* 0x0000000000077919 */ /* 0x000ee20000000000 */
[----:B------:R-:W-:Y:S01]  /*224b0*/  VOTEU.ANY UR4, UPT, PT ;  /* 0x0000000000047886 */ /* 0x000fe200038e0100 */
[----:B------:R-:W4:Y:S01]  /*224c0*/  LDC.64 R2, c[0x0][0xc38] ;  /* 0x00030e00ff027b82 */ /* 0x000f220000000a00 */
[----:B------:R-:W3:Y:S01]  /*224d0*/  FLO.U32 R0, UR4 ;  /* 0x0000000400007d00 */ /* 0x000ee200080e0000 */
[----:B------:R-:W-:-:S07]  /*224e0*/  ULDC.64 UR6, c[0x0][0x208] ;  /* 0x0000820000067ab9 */ /* 0x000fce0000000a00 */
[----:B------:R-:W4:Y:S01]  /*224f0*/  POPC R5, UR4 ;  /* 0x0000000400057d09 */ /* 0x000f220008000000 */
[----:B---3--:R-:W-:-:S13]  /*22500*/  ISETP.EQ.U32.AND P0, PT, R0, R7, PT ;  /* 0x000000070000720c */ /* 0x008fda0003f02070 */
[----:B----4-:R-:W3:Y:S01]  /*22510*/  @P0 ATOMG.E.ADD.STRONG.GPU PT, R3, desc[UR6][R2.64], R5 ;  /* 0x00000005020309a8 */ /* 0x010ee200081ee1c6 */
[----:B------:R-:W4:Y:S02]  /*22520*/  S2R R4, SR_LTMASK ;  /* 0x0000000000047919 */ /* 0x000f240000003900 */
[----:B----4-:R-:W-:-:S04]  /*22530*/  LOP3.LUT R4, R4, UR4, RZ, 0xc0, !PT ;  /* 0x0000000404047c12 */ /* 0x010fc8000f8ec0ff */
[----:B------:R-:W4:Y:S01]  /*22540*/  POPC R7, R4 ;  /* 0x0000000400077309 */ /* 0x000f220000000000 */
[----:B---3--:R-:W4:Y:S02]  /*22550*/  SHFL.IDX PT, R0, R3, R0, 0x1f ;  /* 0x00001f0003007589 */ /* 0x008f2400000e0000 */
[----:B----4-:R-:W-:Y:S01]  /*22560*/  IADD3 R16, R0, UR36, R7 ;  /* 0x0000002400107c10 */ /* 0x010fe2000fffe007 */
[----:B------:R-:W-:Y:S06]  /*22570*/  BRA `(.L_x_1662) ;  /* 0x0000002c00fc7947 */ /* 0x000fec0003800000 */
.L_x_1661:
[----:B------:R-:W3:Y:S01]  /*22580*/  S2R R3, SR_CgaCtaId ;  /* 0x0000000000037919 */ /* 0x000ee20000008800 */
[----:B------:R-:W-:-:S04]  /*22590*/  MOV R0, 0x400 ;  /* 0x0000040000007802 */ /* 0x000fc80000000f00 */
[----:B---3--:R-:W-:-:S05]  /*225a0*/  LEA R2, R3, R0, 0x18 ;  /* 0x0000000003027211 */ /* 0x008fca00078ec0ff */
[----:B------:R3:W-:Y:S01]  /*225b0*/  STL [R1+0x20], R2 ;  /* 0x0000200201007387 */ /* 0x0007e20000100800 */
[----:B------:R-:W-:-:S05]  /*225c0*/  VIADD R0, R2, 0x18400 ;  /* 0x0001840002007836 */ /* 0x000fca0000000000 */
[----:B------:R-:W-:-:S13]  /*225d0*/  LOP3.LUT P0, RZ, R0, 0x3ff, RZ, 0xc0, !PT ;  /* 0x000003ff00ff7812 */ /* 0x000fda000780c0ff */
[----:B---3--:R-:W-:Y:S05]  /*225e0*/  @!P0 BRA `(.L_x_1663) ;  /* 0x0000000000408947 */ /* 0x008fea0003800000 */
[----:B------:R-:W-:Y:S01]  /*225f0*/  MOV R2, 0x0 ;  /* 0x0000000000027802 */ /* 0x000fe20000000f00 */
[----:B------:R-:W-:Y:S01]  /*22600*/  ULDC.64 UR6, c[0x4][0x108] ;  /* 0x0100420000067ab9 */ /* 0x000fe20000000a00 */
[----:B------:R-:W-:Y:S01]  /*22610*/  ULDC.64 UR8, c[0x4][0x110] ;  /* 0x0100440000087ab9 */ /* 0x000fe20000000a00 */
[----:B------:R-:W-:Y:S01]  /*22620*/  ULDC.64 UR4, c[0x4][0x90] ;  /* 0x0100240000047ab9 */ /* 0x000fe20000000a00 */
[----:B------:R-:W-:Y:S01]  /*22630*/  IMAD.U32 R4, RZ, RZ, UR6 ;  /* 0x00000006ff047e24 */ /* 0x000fe2000f8e00ff */
[----:B------:R-:W-:Y:S01]  /*22640*/  MOV R5, UR7 ;  /* 0x0000000700057c02 */ /* 0x000fe20008000f00 */
[----:B------:R-:W3:Y:S01]  /*22650*/  LDC.64 R2, c[0x4][R2] ;  /* 0x0100000002027b82 */ /* 0x000ee20000000a00 */
[----:B--2---:R-:W-:Y:S01]  /*22660*/  IMAD.U32 R6, RZ, RZ, UR8 ;  /* 0x00000008ff067e24 */ /* 0x004fe2000f8e00ff */
[----:B------:R-:W-:Y:S01]  /*22670*/  MOV R12, 0x1 ;  /* 0x00000001000c7802 */ /* 0x000fe20000000f00 */
[----:B------:R-:W-:Y:S02]  /*22680*/  IMAD.U32 R7, RZ, RZ, UR9 ;  /* 0x00000009ff077e24 */ /* 0x000fe4000f8e00ff */
[----:B01----:R-:W-:-:S02]  /*22690*/  IMAD.U32 R10, RZ, RZ, UR4 ;  /* 0x00000004ff0a7e24 */ /* 0x003fc4000f8e00ff */
[----:B------:R-:W-:Y:S02]  /*226a0*/  IMAD.U32 R11, RZ, RZ, UR5 ;  /* 0x00000005ff0b7e24 */ /* 0x000fe4000f8e00ff */
[----:B------:R-:W-:Y:S02]  /*226b0*/  IMAD.MOV.U32 R8, RZ, RZ, 0x70 ;  /* 0x00000070ff087424 */ /* 0x000fe400078e00ff */
[----:B------:R-:W-:-:S07]  /*226c0*/  IMAD.MOV.U32 R13, RZ, RZ, RZ ;  /* 0x000000ffff0d7224 */ /* 0x000fce00078e00ff */
[----:B------:R-:W-:-:S07]  /*226d0*/  LEPC R20, `(.L_x_1663) ;  /* 0x000000001014794e */ /* 0x000fce0000000000 */
[----:B---3--:R-:W-:Y:S05]  /*226e0*/  CALL.ABS.NOINC R2 ;  /* 0x0000000002007343 */ /* 0x008fea0003c00000 */
.L_x_1663:
[----:B------:R-:W3:Y:S02]  /*226f0*/  LDL R2, [R1+0x20] ;  /* 0x0000200001027983 */ /* 0x000ee40000100800 */
[----:B---3--:R-:W-:-:S05]  /*22700*/  VIADD R0, R2, 0x400 ;  /* 0x0000040002007836 */ /* 0x008fca0000000000 */
[----:B------:R-:W-:-:S13]  /*22710*/  LOP3.LUT P0, RZ, R0, 0x3ff, RZ, 0xc0, !PT ;  /* 0x000003ff00ff7812 */ /* 0x000fda000780c0ff */
[----:B------:R-:W-:Y:S05]  /*22720*/  @!P0 BRA `(.L_x_1664) ;  /* 0x0000000000808947 */ /* 0x000fea0003800000 */
[----:B------:R-:W-:Y:S01]  /*22730*/  MOV R0, 0x0 ;  /* 0x0000000000007802 */ /* 0x000fe20000000f00 */
[----:B------:R-:W-:Y:S01]  /*22740*/  ULDC.64 UR6, c[0x4][0x108] ;  /* 0x0100420000067ab9 */ /* 0x000fe20000000a00 */
[----:B------:R-:W-:Y:S01]  /*22750*/  ULDC.64 UR8, c[0x4][0x110] ;  /* 0x0100440000087ab9 */ /* 0x000fe20000000a00 */
[----:B------:R-:W-:Y:S01]  /*22760*/  ULDC.64 UR4, c[0x4][0x98] ;  /* 0x0100260000047ab9 */ /* 0x000fe20000000a00 */
[----:B------:R3:W4:Y:S01]  /*22770*/  LDC.64 R2, c[0x4][R0] ;  /* 0x0100000000027b82 */ /* 0x0007220000000a00 */
[----:B------:R-:W-:Y:S01]  /*22780*/  IMAD.U32 R4, RZ, RZ, UR6 ;  /* 0x00000006ff047e24 */ /* 0x000fe2000f8e00ff */
[----:B------:R-:W-:Y:S01]  /*22790*/  MOV R7, UR9 ;  /* 0x0000000900077c02 */ /* 0x000fe20008000f00 */
[----:B------:R-:W-:Y:S02]  /*227a0*/  IMAD.U32 R5, RZ, RZ, UR7 ;  /* 0x00000007ff057e24 */ /* 0x000fe4000f8e00ff */
[----:B--2---:R-:W-:Y:S02]  /*227b0*/  IMAD.U32 R6, RZ, RZ, UR8 ;  /* 0x00000008ff067e24 */ /* 0x004fe4000f8e00ff */
[----:B01----:R-:W-:-:S02]  /*227c0*/  IMAD.U32 R10, RZ, RZ, UR4 ;  /* 0x00000004ff0a7e24 */ /* 0x003fc4000f8e00ff */
[----:B------:R-:W-:Y:S02]  /*227d0*/  IMAD.U32 R11, RZ, RZ, UR5 ;  /* 0x00000005ff0b7e24 */ /* 0x000fe4000f8e00ff */
[----:B------:R-:W-:Y:S02]  /*227e0*/  IMAD.MOV.U32 R8, RZ, RZ, 0x70 ;  /* 0x00000070ff087424 */ /* 0x000fe400078e00ff */
[----:B------:R-:W-:Y:S02]  /*227f0*/  IMAD.MOV.U32 R12, RZ, RZ, 0x1 ;  /* 0x00000001ff0c7424 */ /* 0x000fe400078e00ff */
[----:B---3--:R-:W-:-:S07]  /*22800*/  IMAD.MOV.U32 R13, RZ, RZ, RZ ;  /* 0x000000ffff0d7224 */ /* 0x008fce00078e00ff */
[----:B------:R-:W-:-:S07]  /*22810*/  LEPC R20, `(.L_x_1665) ;  /* 0x000000001014794e */ /* 0x000fce0000000000 */
[----:B----4-:R-:W-:Y:S05]  /*22820*/  CALL.ABS.NOINC R2 ;  /* 0x0000000002007343 */ /* 0x010fea0003c00000 */
.L_x_1665:
[----:B------:R-:W-:Y:S01]  /*22830*/  MOV R2, 0x0 ;  /* 0x0000000000027802 */ /* 0x000fe20000000f00 */
[----:B------:R-:W-:Y:S01]  /*22840*/  ULDC.64 UR4, c[0x4][0x108] ;  /* 0x0100420000047ab9 */ /* 0x000fe20000000a00 */
[----:B------:R-:W-:Y:S01]  /*22850*/  ULDC.64 UR6, c[0x4][0x110] ;  /* 0x0100440000067ab9 */ /* 0x000fe20000000a00 */
[----:B------:R-:W-:Y:S01]  /*22860*/  ULDC.64 UR8, c[0x4][0xa0] ;  /* 0x0100280000087ab9 */ /* 0x000fe20000000a00 */
[----:B------:R-:W-:Y:S01]  /*22870*/  MOV R4, UR4 ;  /* 0x0000000400047c02 */ /* 0x000fe20008000f00 */
[----:B------:R-:W-:Y:S01]  /*22880*/  IMAD.U32 R5, RZ, RZ, UR5 ;  /* 0x00000005ff057e24 */ /* 0x000fe2000f8e00ff */
[----:B------:R-:W0:Y:S01]  /*22890*/  LDC.64 R2, c[0x4][R2] ;  /* 0x0100000002027b82 */ /* 0x000e220000000a00 */
[----:B------:R-:W-:Y:S01]  /*228a0*/  IMAD.U32 R6, RZ, RZ, UR6 ;  /* 0x00000006ff067e24 */ /* 0x000fe2000f8e00ff */
[----:B------:R-:W-:Y:S01]  /*228b0*/  MOV R8, 0x70 ;  /* 0x0000007000087802 */ /* 0x000fe20000000f00 */
[----:B------:R-:W-:Y:S02]  /*228c0*/  IMAD.U32 R7, RZ, RZ, UR7 ;  /* 0x00000007ff077e24 */ /* 0x000fe4000f8e00ff */
[----:B------:R-:W-:-:S02]  /*228d0*/  IMAD.U32 R10, RZ, RZ, UR8 ;  /* 0x00000008ff0a7e24 */ /* 0x000fc4000f8e00ff */
[----:B------:R-:W-:Y:S02]  /*228e0*/  IMAD.U32 R11, RZ, RZ, UR9 ;  /* 0x00000009ff0b7e24 */ /* 0x000fe4000f8e00ff */
[----:B------:R-:W-:Y:S02]  /*228f0*/  IMAD.MOV.U32 R12, RZ, RZ, 0x1 ;  /* 0x00000001ff0c7424 */ /* 0x000fe400078e00ff */
[----:B------:R-:W-:-:S07]  /*22900*/  IMAD.MOV.U32 R13, RZ, RZ, RZ ;  /* 0x000000ffff0d7224 */ /* 0x000fce00078e00ff */
[----:B------:R-:W-:-:S07]  /*22910*/  LEPC R20, `(.L_x_1664) ;  /* 0x000000001014794e */ /* 0x000fce0000000000 */
[----:B0-----:R-:W-:Y:S05]  /*22920*/  CALL.ABS.NOINC R2 ;  /* 0x0000000002007343 */ /* 0x001fea0003c00000 */
.L_x_1664:
[----:B------:R-:W3:Y:S01]  /*22930*/  LDL.LU R4, [R1+0x2c] ;  /* 0x00002c0001047983 */ /* 0x000ee20000300800 */
[----:B------:R-:W4:Y:S01]  /*22940*/  LDC R0, c[0x0][0x428] ;  /* 0x00010a00ff007b82 */ /* 0x000f220000000800 */
[----:B------:R-:W-:Y:S01]  /*22950*/  ULDC.64 UR4, c[0x0][0x9f8] ;  /* 0x00027e0000047ab9 */ /* 0x000fe20000000a00 */
[----:B------:R-:W-:Y:S01]  /*22960*/  ULDC.64 UR6, c[0x0][0x208] ;  /* 0x0000820000067ab9 */ /* 0x000fe20000000a00 */
[----:B------:R-:W0:Y:S01]  /*22970*/  S2R R5, SR_TID.X ;  /* 0x0000000000057919 */ /* 0x000e220000002100 */
[----:B----4-:R-:W-:Y:S01]  /*22980*/  ISETP.NE.AND P0, PT, R0, 0x1, PT ;  /* 0x000000010000780c */ /* 0x010fe20003f05270 */
[----:B------:R-:W-:Y:S01]  /*22990*/  IMAD.MOV.U32 R0, RZ, RZ, R18 ;  /* 0x000000ffff007224 */ /* 0x000fe200078e0012 */
[----:B0-----:R-:W-:-:S11]  /*229a0*/  LOP3.LUT R5, R5, 0x1f, RZ, 0xc0, !PT ;  /* 0x0000001f05057812 */ /* 0x001fd600078ec0ff */
[----:B------:R-:W0:Y:S08]  /*229b0*/  @P0 LDC R3, c[0x0][0x42c] ;  /* 0x00010b00ff030b82 */ /* 0x000e300000000800 */
[----:B------:R-:W4:Y:S01]  /*229c0*/  @P0 LDC R2, c[0x0][0x430] ;  /* 0x00010c00ff020b82 */ /* 0x000f220000000800 */
[----:B0-----:R-:W-:-:S05]  /*229d0*/  @P0 IMAD.HI.U32 R3, R18, R3, RZ ;  /* 0x0000000312030227 */ /* 0x001fca00078e00ff */
[----:B----4-:R-:W-:Y:S02]  /*229e0*/  @P0 SHF.R.U32.HI R0, RZ, R2, R3 ;  /* 0x00000002ff000219 */ /* 0x010fe40000011603 */
[----:B------:R-:W-:-:S04]  /*229f0*/  ISETP.NE.U32.AND P0, PT, RZ, UR4, PT ;  /* 0x00000004ff007c0c */ /* 0x000fc8000bf05070 */
[----:B------:R-:W-:Y:S01]  /*22a00*/  ISETP.NE.AND.EX P0, PT, RZ, UR5, PT, P0 ;  /* 0x00000005ff007c0c */ /* 0x000fe2000bf05300 */
[----:B------:R-:W-:-:S12]  /*22a10*/  ULDC.64 UR4, c[0x0][0xa00] ;  /* 0x0002800000047ab9 */ /* 0x000fd80000000a00 */
[----:B--2---:R-:W0:Y:S01]  /*22a20*/  @P0 LDC.64 R6, c[0x0][0x9f8] ;  /* 0x00027e00ff060b82 */ /* 0x004e220000000a00 */
[----:B------:R-:W-:-:S04]  /*22a30*/  ISETP.NE.AND P6, PT, R5, RZ, PT ;  /* 0x000000ff0500720c */ /* 0x000fc80003fc5270 */
[----:B------:R-:W-:-:S09]  /*22a40*/  PLOP3.LUT P1, PT, P6, PT, PT, 0x8, 0x0 ;  /* 0x000000000000781c */ /* 0x000fd2000372e170 */
[----:B------:R-:W-:Y:S01]  /*22a50*/  VOTEU.ALL UP1, P6 ;  /* 0x00000000003f7886 */ /* 0x000fe20003020000 */
[----:B0-----:R-:W-:-:S04]  /*22a60*/  @P0 IMAD.WIDE R6, R19, 0x4, R6 ;  /* 0x0000000413060825 */ /* 0x001fc800078e0206 */
[----:B------:R-:W-:-:S04]  /*22a70*/  @!UP1 UIADD3 UR8, UP0, UR38, 0x270, URZ ;  /* 0x0000027026089890 */ /* 0x000fc8000ff1e03f */
[----:B------:R-:W-:-:S03]  /*22a80*/  @!UP1 UIADD3.X UR9, URZ, UR39, URZ, UP0, !UPT ;  /* 0x000000273f099290 */ /* 0x000fc600087fe43f */
[----:B------:R-:W-:Y:S01]  /*22a90*/  VOTEU.ALL UP0, P6 ;  /* 0x00000000003f7886 */ /* 0x000fe20003000000 */
[----:B---3--:R-:W-:Y:S02]  /*22aa0*/  IMAD R3, R17, 0x80, R4 ;  /* 0x0000008011037824 */ /* 0x008fe400078e0204 */
[----:B------:R-:W-:-:S06]  /*22ab0*/  IMAD.MOV.U32 R4, RZ, RZ, R19 ;  /* 0x000000ffff047224 */ /* 0x000fcc00078e0013 */
[----:B------:R0:W5:Y:S01]  /*22ac0*/  @P0 LDG.E R4, desc[UR6][R6.64] ;  /* 0x0000000606040981 */ /* 0x000162000c1e1900 */
[----:B------:R-:W-:-:S04]  /*22ad0*/  ISETP.NE.U32.AND P0, PT, RZ, UR4, PT ;  /* 0x00000004ff007c0c */ /* 0x000fc8000bf05070 */
[----:B------:R-:W-:-:S04]  /*22ae0*/  ISETP.NE.AND.EX P0, PT, RZ, UR5, PT, P0 ;  /* 0x00000005ff007c0c */ /* 0x000fc8000bf05300 */
[----:B------:R-:W-:-:S09]  /*22af0*/  SEL R2, R19, RZ, !P0 ;  /* 0x000000ff13027207 */ /* 0x000fd20004000000 */
.L_x_1666:
        /* <DEDUP_REMOVED lines=9> */
[----:B--2---:R-:W-:Y:S05]  /*22b90*/  @P1 BRA.U.ANY `(.L_x_1666) ;  /* 0xfffffffd00d81947 */ /* 0x004fea000393ffff */
[----:B------:R-:W2:Y:S01]  /*22ba0*/  S2R R5, SR_TID.X ;  /* 0x0000000000057919 */ /* 0x000ea20000002100 */
[----:B------:R-:W-:Y:S01]  /*22bb0*/  UMOV UR4, 0x40 ;  /* 0x0000004000047882 */ /* 0x000fe20000000000 */
[----:B--2---:R-:W-:-:S04]  /*22bc0*/  LOP3.LUT R5, R5, 0x1f, RZ, 0xc0, !PT ;  /* 0x0000001f05057812 */ /* 0x004fc800078ec0ff */
[----:B------:R-:W-:-:S04]  /*22bd0*/  ISETP.NE.AND P2, PT, R5, RZ, PT ;  /* 0x000000ff0500720c */ /* 0x000fc80003f45270 */
[----:B------:R-:W-:-:S09]  /*22be0*/  PLOP3.LUT P1, PT, P2, PT, PT, 0x8, 0x0 ;  /* 0x000000000000781c */ /* 0x000fd2000172e170 */
[----:B------:R-:W-:-:S05]  /*22bf0*/  VOTEU.ALL UP0, P2 ;  /* 0x00000000003f7886 */ /* 0x000fca0001000000 */
.L_x_1667:
        /* <DEDUP_REMOVED lines=15> */
.L_x_1668:
        /* <DEDUP_REMOVED lines=9> */
[----:B------:R-:W2:Y:S01]  /*22d80*/  LDL R5, [R1+0x24] ;  /* 0x0000240001057983 */ /* 0x000ea20000100800 */
[----:B-1----:R-:W1:Y:S01]  /*22d90*/  LDC.64 R8, c[0x0][0x3f8] ;  /* 0x0000fe00ff087b82 */ /* 0x002e620000000a00 */
[----:B------:R-:W-:Y:S02]  /*22da0*/  ULDC.64 UR4, c[0x0][0xa08] ;  /* 0x0002820000047ab9 */ /* 0x000fe40000000a00 */
[----:B-1----:R-:W-:Y:S01]  /*22db0*/  LOP3.LUT P0, RZ, R8, UR4, RZ, 0xfc, !PT ;  /* 0x0000000408ff7c12 */ /* 0x002fe2000f80fcff */
[----:B------:R-:W-:-:S03]  /*22dc0*/  UMOV UR4, 0xffffffff ;  /* 0xffffffff00047882 */ /* 0x000fc60000000000 */
[----:B------:R-:W-:-:S04]  /*22dd0*/  LOP3.LUT P0, RZ, R9, UR5, RZ, 0xfc, P0 ;  /* 0x0000000509ff7c12 */ /* 0x000fc8000800fcff */
[----:B0----5:R-:W-:Y:S02]  /*22de0*/  SEL R6, R4, RZ, !P0 ;  /* 0x000000ff04067207 */ /* 0x021fe40004000000 */
[----:B--2---:R-:W-:Y:S01]  /*22df0*/  IADD3 R5, R5, -0x1, RZ ;  /* 0xffffffff05057810 */ /* 0x004fe20007ffe0ff */
[----:B------:R-:W-:Y:S06]  /*22e00*/  BRA.DIV UR4, `(.L_x_1669) ;  /* 0x0000004a042c7947 */ /* 0x000fec000b800000 */
.L_x_1805:
[----:B------:R-:W-:Y:S01]  /*22e10*/  UMOV UR4, 0xffffffff ;  /* 0xffffffff00047882 */ /* 0x000fe20000000000 */
[----:B------:R-:W-:Y:S02]  /*22e20*/  SHF.R.S32.HI R17, RZ, 0x1f, R4 ;  /* 0x0000001fff117819 */ /* 0x000fe40000011404 */
[----:B------:R-:W-:Y:S05]  /*22e30*/  BRA.DIV UR4, `(.L_x_1670) ;  /* 0x0000004a04547947 */ /* 0x000fea000b800000 */
[----:B------:R-:W-:-:S13]  /*22e40*/  ELECT P6, URZ, PT ;  /* 0x00000000003f782f */ /* 0x000fda00038c0000 */
.L_x_1808:
[----:B------:R-:W-:Y:S05]  /*22e50*/  @!P6 BRA `(.L_x_1671) ;  /* 0x000000040028e947 */ /* 0x000fea0003800000 */
[----:B------:R-:W-:-:S04]  /*22e60*/  ISETP.NE.U32.AND P0, PT, R8, RZ, PT ;  /* 0x000000ff0800720c */ /* 0x000fc80003f05070 */
        /* <DEDUP_REMOVED lines=17> */
[----:B------:R-:W-:-:S04]  /*22f80*/  LEA R10, P0, R6, R8, 0x2 ;  /* 0x00000008060a7211 */ /* 0x000fc800078010ff */
[----:B------:R-:W-:-:S05]  /*22f90*/  LEA.HI.X R11, R6, R9, R7, 0x2, P0 ;  /* 0x00000009060b7211 */ /* 0x000fca00000f1407 */
[----:B------:R0:W5:Y:S04]  /*22fa0*/  LDG.E R6, desc[UR6][R10.64] ;  /* 0x000000060a067981 */ /* 0x000168000c1e1900 */
.L_x_1672:
        /* <DEDUP_REMOVED lines=9> */
.L_x_1809:
        /* <DEDUP_REMOVED lines=11> */
.L_x_1674:
        /* <DEDUP_REMOVED lines=33> */
.L_x_1671:
        /* <DEDUP_REMOVED lines=17> */
[----:B------:R-:W-:Y:S01]  /*23410*/  UMOV UR15, 0x12f00000 ;  /* 0x12f00000000f7882 */ /* 0x000fe20000000000 */
[----:B------:R-:W-:Y:S01]  /*23420*/  @P0 MOV R7, 0xc000 ;  /* 0x0000c00000070802 */ /* 0x000fe20000000f00 */
        /* <DEDUP_REMOVED lines=28> */
.L_x_1810:
[----:B------:R-:W-:Y:S05]  /*235f0*/  BSYNC B0 ;  /* 0x0000000000007941 */ /* 0x000fea0003800000 */
.L_x_1675:
[----:B0-----:R-:W2:Y:S04]  /*23600*/  LDL R3, [R1+0x24] ;  /* 0x0000240001037983 */ /* 0x001ea80000100800 */
[----:B------:R-:W3:Y:S01]  /*23610*/  LDL R10, [R1+0x18] ;  /* 0x00001800010a7983 */ /* 0x000ee20000100800 */
[----:B------:R-:W-:Y:S01]  /*23620*/  BSSY B0, `(.L_x_1677) ;  /* 0x00001a3000007945 */ /* 0x000fe20003800000 */
[----:B--2---:R-:W-:-:S05]  /*23630*/  VIADD R7, R3, 0xfffffffe ;  /* 0xfffffffe03077836 */ /* 0x004fca0000000000 */
[----:B---3--:R-:W-:-:S13]  /*23640*/  ISETP.GE.AND P0, PT, R7, R10, PT ;  /* 0x0000000a0700720c */ /* 0x008fda0003f06270 */
[----:B------:R-:W-:Y:S05]  /*23650*/  @!P0 BRA `(.L_x_1678) ;  /* 0x00000018007c8947 */ /* 0x000fea0003800000 */
[----:B------:R-:W-:Y:S01]  /*23660*/  IMAD.MOV R13, RZ, RZ, -R3 ;  /* 0x000000ffff0d7224 */ /* 0x000fe200078e0a03 */
[----:B------:R-:W-:Y:S01]  /*23670*/  LOP3.LUT R2, RZ, R10, RZ, 0x33, !PT ;  /* 0x0000000aff027212 */ /* 0x000fe200078e33ff */
[----:B------:R-:W-:Y:S03]  /*23680*/  BSSY B1, `(.L_x_1679) ;  /* 0x000008c000017945 */ /* 0x000fe60003800000 */
        /* <DEDUP_REMOVED lines=36> */
.L_x_1683:
[----:B0-----:R-:W0:Y:S01]  /*238d0*/  S2R R8, SR_CgaCtaId ;  /* 0x0000000000087919 */ /* 0x001e220000008800 */
[----:B------:R-:W-:-:S04]  /*238e0*/  MOV R3, 0x400 ;  /* 0x0000040000037802 */ /* 0x000fc80000000f00 */
[----:B0-----:R-:W-:Y:S02]  /*238f0*/  LEA R3, R8, R3, 0x18 ;  /* 0x0000000308037211 */ /* 0x001fe400078ec0ff */
[----:B------:R-:W-:-:S03]  /*23900*/  SHF.L.U32 R8, R14, 0x1f, RZ ;  /* 0x0000001f0e087819 */ /* 0x000fc600000006ff */
[----:B------:R-:W-:-:S04]  /*23910*/  IMAD R3, R12, 0x8, R3 ;  /* 0x000000080c037824 */ /* 0x000fc800078e0203 */
[----:B------:R-:W0:Y:S02]  /*23920*/  SYNCS.PHASECHK.TRANS64.TRYWAIT P0, [R3+URZ+0x2a840], R8 ;  /* 0x02a84008030075a7 */ /* 0x000e24000800017f */
[----:B0-----:R-:W-:Y:S05]  /*23930*/  @!P0 BRA `(.L_x_1684) ;  /* 0x0000003c00e88947 */ /* 0x001fea0003800000 */
.L_x_1811:
        /* <DEDUP_REMOVED lines=11> */
.L_x_1685:
        /* <DEDUP_REMOVED lines=37> */
.L_x_1812:
[----:B------:R-:W1:Y:S01]  /*23c40*/  S2R R9, SR_TID.X ;  /* 0x0000000000097919 */ /* 0x000e620000002100 */
[----:B------:R-:W-:-:S04]  /*23c50*/  UPRMT UR4, UR37, 0x9910, URZ ;  /* 0x0000991025047896 */ /* 0x000fc8000800003f */
[----:B------:R-:W-:Y:S01]  /*23c60*/  UISETP.NE.AND UP0, UPT, UR4, 0x2, UPT ;  /* 0x000000020400788c */ /* 0x000fe2000bf05270 */
[----:B-1----:R-:W-:-:S04]  /*23c70*/  LOP3.LUT R9, R9, 0x7f, RZ, 0xc0, !PT ;  /* 0x0000007f09097812 */ /* 0x002fc800078ec0ff */
[----:B------:R-:W-:-:S13]  /*23c80*/  ISETP.NE.AND P0, PT, R9, RZ, PT ;  /* 0x000000ff0900720c */ /* 0x000fda0003f05270 */
[----:B0-----:R-:W-:-:S04]  /*23c90*/  @!P0 IMAD.MOV.U32 R8, RZ, RZ, 0x6000 ;  /* 0x00006000ff088424 */ /* 0x001fc800078e00ff */
[----:B------:R0:W-:Y:S01]  /*23ca0*/  @!P0 SYNCS.ARRIVE.TRANS64 RZ, [R3+URZ+0x2a850], R8 ;  /* 0x02a8500803ff89a7 */ /* 0x0001e2000800003f */
[----:B------:R-:W-:-:S13]  /*23cb0*/  PLOP3.LUT P0, PT, PT, PT, UP0, 0x40, 0x0 ;  /* 0x000000000000781c */ /* 0x000fda0003f0e808 */
[----:B0-----:R-:W-:Y:S05]  /*23cc0*/  @!P0 BRA `(.L_x_1687) ;  /* 0x0000000000048947 */ /* 0x001fea0003800000 */
[----:B------:R-:W-:Y:S01]  /*23cd0*/  BPT.TRAP 0x1 ;  /* 0x000000040000795c */ /* 0x000fe20000300000 */
.L_x_1687:
[----:B------:R-:W2:Y:S02]  /*23ce0*/  LDL R8, [R1+0x8] ;  /* 0x0000080001087983 */ /* 0x000ea40000100800 */
[----:B--2---:R-:W-:-:S13]  /*23cf0*/  LOP3.LUT P0, RZ, R8, 0x40, RZ, 0xc0, !PT ;  /* 0x0000004008ff7812 */ /* 0x004fda000780c0ff */
[----:B------:R-:W-:Y:S05]  /*23d00*/  @P0 BRA `(.L_x_1688) ;  /* 0x0000000000040947 */ /* 0x000fea0003800000 */
[----:B------:R-:W-:Y:S01]  /*23d10*/  BPT.TRAP 0x1 ;  /* 0x000000040000795c */ /* 0x000fe20000300000 */
.L_x_1688:
[----:B------:R-:W2:Y:S01]  /*23d20*/  LDL.LU R9, [R1] ;  /* 0x0000000001097983 */ /* 0x000ea20000300800 */
        /* <DEDUP_REMOVED lines=22> */
[----:B------:R0:W-:Y:S01]  /*23e90*/  UTMALDG.4D [UR8], [UR4], desc[UR6] ;  /* 0x00000608040075b4 */ /* 0x0001e20008019000 */
[----:B------:R-:W-:Y:S01]  /*23ea0*/  IMAD.MOV.U32 R5, RZ, RZ, R7 ;  /* 0x000000ffff057224 */ /* 0x000fe200078e0007 */
[----:B0-----:R-:W-:Y:S01]  /*23eb0*/  UMOV UR8, UR14 ;  /* 0x0000000e00087c82 */ /* 0x001fe20008000000 */
[----:B------:R-:W-:Y:S02]  /*23ec0*/  UMOV UR10, UR15 ;  /* 0x0000000f000a7c82 */ /* 0x000fe40008000000 */
[----:B------:R0:W-:Y:S02]  /*23ed0*/  UTMALDG.4D [UR8], [UR4], desc[UR6] ;  /* 0x00000608040075b4 */ /* 0x0001e40008019000 */
[----:B0-----:R-:W-:Y:S01]  /*23ee0*/  NOP ;  /* 0x0000000000007918 */ /* 0x001fe20000000000 */
.L_x_1682:
[----:B------:R-:W-:Y:S05]  /*23ef0*/  BSYNC B2 ;  /* 0x0000000000027941 */ /* 0x000fea0003800000 */
.L_x_1681:
[----:B------:R-:W2:Y:S04]  /*23f00*/  LDL R2, [R1+0x24] ;  /* 0x0000240001027983 */ /* 0x000ea80000100800 */
[----:B------:R0:W-:Y:S04]  /*23f10*/  STL [R1+0x10], R14 ;  /* 0x0000100e01007387 */ /* 0x0001e80000100800 */
[----:B------:R0:W-:Y:S02]  /*23f20*/  STL [R1], R12 ;  /* 0x0000000c01007387 */ /* 0x0001e40000100800 */
[----:B0-2---:R-:W-:-:S07]  /*23f30*/  VIADD R7, R2, 0xfffffffd ;  /* 0xfffffffd02077836 */ /* 0x005fce0000000000 */
.L_x_1680:
[----:B------:R-:W-:Y:S05]  /*23f40*/  BSYNC B1 ;  /* 0x0000000000017941 */ /* 0x000fea0003800000 */
.L_x_1679:
[----:B------:R-:W2:Y:S01]  /*23f50*/  LDL.LU R2, [R1+0x24] ;  /* 0x0000240001027983 */ /* 0x000ea20000300800 */
[----:B------:R-:W-:Y:S02]  /*23f60*/  IADD3 R13, R13, -0x2, RZ ;  /* 0xfffffffe0d0d7810 */ /* 0x000fe40007ffe0ff */
[----:B--2---:R-:W-:-:S04]  /*23f70*/  LOP3.LUT R2, RZ, R2, RZ, 0x33, !PT ;  /* 0x00000002ff027212 */ /* 0x004fc800078e33ff */
[----:B------:R-:W-:-:S13]  /*23f80*/  ISETP.NE.AND P0, PT, R13, R2, PT ;  /* 0x000000020d00720c */ /* 0x000fda0003f05270 */
[----:B------:R-:W-:Y:S05]  /*23f90*/  @!P0 BRA `(.L_x_1678) ;  /* 0x00000010002c8947 */ /* 0x000fea0003800000 */
[----:B------:R-:W-:-:S07]  /*23fa0*/  IMAD.MOV.U32 R13, RZ, RZ, R6 ;  /* 0x000000ffff0d7224 */ /* 0x000fce00078e0006 */
.L_x_1705:
        /* <DEDUP_REMOVED lines=24> */
[--C-:B------:R-:W-:Y:S01]  /*24130*/  SHF.R.S32.HI R3, RZ, 0x1f, R2.reuse ;  /* 0x0000001fff037819 */ /* 0x100fe20000011402 */
[----:B------:R-:W-:Y:S02]  /*24140*/  IMAD.MOV R12, RZ, RZ, -R2 ;  /* 0x000000ffff0c7224 */ /* 0x000fe400078e0a02 */
[C---:B------:R-:W-:Y:S02]  /*24150*/  IMAD R10, R4.reuse, UR7, R10 ;  /* 0x00000007040a7c24 */ /* 0x040fe4000f8e020a */
[----:B------:R-:W-:-:S04]  /*24160*/  IMAD.WIDE.U32 R2, R4, UR6, R2 ;  /* 0x0000000604027c25 */ /* 0x000fc8000f8e0002 */
[----:B------:R-:W-:Y:S01]  /*24170*/  IMAD R12, R11, R12, R7 ;  /* 0x0000000c0b0c7224 */ /* 0x000fe200078e0207 */
[----:B------:R-:W-:Y:S02]  /*24180*/  IADD3 R3, R10, R3, RZ ;  /* 0x000000030a037210 */ /* 0x000fe40007ffe0ff */
[----:B------:R-:W-:-:S04]  /*24190*/  LEA R10, P0, R2, UR4, 0x2 ;  /* 0x00000004020a7c11 */ /* 0x000fc8000f8010ff */
[----:B------:R-:W-:-:S05]  /*241a0*/  LEA.HI.X R11, R2, UR5, R3, 0x2, P0 ;  /* 0x00000005020b7c11 */ /* 0x000fca00080f1403 */
[----:B------:R0:W5:Y:S04]  /*241b0*/  LDG.E R13, desc[UR8][R10.64] ;  /* 0x000000080a0d7981 */ /* 0x000168000c1e1900 */
.L_x_1691:
[----:B------:R-:W1:Y:S01]  /*241c0*/  S2R R3, SR_CgaCtaId ;  /* 0x0000000000037919 */ /* 0x000e620000008800 */
[----:B------:R-:W-:-:S04]  /*241d0*/  MOV R2, 0x400 ;  /* 0x0000040000027802 */ /* 0x000fc80000000f00 */
[----:B-1----:R-:W-:Y:S02]  /*241e0*/  LEA R2, R3, R2, 0x18 ;  /* 0x0000000203027211 */ /* 0x002fe400078ec0ff */
[----:B------:R-:W-:-:S03]  /*241f0*/  SHF.L.U32 R3, R9, 0x1f, RZ ;  /* 0x0000001f09037819 */ /* 0x000fc600000006ff */
[----:B------:R-:W-:-:S04]  /*24200*/  IMAD R2, R8, 0x8, R2 ;  /* 0x0000000808027824 */ /* 0x000fc800078e0202 */
[----:B------:R-:W1:Y:S02]  /*24210*/  SYNCS.PHASECHK.TRANS64.TRYWAIT P0, [R2+URZ+0x2a840], R3 ;  /* 0x02a84003020075a7 */ /* 0x000e64000800017f */
[----:B-1----:R-:W-:Y:S05]  /*24220*/  @!P0 BRA `(.L_x_1692) ;  /* 0x0000003400d48947 */ /* 0x002fea0003800000 */
.L_x_1813:
        /* <DEDUP_REMOVED lines=11> */
.L_x_1693:
        /* <DEDUP_REMOVED lines=37> */
.L_x_1814:
        /* <DEDUP_REMOVED lines=10> */
.L_x_1695:
[----:B------:R-:W2:Y:S02]  /*245d0*/  LDL R3, [R1+0x8] ;  /* 0x0000080001037983 */ /* 0x000ea40000100800 */
[----:B--2---:R-:W-:-:S13]  /*245e0*/  LOP3.LUT P0, RZ, R3, 0x40, RZ, 0xc0, !PT ;  /* 0x0000004003ff7812 */ /* 0x004fda000780c0ff */
[----:B------:R-:W-:Y:S05]  /*245f0*/  @P0 BRA `(.L_x_1696) ;  /* 0x0000000000040947 */ /* 0x000fea0003800000 */
[----:B------:R-:W-:Y:S01]  /*24600*/  BPT.TRAP 0x1 ;  /* 0x000000040000795c */ /* 0x000fe20000300000 */
.L_x_1696:
        /* <DEDUP_REMOVED lines=14> */
[----:B------:R-:W-:Y:S01]  /*246f0*/  IMAD.MOV.U32 R5, RZ, RZ, R12 ;  /* 0x000000ffff057224 */ /* 0x000fe200078e000c */
[----:B------:R-:W-:Y:S01]  /*24700*/  MOV R6, R13 ;  /* 0x0000000d00067202 */ /* 0x000fe20000000f00 */
        /* <DEDUP_REMOVED lines=13> */
.L_x_1690:
[----:B------:R-:W-:Y:S05]  /*247e0*/  BSYNC B1 ;  /* 0x0000000000017941 */ /* 0x000fea0003800000 */
.L_x_1689:
        /* <DEDUP_REMOVED lines=31> */
[----:B------:R-:W-:-:S06]  /*249e0*/  LEA.HI.X R13, R2, UR5, R3, 0x2, P0 ;  /* 0x00000005020d7c11 */ /* 0x000fcc00080f1403 */
[----:B------:R1:W5:Y:S03]  /*249f0*/  LDG.E R13, desc[UR8][R12.64] ;  /* 0x000000080c0d7981 */ /* 0x000366000c1e1900 */
.L_x_1699:
[----:B------:R-:W2:Y:S01]  /*24a00*/  S2R R3, SR_CgaCtaId ;  /* 0x0000000000037919 */ /* 0x000ea20000008800 */
[----:B------:R-:W-:-:S04]  /*24a10*/  MOV R2, 0x400 ;  /* 0x0000040000027802 */ /* 0x000fc80000000f00 */
[----:B--2---:R-:W-:Y:S02]  /*24a20*/  LEA R2, R3, R2, 0x18 ;  /* 0x0000000203027211 */ /* 0x004fe400078ec0ff */
[----:B------:R-:W-:-:S03]  /*24a30*/  SHF.L.U32 R3, R14, 0x1f, RZ ;  /* 0x0000001f0e037819 */ /* 0x000fc600000006ff */
[----:B------:R-:W-:-:S04]  /*24a40*/  IMAD R2, R15, 0x8, R2 ;  /* 0x000000080f027824 */ /* 0x000fc800078e0202 */
[----:B------:R-:W2:Y:S02]  /*24a50*/  SYNCS.PHASECHK.TRANS64.TRYWAIT P0, [R2+URZ+0x2a840], R3 ;  /* 0x02a84003020075a7 */ /* 0x000ea4000800017f */
[----:B--2---:R-:W-:Y:S05]  /*24a60*/  @!P0 BRA `(.L_x_1700) ;  /* 0x0000002c00ec8947 */ /* 0x004fea0003800000 */
.L_x_1815:
        /* <DEDUP_REMOVED lines=11> */
.L_x_1701:
        /* <DEDUP_REMOVED lines=21> */
[----:B------:R-:W-:-:S04]  /*24c70*/  UIMAD UR11, UR11, 0x60, UR5 ;  /* 0x000000600b0b78a4 */ /* 0x000fc8000f8e0205 */
        /* <DEDUP_REMOVED lines=14> */
.L_x_1816:
[----:B------:R-:W1:Y:S01]  /*24d60*/  S2R R3, SR_TID.X ;  /* 0x0000000000037919 */ /* 0x000e620000002100 */
[----:B------:R-:W-:-:S04]  /*24d70*/  UPRMT UR4, UR37, 0x9910, URZ ;  /* 0x0000991025047896 */ /* 0x000fc8000800003f */
[----:B------:R-:W-:Y:S01]  /*24d80*/  UISETP.NE.AND UP0, UPT, UR4, 0x2, UPT ;  /* 0x000000020400788c */ /* 0x000fe2000bf05270 */
[----:B-1----:R-:W-:-:S04]  /*24d90*/  LOP3.LUT R3, R3, 0x7f, RZ, 0xc0, !PT ;  /* 0x0000007f03037812 */ /* 0x002fc800078ec0ff */
[----:B------:R-:W-:-:S13]  /*24da0*/  ISETP.NE.AND P0, PT, R3, RZ, PT ;  /* 0x000000ff0300720c */ /* 0x000fda0003f05270 */
[----:B------:R-:W-:-:S04]  /*24db0*/  @!P0 IMAD.MOV.U32 R3, RZ, RZ, 0x6000 ;  /* 0x00006000ff038424 */ /* 0x000fc800078e00ff */
[----:B------:R1:W-:Y:S01]  /*24dc0*/  @!P0 SYNCS.ARRIVE.TRANS64 RZ, [R2+URZ+0x2a850], R3 ;  /* 0x02a8500302ff89a7 */ /* 0x0003e2000800003f */
[----:B------:R-:W-:-:S13]  /*24dd0*/  PLOP3.LUT P0, PT, PT, PT, UP0, 0x40, 0x0 ;  /* 0x000000000000781c */ /* 0x000fda0003f0e808 */
[----:B-1----:R-:W-:Y:S05]  /*24de0*/  @!P0 BRA `(.L_x_1703) ;  /* 0x0000000000048947 */ /* 0x002fea0003800000 */
[----:B------:R-:W-:Y:S01]  /*24df0*/  BPT.TRAP 0x1 ;  /* 0x000000040000795c */ /* 0x000fe20000300000 */
.L_x_1703:
[----:B------:R-:W2:Y:S02]  /*24e00*/  LDL R3, [R1+0x8] ;  /* 0x0000080001037983 */ /* 0x000ea40000100800 */
[----:B--2---:R-:W-:-:S13]  /*24e10*/  LOP3.LUT P0, RZ, R3, 0x40, RZ, 0xc0, !PT ;  /* 0x0000004003ff7812 */ /* 0x004fda000780c0ff */
[----:B------:R-:W-:Y:S05]  /*24e20*/  @P0 BRA `(.L_x_1704) ;  /* 0x0000000000040947 */ /* 0x000fea0003800000 */
[----:B------:R-:W-:Y:S01]  /*24e30*/  BPT.TRAP 0x1 ;  /* 0x000000040000795c */ /* 0x000fe20000300000 */
.L_x_1704:
[----:B------:R-:W2:Y:S01]  /*24e40*/  LDL R3, [R1+0xc] ;  /* 0x00000c0001037983 */ /* 0x000ea20000100800 */
        /* <DEDUP_REMOVED lines=17> */
[----:B------:R-:W-:Y:S01]  /*24f60*/  IMAD.MOV.U32 R5, RZ, RZ, R10 ;  /* 0x000000ffff057224 */ /* 0x000fe200078e000a */
[----:B------:R-:W-:Y:S02]  /*24f70*/  MOV R6, R13 ;  /* 0x0000000d00067202 */ /* 0x000fe40000000f00 */
        /* <DEDUP_REMOVED lines=8> */
.L_x_1698:
[----:B------:R-:W-:Y:S05]  /*25000*/  BSYNC B1 ;  /* 0x0000000000017941 */ /* 0x000fea0003800000 */
.L_x_1697:
[----:B------:R-:W2:Y:S01]  /*25010*/  LDL R2, [R1+0x18] ;  /* 0x0000180001027983 */ /* 0x000ea20000100800 */
[----:B------:R-:W-:Y:S01]  /*25020*/  VIADD R7, R7, 0xfffffffe ;  /* 0xfffffffe07077836 */ /* 0x000fe20000000000 */
[----:B--2---:R-:W-:-:S13]  /*25030*/  ISETP.GT.AND P0, PT, R11, R2, PT ;  /* 0x000000020b00720c */ /* 0x004fda0003f04270 */
[----:B------:R-:W-:Y:S05]  /*25040*/  @P0 BRA `(.L_x_1705) ;  /* 0xffffffec00d80947 */ /* 0x000fea000383ffff */
.L_x_1678:
[----:B------:R-:W-:Y:S05]  /*25050*/  BSYNC B0 ;  /* 0x0000000000007941 */ /* 0x000fea0003800000 */
.L_x_1677:
        /* <DEDUP_REMOVED lines=9> */
[----:B------:R-:W-:Y:S01]  /*250f0*/  ULDC.64 UR6, c[0x0][0x208] ;  /* 0x0000820000067ab9 */ /* 0x000fe20000000a00 */
        /* <DEDUP_REMOVED lines=8> */
.L_x_1707:
[----:B------:R-:W-:Y:S05]  /*25180*/  BSYNC B0 ;  /* 0x0000000000007941 */ /* 0x000fea0003800000 */
.L_x_1706:
        /* <DEDUP_REMOVED lines=11> */
.L_x_1817:
[----:B------:R-:W2:Y:S01]  /*25240*/  S2R R4, SR_TID.X ;  /* 0x0000000000047919 */ /* 0x000ea20000002100 */
[----:B------:R-:W-:-:S04]  /*25250*/  UPRMT UR4, UR37, 0x9910, URZ ;  /* 0x0000991025047896 */ /* 0x000fc8000800003f */
[----:B------:R-:W-:Y:S01]  /*25260*/  UISETP.NE.AND UP0, UPT, UR4, 0x2, UPT ;  /* 0x000000020400788c */ /* 0x000fe2000bf05270 */
[----:B--2---:R-:W-:-:S04]  /*25270*/  LOP3.LUT R4, R4, 0x7f, RZ, 0xc0, !PT ;  /* 0x0000007f04047812 */ /* 0x004fc800078ec0ff */
[----:B------:R-:W-:-:S13]  /*25280*/  ISETP.NE.AND P0, PT, R4, RZ, PT ;  /* 0x000000ff0400720c */ /* 0x000fda0003f05270 */
[----:B-1----:R-:W-:-:S04]  /*25290*/  @!P0 IMAD.MOV.U32 R2, RZ, RZ, 0x6000 ;  /* 0x00006000ff028424 */ /* 0x002fc800078e00ff */
[----:B------:R1:W-:Y:S01]  /*252a0*/  @!P0 SYNCS.ARRIVE.TRANS64 RZ, [R3+URZ+0x2a850], R2 ;  /* 0x02a8500203ff89a7 */ /* 0x0003e2000800003f */
[----:B------:R-:W-:-:S13]  /*252b0*/  PLOP3.LUT P0, PT, PT, PT, UP0, 0x40, 0x0 ;  /* 0x000000000000781c */ /* 0x000fda0003f0e808 */
[----:B-1----:R-:W-:Y:S05]  /*252c0*/  @!P0 BRA `(.L_x_1711) ;  /* 0x0000000000048947 */ /* 0x002fea0003800000 */
[----:B------:R-:W-:Y:S01]  /*252d0*/  BPT.TRAP 0x1 ;  /* 0x000000040000795c */ /* 0x000fe20000300000 */
.L_x_1711:
[----:B------:R-:W2:Y:S02]  /*252e0*/  LDL R2, [R1+0x8] ;  /* 0x0000080001027983 */ /* 0x000ea40000100800 */
[----:B--2---:R-:W-:-:S13]  /*252f0*/  LOP3.LUT P0, RZ, R2, 0x40, RZ, 0xc0, !PT ;  /* 0x0000004002ff7812 */ /* 0x004fda000780c0ff */
[----:B------:R-:W-:Y:S05]  /*25300*/  @P0 BRA `(.L_x_1712) ;  /* 0x0000000000040947 */ /* 0x000fea0003800000 */
[----:B------:R-:W-:Y:S01]  /*25310*/  BPT.TRAP 0x1 ;  /* 0x000000040000795c */ /* 0x000fe20000300000 */
.L_x_1712:
[----:B------:R-:W2:Y:S01]  /*25320*/  LDL R2, [R1] ;  /* 0x0000000001027983 */ /* 0x000ea20000100800 */
        /* <DEDUP_REMOVED lines=26> */
.L_x_1709:
[----:B------:R-:W-:Y:S05]  /*254d0*/  BSYNC B0 ;  /* 0x0000000000007941 */ /* 0x000fea0003800000 */
.L_x_1708:
        /* <DEDUP_REMOVED lines=9> */
.L_x_1662:
[----:B------:R-:W-:Y:S05]  /*25570*/  BSYNC B6 ;  /* 0x0000000000067941 */ /* 0x000fea0003800000 */
.L_x_1660:
[----:B------:R-:W-:-:S03]  /*25580*/  UMOV UR4, 0xffffffff ;  /* 0xffffffff00047882 */ /* 0x000fc60000000000 */
[----:B------:R-:W-:Y:S05]  /*25590*/  BRA.DIV UR4, `(.L_x_1713) ;  /* 0x00000026045c7947 */ /* 0x000fea000b800000 */
[----:B------:R3:W4:Y:S04]  /*255a0*/  SHFL.IDX PT, R4, R16, RZ, 0x1f ;  /* 0x00001fff10047589 */ /* 0x00072800000e0000 */
[----:B------:R-:W0:Y:S02]  /*255b0*/  SHFL.IDX PT, R16, R16, 0x1, 0x1f ;  /* 0x00201f0010107f89 */ /* 0x000e2400000e0000 */
.L_x_1821:
[----:B------:R-:W5:Y:S01]  /*255c0*/  S2R R7, SR_TID.X ;  /* 0x0000000000077919 */ /* 0x000f620000002100 */
[----:B------:R-:W-:Y:S01]  /*255d0*/  ULDC UR4, c[0x0][0xc14] ;  /* 0x0003050000047ab9 */ /* 0x000fe20000000800 */
[----:B------:R-:W-:Y:S01]  /*255e0*/  BSSY B0, `(.L_x_1714) ;  /* 0x000000c000007945 */ /* 0x000fe20003800000 */
[----:B-1----:R-:W-:Y:S01]  /*255f0*/  MOV R0, UR4 ;  /* 0x0000000400007c02 */ /* 0x002fe20008000f00 */
[----:B------:R-:W-:Y:S01]  /*25600*/  IMAD.MOV.U32 R17, RZ, RZ, RZ ;  /* 0x000000ffff117224 */ /* 0x000fe200078e00ff */
[----:B-----5:R-:W-:-:S04]  /*25610*/  LOP3.LUT R7, R7, 0x1f, RZ, 0xc0, !PT ;  /* 0x0000001f07077812 */ /* 0x020fc800078ec0ff */
[C---:B------:R-:W-:Y:S01]  /*25620*/  ISETP.NE.AND P0, PT, R7.reuse, 0x1f, PT ;  /* 0x0000001f0700780c */ /* 0x040fe20003f05270 */
[----:B------:R-:W-:-:S05]  /*25630*/  IMAD.IADD R5, R7, 0x1, R19 ;  /* 0x0000000107057824 */ /* 0x000fca00078e0213 */
[----:B------:R-:W-:-:S13]  /*25640*/  ISETP.GE.OR P0, PT, R5, R0, !P0 ;  /* 0x000000000500720c */ /* 0x000fda0004706670 */
[----:B------:R-:W-:Y:S05]  /*25650*/  @P0 BRA `(.L_x_1715) ;  /* 0x0000000000100947 */ /* 0x000fea0003800000 */
[----:B------:R-:W1:Y:S01]  /*25660*/  LDC.64 R2, c[0x0][0xc58] ;  /* 0x00031600ff027b82 */ /* 0x000e620000000a00 */
[----:B------:R-:W-:Y:S01]  /*25670*/  ULDC.64 UR4, c[0x0][0x208] ;  /* 0x0000820000047ab9 */ /* 0x000fe20000000a00 */
[----:B-1----:R-:W-:-:S05]  /*25680*/  IMAD.WIDE R2, R5, 0x4, R2 ;  /* 0x0000000405027825 */ /* 0x002fca00078e0202 */
[----:B------:R1:W5:Y:S02]  /*25690*/  LDG.E R17, desc[UR4][R2.64] ;  /* 0x0000000402117981 */ /* 0x000364000c1e1900 */
.L_x_1715:
[----:B------:R-:W-:Y:S05]  /*256a0*/  BSYNC B0 ;  /* 0x0000000000007941 */ /* 0x000fea0003800000 */
.L_x_1714:
[----:B------:R-:W-:-:S03]  /*256b0*/  UMOV UR4, 0xffffffff ;  /* 0xffffffff00047882 */ /* 0x000fc60000000000 */
[----:B------:R-:W-:Y:S05]  /*256c0*/  BRA.DIV UR4, `(.L_x_1716) ;  /* 0x00000026045c7947 */ /* 0x000fea000b800000 */
[----:B0----5:R-:W0:Y:S01]  /*256d0*/  SHFL.UP PT, R14, R17, 0x1, RZ ;  /* 0x04200000110e7989 */ /* 0x021e2200000e00ff */
[C---:B------:R-:W-:Y:S02]  /*256e0*/  ISETP.NE.AND P0, PT, R7.reuse, RZ, PT ;  /* 0x000000ff0700720c */ /* 0x040fe40003f05270 */
[C---:B------:R-:W-:Y:S02]  /*256f0*/  ISETP.GE.U32.AND P1, PT, R7.reuse, 0x2, PT ;  /* 0x000000020700780c */ /* 0x040fe40003f26070 */
[----:B0-----:R-:W-:Y:S02]  /*25700*/  SEL R14, R14, RZ, P0 ;  /* 0x000000ff0e0e7207 */ /* 0x001fe40000000000 */
[----:B------:R-:W-:-:S03]  /*25710*/  ISETP.GE.U32.AND P0, PT, R7, 0x4, PT ;  /* 0x000000040700780c */ /* 0x000fc60003f06070 */
[----:B------:R-:W-:-:S05]  /*25720*/  IMAD.IADD R13, R17, 0x1, R14 ;  /* 0x00000001110d7824 */ /* 0x000fca00078e020e */
[----:B------:R-:W0:Y:S02]  /*25730*/  SHFL.UP PT, R14, R13, 0x2, RZ ;  /* 0x044000000d0e7989 */ /* 0x000e2400000e00ff */
[----:B0-----:R-:W-:Y:S02]  /*25740*/  SEL R14, R14, RZ, P1 ;  /* 0x000000ff0e0e7207 */ /* 0x001fe40000800000 */
[----:B------:R-:W-:-:S03]  /*25750*/  ISETP.GE.U32.AND P1, PT, R7, 0x8, PT ;  /* 0x000000080700780c */ /* 0x000fc60003f26070 */
[----:B-1----:R-:W-:-:S05]  /*25760*/  IMAD.IADD R3, R13, 0x1, R14 ;  /* 0x000000010d037824 */ /* 0x002fca00078e020e */
[----:B------:R-:W0:Y:S02]  /*25770*/  SHFL.UP PT, R14, R3, 0x4, RZ ;  /* 0x04800000030e7989 */ /* 0x000e2400000e00ff */
[----:B0-----:R-:W-:Y:S02]  /*25780*/  SEL R14, R14, RZ, P0 ;  /* 0x000000ff0e0e7207 */ /* 0x001fe40000000000 */
[----:B------:R-:W-:-:S03]  /*25790*/  ISETP.GE.U32.AND P0, PT, R7, 0x10, PT ;  /* 0x000000100700780c */ /* 0x000fc60003f06070 */
[----:B------:R-:W-:-:S05]  /*257a0*/  IMAD.IADD R5, R3, 0x1, R14 ;  /* 0x0000000103057824 */ /* 0x000fca00078e020e */
[----:B------:R-:W2:Y:S02]  /*257b0*/  SHFL.UP PT, R14, R5, 0x8, RZ ;  /* 0x05000000050e7989 */ /* 0x000ea400000e00ff */
[----:B--2---:R-:W-:-:S05]  /*257c0*/  SEL R6, R14, RZ, P1 ;  /* 0x000000ff0e067207 */ /* 0x004fca0000800000 */
[----:B------:R-:W-:-:S05]  /*257d0*/  IMAD.IADD R6, R5, 0x1, R6 ;  /* 0x0000000105067824 */ /* 0x000fca00078e0206 */
[----:B------:R-:W0:Y:S02]  /*257e0*/  SHFL.UP PT, R14, R6, 0x10, RZ ;  /* 0x06000000060e7989 */ /* 0x000e2400000e00ff */
[----:B0-----:R-:W-:-:S04]  /*257f0*/  SEL R7, R14, RZ, P0 ;  /* 0x000000ff0e077207 */ /* 0x001fc80000000000 */
[----:B------:R-:W-:-:S05]  /*25800*/  IADD3 R2, R6, R7, RZ ;  /* 0x0000000706027210 */ /* 0x000fca0007ffe0ff */
[----:B------:R0:W1:Y:S02]  /*25810*/  SHFL.IDX PT, R14, R2, 0x1f, 0x1f ;  /* 0x03e01f00020e7f89 */ /* 0x00006400000e0000 */
.L_x_1829:
[----:B------:R-:W-:Y:S02]  /*25820*/  ULDC UR4, c[0x0][0xc10] ;  /* 0x0003040000047ab9 */ /* 0x000fe40000000800 */
[----:B------:R-:W-:-:S04]  /*25830*/  IMAD.U32 R5, RZ, RZ, UR4 ;  /* 0x00000004ff057e24 */ /* 0x000fc8000f8e00ff */
[----:B-1----:R-:W-:-:S04]  /*25840*/  IMAD R3, R14, R5, RZ ;  /* 0x000000050e037224 */ /* 0x002fc800078e02ff */
[----:B---3--:R-:W-:-:S05]  /*25850*/  IMAD.IADD R16, R16, 0x1, R3 ;  /* 0x0000000110107824 */ /* 0x008fca00078e0203 */
[----:B----4-:R-:W-:-:S13]  /*25860*/  ISETP.GT.AND P0, PT, R16, R4, PT ;  /* 0x000000041000720c */ /* 0x010fda0003f04270 */
[----:B------:R-:W-:Y:S05]  /*25870*/  @P0 BRA `(.L_x_1717) ;  /* 0x0000000000b80947 */ /* 0x000fea0003800000 */
[----:B------:R-:W1:Y:S02]  /*25880*/  LDC R0, c[0x0][0xc14] ;  /* 0x00030500ff007b82 */ /* 0x000e640000000800 */
.L_x_1722:
[----:B------:R-:W-:-:S05]  /*25890*/  VIADD R19, R19, 0x1f ;  /* 0x0000001f13137836 */ /* 0x000fca0000000000 */
[----:B-1----:R-:W-:-:S13]  /*258a0*/  ISETP.GE.AND P0, PT, R19, R0, PT ;  /* 0x000000001300720c */ /* 0x002fda0003f06270 */
[----:B------:R-:W-:Y:S05]  /*258b0*/  @P0 BRA `(.L_x_1718) ;  /* 0x0000000400f40947 */ /* 0x000fea0003800000 */
[----:B------:R-:W1:Y:S01]  /*258c0*/  S2R R7, SR_TID.X ;  /* 0x0000000000077919 */ /* 0x000e620000002100 */
[----:B------:R-:W-:Y:S01]  /*258d0*/  BSSY B0, `(.L_x_1719) ;  /* 0x000000b000007945 */ /* 0x000fe20003800000 */
[----:B------:R-:W-:Y:S01]  /*258e0*/  IMAD.MOV.U32 R17, RZ, RZ, RZ ;  /* 0x000000ffff117224 */ /* 0x000fe200078e00ff */
[----:B-1----:R-:W-:-:S04]  /*258f0*/  LOP3.LUT R7, R7, 0x1f, RZ, 0xc0, !PT ;  /* 0x0000001f07077812 */ /* 0x002fc800078ec0ff */
[C---:B------:R-:W-:Y:S01]  /*25900*/  ISETP.NE.AND P1, PT, R7.reuse, 0x1f, PT ;  /* 0x0000001f0700780c */ /* 0x040fe20003f25270 */
[----:B------:R-:W-:-:S05]  /*25910*/  IMAD.IADD R5, R7, 0x1, R19 ;  /* 0x0000000107057824 */ /* 0x000fca00078e0213 */
[----:B------:R-:W-:-:S13]  /*25920*/  ISETP.GE.OR P0, PT, R5, R0, !P1 ;  /* 0x000000000500720c */ /* 0x000fda0004f06670 */
[----:B------:R-:W-:Y:S05]  /*25930*/  @P0 BRA `(.L_x_1720) ;  /* 0x0000000000100947 */ /* 0x000fea0003800000 */
[----:B0-----:R-:W0:Y:S01]  /*25940*/  LDC.64 R2, c[0x0][0xc58] ;  /* 0x00031600ff027b82 */ /* 0x001e220000000a00 */
[----:B------:R-:W-:Y:S01]  /*25950*/  ULDC.64 UR4, c[0x0][0x208] ;  /* 0x0000820000047ab9 */ /* 0x000fe20000000a00 */
[----:B0-----:R-:W-:-:S05]  /*25960*/  IMAD.WIDE R2, R5, 0x4, R2 ;  /* 0x0000000405027825 */ /* 0x001fca00078e0202 */
[----:B------:R1:W5:Y:S02]  /*25970*/  LDG.E R17, desc[UR4][R2.64] ;  /* 0x0000000402117981 */ /* 0x000364000c1e1900 */
.L_x_1720:
[----:B------:R-:W-:Y:S05]  /*25980*/  BSYNC B0 ;  /* 0x0000000000007941 */ /* 0x000fea0003800000 */
.L_x_1719:
[----:B------:R-:W-:-:S03]  /*25990*/  UMOV UR4, 0xffffffff ;  /* 0xffffffff00047882 */ /* 0x000fc60000000000 */
[----:B------:R-:W-:Y:S05]  /*259a0*/  BRA.DIV UR4, `(.L_x_1721) ;  /* 0x0000002604747947 */ /* 0x000fea000b800000 */
[----:B-----5:R-:W2:Y:S01]  /*259b0*/  SHFL.UP PT, R14, R17, 0x1, RZ ;  /* 0x04200000110e7989 */ /* 0x020ea200000e00ff */
[C---:B------:R-:W-:Y:S02]  /*259c0*/  ISETP.NE.AND P0, PT, R7.reuse, RZ, PT ;  /* 0x000000ff0700720c */ /* 0x040fe40003f05270 */
[C---:B------:R-:W-:Y:S02]  /*259d0*/  ISETP.GE.U32.AND P1, PT, R7.reuse, 0x2, PT ;  /* 0x000000020700780c */ /* 0x040fe40003f26070 */
[----:B--2---:R-:W-:Y:S02]  /*259e0*/  SEL R14, R14, RZ, P0 ;  /* 0x000000ff0e0e7207 */ /* 0x004fe40000000000 */
[----:B------:R-:W-:Y:S02]  /*259f0*/  ISETP.GE.U32.AND P0, PT, R7, 0x4, PT ;  /* 0x000000040700780c */ /* 0x000fe40003f06070 */
[----:B------:R-:W-:-:S05]  /*25a00*/  IADD3 R13, R17, R14, RZ ;  /* 0x0000000e110d7210 */ /* 0x000fca0007ffe0ff */
[----:B------:R-:W2:Y:S02]  /*25a10*/  SHFL.UP PT, R14, R13, 0x2, RZ ;  /* 0x044000000d0e7989 */ /* 0x000ea400000e00ff */
[----:B--2---:R-:W-:Y:S02]  /*25a20*/  SEL R14, R14, RZ, P1 ;  /* 0x000000ff0e0e7207 */ /* 0x004fe40000800000 */
[----:B------:R-:W-:-:S03]  /*25a30*/  ISETP.GE.U32.AND P1, PT, R7, 0x8, PT ;  /* 0x000000080700780c */ /* 0x000fc60003f26070 */
[----:B-1----:R-:W-:-:S05]  /*25a40*/  IMAD.IADD R3, R13, 0x1, R14 ;  /* 0x000000010d037824 */ /* 0x002fca00078e020e */
        /* <DEDUP_REMOVED lines=11> */
.L_x_1837:
[----:B------:R-:W-:Y:S02]  /*25b00*/  ULDC UR4, c[0x0][0xc10] ;  /* 0x0003040000047ab9 */ /* 0x000fe40000000800 */
[----:B------:R-:W-:-:S04]  /*25b10*/  IMAD.U32 R5, RZ, RZ, UR4 ;  /* 0x00000004ff057e24 */ /* 0x000fc8000f8e00ff */
[----:B-1----:R-:W-:-:S05]  /*25b20*/  IMAD R3, R14, R5, RZ ;  /* 0x000000050e037224 */ /* 0x002fca00078e02ff */
[----:B------:R-:W-:-:S04]  /*25b30*/  IADD3 R16, R3, R16, RZ ;  /* 0x0000001003107210 */ /* 0x000fc80007ffe0ff */
[----:B------:R-:W-:-:S13]  /*25b40*/  ISETP.GT.AND P0, PT, R16, R4, PT ;  /* 0x000000041000720c */ /* 0x000fda0003f04270 */
[----:B------:R-:W-:Y:S05]  /*25b50*/  @!P0 BRA `(.L_x_1722) ;  /* 0xfffffffc004c8947 */ /* 0x000fea000383ffff */
.L_x_1717:
        /* <DEDUP_REMOVED lines=8> */
.L_x_1841:
[----:B------:R-:W-:Y:S01]  /*25be0*/  ISETP.NE.AND P0, PT, R3, RZ, PT ;  /* 0x000000ff0300720c */ /* 0x000fe20003f05270 */
[----:B------:R-:W-:-:S12]  /*25bf0*/  IMAD.MOV.U32 R7, RZ, RZ, RZ ;  /* 0x000000ffff077224 */ /* 0x000fd800078e00ff */
[----:B------:R-:W-:Y:S05]  /*25c00*/  @!P0 BRA `(.L_x_1724) ;  /* 0x0000000000108947 */ /* 0x000fea0003800000 */
[----:B------:R-:W-:Y:S01]  /*25c10*/  UMOV UR4, 0xffffffff ;  /* 0xffffffff00047882 */ /* 0x000fe20000000000 */
[----:B------:R-:W-:Y:S02]  /*25c20*/  VIADD R12, R6, 0xffffffff ;  /* 0xffffffff060c7836 */ /* 0x000fe40000000000 */
[----:B------:R-:W-:Y:S05]  /*25c30*/  BRA.DIV UR4, `(.L_x_1725) ;  /* 0x0000002604e87947 */ /* 0x000fea000b800000 */
[----:B------:R3:W4:Y:S02]  /*25c40*/  SHFL.IDX PT, R7, R2, R12, 0x1f ;  /* 0x00001f0c02077589 */ /* 0x00072400000e0000 */
.L_x_1724:
[----:B0--3--:R-:W0:Y:S01]  /*25c50*/  LDC.64 R2, c[0x0][0xc68] ;  /* 0x00031a00ff027b82 */ /* 0x009e220000000a00 */
[----:B------:R-:W-:Y:S01]  /*25c60*/  IMAD.IADD R19, R6, 0x1, R19 ;  /* 0x0000000106137824 */ /* 0x000fe200078e0213 */
[----:B------:R-:W-:-:S03]  /*25c70*/  ULDC.64 UR4, c[0x0][0x208] ;  /* 0x0000820000047ab9 */ /* 0x000fc60000000a00 */
[----:B0-----:R-:W-:-:S05]  /*25c80*/  IMAD.WIDE R2, R19, 0x4, R2 ;  /* 0x0000000413027825 */ /* 0x001fca00078e0202 */
[----:B------:R-:W1:Y:S01]  /*25c90*/  LDG.E R9, desc[UR4][R2.64] ;  /* 0x0000000402097981 */ /* 0x000e62000c1e1900 */
[----:B----4-:R-:W-:-:S04]  /*25ca0*/  IMAD R16, R7, R5, R16 ;  /* 0x0000000507107224 */ /* 0x010fc800078e0210 */
[----:B------:R-:W-:Y:S02]  /*25cb0*/  IMAD.IADD R7, R4, 0x1, -R16 ;  /* 0x0000000104077824 */ /* 0x000fe400078e0a10 */
[----:B-12---:R-:W-:-:S05]  /*25cc0*/  IMAD R6, R17, R9, RZ ;  /* 0x0000000911067224 */ /* 0x006fca00078e02ff */
[----:B------:R-:W-:-:S04]  /*25cd0*/  IABS R8, R6 ;  /* 0x0000000600087213 */ /* 0x000fc80000000000 */
[----:B------:R-:W0:Y:S08]  /*25ce0*/  I2F.RP R11, R8 ;  /* 0x00000008000b7306 */ /* 0x000e300000209400 */
[----:B0-----:R-:W0:Y:S02]  /*25cf0*/  MUFU.RCP R11, R11 ;  /* 0x0000000b000b7308 */ /* 0x001e240000001000 */
[----:B0-----:R-:W-:-:S06]  /*25d00*/  VIADD R12, R11, 0xffffffe ;  /* 0x0ffffffe0b0c7836 */ /* 0x001fcc0000000000 */
[----:B------:R-:W0:Y:S02]  /*25d10*/  F2I.FTZ.U32.TRUNC.NTZ R3, R12 ;  /* 0x0000000c00037305 */ /* 0x000e24000021f000 */
[----:B0-----:R-:W-:-:S05]  /*25d20*/  IADD3 R2, RZ, -R3, RZ ;  /* 0x80000003ff027210 */ /* 0x001fca0007ffe0ff */
[----:B------:R-:W-:Y:S02]  /*25d30*/  IMAD R10, R2, R8, RZ ;  /* 0x00000008020a7224 */ /* 0x000fe400078e02ff */
[----:B------:R-:W-:-:S04]  /*25d40*/  IMAD.MOV.U32 R2, RZ, RZ, RZ ;  /* 0x000000ffff027224 */ /* 0x000fc800078e00ff */
[----:B------:R-:W-:Y:S01]  /*25d50*/  IMAD.HI.U32 R10, R3, R10, R2 ;  /* 0x0000000a030a7227 */ /* 0x000fe200078e0002 */
[----:B------:R-:W-:Y:S02]  /*25d60*/  IABS R3, R7 ;  /* 0x0000000700037213 */ /* 0x000fe40000000000 */
[----:B------:R-:W-:-:S03]  /*25d70*/  IABS R2, R6 ;  /* 0x0000000600027213 */ /* 0x000fc60000000000 */
[----:B------:R-:W-:-:S04]  /*25d80*/  IMAD.HI.U32 R10, R10, R3, RZ ;  /* 0x000000030a0a7227 */ /* 0x000fc800078e00ff */
[----:B------:R-:W-:-:S04]  /*25d90*/  IMAD.MOV R2, RZ, RZ, -R2 ;  /* 0x000000ffff027224 */ /* 0x000fc800078e0a02 */
[----:B------:R-:W-:-:S05]  /*25da0*/  IMAD R3, R10, R2, R3 ;  /* 0x000000020a037224 */ /* 0x000fca00078e0203 */
[----:B------:R-:W-:-:S13]  /*25db0*/  ISETP.GT.U32.AND P0, PT, R8, R3, PT ;  /* 0x000000030800720c */ /* 0x000fda0003f04070 */
[----:B------:R-:W-:Y:S02]  /*25dc0*/  @!P0 IMAD.IADD R3, R3, 0x1, -R8 ;  /* 0x0000000103038824 */ /* 0x000fe400078e0a08 */
[----:B------:R-:W-:-:S03]  /*25dd0*/  @!P0 VIADD R10, R10, 0x1 ;  /* 0x000000010a0a8836 */ /* 0x000fc60000000000 */
[----:B------:R-:W-:Y:S02]  /*25de0*/  ISETP.GE.U32.AND P0, PT, R3, R8, PT ;  /* 0x000000080300720c */ /* 0x000fe40003f06070 */
[----:B------:R-:W-:-:S11]  /*25df0*/  LOP3.LUT R3, R7, R6, RZ, 0x3c, !PT ;  /* 0x0000000607037212 */ /* 0x000fd600078e3cff */
[----:B------:R-:W-:Y:S02]  /*25e00*/  @P0 IADD3 R10, R10, 0x1, RZ ;  /* 0x000000010a0a0810 */ /* 0x000fe40007ffe0ff */
        /* <DEDUP_REMOVED lines=9> */
[----:B------:R-:W-:-:S04]  /*25ea0*/  VIADDMNMX R9, R8, R5, R9, PT ;  /* 0x0000000508097246 */ /* 0x000fc80003800109 */
        /* <DEDUP_REMOVED lines=13> */
[----:B------:R-:W-:Y:S01]  /*25f80*/  IMAD R8, R2, R8, R3 ;  /* 0x0000000802087224 */ /* 0x000fe200078e0203 */
[----:B------:R-:W-:-:S04]  /*25f90*/  LOP3.LUT R3, R6, R9, RZ, 0x3c, !PT ;  /* 0x0000000906037212 */ /* 0x000fc800078e3cff */
[----:B------:R-:W-:-:S13]  /*25fa0*/  ISETP.GT.U32.AND P0, PT, R5, R8, PT ;  /* 0x000000080500720c */ /* 0x000fda0003f04070 */
[----:B------:R-:W-:Y:S02]  /*25fb0*/  @!P0 IMAD.IADD R8, R8, 0x1, -R5 ;  /* 0x0000000108088824 */ /* 0x000fe400078e0a05 */
[----:B------:R-:W-:-:S03]  /*25fc0*/  @!P0 VIADD R2, R2, 0x1 ;  /* 0x0000000102028836 */ /* 0x000fc60000000000 */
[----:B------:R-:W-:-:S13]  /*25fd0*/  ISETP.GE.U32.AND P0, PT, R8, R5, PT ;  /* 0x000000050800720c */ /* 0x000fda0003f06070 */
[----:B------:R-:W-:Y:S01]  /*25fe0*/  @P0 VIADD R2, R2, 0x1 ;  /* 0x0000000102020836 */ /* 0x000fe20000000000 */
[----:B------:R-:W-:Y:S01]  /*25ff0*/  ISETP.GE.AND P0, PT, R3, RZ, PT ;  /* 0x000000ff0300720c */ /* 0x000fe20003f06270 */
[----:B------:R-:W-:-:S12]  /*26000*/  IMAD.IADD R3, R6, 0x1, R4 ;  /* 0x0000000106037824 */ /* 0x000fd800078e0204 */
        /* <DEDUP_REMOVED lines=8> */
.L_x_1718:
[----:B------:R-:W-:Y:S01]  /*26090*/  UMOV UR4, URZ ;  /* 0x0000003f00047c82 */ /* 0x000fe20008000000 */
[----:B------:R-:W-:Y:S01]  /*260a0*/  UMOV UR5, URZ ;  /* 0x0000003f00057c82 */ /* 0x000fe20008000000 */
[----:B------:R-:W-:Y:S01]  /*260b0*/  ULDC UR6, c[0x0][0xc14] ;  /* 0x0003050000067ab9 */ /* 0x000fe20000000800 */
[----:B------:R-:W-:Y:S01]  /*260c0*/  IMAD.MOV.U32 R16, RZ, RZ, R4 ;  /* 0x000000ffff107224 */ /* 0x000fe200078e0004 */
[----:B------:R-:W-:Y:S01]  /*260d0*/  MOV R18, UR5 ;  /* 0x0000000500127c02 */ /* 0x000fe20008000f00 */
[----:B------:R-:W-:Y:S02]  /*260e0*/  IMAD.U32 R17, RZ, RZ, UR4 ;  /* 0x00000004ff117e24 */ /* 0x000fe4000f8e00ff */
[----:B------:R-:W-:-:S07]  /*260f0*/  IMAD.U32 R19, RZ, RZ, UR6 ;  /* 0x00000006ff137e24 */ /* 0x000fce000f8e00ff */
.L_x_1726:
        /* <DEDUP_REMOVED lines=12> */
.L_x_1621:
        /* <DEDUP_REMOVED lines=12> */
.L_x_1844:
[----:B------:R-:W-:Y:S05]  /*26280*/  BSYNC B0 ;  /* 0x0000000000007941 */ /* 0x000fea0003800000 */
.L_x_1728:
[----:B------:R-:W-:-:S03]  /*26290*/  UMOV UR4, 0xffffffff ;  /* 0xffffffff00047882 */ /* 0x000fc60000000000 */
[----:B------:R-:W-:Y:S05]  /*262a0*/  BRA.DIV UR4, `(.L_x_1730) ;  /* 0x0000002204887947 */ /* 0x000fea000b800000 */
[----:B------:R-:W2:Y:S02]  /*262b0*/  S2R R2, SR_TID.X ;  /* 0x0000000000027919 */ /* 0x000ea40000002100 */
[----:B--2---:R-:W-:-:S04]  /*262c0*/  SHF.R.U32.HI R2, RZ, 0x5, R2 ;  /* 0x00000005ff027819 */ /* 0x004fc80000011602 */
[----:B------:R-:W-:-:S05]  /*262d0*/  LOP3.LUT R2, R2, 0x3, RZ, 0xc0, !PT ;  /* 0x0000000302027812 */ /* 0x000fca00078ec0ff */
[----:B------:R2:W3:Y:S02]  /*262e0*/  SHFL.IDX PT, R14, R2, RZ, 0x1f ;  /* 0x00001fff020e7589 */ /* 0x0004e400000e0000 */
.L_x_1847:
[----:B---3--:R-:W-:-:S13]  /*262f0*/  ISETP.NE.AND P0, PT, R14, RZ, PT ;  /* 0x000000ff0e00720c */ /* 0x008fda0003f05270 */
[----:B------:R-:W-:Y:S05]  /*26300*/  @P0 BRA `(.L_x_1315) ;  /* 0x0000000000940947 */ /* 0x000fea0003800000 */
[----:B------:R-:W-:-:S03]  /*26310*/  UMOV UR4, 0xffffffff ;  /* 0xffffffff00047882 */ /* 0x000fc60000000000 */
[----:B------:R-:W-:Y:S05]  /*26320*/  BRA.DIV UR4, `(.L_x_1731) ;  /* 0x00000022049c7947 */ /* 0x000fea000b800000 */
[----:B------:R-:W-:-:S13]  /*26330*/  ELECT P6, URZ, PT ;  /* 0x00000000003f782f */ /* 0x000fda00038c0000 */
.L_x_1850:
[----:B------:R-:W-:Y:S05]  /*26340*/  @!P6 BRA `(.L_x_1315) ;  /* 0x000000000084e947 */ /* 0x000fea0003800000 */
[----:B------:R-:W-:-:S06]  /*26350*/  ULOP3.LUT UR4, UR60, 0x2, URZ, 0xfc, !UPT ;  /* 0x000000023c047892 */ /* 0x000fcc000f8efc3f */
[----:B--2---:R-:W-:-:S05]  /*26360*/  IMAD.U32 R2, RZ, RZ, UR4 ;  /* 0x00000004ff027e24 */ /* 0x004fca000f8e00ff */
[----:B------:R-:W-:-:S13]  /*26370*/  ISETP.NE.AND P2, PT, R2, 0x3, PT ;  /* 0x000000030200780c */ /* 0x000fda0003f45270 */
[----:B------:R-:W-:Y:S05]  /*26380*/  @!P2 BRA `(.L_x_1732) ;  /* 0x000000000004a947 */ /* 0x000fea0003800000 */
[----:B------:R-:W-:Y:S01]  /*26390*/  BPT.TRAP 0x1 ;  /* 0x000000040000795c */ /* 0x000fe20000300000 */
.L_x_1732:
[----:B-1----:R-:W2:Y:S04]  /*263a0*/  LDL R3, [R1] ;  /* 0x0000000001037983 */ /* 0x002ea80000100800 */
[----:B------:R-:W3:Y:S01]  /*263b0*/  LDL.LU R7, [R1+0x10] ;  /* 0x0000100001077983 */ /* 0x000ee20000300800 */
[----:B------:R-:W-:-:S05]  /*263c0*/  VIADD R2, R0, 0x2a840 ;  /* 0x0002a84000027836 */ /* 0x000fca0000000000 */
[C---:B--2---:R-:W-:Y:S01]  /*263d0*/  LEA R6, R3.reuse, R2, 0x3 ;  /* 0x0000000203067211 */ /* 0x044fe200078e18ff */
        /* <DEDUP_REMOVED lines=10> */
.L_x_1851:
[----:B------:R-:W2:Y:S02]  /*26480*/  SYNCS.PHASECHK.TRANS64.TRYWAIT P0, [R7+URZ], R2 ;  /* 0x00000002070075a7 */ /* 0x000ea4000800017f */
[----:B--2---:R-:W-:Y:S05]  /*26490*/  @!P0 BRA `(.L_x_1734) ;  /* 0x0000002000748947 */ /* 0x004fea0003800000 */
.L_x_1852:
[----:B------:R-:W-:Y:S05]  /*264a0*/  @!P2 BRA `(.L_x_1735) ;  /* 0x000000000004a947 */ /* 0x000fea0003800000 */
[----:B------:R-:W-:Y:S01]  /*264b0*/  BPT.TRAP 0x1 ;  /* 0x000000040000795c */ /* 0x000fe20000300000 */
.L_x_1735:
[----:B------:R-:W3:Y:S01]  /*264c0*/  LDL.LU R4, [R1] ;  /* 0x0000000001047983 */ /* 0x000ee20000300800 */
[----:B------:R-:W-:-:S04]  /*264d0*/  VIADD R0, R0, 0x2a860 ;  /* 0x0002a86000007836 */ /* 0x000fc80000000000 */
[----:B---3--:R-:W-:-:S04]  /*264e0*/  IMAD R4, R4, 0x8, R0 ;  /* 0x0000000804047824 */ /* 0x008fc800078e0200 */
[----:B------:R-:W3:Y:S02]  /*264f0*/  SYNCS.PHASECHK.TRANS64.TRYWAIT P0, [R4+URZ], R5 ;  /* 0x00000005040075a7 */ /* 0x000ee4000800017f */
[----:B---3--:R-:W-:Y:S05]  /*26500*/  @!P0 BRA `(.L_x_1736) ;  /* 0x00000020006c8947 */ /* 0x008fea0003800000 */
.L_x_1853:
[----:B------:R-:W-:-:S07]  /*26510*/  IMAD R3, R3, 0x8, R0 ;  /* 0x0000000803037824 */ /* 0x000fce00078e0200 */
.L_x_1737:
[----:B----4-:R4:W0:Y:S02]  /*26520*/  SYNCS.PHASECHK.TRANS64.TRYWAIT P0, [R3+URZ], R2 ;  /* 0x00000002030075a7 */ /* 0x010824000800017f */
[----:B0-----:R-:W-:Y:S05]  /*26530*/  @!P0 NANOSLEEP.SYNCS 0x989680 ;  /* 0x009896800000895d */ /* 0x001fea0003900000 */
[----:B------:R-:W0:Y:S02]  /*26540*/  @!P0 SYNCS.PHASECHK.TRANS64 P0, [R3+URZ], R2 ;  /* 0x00000002030085a7 */ /* 0x000e24000800007f */
[----:B0-----:R-:W-:Y:S05]  /*26550*/  @!P0 BRA `(.L_x_1737) ;  /* 0xfffffffc00f08947 */ /* 0x001fea000383ffff */
.L_x_1315:
[----:B------:R-:W-:Y:S05]  /*26560*/  BSYNC B7 ;  /* 0x0000000000077941 */ /* 0x000fea0003800000 */
.L_x_1312:
[----:B------:R-:W-:Y:S05]  /*26570*/  EXIT ;  /* 0x000000000000794d */ /* 0x000fea0003800000 */
.L_x_1341:
[----:B0-----:R0:W1:Y:S02]  /*26580*/  SYNCS.PHASECHK.TRANS64.TRYWAIT P5, [R4+URZ+0x2a890], R3 ;  /* 0x02a89003040075a7 */ /* 0x00106400080a017f */
[----:B-1----:R-:W-:Y:S05]  /*26590*/  @!P5 NANOSLEEP.SYNCS 0x989680 ;  /* 0x009896800000d95d */ /* 0x002fea0003900000 */
[----:B------:R-:W1:Y:S02]  /*265a0*/  @!P5 SYNCS.PHASECHK.TRANS64 P5, [R4+URZ+0x2a890], R3 ;  /* 0x02a890030400d5a7 */ /* 0x000e6400080a007f */
[----:B-1----:R-:W-:Y:S05]  /*265b0*/  @!P5 BRA `(.L_x_1341) ;  /* 0xfffffffc00f0d947 */ /* 0x002fea000383ffff */
[----:B------:R-:W-:Y:S05]  /*265c0*/  BRA `(.L_x_1738) ;  /* 0xfffffdd400147947 */ /* 0x000fea000383ffff */
.L_x_1395:
[----:B-1----:R1:W3:Y:S02]  /*265d0*/  SYNCS.PHASECHK.TRANS64.TRYWAIT P5, [R4+URZ+0x2a890], R3 ;  /* 0x02a89003040075a7 */ /* 0x0022e400080a017f */
[----:B---3--:R-:W-:Y:S05]  /*265e0*/  @!P5 NANOSLEEP.SYNCS 0x989680 ;  /* 0x009896800000d95d */ /* 0x008fea0003900000 */
[----:B------:R-:W3:Y:S02]  /*265f0*/  @!P5 SYNCS.PHASECHK.TRANS64 P5, [R4+URZ+0x2a890], R3 ;  /* 0x02a890030400d5a7 */ /* 0x000ee400080a007f */
[----:B---3--:R-:W-:Y:S05]  /*26600*/  @!P5 BRA `(.L_x_1395) ;  /* 0xfffffffc00f0d947 */ /* 0x008fea000383ffff */
[----:B------:R-:W-:Y:S05]  /*26610*/  BRA `(.L_x_1739) ;  /* 0xfffffe0400fc7947 */ /* 0x000fea000383ffff */
.L_x_1420:
[----:B-1----:R1:W2:Y:S02]  /*26620*/  SYNCS.PHASECHK.TRANS64.TRYWAIT P4, [R4+URZ+0x2a890], R3 ;  /* 0x02a89003040075a7 */ /* 0x0022a4000808017f */
[----:B--2---:R-:W-:Y:S05]  /*26630*/  @!P4 NANOSLEEP.SYNCS 0x989680 ;  /* 0x009896800000c95d */ /* 0x004fea0003900000 */
[----:B------:R-:W2:Y:S02]  /*26640*/  @!P4 SYNCS.PHASECHK.TRANS64 P4, [R4+URZ+0x2a890], R3 ;  /* 0x02a890030400c5a7 */ /* 0x000ea4000808007f */
[----:B--2---:R-:W-:Y:S05]  /*26650*/  @!P4 BRA `(.L_x_1420) ;  /* 0xfffffffc00f0c947 */ /* 0x004fea000383ffff */
[----:B------:R-:W-:Y:S05]  /*26660*/  BRA `(.L_x_1740) ;  /* 0xfffffe3800087947 */ /* 0x000fea000383ffff */
.L_x_1426:
[----:B0-----:R0:W1:Y:S02]  /*26670*/  SYNCS.PHASECHK.TRANS64.TRYWAIT P4, [R4+URZ+0x2a8b0], R3 ;  /* 0x02a8b003040075a7 */ /* 0x001064000808017f */
[----:B-1----:R-:W-:Y:S05]  /*26680*/  @!P4 NANOSLEEP.SYNCS 0x989680 ;  /* 0x009896800000c95d */ /* 0x002fea0003900000 */
[----:B------:R-:W1:Y:S02]  /*26690*/  @!P4 SYNCS.PHASECHK.TRANS64 P4, [R4+URZ+0x2a8b0], R3 ;  /* 0x02a8b0030400c5a7 */ /* 0x000e64000808007f */
[----:B-1----:R-:W-:Y:S05]  /*266a0*/  @!P4 BRA `(.L_x_1426) ;  /* 0xfffffffc00f0c947 */ /* 0x002fea000383ffff */
[----:B------:R-:W-:Y:S05]  /*266b0*/  BRA `(.L_x_1741) ;  /* 0xfffffe3c00147947 */ /* 0x000fea000383ffff */
.L_x_1456:
[----:B------:R-:W-:Y:S01]  /*266c0*/  BSSY B1, `(.L_x_1742) ;  /* 0x0000008000017945 */ /* 0x000fe20003800000 */
[----:B------:R-:W-:Y:S01]  /*266d0*/  MOV R13, R5 ;  /* 0x00000005000d7202 */ /* 0x000fe20000000f00 */
[----:B------:R-:W-:Y:S02]  /*266e0*/  IMAD.MOV.U32 R12, RZ, RZ, RZ ;  /* 0x000000ffff0c7224 */ /* 0x000fe400078e00ff */
[----:B------:R-:W-:Y:S02]  /*266f0*/  IMAD.MOV.U32 R11, RZ, RZ, 0x1c1f ;  /* 0x00001c1fff0b7424 */ /* 0x000fe400078e00ff */
[----:B------:R-:W-:-:S07]  /*26700*/  IMAD.MOV.U32 R15, RZ, RZ, -0x1 ;  /* 0xffffffffff0f7424 */ /* 0x000fce00078e00ff */
[----:B------:R-:W-:Y:S05]  /*26710*/  WARPSYNC.COLLECTIVE R15, `(.L_x_1743) ;  /* 0x000000000f087348 */ /* 0x000fea0003c00000 */
[----:B------:R0:W1:Y:S02]  /*26720*/  SHFL.IDX P6, R14, R13, R12, R11 ;  /* 0x0000000c0d0e7389 */ /* 0x00006400000c000b */
[----:B01----:R-:W-:Y:S01]  /*26730*/  ENDCOLLECTIVE ;  /* 0x000000000000791b */ /* 0x003fe20003800000 */
.L_x_1743:
[----:B------:R-:W-:Y:S05]  /*26740*/  BSYNC B1 ;  /* 0x0000000000017941 */ /* 0x000fea0003800000 */
.L_x_1742:
[----:B------:R-:W-:Y:S05]  /*26750*/  BRA `(.L_x_1744) ;  /* 0xfffffe5800e07947 */ /* 0x000fea000383ffff */
.L_x_1457:
[----:B------:R-:W-:Y:S01]  /*26760*/  BSSY B1, `(.L_x_1745) ;  /* 0x0000008000017945 */ /* 0x000fe20003800000 */
[----:B------:R-:W-:Y:S01]  /*26770*/  IMAD.MOV.U32 R13, RZ, RZ, R4 ;  /* 0x000000ffff0d7224 */ /* 0x000fe200078e0004 */
[----:B------:R-:W-:Y:S01]  /*26780*/  MOV R11, 0x1c1f ;  /* 0x00001c1f000b7802 */ /* 0x000fe20000000f00 */
[----:B------:R-:W-:Y:S02]  /*26790*/  IMAD.MOV.U32 R12, RZ, RZ, RZ ;  /* 0x000000ffff0c7224 */ /* 0x000fe400078e00ff */
[----:B------:R-:W-:-:S07]  /*267a0*/  IMAD.MOV.U32 R15, RZ, RZ, -0x1 ;  /* 0xffffffffff0f7424 */ /* 0x000fce00078e00ff */
[----:B------:R-:W-:Y:S05]  /*267b0*/  WARPSYNC.COLLECTIVE R15, `(.L_x_1746) ;  /* 0x000000000f087348 */ /* 0x000fea0003c00000 */
[----:B------:R0:W1:Y:S02]  /*267c0*/  SHFL.IDX P6, R14, R13, R12, R11 ;  /* 0x0000000c0d0e7389 */ /* 0x00006400000c000b */
[----:B01----:R-:W-:Y:S01]  /*267d0*/  ENDCOLLECTIVE ;  /* 0x000000000000791b */ /* 0x003fe20003800000 */
.L_x_1746:
[----:B------:R-:W-:Y:S05]  /*267e0*/  BSYNC B1 ;  /* 0x0000000000017941 */ /* 0x000fea0003800000 */
.L_x_1745:
[----:B------:R-:W-:Y:S05]  /*267f0*/  BRA `(.L_x_1747) ;  /* 0xfffffe5800c07947 */ /* 0x000fea000383ffff */
.L_x_1458:
[----:B------:R-:W-:Y:S01]  /*26800*/  BSSY B1, `(.L_x_1748) ;  /* 0x0000008000017945 */ /* 0x000fe20003800000 */
[----:B------:R-:W-:Y:S02]  /*26810*/  IMAD.MOV.U32 R13, RZ, RZ, R3 ;  /* 0x000000ffff0d7224 */ /* 0x000fe400078e0003 */
[----:B------:R-:W-:Y:S02]  /*26820*/  IMAD.MOV.U32 R12, RZ, RZ, RZ ;  /* 0x000000ffff0c7224 */ /* 0x000fe400078e00ff */
[----:B------:R-:W-:Y:S02]  /*26830*/  IMAD.MOV.U32 R11, RZ, RZ, 0x1c1f ;  /* 0x00001c1fff0b7424 */ /* 0x000fe400078e00ff */
[----:B------:R-:W-:-:S07]  /*26840*/  IMAD.MOV.U32 R15, RZ, RZ, -0x1 ;  /* 0xffffffffff0f7424 */ /* 0x000fce00078e00ff */
[----:B------:R-:W-:Y:S05]  /*26850*/  WARPSYNC.COLLECTIVE R15, `(.L_x_1749) ;  /* 0x000000000f087348 */ /* 0x000fea0003c00000 */
[----:B------:R0:W1:Y:S02]  /*26860*/  SHFL.IDX P6, R14, R13, R12, R11 ;  /* 0x0000000c0d0e7389 */ /* 0x00006400000c000b */
[----:B01----:R-:W-:Y:S01]  /*26870*/  ENDCOLLECTIVE ;  /* 0x000000000000791b */ /* 0x003fe20003800000 */
.L_x_1749:
[----:B------:R-:W-:Y:S05]  /*26880*/  BSYNC B1 ;  /* 0x0000000000017941 */ /* 0x000fea0003800000 */
.L_x_1748:
[----:B------:R-:W-:Y:S05]  /*26890*/  BRA `(.L_x_1750) ;  /* 0xfffffe5800a07947 */ /* 0x000fea000383ffff */
.L_x_1459:
        /* <DEDUP_REMOVED lines=8> */
.L_x_1752:
[----:B------:R-:W-:Y:S05]  /*26920*/  BSYNC B1 ;  /* 0x0000000000017941 */ /* 0x000fea0003800000 */
.L_x_1751:
[----:B------:R-:W-:Y:S05]  /*26930*/  BRA `(.L_x_1753) ;  /* 0xfffffe5800807947 */ /* 0x000fea000383ffff */
.L_x_1460:
[----:B------:R-:W-:Y:S01]  /*26940*/  BSSY B1, `(.L_x_1754) ;  /* 0x0000008000017945 */ /* 0x000fe20003800000 */
[----:B------:R-:W-:Y:S01]  /*26950*/  IMAD.MOV.U32 R13, RZ, RZ, R5 ;  /* 0x000000ffff0d7224 */ /* 0x000fe200078e0005 */
[----:B------:R-:W-:Y:S01]  /*26960*/  MOV R11, 0x1c1f ;  /* 0x00001c1f000b7802 */ /* 0x000fe20000000f00 */
[----:B------:R-:W-:Y:S02]  /*26970*/  IMAD.MOV.U32 R12, RZ, RZ, 0x1 ;  /* 0x00000001ff0c7424 */ /* 0x000fe400078e00ff */
[----:B------:R-:W-:-:S07]  /*26980*/  IMAD.MOV.U32 R15, RZ, RZ, -0x1 ;  /* 0xffffffffff0f7424 */ /* 0x000fce00078e00ff */
[----:B------:R-:W-:Y:S05]  /*26990*/  WARPSYNC.COLLECTIVE R15, `(.L_x_1755) ;  /* 0x000000000f087348 */ /* 0x000fea0003c00000 */
[----:B------:R0:W1:Y:S02]  /*269a0*/  SHFL.IDX P6, R14, R13, R12, R11 ;  /* 0x0000000c0d0e7389 */ /* 0x00006400000c000b */
[----:B01----:R-:W-:Y:S01]  /*269b0*/  ENDCOLLECTIVE ;  /* 0x000000000000791b */ /* 0x003fe20003800000 */
.L_x_1755:
[----:B------:R-:W-:Y:S05]  /*269c0*/  BSYNC B1 ;  /* 0x0000000000017941 */ /* 0x000fea0003800000 */
.L_x_1754:
[----:B------:R-:W-:Y:S05]  /*269d0*/  BRA `(.L_x_1756) ;  /* 0xfffffe5800607947 */ /* 0x000fea000383ffff */
.L_x_1461:
[----:B------:R-:W-:Y:S01]  /*269e0*/  BSSY B1, `(.L_x_1757) ;  /* 0x0000008000017945 */ /* 0x000fe20003800000 */
[----:B------:R-:W-:Y:S02]  /*269f0*/  IMAD.MOV.U32 R13, RZ, RZ, R4 ;  /* 0x000000ffff0d7224 */ /* 0x000fe400078e0004 */
[----:B------:R-:W-:Y:S02]  /*26a00*/  IMAD.MOV.U32 R12, RZ, RZ, 0x1 ;  /* 0x00000001ff0c7424 */ /* 0x000fe400078e00ff */
[----:B------:R-:W-:Y:S02]  /*26a10*/  IMAD.MOV.U32 R11, RZ, RZ, 0x1c1f ;  /* 0x00001c1fff0b7424 */ /* 0x000fe400078e00ff */
[----:B------:R-:W-:-:S07]  /*26a20*/  IMAD.MOV.U32 R15, RZ, RZ, -0x1 ;  /* 0xffffffffff0f7424 */ /* 0x000fce00078e00ff */
[----:B------:R-:W-:Y:S05]  /*26a30*/  WARPSYNC.COLLECTIVE R15, `(.L_x_1758) ;  /* 0x000000000f087348 */ /* 0x000fea0003c00000 */
[----:B------:R0:W1:Y:S02]  /*26a40*/  SHFL.IDX P6, R14, R13, R12, R11 ;  /* 0x0000000c0d0e7389 */ /* 0x00006400000c000b */
[----:B01----:R-:W-:Y:S01]  /*26a50*/  ENDCOLLECTIVE ;  /* 0x000000000000791b */ /* 0x003fe20003800000 */
.L_x_1758:
[----:B------:R-:W-:Y:S05]  /*26a60*/  BSYNC B1 ;  /* 0x0000000000017941 */ /* 0x000fea0003800000 */
.L_x_1757:
[----:B------:R-:W-:Y:S05]  /*26a70*/  BRA `(.L_x_1759) ;  /* 0xfffffe5800447947 */ /* 0x000fea000383ffff */
.L_x_1462:
[----:B------:R-:W-:Y:S01]  /*26a80*/  BSSY B1, `(.L_x_1760) ;  /* 0x0000008000017945 */ /* 0x000fe20003800000 */
[----:B------:R-:W-:Y:S01]  /*26a90*/  MOV R13, R3 ;  /* 0x00000003000d7202 */ /* 0x000fe20000000f00 */
[----:B------:R-:W-:Y:S02]  /*26aa0*/  IMAD.MOV.U32 R12, RZ, RZ, 0x1 ;  /* 0x00000001ff0c7424 */ /* 0x000fe400078e00ff */
[----:B------:R-:W-:Y:S02]  /*26ab0*/  IMAD.MOV.U32 R11, RZ, RZ, 0x1c1f ;  /* 0x00001c1fff0b7424 */ /* 0x000fe400078e00ff */
[----:B------:R-:W-:-:S07]  /*26ac0*/  IMAD.MOV.U32 R15, RZ, RZ, -0x1 ;  /* 0xffffffffff0f7424 */ /* 0x000fce00078e00ff */
[----:B------:R-:W-:Y:S05]  /*26ad0*/  WARPSYNC.COLLECTIVE R15, `(.L_x_1761) ;  /* 0x000000000f087348 */ /* 0x000fea0003c00000 */
[----:B------:R0:W1:Y:S02]  /*26ae0*/  SHFL.IDX P6, R14, R13, R12, R11 ;  /* 0x0000000c0d0e7389 */ /* 0x00006400000c000b */
[----:B01----:R-:W-:Y:S01]  /*26af0*/  ENDCOLLECTIVE ;  /* 0x000000000000791b */ /* 0x003fe20003800000 */
.L_x_1761:
[----:B------:R-:W-:Y:S05]  /*26b00*/  BSYNC B1 ;  /* 0x0000000000017941 */ /* 0x000fea0003800000 */
.L_x_1760:
[----:B------:R-:W-:Y:S05]  /*26b10*/  BRA `(.L_x_1762) ;  /* 0xfffffe5800287947 */ /* 0x000fea000383ffff */
.L_x_1463:
        /* <DEDUP_REMOVED lines=8> */
.L_x_1764:
[----:B------:R-:W-:Y:S05]  /*26ba0*/  BSYNC B1 ;  /* 0x0000000000017941 */ /* 0x000fea0003800000 */
.L_x_1763:
[----:B------:R-:W-:Y:S05]  /*26bb0*/  BRA `(.L_x_1765) ;  /* 0xfffffe58000c7947 */ /* 0x000fea000383ffff */
.L_x_1465:
[----:B0-----:R0:W1:Y:S02]  /*26bc0*/  SYNCS.PHASECHK.TRANS64.TRYWAIT P2, [R18+URZ+0x2a800], R3 ;  /* 0x02a80003120075a7 */ /* 0x001064000804017f */
[----:B-1----:R-:W-:Y:S05]  /*26bd0*/  @!P2 NANOSLEEP.SYNCS 0x989680 ;  /* 0x009896800000a95d */ /* 0x002fea0003900000 */
[----:B------:R-:W1:Y:S02]  /*26be0*/  @!P2 SYNCS.PHASECHK.TRANS64 P2, [R18+URZ+0x2a800], R3 ;  /* 0x02a800031200a5a7 */ /* 0x000e64000804007f */
[----:B-1----:R-:W-:Y:S05]  /*26bf0*/  @!P2 BRA `(.L_x_1465) ;  /* 0xfffffffc00f0a947 */ /* 0x002fea000383ffff */
[----:B------:R-:W-:Y:S05]  /*26c00*/  BRA `(.L_x_1766) ;  /* 0xfffffe58006c7947 */ /* 0x000fea000383ffff */
.L_x_1493:
        /* <DEDUP_REMOVED lines=8> */
.L_x_1768:
[----:B------:R-:W-:Y:S05]  /*26c90*/  BSYNC B1 ;  /* 0x0000000000017941 */ /* 0x000fea0003800000 */
.L_x_1767:
[----:B------:R-:W-:Y:S05]  /*26ca0*/  BRA `(.L_x_1769) ;  /* 0xfffffe8400f07947 */ /* 0x000fea000383ffff */
.L_x_1494:
        /* <DEDUP_REMOVED lines=8> */
.L_x_1771:
[----:B------:R-:W-:Y:S05]  /*26d30*/  BSYNC B1 ;  /* 0x0000000000017941 */ /* 0x000fea0003800000 */
.L_x_1770:
[----:B------:R-:W-:Y:S05]  /*26d40*/  BRA `(.L_x_1772) ;  /* 0xfffffe8400d07947 */ /* 0x000fea000383ffff */
.L_x_1495:
        /* <DEDUP_REMOVED lines=8> */
.L_x_1774:
[----:B------:R-:W-:Y:S05]  /*26dd0*/  BSYNC B1 ;  /* 0x0000000000017941 */ /* 0x000fea0003800000 */
.L_x_1773:
[----:B------:R-:W-:Y:S05]  /*26de0*/  BRA `(.L_x_1775) ;  /* 0xfffffe8400b07947 */ /* 0x000fea000383ffff */
.L_x_1496:
        /* <DEDUP_REMOVED lines=8> */
.L_x_1777:
[----:B------:R-:W-:Y:S05]  /*26e70*/  BSYNC B1 ;  /* 0x0000000000017941 */ /* 0x000fea0003800000 */
.L_x_1776:
[----:B------:R-:W-:Y:S05]  /*26e80*/  BRA `(.L_x_1778) ;  /* 0xfffffe8400907947 */ /* 0x000fea000383ffff */
.L_x_1497:
        /* <DEDUP_REMOVED lines=8> */
.L_x_1780:
[----:B------:R-:W-:Y:S05]  /*26f10*/  BSYNC B1 ;  /* 0x0000000000017941 */ /* 0x000fea0003800000 */
.L_x_1779:
[----:B------:R-:W-:Y:S05]  /*26f20*/  BRA `(.L_x_1781) ;  /* 0xfffffe8400707947 */ /* 0x000fea000383ffff */
.L_x_1498:
        /* <DEDUP_REMOVED lines=8> */
.L_x_1783:
[----:B------:R-:W-:Y:S05]  /*26fb0*/  BSYNC B1 ;  /* 0x0000000000017941 */ /* 0x000fea0003800000 */
.L_x_1782:
[----:B------:R-:W-:Y:S05]  /*26fc0*/  BRA `(.L_x_1784) ;  /* 0xfffffe8400547947 */ /* 0x000fea000383ffff */
.L_x_1499:
        /* <DEDUP_REMOVED lines=8> */
.L_x_1786:
[----:B------:R-:W-:Y:S05]  /*27050*/  BSYNC B1 ;  /* 0x0000000000017941 */ /* 0x000fea0003800000 */
.L_x_1785:
[----:B------:R-:W-:Y:S05]  /*27060*/  BRA `(.L_x_1787) ;  /* 0xfffffe8400387947 */ /* 0x000fea000383ffff */
.L_x_1500:
[----:B------:R-:W-:Y:S01]  /*27070*/  BSSY B1, `(.L_x_1788) ;  /* 0x0000008000017945 */ /* 0x000fe20003800000 */
[----:B------:R-:W-:Y:S01]  /*27080*/  IMAD.MOV.U32 R13, RZ, RZ, R0 ;  /* 0x000000ffff0d7224 */ /* 0x000fe200078e0000 */
[----:B------:R-:W-:Y:S01]  /*27090*/  MOV R15, 0xffffffff ;  /* 0xffffffff000f7802 */ /* 0x000fe20000000f00 */
[----:B------:R-:W-:Y:S02]  /*270a0*/  IMAD.MOV.U32 R12, RZ, RZ, 0x1 ;  /* 0x00000001ff0c7424 */ /* 0x000fe400078e00ff */
[----:B------:R-:W-:-:S07]  /*270b0*/  IMAD.MOV.U32 R11, RZ, RZ, 0x1c1f ;  /* 0x00001c1fff0b7424 */ /* 0x000fce00078e00ff */
[----:B------:R-:W-:Y:S05]  /*270c0*/  WARPSYNC.COLLECTIVE R15, `(.L_x_1789) ;  /* 0x000000000f087348 */ /* 0x000fea0003c00000 */
[----:B------:R0:W1:Y:S02]  /*270d0*/  SHFL.IDX P6, R14, R13, R12, R11 ;  /* 0x0000000c0d0e7389 */ /* 0x00006400000c000b */
[----:B01----:R-:W-:Y:S01]  /*270e0*/  ENDCOLLECTIVE ;  /* 0x000000000000791b */ /* 0x003fe20003800000 */
.L_x_1789:
[----:B------:R-:W-:Y:S05]  /*270f0*/  BSYNC B1 ;  /* 0x0000000000017941 */ /* 0x000fea0003800000 */
.L_x_1788:
[----:B------:R-:W-:Y:S05]  /*27100*/  BRA `(.L_x_1790) ;  /* 0xfffffe84001c7947 */ /* 0x000fea000383ffff */
.L_x_1502:
[----:B0-----:R0:W1:Y:S02]  /*27110*/  SYNCS.PHASECHK.TRANS64.TRYWAIT P2, [R18+URZ+0x2a800], R9 ;  /* 0x02a80009120075a7 */ /* 0x001064000804017f */
[----:B-1----:R-:W-:Y:S05]  /*27120*/  @!P2 NANOSLEEP.SYNCS 0x989680 ;  /* 0x009896800000a95d */ /* 0x002fea0003900000 */
[----:B------:R-:W1:Y:S02]  /*27130*/  @!P2 SYNCS.PHASECHK.TRANS64 P2, [R18+URZ+0x2a800], R9 ;  /* 0x02a800091200a5a7 */ /* 0x000e64000804007f */
[----:B-1----:R-:W-:Y:S05]  /*27140*/  @!P2 BRA `(.L_x_1502) ;  /* 0xfffffffc00f0a947 */ /* 0x002fea000383ffff */
[----:B------:R-:W-:Y:S05]  /*27150*/  BRA `(.L_x_1791) ;  /* 0xfffffe84007c7947 */ /* 0x000fea000383ffff */
.L_x_1516:
[----:B-1----:R1:W2:Y:S02]  /*27160*/  SYNCS.PHASECHK.TRANS64.TRYWAIT P2, [R3+URZ+0x2a830], R0 ;  /* 0x02a83000030075a7 */ /* 0x0022a4000804017f */
[----:B--2---:R-:W-:Y:S05]  /*27170*/  @!P2 NANOSLEEP.SYNCS 0x989680 ;  /* 0x009896800000a95d */ /* 0x004fea0003900000 */
[----:B------:R-:W2:Y:S02]  /*27180*/  @!P2 SYNCS.PHASECHK.TRANS64 P2, [R3+URZ+0x2a830], R0 ;  /* 0x02a830000300a5a7 */ /* 0x000ea4000804007f */
[----:B--2---:R-:W-:Y:S05]  /*27190*/  @!P2 BRA `(.L_x_1516) ;  /* 0xfffffffc00f0a947 */ /* 0x004fea000383ffff */
[----:B------:R-:W-:Y:S05]  /*271a0*/  BRA `(.L_x_1515) ;  /* 0xfffffeac001c7947 */ /* 0x000fea000383ffff */
.L_x_1536:
[----:B-1----:R1:W2:Y:S02]  /*271b0*/  SYNCS.PHASECHK.TRANS64.TRYWAIT P2, [R7+URZ+0x2a830], R14 ;  /* 0x02a8300e070075a7 */ /* 0x0022a4000804017f */
[----:B--2---:R-:W-:Y:S05]  /*271c0*/  @!P2 NANOSLEEP.SYNCS 0x989680 ;  /* 0x009896800000a95d */ /* 0x004fea0003900000 */
[----:B------:R-:W2:Y:S02]  /*271d0*/  @!P2 SYNCS.PHASECHK.TRANS64 P2, [R7+URZ+0x2a830], R14 ;  /* 0x02a8300e0700a5a7 */ /* 0x000ea4000804007f */
[----:B--2---:R-:W-:Y:S05]  /*271e0*/  @!P2 BRA `(.L_x_1536) ;  /* 0xfffffffc00f0a947 */ /* 0x004fea000383ffff */
[----:B------:R-:W-:Y:S05]  /*271f0*/  BRA `(.L_x_1535) ;  /* 0xfffffed800a87947 */ /* 0x000fea000383ffff */
.L_x_1541:
[----:B-1----:R1:W2:Y:S02]  /*27200*/  SYNCS.PHASECHK.TRANS64.TRYWAIT P2, [R14+URZ+0x2a850], R9 ;  /* 0x02a850090e0075a7 */ /* 0x0022a4000804017f */
[----:B--2---:R-:W-:Y:S05]  /*27210*/  @!P2 NANOSLEEP.SYNCS 0x989680 ;  /* 0x009896800000a95d */ /* 0x004fea0003900000 */
[----:B------:R-:W2:Y:S02]  /*27220*/  @!P2 SYNCS.PHASECHK.TRANS64 P2, [R14+URZ+0x2a850], R9 ;  /* 0x02a850090e00a5a7 */ /* 0x000ea4000804007f */
[----:B--2---:R-:W-:Y:S05]  /*27230*/  @!P2 BRA `(.L_x_1541) ;  /* 0xfffffffc00f0a947 */ /* 0x004fea000383ffff */
[----:B------:R-:W-:Y:S05]  /*27240*/  BRA `(.L_x_1540) ;  /* 0xfffffee4009c7947 */ /* 0x000fea000383ffff */
.L_x_1561:
[----:B-1----:R1:W2:Y:S02]  /*27250*/  SYNCS.PHASECHK.TRANS64.TRYWAIT P2, [R3+URZ+0x2a830], R4 ;  /* 0x02a83004030075a7 */ /* 0x0022a4000804017f */
[----:B--2---:R-:W-:Y:S05]  /*27260*/  @!P2 NANOSLEEP.SYNCS 0x989680 ;  /* 0x009896800000a95d */ /* 0x004fea0003900000 */
[----:B------:R-:W2:Y:S02]  /*27270*/  @!P2 SYNCS.PHASECHK.TRANS64 P2, [R3+URZ+0x2a830], R4 ;  /* 0x02a830040300a5a7 */ /* 0x000ea4000804007f */
[----:B--2---:R-:W-:Y:S05]  /*27280*/  @!P2 BRA `(.L_x_1561) ;  /* 0xfffffffc00f0a947 */ /* 0x004fea000383ffff */
[----:B------:R-:W-:Y:S05]  /*27290*/  BRA `(.L_x_1560) ;  /* 0xffffff0c00487947 */ /* 0x000fea000383ffff */
.L_x_1566:
[----:B-1----:R1:W2:Y:S02]  /*272a0*/  SYNCS.PHASECHK.TRANS64.TRYWAIT P2, [R170+URZ+0x2a850], R3 ;  /* 0x02a85003aa0075a7 */ /* 0x0022a4000804017f */
[----:B--2---:R-:W-:Y:S05]  /*272b0*/  @!P2 NANOSLEEP.SYNCS 0x989680 ;  /* 0x009896800000a95d */ /* 0x004fea0003900000 */
[----:B------:R-:W2:Y:S02]  /*272c0*/  @!P2 SYNCS.PHASECHK.TRANS64 P2, [R170+URZ+0x2a850], R3 ;  /* 0x02a85003aa00a5a7 */ /* 0x000ea4000804007f */
[----:B--2---:R-:W-:Y:S05]  /*272d0*/  @!P2 BRA `(.L_x_1566) ;  /* 0xfffffffc00f0a947 */ /* 0x004fea000383ffff */
[----:B------:R-:W-:Y:S05]  /*272e0*/  BRA `(.L_x_1565) ;  /* 0xffffff1800287947 */ /* 0x000fea000383ffff */
.L_x_1574:
[----:B-1----:R1:W2:Y:S02]  /*272f0*/  SYNCS.PHASECHK.TRANS64.TRYWAIT P2, [R4+URZ+0x2a830], R3 ;  /* 0x02a83003040075a7 */ /* 0x0022a4000804017f */
[----:B--2---:R-:W-:Y:S05]  /*27300*/  @!P2 NANOSLEEP.SYNCS 0x989680 ;  /* 0x009896800000a95d */ /* 0x004fea0003900000 */
[----:B------:R-:W2:Y:S02]  /*27310*/  @!P2 SYNCS.PHASECHK.TRANS64 P2, [R4+URZ+0x2a830], R3 ;  /* 0x02a830030400a5a7 */ /* 0x000ea4000804007f */
[----:B--2---:R-:W-:Y:S05]  /*27320*/  @!P2 BRA `(.L_x_1574) ;  /* 0xfffffffc00f0a947 */ /* 0x004fea000383ffff */
[----:B------:R-:W-:Y:S05]  /*27330*/  BRA `(.L_x_1573) ;  /* 0xffffff2c00247947 */ /* 0x000fea000383ffff */
.L_x_1579:
[----:B-1----:R1:W2:Y:S02]  /*27340*/  SYNCS.PHASECHK.TRANS64.TRYWAIT P2, [R12+URZ+0x2a850], R3 ;  /* 0x02a850030c0075a7 */ /* 0x0022a4000804017f */
[----:B--2---:R-:W-:Y:S05]  /*27350*/  @!P2 NANOSLEEP.SYNCS 0x989680 ;  /* 0x009896800000a95d */ /* 0x004fea0003900000 */
[----:B------:R-:W2:Y:S02]  /*27360*/  @!P2 SYNCS.PHASECHK.TRANS64 P2, [R12+URZ+0x2a850], R3 ;  /* 0x02a850030c00a5a7 */ /* 0x000ea4000804007f */
[----:B--2---:R-:W-:Y:S05]  /*27370*/  @!P2 BRA `(.L_x_1579) ;  /* 0xfffffffc00f0a947 */ /* 0x004fea000383ffff */
[----:B------:R-:W-:Y:S05]  /*27380*/  BRA `(.L_x_1578) ;  /* 0xffffff3800187947 */ /* 0x000fea000383ffff */
.L_x_1593:
[----:B-1----:R1:W2:Y:S02]  /*27390*/  SYNCS.PHASECHK.TRANS64.TRYWAIT P0, [R13+URZ+0x2a850], R0 ;  /* 0x02a850000d0075a7 */ /* 0x0022a4000800017f */
[----:B--2---:R-:W-:Y:S05]  /*273a0*/  @!P0 NANOSLEEP.SYNCS 0x989680 ;  /* 0x009896800000895d */ /* 0x004fea0003900000 */
[----:B------:R-:W2:Y:S02]  /*273b0*/  @!P0 SYNCS.PHASECHK.TRANS64 P0, [R13+URZ+0x2a850], R0 ;  /* 0x02a850000d0085a7 */ /* 0x000ea4000800007f */
[----:B--2---:R-:W-:Y:S05]  /*273c0*/  @!P0 BRA `(.L_x_1593) ;  /* 0xfffffffc00f08947 */ /* 0x004fea000383ffff */
[----:B------:R-:W-:Y:S05]  /*273d0*/  BRA `(.L_x_1592) ;  /* 0xffffff6000207947 */ /* 0x000fea000383ffff */
.L_x_1635:
        /* <DEDUP_REMOVED lines=11> */
.L_x_1793:
[----:B------:R-:W-:Y:S05]  /*27490*/  BSYNC B1 ;  /* 0x0000000000017941 */ /* 0x000fea0003800000 */
.L_x_1792:
[----:B------:R-:W-:Y:S05]  /*274a0*/  BRA `(.L_x_1794) ;  /* 0xffffff9c00e47947 */ /* 0x000fea000383ffff */
.L_x_1636:
[----:B------:R-:W-:Y:S01]  /*274b0*/  BSSY B1, `(.L_x_1795) ;  /* 0x0000006000017945 */ /* 0x000fe20003800000 */
[----:B------:R-:W-:-:S07]  /*274c0*/  MOV R15, 0xffffffff ;  /* 0xffffffff000f7802 */ /* 0x000fce0000000f00 */
[----:B------:R-:W-:Y:S05]  /*274d0*/  WARPSYNC.COLLECTIVE R15, `(.L_x_1796) ;  /* 0x000000000f0c7348 */ /* 0x000fea0003c00000 */
[----:B------:R-:W-:Y:S02]  /*274e0*/  ELECT P6, UR62, PT ;  /* 0x00000000003e782f */ /* 0x000fe400038c0000 */
[----:B------:R-:W-:Y:S01]  /*274f0*/  MOV R14, UR62 ;  /* 0x0000003e000e7c02 */ /* 0x000fe20008000f00 */
[----:B------:R-:W-:Y:S10]  /*27500*/  ENDCOLLECTIVE ;  /* 0x000000000000791b */ /* 0x000ff40003800000 */
.L_x_1796:
[----:B------:R-:W-:Y:S05]  /*27510*/  BSYNC B1 ;  /* 0x0000000000017941 */ /* 0x000fea0003800000 */
.L_x_1795:
[----:B------:R-:W-:Y:S05]  /*27520*/  BRA `(.L_x_1797) ;  /* 0xffffff9c00d07947 */ /* 0x000fea000383ffff */
.L_x_1638:
[----:B0-----:R0:W1:Y:S02]  /*27530*/  SYNCS.PHASECHK.TRANS64.TRYWAIT P0, [R11+URZ+0x2a820], R8 ;  /* 0x02a820080b0075a7 */ /* 0x001064000800017f */
[----:B-1----:R-:W-:Y:S05]  /*27540*/  @!P0 NANOSLEEP.SYNCS 0x989680 ;  /* 0x009896800000895d */ /* 0x002fea0003900000 */
[----:B------:R-:W1:Y:S02]  /*27550*/  @!P0 SYNCS.PHASECHK.TRANS64 P0, [R11+URZ+0x2a820], R8 ;  /* 0x02a820080b0085a7 */ /* 0x000e64000800007f */
[----:B-1----:R-:W-:Y:S05]  /*27560*/  @!P0 BRA `(.L_x_1638) ;  /* 0xfffffffc00f08947 */ /* 0x002fea000383ffff */
[----:B------:R-:W-:Y:S05]  /*27570*/  BRA `(.L_x_1798) ;  /* 0xffffff9c00ec7947 */ /* 0x000fea000383ffff */
.L_x_1641:
[----:B0-----:R0:W1:Y:S02]  /*27580*/  SYNCS.PHASECHK.TRANS64.TRYWAIT P0, [R8+URZ+0x2a8a0], R10 ;  /* 0x02a8a00a080075a7 */ /* 0x001064000800017f */
[----:B-1----:R-:W-:Y:S05]  /*27590*/  @!P0 NANOSLEEP.SYNCS 0x989680 ;  /* 0x009896800000895d */ /* 0x002fea0003900000 */
[----:B------:R-:W1:Y:S02]  /*275a0*/  @!P0 SYNCS.PHASECHK.TRANS64 P0, [R8+URZ+0x2a8a0], R10 ;  /* 0x02a8a00a080085a7 */ /* 0x000e64000800007f */
[----:B-1----:R-:W-:Y:S05]  /*275b0*/  @!P0 BRA `(.L_x_1641) ;  /* 0xfffffffc00f08947 */ /* 0x002fea000383ffff */
[----:B------:R-:W-:Y:S05]  /*275c0*/  BRA `(.L_x_1799) ;  /* 0xffffff9c00fc7947 */ /* 0x000fea000383ffff */
.L_x_1643:
[----:B-1----:R1:W2:Y:S02]  /*275d0*/  SYNCS.PHASECHK.TRANS64.TRYWAIT P0, [R8+URZ+0x2a8c0], R10 ;  /* 0x02a8c00a080075a7 */ /* 0x0022a4000800017f */
[----:B--2---:R-:W-:Y:S05]  /*275e0*/  @!P0 NANOSLEEP.SYNCS 0x989680 ;  /* 0x009896800000895d */ /* 0x004fea0003900000 */
[----:B------:R-:W2:Y:S02]  /*275f0*/  @!P0 SYNCS.PHASECHK.TRANS64 P0, [R8+URZ+0x2a8c0], R10 ;  /* 0x02a8c00a080085a7 */ /* 0x000ea4000800007f */
[----:B--2---:R-:W-:Y:S05]  /*27600*/  @!P0 BRA `(.L_x_1643) ;  /* 0xfffffffc00f08947 */ /* 0x004fea000383ffff */
[----:B------:R-:W-:Y:S05]  /*27610*/  BRA `(.L_x_1800) ;  /* 0xffffffa0008c7947 */ /* 0x000fea000383ffff */
.L_x_1647:
[----:B0-----:R0:W1:Y:S02]  /*27620*/  SYNCS.PHASECHK.TRANS64.TRYWAIT P0, [R8+URZ+0x2a8a0], R9 ;  /* 0x02a8a009080075a7 */ /* 0x001064000800017f */
[----:B-1----:R-:W-:Y:S05]  /*27630*/  @!P0 NANOSLEEP.SYNCS 0x989680 ;  /* 0x009896800000895d */ /* 0x002fea0003900000 */
[----:B------:R-:W1:Y:S02]  /*27640*/  @!P0 SYNCS.PHASECHK.TRANS64 P0, [R8+URZ+0x2a8a0], R9 ;  /* 0x02a8a009080085a7 */ /* 0x000e64000800007f */
[----:B-1----:R-:W-:Y:S05]  /*27650*/  @!P0 BRA `(.L_x_1647) ;  /* 0xfffffffc00f08947 */ /* 0x002fea000383ffff */
[----:B------:R-:W-:Y:S05]  /*27660*/  BRA `(.L_x_1801) ;  /* 0xffffffa400487947 */ /* 0x000fea000383ffff */
.L_x_1649:
[----:B-1----:R1:W2:Y:S02]  /*27670*/  SYNCS.PHASECHK.TRANS64.TRYWAIT P1, [R8+URZ+0x2a8c0], R9 ;  /* 0x02a8c009080075a7 */ /* 0x0022a4000802017f */
[----:B--2---:R-:W-:Y:S05]  /*27680*/  @!P1 NANOSLEEP.SYNCS 0x989680 ;  /* 0x009896800000995d */ /* 0x004fea0003900000 */
[----:B------:R-:W2:Y:S02]  /*27690*/  @!P1 SYNCS.PHASECHK.TRANS64 P1, [R8+URZ+0x2a8c0], R9 ;  /* 0x02a8c009080095a7 */ /* 0x000ea4000802007f */
[----:B--2---:R-:W-:Y:S05]  /*276a0*/  @!P1 BRA `(.L_x_1649) ;  /* 0xfffffffc00f09947 */ /* 0x004fea000383ffff */
[----:B------:R-:W-:Y:S05]  /*276b0*/  BRA `(.L_x_1802) ;  /* 0xffffffa400d47947 */ /* 0x000fea000383ffff */
.L_x_1669:
        /* <DEDUP_REMOVED lines=11> */
.L_x_1804:
[----:B------:R-:W-:Y:S05]  /*27770*/  BSYNC B0 ;  /* 0x0000000000007941 */ /* 0x000fea0003800000 */
.L_x_1803:
[----:B------:R-:W-:Y:S05]  /*27780*/  BRA `(.L_x_1805) ;  /* 0xffffffb400a07947 */ /* 0x000fea000383ffff */
.L_x_1670:
[----:B------:R-:W-:Y:S01]  /*27790*/  BSSY B0, `(.L_x_1806) ;  /* 0x0000006000007945 */ /* 0x000fe20003800000 */
[----:B------:R-:W-:-:S07]  /*277a0*/  MOV R15, 0xffffffff ;  /* 0xffffffff000f7802 */ /* 0x000fce0000000f00 */
[----:B------:R-:W-:Y:S05]  /*277b0*/  WARPSYNC.COLLECTIVE R15, `(.L_x_1807) ;  /* 0x000000000f0c7348 */ /* 0x000fea0003c00000 */
[----:B------:R-:W-:Y:S02]  /*277c0*/  ELECT P6, UR62, PT ;  /* 0x00000000003e782f */ /* 0x000fe400038c0000 */
[----:B------:R-:W-:Y:S01]  /*277d0*/  MOV R14, UR62 ;  /* 0x0000003e000e7c02 */ /* 0x000fe20008000f00 */
[----:B------:R-:W-:Y:S10]  /*277e0*/  ENDCOLLECTIVE ;  /* 0x000000000000791b */ /* 0x000ff40003800000 */
.L_x_1807:
[----:B------:R-:W-:Y:S05]  /*277f0*/  BSYNC B0 ;  /* 0x0000000000007941 */ /* 0x000fea0003800000 */
.L_x_1806:
[----:B------:R-:W-:Y:S05]  /*27800*/  BRA `(.L_x_1808) ;  /* 0xffffffb400907947 */ /* 0x000fea000383ffff */
.L_x_1673:
[----:B0-----:R0:W1:Y:S02]  /*27810*/  SYNCS.PHASECHK.TRANS64.TRYWAIT P0, [R7+URZ+0x2a840], R10 ;  /* 0x02a8400a070075a7 */ /* 0x001064000800017f */
[----:B-1----:R-:W-:Y:S05]  /*27820*/  @!P0 NANOSLEEP.SYNCS 0x989680 ;  /* 0x009896800000895d */ /* 0x002fea0003900000 */
[----:B------:R-:W1:Y:S02]  /*27830*/  @!P0 SYNCS.PHASECHK.TRANS64 P0, [R7+URZ+0x2a840], R10 ;  /* 0x02a8400a070085a7 */ /* 0x000e64000800007f */
[----:B-1----:R-:W-:Y:S05]  /*27840*/  @!P0 BRA `(.L_x_1673) ;  /* 0xfffffffc00f08947 */ /* 0x002fea000383ffff */
[----:B------:R-:W-:Y:S05]  /*27850*/  BRA `(.L_x_1809) ;  /* 0xffffffb400f87947 */ /* 0x000fea000383ffff */
.L_x_1676:
        /* <DEDUP_REMOVED lines=8> */
.L_x_1684:
[----:B0-----:R0:W1:Y:S02]  /*278e0*/  SYNCS.PHASECHK.TRANS64.TRYWAIT P0, [R3+URZ+0x2a840], R8 ;  /* 0x02a84008030075a7 */ /* 0x001064000800017f */
[----:B-1----:R-:W-:Y:S05]  /*278f0*/  @!P0 NANOSLEEP.SYNCS 0x989680 ;  /* 0x009896800000895d */ /* 0x002fea0003900000 */
[----:B------:R-:W1:Y:S02]  /*27900*/  @!P0 SYNCS.PHASECHK.TRANS64 P0, [R3+URZ+0x2a840], R8 ;  /* 0x02a84008030085a7 */ /* 0x000e64000800007f */
[----:B-1----:R-:W-:Y:S05]  /*27910*/  @!P0 BRA `(.L_x_1684) ;  /* 0xfffffffc00f08947 */ /* 0x002fea000383ffff */
[----:B------:R-:W-:Y:S05]  /*27920*/  BRA `(.L_x_1811) ;  /* 0xffffffc000047947 */ /* 0x000fea000383ffff */
.L_x_1686:
[----:B0-----:R0:W1:Y:S02]  /*27930*/  SYNCS.PHASECHK.TRANS64.TRYWAIT P0, [R3+URZ+0x2a860], R8 ;  /* 0x02a86008030075a7 */ /* 0x001064000800017f */
[----:B-1----:R-:W-:Y:S05]  /*27940*/  @!P0 NANOSLEEP.SYNCS 0x989680 ;  /* 0x009896800000895d */ /* 0x002fea0003900000 */
[----:B------:R-:W1:Y:S02]  /*27950*/  @!P0 SYNCS.PHASECHK.TRANS64 P0, [R3+URZ+0x2a860], R8 ;  /* 0x02a86008030085a7 */ /* 0x000e64000800007f */
[----:B-1----:R-:W-:Y:S05]  /*27960*/  @!P0 BRA `(.L_x_1686) ;  /* 0xfffffffc00f08947 */ /* 0x002fea000383ffff */
[----:B------:R-:W-:Y:S05]  /*27970*/  BRA `(.L_x_1812) ;  /* 0xffffffc000b07947 */ /* 0x000fea000383ffff */
.L_x_1692:
[----:B-1----:R1:W2:Y:S02]  /*27980*/  SYNCS.PHASECHK.TRANS64.TRYWAIT P0, [R2+URZ+0x2a840], R3 ;  /* 0x02a84003020075a7 */ /* 0x0022a4000800017f */
[----:B--2---:R-:W-:Y:S05]  /*27990*/  @!P0 NANOSLEEP.SYNCS 0x989680 ;  /* 0x009896800000895d */ /* 0x004fea0003900000 */
[----:B------:R-:W2:Y:S02]  /*279a0*/  @!P0 SYNCS.PHASECHK.TRANS64 P0, [R2+URZ+0x2a840], R3 ;  /* 0x02a84003020085a7 */ /* 0x000ea4000800007f */
[----:B--2---:R-:W-:Y:S05]  /*279b0*/  @!P0 BRA `(.L_x_1692) ;  /* 0xfffffffc00f08947 */ /* 0x004fea000383ffff */
[----:B------:R-:W-:Y:S05]  /*279c0*/  BRA `(.L_x_1813) ;  /* 0xffffffc800187947 */ /* 0x000fea000383ffff */
.L_x_1694:
[----:B0-----:R0:W1:Y:S02]  /*279d0*/  SYNCS.PHASECHK.TRANS64.TRYWAIT P0, [R2+URZ+0x2a860], R3 ;  /* 0x02a86003020075a7 */ /* 0x001064000800017f */
[----:B-1----:R-:W-:Y:S05]  /*279e0*/  @!P0 NANOSLEEP.SYNCS 0x989680 ;  /* 0x009896800000895d */ /* 0x002fea0003900000 */
[----:B------:R-:W1:Y:S02]  /*279f0*/  @!P0 SYNCS.PHASECHK.TRANS64 P0, [R2+URZ+0x2a860], R3 ;  /* 0x02a86003020085a7 */ /* 0x000e64000800007f */
[----:B-1----:R-:W-:Y:S05]  /*27a00*/  @!P0 BRA `(.L_x_1694) ;  /* 0xfffffffc00f08947 */ /* 0x002fea000383ffff */
[----:B------:R-:W-:Y:S05]  /*27a10*/  BRA `(.L_x_1814) ;  /* 0xffffffc800c47947 */ /* 0x000fea000383ffff */
.L_x_1700:
[----:B--2---:R2:W3:Y:S02]  /*27a20*/  SYNCS.PHASECHK.TRANS64.TRYWAIT P0, [R2+URZ+0x2a840], R3 ;  /* 0x02a84003020075a7 */ /* 0x0044e4000800017f */
[----:B---3--:R-:W-:Y:S05]  /*27a30*/  @!P0 NANOSLEEP.SYNCS 0x989680 ;  /* 0x009896800000895d */ /* 0x008fea0003900000 */
[----:B------:R-:W3:Y:S02]  /*27a40*/  @!P0 SYNCS.PHASECHK.TRANS64 P0, [R2+URZ+0x2a840], R3 ;  /* 0x02a84003020085a7 */ /* 0x000ee4000800007f */
[----:B---3--:R-:W-:Y:S05]  /*27a50*/  @!P0 BRA `(.L_x_1700) ;  /* 0xfffffffc00f08947 */ /* 0x008fea000383ffff */
[----:B------:R-:W-:Y:S05]  /*27a60*/  BRA `(.L_x_1815) ;  /* 0xffffffd000007947 */ /* 0x000fea000383ffff */
.L_x_1702:
[----:B0-----:R0:W1:Y:S02]  /*27a70*/  SYNCS.PHASECHK.TRANS64.TRYWAIT P0, [R2+URZ+0x2a860], R9 ;  /* 0x02a86009020075a7 */ /* 0x001064000800017f */
[----:B-1----:R-:W-:Y:S05]  /*27a80*/  @!P0 NANOSLEEP.SYNCS 0x989680 ;  /* 0x009896800000895d */ /* 0x002fea0003900000 */
[----:B------:R-:W1:Y:S02]  /*27a90*/  @!P0 SYNCS.PHASECHK.TRANS64 P0, [R2+URZ+0x2a860], R9 ;  /* 0x02a86009020085a7 */ /* 0x000e64000800007f */
[----:B-1----:R-:W-:Y:S05]  /*27aa0*/  @!P0 BRA `(.L_x_1702) ;  /* 0xfffffffc00f08947 */ /* 0x002fea000383ffff */
[----:B------:R-:W-:Y:S05]  /*27ab0*/  BRA `(.L_x_1816) ;  /* 0xffffffd000a87947 */ /* 0x000fea000383ffff */
.L_x_1710:
[----:B-1----:R1:W2:Y:S02]  /*27ac0*/  SYNCS.PHASECHK.TRANS64.TRYWAIT P0, [R3+URZ+0x2a860], R2 ;  /* 0x02a86002030075a7 */ /* 0x0022a4000800017f */
[----:B--2---:R-:W-:Y:S05]  /*27ad0*/  @!P0 NANOSLEEP.SYNCS 0x989680 ;  /* 0x009896800000895d */ /* 0x004fea0003900000 */
[----:B------:R-:W2:Y:S02]  /*27ae0*/  @!P0 SYNCS.PHASECHK.TRANS64 P0, [R3+URZ+0x2a860], R2 ;  /* 0x02a86002030085a7 */ /* 0x000ea4000800007f */
[----:B--2---:R-:W-:Y:S05]  /*27af0*/  @!P0 BRA `(.L_x_1710) ;  /* 0xfffffffc00f08947 */ /* 0x004fea000383ffff */
[----:B------:R-:W-:Y:S05]  /*27b00*/  BRA `(.L_x_1817) ;  /* 0xffffffd400cc7947 */ /* 0x000fea000383ffff */
.L_x_1713:
[----:B------:R-:W-:Y:S01]  /*27b10*/  BSSY B0, `(.L_x_1818) ;  /* 0x0000008000007945 */ /* 0x000fe20003800000 */
[----:B------:R-:W-:Y:S02]  /*27b20*/  IMAD.MOV.U32 R13, RZ, RZ, R16 ;  /* 0x000000ffff0d7224 */ /* 0x000fe400078e0010 */
[----:B------:R-:W-:Y:S02]  /*27b30*/  IMAD.MOV.U32 R12, RZ, RZ, RZ ;  /* 0x000000ffff0c7224 */ /* 0x000fe400078e00ff */
[----:B------:R-:W-:Y:S02]  /*27b40*/  IMAD.MOV.U32 R11, RZ, RZ, 0x1f ;  /* 0x0000001fff0b7424 */ /* 0x000fe400078e00ff */
[----:B0-----:R-:W-:-:S07]  /*27b50*/  IMAD.MOV.U32 R15, RZ, RZ, -0x1 ;  /* 0xffffffffff0f7424 */ /* 0x001fce00078e00ff */
[----:B-12---:R-:W-:Y:S05]  /*27b60*/  WARPSYNC.COLLECTIVE R15, `(.L_x_1819) ;  /* 0x000000000f087348 */ /* 0x006fea0003c00000 */
[----:B------:R0:W3:Y:S02]  /*27b70*/  SHFL.IDX P6, R14, R13, R12, R11 ;  /* 0x0000000c0d0e7389 */ /* 0x0000e400000c000b */
[----:B0123--:R-:W-:Y:S01]  /*27b80*/  ENDCOLLECTIVE ;  /* 0x000000000000791b */ /* 0x00ffe20003800000 */
.L_x_1819:
[----:B------:R-:W-:Y:S05]  /*27b90*/  BSYNC B0 ;  /* 0x0000000000007941 */ /* 0x000fea0003800000 */
.L_x_1818:
[----:B------:R-:W-:Y:S01]  /*27ba0*/  IMAD.MOV.U32 R13, RZ, RZ, R16 ;  /* 0x000000ffff0d7224 */ /* 0x000fe200078e0010 */
[----:B------:R-:W-:Y:S01]  /*27bb0*/  MOV R4, R14 ;  /* 0x0000000e00047202 */ /* 0x000fe20000000f00 */
[----:B------:R-:W-:Y:S02]  /*27bc0*/  IMAD.MOV.U32 R12, RZ, RZ, 0x1 ;  /* 0x00000001ff0c7424 */ /* 0x000fe400078e00ff */
[----:B------:R-:W-:Y:S02]  /*27bd0*/  IMAD.MOV.U32 R11, RZ, RZ, 0x1f ;  /* 0x0000001fff0b7424 */ /* 0x000fe400078e00ff */
[----:B------:R-:W-:-:S07]  /*27be0*/  IMAD.MOV.U32 R15, RZ, RZ, -0x1 ;  /* 0xffffffffff0f7424 */ /* 0x000fce00078e00ff */
[----:B------:R-:W-:Y:S05]  /*27bf0*/  WARPSYNC.COLLECTIVE R15, `(.L_x_1820) ;  /* 0x000000000f087348 */ /* 0x000fea0003c00000 */
[----:B------:R0:W1:Y:S02]  /*27c00*/  SHFL.IDX P6, R14, R13, R12, R11 ;  /* 0x0000000c0d0e7389 */ /* 0x00006400000c000b */
[----:B01----:R-:W-:Y:S01]  /*27c10*/  ENDCOLLECTIVE ;  /* 0x000000000000791b */ /* 0x003fe20003800000 */
.L_x_1820:
[----:B------:R-:W-:Y:S01]  /*27c20*/  MOV R16, R14 ;  /* 0x0000000e00107202 */ /* 0x000fe20000000f00 */
[----:B------:R-:W-:Y:S06]  /*27c30*/  BRA `(.L_x_1821) ;  /* 0xffffffd800607947 */ /* 0x000fec000383ffff */
.L_x_1716:
[----:B------:R-:W-:Y:S01]  /*27c40*/  BSSY B0, `(.L_x_1822) ;  /* 0x0000008000007945 */ /* 0x000fe20003800000 */
[----:B-----5:R-:W-:Y:S02]  /*27c50*/  IMAD.MOV.U32 R13, RZ, RZ, R17 ;  /* 0x000000ffff0d7224 */ /* 0x020fe400078e0011 */
[----:B------:R-:W-:Y:S02]  /*27c60*/  IMAD.MOV.U32 R12, RZ, RZ, 0x1 ;  /* 0x00000001ff0c7424 */ /* 0x000fe400078e00ff */
[----:B------:R-:W-:Y:S02]  /*27c70*/  IMAD.MOV.U32 R11, RZ, RZ, RZ ;  /* 0x000000ffff0b7224 */ /* 0x000fe400078e00ff */
[----:B0-----:R-:W-:-:S07]  /*27c80*/  IMAD.MOV.U32 R15, RZ, RZ, -0x1 ;  /* 0xffffffffff0f7424 */ /* 0x001fce00078e00ff */
[----:B-1234-:R-:W-:Y:S05]  /*27c90*/  WARPSYNC.COLLECTIVE R15, `(.L_x_1823) ;  /* 0x000000000f087348 */ /* 0x01efea0003c00000 */
[----:B------:R0:W0:Y:S02]  /*27ca0*/  SHFL.UP P6, R14, R13, R12, R11 ;  /* 0x0400000c0d0e7389 */ /* 0x00002400000c000b */
[----:B01234-:R-:W-:Y:S01]  /*27cb0*/  ENDCOLLECTIVE ;  /* 0x000000000000791b */ /* 0x01ffe20003800000 */
.L_x_1823:
[----:B------:R-:W-:Y:S05]  /*27cc0*/  BSYNC B0 ;  /* 0x0000000000007941 */ /* 0x000fea0003800000 */
.L_x_1822:
[C---:B------:R-:W-:Y:S01]  /*27cd0*/  ISETP.NE.AND P0, PT, R7.reuse, RZ, PT ;  /* 0x000000ff0700720c */ /* 0x040fe20003f05270 */
[----:B------:R-:W-:Y:S02]  /*27ce0*/  IMAD.MOV.U32 R12, RZ, RZ, 0x2 ;  /* 0x00000002ff0c7424 */ /* 0x000fe400078e00ff */
[----:B------:R-:W-:Y:S01]  /*27cf0*/  IMAD.MOV.U32 R11, RZ, RZ, RZ ;  /* 0x000000ffff0b7224 */ /* 0x000fe200078e00ff */
[----:B------:R-:W-:Y:S01]  /*27d00*/  SEL R14, R14, RZ, P0 ;  /* 0x000000ff0e0e7207 */ /* 0x000fe20000000000 */
[----:B------:R-:W-:Y:S01]  /*27d10*/  IMAD.MOV.U32 R15, RZ, RZ, -0x1 ;  /* 0xffffffffff0f7424 */ /* 0x000fe200078e00ff */
[----:B------:R-:W-:Y:S02]  /*27d20*/  ISETP.GE.U32.AND P0, PT, R7, 0x2, PT ;  /* 0x000000020700780c */ /* 0x000fe40003f06070 */
[----:B------:R-:W-:-:S11]  /*27d30*/  IADD3 R13, R17, R14, RZ ;  /* 0x0000000e110d7210 */ /* 0x000fd60007ffe0ff */
[----:B------:R-:W-:Y:S05]  /*27d40*/  WARPSYNC.COLLECTIVE R15, `(.L_x_1824) ;  /* 0x000000000f087348 */ /* 0x000fea0003c00000 */
[----:B------:R0:W1:Y:S02]  /*27d50*/  SHFL.UP P6, R14, R13, R12, R11 ;  /* 0x0400000c0d0e7389 */ /* 0x00006400000c000b */
[----:B01----:R-:W-:Y:S01]  /*27d60*/  ENDCOLLECTIVE ;  /* 0x000000000000791b */ /* 0x003fe20003800000 */
.L_x_1824:
        /* <DEDUP_REMOVED lines=8> */
.L_x_1825:
        /* <DEDUP_REMOVED lines=8> */
.L_x_1826:
[----:B------:R-:W-:Y:S01]  /*27e70*/  IMAD.MOV.U32 R12, RZ, RZ, 0x10 ;  /* 0x00000010ff0c7424 */ /* 0x000fe200078e00ff */
[----:B------:R-:W-:Y:S02]  /*27e80*/  SEL R6, R14, RZ, P0 ;  /* 0x000000ff0e067207 */ /* 0x000fe40000000000 */
[----:B------:R-:W-:Y:S02]  /*27e90*/  ISETP.GE.U32.AND P0, PT, R7, 0x10, PT ;  /* 0x000000100700780c */ /* 0x000fe40003f06070 */
[----:B------:R-:W-:-:S05]  /*27ea0*/  IADD3 R6, R5, R6, RZ ;  /* 0x0000000605067210 */ /* 0x000fca0007ffe0ff */
[----:B------:R-:W-:-:S07]  /*27eb0*/  IMAD.MOV.U32 R13, RZ, RZ, R6 ;  /* 0x000000ffff0d7224 */ /* 0x000fce00078e0006 */
[----:B------:R-:W-:Y:S05]  /*27ec0*/  WARPSYNC.COLLECTIVE R15, `(.L_x_1827) ;  /* 0x000000000f087348 */ /* 0x000fea0003c00000 */
[----:B------:R0:W1:Y:S02]  /*27ed0*/  SHFL.UP P6, R14, R13, R12, R11 ;  /* 0x0400000c0d0e7389 */ /* 0x00006400000c000b */
[----:B01----:R-:W-:Y:S01]  /*27ee0*/  ENDCOLLECTIVE ;  /* 0x000000000000791b */ /* 0x003fe20003800000 */
.L_x_1827:
[----:B------:R-:W-:Y:S01]  /*27ef0*/  MOV R12, 0x1f ;  /* 0x0000001f000c7802 */ /* 0x000fe20000000f00 */
[----:B------:R-:W-:Y:S01]  /*27f00*/  IMAD.MOV.U32 R11, RZ, RZ, 0x1f ;  /* 0x0000001fff0b7424 */ /* 0x000fe200078e00ff */
[----:B------:R-:W-:-:S05]  /*27f10*/  SEL R3, R14, RZ, P0 ;  /* 0x000000ff0e037207 */ /* 0x000fca0000000000 */
[----:B------:R-:W-:-:S04]  /*27f20*/  IMAD.IADD R2, R6, 0x1, R3 ;  /* 0x0000000106027824 */ /* 0x000fc800078e0203 */
[----:B------:R-:W-:-:S07]  /*27f30*/  IMAD.MOV.U32 R13, RZ, RZ, R2 ;  /* 0x000000ffff0d7224 */ /* 0x000fce00078e0002 */
[----:B------:R-:W-:Y:S05]  /*27f40*/  WARPSYNC.COLLECTIVE R15, `(.L_x_1828) ;  /* 0x000000000f087348 */ /* 0x000fea0003c00000 */
[----:B------:R0:W1:Y:S02]  /*27f50*/  SHFL.IDX P6, R14, R13, R12, R11 ;  /* 0x0000000c0d0e7389 */ /* 0x00006400000c000b */
[----:B01----:R-:W-:Y:S01]  /*27f60*/  ENDCOLLECTIVE ;  /* 0x000000000000791b */ /* 0x003fe20003800000 */
.L_x_1828:
[----:B------:R-:W-:Y:S05]  /*27f70*/  BRA `(.L_x_1829) ;  /* 0xffffffd800287947 */ /* 0x000fea000383ffff */
.L_x_1721:
[----:B------:R-:W-:Y:S01]  /*27f80*/  BSSY B0, `(.L_x_1830) ;  /* 0x0000008000007945 */ /* 0x000fe20003800000 */
[----:B-----5:R-:W-:Y:S01]  /*27f90*/  IMAD.MOV.U32 R13, RZ, RZ, R17 ;  /* 0x000000ffff0d7224 */ /* 0x020fe200078e0011 */
[----:B------:R-:W-:Y:S01]  /*27fa0*/  MOV R15, 0xffffffff ;  /* 0xffffffff000f7802 */ /* 0x000fe20000000f00 */
[----:B------:R-:W-:Y:S02]  /*27fb0*/  IMAD.MOV.U32 R12, RZ, RZ, 0x1 ;  /* 0x00000001ff0c7424 */ /* 0x000fe400078e00ff */
[----:B------:R-:W-:-:S07]  /*27fc0*/  IMAD.MOV.U32 R11, RZ, RZ, RZ ;  /* 0x000000ffff0b7224 */ /* 0x000fce00078e00ff */
[----:B01----:R-:W-:Y:S05]  /*27fd0*/  WARPSYNC.COLLECTIVE R15, `(.L_x_1831) ;  /* 0x000000000f087348 */ /* 0x003fea0003c00000 */
[----:B------:R2:W3:Y:S02]  /*27fe0*/  SHFL.UP P6, R14, R13, R12, R11 ;  /* 0x0400000c0d0e7389 */ /* 0x0004e400000c000b */
[----:B0123--:R-:W-:Y:S01]  /*27ff0*/  ENDCOLLECTIVE ;  /* 0x000000000000791b */ /* 0x00ffe20003800000 */
.L_x_1831:
[----:B------:R-:W-:Y:S05]  /*28000*/  BSYNC B0 ;  /* 0x0000000000007941 */ /* 0x000fea0003800000 */
.L_x_1830:
        /* <DEDUP_REMOVED lines=10> */
.L_x_1832:
        /* <DEDUP_REMOVED lines=8> */
.L_x_1833:
[----:B------:R-:W-:Y:S02]  /*28130*/  MOV R12, 0x8 ;  /* 0x00000008000c7802 */ /* 0x000fe40000000f00 */
[----:B------:R-:W-:Y:S02]  /*28140*/  SEL R14, R14, RZ, P0 ;  /* 0x000000ff0e0e7207 */ /* 0x000fe40000000000 */
[----:B------:R-:W-:-:S03]  /*28150*/  ISETP.GE.U32.AND P0, PT, R7, 0x8, PT ;  /* 0x000000080700780c */ /* 0x000fc60003f06070 */
[----:B------:R-:W-:-:S04]  /*28160*/  IMAD.IADD R5, R3, 0x1, R14 ;  /* 0x0000000103057824 */ /* 0x000fc800078e020e */
[----:B------:R-:W-:-:S07]  /*28170*/  IMAD.MOV.U32 R13, RZ, RZ, R5 ;  /* 0x000000ffff0d7224 */ /* 0x000fce00078e0005 */
[----:B------:R-:W-:Y:S05]  /*28180*/  WARPSYNC.COLLECTIVE R15, `(.L_x_1834) ;  /* 0x000000000f087348 */ /* 0x000fea0003c00000 */
[----:B------:R0:W1:Y:S02]  /*28190*/  SHFL.UP P6, R14, R13, R12, R11 ;  /* 0x0400000c0d0e7389 */ /* 0x00006400000c000b */
[----:B01----:R-:W-:Y:S01]  /*281a0*/  ENDCOLLECTIVE ;  /* 0x000000000000791b */ /* 0x003fe20003800000 */
.L_x_1834:
        /* <DEDUP_REMOVED lines=8> */
.L_x_1835:
[----:B------:R-:W-:Y:S02]  /*28230*/  IMAD.MOV.U32 R12, RZ, RZ, 0x1f ;  /* 0x0000001fff0c7424 */ /* 0x000fe400078e00ff */
[----:B------:R-:W-:Y:S01]  /*28240*/  IMAD.MOV.U32 R11, RZ, RZ, 0x1f ;  /* 0x0000001fff0b7424 */ /* 0x000fe200078e00ff */
[----:B------:R-:W-:-:S05]  /*28250*/  SEL R3, R14, RZ, P0 ;  /* 0x000000ff0e037207 */ /* 0x000fca0000000000 */
[----:B------:R-:W-:-:S05]  /*28260*/  IMAD.IADD R2, R6, 0x1, R3 ;  /* 0x0000000106027824 */ /* 0x000fca00078e0203 */
[----:B------:R-:W-:-:S07]  /*28270*/  MOV R13, R2 ;  /* 0x00000002000d7202 */ /* 0x000fce0000000f00 */
[----:B------:R-:W-:Y:S05]  /*28280*/  WARPSYNC.COLLECTIVE R15, `(.L_x_1836) ;  /* 0x000000000f087348 */ /* 0x000fea0003c00000 */
[----:B------:R0:W1:Y:S02]  /*28290*/  SHFL.IDX P6, R14, R13, R12, R11 ;  /* 0x0000000c0d0e7389 */ /* 0x00006400000c000b */
[----:B01----:R-:W-:Y:S01]  /*282a0*/  ENDCOLLECTIVE ;  /* 0x000000000000791b */ /* 0x003fe20003800000 */
.L_x_1836:
[----:B------:R-:W-:Y:S05]  /*282b0*/  BRA `(.L_x_1837) ;  /* 0xffffffd800107947 */ /* 0x000fea000383ffff */
.L_x_1723:
[----:B------:R-:W-:Y:S01]  /*282c0*/  BSSY B0, `(.L_x_1838) ;  /* 0x0000006000007945 */ /* 0x000fe20003800000 */
[----:B------:R-:W-:Y:S01]  /*282d0*/  PLOP3.LUT P6, PT, P6, PT, PT, 0x8, 0x0 ;  /* 0x000000000000781c */ /* 0x000fe200037ce170 */
[----:B------:R-:W-:-:S12]  /*282e0*/  IMAD.MOV.U32 R15, RZ, RZ, -0x1 ;  /* 0xffffffffff0f7424 */ /* 0x000fd800078e00ff */
[----:B0-----:R-:W-:Y:S05]  /*282f0*/  WARPSYNC.COLLECTIVE R15, `(.L_x_1839) ;  /* 0x000000000f087348 */ /* 0x001fea0003c00000 */
[----:B------:R-:W-:Y:S01]  /*28300*/  VOTE.ANY R14, PT, P6 ;  /* 0x00000000000e7806 */ /* 0x000fe200030e0100 */
[----:B0-----:R-:W-:Y:S06]  /*28310*/  ENDCOLLECTIVE ;  /* 0x000000000000791b */ /* 0x001fec0003800000 */
.L_x_1839:
[----:B------:R-:W-:Y:S05]  /*28320*/  BSYNC B0 ;  /* 0x0000000000007941 */ /* 0x000fea0003800000 */
.L_x_1838:
[----:B------:R-:W-:Y:S01]  /*28330*/  IMAD.MOV.U32 R3, RZ, RZ, R14 ;  /* 0x000000ffff037224 */ /* 0x000fe200078e000e */
[----:B------:R-:W-:Y:S01]  /*28340*/  MOV R13, R17 ;  /* 0x00000011000d7202 */ /* 0x000fe20000000f00 */
[----:B------:R-:W-:Y:S02]  /*28350*/  IMAD.MOV.U32 R11, RZ, RZ, 0x1f ;  /* 0x0000001fff0b7424 */ /* 0x000fe400078e00ff */
[----:B------:R-:W0:Y:S01]  /*28360*/  POPC R6, R3 ;  /* 0x0000000300067309 */ /* 0x000e220000000000 */
[----:B------:R-:W-:Y:S02]  /*28370*/  IMAD.MOV.U32 R15, RZ, RZ, -0x1 ;  /* 0xffffffffff0f7424 */ /* 0x000fe400078e00ff */
[----:B0-----:R-:W-:-:S07]  /*28380*/  IMAD.MOV.U32 R12, RZ, RZ, R6 ;  /* 0x000000ffff0c7224 */ /* 0x001fce00078e0006 */
[----:B------:R-:W-:Y:S05]  /*28390*/  WARPSYNC.COLLECTIVE R15, `(.L_x_1840) ;  /* 0x000000000f087348 */ /* 0x000fea0003c00000 */
[----:B------:R0:W1:Y:S02]  /*283a0*/  SHFL.IDX P6, R14, R13, R12, R11 ;  /* 0x0000000c0d0e7389 */ /* 0x00006400000c000b */
[----:B01----:R-:W-:Y:S01]  /*283b0*/  ENDCOLLECTIVE ;  /* 0x000000000000791b */ /* 0x003fe20003800000 */
.L_x_1840:
[----:B------:R-:W-:Y:S01]  /*283c0*/  IMAD.MOV.U32 R17, RZ, RZ, R14 ;  /* 0x000000ffff117224 */ /* 0x000fe200078e000e */
[----:B------:R-:W-:Y:S06]  /*283d0*/  BRA `(.L_x_1841) ;  /* 0xffffffd800007947 */ /* 0x000fec000383ffff */
.L_x_1725:
[----:B------:R-:W-:Y:S01]  /*283e0*/  BSSY B0, `(.L_x_1842) ;  /* 0x0000007000007945 */ /* 0x000fe20003800000 */
[----:B------:R-:W-:Y:S01]  /*283f0*/  MOV R13, R2 ;  /* 0x00000002000d7202 */ /* 0x000fe20000000f00 */
[----:B------:R-:W-:Y:S02]  /*28400*/  IMAD.MOV.U32 R11, RZ, RZ, 0x1f ;  /* 0x0000001fff0b7424 */ /* 0x000fe400078e00ff */
[----:B------:R-:W-:-:S07]  /*28410*/  IMAD.MOV.U32 R15, RZ, RZ, -0x1 ;  /* 0xffffffffff0f7424 */ /* 0x000fce00078e00ff */
[----:B012---:R-:W-:Y:S05]  /*28420*/  WARPSYNC.COLLECTIVE R15, `(.L_x_1843) ;  /* 0x000000000f087348 */ /* 0x007fea0003c00000 */
[----:B------:R3:W4:Y:S02]  /*28430*/  SHFL.IDX P6, R14, R13, R12, R11 ;  /* 0x0000000c0d0e7389 */ /* 0x00072400000c000b */
[----:B01234-:R-:W-:Y:S01]  /*28440*/  ENDCOLLECTIVE ;  /* 0x000000000000791b */ /* 0x01ffe20003800000 */
.L_x_1843:
[----:B------:R-:W-:Y:S05]  /*28450*/  BSYNC B0 ;  /* 0x0000000000007941 */ /* 0x000fea0003800000 */
.L_x_1842:
[----:B------:R-:W-:Y:S01]  /*28460*/  IMAD.MOV.U32 R7, RZ, RZ, R14 ;  /* 0x000000ffff077224 */ /* 0x000fe200078e000e */
[----:B------:R-:W-:Y:S06]  /*28470*/  BRA `(.L_x_1724) ;  /* 0xffffffd400f47947 */ /* 0x000fec000383ffff */
.L_x_1729:
[----:B-1----:R1:W2:Y:S02]  /*28480*/  SYNCS.PHASECHK.TRANS64.TRYWAIT P0, [R0+URZ+0x2a820], R3 ;  /* 0x02a82003000075a7 */ /* 0x0022a4000800017f */
[----:B--2---:R-:W-:Y:S05]  /*28490*/  @!P0 NANOSLEEP.SYNCS 0x989680 ;  /* 0x009896800000895d */ /* 0x004fea0003900000 */
[----:B------:R-:W2:Y:S02]  /*284a0*/  @!P0 SYNCS.PHASECHK.TRANS64 P0, [R0+URZ+0x2a820], R3 ;  /* 0x02a82003000085a7 */ /* 0x000ea4000800007f */
[----:B--2---:R-:W-:Y:S05]  /*284b0*/  @!P0 BRA `(.L_x_1729) ;  /* 0xfffffffc00f08947 */ /* 0x004fea000383ffff */
[----:B------:R-:W-:Y:S05]  /*284c0*/  BRA `(.L_x_1844) ;  /* 0xffffffdc006c7947 */ /* 0x000fea000383ffff */
.L_x_1730:
[----:B------:R-:W2:Y:S01]  /*284d0*/  S2R R2, SR_TID.X ;  /* 0x0000000000027919 */ /* 0x000ea20000002100 */
[----:B------:R-:W-:Y:S01]  /*284e0*/  BSSY B0, `(.L_x_1845) ;  /* 0x000000a000007945 */ /* 0x000fe20003800000 */
[----:B------:R-:W-:Y:S01]  /*284f0*/  MOV R12, RZ ;  /* 0x000000ff000c7202 */ /* 0x000fe20000000f00 */
        /* <DEDUP_REMOVED lines=8> */
.L_x_1846:
[----:B------:R-:W-:Y:S05]  /*28580*/  BSYNC B0 ;  /* 0x0000000000007941 */ /* 0x000fea0003800000 */
.L_x_1845:
[----:B------:R-:W-:Y:S05]  /*28590*/  BRA `(.L_x_1847) ;  /* 0xffffffdc00547947 */ /* 0x000fea000383ffff */
.L_x_1731:
[----:B------:R-:W-:Y:S01]  /*285a0*/  BSSY B0, `(.L_x_1848) ;  /* 0x0000006000007945 */ /* 0x000fe20003800000 */
[----:B------:R-:W-:-:S07]  /*285b0*/  IMAD.MOV.U32 R15, RZ, RZ, -0x1 ;  /* 0xffffffffff0f7424 */ /* 0x000fce00078e00ff */
[----:B012---:R-:W-:Y:S05]  /*285c0*/  WARPSYNC.COLLECTIVE R15, `(.L_x_1849) ;  /* 0x000000000f0c7348 */ /* 0x007fea0003c00000 */
[----:B------:R-:W-:Y:S02]  /*285d0*/  ELECT P6, UR62, PT ;  /* 0x00000000003e782f */ /* 0x000fe400038c0000 */
[----:B------:R-:W-:Y:S01]  /*285e0*/  MOV R14, UR62 ;  /* 0x0000003e000e7c02 */ /* 0x000fe20008000f00 */
[----:B012---:R-:W-:Y:S10]  /*285f0*/  ENDCOLLECTIVE ;  /* 0x000000000000791b */ /* 0x007ff40003800000 */
.L_x_1849:
[----:B------:R-:W-:Y:S05]  /*28600*/  BSYNC B0 ;  /* 0x0000000000007941 */ /* 0x000fea0003800000 */
.L_x_1848:
[----:B------:R-:W-:Y:S05]  /*28610*/  BRA `(.L_x_1850) ;  /* 0xffffffdc00487947 */ /* 0x000fea000383ffff */
.L_x_1733:
[----:B-1----:R1:W2:Y:S02]  /*28620*/  SYNCS.PHASECHK.TRANS64.TRYWAIT P0, [R6+URZ], R5 ;  /* 0x00000005060075a7 */ /* 0x0022a4000800017f */
[----:B--2---:R-:W-:Y:S05]  /*28630*/  @!P0 NANOSLEEP.SYNCS 0x989680 ;  /* 0x009896800000895d */ /* 0x004fea0003900000 */
[----:B------:R-:W2:Y:S02]  /*28640*/  @!P0 SYNCS.PHASECHK.TRANS64 P0, [R6+URZ], R5 ;  /* 0x00000005060085a7 */ /* 0x000ea4000800007f */
[----:B--2---:R-:W-:Y:S05]  /*28650*/  @!P0 BRA `(.L_x_1733) ;  /* 0xfffffffc00f08947 */ /* 0x004fea000383ffff */
[----:B------:R-:W-:Y:S05]  /*28660*/  BRA `(.L_x_1851) ;  /* 0xffffffdc00847947 */ /* 0x000fea000383ffff */
.L_x_1734:
[----:B--2---:R2:W3:Y:S02]  /*28670*/  SYNCS.PHASECHK.TRANS64.TRYWAIT P0, [R7+URZ], R2 ;  /* 0x00000002070075a7 */ /* 0x0044e4000800017f */
[----:B---3--:R-:W-:Y:S05]  /*28680*/  @!P0 NANOSLEEP.SYNCS 0x989680 ;  /* 0x009896800000895d */ /* 0x008fea0003900000 */
[----:B------:R-:W3:Y:S02]  /*28690*/  @!P0 SYNCS.PHASECHK.TRANS64 P0, [R7+URZ], R2 ;  /* 0x00000002070085a7 */ /* 0x000ee4000800007f */
[----:B---3--:R-:W-:Y:S05]  /*286a0*/  @!P0 BRA `(.L_x_1734) ;  /* 0xfffffffc00f08947 */ /* 0x008fea000383ffff */
[----:B------:R-:W-:Y:S05]  /*286b0*/  BRA `(.L_x_1852) ;  /* 0xffffffdc00787947 */ /* 0x000fea000383ffff */
.L_x_1736:
[----:B---3--:R3:W4:Y:S02]  /*286c0*/  SYNCS.PHASECHK.TRANS64.TRYWAIT P0, [R4+URZ], R5 ;  /* 0x00000005040075a7 */ /* 0x008724000800017f */
[----:B----4-:R-:W-:Y:S05]  /*286d0*/  @!P0 NANOSLEEP.SYNCS 0x989680 ;  /* 0x009896800000895d */ /* 0x010fea0003900000 */
[----:B------:R-:W4:Y:S02]  /*286e0*/  @!P0 SYNCS.PHASECHK.TRANS64 P0, [R4+URZ], R5 ;  /* 0x00000005040085a7 */ /* 0x000f24000800007f */
[----:B----4-:R-:W-:Y:S05]  /*286f0*/  @!P0 BRA `(.L_x_1736) ;  /* 0xfffffffc00f08947 */ /* 0x010fea000383ffff */
[----:B------:R-:W-:Y:S05]  /*28700*/  BRA `(.L_x_1853) ;  /* 0xffffffdc00807947 */ /* 0x000fea000383ffff */
.L_x_1854:
        /* <DEDUP_REMOVED lines=15> */
.L_x_11936:


//--------------------- .text._ZN7cutlass13device_kernelIN5flash11enable_sm90INS1_16FlashAttnFwdSm90INS1_25CollectiveMainloopFwdSm90ILi2EN4cute5tupleIJNS5_1CILi1EEES8_S8_EEENS6_IJNS7_ILi128EEESA_NS7_ILi192EEEEEELi128ENS_6half_tEfNS_4arch4Sm90ELb1ELb0ELb0ELb0ELb0ELb0ELb0ELb1ELb1ELb0ELb0ELb0EEENS1_21CollectiveEpilogueFwdINS6_IJSA_SA_SA_EEES9_SD_SF_Li256ELb0ELb0ELb0ELb0EEENS1_30DynamicPersistentTileSchedulerILi256ELi32ELb0ELb0ELb1EEEEEEEEEvNT_6ParamsE --------------------------
	.section	.text._ZN7cutlass13device_kernelIN5flash11enable_sm90INS1_16FlashAttnFwdSm90INS1_25CollectiveMainloopFwdSm90ILi2EN4cute5tupleIJNS5_1CILi1EEES8_S8_EEENS6_IJNS7_ILi128EEESA_NS7_ILi192EEEEEELi128ENS_6half_tEfNS_4arch4Sm90ELb1ELb0ELb0ELb0ELb0ELb0ELb0ELb1ELb1ELb0ELb0ELb0EEENS1_21CollectiveEpilogueFwdINS6_IJSA_SA_SA_EEES9_SD_SF_Li256ELb0ELb0ELb0ELb0EEENS1_30DynamicPersistentTileSchedulerILi256ELi32ELb0ELb0ELb1EEEEEEEEEvNT_6ParamsE,"ax",@progbits
	.align	128
.text._ZN7cutlass13device_kernelIN5flash11enable_sm90INS1_16FlashAttnFwdSm90INS1_25CollectiveMainloopFwdSm90ILi2EN4cute5tupleIJNS5_1CILi1EEES8_S8_EEENS6_IJNS7_ILi128EEESA_NS7_ILi192EEEEEELi128ENS_6half_tEfNS_4arch4Sm90ELb1ELb0ELb0ELb0ELb0ELb0ELb0ELb1ELb1ELb0ELb0ELb0EEENS1_21CollectiveEpilogueFwdINS6_IJSA_SA_SA_EEES9_SD_SF_Li256ELb0ELb0ELb0ELb0EEENS1_30DynamicPersistentTileSchedulerILi256ELi32ELb0ELb0ELb1EEEEEEEEEvNT_6ParamsE:
        .type           _ZN7cutlass13device_kernelIN5flash11enable_sm90INS1_16FlashAttnFwdSm90INS1_25CollectiveMainloopFwdSm90ILi2EN4cute5tupleIJNS5_1CILi1EEES8_S8_EEENS6_IJNS7_ILi128EEESA_NS7_ILi192EEEEEELi128ENS_6half_tEfNS_4arch4Sm90ELb1ELb0ELb0ELb0ELb0ELb0ELb0ELb1ELb1ELb0ELb0ELb0EEENS1_21CollectiveEpilogueFwdINS6_IJSA_SA_SA_EEES9_SD_SF_Li256ELb0ELb0ELb0ELb0EEENS1_30DynamicPersistentTileSchedulerILi256ELi32ELb0ELb0ELb1EEEEEEEEEvNT_6ParamsE,@function
        .size           _ZN7cutlass13device_kernelIN5flash11enable_sm90INS1_16FlashAttnFwdSm90INS1_25CollectiveMainloopFwdSm90ILi2EN4cute5tupleIJNS5_1CILi1EEES8_S8_EEENS6_IJNS7_ILi128EEESA_NS7_ILi192EEEEEELi128ENS_6half_tEfNS_4arch4Sm90ELb1ELb0ELb0ELb0ELb0ELb0ELb0ELb1ELb1ELb0ELb0ELb0EEENS1_21CollectiveEpilogueFwdINS6_IJSA_SA_SA_EEES9_SD_SF_Li256ELb0ELb0ELb0ELb0EEENS1_30DynamicPersistentTileSchedulerILi256ELi32ELb0ELb0ELb1EEEEEEEEEvNT_6ParamsE,(.L_x_11937 - _ZN7cutlass13device_kernelIN5flash11enable_sm90INS1_16FlashAttnFwdSm90INS1_25CollectiveMainloopFwdSm90ILi2EN4cute5tupleIJNS5_1CILi1EEES8_S8_EEENS6_IJNS7_ILi128EEESA_NS7_ILi192EEEEEELi128ENS_6half_tEfNS_4arch4Sm90ELb1ELb0ELb0ELb0ELb0ELb0ELb0ELb1ELb1ELb0ELb0ELb0EEENS1_21CollectiveEpilogueFwdINS6_IJSA_SA_SA_EEES9_SD_SF_Li256ELb0ELb0ELb0ELb0EEENS1_30DynamicPersistentTileSchedulerILi256ELi32ELb0ELb0ELb1EEEEEEEEEvNT_6ParamsE)
        .other          _ZN7cutlass13device_kernelIN5flash11enable_sm90INS1_16FlashAttnFwdSm90INS1_25CollectiveMainloopFwdSm90ILi2EN4cute5tupleIJNS5_1CILi1EEES8_S8_EEENS6_IJNS7_ILi128EEESA_NS7_ILi192EEEEEELi128ENS_6half_tEfNS_4arch4Sm90ELb1ELb0ELb0ELb0ELb0ELb0ELb0ELb1ELb1ELb0ELb0ELb0EEENS1_21CollectiveEpilogueFwdINS6_IJSA_SA_SA_EEES9_SD_SF_Li256ELb0ELb0ELb0ELb0EEENS1_30DynamicPersistentTileSchedulerILi256ELi32ELb0ELb0ELb1EEEEEEEEEvNT_6ParamsE,@"STO_CUDA_ENTRY STV_DEFAULT"
_ZN7cutlass13device_kernelIN5flash11enable_sm90INS1_16FlashAttnFwdSm90INS1_25CollectiveMainloopFwdSm90ILi2EN4cute5tupleIJNS5_1CILi1EEES8_S8_EEENS6_IJNS7_ILi128EEESA_NS7_ILi192EEEEEELi128ENS_6half_tEfNS_4arch4Sm90ELb1ELb0ELb0ELb0ELb0ELb0ELb0ELb1ELb1ELb0ELb0ELb0EEENS1_21CollectiveEpilogueFwdINS6_IJSA_SA_SA_EEES9_SD_SF_Li256ELb0ELb0ELb0ELb0EEENS1_30DynamicPersistentTileSchedulerILi256ELi32ELb0ELb0ELb1EEEEEEEEEvNT_6ParamsE:
        /* <DEDUP_REMOVED lines=24> */
.L_x_1856:
[----:B------:R-:W-:Y:S05]  /*0180*/  BSYNC B0 ;  /* 0x0000000000007941 */ /* 0x000fea0003800000 */
.L_x_1855:
        /* <DEDUP_REMOVED lines=37> */
.L_x_1857:
        /* <DEDUP_REMOVED lines=22> */
.L_x_1858:
        /* <DEDUP_REMOVED lines=18> */
.L_x_1859:
        /* <DEDUP_REMOVED lines=22> */
.L_x_1860:
        /* <DEDUP_REMOVED lines=22> */
.L_x_1861:
        /* <DEDUP_REMOVED lines=9> */
.L_x_1863:
        /* <DEDUP_REMOVED lines=13> */
[----:B------:R-:W-:Y:S01]  /*0a80*/  UMOV UR46, URZ ;  /* 0x0000003f002e7c82 */ /* 0x000fe20008000000 */
[----:B-1----:R-:W1:Y:S01]  /*0a90*/  S2R R2, SR_TID.X ;  /* 0x0000000000027919 */ /* 0x002e620000002100 */
[----:B------:R-:W-:-:S04]  /*0aa0*/  UMOV UR36, URZ ;  /* 0x0000003f00247c82 */ /* 0x000fc80008000000 */
[----:B------:R-:W4:Y:S01]  /*0ab0*/  S2UR UR6, SR_SWINHI ;  /* 0x00000000000679c3 */ /* 0x000f220000002f00 */
[----:B---3--:R-:W-:-:S07]  /*0ac0*/  ULEA UR37, UR4, UR37, 0x18 ;  /* 0x0000002504257291 */ /* 0x008fce000f8ec03f */
[----:B------:R-:W-:Y:S01]  /*0ad0*/  UMOV UR4, UR37 ;  /* 0x0000002500047c82 */ /* 0x000fe20008000000 */
[----:B----4-:R-:W-:Y:S02]  /*0ae0*/  UMOV UR5, UR6 ;  /* 0x0000000600057c82 */ /* 0x010fe40008000000 */
[----:B------:R-:W-:Y:S02]  /*0af0*/  IMAD.U32 R17, RZ, RZ, UR5 ;  /* 0x00000005ff117e24 */ /* 0x000fe4000f8e00ff */
[----:B-1----:R-:W-:Y:S02]  /*0b00*/  VIADD R191, R2, 0xffffff80 ;  /* 0xffffff8002bf7836 */ /* 0x002fe40000000000 */
[----:B------:R-:W-:Y:S01]  /*0b10*/  IMAD.U32 R16, RZ, RZ, UR4 ;  /* 0x00000004ff107e24 */ /* 0x000fe2000f8e00ff */
[----:B------:R-:W-:Y:S02]  /*0b20*/  UMOV UR4, UR7 ;  /* 0x0000000700047c82 */ /* 0x000fe40008000000 */
        /* <DEDUP_REMOVED lines=26> */
[----:B------:R-:W-:Y:S01]  /*0cd0*/  UMOV UR5, URZ ;  /* 0x0000003f00057c82 */ /* 0x000fe20008000000 */
[----:B------:R-:W-:Y:S01]  /*0ce0*/  LEA.HI R6, R6, R187, RZ, 0x5 ;  /* 0x000000bb06067211 */ /* 0x000fe200078f28ff */
[----:B------:R-:W-:Y:S01]  /*0cf0*/  IMAD.SHL.U32 R18, R2, 0x8, RZ ;  /* 0x0000000802127824 */ /* 0x000fe200078e00ff */
[--C-:B------:R-:W-:Y:S01]  /*0d00*/  SHF.R.S32.HI R5, RZ, 0x2, R7.reuse ;  /* 0x00000002ff057819 */ /* 0x100fe20000011407 */
[----:B------:R-:W-:Y:S01]  /*0d10*/  IMAD.U32 R186, RZ, RZ, UR5 ;  /* 0x00000005ffba7e24 */ /* 0x000fe2000f8e00ff */
[----:B------:R-:W-:Y:S02]  /*0d20*/  SHF.R.S32.HI R8, RZ, 0x1f, R7 ;  /* 0x0000001fff087819 */ /* 0x000fe40000011407 */
[----:B------:R-:W-:Y:S02]  /*0d30*/  SHF.R.S32.HI R6, RZ, 0x5, R6 ;  /* 0x00000005ff067819 */ /* 0x000fe40000011406 */
[----:B------:R-:W-:-:S02]  /*0d40*/  LEA.HI R8, R8, R5, RZ, 0x3 ;  /* 0x0000000508087211 */ /* 0x000fc400078f18ff */
[----:B------:R-:W-:Y:S02]  /*0d50*/  LOP3.LUT R22, R7, 0x7ffffffc, RZ, 0xc0, !PT ;  /* 0x7ffffffc07167812 */ /* 0x000fe400078ec0ff */
[----:B------:R-:W-:-:S03]  /*0d60*/  LOP3.LUT R8, R8, 0xfffffff8, RZ, 0xc0, !PT ;  /* 0xfffffff808087812 */ /* 0x000fc600078ec0ff */
[----:B------:R-:W-:Y:S02]  /*0d70*/  IMAD.IADD R22, R187, 0x1, -R22 ;  /* 0x00000001bb167824 */ /* 0x000fe400078e0a16 */
[----:B------:R-:W-:Y:S01]  /*0d80*/  IMAD.IADD R9, R5, 0x1, -R8 ;  /* 0x0000000105097824 */ /* 0x000fe200078e0a08 */
[----:B------:R-:W-:Y:S01]  /*0d90*/  LOP3.LUT R5, R3, 0x3fffffe, RZ, 0xc0, !PT ;  /* 0x03fffffe03057812 */ /* 0x000fe200078ec0ff */
[----:B------:R-:W-:Y:S02]  /*0da0*/  IMAD.SHL.U32 R3, R4, 0x8, RZ ;  /* 0x0000000804037824 */ /* 0x000fe400078e00ff */
[----:B------:R-:W-:Y:S02]  /*0db0*/  IMAD R6, R6, 0x10, R9 ;  /* 0x0000001006067824 */ /* 0x000fe400078e0209 */
[----:B------:R-:W-:Y:S02]  /*0dc0*/  IMAD.IADD R5, R188, 0x1, -R5 ;  /* 0x00000001bc057824 */ /* 0x000fe400078e0a05 */
[----:B------:R-:W-:-:S04]  /*0dd0*/  IMAD.WIDE R16, R3, 0x2, R16 ;  /* 0x0000000203107825 */ /* 0x000fc800078e0210 */
[----:B------:R-:W-:-:S07]  /*0de0*/  IMAD R23, R5, 0x40, R6 ;  /* 0x0000004005177824 */ /* 0x000fce00078e0206 */
.L_x_1910:
        /* <DEDUP_REMOVED lines=20> */
.L_x_1864:
[----:B------:R-:W-:Y:S01]  /*0f30*/  ULDC UR6, c[0x0][0xdc4] ;  /* 0x0003710000067ab9 */ /* 0x000fe20000000800 */
[----:B------:R-:W-:Y:S01]  /*0f40*/  UMOV UR47, UR7 ;  /* 0x00000007002f7c82 */ /* 0x000fe20008000000 */
[----:B------:R-:W-:-:S11]  /*0f50*/  UISETP.NE.AND UP0, UPT, UR6, 0x1, UPT ;  /* 0x000000010600788c */ /* 0x000fd6000bf05270 */
[----:B------:R-:W-:Y:S02]  /*0f60*/  @UP0 ULDC.64 UR10, c[0x0][0xdc8] ;  /* 0x00037200000a0ab9 */ /* 0x000fe40000000a00 */
[----:B------:R-:W-:-:S04]  /*0f70*/  UIMAD.WIDE.U32 UR4, UR7, UR10, URZ ;  /* 0x0000000a070472a5 */ /* 0x000fc8000f8e003f */
[----:B------:R-:W-:-:S04]  /*0f80*/  @UP0 USHF.R.U32.HI UR47, URZ, UR11, UR5 ;  /* 0x0000000b3f2f0299 */ /* 0x000fc80008011605 */
[----:B------:R-:W-:-:S12]  /*0f90*/  UIMAD UR4, UR47, UR6, URZ ;  /* 0x000000062f0472a4 */ /* 0x000fd8000f8e023f */
.L_x_1865:
[----:B------:R-:W-:Y:S01]  /*0fa0*/  ULOP3.LUT UR5, URZ, UR47, URZ, 0x33, !UPT ;  /* 0x0000002f3f057292 */ /* 0x000fe2000f8e333f */
[----:B------:R-:W-:Y:S01]  /*0fb0*/  PLOP3.LUT P0, PT, PT, PT, PT, 0x80, 0x0 ;  /* 0x000000000000781c */ /* 0x000fe20003f0f070 */
[----:B------:R-:W-:Y:S01]  /*0fc0*/  ULDC.64 UR10, c[0x0][0x3f8] ;  /* 0x0000fe00000a7ab9 */ /* 0x000fe20000000a00 */
[----:B------:R-:W-:Y:S01]  /*0fd0*/  ULDC UR6, c[0x0][0xdac] ;  /* 0x00036b0000067ab9 */ /* 0x000fe20000000800 */
[----:B------:R-:W-:Y:S01]  /*0fe0*/  UISETP.NE.U32.AND UP0, UPT, UR10, URZ, UPT ;  /* 0x0000003f0a00728c */ /* 0x000fe2000bf05070 */
[----:B------:R-:W-:Y:S01]  /*0ff0*/  CS2R R2, SRZ ;  /* 0x0000000000027805 */ /* 0x000fe2000001ff00 */
[----:B------:R-:W-:Y:S01]  /*1000*/  UIADD3 UR5, UR5, UR6, URZ ;  /* 0x0000000605057290 */ /* 0x000fe2000fffe03f */
[----:B------:R-:W-:Y:S01]  /*1010*/  CS2R R86, SRZ ;  /* 0x0000000000567805 */ /* 0x000fe2000001ff00 */
[----:B------:R-:W-:Y:S01]  /*1020*/  UISETP.NE.AND.EX UP0, UPT, UR11, URZ, UPT, UP0 ;  /* 0x0000003f0b00728c */ /* 0x000fe2000bf05300 */
[----:B------:R-:W-:Y:S01]  /*1030*/  CS2R R84, SRZ ;  /* 0x0000000000547805 */ /* 0x000fe2000001ff00 */
[----:B------:R-:W-:Y:S01]  /*1040*/  USHF.L.U32 UR42, UR5, 0x7, URZ ;  /* 0x00000007052a7899 */ /* 0x000fe2000800063f */
[----:B------:R-:W-:Y:S01]  /*1050*/  CS2R R82, SRZ ;  /* 0x0000000000527805 */ /* 0x000fe2000001ff00 */
[----:B------:R-:W-:Y:S01]  /*1060*/  ULDC UR39, c[0x0][0x404] ;  /* 0x0001010000277ab9 */ /* 0x000fe20000000800 */
[----:B------:R-:W-:Y:S01]  /*1070*/  ULDC UR9, c[0x0][0x288] ;  /* 0x0000a20000097ab9 */ /* 0x000fe20000000800 */
[----:B------:R-:W-:Y:S01]  /*1080*/  UIADD3 UR4, UR7, -UR4, URZ ;  /* 0x8000000407047290 */ /* 0x000fe2000fffe03f */
[----:B------:R-:W-:Y:S01]  /*1090*/  CS2R R80, SRZ ;  /* 0x0000000000507805 */ /* 0x000fe2000001ff00 */
[----:B------:R-:W-:Y:S01]  /*10a0*/  USEL UR39, UR39, 0x1, UP0 ;  /* 0x0000000127277887 */ /* 0x000fe20008000000 */
[----:B------:R-:W-:Y:S01]  /*10b0*/  CS2R R78, SRZ ;  /* 0x00000000004e7805 */ /* 0x000fe2000001ff00 */
[----:B------:R-:W-:Y:S01]  /*10c0*/  UIADD3 UR5, UR42, 0xff, -UR9 ;  /* 0x000000ff2a057890 */ /* 0x000fe2000fffe809 */
[----:B------:R-:W-:Y:S01]  /*10d0*/  CS2R R76, SRZ ;  /* 0x00000000004c7805 */ /* 0x000fe2000001ff00 */
[----:B------:R-:W-:Y:S01]  /*10e0*/  ULDC UR10, c[0x0][0xdc4] ;  /* 0x00037100000a7ab9 */ /* 0x000fe20000000800 */
[----:B------:R-:W-:Y:S01]  /*10f0*/  ULDC UR7, c[0x0][0x2e0] ;  /* 0x0000b80000077ab9 */ /* 0x000fe20000000800 */
[----:B------:R-:W-:Y:S01]  /*1100*/  UIMAD UR10, UR8, UR10, UR4 ;  /* 0x0000000a080a72a4 */ /* 0x000fe2000f8e0204 */
[----:B------:R-:W-:Y:S01]  /*1110*/  CS2R R74, SRZ ;  /* 0x00000000004a7805 */ /* 0x000fe2000001ff00 */
[----:B------:R-:W-:Y:S01]  /*1120*/  UIMAD UR4, UR39, UR7, 0x7f ;  /* 0x0000007f270474a4 */ /* 0x000fe2000f8e0207 */
[----:B------:R-:W-:Y:S01]  /*1130*/  CS2R R72, SRZ ;  /* 0x0000000000487805 */ /* 0x000fe2000001ff00 */
[----:B------:R-:W-:Y:S01]  /*1140*/  UIMAD UR6, UR39, UR7, UR5 ;  /* 0x00000007270672a4 */ /* 0x000fe2000f8e0205 */
[----:B------:R-:W-:Y:S01]  /*1150*/  CS2R R70, SRZ ;  /* 0x0000000000467805 */ /* 0x000fe2000001ff00 */
[----:B------:R-:W-:Y:S01]  /*1160*/  USHF.R.S32.HI UR5, URZ, 0x1f, UR4 ;  /* 0x0000001f3f057899 */ /* 0x000fe20008011404 */
[----:B------:R-:W-:Y:S01]  /*1170*/  CS2R R68, SRZ ;  /* 0x0000000000447805 */ /* 0x000fe2000001ff00 */
[----:B------:R-:W-:Y:S01]  /*1180*/  USHF.R.S32.HI UR7, URZ, 0x1f, UR6 ;  /* 0x0000001f3f077899 */ /* 0x000fe20008011406 */
[----:B------:R-:W-:Y:S01]  /*1190*/  CS2R R66, SRZ ;  /* 0x0000000000427805 */ /* 0x000fe2000001ff00 */
[----:B------:R-:W-:Y:S01]  /*11a0*/  ULEA.HI UR5, UR5, UR4, URZ, 0x7 ;  /* 0x0000000405057291 */ /* 0x000fe2000f8f383f */
[----:B------:R-:W-:Y:S01]  /*11b0*/  CS2R R64, SRZ ;  /* 0x0000000000407805 */ /* 0x000fe2000001ff00 */
[----:B------:R-:W-:Y:S01]  /*11c0*/  ULEA.HI UR7, UR7, UR6, URZ, 0x7 ;  /* 0x0000000607077291 */ /* 0x000fe2000f8f383f */
[----:B------:R-:W-:Y:S01]  /*11d0*/  CS2R R62, SRZ ;  /* 0x00000000003e7805 */ /* 0x000fe2000001ff00 */
[----:B------:R-:W-:Y:S01]  /*11e0*/  USHF.R.S32.HI UR40, URZ, 0x7, UR5 ;  /* 0x000000073f287899 */ /* 0x000fe20008011405 */
[----:B------:R-:W-:Y:S01]  /*11f0*/  CS2R R60, SRZ ;  /* 0x00000000003c7805 */ /* 0x000fe2000001ff00 */
[----:B------:R-:W-:Y:S01]  /*1200*/  USHF.R.S32.HI UR7, URZ, 0x7, UR7 ;  /* 0x000000073f077899 */ /* 0x000fe20008011407 */
[----:B------:R-:W-:Y:S01]  /*1210*/  CS2R R58, SRZ ;  /* 0x00000000003a7805 */ /* 0x000fe2000001ff00 */
[----:B------:R-:W-:Y:S01]  /*1220*/  ULDC UR43, c[0x0][0xdb8] ;  /* 0x00036e00002b7ab9 */ /* 0x000fe20000000800 */
[----:B------:R-:W-:Y:S01]  /*1230*/  UMOV UR44, UR10 ;  /* 0x0000000a002c7c82 */ /* 0x000fe20008000000 */
[----:B------:R-:W-:Y:S01]  /*1240*/  UISETP.LT.AND UP0, UPT, UR40, UR7, UPT ;  /* 0x000000072800728c */ /* 0x000fe2000bf01270 */
[----:B------:R-:W-:Y:S01]  /*1250*/  CS2R R56, SRZ ;  /* 0x0000000000387805 */ /* 0x000fe2000001ff00 */
[----:B------:R-:W-:Y:S01]  /*1260*/  UISETP.NE.AND UP1, UPT, UR43, 0x1, UPT ;  /* 0x000000012b00788c */ /* 0x000fe2000bf25270 */
[----:B------:R-:W-:Y:S01]  /*1270*/  CS2R R54, SRZ ;  /* 0x0000000000367805 */ /* 0x000fe2000001ff00 */
[----:B------:R-:W-:Y:S01]  /*1280*/  USEL UR40, UR40, UR7, UP0 ;  /* 0x0000000728287287 */ /* 0x000fe20008000000 */
[----:B------:R-:W-:-:S02]  /*1290*/  CS2R R52, SRZ ;  /* 0x0000000000347805 */ /* 0x000fc4000001ff00 */
[----:B------:R-:W-:Y:S02]  /*12a0*/  CS2R R50, SRZ ;  /* 0x0000000000327805 */ /* 0x000fe4000001ff00 */
[----:B------:R-:W-:Y:S01]  /*12b0*/  CS2R R48, SRZ ;  /* 0x0000000000307805 */ /* 0x000fe2000001ff00 */
[----:B------:R-:W-:Y:S01]  /*12c0*/  UISETP.GE.AND UP0, UPT, UR40, 0x1, UPT ;  /* 0x000000012800788c */ /* 0x000fe2000bf06270 */
[----:B------:R-:W-:Y:S02]  /*12d0*/  CS2R R46, SRZ ;  /* 0x00000000002e7805 */ /* 0x000fe4000001ff00 */
[----:B------:R-:W-:Y:S02]  /*12e0*/  CS2R R44, SRZ ;  /* 0x00000000002c7805 */ /* 0x000fe4000001ff00 */
[----:B------:R-:W-:Y:S02]  /*12f0*/  CS2R R42, SRZ ;  /* 0x00000000002a7805 */ /* 0x000fe4000001ff00 */
[----:B------:R-:W-:Y:S01]  /*1300*/  CS2R R40, SRZ ;  /* 0x0000000000287805 */ /* 0x000fe2000001ff00 */
[----:B------:R-:W-:Y:S01]  /*1310*/  @UP1 ULDC UR8, c[0x0][0xdbc] ;  /* 0x00036f0000081ab9 */ /* 0x000fe20000000800 */
[----:B------:R-:W-:Y:S01]  /*1320*/  PLOP3.LUT P1, PT, PT, PT, UP0, 0x80, 0x0 ;  /* 0x000000000000781c */ /* 0x000fe20003f2f008 */
[----:B------:R-:W-:Y:S01]  /*1330*/  UIMAD.WIDE.U32 UR4, UR10, UR8, URZ ;  /* 0x000000080a0472a5 */ /* 0x000fe2000f8e003f */
[----:B------:R-:W-:Y:S01]  /*1340*/  CS2R R38, SRZ ;  /* 0x0000000000267805 */ /* 0x000fe2000001ff00 */
[----:B------:R-:W-:Y:S01]  /*1350*/  @UP1 ULDC UR6, c[0x0][0xdc0] ;  /* 0x0003700000061ab9 */ /* 0x000fe20000000800 */
[----:B------:R-:W-:Y:S01]  /*1360*/  CS2R R36, SRZ ;  /* 0x0000000000247805 */ /* 0x000fe2000001ff00 */
[----:B------:R-:W-:Y:S01]  /*1370*/  @UP1 USHF.R.U32.HI UR44, URZ, UR6, UR5 ;  /* 0x000000063f2c1299 */ /* 0x000fe20008011605 */
[----:B------:R-:W-:-:S02]  /*1380*/  CS2R R34, SRZ ;  /* 0x0000000000227805 */ /* 0x000fc4000001ff00 */
[----:B------:R-:W-:Y:S02]  /*1390*/  CS2R R32, SRZ ;  /* 0x0000000000207805 */ /* 0x000fe4000001ff00 */
[----:B------:R-:W-:Y:S01]  /*13a0*/  CS2R R6, SRZ ;  /* 0x0000000000067805 */ /* 0x000fe2000001ff00 */
[----:B------:R-:W-:Y:S01]  /*13b0*/  UIADD3 UR4, -UR44, URZ, URZ ;  /* 0x0000003f2c047290 */ /* 0x000fe2000fffe13f */
[----:B------:R-:W-:Y:S01]  /*13c0*/  IMAD.MOV.U32 R30, RZ, RZ, RZ ;  /* 0x000000ffff1e7224 */ /* 0x000fe200078e00ff */
[----:B------:R-:W-:Y:S01]  /*13d0*/  CS2R R8, SRZ ;  /* 0x0000000000087805 */ /* 0x000fe2000001ff00 */
[----:B------:R-:W-:Y:S01]  /*13e0*/  IMAD.MOV.U32 R0, RZ, RZ, RZ ;  /* 0x000000ffff007224 */ /* 0x000fe200078e00ff */
[----:B------:R-:W-:Y:S01]  /*13f0*/  UIMAD UR43, UR43, UR4, UR10 ;  /* 0x000000042b2b72a4 */ /* 0x000fe2000f8e020a */
[----:B------:R-:W-:Y:S02]  /*1400*/  IMAD.MOV.U32 R11, RZ, RZ, RZ ;  /* 0x000000ffff0b7224 */ /* 0x000fe400078e00ff */
[----:B------:R-:W-:Y:S01]  /*1410*/  IMAD.MOV.U32 R25, RZ, RZ, RZ ;  /* 0x000000ffff197224 */ /* 0x000fe200078e00ff */
[----:B------:R-:W-:Y:S08]  /*1420*/  @!P1 BRA `(.L_x_1866) ;  /* 0x0000008400789947 */ /* 0x000ff00003800000 */
        /* <DEDUP_REMOVED lines=28> */
.L_x_1867:
[----:B------:R-:W-:Y:S02]  /*15f0*/  R2UR UR6, R186 ;  /* 0x00000000ba0672ca */ /* 0x000fe400000e0000 */
[----:B------:R-:W-:-:S11]  /*1600*/  R2UR UR5, R190 ;  /* 0x00000000be0572ca */ /* 0x000fd600000e0000 */
[----:B------:R-:W-:Y:S02]  /*1610*/  ULEA.HI UR4, UR6, UR6, URZ, 0x1 ;  /* 0x0000000606047291 */ /* 0x000fe4000f8f083f */
[----:B------:R-:W-:Y:S02]  /*1620*/  IMAD.U32 R2, RZ, RZ, UR5 ;  /* 0x00000005ff027e24 */ /* 0x000fe4000f8e00ff */
[----:B------:R-:W-:-:S03]  /*1630*/  ULOP3.LUT UR4, UR4, 0xfffffffe, URZ, 0xc0, !UPT ;  /* 0xfffffffe04047892 */ /* 0x000fc6000f8ec03f */
[----:B------:R-:W-:Y:S01]  /*1640*/  ISETP.NE.AND P0, PT, R2, 0x3, PT ;  /* 0x000000030200780c */ /* 0x000fe20003f05270 */
[----:B------:R-:W-:-:S06]  /*1650*/  UIADD3 UR4, UR6, -UR4, URZ ;  /* 0x8000000406047290 */ /* 0x000fcc000fffe03f */
[----:B------:R-:W-:-:S05]  /*1660*/  IMAD.U32 R0, RZ, RZ, UR4 ;  /* 0x00000004ff007e24 */ /* 0x000fca000f8e00ff */
[----:B------:R-:W-:-:S04]  /*1670*/  SHF.L.U32 R0, R0, 0x1f, RZ ;  /* 0x0000001f00007819 */ /* 0x000fc800000006ff */
[----:B------:R-:W1:Y:S02]  /*1680*/  SYNCS.PHASECHK.TRANS64.TRYWAIT P1, [UR37+0x34800], R0 ;  /* 0x03480000ff0075a7 */ /* 0x000e640008020165 */
[----:B-1----:R-:W-:Y:S05]  /*1690*/  @!P1 BRA `(.L_x_1868) ;  /* 0x000000c400589947 */ /* 0x002fea0003800000 */
.L_x_1969:
[----:B------:R-:W-:Y:S05]  /*16a0*/  @!P0 BRA `(.L_x_1869) ;  /* 0x0000000000048947 */ /* 0x000fea0003800000 */
[----:B------:R-:W-:Y:S01]  /*16b0*/  BPT.TRAP 0x1 ;  /* 0x000000040000795c */ /* 0x000fe20000300000 */
.L_x_1869:
[----:B------:R-:W-:Y:S02]  /*16c0*/  IMAD.U32 R2, RZ, RZ, UR36 ;  /* 0x00000024ff027e24 */ /* 0x000fe4000f8e00ff */
[----:B-1----:R-:W-:-:S03]  /*16d0*/  IMAD.U32 R3, RZ, RZ, UR46 ;  /* 0x0000002eff037e24 */ /* 0x002fc6000f8e00ff */
[----:B------:R-:W-:Y:S02]  /*16e0*/  LEA R2, R2, UR37, 0x3 ;  /* 0x0000002502027c11 */ /* 0x000fe4000f8e18ff */
[----:B------:R-:W-:-:S04]  /*16f0*/  SHF.L.U32 R3, R3, 0x1f, RZ ;  /* 0x0000001f03037819 */ /* 0x000fc800000006ff */
[----:B------:R1:W2:Y:S01]  /*1700*/  SYNCS.PHASECHK.TRANS64.TRYWAIT P2, [R2+URZ+0x34830], R3 ;  /* 0x03483003020075a7 */ /* 0x0002a2000804017f */
[----:B------:R-:W-:Y:S05]  /*1710*/  @!P0 BRA `(.L_x_1870) ;  /* 0x0000000000048947 */ /* 0x000fea0003800000 */
[----:B------:R-:W-:Y:S01]  /*1720*/  BPT.TRAP 0x1 ;  /* 0x000000040000795c */ /* 0x000fe20000300000 */
.L_x_1870:
[----:B------:R-:W3:Y:S01]  /*1730*/  S2R R0, SR_TID.X ;  /* 0x0000000000007919 */ /* 0x000ee20000002100 */
[----:B------:R-:W-:Y:S01]  /*1740*/  IMAD.MOV.U32 R151, RZ, RZ, RZ ;  /* 0x000000ffff977224 */ /* 0x000fe200078e00ff */
[----:B---3--:R-:W-:Y:S01]  /*1750*/  LOP3.LUT P1, RZ, R0, 0x7f, RZ, 0xc0, !PT ;  /* 0x0000007f00ff7812 */ /* 0x008fe2000782c0ff */
[----:B--2---:R-:W-:-:S12]  /*1760*/  @P2 BRA `(.L_x_1871) ;  /* 0x0000000000082947 */ /* 0x004fd80003800000 */
[----:B------:R-:W2:Y:S02]  /*1770*/  SYNCS.PHASECHK.TRANS64.TRYWAIT P2, [R2+URZ+0x34830], R3 ;  /* 0x03483003020075a7 */ /* 0x000ea4000804017f */
[----:B--2---:R-:W-:Y:S05]  /*1780*/  @!P2 BRA `(.L_x_1872) ;  /* 0x000000c40034a947 */ /* 0x004fea0003800000 */
.L_x_1871:
        /* <DEDUP_REMOVED lines=10> */
[----:B-12---:R-:W-:Y:S01]  /*1830*/  @!P1 VIADD R2, R2, 0x34840 ;  /* 0x0003484002029836 */ /* 0x006fe20000000000 */
[----:B------:R-:W-:Y:S01]  /*1840*/  UMOV UR17, 0x40000040 ;  /* 0x4000004000117882 */ /* 0x000fe20000000000 */
[----:B------:R-:W-:Y:S01]  /*1850*/  UMOV UR19, 0x40000040 ;  /* 0x4000004000137882 */ /* 0x000fe20000000000 */
[----:B------:R-:W-:Y:S01]  /*1860*/  ULOP3.LUT UR38, UR4, 0x10000, URZ, 0xfc, !UPT ;  /* 0x0001000004267892 */ /* 0x000fe2000f8efc3f */
[--C-:B------:R-:W-:Y:S01]  /*1870*/  IMAD.MOV.U32 R150, RZ, RZ, R151.reuse ;  /* 0x000000ffff967224 */ /* 0x100fe200078e0097 */
[----:B------:R-:W-:Y:S01]  /*1880*/  ULOP3.LUT UR4, UR41, 0x10000, URZ, 0xfc, !UPT ;  /* 0x0001000029047892 */ /* 0x000fe2000f8efc3f */
[----:B------:R-:W-:Y:S01]  /*1890*/  @!P1 PRMT R2, RZ, 0x654, R2 ;  /* 0x00000654ff029816 */ /* 0x000fe20000000002 */
[----:B------:R-:W-:Y:S01]  /*18a0*/  UIMAD UR5, UR36, 0xc00, UR38 ;  /* 0x00000c00240578a4 */ /* 0x000fe2000f8e0226 */
[--C-:B------:R-:W-:Y:S01]  /*18b0*/  IMAD.MOV.U32 R149, RZ, RZ, R151.reuse ;  /* 0x000000ffff957224 */ /* 0x100fe200078e0097 */
[----:B------:R-:W-:Y:S01]  /*18c0*/  UIADD3 UR6, UR4, 0x2, URZ ;  /* 0x0000000204067890 */ /* 0x000fe2000fffe03f */
[--C-:B------:R-:W-:Y:S01]  /*18d0*/  IMAD.MOV.U32 R148, RZ, RZ, R151.reuse ;  /* 0x000000ffff947224 */ /* 0x100fe200078e0097 */
[----:B------:R-:W-:Y:S01]  /*18e0*/  UIADD3 UR7, UR5, 0x2, URZ ;  /* 0x0000000205077890 */ /* 0x000fe2000fffe03f */
[--C-:B------:R-:W-:Y:S01]  /*18f0*/  IMAD.MOV.U32 R147, RZ, RZ, R151.reuse ;  /* 0x000000ffff937224 */ /* 0x100fe200078e0097 */
[----:B------:R-:W-:Y:S01]  /*1900*/  UMOV UR8, UR4 ;  /* 0x0000000400087c82 */ /* 0x000fe20008000000 */
[----:B------:R-:W-:Y:S01]  /*1910*/  UMOV UR10, UR5 ;  /* 0x00000005000a7c82 */ /* 0x000fe20008000000 */
[----:B------:R-:W-:Y:S01]  /*1920*/  IMAD.U32 R12, RZ, RZ, UR8 ;  /* 0x00000008ff0c7e24 */ /* 0x000fe2000f8e00ff */
[----:B------:R-:W-:Y:S01]  /*1930*/  HGMMA.64x128x16.F32 R24, gdesc[UR8], RZ, !UPT, gsb0 ;  /* 0x01e00000081879f0 */ /* 0x000fe2000c0008ff */
[----:B------:R-:W-:Y:S01]  /*1940*/  UMOV UR8, UR6 ;  /* 0x0000000600087c82 */ /* 0x000fe20008000000 */
[----:B------:R-:W-:Y:S01]  /*1950*/  UMOV UR9, 0x40000040 ;  /* 0x4000004000097882 */ /* 0x000fe20000000000 */
[----:B------:R-:W-:Y:S01]  /*1960*/  UMOV UR10, UR7 ;  /* 0x00000007000a7c82 */ /* 0x000fe20008000000 */
[----:B------:R-:W-:Y:S01]  /*1970*/  UMOV UR11, 0x40000040 ;  /* 0x40000040000b7882 */ /* 0x000fe20000000000 */
[----:B------:R-:W-:Y:S01]  /*1980*/  IMAD.U32 R10, RZ, RZ, UR8 ;  /* 0x00000008ff0a7e24 */ /* 0x000fe2000f8e00ff */
[----:B------:R-:W-:Y:S01]  /*1990*/  UIADD3 UR12, UR4, 0x6, URZ ;  /* 0x00000006040c7890 */ /* 0x000fe2000fffe03f */
[----:B------:R-:W-:Y:S01]  /*19a0*/  IMAD.U32 R11, RZ, RZ, UR9 ;  /* 0x00000009ff0b7e24 */ /* 0x000fe2000f8e00ff */
[----:B------:R-:W-:Y:S01]  /*19b0*/  UIADD3 UR14, UR5, 0x6, URZ ;  /* 0x00000006050e7890 */ /* 0x000fe2000fffe03f */
[--C-:B------:R-:W-:Y:S01]  /*19c0*/  IMAD.MOV.U32 R146, RZ, RZ, R151.reuse ;  /* 0x000000ffff927224 */ /* 0x100fe200078e0097 */
        /* <DEDUP_REMOVED lines=40> */
[----:B------:R-:W-:Y:S01]  /*1c50*/  UMOV UR57, 0x40000040 ;  /* 0x4000004000397882 */ /* 0x000fe20000000000 */
[----:B------:R-:W-:Y:S01]  /*1c60*/  UMOV UR59, 0x40000040 ;  /* 0x40000040003b7882 */ /* 0x000fe20000000000 */
[----:B------:R-:W-:Y:S01]  /*1c70*/  ULDC UR7, c[0x0][0x288] ;  /* 0x0000a20000077ab9 */ /* 0x000fe20000000800 */
        /* <DEDUP_REMOVED lines=26> */
[----:B------:R-:W-:Y:S02]  /*1e20*/  UIADD3 UR8, UR4, 0x4, URZ ;  /* 0x0000000404087890 */ /* 0x000fe4000fffe03f */
[----:B------:R-:W-:Y:S01]  /*1e30*/  UIADD3 UR10, UR5, 0x4, URZ ;  /* 0x00000004050a7890 */ /* 0x000fe2000fffe03f */
[----:B------:R-:W-:Y:S01]  /*1e40*/  UMOV UR9, 0x40000040 ;  /* 0x4000004000097882 */ /* 0x000fe20000000000 */
[----:B------:R-:W-:Y:S01]  /*1e50*/  UMOV UR11, 0x40000040 ;  /* 0x40000040000b7882 */ /* 0x000fe20000000000 */
[----:B------:R-:W-:Y:S02]  /*1e60*/  UIADD3 UR4, UR4, 0x806, URZ ;  /* 0x0000080604047890 */ /* 0x000fe4000fffe03f */
[----:B------:R-:W-:-:S05]  /*1e70*/  UIADD3 UR5, UR5, 0x806, URZ ;  /* 0x0000080605057890 */ /* 0x000fca000fffe03f */
[----:B------:R-:W-:Y:S01]  /*1e80*/  UMOV UR56, UR4 ;  /* 0x0000000400387c82 */ /* 0x000fe20008000000 */
[----:B------:R-:W-:Y:S01]  /*1e90*/  UMOV UR4, 0xffffff80 ;  /* 0xffffff8000047882 */ /* 0x000fe20000000000 */
[----:B------:R-:W-:Y:S01]  /*1ea0*/  UMOV UR58, UR5 ;  /* 0x00000005003a7c82 */ /* 0x000fe20008000000 */
[----:B------:R-:W-:Y:S01]  /*1eb0*/  UIMAD UR4, UR40, UR4, 0x80 ;  /* 0x00000080280474a4 */ /* 0x000fe2000f8e0204 */
[----:B------:R-:W-:Y:S01]  /*1ec0*/  IMAD.U32 R8, RZ, RZ, UR56 ;  /* 0x00000038ff087e24 */ /* 0x000fe2000f8e00ff */
[----:B------:R-:W-:Y:S02]  /*1ed0*/  ULDC UR5, c[0x0][0x2e0] ;  /* 0x0000b80000057ab9 */ /* 0x000fe40000000800 */
[----:B------:R-:W-:Y:S02]  /*1ee0*/  UIMAD UR4, UR39, UR5, UR4 ;  /* 0x00000005270472a4 */ /* 0x000fe4000f8e0204 */
[----:B------:R-:W-:Y:S02]  /*1ef0*/  UIMAD UR39, UR39, UR5, -UR7 ;  /* 0x00000005272772a4 */ /* 0x000fe4000f8e0a07 */
[----:B------:R-:W-:-:S02]  /*1f00*/  UIADD3 UR6, UR4, 0x1, -UR7 ;  /* 0x0000000104067890 */ /* 0x000fc4000fffe807 */
[----:B------:R-:W-:Y:S01]  /*1f10*/  IMAD.U32 R3, RZ, RZ, UR4 ;  /* 0x00000004ff037e24 */ /* 0x000fe2000f8e00ff */
[----:B------:R-:W-:Y:S01]  /*1f20*/  ULDC UR4, c[0x0][0x988] ;  /* 0x0002620000047ab9 */ /* 0x000fe20000000800 */
[----:B------:R-:W-:Y:S02]  /*1f30*/  UIADD3 UR39, UR42, UR39, URZ ;  /* 0x000000272a277290 */ /* 0x000fe4000fffe03f */
[----:B------:R-:W-:Y:S01]  /*1f40*/  IMAD.U32 R5, RZ, RZ, UR6 ;  /* 0x00000006ff057e24 */ /* 0x000fe2000f8e00ff */
[----:B------:R-:W-:Y:S01]  /*1f50*/  UIADD3 UR6, UR40, -0x2, URZ ;  /* 0xfffffffe28067890 */ /* 0x000fe2000fffe03f */
[C---:B------:R-:W-:Y:S02]  /*1f60*/  IMAD R3, R22.reuse, -0x2, R3 ;  /* 0xfffffffe16037824 */ /* 0x040fe400078e0203 */
[----:B------:R-:W-:Y:S02]  /*1f70*/  IMAD R4, R22, -0x2, R5 ;  /* 0xfffffffe16047824 */ /* 0x000fe400078e0205 */
[----:B------:R-:W-:-:S05]  /*1f80*/  VIADD R5, R23, UR42 ;  /* 0x0000002a17057c36 */ /* 0x000fca0008000000 */
[----:B------:R-:W-:-:S04]  /*1f90*/  IADD3 R0, R4, 0x8, R5 ;  /* 0x0000000804007810 */ /* 0x000fc80007ffe005 */
[----:B------:R-:W-:Y:S02]  /*1fa0*/  VIMNMX R0, R3, R0, PT ;  /* 0x0000000003007248 */ /* 0x000fe40003fe0100 */
[----:B------:R-:W-:Y:S02]  /*1fb0*/  VIADDMNMX R3, R5, R4, R3, PT ;  /* 0x0000000405037246 */ /* 0x000fe40003800103 */
[C---:B------:R-:W-:Y:S02]  /*1fc0*/  ISETP.GT.AND P2, PT, R0.reuse, RZ, PT ;  /* 0x000000ff0000720c */ /* 0x040fe40003f44270 */
[C---:B------:R-:W-:Y:S02]  /*1fd0*/  ISETP.GT.AND P3, PT, R0.reuse, 0x1, PT ;  /* 0x000000010000780c */ /* 0x040fe40003f64270 */
[----:B------:R-:W-:Y:S01]  /*1fe0*/  ISETP.GT.AND P4, PT, R0, 0x8, PT ;  /* 0x000000080000780c */ /* 0x000fe20003f84270 */
        /* <DEDUP_REMOVED lines=31> */
[----:B------:R-:W-:Y:S01]  /*21e0*/  FSEL R15, R26, -INF , P2 ;  /* 0xff8000001a0f7808 */ /* 0x000fe20001000000 */
[----:B------:R1:W-:Y:S01]  /*21f0*/  @!P1 SYNCS.ARRIVE.TRANS64.RED.A1T0 RZ, [R2+URZ], RZ ;  /* 0x000000ff02ff99a7 */ /* 0x0003e2000810043f */
[----:B------:R-:W-:Y:S02]  /*2200*/  FSEL R27, R27, -INF , P3 ;  /* 0xff8000001b1b7808 */ /* 0x000fe40001800000 */
[----:B------:R-:W-:Y:S02]  /*2210*/  ISETP.GT.AND P2, PT, R0, 0x9, PT ;  /* 0x000000090000780c */ /* 0x000fe40003f44270 */
[----:B------:R-:W-:-:S02]  /*2220*/  FSEL R21, R30, -INF , P4 ;  /* 0xff8000001e157808 */ /* 0x000fc40002000000 */
[----:B------:R-:W-:Y:S02]  /*2230*/  FMNMX.FTZ R6, R15, R27, !PT ;  /* 0x0000001b0f067209 */ /* 0x000fe40007810000 */
[C---:B------:R-:W-:Y:S02]  /*2240*/  ISETP.GT.AND P3, PT, R0.reuse, 0x10, PT ;  /* 0x000000100000780c */ /* 0x040fe40003f64270 */
[----:B------:R-:W-:Y:S02]  /*2250*/  FSEL R31, R31, -INF , P2 ;  /* 0xff8000001f1f7808 */ /* 0x000fe40001000000 */
[----:B------:R-:W-:Y:S02]  /*2260*/  FMNMX.FTZ R6, R21, R6, !PT ;  /* 0x0000000615067209 */ /* 0x000fe40007810000 */
        /* <DEDUP_REMOVED lines=78> */
[----:B------:R-:W-:Y:S01]  /*2750*/  ISETP.GT.AND P2, PT, R0, 0x79, PT ;  /* 0x000000790000780c */ /* 0x000fe20003f44270 */
[----:B------:R-:W-:Y:S01]  /*2760*/  IMAD.U32 R0, RZ, RZ, UR4 ;  /* 0x00000004ff007e24 */ /* 0x000fe2000f8e00ff */
[----:B------:R-:W-:Y:S01]  /*2770*/  FSEL R131, R86, -INF , P3 ;  /* 0xff80000056837808 */ /* 0x000fe20001800000 */
[----:B------:R-:W-:Y:S01]  /*2780*/  USHF.R.S32.HI UR4, URZ, 0x1f, UR39 ;  /* 0x0000001f3f047899 */ /* 0x000fe20008011427 */
[----:B------:R-:W-:-:S02]  /*2790*/  FMNMX.FTZ R6, R83, R6, !PT ;  /* 0x0000000653067209 */ /* 0x000fc40007810000 */
[----:B------:R-:W-:Y:S01]  /*27a0*/  FSEL R87, R87, -INF , P2 ;  /* 0xff80000057577808 */ /* 0x000fe20001000000 */
[----:B------:R-:W-:Y:S01]  /*27b0*/  ULEA.HI UR4, UR4, UR39, URZ, 0x7 ;  /* 0x0000002704047291 */ /* 0x000fe2000f8f383f */
[----:B------:R-:W-:Y:S02]  /*27c0*/  FMNMX.FTZ R6, R131, R6, !PT ;  /* 0x0000000683067209 */ /* 0x000fe40007810000 */
[----:B------:R-:W-:Y:S01]  /*27d0*/  ISETP.GT.AND P3, PT, R3, 0x1, PT ;  /* 0x000000010300780c */ /* 0x000fe20003f64270 */
[----:B------:R-:W-:Y:S01]  /*27e0*/  USHF.R.S32.HI UR4, URZ, 0x7, UR4 ;  /* 0x000000073f047899 */ /* 0x000fe20008011404 */
[----:B------:R-:W-:Y:S02]  /*27f0*/  FMNMX.FTZ R6, R87, R6, !PT ;  /* 0x0000000657067209 */ /* 0x000fe40007810000 */
[----:B------:R-:W-:Y:S01]  /*2800*/  ISETP.GT.AND P4, PT, R3, 0x8, PT ;  /* 0x000000080300780c */ /* 0x000fe20003f84270 */
[----:B------:R-:W-:Y:S01]  /*2810*/  UISETP.LT.AND UP0, UPT, URZ, UR4, UPT ;  /* 0x000000043f00728c */ /* 0x000fe2000bf01270 */
[----:B------:R-:W-:Y:S01]  /*2820*/  FSEL R25, R25, -INF , P3 ;  /* 0xff80000019197808 */ /* 0x000fe20001800000 */
[----:B------:R-:W2:Y:S01]  /*2830*/  SHFL.BFLY PT, R7, R6, 0x2, 0x1f ;  /* 0x0c401f0006077f89 */ /* 0x000ea200000e0000 */
[----:B------:R-:W-:Y:S01]  /*2840*/  ISETP.GT.AND P3, PT, R3, 0x10, PT ;  /* 0x000000100300780c */ /* 0x000fe20003f64270 */
[----:B------:R-:W-:-:S04]  /*2850*/  USEL UR45, URZ, UR4, !UP0 ;  /* 0x000000043f2d7287 */ /* 0x000fc8000c000000 */
[----:B------:R-:W-:Y:S01]  /*2860*/  UISETP.GE.AND UP0, UPT, UR6, UR45, UPT ;  /* 0x0000002d0600728c */ /* 0x000fe2000bf06270 */
[----:B--2---:R-:W-:-:S05]  /*2870*/  FMNMX.FTZ R14, R6, R7, !PT ;  /* 0x00000007060e7209 */ /* 0x004fca0007810000 */
[----:B------:R-:W2:Y:S02]  /*2880*/  SHFL.BFLY PT, R7, R14, 0x1, 0x1f ;  /* 0x0c201f000e077f89 */ /* 0x000ea400000e0000 */
[----:B--2---:R-:W-:-:S04]  /*2890*/  FMNMX.FTZ R7, R14, R7, !PT ;  /* 0x000000070e077209 */ /* 0x004fc80007810000 */
[C---:B------:R-:W-:Y:S01]  /*28a0*/  FSETP.NEU.FTZ.AND P2, PT, R7.reuse, -INF , PT ;  /* 0xff8000000700780b */ /* 0x040fe20003f5d000 */
[----:B------:R-:W-:-:S05]  /*28b0*/  FMUL.FTZ R20, R7, R0 ;  /* 0x0000000007147220 */ /* 0x000fca0000410000 */
[----:B------:R-:W-:Y:S02]  /*28c0*/  FSEL R46, R20, RZ, P2 ;  /* 0x000000ff142e7208 */ /* 0x000fe40001000000 */
[----:B------:R-:W-:-:S03]  /*28d0*/  ISETP.GT.AND P2, PT, R3, RZ, PT ;  /* 0x000000ff0300720c */ /* 0x000fc60003f44270 */
[-CC-:B------:R-:W-:Y:S01]  /*28e0*/  FFMA.FTZ R181, R15, R0.reuse, -R46.reuse ;  /* 0x000000000fb57223 */ /* 0x180fe2000001082e */
[----:B------:R-:W-:Y:S01]  /*28f0*/  FSEL R5, R24, -INF , P2 ;  /* 0xff80000018057808 */ /* 0x000fe20001000000 */
[-CC-:B------:R-:W-:Y:S01]  /*2900*/  FFMA.FTZ R183, R21, R0.reuse, -R46.reuse ;  /* 0x0000000015b77223 */ /* 0x180fe2000001082e */
[----:B------:R-:W-:Y:S01]  /*2910*/  ISETP.GT.AND P2, PT, R3, 0x9, PT ;  /* 0x000000090300780c */ /* 0x000fe20003f44270 */
[-CC-:B------:R-:W-:Y:S01]  /*2920*/  FFMA.FTZ R6, R27, R0.reuse, -R46.reuse ;  /* 0x000000001b067223 */ /* 0x180fe2000001082e */
[----:B------:R-:W-:Y:S01]  /*2930*/  FSEL R15, R28, -INF , P4 ;  /* 0xff8000001c0f7808 */ /* 0x000fe20002000000 */
[-CC-:B------:R-:W-:Y:S01]  /*2940*/  FFMA.FTZ R14, R31, R0.reuse, -R46.reuse ;  /* 0x000000001f0e7223 */ /* 0x180fe2000001082e */
[----:B------:R-:W-:Y:S01]  /*2950*/  FMNMX.FTZ R4, R5, R25, !PT ;  /* 0x0000001905047209 */ /* 0x000fe20007810000 */
[-CC-:B------:R-:W-:Y:S01]  /*2960*/  FFMA.FTZ R20, R35, R0.reuse, -R46.reuse ;  /* 0x0000000023147223 */ /* 0x180fe2000001082e */
[----:B------:R-:W-:Y:S01]  /*2970*/  FSEL R29, R29, -INF , P2 ;  /* 0xff8000001d1d7808 */ /* 0x000fe20001000000 */
[--C-:B------:R-:W-:Y:S01]  /*2980*/  FFMA.FTZ R24, R39, R0, -R46.reuse ;  /* 0x0000000027187223 */ /* 0x100fe2000001082e */
[----:B------:R-:W-:Y:S01]  /*2990*/  FMNMX.FTZ R4, R15, R4, !PT ;  /* 0x000000040f047209 */ /* 0x000fe20007810000 */
[-CC-:B------:R-:W-:Y:S01]  /*29a0*/  FFMA.FTZ R177, R89, R0.reuse, -R46.reuse ;  /* 0x0000000059b17223 */ /* 0x180fe2000001082e */
[----:B------:R-:W-:Y:S01]  /*29b0*/  ISETP.GT.AND P2, PT, R3, 0x11, PT ;  /* 0x000000110300780c */ /* 0x000fe20003f44270 */
[----:B------:R-:W-:Y:S01]  /*29c0*/  MUFU.EX2 R181, R181 ;  /* 0x000000b500b57308 */ /* 0x000fe20000000800 */
[----:B------:R-:W-:Y:S01]  /*29d0*/  FSEL R21, R32, -INF , P3 ;  /* 0xff80000020157808 */ /* 0x000fe20001800000 */
[--C-:B------:R-:W-:Y:S01]  /*29e0*/  FFMA.FTZ R179, R91, R0, -R46.reuse ;  /* 0x000000005bb37223 */ /* 0x100fe2000001082e */
[----:B------:R-:W-:Y:S01]  /*29f0*/  FMNMX.FTZ R4, R29, R4, !PT ;  /* 0x000000041d047209 */ /* 0x000fe20007810000 */
[-CC-:B------:R-:W-:Y:S01]  /*2a00*/  FFMA.FTZ R173, R93, R0.reuse, -R46.reuse ;  /* 0x000000005dad7223 */ /* 0x180fe2000001082e */
[----:B------:R-:W-:Y:S01]  /*2a10*/  ISETP.GT.AND P3, PT, R3, 0x18, PT ;  /* 0x000000180300780c */ /* 0x000fe20003f64270 */
[--C-:B------:R-:W-:Y:S01]  /*2a20*/  FFMA.FTZ R26, R95, R0, -R46.reuse ;  /* 0x000000005f1a7223 */ /* 0x100fe2000001082e */
[----:B------:R-:W-:Y:S01]  /*2a30*/  FSEL R33, R33, -INF , P2 ;  /* 0xff80000021217808 */ /* 0x000fe20001000000 */
[----:B------:R-:W2:Y:S01]  /*2a40*/  MUFU.EX2 R6, R6 ;  /* 0x0000000600067308 */ /* 0x000ea20000000800 */
[----:B------:R-:W-:Y:S01]  /*2a50*/  FMNMX.FTZ R4, R21, R4, !PT ;  /* 0x0000000415047209 */ /* 0x000fe20007810000 */
[-CC-:B------:R-:W-:Y:S01]  /*2a60*/  FFMA.FTZ R175, R97, R0.reuse, -R46.reuse ;  /* 0x0000000061af7223 */ /* 0x180fe2000001082e */
[----:B------:R-:W-:Y:S01]  /*2a70*/  ISETP.GT.AND P2, PT, R3, 0x19, PT ;  /* 0x000000190300780c */ /* 0x000fe20003f44270 */
[-CC-:B------:R-:W-:Y:S01]  /*2a80*/  FFMA.FTZ R28, R99, R0.reuse, -R46.reuse ;  /* 0x00000000631c7223 */ /* 0x180fe2000001082e */
[----:B------:R-:W-:Y:S01]  /*2a90*/  FSEL R27, R36, -INF , P3 ;  /* 0xff800000241b7808 */ /* 0x000fe20001800000 */
[--C-:B------:R-:W-:Y:S01]  /*2aa0*/  FFMA.FTZ R169, R101, R0, -R46.reuse ;  /* 0x0000000065a97223 */ /* 0x100fe2000001082e */
[----:B------:R-:W-:Y:S01]  /*2ab0*/  FMNMX.FTZ R4, R33, R4, !PT ;  /* 0x0000000421047209 */ /* 0x000fe20007810000 */
[----:B------:R-:W-:Y:S01]  /*2ac0*/  MUFU.EX2 R183, R183 ;  /* 0x000000b700b77308 */ /* 0x000fe20000000800 */
[----:B------:R-:W-:Y:S01]  /*2ad0*/  ISETP.GT.AND P3, PT, R3, 0x20, PT ;  /* 0x000000200300780c */ /* 0x000fe20003f64270 */
        /* <DEDUP_REMOVED lines=14> */
[----:B------:R-:W-:Y:S01]  /*2bc0*/  MUFU.EX2 R177, R177 ;  /* 0x000000b100b17308 */ /* 0x000fe20000000800 */
        /* <DEDUP_REMOVED lines=27> */
[----:B------:R-:W-:Y:S01]  /*2d80*/  FFMA.FTZ R83, R83, R0, -R46 ;  /* 0x0000000053537223 */ /* 0x000fe2000001082e */
[----:B------:R-:W-:Y:S01]  /*2d90*/  FSEL R43, R52, -INF , P3 ;  /* 0xff800000342b7808 */ /* 0x000fe20001800000 */
[----:B--2---:R-:W-:Y:S01]  /*2da0*/  FADD.FTZ R52, R181, R6 ;  /* 0x00000006b5347221 */ /* 0x004fe20000010000 */
[----:B------:R-:W-:Y:S01]  /*2db0*/  FMNMX.FTZ R4, R49, R4, !PT ;  /* 0x0000000431047209 */ /* 0x000fe20007810000 */
[----:B------:R-:W-:Y:S01]  /*2dc0*/  MUFU.EX2 R173, R173 ;  /* 0x000000ad00ad7308 */ /* 0x000fe20000000800 */
[----:B------:R-:W-:Y:S01]  /*2dd0*/  ISETP.GT.AND P3, PT, R3, 0x40, PT ;  /* 0x000000400300780c */ /* 0x000fe20003f64270 */
[-CC-:B------:R-:W-:Y:S01]  /*2de0*/  FFMA.FTZ R131, R131, R0.reuse, -R46.reuse ;  /* 0x0000000083837223 */ /* 0x180fe2000001082e */
[----:B------:R-:W-:Y:S01]  /*2df0*/  FSEL R53, R53, -INF , P2 ;  /* 0xff80000035357808 */ /* 0x000fe20001000000 */
[----:B------:R-:W-:Y:S01]  /*2e00*/  FFMA.FTZ R46, R87, R0, -R46 ;  /* 0x00000000572e7223 */ /* 0x000fe2000001082e */
[----:B------:R-:W-:Y:S01]  /*2e10*/  FMNMX.FTZ R4, R43, R4, !PT ;  /* 0x000000042b047209 */ /* 0x000fe20007810000 */
[--C-:B------:R-:W-:Y:S01]  /*2e20*/  IMAD.MOV.U32 R125, RZ, RZ, R151.reuse ;  /* 0x000000ffff7d7224 */ /* 0x100fe200078e0097 */
[----:B------:R-:W-:Y:S01]  /*2e30*/  ISETP.GT.AND P2, PT, R3, 0x41, PT ;  /* 0x000000410300780c */ /* 0x000fe20003f44270 */
[----:B------:R-:W-:Y:S01]  /*2e40*/  MUFU.EX2 R26, R26 ;  /* 0x0000001a001a7308 */ /* 0x000fe20000000800 */
[----:B------:R-:W-:Y:S01]  /*2e50*/  FSEL R47, R56, -INF , P3 ;  /* 0xff800000382f7808 */ /* 0x000fe20001800000 */
[--C-:B------:R-:W-:Y:S01]  /*2e60*/  IMAD.MOV.U32 R123, RZ, RZ, R151.reuse ;  /* 0x000000ffff7b7224 */ /* 0x100fe200078e0097 */
[----:B------:R-:W-:Y:S01]  /*2e70*/  FMNMX.FTZ R4, R53, R4, !PT ;  /* 0x0000000435047209 */ /* 0x000fe20007810000 */
[--C-:B------:R-:W-:Y:S01]  /*2e80*/  IMAD.MOV.U32 R121, RZ, RZ, R151.reuse ;  /* 0x000000ffff797224 */ /* 0x100fe200078e0097 */
[----:B------:R-:W-:Y:S01]  /*2e90*/  ISETP.GT.AND P3, PT, R3, 0x48, PT ;  /* 0x000000480300780c */ /* 0x000fe20003f64270 */
[--C-:B------:R-:W-:Y:S01]  /*2ea0*/  IMAD.MOV.U32 R119, RZ, RZ, R151.reuse ;  /* 0x000000ffff777224 */ /* 0x100fe200078e0097 */
[----:B------:R-:W-:Y:S01]  /*2eb0*/  FSEL R57, R57, -INF , P2 ;  /* 0xff80000039397808 */ /* 0x000fe20001000000 */
[----:B------:R-:W-:Y:S01]  /*2ec0*/  MUFU.EX2 R175, R175 ;  /* 0x000000af00af7308 */ /* 0x000fe20000000800 */
[----:B------:R-:W-:Y:S01]  /*2ed0*/  FMNMX.FTZ R4, R47, R4, !PT ;  /* 0x000000042f047209 */ /* 0x000fe20007810000 */
[--C-:B------:R-:W-:Y:S01]  /*2ee0*/  IMAD.MOV.U32 R117, RZ, RZ, R151.reuse ;  /* 0x000000ffff757224 */ /* 0x100fe200078e0097 */
[----:B------:R-:W-:Y:S01]  /*2ef0*/  ISETP.GT.AND P2, PT, R3, 0x49, PT ;  /* 0x000000490300780c */ /* 0x000fe20003f44270 */
[--C-:B------:R-:W-:Y:S01]  /*2f00*/  IMAD.MOV.U32 R115, RZ, RZ, R151.reuse ;  /* 0x000000ffff737224 */ /* 0x100fe200078e0097 */
[----:B------:R-:W-:Y:S01]  /*2f10*/  FSEL R51, R60, -INF , P3 ;  /* 0xff8000003c337808 */ /* 0x000fe20001800000 */
[--C-:B------:R-:W-:Y:S01]  /*2f20*/  IMAD.MOV.U32 R113, RZ, RZ, R151.reuse ;  /* 0x000000ffff717224 */ /* 0x100fe200078e0097 */
[----:B------:R-:W-:Y:S01]  /*2f30*/  FMNMX.FTZ R4, R57, R4, !PT ;  /* 0x0000000439047209 */ /* 0x000fe20007810000 */
[----:B------:R-:W-:Y:S01]  /*2f40*/  MUFU.EX2 R28, R28 ;  /* 0x0000001c001c7308 */ /* 0x000fe20000000800 */
[----:B------:R-:W-:Y:S01]  /*2f50*/  ISETP.GT.AND P3, PT, R3, 0x50, PT ;  /* 0x000000500300780c */ /* 0x000fe20003f64270 */
[--C-:B------:R-:W-:Y:S01]  /*2f60*/  IMAD.MOV.U32 R111, RZ, RZ, R151.reuse ;  /* 0x000000ffff6f7224 */ /* 0x100fe200078e0097 */
[----:B------:R-:W-:Y:S01]  /*2f70*/  FSEL R61, R61, -INF , P2 ;  /* 0xff8000003d3d7808 */ /* 0x000fe20001000000 */
[--C-:B------:R-:W-:Y:S01]  /*2f80*/  IMAD.MOV.U32 R109, RZ, RZ, R151.reuse ;  /* 0x000000ffff6d7224 */ /* 0x100fe200078e0097 */
        /* <DEDUP_REMOVED lines=23> */
[----:B------:R-:W-:Y:S01]  /*3100*/  IMAD.MOV.U32 R91, RZ, RZ, R151 ;  /* 0x000000ffff5b7224 */ /* 0x000fe200078e0097 */
[----:B------:R-:W-:-:S02]  /*3110*/  FMNMX.FTZ R4, R59, R4, !PT ;  /* 0x000000043b047209 */ /* 0x000fc40007810000 */
[----:B------:R-:W-:Y:S01]  /*3120*/  ISETP.GT.AND P2, PT, R3, 0x61, PT ;  /* 0x000000610300780c */ /* 0x000fe20003f44270 */
[----:B------:R-:W-:Y:S01]  /*3130*/  MUFU.EX2 R32, R32 ;  /* 0x0000002000207308 */ /* 0x000fe20000000800 */
[----:B------:R-:W-:Y:S02]  /*3140*/  FSEL R63, R72, -INF , P3 ;  /* 0xff800000483f7808 */ /* 0x000fe40001800000 */
[----:B------:R-:W-:Y:S02]  /*3150*/  FMNMX.FTZ R4, R69, R4, !PT ;  /* 0x0000000445047209 */ /* 0x000fe40007810000 */
[----:B------:R-:W-:Y:S02]  /*3160*/  ISETP.GT.AND P3, PT, R3, 0x68, PT ;  /* 0x000000680300780c */ /* 0x000fe40003f64270 */
[----:B------:R-:W-:Y:S01]  /*3170*/  FSEL R73, R73, -INF , P2 ;  /* 0xff80000049497808 */ /* 0x000fe20001000000 */
[----:B------:R-:W-:Y:S01]  /*3180*/  MUFU.EX2 R165, R165 ;  /* 0x000000a500a57308 */ /* 0x000fe20000000800 */
[----:B------:R-:W-:-:S02]  /*3190*/  FMNMX.FTZ R4, R63, R4, !PT ;  /* 0x000000043f047209 */ /* 0x000fc40007810000 */
[----:B------:R-:W-:Y:S02]  /*31a0*/  ISETP.GT.AND P2, PT, R3, 0x69, PT ;  /* 0x000000690300780c */ /* 0x000fe40003f44270 */
[----:B------:R-:W-:Y:S02]  /*31b0*/  FSEL R67, R76, -INF , P3 ;  /* 0xff8000004c437808 */ /* 0x000fe40001800000 */
[----:B------:R-:W-:Y:S01]  /*31c0*/  FMNMX.FTZ R4, R73, R4, !PT ;  /* 0x0000000449047209 */ /* 0x000fe20007810000 */
[----:B------:R-:W-:Y:S01]  /*31d0*/  MUFU.EX2 R34, R34 ;  /* 0x0000002200227308 */ /* 0x000fe20000000800 */
[----:B------:R-:W-:Y:S02]  /*31e0*/  ISETP.GT.AND P3, PT, R3, 0x70, PT ;  /* 0x000000700300780c */ /* 0x000fe40003f64270 */
[----:B------:R-:W-:Y:S02]  /*31f0*/  FSEL R77, R77, -INF , P2 ;  /* 0xff8000004d4d7808 */ /* 0x000fe40001000000 */
        /* <DEDUP_REMOVED lines=13> */
[----:B------:R-:W-:Y:S02]  /*32d0*/  FSEL R85, R85, -INF , P2 ;  /* 0xff80000055557808 */ /* 0x000fe40001000000 */
[----:B------:R-:W-:Y:S02]  /*32e0*/  FMNMX.FTZ R4, R3, R4, !PT ;  /* 0x0000000403047209 */ /* 0x000fe40007810000 */
[----:B------:R-:W-:-:S02]  /*32f0*/  F2FP.F16.F32.PACK_AB R181, R6, R181 ;  /* 0x000000b506b5723e */ /* 0x000fc400000000ff */
[----:B------:R-:W-:Y:S01]  /*3300*/  FMNMX.FTZ R4, R85, R4, !PT ;  /* 0x0000000455047209 */ /* 0x000fe20007810000 */
[----:B------:R-:W-:Y:S04]  /*3310*/  MUFU.EX2 R38, R38 ;  /* 0x0000002600267308 */ /* 0x000fe80000000800 */
[----:B------:R-:W2:Y:S04]  /*3320*/  SHFL.BFLY PT, R89, R4, 0x2, 0x1f ;  /* 0x0c401f0004597f89 */ /* 0x000ea800000e0000 */
[----:B------:R-:W-:Y:S08]  /*3330*/  MUFU.EX2 R163, R163 ;  /* 0x000000a300a37308 */ /* 0x000ff00000000800 */
[----:B------:R-:W-:Y:S08]  /*3340*/  MUFU.EX2 R40, R40 ;  /* 0x0000002800287308 */ /* 0x000ff00000000800 */
[----:B------:R-:W-:Y:S01]  /*3350*/  MUFU.EX2 R157, R157 ;  /* 0x0000009d009d7308 */ /* 0x000fe20000000800 */
[----:B--2---:R-:W-:-:S07]  /*3360*/  FMNMX.FTZ R89, R4, R89, !PT ;  /* 0x0000005904597209 */ /* 0x004fce0007810000 */
[----:B------:R-:W-:Y:S01]  /*3370*/  MUFU.EX2 R44, R75 ;  /* 0x0000004b002c7308 */ /* 0x000fe20000000800 */
[----:B------:R-:W2:Y:S07]  /*3380*/  SHFL.BFLY PT, R4, R89, 0x1, 0x1f ;  /* 0x0c201f0059047f89 */ /* 0x000eae00000e0000 */
[----:B------:R-:W-:Y:S08]  /*3390*/  MUFU.EX2 R127, R127 ;  /* 0x0000007f007f7308 */ /* 0x000ff00000000800 */
[----:B------:R-:W3:Y:S08]  /*33a0*/  MUFU.EX2 R48, R79 ;  /* 0x0000004f00307308 */ /* 0x000ef00000000800 */
[----:B------:R-:W-:Y:S01]  /*33b0*/  MUFU.EX2 R129, R129 ;  /* 0x0000008100817308 */ /* 0x000fe20000000800 */
[----:B--2---:R-:W-:Y:S01]  /*33c0*/  FMNMX.FTZ R4, R89, R4, !PT ;  /* 0x0000000459047209 */ /* 0x004fe20007810000 */
[----:B------:R-:W-:-:S03]  /*33d0*/  IMAD.MOV.U32 R89, RZ, RZ, R151 ;  /* 0x000000ffff597224 */ /* 0x000fc600078e0097 */
[C---:B------:R-:W-:Y:S01]  /*33e0*/  FSETP.NEU.FTZ.AND P2, PT, R4.reuse, -INF , PT ;  /* 0xff8000000400780b */ /* 0x040fe20003f5d000 */
[----:B------:R-:W-:Y:S02]  /*33f0*/  FMUL.FTZ R42, R4, R0 ;  /* 0x00000000042a7220 */ /* 0x000fe40000410000 */
[----:B------:R-:W-:Y:S01]  /*3400*/  MUFU.EX2 R50, R83 ;  /* 0x0000005300327308 */ /* 0x000fe20000000800 */
[----:B---3--:R-:W-:Y:S02]  /*3410*/  F2FP.F16.F32.PACK_AB R159, R48, R127 ;  /* 0x0000007f309f723e */ /* 0x008fe400000000ff */
[----:B------:R-:W-:Y:S02]  /*3420*/  FSEL R42, R42, RZ, P2 ;  /* 0x000000ff2a2a7208 */ /* 0x000fe40001000000 */
[----:B------:R-:W-:-:S03]  /*3430*/  PLOP3.LUT P2, PT, PT, PT, UP0, 0x80, 0x0 ;  /* 0x000000000000781c */ /* 0x000fc60003f4f008 */
        /* <DEDUP_REMOVED lines=12> */
[-C--:B------:R-:W-:Y:S01]  /*3500*/  FFMA.FTZ R45, R45, R0.reuse, -R42 ;  /* 0x000000002d2d7223 */ /* 0x080fe2000001082a */
[----:B------:R-:W3:Y:S01]  /*3510*/  MUFU.EX2 R25, R25 ;  /* 0x0000001900197308 */ /* 0x000ee20000000800 */
        /* <DEDUP_REMOVED lines=14> */
[-C--:B------:R-:W-:Y:S01]  /*3600*/  FFMA.FTZ R65, R65, R0.reuse, -R42 ;  /* 0x0000000041417223 */ /* 0x080fe2000001082a */
[----:B------:R4:W5:Y:S01]  /*3610*/  MUFU.EX2 R182, R29 ;  /* 0x0000001d00b67308 */ /* 0x0009620000000800 */
[----:B------:R-:W-:Y:S01]  /*3620*/  FADD.FTZ R5, R179, R52 ;  /* 0x00000034b3057221 */ /* 0x000fe20000010000 */
[----:B---3--:R-:W-:Y:S01]  /*3630*/  FADD.FTZ R52, R180, R25 ;  /* 0x00000019b4347221 */ /* 0x008fe20000010000 */
[-CC-:B------:R-:W-:Y:S01]  /*3640*/  FFMA.FTZ R59, R59, R0.reuse, -R42.reuse ;  /* 0x000000003b3b7223 */ /* 0x180fe2000001082a */
[-CC-:B------:R-:W-:Y:S01]  /*3650*/  FFMA.FTZ R69, R69, R0.reuse, -R42.reuse ;  /* 0x0000000045457223 */ /* 0x180fe2000001082a */
[----:B------:R-:W-:Y:S01]  /*3660*/  FADD.FTZ R54, R24, R5 ;  /* 0x0000000518367221 */ /* 0x000fe20000010000 */
[-CC-:B------:R-:W-:Y:S01]  /*3670*/  FFMA.FTZ R63, R63, R0.reuse, -R42.reuse ;  /* 0x000000003f3f7223 */ /* 0x180fe2000001082a */
[-C--:B------:R-:W-:Y:S01]  /*3680*/  FFMA.FTZ R73, R73, R0.reuse, -R42 ;  /* 0x0000000049497223 */ /* 0x080fe2000001082a */
[----:B------:R-:W3:Y:S01]  /*3690*/  MUFU.EX2 R21, R21 ;  /* 0x0000001500157308 */ /* 0x000ee20000000800 */
[----:B--2---:R-:W-:Y:S01]  /*36a0*/  FADD.FTZ R5, R15, R52 ;  /* 0x000000340f057221 */ /* 0x004fe20000010000 */
[----:B----4-:R-:W-:Y:S01]  /*36b0*/  FADD.FTZ R29, R173, R54 ;  /* 0x00000036ad1d7221 */ /* 0x010fe20000010000 */
[-CC-:B------:R-:W-:Y:S01]  /*36c0*/  FFMA.FTZ R67, R67, R0.reuse, -R42.reuse ;  /* 0x0000000043437223 */ /* 0x180fe2000001082a */
[-CC-:B------:R-:W-:Y:S01]  /*36d0*/  FFMA.FTZ R77, R77, R0.reuse, -R42.reuse ;  /* 0x000000004d4d7223 */ /* 0x180fe2000001082a */
[-CC-:B------:R-:W-:Y:S01]  /*36e0*/  FFMA.FTZ R71, R71, R0.reuse, -R42.reuse ;  /* 0x0000000047477223 */ /* 0x180fe2000001082a */
[----:B------:R-:W-:Y:S01]  /*36f0*/  FADD.FTZ R54, R26, R29 ;  /* 0x0000001d1a367221 */ /* 0x000fe20000010000 */
[-C--:B------:R-:W-:Y:S01]  /*3700*/  FFMA.FTZ R81, R81, R0.reuse, -R42 ;  /* 0x0000000051517223 */ /* 0x080fe2000001082a */
[----:B------:R-:W2:Y:S01]  /*3710*/  MUFU.EX2 R176, R33 ;  /* 0x0000002100b07308 */ /* 0x000ea20000000800 */
[----:B-----5:R-:W-:Y:S01]  /*3720*/  FADD.FTZ R52, R182, R5 ;  /* 0x00000005b6347221 */ /* 0x020fe20000010000 */
[----:B------:R-:W-:Y:S01]  /*3730*/  FADD.FTZ R29, R175, R54 ;  /* 0x00000036af1d7221 */ /* 0x000fe20000010000 */
[-CC-:B------:R-:W-:Y:S01]  /*3740*/  FFMA.FTZ R3, R3, R0.reuse, -R42.reuse ;  /* 0x0000000003037223 */ /* 0x180fe2000001082a */
[----:B------:R-:W-:Y:S01]  /*3750*/  FFMA.FTZ R42, R85, R0, -R42 ;  /* 0x00000000552a7223 */ /* 0x000fe2000001082a */
[----:B------:R-:W-:Y:S01]  /*3760*/  F2FP.F16.F32.PACK_AB R180, R25, R180 ;  /* 0x000000b419b4723e */ /* 0x000fe200000000ff */
[----:B------:R-:W-:Y:S01]  /*3770*/  FADD.FTZ R54, R28, R29 ;  /* 0x0000001d1c367221 */ /* 0x000fe20000010000 */
[----:B------:R-:W-:Y:S01]  /*3780*/  F2FP.F16.F32.PACK_AB R182, R182, R15 ;  /* 0x0000000fb6b6723e */ /* 0x000fe200000000ff */
[----:B------:R-:W4:Y:S01]  /*3790*/  MUFU.EX2 R27, R27 ;  /* 0x0000001b001b7308 */ /* 0x000f220000000800 */
[----:B---3--:R-:W-:Y:S01]  /*37a0*/  FADD.FTZ R5, R21, R52 ;  /* 0x0000003415057221 */ /* 0x008fe20000010000 */
[----:B------:R-:W-:Y:S01]  /*37b0*/  FADD.FTZ R29, R169, R54 ;  /* 0x00000036a91d7221 */ /* 0x000fe20000010000 */
[----:B------:R-:W-:-:S02]  /*37c0*/  F2FP.F16.F32.PACK_AB R153, R50, R129 ;  /* 0x000000813299723e */ /* 0x000fc400000000ff */
[----:B------:R-:W-:Y:S01]  /*37d0*/  F2FP.F16.F32.PACK_AB R183, R14, R183 ;  /* 0x000000b70eb7723e */ /* 0x000fe200000000ff */
[----:B------:R-:W-:Y:S01]  /*37e0*/  FADD.FTZ R54, R30, R29 ;  /* 0x0000001d1e367221 */ /* 0x000fe20000010000 */
[----:B------:R-:W-:Y:S01]  /*37f0*/  F2FP.F16.F32.PACK_AB R177, R20, R177 ;  /* 0x000000b114b1723e */ /* 0x000fe200000000ff */
[----:B------:R-:W3:Y:S01]  /*3800*/  MUFU.EX2 R178, R37 ;  /* 0x0000002500b27308 */ /* 0x000ee20000000800 */
[----:B--2---:R-:W-:Y:S01]  /*3810*/  FADD.FTZ R52, R176, R5 ;  /* 0x00000005b0347221 */ /* 0x004fe20000010000 */
[----:B------:R-:W-:Y:S01]  /*3820*/  FADD.FTZ R29, R171, R54 ;  /* 0x00000036ab1d7221 */ /* 0x000fe20000010000 */
[----:B------:R-:W-:Y:S02]  /*3830*/  F2FP.F16.F32.PACK_AB R179, R24, R179 ;  /* 0x000000b318b3723e */ /* 0x000fe400000000ff */
[----:B------:R-:W-:Y:S02]  /*3840*/  F2FP.F16.F32.PACK_AB R173, R26, R173 ;  /* 0x000000ad1aad723e */ /* 0x000fe400000000ff */
[----:B------:R-:W-:Y:S01]  /*3850*/  F2FP.F16.F32.PACK_AB R175, R28, R175 ;  /* 0x000000af1caf723e */ /* 0x000fe200000000ff */
[----:B------:R-:W2:Y:S01]  /*3860*/  MUFU.EX2 R31, R31 ;  /* 0x0000001f001f7308 */ /* 0x000ea20000000800 */
[----:B----4-:R-:W-:Y:S01]  /*3870*/  FADD.FTZ R5, R27, R52 ;  /* 0x000000341b057221 */ /* 0x010fe20000010000 */
[----:B------:R-:W-:-:S02]  /*3880*/  F2FP.F16.F32.PACK_AB R169, R30, R169 ;  /* 0x000000a91ea9723e */ /* 0x000fc400000000ff */
[----:B------:R-:W-:Y:S02]  /*3890*/  F2FP.F16.F32.PACK_AB R171, R32, R171 ;  /* 0x000000ab20ab723e */ /* 0x000fe400000000ff */
[----:B------:R-:W-:Y:S02]  /*38a0*/  F2FP.F16.F32.PACK_AB R176, R176, R21 ;  /* 0x00000015b0b0723e */ /* 0x000fe400000000ff */
[----:B------:R-:W1:Y:S01]  /*38b0*/  MUFU.EX2 R172, R41 ;  /* 0x0000002900ac7308 */ /* 0x000e620000000800 */
[C---:B---3--:R-:W-:Y:S01]  /*38c0*/  FADD.FTZ R52, R178.reuse, R5 ;  /* 0x00000005b2347221 */ /* 0x048fe20000010000 */
[----:B------:R-:W-:-:S06]  /*38d0*/  F2FP.F16.F32.PACK_AB R178, R178, R27 ;  /* 0x0000001bb2b2723e */ /* 0x000fcc00000000ff */
[----:B------:R-:W3:Y:S01]  /*38e0*/  MUFU.EX2 R35, R35 ;  /* 0x0000002300237308 */ /* 0x000ee20000000800 */
[----:B--2---:R-:W-:Y:S01]  /*38f0*/  FADD.FTZ R5, R31, R52 ;  /* 0x000000341f057221 */ /* 0x004fe20000010000 */
[----:B------:R-:W-:-:S04]  /*3900*/  FADD.FTZ R52, R32, R29 ;  /* 0x0000001d20347221 */ /* 0x000fc80000010000 */
[----:B------:R-:W-:Y:S01]  /*3910*/  FADD.FTZ R29, R165, R52 ;  /* 0x00000034a51d7221 */ /* 0x000fe20000010000 */
[----:B------:R-:W-:Y:S01]  /*3920*/  F2FP.F16.F32.PACK_AB R165, R34, R165 ;  /* 0x000000a522a5723e */ /* 0x000fe200000000ff */
[----:B------:R-:W2:Y:S01]  /*3930*/  MUFU.EX2 R174, R45 ;  /* 0x0000002d00ae7308 */ /* 0x000ea20000000800 */
[----:B-1----:R-:W-:Y:S01]  /*3940*/  FADD.FTZ R2, R172, R5 ;  /* 0x00000005ac027221 */ /* 0x002fe20000010000 */
[----:B------:R-:W-:Y:S01]  /*3950*/  FADD.FTZ R52, R34, R29 ;  /* 0x0000001d22347221 */ /* 0x000fe20000010000 */
[----:B------:R-:W-:-:S03]  /*3960*/  F2FP.F16.F32.PACK_AB R172, R172, R31 ;  /* 0x0000001facac723e */ /* 0x000fc600000000ff */
[----:B------:R-:W-:Y:S01]  /*3970*/  FADD.FTZ R29, R167, R52 ;  /* 0x00000034a71d7221 */ /* 0x000fe20000010000 */
[C---:B------:R-:W-:Y:S01]  /*3980*/  F2FP.F16.F32.PACK_AB R167, R36.reuse, R167 ;  /* 0x000000a724a7723e */ /* 0x040fe200000000ff */
[----:B------:R-:W1:Y:S01]  /*3990*/  MUFU.EX2 R39, R39 ;  /* 0x0000002700277308 */ /* 0x000e620000000800 */
[----:B---3--:R-:W-:Y:S01]  /*39a0*/  FADD.FTZ R5, R35, R2 ;  /* 0x0000000223057221 */ /* 0x008fe20000010000 */
[----:B------:R-:W-:-:S04]  /*39b0*/  FADD.FTZ R52, R36, R29 ;  /* 0x0000001d24347221 */ /* 0x000fc80000010000 */
[----:B------:R-:W-:Y:S01]  /*39c0*/  FADD.FTZ R29, R161, R52 ;  /* 0x00000034a11d7221 */ /* 0x000fe20000010000 */
[----:B------:R-:W-:Y:S01]  /*39d0*/  F2FP.F16.F32.PACK_AB R161, R38, R161 ;  /* 0x000000a126a1723e */ /* 0x000fe200000000ff */
[----:B------:R-:W3:Y:S01]  /*39e0*/  MUFU.EX2 R168, R49 ;  /* 0x0000003100a87308 */ /* 0x000ee20000000800 */
[----:B--2---:R-:W-:Y:S01]  /*39f0*/  FADD.FTZ R2, R174, R5 ;  /* 0x00000005ae027221 */ /* 0x004fe20000010000 */
[----:B------:R-:W-:Y:S01]  /*3a00*/  FADD.FTZ R52, R38, R29 ;  /* 0x0000001d26347221 */ /* 0x000fe20000010000 */
[----:B------:R-:W-:-:S03]  /*3a10*/  F2FP.F16.F32.PACK_AB R174, R174, R35 ;  /* 0x00000023aeae723e */ /* 0x000fc600000000ff */
[----:B------:R-:W-:Y:S01]  /*3a20*/  FADD.FTZ R29, R163, R52 ;  /* 0x00000034a31d7221 */ /* 0x000fe20000010000 */
[C---:B------:R-:W-:Y:S01]  /*3a30*/  F2FP.F16.F32.PACK_AB R163, R40.reuse, R163 ;  /* 0x000000a328a3723e */ /* 0x040fe200000000ff */
[----:B------:R-:W2:Y:S01]  /*3a40*/  MUFU.EX2 R43, R43 ;  /* 0x0000002b002b7308 */ /* 0x000ea20000000800 */
[----:B-1----:R-:W-:Y:S01]  /*3a50*/  FADD.FTZ R5, R39, R2 ;  /* 0x0000000227057221 */ /* 0x002fe20000010000 */
[----:B------:R-:W-:-:S04]  /*3a60*/  FADD.FTZ R6, R40, R29 ;  /* 0x0000001d28067221 */ /* 0x000fc80000010000 */
[----:B------:R-:W-:Y:S01]  /*3a70*/  FADD.FTZ R29, R157, R6 ;  /* 0x000000069d1d7221 */ /* 0x000fe20000010000 */
[----:B------:R-:W-:Y:S01]  /*3a80*/  F2FP.F16.F32.PACK_AB R157, R44, R157 ;  /* 0x0000009d2c9d723e */ /* 0x000fe200000000ff */
[----:B------:R-:W1:Y:S01]  /*3a90*/  MUFU.EX2 R170, R53 ;  /* 0x0000003500aa7308 */ /* 0x000e620000000800 */
[----:B---3--:R-:W-:Y:S01]  /*3aa0*/  FADD.FTZ R2, R168, R5 ;  /* 0x00000005a8027221 */ /* 0x008fe20000010000 */
[----:B------:R-:W-:Y:S01]  /*3ab0*/  FADD.FTZ R6, R44, R29 ;  /* 0x0000001d2c067221 */ /* 0x000fe20000010000 */
[----:B------:R-:W-:-:S03]  /*3ac0*/  F2FP.F16.F32.PACK_AB R168, R168, R39 ;  /* 0x00000027a8a8723e */ /* 0x000fc600000000ff */
[----:B------:R-:W-:Y:S01]  /*3ad0*/  FADD.FTZ R29, R127, R6 ;  /* 0x000000067f1d7221 */ /* 0x000fe20000010000 */
[----:B------:R-:W-:Y:S01]  /*3ae0*/  IMAD.MOV.U32 R127, RZ, RZ, R151 ;  /* 0x000000ffff7f7224 */ /* 0x000fe200078e0097 */
[----:B------:R-:W3:Y:S01]  /*3af0*/  MUFU.EX2 R47, R47 ;  /* 0x0000002f002f7308 */ /* 0x000ee20000000800 */
[----:B--2---:R-:W-:Y:S01]  /*3b00*/  FADD.FTZ R5, R43, R2 ;  /* 0x000000022b057221 */ /* 0x004fe20000010000 */
[----:B------:R-:W-:-:S04]  /*3b10*/  FADD.FTZ R6, R48, R29 ;  /* 0x0000001d30067221 */ /* 0x000fc80000010000 */
[----:B------:R-:W-:Y:S01]  /*3b20*/  FADD.FTZ R29, R129, R6 ;  /* 0x00000006811d7221 */ /* 0x000fe20000010000 */
[----:B------:R-:W-:Y:S01]  /*3b30*/  IMAD.MOV.U32 R129, RZ, RZ, R151 ;  /* 0x000000ffff817224 */ /* 0x000fe200078e0097 */
[----:B------:R-:W2:Y:S01]  /*3b40*/  MUFU.EX2 R164, R57 ;  /* 0x0000003900a47308 */ /* 0x000ea20000000800 */
[----:B-1----:R-:W-:Y:S01]  /*3b50*/  FADD.FTZ R2, R170, R5 ;  /* 0x00000005aa027221 */ /* 0x002fe20000010000 */
[----:B------:R-:W-:Y:S01]  /*3b60*/  FADD.FTZ R6, R50, R29 ;  /* 0x0000001d32067221 */ /* 0x000fe20000010000 */
[----:B------:R-:W-:-:S05]  /*3b70*/  F2FP.F16.F32.PACK_AB R170, R170, R43 ;  /* 0x0000002baaaa723e */ /* 0x000fca00000000ff */
[----:B------:R-:W1:Y:S01]  /*3b80*/  MUFU.EX2 R51, R51 ;  /* 0x0000003300337308 */ /* 0x000e620000000800 */
[----:B---3--:R-:W-:-:S07]  /*3b90*/  FADD.FTZ R5, R47, R2 ;  /* 0x000000022f057221 */ /* 0x008fce0000010000 */
[----:B------:R-:W3:Y:S01]  /*3ba0*/  MUFU.EX2 R166, R61 ;  /* 0x0000003d00a67308 */ /* 0x000ee20000000800 */
[C---:B--2---:R-:W-:Y:S01]  /*3bb0*/  FADD.FTZ R2, R164.reuse, R5 ;  /* 0x00000005a4027221 */ /* 0x044fe20000010000 */
[----:B------:R-:W-:-:S06]  /*3bc0*/  F2FP.F16.F32.PACK_AB R164, R164, R47 ;  /* 0x0000002fa4a4723e */ /* 0x000fcc00000000ff */
[----:B------:R-:W2:Y:S01]  /*3bd0*/  MUFU.EX2 R55, R55 ;  /* 0x0000003700377308 */ /* 0x000ea20000000800 */
[----:B-1----:R-:W-:-:S07]  /*3be0*/  FADD.FTZ R5, R51, R2 ;  /* 0x0000000233057221 */ /* 0x002fce0000010000 */
[----:B------:R-:W1:Y:S01]  /*3bf0*/  MUFU.EX2 R160, R65 ;  /* 0x0000004100a07308 */ /* 0x000e620000000800 */
[C---:B---3--:R-:W-:Y:S01]  /*3c00*/  FADD.FTZ R2, R166.reuse, R5 ;  /* 0x00000005a6027221 */ /* 0x048fe20000010000 */
[----:B------:R-:W-:-:S06]  /*3c10*/  F2FP.F16.F32.PACK_AB R166, R166, R51 ;  /* 0x00000033a6a6723e */ /* 0x000fcc00000000ff */
[----:B------:R-:W3:Y:S01]  /*3c20*/  MUFU.EX2 R59, R59 ;  /* 0x0000003b003b7308 */ /* 0x000ee20000000800 */
[----:B--2---:R-:W-:-:S07]  /*3c30*/  FADD.FTZ R5, R55, R2 ;  /* 0x0000000237057221 */ /* 0x004fce0000010000 */
[----:B------:R-:W2:Y:S01]  /*3c40*/  MUFU.EX2 R162, R69 ;  /* 0x0000004500a27308 */ /* 0x000ea20000000800 */
[C---:B-1----:R-:W-:Y:S01]  /*3c50*/  FADD.FTZ R2, R160.reuse, R5 ;  /* 0x00000005a0027221 */ /* 0x042fe20000010000 */
[----:B------:R-:W-:-:S06]  /*3c60*/  F2FP.F16.F32.PACK_AB R160, R160, R55 ;  /* 0x00000037a0a0723e */ /* 0x000fcc00000000ff */
        /* <DEDUP_REMOVED lines=23> */
[----:B---3--:R-:W-:Y:S01]  /*3de0*/  FADD.FTZ R15, R3, R2 ;  /* 0x00000002030f7221 */ /* 0x008fe20000010000 */
[----:B------:R-:W-:Y:S02]  /*3df0*/  MOV R2, 0x3f800000 ;  /* 0x3f80000000027802 */ /* 0x000fe40000000f00 */
[C---:B--2---:R-:W-:Y:S01]  /*3e00*/  F2FP.F16.F32.PACK_AB R155, R46.reuse, R131 ;  /* 0x000000832e9b723e */ /* 0x044fe200000000ff */
[----:B------:R-:W-:Y:S01]  /*3e10*/  FADD.FTZ R5, R46, R29 ;  /* 0x0000001d2e057221 */ /* 0x000fe20000010000 */
[----:B------:R-:W-:Y:S01]  /*3e20*/  IMAD.MOV.U32 R131, RZ, RZ, R151 ;  /* 0x000000ffff837224 */ /* 0x000fe200078e0097 */
[C---:B-1----:R-:W-:Y:S01]  /*3e30*/  F2FP.F16.F32.PACK_AB R154, R42.reuse, R3 ;  /* 0x000000032a9a723e */ /* 0x042fe200000000ff */
[----:B------:R-:W-:Y:S01]  /*3e40*/  FADD.FTZ R6, R42, R15 ;  /* 0x0000000f2a067221 */ /* 0x000fe20000010000 */
[----:B------:R-:W-:Y:S01]  /*3e50*/  IMAD.MOV.U32 R3, RZ, RZ, 0x3f800000 ;  /* 0x3f800000ff037424 */ /* 0x000fe200078e00ff */
[----:B------:R-:W-:Y:S06]  /*3e60*/  @!P2 BRA `(.L_x_1873) ;  /* 0x0000002c001ca947 */ /* 0x000fec0003800000 */
[----:B------:R-:W-:Y:S01]  /*3e70*/  IMAD.MOV.U32 R15, RZ, RZ, R7 ;  /* 0x000000ffff0f7224 */ /* 0x000fe200078e0007 */
[----:B------:R-:W-:Y:S01]  /*3e80*/  CS2R R150, SRZ ;  /* 0x0000000000967805 */ /* 0x000fe2000001ff00 */
[----:B------:R-:W-:Y:S01]  /*3e90*/  IMAD.MOV.U32 R14, RZ, RZ, R4 ;  /* 0x000000ffff0e7224 */ /* 0x000fe200078e0004 */
[----:B------:R-:W-:Y:S01]  /*3ea0*/  CS2R R146, SRZ ;  /* 0x0000000000927805 */ /* 0x000fe2000001ff00 */
[----:B------:R-:W-:Y:S01]  /*3eb0*/  IMAD.MOV.U32 R2, RZ, RZ, 0x3f800000 ;  /* 0x3f800000ff027424 */ /* 0x000fe200078e00ff */
        /* <DEDUP_REMOVED lines=31> */
[----:B------:R-:W-:Y:S01]  /*40b0*/  UMOV UR4, UR36 ;  /* 0x0000002400047c82 */ /* 0x000fe20008000000 */
[----:B------:R-:W-:-:S05]  /*40c0*/  ULDC.64 UR40, c[0x0][0x3f8] ;  /* 0x0000fe0000287ab9 */ /* 0x000fca0000000a00 */
.L_x_1882:
[----:B------:R-:W-:-:S04]  /*40d0*/  UIADD3 UR5, UR4, 0x1, URZ ;  /* 0x0000000104057890 */ /* 0x000fc8000fffe03f */
[----:B------:R-:W-:-:S04]  /*40e0*/  UISETP.NE.AND UP0, UPT, UR5, 0x2, UPT ;  /* 0x000000020500788c */ /* 0x000fc8000bf05270 */
[----:B------:R-:W-:Y:S02]  /*40f0*/  USEL UR46, URZ, 0x1, UP0 ;  /* 0x000000013f2e7887 */ /* 0x000fe40008000000 */
[----:B------:R-:W-:Y:S02]  /*4100*/  USEL UR36, UR5, URZ, UP0 ;  /* 0x0000003f05247287 */ /* 0x000fe40008000000 */
[----:B------:R-:W-:Y:S01]  /*4110*/  ULOP3.LUT UR46, UR39, UR46, URZ, 0x3c, !UPT ;  /* 0x0000002e272e7292 */ /* 0x000fe2000f8e3c3f */
[----:B------:R-:W-:Y:S11]  /*4120*/  @!P0 BRA `(.L_x_1874) ;  /* 0x0000000000048947 */ /* 0x000ff60003800000 */
[----:B------:R-:W-:Y:S01]  /*4130*/  BPT.TRAP 0x1 ;  /* 0x000000040000795c */ /* 0x000fe20000300000 */
.L_x_1874:
[----:B------:R-:W-:Y:S01]  /*4140*/  ULEA UR7, UR36, UR37, 0x3 ;  /* 0x0000002524077291 */ /* 0x000fe2000f8e183f */
[----:B------:R-:W-:-:S05]  /*4150*/  IMAD.U32 R0, RZ, RZ, UR46 ;  /* 0x0000002eff007e24 */ /* 0x000fca000f8e00ff */
[----:B------:R-:W-:-:S04]  /*4160*/  SHF.L.U32 R0, R0, 0x1f, RZ ;  /* 0x0000001f00007819 */ /* 0x000fc800000006ff */
[----:B------:R1:W2:Y:S01]  /*4170*/  SYNCS.PHASECHK.TRANS64.TRYWAIT P2, [UR7+0x34830], R0 ;  /* 0x03483000ff0075a7 */ /* 0x0002a20008040147 */
[----:B------:R-:W-:Y:S05]  /*4180*/  @!P0 BRA `(.L_x_1875) ;  /* 0x0000000000048947 */ /* 0x000fea0003800000 */
[----:B------:R-:W-:Y:S01]  /*4190*/  BPT.TRAP 0x1 ;  /* 0x000000040000795c */ /* 0x000fe20000300000 */
.L_x_1875:
[----:B--2---:R-:W-:Y:S05]  /*41a0*/  @P2 BRA `(.L_x_1876) ;  /* 0x0000000000082947 */ /* 0x004fea0003800000 */
[----:B------:R-:W2:Y:S02]  /*41b0*/  SYNCS.PHASECHK.TRANS64.TRYWAIT P2, [UR7+0x34830], R0 ;  /* 0x03483000ff0075a7 */ /* 0x000ea40008040147 */
[----:B--2---:R-:W-:Y:S05]  /*41c0*/  @!P2 BRA `(.L_x_1877) ;  /* 0x0000009800b8a947 */ /* 0x004fea0003800000 */
.L_x_1876:
        /* <DEDUP_REMOVED lines=16> */
[----:B------:R-:W-:Y:S01]  /*42d0*/  R2UR UR56, R10 ;  /* 0x000000000a3872ca */ /* 0x000fe200000e0000 */
[----:B------:R-:W-:Y:S01]  /*42e0*/  UIADD3 UR58, UR5, 0x2, URZ ;  /* 0x00000002053a7890 */ /* 0x000fe2000fffe03f */
[----:B------:R-:W-:Y:S01]  /*42f0*/  R2UR UR57, R11 ;  /* 0x000000000b3972ca */ /* 0x000fe200000e0000 */
        /* <DEDUP_REMOVED lines=77> */
[----:B------:R-:W-:Y:S01]  /*47d0*/  R2UR UR56, R8 ;  /* 0x00000000083872ca */ /* 0x000fe200000e0000 */
[----:B------:R-:W-:Y:S01]  /*47e0*/  UIADD3 UR58, UR5, 0x806, URZ ;  /* 0x00000806053a7890 */ /* 0x000fe2000fffe03f */
[----:B------:R-:W-:Y:S01]  /*47f0*/  R2UR UR57, R9 ;  /* 0x00000000093972ca */ /* 0x000fe200000e0000 */
        /* <DEDUP_REMOVED lines=34> */
.L_x_1878:
[----:B------:R-:W-:Y:S01]  /*4a20*/  ULEA UR5, UR4, UR37, 0x3 ;  /* 0x0000002504057291 */ /* 0x000fe2000f8e183f */
[----:B-12---:R-:W-:-:S05]  /*4a30*/  IMAD.U32 R0, RZ, RZ, UR39 ;  /* 0x00000027ff007e24 */ /* 0x006fca000f8e00ff */
[----:B------:R-:W-:-:S04]  /*4a40*/  SHF.L.U32 R0, R0, 0x1f, RZ ;  /* 0x0000001f00007819 */ /* 0x000fc800000006ff */
[----:B------:R1:W2:Y:S01]  /*4a50*/  SYNCS.PHASECHK.TRANS64.TRYWAIT P2, [UR5+0x34850], R0 ;  /* 0x03485000ff0075a7 */ /* 0x0002a20008040145 */
[----:B------:R-:W-:Y:S05]  /*4a60*/  @!P0 BRA `(.L_x_1879) ;  /* 0x0000000000048947 */ /* 0x000fea0003800000 */
[----:B------:R-:W-:Y:S01]  /*4a70*/  BPT.TRAP 0x1 ;  /* 0x000000040000795c */ /* 0x000fe20000300000 */
.L_x_1879:
[----:B--2---:R-:W-:Y:S05]  /*4a80*/  @P2 BRA `(.L_x_1880) ;  /* 0x0000000000082947 */ /* 0x004fea0003800000 */
[----:B------:R-:W2:Y:S02]  /*4a90*/  SYNCS.PHASECHK.TRANS64.TRYWAIT P2, [UR5+0x34850], R0 ;  /* 0x03485000ff0075a7 */ /* 0x000ea40008040145 */
[----:B--2---:R-:W-:Y:S05]  /*4aa0*/  @!P2 BRA `(.L_x_1881) ;  /* 0x000000900098a947 */ /* 0x004fea0003800000 */
.L_x_1880:
[----:B------:R-:W-:Y:S01]  /*4ab0*/  UIADD3 UR10, UR37, 0x400, URZ ;  /* 0x00000400250a7890 */ /* 0x000fe2000fffe03f */
[----:B------:R-:W-:Y:S01]  /*4ac0*/  WARPGROUP.ARRIVE ;  /* 0x00000000000079c5 */ /* 0x000fe20000000000 */
[----:B------:R-:W-:Y:S01]  /*4ad0*/  UMOV UR11, 0x40000040 ;  /* 0x40000040000b7882 */ /* 0x000fe20000000000 */
[----:B------:R-:W-:Y:S02]  /*4ae0*/  UISETP.NE.U32.AND UP0, UPT, UR40, URZ, UPT ;  /* 0x0000003f2800728c */ /* 0x000fe4000bf05070 */
[----:B------:R-:W-:Y:S02]  /*4af0*/  USHF.R.U32.HI UR10, URZ, 0x4, UR10 ;  /* 0x000000043f0a7899 */ /* 0x000fe4000801160a */
[----:B------:R-:W-:Y:S02]  /*4b00*/  UISETP.NE.AND.EX UP0, UPT, UR41, URZ, UPT, UP0 ;  /* 0x0000003f2900728c */ /* 0x000fe4000bf05300 */
[----:B------:R-:W-:Y:S01]  /*4b10*/  ULOP3.LUT UR10, UR10, 0x3fff, URZ, 0xc0, !UPT ;  /* 0x00003fff0a0a7892 */ /* 0x000fe2000f8ec03f */
[----:B------:R-:W-:Y:S01]  /*4b20*/  ULDC UR18, c[0x0][0x404] ;  /* 0x0001010000127ab9 */ /* 0x000fe20000000800 */
[----:B------:R-:W-:-:S02]  /*4b30*/  ULDC UR15, c[0x0][0x2e0] ;  /* 0x0000b800000f7ab9 */ /* 0x000fc40000000800 */
[----:B------:R-:W-:Y:S01]  /*4b40*/  ULOP3.LUT UR10, UR10, 0x4000000, URZ, 0xfc, !UPT ;  /* 0x040000000a0a7892 */ /* 0x000fe2000f8efc3f */
[----:B------:R-:W-:Y:S01]  /*4b50*/  ULDC UR14, c[0x0][0x288] ;  /* 0x0000a200000e7ab9 */ /* 0x000fe20000000800 */
[----:B------:R-:W-:Y:S02]  /*4b60*/  UMOV UR39, UR46 ;  /* 0x0000002e00277c82 */ /* 0x000fe40008000000 */
        /* <DEDUP_REMOVED lines=8> */
[----:B------:R-:W-:Y:S01]  /*4bf0*/  UMOV UR10, 0xffffff80 ;  /* 0xffffff80000a7882 */ /* 0x000fe20000000000 */
[----:B------:R-:W-:Y:S02]  /*4c00*/  USEL UR11, UR18, 0x1, UP0 ;  /* 0x00000001120b7887 */ /* 0x000fe40008000000 */
[----:B------:R-:W-:Y:S02]  /*4c10*/  UIMAD UR10, UR6, UR10, 0x1 ;  /* 0x00000001060a74a4 */ /* 0x000fe4000f8e020a */
[----:B------:R-:W-:Y:S02]  /*4c20*/  UISETP.GT.AND UP0, UPT, UR6, UR45, UPT ;  /* 0x0000002d0600728c */ /* 0x000fe4000bf04270 */
[----:B------:R-:W-:Y:S02]  /*4c30*/  UIADD3 UR10, UR42, UR10, URZ ;  /* 0x0000000a2a0a7290 */ /* 0x000fe4000fffe03f */
[----:B------:R-:W-:-:S02]  /*4c40*/  UIADD3 UR6, UR6, -0x1, URZ ;  /* 0xffffffff06067890 */ /* 0x000fc4000fffe03f */
[----:B------:R-:W-:-:S03]  /*4c50*/  UIMAD UR10, UR11, UR15, UR10 ;  /* 0x0000000f0b0a72a4 */ /* 0x000fc6000f8e020a */
[----:B------:R-:W-:Y:S01]  /*4c60*/  UMOV UR11, 0x40000040 ;  /* 0x40000040000b7882 */ /* 0x000fe20000000000 */
[----:B------:R-:W-:-:S06]  /*4c70*/  UIADD3 UR10, UR10, -UR14, URZ ;  /* 0x8000000e0a0a7290 */ /* 0x000fcc000fffe03f */
[----:B--2---:R-:W-:Y:S01]  /*4c80*/  IMAD.U32 R3, RZ, RZ, UR10 ;  /* 0x0000000aff037e24 */ /* 0x004fe2000f8e00ff */
[----:B------:R-:W-:-:S03]  /*4c90*/  UIADD3 UR10, UR4, 0x100, URZ ;  /* 0x00000100040a7890 */ /* 0x000fc6000fffe03f */
[----:B------:R-:W-:-:S04]  /*4ca0*/  IMAD R20, R22, -0x2, R3 ;  /* 0xfffffffe16147824 */ /* 0x000fc800078e0203 */
[----:B------:R-:W-:-:S05]  /*4cb0*/  IMAD.IADD R20, R23, 0x1, R20 ;  /* 0x0000000117147824 */ /* 0x000fca00078e0214 */
[C---:B------:R-:W-:Y:S02]  /*4cc0*/  ISETP.GT.AND P2, PT, R20.reuse, RZ, PT ;  /* 0x000000ff1400720c */ /* 0x040fe40003f44270 */
[----:B------:R-:W-:Y:S02]  /*4cd0*/  ISETP.GT.AND P3, PT, R20, 0x1, PT ;  /* 0x000000011400780c */ /* 0x000fe40003f64270 */
[----:B------:R-:W-:Y:S02]  /*4ce0*/  FSEL R203, R24, -INF , P2 ;  /* 0xff80000018cb7808 */ /* 0x000fe40001000000 */
[----:B------:R-:W-:Y:S02]  /*4cf0*/  ISETP.GT.AND P2, PT, R20, 0x8, PT ;  /* 0x000000081400780c */ /* 0x000fe40003f44270 */
[----:B------:R-:W-:Y:S02]  /*4d00*/  FSEL R207, R25, -INF , P3 ;  /* 0xff80000019cf7808 */ /* 0x000fe40001800000 */
[----:B-1----:R-:W-:-:S02]  /*4d10*/  FMNMX.FTZ R0, R203, R14, !PT ;  /* 0x0000000ecb007209 */ /* 0x002fc40007810000 */
[----:B------:R-:W-:Y:S02]  /*4d20*/  ISETP.GT.AND P3, PT, R20, 0x9, PT ;  /* 0x000000091400780c */ /* 0x000fe40003f64270 */
[----:B------:R-:W-:Y:S02]  /*4d30*/  FSEL R199, R28, -INF , P2 ;  /* 0xff8000001cc77808 */ /* 0x000fe40001000000 */
[----:B------:R-:W-:Y:S02]  /*4d40*/  FMNMX.FTZ R0, R207, R0, !PT ;  /* 0x00000000cf007209 */ /* 0x000fe40007810000 */
[----:B------:R-:W-:Y:S02]  /*4d50*/  ISETP.GT.AND P2, PT, R20, 0x10, PT ;  /* 0x000000101400780c */ /* 0x000fe40003f44270 */
        /* <DEDUP_REMOVED lines=21> */
[----:B------:R-:W-:Y:S01]  /*4eb0*/  FMNMX.FTZ R0, R181, R0, !PT ;  /* 0x00000000b5007209 */ /* 0x000fe20007810000 */
[----:B------:R-:W-:Y:S02]  /*4ec0*/  WARPGROUP.DEPBAR.LE gsb0, 0x0 ;  /* 0x00008000000079c5 */ /* 0x000fe40000010000 */
[----:B------:R-:W-:Y:S01]  /*4ed0*/  WARPGROUP.ARRIVE ;  /* 0x00000000000079c5 */ /* 0x000fe20000000000 */
[----:B------:R-:W-:Y:S02]  /*4ee0*/  FSEL R179, R44, -INF , P2 ;  /* 0xff8000002cb37808 */ /* 0x000fe40001000000 */
[C---:B------:R-:W-:Y:S02]  /*4ef0*/  ISETP.GT.AND P2, PT, R20.reuse, 0x30, PT ;  /* 0x000000301400780c */ /* 0x040fe40003f44270 */
[----:B------:R-:W-:Y:S01]  /*4f00*/  FSEL R177, R45, -INF , P3 ;  /* 0xff8000002db17808 */ /* 0x000fe20001800000 */
[----:B------:R-:W-:Y:S01]  /*4f10*/  HGMMA.64x128x16.F32 R88, R172, gdesc[UR8].tnspB, R88, gsb0 ;  /* 0x41e00008ac587df0 */ /* 0x000fe20008000858 */
[----:B------:R-:W-:Y:S01]  /*4f20*/  UIADD3 UR10, UR4, 0x180, URZ ;  /* 0x00000180040a7890 */ /* 0x000fe2000fffe03f */
[----:B------:R-:W-:Y:S01]  /*4f30*/  FMNMX.FTZ R0, R179, R0, !PT ;  /* 0x00000000b3007209 */ /* 0x000fe20007810000 */
[----:B------:R-:W-:Y:S01]  /*4f40*/  UMOV UR11, 0x40000040 ;  /* 0x40000040000b7882 */ /* 0x000fe20000000000 */
[----:B------:R-:W-:-:S02]  /*4f50*/  ISETP.GT.AND P3, PT, R20, 0x31, PT ;  /* 0x000000311400780c */ /* 0x000fc40003f64270 */
[----:B------:R-:W-:Y:S01]  /*4f60*/  FMNMX.FTZ R0, R177, R0, !PT ;  /* 0x00000000b1007209 */ /* 0x000fe20007810000 */
[----:B------:R-:W-:Y:S02]  /*4f70*/  WARPGROUP.DEPBAR.LE gsb0, 0x0 ;  /* 0x00008000000079c5 */ /* 0x000fe40000010000 */
[----:B------:R-:W-:Y:S01]  /*4f80*/  WARPGROUP.ARRIVE ;  /* 0x00000000000079c5 */ /* 0x000fe20000000000 */
[----:B------:R-:W-:Y:S02]  /*4f90*/  FSEL R175, R48, -INF , P2 ;  /* 0xff80000030af7808 */ /* 0x000fe40001000000 */
[C---:B------:R-:W-:Y:S02]  /*4fa0*/  ISETP.GT.AND P2, PT, R20.reuse, 0x38, PT ;  /* 0x000000381400780c */ /* 0x040fe40003f44270 */
[----:B------:R-:W-:Y:S01]  /*4fb0*/  FSEL R173, R49, -INF , P3 ;  /* 0xff80000031ad7808 */ /* 0x000fe20001800000 */
[----:B------:R-:W-:Y:S01]  /*4fc0*/  HGMMA.64x128x16.F32 R88, R168, gdesc[UR8].tnspB, R88, gsb0 ;  /* 0x41e00008a8587df0 */ /* 0x000fe20008000858 */
[----:B------:R-:W-:Y:S01]  /*4fd0*/  FMNMX.FTZ R0, R175, R0, !PT ;  /* 0x00000000af007209 */ /* 0x000fe20007810000 */
[----:B------:R-:W-:Y:S01]  /*4fe0*/  UIADD3 UR10, UR4, 0x200, URZ ;  /* 0x00000200040a7890 */ /* 0x000fe2000fffe03f */
[----:B------:R-:W-:Y:S01]  /*4ff0*/  ISETP.GT.AND P3, PT, R20, 0x39, PT ;  /* 0x000000391400780c */ /* 0x000fe20003f64270 */
[----:B------:R-:W-:Y:S01]  /*5000*/  UMOV UR11, 0x40000040 ;  /* 0x40000040000b7882 */ /* 0x000fe20000000000 */
        /* <DEDUP_REMOVED lines=47> */
[C---:B------:R-:W-:Y:S01]  /*5300*/  ISETP.GT.AND P3, PT, R20.reuse, 0x79, PT ;  /* 0x000000791400780c */ /* 0x040fe20003f64270 */
[----:B------:R-:W-:Y:S01]  /*5310*/  VIADD R20, R20, 0x8 ;  /* 0x0000000814147836 */ /* 0x000fe20000000000 */
[----:B------:R-:W-:-:S02]  /*5320*/  FSEL R41, R84, -INF , P2 ;  /* 0xff80000054297808 */ /* 0x000fc40001000000 */
[----:B------:R-:W-:Y:S02]  /*5330*/  FMNMX.FTZ R0, R81, R0, !PT ;  /* 0x0000000051007209 */ /* 0x000fe40007810000 */
[----:B------:R-:W-:Y:S02]  /*5340*/  FSEL R85, R85, -INF , P3 ;  /* 0xff80000055557808 */ /* 0x000fe40001800000 */
[----:B------:R-:W-:Y:S02]  /*5350*/  FMNMX.FTZ R0, R41, R0, !PT ;  /* 0x0000000029007209 */ /* 0x000fe40007810000 */
[C---:B------:R-:W-:Y:S02]  /*5360*/  ISETP.GT.AND P5, PT, R20.reuse, RZ, PT ;  /* 0x000000ff1400720c */ /* 0x040fe40003fa4270 */
[----:B------:R-:W-:Y:S02]  /*5370*/  FMNMX.FTZ R24, R85, R0, !PT ;  /* 0x0000000055187209 */ /* 0x000fe40007810000 */
[----:B------:R-:W1:Y:S01]  /*5380*/  LDC R0, c[0x0][0x988] ;  /* 0x00026200ff007b82 */ /* 0x000e620000000800 */
[----:B------:R-:W-:-:S02]  /*5390*/  ISETP.GT.AND P6, PT, R20, 0x1, PT ;  /* 0x000000011400780c */ /* 0x000fc40003fc4270 */
[----:B------:R-:W2:Y:S01]  /*53a0*/  SHFL.BFLY PT, R37, R24, 0x2, 0x1f ;  /* 0x0c401f0018257f89 */ /* 0x000ea200000e0000 */
[----:B------:R-:W-:Y:S02]  /*53b0*/  FSEL R26, R26, -INF , P5 ;  /* 0xff8000001a1a7808 */ /* 0x000fe40002800000 */
[C---:B------:R-:W-:Y:S02]  /*53c0*/  ISETP.GT.AND P3, PT, R20.reuse, 0x8, PT ;  /* 0x000000081400780c */ /* 0x040fe40003f64270 */
[C---:B------:R-:W-:Y:S02]  /*53d0*/  ISETP.GT.AND P4, PT, R20.reuse, 0x9, PT ;  /* 0x000000091400780c */ /* 0x040fe40003f84270 */
[----:B------:R-:W-:Y:S02]  /*53e0*/  ISETP.GT.AND P5, PT, R20, 0x10, PT ;  /* 0x000000101400780c */ /* 0x000fe40003fa4270 */
[----:B--2---:R-:W-:Y:S01]  /*53f0*/  FMNMX.FTZ R28, R24, R37, !PT ;  /* 0x00000025181c7209 */ /* 0x004fe20007810000 */
[----:B------:R-:W-:-:S02]  /*5400*/  WARPGROUP.DEPBAR.LE gsb0, 0x0 ;  /* 0x00008000000079c5 */ /* 0x000fc40000010000 */
[----:B------:R-:W-:Y:S02]  /*5410*/  WARPGROUP.ARRIVE ;  /* 0x00000000000079c5 */ /* 0x000fe40000000000 */
[----:B------:R-:W2:Y:S01]  /*5420*/  SHFL.BFLY PT, R37, R28, 0x1, 0x1f ;  /* 0x0c201f001c257f89 */ /* 0x000ea200000e0000 */
[----:B------:R-:W-:Y:S02]  /*5430*/  FMNMX.FTZ R24, R26, R15, !PT ;  /* 0x0000000f1a187209 */ /* 0x000fe40007810000 */
[----:B------:R-:W-:Y:S01]  /*5440*/  FSEL R169, R31, -INF , P4 ;  /* 0xff8000001fa97808 */ /* 0x000fe20002000000 */
[----:B------:R-:W-:Y:S01]  /*5450*/  HGMMA.64x128x16.F32 R88, R164, gdesc[UR8].tnspB, R88, gsb0 ;  /* 0x41e00008a4587df0 */ /* 0x000fe20008000858 */
[----:B------:R-:W-:Y:S01]  /*5460*/  UIADD3 UR10, UR4, 0x280, URZ ;  /* 0x00000280040a7890 */ /* 0x000fe2000fffe03f */
[----:B------:R-:W-:Y:S01]  /*5470*/  FSEL R171, R34, -INF , P5 ;  /* 0xff80000022ab7808 */ /* 0x000fe20002800000 */
[----:B------:R-:W-:Y:S01]  /*5480*/  UMOV UR11, 0x40000040 ;  /* 0x40000040000b7882 */ /* 0x000fe20000000000 */
[----:B------:R-:W-:-:S02]  /*5490*/  ISETP.GT.AND P4, PT, R20, 0x19, PT ;  /* 0x000000191400780c */ /* 0x000fc40003f84270 */
[----:B------:R-:W-:Y:S02]  /*54a0*/  ISETP.GT.AND P5, PT, R20, 0x20, PT ;  /* 0x000000201400780c */ /* 0x000fe40003fa4270 */
[----:B--2---:R-:W-:-:S04]  /*54b0*/  FMNMX.FTZ R4, R28, R37, !PT ;  /* 0x000000251c047209 */ /* 0x004fc80007810000 */
[C---:B------:R-:W-:Y:S01]  /*54c0*/  FSETP.NEU.FTZ.AND P2, PT, R4.reuse, -INF , PT ;  /* 0xff8000000400780b */ /* 0x040fe20003f5d000 */
[----:B-1----:R-:W-:-:S05]  /*54d0*/  FMUL.FTZ R2, R4, R0 ;  /* 0x0000000004027220 */ /* 0x002fca0000410000 */
[----:B------:R-:W-:-:S05]  /*54e0*/  FSEL R2, R2, RZ, P2 ;  /* 0x000000ff02027208 */ /* 0x000fca0001000000 */
[-CC-:B------:R-:W-:Y:S01]  /*54f0*/  FFMA.FTZ R176, R183, R0.reuse, -R2.reuse ;  /* 0x00000000b7b07223 */ /* 0x180fe20000010802 */
[-CC-:B------:R-:W-:Y:S01]  /*5500*/  FFMA.FTZ R31, R193, R0.reuse, -R2.reuse ;  /* 0x00000000c11f7223 */ /* 0x180fe20000010802 */
[-CC-:B------:R-:W-:Y:S01]  /*5510*/  FFMA.FTZ R178, R197, R0.reuse, -R2.reuse ;  /* 0x00000000c5b27223 */ /* 0x180fe20000010802 */
[----:B------:R-:W-:Y:S01]  /*5520*/  FSEL R197, R39, -INF , P4 ;  /* 0xff80000027c57808 */ /* 0x000fe20002000000 */
[-CC-:B------:R-:W-:Y:S01]  /*5530*/  FFMA.FTZ R182, R199, R0.reuse, -R2.reuse ;  /* 0x00000000c7b67223 */ /* 0x180fe20000010802 */
[----:B------:R-:W-:Y:S01]  /*5540*/  FSEL R199, R42, -INF , P5 ;  /* 0xff8000002ac77808 */ /* 0x000fe20002800000 */
[-CC-:B------:R-:W-:Y:S01]  /*5550*/  FFMA.FTZ R180, R203, R0.reuse, -R2.reuse ;  /* 0x00000000cbb47223 */ /* 0x180fe20000010802 */
[C---:B------:R-:W-:Y:S01]  /*5560*/  ISETP.GT.AND P4, PT, R20.reuse, 0x29, PT ;  /* 0x000000291400780c */ /* 0x040fe20003f84270 */
[-CC-:B------:R-:W-:Y:S01]  /*5570*/  FFMA.FTZ R172, R195, R0.reuse, -R2.reuse ;  /* 0x00000000c3ac7223 */ /* 0x180fe20000010802 */
[----:B------:R-:W-:Y:S01]  /*5580*/  ISETP.GT.AND P5, PT, R20, 0x30, PT ;  /* 0x000000301400780c */ /* 0x000fe20003fa4270 */
        /* <DEDUP_REMOVED lines=9> */
[-CC-:B------:R-:W-:Y:S01]  /*5620*/  FFMA.FTZ R170, R49, R0.reuse, -R2.reuse ;  /* 0x0000000031aa7223 */ /* 0x180fe20000010802 */
[-CC-:B------:R-:W-:Y:S01]  /*5630*/  FFMA.FTZ R49, R53, R0.reuse, -R2.reuse ;  /* 0x0000000035317223 */ /* 0x180fe20000010802 */
[----:B------:R-:W-:Y:S01]  /*5640*/  FSEL R179, R58, -INF , P5 ;  /* 0xff8000003ab37808 */ /* 0x000fe20002800000 */
[----:B------:R-:W-:Y:S01]  /*5650*/  MUFU.EX2 R180, R180 ;  /* 0x000000b400b47308 */ /* 0x000fe20000000800 */
[----:B------:R-:W-:Y:S01]  /*5660*/  ISETP.GT.AND P5, PT, R20, 0x50, PT ;  /* 0x000000501400780c */ /* 0x000fe20003fa4270 */
[-CC-:B------:R-:W-:Y:S01]  /*5670*/  FFMA.FTZ R28, R33, R0.reuse, -R2.reuse ;  /* 0x00000000211c7223 */ /* 0x180fe20000010802 */
[-CC-:B------:R-:W-:Y:S01]  /*5680*/  FFMA.FTZ R32, R41, R0.reuse, -R2.reuse ;  /* 0x0000000029207223 */ /* 0x180fe20000010802 */
[-CC-:B------:R-:W-:Y:S01]  /*5690*/  FFMA.FTZ R33, R81, R0.reuse, -R2.reuse ;  /* 0x0000000051217223 */ /* 0x180fe20000010802 */
[----:B------:R-:W-:Y:S01]  /*56a0*/  FSEL R175, R66, -INF , P5 ;  /* 0xff80000042af7808 */ /* 0x000fe20002800000 */
[----:B------:R-:W-:Y:S01]  /*56b0*/  FFMA.FTZ R41, R85, R0, -R2 ;  /* 0x0000000055297223 */ /* 0x000fe20000010802 */
[----:B------:R-:W-:Y:S01]  /*56c0*/  ISETP.GT.AND P5, PT, R20, 0x60, PT ;  /* 0x000000601400780c */ /* 0x000fe20003fa4270 */
[----:B------:R-:W-:Y:S03]  /*56d0*/  MUFU.EX2 R37, R37 ;  /* 0x0000002500257308 */ /* 0x000fe60000000800 */
[----:B------:R-:W-:-:S02]  /*56e0*/  FSEL R207, R74, -INF , P5 ;  /* 0xff8000004acf7808 */ /* 0x000fc40002800000 */
[----:B------:R-:W-:-:S03]  /*56f0*/  ISETP.GT.AND P5, PT, R20, 0x70, PT ;  /* 0x000000701400780c */ /* 0x000fc60003fa4270 */
[----:B------:R-:W-:Y:S01]  /*5700*/  MUFU.EX2 R182, R182 ;  /* 0x000000b600b67308 */ /* 0x000fe20000000800 */
[----:B------:R-:W-:-:S07]  /*5710*/  FSEL R209, R82, -INF , P5 ;  /* 0xff80000052d17808 */ /* 0x000fce0002800000 */
        /* <DEDUP_REMOVED lines=10> */
[----:B------:R-:W-:Y:S01]  /*57c0*/  FSEL R167, R27, -INF , P6 ;  /* 0xff8000001ba77808 */ /* 0x000fe20003000000 */
[--C-:B------:R-:W-:Y:S01]  /*57d0*/  FFMA.FTZ R166, R3, R0, -R2.reuse ;  /* 0x0000000003a67223 */ /* 0x100fe20000010802 */
[----:B------:R-:W-:Y:S02]  /*57e0*/  FSEL R165, R30, -INF , P3 ;  /* 0xff8000001ea57808 */ /* 0x000fe40001800000 */
[----:B------:R1:W-:Y:S01]  /*57f0*/  MUFU.EX2 R27, R205 ;  /* 0x000000cd001b7308 */ /* 0x0003e20000000800 */
[----:B------:R-:W-:Y:S01]  /*5800*/  FMNMX.FTZ R24, R167, R24, !PT ;  /* 0x00000018a7187209 */ /* 0x000fe20007810000 */
[----:B------:R-:W-:Y:S01]  /*5810*/  HGMMA.64x128x16.F32 R88, R160, gdesc[UR8].tnspB, R88, gsb0 ;  /* 0x41e00008a0587df0 */ /* 0x000fe20008000858 */
[C---:B------:R-:W-:Y:S01]  /*5820*/  ISETP.GT.AND P6, PT, R20.reuse, 0x11, PT ;  /* 0x000000111400780c */ /* 0x040fe20003fc4270 */
[----:B------:R-:W-:Y:S01]  /*5830*/  UIADD3 UR10, UR4, 0x300, URZ ;  /* 0x00000300040a7890 */ /* 0x000fe2000fffe03f */
[----:B------:R-:W-:Y:S01]  /*5840*/  FMNMX.FTZ R24, R165, R24, !PT ;  /* 0x00000018a5187209 */ /* 0x000fe20007810000 */
[----:B------:R-:W-:Y:S01]  /*5850*/  UMOV UR11, 0x40000040 ;  /* 0x40000040000b7882 */ /* 0x000fe20000000000 */
[----:B------:R-:W-:Y:S01]  /*5860*/  ISETP.GT.AND P3, PT, R20, 0x18, PT ;  /* 0x000000181400780c */ /* 0x000fe20003f64270 */
        /* <DEDUP_REMOVED lines=8> */
[----:B------:R-:W-:Y:S01]  /*58f0*/  FFMA.FTZ R61, R65, R0, -R2 ;  /* 0x00000000413d7223 */ /* 0x000fe20000010802 */
[----:B------:R-:W-:Y:S01]  /*5900*/  FMNMX.FTZ R24, R183, R24, !PT ;  /* 0x00000018b7187209 */ /* 0x000fe20007810000 */
[----:B------:R-:W-:Y:S01]  /*5910*/  MUFU.EX2 R35, R35 ;  /* 0x0000002300237308 */ /* 0x000fe20000000800 */
[----:B------:R-:W-:-:S02]  /*5920*/  ISETP.GT.AND P6, PT, R20, 0x21, PT ;  /* 0x000000211400780c */ /* 0x000fc40003fc4270 */
[----:B------:R-:W-:Y:S02]  /*5930*/  FMNMX.FTZ R24, R193, R24, !PT ;  /* 0x00000018c1187209 */ /* 0x000fe40007810000 */
[----:B------:R-:W-:Y:S02]  /*5940*/  ISETP.GT.AND P3, PT, R20, 0x28, PT ;  /* 0x000000281400780c */ /* 0x000fe40003f64270 */
[----:B------:R-:W-:Y:S01]  /*5950*/  FMNMX.FTZ R24, R197, R24, !PT ;  /* 0x00000018c5187209 */ /* 0x000fe20007810000 */
[----:B------:R-:W-:Y:S01]  /*5960*/  MUFU.EX2 R49, R49 ;  /* 0x0000003100317308 */ /* 0x000fe20000000800 */
[----:B------:R-:W-:Y:S01]  /*5970*/  FSEL R201, R43, -INF , P6 ;  /* 0xff8000002bc97808 */ /* 0x000fe20003000000 */
[----:B------:R-:W-:Y:S01]  /*5980*/  FFMA.FTZ R43, R177, R0, -R2 ;  /* 0x00000000b12b7223 */ /* 0x000fe20000010802 */
[----:B------:R-:W-:Y:S02]  /*5990*/  FMNMX.FTZ R24, R199, R24, !PT ;  /* 0x00000018c7187209 */ /* 0x000fe40007810000 */
[----:B------:R-:W-:-:S02]  /*59a0*/  FSEL R203, R46, -INF , P3 ;  /* 0xff8000002ecb7808 */ /* 0x000fc40001800000 */
[----:B------:R-:W-:Y:S01]  /*59b0*/  FMNMX.FTZ R24, R201, R24, !PT ;  /* 0x00000018c9187209 */ /* 0x000fe20007810000 */
[----:B------:R-:W-:Y:S01]  /*59c0*/  MUFU.EX2 R43, R43 ;  /* 0x0000002b002b7308 */ /* 0x000fe20000000800 */
[C---:B------:R-:W-:Y:S02]  /*59d0*/  ISETP.GT.AND P6, PT, R20.reuse, 0x31, PT ;  /* 0x000000311400780c */ /* 0x040fe40003fc4270 */
[----:B------:R-:W-:Y:S02]  /*59e0*/  FMNMX.FTZ R24, R203, R24, !PT ;  /* 0x00000018cb187209 */ /* 0x000fe40007810000 */
[----:B------:R-:W-:Y:S02]  /*59f0*/  ISETP.GT.AND P3, PT, R20, 0x38, PT ;  /* 0x000000381400780c */ /* 0x000fe40003f64270 */
[----:B------:R-:W-:Y:S01]  /*5a00*/  FMNMX.FTZ R24, R47, R24, !PT ;  /* 0x000000182f187209 */ /* 0x000fe20007810000 */
[----:B------:R-:W-:Y:S01]  /*5a10*/  MUFU.EX2 R164, R164 ;  /* 0x000000a400a47308 */ /* 0x000fe20000000800 */
[----:B------:R-:W-:-:S02]  /*5a20*/  FSEL R51, R51, -INF , P6 ;  /* 0xff80000033337808 */ /* 0x000fc40003000000 */
[----:B------:R-:W-:Y:S02]  /*5a30*/  FMNMX.FTZ R24, R195, R24, !PT ;  /* 0x00000018c3187209 */ /* 0x000fe40007810000 */
[----:B------:R-:W-:Y:S01]  /*5a40*/  FSEL R181, R54, -INF , P3 ;  /* 0xff80000036b57808 */ /* 0x000fe20001800000 */
[----:B------:R-:W-:Y:S01]  /*5a50*/  IMAD.U32 R54, RZ, RZ, UR5 ;  /* 0x00000005ff367e24 */ /* 0x000fe2000f8e00ff */
[----:B------:R-:W-:Y:S01]  /*5a60*/  FMNMX.FTZ R24, R51, R24, !PT ;  /* 0x0000001833187209 */ /* 0x000fe20007810000 */
[----:B------:R-:W-:Y:S01]  /*5a70*/  MUFU.EX2 R45, R45 ;  /* 0x0000002d002d7308 */ /* 0x000fe20000000800 */
[----:B-1----:R-:W-:Y:S01]  /*5a80*/  FSEL R205, R55, -INF , P4 ;  /* 0xff80000037cd7808 */ /* 0x002fe20002000000 */
[----:B------:R-:W-:Y:S01]  /*5a90*/  FFMA.FTZ R55, R173, R0, -R2 ;  /* 0x00000000ad377223 */ /* 0x000fe20000010802 */
[----:B------:R-:W-:Y:S01]  /*5aa0*/  FMNMX.FTZ R24, R181, R24, !PT ;  /* 0x00000018b5187209 */ /* 0x000fe20007810000 */
[----:B------:R-:W-:Y:S01]  /*5ab0*/  @!P1 VIADD R54, R54, 0x34860 ;  /* 0x0003486036369836 */ /* 0x000fe20000000000 */
[----:B------:R-:W-:-:S02]  /*5ac0*/  ISETP.GT.AND P6, PT, R20, 0x41, PT ;  /* 0x000000411400780c */ /* 0x000fc40003fc4270 */
[----:B------:R-:W-:Y:S01]  /*5ad0*/  FMNMX.FTZ R24, R205, R24, !PT ;  /* 0x00000018cd187209 */ /* 0x000fe20007810000 */
[----:B------:R-:W-:Y:S01]  /*5ae0*/  MUFU.EX2 R55, R55 ;  /* 0x0000003700377308 */ /* 0x000fe20000000800 */
[C---:B------:R-:W-:Y:S02]  /*5af0*/  ISETP.GT.AND P3, PT, R20.reuse, 0x48, PT ;  /* 0x000000481400780c */ /* 0x040fe40003f64270 */
[----:B------:R-:W-:Y:S02]  /*5b00*/  FSEL R59, R59, -INF , P6 ;  /* 0xff8000003b3b7808 */ /* 0x000fe40003000000 */
[----:B------:R-:W-:Y:S02]  /*5b10*/  FMNMX.FTZ R24, R179, R24, !PT ;  /* 0x00000018b3187209 */ /* 0x000fe40007810000 */
[----:B------:R-:W-:Y:S01]  /*5b20*/  ISETP.GT.AND P4, PT, R20, 0x49, PT ;  /* 0x000000491400780c */ /* 0x000fe20003f84270 */
[----:B------:R-:W-:Y:S01]  /*5b30*/  MUFU.EX2 R166, R166 ;  /* 0x000000a600a67308 */ /* 0x000fe20000000800 */
[----:B------:R-:W-:-:S02]  /*5b40*/  FSEL R177, R62, -INF , P3 ;  /* 0xff8000003eb17808 */ /* 0x000fc40001800000 */
[----:B------:R-:W-:Y:S02]  /*5b50*/  FMNMX.FTZ R24, R59, R24, !PT ;  /* 0x000000183b187209 */ /* 0x000fe40007810000 */
[----:B------:R-:W-:Y:S02]  /*5b60*/  FSEL R63, R63, -INF , P4 ;  /* 0xff8000003f3f7808 */ /* 0x000fe40002000000 */
[----:B------:R-:W-:Y:S01]  /*5b70*/  FMNMX.FTZ R24, R177, R24, !PT ;  /* 0x00000018b1187209 */ /* 0x000fe20007810000 */
[----:B------:R-:W-:Y:S01]  /*5b80*/  MUFU.EX2 R57, R57 ;  /* 0x0000003900397308 */ /* 0x000fe20000000800 */
[C---:B------:R-:W-:Y:S02]  /*5b90*/  ISETP.GT.AND P6, PT, R20.reuse, 0x51, PT ;  /* 0x000000511400780c */ /* 0x040fe40003fc4270 */
[----:B------:R-:W-:Y:S02]  /*5ba0*/  FMNMX.FTZ R24, R63, R24, !PT ;  /* 0x000000183f187209 */ /* 0x000fe40007810000 */
[----:B------:R-:W-:-:S02]  /*5bb0*/  ISETP.GT.AND P3, PT, R20, 0x58, PT ;  /* 0x000000581400780c */ /* 0x000fc40003f64270 */
[----:B------:R-:W-:Y:S01]  /*5bc0*/  FSEL R67, R67, -INF , P6 ;  /* 0xff80000043437808 */ /* 0x000fe20003000000 */
[----:B------:R-:W-:Y:S01]  /*5bd0*/  MUFU.EX2 R61, R61 ;  /* 0x0000003d003d7308 */ /* 0x000fe20000000800 */
[----:B------:R-:W-:Y:S02]  /*5be0*/  FMNMX.FTZ R24, R175, R24, !PT ;  /* 0x00000018af187209 */ /* 0x000fe40007810000 */
[----:B------:R-:W-:Y:S02]  /*5bf0*/  ISETP.GT.AND P4, PT, R20, 0x59, PT ;  /* 0x000000591400780c */ /* 0x000fe40003f84270 */
[----:B------:R-:W-:Y:S02]  /*5c00*/  FSEL R173, R70, -INF , P3 ;  /* 0xff80000046ad7808 */ /* 0x000fe40001800000 */
[----:B------:R-:W-:Y:S01]  /*5c10*/  FMNMX.FTZ R24, R67, R24, !PT ;  /* 0x0000001843187209 */ /* 0x000fe20007810000 */
[----:B------:R-:W-:Y:S01]  /*5c20*/  MUFU.EX2 R28, R28 ;  /* 0x0000001c001c7308 */ /* 0x000fe20000000800 */
[----:B------:R-:W-:-:S02]  /*5c30*/  FSEL R71, R71, -INF , P4 ;  /* 0xff80000047477808 */ /* 0x000fc40002000000 */
[----:B------:R-:W-:Y:S02]  /*5c40*/  FMNMX.FTZ R24, R173, R24, !PT ;  /* 0x00000018ad187209 */ /* 0x000fe40007810000 */
[C---:B------:R-:W-:Y:S02]  /*5c50*/  ISETP.GT.AND P6, PT, R20.reuse, 0x61, PT ;  /* 0x000000611400780c */ /* 0x040fe40003fc4270 */
        /* <DEDUP_REMOVED lines=9> */
[----:B------:R-:W-:Y:S02]  /*5cf0*/  FSEL R79, R79, -INF , P4 ;  /* 0xff8000004f4f7808 */ /* 0x000fe40002000000 */
[----:B------:R-:W-:Y:S02]  /*5d00*/  FMNMX.FTZ R24, R53, R24, !PT ;  /* 0x0000001835187209 */ /* 0x000fe40007810000 */
[----:B------:R-:W-:-:S02]  /*5d10*/  ISETP.GT.AND P6, PT, R20, 0x71, PT ;  /* 0x000000711400780c */ /* 0x000fc40003fc4270 */
[----:B------:R-:W-:Y:S02]  /*5d20*/  FMNMX.FTZ R24, R79, R24, !PT ;  /* 0x000000184f187209 */ /* 0x000fe40007810000 */
[C---:B------:R-:W-:Y:S02]  /*5d30*/  ISETP.GT.AND P3, PT, R20.reuse, 0x78, PT ;  /* 0x000000781400780c */ /* 0x040fe40003f64270 */
[----:B------:R-:W-:Y:S02]  /*5d40*/  FSEL R83, R83, -INF , P6 ;  /* 0xff80000053537808 */ /* 0x000fe40003000000 */
[----:B------:R-:W-:Y:S02]  /*5d50*/  FMNMX.FTZ R24, R209, R24, !PT ;  /* 0x00000018d1187209 */ /* 0x000fe40007810000 */
[----:B------:R-:W-:Y:S01]  /*5d60*/  ISETP.GT.AND P4, PT, R20, 0x79, PT ;  /* 0x000000791400780c */ /* 0x000fe20003f84270 */
[--C-:B------:R-:W-:Y:S01]  /*5d70*/  FFMA.FTZ R20, R25, R0, -R2.reuse ;  /* 0x0000000019147223 */ /* 0x100fe20000010802 */
[----:B------:R-:W-:Y:S01]  /*5d80*/  FMNMX.FTZ R24, R83, R24, !PT ;  /* 0x0000001853187209 */ /* 0x000fe20007810000 */
[----:B------:R-:W-:Y:S01]  /*5d90*/  FFMA.FTZ R25, R73, R0, -R2 ;  /* 0x0000000049197223 */ /* 0x000fe20000010802 */
[----:B------:R-:W-:-:S02]  /*5da0*/  FSEL R87, R87, -INF , P4 ;  /* 0xff80000057577808 */ /* 0x000fc40002000000 */
[----:B------:R-:W-:Y:S01]  /*5db0*/  @!P1 PRMT R54, RZ, 0x654, R54 ;  /* 0x00000654ff369816 */ /* 0x000fe20000000036 */
[----:B------:R-:W-:Y:S08]  /*5dc0*/  MUFU.EX2 R20, R20 ;  /* 0x0000001400147308 */ /* 0x000ff00000000800 */
[----:B------:R-:W-:Y:S01]  /*5dd0*/  MUFU.EX2 R25, R25 ;  /* 0x0000001900197308 */ /* 0x000fe20000000800 */
[----:B------:R-:W-:-:S02]  /*5de0*/  WARPGROUP.DEPBAR.LE gsb0, 0x0 ;  /* 0x00008000000079c5 */ /* 0x000fc40000010000 */
[----:B------:R-:W-:Y:S01]  /*5df0*/  WARPGROUP.ARRIVE ;  /* 0x00000000000079c5 */ /* 0x000fe20000000000 */
[----:B------:R-:W-:Y:S01]  /*5e00*/  FSEL R161, R86, -INF , P3 ;  /* 0xff80000056a17808 */ /* 0x000fe20001800000 */
[-CC-:B------:R-:W-:Y:S01]  /*5e10*/  FFMA.FTZ R160, R7, R0.reuse, -R2.reuse ;  /* 0x0000000007a07223 */ /* 0x180fe20000010802 */
[-CC-:B------:R-:W-:Y:S01]  /*5e20*/  FFMA.FTZ R162, R21, R0.reuse, -R2.reuse ;  /* 0x0000000015a27223 */ /* 0x180fe20000010802 */
[----:B------:R-:W-:Y:S01]  /*5e30*/  FFMA.FTZ R21, R69, R0, -R2 ;  /* 0x0000000045157223 */ /* 0x000fe20000010802 */
[----:B------:R-:W-:Y:S01]  /*5e40*/  FMNMX.FTZ R24, R161, R24, !PT ;  /* 0x00000018a1187209 */ /* 0x000fe20007810000 */
[----:B------:R-:W-:Y:S01]  /*5e50*/  HGMMA.64x128x16.F32 R88, R156, gdesc[UR8].tnspB, R88, gsb0 ;  /* 0x41e000089c587df0 */ /* 0x000fe20008000858 */
[----:B------:R-:W-:Y:S01]  /*5e60*/  UIADD3 UR10, UR4, 0x380, URZ ;  /* 0x00000380040a7890 */ /* 0x000fe2000fffe03f */
[----:B------:R-:W-:Y:S01]  /*5e70*/  MUFU.EX2 R160, R160 ;  /* 0x000000a000a07308 */ /* 0x000fe20000000800 */
[----:B------:R-:W-:Y:S01]  /*5e80*/  FMNMX.FTZ R24, R87, R24, !PT ;  /* 0x0000001857187209 */ /* 0x000fe20007810000 */
[----:B------:R-:W-:Y:S01]  /*5e90*/  UMOV UR11, 0x40000040 ;  /* 0x40000040000b7882 */ /* 0x000fe20000000000 */
[----:B------:R-:W-:-:S03]  /*5ea0*/  UMOV UR4, UR36 ;  /* 0x0000002400047c82 */ /* 0x000fc60008000000 */
[----:B------:R-:W1:Y:S02]  /*5eb0*/  SHFL.BFLY PT, R3, R24, 0x2, 0x1f ;  /* 0x0c401f0018037f89 */ /* 0x000e6400000e0000 */
[----:B------:R-:W-:Y:S08]  /*5ec0*/  MUFU.EX2 R162, R162 ;  /* 0x000000a200a27308 */ /* 0x000ff00000000800 */
[----:B------:R-:W-:Y:S01]  /*5ed0*/  MUFU.EX2 R21, R21 ;  /* 0x0000001500157308 */ /* 0x000fe20000000800 */
[----:B-1----:R-:W-:Y:S01]  /*5ee0*/  FMNMX.FTZ R3, R24, R3, !PT ;  /* 0x0000000318037209 */ /* 0x002fe20007810000 */
[-CC-:B------:R-:W-:Y:S01]  /*5ef0*/  FFMA.FTZ R24, R29, R0.reuse, -R2.reuse ;  /* 0x000000001d187223 */ /* 0x180fe20000010802 */
[----:B------:R-:W-:-:S03]  /*5f00*/  FFMA.FTZ R29, R77, R0, -R2 ;  /* 0x000000004d1d7223 */ /* 0x000fc60000010802 */
[----:B------:R-:W1:Y:S02]  /*5f10*/  SHFL.BFLY PT, R30, R3, 0x1, 0x1f ;  /* 0x0c201f00031e7f89 */ /* 0x000e6400000e0000 */
[----:B------:R-:W-:Y:S08]  /*5f20*/  MUFU.EX2 R24, R24 ;  /* 0x0000001800187308 */ /* 0x000ff00000000800 */
[----:B------:R-:W-:Y:S01]  /*5f30*/  MUFU.EX2 R29, R29 ;  /* 0x0000001d001d7308 */ /* 0x000fe20000000800 */
[----:B-1----:R-:W-:-:S02]  /*5f40*/  FMNMX.FTZ R7, R3, R30, !PT ;  /* 0x0000001e03077209 */ /* 0x002fc40007810000 */
[----:B------:R-:W-:-:S05]  /*5f50*/  FSEL R3, R4, RZ, P2 ;  /* 0x000000ff04037208 */ /* 0x000fca0001000000 */
[----:B------:R1:W-:Y:S01]  /*5f60*/  MUFU.EX2 R30, R32 ;  /* 0x00000020001e7308 */ /* 0x0003e20000000800 */
[C---:B------:R-:W-:Y:S01]  /*5f70*/  FSETP.NEU.FTZ.AND P2, PT, R7.reuse, -INF , PT ;  /* 0xff8000000700780b */ /* 0x040fe20003f5d000 */
[-C--:B------:R-:W-:Y:S01]  /*5f80*/  FMUL.FTZ R34, R7, R0.reuse ;  /* 0x0000000007227220 */ /* 0x080fe20000410000 */
[----:B------:R-:W-:Y:S02]  /*5f90*/  FADD.FTZ R3, -R3, R14 ;  /* 0x0000000e03037221 */ /* 0x000fe40000010100 */
[----:B------:R-:W-:Y:S02]  /*5fa0*/  FSEL R2, R7, RZ, P2 ;  /* 0x000000ff07027208 */ /* 0x000fe40001000000 */
[----:B------:R-:W-:Y:S01]  /*5fb0*/  FSEL R34, R34, RZ, P2 ;  /* 0x000000ff22227208 */ /* 0x000fe20001000000 */
[----:B------:R-:W-:Y:S01]  /*5fc0*/  FMUL.FTZ R3, R3, R0 ;  /* 0x0000000003037220 */ /* 0x000fe20000410000 */
[----:B------:R-:W-:Y:S01]  /*5fd0*/  PLOP3.LUT P2, PT, PT, PT, UP0, 0x80, 0x0 ;  /* 0x000000000000781c */ /* 0x000fe20003f4f008 */
[----:B------:R-:W-:-:S02]  /*5fe0*/  FADD.FTZ R15, -R2, R15 ;  /* 0x0000000f020f7221 */ /* 0x000fc40000010100 */
[-CC-:B------:R-:W-:Y:S01]  /*5ff0*/  FFMA.FTZ R65, R26, R0.reuse, -R34.reuse ;  /* 0x000000001a417223 */ /* 0x180fe20000010822 */
[-CC-:B------:R-:W-:Y:S01]  /*6000*/  FFMA.FTZ R42, R51, R0.reuse, -R34.reuse ;  /* 0x00000000332a7223 */ /* 0x180fe20000010822 */
[----:B------:R-:W2:Y:S01]  /*6010*/  MUFU.EX2 R3, R3 ;  /* 0x0000000300037308 */ /* 0x000ea20000000800 */
[-C--:B------:R-:W-:Y:S01]  /*6020*/  FMUL.FTZ R15, R15, R0.reuse ;  /* 0x000000000f0f7220 */ /* 0x080fe20000410000 */
[-CC-:B------:R-:W-:Y:S01]  /*6030*/  FFMA.FTZ R14, R167, R0.reuse, -R34.reuse ;  /* 0x00000000a70e7223 */ /* 0x180fe20000010822 */
[-CC-:B------:R-:W-:Y:S01]  /*6040*/  FFMA.FTZ R26, R165, R0.reuse, -R34.reuse ;  /* 0x00000000a51a7223 */ /* 0x180fe20000010822 */
[-CC-:B------:R-:W-:Y:S01]  /*6050*/  FFMA.FTZ R69, R169, R0.reuse, -R34.reuse ;  /* 0x00000000a9457223 */ /* 0x180fe20000010822 */
[-CC-:B-1----:R-:W-:Y:S01]  /*6060*/  FFMA.FTZ R32, R171, R0.reuse, -R34.reuse ;  /* 0x00000000ab207223 */ /* 0x182fe20000010822 */
        /* <DEDUP_REMOVED lines=10> */
[----:B------:R-:W1:Y:S01]  /*6110*/  MUFU.EX2 R2, R15 ;  /* 0x0000000f00027308 */ /* 0x000e620000000800 */
[----:B--2---:R-:W-:Y:S01]  /*6120*/  FFMA.FTZ R6, R3, R6, R180 ;  /* 0x0000000603067223 */ /* 0x004fe200000100b4 */
        /* <DEDUP_REMOVED lines=8> */
[--C-:B------:R-:W-:Y:S01]  /*61b0*/  FFMA.FTZ R163, R173, R0, -R34.reuse ;  /* 0x00000000ada37223 */ /* 0x100fe20000010822 */
[----:B------:R-:W-:Y:S01]  /*61c0*/  F2FP.F16.F32.PACK_AB R182, R27, R182 ;  /* 0x000000b61bb6723e */ /* 0x000fe200000000ff */
[-C--:B------:R-:W-:Y:S01]  /*61d0*/  FFMA.FTZ R71, R71, R0.reuse, -R34 ;  /* 0x0000000047477223 */ /* 0x080fe20000010822 */
[----:B------:R-:W-:Y:S01]  /*61e0*/  FADD.FTZ R51, R27, R6 ;  /* 0x000000061b337221 */ /* 0x000fe20000010000 */
[-CC-:B------:R-:W-:Y:S01]  /*61f0*/  FFMA.FTZ R207, R207, R0.reuse, -R34.reuse ;  /* 0x00000000cfcf7223 */ /* 0x180fe20000010822 */
[-CC-:B------:R-:W-:Y:S01]  /*6200*/  FFMA.FTZ R75, R75, R0.reuse, -R34.reuse ;  /* 0x000000004b4b7223 */ /* 0x180fe20000010822 */
[----:B------:R-:W3:Y:S01]  /*6210*/  MUFU.EX2 R26, R26 ;  /* 0x0000001a001a7308 */ /* 0x000ee20000000800 */
[----:B------:R-:W-:Y:S01]  /*6220*/  FADD.FTZ R6, R176, R51 ;  /* 0x00000033b0067221 */ /* 0x000fe20000010000 */
[----:B-1----:R-:W-:Y:S01]  /*6230*/  FFMA.FTZ R5, R2, R5, R65 ;  /* 0x0000000502057223 */ /* 0x002fe20000010041 */
[-CC-:B------:R-:W-:Y:S01]  /*6240*/  FFMA.FTZ R53, R53, R0.reuse, -R34.reuse ;  /* 0x0000000035357223 */ /* 0x180fe20000010822 */
[-C--:B------:R-:W-:Y:S01]  /*6250*/  FFMA.FTZ R79, R79, R0.reuse, -R34 ;  /* 0x000000004f4f7223 */ /* 0x080fe20000010822 */
[----:B------:R-:W-:Y:S01]  /*6260*/  FADD.FTZ R51, R31, R6 ;  /* 0x000000061f337221 */ /* 0x000fe20000010000 */
[-CC-:B------:R-:W-:Y:S01]  /*6270*/  FFMA.FTZ R209, R209, R0.reuse, -R34.reuse ;  /* 0x00000000d1d17223 */ /* 0x180fe20000010822 */
[-CC-:B------:R-:W-:Y:S01]  /*6280*/  FFMA.FTZ R83, R83, R0.reuse, -R34.reuse ;  /* 0x0000000053537223 */ /* 0x180fe20000010822 */
[----:B------:R-:W1:Y:S01]  /*6290*/  MUFU.EX2 R69, R69 ;  /* 0x0000004500457308 */ /* 0x000e620000000800 */
[----:B------:R-:W-:Y:S01]  /*62a0*/  FADD.FTZ R6, R178, R51 ;  /* 0x00000033b2067221 */ /* 0x000fe20000010000 */
[C---:B--2---:R-:W-:Y:S01]  /*62b0*/  FADD.FTZ R15, R14.reuse, R5 ;  /* 0x000000050e0f7221 */ /* 0x044fe20000010000 */
[----:B------:R-:W-:Y:S01]  /*62c0*/  FFMA.FTZ R161, R161, R0, -R34 ;  /* 0x00000000a1a17223 */ /* 0x000fe20000010822 */
[----:B------:R-:W-:Y:S01]  /*62d0*/  F2FP.F16.F32.PACK_AB R181, R14, R65 ;  /* 0x000000410eb5723e */ /* 0x000fe200000000ff */
[----:B------:R-:W-:Y:S01]  /*62e0*/  FADD.FTZ R51, R35, R6 ;  /* 0x0000000623337221 */ /* 0x000fe20000010000 */
[----:B------:R-:W-:Y:S01]  /*62f0*/  IMAD.U32 R6, RZ, RZ, UR7 ;  /* 0x00000007ff067e24 */ /* 0x000fe2000f8e00ff */
[----:B------:R-:W-:Y:S01]  /*6300*/  F2FP.F16.F32.PACK_AB R180, R37, R180 ;  /* 0x000000b425b4723e */ /* 0x000fe200000000ff */
[----:B------:R-:W2:Y:S01]  /*6310*/  MUFU.EX2 R32, R32 ;  /* 0x0000002000207308 */ /* 0x000ea20000000800 */
[----:B------:R-:W-:Y:S01]  /*6320*/  FADD.FTZ R50, R172, R51 ;  /* 0x00000033ac327221 */ /* 0x000fe20000010000 */
[----:B------:R-:W-:-:S02]  /*6330*/  @!P1 VIADD R5, R6, 0x34840 ;  /* 0x0003484006059836 */ /* 0x000fc40000000000 */
[----:B---3--:R-:W-:Y:S01]  /*6340*/  FADD.FTZ R6, R26, R15 ;  /* 0x0000000f1a067221 */ /* 0x008fe20000010000 */
[----:B------:R-:W-:Y:S01]  /*6350*/  F2FP.F16.F32.PACK_AB R176, R31, R176 ;  /* 0x000000b01fb0723e */ /* 0x000fe200000000ff */
[----:B------:R-:W-:Y:S01]  /*6360*/  FADD.FTZ R51, R39, R50 ;  /* 0x0000003227337221 */ /* 0x000fe20000010000 */
[----:B------:R-:W-:Y:S01]  /*6370*/  F2FP.F16.F32.PACK_AB R178, R35, R178 ;  /* 0x000000b223b2723e */ /* 0x000fe200000000ff */
[----:B------:R-:W3:Y:S01]  /*6380*/  MUFU.EX2 R73, R73 ;  /* 0x0000004900497308 */ /* 0x000ee20000000800 */
[----:B-1----:R-:W-:Y:S01]  /*6390*/  FADD.FTZ R15, R69, R6 ;  /* 0x00000006450f7221 */ /* 0x002fe20000010000 */
[----:B------:R-:W-:Y:S01]  /*63a0*/  FADD.FTZ R50, R174, R51 ;  /* 0x00000033ae327221 */ /* 0x000fe20000010000 */
[----:B------:R-:W-:Y:S02]  /*63b0*/  @!P1 PRMT R5, RZ, 0x654, R5 ;  /* 0x00000654ff059816 */ /* 0x000fe40000000005 */
[----:B------:R-:W-:Y:S01]  /*63c0*/  F2FP.F16.F32.PACK_AB R172, R39, R172 ;  /* 0x000000ac27ac723e */ /* 0x000fe200000000ff */
[----:B------:R-:W-:Y:S01]  /*63d0*/  FADD.FTZ R51, R43, R50 ;  /* 0x000000322b337221 */ /* 0x000fe20000010000 */
[----:B------:R-:W-:Y:S01]  /*63e0*/  FFMA.FTZ R50, R67, R0, -R34 ;  /* 0x0000000043327223 */ /* 0x000fe20000010822 */
[----:B------:R-:W-:-:S02]  /*63f0*/  WARPGROUP.DEPBAR.LE gsb0, 0x0 ;  /* 0x00008000000079c5 */ /* 0x000fc40000010000 */
[----:B------:R-:W-:Y:S01]  /*6400*/  WARPGROUP.ARRIVE ;  /* 0x00000000000079c5 */ /* 0x000fe20000000000 */
[----:B------:R-:W1:Y:S01]  /*6410*/  MUFU.EX2 R36, R36 ;  /* 0x0000002400247308 */ /* 0x000e620000000800 */
[----:B--2---:R-:W-:Y:S01]  /*6420*/  FADD.FTZ R6, R32, R15 ;  /* 0x0000000f20067221 */ /* 0x004fe20000010000 */
[----:B------:R-:W-:Y:S01]  /*6430*/  FADD.FTZ R52, R168, R51 ;  /* 0x00000033a8347221 */ /* 0x000fe20000010000 */
[----:B------:R-:W-:Y:S02]  /*6440*/  F2FP.F16.F32.PACK_AB R156, R25, R20 ;  /* 0x00000014199c723e */ /* 0x000fe400000000ff */
[----:B------:R-:W-:Y:S01]  /*6450*/  HGMMA.64x128x16.F32 R88, R152, gdesc[UR8].tnspB, R88, gsb0 ;  /* 0x41e0000898587df0 */ /* 0x000fe20008000858 */
[----:B---3--:R-:W-:Y:S01]  /*6460*/  FADD.FTZ R15, R73, R6 ;  /* 0x00000006490f7221 */ /* 0x008fe20000010000 */
[----:B------:R-:W-:Y:S01]  /*6470*/  FADD.FTZ R51, R55, R52 ;  /* 0x0000003437337221 */ /* 0x000fe20000010000 */
[----:B------:R-:W2:Y:S01]  /*6480*/  MUFU.EX2 R77, R77 ;  /* 0x0000004d004d7308 */ /* 0x000ea20000000800 */
[----:B------:R-:W-:-:S02]  /*6490*/  F2FP.F16.F32.PACK_AB R174, R43, R174 ;  /* 0x000000ae2bae723e */ /* 0x000fc400000000ff */
[----:B------:R-:W-:Y:S01]  /*64a0*/  FADD.FTZ R52, R170, R51 ;  /* 0x00000033aa347221 */ /* 0x000fe20000010000 */
[----:B------:R-:W-:Y:S02]  /*64b0*/  F2FP.F16.F32.PACK_AB R168, R55, R168 ;  /* 0x000000a837a8723e */ /* 0x000fe400000000ff */
[C---:B------:R-:W-:Y:S01]  /*64c0*/  F2FP.F16.F32.PACK_AB R170, R49.reuse, R170 ;  /* 0x000000aa31aa723e */ /* 0x040fe200000000ff */
[----:B------:R-:W-:Y:S01]  /*64d0*/  FADD.FTZ R51, R49, R52 ;  /* 0x0000003431337221 */ /* 0x000fe20000010000 */
[----:B------:R-:W3:Y:S01]  /*64e0*/  MUFU.EX2 R38, R38 ;  /* 0x0000002600267308 */ /* 0x000ee20000000800 */
[----:B-1----:R-:W-:Y:S01]  /*64f0*/  FADD.FTZ R6, R36, R15 ;  /* 0x0000000f24067221 */ /* 0x002fe20000010000 */
[----:B------:R-:W-:Y:S01]  /*6500*/  F2FP.F16.F32.PACK_AB R158, R29, R24 ;  /* 0x000000181d9e723e */ /* 0x000fe200000000ff */
[----:B------:R-:W-:Y:S01]  /*6510*/  FADD.FTZ R52, R164, R51 ;  /* 0x00000033a4347221 */ /* 0x000fe20000010000 */
[----:B------:R-:W-:Y:S02]  /*6520*/  F2FP.F16.F32.PACK_AB R164, R45, R164 ;  /* 0x000000a42da4723e */ /* 0x000fe400000000ff */
[----:B------:R-:W-:-:S02]  /*6530*/  F2FP.F16.F32.PACK_AB R183, R69, R26 ;  /* 0x0000001a45b7723e */ /* 0x000fc400000000ff */
[----:B------:R-:W1:Y:S01]  /*6540*/  MUFU.EX2 R81, R81 ;  /* 0x0000005100517308 */ /* 0x000e620000000800 */
[----:B--2---:R-:W-:Y:S01]  /*6550*/  FADD.FTZ R15, R77, R6 ;  /* 0x000000064d0f7221 */ /* 0x004fe20000010000 */
[----:B------:R-:W-:Y:S02]  /*6560*/  F2FP.F16.F32.PACK_AB R177, R73, R32 ;  /* 0x0000002049b1723e */ /* 0x000fe400000000ff */
[----:B------:R-:W-:-:S04]  /*6570*/  F2FP.F16.F32.PACK_AB R179, R77, R36 ;  /* 0x000000244db3723e */ /* 0x000fc800000000ff */
[----:B------:R-:W2:Y:S01]  /*6580*/  MUFU.EX2 R40, R40 ;  /* 0x0000002800287308 */ /* 0x000ea20000000800 */
[----:B---3--:R-:W-:-:S07]  /*6590*/  FADD.FTZ R6, R38, R15 ;  /* 0x0000000f26067221 */ /* 0x008fce0000010000 */
[----:B------:R-:W3:Y:S01]  /*65a0*/  MUFU.EX2 R47, R47 ;  /* 0x0000002f002f7308 */ /* 0x000ee20000000800 */
[C---:B-1----:R-:W-:Y:S01]  /*65b0*/  FADD.FTZ R15, R81.reuse, R6 ;  /* 0x00000006510f7221 */ /* 0x042fe20000010000 */
[----:B------:R-:W-:-:S06]  /*65c0*/  F2FP.F16.F32.PACK_AB R173, R81, R38 ;  /* 0x0000002651ad723e */ /* 0x000fcc00000000ff */
[----:B------:R-:W1:Y:S01]  /*65d0*/  MUFU.EX2 R169, R169 ;  /* 0x000000a900a97308 */ /* 0x000e620000000800 */
[----:B--2---:R-:W-:Y:S01]  /*65e0*/  FADD.FTZ R6, R40, R15 ;  /* 0x0000000f28067221 */ /* 0x004fe20000010000 */
[----:B------:R-:W-:-:S04]  /*65f0*/  FADD.FTZ R15, R45, R52 ;  /* 0x000000342d0f7221 */ /* 0x000fc80000010000 */
[----:B------:R-:W-:Y:S01]  /*6600*/  FADD.FTZ R52, R166, R15 ;  /* 0x0000000fa6347221 */ /* 0x000fe20000010000 */
[----:B------:R-:W-:Y:S01]  /*6610*/  F2FP.F16.F32.PACK_AB R166, R57, R166 ;  /* 0x000000a639a6723e */ /* 0x000fe200000000ff */
[----:B------:R-:W2:Y:S01]  /*6620*/  MUFU.EX2 R42, R42 ;  /* 0x0000002a002a7308 */ /* 0x000ea20000000800 */
[----:B---3--:R-:W-:Y:S01]  /*6630*/  FADD.FTZ R6, R47, R6 ;  /* 0x000000062f067221 */ /* 0x008fe20000010000 */
[----:B------:R-:W-:-:S04]  /*6640*/  FADD.FTZ R51, R57, R52 ;  /* 0x0000003439337221 */ /* 0x000fc80000010000 */
        /* <DEDUP_REMOVED lines=10> */
[----:B------:R-:W-:-:S03]  /*66f0*/  F2FP.F16.F32.PACK_AB R169, R42, R169 ;  /* 0x000000a92aa9723e */ /* 0x000fc600000000ff */
[----:B------:R-:W-:Y:S02]  /*6700*/  FADD.FTZ R52, R20, R27 ;  /* 0x0000001b14347221 */ /* 0x000fe40000010000 */
[----:B------:R-:W2:Y:S01]  /*6710*/  MUFU.EX2 R165, R165 ;  /* 0x000000a500a57308 */ /* 0x000ea20000000800 */
[----:B---3--:R-:W-:Y:S01]  /*6720*/  FADD.FTZ R15, R171, R6 ;  /* 0x00000006ab0f7221 */ /* 0x008fe20000010000 */
[----:B------:R-:W-:-:S04]  /*6730*/  FADD.FTZ R27, R25, R52 ;  /* 0x00000034191b7221 */ /* 0x000fc80000010000 */
[----:B------:R-:W-:Y:S02]  /*6740*/  FADD.FTZ R52, R24, R27 ;  /* 0x0000001b18347221 */ /* 0x000fe40000010000 */
[----:B------:R-:W3:Y:S01]  /*6750*/  MUFU.EX2 R46, R46 ;  /* 0x0000002e002e7308 */ /* 0x000ee20000000800 */
[C---:B-1----:R-:W-:Y:S01]  /*6760*/  FADD.FTZ R6, R44.reuse, R15 ;  /* 0x0000000f2c067221 */ /* 0x042fe20000010000 */
[----:B------:R-:W-:Y:S01]  /*6770*/  FADD.FTZ R27, R29, R52 ;  /* 0x000000341d1b7221 */ /* 0x000fe20000010000 */
[----:B------:R-:W-:-:S03]  /*6780*/  F2FP.F16.F32.PACK_AB R171, R44, R171 ;  /* 0x000000ab2cab723e */ /* 0x000fc600000000ff */
[----:B------:R-:W-:Y:S02]  /*6790*/  FADD.FTZ R52, R28, R27 ;  /* 0x0000001b1c347221 */ /* 0x000fe40000010000 */
[----:B------:R-:W1:Y:S01]  /*67a0*/  MUFU.EX2 R167, R167 ;  /* 0x000000a700a77308 */ /* 0x000e620000000800 */
[----:B--2---:R-:W-:-:S07]  /*67b0*/  FADD.FTZ R15, R165, R6 ;  /* 0x00000006a50f7221 */ /* 0x004fce0000010000 */
[----:B------:R-:W2:Y:S01]  /*67c0*/  MUFU.EX2 R48, R48 ;  /* 0x0000003000307308 */ /* 0x000ea20000000800 */
[C---:B---3--:R-:W-:Y:S01]  /*67d0*/  FADD.FTZ R6, R46.reuse, R15 ;  /* 0x0000000f2e067221 */ /* 0x048fe20000010000 */
[----:B------:R-:W-:-:S06]  /*67e0*/  F2FP.F16.F32.PACK_AB R165, R46, R165 ;  /* 0x000000a52ea5723e */ /* 0x000fcc00000000ff */
[----:B------:R-:W-:Y:S01]  /*67f0*/  MUFU.EX2 R50, R50 ;  /* 0x0000003200327308 */ /* 0x000fe20000000800 */
[----:B-1----:R-:W-:-:S07]  /*6800*/  FADD.FTZ R15, R167, R6 ;  /* 0x00000006a70f7221 */ /* 0x002fce0000010000 */
[----:B------:R-:W-:Y:S01]  /*6810*/  MUFU.EX2 R163, R163 ;  /* 0x000000a300a37308 */ /* 0x000fe20000000800 */
[C---:B--2---:R-:W-:Y:S01]  /*6820*/  FADD.FTZ R6, R48.reuse, R15 ;  /* 0x0000000f30067221 */ /* 0x044fe20000010000 */
[----:B------:R-:W-:-:S06]  /*6830*/  F2FP.F16.F32.PACK_AB R167, R48, R167 ;  /* 0x000000a730a7723e */ /* 0x000fcc00000000ff */
[----:B------:R-:W-:Y:S08]  /*6840*/  MUFU.EX2 R71, R71 ;  /* 0x0000004700477308 */ /* 0x000ff00000000800 */
[----:B------:R-:W-:Y:S08]  /*6850*/  MUFU.EX2 R157, R207 ;  /* 0x000000cf009d7308 */ /* 0x000ff00000000800 */
[----:B------:R-:W-:Y:S01]  /*6860*/  MUFU.EX2 R56, R53 ;  /* 0x0000003500387308 */ /* 0x000fe20000000800 */
[----:B------:R-:W-:-:S02]  /*6870*/  WARPGROUP.DEPBAR.LE gsb0, 0x0 ;  /* 0x00008000000079c5 */ /* 0x000fc40000010000 */
[----:B------:R1:W-:Y:S01]  /*6880*/  @!P1 SYNCS.ARRIVE.TRANS64.RED.A1T0 RZ, [R5+URZ], RZ ;  /* 0x000000ff05ff99a7 */ /* 0x0003e2000810043f */
[----:B------:R-:W-:-:S04]  /*6890*/  F2FP.F16.F32.PACK_AB R152, R33, R28 ;  /* 0x0000001c2198723e */ /* 0x000fc800000000ff */
[----:B------:R-:W2:Y:S01]  /*68a0*/  MUFU.EX2 R79, R79 ;  /* 0x0000004f004f7308 */ /* 0x000ea20000000800 */
[----:B------:R-:W-:Y:S01]  /*68b0*/  F2FP.F16.F32.PACK_AB R154, R41, R30 ;  /* 0x0000001e299a723e */ /* 0x000fe200000000ff */
[-CC-:B-1----:R-:W-:Y:S01]  /*68c0*/  FFMA.FTZ R5, R175, R0.reuse, -R34.reuse ;  /* 0x00000000af057223 */ /* 0x182fe20000010822 */
[----:B------:R1:W-:Y:S01]  /*68d0*/  @!P1 SYNCS.ARRIVE.TRANS64.RED.A1T0 RZ, [R54+URZ], RZ ;  /* 0x000000ff36ff99a7 */ /* 0x0003e2000810043f */
[----:B------:R-:W-:-:S04]  /*68e0*/  FFMA.FTZ R34, R87, R0, -R34 ;  /* 0x0000000057227223 */ /* 0x000fc80000010822 */
[----:B------:R-:W-:Y:S01]  /*68f0*/  MUFU.EX2 R58, R209 ;  /* 0x000000d1003a7308 */ /* 0x000fe20000000800 */
[----:B------:R-:W-:-:S07]  /*6900*/  F2FP.F16.F32.PACK_AB R175, R47, R40 ;  /* 0x000000282faf723e */ /* 0x000fce00000000ff */
[----:B------:R-:W3:Y:S01]  /*6910*/  MUFU.EX2 R5, R5 ;  /* 0x0000000500057308 */ /* 0x000ee20000000800 */
[----:B--2---:R-:W-:-:S07]  /*6920*/  F2FP.F16.F32.PACK_AB R159, R79, R56 ;  /* 0x000000384f9f723e */ /* 0x004fce00000000ff */
[----:B-1----:R-:W1:Y:S08]  /*6930*/  MUFU.EX2 R54, R75 ;  /* 0x0000004b00367308 */ /* 0x002e700000000800 */
[----:B------:R-:W2:Y:S01]  /*6940*/  MUFU.EX2 R83, R83 ;  /* 0x0000005300537308 */ /* 0x000ea20000000800 */
[----:B---3--:R-:W-:-:S04]  /*6950*/  FADD.FTZ R15, R5, R6 ;  /* 0x00000006050f7221 */ /* 0x008fc80000010000 */
[----:B------:R-:W-:Y:S01]  /*6960*/  FADD.FTZ R6, R50, R15 ;  /* 0x0000000f32067221 */ /* 0x000fe20000010000 */
[----:B------:R-:W-:Y:S02]  /*6970*/  FADD.FTZ R15, R33, R52 ;  /* 0x00000034210f7221 */ /* 0x000fe40000010000 */
[----:B------:R3:W-:Y:S01]  /*6980*/  MUFU.EX2 R14, R161 ;  /* 0x000000a1000e7308 */ /* 0x0007e20000000800 */
[----:B------:R-:W-:Y:S01]  /*6990*/  FADD.FTZ R6, R163, R6 ;  /* 0x00000006a3067221 */ /* 0x000fe20000010000 */
[----:B------:R-:W-:Y:S01]  /*69a0*/  FADD.FTZ R20, R30, R15 ;  /* 0x0000000f1e147221 */ /* 0x000fe20000010000 */
[C---:B------:R-:W-:Y:S02]  /*69b0*/  F2FP.F16.F32.PACK_AB R163, R71.reuse, R163 ;  /* 0x000000a347a3723e */ /* 0x040fe400000000ff */
[----:B------:R-:W-:-:S03]  /*69c0*/  FADD.FTZ R6, R71, R6 ;  /* 0x0000000647067221 */ /* 0x000fc60000010000 */
[----:B------:R-:W4:Y:S01]  /*69d0*/  MUFU.EX2 R34, R34 ;  /* 0x0000002200227308 */ /* 0x000f220000000800 */
[----:B------:R-:W-:Y:S01]  /*69e0*/  FADD.FTZ R15, R157, R6 ;  /* 0x000000069d0f7221 */ /* 0x000fe20000010000 */
[----:B---3--:R-:W-:Y:S01]  /*69f0*/  F2FP.F16.F32.PACK_AB R161, R50, R5 ;  /* 0x0000000532a1723e */ /* 0x008fe200000000ff */
[----:B------:R-:W-:Y:S01]  /*6a00*/  FADD.FTZ R6, R41, R20 ;  /* 0x0000001429067221 */ /* 0x000fe20000010000 */
[C---:B-1----:R-:W-:Y:S01]  /*6a10*/  F2FP.F16.F32.PACK_AB R157, R54.reuse, R157 ;  /* 0x0000009d369d723e */ /* 0x042fe200000000ff */
[----:B------:R-:W-:Y:S01]  /*6a20*/  FADD.FTZ R15, R54, R15 ;  /* 0x0000000f360f7221 */ /* 0x000fe20000010000 */
[----:B--2---:R-:W-:-:S03]  /*6a30*/  F2FP.F16.F32.PACK_AB R153, R83, R58 ;  /* 0x0000003a5399723e */ /* 0x004fc600000000ff */
[----:B------:R-:W-:-:S04]  /*6a40*/  FADD.FTZ R15, R56, R15 ;  /* 0x0000000f380f7221 */ /* 0x000fc80000010000 */
[----:B------:R-:W-:-:S04]  /*6a50*/  FADD.FTZ R15, R79, R15 ;  /* 0x0000000f4f0f7221 */ /* 0x000fc80000010000 */
[----:B------:R-:W-:Y:S01]  /*6a60*/  FADD.FTZ R15, R58, R15 ;  /* 0x0000000f3a0f7221 */ /* 0x000fe20000010000 */
[----:B----4-:R-:W-:-:S03]  /*6a70*/  F2FP.F16.F32.PACK_AB R155, R34, R14 ;  /* 0x0000000e229b723e */ /* 0x010fc600000000ff */
[----:B------:R-:W-:-:S04]  /*6a80*/  FADD.FTZ R15, R83, R15 ;  /* 0x0000000f530f7221 */ /* 0x000fc80000010000 */
[----:B------:R-:W-:Y:S01]  /*6a90*/  FADD.FTZ R15, R14, R15 ;  /* 0x0000000f0e0f7221 */ /* 0x000fe20000010000 */
[----:B------:R-:W-:-:S03]  /*6aa0*/  IMAD.MOV.U32 R14, RZ, RZ, R4 ;  /* 0x000000ffff0e7224 */ /* 0x000fc600078e0004 */
[----:B------:R-:W-:Y:S01]  /*6ab0*/  FADD.FTZ R5, R34, R15 ;  /* 0x0000000f22057221 */ /* 0x000fe20000010000 */
[----:B------:R-:W-:Y:S01]  /*6ac0*/  IMAD.MOV.U32 R15, RZ, RZ, R7 ;  /* 0x000000ffff0f7224 */ /* 0x000fe200078e0007 */
[----:B------:R-:W-:Y:S06]  /*6ad0*/  @P2 BRA `(.L_x_1882) ;  /* 0xffffffd4007c2947 */ /* 0x000fec000383ffff */
.L_x_1873:
[----:B------:R-:W-:-:S13]  /*6ae0*/  ISETP.LE.AND P2, PT, RZ, UR6, PT ;  /* 0x00000006ff007c0c */ /* 0x000fda000bf43270 */
[----:B------:R-:W-:Y:S05]  /*6af0*/  @!P2 BRA `(.L_x_1883) ;  /* 0x000000200048a947 */ /* 0x000fea0003800000 */
[----:B------:R-:W-:Y:S01]  /*6b00*/  IMAD.MOV.U32 R14, RZ, RZ, R7 ;  /* 0x000000ffff0e7224 */ /* 0x000fe200078e0007 */
[----:B------:R-:W-:Y:S01]  /*6b10*/  UMOV UR7, UR46 ;  /* 0x0000002e00077c82 */ /* 0x000fe20008000000 */
[----:B------:R-:W-:Y:S01]  /*6b20*/  IMAD.MOV.U32 R15, RZ, RZ, R4 ;  /* 0x000000ffff0f7224 */ /* 0x000fe200078e0004 */
[----:B------:R-:W-:-:S06]  /*6b30*/  UMOV UR4, UR36 ;  /* 0x0000002400047c82 */ /* 0x000fcc0008000000 */
.L_x_1892:
[----:B------:R-:W-:-:S04]  /*6b40*/  UIADD3 UR36, UR4, 0x1, URZ ;  /* 0x0000000104247890 */ /* 0x000fc8000fffe03f */
[----:B------:R-:W-:-:S04]  /*6b50*/  UISETP.NE.AND UP0, UPT, UR36, 0x2, UPT ;  /* 0x000000022400788c */ /* 0x000fc8000bf05270 */
[----:B------:R-:W-:Y:S02]  /*6b60*/  USEL UR46, URZ, 0x1, UP0 ;  /* 0x000000013f2e7887 */ /* 0x000fe40008000000 */
[----:B------:R-:W-:Y:S02]  /*6b70*/  USEL UR36, UR36, URZ, UP0 ;  /* 0x0000003f24247287 */ /* 0x000fe40008000000 */
[----:B------:R-:W-:Y:S01]  /*6b80*/  ULOP3.LUT UR46, UR7, UR46, URZ, 0x3c, !UPT ;  /* 0x0000002e072e7292 */ /* 0x000fe2000f8e3c3f */
[----:B------:R-:W-:Y:S11]  /*6b90*/  @!P0 BRA `(.L_x_1884) ;  /* 0x0000000000048947 */ /* 0x000ff60003800000 */
[----:B------:R-:W-:Y:S01]  /*6ba0*/  BPT.TRAP 0x1 ;  /* 0x000000040000795c */ /* 0x000fe20000300000 */
.L_x_1884:
[----:B------:R-:W-:Y:S01]  /*6bb0*/  ULEA UR5, UR36, UR37, 0x3 ;  /* 0x0000002524057291 */ /* 0x000fe2000f8e183f */
[----:B------:R-:W-:-:S05]  /*6bc0*/  IMAD.U32 R0, RZ, RZ, UR46 ;  /* 0x0000002eff007e24 */ /* 0x000fca000f8e00ff */
[----:B------:R-:W-:-:S04]  /*6bd0*/  SHF.L.U32 R0, R0, 0x1f, RZ ;  /* 0x0000001f00007819 */ /* 0x000fc800000006ff */
[----:B------:R1:W2:Y:S01]  /*6be0*/  SYNCS.PHASECHK.TRANS64.TRYWAIT P2, [UR5+0x34830], R0 ;  /* 0x03483000ff0075a7 */ /* 0x0002a20008040145 */
[----:B------:R-:W-:Y:S05]  /*6bf0*/  @!P0 BRA `(.L_x_1885) ;  /* 0x0000000000048947 */ /* 0x000fea0003800000 */
[----:B------:R-:W-:Y:S01]  /*6c00*/  BPT.TRAP 0x1 ;  /* 0x000000040000795c */ /* 0x000fe20000300000 */
.L_x_1885:
[----:B--2---:R-:W-:Y:S05]  /*6c10*/  @P2 BRA `(.L_x_1886) ;  /* 0x0000000000082947 */ /* 0x004fea0003800000 */
[----:B------:R-:W2:Y:S02]  /*6c20*/  SYNCS.PHASECHK.TRANS64.TRYWAIT P2, [UR5+0x34830], R0 ;  /* 0x03483000ff0075a7 */ /* 0x000ea40008040145 */
[----:B--2---:R-:W-:Y:S05]  /*6c30*/  @!P2 BRA `(.L_x_1887) ;  /* 0x00000070004ca947 */ /* 0x004fea0003800000 */
.L_x_1886:
        /* <DEDUP_REMOVED lines=133> */
.L_x_1888:
[----:B------:R-:W-:Y:S01]  /*7490*/  ULEA UR5, UR4, UR37, 0x3 ;  /* 0x0000002504057291 */ /* 0x000fe2000f8e183f */
[----:B-12---:R-:W-:-:S05]  /*74a0*/  IMAD.U32 R0, RZ, RZ, UR7 ;  /* 0x00000007ff007e24 */ /* 0x006fca000f8e00ff */
[----:B------:R-:W-:-:S04]  /*74b0*/  SHF.L.U32 R0, R0, 0x1f, RZ ;  /* 0x0000001f00007819 */ /* 0x000fc800000006ff */
[----:B------:R1:W2:Y:S01]  /*74c0*/  SYNCS.PHASECHK.TRANS64.TRYWAIT P2, [UR5+0x34850], R0 ;  /* 0x03485000ff0075a7 */ /* 0x0002a20008040145 */
[----:B------:R-:W-:Y:S05]  /*74d0*/  @!P0 BRA `(.L_x_1889) ;  /* 0x0000000000048947 */ /* 0x000fea0003800000 */
[----:B------:R-:W-:Y:S01]  /*74e0*/  BPT.TRAP 0x1 ;  /* 0x000000040000795c */ /* 0x000fe20000300000 */
.L_x_1889:
[----:B--2---:R-:W-:Y:S05]  /*74f0*/  @P2 BRA `(.L_x_1890) ;  /* 0x0000000000082947 */ /* 0x004fea0003800000 */
[----:B------:R-:W2:Y:S02]  /*7500*/  SYNCS.PHASECHK.TRANS64.TRYWAIT P2, [UR5+0x34850], R0 ;  /* 0x03485000ff0075a7 */ /* 0x000ea40008040145 */
[----:B--2---:R-:W-:Y:S05]  /*7510*/  @!P2 BRA `(.L_x_1891) ;  /* 0x00000068002ca947 */ /* 0x004fea0003800000 */
.L_x_1890:
[----:B------:R-:W-:Y:S01]  /*7520*/  UIADD3 UR7, UR37, 0x400, URZ ;  /* 0x0000040025077890 */ /* 0x000fe2000fffe03f */
[----:B------:R-:W-:Y:S01]  /*7530*/  WARPGROUP.ARRIVE ;  /* 0x00000000000079c5 */ /* 0x000fe20000000000 */
[----:B------:R-:W-:Y:S01]  /*7540*/  UMOV UR11, 0x40000040 ;  /* 0x40000040000b7882 */ /* 0x000fe20000000000 */
[----:B-12---:R-:W-:Y:S01]  /*7550*/  FMNMX.FTZ R0, R24, R15, !PT ;  /* 0x0000000f18007209 */ /* 0x006fe20007810000 */
[----:B------:R-:W-:Y:S01]  /*7560*/  USHF.R.U32.HI UR7, URZ, 0x4, UR7 ;  /* 0x000000043f077899 */ /* 0x000fe20008011607 */
[----:B------:R-:W-:Y:S02]  /*7570*/  ISETP.LT.AND P2, PT, RZ, UR6, PT ;  /* 0x00000006ff007c0c */ /* 0x000fe4000bf41270 */
[----:B------:R-:W-:Y:S01]  /*7580*/  FMNMX.FTZ R3, R25, R0, !PT ;  /* 0x0000000019037209 */ /* 0x000fe20007810000 */
[----:B------:R-:W-:-:S03]  /*7590*/  ULOP3.LUT UR7, UR7, 0x3fff, URZ, 0xc0, !UPT ;  /* 0x00003fff07077892 */ /* 0x000fc6000f8ec03f */
[----:B------:R-:W-:Y:S01]  /*75a0*/  FMNMX.FTZ R0, R28, R3, !PT ;  /* 0x000000031c007209 */ /* 0x000fe20007810000 */
[----:B------:R-:W-:-:S03]  /*75b0*/  ULOP3.LUT UR7, UR7, 0x4000000, URZ, 0xfc, !UPT ;  /* 0x0400000007077892 */ /* 0x000fc6000f8efc3f */
[----:B------:R-:W-:Y:S01]  /*75c0*/  FMNMX.FTZ R3, R29, R0, !PT ;  /* 0x000000001d037209 */ /* 0x000fe20007810000 */
[----:B------:R-:W-:-:S03]  /*75d0*/  ULEA UR4, UR4, UR7, 0xb ;  /* 0x0000000704047291 */ /* 0x000fc6000f8e583f */
[----:B------:R-:W-:Y:S01]  /*75e0*/  FMNMX.FTZ R0, R32, R3, !PT ;  /* 0x0000000320007209 */ /* 0x000fe20007810000 */
[----:B------:R-:W-:-:S03]  /*75f0*/  UMOV UR7, UR46 ;  /* 0x0000002e00077c82 */ /* 0x000fc60008000000 */
[----:B------:R-:W-:Y:S01]  /*7600*/  UMOV UR10, UR4 ;  /* 0x00000004000a7c82 */ /* 0x000fe20008000000 */
        /* <DEDUP_REMOVED lines=30> */
[----:B------:R-:W1:Y:S03]  /*77f0*/  LDC R0, c[0x0][0x988] ;  /* 0x00026200ff007b82 */ /* 0x000e660000000800 */
[----:B------:R-:W2:Y:S02]  /*7800*/  SHFL.BFLY PT, R3, R2, 0x2, 0x1f ;  /* 0x0c401f0002037f89 */ /* 0x000ea400000e0000 */
[----:B--2---:R-:W-:Y:S02]  /*7810*/  FMNMX.FTZ R7, R2, R3, !PT ;  /* 0x0000000302077209 */ /* 0x004fe40007810000 */
[----:B------:R-:W-:-:S03]  /*7820*/  FMNMX.FTZ R2, R26, R14, !PT ;  /* 0x0000000e1a027209 */ /* 0x000fc60007810000 */
        /* <DEDUP_REMOVED lines=10> */
[----:B-1----:R-:W-:Y:S01]  /*78d0*/  FMUL.FTZ R3, R3, R0 ;  /* 0x0000000003037220 */ /* 0x002fe20000410000 */
[----:B------:R-:W-:-:S04]  /*78e0*/  FMNMX.FTZ R7, R31, R2, !PT ;  /* 0x000000021f077209 */ /* 0x000fc80007810000 */
[----:B------:R-:W-:Y:S01]  /*78f0*/  FMNMX.FTZ R2, R34, R7, !PT ;  /* 0x0000000722027209 */ /* 0x000fe20007810000 */
[----:B------:R-:W-:Y:S03]  /*7900*/  MUFU.EX2 R3, R3 ;  /* 0x0000000300037308 */ /* 0x000fe60000000800 */
        /* <DEDUP_REMOVED lines=27> */
[----:B------:R-:W1:Y:S01]  /*7ac0*/  SHFL.BFLY PT, R7, R2, 0x2, 0x1f ;  /* 0x0c401f0002077f89 */ /* 0x000e6200000e0000 */
        /* <DEDUP_REMOVED lines=16> */
[----:B-1----:R-:W-:Y:S01]  /*7bd0*/  FMNMX.FTZ R36, R2, R7, !PT ;  /* 0x0000000702247209 */ /* 0x002fe20007810000 */
[----:B------:R-:W-:Y:S01]  /*7be0*/  UMOV UR11, 0x40000040 ;  /* 0x40000040000b7882 */ /* 0x000fe20000000000 */
[-CC-:B------:R-:W-:Y:S01]  /*7bf0*/  FFMA.FTZ R15, R25, R0.reuse, -R169.reuse ;  /* 0x00000000190f7223 */ /* 0x180fe200000108a9 */
[-CC-:B------:R-:W-:Y:S01]  /*7c00*/  FFMA.FTZ R25, R33, R0.reuse, -R169.reuse ;  /* 0x0000000021197223 */ /* 0x180fe200000108a9 */
[-CC-:B------:R-:W-:Y:S01]  /*7c10*/  FFMA.FTZ R33, R41, R0.reuse, -R169.reuse ;  /* 0x0000000029217223 */ /* 0x180fe200000108a9 */
[----:B------:R-:W1:Y:S01]  /*7c20*/  SHFL.BFLY PT, R7, R36, 0x1, 0x1f ;  /* 0x0c201f0024077f89 */ /* 0x000e6200000e0000 */
        /* <DEDUP_REMOVED lines=23> */
[----:B-1----:R-:W-:Y:S01]  /*7da0*/  FMNMX.FTZ R7, R36, R7, !PT ;  /* 0x0000000724077209 */ /* 0x002fe20007810000 */
[----:B------:R-:W-:Y:S01]  /*7db0*/  MUFU.EX2 R182, R182 ;  /* 0x000000b600b67308 */ /* 0x000fe20000000800 */
[-CC-:B------:R-:W-:Y:S01]  /*7dc0*/  FFMA.FTZ R28, R80, R0.reuse, -R169.reuse ;  /* 0x00000000501c7223 */ /* 0x180fe200000108a9 */
[-CC-:B------:R-:W-:Y:S01]  /*7dd0*/  FFMA.FTZ R32, R84, R0.reuse, -R169.reuse ;  /* 0x0000000054207223 */ /* 0x180fe200000108a9 */
[----:B------:R-:W-:Y:S01]  /*7de0*/  FFMA.FTZ R77, R85, R0, -R169 ;  /* 0x00000000554d7223 */ /* 0x000fe200000108a9 */
[----:B------:R-:W-:-:S04]  /*7df0*/  FADD.FTZ R81, -R7, R14 ;  /* 0x0000000e07517221 */ /* 0x000fc80000010100 */
[-C--:B------:R-:W-:Y:S01]  /*7e00*/  FMUL.FTZ R2, R81, R0.reuse ;  /* 0x0000000051027220 */ /* 0x080fe20000410000 */
[----:B------:R-:W-:Y:S01]  /*7e10*/  FMUL.FTZ R81, R7, R0 ;  /* 0x0000000007517220 */ /* 0x000fe20000410000 */
[----:B------:R-:W-:Y:S01]  /*7e20*/  MUFU.EX2 R21, R21 ;  /* 0x0000001500157308 */ /* 0x000fe20000000800 */
[----:B--2---:R-:W-:Y:S01]  /*7e30*/  FFMA.FTZ R6, R3, R6, R180 ;  /* 0x0000000603067223 */ /* 0x004fe200000100b4 */
[----:B------:R-:W-:Y:S01]  /*7e40*/  F2FP.F16.F32.PACK_AB R180, R15, R180 ;  /* 0x000000b40fb4723e */ /* 0x000fe200000000ff */
[-CC-:B------:R-:W-:Y:S01]  /*7e50*/  FFMA.FTZ R181, R26, R0.reuse, -R81.reuse ;  /* 0x000000001ab57223 */ /* 0x180fe20000010851 */
[-CC-:B------:R-:W-:Y:S01]  /*7e60*/  FFMA.FTZ R14, R27, R0.reuse, -R81.reuse ;  /* 0x000000001b0e7223 */ /* 0x180fe20000010851 */
[----:B------:R-:W-:Y:S02]  /*7e70*/  IMAD.U32 R27, RZ, RZ, UR36 ;  /* 0x00000024ff1b7e24 */ /* 0x000fe4000f8e00ff */
[-CC-:B------:R-:W-:Y:S01]  /*7e80*/  FFMA.FTZ R183, R30, R0.reuse, -R81.reuse ;  /* 0x000000001eb77223 */ /* 0x180fe20000010851 */
[-CC-:B------:R-:W-:Y:S01]  /*7e90*/  FFMA.FTZ R26, R31, R0.reuse, -R81.reuse ;  /* 0x000000001f1a7223 */ /* 0x180fe20000010851 */
[----:B------:R-:W-:Y:S01]  /*7ea0*/  MUFU.EX2 R2, R2 ;  /* 0x0000000200027308 */ /* 0x000fe20000000800 */
[----:B------:R-:W-:Y:S01]  /*7eb0*/  FFMA.FTZ R177, R34, R0, -R81 ;  /* 0x0000000022b17223 */ /* 0x000fe20000010851 */
[----:B------:R-:W-:Y:S01]  /*7ec0*/  @!P1 LEA R27, R27, UR37, 0x3 ;  /* 0x000000251b1b9c11 */ /* 0x000fe2000f8e18ff */
[----:B------:R-:W-:-:S02]  /*7ed0*/  IMAD.U32 R31, RZ, RZ, UR5 ;  /* 0x00000005ff1f7e24 */ /* 0x000fc4000f8e00ff */
[-CC-:B------:R-:W-:Y:S01]  /*7ee0*/  FFMA.FTZ R30, R35, R0.reuse, -R81.reuse ;  /* 0x00000000231e7223 */ /* 0x180fe20000010851 */
[-CC-:B------:R-:W-:Y:S01]  /*7ef0*/  FFMA.FTZ R179, R38, R0.reuse, -R81.reuse ;  /* 0x0000000026b37223 */ /* 0x180fe20000010851 */
[----:B------:R-:W-:Y:S01]  /*7f00*/  @!P1 IADD3 R27, R27, 0x34840, RZ ;  /* 0x000348401b1b9810 */ /* 0x000fe20007ffe0ff */
[-CC-:B------:R-:W-:Y:S01]  /*7f10*/  FFMA.FTZ R175, R46, R0.reuse, -R81.reuse ;  /* 0x000000002eaf7223 */ /* 0x180fe20000010851 */
[----:B------:R-:W1:Y:S01]  /*7f20*/  MUFU.EX2 R181, R181 ;  /* 0x000000b500b57308 */ /* 0x000e620000000800 */
[-C--:B------:R-:W-:Y:S01]  /*7f30*/  FFMA.FTZ R34, R39, R0.reuse, -R81 ;  /* 0x0000000027227223 */ /* 0x080fe20000010851 */
[----:B------:R-:W-:Y:S01]  /*7f40*/  @!P1 PRMT R27, RZ, 0x654, R27 ;  /* 0x00000654ff1b9816 */ /* 0x000fe2000000001b */
        /* <DEDUP_REMOVED lines=20> */
[----:B------:R-:W-:Y:S01]  /*8090*/  FFMA.FTZ R86, R86, R0, -R81 ;  /* 0x0000000056567223 */ /* 0x000fe20000010851 */
[----:B------:R-:W1:Y:S01]  /*80a0*/  MUFU.EX2 R26, R26 ;  /* 0x0000001a001a7308 */ /* 0x000e620000000800 */
[C---:B--2---:R-:W-:Y:S01]  /*80b0*/  FADD.FTZ R46, R14.reuse, R5 ;  /* 0x000000050e2e7221 */ /* 0x044fe20000010000 */
[----:B------:R-:W-:-:S06]  /*80c0*/  F2FP.F16.F32.PACK_AB R181, R14, R181 ;  /* 0x000000b50eb5723e */ /* 0x000fcc00000000ff */
[----:B------:R-:W-:Y:S01]  /*80d0*/  MUFU.EX2 R176, R176 ;  /* 0x000000b000b07308 */ /* 0x000fe20000000800 */
[----:B---3--:R-:W-:-:S07]  /*80e0*/  FADD.FTZ R5, R183, R46 ;  /* 0x0000002eb7057221 */ /* 0x008fce0000010000 */
[----:B------:R-:W2:Y:S01]  /*80f0*/  MUFU.EX2 R177, R177 ;  /* 0x000000b100b17308 */ /* 0x000ea20000000800 */
[C---:B-1----:R-:W-:Y:S01]  /*8100*/  FADD.FTZ R46, R26.reuse, R5 ;  /* 0x000000051a2e7221 */ /* 0x042fe20000010000 */
[----:B------:R-:W-:-:S06]  /*8110*/  F2FP.F16.F32.PACK_AB R183, R26, R183 ;  /* 0x000000b71ab7723e */ /* 0x000fcc00000000ff */
[----:B------:R-:W-:Y:S08]  /*8120*/  MUFU.EX2 R25, R25 ;  /* 0x0000001900197308 */ /* 0x000ff00000000800 */
[----:B------:R-:W1:Y:S01]  /*8130*/  MUFU.EX2 R30, R30 ;  /* 0x0000001e001e7308 */ /* 0x000e620000000800 */
[----:B--2---:R-:W-:-:S07]  /*8140*/  FADD.FTZ R5, R177, R46 ;  /* 0x0000002eb1057221 */ /* 0x004fce0000010000 */
[----:B------:R-:W-:Y:S08]  /*8150*/  MUFU.EX2 R178, R178 ;  /* 0x000000b200b27308 */ /* 0x000ff00000000800 */
[----:B------:R-:W2:Y:S01]  /*8160*/  MUFU.EX2 R179, R179 ;  /* 0x000000b300b37308 */ /* 0x000ea20000000800 */
[C---:B-1----:R-:W-:Y:S01]  /*8170*/  FADD.FTZ R46, R30.reuse, R5 ;  /* 0x000000051e2e7221 */ /* 0x042fe20000010000 */
[----:B------:R-:W-:-:S06]  /*8180*/  F2FP.F16.F32.PACK_AB R177, R30, R177 ;  /* 0x000000b11eb1723e */ /* 0x000fcc00000000ff */
[----:B------:R-:W-:Y:S01]  /*8190*/  MUFU.EX2 R29, R29 ;  /* 0x0000001d001d7308 */ /* 0x000fe20000000800 */
[----:B------:R-:W-:Y:S02]  /*81a0*/  WARPGROUP.DEPBAR.LE gsb0, 0x0 ;  /* 0x00008000000079c5 */ /* 0x000fe40000010000 */
[----:B------:R-:W-:Y:S01]  /*81b0*/  WARPGROUP.ARRIVE ;  /* 0x00000000000079c5 */ /* 0x000fe20000000000 */
[----:B------:R-:W-:-:S04]  /*81c0*/  FFMA.FTZ R164, R56, R0, -R169 ;  /* 0x0000000038a47223 */ /* 0x000fc800000108a9 */
[----:B------:R-:W1:Y:S01]  /*81d0*/  MUFU.EX2 R34, R34 ;  /* 0x0000002200227308 */ /* 0x000e620000000800 */
[-C--:B------:R-:W-:Y:S01]  /*81e0*/  FFMA.FTZ R166, R60, R0.reuse, -R169 ;  /* 0x000000003ca67223 */ /* 0x080fe200000108a9 */
[----:B--2---:R-:W-:Y:S01]  /*81f0*/  FADD.FTZ R5, R179, R46 ;  /* 0x0000002eb3057221 */ /* 0x004fe20000010000 */
[-CC-:B------:R-:W-:Y:S01]  /*8200*/  FFMA.FTZ R165, R58, R0.reuse, -R81.reuse ;  /* 0x000000003aa57223 */ /* 0x180fe20000010851 */
[----:B------:R-:W-:Y:S01]  /*8210*/  HGMMA.64x128x16.F32 R88, R160, gdesc[UR8].tnspB, R88, gsb0 ;  /* 0x41e00008a0587df0 */ /* 0x000fe20008000858 */
[----:B------:R-:W-:Y:S01]  /*8220*/  UIADD3 UR10, UR4, 0x300, URZ ;  /* 0x00000300040a7890 */ /* 0x000fe2000fffe03f */
[----:B------:R-:W-:Y:S01]  /*8230*/  FFMA.FTZ R167, R62, R0, -R81 ;  /* 0x000000003ea77223 */ /* 0x000fe20000010851 */
[----:B------:R-:W-:Y:S01]  /*8240*/  UMOV UR11, 0x40000040 ;  /* 0x40000040000b7882 */ /* 0x000fe20000000000 */
[----:B------:R-:W-:Y:S01]  /*8250*/  UIADD3 UR4, UR4, 0x380, URZ ;  /* 0x0000038004047890 */ /* 0x000fe2000fffe03f */
[----:B------:R-:W-:Y:S08]  /*8260*/  MUFU.EX2 R172, R172 ;  /* 0x000000ac00ac7308 */ /* 0x000ff00000000800 */
        /* <DEDUP_REMOVED lines=14> */
[----:B------:R-:W-:Y:S01]  /*8350*/  MUFU.EX2 R41, R41 ;  /* 0x0000002900297308 */ /* 0x000fe20000000800 */
[C---:B-1----:R-:W-:Y:S01]  /*8360*/  FADD.FTZ R46, R38.reuse, R5 ;  /* 0x00000005262e7221 */ /* 0x042fe20000010000 */
[----:B------:R-:W-:-:S06]  /*8370*/  F2FP.F16.F32.PACK_AB R175, R38, R175 ;  /* 0x000000af26af723e */ /* 0x000fcc00000000ff */
        /* <DEDUP_REMOVED lines=12> */
[----:B------:R-:W-:Y:S02]  /*8440*/  FFMA.FTZ R169, R50, R0, -R81 ;  /* 0x0000000032a97223 */ /* 0x000fe40000010851 */
[----:B------:R-:W-:Y:S01]  /*8450*/  MUFU.EX2 R44, R44 ;  /* 0x0000002c002c7308 */ /* 0x000fe20000000800 */
[----:B------:R-:W-:Y:S01]  /*8460*/  HGMMA.64x128x16.F32 R88, R156, gdesc[UR8].tnspB, R88, gsb0 ;  /* 0x41e000089c587df0 */ /* 0x000fe20008000858 */
[----:B------:R-:W-:Y:S01]  /*8470*/  UMOV UR10, UR4 ;  /* 0x00000004000a7c82 */ /* 0x000fe20008000000 */
[----:B------:R-:W-:Y:S01]  /*8480*/  UMOV UR11, 0x40000040 ;  /* 0x40000040000b7882 */ /* 0x000fe20000000000 */
[----:B------:R-:W-:-:S04]  /*8490*/  UIADD3 UR4, UR6, -0x1, URZ ;  /* 0xffffffff06047890 */ /* 0x000fc8000fffe03f */
[----:B------:R-:W1:Y:S03]  /*84a0*/  MUFU.EX2 R169, R169 ;  /* 0x000000a900a97308 */ /* 0x000e660000000800 */
[----:B------:R-:W-:Y:S01]  /*84b0*/  UMOV UR6, UR4 ;  /* 0x0000000400067c82 */ /* 0x000fe20008000000 */
[----:B------:R-:W-:-:S04]  /*84c0*/  UMOV UR4, UR36 ;  /* 0x0000002400047c82 */ /* 0x000fc80008000000 */
[----:B------:R-:W-:Y:S08]  /*84d0*/  MUFU.EX2 R166, R166 ;  /* 0x000000a600a67308 */ /* 0x000ff00000000800 */
[----:B------:R-:W2:Y:S01]  /*84e0*/  MUFU.EX2 R167, R167 ;  /* 0x000000a700a77308 */ /* 0x000ea20000000800 */
[----:B-1----:R-:W-:Y:S01]  /*84f0*/  FADD.FTZ R5, R169, R46 ;  /* 0x0000002ea9057221 */ /* 0x002fe20000010000 */
[----:B------:R-:W-:-:S03]  /*8500*/  F2FP.F16.F32.PACK_AB R169, R40, R169 ;  /* 0x000000a928a9723e */ /* 0x000fc600000000ff */
[----:B------:R-:W-:-:S03]  /*8510*/  FADD.FTZ R14, R40, R5 ;  /* 0x00000005280e7221 */ /* 0x000fc60000010000 */
[----:B------:R-:W-:Y:S01]  /*8520*/  MUFU.EX2 R53, R53 ;  /* 0x0000003500357308 */ /* 0x000fe20000000800 */
[----:B------:R-:W-:Y:S01]  /*8530*/  FADD.FTZ R5, R171, R14 ;  /* 0x0000000eab057221 */ /* 0x000fe20000010000 */
[----:B------:R-:W-:-:S03]  /*8540*/  F2FP.F16.F32.PACK_AB R171, R42, R171 ;  /* 0x000000ab2aab723e */ /* 0x000fc600000000ff */
[----:B------:R-:W-:-:S03]  /*8550*/  FADD.FTZ R14, R42, R5 ;  /* 0x000000052a0e7221 */ /* 0x000fc60000010000 */
[----:B------:R-:W-:Y:S01]  /*8560*/  MUFU.EX2 R160, R160 ;  /* 0x000000a000a07308 */ /* 0x000fe20000000800 */
[----:B------:R-:W-:Y:S01]  /*8570*/  FADD.FTZ R5, R165, R14 ;  /* 0x0000000ea5057221 */ /* 0x000fe20000010000 */
[----:B------:R-:W-:-:S03]  /*8580*/  F2FP.F16.F32.PACK_AB R165, R44, R165 ;  /* 0x000000a52ca5723e */ /* 0x000fc600000000ff */
[----:B------:R-:W-:-:S03]  /*8590*/  FADD.FTZ R14, R44, R5 ;  /* 0x000000052c0e7221 */ /* 0x000fc60000010000 */
[----:B------:R-:W-:Y:S01]  /*85a0*/  MUFU.EX2 R66, R66 ;  /* 0x0000004200427308 */ /* 0x000fe20000000800 */
[----:B--2---:R-:W-:-:S07]  /*85b0*/  FADD.FTZ R5, R167, R14 ;  /* 0x0000000ea7057221 */ /* 0x004fce0000010000 */
[----:B------:R-:W-:Y:S08]  /*85c0*/  MUFU.EX2 R57, R57 ;  /* 0x0000003900397308 */ /* 0x000ff00000000800 */
[----:B------:R-:W1:Y:S08]  /*85d0*/  MUFU.EX2 R67, R67 ;  /* 0x0000004300437308 */ /* 0x000e700000000800 */
[----:B------:R-:W-:Y:S08]  /*85e0*/  MUFU.EX2 R162, R162 ;  /* 0x000000a200a27308 */ /* 0x000ff00000000800 */
[----:B------:R-:W-:Y:S01]  /*85f0*/  MUFU.EX2 R70, R70 ;  /* 0x0000004600467308 */ /* 0x000fe20000000800 */
[----:B-1----:R-:W-:-:S07]  /*8600*/  F2FP.F16.F32.PACK_AB R161, R67, R66 ;  /* 0x0000004243a1723e */ /* 0x002fce00000000ff */
[----:B------:R-:W-:Y:S08]  /*8610*/  MUFU.EX2 R61, R61 ;  /* 0x0000003d003d7308 */ /* 0x000ff00000000800 */
[----:B------:R-:W1:Y:S08]  /*8620*/  MUFU.EX2 R71, R71 ;  /* 0x0000004700477308 */ /* 0x000e700000000800 */
[----:B------:R-:W-:Y:S08]  /*8630*/  MUFU.EX2 R20, R20 ;  /* 0x0000001400147308 */ /* 0x000ff00000000800 */
[----:B------:R-:W-:Y:S01]  /*8640*/  MUFU.EX2 R74, R74 ;  /* 0x0000004a004a7308 */ /* 0x000fe20000000800 */
[----:B-1----:R-:W-:-:S07]  /*8650*/  F2FP.F16.F32.PACK_AB R163, R71, R70 ;  /* 0x0000004647a3723e */ /* 0x002fce00000000ff */
[----:B------:R-:W1:Y:S08]  /*8660*/  MUFU.EX2 R65, R65 ;  /* 0x0000004100417308 */ /* 0x000e700000000800 */
[----:B------:R-:W2:Y:S08]  /*8670*/  MUFU.EX2 R75, R75 ;  /* 0x0000004b004b7308 */ /* 0x000eb00000000800 */
[----:B------:R-:W-:Y:S01]  /*8680*/  MUFU.EX2 R24, R24 ;  /* 0x0000001800187308 */ /* 0x000fe20000000800 */
[----:B------:R-:W-:-:S02]  /*8690*/  WARPGROUP.DEPBAR.LE gsb0, 0x0 ;  /* 0x00008000000079c5 */ /* 0x000fc40000010000 */
[----:B------:R-:W-:-:S05]  /*86a0*/  WARPGROUP.ARRIVE ;  /* 0x00000000000079c5 */ /* 0x000fca0000000000 */
[----:B------:R-:W-:Y:S01]  /*86b0*/  MUFU.EX2 R78, R78 ;  /* 0x0000004e004e7308 */ /* 0x000fe20000000800 */
[----:B-1----:R-:W-:Y:S02]  /*86c0*/  F2FP.F16.F32.PACK_AB R156, R65, R20 ;  /* 0x00000014419c723e */ /* 0x002fe400000000ff */
[----:B--2---:R-:W-:Y:S01]  /*86d0*/  F2FP.F16.F32.PACK_AB R157, R75, R74 ;  /* 0x0000004a4b9d723e */ /* 0x004fe200000000ff */
[----:B------:R-:W-:Y:S04]  /*86e0*/  HGMMA.64x128x16.F32 R88, R152, gdesc[UR8].tnspB, R88, gsb0 ;  /* 0x41e0000898587df0 */ /* 0x000fe80008000858 */
[----:B------:R-:W1:Y:S08]  /*86f0*/  MUFU.EX2 R69, R69 ;  /* 0x0000004500457308 */ /* 0x000e700000000800 */
[----:B------:R-:W2:Y:S08]  /*8700*/  MUFU.EX2 R79, R79 ;  /* 0x0000004f004f7308 */ /* 0x000eb00000000800 */
[----:B------:R-:W-:Y:S01]  /*8710*/  MUFU.EX2 R28, R28 ;  /* 0x0000001c001c7308 */ /* 0x000fe20000000800 */
[----:B-1----:R-:W-:-:S07]  /*8720*/  F2FP.F16.F32.PACK_AB R158, R69, R24 ;  /* 0x00000018459e723e */ /* 0x002fce00000000ff */
[----:B------:R-:W-:Y:S01]  /*8730*/  MUFU.EX2 R82, R82 ;  /* 0x0000005200527308 */ /* 0x000fe20000000800 */
[----:B--2---:R-:W-:-:S07]  /*8740*/  F2FP.F16.F32.PACK_AB R159, R79, R78 ;  /* 0x0000004e4f9f723e */ /* 0x004fce00000000ff */
[----:B------:R-:W1:Y:S08]  /*8750*/  MUFU.EX2 R73, R73 ;  /* 0x0000004900497308 */ /* 0x000e700000000800 */
[----:B------:R-:W2:Y:S08]  /*8760*/  MUFU.EX2 R83, R83 ;  /* 0x0000005300537308 */ /* 0x000eb00000000800 */
[----:B------:R-:W-:Y:S08]  /*8770*/  MUFU.EX2 R32, R32 ;  /* 0x0000002000207308 */ /* 0x000ff00000000800 */
[----:B------:R-:W-:Y:S08]  /*8780*/  MUFU.EX2 R86, R86 ;  /* 0x0000005600567308 */ /* 0x000ff00000000800 */
[----:B------:R-:W3:Y:S01]  /*8790*/  MUFU.EX2 R77, R77 ;  /* 0x0000004d004d7308 */ /* 0x000ee20000000800 */
[----:B------:R-:W-:-:S02]  /*87a0*/  WARPGROUP.DEPBAR.LE gsb0, 0x0 ;  /* 0x00008000000079c5 */ /* 0x000fc40000010000 */
[----:B------:R4:W-:Y:S01]  /*87b0*/  @!P1 SYNCS.ARRIVE.TRANS64.RED.A1T0 RZ, [R27+URZ], RZ ;  /* 0x000000ff1bff99a7 */ /* 0x0009e2000810043f */
[----:B-1----:R-:W-:Y:S02]  /*87c0*/  F2FP.F16.F32.PACK_AB R152, R73, R28 ;  /* 0x0000001c4998723e */ /* 0x002fe400000000ff */
[----:B--2---:R-:W-:Y:S02]  /*87d0*/  F2FP.F16.F32.PACK_AB R153, R83, R82 ;  /* 0x000000525399723e */ /* 0x004fe400000000ff */
[----:B---3--:R-:W-:Y:S01]  /*87e0*/  F2FP.F16.F32.PACK_AB R154, R77, R32 ;  /* 0x000000204d9a723e */ /* 0x008fe200000000ff */
[----:B----4-:R-:W-:-:S05]  /*87f0*/  @!P1 VIADD R27, R31, 0x34860 ;  /* 0x000348601f1b9836 */ /* 0x010fca0000000000 */
[----:B------:R-:W-:Y:S01]  /*8800*/  @!P1 PRMT R31, RZ, 0x654, R27 ;  /* 0x00000654ff1f9816 */ /* 0x000fe2000000001b */
[----:B------:R-:W-:Y:S01]  /*8810*/  FADD.FTZ R27, R15, R6 ;  /* 0x000000060f1b7221 */ /* 0x000fe20000010000 */
[-CC-:B------:R-:W-:Y:S01]  /*8820*/  FFMA.FTZ R6, R63, R0.reuse, -R81.reuse ;  /* 0x000000003f067223 */ /* 0x180fe20000010851 */
[----:B------:R-:W-:Y:S01]  /*8830*/  FFMA.FTZ R81, R87, R0, -R81 ;  /* 0x0000000057517223 */ /* 0x000fe20000010851 */
[----:B------:R1:W-:Y:S01]  /*8840*/  @!P1 SYNCS.ARRIVE.TRANS64.RED.A1T0 RZ, [R31+URZ], RZ ;  /* 0x000000ff1fff99a7 */ /* 0x0003e2000810043f */
[----:B------:R-:W-:Y:S01]  /*8850*/  FADD.FTZ R48, R182, R27 ;  /* 0x0000001bb6307221 */ /* 0x000fe20000010000 */
[C---:B------:R-:W-:Y:S02]  /*8860*/  F2FP.F16.F32.PACK_AB R182, R21.reuse, R182 ;  /* 0x000000b615b6723e */ /* 0x040fe400000000ff */
[----:B------:R-:W2:Y:S01]  /*8870*/  MUFU.EX2 R6, R6 ;  /* 0x0000000600067308 */ /* 0x000ea20000000800 */
[----:B------:R-:W-:-:S04]  /*8880*/  FADD.FTZ R27, R21, R48 ;  /* 0x00000030151b7221 */ /* 0x000fc80000010000 */
[----:B------:R-:W-:Y:S01]  /*8890*/  FADD.FTZ R48, R176, R27 ;  /* 0x0000001bb0307221 */ /* 0x000fe20000010000 */
[C---:B------:R-:W-:Y:S02]  /*88a0*/  F2FP.F16.F32.PACK_AB R176, R25.reuse, R176 ;  /* 0x000000b019b0723e */ /* 0x040fe400000000ff */
[----:B------:R-:W3:Y:S01]  /*88b0*/  MUFU.EX2 R81, R81 ;  /* 0x0000005100517308 */ /* 0x000ee20000000800 */
[----:B------:R-:W-:-:S04]  /*88c0*/  FADD.FTZ R27, R25, R48 ;  /* 0x00000030191b7221 */ /* 0x000fc80000010000 */
[----:B------:R-:W-:Y:S01]  /*88d0*/  FADD.FTZ R48, R178, R27 ;  /* 0x0000001bb2307221 */ /* 0x000fe20000010000 */
[----:B------:R-:W-:-:S03]  /*88e0*/  F2FP.F16.F32.PACK_AB R178, R29, R178 ;  /* 0x000000b21db2723e */ /* 0x000fc600000000ff */
[----:B------:R-:W-:Y:S01]  /*88f0*/  FADD.FTZ R27, R29, R48 ;  /* 0x000000301d1b7221 */ /* 0x000fe20000010000 */
[C---:B--2---:R-:W-:Y:S01]  /*8900*/  FADD.FTZ R5, R6.reuse, R5 ;  /* 0x0000000506057221 */ /* 0x044fe20000010000 */
[----:B------:R-:W-:Y:S02]  /*8910*/  F2FP.F16.F32.PACK_AB R167, R6, R167 ;  /* 0x000000a706a7723e */ /* 0x000fe400000000ff */
[----:B------:R-:W-:Y:S01]  /*8920*/  FADD.FTZ R48, R172, R27 ;  /* 0x0000001bac307221 */ /* 0x000fe20000010000 */
[----:B------:R-:W-:Y:S01]  /*8930*/  FADD.FTZ R5, R66, R5 ;  /* 0x0000000542057221 */ /* 0x000fe20000010000 */
[C---:B------:R-:W-:Y:S02]  /*8940*/  F2FP.F16.F32.PACK_AB R172, R33.reuse, R172 ;  /* 0x000000ac21ac723e */ /* 0x040fe400000000ff */
[----:B------:R-:W-:Y:S01]  /*8950*/  FADD.FTZ R27, R33, R48 ;  /* 0x00000030211b7221 */ /* 0x000fe20000010000 */
[----:B------:R-:W-:Y:S01]  /*8960*/  FADD.FTZ R5, R67, R5 ;  /* 0x0000000543057221 */ /* 0x000fe20000010000 */
[----:B---3--:R-:W-:-:S02]  /*8970*/  F2FP.F16.F32.PACK_AB R155, R81, R86 ;  /* 0x00000056519b723e */ /* 0x008fc400000000ff */
[----:B------:R-:W-:Y:S01]  /*8980*/  FADD.FTZ R48, R174, R27 ;  /* 0x0000001bae307221 */ /* 0x000fe20000010000 */
[----:B------:R-:W-:Y:S01]  /*8990*/  FADD.FTZ R5, R70, R5 ;  /* 0x0000000546057221 */ /* 0x000fe20000010000 */
[C---:B------:R-:W-:Y:S02]  /*89a0*/  F2FP.F16.F32.PACK_AB R174, R37.reuse, R174 ;  /* 0x000000ae25ae723e */ /* 0x040fe400000000ff */
[----:B------:R-:W-:Y:S01]  /*89b0*/  FADD.FTZ R15, R37, R48 ;  /* 0x00000030250f7221 */ /* 0x000fe20000010000 */
[----:B------:R-:W-:-:S03]  /*89c0*/  FADD.FTZ R5, R71, R5 ;  /* 0x0000000547057221 */ /* 0x000fc60000010000 */
        /* <DEDUP_REMOVED lines=21> */
[----:B------:R-:W-:-:S03]  /*8b20*/  F2FP.F16.F32.PACK_AB R160, R57, R160 ;  /* 0x000000a039a0723e */ /* 0x000fc600000000ff */
[----:B------:R-:W-:-:S04]  /*8b30*/  FADD.FTZ R15, R57, R14 ;  /* 0x0000000e390f7221 */ /* 0x000fc80000010000 */
[----:B------:R-:W-:Y:S01]  /*8b40*/  FADD.FTZ R14, R162, R15 ;  /* 0x0000000fa20e7221 */ /* 0x000fe20000010000 */
[----:B------:R-:W-:-:S03]  /*8b50*/  F2FP.F16.F32.PACK_AB R162, R61, R162 ;  /* 0x000000a23da2723e */ /* 0x000fc600000000ff */
[----:B------:R-:W-:Y:S01]  /*8b60*/  FADD.FTZ R15, R61, R14 ;  /* 0x0000000e3d0f7221 */ /* 0x000fe20000010000 */
[----:B------:R-:W-:-:S03]  /*8b70*/  IMAD.MOV.U32 R14, RZ, RZ, R7 ;  /* 0x000000ffff0e7224 */ /* 0x000fc600078e0007 */
[----:B------:R-:W-:-:S04]  /*8b80*/  FADD.FTZ R6, R20, R15 ;  /* 0x0000000f14067221 */ /* 0x000fc80000010000 */
[----:B------:R-:W-:-:S04]  /*8b90*/  FADD.FTZ R15, R65, R6 ;  /* 0x00000006410f7221 */ /* 0x000fc80000010000 */
[----:B------:R-:W-:-:S04]  /*8ba0*/  FADD.FTZ R6, R24, R15 ;  /* 0x0000000f18067221 */ /* 0x000fc80000010000 */
[----:B------:R-:W-:-:S04]  /*8bb0*/  FADD.FTZ R15, R69, R6 ;  /* 0x00000006450f7221 */ /* 0x000fc80000010000 */
[----:B------:R-:W-:-:S04]  /*8bc0*/  FADD.FTZ R6, R28, R15 ;  /* 0x0000000f1c067221 */ /* 0x000fc80000010000 */
[----:B------:R-:W-:-:S04]  /*8bd0*/  FADD.FTZ R15, R73, R6 ;  /* 0x00000006490f7221 */ /* 0x000fc80000010000 */
[----:B------:R-:W-:Y:S01]  /*8be0*/  FADD.FTZ R6, R32, R15 ;  /* 0x0000000f20067221 */ /* 0x000fe20000010000 */
[----:B------:R-:W-:-:S03]  /*8bf0*/  IMAD.MOV.U32 R15, RZ, RZ, R4 ;  /* 0x000000ffff0f7224 */ /* 0x000fc600078e0004 */
[----:B------:R-:W-:Y:S01]  /*8c00*/  FADD.FTZ R6, R77, R6 ;  /* 0x000000064d067221 */ /* 0x000fe20000010000 */
[----:B-1----:R-:W-:Y:S06]  /*8c10*/  @P2 BRA `(.L_x_1892) ;  /* 0xffffffdc00c82947 */ /* 0x002fec000383ffff */
.L_x_1883:
        /* <DEDUP_REMOVED lines=67> */
.L_x_1893:
[----:B------:R-:W-:Y:S01]  /*9050*/  ULEA UR5, UR36, UR37, 0x3 ;  /* 0x0000002524057291 */ /* 0x000fe2000f8e183f */
[----:B------:R-:W-:-:S05]  /*9060*/  IMAD.U32 R2, RZ, RZ, UR46 ;  /* 0x0000002eff027e24 */ /* 0x000fca000f8e00ff */
[----:B------:R-:W-:-:S04]  /*9070*/  SHF.L.U32 R2, R2, 0x1f, RZ ;  /* 0x0000001f02027819 */ /* 0x000fc800000006ff */
[----:B------:R1:W2:Y:S01]  /*9080*/  SYNCS.PHASECHK.TRANS64.TRYWAIT P2, [UR5+0x34850], R2 ;  /* 0x03485002ff0075a7 */ /* 0x0002a20008040145 */
[----:B------:R-:W-:Y:S05]  /*9090*/  @!P0 BRA `(.L_x_1894) ;  /* 0x0000000000048947 */ /* 0x000fea0003800000 */
[----:B------:R-:W-:Y:S01]  /*90a0*/  BPT.TRAP 0x1 ;  /* 0x000000040000795c */ /* 0x000fe20000300000 */
.L_x_1894:
[----:B--2---:R-:W-:Y:S05]  /*90b0*/  @P2 BRA `(.L_x_1895) ;  /* 0x0000000000082947 */ /* 0x004fea0003800000 */
[----:B------:R-:W2:Y:S02]  /*90c0*/  SYNCS.PHASECHK.TRANS64.TRYWAIT P0, [UR5+0x34850], R2 ;  /* 0x03485002ff0075a7 */ /* 0x000ea40008000145 */
[----:B--2---:R-:W-:Y:S05]  /*90d0*/  @!P0 BRA `(.L_x_1896) ;  /* 0x0000004c00548947 */ /* 0x004fea0003800000 */
.L_x_1895:
[----:B------:R-:W-:Y:S01]  /*90e0*/  UIADD3 UR37, UR37, 0x400, URZ ;  /* 0x0000040025257890 */ /* 0x000fe2000fffe03f */
[----:B------:R-:W-:Y:S01]  /*90f0*/  WARPGROUP.ARRIVE ;  /* 0x00000000000079c5 */ /* 0x000fe20000000000 */
[----:B------:R-:W-:Y:S01]  /*9100*/  UMOV UR7, 0x40000040 ;  /* 0x4000004000077882 */ /* 0x000fe20000000000 */
[----:B--2---:R-:W2:Y:S01]  /*9110*/  SHFL.BFLY PT, R3, R6, 0x2, 0x1f ;  /* 0x0c401f0006037f89 */ /* 0x004ea200000e0000 */
[----:B------:R-:W-:Y:S01]  /*9120*/  USHF.R.U32.HI UR37, URZ, 0x4, UR37 ;  /* 0x000000043f257899 */ /* 0x000fe20008011625 */
[----:B------:R-:W-:Y:S01]  /*9130*/  IMAD.MOV.U32 R12, RZ, RZ, RZ ;  /* 0x000000ffff0c7224 */ /* 0x000fe200078e00ff */
[----:B------:R-:W-:Y:S01]  /*9140*/  R2UR UR8, R186 ;  /* 0x00000000ba0872ca */ /* 0x000fe200000e0000 */
[----:B-1----:R-:W1:Y:S01]  /*9150*/  SHFL.BFLY PT, R2, R5, 0x2, 0x1f ;  /* 0x0c401f0005027f89 */ /* 0x002e6200000e0000 */
[----:B------:R-:W-:-:S04]  /*9160*/  ULOP3.LUT UR37, UR37, 0x3fff, URZ, 0xc0, !UPT ;  /* 0x00003fff25257892 */ /* 0x000fc8000f8ec03f */
[----:B------:R-:W-:-:S04]  /*9170*/  ULOP3.LUT UR4, UR37, 0x4000000, URZ, 0xfc, !UPT ;  /* 0x0400000025047892 */ /* 0x000fc8000f8efc3f */
[----:B------:R-:W-:Y:S02]  /*9180*/  ULEA UR4, UR36, UR4, 0xb ;  /* 0x0000000424047291 */ /* 0x000fe4000f8e583f */
[----:B------:R-:W-:Y:S02]  /*9190*/  UIADD3 UR36, UR36, 0x1, URZ ;  /* 0x0000000124247890 */ /* 0x000fe4000fffe03f */
[----:B------:R-:W-:Y:S02]  /*91a0*/  UIADD3 UR8, UR8, 0x1, URZ ;  /* 0x0000000108087890 */ /* 0x000fe4000fffe03f */
[----:B------:R-:W-:Y:S01]  /*91b0*/  UISETP.NE.AND UP0, UPT, UR36, 0x2, UPT ;  /* 0x000000022400788c */ /* 0x000fe2000bf05270 */
[----:B------:R-:W-:Y:S02]  /*91c0*/  UMOV UR6, UR4 ;  /* 0x0000000400067c82 */ /* 0x000fe40008000000 */
[----:B------:R-:W-:Y:S01]  /*91d0*/  HGMMA.64x128x16.F32 R24, R180, gdesc[UR4].tnspB, R24, gsb0 ;  /* 0x41e00004b4187df0 */ /* 0x000fe20008000818 */
[----:B------:R-:W-:Y:S01]  /*91e0*/  UIADD3 UR6, UR4, 0x80, URZ ;  /* 0x0000008004067890 */ /* 0x000fe2000fffe03f */
[----:B--2---:R-:W-:Y:S01]  /*91f0*/  FADD.FTZ R3, R3, R6 ;  /* 0x0000000603037221 */ /* 0x004fe20000010000 */
[----:B------:R-:W-:Y:S01]  /*9200*/  UMOV UR7, 0x40000040 ;  /* 0x4000004000077882 */ /* 0x000fe20000000000 */
[----:B------:R-:W-:-:S02]  /*9210*/  IMAD.U32 R186, RZ, RZ, UR8 ;  /* 0x00000008ffba7e24 */ /* 0x000fc4000f8e00ff */
[----:B-1----:R-:W-:Y:S01]  /*9220*/  FADD.FTZ R8, R2, R5 ;  /* 0x0000000502087221 */ /* 0x002fe20000010000 */
[----:B------:R-:W-:Y:S01]  /*9230*/  IMAD.MOV.U32 R5, RZ, RZ, RZ ;  /* 0x000000ffff057224 */ /* 0x000fe200078e00ff */
[----:B------:R-:W1:Y:S01]  /*9240*/  SHFL.BFLY PT, R2, R3, 0x1, 0x1f ;  /* 0x0c201f0003027f89 */ /* 0x000e6200000e0000 */
[----:B------:R-:W-:-:S03]  /*9250*/  USEL UR36, UR36, URZ, UP0 ;  /* 0x0000003f24247287 */ /* 0x000fc60008000000 */
[----:B------:R-:W2:Y:S01]  /*9260*/  SHFL.BFLY PT, R9, R8, 0x1, 0x1f ;  /* 0x0c201f0008097f89 */ /* 0x000ea200000e0000 */
[----:B-1----:R-:W-:Y:S01]  /*9270*/  FADD.FTZ R11, R3, R2 ;  /* 0x00000002030b7221 */ /* 0x002fe20000010000 */
[----:B------:R-:W-:Y:S02]  /*9280*/  IMAD.MOV.U32 R3, RZ, RZ, -0x800000 ;  /* 0xff800000ff037424 */ /* 0x000fe400078e00ff */
[----:B------:R-:W-:Y:S02]  /*9290*/  IMAD.MOV.U32 R2, RZ, RZ, -0x800000 ;  /* 0xff800000ff027424 */ /* 0x000fe400078e00ff */
[----:B--2---:R-:W-:Y:S01]  /*92a0*/  FADD.FTZ R13, R8, R9 ;  /* 0x00000009080d7221 */ /* 0x004fe20000010000 */
[----:B------:R-:W-:Y:S01]  /*92b0*/  FSETP.NE.FTZ.AND P0, PT, R11, RZ, PT ;  /* 0x000000ff0b00720b */ /* 0x000fe20003f15000 */
[----:B------:R-:W-:-:S03]  /*92c0*/  IMAD.U32 R8, RZ, RZ, UR5 ;  /* 0x00000005ff087e24 */ /* 0x000fc6000f8e00ff */
[----:B------:R-:W-:-:S09]  /*92d0*/  FSETP.NE.FTZ.AND P2, PT, R13, RZ, PT ;  /* 0x000000ff0d00720b */ /* 0x000fd20003f55000 */
[----:B------:R-:W1:Y:S01]  /*92e0*/  @P0 MUFU.LG2 R10, R11 ;  /* 0x0000000b000a0308 */ /* 0x000e620000000c00 */
[----:B------:R-:W-:-:S03]  /*92f0*/  @P0 FMUL.FTZ R9, R0, 0.69314718246459960938 ;  /* 0x3f31721800090820 */ /* 0x000fc60000410000 */
[----:B------:R-:W-:Y:S01]  /*9300*/  @P2 FMUL.FTZ R15, R0, 0.69314718246459960938 ;  /* 0x3f317218000f2820 */ /* 0x000fe20000410000 */
[----:B------:R-:W-:-:S03]  /*9310*/  @!P1 VIADD R0, R8, 0x34860 ;  /* 0x0003486008009836 */ /* 0x000fc60000000000 */
[----:B------:R-:W2:Y:S02]  /*9320*/  @P2 MUFU.LG2 R6, R13 ;  /* 0x0000000d00062308 */ /* 0x000ea40000000c00 */
[----:B------:R-:W-:-:S06]  /*9330*/  @!P1 PRMT R0, RZ, 0x654, R0 ;  /* 0x00000654ff009816 */ /* 0x000fcc0000000000 */
[----:B------:R-:W3:Y:S01]  /*9340*/  @P0 MUFU.RCP R5, R11 ;  /* 0x0000000b00050308 */ /* 0x000ee20000001000 */
[----:B-1----:R-:W-:-:S04]  /*9350*/  @P0 FMUL.FTZ R10, R10, 0.69314718246459960938 ;  /* 0x3f3172180a0a0820 */ /* 0x002fc80000410000 */
[----:B------:R-:W-:Y:S01]  /*9360*/  @P0 FFMA.FTZ R3, R9, R4, R10 ;  /* 0x0000000409030223 */ /* 0x000fe2000001000a */
[----:B------:R-:W-:Y:S02]  /*9370*/  PLOP3.LUT P0, PT, PT, PT, PT, 0x8, 0x0 ;  /* 0x000000000000781c */ /* 0x000fe40003f0e170 */
[----:B------:R-:W1:Y:S01]  /*9380*/  @P2 MUFU.RCP R12, R13 ;  /* 0x0000000d000c2308 */ /* 0x000e620000001000 */
        /* <DEDUP_REMOVED lines=39> */
[----:B------:R2:W-:Y:S01]  /*9600*/  @!P1 SYNCS.ARRIVE.TRANS64.RED.A1T0 RZ, [R0+URZ], RZ ;  /* 0x000000ff00ff99a7 */ /* 0x0005e2000810043f */
[-C--:B---3--:R-:W-:Y:S01]  /*9610*/  FMUL.FTZ R8, R24, R5.reuse ;  /* 0x0000000518087220 */ /* 0x088fe20000410000 */
        /* <DEDUP_REMOVED lines=63> */
.L_x_1866:
        /* <DEDUP_REMOVED lines=9> */
[C---:B------:R-:W-:Y:S01]  /*9aa0*/  IADD3 R27, P2, R16.reuse, 0x20, RZ ;  /* 0x00000020101b7810 */ /* 0x040fe20007f5e0ff */
[----:B------:R-:W-:Y:S01]  /*9ab0*/  ULDC UR10, c[0x0][0xa88] ;  /* 0x0002a200000a7ab9 */ /* 0x000fe20000000800 */
[C---:B------:R-:W-:Y:S01]  /*9ac0*/  IADD3 R15, P4, R16.reuse, 0x4000, RZ ;  /* 0x00004000100f7810 */ /* 0x040fe20007f9e0ff */
[----:B------:R-:W-:Y:S01]  /*9ad0*/  VIADD R4, R91, 0x8 ;  /* 0x000000085b047836 */ /* 0x000fe20000000000 */
[C---:B------:R-:W-:Y:S01]  /*9ae0*/  LOP3.LUT R5, R16.reuse, 0x380, RZ, 0xc0, !PT ;  /* 0x0000038010057812 */ /* 0x040fe200078ec0ff */
[----:B------:R-:W1:Y:S01]  /*9af0*/  LDC.64 R88, c[0x0][0xb78] ;  /* 0x0002de00ff587b82 */ /* 0x000e620000000a00 */
[----:B------:R-:W-:Y:S01]  /*9b00*/  LOP3.LUT R26, R27, 0x380, RZ, 0xc0, !PT ;  /* 0x000003801b1a7812 */ /* 0x000fe200078ec0ff */
[----:B------:R-:W-:Y:S01]  /*9b10*/  USHF.R.S32.HI UR5, URZ, 0x1f, UR43 ;  /* 0x0000001f3f057899 */ /* 0x000fe2000801142b */
[----:B------:R-:W-:Y:S01]  /*9b20*/  LOP3.LUT P0, RZ, R187, 0x3, RZ, 0xc0, !PT ;  /* 0x00000003bbff7812 */ /* 0x000fe2000780c0ff */
[----:B------:R-:W-:Y:S01]  /*9b30*/  ULDC.64 UR8, c[0x0][0xb70] ;  /* 0x0002dc0000087ab9 */ /* 0x000fe20000000a00 */
[C---:B------:R-:W-:Y:S01]  /*9b40*/  IADD3 R13, P6, R16.reuse, 0x40, RZ ;  /* 0x00000040100d7810 */ /* 0x040fe20007fde0ff */
[----:B------:R-:W-:Y:S01]  /*9b50*/  UIMAD UR5, UR5, UR8, URZ ;  /* 0x00000008050572a4 */ /* 0x000fe2000f8e023f */
[----:B------:R-:W-:Y:S01]  /*9b60*/  LOP3.LUT R14, R15, 0x380, RZ, 0xc0, !PT ;  /* 0x000003800f0e7812 */ /* 0x000fe200078ec0ff */
[----:B------:R-:W-:Y:S01]  /*9b70*/  UIMAD.WIDE.U32 UR6, UR43, UR8, URZ ;  /* 0x000000082b0672a5 */ /* 0x000fe2000f8e003f */
[----:B------:R-:W-:Y:S01]  /*9b80*/  IADD3 R21, P5, R16, 0x60, RZ ;  /* 0x0000006010157810 */ /* 0x000fe20007fbe0ff */
[----:B------:R-:W-:Y:S01]  /*9b90*/  USHF.R.S32.HI UR8, URZ, 0x1f, UR44 ;  /* 0x0000001f3f087899 */ /* 0x000fe2000801142c */
[----:B------:R-:W-:Y:S01]  /*9ba0*/  SHF.R.U64 R5, R5, 0x3, RZ ;  /* 0x0000000305057819 */ /* 0x000fe200000012ff */
[----:B------:R-:W-:Y:S01]  /*9bb0*/  UIMAD UR5, UR43, UR9, UR5 ;  /* 0x000000092b0572a4 */ /* 0x000fe2000f8e0205 */
[----:B------:R-:W-:-:S02]  /*9bc0*/  SHF.R.U64 R26, R26, 0x3, RZ ;  /* 0x000000031a1a7819 */ /* 0x000fc400000012ff */
[----:B------:R-:W-:Y:S01]  /*9bd0*/  ISETP.GE.OR P1, PT, R4, UR10, P0 ;  /* 0x0000000a04007c0c */ /* 0x000fe20008726670 */
[----:B------:R-:W-:Y:S01]  /*9be0*/  UIADD3 UR5, UR7, UR5, URZ ;  /* 0x0000000507057290 */ /* 0x000fe2000fffe03f */
[----:B------:R-:W-:Y:S02]  /*9bf0*/  LOP3.LUT R24, R13, 0x380, RZ, 0xc0, !PT ;  /* 0x000003800d187812 */ /* 0x000fe400078ec0ff */
[----:B------:R-:W-:Y:S02]  /*9c00*/  SHF.R.U64 R14, R14, 0x3, RZ ;  /* 0x000000030e0e7819 */ /* 0x000fe400000012ff */
[----:B------:R-:W-:Y:S02]  /*9c10*/  LOP3.LUT R20, R21, 0x380, RZ, 0xc0, !PT ;  /* 0x0000038015147812 */ /* 0x000fe400078ec0ff */
[----:B------:R-:W-:Y:S01]  /*9c20*/  LOP3.LUT R4, R5, R16, RZ, 0x3c, !PT ;  /* 0x0000001005047212 */ /* 0x000fe200078e3cff */
[--C-:B------:R-:W-:Y:S01]  /*9c30*/  IMAD.MOV.U32 R5, RZ, RZ, R17.reuse ;  /* 0x000000ffff057224 */ /* 0x100fe200078e0011 */
[----:B------:R-:W-:Y:S01]  /*9c40*/  LOP3.LUT R26, R26, R27, RZ, 0x3c, !PT ;  /* 0x0000001b1a1a7212 */ /* 0x000fe200078e3cff */
[----:B------:R-:W-:Y:S01]  /*9c50*/  IMAD.X R27, RZ, RZ, R17, P2 ;  /* 0x000000ffff1b7224 */ /* 0x000fe200010e0611 */
[----:B------:R-:W-:-:S02]  /*9c60*/  SHF.R.U64 R24, R24, 0x3, RZ ;  /* 0x0000000318187819 */ /* 0x000fc400000012ff */
[----:B------:R-:W-:Y:S02]  /*9c70*/  LOP3.LUT R14, R14, R15, RZ, 0x3c, !PT ;  /* 0x0000000f0e0e7212 */ /* 0x000fe400078e3cff */
[----:B------:R-:W-:Y:S02]  /*9c80*/  SHF.R.U64 R20, R20, 0x3, RZ ;  /* 0x0000000314147819 */ /* 0x000fe400000012ff */
[----:B------:R-:W-:Y:S02]  /*9c90*/  IADD3 R15, P2, R16, 0x4040, RZ ;  /* 0x00004040100f7810 */ /* 0x000fe40007f5e0ff */
[----:B------:R-:W-:Y:S02]  /*9ca0*/  MOV R31, R4 ;  /* 0x00000004001f7202 */ /* 0x000fe40000000f00 */
[----:B------:R-:W-:Y:S02]  /*9cb0*/  LOP3.LUT R24, R24, R13, RZ, 0x3c, !PT ;  /* 0x0000000d18187212 */ /* 0x000fe400078e3cff */
[----:B------:R-:W-:Y:S01]  /*9cc0*/  F2FP.F16.F32.PACK_AB R4, R25, R8 ;  /* 0x000000081904723e */ /* 0x000fe200000000ff */
[----:B------:R-:W-:Y:S01]  /*9cd0*/  IMAD.X R25, RZ, RZ, R17, P6 ;  /* 0x000000ffff197224 */ /* 0x000fe200030e0611 */
[----:B------:R-:W-:-:S02]  /*9ce0*/  LOP3.LUT R20, R20, R21, RZ, 0x3c, !PT ;  /* 0x0000001514147212 */ /* 0x000fc400078e3cff */
[C---:B------:R-:W-:Y:S02]  /*9cf0*/  IADD3 R13, P3, R16.reuse, 0x4020, RZ ;  /* 0x00004020100d7810 */ /* 0x040fe40007f7e0ff */
[----:B------:R-:W-:Y:S02]  /*9d00*/  LOP3.LUT R10, R15, 0x380, RZ, 0xc0, !PT ;  /* 0x000003800f0a7812 */ /* 0x000fe400078ec0ff */
[----:B------:R-:W-:Y:S02]  /*9d10*/  IADD3 R21, P6, R16, 0x4060, RZ ;  /* 0x0000406010157810 */ /* 0x000fe40007fde0ff */
[----:B------:R-:W-:Y:S02]  /*9d20*/  LOP3.LUT R12, R13, 0x380, RZ, 0xc0, !PT ;  /* 0x000003800d0c7812 */ /* 0x000fe400078ec0ff */
[----:B------:R-:W-:Y:S02]  /*9d30*/  SHF.R.U64 R10, R10, 0x3, RZ ;  /* 0x000000030a0a7819 */ /* 0x000fe400000012ff */
[----:B------:R-:W-:-:S02]  /*9d40*/  LOP3.LUT R8, R21, 0x380, RZ, 0xc0, !PT ;  /* 0x0000038015087812 */ /* 0x000fc400078ec0ff */
[----:B------:R-:W-:Y:S01]  /*9d50*/  F2FP.F16.F32.PACK_AB R5, R0, R11 ;  /* 0x0000000b0005723e */ /* 0x000fe200000000ff */
[--C-:B------:R-:W-:Y:S01]  /*9d60*/  IMAD.X R11, RZ, RZ, R17.reuse, P2 ;  /* 0x000000ffff0b7224 */ /* 0x100fe200010e0611 */
[----:B------:R-:W-:Y:S01]  /*9d70*/  F2FP.F16.F32.PACK_AB R6, R6, R9 ;  /* 0x000000090606723e */ /* 0x000fe200000000ff */
[--C-:B------:R-:W-:Y:S01]  /*9d80*/  IMAD.X R9, RZ, RZ, R17.reuse, P6 ;  /* 0x000000ffff097224 */ /* 0x100fe200030e0611 */
[----:B------:R-:W-:Y:S02]  /*9d90*/  SHF.R.U64 R12, R12, 0x3, RZ ;  /* 0x000000030c0c7819 */ /* 0x000fe400000012ff */
[----:B------:R-:W-:Y:S01]  /*9da0*/  F2FP.F16.F32.PACK_AB R7, R7, R30 ;  /* 0x0000001e0707723e */ /* 0x000fe200000000ff */
[----:B------:R-:W-:Y:S01]  /*9db0*/  BAR.SYNC.DEFER_BLOCKING 0x1, 0x100 ;  /* 0x0044000000007b1d */ /* 0x000fe20000010000 */
[----:B------:R-:W-:Y:S01]  /*9dc0*/  LOP3.LUT R10, R10, R15, RZ, 0x3c, !PT ;  /* 0x0000000f0a0a7212 */ /* 0x000fe200078e3cff */
[----:B------:R-:W-:Y:S01]  /*9dd0*/  IMAD.X R15, RZ, RZ, R17, P4 ;  /* 0x000000ffff0f7224 */ /* 0x000fe200020e0611 */
[----:B------:R-:W-:-:S02]  /*9de0*/  SHF.R.U64 R8, R8, 0x3, RZ ;  /* 0x0000000308087819 */ /* 0x000fc400000012ff */
[----:B------:R-:W-:Y:S02]  /*9df0*/  MOV R28, R24 ;  /* 0x00000018001c7202 */ /* 0x000fe40000000f00 */
[----:B------:R-:W-:Y:S01]  /*9e00*/  LOP3.LUT R12, R12, R13, RZ, 0x3c, !PT ;  /* 0x0000000d0c0c7212 */ /* 0x000fe200078e3cff */
[--C-:B------:R-:W-:Y:S01]  /*9e10*/  IMAD.X R13, RZ, RZ, R17.reuse, P3 ;  /* 0x000000ffff0d7224 */ /* 0x100fe200018e0611 */
[----:B------:R-:W-:Y:S01]  /*9e20*/  MOV R24, R10 ;  /* 0x0000000a00187202 */ /* 0x000fe20000000f00 */
[----:B-1----:R-:W-:Y:S01]  /*9e30*/  IMAD R10, R88, UR8, RZ ;  /* 0x00000008580a7c24 */ /* 0x002fe2000f8e02ff */
[----:B------:R-:W-:Y:S01]  /*9e40*/  LOP3.LUT R8, R8, R21, RZ, 0x3c, !PT ;  /* 0x0000001508087212 */ /* 0x000fe200078e3cff */
[----:B------:R-:W-:Y:S01]  /*9e50*/  IMAD.X R21, RZ, RZ, R17, P5 ;  /* 0x000000ffff157224 */ /* 0x000fe200028e0611 */
[----:B------:R-:W-:Y:S01]  /*9e60*/  MOV R29, R26 ;  /* 0x0000001a001d7202 */ /* 0x000fe20000000f00 */
[----:B------:R-:W-:Y:S01]  /*9e70*/  IMAD R30, R89, UR44, R10 ;  /* 0x0000002c591e7c24 */ /* 0x000fe2000f8e020a */
[----:B------:R-:W-:-:S02]  /*9e80*/  MOV R0, R8 ;  /* 0x0000000800007202 */ /* 0x000fc40000000f00 */
[----:B------:R-:W-:Y:S02]  /*9e90*/  MOV R26, R14 ;  /* 0x0000000e001a7202 */ /* 0x000fe40000000f00 */
[----:B------:R-:W-:Y:S02]  /*9ea0*/  MOV R25, R12 ;  /* 0x0000000c00197202 */ /* 0x000fe40000000f00 */
[----:B------:R-:W-:Y:S02]  /*9eb0*/  F2FP.F16.F32.PACK_AB R8, R41, R40 ;  /* 0x000000282908723e */ /* 0x000fe400000000ff */
[----:B------:R-:W-:Y:S01]  /*9ec0*/  F2FP.F16.F32.PACK_AB R9, R43, R42 ;  /* 0x0000002a2b09723e */ /* 0x000fe200000000ff */
[----:B------:R1:W-:Y:S01]  /*9ed0*/  STSM.16.M88.4 [R31], R4 ;  /* 0x000000041f007844 */ /* 0x0003e20000000200 */
[----:B------:R-:W-:Y:S02]  /*9ee0*/  F2FP.F16.F32.PACK_AB R10, R45, R44 ;  /* 0x0000002c2d0a723e */ /* 0x000fe400000000ff */
[----:B------:R-:W-:-:S02]  /*9ef0*/  F2FP.F16.F32.PACK_AB R11, R47, R46 ;  /* 0x0000002e2f0b723e */ /* 0x000fc400000000ff */
[----:B------:R-:W-:Y:S01]  /*9f00*/  MOV R27, R20 ;  /* 0x00000014001b7202 */ /* 0x000fe20000000f00 */
[----:B------:R-:W-:Y:S01]  /*9f10*/  IMAD.U32 R21, RZ, RZ, UR7 ;  /* 0x00000007ff157e24 */ /* 0x000fe2000f8e00ff */
[----:B------:R-:W-:Y:S01]  /*9f20*/  F2FP.F16.F32.PACK_AB R12, R49, R48 ;  /* 0x00000030310c723e */ /* 0x000fe200000000ff */
[----:B------:R-:W-:Y:S01]  /*9f30*/  IMAD.U32 R20, RZ, RZ, UR6 ;  /* 0x00000006ff147e24 */ /* 0x000fe2000f8e00ff */
[----:B------:R-:W-:Y:S01]  /*9f40*/  F2FP.F16.F32.PACK_AB R13, R51, R50 ;  /* 0x00000032330d723e */ /* 0x000fe200000000ff */
[----:B------:R-:W-:Y:S01]  /*9f50*/  IMAD.U32 R21, RZ, RZ, UR5 ;  /* 0x00000005ff157e24 */ /* 0x000fe2000f8e00ff */
[----:B------:R-:W-:Y:S01]  /*9f60*/  F2FP.F16.F32.PACK_AB R14, R53, R52 ;  /* 0x00000034350e723e */ /* 0x000fe200000000ff */
[----:B------:R-:W-:Y:S01]  /*9f70*/  ULDC.64 UR6, c[0x0][0xb40] ;  /* 0x0002d00000067ab9 */ /* 0x000fe20000000a00 */
[----:B------:R-:W-:Y:S01]  /*9f80*/  F2FP.F16.F32.PACK_AB R15, R55, R54 ;  /* 0x00000036370f723e */ /* 0x000fe200000000ff */
[----:B------:R-:W-:Y:S01]  /*9f90*/  IMAD.WIDE.U32 R20, R88, UR44, R20 ;  /* 0x0000002c58147c25 */ /* 0x000fe2000f8e0014 */
[----:B------:R-:W-:-:S02]  /*9fa0*/  F2FP.F16.F32.PACK_AB R64, R65, R64 ;  /* 0x000000404140723e */ /* 0x000fc400000000ff */
[----:B-1----:R-:W-:Y:S02]  /*9fb0*/  F2FP.F16.F32.PACK_AB R4, R33, R32 ;  /* 0x000000202104723e */ /* 0x002fe400000000ff */
        /* <DEDUP_REMOVED lines=8> */
[----:B------:R-:W-:Y:S01]  /*a040*/  STSM.16.M88.4 [R28], R8 ;  /* 0x000000081c007844 */ /* 0x000fe20000000200 */
[----:B------:R-:W-:Y:S02]  /*a050*/  F2FP.F16.F32.PACK_AB R73, R75, R74 ;  /* 0x0000004a4b49723e */ /* 0x000fe400000000ff */
[----:B------:R-:W-:Y:S01]  /*a060*/  F2FP.F16.F32.PACK_AB R80, R81, R80 ;  /* 0x000000505150723e */ /* 0x000fe200000000ff */
[----:B------:R-:W-:Y:S01]  /*a070*/  STSM.16.M88.4 [R27], R12 ;  /* 0x0000000c1b007844 */ /* 0x000fe20000000200 */
[----:B------:R-:W-:Y:S02]  /*a080*/  F2FP.F16.F32.PACK_AB R74, R77, R76 ;  /* 0x0000004c4d4a723e */ /* 0x000fe400000000ff */
        /* <DEDUP_REMOVED lines=8> */
[----:B------:R-:W-:Y:S01]  /*a110*/  SHF.R.S32.HI R29, RZ, 0x1f, R91 ;  /* 0x0000001fff1d7819 */ /* 0x000fe2000001145b */
[----:B------:R1:W-:Y:S01]  /*a120*/  STSM.16.M88.4 [R26], R4 ;  /* 0x000000041a007844 */ /* 0x0003e20000000200 */
[C---:B------:R-:W-:Y:S02]  /*a130*/  IADD3 R20, P2, R91.reuse, R20, RZ ;  /* 0x000000145b147210 */ /* 0x040fe40007f5e0ff */
[----:B------:R-:W-:Y:S01]  /*a140*/  ISETP.GE.OR P0, PT, R91, UR10, P0 ;  /* 0x0000000a5b007c0c */ /* 0x000fe20008706670 */
[----:B------:R-:W-:Y:S01]  /*a150*/  STSM.16.M88.4 [R25], R64 ;  /* 0x0000004019007844 */ /* 0x000fe20000000200 */
[----:B------:R-:W-:-:S03]  /*a160*/  IADD3.X R29, R29, R21, R30, P2, !PT ;  /* 0x000000151d1d7210 */ /* 0x000fc600017fe41e */
[----:B------:R-:W-:Y:S04]  /*a170*/  STSM.16.M88.4 [R24], R72 ;  /* 0x0000004818007844 */ /* 0x000fe80000000200 */
[----:B------:R-:W-:Y:S01]  /*a180*/  STSM.16.M88.4 [R0], R80 ;  /* 0x0000005000007844 */ /* 0x000fe20000000200 */
        /* <DEDUP_REMOVED lines=8> */
[----:B------:R-:W1:Y:S03]  /*a210*/  SHFL.IDX PT, R6, R189, RZ, 0x1f ;  /* 0x00001fffbd067589 */ /* 0x000e6600000e0000 */
[----:B------:R-:W-:-:S05]  /*a220*/  LEA.HI.X R5, R20, UR7, R29, 0x2, P2 ;  /* 0x0000000714057c11 */ /* 0x000fca00090f141d */
[----:B------:R2:W-:Y:S04]  /*a230*/  @!P1 STG.E desc[UR60][R4.64+0x20], R2 ;  /* 0x0000200204009986 */ /* 0x0005e8000c10193c */
        /* <DEDUP_REMOVED lines=24> */
.L_x_1900:
[----:B------:R-:W-:Y:S05]  /*a3c0*/  BSYNC B0 ;  /* 0x0000000000007941 */ /* 0x000fea0003800000 */
.L_x_1899:
[----:B------:R-:W-:Y:S05]  /*a3d0*/  BRA `(.L_x_1898) ;  /* 0x00000008001c7947 */ /* 0x000fea0003800000 */
.L_x_1897:
        /* <DEDUP_REMOVED lines=10> */
[----:B------:R-:W-:Y:S01]  /*a480*/  IMAD.U32 R2, RZ, RZ, UR42 ;  /* 0x0000002aff027e24 */ /* 0x000fe2000f8e00ff */
[----:B------:R-:W-:-:S04]  /*a490*/  ULDC UR5, c[0x0][0xa88] ;  /* 0x0002a20000057ab9 */ /* 0x000fc80000000800 */
        /* <DEDUP_REMOVED lines=19> */
.L_x_1902:
[----:B------:R-:W-:Y:S05]  /*a5d0*/  BSYNC B0 ;  /* 0x0000000000007941 */ /* 0x000fea0003800000 */
.L_x_1901:
        /* <DEDUP_REMOVED lines=39> */
.L_x_1904:
[----:B------:R-:W-:Y:S05]  /*a850*/  BSYNC B0 ;  /* 0x0000000000007941 */ /* 0x000fea0003800000 */
.L_x_1903:
[----:B------:R-:W-:Y:S04]  /*a860*/  BSSY B0, `(.L_x_1905) ;  /* 0x0000014000007945 */ /* 0x000fe80003800000 */
[----:B------:R-:W-:Y:S05]  /*a870*/  @P4 BRA `(.L_x_1906) ;  /* 0x0000000000484947 */ /* 0x000fea0003800000 */
[----:B-1----:R-:W-:Y:S01]  /*a880*/  IADD3 R9, P2, R4, 0x20, RZ ;  /* 0x0000002004097810 */ /* 0x002fe20007f5e0ff */
[----:B------:R-:W-:Y:S01]  /*a890*/  ULDC.64 UR6, c[0x0][0xad8] ;  /* 0x0002b60000067ab9 */ /* 0x000fe20000000a00 */
[----:B------:R-:W-:Y:S01]  /*a8a0*/  MOV R2, R6 ;  /* 0x0000000600027202 */ /* 0x000fe20000000f00 */
[----:B------:R-:W-:Y:S01]  /*a8b0*/  IMAD.MOV.U32 R3, RZ, RZ, R11 ;  /* 0x000000ffff037224 */ /* 0x000fe200078e000b */
[----:B------:R-:W-:Y:S01]  /*a8c0*/  ULDC UR5, c[0x0][0xa8c] ;  /* 0x0002a30000057ab9 */ /* 0x000fe20000000800 */
[----:B------:R-:W-:Y:S01]  /*a8d0*/  IMAD.X R0, RZ, RZ, R5, P2 ;  /* 0x000000ffff007224 */ /* 0x000fe200010e0605 */
[C---:B------:R-:W-:Y:S01]  /*a8e0*/  ISETP.GE.AND P3, PT, R18.reuse, UR5, PT ;  /* 0x0000000512007c0c */ /* 0x040fe2000bf66270 */
[----:B------:R-:W-:Y:S02]  /*a8f0*/  VIADD R8, R18, 0x40 ;  /* 0x0000004012087836 */ /* 0x000fe40000000000 */
        /* <DEDUP_REMOVED lines=10> */
.L_x_1906:
[----:B------:R-:W-:Y:S05]  /*a9a0*/  BSYNC B0 ;  /* 0x0000000000007941 */ /* 0x000fea0003800000 */
.L_x_1905:
        /* <DEDUP_REMOVED lines=20> */
.L_x_1908:
[----:B------:R-:W-:Y:S05]  /*aaf0*/  BSYNC B0 ;  /* 0x0000000000007941 */ /* 0x000fea0003800000 */
.L_x_1907:
        /* <DEDUP_REMOVED lines=20> */
.L_x_1909:
[----:B------:R-:W-:Y:S05]  /*ac40*/  BSYNC B0 ;  /* 0x0000000000007941 */ /* 0x000fea0003800000 */
.L_x_1898:
[----:B------:R-:W5:Y:S02]  /*ac50*/  LDC R0, c[0x0][0xda8] ;  /* 0x00036a00ff007b82 */ /* 0x000f640000000800 */
[----:B-----5:R-:W-:-:S13]  /*ac60*/  ISETP.LE.AND P0, PT, R0, UR4, PT ;  /* 0x0000000400007c0c */ /* 0x020fda000bf03270 */
[----:B------:R-:W-:Y:S05]  /*ac70*/  @!P0 BRA `(.L_x_1910) ;  /* 0xffffff60005c8947 */ /* 0x000fea000383ffff */
[----:B------:R-:W-:Y:S05]  /*ac80*/  EXIT ;  /* 0x000000000000794d */ /* 0x000fea0003800000 */
.L_x_1862:
        /* <DEDUP_REMOVED lines=8> */
[----:B------:R-:W-:Y:S02]  /*ad10*/  IMAD.MOV.U32 R17, RZ, RZ, 0x1 ;  /* 0x00000001ff117424 */ /* 0x000fe400078e00ff */
[----:B------:R-:W-:-:S04]  /*ad20*/  IMAD.MOV.U32 R16, RZ, RZ, RZ ;  /* 0x000000ffff107224 */ /* 0x000fc800078e00ff */
[----:B------:R-:W1:Y:S02]  /*ad30*/  LDC R0, c[0x0][0xda8] ;  /* 0x00036a00ff007b82 */ /* 0x000e640000000800 */
[----:B-1----:R-:W-:-:S13]  /*ad40*/  ISETP.LE.AND P0, PT, R0, UR4, PT ;  /* 0x0000000400007c0c */ /* 0x002fda000bf03270 */
[----:B------:R-:W-:Y:S05]  /*ad50*/  @P0 BRA `(.L_x_1911) ;  /* 0x0000002800d00947 */ /* 0x000fea0003800000 */
[----:B------:R-:W1:Y:S01]  /*ad60*/  S2R R2, SR_TID.X ;  /* 0x0000000000027919 */ /* 0x000e620000002100 */
[----:B------:R-:W-:Y:S01]  /*ad70*/  IMAD.U32 R18, RZ, RZ, UR4 ;  /* 0x00000004ff127e24 */ /* 0x000fe2000f8e00ff */
[----:B------:R-:W-:Y:S01]  /*ad80*/  ULDC UR48, c[0x0][0xc] ;  /* 0x0000030000307ab9 */ /* 0x000fe20000000800 */
[----:B------:R-:W-:Y:S01]  /*ad90*/  IMAD.MOV.U32 R16, RZ, RZ, RZ ;  /* 0x000000ffff107224 */ /* 0x000fe200078e00ff */
[----:B------:R-:W-:Y:S01]  /*ada0*/  ULDC.64 UR44, c[0x0][0x198] ;  /* 0x00006600002c7ab9 */ /* 0x000fe20000000a00 */
[----:B------:R-:W-:Y:S01]  /*adb0*/  IMAD.MOV.U32 R17, RZ, RZ, 0x1 ;  /* 0x00000001ff117424 */ /* 0x000fe200078e00ff */
[----:B------:R-:W-:Y:S01]  /*adc0*/  UMOV UR47, URZ ;  /* 0x0000003f002f7c82 */ /* 0x000fe20008000000 */
[----:B-1----:R-:W-:-:S07]  /*add0*/  LOP3.LUT R19, R2, 0x1f, RZ, 0xc0, !PT ;  /* 0x0000001f02137812 */ /* 0x002fce00078ec0ff */
.L_x_1959:
        /* <DEDUP_REMOVED lines=21> */
.L_x_1912:
[----:B------:R-:W-:Y:S01]  /*af30*/  ULDC UR9, c[0x0][0xdc4] ;  /* 0x0003710000097ab9 */ /* 0x000fe20000000800 */
[----:B------:R-:W-:Y:S01]  /*af40*/  UMOV UR7, UR8 ;  /* 0x0000000800077c82 */ /* 0x000fe20008000000 */
[----:B------:R-:W-:-:S11]  /*af50*/  UISETP.NE.AND UP0, UPT, UR9, 0x1, UPT ;  /* 0x000000010900788c */ /* 0x000fd6000bf05270 */
[----:B------:R-:W-:Y:S02]  /*af60*/  @UP0 ULDC.64 UR10, c[0x0][0xdc8] ;  /* 0x00037200000a0ab9 */ /* 0x000fe40000000a00 */
[----:B------:R-:W-:-:S04]  /*af70*/  UIMAD.WIDE.U32 UR4, UR8, UR10, URZ ;  /* 0x0000000a080472a5 */ /* 0x000fc8000f8e003f */
[----:B------:R-:W-:-:S04]  /*af80*/  @UP0 USHF.R.U32.HI UR7, URZ, UR11, UR5 ;  /* 0x0000000b3f070299 */ /* 0x000fc80008011605 */
[----:B------:R-:W-:-:S12]  /*af90*/  UIMAD UR4, UR7, UR9, URZ ;  /* 0x00000009070472a4 */ /* 0x000fd8000f8e023f */
.L_x_1913:
[----:B------:R-:W-:Y:S01]  /*afa0*/  ULOP3.LUT UR5, URZ, UR7, URZ, 0x33, !UPT ;  /* 0x000000073f057292 */ /* 0x000fe2000f8e333f */
[----:B------:R-:W-:Y:S01]  /*afb0*/  BSSY B6, `(.L_x_1914) ;  /* 0x000027f000067945 */ /* 0x000fe20003800000 */
[----:B------:R-:W-:Y:S01]  /*afc0*/  ULDC.64 UR10, c[0x0][0x3f8] ;  /* 0x0000fe00000a7ab9 */ /* 0x000fe20000000a00 */
[----:B------:R-:W-:Y:S01]  /*afd0*/  ULDC UR7, c[0x0][0xdac] ;  /* 0x00036b0000077ab9 */ /* 0x000fe20000000800 */
[----:B------:R-:W-:Y:S02]  /*afe0*/  UISETP.NE.U32.AND UP0, UPT, UR10, URZ, UPT ;  /* 0x0000003f0a00728c */ /* 0x000fe4000bf05070 */
[----:B------:R-:W-:Y:S02]  /*aff0*/  UIADD3 UR5, UR5, UR7, URZ ;  /* 0x0000000705057290 */ /* 0x000fe4000fffe03f */
[----:B------:R-:W-:Y:S02]  /*b000*/  UISETP.NE.AND.EX UP0, UPT, UR11, URZ, UPT, UP0 ;  /* 0x0000003f0b00728c */ /* 0x000fe4000bf05300 */
[----:B------:R-:W-:Y:S01]  /*b010*/  USHF.L.U32 UR41, UR5, 0x7, URZ ;  /* 0x0000000705297899 */ /* 0x000fe2000800063f */
[----:B------:R-:W-:Y:S01]  /*b020*/  ULDC UR7, c[0x0][0x404] ;  /* 0x0001010000077ab9 */ /* 0x000fe20000000800 */
[----:B------:R-:W-:Y:S01]  /*b030*/  ULDC UR10, c[0x0][0x288] ;  /* 0x0000a200000a7ab9 */ /* 0x000fe20000000800 */
[----:B------:R-:W-:-:S02]  /*b040*/  USEL UR7, UR7, 0x1, UP0 ;  /* 0x0000000107077887 */ /* 0x000fc40008000000 */
[----:B------:R-:W-:Y:S01]  /*b050*/  UIADD3 UR5, UR41, 0xff, -UR10 ;  /* 0x000000ff29057890 */ /* 0x000fe2000fffe80a */
[----:B------:R-:W-:Y:S02]  /*b060*/  ULDC UR9, c[0x0][0xdb8] ;  /* 0x00036e0000097ab9 */ /* 0x000fe40000000800 */
[----:B------:R-:W-:Y:S01]  /*b070*/  ULDC UR10, c[0x0][0x2e0] ;  /* 0x0000b800000a7ab9 */ /* 0x000fe20000000800 */
[----:B------:R-:W-:Y:S02]  /*b080*/  UISETP.NE.AND UP1, UPT, UR9, 0x1, UPT ;  /* 0x000000010900788c */ /* 0x000fe4000bf25270 */
[----:B------:R-:W-:Y:S02]  /*b090*/  UIMAD UR11, UR7, UR10, 0x7f ;  /* 0x0000007f070b74a4 */ /* 0x000fe4000f8e020a */
[----:B------:R-:W-:Y:S02]  /*b0a0*/  UIMAD UR5, UR7, UR10, UR5 ;  /* 0x0000000a070572a4 */ /* 0x000fe4000f8e0205 */
[----:B------:R-:W-:-:S02]  /*b0b0*/  USHF.R.S32.HI UR10, URZ, 0x1f, UR11 ;  /* 0x0000001f3f0a7899 */ /* 0x000fc4000801140b */
[----:B------:R-:W-:Y:S02]  /*b0c0*/  USHF.R.S32.HI UR7, URZ, 0x1f, UR5 ;  /* 0x0000001f3f077899 */ /* 0x000fe40008011405 */
[----:B------:R-:W-:Y:S02]  /*b0d0*/  ULEA.HI UR10, UR10, UR11, URZ, 0x7 ;  /* 0x0000000b0a0a7291 */ /* 0x000fe4000f8f383f */
[----:B------:R-:W-:Y:S02]  /*b0e0*/  ULEA.HI UR7, UR7, UR5, URZ, 0x7 ;  /* 0x0000000507077291 */ /* 0x000fe4000f8f383f */
[----:B------:R-:W-:Y:S02]  /*b0f0*/  USHF.R.S32.HI UR10, URZ, 0x7, UR10 ;  /* 0x000000073f0a7899 */ /* 0x000fe4000801140a */
[----:B------:R-:W-:Y:S02]  /*b100*/  USHF.R.S32.HI UR7, URZ, 0x7, UR7 ;  /* 0x000000073f077899 */ /* 0x000fe40008011407 */
[----:B------:R-:W-:-:S02]  /*b110*/  UIADD3 UR4, UR8, -UR4, URZ ;  /* 0x8000000408047290 */ /* 0x000fc4000fffe03f */
[----:B------:R-:W-:Y:S01]  /*b120*/  UISETP.LT.AND UP0, UPT, UR10, UR7, UPT ;  /* 0x000000070a00728c */ /* 0x000fe2000bf01270 */
[----:B------:R-:W-:-:S03]  /*b130*/  ULDC UR8, c[0x0][0xdc4] ;  /* 0x0003710000087ab9 */ /* 0x000fc60000000800 */
[----:B------:R-:W-:Y:S02]  /*b140*/  USEL UR39, UR10, UR7, UP0 ;  /* 0x000000070a277287 */ /* 0x000fe40008000000 */
[----:B------:R-:W-:-:S03]  /*b150*/  UIMAD UR6, UR6, UR8, UR4 ;  /* 0x00000008060672a4 */ /* 0x000fc6000f8e0204 */
[----:B------:R-:W-:Y:S01]  /*b160*/  @UP1 ULDC UR4, c[0x0][0xdbc] ;  /* 0x00036f0000041ab9 */ /* 0x000fe20000000800 */
[----:B------:R-:W-:Y:S01]  /*b170*/  ISETP.LT.AND P0, PT, RZ, UR39, PT ;  /* 0x00000027ff007c0c */ /* 0x000fe2000bf01270 */
[----:B------:R-:W-:Y:S01]  /*b180*/  UIMAD.WIDE.U32 UR4, UR6, UR4, URZ ;  /* 0x00000004060472a5 */ /* 0x000fe2000f8e003f */
[----:B------:R-:W-:Y:S01]  /*b190*/  @UP1 ULDC UR8, c[0x0][0xdc0] ;  /* 0x0003700000081ab9 */ /* 0x000fe20000000800 */
[----:B------:R-:W-:Y:S02]  /*b1a0*/  UMOV UR43, UR6 ;  /* 0x00000006002b7c82 */ /* 0x000fe40008000000 */
[----:B------:R-:W-:-:S04]  /*b1b0*/  @UP1 USHF.R.U32.HI UR43, URZ, UR8, UR5 ;  /* 0x000000083f2b1299 */ /* 0x000fc80008011605 */
[----:B------:R-:W-:-:S04]  /*b1c0*/  UIADD3 UR42, -UR43, URZ, URZ ;  /* 0x0000003f2b2a7290 */ /* 0x000fc8000fffe13f */
[----:B------:R-:W-:Y:S01]  /*b1d0*/  UIMAD UR42, UR9, UR42, UR6 ;  /* 0x0000002a092a72a4 */ /* 0x000fe2000f8e0206 */
[----:B------:R-:W-:Y:S11]  /*b1e0*/  @P0 BRA `(.L_x_1915) ;  /* 0x0000000000400947 */ /* 0x000ff60003800000 */
[----:B------:R-:W-:Y:S01]  /*b1f0*/  ISETP.NE.AND P0, PT, R19, RZ, PT ;  /* 0x000000ff1300720c */ /* 0x000fe20003f05270 */
[----:B------:R-:W-:-:S12]  /*b200*/  IMAD.MOV.U32 R13, RZ, RZ, R18 ;  /* 0x000000ffff0d7224 */ /* 0x000fd800078e0012 */
        /* <DEDUP_REMOVED lines=14> */
.L_x_1915:
        /* <DEDUP_REMOVED lines=23> */
.L_x_1917:
        /* <DEDUP_REMOVED lines=20> */
.L_x_1919:
[----:B------:R-:W-:Y:S01]  /*b5a0*/  MOV R2, 0x0 ;  /* 0x0000000000027802 */ /* 0x000fe20000000f00 */
[----:B------:R-:W-:Y:S01]  /*b5b0*/  ULDC.64 UR6, c[0x4][0x108] ;  /* 0x0100420000067ab9 */ /* 0x000fe20000000a00 */
[----:B------:R-:W-:Y:S01]  /*b5c0*/  ULDC.64 UR8, c[0x4][0x110] ;  /* 0x0100440000087ab9 */ /* 0x000fe20000000a00 */
[----:B------:R-:W-:Y:S01]  /*b5d0*/  ULDC.64 UR4, c[0x4][0x70] ;  /* 0x01001c0000047ab9 */ /* 0x000fe20000000a00 */
[----:B------:R-:W-:Y:S01]  /*b5e0*/  IMAD.U32 R4, RZ, RZ, UR6 ;  /* 0x00000006ff047e24 */ /* 0x000fe2000f8e00ff */
[----:B------:R-:W-:Y:S01]  /*b5f0*/  MOV R10, UR4 ;  /* 0x00000004000a7c02 */ /* 0x000fe20008000f00 */
[----:B------:R-:W1:Y:S01]  /*b600*/  LDC.64 R2, c[0x4][R2] ;  /* 0x0100000002027b82 */ /* 0x000e620000000a00 */
        /* <DEDUP_REMOVED lines=9> */
.L_x_1918:
[----:B------:R-:W-:Y:S01]  /*b6a0*/  ULDC.64 UR4, c[0x0][0x9f8] ;  /* 0x00027e0000047ab9 */ /* 0x000fe20000000a00 */
[----:B------:R-:W-:Y:S01]  /*b6b0*/  IMAD.U32 R5, RZ, RZ, UR43 ;  /* 0x0000002bff057e24 */ /* 0x000fe2000f8e00ff */
[----:B------:R-:W-:Y:S01]  /*b6c0*/  ISETP.NE.U32.AND P0, PT, RZ, UR4, PT ;  /* 0x00000004ff007c0c */ /* 0x000fe2000bf05070 */
[----:B------:R-:W-:Y:S01]  /*b6d0*/  IMAD.U32 R0, RZ, RZ, UR43 ;  /* 0x0000002bff007e24 */ /* 0x000fe2000f8e00ff */
[----:B------:R-:W1:Y:S02]  /*b6e0*/  LDC R4, c[0x0][0x428] ;  /* 0x00010a00ff047b82 */ /* 0x000e640000000800 */
[----:B------:R-:W-:-:S13]  /*b6f0*/  ISETP.NE.AND.EX P0, PT, RZ, UR5, PT, P0 ;  /* 0x00000005ff007c0c */ /* 0x000fda000bf05300 */
[----:B------:R-:W2:Y:S02]  /*b700*/  @P0 LDC.64 R2, c[0x0][0x9f8] ;  /* 0x00027e00ff020b82 */ /* 0x000ea40000000a00 */
[----:B--2---:R-:W-:-:S05]  /*b710*/  @P0 IMAD.WIDE R2, R5, 0x4, R2 ;  /* 0x0000000405020825 */ /* 0x004fca00078e0202 */
[----:B------:R2:W3:Y:S01]  /*b720*/  @P0 LDG.E R0, desc[UR60][R2.64] ;  /* 0x0000003c02000981 */ /* 0x0004e2000c1e1900 */
[----:B-1----:R-:W-:Y:S01]  /*b730*/  ISETP.NE.AND P0, PT, R4, 0x1, PT ;  /* 0x000000010400780c */ /* 0x002fe20003f05270 */
[----:B------:R-:W-:Y:S01]  /*b740*/  IMAD.U32 R4, RZ, RZ, UR42 ;  /* 0x0000002aff047e24 */ /* 0x000fe2000f8e00ff */
[----:B------:R-:W-:Y:S01]  /*b750*/  ISETP.NE.AND P1, PT, R19, RZ, PT ;  /* 0x000000ff1300720c */ /* 0x000fe20003f25270 */
[----:B------:R-:W-:Y:S01]  /*b760*/  UMOV UR40, URZ ;  /* 0x0000003f00287c82 */ /* 0x000fe20008000000 */
[----:B------:R-:W-:Y:S01]  /*b770*/  UMOV UR8, 0x40 ;  /* 0x0000004000087882 */ /* 0x000fe20000000000 */
[----:B------:R-:W-:Y:S01]  /*b780*/  UMOV UR9, UR41 ;  /* 0x0000002900097c82 */ /* 0x000fe20008000000 */
[----:B------:R-:W-:Y:S01]  /*b790*/  UMOV UR10, UR42 ;  /* 0x0000002a000a7c82 */ /* 0x000fe20008000000 */
[----:B------:R-:W-:Y:S01]  /*b7a0*/  UMOV UR11, UR43 ;  /* 0x0000002b000b7c82 */ /* 0x000fe20008000000 */
[----:B------:R-:W-:Y:S01]  /*b7b0*/  UMOV UR12, 0x80 ;  /* 0x00000080000c7882 */ /* 0x000fe20000000000 */
[----:B--2---:R-:W1:Y:S01]  /*b7c0*/  LDC.64 R2, c[0x0][0x3f8] ;  /* 0x0000fe00ff027b82 */ /* 0x004e620000000a00 */
[----:B------:R-:W-:Y:S01]  /*b7d0*/  UMOV UR13, UR41 ;  /* 0x00000029000d7c82 */ /* 0x000fe20008000000 */
[----:B------:R-:W-:Y:S01]  /*b7e0*/  UMOV UR14, UR42 ;  /* 0x0000002a000e7c82 */ /* 0x000fe20008000000 */
[----:B------:R-:W-:Y:S01]  /*b7f0*/  UMOV UR15, UR43 ;  /* 0x0000002b000f7c82 */ /* 0x000fe20008000000 */
[----:B------:R-:W-:-:S02]  /*b800*/  UMOV UR6, 0xffffffff ;  /* 0xffffffff00067882 */ /* 0x000fc40000000000 */
[----:B------:R-:W-:Y:S02]  /*b810*/  VOTEU.ALL UP1, P1 ;  /* 0x00000000003f7886 */ /* 0x000fe40000820000 */
[----:B------:R-:W2:Y:S03]  /*b820*/  @P0 LDC R5, c[0x0][0x42c] ;  /* 0x00010b00ff050b82 */ /* 0x000ea60000000800 */
[----:B------:R-:W-:-:S04]  /*b830*/  @!UP1 UIADD3 UR4, UP0, UR44, 0x270, URZ ;  /* 0x000002702c049890 */ /* 0x000fc8000ff1e03f */
[----:B------:R-:W-:Y:S01]  /*b840*/  @!UP1 UIADD3.X UR5, URZ, UR45, URZ, UP0, !UPT ;  /* 0x0000002d3f059290 */ /* 0x000fe200087fe43f */
[----:B------:R-:W4:Y:S08]  /*b850*/  @P0 LDC R6, c[0x0][0x430] ;  /* 0x00010c00ff060b82 */ /* 0x000f300000000800 */
[----:B------:R1:W-:Y:S01]  /*b860*/  @!UP1 UTMAPF.L2.4D [UR40], [UR4] ;  /* 0x00000028040095b8 */ /* 0x0003e20008018000 */
[----:B--2---:R-:W-:Y:S01]  /*b870*/  @P0 IMAD.HI.U32 R5, R5, UR42, RZ ;  /* 0x0000002a05050c27 */ /* 0x004fe2000f8e00ff */
[----:B------:R2:W-:Y:S04]  /*b880*/  @!UP1 UTMAPF.L2.4D [UR8], [UR4] ;  /* 0x00000008040095b8 */ /* 0x0005e80008018000 */
[----:B----4-:R-:W-:Y:S01]  /*b890*/  @P0 SHF.R.U32.HI R4, RZ, R6, R5 ;  /* 0x00000006ff040219 */ /* 0x010fe20000011605 */
[----:B------:R-:W-:Y:S01]  /*b8a0*/  IMAD.U32 R5, RZ, RZ, UR39 ;  /* 0x00000027ff057e24 */ /* 0x000fe2000f8e00ff */
[----:B-1----:R-:W-:Y:S01]  /*b8b0*/  ISETP.NE.U32.AND P0, PT, R2, RZ, PT ;  /* 0x000000ff0200720c */ /* 0x002fe20003f05070 */
[----:B------:R2:W-:Y:S02]  /*b8c0*/  @!UP1 UTMAPF.L2.4D [UR12], [UR4] ;  /* 0x0000000c040095b8 */ /* 0x0005e40008018000 */
[----:B------:R-:W-:Y:S01]  /*b8d0*/  VIADD R5, R5, 0xffffffff ;  /* 0xffffffff05057836 */ /* 0x000fe20000000000 */
[----:B------:R-:W-:-:S04]  /*b8e0*/  ISETP.NE.AND.EX P0, PT, R3, RZ, PT, P0 ;  /* 0x000000ff0300720c */ /* 0x000fc80003f05300 */
[----:B---3--:R-:W-:Y:S01]  /*b8f0*/  SEL R6, R0, RZ, !P0 ;  /* 0x000000ff00067207 */ /* 0x008fe20004000000 */
[----:B--2---:R-:W-:Y:S08]  /*b900*/  BRA.DIV UR6, `(.L_x_1920) ;  /* 0x0000002606607947 */ /* 0x004ff0000b800000 */
.L_x_1971:
[----:B------:R-:W-:Y:S01]  /*b910*/  UMOV UR4, 0xffffffff ;  /* 0xffffffff00047882 */ /* 0x000fe20000000000 */
[----:B------:R-:W-:Y:S02]  /*b920*/  SHF.R.S32.HI R12, RZ, 0x1f, R0 ;  /* 0x0000001fff0c7819 */ /* 0x000fe40000011400 */
[----:B------:R-:W-:Y:S05]  /*b930*/  BRA.DIV UR4, `(.L_x_1921) ;  /* 0x0000002604807947 */ /* 0x000fea000b800000 */
[----:B------:R-:W-:-:S13]  /*b940*/  ELECT P6, URZ, PT ;  /* 0x00000000003f782f */ /* 0x000fda00038c0000 */
.L_x_1974:
        /* <DEDUP_REMOVED lines=21> */
.L_x_1923:
[----:B------:R-:W2:Y:S01]  /*baa0*/  S2R R7, SR_TID.X ;  /* 0x0000000000077919 */ /* 0x000ea20000002100 */
[----:B-1----:R-:W-:Y:S02]  /*bab0*/  LEA R8, R16, UR38, 0x3 ;  /* 0x0000002610087c11 */ /* 0x002fe4000f8e18ff */
[----:B--2---:R-:W-:Y:S02]  /*bac0*/  LOP3.LUT R9, R7, 0x7f, RZ, 0xc0, !PT ;  /* 0x0000007f07097812 */ /* 0x004fe400078ec0ff */
[----:B------:R-:W-:Y:S02]  /*bad0*/  SHF.L.U32 R7, R17, 0x1f, RZ ;  /* 0x0000001f11077819 */ /* 0x000fe400000006ff */
[----:B------:R-:W-:Y:S02]  /*bae0*/  ISETP.NE.AND P3, PT, R9, RZ, PT ;  /* 0x000000ff0900720c */ /* 0x000fe40003f65270 */
[----:B------:R-:W1:Y:S02]  /*baf0*/  SYNCS.PHASECHK.TRANS64.TRYWAIT P2, [R8+URZ+0x34840], R7 ;  /* 0x03484007080075a7 */ /* 0x000e64000804017f */
[----:B-1----:R-:W-:Y:S09]  /*bb00*/  @!P2 BRA `(.L_x_1924) ;  /* 0x00000024002ca947 */ /* 0x002ff20003800000 */
.L_x_1975:
[----:B------:R-:W-:Y:S05]  /*bb10*/  @P3 BRA `(.L_x_1925) ;  /* 0x0000000000143947 */ /* 0x000fea0003800000 */
[----:B------:R-:W-:Y:S01]  /*bb20*/  ISETP.NE.AND P2, PT, R19, RZ, PT ;  /* 0x000000ff1300720c */ /* 0x000fe20003f45270 */
[----:B-1----:R-:W-:-:S04]  /*bb30*/  IMAD.MOV.U32 R7, RZ, RZ, 0xc000 ;  /* 0x0000c000ff077424 */ /* 0x002fc800078e00ff */
[----:B------:R2:W-:Y:S08]  /*bb40*/  SYNCS.ARRIVE.TRANS64 RZ, [R8+URZ+0x34830], R7 ;  /* 0x0348300708ff79a7 */ /* 0x0005f0000800003f */
[----:B------:R-:W-:Y:S05]  /*bb50*/  @!P2 BRA `(.L_x_1925) ;  /* 0x000000000004a947 */ /* 0x000fea0003800000 */
[----:B------:R-:W-:Y:S01]  /*bb60*/  BPT.TRAP 0x1 ;  /* 0x000000040000795c */ /* 0x000fe20000300000 */
.L_x_1925:
        /* <DEDUP_REMOVED lines=13> */
[----:B------:R-:W-:Y:S02]  /*bc40*/  USHF.L.U32 UR11, UR11, 0x7, URZ ;  /* 0x000000070b0b7899 */ /* 0x000fe4000800063f */
[----:B------:R-:W-:Y:S02]  /*bc50*/  UIADD3 UR14, UR8, 0x1c400, URZ ;  /* 0x0001c400080e7890 */ /* 0x000fe4000fffe03f */
[----:B------:R-:W-:Y:S02]  /*bc60*/  UIADD3 UR15, UR8, 0x20400, URZ ;  /* 0x00020400080f7890 */ /* 0x000fe4000fffe03f */
[----:B------:R-:W-:-:S03]  /*bc70*/  UIADD3 UR17, UR8, 0x24400, URZ ;  /* 0x0002440008117890 */ /* 0x000fc6000fffe03f */
[----:B------:R-:W-:Y:S01]  /*bc80*/  UMOV UR8, UR14 ;  /* 0x0000000e00087c82 */ /* 0x000fe20008000000 */
[----:B------:R-:W-:Y:S01]  /*bc90*/  UMOV UR14, 0x80 ;  /* 0x00000080000e7882 */ /* 0x000fe20000000000 */
[----:B------:R3:W-:Y:S02]  /*bca0*/  UTMALDG.4D [UR8], [UR4], desc[UR6] ;  /* 0x00000608040075b4 */ /* 0x0007e40008019000 */
[----:B---3--:R-:W-:Y:S01]  /*bcb0*/  UMOV UR8, UR15 ;  /* 0x0000000f00087c82 */ /* 0x008fe20008000000 */
[----:B------:R-:W-:Y:S02]  /*bcc0*/  UMOV UR10, UR16 ;  /* 0x00000010000a7c82 */ /* 0x000fe40008000000 */
[----:B------:R3:W-:Y:S02]  /*bcd0*/  UTMALDG.4D [UR8], [UR4], desc[UR6] ;  /* 0x00000608040075b4 */ /* 0x0007e40008019000 */
[----:B---3--:R-:W-:Y:S01]  /*bce0*/  UMOV UR8, UR17 ;  /* 0x0000001100087c82 */ /* 0x008fe20008000000 */
[----:B------:R-:W-:-:S02]  /*bcf0*/  UMOV UR10, UR14 ;  /* 0x0000000e000a7c82 */ /* 0x000fc40008000000 */
[----:B------:R3:W-:Y:S02]  /*bd00*/  UTMALDG.4D [UR8], [UR4], desc[UR6] ;  /* 0x00000608040075b4 */ /* 0x0007e40008019000 */
[----:B---3--:R-:W-:Y:S01]  /*bd10*/  NOP ;  /* 0x0000000000007918 */ /* 0x008fe20000000000 */
.L_x_1922:
        /* <DEDUP_REMOVED lines=9> */
[----:B-12---:R-:W-:Y:S01]  /*bdb0*/  @P2 IMAD.MOV.U32 R7, RZ, RZ, 0xc000 ;  /* 0x0000c000ff072424 */ /* 0x006fe200078e00ff */
        /* <DEDUP_REMOVED lines=28> */
.L_x_1976:
[----:B------:R-:W-:-:S06]  /*bf80*/  UISETP.GE.AND UP0, UPT, UR39, 0x2, UPT ;  /* 0x000000022700788c */ /* 0x000fcc000bf06270 */
[----:B------:R-:W-:-:S13]  /*bf90*/  PLOP3.LUT P2, PT, PT, PT, UP0, 0x80, 0x0 ;  /* 0x000000000000781c */ /* 0x000fda0003f4f008 */
[----:B------:R-:W-:Y:S05]  /*bfa0*/  @!P2 BRA `(.L_x_1927) ;  /* 0x000000140014a947 */ /* 0x000fea0003800000 */
[----:B------:R-:W-:Y:S02]  /*bfb0*/  ULOP3.LUT UR4, UR39, 0x1, URZ, 0xc0, !UPT ;  /* 0x0000000127047892 */ /* 0x000fe4000f8ec03f */
[----:B------:R-:W-:Y:S02]  /*bfc0*/  UIADD3 UR46, UR39, -0x2, URZ ;  /* 0xfffffffe272e7890 */ /* 0x000fe4000fffe03f */
[----:B------:R-:W-:Y:S01]  /*bfd0*/  UISETP.NE.U32.AND UP0, UPT, UR4, 0x1, UPT ;  /* 0x000000010400788c */ /* 0x000fe2000bf05070 */
[----:B------:R-:W-:-:S03]  /*bfe0*/  ULDC.64 UR36, c[0x0][0x408] ;  /* 0x0001020000247ab9 */ /* 0x000fc60000000a00 */
[----:B-1----:R-:W-:Y:S02]  /*bff0*/  IMAD.U32 R7, RZ, RZ, UR46 ;  /* 0x0000002eff077e24 */ /* 0x002fe4000f8e00ff */
[----:B------:R-:W-:-:S13]  /*c000*/  PLOP3.LUT P2, PT, PT, PT, UP0, 0x80, 0x0 ;  /* 0x000000000000781c */ /* 0x000fda0003f4f008 */
[----:B------:R-:W-:Y:S05]  /*c010*/  @!P2 BRA `(.L_x_1928) ;  /* 0x0000000400b4a947 */ /* 0x000fea0003800000 */
[----:B------:R-:W-:Y:S01]  /*c020*/  VIADD R7, R16, 0x1 ;  /* 0x0000000110077836 */ /* 0x000fe20000000000 */
[----:B------:R-:W-:Y:S04]  /*c030*/  BSSY B0, `(.L_x_1929) ;  /* 0x0000067000007945 */ /* 0x000fe80003800000 */
[----:B------:R-:W-:-:S04]  /*c040*/  ISETP.NE.AND P2, PT, R7, 0x2, PT ;  /* 0x000000020700780c */ /* 0x000fc80003f45270 */
[----:B------:R-:W-:Y:S02]  /*c050*/  SEL R10, RZ, 0x1, P2 ;  /* 0x00000001ff0a7807 */ /* 0x000fe40001000000 */
[----:B------:R-:W-:Y:S02]  /*c060*/  SEL R7, R7, RZ, P2 ;  /* 0x000000ff07077207 */ /* 0x000fe40001000000 */
[----:B------:R-:W-:Y:S01]  /*c070*/  LOP3.LUT R10, R17, R10, RZ, 0x3c, !PT ;  /* 0x0000000a110a7212 */ /* 0x000fe200078e3cff */
[----:B------:R-:W-:Y:S06]  /*c080*/  @!P6 BRA `(.L_x_1930) ;  /* 0x000000040084e947 */ /* 0x000fec0003800000 */
[----:B------:R-:W-:Y:S02]  /*c090*/  IMAD.MOV.U32 R9, RZ, RZ, R6 ;  /* 0x000000ffff097224 */ /* 0x000fe400078e0006 */
[----:B------:R-:W-:Y:S01]  /*c0a0*/  IMAD.U32 R8, RZ, RZ, UR46 ;  /* 0x0000002eff087e24 */ /* 0x000fe2000f8e00ff */
[----:B------:R-:W-:Y:S06]  /*c0b0*/  @!P0 BRA `(.L_x_1931) ;  /* 0x0000000000508947 */ /* 0x000fec0003800000 */
[----:B------:R-:W-:Y:S01]  /*c0c0*/  ULDC UR7, c[0x0][0x41c] ;  /* 0x0001070000077ab9 */ /* 0x000fe20000000800 */
[----:B------:R-:W-:Y:S01]  /*c0d0*/  UMOV UR6, UR46 ;  /* 0x0000002e00067c82 */ /* 0x000fe20008000000 */
[----:B------:R-:W-:-:S11]  /*c0e0*/  UISETP.NE.AND UP0, UPT, UR7, 0x1, UPT ;  /* 0x000000010700788c */ /* 0x000fd6000bf05270 */
[----:B------:R-:W-:Y:S02]  /*c0f0*/  @UP0 ULDC.64 UR8, c[0x0][0x420] ;  /* 0x0001080000080ab9 */ /* 0x000fe40000000a00 */
[----:B------:R-:W-:-:S04]  /*c100*/  UIMAD.WIDE.U32 UR4, UR46, UR8, URZ ;  /* 0x000000082e0472a5 */ /* 0x000fc8000f8e003f */
[----:B------:R-:W-:-:S03]  /*c110*/  @UP0 USHF.R.U32.HI UR6, URZ, UR9, UR5 ;  /* 0x000000093f060299 */ /* 0x000fc60008011605 */
[----:B------:R-:W-:Y:S01]  /*c120*/  ULDC.64 UR8, c[0x0][0x408] ;  /* 0x0001020000087ab9 */ /* 0x000fe20000000a00 */
[----:B------:R-:W-:Y:S01]  /*c130*/  USHF.R.S32.HI UR4, URZ, 0x1f, UR6 ;  /* 0x0000001f3f047899 */ /* 0x000fe20008011406 */
[----:B------:R-:W-:Y:S02]  /*c140*/  IMAD R11, R12, UR8, RZ ;  /* 0x000000080c0b7c24 */ /* 0x000fe4000f8e02ff */
[----:B------:R-:W-:Y:S02]  /*c150*/  IMAD.U32 R8, RZ, RZ, UR6 ;  /* 0x00000006ff087e24 */ /* 0x000fe4000f8e00ff */
[C---:B------:R-:W-:Y:S02]  /*c160*/  IMAD R11, R0.reuse, UR9, R11 ;  /* 0x00000009000b7c24 */ /* 0x040fe4000f8e020b */
[----:B------:R-:W-:Y:S02]  /*c170*/  IMAD.U32 R9, RZ, RZ, UR4 ;  /* 0x00000004ff097e24 */ /* 0x000fe4000f8e00ff */
[----:B------:R-:W-:-:S04]  /*c180*/  IMAD.WIDE.U32 R8, R0, UR8, R8 ;  /* 0x0000000800087c25 */ /* 0x000fc8000f8e0008 */
[----:B------:R-:W-:Y:S01]  /*c190*/  IMAD.IADD R9, R11, 0x1, R9 ;  /* 0x000000010b097824 */ /* 0x000fe200078e0209 */
[----:B------:R-:W-:-:S04]  /*c1a0*/  LEA R2, P2, R8, R2, 0x2 ;  /* 0x0000000208027211 */ /* 0x000fc800078410ff */
[----:B------:R-:W-:-:S05]  /*c1b0*/  LEA.HI.X R3, R8, R3, R9, 0x2, P2 ;  /* 0x0000000308037211 */ /* 0x000fca00010f1409 */
[----:B------:R1:W5:Y:S01]  /*c1c0*/  LDG.E R9, desc[UR60][R2.64] ;  /* 0x0000003c02097981 */ /* 0x000362000c1e1900 */
[----:B------:R-:W-:-:S04]  /*c1d0*/  UIADD3 UR4, -UR6, URZ, URZ ;  /* 0x0000003f06047290 */ /* 0x000fc8000fffe13f */
[----:B------:R-:W-:-:S06]  /*c1e0*/  UIMAD UR4, UR7, UR4, UR46 ;  /* 0x00000004070472a4 */ /* 0x000fcc000f8e022e */
[----:B-1----:R-:W-:-:S07]  /*c1f0*/  IMAD.U32 R8, RZ, RZ, UR4 ;  /* 0x00000004ff087e24 */ /* 0x002fce000f8e00ff */
.L_x_1931:
[----:B------:R-:W1:Y:S01]  /*c200*/  S2R R2, SR_TID.X ;  /* 0x0000000000027919 */ /* 0x000e620000002100 */
[----:B------:R-:W-:Y:S02]  /*c210*/  LEA R3, R7, UR38, 0x3 ;  /* 0x0000002607037c11 */ /* 0x000fe4000f8e18ff */
[----:B-1----:R-:W-:Y:S02]  /*c220*/  LOP3.LUT R11, R2, 0x7f, RZ, 0xc0, !PT ;  /* 0x0000007f020b7812 */ /* 0x002fe400078ec0ff */
[----:B------:R-:W-:Y:S02]  /*c230*/  SHF.L.U32 R2, R10, 0x1f, RZ ;  /* 0x0000001f0a027819 */ /* 0x000fe400000006ff */
[----:B------:R-:W-:Y:S02]  /*c240*/  ISETP.NE.AND P2, PT, R11, RZ, PT ;  /* 0x000000ff0b00720c */ /* 0x000fe40003f45270 */
[----:B------:R-:W1:Y:S02]  /*c250*/  SYNCS.PHASECHK.TRANS64.TRYWAIT P3, [R3+URZ+0x34840], R2 ;  /* 0x03484002030075a7 */ /* 0x000e64000806017f */
[----:B-1----:R-:W-:Y:S09]  /*c260*/  @!P3 BRA `(.L_x_1932) ;  /* 0x0000001c0080b947 */ /* 0x002ff20003800000 */
.L_x_1977:
[----:B------:R-:W-:Y:S05]  /*c270*/  @P2 BRA `(.L_x_1933) ;  /* 0x0000000000142947 */ /* 0x000fea0003800000 */
[----:B------:R-:W-:Y:S01]  /*c280*/  ISETP.NE.AND P3, PT, R19, RZ, PT ;  /* 0x000000ff1300720c */ /* 0x000fe20003f65270 */
[----:B-1----:R-:W-:-:S04]  /*c290*/  IMAD.MOV.U32 R2, RZ, RZ, 0xc000 ;  /* 0x0000c000ff027424 */ /* 0x002fc800078e00ff */
[----:B------:R2:W-:Y:S08]  /*c2a0*/  SYNCS.ARRIVE.TRANS64 RZ, [R3+URZ+0x34830], R2 ;  /* 0x0348300203ff79a7 */ /* 0x0005f0000800003f */
[----:B------:R-:W-:Y:S05]  /*c2b0*/  @!P3 BRA `(.L_x_1933) ;  /* 0x000000000004b947 */ /* 0x000fea0003800000 */
[----:B------:R-:W-:Y:S01]  /*c2c0*/  BPT.TRAP 0x1 ;  /* 0x000000040000795c */ /* 0x000fe20000300000 */
.L_x_1933:
        /* <DEDUP_REMOVED lines=14> */
[----:B-12---:R-:W-:Y:S01]  /*c3b0*/  SHF.L.U32 R3, R17, 0x1f, RZ ;  /* 0x0000001f11037819 */ /* 0x006fe200000006ff */
[----:B------:R-:W-:Y:S01]  /*c3c0*/  UIADD3 UR9, UR9, 0x34830, URZ ;  /* 0x0003483009097890 */ /* 0x000fe2000fffe03f */
[----:B------:R-:W-:Y:S01]  /*c3d0*/  LEA R2, R16, UR19, 0x3 ;  /* 0x0000001310027c11 */ /* 0x000fe2000f8e18ff */
[----:B------:R-:W-:-:S02]  /*c3e0*/  USHF.L.U32 UR11, UR11, 0x7, URZ ;  /* 0x000000070b0b7899 */ /* 0x000fc4000800063f */
        /* <DEDUP_REMOVED lines=13> */
.L_x_1978:
[----:B------:R-:W-:Y:S05]  /*c4c0*/  @P2 BRA `(.L_x_1935) ;  /* 0x0000000000182947 */ /* 0x000fea0003800000 */
[----:B------:R-:W-:Y:S01]  /*c4d0*/  ISETP.NE.AND P2, PT, R19, RZ, PT ;  /* 0x000000ff1300720c */ /* 0x000fe20003f45270 */
[----:B-1----:R-:W-:Y:S01]  /*c4e0*/  IMAD.MOV.U32 R3, RZ, RZ, 0x8000 ;  /* 0x00008000ff037424 */ /* 0x002fe200078e00ff */
[----:B------:R-:W-:-:S04]  /*c4f0*/  LEA R2, R16, UR38, 0x3 ;  /* 0x0000002610027c11 */ /* 0x000fc8000f8e18ff */
[----:B------:R2:W-:Y:S07]  /*c500*/  SYNCS.ARRIVE.TRANS64 RZ, [R2+URZ+0x34850], R3 ;  /* 0x0348500302ff79a7 */ /* 0x0005ee000800003f */
[----:B------:R-:W-:Y:S05]  /*c510*/  @!P2 BRA `(.L_x_1935) ;  /* 0x000000000004a947 */ /* 0x000fea0003800000 */
[----:B------:R-:W-:Y:S01]  /*c520*/  BPT.TRAP 0x1 ;  /* 0x000000040000795c */ /* 0x000fe20000300000 */
.L_x_1935:
        /* <DEDUP_REMOVED lines=11> */
[----:B------:R-:W-:Y:S02]  /*c5e0*/  ULEA UR6, UR9, UR38, 0xf ;  /* 0x0000002609067291 */ /* 0x000fe4000f8e783f */
[----:B------:R-:W-:Y:S02]  /*c5f0*/  ULEA UR9, UR9, UR38, 0x3 ;  /* 0x0000002609097291 */ /* 0x000fe4000f8e183f */
[----:B------:R-:W-:Y:S02]  /*c600*/  USHF.L.U32 UR11, UR11, 0x7, URZ ;  /* 0x000000070b0b7899 */ /* 0x000fe4000800063f */
[----:B------:R-:W-:Y:S02]  /*c610*/  UIADD3 UR8, UR6, 0x400, URZ ;  /* 0x0000040006087890 */ /* 0x000fe4000fffe03f */
[----:B------:R-:W-:Y:S02]  /*c620*/  UIADD3 UR9, UR9, 0x34850, URZ ;  /* 0x0003485009097890 */ /* 0x000fe4000fffe03f */
[----:B------:R-:W-:-:S03]  /*c630*/  UIADD3 UR14, UR6, 0x4400, URZ ;  /* 0x00004400060e7890 */ /* 0x000fc6000fffe03f */
[----:B------:R-:W-:-:S04]  /*c640*/  UMOV UR6, 0x0 ;  /* 0x0000000000067882 */ /* 0x000fc80000000000 */
[----:B------:R3:W-:Y:S02]  /*c650*/  UTMALDG.4D [UR8], [UR4], desc[UR6] ;  /* 0x00000608040075b4 */ /* 0x0007e40008019000 */
[----:B---3--:R-:W-:Y:S01]  /*c660*/  UMOV UR8, UR14 ;  /* 0x0000000e00087c82 */ /* 0x008fe20008000000 */
[----:B------:R-:W-:Y:S02]  /*c670*/  UMOV UR10, UR15 ;  /* 0x0000000f000a7c82 */ /* 0x000fe40008000000 */
[----:B------:R3:W-:Y:S02]  /*c680*/  UTMALDG.4D [UR8], [UR4], desc[UR6] ;  /* 0x00000608040075b4 */ /* 0x0007e40008019000 */
[----:B---3--:R-:W-:Y:S01]  /*c690*/  NOP ;  /* 0x0000000000007918 */ /* 0x008fe20000000000 */
.L_x_1930:
[----:B------:R-:W-:Y:S05]  /*c6a0*/  BSYNC B0 ;  /* 0x0000000000007941 */ /* 0x000fea0003800000 */
.L_x_1929:
[----:B------:R-:W-:Y:S01]  /*c6b0*/  UIADD3 UR4, UR39, -0x3, URZ ;  /* 0xfffffffd27047890 */ /* 0x000fe2000fffe03f */
[----:B------:R-:W-:Y:S02]  /*c6c0*/  IMAD.MOV.U32 R16, RZ, RZ, R7 ;  /* 0x000000ffff107224 */ /* 0x000fe400078e0007 */
[----:B------:R-:W-:-:S03]  /*c6d0*/  IMAD.MOV.U32 R17, RZ, RZ, R10 ;  /* 0x000000ffff117224 */ /* 0x000fc600078e000a */
[----:B------:R-:W-:-:S07]  /*c6e0*/  IMAD.U32 R7, RZ, RZ, UR4 ;  /* 0x00000004ff077e24 */ /* 0x000fce000f8e00ff */
.L_x_1928:
[----:B------:R-:W-:Y:S01]  /*c6f0*/  ISETP.NE.AND P2, PT, RZ, UR46, PT ;  /* 0x0000002eff007c0c */ /* 0x000fe2000bf45270 */
[----:B------:R-:W-:-:S12]  /*c700*/  BSSY B0, `(.L_x_1927) ;  /* 0x00000cf000007945 */ /* 0x000fd80003800000 */
[----:B------:R-:W-:Y:S05]  /*c710*/  @!P2 BRA `(.L_x_1936) ;  /* 0x0000000c0034a947 */ /* 0x000fea0003800000 */
[----:B------:R-:W-:-:S07]  /*c720*/  IMAD.MOV.U32 R8, RZ, RZ, R6 ;  /* 0x000000ffff087224 */ /* 0x000fce00078e0006 */
.L_x_1951:
[----:B------:R-:W-:Y:S01]  /*c730*/  VIADD R10, R16, 0x1 ;  /* 0x00000001100a7836 */ /* 0x000fe20000000000 */
[----:B------:R-:W-:Y:S05]  /*c740*/  YIELD ;  /* 0x0000000000007946 */ /* 0x000fea0003800000 */
[----:B------:R-:W-:Y:S01]  /*c750*/  ISETP.NE.AND P2, PT, R10, 0x2, PT ;  /* 0x000000020a00780c */ /* 0x000fe20003f45270 */
[----:B------:R-:W-:Y:S03]  /*c760*/  BSSY B1, `(.L_x_1937) ;  /* 0x0000061000017945 */ /* 0x000fe60003800000 */
[----:B-12---:R-:W-:-:S02]  /*c770*/  SEL R2, RZ, 0x1, P2 ;  /* 0x00000001ff027807 */ /* 0x006fc40001000000 */
        /* <DEDUP_REMOVED lines=22> */
.L_x_1939:
[----:B------:R-:W1:Y:S01]  /*c8e0*/  S2R R2, SR_TID.X ;  /* 0x0000000000027919 */ /* 0x000e620000002100 */
[----:B------:R-:W-:Y:S02]  /*c8f0*/  LEA R3, R10, UR38, 0x3 ;  /* 0x000000260a037c11 */ /* 0x000fe4000f8e18ff */
[----:B-1----:R-:W-:Y:S02]  /*c900*/  LOP3.LUT R9, R2, 0x7f, RZ, 0xc0, !PT ;  /* 0x0000007f02097812 */ /* 0x002fe400078ec0ff */
[----:B------:R-:W-:Y:S02]  /*c910*/  SHF.L.U32 R2, R11, 0x1f, RZ ;  /* 0x0000001f0b027819 */ /* 0x000fe400000006ff */
[----:B------:R-:W-:Y:S02]  /*c920*/  ISETP.NE.AND P2, PT, R9, RZ, PT ;  /* 0x000000ff0900720c */ /* 0x000fe40003f45270 */
[----:B------:R-:W1:Y:S02]  /*c930*/  SYNCS.PHASECHK.TRANS64.TRYWAIT P3, [R3+URZ+0x34840], R2 ;  /* 0x03484002030075a7 */ /* 0x000e64000806017f */
[----:B-1----:R-:W-:Y:S09]  /*c940*/  @!P3 BRA `(.L_x_1940) ;  /* 0x0000001400f0b947 */ /* 0x002ff20003800000 */
.L_x_1979:
[----:B------:R-:W-:Y:S05]  /*c950*/  @P2 BRA `(.L_x_1941) ;  /* 0x0000000000142947 */ /* 0x000fea0003800000 */
[----:B------:R-:W-:Y:S01]  /*c960*/  ISETP.NE.AND P3, PT, R19, RZ, PT ;  /* 0x000000ff1300720c */ /* 0x000fe20003f65270 */
[----:B-1----:R-:W-:-:S04]  /*c970*/  IMAD.MOV.U32 R2, RZ, RZ, 0xc000 ;  /* 0x0000c000ff027424 */ /* 0x002fc800078e00ff */
[----:B------:R2:W-:Y:S08]  /*c980*/  SYNCS.ARRIVE.TRANS64 RZ, [R3+URZ+0x34830], R2 ;  /* 0x0348300203ff79a7 */ /* 0x0005f0000800003f */
[----:B------:R-:W-:Y:S05]  /*c990*/  @!P3 BRA `(.L_x_1941) ;  /* 0x000000000004b947 */ /* 0x000fea0003800000 */
[----:B------:R-:W-:Y:S01]  /*c9a0*/  BPT.TRAP 0x1 ;  /* 0x000000040000795c */ /* 0x000fe20000300000 */
.L_x_1941:
        /* <DEDUP_REMOVED lines=16> */
[----:B-12---:R-:W-:Y:S01]  /*cab0*/  LEA R2, R16, UR19, 0x3 ;  /* 0x0000001310027c11 */ /* 0x006fe2000f8e18ff */
        /* <DEDUP_REMOVED lines=14> */
.L_x_1980:
[----:B------:R-:W-:Y:S05]  /*cba0*/  @P2 BRA `(.L_x_1943) ;  /* 0x0000000000142947 */ /* 0x000fea0003800000 */
[----:B------:R-:W-:Y:S01]  /*cbb0*/  ISETP.NE.AND P2, PT, R19, RZ, PT ;  /* 0x000000ff1300720c */ /* 0x000fe20003f45270 */
[----:B------:R-:W-:-:S04]  /*cbc0*/  IMAD.MOV.U32 R3, RZ, RZ, 0x8000 ;  /* 0x00008000ff037424 */ /* 0x000fc800078e00ff */
[----:B------:R2:W-:Y:S08]  /*cbd0*/  SYNCS.ARRIVE.TRANS64 RZ, [R2+URZ+0x50], R3 ;  /* 0x0000500302ff79a7 */ /* 0x0005f0000800003f */
[----:B------:R-:W-:Y:S05]  /*cbe0*/  @!P2 BRA `(.L_x_1943) ;  /* 0x000000000004a947 */ /* 0x000fea0003800000 */
[----:B------:R-:W-:Y:S01]  /*cbf0*/  BPT.TRAP 0x1 ;  /* 0x000000040000795c */ /* 0x000fe20000300000 */
.L_x_1943:
        /* <DEDUP_REMOVED lines=10> */
[----:B------:R-:W-:Y:S01]  /*cca0*/  MOV R5, R13 ;  /* 0x0000000d00057202 */ /* 0x000fe20000000f00 */
[----:B------:R-:W-:-:S02]  /*ccb0*/  IMAD.MOV.U32 R6, RZ, RZ, R8 ;  /* 0x000000ffff067224 */ /* 0x000fc400078e0008 */
        /* <DEDUP_REMOVED lines=11> */
.L_x_1938:
[----:B------:R-:W-:Y:S05]  /*cd70*/  BSYNC B1 ;  /* 0x0000000000017941 */ /* 0x000fea0003800000 */
.L_x_1937:
[----:B------:R-:W-:Y:S01]  /*cd80*/  VIADD R16, R10, 0x1 ;  /* 0x000000010a107836 */ /* 0x000fe20000000000 */
[----:B------:R-:W-:Y:S04]  /*cd90*/  BSSY B1, `(.L_x_1944) ;  /* 0x0000062000017945 */ /* 0x000fe80003800000 */
[----:B------:R-:W-:-:S04]  /*cda0*/  ISETP.NE.AND P2, PT, R16, 0x2, PT ;  /* 0x000000021000780c */ /* 0x000fc80003f45270 */
[----:B-12---:R-:W-:Y:S02]  /*cdb0*/  SEL R2, RZ, 0x1, P2 ;  /* 0x00000001ff027807 */ /* 0x006fe40001000000 */
[----:B------:R-:W-:Y:S02]  /*cdc0*/  SEL R16, R16, RZ, P2 ;  /* 0x000000ff10107207 */ /* 0x000fe40001000000 */
[----:B------:R-:W-:Y:S01]  /*cdd0*/  LOP3.LUT R17, R11, R2, RZ, 0x3c, !PT ;  /* 0x000000020b117212 */ /* 0x000fe200078e3cff */
[----:B------:R-:W-:Y:S06]  /*cde0*/  @!P6 BRA `(.L_x_1945) ;  /* 0x000000040070e947 */ /* 0x000fec0003800000 */
[----:B------:R-:W-:Y:S01]  /*cdf0*/  VIADD R13, R7, 0xffffffff ;  /* 0xffffffff070d7836 */ /* 0x000fe20000000000 */
        /* <DEDUP_REMOVED lines=18> */
.L_x_1946:
[----:B------:R-:W1:Y:S01]  /*cf20*/  S2R R2, SR_TID.X ;  /* 0x0000000000027919 */ /* 0x000e620000002100 */
[----:B------:R-:W-:Y:S02]  /*cf30*/  SHF.L.U32 R3, R17, 0x1f, RZ ;  /* 0x0000001f11037819 */ /* 0x000fe400000006ff */
[----:B-1----:R-:W-:Y:S02]  /*cf40*/  LOP3.LUT R9, R2, 0x7f, RZ, 0xc0, !PT ;  /* 0x0000007f02097812 */ /* 0x002fe400078ec0ff */
[----:B------:R-:W-:Y:S02]  /*cf50*/  LEA R2, R16, UR38, 0x3 ;  /* 0x0000002610027c11 */ /* 0x000fe4000f8e18ff */
[----:B------:R-:W-:Y:S02]  /*cf60*/  ISETP.NE.AND P2, PT, R9, RZ, PT ;  /* 0x000000ff0900720c */ /* 0x000fe40003f45270 */
[----:B------:R-:W1:Y:S02]  /*cf70*/  SYNCS.PHASECHK.TRANS64.TRYWAIT P3, [R2+URZ+0x34840], R3 ;  /* 0x03484003020075a7 */ /* 0x000e64000806017f */
[----:B-1----:R-:W-:Y:S09]  /*cf80*/  @!P3 BRA `(.L_x_1947) ;  /* 0x000000100088b947 */ /* 0x002ff20003800000 */
.L_x_1981:
[----:B------:R-:W-:Y:S05]  /*cf90*/  @P2 BRA `(.L_x_1948) ;  /* 0x0000000000142947 */ /* 0x000fea0003800000 */
[----:B------:R-:W-:Y:S01]  /*cfa0*/  ISETP.NE.AND P3, PT, R19, RZ, PT ;  /* 0x000000ff1300720c */ /* 0x000fe20003f65270 */
[----:B-1----:R-:W-:-:S04]  /*cfb0*/  IMAD.MOV.U32 R3, RZ, RZ, 0xc000 ;  /* 0x0000c000ff037424 */ /* 0x002fc800078e00ff */
[----:B------:R2:W-:Y:S08]  /*cfc0*/  SYNCS.ARRIVE.TRANS64 RZ, [R2+URZ+0x34830], R3 ;  /* 0x0348300302ff79a7 */ /* 0x0005f0000800003f */
[----:B------:R-:W-:Y:S05]  /*cfd0*/  @!P3 BRA `(.L_x_1948) ;  /* 0x000000000004b947 */ /* 0x000fea0003800000 */
[----:B------:R-:W-:Y:S01]  /*cfe0*/  BPT.TRAP 0x1 ;  /* 0x000000040000795c */ /* 0x000fe20000300000 */
.L_x_1948:
        /* <DEDUP_REMOVED lines=14> */
[----:B-12---:R-:W-:Y:S01]  /*d0d0*/  LEA R2, R10, UR19, 0x3 ;  /* 0x000000130a027c11 */ /* 0x006fe2000f8e18ff */
[----:B------:R-:W-:-:S02]  /*d0e0*/  ULEA UR9, UR9, UR19, 0x3 ;  /* 0x0000001309097291 */ /* 0x000fc4000f8e183f */
[----:B------:R-:W-:Y:S02]  /*d0f0*/  USHF.L.U32 UR11, UR11, 0x7, URZ ;  /* 0x000000070b0b7899 */ /* 0x000fe4000800063f */
        /* <DEDUP_REMOVED lines=14> */
.L_x_1982:
[----:B------:R-:W-:Y:S05]  /*d1e0*/  @P2 BRA `(.L_x_1950) ;  /* 0x0000000000142947 */ /* 0x000fea0003800000 */
[----:B------:R-:W-:Y:S01]  /*d1f0*/  ISETP.NE.AND P2, PT, R19, RZ, PT ;  /* 0x000000ff1300720c */ /* 0x000fe20003f45270 */
[----:B------:R-:W-:-:S04]  /*d200*/  IMAD.MOV.U32 R3, RZ, RZ, 0x8000 ;  /* 0x00008000ff037424 */ /* 0x000fc800078e00ff */
[----:B------:R2:W-:Y:S08]  /*d210*/  SYNCS.ARRIVE.TRANS64 RZ, [R2+URZ+0x50], R3 ;  /* 0x0000500302ff79a7 */ /* 0x0005f0000800003f */
[----:B------:R-:W-:Y:S05]  /*d220*/  @!P2 BRA `(.L_x_1950) ;  /* 0x000000000004a947 */ /* 0x000fea0003800000 */
[----:B------:R-:W-:Y:S01]  /*d230*/  BPT.TRAP 0x1 ;  /* 0x000000040000795c */ /* 0x000fe20000300000 */
.L_x_1950:
        /* <DEDUP_REMOVED lines=23> */
.L_x_1945:
[----:B------:R-:W-:Y:S05]  /*d3b0*/  BSYNC B1 ;  /* 0x0000000000017941 */ /* 0x000fea0003800000 */
.L_x_1944:
[C---:B------:R-:W-:Y:S01]  /*d3c0*/  ISETP.GT.AND P2, PT, R7.reuse, 0x1, PT ;  /* 0x000000010700780c */ /* 0x040fe20003f44270 */
[----:B------:R-:W-:-:S12]  /*d3d0*/  VIADD R7, R7, 0xfffffffe ;  /* 0xfffffffe07077836 */ /* 0x000fd80000000000 */
[----:B------:R-:W-:Y:S05]  /*d3e0*/  @P2 BRA `(.L_x_1951) ;  /* 0xfffffff000d02947 */ /* 0x000fea000383ffff */
.L_x_1936:
[----:B------:R-:W-:Y:S05]  /*d3f0*/  BSYNC B0 ;  /* 0x0000000000007941 */ /* 0x000fea0003800000 */
.L_x_1927:
[----:B------:R-:W-:Y:S04]  /*d400*/  BSSY B0, `(.L_x_1952) ;  /* 0x000000e000007945 */ /* 0x000fe80003800000 */
[----:B------:R-:W-:Y:S05]  /*d410*/  @P1 BRA `(.L_x_1953) ;  /* 0x0000000000301947 */ /* 0x000fea0003800000 */
[----:B-1----:R-:W1:Y:S01]  /*d420*/  S2R R7, SR_LANEID ;  /* 0x0000000000077919 */ /* 0x002e620000000000 */
[----:B------:R-:W-:Y:S01]  /*d430*/  VOTEU.ANY UR4, UPT, PT ;  /* 0x0000000000047886 */ /* 0x000fe200038e0100 */
[----:B--2---:R-:W2:Y:S01]  /*d440*/  LDC.64 R2, c[0x0][0xdf0] ;  /* 0x00037c00ff027b82 */ /* 0x004ea20000000a00 */
        /* <DEDUP_REMOVED lines=9> */
.L_x_1953:
[----:B------:R-:W-:Y:S05]  /*d4e0*/  BSYNC B0 ;  /* 0x0000000000007941 */ /* 0x000fea0003800000 */
.L_x_1952:
[----:B------:R-:W-:Y:S04]  /*d4f0*/  BSSY B0, `(.L_x_1954) ;  /* 0x0000024000007945 */ /* 0x000fe80003800000 */
[----:B------:R-:W-:Y:S05]  /*d500*/  @!P6 BRA `(.L_x_1955) ;  /* 0x000000000088e947 */ /* 0x000fea0003800000 */
[----:B------:R-:W3:Y:S01]  /*d510*/  S2R R0, SR_TID.X ;  /* 0x0000000000007919 */ /* 0x000ee20000002100 */
[----:B-12---:R-:W-:Y:S02]  /*d520*/  LEA R3, R16, UR38, 0x3 ;  /* 0x0000002610037c11 */ /* 0x006fe4000f8e18ff */
[----:B---3--:R-:W-:Y:S02]  /*d530*/  LOP3.LUT R2, R0, 0x7f, RZ, 0xc0, !PT ;  /* 0x0000007f00027812 */ /* 0x008fe400078ec0ff */
[----:B------:R-:W-:Y:S02]  /*d540*/  SHF.L.U32 R0, R17, 0x1f, RZ ;  /* 0x0000001f11007819 */ /* 0x000fe400000006ff */
[----:B------:R-:W-:Y:S02]  /*d550*/  ISETP.NE.AND P1, PT, R2, RZ, PT ;  /* 0x000000ff0200720c */ /* 0x000fe40003f25270 */
[----:B------:R-:W1:Y:S02]  /*d560*/  SYNCS.PHASECHK.TRANS64.TRYWAIT P0, [R3+URZ+0x34860], R0 ;  /* 0x03486000030075a7 */ /* 0x000e64000800017f */
[----:B-1----:R-:W-:Y:S09]  /*d570*/  @!P0 BRA `(.L_x_1956) ;  /* 0x0000000c00348947 */ /* 0x002ff20003800000 */
.L_x_1983:
[----:B------:R-:W-:Y:S05]  /*d580*/  @P1 BRA `(.L_x_1957) ;  /* 0x0000000000141947 */ /* 0x000fea0003800000 */
[----:B------:R-:W-:Y:S01]  /*d590*/  ISETP.NE.AND P0, PT, R19, RZ, PT ;  /* 0x000000ff1300720c */ /* 0x000fe20003f05270 */
[----:B-1----:R-:W-:-:S04]  /*d5a0*/  IMAD.MOV.U32 R0, RZ, RZ, 0x8000 ;  /* 0x00008000ff007424 */ /* 0x002fc800078e00ff */
[----:B------:R2:W-:Y:S08]  /*d5b0*/  SYNCS.ARRIVE.TRANS64 RZ, [R3+URZ+0x34850], R0 ;  /* 0x0348500003ff79a7 */ /* 0x0005f0000800003f */
[----:B------:R-:W-:Y:S05]  /*d5c0*/  @!P0 BRA `(.L_x_1957) ;  /* 0x0000000000048947 */ /* 0x000fea0003800000 */
[----:B------:R-:W-:Y:S01]  /*d5d0*/  BPT.TRAP 0x1 ;  /* 0x000000040000795c */ /* 0x000fe20000300000 */
.L_x_1957:
        /* <DEDUP_REMOVED lines=21> */
.L_x_1955:
[----:B------:R-:W-:Y:S05]  /*d730*/  BSYNC B0 ;  /* 0x0000000000007941 */ /* 0x000fea0003800000 */
.L_x_1954:
[----:B------:R-:W-:Y:S02]  /*d740*/  VIADD R16, R16, 0x1 ;  /* 0x0000000110107836 */ /* 0x000fe40000000000 */
[----:B------:R-:W-:-:S03]  /*d750*/  IMAD.MOV.U32 R13, RZ, RZ, R18 ;  /* 0x000000ffff0d7224 */ /* 0x000fc600078e0012 */
[----:B------:R-:W-:-:S04]  /*d760*/  ISETP.NE.AND P0, PT, R16, 0x2, PT ;  /* 0x000000021000780c */ /* 0x000fc80003f05270 */
[----:B-12---:R-:W-:Y:S02]  /*d770*/  SEL R0, RZ, 0x1, P0 ;  /* 0x00000001ff007807 */ /* 0x006fe40000000000 */
[----:B------:R-:W-:Y:S02]  /*d780*/  SEL R16, R16, RZ, P0 ;  /* 0x000000ff10107207 */ /* 0x000fe40000000000 */
[----:B------:R-:W-:-:S07]  /*d790*/  LOP3.LUT R17, R17, R0, RZ, 0x3c, !PT ;  /* 0x0000000011117212 */ /* 0x000fce00078e3cff */
.L_x_1916:
[----:B------:R-:W-:Y:S05]  /*d7a0*/  BSYNC B6 ;  /* 0x0000000000067941 */ /* 0x000fea0003800000 */
.L_x_1914:
[----:B------:R-:W-:-:S03]  /*d7b0*/  UMOV UR4, 0xffffffff ;  /* 0xffffffff00047882 */ /* 0x000fc60000000000 */
[----:B------:R-:W-:Y:S05]  /*d7c0*/  BRA.DIV UR4, `(.L_x_1958) ;  /* 0x0000000a04b47947 */ /* 0x000fea000b800000 */
[----:B------:R1:W2:Y:S02]  /*d7d0*/  SHFL.IDX PT, R14, R13, RZ, 0x1f ;  /* 0x00001fff0d0e7589 */ /* 0x0002a400000e0000 */
.L_x_1986:
[----:B------:R-:W-:Y:S01]  /*d7e0*/  ISETP.NE.AND P0, PT, R19, RZ, PT ;  /* 0x000000ff1300720c */ /* 0x000fe20003f05270 */
[----:B------:R-:W-:Y:S05]  /*d7f0*/  WARPSYNC.ALL ;  /* 0x0000000000007948 */ /* 0x000fea0003800000 */
[----:B------:R-:W-:Y:S01]  /*d800*/  BAR.SYNC.DEFER_BLOCKING 0x4, 0x120 ;  /* 0x0104800000007b1d */ /* 0x000fe20000010000 */
[----:B--2---:R-:W-:-:S05]  /*d810*/  IMAD.MOV.U32 R18, RZ, RZ, R14 ;  /* 0x000000ffff127224 */ /* 0x004fca00078e000e */
[----:B------:R-:W-:Y:S01]  /*d820*/  ULDC UR4, c[0x0][0xda8] ;  /* 0x00036a0000047ab9 */ /* 0x000fe20000000800 */
[----:B------:R-:W-:Y:S01]  /*d830*/  @!P0 MOV R0, 0x400 ;  /* 0x0000040000008802 */ /* 0x000fe20000000f00 */
[----:B------:R-:W2:Y:S03]  /*d840*/  @!P0 S2R R3, SR_CgaCtaId ;  /* 0x0000000000038919 */ /* 0x000ea60000008800 */
[----:B--2---:R-:W-:-:S05]  /*d850*/  @!P0 LEA R0, R3, R0, 0x18 ;  /* 0x0000000003008211 */ /* 0x004fca00078ec0ff */
[----:B------:R2:W-:Y:S01]  /*d860*/  @!P0 STS [R0+0x348d0], R13 ;  /* 0x0348d00d00008388 */ /* 0x0005e20000000800 */
[----:B------:R-:W-:Y:S06]  /*d870*/  BAR.ARV 0x5, 0x120 ;  /* 0x0144800000007b1d */ /* 0x000fec0000002000 */
[----:B------:R-:W-:-:S13]  /*d880*/  ISETP.GE.AND P0, PT, R18, UR4, PT ;  /* 0x0000000412007c0c */ /* 0x000fda000bf06270 */
[----:B--2---:R-:W-:Y:S05]  /*d890*/  @!P0 BRA `(.L_x_1959) ;  /* 0xffffffd400508947 */ /* 0x004fea000383ffff */
.L_x_1911:
        /* <DEDUP_REMOVED lines=11> */
.L_x_1987:
        /* <DEDUP_REMOVED lines=16> */
.L_x_1963:
        /* <DEDUP_REMOVED lines=12> */
.L_x_1988:
[----:B------:R-:W3:Y:S02]  /*db10*/  SYNCS.PHASECHK.TRANS64.TRYWAIT P0, [R3+URZ], R0 ;  /* 0x00000000030075a7 */ /* 0x000ee4000800017f */
[----:B---3--:R-:W-:Y:S05]  /*db20*/  @!P0 BRA `(.L_x_1965) ;  /* 0x0000000800288947 */ /* 0x008fea0003800000 */
.L_x_1989:
[----:B------:R-:W-:Y:S05]  /*db30*/  @!P2 BRA `(.L_x_1966) ;  /* 0x000000000004a947 */ /* 0x000fea0003800000 */
[----:B------:R-:W-:Y:S01]  /*db40*/  BPT.TRAP 0x1 ;  /* 0x000000040000795c */ /* 0x000fe20000300000 */
.L_x_1966:
[----:B---3--:R-:W-:-:S04]  /*db50*/  VIADD R3, R7, 0x34860 ;  /* 0x0003486007037836 */ /* 0x008fc80000000000 */
[----:B--2---:R-:W-:-:S04]  /*db60*/  IMAD R5, R16, 0x8, R3 ;  /* 0x0000000810057824 */ /* 0x004fc800078e0203 */
[----:B------:R-:W2:Y:S02]  /*db70*/  SYNCS.PHASECHK.TRANS64.TRYWAIT P0, [R5+URZ], R4 ;  /* 0x00000004050075a7 */ /* 0x000ea4000800017f */
[----:B--2---:R-:W-:Y:S05]  /*db80*/  @!P0 BRA `(.L_x_1967) ;  /* 0x0000000800248947 */ /* 0x004fea0003800000 */
.L_x_1990:
[----:B------:R-:W-:-:S07]  /*db90*/  IMAD R3, R2, 0x8, R3 ;  /* 0x0000000802037824 */ /* 0x000fce00078e0203 */
.L_x_1968:
[----:B---3--:R3:W4:Y:S02]  /*dba0*/  SYNCS.PHASECHK.TRANS64.TRYWAIT P0, [R3+URZ], R0 ;  /* 0x00000000030075a7 */ /* 0x008724000800017f */
[----:B----4-:R-:W-:Y:S05]  /*dbb0*/  @!P0 NANOSLEEP.SYNCS 0x989680 ;  /* 0x009896800000895d */ /* 0x010fea0003900000 */
[----:B------:R-:W4:Y:S02]  /*dbc0*/  @!P0 SYNCS.PHASECHK.TRANS64 P0, [R3+URZ], R0 ;  /* 0x00000000030085a7 */ /* 0x000f24000800007f */
[----:B----4-:R-:W-:Y:S05]  /*dbd0*/  @!P0 BRA `(.L_x_1968) ;  /* 0xfffffffc00f08947 */ /* 0x010fea000383ffff */
.L_x_1962:
[----:B------:R-:W-:Y:S05]  /*dbe0*/  BSYNC B0 ;  /* 0x0000000000007941 */ /* 0x000fea0003800000 */
.L_x_1961:
[----:B------:R-:W-:Y:S05]  /*dbf0*/  EXIT ;  /* 0x000000000000794d */ /* 0x000fea0003800000 */
.L_x_1868:
[----:B-1----:R-:W-:-:S04]  /*dc00*/  IMAD.U32 R3, RZ, RZ, UR37 ;  /* 0x00000025ff037e24 */ /* 0x002fc8000f8e00ff */
[----:B------:R1:W2:Y:S03]  /*dc10*/  SYNCS.PHASECHK.TRANS64.TRYWAIT P1, [R3+URZ+0x34800], R0 ;  /* 0x03480000030075a7 */ /* 0x0002a6000802017f */
[----:B--2---:R-:W-:Y:S05]  /*dc20*/  @!P1 NANOSLEEP.SYNCS 0x989680 ;  /* 0x009896800000995d */ /* 0x004fea0003900000 */
[----:B------:R-:W2:Y:S02]  /*dc30*/  @!P1 SYNCS.PHASECHK.TRANS64 P1, [R3+URZ+0x34800], R0 ;  /* 0x03480000030095a7 */ /* 0x000ea4000802007f */
[----:B--2---:R-:W-:Y:S05]  /*dc40*/  @!P1 BRA `(.L_x_1868) ;  /* 0xfffffffc00ec9947 */ /* 0x004fea000383ffff */
[----:B------:R-:W-:Y:S05]  /*dc50*/  BRA `(.L_x_1969) ;  /* 0xffffff3800907947 */ /* 0x000fea000383ffff */
.L_x_1872:
[----:B--2---:R2:W3:Y:S02]  /*dc60*/  SYNCS.PHASECHK.TRANS64.TRYWAIT P2, [R2+URZ+0x34830], R3 ;  /* 0x03483003020075a7 */ /* 0x0044e4000804017f */
[----:B---3--:R-:W-:Y:S05]  /*dc70*/  @!P2 NANOSLEEP.SYNCS 0x989680 ;  /* 0x009896800000a95d */ /* 0x008fea0003900000 */
[----:B------:R-:W3:Y:S02]  /*dc80*/  @!P2 SYNCS.PHASECHK.TRANS64 P2, [R2+URZ+0x34830], R3 ;  /* 0x034830030200a5a7 */ /* 0x000ee4000804007f */
[----:B---3--:R-:W-:Y:S05]  /*dc90*/  @!P2 BRA `(.L_x_1872) ;  /* 0xfffffffc00f0a947 */ /* 0x008fea000383ffff */
[----:B------:R-:W-:Y:S05]  /*dca0*/  BRA `(.L_x_1871) ;  /* 0xffffff3800b87947 */ /* 0x000fea000383ffff */
.L_x_1877:
[----:B--2---:R-:W-:-:S04]  /*dcb0*/  IMAD.U32 R7, RZ, RZ, UR7 ;  /* 0x00000007ff077e24 */ /* 0x004fc8000f8e00ff */
[----:B------:R2:W3:Y:S03]  /*dcc0*/  SYNCS.PHASECHK.TRANS64.TRYWAIT P2, [R7+URZ+0x34830], R0 ;  /* 0x03483000070075a7 */ /* 0x0004e6000804017f */
[----:B---3--:R-:W-:Y:S05]  /*dcd0*/  @!P2 NANOSLEEP.SYNCS 0x989680 ;  /* 0x009896800000a95d */ /* 0x008fea0003900000 */
[----:B------:R-:W3:Y:S02]  /*dce0*/  @!P2 SYNCS.PHASECHK.TRANS64 P2, [R7+URZ+0x34830], R0 ;  /* 0x034830000700a5a7 */ /* 0x000ee4000804007f */
[----:B---3--:R-:W-:Y:S05]  /*dcf0*/  @!P2 BRA `(.L_x_1877) ;  /* 0xfffffffc00eca947 */ /* 0x008fea000383ffff */
[----:B------:R-:W-:Y:S05]  /*dd00*/  BRA `(.L_x_1876) ;  /* 0xffffff6400307947 */ /* 0x000fea000383ffff */
.L_x_1881:
[----:B--2---:R-:W-:-:S04]  /*dd10*/  IMAD.U32 R3, RZ, RZ, UR5 ;  /* 0x00000005ff037e24 */ /* 0x004fc8000f8e00ff */
[----:B------:R2:W3:Y:S03]  /*dd20*/  SYNCS.PHASECHK.TRANS64.TRYWAIT P2, [R3+URZ+0x34850], R0 ;  /* 0x03485000030075a7 */ /* 0x0004e6000804017f */
[----:B---3--:R-:W-:Y:S05]  /*dd30*/  @!P2 NANOSLEEP.SYNCS 0x989680 ;  /* 0x009896800000a95d */ /* 0x008fea0003900000 */
[----:B------:R-:W3:Y:S02]  /*dd40*/  @!P2 SYNCS.PHASECHK.TRANS64 P2, [R3+URZ+0x34850], R0 ;  /* 0x034850000300a5a7 */ /* 0x000ee4000804007f */
[----:B---3--:R-:W-:Y:S05]  /*dd50*/  @!P2 BRA `(.L_x_1881) ;  /* 0xfffffffc00eca947 */ /* 0x008fea000383ffff */
[----:B------:R-:W-:Y:S05]  /*dd60*/  BRA `(.L_x_1880) ;  /* 0xffffff6c00507947 */ /* 0x000fea000383ffff */
.L_x_1887:
[----:B--2---:R-:W-:-:S04]  /*dd70*/  IMAD.U32 R7, RZ, RZ, UR5 ;  /* 0x00000005ff077e24 */ /* 0x004fc8000f8e00ff */
[----:B------:R2:W3:Y:S03]  /*dd80*/  SYNCS.PHASECHK.TRANS64.TRYWAIT P2, [R7+URZ+0x34830], R0 ;  /* 0x03483000070075a7 */ /* 0x0004e6000804017f */
[----:B---3--:R-:W-:Y:S05]  /*dd90*/  @!P2 NANOSLEEP.SYNCS 0x989680 ;  /* 0x009896800000a95d */ /* 0x008fea0003900000 */
[----:B------:R-:W3:Y:S02]  /*dda0*/  @!P2 SYNCS.PHASECHK.TRANS64 P2, [R7+URZ+0x34830], R0 ;  /* 0x034830000700a5a7 */ /* 0x000ee4000804007f */
[----:B---3--:R-:W-:Y:S05]  /*ddb0*/  @!P2 BRA `(.L_x_1887) ;  /* 0xfffffffc00eca947 */ /* 0x008fea000383ffff */
[----:B------:R-:W-:Y:S05]  /*ddc0*/  BRA `(.L_x_1886) ;  /* 0xffffff8c009c7947 */ /* 0x000fea000383ffff */
.L_x_1891:
[----:B--2---:R-:W-:-:S04]  /*ddd0*/  IMAD.U32 R3, RZ, RZ, UR5 ;  /* 0x00000005ff037e24 */ /* 0x004fc8000f8e00ff */
[----:B------:R2:W3:Y:S03]  /*dde0*/  SYNCS.PHASECHK.TRANS64.TRYWAIT P2, [R3+URZ+0x34850], R0 ;  /* 0x03485000030075a7 */ /* 0x0004e6000804017f */
[----:B---3--:R-:W-:Y:S05]  /*ddf0*/  @!P2 NANOSLEEP.SYNCS 0x989680 ;  /* 0x009896800000a95d */ /* 0x008fea0003900000 */
[----:B------:R-:W3:Y:S02]  /*de00*/  @!P2 SYNCS.PHASECHK.TRANS64 P2, [R3+URZ+0x34850], R0 ;  /* 0x034850000300a5a7 */ /* 0x000ee4000804007f */
[----:B---3--:R-:W-:Y:S05]  /*de10*/  @!P2 BRA `(.L_x_1891) ;  /* 0xfffffffc00eca947 */ /* 0x008fea000383ffff */
[----:B------:R-:W-:Y:S05]  /*de20*/  BRA `(.L_x_1890) ;  /* 0xffffff9400bc7947 */ /* 0x000fea000383ffff */
.L_x_1896:
[----:B--2---:R-:W-:-:S04]  /*de30*/  IMAD.U32 R3, RZ, RZ, UR5 ;  /* 0x00000005ff037e24 */ /* 0x004fc8000f8e00ff */
[----:B------:R2:W3:Y:S03]  /*de40*/  SYNCS.PHASECHK.TRANS64.TRYWAIT P0, [R3+URZ+0x34850], R2 ;  /* 0x03485002030075a7 */ /* 0x0004e6000800017f */
[----:B---3--:R-:W-:Y:S05]  /*de50*/  @!P0 NANOSLEEP.SYNCS 0x989680 ;  /* 0x009896800000895d */ /* 0x008fea0003900000 */
[----:B------:R-:W3:Y:S02]  /*de60*/  @!P0 SYNCS.PHASECHK.TRANS64 P0, [R3+URZ+0x34850], R2 ;  /* 0x03485002030085a7 */ /* 0x000ee4000800007f */
[----:B---3--:R-:W-:Y:S05]  /*de70*/  @!P0 BRA `(.L_x_1896) ;  /* 0xfffffffc00ec8947 */ /* 0x008fea000383ffff */
[----:B------:R-:W-:Y:S05]  /*de80*/  BRA `(.L_x_1895) ;  /* 0xffffffb000947947 */ /* 0x000fea000383ffff */
.L_x_1920:
        /* <DEDUP_REMOVED lines=10> */
.L_x_1970:
[----:B------:R-:W-:Y:S05]  /*df30*/  BRA `(.L_x_1971) ;  /* 0xffffffd800747947 */ /* 0x000fea000383ffff */
.L_x_1921:
[----:B------:R-:W-:Y:S01]  /*df40*/  BSSY B0, `(.L_x_1972) ;  /* 0x0000006000007945 */ /* 0x000fe20003800000 */
[----:B------:R-:W-:-:S07]  /*df50*/  IMAD.MOV.U32 R15, RZ, RZ, -0x1 ;  /* 0xffffffffff0f7424 */ /* 0x000fce00078e00ff */
[----:B------:R-:W-:Y:S05]  /*df60*/  WARPSYNC.COLLECTIVE R15, `(.L_x_1973) ;  /* 0x000000000f0c7348 */ /* 0x000fea0003c00000 */
[----:B------:R-:W-:Y:S02]  /*df70*/  ELECT P6, UR62, PT ;  /* 0x00000000003e782f */ /* 0x000fe400038c0000 */
[----:B------:R-:W-:Y:S01]  /*df80*/  MOV R14, UR62 ;  /* 0x0000003e000e7c02 */ /* 0x000fe20008000f00 */
[----:B------:R-:W-:Y:S10]  /*df90*/  ENDCOLLECTIVE ;  /* 0x000000000000791b */ /* 0x000ff40003800000 */
.L_x_1973:
[----:B------:R-:W-:Y:S05]  /*dfa0*/  BSYNC B0 ;  /* 0x0000000000007941 */ /* 0x000fea0003800000 */
.L_x_1972:
[----:B------:R-:W-:Y:S05]  /*dfb0*/  BRA `(.L_x_1974) ;  /* 0xffffffd800647947 */ /* 0x000fea000383ffff */
.L_x_1924:
[----:B-1----:R1:W2:Y:S02]  /*dfc0*/  SYNCS.PHASECHK.TRANS64.TRYWAIT P2, [R8+URZ+0x34840], R7 ;  /* 0x03484007080075a7 */ /* 0x0022a4000804017f */
[----:B--2---:R-:W-:Y:S05]  /*dfd0*/  @!P2 NANOSLEEP.SYNCS 0x989680 ;  /* 0x009896800000a95d */ /* 0x004fea0003900000 */
[----:B------:R-:W2:Y:S02]  /*dfe0*/  @!P2 SYNCS.PHASECHK.TRANS64 P2, [R8+URZ+0x34840], R7 ;  /* 0x034840070800a5a7 */ /* 0x000ea4000804007f */
[----:B--2---:R-:W-:Y:S05]  /*dff0*/  @!P2 BRA `(.L_x_1924) ;  /* 0xfffffffc00f0a947 */ /* 0x004fea000383ffff */
[----:B------:R-:W-:Y:S05]  /*e000*/  BRA `(.L_x_1975) ;  /* 0xffffffd800c07947 */ /* 0x000fea000383ffff */
.L_x_1926:
[----:B-1----:R-:W-:-:S04]  /*e010*/  IMAD.U32 R8, RZ, RZ, UR38 ;  /* 0x00000026ff087e24 */ /* 0x002fc8000f8e00ff */
[----:B------:R1:W2:Y:S03]  /*e020*/  SYNCS.PHASECHK.TRANS64.TRYWAIT P2, [R8+URZ+0x34820], R7 ;  /* 0x03482007080075a7 */ /* 0x0002a6000804017f */
[----:B--2---:R-:W-:Y:S05]  /*e030*/  @!P2 NANOSLEEP.SYNCS 0x989680 ;  /* 0x009896800000a95d */ /* 0x004fea0003900000 */
[----:B------:R-:W2:Y:S02]  /*e040*/  @!P2 SYNCS.PHASECHK.TRANS64 P2, [R8+URZ+0x34820], R7 ;  /* 0x034820070800a5a7 */ /* 0x000ea4000804007f */
[----:B--2---:R-:W-:Y:S05]  /*e050*/  @!P2 BRA `(.L_x_1926) ;  /* 0xfffffffc00eca947 */ /* 0x004fea000383ffff */
[----:B------:R-:W-:Y:S05]  /*e060*/  BRA `(.L_x_1976) ;  /* 0xffffffdc00c47947 */ /* 0x000fea000383ffff */
.L_x_1932:
[----:B-1----:R1:W2:Y:S02]  /*e070*/  SYNCS.PHASECHK.TRANS64.TRYWAIT P3, [R3+URZ+0x34840], R2 ;  /* 0x03484002030075a7 */ /* 0x0022a4000806017f */
[----:B--2---:R-:W-:Y:S05]  /*e080*/  @!P3 NANOSLEEP.SYNCS 0x989680 ;  /* 0x009896800000b95d */ /* 0x004fea0003900000 */
[----:B------:R-:W2:Y:S02]  /*e090*/  @!P3 SYNCS.PHASECHK.TRANS64 P3, [R3+URZ+0x34840], R2 ;  /* 0x034840020300b5a7 */ /* 0x000ea4000806007f */
[----:B--2---:R-:W-:Y:S05]  /*e0a0*/  @!P3 BRA `(.L_x_1932) ;  /* 0xfffffffc00f0b947 */ /* 0x004fea000383ffff */
[----:B------:R-:W-:Y:S05]  /*e0b0*/  BRA `(.L_x_1977) ;  /* 0xffffffe0006c7947 */ /* 0x000fea000383ffff */
.L_x_1934:
[----:B-1----:R1:W2:Y:S02]  /*e0c0*/  SYNCS.PHASECHK.TRANS64.TRYWAIT P3, [R2+URZ+0x60], R3 ;  /* 0x00006003020075a7 */ /* 0x0022a4000806017f */
[----:B--2---:R-:W-:Y:S05]  /*e0d0*/  @!P3 NANOSLEEP.SYNCS 0x989680 ;  /* 0x009896800000b95d */ /* 0x004fea0003900000 */
[----:B------:R-:W2:Y:S02]  /*e0e0*/  @!P3 SYNCS.PHASECHK.TRANS64 P3, [R2+URZ+0x60], R3 ;  /* 0x000060030200b5a7 */ /* 0x000ea4000806007f */
[----:B--2---:R-:W-:Y:S05]  /*e0f0*/  @!P3 BRA `(.L_x_1934) ;  /* 0xfffffffc00f0b947 */ /* 0x004fea000383ffff */
[----:B------:R-:W-:Y:S05]  /*e100*/  BRA `(.L_x_1978) ;  /* 0xffffffe000ec7947 */ /* 0x000fea000383ffff */
.L_x_1940:
[----:B-1----:R1:W2:Y:S02]  /*e110*/  SYNCS.PHASECHK.TRANS64.TRYWAIT P3, [R3+URZ+0x34840], R2 ;  /* 0x03484002030075a7 */ /* 0x0022a4000806017f */
[----:B--2---:R-:W-:Y:S05]  /*e120*/  @!P3 NANOSLEEP.SYNCS 0x989680 ;  /* 0x009896800000b95d */ /* 0x004fea0003900000 */
[----:B------:R-:W2:Y:S02]  /*e130*/  @!P3 SYNCS.PHASECHK.TRANS64 P3, [R3+URZ+0x34840], R2 ;  /* 0x034840020300b5a7 */ /* 0x000ea4000806007f */
[----:B--2---:R-:W-:Y:S05]  /*e140*/  @!P3 BRA `(.L_x_1940) ;  /* 0xfffffffc00f0b947 */ /* 0x004fea000383ffff */
[----:B------:R-:W-:Y:S05]  /*e150*/  BRA `(.L_x_1979) ;  /* 0xffffffe400fc7947 */ /* 0x000fea000383ffff */
.L_x_1942:
[----:B-1----:R1:W2:Y:S02]  /*e160*/  SYNCS.PHASECHK.TRANS64.TRYWAIT P3, [R2+URZ+0x60], R17 ;  /* 0x00006011020075a7 */ /* 0x0022a4000806017f */
[----:B--2---:R-:W-:Y:S05]  /*e170*/  @!P3 NANOSLEEP.SYNCS 0x989680 ;  /* 0x009896800000b95d */ /* 0x004fea0003900000 */
[----:B------:R-:W2:Y:S02]  /*e180*/  @!P3 SYNCS.PHASECHK.TRANS64 P3, [R2+URZ+0x60], R17 ;  /* 0x000060110200b5a7 */ /* 0x000ea4000806007f */
[----:B--2---:R-:W-:Y:S05]  /*e190*/  @!P3 BRA `(.L_x_1942) ;  /* 0xfffffffc00f0b947 */ /* 0x004fea000383ffff */
[----:B------:R-:W-:Y:S05]  /*e1a0*/  BRA `(.L_x_1980) ;  /* 0xffffffe8007c7947 */ /* 0x000fea000383ffff */
.L_x_1947:
[----:B-1----:R1:W2:Y:S02]  /*e1b0*/  SYNCS.PHASECHK.TRANS64.TRYWAIT P3, [R2+URZ+0x34840], R3 ;  /* 0x03484003020075a7 */ /* 0x0022a4000806017f */
[----:B--2---:R-:W-:Y:S05]  /*e1c0*/  @!P3 NANOSLEEP.SYNCS 0x989680 ;  /* 0x009896800000b95d */ /* 0x004fea0003900000 */
[----:B------:R-:W2:Y:S02]  /*e1d0*/  @!P3 SYNCS.PHASECHK.TRANS64 P3, [R2+URZ+0x34840], R3 ;  /* 0x034840030200b5a7 */ /* 0x000ea4000806007f */
[----:B--2---:R-:W-:Y:S05]  /*e1e0*/  @!P3 BRA `(.L_x_1947) ;  /* 0xfffffffc00f0b947 */ /* 0x004fea000383ffff */
[----:B------:R-:W-:Y:S05]  /*e1f0*/  BRA `(.L_x_1981) ;  /* 0xffffffec00647947 */ /* 0x000fea000383ffff */
.L_x_1949:
[----:B-1----:R1:W2:Y:S02]  /*e200*/  SYNCS.PHASECHK.TRANS64.TRYWAIT P3, [R2+URZ+0x60], R11 ;  /* 0x0000600b020075a7 */ /* 0x0022a4000806017f */
[----:B--2---:R-:W-:Y:S05]  /*e210*/  @!P3 NANOSLEEP.SYNCS 0x989680 ;  /* 0x009896800000b95d */ /* 0x004fea0003900000 */
[----:B------:R-:W2:Y:S02]  /*e220*/  @!P3 SYNCS.PHASECHK.TRANS64 P3, [R2+URZ+0x60], R11 ;  /* 0x0000600b0200b5a7 */ /* 0x000ea4000806007f */
[----:B--2---:R-:W-:Y:S05]  /*e230*/  @!P3 BRA `(.L_x_1949) ;  /* 0xfffffffc00f0b947 */ /* 0x004fea000383ffff */
[----:B------:R-:W-:Y:S05]  /*e240*/  BRA `(.L_x_1982) ;  /* 0xffffffec00e47947 */ /* 0x000fea000383ffff */
.L_x_1956:
[----:B-1----:R1:W2:Y:S02]  /*e250*/  SYNCS.PHASECHK.TRANS64.TRYWAIT P0, [R3+URZ+0x34860], R0 ;  /* 0x03486000030075a7 */ /* 0x0022a4000800017f */
[----:B--2---:R-:W-:Y:S05]  /*e260*/  @!P0 NANOSLEEP.SYNCS 0x989680 ;  /* 0x009896800000895d */ /* 0x004fea0003900000 */
[----:B------:R-:W2:Y:S02]  /*e270*/  @!P0 SYNCS.PHASECHK.TRANS64 P0, [R3+URZ+0x34860], R0 ;  /* 0x03486000030085a7 */ /* 0x000ea4000800007f */
[----:B--2---:R-:W-:Y:S05]  /*e280*/  @!P0 BRA `(.L_x_1956) ;  /* 0xfffffffc00f08947 */ /* 0x004fea000383ffff */
[----:B------:R-:W-:Y:S05]  /*e290*/  BRA `(.L_x_1983) ;  /* 0xfffffff000b87947 */ /* 0x000fea000383ffff */
.L_x_1958:
[----:B------:R-:W-:Y:S01]  /*e2a0*/  BSSY B0, `(.L_x_1984) ;  /* 0x0000007000007945 */ /* 0x000fe20003800000 */
[----:B------:R-:W-:Y:S02]  /*e2b0*/  IMAD.MOV.U32 R12, RZ, RZ, RZ ;  /* 0x000000ffff0c7224 */ /* 0x000fe400078e00ff */
[----:B------:R-:W-:Y:S02]  /*e2c0*/  IMAD.MOV.U32 R11, RZ, RZ, 0x1f ;  /* 0x0000001fff0b7424 */ /* 0x000fe400078e00ff */
[----:B------:R-:W-:-:S07]  /*e2d0*/  IMAD.MOV.U32 R15, RZ, RZ, -0x1 ;  /* 0xffffffffff0f7424 */ /* 0x000fce00078e00ff */
[----:B------:R-:W-:Y:S05]  /*e2e0*/  WARPSYNC.COLLECTIVE R15, `(.L_x_1985) ;  /* 0x000000000f087348 */ /* 0x000fea0003c00000 */
[----:B------:R1:W2:Y:S02]  /*e2f0*/  SHFL.IDX P6, R14, R13, R12, R11 ;  /* 0x0000000c0d0e7389 */ /* 0x0002a400000c000b */
[----:B-12---:R-:W-:Y:S01]  /*e300*/  ENDCOLLECTIVE ;  /* 0x000000000000791b */ /* 0x006fe20003800000 */
.L_x_1985:
[----:B------:R-:W-:Y:S05]  /*e310*/  BSYNC B0 ;  /* 0x0000000000007941 */ /* 0x000fea0003800000 */
.L_x_1984:
[----:B------:R-:W-:Y:S05]  /*e320*/  BRA `(.L_x_1986) ;  /* 0xfffffff4002c7947 */ /* 0x000fea000383ffff */
.L_x_1960:
[----:B--2---:R2:W3:Y:S02]  /*e330*/  SYNCS.PHASECHK.TRANS64.TRYWAIT P0, [R7+URZ+0x34820], R0 ;  /* 0x03482000070075a7 */ /* 0x0044e4000800017f */
[----:B---3--:R-:W-:Y:S05]  /*e340*/  @!P0 NANOSLEEP.SYNCS 0x989680 ;  /* 0x009896800000895d */ /* 0x008fea0003900000 */
[----:B------:R-:W3:Y:S02]  /*e350*/  @!P0 SYNCS.PHASECHK.TRANS64 P0, [R7+URZ+0x34820], R0 ;  /* 0x03482000070085a7 */ /* 0x000ee4000800007f */
[----:B---3--:R-:W-:Y:S05]  /*e360*/  @!P0 BRA `(.L_x_1960) ;  /* 0xfffffffc00f08947 */ /* 0x008fea000383ffff */
[----:B------:R-:W-:Y:S05]  /*e370*/  BRA `(.L_x_1987) ;  /* 0xfffffff400747947 */ /* 0x000fea000383ffff */
.L_x_1964:
[----:B--2---:R2:W3:Y:S02]  /*e380*/  SYNCS.PHASECHK.TRANS64.TRYWAIT P0, [R5+URZ], R4 ;  /* 0x00000004050075a7 */ /* 0x0044e4000800017f */
[----:B---3--:R-:W-:Y:S05]  /*e390*/  @!P0 NANOSLEEP.SYNCS 0x989680 ;  /* 0x009896800000895d */ /* 0x008fea0003900000 */
[----:B------:R-:W3:Y:S02]  /*e3a0*/  @!P0 SYNCS.PHASECHK.TRANS64 P0, [R5+URZ], R4 ;  /* 0x00000004050085a7 */ /* 0x000ee4000800007f */
[----:B---3--:R-:W-:Y:S05]  /*e3b0*/  @!P0 BRA `(.L_x_1964) ;  /* 0xfffffffc00f08947 */ /* 0x008fea000383ffff */
[----:B------:R-:W-:Y:S05]  /*e3c0*/  BRA `(.L_x_1988) ;  /* 0xfffffff400d07947 */ /* 0x000fea000383ffff */
.L_x_1965:
[----:B---3--:R3:W4:Y:S02]  /*e3d0*/  SYNCS.PHASECHK.TRANS64.TRYWAIT P0, [R3+URZ], R0 ;  /* 0x00000000030075a7 */ /* 0x008724000800017f */
[----:B----4-:R-:W-:Y:S05]  /*e3e0*/  @!P0 NANOSLEEP.SYNCS 0x989680 ;  /* 0x009896800000895d */ /* 0x010fea0003900000 */
[----:B------:R-:W4:Y:S02]  /*e3f0*/  @!P0 SYNCS.PHASECHK.TRANS64 P0, [R3+URZ], R0 ;  /* 0x00000000030085a7 */ /* 0x000f24000800007f */
[----:B----4-:R-:W-:Y:S05]  /*e400*/  @!P0 BRA `(.L_x_1965) ;  /* 0xfffffffc00f08947 */ /* 0x010fea000383ffff */
[----:B------:R-:W-:Y:S05]  /*e410*/  BRA `(.L_x_1989) ;  /* 0xfffffff400c47947 */ /* 0x000fea000383ffff */
.L_x_1967:
[----:B--2---:R2:W3:Y:S02]  /*e420*/  SYNCS.PHASECHK.TRANS64.TRYWAIT P0, [R5+URZ], R4 ;  /* 0x00000004050075a7 */ /* 0x0044e4000800017f */
[----:B---3--:R-:W-:Y:S05]  /*e430*/  @!P0 NANOSLEEP.SYNCS 0x989680 ;  /* 0x009896800000895d */ /* 0x008fea0003900000 */
[----:B------:R-:W3:Y:S02]  /*e440*/  @!P0 SYNCS.PHASECHK.TRANS64 P0, [R5+URZ], R4 ;  /* 0x00000004050085a7 */ /* 0x000ee4000800007f */
[----:B---3--:R-:W-:Y:S05]  /*e450*/  @!P0 BRA `(.L_x_1967) ;  /* 0xfffffffc00f08947 */ /* 0x008fea000383ffff */
[----:B------:R-:W-:Y:S05]  /*e460*/  BRA `(.L_x_1990) ;  /* 0xfffffff400c87947 */ /* 0x000fea000383ffff */
.L_x_1991:
        /* <DEDUP_REMOVED lines=9> */
.L_x_11937:


//--------------------- .text._ZN7cutlass13device_kernelIN5flash11enable_sm90INS1_16FlashAttnFwdSm90INS1_25CollectiveMainloopFwdSm90ILi2EN4cute5tupleIJNS5_1CILi1EEES8_S8_EEENS6_IJNS7_ILi128EEESA_NS7_ILi192EEEEEELi128ENS_6half_tEfNS_4arch4Sm90ELb1ELb0ELb0ELb1ELb0ELb0ELb0ELb1ELb1ELb0ELb0ELb0EEENS1_21CollectiveEpilogueFwdINS6_IJSA_SA_SA_EEES9_SD_SF_Li256ELb1ELb0ELb0ELb0EEENS1_36VarlenDynamicPersistentTileSchedulerILi128ELi128ELi256ELi32ELb0ELb0ELb1ELb1ELb1ELb1EEEEEEEEEvNT_6ParamsE --------------------------
	.section	.text._ZN7cutlass13device_kernelIN5flash11enable_sm90INS1_16FlashAttnFwdSm90INS1_25CollectiveMainloopFwdSm90ILi2EN4cute5tupleIJNS5_1CILi1EEES8_S8_EEENS6_IJNS7_ILi128EEESA_NS7_ILi192EEEEEELi128ENS_6half_tEfNS_4arch4Sm90ELb1ELb0ELb0ELb1ELb0ELb0ELb0ELb1ELb1ELb0ELb0ELb0EEENS1_21CollectiveEpilogueFwdINS6_IJSA_SA_SA_EEES9_SD_SF_Li256ELb1ELb0ELb0ELb0EEENS1_36VarlenDynamicPersistentTileSchedulerILi128ELi128ELi256ELi32ELb0ELb0ELb1ELb1ELb1ELb1EEEEEEEEEvNT_6ParamsE,"ax",@progbits
	.align	128
.text._ZN7cutlass13device_kernelIN5flash11enable_sm90INS1_16FlashAttnFwdSm90INS1_25CollectiveMainloopFwdSm90ILi2EN4cute5tupleIJNS5_1CILi1EEES8_S8_EEENS6_IJNS7_ILi128EEESA_NS7_ILi192EEEEEELi128ENS_6half_tEfNS_4arch4Sm90ELb1ELb0ELb0ELb1ELb0ELb0ELb0ELb1ELb1ELb0ELb0ELb0EEENS1_21CollectiveEpilogueFwdINS6_IJSA_SA_SA_EEES9_SD_SF_Li256ELb1ELb0ELb0ELb0EEENS1_36VarlenDynamicPersistentTileSchedulerILi128ELi128ELi256ELi32ELb0ELb0ELb1ELb1ELb1ELb1EEEEEEEEEvNT_6ParamsE:
        .type           _ZN7cutlass13device_kernelIN5flash11enable_sm90INS1_16FlashAttnFwdSm90INS1_25CollectiveMainloopFwdSm90ILi2EN4cute5tupleIJNS5_1CILi1EEES8_S8_EEENS6_IJNS7_ILi128EEESA_NS7_ILi192EEEEEELi128ENS_6half_tEfNS_4arch4Sm90ELb1ELb0ELb0ELb1ELb0ELb0ELb0ELb1ELb1ELb0ELb0ELb0EEENS1_21CollectiveEpilogueFwdINS6_IJSA_SA_SA_EEES9_SD_SF_Li256ELb1ELb0ELb0ELb0EEENS1_36VarlenDynamicPersistentTileSchedulerILi128ELi128ELi256ELi32ELb0ELb0ELb1ELb1ELb1ELb1EEEEEEEEEvNT_6ParamsE,@function
        .size           _ZN7cutlass13device_kernelIN5flash11enable_sm90INS1_16FlashAttnFwdSm90INS1_25CollectiveMainloopFwdSm90ILi2EN4cute5tupleIJNS5_1CILi1EEES8_S8_EEENS6_IJNS7_ILi128EEESA_NS7_ILi192EEEEEELi128ENS_6half_tEfNS_4arch4Sm90ELb1ELb0ELb0ELb1ELb0ELb0ELb0ELb1ELb1ELb0ELb0ELb0EEENS1_21CollectiveEpilogueFwdINS6_IJSA_SA_SA_EEES9_SD_SF_Li256ELb1ELb0ELb0ELb0EEENS1_36VarlenDynamicPersistentTileSchedulerILi128ELi128ELi256ELi32ELb0ELb0ELb1ELb1ELb1ELb1EEEEEEEEEvNT_6ParamsE,(.L_x_11938 - _ZN7cutlass13device_kernelIN5flash11enable_sm90INS1_16FlashAttnFwdSm90INS1_25CollectiveMainloopFwdSm90ILi2EN4cute5tupleIJNS5_1CILi1EEES8_S8_EEENS6_IJNS7_ILi128EEESA_NS7_ILi192EEEEEELi128ENS_6half_tEfNS_4arch4Sm90ELb1ELb0ELb0ELb1ELb0ELb0ELb0ELb1ELb1ELb0ELb0ELb0EEENS1_21CollectiveEpilogueFwdINS6_IJSA_SA_SA_EEES9_SD_SF_Li256ELb1ELb0ELb0ELb0EEENS1_36VarlenDynamicPersistentTileSchedulerILi128ELi128ELi256ELi32ELb0ELb0ELb1ELb1ELb1ELb1EEEEEEEEEvNT_6ParamsE)
        .other          _ZN7cutlass13device_kernelIN5flash11enable_sm90INS1_16FlashAttnFwdSm90INS1_25CollectiveMainloopFwdSm90ILi2EN4cute5tupleIJNS5_1CILi1EEES8_S8_EEENS6_IJNS7_ILi128EEESA_NS7_ILi192EEEEEELi128ENS_6half_tEfNS_4arch4Sm90ELb1ELb0ELb0ELb1ELb0ELb0ELb0ELb1ELb1ELb0ELb0ELb0EEENS1_21CollectiveEpilogueFwdINS6_IJSA_SA_SA_EEES9_SD_SF_Li256ELb1ELb0ELb0ELb0EEENS1_36VarlenDynamicPersistentTileSchedulerILi128ELi128ELi256ELi32ELb0ELb0ELb1ELb1ELb1ELb1EEEEEEEEEvNT_6ParamsE,@"STO_CUDA_ENTRY STV_DEFAULT"
_ZN7cutlass13device_kernelIN5flash11enable_sm90INS1_16FlashAttnFwdSm90INS1_25CollectiveMainloopFwdSm90ILi2EN4cute5tupleIJNS5_1CILi1EEES8_S8_EEENS6_IJNS7_ILi128EEESA_NS7_ILi192EEEEEELi128ENS_6half_tEfNS_4arch4Sm90ELb1ELb0ELb0ELb1ELb0ELb0ELb0ELb1ELb1ELb0ELb0ELb0EEENS1_21CollectiveEpilogueFwdINS6_IJSA_SA_SA_EEES9_SD_SF_Li256ELb1ELb0ELb0ELb0EEENS1_36VarlenDynamicPersistentTileSchedulerILi128ELi128ELi256ELi32ELb0ELb0ELb1ELb1ELb1ELb1EEEEEEEEEvNT_6ParamsE:
        /* <DEDUP_REMOVED lines=21> */
.L_x_1993:
[----:B------:R-:W-:Y:S05]  /*0150*/  BSYNC B0 ;  /* 0x0000000000007941 */ /* 0x000fea0003800000 */
.L_x_1992:
        /* <DEDUP_REMOVED lines=41> */
.L_x_1994:
        /* <DEDUP_REMOVED lines=22> */
.L_x_1995:
        /* <DEDUP_REMOVED lines=18> */
.L_x_1996:
        /* <DEDUP_REMOVED lines=22> */
.L_x_1997:
        /* <DEDUP_REMOVED lines=22> */
.L_x_1998:
        /* <DEDUP_REMOVED lines=8> */
.L_x_2000:
        /* <DEDUP_REMOVED lines=16> */
[----:B------:R-:W-:Y:S01]  /*0ab0*/  UMOV UR37, URZ ;  /* 0x0000003f00257c82 */ /* 0x000fe20008000000 */
[----:B------:R-:W-:Y:S01]  /*0ac0*/  UMOV UR36, URZ ;  /* 0x0000003f00247c82 */ /* 0x000fe20008000000 */
[----:B------:R-:W0:Y:S10]  /*0ad0*/  S2R R0, SR_TID.X ;  /* 0x0000000000007919 */ /* 0x000e340000002100 */
[----:B------:R-:W-:Y:S01]  /*0ae0*/  IMAD.U32 R16, RZ, RZ, UR5 ;  /* 0x00000005ff107e24 */ /* 0x000fe2000f8e00ff */
[----:B------:R-:W-:Y:S01]  /*0af0*/  R2UR UR5, R46 ;  /* 0x000000002e0572ca */ /* 0x000fe200000e0000 */
[----:B0-----:R-:W-:-:S05]  /*0b00*/  VIADD R193, R0, 0xffffff80 ;  /* 0xffffff8000c17836 */ /* 0x001fca0000000000 */
[----:B------:R-:W-:-:S04]  /*0b10*/  SHF.R.S32.HI R0, RZ, 0x1f, R193 ;  /* 0x0000001fff007819 */ /* 0x000fc800000114c1 */
[CC--:B------:R-:W-:Y:S02]  /*0b20*/  LEA.HI R3, R0.reuse, R193.reuse, RZ, 0x7 ;  /* 0x000000c100037211 */ /* 0x0c0fe400078f38ff */
[----:B------:R-:W-:Y:S02]  /*0b30*/  LEA.HI R4, R0, R193, RZ, 0x5 ;  /* 0x000000c100047211 */ /* 0x000fe400078f28ff */
[----:B------:R-:W-:Y:S02]  /*0b40*/  SHF.R.S32.HI R190, RZ, 0x7, R3 ;  /* 0x00000007ffbe7819 */ /* 0x000fe40000011403 */
[----:B--2---:R-:W-:Y:S02]  /*0b50*/  R2UR UR4, R2 ;  /* 0x00000000020472ca */ /* 0x004fe400000e0000 */
[C---:B------:R-:W-:Y:S02]  /*0b60*/  LOP3.LUT R2, R3.reuse, 0xffffff80, RZ, 0xc0, !PT ;  /* 0xffffff8003027812 */ /* 0x040fe400078ec0ff */
[----:B------:R-:W-:-:S03]  /*0b70*/  LEA.HI R3, R3, R190, RZ, 0x1 ;  /* 0x000000be03037211 */ /* 0x000fc600078f08ff */
[----:B------:R-:W-:Y:S01]  /*0b80*/  IMAD.IADD R189, R193, 0x1, -R2 ;  /* 0x00000001c1bd7824 */ /* 0x000fe200078e0a02 */
[----:B------:R-:W-:-:S04]  /*0b90*/  LOP3.LUT R3, R3, 0x3fffffe, RZ, 0xc0, !PT ;  /* 0x03fffffe03037812 */ /* 0x000fc800078ec0ff */
[----:B------:R-:W-:Y:S01]  /*0ba0*/  SHF.R.S32.HI R8, RZ, 0x1f, R189 ;  /* 0x0000001fff087819 */ /* 0x000fe200000114bd */
[----:B------:R-:W-:Y:S01]  /*0bb0*/  ULOP3.LUT UR4, UR4, 0x1, URZ, 0xfc, !UPT ;  /* 0x0000000104047892 */ /* 0x000fe2000f8efc3f */
[----:B------:R-:W-:Y:S02]  /*0bc0*/  IMAD.IADD R3, R190, 0x1, -R3 ;  /* 0x00000001be037824 */ /* 0x000fe400078e0a03 */
[CC--:B------:R-:W-:Y:S02]  /*0bd0*/  LEA.HI R9, R8.reuse, R189.reuse, RZ, 0x2 ;  /* 0x000000bd08097211 */ /* 0x0c0fe400078f10ff */
[----:B------:R-:W-:Y:S01]  /*0be0*/  LEA.HI R8, R8, R189, RZ, 0x5 ;  /* 0x000000bd08087211 */ /* 0x000fe200078f28ff */
[----:B------:R-:W-:Y:S01]  /*0bf0*/  IMAD.U32 R192, RZ, RZ, UR4 ;  /* 0x00000004ffc07e24 */ /* 0x000fe2000f8e00ff */
[--C-:B------:R-:W-:Y:S01]  /*0c00*/  SHF.R.S32.HI R5, RZ, 0x2, R9.reuse ;  /* 0x00000002ff057819 */ /* 0x100fe20000011409 */
[----:B------:R-:W-:Y:S01]  /*0c10*/  UMOV UR4, URZ ;  /* 0x0000003f00047c82 */ /* 0x000fe20008000000 */
[----:B------:R-:W-:Y:S01]  /*0c20*/  SHF.R.S32.HI R2, RZ, 0x1f, R9 ;  /* 0x0000001fff027819 */ /* 0x000fe20000011409 */
[----:B------:R-:W-:Y:S01]  /*0c30*/  IMAD.U32 R188, RZ, RZ, UR4 ;  /* 0x00000004ffbc7e24 */ /* 0x000fe2000f8e00ff */
[----:B------:R-:W-:-:S02]  /*0c40*/  SHF.R.S32.HI R8, RZ, 0x5, R8 ;  /* 0x00000005ff087819 */ /* 0x000fc40000011408 */
[----:B------:R-:W-:Y:S02]  /*0c50*/  LEA.HI R2, R2, R5, RZ, 0x3 ;  /* 0x0000000502027211 */ /* 0x000fe400078f18ff */
[----:B------:R-:W-:Y:S02]  /*0c60*/  LOP3.LUT R22, R9, 0x7ffffffc, RZ, 0xc0, !PT ;  /* 0x7ffffffc09167812 */ /* 0x000fe400078ec0ff */
[----:B------:R-:W-:Y:S02]  /*0c70*/  LOP3.LUT R6, R2, 0xfffffff8, RZ, 0xc0, !PT ;  /* 0xfffffff802067812 */ /* 0x000fe400078ec0ff */
[CC--:B------:R-:W-:Y:S01]  /*0c80*/  LEA.HI R2, R0.reuse, R193.reuse, RZ, 0x4 ;  /* 0x000000c100027211 */ /* 0x0c0fe200078f20ff */
[----:B------:R-:W-:Y:S01]  /*0c90*/  IMAD.IADD R22, R189, 0x1, -R22 ;  /* 0x00000001bd167824 */ /* 0x000fe200078e0a16 */
[----:B------:R-:W-:Y:S01]  /*0ca0*/  LEA.HI R0, R0, R193, RZ, 0x3 ;  /* 0x000000c100007211 */ /* 0x000fe200078f18ff */
[----:B------:R-:W-:Y:S01]  /*0cb0*/  IMAD.IADD R11, R5, 0x1, -R6 ;  /* 0x00000001050b7824 */ /* 0x000fe200078e0a06 */
[----:B------:R-:W-:Y:S01]  /*0cc0*/  SHF.R.S32.HI R5, RZ, 0x4, R2 ;  /* 0x00000004ff057819 */ /* 0x000fe20000011402 */
[----:B------:R-:W-:Y:S01]  /*0cd0*/  IMAD.SHL.U32 R6, R4, 0x20, RZ ;  /* 0x0000002004067824 */ /* 0x000fe200078e00ff */
[----:B------:R-:W-:Y:S01]  /*0ce0*/  LOP3.LUT R4, R2, 0x3fffff0, RZ, 0xc0, !PT ;  /* 0x03fffff002047812 */ /* 0x000fe200078ec0ff */
[----:B------:R-:W-:Y:S01]  /*0cf0*/  IMAD R8, R8, 0x10, R11 ;  /* 0x0000001008087824 */ /* 0x000fe200078e020b */
[----:B------:R-:W-:-:S02]  /*0d00*/  LEA.HI R2, R2, R5, RZ, 0x1 ;  /* 0x0000000502027211 */ /* 0x000fc400078f08ff */
[----:B------:R-:W-:Y:S01]  /*0d10*/  LOP3.LUT R7, R6, 0xfffffc00, RZ, 0xc0, !PT ;  /* 0xfffffc0006077812 */ /* 0x000fe200078ec0ff */
[----:B------:R-:W-:Y:S01]  /*0d20*/  IMAD.IADD R4, R193, 0x1, -R4 ;  /* 0x00000001c1047824 */ /* 0x000fe200078e0a04 */
[----:B------:R-:W-:Y:S01]  /*0d30*/  LOP3.LUT R2, R2, 0x1ffffffe, RZ, 0xc0, !PT ;  /* 0x1ffffffe02027812 */ /* 0x000fe200078ec0ff */
[----:B------:R-:W-:Y:S01]  /*0d40*/  IMAD R23, R3, 0x40, R8 ;  /* 0x0000004003177824 */ /* 0x000fe200078e0208 */
[----:B------:R-:W-:Y:S01]  /*0d50*/  SHF.R.S32.HI R18, RZ, 0x3, R0 ;  /* 0x00000003ff127819 */ /* 0x000fe20000011400 */
[----:B------:R-:W-:Y:S02]  /*0d60*/  IMAD R7, R4, 0x40, R7 ;  /* 0x0000004004077824 */ /* 0x000fe400078e0207 */
[----:B------:R-:W-:-:S04]  /*0d70*/  IMAD.IADD R2, R5, 0x1, -R2 ;  /* 0x0000000105027824 */ /* 0x000fc800078e0a02 */
[----:B------:R-:W-:Y:S01]  /*0d80*/  IMAD R191, R2, 0x8, R7 ;  /* 0x0000000802bf7824 */ /* 0x000fe200078e0207 */
[----:B------:R-:W-:-:S05]  /*0d90*/  LOP3.LUT R2, R0, 0x1ffffff8, RZ, 0xc0, !PT ;  /* 0x1ffffff800027812 */ /* 0x000fca00078ec0ff */
[----:B------:R-:W-:-:S04]  /*0da0*/  IMAD.IADD R2, R193, 0x1, -R2 ;  /* 0x00000001c1027824 */ /* 0x000fc800078e0a02 */
[----:B------:R-:W-:-:S07]  /*0db0*/  IMAD.SHL.U32 R17, R2, 0x8, RZ ;  /* 0x0000000802117824 */ /* 0x000fce00078e00ff */
.L_x_2054:
[----:B0-----:R-:W0:Y:S01]  /*0dc0*/  LDC.64 R2, c[0x0][0xc60] ;  /* 0x00031800ff027b82 */ /* 0x001e220000000a00 */
        /* <DEDUP_REMOVED lines=13> */
[----:B------:R-:W-:Y:S01]  /*0ea0*/  IMAD.U32 R184, RZ, RZ, UR4 ;  /* 0x00000004ffb87e24 */ /* 0x000fe2000f8e00ff */
[----:B------:R-:W-:-:S04]  /*0eb0*/  @UP0 ULEA UR6, UP2, UR4, UR6, 0x2 ;  /* 0x0000000604060291 */ /* 0x000fc8000f84103f */
[----:B------:R-:W-:Y:S02]  /*0ec0*/  @UP0 ULEA.HI.X UR7, UR4, UR7, UR12, 0x2, UP2 ;  /* 0x0000000704070291 */ /* 0x000fe400090f140c */
[----:B------:R-:W-:Y:S01]  /*0ed0*/  IMAD.U32 R186, RZ, RZ, UR12 ;  /* 0x0000000cffba7e24 */ /* 0x000fe2000f8e00ff */
[----:B------:R-:W-:Y:S01]  /*0ee0*/  @UP1 ULEA UR8, UP0, UR4, UR8, 0x2 ;  /* 0x0000000804081291 */ /* 0x000fe2000f80103f */
[----:B------:R-:W-:-:S03]  /*0ef0*/  IMAD.U32 R2, RZ, RZ, UR6 ;  /* 0x00000006ff027e24 */ /* 0x000fc6000f8e00ff */
[----:B------:R-:W-:Y:S01]  /*0f00*/  @UP1 ULEA.HI.X UR9, UR4, UR9, UR12, 0x2, UP0 ;  /* 0x0000000904091291 */ /* 0x000fe200080f140c */
[----:B------:R-:W-:Y:S01]  /*0f10*/  IMAD.U32 R3, RZ, RZ, UR7 ;  /* 0x00000007ff037e24 */ /* 0x000fe2000f8e00ff */
[----:B------:R-:W-:Y:S01]  /*0f20*/  ULDC.64 UR6, c[0x0][0x3f8] ;  /* 0x0000fe0000067ab9 */ /* 0x000fe20000000a00 */
[----:B---345:R-:W-:Y:S01]  /*0f30*/  IMAD.U32 R4, RZ, RZ, UR8 ;  /* 0x00000008ff047e24 */ /* 0x038fe2000f8e00ff */
[----:B------:R-:W-:Y:S02]  /*0f40*/  ULDC UR4, c[0x0][0x404] ;  /* 0x0001010000047ab9 */ /* 0x000fe40000000800 */
[----:B------:R-:W-:Y:S01]  /*0f50*/  IMAD.U32 R5, RZ, RZ, UR9 ;  /* 0x00000009ff057e24 */ /* 0x000fe2000f8e00ff */
[----:B------:R-:W2:Y:S01]  /*0f60*/  @P0 LDG.E R2, desc[UR10][R2.64] ;  /* 0x0000000a02020981 */ /* 0x000ea2000c1e1900 */
[----:B------:R-:W-:Y:S01]  /*0f70*/  UISETP.NE.U32.AND UP0, UPT, UR6, URZ, UPT ;  /* 0x0000003f0600728c */ /* 0x000fe2000bf05070 */
[----:B------:R-:W-:Y:S02]  /*0f80*/  ULDC.64 UR8, c[0x0][0xa20] ;  /* 0x0002880000087ab9 */ /* 0x000fe40000000a00 */
[----:B------:R-:W3:Y:S01]  /*0f90*/  @P2 LDG.E R4, desc[UR10][R4.64] ;  /* 0x0000000a04042981 */ /* 0x000ee2000c1e1900 */
[----:B------:R-:W-:Y:S01]  /*0fa0*/  UISETP.NE.AND.EX UP0, UPT, UR7, URZ, UPT, UP0 ;  /* 0x0000003f0700728c */ /* 0x000fe2000bf05300 */
[----:B------:R-:W-:Y:S01]  /*0fb0*/  ISETP.NE.U32.AND P1, PT, RZ, UR8, PT ;  /* 0x00000008ff007c0c */ /* 0x000fe2000bf25070 */
[----:B------:R-:W-:Y:S01]  /*0fc0*/  ULDC UR6, c[0x0][0x2e0] ;  /* 0x0000b80000067ab9 */ /* 0x000fe20000000800 */
[----:B------:R-:W-:Y:S01]  /*0fd0*/  UMOV UR61, URZ ;  /* 0x0000003f003d7c82 */ /* 0x000fe20008000000 */
[----:B------:R-:W-:Y:S01]  /*0fe0*/  USEL UR4, UR4, 0x1, UP0 ;  /* 0x0000000104047887 */ /* 0x000fe20008000000 */
[----:B------:R-:W-:Y:S01]  /*0ff0*/  ISETP.NE.AND.EX P1, PT, RZ, UR9, PT, P1 ;  /* 0x00000009ff007c0c */ /* 0x000fe2000bf25310 */
[----:B------:R-:W-:Y:S01]  /*1000*/  ULDC UR60, c[0x0][0x288] ;  /* 0x0000a200003c7ab9 */ /* 0x000fe20000000800 */
[----:B------:R-:W-:Y:S01]  /*1010*/  IMAD.U32 R185, RZ, RZ, UR5 ;  /* 0x00000005ffb97e24 */ /* 0x000fe2000f8e00ff */
[----:B------:R-:W-:Y:S01]  /*1020*/  UIMAD UR6, UR4, UR6, URZ ;  /* 0x00000006040672a4 */ /* 0x000fe2000f8e023f */
[----:B--2---:R-:W-:-:S02]  /*1030*/  @P0 R2UR UR61, R2 ;  /* 0x00000000023d02ca */ /* 0x004fc400000e0000 */
[----:B---3--:R-:W-:Y:S01]  /*1040*/  @P2 R2UR UR60, R4 ;  /* 0x00000000043c22ca */ /* 0x008fe200000e0000 */
[----:B-1----:R-:W-:-:S14]  /*1050*/  @P2 BRA `(.L_x_2001) ;  /* 0x00000000003c2947 */ /* 0x002fdc0003800000 */
[----:B------:R-:W-:Y:S02]  /*1060*/  ULDC.64 UR4, c[0x0][0xa00] ;  /* 0x0002800000047ab9 */ /* 0x000fe40000000a00 */
[----:B------:R-:W-:-:S04]  /*1070*/  ISETP.NE.U32.AND P0, PT, RZ, UR4, PT ;  /* 0x00000004ff007c0c */ /* 0x000fc8000bf05070 */
[----:B------:R-:W-:-:S13]  /*1080*/  ISETP.NE.AND.EX P0, PT, RZ, UR5, PT, P0 ;  /* 0x00000005ff007c0c */ /* 0x000fda000bf05300 */
[----:B------:R-:W-:Y:S05]  /*1090*/  @!P0 BRA `(.L_x_2001) ;  /* 0x00000000002c8947 */ /* 0x000fea0003800000 */
[----:B------:R-:W-:Y:S01]  /*10a0*/  R2UR UR7, R184 ;  /* 0x00000000b80772ca */ /* 0x000fe200000e0000 */
[----:B------:R-:W-:Y:S01]  /*10b0*/  ULDC.64 UR4, c[0x0][0xa00] ;  /* 0x0002800000047ab9 */ /* 0x000fe20000000a00 */
[----:B------:R-:W-:-:S11]  /*10c0*/  ULDC.64 UR10, c[0x0][0x208] ;  /* 0x00008200000a7ab9 */ /* 0x000fd60000000a00 */
        /* <DEDUP_REMOVED lines=8> */
.L_x_2001:
[----:B------:R-:W-:-:S13]  /*1150*/  R2UR UR4, R16 ;  /* 0x00000000100472ca */ /* 0x000fda00000e0000 */
[----:B------:R-:W-:Y:S01]  /*1160*/  IMAD.U32 R187, RZ, RZ, UR4 ;  /* 0x00000004ffbb7e24 */ /* 0x000fe2000f8e00ff */
[----:B------:R-:W-:Y:S06]  /*1170*/  @!P1 BRA `(.L_x_2002) ;  /* 0x0000000000289947 */ /* 0x000fec0003800000 */
[----:B------:R-:W-:Y:S01]  /*1180*/  R2UR UR5, R184 ;  /* 0x00000000b80572ca */ /* 0x000fe200000e0000 */
[----:B------:R-:W-:Y:S01]  /*1190*/  ULDC.64 UR6, c[0x0][0x208] ;  /* 0x0000820000067ab9 */ /* 0x000fe20000000a00 */
[----:B------:R-:W-:-:S11]  /*11a0*/  R2UR UR10, R186 ;  /* 0x00000000ba0a72ca */ /* 0x000fd600000e0000 */
[----:B------:R-:W-:-:S04]  /*11b0*/  ULEA UR4, UP0, UR5, UR8, 0x2 ;  /* 0x0000000805047291 */ /* 0x000fc8000f80103f */
[----:B------:R-:W-:Y:S02]  /*11c0*/  ULEA.HI.X UR5, UR5, UR9, UR10, 0x2, UP0 ;  /* 0x0000000905057291 */ /* 0x000fe400080f140a */
[----:B------:R-:W-:-:S04]  /*11d0*/  IMAD.U32 R2, RZ, RZ, UR4 ;  /* 0x00000004ff027e24 */ /* 0x000fc8000f8e00ff */
[----:B------:R-:W-:-:S05]  /*11e0*/  IMAD.U32 R3, RZ, RZ, UR5 ;  /* 0x00000005ff037e24 */ /* 0x000fca000f8e00ff */
[----:B------:R-:W2:Y:S02]  /*11f0*/  LDG.E R2, desc[UR6][R2.64] ;  /* 0x0000000602027981 */ /* 0x000ea4000c1e1900 */
[----:B--2---:R-:W-:Y:S01]  /*1200*/  R2UR UR6, R2 ;  /* 0x00000000020672ca */ /* 0x004fe200000e0000 */
[----:B------:R-:W-:-:S14]  /*1210*/  BRA `(.L_x_2003) ;  /* 0x00000000003c7947 */ /* 0x000fdc0003800000 */
.L_x_2002:
        /* <DEDUP_REMOVED lines=15> */
.L_x_2003:
[----:B------:R-:W-:Y:S01]  /*1310*/  R2UR UR4, R16 ;  /* 0x00000000100472ca */ /* 0x000fe200000e0000 */
[----:B------:R-:W-:Y:S01]  /*1320*/  UIADD3 UR61, -UR61, UR6, URZ ;  /* 0x000000063d3d7290 */ /* 0x000fe2000fffe13f */
[----:B------:R-:W-:Y:S02]  /*1330*/  PLOP3.LUT P0, PT, PT, PT, PT, 0x80, 0x0 ;  /* 0x000000000000781c */ /* 0x000fe40003f0f070 */
        /* <DEDUP_REMOVED lines=10> */
[----:B------:R-:W-:Y:S01]  /*13e0*/  ULEA UR5, UR4, 0xff, 0x7 ;  /* 0x000000ff04057891 */ /* 0x000fe2000f8e383f */
[----:B------:R-:W-:Y:S01]  /*13f0*/  CS2R R68, SRZ ;  /* 0x0000000000447805 */ /* 0x000fe2000001ff00 */
[----:B------:R-:W-:Y:S01]  /*1400*/  UIADD3 UR4, UR61, 0x7f, URZ ;  /* 0x0000007f3d047890 */ /* 0x000fe2000fffe03f */
[----:B------:R-:W-:Y:S01]  /*1410*/  CS2R R66, SRZ ;  /* 0x0000000000427805 */ /* 0x000fe2000001ff00 */
[----:B------:R-:W-:Y:S01]  /*1420*/  UIADD3 UR6, UR61, UR5, -UR60 ;  /* 0x000000053d067290 */ /* 0x000fe2000fffe83c */
        /* <DEDUP_REMOVED lines=12> */
[----:B------:R-:W-:-:S02]  /*14f0*/  CS2R R52, SRZ ;  /* 0x0000000000347805 */ /* 0x000fc4000001ff00 */
[----:B------:R-:W-:Y:S02]  /*1500*/  CS2R R50, SRZ ;  /* 0x0000000000327805 */ /* 0x000fe4000001ff00 */
[----:B------:R-:W-:Y:S01]  /*1510*/  CS2R R48, SRZ ;  /* 0x0000000000307805 */ /* 0x000fe2000001ff00 */
[----:B------:R-:W-:Y:S01]  /*1520*/  UISETP.LT.AND UP0, UPT, UR5, UR7, UPT ;  /* 0x000000070500728c */ /* 0x000fe2000bf01270 */
[----:B------:R-:W-:Y:S02]  /*1530*/  CS2R R30, SRZ ;  /* 0x00000000001e7805 */ /* 0x000fe4000001ff00 */
[----:B------:R-:W-:Y:S02]  /*1540*/  CS2R R32, SRZ ;  /* 0x0000000000207805 */ /* 0x000fe4000001ff00 */
[----:B------:R-:W-:Y:S01]  /*1550*/  CS2R R42, SRZ ;  /* 0x00000000002a7805 */ /* 0x000fe2000001ff00 */
[----:B------:R-:W-:Y:S01]  /*1560*/  USEL UR8, UR5, UR7, UP0 ;  /* 0x0000000705087287 */ /* 0x000fe20008000000 */
[----:B------:R-:W-:-:S02]  /*1570*/  CS2R R40, SRZ ;  /* 0x0000000000287805 */ /* 0x000fc4000001ff00 */
[----:B------:R-:W-:Y:S02]  /*1580*/  CS2R R38, SRZ ;  /* 0x0000000000267805 */ /* 0x000fe4000001ff00 */
[----:B------:R-:W-:Y:S01]  /*1590*/  CS2R R36, SRZ ;  /* 0x0000000000247805 */ /* 0x000fe2000001ff00 */
[----:B------:R-:W-:Y:S01]  /*15a0*/  UISETP.GE.AND UP0, UPT, UR8, 0x1, UPT ;  /* 0x000000010800788c */ /* 0x000fe2000bf06270 */
[----:B------:R-:W-:Y:S01]  /*15b0*/  CS2R R34, SRZ ;  /* 0x0000000000227805 */ /* 0x000fe2000001ff00 */
[----:B------:R-:W-:Y:S01]  /*15c0*/  IMAD.U32 R90, RZ, RZ, UR8 ;  /* 0x00000008ff5a7e24 */ /* 0x000fe2000f8e00ff */
[----:B------:R-:W-:Y:S02]  /*15d0*/  CS2R R88, SRZ ;  /* 0x0000000000587805 */ /* 0x000fe4000001ff00 */
[----:B------:R-:W-:Y:S01]  /*15e0*/  CS2R R6, SRZ ;  /* 0x0000000000067805 */ /* 0x000fe2000001ff00 */
[----:B------:R-:W-:Y:S01]  /*15f0*/  IMAD.MOV.U32 R8, RZ, RZ, RZ ;  /* 0x000000ffff087224 */ /* 0x000fe200078e00ff */
[----:B------:R-:W-:Y:S01]  /*1600*/  PLOP3.LUT P1, PT, PT, PT, UP0, 0x80, 0x0 ;  /* 0x000000000000781c */ /* 0x000fe20003f2f008 */
[----:B------:R-:W-:-:S02]  /*1610*/  IMAD.MOV.U32 R91, RZ, RZ, RZ ;  /* 0x000000ffff5b7224 */ /* 0x000fc400078e00ff */
[----:B------:R-:W-:Y:S02]  /*1620*/  IMAD.MOV.U32 R12, RZ, RZ, RZ ;  /* 0x000000ffff0c7224 */ /* 0x000fe400078e00ff */
[----:B------:R-:W-:Y:S02]  /*1630*/  IMAD.MOV.U32 R93, RZ, RZ, RZ ;  /* 0x000000ffff5d7224 */ /* 0x000fe400078e00ff */
[----:B------:R-:W-:Y:S02]  /*1640*/  IMAD.MOV.U32 R14, RZ, RZ, RZ ;  /* 0x000000ffff0e7224 */ /* 0x000fe400078e00ff */
[----:B------:R-:W-:-:S04]  /*1650*/  IMAD.MOV.U32 R95, RZ, RZ, RZ ;  /* 0x000000ffff5f7224 */ /* 0x000fc800078e00ff */
[----:B------:R-:W-:Y:S05]  /*1660*/  @!P1 BRA `(.L_x_2004) ;  /* 0x00000084008c9947 */ /* 0x000fea0003800000 */
        /* <DEDUP_REMOVED lines=31> */
.L_x_2005:
        /* <DEDUP_REMOVED lines=9> */
[----:B------:R-:W0:Y:S02]  /*18f0*/  SYNCS.PHASECHK.TRANS64.TRYWAIT P1, [UR38+0x34800], R0 ;  /* 0x03480000ff0075a7 */ /* 0x000e240008020166 */
[----:B0-----:R-:W-:Y:S05]  /*1900*/  @!P1 BRA `(.L_x_2006) ;  /* 0x000000f8000c9947 */ /* 0x001fea0003800000 */
.L_x_2142:
[----:B------:R-:W-:Y:S05]  /*1910*/  @!P0 BRA `(.L_x_2007) ;  /* 0x0000000000048947 */ /* 0x000fea0003800000 */
[----:B------:R-:W-:Y:S01]  /*1920*/  BPT.TRAP 0x1 ;  /* 0x000000040000795c */ /* 0x000fe20000300000 */
.L_x_2007:
[----:B------:R-:W-:Y:S02]  /*1930*/  IMAD.U32 R2, RZ, RZ, UR36 ;  /* 0x00000024ff027e24 */ /* 0x000fe4000f8e00ff */
[----:B0-----:R-:W-:-:S03]  /*1940*/  IMAD.U32 R3, RZ, RZ, UR37 ;  /* 0x00000025ff037e24 */ /* 0x001fc6000f8e00ff */
[----:B------:R-:W-:Y:S02]  /*1950*/  LEA R2, R2, UR38, 0x3 ;  /* 0x0000002602027c11 */ /* 0x000fe4000f8e18ff */
[----:B------:R-:W-:-:S04]  /*1960*/  SHF.L.U32 R3, R3, 0x1f, RZ ;  /* 0x0000001f03037819 */ /* 0x000fc800000006ff */
[----:B------:R0:W1:Y:S01]  /*1970*/  SYNCS.PHASECHK.TRANS64.TRYWAIT P2, [R2+URZ+0x34830], R3 ;  /* 0x03483003020075a7 */ /* 0x000062000804017f */
[----:B------:R-:W-:Y:S05]  /*1980*/  @!P0 BRA `(.L_x_2008) ;  /* 0x0000000000048947 */ /* 0x000fea0003800000 */
[----:B------:R-:W-:Y:S01]  /*1990*/  BPT.TRAP 0x1 ;  /* 0x000000040000795c */ /* 0x000fe20000300000 */
.L_x_2008:
[----:B------:R-:W2:Y:S01]  /*19a0*/  S2R R0, SR_TID.X ;  /* 0x0000000000007919 */ /* 0x000ea20000002100 */
[----:B------:R-:W-:Y:S01]  /*19b0*/  IMAD.MOV.U32 R151, RZ, RZ, RZ ;  /* 0x000000ffff977224 */ /* 0x000fe200078e00ff */
[----:B--2---:R-:W-:Y:S01]  /*19c0*/  LOP3.LUT P1, RZ, R0, 0x7f, RZ, 0xc0, !PT ;  /* 0x0000007f00ff7812 */ /* 0x004fe2000782c0ff */
[----:B-1----:R-:W-:-:S12]  /*19d0*/  @P2 BRA `(.L_x_2009) ;  /* 0x0000000000082947 */ /* 0x002fd80003800000 */
[----:B------:R-:W1:Y:S02]  /*19e0*/  SYNCS.PHASECHK.TRANS64.TRYWAIT P2, [R2+URZ+0x34830], R3 ;  /* 0x03483003020075a7 */ /* 0x000e64000804017f */
[----:B-1----:R-:W-:Y:S05]  /*19f0*/  @!P2 BRA `(.L_x_2010) ;  /* 0x000000f400e8a947 */ /* 0x002fea0003800000 */
.L_x_2009:
        /* <DEDUP_REMOVED lines=10> */
[----:B------:R-:W-:Y:S01]  /*1aa0*/  R2UR UR7, R90 ;  /* 0x000000005a0772ca */ /* 0x000fe200000e0000 */
[----:B------:R-:W-:Y:S01]  /*1ab0*/  UMOV UR53, 0x40000040 ;  /* 0x4000004000357882 */ /* 0x000fe20000000000 */
[----:B------:R-:W-:Y:S01]  /*1ac0*/  UMOV UR55, 0x40000040 ;  /* 0x4000004000377882 */ /* 0x000fe20000000000 */
[----:B------:R-:W-:Y:S01]  /*1ad0*/  ULOP3.LUT UR39, UR4, 0x10000, URZ, 0xfc, !UPT ;  /* 0x0001000004277892 */ /* 0x000fe2000f8efc3f */
[----:B------:R-:W-:Y:S01]  /*1ae0*/  R2UR UR6, R16 ;  /* 0x00000000100672ca */ /* 0x000fe200000e0000 */
[----:B------:R-:W-:Y:S01]  /*1af0*/  ULOP3.LUT UR4, UR40, 0x10000, URZ, 0xfc, !UPT ;  /* 0x0001000028047892 */ /* 0x000fe2000f8efc3f */
[----:B01----:R-:W-:Y:S01]  /*1b00*/  @!P1 VIADD R2, R2, 0x34840 ;  /* 0x0003484002029836 */ /* 0x003fe20000000000 */
[----:B------:R-:W-:Y:S01]  /*1b10*/  UIMAD UR5, UR36, 0xc00, UR39 ;  /* 0x00000c00240578a4 */ /* 0x000fe2000f8e0227 */
[--C-:B------:R-:W-:Y:S01]  /*1b20*/  IMAD.MOV.U32 R150, RZ, RZ, R151.reuse ;  /* 0x000000ffff967224 */ /* 0x100fe200078e0097 */
[----:B------:R-:W-:Y:S01]  /*1b30*/  UIADD3 UR56, UR4, 0x2, URZ ;  /* 0x0000000204387890 */ /* 0x000fe2000fffe03f */
[--C-:B------:R-:W-:Y:S01]  /*1b40*/  IMAD.MOV.U32 R149, RZ, RZ, R151.reuse ;  /* 0x000000ffff957224 */ /* 0x100fe200078e0097 */
[----:B------:R-:W-:Y:S01]  /*1b50*/  UIADD3 UR58, UR5, 0x2, URZ ;  /* 0x00000002053a7890 */ /* 0x000fe2000fffe03f */
[----:B------:R-:W-:Y:S01]  /*1b60*/  @!P1 PRMT R2, RZ, 0x654, R2 ;  /* 0x00000654ff029816 */ /* 0x000fe20000000002 */
[----:B------:R-:W-:Y:S01]  /*1b70*/  UMOV UR8, UR4 ;  /* 0x0000000400087c82 */ /* 0x000fe20008000000 */
[----:B------:R-:W-:Y:S01]  /*1b80*/  UMOV UR10, UR5 ;  /* 0x00000005000a7c82 */ /* 0x000fe20008000000 */
[----:B------:R-:W-:Y:S01]  /*1b90*/  UIADD3 UR52, UR4, 0x4, URZ ;  /* 0x0000000404347890 */ /* 0x000fe2000fffe03f */
[----:B------:R-:W-:Y:S01]  /*1ba0*/  HGMMA.64x128x16.F32 R24, gdesc[UR8], RZ, !UPT, gsb0 ;  /* 0x01e00000081879f0 */ /* 0x000fe2000c0008ff */
[----:B------:R-:W-:Y:S01]  /*1bb0*/  UIADD3 UR54, UR5, 0x4, URZ ;  /* 0x0000000405367890 */ /* 0x000fe2000fffe03f */
[----:B------:R-:W-:Y:S01]  /*1bc0*/  IMAD.U32 R8, RZ, RZ, UR8 ;  /* 0x00000008ff087e24 */ /* 0x000fe2000f8e00ff */
[----:B------:R-:W-:Y:S01]  /*1bd0*/  UIADD3 UR48, UR4, 0x6, URZ ;  /* 0x0000000604307890 */ /* 0x000fe2000fffe03f */
[----:B------:R-:W-:Y:S01]  /*1be0*/  IMAD.U32 R0, RZ, RZ, UR6 ;  /* 0x00000006ff007e24 */ /* 0x000fe2000f8e00ff */
        /* <DEDUP_REMOVED lines=53> */
[--C-:B------:R-:W-:Y:S01]  /*1f40*/  IMAD.MOV.U32 R131, RZ, RZ, R151.reuse ;  /* 0x000000ffff837224 */ /* 0x100fe200078e0097 */
[----:B------:R-:W-:Y:S01]  /*1f50*/  UIMAD UR4, UR7, UR4, 0x80 ;  /* 0x00000080070474a4 */ /* 0x000fe2000f8e0204 */
[----:B------:R-:W-:-:S02]  /*1f60*/  IMAD.MOV.U32 R130, RZ, RZ, R151 ;  /* 0x000000ffff827224 */ /* 0x000fc400078e0097 */
[--C-:B------:R-:W-:Y:S01]  /*1f70*/  IMAD.MOV.U32 R129, RZ, RZ, R151.reuse ;  /* 0x000000ffff817224 */ /* 0x100fe200078e0097 */
[----:B------:R-:W-:Y:S01]  /*1f80*/  UIADD3 UR4, UR61, UR4, URZ ;  /* 0x000000043d047290 */ /* 0x000fe2000fffe03f */
[--C-:B------:R-:W-:Y:S02]  /*1f90*/  IMAD.MOV.U32 R128, RZ, RZ, R151.reuse ;  /* 0x000000ffff807224 */ /* 0x100fe400078e0097 */
[--C-:B------:R-:W-:Y:S01]  /*1fa0*/  IMAD.MOV.U32 R127, RZ, RZ, R151.reuse ;  /* 0x000000ffff7f7224 */ /* 0x100fe200078e0097 */
[----:B------:R-:W-:Y:S01]  /*1fb0*/  UIADD3 UR5, -UR60, 0x1, UR4 ;  /* 0x000000013c057890 */ /* 0x000fe2000fffe104 */
[--C-:B------:R-:W-:Y:S02]  /*1fc0*/  IMAD.MOV.U32 R126, RZ, RZ, R151.reuse ;  /* 0x000000ffff7e7224 */ /* 0x100fe400078e0097 */
[----:B------:R-:W-:Y:S01]  /*1fd0*/  IMAD.U32 R3, RZ, RZ, UR4 ;  /* 0x00000004ff037e24 */ /* 0x000fe2000f8e00ff */
[----:B------:R-:W-:Y:S01]  /*1fe0*/  ULDC UR4, c[0x0][0x988] ;  /* 0x0002620000047ab9 */ /* 0x000fe20000000800 */
[----:B------:R-:W-:-:S02]  /*1ff0*/  IMAD.MOV.U32 R125, RZ, RZ, R151 ;  /* 0x000000ffff7d7224 */ /* 0x000fc400078e0097 */
[----:B------:R-:W-:Y:S01]  /*2000*/  IMAD.U32 R5, RZ, RZ, UR5 ;  /* 0x00000005ff057e24 */ /* 0x000fe2000f8e00ff */
[----:B------:R-:W-:Y:S01]  /*2010*/  UIADD3 UR5, UR61, -UR60, URZ ;  /* 0x8000003c3d057290 */ /* 0x000fe2000fffe03f */
[C---:B------:R-:W-:Y:S02]  /*2020*/  IMAD R3, R22.reuse, -0x2, R3 ;  /* 0xfffffffe16037824 */ /* 0x040fe400078e0203 */
[----:B------:R-:W-:Y:S01]  /*2030*/  IMAD R4, R22, -0x2, R5 ;  /* 0xfffffffe16047824 */ /* 0x000fe200078e0205 */
[----:B------:R-:W-:Y:S01]  /*2040*/  ULEA UR5, UR6, UR5, 0x7 ;  /* 0x0000000506057291 */ /* 0x000fe2000f8e383f */
[----:B------:R-:W-:Y:S02]  /*2050*/  IMAD R5, R0, 0x80, R23 ;  /* 0x0000008000057824 */ /* 0x000fe400078e0217 */
[--C-:B------:R-:W-:Y:S01]  /*2060*/  IMAD.MOV.U32 R124, RZ, RZ, R151.reuse ;  /* 0x000000ffff7c7224 */ /* 0x100fe200078e0097 */
[----:B------:R-:W-:Y:S01]  /*2070*/  USHF.R.S32.HI UR6, URZ, 0x1f, UR5 ;  /* 0x0000001f3f067899 */ /* 0x000fe20008011405 */
[----:B------:R-:W-:Y:S01]  /*2080*/  IMAD.MOV.U32 R123, RZ, RZ, R151 ;  /* 0x000000ffff7b7224 */ /* 0x000fe200078e0097 */
[----:B------:R-:W-:Y:S01]  /*2090*/  IADD3 R0, R4, 0x8, R5 ;  /* 0x0000000804007810 */ /* 0x000fe20007ffe005 */
[--C-:B------:R-:W-:Y:S01]  /*20a0*/  IMAD.MOV.U32 R122, RZ, RZ, R151.reuse ;  /* 0x000000ffff7a7224 */ /* 0x100fe200078e0097 */
[----:B------:R-:W-:Y:S01]  /*20b0*/  ULEA.HI UR6, UR6, UR5, URZ, 0x7 ;  /* 0x0000000506067291 */ /* 0x000fe2000f8f383f */
[--C-:B------:R-:W-:Y:S01]  /*20c0*/  IMAD.MOV.U32 R120, RZ, RZ, R151.reuse ;  /* 0x000000ffff787224 */ /* 0x100fe200078e0097 */
[----:B------:R-:W-:Y:S01]  /*20d0*/  VIMNMX R0, R3, R0, PT ;  /* 0x0000000003007248 */ /* 0x000fe20003fe0100 */
[----:B------:R-:W-:Y:S01]  /*20e0*/  IMAD.MOV.U32 R118, RZ, RZ, R151 ;  /* 0x000000ffff767224 */ /* 0x000fe200078e0097 */
[----:B------:R-:W-:Y:S01]  /*20f0*/  VIADDMNMX R3, R5, R4, R3, PT ;  /* 0x0000000405037246 */ /* 0x000fe20003800103 */
[----:B------:R-:W-:Y:S01]  /*2100*/  USHF.R.S32.HI UR6, URZ, 0x7, UR6 ;  /* 0x000000073f067899 */ /* 0x000fe20008011406 */
[C---:B------:R-:W-:Y:S01]  /*2110*/  ISETP.GT.AND P2, PT, R0.reuse, RZ, PT ;  /* 0x000000ff0000720c */ /* 0x040fe20003f44270 */
[--C-:B------:R-:W-:Y:S01]  /*2120*/  IMAD.MOV.U32 R116, RZ, RZ, R151.reuse ;  /* 0x000000ffff747224 */ /* 0x100fe200078e0097 */
[C---:B------:R-:W-:Y:S01]  /*2130*/  ISETP.GT.AND P3, PT, R0.reuse, 0x1, PT ;  /* 0x000000010000780c */ /* 0x040fe20003f64270 */
[----:B------:R-:W-:Y:S01]  /*2140*/  UISETP.LT.AND UP0, UPT, URZ, UR6, UPT ;  /* 0x000000063f00728c */ /* 0x000fe2000bf01270 */
[----:B------:R-:W-:Y:S01]  /*2150*/  ISETP.GT.AND P4, PT, R0, 0x8, PT ;  /* 0x000000080000780c */ /* 0x000fe20003f84270 */
        /* <DEDUP_REMOVED lines=29> */
[----:B------:R-:W-:Y:S02]  /*2330*/  USEL UR11, URZ, UR6, !UP0 ;  /* 0x000000063f0b7287 */ /* 0x000fe4000c000000 */
        /* <DEDUP_REMOVED lines=109> */
[----:B------:R-:W-:Y:S01]  /*2a10*/  UIADD3 UR4, UR7, -0x2, URZ ;  /* 0xfffffffe07047890 */ /* 0x000fe2000fffe03f */
[----:B------:R-:W-:-:S02]  /*2a20*/  FMNMX.FTZ R6, R83, R6, !PT ;  /* 0x0000000653067209 */ /* 0x000fc40007810000 */
[----:B------:R-:W-:Y:S01]  /*2a30*/  FSEL R87, R87, -INF , P2 ;  /* 0xff80000057577808 */ /* 0x000fe20001000000 */
[----:B------:R-:W-:Y:S01]  /*2a40*/  UISETP.GE.AND UP0, UPT, UR4, UR11, UPT ;  /* 0x0000000b0400728c */ /* 0x000fe2000bf06270 */
[----:B------:R-:W-:Y:S02]  /*2a50*/  FMNMX.FTZ R6, R121, R6, !PT ;  /* 0x0000000679067209 */ /* 0x000fe40007810000 */
[----:B------:R-:W-:Y:S02]  /*2a60*/  ISETP.GT.AND P3, PT, R3, 0x1, PT ;  /* 0x000000010300780c */ /* 0x000fe40003f64270 */
[----:B------:R-:W-:Y:S02]  /*2a70*/  FMNMX.FTZ R6, R87, R6, !PT ;  /* 0x0000000657067209 */ /* 0x000fe40007810000 */
[----:B------:R-:W-:Y:S02]  /*2a80*/  ISETP.GT.AND P4, PT, R3, 0x8, PT ;  /* 0x000000080300780c */ /* 0x000fe40003f84270 */
[----:B------:R-:W-:Y:S01]  /*2a90*/  FSEL R25, R25, -INF , P3 ;  /* 0xff80000019197808 */ /* 0x000fe20001800000 */
[----:B------:R-:W1:Y:S01]  /*2aa0*/  SHFL.BFLY PT, R7, R6, 0x2, 0x1f ;  /* 0x0c401f0006077f89 */ /* 0x000e6200000e0000 */
[----:B------:R-:W-:-:S02]  /*2ab0*/  ISETP.GT.AND P3, PT, R3, 0x10, PT ;  /* 0x000000100300780c */ /* 0x000fc40003f64270 */
[----:B-1----:R-:W-:-:S05]  /*2ac0*/  FMNMX.FTZ R10, R6, R7, !PT ;  /* 0x00000007060a7209 */ /* 0x002fca0007810000 */
[----:B------:R-:W1:Y:S02]  /*2ad0*/  SHFL.BFLY PT, R7, R10, 0x1, 0x1f ;  /* 0x0c201f000a077f89 */ /* 0x000e6400000e0000 */
[----:B-1----:R-:W-:-:S04]  /*2ae0*/  FMNMX.FTZ R7, R10, R7, !PT ;  /* 0x000000070a077209 */ /* 0x002fc80007810000 */
        /* <DEDUP_REMOVED lines=32> */
[----:B------:R-:W1:Y:S01]  /*2cf0*/  MUFU.EX2 R6, R6 ;  /* 0x0000000600067308 */ /* 0x000e620000000800 */
        /* <DEDUP_REMOVED lines=33> */
[----:B------:R-:W-:Y:S01]  /*2f10*/  FFMA.FTZ R75, R75, R0, -R38 ;  /* 0x000000004b4b7223 */ /* 0x000fe20000010826 */
[----:B------:R-:W-:Y:S01]  /*2f20*/  FSEL R31, R48, -INF , P3 ;  /* 0xff800000301f7808 */ /* 0x000fe20001800000 */
[----:B-1----:R-:W-:Y:S01]  /*2f30*/  FADD.FTZ R48, R181, R6 ;  /* 0x00000006b5307221 */ /* 0x002fe20000010000 */
        /* <DEDUP_REMOVED lines=87> */
[----:B------:R-:W-:Y:S02]  /*34b0*/  FSEL R85, R85, -INF , P2 ;  /* 0xff80000055557808 */ /* 0x000fe40001000000 */
[----:B------:R-:W-:Y:S02]  /*34c0*/  FMNMX.FTZ R4, R3, R4, !PT ;  /* 0x0000000403047209 */ /* 0x000fe40007810000 */
[----:B------:R-:W-:Y:S01]  /*34d0*/  F2FP.F16.F32.PACK_AB R181, R6, R181 ;  /* 0x000000b506b5723e */ /* 0x000fe200000000ff */
[----:B------:R-:W-:Y:S01]  /*34e0*/  MUFU.EX2 R161, R161 ;  /* 0x000000a100a17308 */ /* 0x000fe20000000800 */
[----:B------:R-:W-:-:S05]  /*34f0*/  FMNMX.FTZ R4, R85, R4, !PT ;  /* 0x0000000455047209 */ /* 0x000fca0007810000 */
[----:B------:R-:W1:Y:S02]  /*3500*/  SHFL.BFLY PT, R89, R4, 0x2, 0x1f ;  /* 0x0c401f0004597f89 */ /* 0x000e6400000e0000 */
[----:B------:R-:W-:Y:S08]  /*3510*/  MUFU.EX2 R36, R67 ;  /* 0x0000004300247308 */ /* 0x000ff00000000800 */
[----:B------:R-:W-:Y:S08]  /*3520*/  MUFU.EX2 R163, R163 ;  /* 0x000000a300a37308 */ /* 0x000ff00000000800 */
[----:B------:R-:W-:Y:S01]  /*3530*/  MUFU.EX2 R40, R71 ;  /* 0x0000004700287308 */ /* 0x000fe20000000800 */
[----:B-1----:R-:W-:-:S07]  /*3540*/  FMNMX.FTZ R89, R4, R89, !PT ;  /* 0x0000005904597209 */ /* 0x002fce0007810000 */
[----:B------:R-:W-:Y:S01]  /*3550*/  MUFU.EX2 R115, R115 ;  /* 0x0000007300737308 */ /* 0x000fe20000000800 */
[----:B------:R-:W1:Y:S07]  /*3560*/  SHFL.BFLY PT, R4, R89, 0x1, 0x1f ;  /* 0x0c201f0059047f89 */ /* 0x000e6e00000e0000 */
[----:B------:R-:W2:Y:S08]  /*3570*/  MUFU.EX2 R42, R75 ;  /* 0x0000004b002a7308 */ /* 0x000eb00000000800 */
[----:B------:R-:W-:Y:S08]  /*3580*/  MUFU.EX2 R117, R117 ;  /* 0x0000007500757308 */ /* 0x000ff00000000800 */
[----:B------:R-:W-:Y:S01]  /*3590*/  MUFU.EX2 R44, R79 ;  /* 0x0000004f002c7308 */ /* 0x000fe20000000800 */
[----:B--2---:R-:W-:-:S02]  /*35a0*/  F2FP.F16.F32.PACK_AB R157, R42, R115 ;  /* 0x000000732a9d723e */ /* 0x004fc400000000ff */
[----:B-1----:R-:W-:Y:S01]  /*35b0*/  FMNMX.FTZ R4, R89, R4, !PT ;  /* 0x0000000459047209 */ /* 0x002fe20007810000 */
[----:B------:R-:W-:-:S03]  /*35c0*/  IMAD.MOV.U32 R89, RZ, RZ, R151 ;  /* 0x000000ffff597224 */ /* 0x000fc600078e0097 */
[C---:B------:R-:W-:Y:S01]  /*35d0*/  FSETP.NEU.FTZ.AND P2, PT, R4.reuse, -INF , PT ;  /* 0xff8000000400780b */ /* 0x040fe20003f5d000 */
[-C--:B------:R-:W-:Y:S01]  /*35e0*/  FMUL.FTZ R34, R4, R0.reuse ;  /* 0x0000000004227220 */ /* 0x080fe20000410000 */
[----:B------:R-:W-:Y:S04]  /*35f0*/  MUFU.EX2 R119, R119 ;  /* 0x0000007700777308 */ /* 0x000fe80000000800 */
[----:B------:R-:W-:Y:S02]  /*3600*/  FSEL R34, R34, RZ, P2 ;  /* 0x000000ff22227208 */ /* 0x000fe40001000000 */
[----:B------:R-:W-:Y:S02]  /*3610*/  PLOP3.LUT P2, PT, PT, PT, UP0, 0x80, 0x0 ;  /* 0x000000000000781c */ /* 0x000fe40003f4f008 */
        /* <DEDUP_REMOVED lines=32> */
[----:B------:R3:W4:Y:S01]  /*3820*/  MUFU.EX2 R182, R29 ;  /* 0x0000001d00b67308 */ /* 0x0007220000000800 */
[----:B------:R-:W-:Y:S01]  /*3830*/  FADD.FTZ R5, R179, R48 ;  /* 0x00000030b3057221 */ /* 0x000fe20000010000 */
[----:B--2---:R-:W-:Y:S01]  /*3840*/  FADD.FTZ R48, R180, R25 ;  /* 0x00000019b4307221 */ /* 0x004fe20000010000 */
[-CC-:B------:R-:W-:Y:S01]  /*3850*/  FFMA.FTZ R55, R55, R0.reuse, -R34.reuse ;  /* 0x0000000037377223 */ /* 0x180fe20000010822 */
[-CC-:B------:R-:W-:Y:S01]  /*3860*/  FFMA.FTZ R73, R73, R0.reuse, -R34.reuse ;  /* 0x0000000049497223 */ /* 0x180fe20000010822 */
[----:B------:R-:W-:Y:S01]  /*3870*/  FADD.FTZ R50, R14, R5 ;  /* 0x000000050e327221 */ /* 0x000fe20000010000 */
[-CC-:B------:R-:W-:Y:S01]  /*3880*/  FFMA.FTZ R59, R59, R0.reuse, -R34.reuse ;  /* 0x000000003b3b7223 */ /* 0x180fe20000010822 */
[-C--:B------:R-:W-:Y:S01]  /*3890*/  FFMA.FTZ R77, R77, R0.reuse, -R34 ;  /* 0x000000004d4d7223 */ /* 0x080fe20000010822 */
[----:B------:R-:W2:Y:S01]  /*38a0*/  MUFU.EX2 R13, R13 ;  /* 0x0000000d000d7308 */ /* 0x000ea20000000800 */
[----:B-1----:R-:W-:Y:S01]  /*38b0*/  FADD.FTZ R5, R11, R48 ;  /* 0x000000300b057221 */ /* 0x002fe20000010000 */
[----:B---3--:R-:W-:Y:S01]  /*38c0*/  FADD.FTZ R29, R173, R50 ;  /* 0x00000032ad1d7221 */ /* 0x008fe20000010000 */
[-CC-:B------:R-:W-:Y:S01]  /*38d0*/  FFMA.FTZ R63, R63, R0.reuse, -R34.reuse ;  /* 0x000000003f3f7223 */ /* 0x180fe20000010822 */
[-CC-:B------:R-:W-:Y:S01]  /*38e0*/  FFMA.FTZ R81, R81, R0.reuse, -R34.reuse ;  /* 0x0000000051517223 */ /* 0x180fe20000010822 */
[-CC-:B------:R-:W-:Y:S01]  /*38f0*/  FFMA.FTZ R3, R3, R0.reuse, -R34.reuse ;  /* 0x0000000003037223 */ /* 0x180fe20000010822 */
[----:B------:R-:W-:Y:S01]  /*3900*/  FADD.FTZ R50, R20, R29 ;  /* 0x0000001d14327221 */ /* 0x000fe20000010000 */
[----:B------:R-:W-:Y:S01]  /*3910*/  FFMA.FTZ R34, R85, R0, -R34 ;  /* 0x0000000055227223 */ /* 0x000fe20000010822 */
[----:B------:R-:W1:Y:S01]  /*3920*/  MUFU.EX2 R176, R33 ;  /* 0x0000002100b07308 */ /* 0x000e620000000800 */
[C---:B----4-:R-:W-:Y:S01]  /*3930*/  FADD.FTZ R48, R182.reuse, R5 ;  /* 0x00000005b6307221 */ /* 0x050fe20000010000 */
        /* <DEDUP_REMOVED lines=9> */
[----:B------:R-:W-:Y:S01]  /*39d0*/  F2FP.F16.F32.PACK_AB R177, R12, R177 ;  /* 0x000000b10cb1723e */ /* 0x000fe200000000ff */
[----:B------:R-:W-:Y:S01]  /*39e0*/  FADD.FTZ R50, R26, R29 ;  /* 0x0000001d1a327221 */ /* 0x000fe20000010000 */
[----:B------:R-:W-:Y:S01]  /*39f0*/  F2FP.F16.F32.PACK_AB R179, R14, R179 ;  /* 0x000000b30eb3723e */ /* 0x000fe200000000ff */
[----:B------:R-:W2:Y:S01]  /*3a00*/  MUFU.EX2 R178, R37 ;  /* 0x0000002500b27308 */ /* 0x000ea20000000800 */
[----:B-1----:R-:W-:Y:S01]  /*3a10*/  FADD.FTZ R48, R176, R5 ;  /* 0x00000005b0307221 */ /* 0x002fe20000010000 */
[----:B------:R-:W-:Y:S01]  /*3a20*/  FADD.FTZ R29, R171, R50 ;  /* 0x00000032ab1d7221 */ /* 0x000fe20000010000 */
[----:B------:R-:W-:-:S02]  /*3a30*/  F2FP.F16.F32.PACK_AB R173, R20, R173 ;  /* 0x000000ad14ad723e */ /* 0x000fc400000000ff */
[----:B------:R-:W-:Y:S02]  /*3a40*/  F2FP.F16.F32.PACK_AB R175, R24, R175 ;  /* 0x000000af18af723e */ /* 0x000fe400000000ff */
[----:B------:R-:W-:Y:S01]  /*3a50*/  F2FP.F16.F32.PACK_AB R169, R26, R169 ;  /* 0x000000a91aa9723e */ /* 0x000fe200000000ff */
[----:B------:R-:W1:Y:S01]  /*3a60*/  MUFU.EX2 R21, R21 ;  /* 0x0000001500157308 */ /* 0x000e620000000800 */
[----:B---3--:R-:W-:Y:S01]  /*3a70*/  FADD.FTZ R5, R15, R48 ;  /* 0x000000300f057221 */ /* 0x008fe20000010000 */
[----:B------:R-:W-:Y:S02]  /*3a80*/  F2FP.F16.F32.PACK_AB R171, R28, R171 ;  /* 0x000000ab1cab723e */ /* 0x000fe400000000ff */
[----:B------:R-:W-:Y:S02]  /*3a90*/  F2FP.F16.F32.PACK_AB R180, R25, R180 ;  /* 0x000000b419b4723e */ /* 0x000fe400000000ff */
[----:B------:R-:W-:Y:S02]  /*3aa0*/  F2FP.F16.F32.PACK_AB R176, R176, R13 ;  /* 0x0000000db0b0723e */ /* 0x000fe400000000ff */
[----:B------:R-:W0:Y:S01]  /*3ab0*/  MUFU.EX2 R172, R41 ;  /* 0x0000002900ac7308 */ /* 0x000e220000000800 */
[C---:B--2---:R-:W-:Y:S01]  /*3ac0*/  FADD.FTZ R48, R178.reuse, R5 ;  /* 0x00000005b2307221 */ /* 0x044fe20000010000 */
[----:B------:R-:W-:-:S06]  /*3ad0*/  F2FP.F16.F32.PACK_AB R178, R178, R15 ;  /* 0x0000000fb2b2723e */ /* 0x000fcc00000000ff */
[----:B------:R-:W2:Y:S01]  /*3ae0*/  MUFU.EX2 R27, R27 ;  /* 0x0000001b001b7308 */ /* 0x000ea20000000800 */
[----:B-1----:R-:W-:Y:S01]  /*3af0*/  FADD.FTZ R5, R21, R48 ;  /* 0x0000003015057221 */ /* 0x002fe20000010000 */
[----:B------:R-:W-:-:S04]  /*3b00*/  FADD.FTZ R48, R28, R29 ;  /* 0x0000001d1c307221 */ /* 0x000fc80000010000 */
[----:B------:R-:W-:Y:S01]  /*3b10*/  FADD.FTZ R29, R165, R48 ;  /* 0x00000030a51d7221 */ /* 0x000fe20000010000 */
[----:B------:R-:W-:Y:S01]  /*3b20*/  F2FP.F16.F32.PACK_AB R165, R30, R165 ;  /* 0x000000a51ea5723e */ /* 0x000fe200000000ff */
[----:B------:R-:W1:Y:S01]  /*3b30*/  MUFU.EX2 R174, R45 ;  /* 0x0000002d00ae7308 */ /* 0x000e620000000800 */
[----:B0-----:R-:W-:Y:S01]  /*3b40*/  FADD.FTZ R2, R172, R5 ;  /* 0x00000005ac027221 */ /* 0x001fe20000010000 */
[----:B------:R-:W-:Y:S01]  /*3b50*/  FADD.FTZ R48, R30, R29 ;  /* 0x0000001d1e307221 */ /* 0x000fe20000010000 */
[----:B------:R-:W-:-:S03]  /*3b60*/  F2FP.F16.F32.PACK_AB R172, R172, R21 ;  /* 0x00000015acac723e */ /* 0x000fc600000000ff */
[----:B------:R-:W-:Y:S01]  /*3b70*/  FADD.FTZ R29, R167, R48 ;  /* 0x00000030a71d7221 */ /* 0x000fe20000010000 */
[C---:B------:R-:W-:Y:S01]  /*3b80*/  F2FP.F16.F32.PACK_AB R167, R32.reuse, R167 ;  /* 0x000000a720a7723e */ /* 0x040fe200000000ff */
[----:B------:R-:W0:Y:S01]  /*3b90*/  MUFU.EX2 R31, R31 ;  /* 0x0000001f001f7308 */ /* 0x000e220000000800 */
        /* <DEDUP_REMOVED lines=11> */
[----:B0-----:R-:W-:Y:S01]  /*3c50*/  FADD.FTZ R5, R31, R2 ;  /* 0x000000021f057221 */ /* 0x001fe20000010000 */
[----:B------:R-:W-:-:S04]  /*3c60*/  FADD.FTZ R6, R40, R29 ;  /* 0x0000001d28067221 */ /* 0x000fc80000010000 */
[----:B------:R-:W-:Y:S01]  /*3c70*/  FADD.FTZ R29, R115, R6 ;  /* 0x00000006731d7221 */ /* 0x000fe20000010000 */
[----:B------:R-:W-:Y:S01]  /*3c80*/  IMAD.MOV.U32 R115, RZ, RZ, R151 ;  /* 0x000000ffff737224 */ /* 0x000fe200078e0097 */
[----:B------:R-:W0:Y:S01]  /*3c90*/  MUFU.EX2 R170, R53 ;  /* 0x0000003500aa7308 */ /* 0x000e220000000800 */
[----:B--2---:R-:W-:Y:S01]  /*3ca0*/  FADD.FTZ R2, R168, R5 ;  /* 0x00000005a8027221 */ /* 0x004fe20000010000 */
[----:B------:R-:W-:Y:S01]  /*3cb0*/  FADD.FTZ R6, R42, R29 ;  /* 0x0000001d2a067221 */ /* 0x000fe20000010000 */
[----:B------:R-:W-:-:S03]  /*3cc0*/  F2FP.F16.F32.PACK_AB R168, R168, R31 ;  /* 0x0000001fa8a8723e */ /* 0x000fc600000000ff */
[----:B------:R-:W-:Y:S01]  /*3cd0*/  FADD.FTZ R29, R117, R6 ;  /* 0x00000006751d7221 */ /* 0x000fe20000010000 */
[----:B------:R-:W-:Y:S01]  /*3ce0*/  IMAD.MOV.U32 R117, RZ, RZ, R151 ;  /* 0x000000ffff757224 */ /* 0x000fe200078e0097 */
[----:B------:R-:W2:Y:S01]  /*3cf0*/  MUFU.EX2 R39, R39 ;  /* 0x0000002700277308 */ /* 0x000ea20000000800 */
[----:B-1----:R-:W-:Y:S01]  /*3d00*/  FADD.FTZ R5, R35, R2 ;  /* 0x0000000223057221 */ /* 0x002fe20000010000 */
[----:B------:R-:W-:-:S04]  /*3d10*/  FADD.FTZ R6, R44, R29 ;  /* 0x0000001d2c067221 */ /* 0x000fc80000010000 */
[----:B------:R-:W-:Y:S01]  /*3d20*/  FADD.FTZ R29, R119, R6 ;  /* 0x00000006771d7221 */ /* 0x000fe20000010000 */
[----:B------:R-:W-:Y:S01]  /*3d30*/  IMAD.MOV.U32 R119, RZ, RZ, R151 ;  /* 0x000000ffff777224 */ /* 0x000fe200078e0097 */
[----:B------:R-:W1:Y:S01]  /*3d40*/  MUFU.EX2 R164, R57 ;  /* 0x0000003900a47308 */ /* 0x000e620000000800 */
[----:B0-----:R-:W-:Y:S01]  /*3d50*/  FADD.FTZ R2, R170, R5 ;  /* 0x00000005aa027221 */ /* 0x001fe20000010000 */
[----:B------:R-:W-:Y:S01]  /*3d60*/  FADD.FTZ R6, R46, R29 ;  /* 0x0000001d2e067221 */ /* 0x000fe20000010000 */
[----:B------:R-:W-:-:S05]  /*3d70*/  F2FP.F16.F32.PACK_AB R170, R170, R35 ;  /* 0x00000023aaaa723e */ /* 0x000fca00000000ff */
[----:B------:R-:W0:Y:S01]  /*3d80*/  MUFU.EX2 R43, R43 ;  /* 0x0000002b002b7308 */ /* 0x000e220000000800 */
[----:B--2---:R-:W-:-:S07]  /*3d90*/  FADD.FTZ R5, R39, R2 ;  /* 0x0000000227057221 */ /* 0x004fce0000010000 */
[----:B------:R-:W2:Y:S01]  /*3da0*/  MUFU.EX2 R166, R61 ;  /* 0x0000003d00a67308 */ /* 0x000ea20000000800 */
[C---:B-1----:R-:W-:Y:S01]  /*3db0*/  FADD.FTZ R2, R164.reuse, R5 ;  /* 0x00000005a4027221 */ /* 0x042fe20000010000 */
[----:B------:R-:W-:-:S06]  /*3dc0*/  F2FP.F16.F32.PACK_AB R164, R164, R39 ;  /* 0x00000027a4a4723e */ /* 0x000fcc00000000ff */
[----:B------:R-:W1:Y:S01]  /*3dd0*/  MUFU.EX2 R47, R47 ;  /* 0x0000002f002f7308 */ /* 0x000e620000000800 */
[----:B0-----:R-:W-:-:S07]  /*3de0*/  FADD.FTZ R5, R43, R2 ;  /* 0x000000022b057221 */ /* 0x001fce0000010000 */
        /* <DEDUP_REMOVED lines=31> */
[----:B--2---:R-:W-:Y:S01]  /*3fe0*/  FADD.FTZ R11, R3, R2 ;  /* 0x00000002030b7221 */ /* 0x004fe20000010000 */
[----:B------:R-:W-:Y:S01]  /*3ff0*/  IMAD.MOV.U32 R2, RZ, RZ, 0x3f800000 ;  /* 0x3f800000ff027424 */ /* 0x000fe200078e00ff */
[C---:B-1----:R-:W-:Y:S01]  /*4000*/  F2FP.F16.F32.PACK_AB R155, R38.reuse, R121 ;  /* 0x00000079269b723e */ /* 0x042fe200000000ff */
[----:B------:R-:W-:Y:S01]  /*4010*/  FADD.FTZ R5, R38, R29 ;  /* 0x0000001d26057221 */ /* 0x000fe20000010000 */
[----:B------:R-:W-:Y:S01]  /*4020*/  IMAD.MOV.U32 R121, RZ, RZ, R151 ;  /* 0x000000ffff797224 */ /* 0x000fe200078e0097 */
[C---:B0-----:R-:W-:Y:S01]  /*4030*/  F2FP.F16.F32.PACK_AB R154, R34.reuse, R3 ;  /* 0x00000003229a723e */ /* 0x041fe200000000ff */
        /* <DEDUP_REMOVED lines=40> */
.L_x_2020:
[----:B------:R-:W-:-:S04]  /*42c0*/  UIADD3 UR7, UR6, 0x1, URZ ;  /* 0x0000000106077890 */ /* 0x000fc8000fffe03f */
[----:B------:R-:W-:-:S04]  /*42d0*/  UISETP.NE.AND UP0, UPT, UR7, 0x2, UPT ;  /* 0x000000020700788c */ /* 0x000fc8000bf05270 */
[----:B------:R-:W-:Y:S02]  /*42e0*/  USEL UR37, URZ, 0x1, UP0 ;  /* 0x000000013f257887 */ /* 0x000fe40008000000 */
[----:B------:R-:W-:Y:S02]  /*42f0*/  USEL UR36, UR7, URZ, UP0 ;  /* 0x0000003f07247287 */ /* 0x000fe40008000000 */
[----:B------:R-:W-:Y:S01]  /*4300*/  ULOP3.LUT UR37, UR5, UR37, URZ, 0x3c, !UPT ;  /* 0x0000002505257292 */ /* 0x000fe2000f8e3c3f */
[----:B------:R-:W-:Y:S11]  /*4310*/  @!P0 BRA `(.L_x_2012) ;  /* 0x0000000000048947 */ /* 0x000ff60003800000 */
[----:B------:R-:W-:Y:S01]  /*4320*/  BPT.TRAP 0x1 ;  /* 0x000000040000795c */ /* 0x000fe20000300000 */
.L_x_2012:
[----:B------:R-:W-:Y:S01]  /*4330*/  ULEA UR7, UR36, UR38, 0x3 ;  /* 0x0000002624077291 */ /* 0x000fe2000f8e183f */
[----:B------:R-:W-:-:S05]  /*4340*/  IMAD.U32 R0, RZ, RZ, UR37 ;  /* 0x00000025ff007e24 */ /* 0x000fca000f8e00ff */
[----:B------:R-:W-:-:S04]  /*4350*/  SHF.L.U32 R0, R0, 0x1f, RZ ;  /* 0x0000001f00007819 */ /* 0x000fc800000006ff */
[----:B------:R0:W1:Y:S01]  /*4360*/  SYNCS.PHASECHK.TRANS64.TRYWAIT P2, [UR7+0x34830], R0 ;  /* 0x03483000ff0075a7 */ /* 0x0000620008040147 */
[----:B------:R-:W-:Y:S05]  /*4370*/  @!P0 BRA `(.L_x_2013) ;  /* 0x0000000000048947 */ /* 0x000fea0003800000 */
[----:B------:R-:W-:Y:S01]  /*4380*/  BPT.TRAP 0x1 ;  /* 0x000000040000795c */ /* 0x000fe20000300000 */
.L_x_2013:
[----:B-1----:R-:W-:Y:S05]  /*4390*/  @P2 BRA `(.L_x_2014) ;  /* 0x0000000000082947 */ /* 0x002fea0003800000 */
[----:B------:R-:W1:Y:S02]  /*43a0*/  SYNCS.PHASECHK.TRANS64.TRYWAIT P2, [UR7+0x34830], R0 ;  /* 0x03483000ff0075a7 */ /* 0x000e640008040147 */
[----:B-1----:R-:W-:Y:S05]  /*43b0*/  @!P2 BRA `(.L_x_2015) ;  /* 0x000000cc008ca947 */ /* 0x002fea0003800000 */
.L_x_2014:
        /* <DEDUP_REMOVED lines=141> */
.L_x_2016:
[----:B------:R-:W-:Y:S01]  /*4c90*/  ULEA UR10, UR6, UR38, 0x3 ;  /* 0x00000026060a7291 */ /* 0x000fe2000f8e183f */
[----:B01----:R-:W-:-:S05]  /*4ca0*/  IMAD.U32 R0, RZ, RZ, UR5 ;  /* 0x00000005ff007e24 */ /* 0x003fca000f8e00ff */
[----:B------:R-:W-:-:S04]  /*4cb0*/  SHF.L.U32 R0, R0, 0x1f, RZ ;  /* 0x0000001f00007819 */ /* 0x000fc800000006ff */
[----:B------:R0:W1:Y:S01]  /*4cc0*/  SYNCS.PHASECHK.TRANS64.TRYWAIT P2, [UR10+0x34850], R0 ;  /* 0x03485000ff0075a7 */ /* 0x000062000804014a */
[----:B------:R-:W-:Y:S05]  /*4cd0*/  @!P0 BRA `(.L_x_2017) ;  /* 0x0000000000048947 */ /* 0x000fea0003800000 */
[----:B------:R-:W-:Y:S01]  /*4ce0*/  BPT.TRAP 0x1 ;  /* 0x000000040000795c */ /* 0x000fe20000300000 */
.L_x_2017:
[----:B-1----:R-:W-:Y:S05]  /*4cf0*/  @P2 BRA `(.L_x_2018) ;  /* 0x0000000000082947 */ /* 0x002fea0003800000 */
[----:B------:R-:W1:Y:S02]  /*4d00*/  SYNCS.PHASECHK.TRANS64.TRYWAIT P2, [UR10+0x34850], R0 ;  /* 0x03485000ff0075a7 */ /* 0x000e64000804014a */
[----:B-1----:R-:W-:Y:S05]  /*4d10*/  @!P2 BRA `(.L_x_2019) ;  /* 0x000000c4004ca947 */ /* 0x002fea0003800000 */
.L_x_2018:
[----:B------:R-:W-:Y:S01]  /*4d20*/  UIADD3 UR5, UR38, 0x400, URZ ;  /* 0x0000040026057890 */ /* 0x000fe2000fffe03f */
[----:B------:R-:W-:Y:S01]  /*4d30*/  WARPGROUP.ARRIVE ;  /* 0x00000000000079c5 */ /* 0x000fe20000000000 */
[----:B------:R-:W-:Y:S01]  /*4d40*/  UMOV UR15, 0x40000040 ;  /* 0x40000040000f7882 */ /* 0x000fe20000000000 */
[----:B------:R-:W-:Y:S01]  /*4d50*/  R2UR UR18, R16 ;  /* 0x00000000101272ca */ /* 0x000fe200000e0000 */
[----:B------:R-:W-:Y:S02]  /*4d60*/  USHF.R.U32.HI UR5, URZ, 0x4, UR5 ;  /* 0x000000043f057899 */ /* 0x000fe40008011605 */
[----:B------:R-:W-:Y:S02]  /*4d70*/  UISETP.GT.AND UP0, UPT, UR4, UR11, UPT ;  /* 0x0000000b0400728c */ /* 0x000fe4000bf04270 */
[----:B------:R-:W-:-:S04]  /*4d80*/  ULOP3.LUT UR5, UR5, 0x3fff, URZ, 0xc0, !UPT ;  /* 0x00003fff05057892 */ /* 0x000fc8000f8ec03f */
[----:B------:R-:W-:-:S04]  /*4d90*/  ULOP3.LUT UR5, UR5, 0x4000000, URZ, 0xfc, !UPT ;  /* 0x0400000005057892 */ /* 0x000fc8000f8efc3f */
[----:B------:R-:W-:-:S03]  /*4da0*/  ULEA UR5, UR6, UR5, 0xb ;  /* 0x0000000506057291 */ /* 0x000fc6000f8e583f */
[----:B------:R-:W-:Y:S02]  /*4db0*/  UMOV UR6, 0xffffff80 ;  /* 0xffffff8000067882 */ /* 0x000fe40000000000 */
[----:B------:R-:W-:Y:S02]  /*4dc0*/  UIMAD UR6, UR4, UR6, 0x1 ;  /* 0x00000001040674a4 */ /* 0x000fe4000f8e0206 */
[----:B------:R-:W-:Y:S01]  /*4dd0*/  UMOV UR14, UR5 ;  /* 0x00000005000e7c82 */ /* 0x000fe20008000000 */
[----:B------:R-:W-:Y:S01]  /*4de0*/  UIADD3 UR4, UR4, -0x1, URZ ;  /* 0xffffffff04047890 */ /* 0x000fe2000fffe03f */
[----:B------:R-:W-:Y:S01]  /*4df0*/  HGMMA.64x128x16.F32 R88, R180, gdesc[UR12].tnspB, R88, gsb0 ;  /* 0x41e0000cb4587df0 */ /* 0x000fe20008000858 */
[----:B------:R-:W-:Y:S01]  /*4e00*/  UIADD3 UR14, UR5, 0x80, URZ ;  /* 0x00000080050e7890 */ /* 0x000fe2000fffe03f */
[----:B------:R-:W-:Y:S01]  /*4e10*/  UMOV UR15, 0x40000040 ;  /* 0x40000040000f7882 */ /* 0x000fe20000000000 */
[----:B------:R-:W-:-:S04]  /*4e20*/  ULEA UR6, UR18, UR6, 0x7 ;  /* 0x0000000612067291 */ /* 0x000fc8000f8e383f */
[----:B------:R-:W-:-:S06]  /*4e30*/  UIADD3 UR6, -UR60, UR6, UR61 ;  /* 0x000000063c067290 */ /* 0x000fcc000fffe13d */
[----:B-1----:R-:W-:Y:S01]  /*4e40*/  IMAD.U32 R3, RZ, RZ, UR6 ;  /* 0x00000006ff037e24 */ /* 0x002fe2000f8e00ff */
[----:B------:R-:W-:-:S03]  /*4e50*/  UMOV UR6, UR36 ;  /* 0x0000002400067c82 */ /* 0x000fc60008000000 */
[----:B------:R-:W-:-:S04]  /*4e60*/  IMAD R12, R22, -0x2, R3 ;  /* 0xfffffffe160c7824 */ /* 0x000fc800078e0203 */
[----:B------:R-:W-:-:S05]  /*4e70*/  IMAD.IADD R12, R23, 0x1, R12 ;  /* 0x00000001170c7824 */ /* 0x000fca00078e020c */
[C---:B------:R-:W-:Y:S02]  /*4e80*/  ISETP.GT.AND P2, PT, R12.reuse, RZ, PT ;  /* 0x000000ff0c00720c */ /* 0x040fe40003f44270 */
[----:B------:R-:W-:Y:S02]  /*4e90*/  ISETP.GT.AND P3, PT, R12, 0x1, PT ;  /* 0x000000010c00780c */ /* 0x000fe40003f64270 */
[----:B------:R-:W-:Y:S02]  /*4ea0*/  FSEL R203, R24, -INF , P2 ;  /* 0xff80000018cb7808 */ /* 0x000fe40001000000 */
[----:B------:R-:W-:Y:S02]  /*4eb0*/  ISETP.GT.AND P2, PT, R12, 0x8, PT ;  /* 0x000000080c00780c */ /* 0x000fe40003f44270 */
[----:B------:R-:W-:Y:S02]  /*4ec0*/  FSEL R207, R25, -INF , P3 ;  /* 0xff80000019cf7808 */ /* 0x000fe40001800000 */
[----:B0-----:R-:W-:-:S02]  /*4ed0*/  FMNMX.FTZ R0, R203, R10, !PT ;  /* 0x0000000acb007209 */ /* 0x001fc40007810000 */
[----:B------:R-:W-:Y:S02]  /*4ee0*/  ISETP.GT.AND P3, PT, R12, 0x9, PT ;  /* 0x000000090c00780c */ /* 0x000fe40003f64270 */
[----:B------:R-:W-:Y:S02]  /*4ef0*/  FSEL R201, R28, -INF , P2 ;  /* 0xff8000001cc97808 */ /* 0x000fe40001000000 */
[----:B------:R-:W-:Y:S02]  /*4f00*/  FMNMX.FTZ R0, R207, R0, !PT ;  /* 0x00000000cf007209 */ /* 0x000fe40007810000 */
[----:B------:R-:W-:Y:S02]  /*4f10*/  ISETP.GT.AND P2, PT, R12, 0x10, PT ;  /* 0x000000100c00780c */ /* 0x000fe40003f44270 */
[----:B------:R-:W-:Y:S02]  /*4f20*/  FSEL R205, R29, -INF , P3 ;  /* 0xff8000001dcd7808 */ /* 0x000fe40001800000 */
[----:B------:R-:W-:-:S02]  /*4f30*/  FMNMX.FTZ R0, R201, R0, !PT ;  /* 0x00000000c9007209 */ /* 0x000fc40007810000 */
[C---:B------:R-:W-:Y:S02]  /*4f40*/  ISETP.GT.AND P3, PT, R12.reuse, 0x11, PT ;  /* 0x000000110c00780c */ /* 0x040fe40003f64270 */
[----:B------:R-:W-:Y:S02]  /*4f50*/  FMNMX.FTZ R0, R205, R0, !PT ;  /* 0x00000000cd007209 */ /* 0x000fe40007810000 */
[----:B------:R-:W-:Y:S02]  /*4f60*/  FSEL R199, R33, -INF , P3 ;  /* 0xff80000021c77808 */ /* 0x000fe40001800000 */
[----:B------:R-:W-:-:S04]  /*4f70*/  ISETP.GT.AND P3, PT, R12, 0x19, PT ;  /* 0x000000190c00780c */ /* 0x000fc80003f64270 */
[----:B------:R-:W-:Y:S02]  /*4f80*/  FSEL R33, R37, -INF , P3 ;  /* 0xff80000025217808 */ /* 0x000fe40001800000 */
[----:B------:R-:W-:Y:S01]  /*4f90*/  ISETP.GT.AND P3, PT, R12, 0x21, PT ;  /* 0x000000210c00780c */ /* 0x000fe20003f64270 */
[----:B------:R-:W-:Y:S02]  /*4fa0*/  WARPGROUP.DEPBAR.LE gsb0, 0x0 ;  /* 0x00008000000079c5 */ /* 0x000fe40000010000 */
[----:B------:R-:W-:Y:S01]  /*4fb0*/  WARPGROUP.ARRIVE ;  /* 0x00000000000079c5 */ /* 0x000fe20000000000 */
[----:B------:R-:W-:Y:S02]  /*4fc0*/  FSEL R183, R32, -INF , P2 ;  /* 0xff80000020b77808 */ /* 0x000fe40001000000 */
[----:B------:R-:W-:Y:S02]  /*4fd0*/  ISETP.GT.AND P2, PT, R12, 0x18, PT ;  /* 0x000000180c00780c */ /* 0x000fe40003f44270 */
[----:B------:R-:W-:Y:S01]  /*4fe0*/  FMNMX.FTZ R0, R183, R0, !PT ;  /* 0x00000000b7007209 */ /* 0x000fe20007810000 */
[----:B------:R-:W-:Y:S01]  /*4ff0*/  HGMMA.64x128x16.F32 R88, R176, gdesc[UR12].tnspB, R88, gsb0 ;  /* 0x41e0000cb0587df0 */ /* 0x000fe20008000858 */
[----:B------:R-:W-:Y:S01]  /*5000*/  UIADD3 UR14, UR5, 0x100, URZ ;  /* 0x00000100050e7890 */ /* 0x000fe2000fffe03f */
[----:B------:R-:W-:Y:S01]  /*5010*/  FSEL R197, R36, -INF , P2 ;  /* 0xff80000024c57808 */ /* 0x000fe20001000000 */
[----:B------:R-:W-:Y:S01]  /*5020*/  UMOV UR15, 0x40000040 ;  /* 0x40000040000f7882 */ /* 0x000fe20000000000 */
[----:B------:R-:W-:-:S02]  /*5030*/  FMNMX.FTZ R0, R199, R0, !PT ;  /* 0x00000000c7007209 */ /* 0x000fc40007810000 */
[----:B------:R-:W-:Y:S02]  /*5040*/  ISETP.GT.AND P2, PT, R12, 0x20, PT ;  /* 0x000000200c00780c */ /* 0x000fe40003f44270 */
[----:B------:R-:W-:Y:S02]  /*5050*/  FMNMX.FTZ R0, R197, R0, !PT ;  /* 0x00000000c5007209 */ /* 0x000fe40007810000 */
[----:B------:R-:W-:Y:S02]  /*5060*/  FSEL R195, R40, -INF , P2 ;  /* 0xff80000028c37808 */ /* 0x000fe40001000000 */
[----:B------:R-:W-:Y:S02]  /*5070*/  FMNMX.FTZ R0, R33, R0, !PT ;  /* 0x0000000021007209 */ /* 0x000fe40007810000 */
[----:B------:R-:W-:Y:S02]  /*5080*/  ISETP.GT.AND P2, PT, R12, 0x28, PT ;  /* 0x000000280c00780c */ /* 0x000fe40003f44270 */
[----:B------:R-:W-:-:S02]  /*5090*/  FSEL R181, R41, -INF , P3 ;  /* 0xff80000029b57808 */ /* 0x000fc40001800000 */
[----:B------:R-:W-:Y:S02]  /*50a0*/  FMNMX.FTZ R0, R195, R0, !PT ;  /* 0x00000000c3007209 */ /* 0x000fe40007810000 */
[----:B------:R-:W-:Y:S02]  /*50b0*/  ISETP.GT.AND P3, PT, R12, 0x29, PT ;  /* 0x000000290c00780c */ /* 0x000fe40003f64270 */
[----:B------:R-:W-:Y:S01]  /*50c0*/  FMNMX.FTZ R0, R181, R0, !PT ;  /* 0x00000000b5007209 */ /* 0x000fe20007810000 */
[----:B------:R-:W-:Y:S02]  /*50d0*/  WARPGROUP.DEPBAR.LE gsb0, 0x0 ;  /* 0x00008000000079c5 */ /* 0x000fe40000010000 */
[----:B------:R-:W-:Y:S01]  /*50e0*/  WARPGROUP.ARRIVE ;  /* 0x00000000000079c5 */ /* 0x000fe20000000000 */
[----:B------:R-:W-:Y:S02]  /*50f0*/  FSEL R179, R44, -INF , P2 ;  /* 0xff8000002cb37808 */ /* 0x000fe40001000000 */
[----:B------:R-:W-:-:S02]  /*5100*/  ISETP.GT.AND P2, PT, R12, 0x30, PT ;  /* 0x000000300c00780c */ /* 0x000fc40003f44270 */
[----:B------:R-:W-:Y:S01]  /*5110*/  FSEL R177, R45, -INF , P3 ;  /* 0xff8000002db17808 */ /* 0x000fe20001800000 */
[----:B------:R-:W-:Y:S01]  /*5120*/  HGMMA.64x128x16.F32 R88, R172, gdesc[UR12].tnspB, R88, gsb0 ;  /* 0x41e0000cac587df0 */ /* 0x000fe20008000858 */
[----:B------:R-:W-:Y:S01]  /*5130*/  UIADD3 UR14, UR5, 0x180, URZ ;  /* 0x00000180050e7890 */ /* 0x000fe2000fffe03f */
[----:B------:R-:W-:Y:S01]  /*5140*/  FMNMX.FTZ R0, R179, R0, !PT ;  /* 0x00000000b3007209 */ /* 0x000fe20007810000 */
[----:B------:R-:W-:Y:S01]  /*5150*/  UMOV UR15, 0x40000040 ;  /* 0x40000040000f7882 */ /* 0x000fe20000000000 */
[----:B------:R-:W-:Y:S02]  /*5160*/  ISETP.GT.AND P3, PT, R12, 0x31, PT ;  /* 0x000000310c00780c */ /* 0x000fe40003f64270 */
[----:B------:R-:W-:Y:S01]  /*5170*/  FMNMX.FTZ R0, R177, R0, !PT ;  /* 0x00000000b1007209 */ /* 0x000fe20007810000 */
[----:B------:R-:W-:Y:S02]  /*5180*/  WARPGROUP.DEPBAR.LE gsb0, 0x0 ;  /* 0x00008000000079c5 */ /* 0x000fe40000010000 */
[----:B------:R-:W-:Y:S01]  /*5190*/  WARPGROUP.ARRIVE ;  /* 0x00000000000079c5 */ /* 0x000fe20000000000 */
[----:B------:R-:W-:-:S02]  /*51a0*/  FSEL R175, R48, -INF , P2 ;  /* 0xff80000030af7808 */ /* 0x000fc40001000000 */
[C---:B------:R-:W-:Y:S02]  /*51b0*/  ISETP.GT.AND P2, PT, R12.reuse, 0x38, PT ;  /* 0x000000380c00780c */ /* 0x040fe40003f44270 */
[----:B------:R-:W-:Y:S01]  /*51c0*/  FSEL R173, R49, -INF , P3 ;  /* 0xff80000031ad7808 */ /* 0x000fe20001800000 */
[----:B------:R-:W-:Y:S01]  /*51d0*/  HGMMA.64x128x16.F32 R88, R168, gdesc[UR12].tnspB, R88, gsb0 ;  /* 0x41e0000ca8587df0 */ /* 0x000fe20008000858 */
[----:B------:R-:W-:Y:S01]  /*51e0*/  FMNMX.FTZ R0, R175, R0, !PT ;  /* 0x00000000af007209 */ /* 0x000fe20007810000 */
[----:B------:R-:W-:Y:S01]  /*51f0*/  UIADD3 UR14, UR5, 0x200, URZ ;  /* 0x00000200050e7890 */ /* 0x000fe2000fffe03f */
[----:B------:R-:W-:Y:S01]  /*5200*/  ISETP.GT.AND P3, PT, R12, 0x39, PT ;  /* 0x000000390c00780c */ /* 0x000fe20003f64270 */
[----:B------:R-:W-:Y:S01]  /*5210*/  UMOV UR15, 0x40000040 ;  /* 0x40000040000f7882 */ /* 0x000fe20000000000 */
[----:B------:R-:W-:Y:S02]  /*5220*/  FSEL R45, R52, -INF , P2 ;  /* 0xff800000342d7808 */ /* 0x000fe40001000000 */
[----:B------:R-:W-:-:S02]  /*5230*/  FMNMX.FTZ R0, R173, R0, !PT ;  /* 0x00000000ad007209 */ /* 0x000fc40007810000 */
[C---:B------:R-:W-:Y:S02]  /*5240*/  ISETP.GT.AND P2, PT, R12.reuse, 0x40, PT ;  /* 0x000000400c00780c */ /* 0x040fe40003f44270 */
[----:B------:R-:W-:Y:S02]  /*5250*/  FSEL R53, R53, -INF , P3 ;  /* 0xff80000035357808 */ /* 0x000fe40001800000 */
[----:B------:R-:W-:Y:S02]  /*5260*/  FMNMX.FTZ R0, R45, R0, !PT ;  /* 0x000000002d007209 */ /* 0x000fe40007810000 */
[----:B------:R-:W-:Y:S02]  /*5270*/  ISETP.GT.AND P3, PT, R12, 0x41, PT ;  /* 0x000000410c00780c */ /* 0x000fe40003f64270 */
        /* <DEDUP_REMOVED lines=41> */
[C---:B------:R-:W-:Y:S01]  /*5510*/  ISETP.GT.AND P3, PT, R12.reuse, 0x79, PT ;  /* 0x000000790c00780c */ /* 0x040fe20003f64270 */
[----:B------:R-:W-:Y:S01]  /*5520*/  VIADD R12, R12, 0x8 ;  /* 0x000000080c0c7836 */ /* 0x000fe20000000000 */
[----:B------:R-:W-:Y:S02]  /*5530*/  FSEL R37, R84, -INF , P2 ;  /* 0xff80000054257808 */ /* 0x000fe40001000000 */
[----:B------:R-:W-:-:S02]  /*5540*/  FMNMX.FTZ R0, R81, R0, !PT ;  /* 0x0000000051007209 */ /* 0x000fc40007810000 */
[----:B------:R-:W-:Y:S02]  /*5550*/  FSEL R85, R85, -INF , P3 ;  /* 0xff80000055557808 */ /* 0x000fe40001800000 */
[----:B------:R-:W-:Y:S02]  /*5560*/  FMNMX.FTZ R0, R37, R0, !PT ;  /* 0x0000000025007209 */ /* 0x000fe40007810000 */
[C---:B------:R-:W-:Y:S02]  /*5570*/  ISETP.GT.AND P5, PT, R12.reuse, RZ, PT ;  /* 0x000000ff0c00720c */ /* 0x040fe40003fa4270 */
[----:B------:R-:W-:Y:S02]  /*5580*/  FMNMX.FTZ R14, R85, R0, !PT ;  /* 0x00000000550e7209 */ /* 0x000fe40007810000 */
[----:B------:R-:W0:Y:S01]  /*5590*/  LDC R0, c[0x0][0x988] ;  /* 0x00026200ff007b82 */ /* 0x000e220000000800 */
[----:B------:R-:W-:Y:S02]  /*55a0*/  ISETP.GT.AND P6, PT, R12, 0x1, PT ;  /* 0x000000010c00780c */ /* 0x000fe40003fc4270 */
[----:B------:R-:W1:Y:S01]  /*55b0*/  SHFL.BFLY PT, R29, R14, 0x2, 0x1f ;  /* 0x0c401f000e1d7f89 */ /* 0x000e6200000e0000 */
[----:B------:R-:W-:-:S02]  /*55c0*/  FSEL R26, R26, -INF , P5 ;  /* 0xff8000001a1a7808 */ /* 0x000fc40002800000 */
[C---:B------:R-:W-:Y:S02]  /*55d0*/  ISETP.GT.AND P3, PT, R12.reuse, 0x8, PT ;  /* 0x000000080c00780c */ /* 0x040fe40003f64270 */
[----:B------:R-:W-:Y:S02]  /*55e0*/  ISETP.GT.AND P4, PT, R12, 0x9, PT ;  /* 0x000000090c00780c */ /* 0x000fe40003f84270 */
[----:B------:R-:W-:Y:S02]  /*55f0*/  FSEL R49, R30, -INF , P3 ;  /* 0xff8000001e317808 */ /* 0x000fe40001800000 */
[C---:B------:R-:W-:Y:S02]  /*5600*/  ISETP.GT.AND P5, PT, R12.reuse, 0x10, PT ;  /* 0x000000100c00780c */ /* 0x040fe40003fa4270 */
[----:B------:R-:W-:Y:S02]  /*5610*/  ISETP.GT.AND P3, PT, R12, 0x18, PT ;  /* 0x000000180c00780c */ /* 0x000fe40003f64270 */
[----:B-1----:R-:W-:Y:S01]  /*5620*/  FMNMX.FTZ R20, R14, R29, !PT ;  /* 0x0000001d0e147209 */ /* 0x002fe20007810000 */
[----:B------:R-:W-:-:S02]  /*5630*/  WARPGROUP.DEPBAR.LE gsb0, 0x0 ;  /* 0x00008000000079c5 */ /* 0x000fc40000010000 */
[----:B------:R-:W-:Y:S02]  /*5640*/  WARPGROUP.ARRIVE ;  /* 0x00000000000079c5 */ /* 0x000fe40000000000 */
[----:B------:R-:W1:Y:S01]  /*5650*/  SHFL.BFLY PT, R29, R20, 0x1, 0x1f ;  /* 0x0c201f00141d7f89 */ /* 0x000e6200000e0000 */
[----:B------:R-:W-:Y:S02]  /*5660*/  FMNMX.FTZ R14, R26, R11, !PT ;  /* 0x0000000b1a0e7209 */ /* 0x000fe40007810000 */
[----:B------:R-:W-:Y:S01]  /*5670*/  FSEL R169, R34, -INF , P5 ;  /* 0xff80000022a97808 */ /* 0x000fe20002800000 */
[----:B------:R-:W-:Y:S01]  /*5680*/  HGMMA.64x128x16.F32 R88, R164, gdesc[UR12].tnspB, R88, gsb0 ;  /* 0x41e0000ca4587df0 */ /* 0x000fe20008000858 */
[----:B------:R-:W-:Y:S01]  /*5690*/  UIADD3 UR14, UR5, 0x280, URZ ;  /* 0x00000280050e7890 */ /* 0x000fe2000fffe03f */
[----:B------:R-:W-:Y:S01]  /*56a0*/  ISETP.GT.AND P5, PT, R12, 0x20, PT ;  /* 0x000000200c00780c */ /* 0x000fe20003fa4270 */
[----:B------:R-:W-:Y:S01]  /*56b0*/  UMOV UR15, 0x40000040 ;  /* 0x40000040000f7882 */ /* 0x000fe20000000000 */
[----:B-1----:R-:W-:-:S04]  /*56c0*/  FMNMX.FTZ R4, R20, R29, !PT ;  /* 0x0000001d14047209 */ /* 0x002fc80007810000 */
[C---:B------:R-:W-:Y:S01]  /*56d0*/  FSETP.NEU.FTZ.AND P2, PT, R4.reuse, -INF , PT ;  /* 0xff8000000400780b */ /* 0x040fe20003f5d000 */
[----:B0-----:R-:W-:-:S05]  /*56e0*/  FMUL.FTZ R2, R4, R0 ;  /* 0x0000000004027220 */ /* 0x001fca0000410000 */
[----:B------:R-:W-:-:S05]  /*56f0*/  FSEL R2, R2, RZ, P2 ;  /* 0x000000ff02027208 */ /* 0x000fca0001000000 */
        /* <DEDUP_REMOVED lines=26> */
[-CC-:B------:R-:W-:Y:S01]  /*58a0*/  FFMA.FTZ R25, R81, R0.reuse, -R2.reuse ;  /* 0x0000000051197223 */ /* 0x180fe20000010802 */
[----:B------:R-:W-:Y:S01]  /*58b0*/  ISETP.GT.AND P5, PT, R12, 0x60, PT ;  /* 0x000000600c00780c */ /* 0x000fe20003fa4270 */
[----:B------:R-:W-:Y:S01]  /*58c0*/  MUFU.EX2 R29, R29 ;  /* 0x0000001d001d7308 */ /* 0x000fe20000000800 */
[----:B------:R-:W-:Y:S01]  /*58d0*/  FFMA.FTZ R37, R85, R0, -R2 ;  /* 0x0000000055257223 */ /* 0x000fe20000010802 */
[----:B------:R-:W-:-:S04]  /*58e0*/  IMAD.U32 R50, RZ, RZ, UR10 ;  /* 0x0000000aff327e24 */ /* 0x000fc8000f8e00ff */
[----:B------:R-:W-:Y:S02]  /*58f0*/  @!P1 VIADD R50, R50, 0x34860 ;  /* 0x0003486032329836 */ /* 0x000fe40000000000 */
[----:B------:R-:W-:Y:S03]  /*5900*/  MUFU.EX2 R182, R182 ;  /* 0x000000b600b67308 */ /* 0x000fe60000000800 */
[----:B------:R-:W-:-:S05]  /*5910*/  @!P1 PRMT R50, RZ, 0x654, R50 ;  /* 0x00000654ff329816 */ /* 0x000fca0000000032 */
        /* <DEDUP_REMOVED lines=11> */
[-CC-:B------:R-:W-:Y:S01]  /*59d0*/  FFMA.FTZ R166, R3, R0.reuse, -R2.reuse ;  /* 0x0000000003a67223 */ /* 0x180fe20000010802 */
[----:B------:R-:W-:Y:S01]  /*59e0*/  FSEL R167, R31, -INF , P4 ;  /* 0xff8000001fa77808 */ /* 0x000fe20002000000 */
[--C-:B------:R-:W-:Y:S01]  /*59f0*/  FFMA.FTZ R31, R199, R0, -R2.reuse ;  /* 0x00000000c71f7223 */ /* 0x100fe20000010802 */
[----:B------:R-:W-:Y:S01]  /*5a00*/  FMNMX.FTZ R14, R165, R14, !PT ;  /* 0x0000000ea50e7209 */ /* 0x000fe20007810000 */
[----:B------:R-:W-:Y:S01]  /*5a10*/  HGMMA.64x128x16.F32 R88, R160, gdesc[UR12].tnspB, R88, gsb0 ;  /* 0x41e0000ca0587df0 */ /* 0x000fe20008000858 */
[C---:B------:R-:W-:Y:S01]  /*5a20*/  ISETP.GT.AND P6, PT, R12.reuse, 0x11, PT ;  /* 0x000000110c00780c */ /* 0x040fe20003fc4270 */
[----:B------:R-:W-:Y:S01]  /*5a30*/  UIADD3 UR14, UR5, 0x300, URZ ;  /* 0x00000300050e7890 */ /* 0x000fe2000fffe03f */
[----:B------:R-:W-:Y:S01]  /*5a40*/  FMNMX.FTZ R14, R49, R14, !PT ;  /* 0x0000000e310e7209 */ /* 0x000fe20007810000 */
[----:B------:R0:W-:Y:S01]  /*5a50*/  MUFU.EX2 R27, R205 ;  /* 0x000000cd001b7308 */ /* 0x0001e20000000800 */
[----:B------:R-:W-:Y:S01]  /*5a60*/  FSEL R171, R35, -INF , P6 ;  /* 0xff80000023ab7808 */ /* 0x000fe20003000000 */
[--C-:B------:R-:W-:Y:S01]  /*5a70*/  FFMA.FTZ R35, R181, R0, -R2.reuse ;  /* 0x00000000b5237223 */ /* 0x100fe20000010802 */
[----:B------:R-:W-:Y:S01]  /*5a80*/  FMNMX.FTZ R14, R167, R14, !PT ;  /* 0x0000000ea70e7209 */ /* 0x000fe20007810000 */
[----:B------:R-:W-:Y:S01]  /*5a90*/  UMOV UR15, 0x40000040 ;  /* 0x40000040000f7882 */ /* 0x000fe20000000000 */
[C---:B------:R-:W-:Y:S01]  /*5aa0*/  ISETP.GT.AND P4, PT, R12.reuse, 0x19, PT ;  /* 0x000000190c00780c */ /* 0x040fe20003f84270 */
[--C-:B------:R-:W-:Y:S01]  /*5ab0*/  FFMA.FTZ R164, R41, R0, -R2.reuse ;  /* 0x0000000029a47223 */ /* 0x100fe20000010802 */
[----:B------:R-:W-:Y:S01]  /*5ac0*/  FMNMX.FTZ R14, R169, R14, !PT ;  /* 0x0000000ea90e7209 */ /* 0x000fe20007810000 */
[-CC-:B------:R-:W-:Y:S01]  /*5ad0*/  FFMA.FTZ R41, R57, R0.reuse, -R2.reuse ;  /* 0x0000000039297223 */ /* 0x180fe20000010802 */
[----:B------:R-:W-:Y:S01]  /*5ae0*/  FSEL R39, R39, -INF , P4 ;  /* 0xff80000027277808 */ /* 0x000fe20002000000 */
[--C-:B------:R-:W-:Y:S01]  /*5af0*/  FFMA.FTZ R57, R61, R0, -R2.reuse ;  /* 0x000000003d397223 */ /* 0x100fe20000010802 */
[----:B------:R-:W-:Y:S01]  /*5b00*/  FMNMX.FTZ R14, R171, R14, !PT ;  /* 0x0000000eab0e7209 */ /* 0x000fe20007810000 */
[----:B------:R-:W-:Y:S01]  /*5b10*/  FFMA.FTZ R61, R65, R0, -R2 ;  /* 0x00000000413d7223 */ /* 0x000fe20000010802 */
[----:B------:R-:W-:Y:S01]  /*5b20*/  ISETP.GT.AND P6, PT, R12, 0x21, PT ;  /* 0x000000210c00780c */ /* 0x000fe20003fc4270 */
[----:B------:R-:W-:Y:S01]  /*5b30*/  MUFU.EX2 R31, R31 ;  /* 0x0000001f001f7308 */ /* 0x000fe20000000800 */
[----:B------:R-:W-:-:S02]  /*5b40*/  FMNMX.FTZ R14, R183, R14, !PT ;  /* 0x0000000eb70e7209 */ /* 0x000fc40007810000 */
[----:B------:R-:W-:Y:S01]  /*5b50*/  FSEL R199, R43, -INF , P6 ;  /* 0xff8000002bc77808 */ /* 0x000fe20003000000 */
[----:B------:R-:W-:Y:S01]  /*5b60*/  FFMA.FTZ R43, R177, R0, -R2 ;  /* 0x00000000b12b7223 */ /* 0x000fe20000010802 */
[----:B------:R-:W-:Y:S02]  /*5b70*/  FMNMX.FTZ R14, R39, R14, !PT ;  /* 0x0000000e270e7209 */ /* 0x000fe40007810000 */
[----:B------:R-:W-:Y:S01]  /*5b80*/  ISETP.GT.AND P4, PT, R12, 0x29, PT ;  /* 0x000000290c00780c */ /* 0x000fe20003f84270 */
[----:B------:R-:W-:Y:S01]  /*5b90*/  MUFU.EX2 R35, R35 ;  /* 0x0000002300237308 */ /* 0x000fe20000000800 */
[----:B------:R-:W-:Y:S02]  /*5ba0*/  FMNMX.FTZ R14, R197, R14, !PT ;  /* 0x0000000ec50e7209 */ /* 0x000fe40007810000 */
[----:B------:R-:W-:Y:S02]  /*5bb0*/  FSEL R47, R47, -INF , P4 ;  /* 0xff8000002f2f7808 */ /* 0x000fe40002000000 */
[----:B------:R-:W-:-:S02]  /*5bc0*/  FMNMX.FTZ R14, R199, R14, !PT ;  /* 0x0000000ec70e7209 */ /* 0x000fc40007810000 */
[C---:B------:R-:W-:Y:S01]  /*5bd0*/  ISETP.GT.AND P6, PT, R12.reuse, 0x31, PT ;  /* 0x000000310c00780c */ /* 0x040fe20003fc4270 */
[----:B------:R-:W-:Y:S01]  /*5be0*/  MUFU.EX2 R43, R43 ;  /* 0x0000002b002b7308 */ /* 0x000fe20000000800 */
[----:B------:R-:W-:Y:S02]  /*5bf0*/  FMNMX.FTZ R14, R201, R14, !PT ;  /* 0x0000000ec90e7209 */ /* 0x000fe40007810000 */
[----:B------:R-:W-:Y:S02]  /*5c00*/  FSEL R51, R51, -INF , P6 ;  /* 0xff80000033337808 */ /* 0x000fe40003000000 */
[----:B------:R-:W-:Y:S02]  /*5c10*/  FMNMX.FTZ R14, R47, R14, !PT ;  /* 0x0000000e2f0e7209 */ /* 0x000fe40007810000 */
[----:B------:R-:W-:Y:S01]  /*5c20*/  ISETP.GT.AND P4, PT, R12, 0x39, PT ;  /* 0x000000390c00780c */ /* 0x000fe20003f84270 */
[----:B------:R-:W-:Y:S01]  /*5c30*/  MUFU.EX2 R164, R164 ;  /* 0x000000a400a47308 */ /* 0x000fe20000000800 */
[----:B------:R-:W-:-:S02]  /*5c40*/  FMNMX.FTZ R14, R195, R14, !PT ;  /* 0x0000000ec30e7209 */ /* 0x000fc40007810000 */
[----:B------:R-:W-:Y:S02]  /*5c50*/  FSEL R181, R54, -INF , P3 ;  /* 0xff80000036b57808 */ /* 0x000fe40001800000 */
[----:B------:R-:W-:Y:S02]  /*5c60*/  FMNMX.FTZ R14, R51, R14, !PT ;  /* 0x0000000e330e7209 */ /* 0x000fe40007810000 */
[----:B------:R-:W-:Y:S01]  /*5c70*/  FSEL R203, R55, -INF , P4 ;  /* 0xff80000037cb7808 */ /* 0x000fe20002000000 */
[----:B------:R-:W-:Y:S01]  /*5c80*/  FFMA.FTZ R55, R173, R0, -R2 ;  /* 0x00000000ad377223 */ /* 0x000fe20000010802 */
[----:B------:R-:W-:Y:S01]  /*5c90*/  FMNMX.FTZ R14, R181, R14, !PT ;  /* 0x0000000eb50e7209 */ /* 0x000fe20007810000 */
[----:B------:R-:W-:Y:S01]  /*5ca0*/  MUFU.EX2 R41, R41 ;  /* 0x0000002900297308 */ /* 0x000fe20000000800 */
[----:B------:R-:W-:Y:S02]  /*5cb0*/  ISETP.GT.AND P6, PT, R12, 0x41, PT ;  /* 0x000000410c00780c */ /* 0x000fe40003fc4270 */
[----:B------:R-:W-:-:S02]  /*5cc0*/  FMNMX.FTZ R14, R203, R14, !PT ;  /* 0x0000000ecb0e7209 */ /* 0x000fc40007810000 */
[C---:B------:R-:W-:Y:S02]  /*5cd0*/  ISETP.GT.AND P3, PT, R12.reuse, 0x48, PT ;  /* 0x000000480c00780c */ /* 0x040fe40003f64270 */
        /* <DEDUP_REMOVED lines=20> */
[----:B------:R-:W-:Y:S01]  /*5e20*/  FMNMX.FTZ R14, R173, R14, !PT ;  /* 0x0000000ead0e7209 */ /* 0x000fe20007810000 */
[----:B------:R-:W-:Y:S01]  /*5e30*/  MUFU.EX2 R20, R20 ;  /* 0x0000001400147308 */ /* 0x000fe20000000800 */
[----:B------:R-:W-:-:S02]  /*5e40*/  ISETP.GT.AND P6, PT, R12, 0x61, PT ;  /* 0x000000610c00780c */ /* 0x000fc40003fc4270 */
[----:B0-----:R-:W-:Y:S02]  /*5e50*/  FSEL R205, R74, -INF , P5 ;  /* 0xff8000004acd7808 */ /* 0x001fe40002800000 */
[----:B------:R-:W-:Y:S02]  /*5e60*/  FMNMX.FTZ R14, R71, R14, !PT ;  /* 0x0000000e470e7209 */ /* 0x000fe40007810000 */
[C---:B------:R-:W-:Y:S01]  /*5e70*/  ISETP.GT.AND P3, PT, R12.reuse, 0x68, PT ;  /* 0x000000680c00780c */ /* 0x040fe20003f64270 */
[----:B------:R-:W-:Y:S01]  /*5e80*/  MUFU.EX2 R25, R25 ;  /* 0x0000001900197308 */ /* 0x000fe20000000800 */
[----:B------:R-:W-:Y:S02]  /*5e90*/  FSEL R75, R75, -INF , P6 ;  /* 0xff8000004b4b7808 */ /* 0x000fe40003000000 */
[----:B------:R-:W-:Y:S02]  /*5ea0*/  FMNMX.FTZ R14, R205, R14, !PT ;  /* 0x0000000ecd0e7209 */ /* 0x000fe40007810000 */
[----:B------:R-:W-:-:S02]  /*5eb0*/  ISETP.GT.AND P4, PT, R12, 0x69, PT ;  /* 0x000000690c00780c */ /* 0x000fc40003f84270 */
[----:B------:R-:W-:Y:S01]  /*5ec0*/  FSEL R53, R78, -INF , P3 ;  /* 0xff8000004e357808 */ /* 0x000fe20001800000 */
[----:B------:R-:W-:Y:S01]  /*5ed0*/  MUFU.EX2 R37, R37 ;  /* 0x0000002500257308 */ /* 0x000fe20000000800 */
[----:B------:R-:W-:Y:S02]  /*5ee0*/  FMNMX.FTZ R14, R75, R14, !PT ;  /* 0x0000000e4b0e7209 */ /* 0x000fe40007810000 */
[C---:B------:R-:W-:Y:S02]  /*5ef0*/  ISETP.GT.AND P5, PT, R12.reuse, 0x70, PT ;  /* 0x000000700c00780c */ /* 0x040fe40003fa4270 */
[----:B------:R-:W-:Y:S02]  /*5f00*/  FSEL R79, R79, -INF , P4 ;  /* 0xff8000004f4f7808 */ /* 0x000fe40002000000 */
[----:B------:R-:W-:Y:S02]  /*5f10*/  FMNMX.FTZ R14, R53, R14, !PT ;  /* 0x0000000e350e7209 */ /* 0x000fe40007810000 */
[----:B------:R-:W-:-:S02]  /*5f20*/  ISETP.GT.AND P6, PT, R12, 0x71, PT ;  /* 0x000000710c00780c */ /* 0x000fc40003fc4270 */
[----:B------:R-:W-:Y:S02]  /*5f30*/  FSEL R207, R82, -INF , P5 ;  /* 0xff80000052cf7808 */ /* 0x000fe40002800000 */
        /* <DEDUP_REMOVED lines=8> */
[----:B------:R-:W-:-:S03]  /*5fc0*/  FSEL R87, R87, -INF , P4 ;  /* 0xff80000057577808 */ /* 0x000fc60002000000 */
[----:B------:R-:W-:Y:S01]  /*5fd0*/  MUFU.EX2 R12, R12 ;  /* 0x0000000c000c7308 */ /* 0x000fe20000000800 */
[----:B------:R-:W-:Y:S02]  /*5fe0*/  WARPGROUP.DEPBAR.LE gsb0, 0x0 ;  /* 0x00008000000079c5 */ /* 0x000fe40000010000 */
        /* <DEDUP_REMOVED lines=12> */
[----:B------:R-:W0:Y:S02]  /*60b0*/  SHFL.BFLY PT, R3, R14, 0x2, 0x1f ;  /* 0x0c401f000e037f89 */ /* 0x000e2400000e0000 */
[----:B------:R-:W-:Y:S08]  /*60c0*/  MUFU.EX2 R162, R162 ;  /* 0x000000a200a27308 */ /* 0x000ff00000000800 */
[----:B------:R-:W-:Y:S08]  /*60d0*/  MUFU.EX2 R13, R13 ;  /* 0x0000000d000d7308 */ /* 0x000ff00000000800 */
[----:B------:R-:W-:Y:S01]  /*60e0*/  MUFU.EX2 R15, R15 ;  /* 0x0000000f000f7308 */ /* 0x000fe20000000800 */
[----:B0-----:R-:W-:Y:S01]  /*60f0*/  FMNMX.FTZ R3, R14, R3, !PT ;  /* 0x000000030e037209 */ /* 0x001fe20007810000 */
[-CC-:B------:R-:W-:Y:S01]  /*6100*/  FFMA.FTZ R14, R21, R0.reuse, -R2.reuse ;  /* 0x00000000150e7223 */ /* 0x180fe20000010802 */
[----:B------:R-:W-:-:S03]  /*6110*/  FFMA.FTZ R21, R77, R0, -R2 ;  /* 0x000000004d157223 */ /* 0x000fc60000010802 */
[----:B------:R-:W0:Y:S02]  /*6120*/  SHFL.BFLY PT, R24, R3, 0x1, 0x1f ;  /* 0x0c201f0003187f89 */ /* 0x000e2400000e0000 */
[----:B------:R-:W-:Y:S08]  /*6130*/  MUFU.EX2 R14, R14 ;  /* 0x0000000e000e7308 */ /* 0x000ff00000000800 */
[----:B------:R-:W-:Y:S01]  /*6140*/  MUFU.EX2 R21, R21 ;  /* 0x0000001500157308 */ /* 0x000fe20000000800 */
[----:B0-----:R-:W-:-:S02]  /*6150*/  FMNMX.FTZ R7, R3, R24, !PT ;  /* 0x0000001803077209 */ /* 0x001fc40007810000 */
        /* <DEDUP_REMOVED lines=12> */
[----:B------:R-:W1:Y:S01]  /*6220*/  MUFU.EX2 R3, R3 ;  /* 0x0000000300037308 */ /* 0x000e620000000800 */
[-C--:B------:R-:W-:Y:S01]  /*6230*/  FMUL.FTZ R11, R11, R0.reuse ;  /* 0x000000000b0b7220 */ /* 0x080fe20000410000 */
[-CC-:B------:R-:W-:Y:S01]  /*6240*/  FFMA.FTZ R10, R165, R0.reuse, -R30.reuse ;  /* 0x00000000a50a7223 */ /* 0x180fe2000001081e */
[-CC-:B------:R-:W-:Y:S01]  /*6250*/  FFMA.FTZ R26, R49, R0.reuse, -R30.reuse ;  /* 0x00000000311a7223 */ /* 0x180fe2000001081e */
[-CC-:B------:R-:W-:Y:S01]  /*6260*/  FFMA.FTZ R49, R167, R0.reuse, -R30.reuse ;  /* 0x00000000a7317223 */ /* 0x180fe2000001081e */
[-CC-:B0-----:R-:W-:Y:S01]  /*6270*/  FFMA.FTZ R28, R169, R0.reuse, -R30.reuse ;  /* 0x00000000a91c7223 */ /* 0x181fe2000001081e */
        /* <DEDUP_REMOVED lines=10> */
[----:B------:R-:W0:Y:S01]  /*6320*/  MUFU.EX2 R2, R11 ;  /* 0x0000000b00027308 */ /* 0x000e220000000800 */
[----:B-1----:R-:W-:Y:S01]  /*6330*/  FFMA.FTZ R6, R3, R6, R180 ;  /* 0x0000000603067223 */ /* 0x002fe200000100b4 */
[-CC-:B------:R-:W-:Y:S01]  /*6340*/  FFMA.FTZ R40, R203, R0.reuse, -R30.reuse ;  /* 0x00000000cb287223 */ /* 0x180fe2000001081e */
[-CC-:B------:R-:W-:Y:S01]  /*6350*/  FFMA.FTZ R165, R179, R0.reuse, -R30.reuse ;  /* 0x00000000b3a57223 */ /* 0x180fe2000001081e */
[-C--:B------:R-:W-:Y:S01]  /*6360*/  FFMA.FTZ R42, R59, R0.reuse, -R30 ;  /* 0x000000003b2a7223 */ /* 0x080fe2000001081e */
[----:B------:R-:W-:Y:S01]  /*6370*/  FADD.FTZ R51, R29, R6 ;  /* 0x000000061d337221 */ /* 0x000fe20000010000 */
[-CC-:B------:R-:W-:Y:S01]  /*6380*/  FFMA.FTZ R167, R177, R0.reuse, -R30.reuse ;  /* 0x00000000b1a77223 */ /* 0x180fe2000001081e */
[-CC-:B------:R-:W-:Y:S01]  /*6390*/  FFMA.FTZ R44, R63, R0.reuse, -R30.reuse ;  /* 0x000000003f2c7223 */ /* 0x180fe2000001081e */
[----:B------:R-:W1:Y:S01]  /*63a0*/  MUFU.EX2 R10, R10 ;  /* 0x0000000a000a7308 */ /* 0x000e620000000800 */
[----:B------:R-:W-:Y:S01]  /*63b0*/  FADD.FTZ R6, R182, R51 ;  /* 0x00000033b6067221 */ /* 0x000fe20000010000 */
[-CC-:B------:R-:W-:Y:S01]  /*63c0*/  FFMA.FTZ R173, R173, R0.reuse, -R30.reuse ;  /* 0x00000000adad7223 */ /* 0x180fe2000001081e */
[-CC-:B------:R-:W-:Y:S01]  /*63d0*/  FFMA.FTZ R71, R71, R0.reuse, -R30.reuse ;  /* 0x0000000047477223 */ /* 0x180fe2000001081e */
[----:B------:R-:W-:Y:S01]  /*63e0*/  FFMA.FTZ R205, R205, R0, -R30 ;  /* 0x00000000cdcd7223 */ /* 0x000fe2000001081e */
[C---:B------:R-:W-:Y:S01]  /*63f0*/  FADD.FTZ R51, R27.reuse, R6 ;  /* 0x000000061b337221 */ /* 0x040fe20000010000 */
[----:B------:R-:W-:Y:S01]  /*6400*/  F2FP.F16.F32.PACK_AB R182, R27, R182 ;  /* 0x000000b61bb6723e */ /* 0x000fe200000000ff */
[-CC-:B------:R-:W-:Y:S01]  /*6410*/  FFMA.FTZ R75, R75, R0.reuse, -R30.reuse ;  /* 0x000000004b4b7223 */ /* 0x180fe2000001081e */
[----:B------:R-:W2:Y:S01]  /*6420*/  MUFU.EX2 R26, R26 ;  /* 0x0000001a001a7308 */ /* 0x000ea20000000800 */
[----:B------:R-:W-:Y:S01]  /*6430*/  FADD.FTZ R6, R176, R51 ;  /* 0x00000033b0067221 */ /* 0x000fe20000010000 */
[----:B0-----:R-:W-:Y:S01]  /*6440*/  FFMA.FTZ R5, R2, R5, R65 ;  /* 0x0000000502057223 */ /* 0x001fe20000010041 */
[-CC-:B------:R-:W-:Y:S01]  /*6450*/  FFMA.FTZ R53, R53, R0.reuse, -R30.reuse ;  /* 0x0000000035357223 */ /* 0x180fe2000001081e */
[-C--:B------:R-:W-:Y:S01]  /*6460*/  FFMA.FTZ R79, R79, R0.reuse, -R30 ;  /* 0x000000004f4f7223 */ /* 0x080fe2000001081e */
[----:B------:R-:W-:Y:S01]  /*6470*/  FADD.FTZ R51, R31, R6 ;  /* 0x000000061f337221 */ /* 0x000fe20000010000 */
[-CC-:B------:R-:W-:Y:S01]  /*6480*/  FFMA.FTZ R207, R207, R0.reuse, -R30.reuse ;  /* 0x00000000cfcf7223 */ /* 0x180fe2000001081e */
[-CC-:B------:R-:W-:Y:S01]  /*6490*/  FFMA.FTZ R83, R83, R0.reuse, -R30.reuse ;  /* 0x0000000053537223 */ /* 0x180fe2000001081e */
[----:B------:R-:W0:Y:S01]  /*64a0*/  MUFU.EX2 R49, R49 ;  /* 0x0000003100317308 */ /* 0x000e220000000800 */
[----:B------:R-:W-:Y:S01]  /*64b0*/  FADD.FTZ R6, R178, R51 ;  /* 0x00000033b2067221 */ /* 0x000fe20000010000 */
[C---:B-1----:R-:W-:Y:S01]  /*64c0*/  FADD.FTZ R11, R10.reuse, R5 ;  /* 0x000000050a0b7221 */ /* 0x042fe20000010000 */
[----:B------:R-:W-:Y:S01]  /*64d0*/  FFMA.FTZ R161, R161, R0, -R30 ;  /* 0x00000000a1a17223 */ /* 0x000fe2000001081e */
[----:B------:R-:W-:Y:S01]  /*64e0*/  F2FP.F16.F32.PACK_AB R181, R10, R65 ;  /* 0x000000410ab5723e */ /* 0x000fe200000000ff */
[----:B------:R-:W-:Y:S01]  /*64f0*/  FADD.FTZ R51, R33, R6 ;  /* 0x0000000621337221 */ /* 0x000fe20000010000 */
[----:B------:R-:W-:Y:S01]  /*6500*/  IMAD.U32 R6, RZ, RZ, UR7 ;  /* 0x00000007ff067e24 */ /* 0x000fe2000f8e00ff */
[----:B------:R-:W-:Y:S01]  /*6510*/  F2FP.F16.F32.PACK_AB R180, R29, R180 ;  /* 0x000000b41db4723e */ /* 0x000fe200000000ff */
[----:B------:R-:W1:Y:S01]  /*6520*/  MUFU.EX2 R28, R28 ;  /* 0x0000001c001c7308 */ /* 0x000e620000000800 */
[----:B------:R-:W-:Y:S01]  /*6530*/  FADD.FTZ R46, R172, R51 ;  /* 0x00000033ac2e7221 */ /* 0x000fe20000010000 */
[----:B------:R-:W-:-:S02]  /*6540*/  @!P1 VIADD R5, R6, 0x34840 ;  /* 0x0003484006059836 */ /* 0x000fc40000000000 */
[----:B--2---:R-:W-:Y:S01]  /*6550*/  FADD.FTZ R6, R26, R11 ;  /* 0x0000000b1a067221 */ /* 0x004fe20000010000 */
[----:B------:R-:W-:Y:S01]  /*6560*/  F2FP.F16.F32.PACK_AB R176, R31, R176 ;  /* 0x000000b01fb0723e */ /* 0x000fe200000000ff */
[----:B------:R-:W-:Y:S01]  /*6570*/  FADD.FTZ R51, R35, R46 ;  /* 0x0000002e23337221 */ /* 0x000fe20000010000 */
[----:B------:R-:W-:Y:S01]  /*6580*/  F2FP.F16.F32.PACK_AB R178, R33, R178 ;  /* 0x000000b221b2723e */ /* 0x000fe200000000ff */
[----:B------:R-:W2:Y:S01]  /*6590*/  MUFU.EX2 R69, R69 ;  /* 0x0000004500457308 */ /* 0x000ea20000000800 */
[----:B0-----:R-:W-:Y:S01]  /*65a0*/  FADD.FTZ R11, R49, R6 ;  /* 0x00000006310b7221 */ /* 0x001fe20000010000 */
[----:B------:R-:W-:Y:S01]  /*65b0*/  FADD.FTZ R46, R174, R51 ;  /* 0x00000033ae2e7221 */ /* 0x000fe20000010000 */
[----:B------:R-:W-:Y:S02]  /*65c0*/  @!P1 PRMT R5, RZ, 0x654, R5 ;  /* 0x00000654ff059816 */ /* 0x000fe40000000005 */
[----:B------:R-:W-:Y:S01]  /*65d0*/  F2FP.F16.F32.PACK_AB R172, R35, R172 ;  /* 0x000000ac23ac723e */ /* 0x000fe200000000ff */
[----:B------:R-:W-:Y:S01]  /*65e0*/  FADD.FTZ R51, R43, R46 ;  /* 0x0000002e2b337221 */ /* 0x000fe20000010000 */
[----:B------:R-:W-:Y:S01]  /*65f0*/  FFMA.FTZ R46, R67, R0, -R30 ;  /* 0x00000000432e7223 */ /* 0x000fe2000001081e */
[----:B------:R-:W-:-:S02]  /*6600*/  WARPGROUP.DEPBAR.LE gsb0, 0x0 ;  /* 0x00008000000079c5 */ /* 0x000fc40000010000 */
[----:B------:R-:W-:Y:S01]  /*6610*/  WARPGROUP.ARRIVE ;  /* 0x00000000000079c5 */ /* 0x000fe20000000000 */
[----:B------:R-:W0:Y:S01]  /*6620*/  MUFU.EX2 R32, R32 ;  /* 0x0000002000207308 */ /* 0x000e220000000800 */
[----:B-1----:R-:W-:Y:S01]  /*6630*/  FADD.FTZ R6, R28, R11 ;  /* 0x0000000b1c067221 */ /* 0x002fe20000010000 */
[----:B------:R-:W-:Y:S01]  /*6640*/  FADD.FTZ R48, R168, R51 ;  /* 0x00000033a8307221 */ /* 0x000fe20000010000 */
[----:B------:R-:W-:Y:S02]  /*6650*/  F2FP.F16.F32.PACK_AB R174, R43, R174 ;  /* 0x000000ae2bae723e */ /* 0x000fe400000000ff */
[----:B------:R-:W-:Y:S01]  /*6660*/  HGMMA.64x128x16.F32 R88, R152, gdesc[UR12].tnspB, R88, gsb0 ;  /* 0x41e0000c98587df0 */ /* 0x000fe20008000858 */
[----:B--2---:R-:W-:Y:S01]  /*6670*/  FADD.FTZ R11, R69, R6 ;  /* 0x00000006450b7221 */ /* 0x004fe20000010000 */
[C---:B------:R-:W-:Y:S01]  /*6680*/  FADD.FTZ R51, R55.reuse, R48 ;  /* 0x0000003037337221 */ /* 0x040fe20000010000 */
[----:B------:R-:W1:Y:S01]  /*6690*/  MUFU.EX2 R39, R39 ;  /* 0x0000002700277308 */ /* 0x000e620000000800 */
[----:B------:R-:W-:-:S02]  /*66a0*/  F2FP.F16.F32.PACK_AB R168, R55, R168 ;  /* 0x000000a837a8723e */ /* 0x000fc400000000ff */
[----:B------:R-:W-:Y:S01]  /*66b0*/  FADD.FTZ R48, R170, R51 ;  /* 0x00000033aa307221 */ /* 0x000fe20000010000 */
[----:B------:R-:W-:Y:S02]  /*66c0*/  F2FP.F16.F32.PACK_AB R170, R45, R170 ;  /* 0x000000aa2daa723e */ /* 0x000fe400000000ff */
[----:B------:R-:W-:Y:S01]  /*66d0*/  F2FP.F16.F32.PACK_AB R156, R15, R12 ;  /* 0x0000000c0f9c723e */ /* 0x000fe200000000ff */
[----:B------:R-:W-:Y:S01]  /*66e0*/  FADD.FTZ R51, R45, R48 ;  /* 0x000000302d337221 */ /* 0x000fe20000010000 */
[----:B------:R-:W2:Y:S01]  /*66f0*/  MUFU.EX2 R34, R34 ;  /* 0x0000002200227308 */ /* 0x000ea20000000800 */
[----:B0-----:R-:W-:Y:S01]  /*6700*/  FADD.FTZ R6, R32, R11 ;  /* 0x0000000b20067221 */ /* 0x001fe20000010000 */
[----:B------:R-:W-:Y:S01]  /*6710*/  F2FP.F16.F32.PACK_AB R158, R21, R14 ;  /* 0x0000000e159e723e */ /* 0x000fe200000000ff */
[----:B------:R-:W-:Y:S01]  /*6720*/  FADD.FTZ R48, R164, R51 ;  /* 0x00000033a4307221 */ /* 0x000fe20000010000 */
[----:B------:R-:W-:Y:S02]  /*6730*/  F2FP.F16.F32.PACK_AB R164, R41, R164 ;  /* 0x000000a429a4723e */ /* 0x000fe400000000ff */
[----:B------:R-:W-:-:S02]  /*6740*/  F2FP.F16.F32.PACK_AB R183, R49, R26 ;  /* 0x0000001a31b7723e */ /* 0x000fc400000000ff */
[----:B------:R-:W0:Y:S01]  /*6750*/  MUFU.EX2 R73, R73 ;  /* 0x0000004900497308 */ /* 0x000e220000000800 */
[----:B-1----:R-:W-:Y:S01]  /*6760*/  FADD.FTZ R11, R39, R6 ;  /* 0x00000006270b7221 */ /* 0x002fe20000010000 */
[----:B------:R-:W-:Y:S02]  /*6770*/  F2FP.F16.F32.PACK_AB R177, R69, R28 ;  /* 0x0000001c45b1723e */ /* 0x000fe400000000ff */
[----:B------:R-:W-:-:S04]  /*6780*/  F2FP.F16.F32.PACK_AB R179, R39, R32 ;  /* 0x0000002027b3723e */ /* 0x000fc800000000ff */
[----:B------:R-:W1:Y:S01]  /*6790*/  MUFU.EX2 R36, R36 ;  /* 0x0000002400247308 */ /* 0x000e620000000800 */
[----:B--2---:R-:W-:-:S07]  /*67a0*/  FADD.FTZ R6, R34, R11 ;  /* 0x0000000b22067221 */ /* 0x004fce0000010000 */
[----:B------:R-:W2:Y:S01]  /*67b0*/  MUFU.EX2 R47, R47 ;  /* 0x0000002f002f7308 */ /* 0x000ea20000000800 */
[----:B0-----:R-:W-:-:S07]  /*67c0*/  FADD.FTZ R11, R73, R6 ;  /* 0x00000006490b7221 */ /* 0x001fce0000010000 */
[----:B------:R-:W0:Y:S01]  /*67d0*/  MUFU.EX2 R169, R169 ;  /* 0x000000a900a97308 */ /* 0x000e220000000800 */
[----:B-1----:R-:W-:Y:S01]  /*67e0*/  FADD.FTZ R6, R36, R11 ;  /* 0x0000000b24067221 */ /* 0x002fe20000010000 */
[----:B------:R-:W-:-:S04]  /*67f0*/  FADD.FTZ R11, R41, R48 ;  /* 0x00000030290b7221 */ /* 0x000fc80000010000 */
[----:B------:R-:W-:Y:S01]  /*6800*/  FADD.FTZ R48, R166, R11 ;  /* 0x0000000ba6307221 */ /* 0x000fe20000010000 */
[----:B------:R-:W-:Y:S01]  /*6810*/  F2FP.F16.F32.PACK_AB R166, R57, R166 ;  /* 0x000000a639a6723e */ /* 0x000fe200000000ff */
[----:B------:R-:W1:Y:S01]  /*6820*/  MUFU.EX2 R38, R38 ;  /* 0x0000002600267308 */ /* 0x000e620000000800 */
[----:B--2---:R-:W-:Y:S01]  /*6830*/  FADD.FTZ R6, R47, R6 ;  /* 0x000000062f067221 */ /* 0x004fe20000010000 */
[----:B------:R-:W-:-:S04]  /*6840*/  FADD.FTZ R51, R57, R48 ;  /* 0x0000003039337221 */ /* 0x000fc80000010000 */
[----:B------:R-:W-:Y:S01]  /*6850*/  FADD.FTZ R48, R160, R51 ;  /* 0x00000033a0307221 */ /* 0x000fe20000010000 */
[----:B------:R-:W-:Y:S01]  /*6860*/  F2FP.F16.F32.PACK_AB R160, R61, R160 ;  /* 0x000000a03da0723e */ /* 0x000fe200000000ff */
[----:B------:R-:W2:Y:S01]  /*6870*/  MUFU.EX2 R171, R171 ;  /* 0x000000ab00ab7308 */ /* 0x000ea20000000800 */
[----:B0-----:R-:W-:Y:S01]  /*6880*/  FADD.FTZ R11, R169, R6 ;  /* 0x00000006a90b7221 */ /* 0x001fe20000010000 */
[----:B------:R-:W-:-:S04]  /*6890*/  FADD.FTZ R51, R61, R48 ;  /* 0x000000303d337221 */ /* 0x000fc80000010000 */
[----:B------:R-:W-:Y:S01]  /*68a0*/  FADD.FTZ R48, R162, R51 ;  /* 0x00000033a2307221 */ /* 0x000fe20000010000 */
[C---:B------:R-:W-:Y:S01]  /*68b0*/  F2FP.F16.F32.PACK_AB R162, R13.reuse, R162 ;  /* 0x000000a20da2723e */ /* 0x040fe200000000ff */
[----:B------:R-:W0:Y:S01]  /*68c0*/  MUFU.EX2 R40, R40 ;  /* 0x0000002800287308 */ /* 0x000e220000000800 */
[C---:B-1----:R-:W-:Y:S01]  /*68d0*/  FADD.FTZ R6, R38.reuse, R11 ;  /* 0x0000000b26067221 */ /* 0x042fe20000010000 */
[----:B------:R-:W-:Y:S01]  /*68e0*/  FADD.FTZ R27, R13, R48 ;  /* 0x000000300d1b7221 */ /* 0x000fe20000010000 */
[----:B------:R-:W-:-:S03]  /*68f0*/  F2FP.F16.F32.PACK_AB R169, R38, R169 ;  /* 0x000000a926a9723e */ /* 0x000fc600000000ff */
[----:B------:R-:W-:Y:S02]  /*6900*/  FADD.FTZ R48, R12, R27 ;  /* 0x0000001b0c307221 */ /* 0x000fe40000010000 */
[----:B------:R-:W1:Y:S01]  /*6910*/  MUFU.EX2 R165, R165 ;  /* 0x000000a500a57308 */ /* 0x000e620000000800 */
[----:B--2---:R-:W-:Y:S01]  /*6920*/  FADD.FTZ R11, R171, R6 ;  /* 0x00000006ab0b7221 */ /* 0x004fe20000010000 */
[----:B------:R-:W-:-:S04]  /*6930*/  FADD.FTZ R27, R15, R48 ;  /* 0x000000300f1b7221 */ /* 0x000fc80000010000 */
[----:B------:R-:W-:Y:S02]  /*6940*/  FADD.FTZ R48, R14, R27 ;  /* 0x0000001b0e307221 */ /* 0x000fe40000010000 */
[----:B------:R-:W2:Y:S01]  /*6950*/  MUFU.EX2 R42, R42 ;  /* 0x0000002a002a7308 */ /* 0x000ea20000000800 */
[C---:B0-----:R-:W-:Y:S01]  /*6960*/  FADD.FTZ R6, R40.reuse, R11 ;  /* 0x0000000b28067221 */ /* 0x041fe20000010000 */
[----:B------:R-:W-:Y:S01]  /*6970*/  FADD.FTZ R27, R21, R48 ;  /* 0x00000030151b7221 */ /* 0x000fe20000010000 */
[----:B------:R-:W-:-:S05]  /*6980*/  F2FP.F16.F32.PACK_AB R171, R40, R171 ;  /* 0x000000ab28ab723e */ /* 0x000fca00000000ff */
[----:B------:R-:W0:Y:S01]  /*6990*/  MUFU.EX2 R167, R167 ;  /* 0x000000a700a77308 */ /* 0x000e220000000800 */
[----:B-1----:R-:W-:-:S07]  /*69a0*/  FADD.FTZ R11, R165, R6 ;  /* 0x00000006a50b7221 */ /* 0x002fce0000010000 */
[----:B------:R-:W1:Y:S01]  /*69b0*/  MUFU.EX2 R44, R44 ;  /* 0x0000002c002c7308 */ /* 0x000e620000000800 */
[C---:B--2---:R-:W-:Y:S01]  /*69c0*/  FADD.FTZ R6, R42.reuse, R11 ;  /* 0x0000000b2a067221 */ /* 0x044fe20000010000 */
[----:B------:R-:W-:-:S06]  /*69d0*/  F2FP.F16.F32.PACK_AB R165, R42, R165 ;  /* 0x000000a52aa5723e */ /* 0x000fcc00000000ff */
[----:B------:R-:W-:Y:S01]  /*69e0*/  MUFU.EX2 R46, R46 ;  /* 0x0000002e002e7308 */ /* 0x000fe20000000800 */
[----:B0-----:R-:W-:-:S07]  /*69f0*/  FADD.FTZ R11, R167, R6 ;  /* 0x00000006a70b7221 */ /* 0x001fce0000010000 */
[----:B------:R-:W-:Y:S01]  /*6a00*/  MUFU.EX2 R71, R71 ;  /* 0x0000004700477308 */ /* 0x000fe20000000800 */
[C---:B-1----:R-:W-:Y:S01]  /*6a10*/  FADD.FTZ R6, R44.reuse, R11 ;  /* 0x0000000b2c067221 */ /* 0x042fe20000010000 */
[----:B------:R-:W-:-:S06]  /*6a20*/  F2FP.F16.F32.PACK_AB R167, R44, R167 ;  /* 0x000000a72ca7723e */ /* 0x000fcc00000000ff */
[----:B------:R-:W-:Y:S08]  /*6a30*/  MUFU.EX2 R52, R205 ;  /* 0x000000cd00347308 */ /* 0x000ff00000000800 */
[----:B------:R-:W0:Y:S08]  /*6a40*/  MUFU.EX2 R75, R75 ;  /* 0x0000004b004b7308 */ /* 0x000e300000000800 */
[----:B------:R-:W-:Y:S01]  /*6a50*/  MUFU.EX2 R54, R53 ;  /* 0x0000003500367308 */ /* 0x000fe20000000800 */
[----:B------:R-:W-:-:S02]  /*6a60*/  WARPGROUP.DEPBAR.LE gsb0, 0x0 ;  /* 0x00008000000079c5 */ /* 0x000fc40000010000 */
[----:B------:R1:W-:Y:S01]  /*6a70*/  @!P1 SYNCS.ARRIVE.TRANS64.RED.A1T0 RZ, [R5+URZ], RZ ;  /* 0x000000ff05ff99a7 */ /* 0x0003e2000810043f */
[----:B------:R-:W-:-:S04]  /*6a80*/  F2FP.F16.F32.PACK_AB R152, R25, R20 ;  /* 0x000000141998723e */ /* 0x000fc800000000ff */
[----:B------:R-:W2:Y:S01]  /*6a90*/  MUFU.EX2 R79, R79 ;  /* 0x0000004f004f7308 */ /* 0x000ea20000000800 */
[----:B------:R-:W-:Y:S02]  /*6aa0*/  F2FP.F16.F32.PACK_AB R154, R37, R24 ;  /* 0x00000018259a723e */ /* 0x000fe400000000ff */
[----:B0-----:R-:W-:Y:S01]  /*6ab0*/  F2FP.F16.F32.PACK_AB R157, R75, R52 ;  /* 0x000000344b9d723e */ /* 0x001fe200000000ff */
[-CC-:B-1----:R-:W-:Y:S01]  /*6ac0*/  FFMA.FTZ R5, R175, R0.reuse, -R30.reuse ;  /* 0x00000000af057223 */ /* 0x182fe2000001081e */
[----:B------:R0:W-:Y:S01]  /*6ad0*/  @!P1 SYNCS.ARRIVE.TRANS64.RED.A1T0 RZ, [R50+URZ], RZ ;  /* 0x000000ff32ff99a7 */ /* 0x0001e2000810043f */
[----:B------:R-:W-:Y:S02]  /*6ae0*/  FFMA.FTZ R30, R87, R0, -R30 ;  /* 0x00000000571e7223 */ /* 0x000fe4000001081e */
[----:B------:R-:W-:Y:S01]  /*6af0*/  MUFU.EX2 R48, R207 ;  /* 0x000000cf00307308 */ /* 0x000fe20000000800 */
[----:B------:R-:W-:-:S07]  /*6b00*/  F2FP.F16.F32.PACK_AB R175, R47, R36 ;  /* 0x000000242faf723e */ /* 0x000fce00000000ff */
[----:B------:R-:W1:Y:S01]  /*6b10*/  MUFU.EX2 R5, R5 ;  /* 0x0000000500057308 */ /* 0x000e620000000800 */
[----:B--2---:R-:W-:-:S07]  /*6b20*/  F2FP.F16.F32.PACK_AB R159, R79, R54 ;  /* 0x000000364f9f723e */ /* 0x004fce00000000ff */
[----:B0-----:R0:W2:Y:S08]  /*6b30*/  MUFU.EX2 R50, R173 ;  /* 0x000000ad00327308 */ /* 0x0010b00000000800 */
[----:B------:R-:W3:Y:S01]  /*6b40*/  MUFU.EX2 R83, R83 ;  /* 0x0000005300537308 */ /* 0x000ee20000000800 */
[----:B-1----:R-:W-:Y:S01]  /*6b50*/  FADD.FTZ R11, R5, R6 ;  /* 0x00000006050b7221 */ /* 0x002fe20000010000 */
[----:B------:R-:W-:Y:S01]  /*6b60*/  FADD.FTZ R6, R20, R27 ;  /* 0x0000001b14067221 */ /* 0x000fe20000010000 */
[----:B0-----:R-:W-:-:S02]  /*6b70*/  F2FP.F16.F32.PACK_AB R173, R73, R34 ;  /* 0x0000002249ad723e */ /* 0x001fc400000000ff */
[----:B------:R-:W-:Y:S01]  /*6b80*/  FADD.FTZ R11, R46, R11 ;  /* 0x0000000b2e0b7221 */ /* 0x000fe20000010000 */
[----:B------:R-:W-:Y:S02]  /*6b90*/  FADD.FTZ R13, R25, R6 ;  /* 0x00000006190d7221 */ /* 0x000fe40000010000 */
[----:B------:R0:W-:Y:S01]  /*6ba0*/  MUFU.EX2 R10, R161 ;  /* 0x000000a1000a7308 */ /* 0x0001e20000000800 */
[----:B--2---:R-:W-:Y:S01]  /*6bb0*/  FADD.FTZ R11, R50, R11 ;  /* 0x0000000b320b7221 */ /* 0x004fe20000010000 */
[----:B------:R-:W-:Y:S01]  /*6bc0*/  FADD.FTZ R6, R24, R13 ;  /* 0x0000000d18067221 */ /* 0x000fe20000010000 */
[C---:B------:R-:W-:Y:S02]  /*6bd0*/  F2FP.F16.F32.PACK_AB R163, R71.reuse, R50 ;  /* 0x0000003247a3723e */ /* 0x040fe400000000ff */
[----:B------:R-:W-:Y:S01]  /*6be0*/  FADD.FTZ R11, R71, R11 ;  /* 0x0000000b470b7221 */ /* 0x000fe20000010000 */
[----:B------:R-:W-:Y:S02]  /*6bf0*/  FADD.FTZ R6, R37, R6 ;  /* 0x0000000625067221 */ /* 0x000fe40000010000 */
[----:B------:R-:W1:Y:S01]  /*6c00*/  MUFU.EX2 R30, R30 ;  /* 0x0000001e001e7308 */ /* 0x000e620000000800 */
[----:B------:R-:W-:Y:S01]  /*6c10*/  FADD.FTZ R11, R52, R11 ;  /* 0x0000000b340b7221 */ /* 0x000fe20000010000 */
[----:B0-----:R-:W-:-:S02]  /*6c20*/  F2FP.F16.F32.PACK_AB R161, R46, R5 ;  /* 0x000000052ea1723e */ /* 0x001fc400000000ff */
[----:B---3--:R-:W-:Y:S01]  /*6c30*/  F2FP.F16.F32.PACK_AB R153, R83, R48 ;  /* 0x000000305399723e */ /* 0x008fe200000000ff */
[----:B------:R-:W-:-:S04]  /*6c40*/  FADD.FTZ R11, R75, R11 ;  /* 0x0000000b4b0b7221 */ /* 0x000fc80000010000 */
[----:B------:R-:W-:-:S04]  /*6c50*/  FADD.FTZ R11, R54, R11 ;  /* 0x0000000b360b7221 */ /* 0x000fc80000010000 */
[----:B------:R-:W-:-:S04]  /*6c60*/  FADD.FTZ R11, R79, R11 ;  /* 0x0000000b4f0b7221 */ /* 0x000fc80000010000 */
[----:B------:R-:W-:Y:S01]  /*6c70*/  FADD.FTZ R11, R48, R11 ;  /* 0x0000000b300b7221 */ /* 0x000fe20000010000 */
[----:B-1----:R-:W-:-:S03]  /*6c80*/  F2FP.F16.F32.PACK_AB R155, R30, R10 ;  /* 0x0000000a1e9b723e */ /* 0x002fc600000000ff */
[----:B------:R-:W-:-:S04]  /*6c90*/  FADD.FTZ R11, R83, R11 ;  /* 0x0000000b530b7221 */ /* 0x000fc80000010000 */
[----:B------:R-:W-:Y:S01]  /*6ca0*/  FADD.FTZ R11, R10, R11 ;  /* 0x0000000b0a0b7221 */ /* 0x000fe20000010000 */
[----:B------:R-:W-:-:S03]  /*6cb0*/  IMAD.MOV.U32 R10, RZ, RZ, R4 ;  /* 0x000000ffff0a7224 */ /* 0x000fc600078e0004 */
[----:B------:R-:W-:Y:S01]  /*6cc0*/  FADD.FTZ R5, R30, R11 ;  /* 0x0000000b1e057221 */ /* 0x000fe20000010000 */
[----:B------:R-:W-:Y:S01]  /*6cd0*/  IMAD.MOV.U32 R11, RZ, RZ, R7 ;  /* 0x000000ffff0b7224 */ /* 0x000fe200078e0007 */
[----:B------:R-:W-:Y:S06]  /*6ce0*/  @P2 BRA `(.L_x_2020) ;  /* 0xffffffd400742947 */ /* 0x000fec000383ffff */
.L_x_2011:
[----:B------:R-:W-:-:S13]  /*6cf0*/  ISETP.LE.AND P2, PT, RZ, UR4, PT ;  /* 0x00000004ff007c0c */ /* 0x000fda000bf43270 */
[----:B------:R-:W-:Y:S05]  /*6d00*/  @!P2 BRA `(.L_x_2021) ;  /* 0x000000200068a947 */ /* 0x000fea0003800000 */
[----:B------:R-:W-:Y:S01]  /*6d10*/  IMAD.MOV.U32 R10, RZ, RZ, R7 ;  /* 0x000000ffff0a7224 */ /* 0x000fe200078e0007 */
[----:B------:R-:W-:Y:S01]  /*6d20*/  UMOV UR5, UR37 ;  /* 0x0000002500057c82 */ /* 0x000fe20008000000 */
[----:B------:R-:W-:Y:S01]  /*6d30*/  IMAD.MOV.U32 R11, RZ, RZ, R4 ;  /* 0x000000ffff0b7224 */ /* 0x000fe200078e0004 */
[----:B------:R-:W-:-:S06]  /*6d40*/  UMOV UR6, UR36 ;  /* 0x0000002400067c82 */ /* 0x000fcc0008000000 */
.L_x_2030:
[----:B------:R-:W-:-:S04]  /*6d50*/  UIADD3 UR10, UR6, 0x1, URZ ;  /* 0x00000001060a7890 */ /* 0x000fc8000fffe03f */
[----:B------:R-:W-:-:S04]  /*6d60*/  UISETP.NE.AND UP0, UPT, UR10, 0x2, UPT ;  /* 0x000000020a00788c */ /* 0x000fc8000bf05270 */
[----:B------:R-:W-:Y:S02]  /*6d70*/  USEL UR10, UR10, URZ, UP0 ;  /* 0x0000003f0a0a7287 */ /* 0x000fe40008000000 */
[----:B------:R-:W-:-:S04]  /*6d80*/  USEL UR37, URZ, 0x1, UP0 ;  /* 0x000000013f257887 */ /* 0x000fc80008000000 */
[----:B------:R-:W-:Y:S01]  /*6d90*/  ULOP3.LUT UR37, UR5, UR37, URZ, 0x3c, !UPT ;  /* 0x0000002505257292 */ /* 0x000fe2000f8e3c3f */
[----:B------:R-:W-:Y:S01]  /*6da0*/  UMOV UR36, UR10 ;  /* 0x0000000a00247c82 */ /* 0x000fe20008000000 */
[----:B------:R-:W-:Y:S10]  /*6db0*/  @!P0 BRA `(.L_x_2022) ;  /* 0x0000000000048947 */ /* 0x000ff40003800000 */
[----:B------:R-:W-:Y:S01]  /*6dc0*/  BPT.TRAP 0x1 ;  /* 0x000000040000795c */ /* 0x000fe20000300000 */
.L_x_2022:
[----:B------:R-:W-:Y:S01]  /*6dd0*/  ULEA UR7, UR36, UR38, 0x3 ;  /* 0x0000002624077291 */ /* 0x000fe2000f8e183f */
[----:B------:R-:W-:-:S05]  /*6de0*/  IMAD.U32 R0, RZ, RZ, UR37 ;  /* 0x00000025ff007e24 */ /* 0x000fca000f8e00ff */
[----:B------:R-:W-:-:S04]  /*6df0*/  SHF.L.U32 R0, R0, 0x1f, RZ ;  /* 0x0000001f00007819 */ /* 0x000fc800000006ff */
[----:B------:R0:W1:Y:S01]  /*6e00*/  SYNCS.PHASECHK.TRANS64.TRYWAIT P2, [UR7+0x34830], R0 ;  /* 0x03483000ff0075a7 */ /* 0x0000620008040147 */
[----:B------:R-:W-:Y:S05]  /*6e10*/  @!P0 BRA `(.L_x_2023) ;  /* 0x0000000000048947 */ /* 0x000fea0003800000 */
[----:B------:R-:W-:Y:S01]  /*6e20*/  BPT.TRAP 0x1 ;  /* 0x000000040000795c */ /* 0x000fe20000300000 */
.L_x_2023:
[----:B-1----:R-:W-:Y:S05]  /*6e30*/  @P2 BRA `(.L_x_2024) ;  /* 0x0000000000082947 */ /* 0x002fea0003800000 */
[----:B------:R-:W1:Y:S02]  /*6e40*/  SYNCS.PHASECHK.TRANS64.TRYWAIT P2, [UR7+0x34830], R0 ;  /* 0x03483000ff0075a7 */ /* 0x000e640008040147 */
[----:B-1----:R-:W-:Y:S05]  /*6e50*/  @!P2 BRA `(.L_x_2025) ;  /* 0x000000a40014a947 */ /* 0x002fea0003800000 */
.L_x_2024:
        /* <DEDUP_REMOVED lines=141> */
.L_x_2026:
[----:B------:R-:W-:Y:S01]  /*7730*/  ULEA UR11, UR6, UR38, 0x3 ;  /* 0x00000026060b7291 */ /* 0x000fe2000f8e183f */
[----:B01----:R-:W-:-:S05]  /*7740*/  IMAD.U32 R0, RZ, RZ, UR5 ;  /* 0x00000005ff007e24 */ /* 0x003fca000f8e00ff */
[----:B------:R-:W-:-:S04]  /*7750*/  SHF.L.U32 R0, R0, 0x1f, RZ ;  /* 0x0000001f00007819 */ /* 0x000fc800000006ff */
[----:B------:R0:W1:Y:S01]  /*7760*/  SYNCS.PHASECHK.TRANS64.TRYWAIT P2, [UR11+0x34850], R0 ;  /* 0x03485000ff0075a7 */ /* 0x000062000804014b */
[----:B------:R-:W-:Y:S05]  /*7770*/  @!P0 BRA `(.L_x_2027) ;  /* 0x0000000000048947 */ /* 0x000fea0003800000 */
[----:B------:R-:W-:Y:S01]  /*7780*/  BPT.TRAP 0x1 ;  /* 0x000000040000795c */ /* 0x000fe20000300000 */
.L_x_2027:
[----:B-1----:R-:W-:Y:S05]  /*7790*/  @P2 BRA `(.L_x_2028) ;  /* 0x0000000000082947 */ /* 0x002fea0003800000 */
[----:B------:R-:W1:Y:S02]  /*77a0*/  SYNCS.PHASECHK.TRANS64.TRYWAIT P2, [UR11+0x34850], R0 ;  /* 0x03485000ff0075a7 */ /* 0x000e64000804014b */
[----:B-1----:R-:W-:Y:S05]  /*77b0*/  @!P2 BRA `(.L_x_2029) ;  /* 0x0000009800d4a947 */ /* 0x002fea0003800000 */
.L_x_2028:
[----:B------:R-:W-:Y:S01]  /*77c0*/  UIADD3 UR5, UR38, 0x400, URZ ;  /* 0x0000040026057890 */ /* 0x000fe2000fffe03f */
[----:B------:R-:W-:Y:S01]  /*77d0*/  WARPGROUP.ARRIVE ;  /* 0x00000000000079c5 */ /* 0x000fe20000000000 */
[----:B------:R-:W-:Y:S01]  /*77e0*/  UMOV UR7, 0x40000040 ;  /* 0x4000004000077882 */ /* 0x000fe20000000000 */
[----:B01----:R-:W-:Y:S01]  /*77f0*/  FMNMX.FTZ R0, R24, R11, !PT ;  /* 0x0000000b18007209 */ /* 0x003fe20007810000 */
        /* <DEDUP_REMOVED lines=8> */
[----:B------:R-:W-:-:S04]  /*7880*/  FMNMX.FTZ R0, R32, R3, !PT ;  /* 0x0000000320007209 */ /* 0x000fc80007810000 */
        /* <DEDUP_REMOVED lines=31> */
[----:B------:R-:W0:Y:S03]  /*7a80*/  LDC R0, c[0x0][0x988] ;  /* 0x00026200ff007b82 */ /* 0x000e260000000800 */
[----:B------:R-:W1:Y:S02]  /*7a90*/  SHFL.BFLY PT, R3, R2, 0x2, 0x1f ;  /* 0x0c401f0002037f89 */ /* 0x000e6400000e0000 */
[----:B-1----:R-:W-:Y:S02]  /*7aa0*/  FMNMX.FTZ R7, R2, R3, !PT ;  /* 0x0000000302077209 */ /* 0x002fe40007810000 */
[----:B------:R-:W-:-:S03]  /*7ab0*/  FMNMX.FTZ R2, R26, R10, !PT ;  /* 0x0000000a1a027209 */ /* 0x000fc60007810000 */
[----:B------:R-:W1:Y:S01]  /*7ac0*/  SHFL.BFLY PT, R4, R7, 0x1, 0x1f ;  /* 0x0c201f0007047f89 */ /* 0x000e6200000e0000 */
[----:B------:R-:W-:Y:S02]  /*7ad0*/  WARPGROUP.DEPBAR.LE gsb0, 0x0 ;  /* 0x00008000000079c5 */ /* 0x000fe40000010000 */
[----:B------:R-:W-:-:S06]  /*7ae0*/  WARPGROUP.ARRIVE ;  /* 0x00000000000079c5 */ /* 0x000fcc0000000000 */
[----:B------:R-:W-:Y:S01]  /*7af0*/  HGMMA.64x128x16.F32 R88, R176, gdesc[UR4].tnspB, R88, gsb0 ;  /* 0x41e00004b0587df0 */ /* 0x000fe20008000858 */
[----:B------:R-:W-:Y:S01]  /*7b00*/  UIADD3 UR6, UR5, 0x100, URZ ;  /* 0x0000010005067890 */ /* 0x000fe2000fffe03f */
[----:B------:R-:W-:Y:S01]  /*7b10*/  UMOV UR7, 0x40000040 ;  /* 0x4000004000077882 */ /* 0x000fe20000000000 */
[----:B-1----:R-:W-:Y:S02]  /*7b20*/  FMNMX.FTZ R4, R7, R4, !PT ;  /* 0x0000000407047209 */ /* 0x002fe40007810000 */
[----:B------:R-:W-:-:S03]  /*7b30*/  FMNMX.FTZ R7, R27, R2, !PT ;  /* 0x000000021b077209 */ /* 0x000fc60007810000 */
[----:B------:R-:W-:Y:S01]  /*7b40*/  FADD.FTZ R3, -R4, R11 ;  /* 0x0000000b04037221 */ /* 0x000fe20000010100 */
[----:B------:R-:W-:-:S03]  /*7b50*/  FMNMX.FTZ R2, R30, R7, !PT ;  /* 0x000000071e027209 */ /* 0x000fc60007810000 */
[----:B0-----:R-:W-:Y:S01]  /*7b60*/  FMUL.FTZ R3, R3, R0 ;  /* 0x0000000003037220 */ /* 0x001fe20000410000 */
        /* <DEDUP_REMOVED lines=30> */
[----:B------:R-:W0:Y:S01]  /*7d50*/  SHFL.BFLY PT, R7, R2, 0x2, 0x1f ;  /* 0x0c401f0002077f89 */ /* 0x000e2200000e0000 */
        /* <DEDUP_REMOVED lines=16> */
[----:B0-----:R-:W-:Y:S01]  /*7e60*/  FMNMX.FTZ R24, R2, R7, !PT ;  /* 0x0000000702187209 */ /* 0x001fe20007810000 */
[----:B------:R-:W-:Y:S01]  /*7e70*/  UMOV UR7, 0x40000040 ;  /* 0x4000004000077882 */ /* 0x000fe20000000000 */
[-CC-:B------:R-:W-:Y:S01]  /*7e80*/  FFMA.FTZ R11, R25, R0.reuse, -R169.reuse ;  /* 0x00000000190b7223 */ /* 0x180fe200000108a9 */
[-CC-:B------:R-:W-:Y:S01]  /*7e90*/  FFMA.FTZ R25, R41, R0.reuse, -R169.reuse ;  /* 0x0000000029197223 */ /* 0x180fe200000108a9 */
[-CC-:B------:R-:W-:Y:S01]  /*7ea0*/  FFMA.FTZ R41, R57, R0.reuse, -R169.reuse ;  /* 0x0000000039297223 */ /* 0x180fe200000108a9 */
[----:B------:R-:W0:Y:S01]  /*7eb0*/  SHFL.BFLY PT, R7, R24, 0x1, 0x1f ;  /* 0x0c201f0018077f89 */ /* 0x000e2200000e0000 */
[-CC-:B------:R-:W-:Y:S01]  /*7ec0*/  FFMA.FTZ R57, R73, R0.reuse, -R169.reuse ;  /* 0x0000000049397223 */ /* 0x180fe200000108a9 */
[----:B------:R-:W1:Y:S01]  /*7ed0*/  MUFU.EX2 R180, R180 ;  /* 0x000000b400b47308 */ /* 0x000e620000000800 */
        /* <DEDUP_REMOVED lines=14> */
[--C-:B------:R-:W-:Y:S01]  /*7fc0*/  FFMA.FTZ R53, R69, R0, -R169.reuse ;  /* 0x0000000045357223 */ /* 0x100fe200000108a9 */
[----:B------:R-:W-:Y:S01]  /*7fd0*/  MUFU.EX2 R182, R182 ;  /* 0x000000b600b67308 */ /* 0x000fe20000000800 */
[----:B-1----:R-:W-:Y:S01]  /*7fe0*/  FFMA.FTZ R6, R3, R6, R180 ;  /* 0x0000000603067223 */ /* 0x002fe200000100b4 */
[-CC-:B------:R-:W-:Y:S01]  /*7ff0*/  FFMA.FTZ R168, R48, R0.reuse, -R169.reuse ;  /* 0x0000000030a87223 */ /* 0x180fe200000108a9 */
[-CC-:B------:R-:W-:Y:S01]  /*8000*/  FFMA.FTZ R170, R52, R0.reuse, -R169.reuse ;  /* 0x0000000034aa7223 */ /* 0x180fe200000108a9 */
[-CC-:B------:R-:W-:Y:S01]  /*8010*/  FFMA.FTZ R12, R72, R0.reuse, -R169.reuse ;  /* 0x00000000480c7223 */ /* 0x180fe200000108a9 */
[-CC-:B------:R-:W-:Y:S01]  /*8020*/  FFMA.FTZ R14, R76, R0.reuse, -R169.reuse ;  /* 0x000000004c0e7223 */ /* 0x180fe200000108a9 */
[----:B0-----:R-:W-:Y:S01]  /*8030*/  FMNMX.FTZ R7, R24, R7, !PT ;  /* 0x0000000718077209 */ /* 0x001fe20007810000 */
[-CC-:B------:R-:W-:Y:S01]  /*8040*/  FFMA.FTZ R61, R77, R0.reuse, -R169.reuse ;  /* 0x000000004d3d7223 */ /* 0x180fe200000108a9 */
[----:B------:R-:W-:Y:S01]  /*8050*/  MUFU.EX2 R13, R13 ;  /* 0x0000000d000d7308 */ /* 0x000fe20000000800 */
[-CC-:B------:R-:W-:Y:S01]  /*8060*/  FFMA.FTZ R16, R80, R0.reuse, -R169.reuse ;  /* 0x0000000050107223 */ /* 0x180fe200000108a9 */
[-CC-:B------:R-:W-:Y:S01]  /*8070*/  FFMA.FTZ R65, R81, R0.reuse, -R169.reuse ;  /* 0x0000000051417223 */ /* 0x180fe200000108a9 */
[----:B------:R-:W-:Y:S01]  /*8080*/  FADD.FTZ R73, -R7, R10 ;  /* 0x0000000a07497221 */ /* 0x000fe20000010100 */
[-CC-:B------:R-:W-:Y:S01]  /*8090*/  FFMA.FTZ R20, R84, R0.reuse, -R169.reuse ;  /* 0x0000000054147223 */ /* 0x180fe200000108a9 */
[----:B------:R-:W-:Y:S01]  /*80a0*/  FFMA.FTZ R69, R85, R0, -R169 ;  /* 0x0000000055457223 */ /* 0x000fe200000108a9 */
[----:B--2---:R-:W-:Y:S01]  /*80b0*/  F2FP.F16.F32.PACK_AB R180, R11, R180 ;  /* 0x000000b40bb4723e */ /* 0x004fe200000000ff */
[-C--:B------:R-:W-:Y:S01]  /*80c0*/  FMUL.FTZ R2, R73, R0.reuse ;  /* 0x0000000049027220 */ /* 0x080fe20000410000 */
[-C--:B------:R-:W-:Y:S01]  /*80d0*/  FMUL.FTZ R73, R7, R0.reuse ;  /* 0x0000000007497220 */ /* 0x080fe20000410000 */
[----:B------:R-:W-:Y:S03]  /*80e0*/  MUFU.EX2 R176, R176 ;  /* 0x000000b000b07308 */ /* 0x000fe60000000800 */
[-CC-:B------:R-:W-:Y:S01]  /*80f0*/  FFMA.FTZ R10, R27, R0.reuse, -R73.reuse ;  /* 0x000000001b0a7223 */ /* 0x180fe20000010849 */
[----:B------:R-:W-:Y:S01]  /*8100*/  FFMA.FTZ R181, R26, R0, -R73 ;  /* 0x000000001ab57223 */ /* 0x000fe20000010849 */
[----:B------:R-:W-:-:S02]  /*8110*/  IMAD.U32 R27, RZ, RZ, UR10 ;  /* 0x0000000aff1b7e24 */ /* 0x000fc4000f8e00ff */
[-CC-:B------:R-:W-:Y:S01]  /*8120*/  FFMA.FTZ R183, R30, R0.reuse, -R73.reuse ;  /* 0x000000001eb77223 */ /* 0x180fe20000010849 */
[-CC-:B------:R-:W-:Y:S01]  /*8130*/  FFMA.FTZ R28, R31, R0.reuse, -R73.reuse ;  /* 0x000000001f1c7223 */ /* 0x180fe20000010849 */
[----:B------:R-:W-:Y:S01]  /*8140*/  MUFU.EX2 R2, R2 ;  /* 0x0000000200027308 */ /* 0x000fe20000000800 */
[-CC-:B------:R-:W-:Y:S01]  /*8150*/  FFMA.FTZ R177, R34, R0.reuse, -R73.reuse ;  /* 0x0000000022b17223 */ /* 0x180fe20000010849 */
[----:B------:R-:W-:Y:S01]  /*8160*/  @!P1 LEA R27, R27, UR38, 0x3 ;  /* 0x000000261b1b9c11 */ /* 0x000fe2000f8e18ff */
[----:B------:R-:W-:Y:S02]  /*8170*/  IMAD.U32 R31, RZ, RZ, UR11 ;  /* 0x0000000bff1f7e24 */ /* 0x000fe4000f8e00ff */
[-CC-:B------:R-:W-:Y:S01]  /*8180*/  FFMA.FTZ R36, R35, R0.reuse, -R73.reuse ;  /* 0x0000000023247223 */ /* 0x180fe20000010849 */
[-CC-:B------:R-:W-:Y:S01]  /*8190*/  FFMA.FTZ R179, R38, R0.reuse, -R73.reuse ;  /* 0x0000000026b37223 */ /* 0x180fe20000010849 */
[-CC-:B------:R-:W-:Y:S01]  /*81a0*/  FFMA.FTZ R32, R39, R0.reuse, -R73.reuse ;  /* 0x0000000027207223 */ /* 0x180fe20000010849 */
[----:B------:R-:W-:Y:S01]  /*81b0*/  @!P1 VIADD R27, R27, 0x34840 ;  /* 0x000348401b1b9836 */ /* 0x000fe20000000000 */
[----:B------:R-:W0:Y:S01]  /*81c0*/  MUFU.EX2 R181, R181 ;  /* 0x000000b500b57308 */ /* 0x000e220000000800 */
[-CC-:B------:R-:W-:Y:S01]  /*81d0*/  FFMA.FTZ R173, R42, R0.reuse, -R73.reuse ;  /* 0x000000002aad7223 */ /* 0x180fe20000010849 */
[-CC-:B------:R-:W-:Y:S01]  /*81e0*/  FFMA.FTZ R34, R43, R0.reuse, -R73.reuse ;  /* 0x000000002b227223 */ /* 0x180fe20000010849 */
[-C--:B------:R-:W-:Y:S01]  /*81f0*/  FFMA.FTZ R175, R46, R0.reuse, -R73 ;  /* 0x000000002eaf7223 */ /* 0x080fe20000010849 */
[----:B------:R-:W-:Y:S01]  /*8200*/  @!P1 PRMT R27, RZ, 0x654, R27 ;  /* 0x00000654ff1b9816 */ /* 0x000fe2000000001b */
[-CC-:B------:R-:W-:Y:S01]  /*8210*/  FFMA.FTZ R30, R47, R0.reuse, -R73.reuse ;  /* 0x000000002f1e7223 */ /* 0x180fe20000010849 */
[-CC-:B------:R-:W-:Y:S01]  /*8220*/  FFMA.FTZ R24, R51, R0.reuse, -R73.reuse ;  /* 0x0000000033187223 */ /* 0x180fe20000010849 */
        /* <DEDUP_REMOVED lines=8> */
[-C--:B------:R-:W-:Y:S01]  /*82b0*/  FFMA.FTZ R71, R71, R0.reuse, -R73 ;  /* 0x0000000047477223 */ /* 0x080fe20000010849 */
[----:B------:R-:W-:Y:S01]  /*82c0*/  MUFU.EX2 R183, R183 ;  /* 0x000000b700b77308 */ /* 0x000fe20000000800 */
[----:B0-----:R-:W-:Y:S01]  /*82d0*/  FFMA.FTZ R5, R2, R5, R181 ;  /* 0x0000000502057223 */ /* 0x001fe200000100b5 */
[-CC-:B------:R-:W-:Y:S01]  /*82e0*/  FFMA.FTZ R74, R74, R0.reuse, -R73.reuse ;  /* 0x000000004a4a7223 */ /* 0x180fe20000010849 */
[-CC-:B------:R-:W-:Y:S01]  /*82f0*/  FFMA.FTZ R75, R75, R0.reuse, -R73.reuse ;  /* 0x000000004b4b7223 */ /* 0x180fe20000010849 */
[-CC-:B------:R-:W-:Y:S01]  /*8300*/  FFMA.FTZ R78, R78, R0.reuse, -R73.reuse ;  /* 0x000000004e4e7223 */ /* 0x180fe20000010849 */
[-CC-:B------:R-:W-:Y:S01]  /*8310*/  FFMA.FTZ R79, R79, R0.reuse, -R73.reuse ;  /* 0x000000004f4f7223 */ /* 0x180fe20000010849 */
[-CC-:B------:R-:W-:Y:S01]  /*8320*/  FFMA.FTZ R82, R82, R0.reuse, -R73.reuse ;  /* 0x0000000052527223 */ /* 0x180fe20000010849 */
[-CC-:B------:R-:W-:Y:S01]  /*8330*/  FFMA.FTZ R83, R83, R0.reuse, -R73.reuse ;  /* 0x0000000053537223 */ /* 0x180fe20000010849 */
[----:B------:R-:W-:Y:S01]  /*8340*/  MUFU.EX2 R28, R28 ;  /* 0x0000001c001c7308 */ /* 0x000fe20000000800 */
[----:B-1----:R-:W-:Y:S01]  /*8350*/  F2FP.F16.F32.PACK_AB R181, R10, R181 ;  /* 0x000000b50ab5723e */ /* 0x002fe200000000ff */
[----:B------:R-:W-:-:S06]  /*8360*/  FFMA.FTZ R86, R86, R0, -R73 ;  /* 0x0000000056567223 */ /* 0x000fcc0000010849 */
        /* <DEDUP_REMOVED lines=9> */
[----:B------:R-:W-:-:S04]  /*8400*/  FFMA.FTZ R164, R56, R0, -R169 ;  /* 0x0000000038a47223 */ /* 0x000fc800000108a9 */
[----:B------:R-:W-:Y:S01]  /*8410*/  MUFU.EX2 R172, R172 ;  /* 0x000000ac00ac7308 */ /* 0x000fe20000000800 */
[-C--:B------:R-:W-:Y:S01]  /*8420*/  FFMA.FTZ R166, R60, R0.reuse, -R169 ;  /* 0x000000003ca67223 */ /* 0x080fe200000108a9 */
[-CC-:B------:R-:W-:Y:S01]  /*8430*/  FFMA.FTZ R165, R58, R0.reuse, -R73.reuse ;  /* 0x000000003aa57223 */ /* 0x180fe20000010849 */
[----:B------:R-:W-:Y:S01]  /*8440*/  FFMA.FTZ R167, R62, R0, -R73 ;  /* 0x000000003ea77223 */ /* 0x000fe20000010849 */
[----:B------:R-:W-:Y:S01]  /*8450*/  HGMMA.64x128x16.F32 R88, R160, gdesc[UR4].tnspB, R88, gsb0 ;  /* 0x41e00004a0587df0 */ /* 0x000fe20008000858 */
[----:B------:R-:W-:Y:S01]  /*8460*/  UIADD3 UR6, UR5, 0x300, URZ ;  /* 0x0000030005067890 */ /* 0x000fe2000fffe03f */
[----:B------:R-:W-:Y:S02]  /*8470*/  UMOV UR7, 0x40000040 ;  /* 0x4000004000077882 */ /* 0x000fe40000000000 */
        /* <DEDUP_REMOVED lines=22> */
[-CC-:B------:R-:W-:Y:S02]  /*85e0*/  FFMA.FTZ R169, R50, R0.reuse, -R73.reuse ;  /* 0x0000000032a97223 */ /* 0x180fe40000010849 */
[----:B------:R-:W-:Y:S01]  /*85f0*/  MUFU.EX2 R166, R166 ;  /* 0x000000a600a67308 */ /* 0x000fe20000000800 */
[----:B------:R-:W-:Y:S01]  /*8600*/  FFMA.FTZ R73, R87, R0, -R73 ;  /* 0x0000000057497223 */ /* 0x000fe20000010849 */
[----:B------:R-:W-:Y:S01]  /*8610*/  HGMMA.64x128x16.F32 R88, R156, gdesc[UR4].tnspB, R88, gsb0 ;  /* 0x41e000049c587df0 */ /* 0x000fe20008000858 */
[----:B------:R-:W-:Y:S01]  /*8620*/  UIADD3 UR6, UR5, 0x380, URZ ;  /* 0x0000038005067890 */ /* 0x000fe2000fffe03f */
[----:B------:R-:W-:Y:S02]  /*8630*/  UMOV UR7, 0x40000040 ;  /* 0x4000004000077882 */ /* 0x000fe40000000000 */
[----:B------:R-:W-:-:S02]  /*8640*/  UMOV UR5, UR37 ;  /* 0x0000002500057c82 */ /* 0x000fc40008000000 */
        /* <DEDUP_REMOVED lines=13> */
[----:B------:R-:W0:Y:S08]  /*8720*/  MUFU.EX2 R57, R57 ;  /* 0x0000003900397308 */ /* 0x000e300000000800 */
[----:B------:R-:W-:Y:S08]  /*8730*/  MUFU.EX2 R75, R75 ;  /* 0x0000004b004b7308 */ /* 0x000ff00000000800 */
[----:B------:R-:W-:Y:S08]  /*8740*/  MUFU.EX2 R14, R14 ;  /* 0x0000000e000e7308 */ /* 0x000ff00000000800 */
[----:B------:R-:W1:Y:S01]  /*8750*/  MUFU.EX2 R61, R61 ;  /* 0x0000003d003d7308 */ /* 0x000e620000000800 */
[----:B------:R-:W-:-:S02]  /*8760*/  WARPGROUP.DEPBAR.LE gsb0, 0x0 ;  /* 0x00008000000079c5 */ /* 0x000fc40000010000 */
[----:B------:R-:W-:-:S05]  /*8770*/  WARPGROUP.ARRIVE ;  /* 0x00000000000079c5 */ /* 0x000fca0000000000 */
[----:B------:R-:W-:Y:S01]  /*8780*/  MUFU.EX2 R157, R74 ;  /* 0x0000004a009d7308 */ /* 0x000fe20000000800 */
[----:B0-----:R-:W-:Y:S01]  /*8790*/  F2FP.F16.F32.PACK_AB R156, R57, R12 ;  /* 0x0000000c399c723e */ /* 0x001fe200000000ff */
[----:B------:R-:W-:Y:S01]  /*87a0*/  HGMMA.64x128x16.F32 R88, R152, gdesc[UR4].tnspB, R88, gsb0 ;  /* 0x41e0000498587df0 */ /* 0x000fe20008000858 */
[----:B------:R-:W-:Y:S01]  /*87b0*/  UIADD3 UR6, UR4, -0x1, URZ ;  /* 0xffffffff04067890 */ /* 0x000fe2000fffe03f */
[----:B-1----:R-:W-:-:S04]  /*87c0*/  F2FP.F16.F32.PACK_AB R158, R61, R14 ;  /* 0x0000000e3d9e723e */ /* 0x002fc800000000ff */
[----:B------:R-:W-:Y:S02]  /*87d0*/  MUFU.EX2 R159, R78 ;  /* 0x0000004e009f7308 */ /* 0x000fe40000000800 */
[----:B------:R-:W-:Y:S01]  /*87e0*/  UMOV UR4, UR6 ;  /* 0x0000000600047c82 */ /* 0x000fe20008000000 */
[----:B------:R-:W-:-:S05]  /*87f0*/  UMOV UR6, UR36 ;  /* 0x0000002400067c82 */ /* 0x000fca0008000000 */
[----:B------:R-:W-:Y:S08]  /*8800*/  MUFU.EX2 R79, R79 ;  /* 0x0000004f004f7308 */ /* 0x000ff00000000800 */
[----:B------:R-:W-:Y:S08]  /*8810*/  MUFU.EX2 R16, R16 ;  /* 0x0000001000107308 */ /* 0x000ff00000000800 */
[----:B------:R-:W0:Y:S08]  /*8820*/  MUFU.EX2 R65, R65 ;  /* 0x0000004100417308 */ /* 0x000e300000000800 */
[----:B------:R-:W-:Y:S08]  /*8830*/  MUFU.EX2 R83, R83 ;  /* 0x0000005300537308 */ /* 0x000ff00000000800 */
[----:B------:R-:W-:Y:S08]  /*8840*/  MUFU.EX2 R20, R20 ;  /* 0x0000001400147308 */ /* 0x000ff00000000800 */
[----:B------:R-:W1:Y:S01]  /*8850*/  MUFU.EX2 R69, R69 ;  /* 0x0000004500457308 */ /* 0x000e620000000800 */
[----:B------:R-:W-:-:S02]  /*8860*/  WARPGROUP.DEPBAR.LE gsb0, 0x0 ;  /* 0x00008000000079c5 */ /* 0x000fc40000010000 */
[----:B------:R2:W-:Y:S05]  /*8870*/  @!P1 SYNCS.ARRIVE.TRANS64.RED.A1T0 RZ, [R27+URZ], RZ ;  /* 0x000000ff1bff99a7 */ /* 0x0005ea000810043f */
[----:B------:R-:W3:Y:S01]  /*8880*/  MUFU.EX2 R153, R82 ;  /* 0x0000005200997308 */ /* 0x000ee20000000800 */
[----:B0-----:R-:W-:Y:S02]  /*8890*/  F2FP.F16.F32.PACK_AB R152, R65, R16 ;  /* 0x000000104198723e */ /* 0x001fe400000000ff */
[----:B-1----:R-:W-:Y:S01]  /*88a0*/  F2FP.F16.F32.PACK_AB R154, R69, R20 ;  /* 0x00000014459a723e */ /* 0x002fe200000000ff */
[----:B--2---:R-:W-:-:S04]  /*88b0*/  @!P1 VIADD R27, R31, 0x34860 ;  /* 0x000348601f1b9836 */ /* 0x004fc80000000000 */
[----:B------:R-:W0:Y:S01]  /*88c0*/  MUFU.EX2 R155, R86 ;  /* 0x00000056009b7308 */ /* 0x000e220000000800 */
[----:B------:R-:W-:Y:S01]  /*88d0*/  @!P1 PRMT R31, RZ, 0x654, R27 ;  /* 0x00000654ff1f9816 */ /* 0x000fe2000000001b */
[----:B------:R-:W-:Y:S01]  /*88e0*/  FADD.FTZ R27, R11, R6 ;  /* 0x000000060b1b7221 */ /* 0x000fe20000010000 */
[----:B------:R-:W-:Y:S02]  /*88f0*/  FADD.FTZ R6, R10, R5 ;  /* 0x000000050a067221 */ /* 0x000fe40000010000 */
[----:B------:R1:W-:Y:S01]  /*8900*/  @!P1 SYNCS.ARRIVE.TRANS64.RED.A1T0 RZ, [R31+URZ], RZ ;  /* 0x000000ff1fff99a7 */ /* 0x0003e2000810043f */
        /* <DEDUP_REMOVED lines=69> */
[----:B------:R-:W2:Y:S01]  /*8d60*/  MUFU.EX2 R12, R73 ;  /* 0x00000049000c7308 */ /* 0x000ea20000000800 */
        /* <DEDUP_REMOVED lines=9> */
[----:B---3--:R-:W-:Y:S01]  /*8e00*/  FADD.FTZ R6, R153, R6 ;  /* 0x0000000699067221 */ /* 0x008fe20000010000 */
[----:B------:R-:W-:Y:S02]  /*8e10*/  F2FP.F16.F32.PACK_AB R153, R83, R153 ;  /* 0x000000995399723e */ /* 0x000fe400000000ff */
[----:B------:R-:W-:Y:S01]  /*8e20*/  FADD.FTZ R5, R65, R10 ;  /* 0x0000000a41057221 */ /* 0x000fe20000010000 */
[----:B------:R-:W-:-:S03]  /*8e30*/  FADD.FTZ R6, R83, R6 ;  /* 0x0000000653067221 */ /* 0x000fc60000010000 */
[----:B------:R-:W-:Y:S01]  /*8e40*/  FADD.FTZ R10, R20, R5 ;  /* 0x00000005140a7221 */ /* 0x000fe20000010000 */
[----:B0-----:R-:W-:Y:S01]  /*8e50*/  FADD.FTZ R5, R155, R6 ;  /* 0x000000069b057221 */ /* 0x001fe20000010000 */
[C---:B--2---:R-:W-:Y:S02]  /*8e60*/  F2FP.F16.F32.PACK_AB R155, R12.reuse, R155 ;  /* 0x0000009b0c9b723e */ /* 0x044fe400000000ff */
[----:B------:R-:W-:Y:S01]  /*8e70*/  FADD.FTZ R6, R69, R10 ;  /* 0x0000000a45067221 */ /* 0x000fe20000010000 */
[----:B------:R-:W-:Y:S01]  /*8e80*/  FADD.FTZ R5, R12, R5 ;  /* 0x000000050c057221 */ /* 0x000fe20000010000 */
[----:B------:R-:W-:Y:S01]  /*8e90*/  IMAD.MOV.U32 R10, RZ, RZ, R7 ;  /* 0x000000ffff0a7224 */ /* 0x000fe200078e0007 */
[----:B-1----:R-:W-:Y:S06]  /*8ea0*/  @P2 BRA `(.L_x_2030) ;  /* 0xffffffdc00a82947 */ /* 0x002fec000383ffff */
.L_x_2021:
        /* <DEDUP_REMOVED lines=67> */
.L_x_2031:
[----:B------:R-:W-:Y:S01]  /*92e0*/  ULEA UR5, UR36, UR38, 0x3 ;  /* 0x0000002624057291 */ /* 0x000fe2000f8e183f */
[----:B------:R-:W-:-:S05]  /*92f0*/  IMAD.U32 R2, RZ, RZ, UR37 ;  /* 0x00000025ff027e24 */ /* 0x000fca000f8e00ff */
[----:B------:R-:W-:-:S04]  /*9300*/  SHF.L.U32 R2, R2, 0x1f, RZ ;  /* 0x0000001f02027819 */ /* 0x000fc800000006ff */
[----:B------:R0:W1:Y:S01]  /*9310*/  SYNCS.PHASECHK.TRANS64.TRYWAIT P2, [UR5+0x34850], R2 ;  /* 0x03485002ff0075a7 */ /* 0x0000620008040145 */
[----:B------:R-:W-:Y:S05]  /*9320*/  @!P0 BRA `(.L_x_2032) ;  /* 0x0000000000048947 */ /* 0x000fea0003800000 */
[----:B------:R-:W-:Y:S01]  /*9330*/  BPT.TRAP 0x1 ;  /* 0x000000040000795c */ /* 0x000fe20000300000 */
.L_x_2032:
[----:B-1----:R-:W-:Y:S05]  /*9340*/  @P2 BRA `(.L_x_2033) ;  /* 0x0000000000082947 */ /* 0x002fea0003800000 */
[----:B------:R-:W1:Y:S02]  /*9350*/  SYNCS.PHASECHK.TRANS64.TRYWAIT P0, [UR5+0x34850], R2 ;  /* 0x03485002ff0075a7 */ /* 0x000e640008000145 */
[----:B-1----:R-:W-:Y:S05]  /*9360*/  @!P0 BRA `(.L_x_2034) ;  /* 0x0000008000008947 */ /* 0x002fea0003800000 */
.L_x_2033:
[----:B------:R-:W-:Y:S01]  /*9370*/  UIADD3 UR38, UR38, 0x400, URZ ;  /* 0x0000040026267890 */ /* 0x000fe2000fffe03f */
[----:B------:R-:W-:Y:S01]  /*9380*/  WARPGROUP.ARRIVE ;  /* 0x00000000000079c5 */ /* 0x000fe20000000000 */
[----:B------:R-:W-:Y:S01]  /*9390*/  UMOV UR7, 0x40000040 ;  /* 0x4000004000077882 */ /* 0x000fe20000000000 */
[----:B-1----:R-:W1:Y:S01]  /*93a0*/  SHFL.BFLY PT, R3, R6, 0x2, 0x1f ;  /* 0x0c401f0006037f89 */ /* 0x002e6200000e0000 */
[----:B------:R-:W-:Y:S01]  /*93b0*/  USHF.R.U32.HI UR38, URZ, 0x4, UR38 ;  /* 0x000000043f267899 */ /* 0x000fe20008011626 */
[----:B------:R-:W-:Y:S01]  /*93c0*/  IMAD.MOV.U32 R11, RZ, RZ, RZ ;  /* 0x000000ffff0b7224 */ /* 0x000fe200078e00ff */
[----:B------:R-:W-:Y:S01]  /*93d0*/  R2UR UR8, R188 ;  /* 0x00000000bc0872ca */ /* 0x000fe200000e0000 */
[----:B0-----:R-:W0:Y:S01]  /*93e0*/  SHFL.BFLY PT, R2, R5, 0x2, 0x1f ;  /* 0x0c401f0005027f89 */ /* 0x001e2200000e0000 */
        /* <DEDUP_REMOVED lines=9> */
[----:B-1----:R-:W-:Y:S01]  /*9480*/  FADD.FTZ R3, R3, R6 ;  /* 0x0000000603037221 */ /* 0x002fe20000010000 */
[----:B------:R-:W-:Y:S01]  /*9490*/  UMOV UR7, 0x40000040 ;  /* 0x4000004000077882 */ /* 0x000fe20000000000 */
[----:B------:R-:W-:-:S02]  /*94a0*/  IMAD.U32 R188, RZ, RZ, UR8 ;  /* 0x00000008ffbc7e24 */ /* 0x000fc4000f8e00ff */
[----:B0-----:R-:W-:Y:S01]  /*94b0*/  FADD.FTZ R8, R2, R5 ;  /* 0x0000000502087221 */ /* 0x001fe20000010000 */
[----:B------:R-:W-:Y:S01]  /*94c0*/  IMAD.MOV.U32 R5, RZ, RZ, RZ ;  /* 0x000000ffff057224 */ /* 0x000fe200078e00ff */
[----:B------:R-:W0:Y:S01]  /*94d0*/  SHFL.BFLY PT, R2, R3, 0x1, 0x1f ;  /* 0x0c201f0003027f89 */ /* 0x000e2200000e0000 */
[----:B------:R-:W-:-:S03]  /*94e0*/  USEL UR36, UR36, URZ, UP0 ;  /* 0x0000003f24247287 */ /* 0x000fc60008000000 */
[----:B------:R-:W1:Y:S01]  /*94f0*/  SHFL.BFLY PT, R9, R8, 0x1, 0x1f ;  /* 0x0c201f0008097f89 */ /* 0x000e6200000e0000 */
[----:B0-----:R-:W-:Y:S01]  /*9500*/  FADD.FTZ R12, R3, R2 ;  /* 0x00000002030c7221 */ /* 0x001fe20000010000 */
[----:B------:R-:W-:Y:S02]  /*9510*/  IMAD.MOV.U32 R2, RZ, RZ, -0x800000 ;  /* 0xff800000ff027424 */ /* 0x000fe400078e00ff */
[----:B------:R-:W-:Y:S02]  /*9520*/  IMAD.MOV.U32 R3, RZ, RZ, -0x800000 ;  /* 0xff800000ff037424 */ /* 0x000fe400078e00ff */
[----:B-1----:R-:W-:Y:S01]  /*9530*/  FADD.FTZ R13, R8, R9 ;  /* 0x00000009080d7221 */ /* 0x002fe20000010000 */
[----:B------:R-:W-:Y:S01]  /*9540*/  FSETP.NE.FTZ.AND P0, PT, R12, RZ, PT ;  /* 0x000000ff0c00720b */ /* 0x000fe20003f15000 */
[----:B------:R-:W-:-:S03]  /*9550*/  IMAD.U32 R8, RZ, RZ, UR5 ;  /* 0x00000005ff087e24 */ /* 0x000fc6000f8e00ff */
[----:B------:R-:W-:-:S09]  /*9560*/  FSETP.NE.FTZ.AND P2, PT, R13, RZ, PT ;  /* 0x000000ff0d00720b */ /* 0x000fd20003f55000 */
[C---:B------:R-:W-:Y:S01]  /*9570*/  @P0 FMUL.FTZ R9, R0.reuse, 0.69314718246459960938 ;  /* 0x3f31721800090820 */ /* 0x040fe20000410000 */
[----:B------:R-:W0:Y:S03]  /*9580*/  @P0 MUFU.LG2 R10, R12 ;  /* 0x0000000c000a0308 */ /* 0x000e260000000c00 */
[----:B------:R-:W-:Y:S01]  /*9590*/  @P2 FMUL.FTZ R15, R0, 0.69314718246459960938 ;  /* 0x3f317218000f2820 */ /* 0x000fe20000410000 */
[----:B------:R-:W-:-:S04]  /*95a0*/  @!P1 VIADD R0, R8, 0x34860 ;  /* 0x0003486008009836 */ /* 0x000fc80000000000 */
[----:B------:R-:W1:Y:S01]  /*95b0*/  @P2 MUFU.LG2 R6, R13 ;  /* 0x0000000d00062308 */ /* 0x000e620000000c00 */
[----:B------:R-:W-:-:S07]  /*95c0*/  @!P1 PRMT R0, RZ, 0x654, R0 ;  /* 0x00000654ff009816 */ /* 0x000fce0000000000 */
        /* <DEDUP_REMOVED lines=45> */
[-C--:B--2---:R-:W-:Y:S01]  /*98a0*/  FMUL.FTZ R89, R32, R5.reuse ;  /* 0x0000000520597220 */ /* 0x084fe20000410000 */
[----:B------:R-:W-:Y:S01]  /*98b0*/  FMUL.FTZ R88, R33, R5 ;  /* 0x0000000521587220 */ /* 0x000fe20000410000 */
[-C--:B0-----:R-:W-:Y:S01]  /*98c0*/  FMUL.FTZ R8, R30, R11.reuse ;  /* 0x0000000b1e087220 */ /* 0x081fe20000410000 */
        /* <DEDUP_REMOVED lines=60> */
[----:B-1----:R-:W-:-:S07]  /*9c90*/  FMUL.FTZ R87, R87, R11 ;  /* 0x0000000b57577220 */ /* 0x002fce0000410000 */
.L_x_2004:
[----:B------:R-:W0:Y:S01]  /*9ca0*/  S2R R5, SR_CgaCtaId ;  /* 0x0000000000057919 */ /* 0x000e220000008800 */
[----:B------:R-:W-:Y:S01]  /*9cb0*/  MOV R0, 0x400 ;  /* 0x0000040000007802 */ /* 0x000fe20000000f00 */
[----:B------:R-:W-:Y:S01]  /*9cc0*/  BSSY B0, `(.L_x_2035) ;  /* 0x0000218000007945 */ /* 0x000fe20003800000 */
[----:B------:R-:W-:Y:S02]  /*9cd0*/  BAR.SYNC.DEFER_BLOCKING 0x5, 0x120 ;  /* 0x0144800000007b1d */ /* 0x000fe40000010000 */
[----:B0-----:R-:W-:-:S05]  /*9ce0*/  LEA R0, R5, R0, 0x18 ;  /* 0x0000000005007211 */ /* 0x001fca00078ec0ff */
[----:B------:R-:W0:Y:S02]  /*9cf0*/  LDS.128 R44, [R0+0x348d0] ;  /* 0x0348d000002c7984 */ /* 0x000e240000000c00 */
[----:B0-----:R-:W-:Y:S02]  /*9d00*/  R2UR UR4, R45 ;  /* 0x000000002d0472ca */ /* 0x001fe400000e0000 */
[----:B------:R-:W-:-:S11]  /*9d10*/  R2UR UR5, R46 ;  /* 0x000000002e0572ca */ /* 0x000fd600000e0000 */
[----:B------:R-:W-:Y:S01]  /*9d20*/  IMAD.U32 R16, RZ, RZ, UR4 ;  /* 0x00000004ff107e24 */ /* 0x000fe2000f8e00ff */
[----:B------:R-:W-:Y:S06]  /*9d30*/  BAR.ARV 0x4, 0x120 ;  /* 0x0104800000007b1d */ /* 0x000fec0000002000 */
[----:B------:R-:W-:Y:S05]  /*9d40*/  @P0 BRA `(.L_x_2036) ;  /* 0x0000001400400947 */ /* 0x000fea0003800000 */
[----:B------:R-:W0:Y:S01]  /*9d50*/  S2R R5, SR_SWINHI ;  /* 0x0000000000057919 */ /* 0x000e220000002f00 */
[----:B------:R-:W-:Y:S01]  /*9d60*/  F2FP.F16.F32.PACK_AB R7, R7, R8 ;  /* 0x000000080707723e */ /* 0x000fe200000000ff */
[----:B------:R-:W-:Y:S01]  /*9d70*/  ULDC.64 UR8, c[0x0][0xbe0] ;  /* 0x0002f80000087ab9 */ /* 0x000fe20000000a00 */
[----:B------:R-:W-:Y:S01]  /*9d80*/  F2FP.F16.F32.PACK_AB R6, R6, R91 ;  /* 0x0000005b0606723e */ /* 0x000fe200000000ff */
[----:B------:R-:W-:Y:S01]  /*9d90*/  UISETP.NE.U32.AND UP0, UPT, UR8, URZ, UPT ;  /* 0x0000003f0800728c */ /* 0x000fe2000bf05070 */
[----:B------:R-:W-:Y:S01]  /*9da0*/  R2UR UR6, R186 ;  /* 0x00000000ba0672ca */ /* 0x000fe200000e0000 */
[----:B------:R-:W-:Y:S01]  /*9db0*/  ULDC.64 UR12, c[0x0][0x208] ;  /* 0x00008200000c7ab9 */ /* 0x000fe20000000a00 */
[----:B------:R-:W-:Y:S01]  /*9dc0*/  R2UR UR4, R184 ;  /* 0x00000000b80472ca */ /* 0x000fe200000e0000 */
[----:B------:R-:W-:Y:S01]  /*9dd0*/  UISETP.NE.AND.EX UP0, UPT, UR9, URZ, UPT, UP0 ;  /* 0x0000003f0900728c */ /* 0x000fe2000bf05300 */
[----:B------:R-:W-:Y:S02]  /*9de0*/  F2FP.F16.F32.PACK_AB R64, R65, R64 ;  /* 0x000000404140723e */ /* 0x000fe400000000ff */
[----:B------:R-:W-:-:S02]  /*9df0*/  F2FP.F16.F32.PACK_AB R65, R67, R66 ;  /* 0x000000424341723e */ /* 0x000fc400000000ff */
[----:B------:R-:W-:Y:S02]  /*9e00*/  F2FP.F16.F32.PACK_AB R72, R73, R72 ;  /* 0x000000484948723e */ /* 0x000fe400000000ff */
[----:B------:R-:W-:Y:S02]  /*9e10*/  F2FP.F16.F32.PACK_AB R66, R69, R68 ;  /* 0x000000444542723e */ /* 0x000fe400000000ff */
[----:B------:R-:W-:Y:S02]  /*9e20*/  F2FP.F16.F32.PACK_AB R67, R71, R70 ;  /* 0x000000464743723e */ /* 0x000fe400000000ff */
[----:B------:R-:W-:Y:S01]  /*9e30*/  F2FP.F16.F32.PACK_AB R73, R75, R74 ;  /* 0x0000004a4b49723e */ /* 0x000fe200000000ff */
[----:B------:R-:W-:Y:S01]  /*9e40*/  USHF.L.U64.HI UR11, UR4, 0x2, UR6 ;  /* 0x00000002040b7899 */ /* 0x000fe20008010206 */
[----:B------:R-:W-:Y:S01]  /*9e50*/  F2FP.F16.F32.PACK_AB R80, R81, R80 ;  /* 0x000000505150723e */ /* 0x000fe200000000ff */
[----:B------:R-:W-:Y:S01]  /*9e60*/  USHF.L.U32 UR10, UR4, 0x2, URZ ;  /* 0x00000002040a7899 */ /* 0x000fe2000800063f */
[----:B------:R-:W-:Y:S01]  /*9e70*/  F2FP.F16.F32.PACK_AB R74, R77, R76 ;  /* 0x0000004c4d4a723e */ /* 0x000fe200000000ff */
[----:B------:R-:W-:Y:S01]  /*9e80*/  ULDC.64 UR6, c[0x0][0xbd8] ;  /* 0x0002f60000067ab9 */ /* 0x000fe20000000a00 */
[----:B------:R-:W-:Y:S01]  /*9e90*/  F2FP.F16.F32.PACK_AB R75, R79, R78 ;  /* 0x0000004e4f4b723e */ /* 0x000fe200000000ff */
[----:B------:R-:W-:Y:S01]  /*9ea0*/  UISETP.NE.U32.AND UP1, UPT, UR6, URZ, UPT ;  /* 0x0000003f0600728c */ /* 0x000fe2000bf25070 */
[----:B------:R-:W-:Y:S01]  /*9eb0*/  F2FP.F16.F32.PACK_AB R81, R83, R82 ;  /* 0x000000525351723e */ /* 0x000fe200000000ff */
[----:B------:R-:W-:Y:S01]  /*9ec0*/  UIADD3 UR4, UP2, UR10, UR6, URZ ;  /* 0x000000060a047290 */ /* 0x000fe2000ff5e03f */
[----:B------:R-:W-:Y:S01]  /*9ed0*/  F2FP.F16.F32.PACK_AB R82, R85, R84 ;  /* 0x000000545552723e */ /* 0x000fe200000000ff */
[----:B------:R-:W-:Y:S01]  /*9ee0*/  UISETP.NE.AND.EX UP1, UPT, UR7, URZ, UPT, UP1 ;  /* 0x0000003f0700728c */ /* 0x000fe2000bf25310 */
[----:B------:R-:W-:Y:S01]  /*9ef0*/  F2FP.F16.F32.PACK_AB R83, R87, R86 ;  /* 0x000000565753723e */ /* 0x000fe200000000ff */
[----:B------:R-:W-:Y:S01]  /*9f00*/  @UP0 UIADD3 UR6, UP3, UR10, UR8, URZ ;  /* 0x000000080a060290 */ /* 0x000fe2000ff7e03f */
[----:B------:R-:W-:-:S02]  /*9f10*/  MOV R20, R0 ;  /* 0x0000000000147202 */ /* 0x000fc40000000f00 */
[----:B0-----:R-:W-:Y:S01]  /*9f20*/  MOV R21, R5 ;  /* 0x0000000500157202 */ /* 0x001fe20000000f00 */
[----:B------:R-:W-:Y:S02]  /*9f30*/  UIADD3.X UR8, UR11, UR7, URZ, UP2, !UPT ;  /* 0x000000070b087290 */ /* 0x000fe400097fe43f */
[----:B------:R-:W-:Y:S01]  /*9f40*/  @UP0 UIADD3.X UR7, UR11, UR9, URZ, UP3, !UPT ;  /* 0x000000090b070290 */ /* 0x000fe20009ffe43f */
[----:B------:R-:W-:-:S03]  /*9f50*/  IMAD.WIDE R4, R191, 0x2, R20 ;  /* 0x00000002bf047825 */ /* 0x000fc600078e0214 */
[C---:B------:R-:W-:Y:S02]  /*9f60*/  IADD3 R45, P6, R4.reuse, 0x20, RZ ;  /* 0x00000020042d7810 */ /* 0x040fe40007fde0ff */
[C---:B------:R-:W-:Y:S02]  /*9f70*/  LOP3.LUT R9, R4.reuse, 0x380, RZ, 0xc0, !PT ;  /* 0x0000038004097812 */ /* 0x040fe400078ec0ff */
[----:B------:R-:W-:Y:S01]  /*9f80*/  IADD3 R99, P4, R4, 0x60, RZ ;  /* 0x0000006004637810 */ /* 0x000fe20007f9e0ff */
[--C-:B------:R-:W-:Y:S01]  /*9f90*/  IMAD.X R29, RZ, RZ, R5.reuse, P6 ;  /* 0x000000ffff1d7224 */ /* 0x100fe200030e0605 */
[----:B------:R-:W-:Y:S02]  /*9fa0*/  LOP3.LUT R10, R45, 0x380, RZ, 0xc0, !PT ;  /* 0x000003802d0a7812 */ /* 0x000fe400078ec0ff */
[----:B------:R-:W-:Y:S01]  /*9fb0*/  SHF.R.U64 R9, R9, 0x3, RZ ;  /* 0x0000000309097819 */ /* 0x000fe200000012ff */
[----:B------:R-:W-:Y:S01]  /*9fc0*/  IMAD.X R11, RZ, RZ, R5, P4 ;  /* 0x000000ffff0b7224 */ /* 0x000fe200020e0605 */
[----:B------:R-:W-:-:S02]  /*9fd0*/  LOP3.LUT R44, R99, 0x380, RZ, 0xc0, !PT ;  /* 0x00000380632c7812 */ /* 0x000fc400078ec0ff */
[C---:B------:R-:W-:Y:S02]  /*9fe0*/  IADD3 R97, P5, R4.reuse, 0x40, RZ ;  /* 0x0000004004617810 */ /* 0x040fe40007fbe0ff */
[C---:B------:R-:W-:Y:S02]  /*9ff0*/  IADD3 R101, P3, R4.reuse, 0x4000, RZ ;  /* 0x0000400004657810 */ /* 0x040fe40007f7e0ff */
[C---:B------:R-:W-:Y:S01]  /*a000*/  IADD3 R103, P2, R4.reuse, 0x4020, RZ ;  /* 0x0000402004677810 */ /* 0x040fe20007f5e0ff */
[--C-:B------:R-:W-:Y:S01]  /*a010*/  IMAD.X R27, RZ, RZ, R5.reuse, P5 ;  /* 0x000000ffff1b7224 */ /* 0x100fe200028e0605 */
[C---:B------:R-:W-:Y:S01]  /*a020*/  IADD3 R105, P1, R4.reuse, 0x4040, RZ ;  /* 0x0000404004697810 */ /* 0x040fe20007f3e0ff */
[--C-:B------:R-:W-:Y:S01]  /*a030*/  IMAD.X R25, RZ, RZ, R5.reuse, P3 ;  /* 0x000000ffff197224 */ /* 0x100fe200018e0605 */
[----:B------:R-:W-:Y:S01]  /*a040*/  BAR.SYNC.DEFER_BLOCKING 0x1, 0x100 ;  /* 0x0044000000007b1d */ /* 0x000fe20000010000 */
[----:B------:R-:W-:Y:S02]  /*a050*/  IADD3 R107, P0, R4, 0x4060, RZ ;  /* 0x00004060046b7810 */ /* 0x000fe40007f1e0ff */
[----:B------:R-:W-:Y:S01]  /*a060*/  SHF.R.U64 R10, R10, 0x3, RZ ;  /* 0x000000030a0a7819 */ /* 0x000fe200000012ff */
[--C-:B------:R-:W-:Y:S01]  /*a070*/  IMAD.X R15, RZ, RZ, R5.reuse, P1 ;  /* 0x000000ffff0f7224 */ /* 0x100fe200008e0605 */
[----:B------:R-:W-:Y:S01]  /*a080*/  LOP3.LUT R4, R9, R4, RZ, 0x3c, !PT ;  /* 0x0000000409047212 */ /* 0x000fe200078e3cff */
[--C-:B------:R-:W-:Y:S01]  /*a090*/  IMAD.X R9, RZ, RZ, R5.reuse, P2 ;  /* 0x000000ffff097224 */ /* 0x100fe200010e0605 */
[----:B------:R-:W-:Y:S01]  /*a0a0*/  SHF.R.U64 R44, R44, 0x3, RZ ;  /* 0x000000032c2c7819 */ /* 0x000fe200000012ff */
[----:B------:R-:W-:Y:S01]  /*a0b0*/  IMAD.X R13, RZ, RZ, R5, P0 ;  /* 0x000000ffff0d7224 */ /* 0x000fe200000e0605 */
[----:B------:R-:W-:-:S02]  /*a0c0*/  LOP3.LUT R28, R10, R45, RZ, 0x3c, !PT ;  /* 0x0000002d0a1c7212 */ /* 0x000fc400078e3cff */
[----:B------:R-:W-:Y:S02]  /*a0d0*/  MOV R45, R4 ;  /* 0x00000004002d7202 */ /* 0x000fe40000000f00 */
[----:B------:R-:W-:Y:S02]  /*a0e0*/  LOP3.LUT R24, R97, 0x380, RZ, 0xc0, !PT ;  /* 0x0000038061187812 */ /* 0x000fe400078ec0ff */
[----:B------:R-:W-:Y:S02]  /*a0f0*/  F2FP.F16.F32.PACK_AB R5, R12, R93 ;  /* 0x0000005d0c05723e */ /* 0x000fe400000000ff */
[----:B------:R-:W-:Y:S02]  /*a100*/  LOP3.LUT R10, R44, R99, RZ, 0x3c, !PT ;  /* 0x000000632c0a7212 */ /* 0x000fe400078e3cff */
[----:B------:R-:W-:Y:S02]  /*a110*/  LOP3.LUT R12, R103, 0x380, RZ, 0xc0, !PT ;  /* 0x00000380670c7812 */ /* 0x000fe400078ec0ff */
[----:B------:R-:W-:-:S02]  /*a120*/  LOP3.LUT R44, R107, 0x380, RZ, 0xc0, !PT ;  /* 0x000003806b2c7812 */ /* 0x000fc400078ec0ff */
[----:B------:R-:W-:Y:S02]  /*a130*/  SHF.R.U64 R24, R24, 0x3, RZ ;  /* 0x0000000318187819 */ /* 0x000fe400000012ff */
[----:B------:R-:W-:Y:S02]  /*a140*/  LOP3.LUT R46, R101, 0x380, RZ, 0xc0, !PT ;  /* 0x00000380652e7812 */ /* 0x000fe400078ec0ff */
[----:B------:R-:W-:Y:S02]  /*a150*/  F2FP.F16.F32.PACK_AB R4, R14, R95 ;  /* 0x0000005f0e04723e */ /* 0x000fe400000000ff */
[----:B------:R-:W-:Y:S02]  /*a160*/  SHF.R.U64 R12, R12, 0x3, RZ ;  /* 0x000000030c0c7819 */ /* 0x000fe400000012ff */
[----:B------:R-:W-:Y:S01]  /*a170*/  LOP3.LUT R14, R105, 0x380, RZ, 0xc0, !PT ;  /* 0x00000380690e7812 */ /* 0x000fe200078ec0ff */
[----:B------:R0:W-:Y:S01]  /*a180*/  STSM.16.M88.4 [R45], R4 ;  /* 0x000000042d007844 */ /* 0x0001e20000000200 */
[----:B------:R-:W-:-:S02]  /*a190*/  SHF.R.U64 R44, R44, 0x3, RZ ;  /* 0x000000032c2c7819 */ /* 0x000fc400000012ff */
[----:B------:R-:W-:Y:S02]  /*a1a0*/  LOP3.LUT R26, R24, R97, RZ, 0x3c, !PT ;  /* 0x00000061181a7212 */ /* 0x000fe400078e3cff */
[----:B------:R-:W-:Y:S02]  /*a1b0*/  SHF.R.U64 R46, R46, 0x3, RZ ;  /* 0x000000032e2e7819 */ /* 0x000fe400000012ff */
[----:B------:R-:W-:Y:S02]  /*a1c0*/  LOP3.LUT R8, R12, R103, RZ, 0x3c, !PT ;  /* 0x000000670c087212 */ /* 0x000fe400078e3cff */
[----:B------:R-:W-:Y:S02]  /*a1d0*/  SHF.R.U64 R14, R14, 0x3, RZ ;  /* 0x000000030e0e7819 */ /* 0x000fe400000012ff */
[----:B------:R-:W-:Y:S02]  /*a1e0*/  LOP3.LUT R12, R44, R107, RZ, 0x3c, !PT ;  /* 0x0000006b2c0c7212 */ /* 0x000fe400078e3cff */
[----:B------:R-:W-:-:S02]  /*a1f0*/  MOV R44, R28 ;  /* 0x0000001c002c7202 */ /* 0x000fc40000000f00 */
[----:B------:R-:W-:Y:S02]  /*a200*/  MOV R29, R26 ;  /* 0x0000001a001d7202 */ /* 0x000fe40000000f00 */
[----:B------:R-:W-:Y:S02]  /*a210*/  LOP3.LUT R24, R46, R101, RZ, 0x3c, !PT ;  /* 0x000000652e187212 */ /* 0x000fe400078e3cff */
[----:B------:R-:W-:Y:S02]  /*a220*/  MOV R28, R10 ;  /* 0x0000000a001c7202 */ /* 0x000fe40000000f00 */
[----:B------:R-:W-:Y:S02]  /*a230*/  MOV R26, R8 ;  /* 0x00000008001a7202 */ /* 0x000fe40000000f00 */
[----:B------:R-:W-:Y:S02]  /*a240*/  LOP3.LUT R14, R14, R105, RZ, 0x3c, !PT ;  /* 0x000000690e0e7212 */ /* 0x000fe400078e3cff */
[----:B------:R-:W-:-:S02]  /*a250*/  F2FP.F16.F32.PACK_AB R8, R88, R89 ;  /* 0x000000595808723e */ /* 0x000fc400000000ff */
[----:B------:R-:W-:Y:S02]  /*a260*/  F2FP.F16.F32.PACK_AB R9, R35, R34 ;  /* 0x000000222309723e */ /* 0x000fe400000000ff */
[----:B------:R-:W-:Y:S02]  /*a270*/  F2FP.F16.F32.PACK_AB R10, R37, R36 ;  /* 0x00000024250a723e */ /* 0x000fe400000000ff */
[----:B------:R-:W-:Y:S02]  /*a280*/  F2FP.F16.F32.PACK_AB R11, R39, R38 ;  /* 0x00000026270b723e */ /* 0x000fe400000000ff */
[----:B------:R-:W-:Y:S02]  /*a290*/  MOV R27, R24 ;  /* 0x00000018001b7202 */ /* 0x000fe40000000f00 */
[----:B------:R-:W-:Y:S01]  /*a2a0*/  MOV R25, R14 ;  /* 0x0000000e00197202 */ /* 0x000fe20000000f00 */
[----:B------:R1:W-:Y:S01]  /*a2b0*/  STSM.16.M88.4 [R44], R8 ;  /* 0x000000082c007844 */ /* 0x0003e20000000200 */
[----:B------:R-:W-:-:S02]  /*a2c0*/  MOV R24, R12 ;  /* 0x0000000c00187202 */ /* 0x000fc40000000f00 */
[----:B0-----:R-:W-:Y:S02]  /*a2d0*/  F2FP.F16.F32.PACK_AB R4, R41, R40 ;  /* 0x000000282904723e */ /* 0x001fe400000000ff */
        /* <DEDUP_REMOVED lines=8> */
[----:B-1----:R-:W-:Y:S02]  /*a360*/  F2FP.F16.F32.PACK_AB R8, R57, R56 ;  /* 0x000000383908723e */ /* 0x002fe400000000ff */
[----:B------:R-:W-:Y:S01]  /*a370*/  F2FP.F16.F32.PACK_AB R9, R59, R58 ;  /* 0x0000003a3b09723e */ /* 0x000fe200000000ff */
[----:B------:R-:W-:Y:S01]  /*a380*/  STSM.16.M88.4 [R28], R12 ;  /* 0x0000000c1c007844 */ /* 0x000fe20000000200 */
[----:B------:R-:W-:Y:S02]  /*a390*/  F2FP.F16.F32.PACK_AB R10, R61, R60 ;  /* 0x0000003c3d0a723e */ /* 0x000fe400000000ff */
[----:B------:R-:W-:Y:S02]  /*a3a0*/  F2FP.F16.F32.PACK_AB R11, R63, R62 ;  /* 0x0000003e3f0b723e */ /* 0x000fe400000000ff */
[----:B------:R-:W-:-:S02]  /*a3b0*/  PLOP3.LUT P0, PT, PT, PT, UP1, 0x80, 0x0 ;  /* 0x000000000000781c */ /* 0x000fc40003f0f018 */
[----:B------:R-:W-:Y:S01]  /*a3c0*/  PLOP3.LUT P2, PT, PT, PT, UP0, 0x80, 0x0 ;  /* 0x000000000000781c */ /* 0x000fe20003f4f008 */
[----:B------:R1:W-:Y:S01]  /*a3d0*/  STSM.16.M88.4 [R27], R8 ;  /* 0x000000081b007844 */ /* 0x0003e20000000200 */
[----:B0-----:R-:W-:Y:S02]  /*a3e0*/  IMAD.U32 R4, RZ, RZ, UR4 ;  /* 0x00000004ff047e24 */ /* 0x001fe4000f8e00ff */
[----:B------:R-:W-:Y:S01]  /*a3f0*/  IMAD.U32 R5, RZ, RZ, UR8 ;  /* 0x00000008ff057e24 */ /* 0x000fe2000f8e00ff */
[----:B------:R0:W-:Y:S04]  /*a400*/  STSM.16.M88.4 [R26], R64 ;  /* 0x000000401a007844 */ /* 0x0001e80000000200 */
[----:B------:R0:W-:Y:S04]  /*a410*/  STSM.16.M88.4 [R25], R72 ;  /* 0x0000004819007844 */ /* 0x0001e80000000200 */
[----:B------:R0:W-:Y:S01]  /*a420*/  STSM.16.M88.4 [R24], R80 ;  /* 0x0000005018007844 */ /* 0x0001e20000000200 */
[----:B------:R-:W-:Y:S01]  /*a430*/  BAR.SYNC.DEFER_BLOCKING 0x1, 0x100 ;  /* 0x0044000000007b1d */ /* 0x000fe20000010000 */
[----:B------:R-:W-:-:S02]  /*a440*/  IMAD.U32 R6, RZ, RZ, UR6 ;  /* 0x00000006ff067e24 */ /* 0x000fc4000f8e00ff */
[----:B------:R-:W-:-:S03]  /*a450*/  IMAD.U32 R7, RZ, RZ, UR7 ;  /* 0x00000007ff077e24 */ /* 0x000fc6000f8e00ff */
[----:B-1----:R-:W2:Y:S04]  /*a460*/  @P0 LDG.E R8, desc[UR12][R4.64] ;  /* 0x0000000c04080981 */ /* 0x002ea8000c1e1900 */
[----:B------:R-:W3:Y:S01]  /*a470*/  @P2 LDG.E R6, desc[UR12][R6.64] ;  /* 0x0000000c06062981 */ /* 0x000ee2000c1e1900 */
[----:B------:R-:W-:Y:S01]  /*a480*/  IMAD R9, R18, 0x40, R17 ;  /* 0x0000004012097824 */ /* 0x000fe200078e0211 */
[----:B------:R-:W-:Y:S01]  /*a490*/  UMOV UR4, URZ ;  /* 0x0000003f00047c82 */ /* 0x000fe20008000000 */
[----:B------:R-:W-:Y:S02]  /*a4a0*/  ULDC UR10, c[0x0][0xa88] ;  /* 0x0002a200000a7ab9 */ /* 0x000fe40000000800 */
[----:B------:R-:W-:-:S03]  /*a4b0*/  IMAD.WIDE R20, R9, 0x2, R20 ;  /* 0x0000000209147825 */ /* 0x000fc600078e0214 */
[----:B------:R-:W-:Y:S02]  /*a4c0*/  IADD3 R29, P1, R20, 0x1000, RZ ;  /* 0x00001000141d7810 */ /* 0x000fe40007f3e0ff */
[----:B--2---:R-:W-:Y:S02]  /*a4d0*/  @P0 R2UR UR4, R8 ;  /* 0x00000000080402ca */ /* 0x004fe400000e0000 */
[----:B---3--:R-:W-:Y:S01]  /*a4e0*/  @P2 R2UR UR10, R6 ;  /* 0x00000000060a22ca */ /* 0x008fe200000e0000 */
[----:B0-----:R-:W-:-:S14]  /*a4f0*/  @P2 BRA `(.L_x_2037) ;  /* 0x00000000001c2947 */ /* 0x001fdc0003800000 */
[----:B------:R-:W-:Y:S05]  /*a500*/  @!P0 BRA `(.L_x_2037) ;  /* 0x0000000000188947 */ /* 0x000fea0003800000 */
[----:B------:R-:W-:Y:S02]  /*a510*/  ULDC.64 UR6, c[0x0][0x208] ;  /* 0x0000820000067ab9 */ /* 0x000fe40000000a00 */
[----:B------:R-:W2:Y:S04]  /*a520*/  LDG.E R7, desc[UR6][R4.64] ;  /* 0x0000000604077981 */ /* 0x000ea8000c1e1900 */
[----:B------:R-:W3:Y:S01]  /*a530*/  LDG.E R6, desc[UR6][R4.64+0x4] ;  /* 0x0000040604067981 */ /* 0x000ee2000c1e1900 */
[----:B--2---:R-:W-:Y:S02]  /*a540*/  R2UR UR6, R7 ;  /* 0x00000000070672ca */ /* 0x004fe400000e0000 */
[----:B---3--:R-:W-:-:S13]  /*a550*/  R2UR UR10, R6 ;  /* 0x00000000060a72ca */ /* 0x008fda00000e0000 */
[----:B------:R-:W-:-:S12]  /*a560*/  UIADD3 UR10, -UR6, UR10, URZ ;  /* 0x0000000a060a7290 */ /* 0x000fd8000fffe13f */
.L_x_2037:
[----:B------:R-:W-:Y:S01]  /*a570*/  R2UR UR18, R185 ;  /* 0x00000000b91272ca */ /* 0x000fe200000e0000 */
[----:B------:R-:W-:Y:S01]  /*a580*/  ULDC.64 UR12, c[0x0][0xb70] ;  /* 0x0002dc00000c7ab9 */ /* 0x000fe20000000a00 */
[----:B------:R-:W-:Y:S01]  /*a590*/  R2UR UR16, R186 ;  /* 0x00000000ba1072ca */ /* 0x000fe200000e0000 */
[----:B------:R-:W-:Y:S01]  /*a5a0*/  USHF.R.S32.HI UR9, URZ, 0x1f, UR4 ;  /* 0x0000001f3f097899 */ /* 0x000fe20008011404 */
[----:B------:R-:W-:Y:S01]  /*a5b0*/  R2UR UR15, R184 ;  /* 0x00000000b80f72ca */ /* 0x000fe200000e0000 */
[----:B------:R-:W-:Y:S01]  /*a5c0*/  UMOV UR8, UR4 ;  /* 0x0000000400087c82 */ /* 0x000fe20008000000 */
[----:B------:R-:W-:Y:S01]  /*a5d0*/  R2UR UR17, R187 ;  /* 0x00000000bb1172ca */ /* 0x000fe200000e0000 */
[----:B------:R-:W-:Y:S01]  /*a5e0*/  ULDC.64 UR20, c[0x0][0x208] ;  /* 0x0000820000147ab9 */ /* 0x000fe20000000a00 */
[C---:B------:R-:W-:Y:S02]  /*a5f0*/  IADD3 R13, P2, R20.reuse, 0x2000, RZ ;  /* 0x00002000140d7810 */ /* 0x040fe40007f5e0ff */
[----:B------:R-:W-:-:S02]  /*a600*/  IADD3 R7, P6, R20, 0x3000, RZ ;  /* 0x0000300014077810 */ /* 0x000fc40007fde0ff */
[----:B------:R-:W-:Y:S01]  /*a610*/  LOP3.LUT R12, R13, 0x380, RZ, 0xc0, !PT ;  /* 0x000003800d0c7812 */ /* 0x000fe200078ec0ff */
[----:B------:R-:W-:Y:S01]  /*a620*/  USHF.R.S32.HI UR14, URZ, 0x1f, UR18 ;  /* 0x0000001f3f0e7899 */ /* 0x000fe20008011412 */
[----:B------:R-:W-:Y:S01]  /*a630*/  LOP3.LUT R4, R7, 0x380, RZ, 0xc0, !PT ;  /* 0x0000038007047812 */ /* 0x000fe200078ec0ff */
[----:B------:R-:W-:Y:S01]  /*a640*/  USEL UR16, UR16, URZ, !UP1 ;  /* 0x0000003f10107287 */ /* 0x000fe2000c800000 */
[----:B------:R-:W-:Y:S01]  /*a650*/  LOP3.LUT R28, R29, 0x380, RZ, 0xc0, !PT ;  /* 0x000003801d1c7812 */ /* 0x000fe200078ec0ff */
[----:B------:R-:W-:Y:S01]  /*a660*/  UIMAD UR11, UR14, UR12, URZ ;  /* 0x0000000c0e0b72a4 */ /* 0x000fe2000f8e023f */
[----:B------:R-:W-:Y:S01]  /*a670*/  SHF.R.U64 R12, R12, 0x3, RZ ;  /* 0x000000030c0c7819 */ /* 0x000fe200000012ff */
[----:B------:R-:W-:Y:S01]  /*a680*/  UIMAD.WIDE.U32 UR6, UR18, UR12, UR8 ;  /* 0x0000000c120672a5 */ /* 0x000fe2000f8e0008 */
[----:B------:R-:W-:Y:S01]  /*a690*/  IMAD.U32 R8, RZ, RZ, UR17 ;  /* 0x00000011ff087e24 */ /* 0x000fe2000f8e00ff */
[----:B------:R-:W-:Y:S01]  /*a6a0*/  UIMAD UR11, UR18, UR13, UR11 ;  /* 0x0000000d120b72a4 */ /* 0x000fe2000f8e020b */
[----:B------:R-:W-:Y:S01]  /*a6b0*/  SHF.R.U64 R4, R4, 0x3, RZ ;  /* 0x0000000304047819 */ /* 0x000fe200000012ff */
[----:B------:R-:W-:Y:S01]  /*a6c0*/  USEL UR15, UR15, URZ, !UP1 ;  /* 0x0000003f0f0f7287 */ /* 0x000fe2000c800000 */
[----:B------:R-:W-:Y:S01]  /*a6d0*/  IMAD R8, R8, 0x80, R23 ;  /* 0x0000008008087824 */ /* 0x000fe200078e0217 */
[----:B------:R-:W-:Y:S01]  /*a6e0*/  ULDC.64 UR12, c[0x0][0xb78] ;  /* 0x0002de00000c7ab9 */ /* 0x000fe20000000a00 */
[----:B------:R-:W-:Y:S01]  /*a6f0*/  UIADD3 UR7, UR7, UR11, URZ ;  /* 0x0000000b07077290 */ /* 0x000fe2000fffe03f */
[----:B------:R-:W-:Y:S01]  /*a700*/  SHF.R.U64 R28, R28, 0x3, RZ ;  /* 0x000000031c1c7819 */ /* 0x000fe200000012ff */
[----:B------:R-:W-:Y:S01]  /*a710*/  UIMAD UR8, UR16, UR12, URZ ;  /* 0x0000000c100872a4 */ /* 0x000fe2000f8e023f */
[----:B------:R-:W-:Y:S01]  /*a720*/  SHF.R.S32.HI R5, RZ, 0x1f, R8 ;  /* 0x0000001fff057819 */ /* 0x000fe20000011408 */
[----:B------:R-:W-:Y:S01]  /*a730*/  UIMAD.WIDE.U32 UR6, UR15, UR12, UR6 ;  /* 0x0000000c0f0672a5 */ /* 0x000fe2000f8e0006 */
[----:B------:R-:W-:Y:S01]  /*a740*/  LOP3.LUT R12, R12, R13, RZ, 0x3c, !PT ;  /* 0x0000000d0c0c7212 */ /* 0x000fe200078e3cff */
[----:B------:R-:W-:Y:S01]  /*a750*/  UIMAD UR8, UR15, UR13, UR8 ;  /* 0x0000000d0f0872a4 */ /* 0x000fe2000f8e0208 */
[----:B------:R-:W-:Y:S01]  /*a760*/  IADD3 R37, P5, R20, 0x4000, RZ ;  /* 0x0000400014257810 */ /* 0x000fe20007fbe0ff */
[----:B------:R-:W-:Y:S01]  /*a770*/  IMAD.X R13, RZ, RZ, R21, P2 ;  /* 0x000000ffff0d7224 */ /* 0x000fe200010e0615 */
[----:B------:R-:W-:Y:S01]  /*a780*/  LOP3.LUT R4, R4, R7, RZ, 0x3c, !PT ;  /* 0x0000000704047212 */ /* 0x000fe200078e3cff */
[----:B------:R-:W-:Y:S01]  /*a790*/  ULDC.64 UR12, c[0x0][0xaa0] ;  /* 0x0002a800000c7ab9 */ /* 0x000fe20000000a00 */
[----:B------:R-:W-:Y:S01]  /*a7a0*/  IADD3 R6, P0, R8, UR6, RZ ;  /* 0x0000000608067c10 */ /* 0x000fe2000ff1e0ff */
[----:B------:R-:W-:Y:S01]  /*a7b0*/  IMAD.U32 R10, RZ, RZ, UR8 ;  /* 0x00000008ff0a7e24 */ /* 0x000fe2000f8e00ff */
[----:B------:R-:W-:-:S02]  /*a7c0*/  IADD3 R41, P4, R20, 0x5000, RZ ;  /* 0x0000500014297810 */ /* 0x000fc40007f9e0ff */
[----:B------:R-:W-:Y:S02]  /*a7d0*/  IADD3 R25, P3, R20, 0x6000, RZ ;  /* 0x0000600014197810 */ /* 0x000fe40007f7e0ff */
[----:B------:R-:W-:Y:S01]  /*a7e0*/  IADD3.X R5, R5, UR7, R10, P0, !PT ;  /* 0x0000000705057c10 */ /* 0x000fe200087fe40a */
[----:B------:R-:W-:Y:S01]  /*a7f0*/  ULDC.64 UR6, c[0x0][0xb40] ;  /* 0x0002d00000067ab9 */ /* 0x000fe20000000a00 */
[----:B------:R-:W-:Y:S01]  /*a800*/  LOP3.LUT R28, R28, R29, RZ, 0x3c, !PT ;  /* 0x0000001d1c1c7212 */ /* 0x000fe200078e3cff */
[----:B------:R-:W-:Y:S01]  /*a810*/  IMAD.X R29, RZ, RZ, R21, P1 ;  /* 0x000000ffff1d7224 */ /* 0x000fe200008e0615 */
[----:B------:R-:W-:Y:S02]  /*a820*/  LEA R48, P0, R6, UR6, 0x2 ;  /* 0x0000000606307c11 */ /* 0x000fe4000f8010ff */
[----:B------:R-:W-:Y:S02]  /*a830*/  IADD3 R7, P2, R20, 0x7000, RZ ;  /* 0x0000700014077810 */ /* 0x000fe40007f5e0ff */
[----:B------:R-:W-:Y:S01]  /*a840*/  LEA.HI.X R49, R6, UR7, R5, 0x2, P0 ;  /* 0x0000000706317c11 */ /* 0x000fe200080f1405 */
[----:B------:R-:W-:Y:S01]  /*a850*/  VIADD R5, R8, 0x8 ;  /* 0x0000000808057836 */ /* 0x000fe20000000000 */
[----:B------:R-:W-:-:S02]  /*a860*/  LOP3.LUT P0, RZ, R189, 0x3, RZ, 0xc0, !PT ;  /* 0x00000003bdff7812 */ /* 0x000fc4000780c0ff */
[----:B------:R-:W-:Y:S02]  /*a870*/  LOP3.LUT R36, R37, 0x380, RZ, 0xc0, !PT ;  /* 0x0000038025247812 */ /* 0x000fe400078ec0ff */
[----:B------:R-:W-:Y:S02]  /*a880*/  ISETP.GE.OR P1, PT, R8, UR10, P0 ;  /* 0x0000000a08007c0c */ /* 0x000fe40008726670 */
[----:B------:R-:W-:Y:S02]  /*a890*/  LOP3.LUT R40, R41, 0x380, RZ, 0xc0, !PT ;  /* 0x0000038029287812 */ /* 0x000fe400078ec0ff */
[----:B------:R-:W-:Y:S02]  /*a8a0*/  LOP3.LUT R24, R25, 0x380, RZ, 0xc0, !PT ;  /* 0x0000038019187812 */ /* 0x000fe400078ec0ff */
[----:B------:R-:W-:Y:S02]  /*a8b0*/  LOP3.LUT R9, R20, 0x380, RZ, 0xc0, !PT ;  /* 0x0000038014097812 */ /* 0x000fe400078ec0ff */
[----:B------:R-:W-:Y:S01]  /*a8c0*/  ISETP.GE.OR P0, PT, R5, UR10, P0 ;  /* 0x0000000a05007c0c */ /* 0x000fe20008706670 */
[----:B------:R-:W-:Y:S01]  /*a8d0*/  IMAD.X R5, RZ, RZ, R21, P6 ;  /* 0x000000ffff057224 */ /* 0x000fe200030e0615 */
[----:B------:R-:W-:-:S02]  /*a8e0*/  LOP3.LUT R6, R7, 0x380, RZ, 0xc0, !PT ;  /* 0x0000038007067812 */ /* 0x000fc400078ec0ff */
[----:B------:R-:W-:Y:S01]  /*a8f0*/  SHF.R.U64 R36, R36, 0x3, RZ ;  /* 0x0000000324247819 */ /* 0x000fe200000012ff */
[----:B------:R-:W-:Y:S01]  /*a900*/  UIMAD UR6, UR9, UR12, URZ ;  /* 0x0000000c090672a4 */ /* 0x000fe2000f8e023f */
[----:B------:R-:W-:Y:S01]  /*a910*/  SHF.R.U64 R40, R40, 0x3, RZ ;  /* 0x0000000328287819 */ /* 0x000fe200000012ff */
[----:B------:R0:W-:Y:S01]  /*a920*/  @!P1 STG.E desc[UR20][R48.64], R3 ;  /* 0x0000000330009986 */ /* 0x0001e2000c101914 */
[----:B------:R-:W-:Y:S01]  /*a930*/  SHF.R.U64 R24, R24, 0x3, RZ ;  /* 0x0000000318187819 */ /* 0x000fe200000012ff */
[----:B------:R-:W-:Y:S01]  /*a940*/  IMAD.MOV.U32 R44, RZ, RZ, R17 ;  /* 0x000000ffff2c7224 */ /* 0x000fe200078e0011 */
[----:B------:R-:W-:Y:S01]  /*a950*/  SHF.R.U64 R9, R9, 0x3, RZ ;  /* 0x0000000309097819 */ /* 0x000fe200000012ff */
[----:B------:R-:W-:Y:S01]  /*a960*/  ULDC.64 UR8, c[0x0][0xae0] ;  /* 0x0002b80000087ab9 */ /* 0x000fe20000000a00 */
        /* <DEDUP_REMOVED lines=11> */
[----:B0-----:R-:W-:Y:S01]  /*aa20*/  IMAD.U32 R3, RZ, RZ, UR12 ;  /* 0x0000000cff037e24 */ /* 0x001fe2000f8e00ff */
[----:B------:R-:W-:Y:S01]  /*aa30*/  SHF.R.S32.HI R45, RZ, 0x1f, R17 ;  /* 0x0000001fff2d7819 */ /* 0x000fe20000011411 */
[----:B------:R0:W5:Y:S01]  /*aa40*/  LD.E.128 R32, desc[UR20][R20.64] ;  /* 0x0000001414207980 */ /* 0x000162000c101d00 */
[----:B------:R-:W-:-:S03]  /*aa50*/  UIMAD UR6, UR4, UR13, UR6 ;  /* 0x0000000d040672a4 */ /* 0x000fc6000f8e0206 */
[----:B------:R-:W5:Y:S01]  /*aa60*/  LD.E.128 R28, desc[UR20][R28.64] ;  /* 0x000000141c1c7980 */ /* 0x000f62000c101d00 */
[----:B-1----:R-:W-:-:S03]  /*aa70*/  IMAD.WIDE.U32 R2, R3, UR4, R44 ;  /* 0x0000000403027c25 */ /* 0x002fc6000f8e002c */
[----:B------:R-:W5:Y:S04]  /*aa80*/  LD.E.128 R12, desc[UR20][R12.64] ;  /* 0x000000140c0c7980 */ /* 0x000f68000c101d00 */
[----:B------:R-:W5:Y:S04]  /*aa90*/  LD.E.128 R4, desc[UR20][R4.64] ;  /* 0x0000001404047980 */ /* 0x000f68000c101d00 */
[----:B------:R-:W5:Y:S04]  /*aaa0*/  LD.E.128 R36, desc[UR20][R36.64] ;  /* 0x0000001424247980 */ /* 0x000f68000c101d00 */
[----:B------:R-:W5:Y:S04]  /*aab0*/  LD.E.128 R40, desc[UR20][R40.64] ;  /* 0x0000001428287980 */ /* 0x000f68000c101d00 */
[----:B------:R-:W5:Y:S04]  /*aac0*/  LD.E.128 R24, desc[UR20][R24.64] ;  /* 0x0000001418187980 */ /* 0x000f68000c101d00 */
[----:B------:R-:W5:Y:S01]  /*aad0*/  LD.E.128 R8, desc[UR20][R8.64] ;  /* 0x0000001408087980 */ /* 0x000f62000c101d00 */
[----:B------:R-:W-:Y:S01]  /*aae0*/  UIMAD UR4, UR14, UR8, URZ ;  /* 0x000000080e0472a4 */ /* 0x000fe2000f8e023f */
[----:B------:R-:W-:Y:S01]  /*aaf0*/  VIADD R3, R3, UR6 ;  /* 0x0000000603037c36 */ /* 0x000fe20008000000 */
[----:B------:R-:W-:Y:S01]  /*ab00*/  UIMAD UR10, UR17, -0x80, UR10 ;  /* 0xffffff80110a78a4 */ /* 0x000fe2000f8e020a */
        /* <DEDUP_REMOVED lines=8> */
[----:B------:R-:W-:Y:S01]  /*ab90*/  VIADD R0, R0, 0x34820 ;  /* 0x0003482000007836 */ /* 0x000fe20000000000 */
[----:B------:R-:W-:Y:S01]  /*aba0*/  ULDC.64 UR6, c[0x0][0xae8] ;  /* 0x0002ba0000067ab9 */ /* 0x000fe20000000a00 */
[----:B------:R-:W-:Y:S01]  /*abb0*/  IMAD.WIDE.U32 R2, R19, UR18, R2 ;  /* 0x0000001213027c25 */ /* 0x000fe2000f8e0002 */
[C---:B------:R-:W-:Y:S01]  /*abc0*/  ISETP.GE.AND P2, PT, R18.reuse, UR10, PT ;  /* 0x0000000a12007c0c */ /* 0x040fe2000bf46270 */
[----:B------:R-:W-:Y:S01]  /*abd0*/  BSSY B1, `(.L_x_2038) ;  /* 0x0000024000017945 */ /* 0x000fe20003800000 */
[----:B------:R-:W-:Y:S01]  /*abe0*/  PRMT R0, RZ, 0x654, R0 ;  /* 0x00000654ff007816 */ /* 0x000fe20000000000 */
[----:B------:R-:W-:Y:S01]  /*abf0*/  VIADD R3, R3, UR4 ;  /* 0x0000000403037c36 */ /* 0x000fe20008000000 */
[----:B------:R-:W-:Y:S01]  /*ac00*/  UIMAD UR4, UR16, UR6, URZ ;  /* 0x00000006100472a4 */ /* 0x000fe2000f8e023f */
[----:B------:R-:W-:-:S02]  /*ac10*/  VIADD R19, R18, 0x20 ;  /* 0x0000002012137836 */ /* 0x000fc40000000000 */
[----:B------:R-:W-:Y:S01]  /*ac20*/  IMAD.U32 R45, RZ, RZ, UR6 ;  /* 0x00000006ff2d7e24 */ /* 0x000fe2000f8e00ff */
[----:B------:R-:W-:Y:S01]  /*ac30*/  UIMAD UR4, UR15, UR7, UR4 ;  /* 0x000000070f0472a4 */ /* 0x000fe2000f8e0204 */
[C---:B0-----:R-:W-:Y:S01]  /*ac40*/  VIADD R21, R18.reuse, 0x60 ;  /* 0x0000006012157836 */ /* 0x041fe20000000000 */
[----:B------:R-:W-:Y:S01]  /*ac50*/  ISETP.GE.AND P4, PT, R19, UR10, PT ;  /* 0x0000000a13007c0c */ /* 0x000fe2000bf86270 */
[----:B------:R-:W-:Y:S01]  /*ac60*/  IMAD.WIDE.U32 R44, R45, UR15, R2 ;  /* 0x0000000f2d2c7c25 */ /* 0x000fe2000f8e0002 */
[--C-:B------:R-:W-:Y:S02]  /*ac70*/  SHF.R.S32.HI R19, RZ, 0x1f, R18.reuse ;  /* 0x0000001fff137819 */ /* 0x100fe40000011412 */
[----:B------:R-:W-:Y:S01]  /*ac80*/  ISETP.GE.AND P1, PT, R21, UR10, PT ;  /* 0x0000000a15007c0c */ /* 0x000fe2000bf26270 */
[----:B------:R-:W-:Y:S02]  /*ac90*/  VIADD R20, R18, 0x40 ;  /* 0x0000004012147836 */ /* 0x000fe40000000000 */
[----:B------:R-:W-:Y:S01]  /*aca0*/  IMAD.U32 R21, RZ, RZ, UR17 ;  /* 0x00000011ff157e24 */ /* 0x000fe2000f8e00ff */
[----:B-1----:R0:W-:Y:S01]  /*acb0*/  SYNCS.ARRIVE.TRANS64.RED.A1T0 RZ, [R0+URZ], RZ ;  /* 0x000000ff00ff79a7 */ /* 0x0021e2000810043f */
[----:B------:R-:W-:Y:S01]  /*acc0*/  VIADD R51, R45, UR4 ;  /* 0x000000042d337c36 */ /* 0x000fe20008000000 */
[----:B------:R-:W-:Y:S01]  /*acd0*/  ISETP.GE.AND P0, PT, R20, UR10, PT ;  /* 0x0000000a14007c0c */ /* 0x000fe2000bf06270 */
[----:B------:R-:W-:Y:S01]  /*ace0*/  IMAD.WIDE R20, R21, 0x80, R18 ;  /* 0x0000008015147825 */ /* 0x000fe200078e0212 */
[----:B------:R-:W-:Y:S11]  /*acf0*/  @P2 BRA `(.L_x_2039) ;  /* 0x0000000000442947 */ /* 0x000ff60003800000 */
[----:B------:R-:W-:Y:S01]  /*ad00*/  ULDC.64 UR6, c[0x0][0xad8] ;  /* 0x0002b60000067ab9 */ /* 0x000fe20000000a00 */
[----:B0-----:R-:W-:Y:S01]  /*ad10*/  VIADD R0, R17, 0x40 ;  /* 0x0000004011007836 */ /* 0x001fe20000000000 */
        /* <DEDUP_REMOVED lines=15> */
.L_x_2039:
[----:B------:R-:W-:Y:S05]  /*ae10*/  BSYNC B1 ;  /* 0x0000000000017941 */ /* 0x000fea0003800000 */
.L_x_2038:
[----:B------:R-:W-:Y:S04]  /*ae20*/  BSSY B1, `(.L_x_2040) ;  /* 0x0000015000017945 */ /* 0x000fe80003800000 */
[----:B------:R-:W-:Y:S05]  /*ae30*/  @P4 BRA `(.L_x_2041) ;  /* 0x00000000004c4947 */ /* 0x000fea0003800000 */
[----:B-1---5:R-:W-:Y:S01]  /*ae40*/  IADD3 R33, P2, R20, 0x20, RZ ;  /* 0x0000002014217810 */ /* 0x022fe20007f5e0ff */
[----:B------:R-:W-:Y:S01]  /*ae50*/  ULDC.64 UR6, c[0x0][0xad8] ;  /* 0x0002b60000067ab9 */ /* 0x000fe20000000a00 */
[----:B------:R-:W-:Y:S01]  /*ae60*/  IMAD.MOV.U32 R2, RZ, RZ, R44 ;  /* 0x000000ffff027224 */ /* 0x000fe200078e002c */
[----:B------:R-:W-:Y:S01]  /*ae70*/  ULDC UR4, c[0x0][0xa8c] ;  /* 0x0002a30000047ab9 */ /* 0x000fe20000000800 */
[----:B------:R-:W-:Y:S01]  /*ae80*/  IMAD.MOV.U32 R3, RZ, RZ, R51 ;  /* 0x000000ffff037224 */ /* 0x000fe200078e0033 */
[C---:B------:R-:W-:Y:S01]  /*ae90*/  ISETP.GE.AND P3, PT, R17.reuse, UR4, PT ;  /* 0x0000000411007c0c */ /* 0x040fe2000bf66270 */
[----:B0-----:R-:W-:Y:S01]  /*aea0*/  IMAD.X R0, RZ, RZ, R21, P2 ;  /* 0x000000ffff007224 */ /* 0x001fe200010e0615 */
        /* <DEDUP_REMOVED lines=12> */
.L_x_2041:
[----:B------:R-:W-:Y:S05]  /*af70*/  BSYNC B1 ;  /* 0x0000000000017941 */ /* 0x000fea0003800000 */
.L_x_2040:
[----:B------:R-:W-:Y:S04]  /*af80*/  BSSY B1, `(.L_x_2042) ;  /* 0x0000015000017945 */ /* 0x000fe80003800000 */
[----:B------:R-:W-:Y:S05]  /*af90*/  @P0 BRA `(.L_x_2043) ;  /* 0x00000000004c0947 */ /* 0x000fea0003800000 */
[----:B--2--5:R-:W-:Y:S01]  /*afa0*/  IADD3 R29, P0, R20, 0x40, RZ ;  /* 0x00000040141d7810 */ /* 0x024fe20007f1e0ff */
        /* <DEDUP_REMOVED lines=18> */
.L_x_2043:
[----:B------:R-:W-:Y:S05]  /*b0d0*/  BSYNC B1 ;  /* 0x0000000000017941 */ /* 0x000fea0003800000 */
.L_x_2042:
[----:B------:R-:W-:Y:S05]  /*b0e0*/  @P1 BRA `(.L_x_2044) ;  /* 0x0000000c00541947 */ /* 0x000fea0003800000 */
[----:B---3-5:R-:W-:Y:S01]  /*b0f0*/  IADD3 R13, P0, R20, 0x60, RZ ;  /* 0x00000060140d7810 */ /* 0x028fe20007f1e0ff */
[----:B------:R-:W-:Y:S01]  /*b100*/  ULDC.64 UR6, c[0x0][0xad8] ;  /* 0x0002b60000067ab9 */ /* 0x000fe20000000a00 */
[----:B------:R-:W-:Y:S01]  /*b110*/  IMAD.MOV.U32 R2, RZ, RZ, R44 ;  /* 0x000000ffff027224 */ /* 0x000fe200078e002c */
[----:B------:R-:W-:Y:S01]  /*b120*/  ULDC UR4, c[0x0][0xa8c] ;  /* 0x0002a30000047ab9 */ /* 0x000fe20000000800 */
[----:B------:R-:W-:Y:S01]  /*b130*/  IMAD.MOV.U32 R3, RZ, RZ, R51 ;  /* 0x000000ffff037224 */ /* 0x000fe200078e0033 */
[----:B------:R-:W-:Y:S01]  /*b140*/  ISETP.GE.AND P1, PT, R17, UR4, PT ;  /* 0x0000000411007c0c */ /* 0x000fe2000bf26270 */
[----:B------:R-:W-:Y:S01]  /*b150*/  IMAD.X R20, RZ, RZ, R21, P0 ;  /* 0x000000ffff147224 */ /* 0x000fe200000e0615 */
[----:B------:R-:W-:Y:S01]  /*b160*/  ULDC.64 UR8, c[0x0][0x208] ;  /* 0x0000820000087ab9 */ /* 0x000fe20000000a00 */
[----:B------:R-:W-:-:S04]  /*b170*/  IMAD.WIDE.U32 R2, R13, UR6, R2 ;  /* 0x000000060d027c25 */ /* 0x000fc8000f8e0002 */
[----:B------:R-:W-:Y:S02]  /*b180*/  IMAD R20, R20, UR6, RZ ;  /* 0x0000000614147c24 */ /* 0x000fe4000f8e02ff */
[----:B0-----:R-:W-:Y:S02]  /*b190*/  VIADD R0, R17, 0x40 ;  /* 0x0000004011007836 */ /* 0x001fe40000000000 */
        /* <DEDUP_REMOVED lines=11> */
.L_x_2036:
[----:B------:R-:W-:Y:S01]  /*b250*/  R2UR UR8, R186 ;  /* 0x00000000ba0872ca */ /* 0x000fe200000e0000 */
[----:B------:R-:W-:Y:S01]  /*b260*/  ULDC.64 UR6, c[0x0][0xbe0] ;  /* 0x0002f80000067ab9 */ /* 0x000fe20000000a00 */
[----:B------:R-:W-:Y:S01]  /*b270*/  R2UR UR4, R184 ;  /* 0x00000000b80472ca */ /* 0x000fe200000e0000 */
[----:B------:R-:W-:Y:S01]  /*b280*/  UISETP.NE.U32.AND UP0, UPT, UR6, URZ, UPT ;  /* 0x0000003f0600728c */ /* 0x000fe2000bf05070 */
[----:B------:R-:W-:-:S03]  /*b290*/  ULDC.64 UR12, c[0x0][0x208] ;  /* 0x00008200000c7ab9 */ /* 0x000fc60000000a00 */
[----:B------:R-:W-:-:S06]  /*b2a0*/  UISETP.NE.AND.EX UP1, UPT, UR7, URZ, UPT, UP0 ;  /* 0x0000003f0700728c */ /* 0x000fcc000bf25300 */
[----:B------:R-:W-:Y:S02]  /*b2b0*/  PLOP3.LUT P2, PT, PT, PT, UP1, 0x80, 0x0 ;  /* 0x000000000000781c */ /* 0x000fe40003f4f018 */
[----:B------:R-:W-:Y:S02]  /*b2c0*/  USHF.L.U64.HI UR10, UR4, 0x2, UR8 ;  /* 0x00000002040a7899 */ /* 0x000fe40008010208 */
[----:B------:R-:W-:Y:S01]  /*b2d0*/  USHF.L.U32 UR4, UR4, 0x2, URZ ;  /* 0x0000000204047899 */ /* 0x000fe2000800063f */
[----:B------:R-:W-:-:S03]  /*b2e0*/  ULDC.64 UR8, c[0x0][0xbd8] ;  /* 0x0002f60000087ab9 */ /* 0x000fc60000000a00 */
[----:B------:R-:W-:Y:S02]  /*b2f0*/  @UP1 UIADD3 UR6, UP2, UR4, UR6, URZ ;  /* 0x0000000604061290 */ /* 0x000fe4000ff5e03f */
[----:B------:R-:W-:Y:S02]  /*b300*/  UISETP.NE.U32.AND UP0, UPT, UR8, URZ, UPT ;  /* 0x0000003f0800728c */ /* 0x000fe4000bf05070 */
[----:B------:R-:W-:Y:S02]  /*b310*/  @UP1 UIADD3.X UR7, UR10, UR7, URZ, UP2, !UPT ;  /* 0x000000070a071290 */ /* 0x000fe400097fe43f */
[----:B------:R-:W-:Y:S01]  /*b320*/  IMAD.U32 R4, RZ, RZ, UR6 ;  /* 0x00000006ff047e24 */ /* 0x000fe2000f8e00ff */
[----:B------:R-:W-:Y:S02]  /*b330*/  UISETP.NE.AND.EX UP0, UPT, UR9, URZ, UPT, UP0 ;  /* 0x0000003f0900728c */ /* 0x000fe4000bf05300 */
[----:B------:R-:W-:Y:S01]  /*b340*/  UIADD3 UR4, UP1, UR4, UR8, URZ ;  /* 0x0000000804047290 */ /* 0x000fe2000ff3e03f */
[----:B------:R-:W-:-:S03]  /*b350*/  IMAD.U32 R5, RZ, RZ, UR7 ;  /* 0x00000007ff057e24 */ /* 0x000fc6000f8e00ff */
[----:B------:R-:W-:Y:S01]  /*b360*/  PLOP3.LUT P1, PT, PT, PT, UP0, 0x80, 0x0 ;  /* 0x000000000000781c */ /* 0x000fe20003f2f008 */
[----:B------:R-:W-:Y:S01]  /*b370*/  UIADD3.X UR6, UR10, UR9, URZ, UP1, !UPT ;  /* 0x000000090a067290 */ /* 0x000fe20008ffe43f */
[----:B------:R-:W2:Y:S01]  /*b380*/  @P2 LDG.E R4, desc[UR12][R4.64] ;  /* 0x0000000c04042981 */ /* 0x000ea2000c1e1900 */
[----:B------:R-:W-:Y:S02]  /*b390*/  IMAD.MOV.U32 R7, RZ, RZ, RZ ;  /* 0x000000ffff077224 */ /* 0x000fe400078e00ff */
[----:B------:R-:W-:Y:S02]  /*b3a0*/  IMAD.U32 R2, RZ, RZ, UR4 ;  /* 0x00000004ff027e24 */ /* 0x000fe4000f8e00ff */
[----:B------:R-:W-:Y:S01]  /*b3b0*/  IMAD.U32 R3, RZ, RZ, UR6 ;  /* 0x00000006ff037e24 */ /* 0x000fe2000f8e00ff */
[----:B------:R-:W-:Y:S01]  /*b3c0*/  ULDC UR4, c[0x0][0xa88] ;  /* 0x0002a20000047ab9 */ /* 0x000fe20000000800 */
[----:B------:R-:W-:-:S04]  /*b3d0*/  ISETP.GT.AND P0, PT, R193, 0x7f, PT ;  /* 0x0000007fc100780c */ /* 0x000fc80003f04270 */
[----:B------:R0:W5:Y:S01]  /*b3e0*/  @P1 LDG.E R7, desc[UR12][R2.64] ;  /* 0x0000000c02071981 */ /* 0x000162000c1e1900 */
[----:B--2---:R-:W-:Y:S01]  /*b3f0*/  @P2 R2UR UR4, R4 ;  /* 0x00000000040422ca */ /* 0x004fe200000e0000 */
        /* <DEDUP_REMOVED lines=8> */
.L_x_2045:
[----:B------:R-:W-:Y:S01]  /*b480*/  R2UR UR8, R185 ;  /* 0x00000000b90872ca */ /* 0x000fe200000e0000 */
[----:B------:R-:W-:Y:S01]  /*b490*/  BSSY B1, `(.L_x_2046) ;  /* 0x0000025000017945 */ /* 0x000fe20003800000 */
[----:B------:R-:W-:Y:S02]  /*b4a0*/  R2UR UR7, R184 ;  /* 0x00000000b80772ca */ /* 0x000fe400000e0000 */
[----:B------:R-:W-:Y:S02]  /*b4b0*/  R2UR UR6, R186 ;  /* 0x00000000ba0672ca */ /* 0x000fe400000e0000 */
[----:B------:R-:W-:Y:S02]  /*b4c0*/  SHF.R.S32.HI R8, RZ, 0x1f, R17 ;  /* 0x0000001fff087819 */ /* 0x000fe40000011411 */
[----:B-----5:R-:W-:-:S05]  /*b4d0*/  SHF.R.S32.HI R6, RZ, 0x1f, R7 ;  /* 0x0000001fff067819 */ /* 0x020fca0000011407 */
[----:B------:R-:W-:Y:S02]  /*b4e0*/  USHF.R.S32.HI UR8, URZ, 0x1f, UR8 ;  /* 0x0000001f3f087899 */ /* 0x000fe40008011408 */
[----:B------:R-:W-:Y:S02]  /*b4f0*/  USEL UR9, UR7, URZ, !UP0 ;  /* 0x0000003f07097287 */ /* 0x000fe4000c000000 */
[----:B------:R-:W-:Y:S01]  /*b500*/  USEL UR10, UR6, URZ, !UP0 ;  /* 0x0000003f060a7287 */ /* 0x000fe2000c000000 */
[----:B------:R-:W-:Y:S11]  /*b510*/  @P0 BRA `(.L_x_2047) ;  /* 0x0000000000700947 */ /* 0x000ff60003800000 */
[----:B------:R-:W0:Y:S01]  /*b520*/  S2R R2, SR_TID.X ;  /* 0x0000000000027919 */ /* 0x000e220000002100 */
[----:B------:R-:W-:-:S13]  /*b530*/  R2UR UR6, R187 ;  /* 0x00000000bb0672ca */ /* 0x000fda00000e0000 */
[----:B------:R-:W-:-:S04]  /*b540*/  IMAD.U32 R0, RZ, RZ, UR6 ;  /* 0x00000006ff007e24 */ /* 0x000fc8000f8e00ff */
[----:B0-----:R-:W-:-:S04]  /*b550*/  IMAD R0, R0, 0x80, R2 ;  /* 0x0000008000007824 */ /* 0x001fc800078e0202 */
[----:B------:R-:W-:-:S05]  /*b560*/  VIADD R0, R0, 0xffffff80 ;  /* 0xffffff8000007836 */ /* 0x000fca0000000000 */
[----:B------:R-:W-:-:S13]  /*b570*/  ISETP.GE.AND P0, PT, R0, UR4, PT ;  /* 0x0000000400007c0c */ /* 0x000fda000bf06270 */
[----:B------:R-:W-:Y:S05]  /*b580*/  @P0 BRA `(.L_x_2047) ;  /* 0x0000000000540947 */ /* 0x000fea0003800000 */
[----:B------:R-:W-:Y:S01]  /*b590*/  R2UR UR7, R185 ;  /* 0x00000000b90772ca */ /* 0x000fe200000e0000 */
[----:B------:R-:W-:Y:S01]  /*b5a0*/  ULDC.64 UR12, c[0x0][0xb70] ;  /* 0x0002dc00000c7ab9 */ /* 0x000fe20000000a00 */
[C---:B------:R-:W-:Y:S01]  /*b5b0*/  IADD3 R2, P0, R0.reuse, R7, RZ ;  /* 0x0000000700027210 */ /* 0x040fe20007f1e0ff */
        /* <DEDUP_REMOVED lines=18> */
.L_x_2047:
[----:B------:R-:W-:Y:S05]  /*b6e0*/  BSYNC B1 ;  /* 0x0000000000017941 */ /* 0x000fea0003800000 */
.L_x_2046:
[----:B------:R-:W-:Y:S01]  /*b6f0*/  R2UR UR11, R187 ;  /* 0x00000000bb0b72ca */ /* 0x000fe200000e0000 */
[----:B------:R-:W-:Y:S01]  /*b700*/  ULDC.64 UR6, c[0x0][0xaa0] ;  /* 0x0002a80000067ab9 */ /* 0x000fe20000000a00 */
[----:B------:R-:W-:Y:S01]  /*b710*/  R2UR UR14, R185 ;  /* 0x00000000b90e72ca */ /* 0x000fe200000e0000 */
[----:B------:R-:W-:Y:S01]  /*b720*/  IMAD.MOV.U32 R2, RZ, RZ, R17 ;  /* 0x000000ffff027224 */ /* 0x000fe200078e0011 */
[----:B------:R-:W-:Y:S01]  /*b730*/  ULDC.64 UR12, c[0x0][0xae0] ;  /* 0x0002b800000c7ab9 */ /* 0x000fe20000000a00 */
[----:B0-----:R-:W-:Y:S01]  /*b740*/  IMAD.MOV.U32 R3, RZ, RZ, R8 ;  /* 0x000000ffff037224 */ /* 0x001fe200078e0008 */
[----:B------:R-:W-:Y:S01]  /*b750*/  BSSY B1, `(.L_x_2048) ;  /* 0x000002e000017945 */ /* 0x000fe20003800000 */
[----:B------:R-:W-:Y:S02]  /*b760*/  IMAD R0, R6, UR6, RZ ;  /* 0x0000000606007c24 */ /* 0x000fe4000f8e02ff */
[----:B------:R-:W-:Y:S01]  /*b770*/  IMAD.WIDE.U32 R2, R7, UR6, R2 ;  /* 0x0000000607027c25 */ /* 0x000fe2000f8e0002 */
[----:B------:R-:W-:-:S03]  /*b780*/  UIMAD UR6, UR8, UR12, URZ ;  /* 0x0000000c080672a4 */ /* 0x000fc6000f8e023f */
[----:B------:R-:W-:Y:S01]  /*b790*/  IMAD R7, R7, UR7, R0 ;  /* 0x0000000707077c24 */ /* 0x000fe2000f8e0200 */
[----:B------:R-:W-:Y:S01]  /*b7a0*/  UIMAD UR7, UR11, -0x80, UR4 ;  /* 0xffffff800b0778a4 */ /* 0x000fe2000f8e0204 */
[----:B------:R-:W-:Y:S01]  /*b7b0*/  IMAD.U32 R5, RZ, RZ, UR12 ;  /* 0x0000000cff057e24 */ /* 0x000fe2000f8e00ff */
[----:B------:R-:W-:Y:S01]  /*b7c0*/  UIMAD UR6, UR14, UR13, UR6 ;  /* 0x0000000d0e0672a4 */ /* 0x000fe2000f8e0206 */
[----:B------:R-:W-:Y:S01]  /*b7d0*/  IMAD.IADD R3, R3, 0x1, R7 ;  /* 0x0000000103037824 */ /* 0x000fe200078e0207 */
[----:B------:R-:W-:Y:S01]  /*b7e0*/  SHF.R.S32.HI R7, RZ, 0x1f, R18 ;  /* 0x0000001fff077819 */ /* 0x000fe20000011412 */
[----:B------:R-:W-:Y:S01]  /*b7f0*/  ULDC.64 UR12, c[0x0][0xae8] ;  /* 0x0002ba00000c7ab9 */ /* 0x000fe20000000a00 */
[----:B------:R-:W-:Y:S01]  /*b800*/  ISETP.GE.AND P2, PT, R18, UR7, PT ;  /* 0x0000000712007c0c */ /* 0x000fe2000bf46270 */
[----:B------:R-:W-:Y:S01]  /*b810*/  IMAD.WIDE.U32 R2, R5, UR14, R2 ;  /* 0x0000000e05027c25 */ /* 0x000fe2000f8e0002 */
[----:B------:R-:W-:-:S03]  /*b820*/  UIMAD UR4, UR10, UR12, URZ ;  /* 0x0000000c0a0472a4 */ /* 0x000fc6000f8e023f */
[C---:B------:R-:W-:Y:S01]  /*b830*/  VIADD R4, R18.reuse, 0x60 ;  /* 0x0000006012047836 */ /* 0x040fe20000000000 */
[----:B------:R-:W-:Y:S01]  /*b840*/  UIMAD UR4, UR9, UR13, UR4 ;  /* 0x0000000d090472a4 */ /* 0x000fe2000f8e0204 */
[----:B------:R-:W-:Y:S02]  /*b850*/  VIADD R0, R18, 0x20 ;  /* 0x0000002012007836 */ /* 0x000fe40000000000 */
[----:B------:R-:W-:Y:S01]  /*b860*/  VIADD R3, R3, UR6 ;  /* 0x0000000603037c36 */ /* 0x000fe20008000000 */
[----:B------:R-:W-:Y:S01]  /*b870*/  ISETP.GE.AND P0, PT, R4, UR7, PT ;  /* 0x0000000704007c0c */ /* 0x000fe2000bf06270 */
[----:B------:R-:W-:Y:S01]  /*b880*/  IMAD.U32 R5, RZ, RZ, UR12 ;  /* 0x0000000cff057e24 */ /* 0x000fe2000f8e00ff */
[----:B------:R-:W-:Y:S01]  /*b890*/  ISETP.GE.AND P3, PT, R0, UR7, PT ;  /* 0x0000000700007c0c */ /* 0x000fe2000bf66270 */
[----:B------:R-:W-:Y:S02]  /*b8a0*/  VIADD R0, R18, 0x40 ;  /* 0x0000004012007836 */ /* 0x000fe40000000000 */
[----:B------:R-:W-:-:S03]  /*b8b0*/  IMAD.WIDE.U32 R4, R5, UR9, R2 ;  /* 0x0000000905047c25 */ /* 0x000fc6000f8e0002 */
[----:B------:R-:W-:Y:S01]  /*b8c0*/  ISETP.GE.AND P1, PT, R0, UR7, PT ;  /* 0x0000000700007c0c */ /* 0x000fe2000bf26270 */
[----:B------:R-:W-:Y:S02]  /*b8d0*/  IMAD.U32 R9, RZ, RZ, UR11 ;  /* 0x0000000bff097e24 */ /* 0x000fe4000f8e00ff */
[----:B------:R-:W-:Y:S02]  /*b8e0*/  IMAD.MOV.U32 R6, RZ, RZ, R18 ;  /* 0x000000ffff067224 */ /* 0x000fe400078e0012 */
[----:B------:R-:W-:Y:S02]  /*b8f0*/  VIADD R11, R5, UR4 ;  /* 0x00000004050b7c36 */ /* 0x000fe40008000000 */
[----:B------:R-:W-:Y:S01]  /*b900*/  IMAD.WIDE R6, R9, 0x80, R6 ;  /* 0x0000008009067825 */ /* 0x000fe200078e0206 */
[----:B------:R-:W-:Y:S06]  /*b910*/  @P2 BRA `(.L_x_2049) ;  /* 0x0000000000442947 */ /* 0x000fec0003800000 */
        /* <DEDUP_REMOVED lines=17> */
.L_x_2049:
[----:B------:R-:W-:Y:S05]  /*ba30*/  BSYNC B1 ;  /* 0x0000000000017941 */ /* 0x000fea0003800000 */
.L_x_2048:
        /* <DEDUP_REMOVED lines=21> */
.L_x_2051:
[----:B------:R-:W-:Y:S05]  /*bb90*/  BSYNC B1 ;  /* 0x0000000000017941 */ /* 0x000fea0003800000 */
.L_x_2050:
[----:B------:R-:W-:Y:S04]  /*bba0*/  BSSY B1, `(.L_x_2052) ;  /* 0x0000015000017945 */ /* 0x000fe80003800000 */
[----:B------:R-:W-:Y:S05]  /*bbb0*/  @P1 BRA `(.L_x_2053) ;  /* 0x00000000004c1947 */ /* 0x000fea0003800000 */
[----:B01----:R-:W-:Y:S01]  /*bbc0*/  IADD3 R9, P1, R6, 0x40, RZ ;  /* 0x0000004006097810 */ /* 0x003fe20007f3e0ff */
        /* <DEDUP_REMOVED lines=18> */
.L_x_2053:
[----:B------:R-:W-:Y:S05]  /*bcf0*/  BSYNC B1 ;  /* 0x0000000000017941 */ /* 0x000fea0003800000 */
.L_x_2052:
        /* <DEDUP_REMOVED lines=20> */
.L_x_2044:
[----:B------:R-:W-:Y:S05]  /*be40*/  BSYNC B0 ;  /* 0x0000000000007941 */ /* 0x000fea0003800000 */
.L_x_2035:
[----:B------:R-:W-:Y:S02]  /*be50*/  ULDC UR4, c[0x0][0xc14] ;  /* 0x0003050000047ab9 */ /* 0x000fe40000000800 */
[----:B------:R-:W-:-:S13]  /*be60*/  ISETP.GE.AND P0, PT, R47, UR4, PT ;  /* 0x000000042f007c0c */ /* 0x000fda000bf06270 */
[----:B------:R-:W-:Y:S05]  /*be70*/  @!P0 BRA `(.L_x_2054) ;  /* 0xffffff4c00d08947 */ /* 0x000fea000383ffff */
[----:B------:R-:W-:Y:S05]  /*be80*/  EXIT ;  /* 0x000000000000794d */ /* 0x000fea0003800000 */
.L_x_1999:
        /* <DEDUP_REMOVED lines=38> */
[----:B-1----:R-:W-:Y:S01]  /*c0f0*/  SEL R3, R6, RZ, P0 ;  /* 0x000000ff06037207 */ /* 0x002fe20000000000 */
[----:B------:R-:W-:Y:S01]  /*c100*/  IMAD.MOV.U32 R6, RZ, RZ, RZ ;  /* 0x000000ffff067224 */ /* 0x000fe200078e00ff */
        /* <DEDUP_REMOVED lines=10> */
[----:B-1----:R-:W-:-:S05]  /*c1b0*/  SEL R5, R5, RZ, P0 ;  /* 0x000000ff05057207 */ /* 0x002fca0000000000 */
[----:B------:R-:W-:-:S05]  /*c1c0*/  IMAD.IADD R4, R2, 0x1, R5 ;  /* 0x0000000102047824 */ /* 0x000fca00078e0205 */
        /* <DEDUP_REMOVED lines=10> */
.L_x_2059:
[----:B------:R-:W-:Y:S02]  /*c270*/  VIADD R6, R6, 0x1f ;  /* 0x0000001f06067836 */ /* 0x000fe40000000000 */
[----:B------:R-:W-:-:S03]  /*c280*/  IMAD.U32 R19, RZ, RZ, UR7 ;  /* 0x00000007ff137e24 */ /* 0x000fc6000f8e00ff */
[----:B------:R-:W-:-:S13]  /*c290*/  ISETP.GE.AND P0, PT, R6, UR5, PT ;  /* 0x0000000506007c0c */ /* 0x000fda000bf06270 */
[----:B------:R-:W-:Y:S05]  /*c2a0*/  @P0 BRA `(.L_x_2056) ;  /* 0x0000000400cc0947 */ /* 0x000fea0003800000 */
[----:B------:R-:W0:Y:S01]  /*c2b0*/  S2R R2, SR_TID.X ;  /* 0x0000000000027919 */ /* 0x000e220000002100 */
        /* <DEDUP_REMOVED lines=11> */
.L_x_2058:
[----:B------:R-:W-:Y:S05]  /*c370*/  BSYNC B0 ;  /* 0x0000000000007941 */ /* 0x000fea0003800000 */
.L_x_2057:
        /* <DEDUP_REMOVED lines=25> */
.L_x_2055:
        /* <DEDUP_REMOVED lines=21> */
.L_x_2060:
[----:B-1----:R-:W-:Y:S01]  /*c660*/  IMAD.MOV R2, RZ, RZ, -R3 ;  /* 0x000000ffff027224 */ /* 0x002fe200078e0a03 */
[----:B--2---:R-:W-:Y:S01]  /*c670*/  IABS R4, R6 ;  /* 0x0000000600047213 */ /* 0x004fe20000000000 */
[----:B---3--:R-:W-:Y:S02]  /*c680*/  IMAD R16, R16, UR4, R7 ;  /* 0x0000000410107c24 */ /* 0x008fe4000f8e0207 */
[----:B------:R-:W-:Y:S02]  /*c690*/  IMAD R5, R2, R11, RZ ;  /* 0x0000000b02057224 */ /* 0x000fe400078e02ff */
[----:B------:R-:W-:Y:S02]  /*c6a0*/  IMAD.MOV.U32 R2, RZ, RZ, RZ ;  /* 0x000000ffff027224 */ /* 0x000fe400078e00ff */
[----:B------:R-:W-:Y:S02]  /*c6b0*/  IMAD.MOV R4, RZ, RZ, -R4 ;  /* 0x000000ffff047224 */ /* 0x000fe400078e0a04 */
[----:B------:R-:W-:Y:S01]  /*c6c0*/  IMAD.HI.U32 R2, R3, R5, R2 ;  /* 0x0000000503027227 */ /* 0x000fe200078e0002 */
[----:B------:R-:W-:-:S04]  /*c6d0*/  IADD3 R5, -R16, UR6, RZ ;  /* 0x0000000610057c10 */ /* 0x000fc8000fffe1ff */
        /* <DEDUP_REMOVED lines=18> */
[----:B------:R-:W-:-:S03]  /*c800*/  IMAD.IADD R4, R5, 0x1, R4 ;  /* 0x0000000105047824 */ /* 0x000fc600078e0204 */
[----:B------:R-:W-:-:S04]  /*c810*/  IABS R7, R8 ;  /* 0x0000000800077213 */ /* 0x000fc80000000000 */
[----:B------:R-:W1:Y:S08]  /*c820*/  I2F.RP R10, R7 ;  /* 0x00000007000a7306 */ /* 0x000e700000209400 */
[----:B-1----:R-:W1:Y:S02]  /*c830*/  MUFU.RCP R10, R10 ;  /* 0x0000000a000a7308 */ /* 0x002e640000001000 */
[----:B-1----:R-:W-:-:S06]  /*c840*/  VIADD R2, R10, 0xffffffe ;  /* 0x0ffffffe0a027836 */ /* 0x002fcc0000000000 */
[----:B------:R1:W2:Y:S02]  /*c850*/  F2I.FTZ.U32.TRUNC.NTZ R3, R2 ;  /* 0x0000000200037305 */ /* 0x0002a4000021f000 */
[----:B-1----:R-:W-:Y:S02]  /*c860*/  IMAD.MOV.U32 R2, RZ, RZ, RZ ;  /* 0x000000ffff027224 */ /* 0x002fe400078e00ff */
[----:B--2---:R-:W-:-:S04]  /*c870*/  IMAD.MOV R6, RZ, RZ, -R3 ;  /* 0x000000ffff067224 */ /* 0x004fc800078e0a03 */
        /* <DEDUP_REMOVED lines=22> */
.L_x_2056:
[----:B------:R-:W-:Y:S02]  /*c9e0*/  IMAD.MOV.U32 R17, RZ, RZ, RZ ;  /* 0x000000ffff117224 */ /* 0x000fe400078e00ff */
[----:B------:R-:W-:Y:S02]  /*c9f0*/  IMAD.U32 R16, RZ, RZ, UR6 ;  /* 0x00000006ff107e24 */ /* 0x000fe4000f8e00ff */
[----:B------:R-:W-:-:S07]  /*ca00*/  IMAD.MOV.U32 R18, RZ, RZ, RZ ;  /* 0x000000ffff127224 */ /* 0x000fce00078e00ff */
.L_x_2061:
[----:B------:R-:W1:Y:S01]  /*ca10*/  S2R R2, SR_TID.X ;  /* 0x0000000000027919 */ /* 0x000e620000002100 */
[----:B------:R-:W-:Y:S01]  /*ca20*/  STL [R1+0x20], RZ ;  /* 0x000020ff01007387 */ /* 0x000fe20000100800 */
        /* <DEDUP_REMOVED lines=10> */
[----:B------:R1:W-:Y:S03]  /*cad0*/  STL [R1], RZ ;  /* 0x000000ff01007387 */ /* 0x0003e60000100800 */
[----:B------:R-:W-:Y:S05]  /*cae0*/  @P0 BRA `(.L_x_2062) ;  /* 0x0000004000980947 */ /* 0x000fea0003800000 */
[----:B-1----:R-:W-:Y:S01]  /*caf0*/  IMAD.MOV.U32 R0, RZ, RZ, 0x1 ;  /* 0x00000001ff007424 */ /* 0x002fe200078e00ff */
[----:B------:R1:W-:Y:S01]  /*cb00*/  STL [R1], RZ ;  /* 0x000000ff01007387 */ /* 0x0003e20000100800 */
[----:B------:R-:W-:Y:S01]  /*cb10*/  ULDC UR38, c[0x0][0xc] ;  /* 0x0000030000267ab9 */ /* 0x000fe20000000800 */
[----:B------:R-:W-:Y:S02]  /*cb20*/  ULDC.64 UR36, c[0x0][0x198] ;  /* 0x0000660000247ab9 */ /* 0x000fe40000000a00 */
[----:B------:R1:W-:Y:S04]  /*cb30*/  STL [R1+0x8], R0 ;  /* 0x0000080001007387 */ /* 0x0003e80000100800 */
[----:B------:R1:W-:Y:S02]  /*cb40*/  STL [R1+0x20], RZ ;  /* 0x000020ff01007387 */ /* 0x0003e40000100800 */
.L_x_2129:
[----:B--2---:R-:W2:Y:S01]  /*cb50*/  LDC.64 R2, c[0x0][0xc60] ;  /* 0x00031800ff027b82 */ /* 0x004ea20000000a00 */
[----:B------:R-:W-:Y:S01]  /*cb60*/  ULDC.64 UR4, c[0x0][0x208] ;  /* 0x0000820000047ab9 */ /* 0x000fe20000000a00 */
[----:B--2---:R-:W-:-:S05]  /*cb70*/  IMAD.WIDE R2, R19, 0x4, R2 ;  /* 0x0000000413027825 */ /* 0x004fca00078e0202 */
[----:B------:R-:W2:Y:S01]  /*cb80*/  LDG.E R5, desc[UR4][R2.64] ;  /* 0x0000000402057981 */ /* 0x000ea2000c1e1900 */
[----:B------:R-:W-:Y:S05]  /*cb90*/  YIELD ;  /* 0x0000000000007946 */ /* 0x000fea0003800000 */
[----:B------:R-:W-:Y:S01]  /*cba0*/  ULDC.64 UR4, c[0x0][0xa28] ;  /* 0x00028a0000047ab9 */ /* 0x000fe20000000a00 */
[----:B-1----:R-:W-:Y:S01]  /*cbb0*/  IMAD.MOV.U32 R0, RZ, RZ, RZ ;  /* 0x000000ffff007224 */ /* 0x002fe200078e00ff */
[----:B------:R-:W-:Y:S01]  /*cbc0*/  ISETP.NE.U32.AND P0, PT, RZ, UR4, PT ;  /* 0x00000004ff007c0c */ /* 0x000fe2000bf05070 */
[----:B------:R-:W-:Y:S01]  /*cbd0*/  ULDC.64 UR8, c[0x0][0x208] ;  /* 0x0000820000087ab9 */ /* 0x000fe20000000a00 */
[----:B------:R-:W-:Y:S01]  /*cbe0*/  IMAD.MOV.U32 R6, RZ, RZ, RZ ;  /* 0x000000ffff067224 */ /* 0x000fe200078e00ff */
[----:B------:R-:W-:Y:S01]  /*cbf0*/  ULDC.64 UR6, c[0x0][0xa08] ;  /* 0x0002820000067ab9 */ /* 0x000fe20000000a00 */
[----:B------:R-:W-:-:S02]  /*cc00*/  ISETP.NE.AND.EX P0, PT, RZ, UR5, PT, P0 ;  /* 0x00000005ff007c0c */ /* 0x000fc4000bf05300 */
[----:B--2---:R-:W-:Y:S01]  /*cc10*/  SHF.R.S32.HI R4, RZ, 0x1f, R5 ;  /* 0x0000001fff047819 */ /* 0x004fe20000011405 */
[----:B------:R-:W-:-:S10]  /*cc20*/  IMAD.SHL.U32 R11, R5, 0x4, RZ ;  /* 0x00000004050b7824 */ /* 0x000fd400078e00ff */
[C---:B------:R-:W-:Y:S01]  /*cc30*/  @P0 LEA R2, P1, R5.reuse, UR4, 0x2 ;  /* 0x0000000405020c11 */ /* 0x040fe2000f8210ff */
[----:B------:R1:W-:Y:S03]  /*cc40*/  STL [R1+0x10], R5 ;  /* 0x0000100501007387 */ /* 0x0003e60000100800 */
[C-C-:B------:R-:W-:Y:S01]  /*cc50*/  @P0 LEA.HI.X R3, R5.reuse, UR5, R4.reuse, 0x2, P1 ;  /* 0x0000000505030c11 */ /* 0x140fe200088f1404 */
[----:B------:R-:W-:Y:S02]  /*cc60*/  ULDC.64 UR4, c[0x0][0xa18] ;  /* 0x0002860000047ab9 */ /* 0x000fe40000000a00 */
[----:B------:R-:W-:Y:S02]  /*cc70*/  ISETP.NE.U32.AND P1, PT, RZ, UR4, PT ;  /* 0x00000004ff007c0c */ /* 0x000fe4000bf25070 */
[----:B------:R2:W5:Y:S01]  /*cc80*/  @P0 LDG.E R0, desc[UR8][R2.64] ;  /* 0x0000000802000981 */ /* 0x000562000c1e1900 */
[----:B------:R-:W-:-:S02]  /*cc90*/  SHF.L.U64.HI R10, R5, 0x2, R4 ;  /* 0x00000002050a7819 */ /* 0x000fc40000010204 */
[----:B------:R-:W-:Y:S01]  /*cca0*/  ISETP.NE.AND.EX P1, PT, RZ, UR5, PT, P1 ;  /* 0x00000005ff007c0c */ /* 0x000fe2000bf25310 */
[----:B------:R-:W-:Y:S04]  /*ccb0*/  STL [R1+0x18], R11 ;  /* 0x0000180b01007387 */ /* 0x000fe80000100800 */
[----:B------:R-:W-:Y:S08]  /*ccc0*/  STL [R1+0x1c], R10 ;  /* 0x00001c0a01007387 */ /* 0x000ff00000100800 */
[----:B------:R-:W-:-:S04]  /*ccd0*/  @P1 IADD3 R8, P0, R11, UR4, RZ ;  /* 0x000000040b081c10 */ /* 0x000fc8000ff1e0ff */
[C---:B------:R-:W-:Y:S01]  /*cce0*/  @P1 IADD3.X R9, R10.reuse, UR5, RZ, P0, !PT ;  /* 0x000000050a091c10 */ /* 0x040fe200087fe4ff */
[----:B------:R-:W-:Y:S02]  /*ccf0*/  ULDC.64 UR4, c[0x0][0xa00] ;  /* 0x0002800000047ab9 */ /* 0x000fe40000000a00 */
[----:B------:R-:W-:Y:S02]  /*cd00*/  ISETP.NE.U32.AND P2, PT, RZ, UR4, PT ;  /* 0x00000004ff007c0c */ /* 0x000fe4000bf45070 */
[C---:B--2---:R-:W-:Y:S02]  /*cd10*/  IADD3 R2, P0, R11.reuse, UR4, RZ ;  /* 0x000000040b027c10 */ /* 0x044fe4000ff1e0ff */
[----:B------:R-:W-:Y:S02]  /*cd20*/  ISETP.NE.AND.EX P2, PT, RZ, UR5, PT, P2 ;  /* 0x00000005ff007c0c */ /* 0x000fe4000bf45320 */
[----:B------:R-:W-:Y:S01]  /*cd30*/  IADD3.X R3, R10, UR5, RZ, P0, !PT ;  /* 0x000000050a037c10 */ /* 0x000fe200087fe4ff */
[----:B------:R-:W-:Y:S01]  /*cd40*/  ULDC UR4, c[0x0][0x288] ;  /* 0x0000a20000047ab9 */ /* 0x000fe20000000800 */
[----:B------:R-:W-:-:S04]  /*cd50*/  IADD3 R4, P0, R11, UR6, RZ ;  /* 0x000000060b047c10 */ /* 0x000fc8000ff1e0ff */
[----:B-1----:R-:W-:-:S05]  /*cd60*/  IADD3.X R5, R10, UR7, RZ, P0, !PT ;  /* 0x000000070a057c10 */ /* 0x002fca00087fe4ff */
[----:B------:R-:W2:Y:S01]  /*cd70*/  @P2 LDG.E R6, desc[UR8][R2.64] ;  /* 0x0000000802062981 */ /* 0x000ea2000c1e1900 */
[----:B------:R-:W-:-:S04]  /*cd80*/  ISETP.NE.U32.AND P0, PT, RZ, UR6, PT ;  /* 0x00000006ff007c0c */ /* 0x000fc8000bf05070 */
[----:B------:R-:W-:Y:S01]  /*cd90*/  ISETP.NE.AND.EX P0, PT, RZ, UR7, PT, P0 ;  /* 0x00000007ff007c0c */ /* 0x000fe2000bf05300 */
[----:B--2---:R1:W-:Y:S02]  /*cda0*/  STL [R1+0x24], R6 ;  /* 0x0000240601007387 */ /* 0x0043e40000100800 */
[----:B-1----:R-:W-:Y:S01]  /*cdb0*/  IMAD.U32 R6, RZ, RZ, UR4 ;  /* 0x00000004ff067e24 */ /* 0x002fe2000f8e00ff */
[----:B------:R-:W-:Y:S02]  /*cdc0*/  ULDC.64 UR4, c[0x0][0x3f8] ;  /* 0x0000fe0000047ab9 */ /* 0x000fe40000000a00 */
[----:B------:R-:W-:-:S03]  /*cdd0*/  UISETP.NE.U32.AND UP0, UPT, UR4, URZ, UPT ;  /* 0x0000003f0400728c */ /* 0x000fc6000bf05070 */
[----:B------:R-:W-:Y:S01]  /*cde0*/  ULDC UR4, c[0x0][0x404] ;  /* 0x0001010000047ab9 */ /* 0x000fe20000000800 */
[----:B------:R-:W-:Y:S01]  /*cdf0*/  UISETP.NE.AND.EX UP0, UPT, UR5, URZ, UPT, UP0 ;  /* 0x0000003f0500728c */ /* 0x000fe2000bf05300 */
[----:B------:R1:W5:Y:S02]  /*ce00*/  @P1 LDG.E R6, desc[UR8][R8.64] ;  /* 0x0000000808061981 */ /* 0x000364000c1e1900 */
[----:B------:R-:W-:Y:S01]  /*ce10*/  ULDC UR5, c[0x0][0x2e0] ;  /* 0x0000b80000057ab9 */ /* 0x000fe20000000800 */
[----:B------:R-:W-:-:S04]  /*ce20*/  USEL UR4, UR4, 0x1, UP0 ;  /* 0x0000000104047887 */ /* 0x000fc80008000000 */
[----:B------:R-:W-:-:S06]  /*ce30*/  UIMAD UR4, UR4, UR5, URZ ;  /* 0x00000005040472a4 */ /* 0x000fcc000f8e023f */
[----:B------:R-:W-:Y:S01]  /*ce40*/  IMAD.U32 R7, RZ, RZ, UR4 ;  /* 0x00000004ff077e24 */ /* 0x000fe2000f8e00ff */
[----:B-1----:R-:W-:Y:S06]  /*ce50*/  @P1 BRA `(.L_x_2063) ;  /* 0x0000000000141947 */ /* 0x002fec0003800000 */
[----:B------:R-:W-:Y:S05]  /*ce60*/  @!P2 BRA `(.L_x_2063) ;  /* 0x000000000010a947 */ /* 0x000fea0003800000 */
[----:B------:R-:W-:Y:S02]  /*ce70*/  ULDC.64 UR4, c[0x0][0x208] ;  /* 0x0000820000047ab9 */ /* 0x000fe40000000a00 */
[----:B-----5:R-:W2:Y:S04]  /*ce80*/  LDG.E R6, desc[UR4][R2.64] ;  /* 0x0000000402067981 */ /* 0x020ea8000c1e1900 */
[----:B------:R-:W2:Y:S02]  /*ce90*/  LDG.E R9, desc[UR4][R2.64+0x4] ;  /* 0x0000040402097981 */ /* 0x000ea4000c1e1900 */
[----:B--2---:R-:W-:-:S07]  /*cea0*/  IMAD.IADD R6, R9, 0x1, -R6 ;  /* 0x0000000109067824 */ /* 0x004fce00078e0a06 */
.L_x_2063:
[----:B------:R-:W-:Y:S01]  /*ceb0*/  IMAD.MOV.U32 R3, RZ, RZ, RZ ;  /* 0x000000ffff037224 */ /* 0x000fe200078e00ff */
[----:B------:R-:W-:-:S05]  /*cec0*/  ULDC.64 UR4, c[0x0][0x208] ;  /* 0x0000820000047ab9 */ /* 0x000fca0000000a00 */
[----:B------:R-:W2:Y:S01]  /*ced0*/  @P0 LDG.E R3, desc[UR4][R4.64] ;  /* 0x0000000404030981 */ /* 0x000ea2000c1e1900 */
[----:B------:R-:W-:Y:S02]  /*cee0*/  ULDC.64 UR4, c[0x0][0xa20] ;  /* 0x0002880000047ab9 */ /* 0x000fe40000000a00 */
[----:B------:R-:W-:-:S04]  /*cef0*/  ISETP.NE.U32.AND P1, PT, RZ, UR4, PT ;  /* 0x00000004ff007c0c */ /* 0x000fc8000bf25070 */
[----:B------:R-:W-:Y:S01]  /*cf00*/  ISETP.NE.AND.EX P1, PT, RZ, UR5, PT, P1 ;  /* 0x00000005ff007c0c */ /* 0x000fe2000bf25310 */
[----:B--2--5:R-:W-:-:S05]  /*cf10*/  IMAD.IADD R2, R3, 0x1, R0 ;  /* 0x0000000103027824 */ /* 0x024fca00078e0200 */
[----:B------:R1:W-:Y:S07]  /*cf20*/  STL [R1+0x4], R2 ;  /* 0x0000040201007387 */ /* 0x0003ee0000100800 */
[----:B------:R-:W-:Y:S05]  /*cf30*/  @!P1 BRA `(.L_x_2064) ;  /* 0x0000000000149947 */ /* 0x000fea0003800000 */
[----:B-1----:R-:W-:Y:S01]  /*cf40*/  IADD3 R2, P0, R11, UR4, RZ ;  /* 0x000000040b027c10 */ /* 0x002fe2000ff1e0ff */
[----:B------:R-:W-:-:S03]  /*cf50*/  ULDC.64 UR6, c[0x0][0x208] ;  /* 0x0000820000067ab9 */ /* 0x000fc60000000a00 */
[----:B------:R-:W-:-:S05]  /*cf60*/  IADD3.X R3, R10, UR5, RZ, P0, !PT ;  /* 0x000000050a037c10 */ /* 0x000fca00087fe4ff */
[----:B------:R1:W5:Y:S01]  /*cf70*/  LDG.E R7, desc[UR6][R2.64] ;  /* 0x0000000602077981 */ /* 0x000362000c1e1900 */
[----:B------:R-:W-:Y:S05]  /*cf80*/  BRA `(.L_x_2065) ;  /* 0x0000000000147947 */ /* 0x000fea0003800000 */
.L_x_2064:
[----:B------:R-:W-:Y:S05]  /*cf90*/  @!P0 BRA `(.L_x_2065) ;  /* 0x0000000000108947 */ /* 0x000fea0003800000 */
[----:B------:R-:W-:Y:S02]  /*cfa0*/  ULDC.64 UR4, c[0x0][0x208] ;  /* 0x0000820000047ab9 */ /* 0x000fe40000000a00 */
[----:B------:R-:W2:Y:S04]  /*cfb0*/  LDG.E R7, desc[UR4][R4.64] ;  /* 0x0000000404077981 */ /* 0x000ea8000c1e1900 */
[----:B-1----:R-:W2:Y:S02]  /*cfc0*/  LDG.E R2, desc[UR4][R4.64+0x4] ;  /* 0x0000040404027981 */ /* 0x002ea4000c1e1900 */
[----:B--2---:R-:W-:-:S07]  /*cfd0*/  IMAD.IADD R7, R2, 0x1, -R7 ;  /* 0x0000000102077824 */ /* 0x004fce00078e0a07 */
.L_x_2065:
[----:B-----5:R-:W-:Y:S01]  /*cfe0*/  IMAD.IADD R7, R7, 0x1, -R0 ;  /* 0x0000000107077824 */ /* 0x020fe200078e0a00 */
[----:B------:R-:W-:Y:S01]  /*cff0*/  LEA R0, R17, 0xff, 0x7 ;  /* 0x000000ff11007811 */ /* 0x000fe200078e38ff */
[----:B------:R-:W-:Y:S03]  /*d000*/  BSSY B6, `(.L_x_2066) ;  /* 0x0000310000067945 */ /* 0x000fe60003800000 */
[C---:B------:R-:W-:Y:S01]  /*d010*/  IADD3 R6, R7.reuse, R0, -R6 ;  /* 0x0000000007067210 */ /* 0x040fe20007ffe806 */
[----:B------:R-:W-:-:S03]  /*d020*/  VIADD R7, R7, 0x7f ;  /* 0x0000007f07077836 */ /* 0x000fc60000000000 */
[----:B-1----:R-:W-:Y:S02]  /*d030*/  SHF.R.S32.HI R3, RZ, 0x1f, R6 ;  /* 0x0000001fff037819 */ /* 0x002fe40000011406 */
[----:B------:R-:W-:Y:S02]  /*d040*/  SHF.R.S32.HI R0, RZ, 0x1f, R7 ;  /* 0x0000001fff007819 */ /* 0x000fe40000011407 */
[----:B------:R-:W-:Y:S02]  /*d050*/  LEA.HI R3, R3, R6, RZ, 0x7 ;  /* 0x0000000603037211 */ /* 0x000fe400078f38ff */
[----:B------:R-:W-:Y:S02]  /*d060*/  LEA.HI R0, R0, R7, RZ, 0x7 ;  /* 0x0000000700007211 */ /* 0x000fe400078f38ff */
[----:B------:R-:W-:Y:S02]  /*d070*/  SHF.R.S32.HI R3, RZ, 0x7, R3 ;  /* 0x00000007ff037819 */ /* 0x000fe40000011403 */
[----:B------:R-:W-:-:S04]  /*d080*/  SHF.R.S32.HI R0, RZ, 0x7, R0 ;  /* 0x00000007ff007819 */ /* 0x000fc80000011400 */
[----:B------:R-:W-:-:S04]  /*d090*/  VIMNMX R2, R0, R3, PT ;  /* 0x0000000300027248 */ /* 0x000fc80003fe0100 */
[----:B------:R-:W-:Y:S01]  /*d0a0*/  ISETP.GT.AND P0, PT, R2, RZ, PT ;  /* 0x000000ff0200720c */ /* 0x000fe20003f04270 */
[----:B------:R1:W-:-:S12]  /*d0b0*/  STL [R1+0x14], R2 ;  /* 0x0000140201007387 */ /* 0x0003d80000100800 */
[----:B-1----:R-:W-:Y:S05]  /*d0c0*/  @P0 BRA `(.L_x_2067) ;  /* 0x0000000000480947 */ /* 0x002fea0003800000 */
[----:B------:R-:W1:Y:S02]  /*d0d0*/  S2R R2, SR_TID.X ;  /* 0x0000000000027919 */ /* 0x000e640000002100 */
        /* <DEDUP_REMOVED lines=15> */
[----:B-1----:R-:W-:Y:S01]  /*d1d0*/  IADD3 R16, R0, UR38, R7 ;  /* 0x0000002600107c10 */ /* 0x002fe2000fffe007 */
[----:B------:R-:W-:Y:S06]  /*d1e0*/  BRA `(.L_x_2068) ;  /* 0x0000002c00c47947 */ /* 0x000fec0003800000 */
.L_x_2067:
[----:B------:R-:W1:Y:S01]  /*d1f0*/  S2R R3, SR_CgaCtaId ;  /* 0x0000000000037919 */ /* 0x000e620000008800 */
[----:B------:R-:W-:-:S04]  /*d200*/  MOV R0, 0x400 ;  /* 0x0000040000007802 */ /* 0x000fc80000000f00 */
[----:B-1----:R-:W-:-:S05]  /*d210*/  LEA R2, R3, R0, 0x18 ;  /* 0x0000000003027211 */ /* 0x002fca00078ec0ff */
[----:B------:R1:W-:Y:S01]  /*d220*/  STL [R1+0xc], R2 ;  /* 0x00000c0201007387 */ /* 0x0003e20000100800 */
[----:B------:R-:W-:-:S05]  /*d230*/  VIADD R0, R2, 0x1c400 ;  /* 0x0001c40002007836 */ /* 0x000fca0000000000 */
[----:B------:R-:W-:-:S13]  /*d240*/  LOP3.LUT P0, RZ, R0, 0x3ff, RZ, 0xc0, !PT ;  /* 0x000003ff00ff7812 */ /* 0x000fda000780c0ff */
[----:B-1----:R-:W-:Y:S05]  /*d250*/  @!P0 BRA `(.L_x_2069) ;  /* 0x0000000000408947 */ /* 0x002fea0003800000 */
        /* <DEDUP_REMOVED lines=16> */
.L_x_2069:
        /* <DEDUP_REMOVED lines=17> */
[----:B01----:R-:W-:-:S07]  /*d470*/  IMAD.MOV.U32 R13, RZ, RZ, RZ ;  /* 0x000000ffff0d7224 */ /* 0x003fce00078e00ff */
[----:B------:R-:W-:-:S07]  /*d480*/  LEPC R20, `(.L_x_2071) ;  /* 0x000000001014794e */ /* 0x000fce0000000000 */
[----:B--2---:R-:W-:Y:S05]  /*d490*/  CALL.ABS.NOINC R2 ;  /* 0x0000000002007343 */ /* 0x004fea0003c00000 */
.L_x_2071:
        /* <DEDUP_REMOVED lines=16> */
.L_x_2070:
        /* <DEDUP_REMOVED lines=18> */
[----:B------:R-:W1:Y:S01]  /*d6c0*/  LDC R0, c[0x0][0x428] ;  /* 0x00010a00ff007b82 */ /* 0x000e620000000800 */
[----:B----4-:R-:W-:-:S06]  /*d6d0*/  IMAD.MOV.U32 R4, RZ, RZ, R7 ;  /* 0x000000ffff047224 */ /* 0x010fcc00078e0007 */
[----:B------:R2:W5:Y:S01]  /*d6e0*/  @P0 LDG.E R4, desc[UR6][R2.64] ;  /* 0x0000000602040981 */ /* 0x000562000c1e1900 */
[----:B------:R-:W-:Y:S01]  /*d6f0*/  IMAD R17, R17, 0x80, R8 ;  /* 0x0000008011117824 */ /* 0x000fe200078e0208 */
[----:B------:R-:W-:Y:S02]  /*d700*/  PLOP3.LUT P1, PT, P6, PT, PT, 0x8, 0x0 ;  /* 0x000000000000781c */ /* 0x000fe4000372e170 */
[----:B-1----:R-:W-:Y:S01]  /*d710*/  ISETP.NE.AND P0, PT, R0, 0x1, PT ;  /* 0x000000010000780c */ /* 0x002fe20003f05270 */
[----:B------:R-:W-:-:S12]  /*d720*/  IMAD.MOV.U32 R0, RZ, RZ, R18 ;  /* 0x000000ffff007224 */ /* 0x000fd800078e0012 */
[----:B------:R-:W1:Y:S08]  /*d730*/  @P0 LDC R5, c[0x0][0x42c] ;  /* 0x00010b00ff050b82 */ /* 0x000e700000000800 */
[----:B------:R-:W3:Y:S01]  /*d740*/  @P0 LDC R6, c[0x0][0x430] ;  /* 0x00010c00ff060b82 */ /* 0x000ee20000000800 */
[----:B-1----:R-:W-:-:S05]  /*d750*/  @P0 IMAD.HI.U32 R5, R18, R5, RZ ;  /* 0x0000000512050227 */ /* 0x002fca00078e00ff */
[----:B---3--:R-:W-:Y:S02]  /*d760*/  @P0 SHF.R.U32.HI R0, RZ, R6, R5 ;  /* 0x00000006ff000219 */ /* 0x008fe40000011605 */
[----:B------:R-:W-:-:S04]  /*d770*/  ISETP.NE.U32.AND P0, PT, RZ, UR4, PT ;  /* 0x00000004ff007c0c */ /* 0x000fc8000bf05070 */
[----:B------:R-:W-:-:S04]  /*d780*/  ISETP.NE.AND.EX P0, PT, RZ, UR5, PT, P0 ;  /* 0x00000005ff007c0c */ /* 0x000fc8000bf05300 */
[----:B--2---:R-:W-:-:S09]  /*d790*/  SEL R7, R7, RZ, !P0 ;  /* 0x000000ff07077207 */ /* 0x004fd20004000000 */
.L_x_2072:
        /* <DEDUP_REMOVED lines=16> */
.L_x_2073:
        /* <DEDUP_REMOVED lines=15> */
.L_x_2074:
        /* <DEDUP_REMOVED lines=18> */
.L_x_2145:
[----:B------:R-:W-:Y:S01]  /*dab0*/  UMOV UR4, 0xffffffff ;  /* 0xffffffff00047882 */ /* 0x000fe20000000000 */
[----:B0-----:R-:W-:Y:S02]  /*dac0*/  SHF.R.S32.HI R13, RZ, 0x1f, R4 ;  /* 0x0000001fff0d7819 */ /* 0x001fe40000011404 */
[----:B------:R-:W-:Y:S05]  /*dad0*/  BRA.DIV UR4, `(.L_x_2076) ;  /* 0x0000003a04707947 */ /* 0x000fea000b800000 */
[----:B------:R-:W-:-:S13]  /*dae0*/  ELECT P6, URZ, PT ;  /* 0x00000000003f782f */ /* 0x000fda00038c0000 */
.L_x_2148:
[----:B------:R-:W-:Y:S05]  /*daf0*/  @!P6 BRA `(.L_x_2077) ;  /* 0x00000004002ce947 */ /* 0x000fea0003800000 */
[----:B------:R-:W-:-:S04]  /*db00*/  ISETP.NE.U32.AND P0, PT, R2, RZ, PT ;  /* 0x000000ff0200720c */ /* 0x000fc80003f05070 */
[----:B------:R-:W-:-:S13]  /*db10*/  ISETP.NE.AND.EX P0, PT, R3, RZ, PT, P0 ;  /* 0x000000ff0300720c */ /* 0x000fda0003f05300 */
[----:B------:R-:W-:Y:S05]  /*db20*/  @!P0 BRA `(.L_x_2078) ;  /* 0x00000000004c8947 */ /* 0x000fea0003800000 */
[----:B------:R-:W0:Y:S01]  /*db30*/  LDC R10, c[0x0][0x41c] ;  /* 0x00010700ff0a7b82 */ /* 0x000e220000000800 */
[----:B------:R-:W-:Y:S01]  /*db40*/  IMAD.MOV.U32 R6, RZ, RZ, R5 ;  /* 0x000000ffff067224 */ /* 0x000fe200078e0005 */
[----:B------:R-:W-:Y:S01]  /*db50*/  ULDC.64 UR4, c[0x0][0x408] ;  /* 0x0001020000047ab9 */ /* 0x000fe20000000a00 */
[----:B------:R-:W-:Y:S01]  /*db60*/  ULDC.64 UR6, c[0x0][0x208] ;  /* 0x0000820000067ab9 */ /* 0x000fe20000000a00 */
[----:B0-----:R-:W-:-:S13]  /*db70*/  ISETP.NE.AND P0, PT, R10, 0x1, PT ;  /* 0x000000010a00780c */ /* 0x001fda0003f05270 */
[----:B------:R-:W0:Y:S02]  /*db80*/  @P0 LDC.64 R8, c[0x0][0x420] ;  /* 0x00010800ff080b82 */ /* 0x000e240000000a00 */
[----:B0-----:R-:W-:-:S05]  /*db90*/  @P0 IMAD.HI.U32 R8, R5, R8, RZ ;  /* 0x0000000805080227 */ /* 0x001fca00078e00ff */
[----:B------:R-:W-:-:S04]  /*dba0*/  @P0 SHF.R.U32.HI R6, RZ, R9, R8 ;  /* 0x00000009ff060219 */ /* 0x000fc80000011608 */
[--C-:B------:R-:W-:Y:S01]  /*dbb0*/  SHF.R.S32.HI R9, RZ, 0x1f, R6.reuse ;  /* 0x0000001fff097819 */ /* 0x100fe20000011406 */
[----:B------:R-:W-:-:S04]  /*dbc0*/  IMAD.MOV R8, RZ, RZ, -R6 ;  /* 0x000000ffff087224 */ /* 0x000fc800078e0a06 */
[----:B------:R-:W-:Y:S02]  /*dbd0*/  IMAD R5, R10, R8, R5 ;  /* 0x000000080a057224 */ /* 0x000fe400078e0205 */
[----:B------:R-:W-:-:S04]  /*dbe0*/  IMAD R8, R13, UR4, RZ ;  /* 0x000000040d087c24 */ /* 0x000fc8000f8e02ff */
[----:B------:R-:W-:Y:S02]  /*dbf0*/  IMAD R10, R4, UR5, R8 ;  /* 0x00000005040a7c24 */ /* 0x000fe4000f8e0208 */
[----:B------:R-:W-:-:S04]  /*dc00*/  IMAD.MOV.U32 R8, RZ, RZ, R6 ;  /* 0x000000ffff087224 */ /* 0x000fc800078e0006 */
[----:B------:R-:W-:-:S04]  /*dc10*/  IMAD.WIDE.U32 R8, R4, UR4, R8 ;  /* 0x0000000404087c25 */ /* 0x000fc8000f8e0008 */
[----:B------:R-:W-:Y:S01]  /*dc20*/  IMAD.IADD R6, R9, 0x1, R10 ;  /* 0x0000000109067824 */ /* 0x000fe200078e020a */
[----:B------:R-:W-:-:S04]  /*dc30*/  LEA R10, P0, R8, R2, 0x2 ;  /* 0x00000002080a7211 */ /* 0x000fc800078010ff */
[----:B------:R-:W-:-:S05]  /*dc40*/  LEA.HI.X R11, R8, R3, R6, 0x2, P0 ;  /* 0x00000003080b7211 */ /* 0x000fca00000f1406 */
[----:B------:R0:W5:Y:S04]  /*dc50*/  LDG.E R6, desc[UR6][R10.64] ;  /* 0x000000060a067981 */ /* 0x000168000c1e1900 */
.L_x_2078:
        /* <DEDUP_REMOVED lines=9> */
.L_x_2149:
        /* <DEDUP_REMOVED lines=11> */
.L_x_2080:
        /* <DEDUP_REMOVED lines=18> */
[----:B------:R-:W-:-:S04]  /*dec0*/  ULEA UR11, UR11, UR5, 0x7 ;  /* 0x000000050b0b7291 */ /* 0x000fc8000f8e383f */
        /* <DEDUP_REMOVED lines=14> */
.L_x_2077:
[----:B------:R-:W2:Y:S01]  /*dfb0*/  LDL.LU R11, [R1+0x20] ;  /* 0x00002000010b7983 */ /* 0x000ea20000300800 */
[----:B------:R-:W-:Y:S01]  /*dfc0*/  MOV R9, 0x400 ;  /* 0x0000040000097802 */ /* 0x000fe20000000f00 */
[----:B------:R-:W-:Y:S05]  /*dfd0*/  WARPSYNC.ALL ;  /* 0x0000000000007948 */ /* 0x000fea0003800000 */
[----:B------:R-:W0:Y:S01]  /*dfe0*/  S2R R10, SR_CgaCtaId ;  /* 0x00000000000a7919 */ /* 0x000e220000008800 */
[----:B------:R-:W-:-:S13]  /*dff0*/  ELECT P0, URZ, PT ;  /* 0x00000000003f782f */ /* 0x000fda0003800000 */
[----:B------:R-:W-:Y:S01]  /*e000*/  @P0 R2UR UR13, R7 ;  /* 0x00000000070d02ca */ /* 0x000fe200000e0000 */
[----:B------:R-:W-:Y:S01]  /*e010*/  UIADD3 UR4, UP0, UR36, 0x270, URZ ;  /* 0x0000027024047890 */ /* 0x000fe2000ff1e03f */
[C---:B------:R-:W-:Y:S01]  /*e020*/  @P0 R2UR UR12, R18.reuse ;  /* 0x00000000120c02ca */ /* 0x040fe200000e0000 */
[----:B------:R-:W-:Y:S01]  /*e030*/  UMOV UR6, 0x0 ;  /* 0x0000000000067882 */ /* 0x000fe20000000000 */
[----:B------:R-:W-:Y:S01]  /*e040*/  @P0 R2UR UR11, R17 ;  /* 0x00000000110b02ca */ /* 0x000fe200000e0000 */
        /* <DEDUP_REMOVED lines=37> */
.L_x_2150:
[----:B------:R-:W-:Y:S05]  /*e2a0*/  BSYNC B0 ;  /* 0x0000000000007941 */ /* 0x000fea0003800000 */
.L_x_2081:
[----:B0-----:R-:W2:Y:S01]  /*e2b0*/  LDL R8, [R1+0x14] ;  /* 0x0000140001087983 */ /* 0x001ea20000100800 */
[----:B------:R-:W-:Y:S01]  /*e2c0*/  BSSY B0, `(.L_x_2083) ;  /* 0x0000195000007945 */ /* 0x000fe20003800000 */
[----:B--2---:R-:W-:-:S13]  /*e2d0*/  ISETP.GE.AND P0, PT, R8, 0x2, PT ;  /* 0x000000020800780c */ /* 0x004fda0003f06270 */
[----:B------:R-:W-:Y:S05]  /*e2e0*/  @!P0 BRA `(.L_x_2084) ;  /* 0x0000001800488947 */ /* 0x000fea0003800000 */
[C---:B------:R-:W-:Y:S01]  /*e2f0*/  LOP3.LUT R7, R8.reuse, 0x1, RZ, 0xc0, !PT ;  /* 0x0000000108077812 */ /* 0x040fe200078ec0ff */
[----:B------:R-:W-:Y:S01]  /*e300*/  VIADD R10, R8, 0xfffffffe ;  /* 0xfffffffe080a7836 */ /* 0x000fe20000000000 */
[----:B------:R-:W-:Y:S02]  /*e310*/  BSSY B1, `(.L_x_2085) ;  /* 0x000008d000017945 */ /* 0x000fe40003800000 */
[----:B------:R-:W-:Y:S01]  /*e320*/  ISETP.NE.U32.AND P0, PT, R7, 0x1, PT ;  /* 0x000000010700780c */ /* 0x000fe20003f05070 */
[----:B------:R-:W-:-:S12]  /*e330*/  IMAD.MOV.U32 R7, RZ, RZ, R10 ;  /* 0x000000ffff077224 */ /* 0x000fd800078e000a */
[----:B------:R-:W-:Y:S05]  /*e340*/  @!P0 BRA `(.L_x_2086) ;  /* 0x0000000800248947 */ /* 0x000fea0003800000 */
        /* <DEDUP_REMOVED lines=10> */
[----:B------:R-:W-:Y:S02]  /*e3f0*/  IMAD.MOV.U32 R8, RZ, RZ, R6 ;  /* 0x000000ffff087224 */ /* 0x000fe400078e0006 */
[----:B------:R-:W-:Y:S01]  /*e400*/  IMAD.MOV.U32 R7, RZ, RZ, R10 ;  /* 0x000000ffff077224 */ /* 0x000fe200078e000a */
        /* <DEDUP_REMOVED lines=9> */
[----:B------:R-:W-:Y:S01]  /*e4a0*/  @P0 SHF.R.U32.HI R7, RZ, R9, R8 ;  /* 0x00000009ff070219 */ /* 0x000fe20000011608 */
[----:B------:R-:W-:-:S03]  /*e4b0*/  IMAD R8, R13, UR4, RZ ;  /* 0x000000040d087c24 */ /* 0x000fc6000f8e02ff */
[--C-:B------:R-:W-:Y:S01]  /*e4c0*/  SHF.R.S32.HI R9, RZ, 0x1f, R7.reuse ;  /* 0x0000001fff097819 */ /* 0x100fe20000011407 */
[C---:B------:R-:W-:Y:S02]  /*e4d0*/  IMAD R14, R4.reuse, UR5, R8 ;  /* 0x00000005040e7c24 */ /* 0x040fe4000f8e0208 */
[--C-:B------:R-:W-:Y:S02]  /*e4e0*/  IMAD.MOV.U32 R8, RZ, RZ, R7.reuse ;  /* 0x000000ffff087224 */ /* 0x100fe400078e0007 */
[----:B------:R-:W-:Y:S02]  /*e4f0*/  IMAD.MOV R7, RZ, RZ, -R7 ;  /* 0x000000ffff077224 */ /* 0x000fe400078e0a07 */
[----:B------:R-:W-:-:S04]  /*e500*/  IMAD.WIDE.U32 R8, R4, UR4, R8 ;  /* 0x0000000404087c25 */ /* 0x000fc8000f8e0008 */
[----:B------:R-:W-:Y:S01]  /*e510*/  IMAD.IADD R14, R14, 0x1, R9 ;  /* 0x000000010e0e7824 */ /* 0x000fe200078e0209 */
[----:B------:R-:W-:Y:S01]  /*e520*/  LEA R2, P0, R8, R2, 0x2 ;  /* 0x0000000208027211 */ /* 0x000fe200078010ff */
[----:B------:R-:W-:-:S03]  /*e530*/  IMAD R7, R15, R7, R10 ;  /* 0x000000070f077224 */ /* 0x000fc600078e020a */
[----:B------:R-:W-:-:S05]  /*e540*/  LEA.HI.X R3, R8, R3, R14, 0x2, P0 ;  /* 0x0000000308037211 */ /* 0x000fca00000f140e */
[----:B------:R0:W5:Y:S04]  /*e550*/  LDG.E R8, desc[UR6][R2.64] ;  /* 0x0000000602087981 */ /* 0x000168000c1e1900 */
.L_x_2089:
[----:B0-----:R-:W0:Y:S01]  /*e560*/  S2R R3, SR_CgaCtaId ;  /* 0x0000000000037919 */ /* 0x001e220000008800 */
[----:B------:R-:W-:-:S04]  /*e570*/  MOV R2, 0x400 ;  /* 0x0000040000027802 */ /* 0x000fc80000000f00 */
[----:B0-----:R-:W-:Y:S02]  /*e580*/  LEA R2, R3, R2, 0x18 ;  /* 0x0000000203027211 */ /* 0x001fe400078ec0ff */
[----:B------:R-:W-:-:S03]  /*e590*/  SHF.L.U32 R3, R12, 0x1f, RZ ;  /* 0x0000001f0c037819 */ /* 0x000fc600000006ff */
[----:B------:R-:W-:-:S04]  /*e5a0*/  IMAD R2, R11, 0x8, R2 ;  /* 0x000000080b027824 */ /* 0x000fc800078e0202 */
[----:B------:R-:W0:Y:S02]  /*e5b0*/  SYNCS.PHASECHK.TRANS64.TRYWAIT P0, [R2+URZ+0x34840], R3 ;  /* 0x03484003020075a7 */ /* 0x000e24000800017f */
[----:B0-----:R-:W-:Y:S05]  /*e5c0*/  @!P0 BRA `(.L_x_2090) ;  /* 0x0000003000088947 */ /* 0x001fea0003800000 */
.L_x_2151:
        /* <DEDUP_REMOVED lines=11> */
.L_x_2091:
        /* <DEDUP_REMOVED lines=37> */
.L_x_2152:
        /* <DEDUP_REMOVED lines=13> */
.L_x_2093:
        /* <DEDUP_REMOVED lines=31> */
.L_x_2088:
[----:B------:R-:W-:Y:S05]  /*eb90*/  BSYNC B2 ;  /* 0x0000000000027941 */ /* 0x000fea0003800000 */
.L_x_2087:
[----:B------:R-:W2:Y:S04]  /*eba0*/  LDL.LU R2, [R1+0x14] ;  /* 0x0000140001027983 */ /* 0x000ea80000300800 */
[----:B------:R0:W-:Y:S04]  /*ebb0*/  STL [R1], R11 ;  /* 0x0000000b01007387 */ /* 0x0001e80000100800 */
[----:B------:R0:W-:Y:S02]  /*ebc0*/  STL [R1+0x8], R12 ;  /* 0x0000080c01007387 */ /* 0x0001e40000100800 */
[----:B0-2---:R-:W-:-:S07]  /*ebd0*/  VIADD R7, R2, 0xfffffffd ;  /* 0xfffffffd02077836 */ /* 0x005fce0000000000 */
.L_x_2086:
[----:B------:R-:W-:Y:S05]  /*ebe0*/  BSYNC B1 ;  /* 0x0000000000017941 */ /* 0x000fea0003800000 */
.L_x_2085:
[----:B------:R-:W-:-:S13]  /*ebf0*/  ISETP.NE.AND P0, PT, R10, RZ, PT ;  /* 0x000000ff0a00720c */ /* 0x000fda0003f05270 */
[----:B------:R-:W-:Y:S05]  /*ec00*/  @!P0 BRA `(.L_x_2084) ;  /* 0x0000001000008947 */ /* 0x000fea0003800000 */
[----:B------:R-:W-:-:S07]  /*ec10*/  IMAD.MOV.U32 R10, RZ, RZ, R6 ;  /* 0x000000ffff0a7224 */ /* 0x000fce00078e0006 */
.L_x_2108:
        /* <DEDUP_REMOVED lines=33> */
.L_x_2096:
[----:B------:R-:W1:Y:S01]  /*ee30*/  S2R R3, SR_CgaCtaId ;  /* 0x0000000000037919 */ /* 0x000e620000008800 */
[----:B------:R-:W-:-:S04]  /*ee40*/  MOV R2, 0x400 ;  /* 0x0000040000027802 */ /* 0x000fc80000000f00 */
[----:B-1----:R-:W-:Y:S02]  /*ee50*/  LEA R2, R3, R2, 0x18 ;  /* 0x0000000203027211 */ /* 0x002fe400078ec0ff */
[----:B------:R-:W-:-:S03]  /*ee60*/  SHF.L.U32 R3, R9, 0x1f, RZ ;  /* 0x0000001f09037819 */ /* 0x000fc600000006ff */
[----:B------:R-:W-:-:S04]  /*ee70*/  IMAD R2, R8, 0x8, R2 ;  /* 0x0000000808027824 */ /* 0x000fc800078e0202 */
[----:B------:R-:W1:Y:S02]  /*ee80*/  SYNCS.PHASECHK.TRANS64.TRYWAIT P0, [R2+URZ+0x34840], R3 ;  /* 0x03484003020075a7 */ /* 0x000e64000800017f */
[----:B-1----:R-:W-:Y:S05]  /*ee90*/  @!P0 BRA `(.L_x_2097) ;  /* 0x0000002400fc8947 */ /* 0x002fea0003800000 */
.L_x_2153:
        /* <DEDUP_REMOVED lines=11> */
.L_x_2098:
        /* <DEDUP_REMOVED lines=37> */
.L_x_2154:
        /* <DEDUP_REMOVED lines=8> */
.L_x_2100:
        /* <DEDUP_REMOVED lines=19> */
[----:B------:R-:W-:-:S04]  /*f350*/  ULEA UR11, UR11, UR5, 0x7 ;  /* 0x000000050b0b7291 */ /* 0x000fc8000f8e383f */
        /* <DEDUP_REMOVED lines=9> */
.L_x_2095:
[----:B------:R-:W-:Y:S05]  /*f3f0*/  BSYNC B1 ;  /* 0x0000000000017941 */ /* 0x000fea0003800000 */
.L_x_2094:
        /* <DEDUP_REMOVED lines=32> */
.L_x_2103:
[----:B------:R-:W2:Y:S01]  /*f600*/  S2R R3, SR_CgaCtaId ;  /* 0x0000000000037919 */ /* 0x000ea20000008800 */
[----:B------:R-:W-:-:S04]  /*f610*/  MOV R2, 0x400 ;  /* 0x0000040000027802 */ /* 0x000fc80000000f00 */
[----:B--2---:R-:W-:Y:S02]  /*f620*/  LEA R2, R3, R2, 0x18 ;  /* 0x0000000203027211 */ /* 0x004fe400078ec0ff */
[----:B------:R-:W-:-:S03]  /*f630*/  SHF.L.U32 R3, R14, 0x1f, RZ ;  /* 0x0000001f0e037819 */ /* 0x000fc600000006ff */
[----:B------:R-:W-:-:S04]  /*f640*/  IMAD R2, R15, 0x8, R2 ;  /* 0x000000080f027824 */ /* 0x000fc800078e0202 */
[----:B------:R-:W2:Y:S02]  /*f650*/  SYNCS.PHASECHK.TRANS64.TRYWAIT P0, [R2+URZ+0x34840], R3 ;  /* 0x03484003020075a7 */ /* 0x000ea4000800017f */
[----:B--2---:R-:W-:Y:S05]  /*f660*/  @!P0 BRA `(.L_x_2104) ;  /* 0x0000002000308947 */ /* 0x004fea0003800000 */
.L_x_2155:
        /* <DEDUP_REMOVED lines=11> */
.L_x_2105:
        /* <DEDUP_REMOVED lines=38> */
.L_x_2156:
        /* <DEDUP_REMOVED lines=8> */
.L_x_2107:
        /* <DEDUP_REMOVED lines=21> */
[----:B------:R-:W-:Y:S02]  /*fb50*/  ULEA UR11, UR11, UR5, 0x7 ;  /* 0x000000050b0b7291 */ /* 0x000fe4000f8e383f */
[----:B------:R-:W-:-:S09]  /*fb60*/  UIADD3.X UR5, URZ, UR37, URZ, UP0, !UPT ;  /* 0x000000253f057290 */ /* 0x000fd200087fe43f */
[----:B------:R0:W-:Y:S02]  /*fb70*/  UTMALDG.4D [UR8], [UR4], desc[UR6] ;  /* 0x00000608040075b4 */ /* 0x0001e40008019000 */
[----:B0-----:R-:W-:Y:S01]  /*fb80*/  UMOV UR8, UR14 ;  /* 0x0000000e00087c82 */ /* 0x001fe20008000000 */
[----:B------:R-:W-:Y:S02]  /*fb90*/  UMOV UR10, UR15 ;  /* 0x0000000f000a7c82 */ /* 0x000fe40008000000 */
[----:B------:R1:W-:Y:S02]  /*fba0*/  UTMALDG.4D [UR8], [UR4], desc[UR6] ;  /* 0x00000608040075b4 */ /* 0x0003e40008019000 */
[----:B-1----:R-:W-:Y:S01]  /*fbb0*/  NOP ;  /* 0x0000000000007918 */ /* 0x002fe20000000000 */
.L_x_2102:
[----:B------:R-:W-:Y:S05]  /*fbc0*/  BSYNC B1 ;  /* 0x0000000000017941 */ /* 0x000fea0003800000 */
.L_x_2101:
[C---:B------:R-:W-:Y:S01]  /*fbd0*/  ISETP.GT.AND P0, PT, R7.reuse, 0x1, PT ;  /* 0x000000010700780c */ /* 0x040fe20003f04270 */
[----:B------:R-:W-:-:S04]  /*fbe0*/  VIADD R2, R7, 0xfffffffe ;  /* 0xfffffffe07027836 */ /* 0x000fc80000000000 */
[----:B------:R-:W-:-:S08]  /*fbf0*/  IMAD.MOV.U32 R7, RZ, RZ, R2 ;  /* 0x000000ffff077224 */ /* 0x000fd000078e0002 */
[----:B------:R-:W-:Y:S05]  /*fc00*/  @P0 BRA `(.L_x_2108) ;  /* 0xfffffff000040947 */ /* 0x000fea000383ffff */
.L_x_2084:
[----:B------:R-:W-:Y:S05]  /*fc10*/  BSYNC B0 ;  /* 0x0000000000007941 */ /* 0x000fea0003800000 */
.L_x_2083:
        /* <DEDUP_REMOVED lines=18> */
.L_x_2110:
[----:B------:R-:W-:Y:S05]  /*fd40*/  BSYNC B0 ;  /* 0x0000000000007941 */ /* 0x000fea0003800000 */
.L_x_2109:
        /* <DEDUP_REMOVED lines=11> */
.L_x_2157:
        /* <DEDUP_REMOVED lines=11> */
.L_x_2114:
[----:B------:R-:W2:Y:S01]  /*feb0*/  LDL.LU R8, [R1+0x4] ;  /* 0x0000040001087983 */ /* 0x000ea20000300800 */
[----:B------:R-:W-:-:S03]  /*fec0*/  MOV R4, 0x400 ;  /* 0x0000040000047802 */ /* 0x000fc60000000f00 */
[----:B-1----:R-:W3:Y:S01]  /*fed0*/  LDL R2, [R1] ;  /* 0x0000000001027983 */ /* 0x002ee20000100800 */
        /* <DEDUP_REMOVED lines=11> */
[----:B--2---:R-:W-:Y:S01]  /*ff90*/  R2UR UR5, R8 ;  /* 0x00000000080572ca */ /* 0x004fe200000e0000 */
[----:B---3--:R-:W-:-:S05]  /*ffa0*/  IMAD R2, R2, 0x8000, R4 ;  /* 0x0000800002027824 */ /* 0x008fca00078e0204 */
[----:B------:R-:W-:-:S07]  /*ffb0*/  R2UR UR6, R2 ;  /* 0x00000000020672ca */ /* 0x000fce00000e0000 */
[----:B------:R-:W-:Y:S02]  /*ffc0*/  ULEA UR11, UR11, UR5, 0x7 ;  /* 0x000000050b0b7291 */ /* 0x000fe4000f8e383f */
[----:B------:R-:W-:-:S04]  /*ffd0*/  UIADD3.X UR5, URZ, UR37, URZ, UP0, !UPT ;  /* 0x000000253f057290 */ /* 0x000fc800087fe43f */
        /* <DEDUP_REMOVED lines=8> */
.L_x_2112:
[----:B------:R-:W-:Y:S05]  /*10060*/  BSYNC B0 ;  /* 0x0000000000007941 */ /* 0x000fea0003800000 */
.L_x_2111:
        /* <DEDUP_REMOVED lines=9> */
.L_x_2068:
[----:B------:R-:W-:Y:S05]  /*10100*/  BSYNC B6 ;  /* 0x0000000000067941 */ /* 0x000fea0003800000 */
.L_x_2066:
[----:B------:R-:W-:-:S03]  /*10110*/  UMOV UR4, 0xffffffff ;  /* 0xffffffff00047882 */ /* 0x000fc60000000000 */
[----:B------:R-:W-:Y:S05]  /*10120*/  BRA.DIV UR4, `(.L_x_2115) ;  /* 0x0000001604bc7947 */ /* 0x000fea000b800000 */
[----:B------:R2:W3:Y:S04]  /*10130*/  SHFL.IDX PT, R4, R16, RZ, 0x1f ;  /* 0x00001fff10047589 */ /* 0x0004e800000e0000 */
[----:B------:R-:W4:Y:S02]  /*10140*/  SHFL.IDX PT, R16, R16, 0x1, 0x1f ;  /* 0x00201f0010107f89 */ /* 0x000f2400000e0000 */
.L_x_2161:
        /* <DEDUP_REMOVED lines=14> */
.L_x_2117:
[----:B------:R-:W-:Y:S05]  /*10230*/  BSYNC B0 ;  /* 0x0000000000007941 */ /* 0x000fea0003800000 */
.L_x_2116:
        /* <DEDUP_REMOVED lines=23> */
.L_x_2169:
[----:B------:R-:W-:Y:S02]  /*103b0*/  ULDC UR4, c[0x0][0xc10] ;  /* 0x0003040000047ab9 */ /* 0x000fe40000000800 */
[----:B------:R-:W-:-:S04]  /*103c0*/  IMAD.U32 R5, RZ, RZ, UR4 ;  /* 0x00000004ff057e24 */ /* 0x000fc8000f8e00ff */
[----:B-1----:R-:W-:-:S04]  /*103d0*/  IMAD R3, R14, R5, RZ ;  /* 0x000000050e037224 */ /* 0x002fc800078e02ff */
[----:B--2-4-:R-:W-:-:S05]  /*103e0*/  IMAD.IADD R16, R16, 0x1, R3 ;  /* 0x0000000110107824 */ /* 0x014fca00078e0203 */
[----:B---3--:R-:W-:-:S13]  /*103f0*/  ISETP.GT.AND P0, PT, R16, R4, PT ;  /* 0x000000041000720c */ /* 0x008fda0003f04270 */
[----:B------:R-:W-:Y:S05]  /*10400*/  @P0 BRA `(.L_x_2119) ;  /* 0x0000000000b80947 */ /* 0x000fea0003800000 */
[----:B------:R-:W1:Y:S02]  /*10410*/  LDC R0, c[0x0][0xc14] ;  /* 0x00030500ff007b82 */ /* 0x000e640000000800 */
.L_x_2124:
        /* <DEDUP_REMOVED lines=13> */
[----:B0-----:R-:W-:-:S05]  /*104f0*/  IMAD.WIDE R2, R5, 0x4, R2 ;  /* 0x0000000405027825 */ /* 0x001fca00078e0202 */
[----:B------:R0:W5:Y:S02]  /*10500*/  LDG.E R17, desc[UR4][R2.64] ;  /* 0x0000000402117981 */ /* 0x000164000c1e1900 */
.L_x_2122:
[----:B------:R-:W-:Y:S05]  /*10510*/  BSYNC B0 ;  /* 0x0000000000007941 */ /* 0x000fea0003800000 */
.L_x_2121:
        /* <DEDUP_REMOVED lines=23> */
.L_x_2177:
[----:B------:R-:W-:Y:S02]  /*10690*/  ULDC UR4, c[0x0][0xc10] ;  /* 0x0003040000047ab9 */ /* 0x000fe40000000800 */
[----:B------:R-:W-:-:S04]  /*106a0*/  IMAD.U32 R5, RZ, RZ, UR4 ;  /* 0x00000004ff057e24 */ /* 0x000fc8000f8e00ff */
[----:B-1----:R-:W-:-:S04]  /*106b0*/  IMAD R3, R14, R5, RZ ;  /* 0x000000050e037224 */ /* 0x002fc800078e02ff */
[----:B------:R-:W-:-:S05]  /*106c0*/  IMAD.IADD R16, R3, 0x1, R16 ;  /* 0x0000000103107824 */ /* 0x000fca00078e0210 */
[----:B------:R-:W-:-:S13]  /*106d0*/  ISETP.GT.AND P0, PT, R16, R4, PT ;  /* 0x000000041000720c */ /* 0x000fda0003f04270 */
[----:B------:R-:W-:Y:S05]  /*106e0*/  @!P0 BRA `(.L_x_2124) ;  /* 0xfffffffc004c8947 */ /* 0x000fea000383ffff */
.L_x_2119:
        /* <DEDUP_REMOVED lines=8> */
.L_x_2181:
[----:B------:R-:W-:Y:S01]  /*10770*/  ISETP.NE.AND P0, PT, R3, RZ, PT ;  /* 0x000000ff0300720c */ /* 0x000fe20003f05270 */
[----:B------:R-:W-:-:S12]  /*10780*/  IMAD.MOV.U32 R7, RZ, RZ, RZ ;  /* 0x000000ffff077224 */ /* 0x000fd800078e00ff */
[----:B------:R-:W-:Y:S05]  /*10790*/  @!P0 BRA `(.L_x_2126) ;  /* 0x0000000000108947 */ /* 0x000fea0003800000 */
[----:B------:R-:W-:Y:S01]  /*107a0*/  UMOV UR4, 0xffffffff ;  /* 0xffffffff00047882 */ /* 0x000fe20000000000 */
[----:B------:R-:W-:Y:S02]  /*107b0*/  VIADD R12, R6, 0xffffffff ;  /* 0xffffffff060c7836 */ /* 0x000fe40000000000 */
[----:B------:R-:W-:Y:S05]  /*107c0*/  BRA.DIV UR4, `(.L_x_2127) ;  /* 0x0000001a04487947 */ /* 0x000fea000b800000 */
[----:B------:R3:W4:Y:S02]  /*107d0*/  SHFL.IDX PT, R7, R2, R12, 0x1f ;  /* 0x00001f0c02077589 */ /* 0x00072400000e0000 */
.L_x_2126:
[----:B0--3--:R-:W0:Y:S01]  /*107e0*/  LDC.64 R2, c[0x0][0xc68] ;  /* 0x00031a00ff027b82 */ /* 0x009e220000000a00 */
[----:B------:R-:W-:Y:S01]  /*107f0*/  IMAD.IADD R19, R6, 0x1, R19 ;  /* 0x0000000106137824 */ /* 0x000fe200078e0213 */
[----:B------:R-:W-:-:S03]  /*10800*/  ULDC.64 UR4, c[0x0][0x208] ;  /* 0x0000820000047ab9 */ /* 0x000fc60000000a00 */
        /* <DEDUP_REMOVED lines=65> */
.L_x_2120:
[----:B------:R-:W-:Y:S01]  /*10c20*/  UMOV UR4, URZ ;  /* 0x0000003f00047c82 */ /* 0x000fe20008000000 */
[----:B------:R-:W-:Y:S01]  /*10c30*/  UMOV UR5, URZ ;  /* 0x0000003f00057c82 */ /* 0x000fe20008000000 */
[----:B------:R-:W-:Y:S01]  /*10c40*/  ULDC UR6, c[0x0][0xc14] ;  /* 0x0003050000067ab9 */ /* 0x000fe20000000800 */
[----:B------:R-:W-:Y:S02]  /*10c50*/  IMAD.MOV.U32 R16, RZ, RZ, R4 ;  /* 0x000000ffff107224 */ /* 0x000fe400078e0004 */
[----:B------:R-:W-:Y:S02]  /*10c60*/  IMAD.U32 R17, RZ, RZ, UR4 ;  /* 0x00000004ff117e24 */ /* 0x000fe4000f8e00ff */
[----:B------:R-:W-:Y:S02]  /*10c70*/  IMAD.U32 R18, RZ, RZ, UR5 ;  /* 0x00000005ff127e24 */ /* 0x000fe4000f8e00ff */
[----:B------:R-:W-:-:S07]  /*10c80*/  IMAD.U32 R19, RZ, RZ, UR6 ;  /* 0x00000006ff137e24 */ /* 0x000fce000f8e00ff */
.L_x_2128:
        /* <DEDUP_REMOVED lines=12> */
.L_x_2062:
        /* <DEDUP_REMOVED lines=12> */
.L_x_2184:
[----:B------:R-:W-:Y:S05]  /*10e10*/  BSYNC B0 ;  /* 0x0000000000007941 */ /* 0x000fea0003800000 */
.L_x_2130:
[----:B------:R-:W-:-:S03]  /*10e20*/  UMOV UR4, 0xffffffff ;  /* 0xffffffff00047882 */ /* 0x000fc60000000000 */
[----:B------:R-:W-:Y:S05]  /*10e30*/  BRA.DIV UR4, `(.L_x_2132) ;  /* 0x0000001204e87947 */ /* 0x000fea000b800000 */
[----:B------:R-:W2:Y:S02]  /*10e40*/  S2R R2, SR_TID.X ;  /* 0x0000000000027919 */ /* 0x000ea40000002100 */
[----:B--2---:R-:W-:-:S04]  /*10e50*/  SHF.R.U32.HI R2, RZ, 0x5, R2 ;  /* 0x00000005ff027819 */ /* 0x004fc80000011602 */
[----:B------:R-:W-:-:S05]  /*10e60*/  LOP3.LUT R2, R2, 0x3, RZ, 0xc0, !PT ;  /* 0x0000000302027812 */ /* 0x000fca00078ec0ff */
[----:B------:R2:W3:Y:S02]  /*10e70*/  SHFL.IDX PT, R14, R2, RZ, 0x1f ;  /* 0x00001fff020e7589 */ /* 0x0004e400000e0000 */
.L_x_2187:
[----:B---3--:R-:W-:Y:S01]  /*10e80*/  ISETP.NE.AND P0, PT, R14, RZ, PT ;  /* 0x000000ff0e00720c */ /* 0x008fe20003f05270 */
[----:B------:R-:W-:-:S12]  /*10e90*/  BSSY B0, `(.L_x_2133) ;  /* 0x0000029000007945 */ /* 0x000fd80003800000 */
[----:B------:R-:W-:Y:S05]  /*10ea0*/  @P0 BRA `(.L_x_2134) ;  /* 0x00000000009c0947 */ /* 0x000fea0003800000 */
[----:B------:R-:W-:-:S03]  /*10eb0*/  UMOV UR4, 0xffffffff ;  /* 0xffffffff00047882 */ /* 0x000fc60000000000 */
[----:B------:R-:W-:Y:S05]  /*10ec0*/  BRA.DIV UR4, `(.L_x_2135) ;  /* 0x0000001204f87947 */ /* 0x000fea000b800000 */
[----:B------:R-:W-:-:S13]  /*10ed0*/  ELECT P6, URZ, PT ;  /* 0x00000000003f782f */ /* 0x000fda00038c0000 */
.L_x_2190:
        /* <DEDUP_REMOVED lines=8> */
.L_x_2136:
        /* <DEDUP_REMOVED lines=14> */
.L_x_2191:
[----:B------:R-:W2:Y:S02]  /*11040*/  SYNCS.PHASECHK.TRANS64.TRYWAIT P0, [R7+URZ], R2 ;  /* 0x00000002070075a7 */ /* 0x000ea4000800017f */
[----:B--2---:R-:W-:Y:S05]  /*11050*/  @!P0 BRA `(.L_x_2138) ;  /* 0x0000001000c88947 */ /* 0x004fea0003800000 */
.L_x_2192:
[----:B------:R-:W-:Y:S05]  /*11060*/  @!P2 BRA `(.L_x_2139) ;  /* 0x000000000004a947 */ /* 0x000fea0003800000 */
[----:B------:R-:W-:Y:S01]  /*11070*/  BPT.TRAP 0x1 ;  /* 0x000000040000795c */ /* 0x000fe20000300000 */
.L_x_2139:
[----:B------:R-:W3:Y:S01]  /*11080*/  LDL.LU R4, [R1] ;  /* 0x0000000001047983 */ /* 0x000ee20000300800 */
[----:B------:R-:W-:-:S04]  /*11090*/  VIADD R0, R0, 0x34860 ;  /* 0x0003486000007836 */ /* 0x000fc80000000000 */
[----:B---3--:R-:W-:-:S04]  /*110a0*/  IMAD R4, R4, 0x8, R0 ;  /* 0x0000000804047824 */ /* 0x008fc800078e0200 */
[----:B------:R-:W3:Y:S02]  /*110b0*/  SYNCS.PHASECHK.TRANS64.TRYWAIT P0, [R4+URZ], R5 ;  /* 0x00000005040075a7 */ /* 0x000ee4000800017f */
[----:B---3--:R-:W-:Y:S05]  /*110c0*/  @!P0 BRA `(.L_x_2140) ;  /* 0x0000001000c08947 */ /* 0x008fea0003800000 */
.L_x_2193:
[----:B------:R-:W-:-:S07]  /*110d0*/  IMAD R3, R3, 0x8, R0 ;  /* 0x0000000803037824 */ /* 0x000fce00078e0200 */
.L_x_2141:
[----:B----4-:R4:W0:Y:S02]  /*110e0*/  SYNCS.PHASECHK.TRANS64.TRYWAIT P0, [R3+URZ], R2 ;  /* 0x00000002030075a7 */ /* 0x010824000800017f */
[----:B0-----:R-:W-:Y:S05]  /*110f0*/  @!P0 NANOSLEEP.SYNCS 0x989680 ;  /* 0x009896800000895d */ /* 0x001fea0003900000 */
[----:B------:R-:W0:Y:S02]  /*11100*/  @!P0 SYNCS.PHASECHK.TRANS64 P0, [R3+URZ], R2 ;  /* 0x00000002030085a7 */ /* 0x000e24000800007f */
[----:B0-----:R-:W-:Y:S05]  /*11110*/  @!P0 BRA `(.L_x_2141) ;  /* 0xfffffffc00f08947 */ /* 0x001fea000383ffff */
.L_x_2134:
[----:B------:R-:W-:Y:S05]  /*11120*/  BSYNC B0 ;  /* 0x0000000000007941 */ /* 0x000fea0003800000 */
.L_x_2133:
[----:B------:R-:W-:Y:S05]  /*11130*/  EXIT ;  /* 0x000000000000794d */ /* 0x000fea0003800000 */
.L_x_2006:
[----:B0-----:R-:W-:-:S04]  /*11140*/  IMAD.U32 R3, RZ, RZ, UR38 ;  /* 0x00000026ff037e24 */ /* 0x001fc8000f8e00ff */
[----:B------:R0:W1:Y:S03]  /*11150*/  SYNCS.PHASECHK.TRANS64.TRYWAIT P1, [R3+URZ+0x34800], R0 ;  /* 0x03480000030075a7 */ /* 0x000066000802017f */
[----:B-1----:R-:W-:Y:S05]  /*11160*/  @!P1 NANOSLEEP.SYNCS 0x989680 ;  /* 0x009896800000995d */ /* 0x002fea0003900000 */
[----:B------:R-:W1:Y:S02]  /*11170*/  @!P1 SYNCS.PHASECHK.TRANS64 P1, [R3+URZ+0x34800], R0 ;  /* 0x03480000030095a7 */ /* 0x000e64000802007f */
[----:B-1----:R-:W-:Y:S05]  /*11180*/  @!P1 BRA `(.L_x_2006) ;  /* 0xfffffffc00ec9947 */ /* 0x002fea000383ffff */
[----:B------:R-:W-:Y:S05]  /*11190*/  BRA `(.L_x_2142) ;  /* 0xffffff0400dc7947 */ /* 0x000fea000383ffff */
.L_x_2010:
[----:B-1----:R1:W2:Y:S02]  /*111a0*/  SYNCS.PHASECHK.TRANS64.TRYWAIT P2, [R2+URZ+0x34830], R3 ;  /* 0x03483003020075a7 */ /* 0x0022a4000804017f */
[----:B--2---:R-:W-:Y:S05]  /*111b0*/  @!P2 NANOSLEEP.SYNCS 0x989680 ;  /* 0x009896800000a95d */ /* 0x004fea0003900000 */
[----:B------:R-:W2:Y:S02]  /*111c0*/  @!P2 SYNCS.PHASECHK.TRANS64 P2, [R2+URZ+0x34830], R3 ;  /* 0x034830030200a5a7 */ /* 0x000ea4000804007f */
[----:B--2---:R-:W-:Y:S05]  /*111d0*/  @!P2 BRA `(.L_x_2010) ;  /* 0xfffffffc00f0a947 */ /* 0x004fea000383ffff */
[----:B------:R-:W-:Y:S05]  /*111e0*/  BRA `(.L_x_2009) ;  /* 0xffffff0800047947 */ /* 0x000fea000383ffff */
.L_x_2015:
[----:B-1----:R-:W-:-:S04]  /*111f0*/  IMAD.U32 R7, RZ, RZ, UR7 ;  /* 0x00000007ff077e24 */ /* 0x002fc8000f8e00ff */
[----:B------:R1:W2:Y:S03]  /*11200*/  SYNCS.PHASECHK.TRANS64.TRYWAIT P2, [R7+URZ+0x34830], R0 ;  /* 0x03483000070075a7 */ /* 0x0002a6000804017f */
[----:B--2---:R-:W-:Y:S05]  /*11210*/  @!P2 NANOSLEEP.SYNCS 0x989680 ;  /* 0x009896800000a95d */ /* 0x004fea0003900000 */
[----:B------:R-:W2:Y:S02]  /*11220*/  @!P2 SYNCS.PHASECHK.TRANS64 P2, [R7+URZ+0x34830], R0 ;  /* 0x034830000700a5a7 */ /* 0x000ea4000804007f */
[----:B--2---:R-:W-:Y:S05]  /*11230*/  @!P2 BRA `(.L_x_2015) ;  /* 0xfffffffc00eca947 */ /* 0x004fea000383ffff */
[----:B------:R-:W-:Y:S05]  /*11240*/  BRA `(.L_x_2014) ;  /* 0xffffff30005c7947 */ /* 0x000fea000383ffff */
.L_x_2019:
[----:B-1----:R-:W-:-:S04]  /*11250*/  IMAD.U32 R3, RZ, RZ, UR10 ;  /* 0x0000000aff037e24 */ /* 0x002fc8000f8e00ff */
[----:B------:R1:W2:Y:S03]  /*11260*/  SYNCS.PHASECHK.TRANS64.TRYWAIT P2, [R3+URZ+0x34850], R0 ;  /* 0x03485000030075a7 */ /* 0x0002a6000804017f */
[----:B--2---:R-:W-:Y:S05]  /*11270*/  @!P2 NANOSLEEP.SYNCS 0x989680 ;  /* 0x009896800000a95d */ /* 0x004fea0003900000 */
[----:B------:R-:W2:Y:S02]  /*11280*/  @!P2 SYNCS.PHASECHK.TRANS64 P2, [R3+URZ+0x34850], R0 ;  /* 0x034850000300a5a7 */ /* 0x000ea4000804007f */
[----:B--2---:R-:W-:Y:S05]  /*11290*/  @!P2 BRA `(.L_x_2019) ;  /* 0xfffffffc00eca947 */ /* 0x004fea000383ffff */
[----:B------:R-:W-:Y:S05]  /*112a0*/  BRA `(.L_x_2018) ;  /* 0xffffff38009c7947 */ /* 0x000fea000383ffff */
.L_x_2025:
[----:B-1----:R-:W-:-:S04]  /*112b0*/  IMAD.U32 R7, RZ, RZ, UR7 ;  /* 0x00000007ff077e24 */ /* 0x002fc8000f8e00ff */
[----:B------:R1:W2:Y:S03]  /*112c0*/  SYNCS.PHASECHK.TRANS64.TRYWAIT P2, [R7+URZ+0x34830], R0 ;  /* 0x03483000070075a7 */ /* 0x0002a6000804017f */
[----:B--2---:R-:W-:Y:S05]  /*112d0*/  @!P2 NANOSLEEP.SYNCS 0x989680 ;  /* 0x009896800000a95d */ /* 0x004fea0003900000 */
[----:B------:R-:W2:Y:S02]  /*112e0*/  @!P2 SYNCS.PHASECHK.TRANS64 P2, [R7+URZ+0x34830], R0 ;  /* 0x034830000700a5a7 */ /* 0x000ea4000804007f */
[----:B--2---:R-:W-:Y:S05]  /*112f0*/  @!P2 BRA `(.L_x_2025) ;  /* 0xfffffffc00eca947 */ /* 0x004fea000383ffff */
[----:B------:R-:W-:Y:S05]  /*11300*/  BRA `(.L_x_2024) ;  /* 0xffffff5800d47947 */ /* 0x000fea000383ffff */
.L_x_2029:
[----:B-1----:R-:W-:-:S04]  /*11310*/  IMAD.U32 R3, RZ, RZ, UR11 ;  /* 0x0000000bff037e24 */ /* 0x002fc8000f8e00ff */
[----:B------:R1:W2:Y:S03]  /*11320*/  SYNCS.PHASECHK.TRANS64.TRYWAIT P2, [R3+URZ+0x34850], R0 ;  /* 0x03485000030075a7 */ /* 0x0002a6000804017f */
[----:B--2---:R-:W-:Y:S05]  /*11330*/  @!P2 NANOSLEEP.SYNCS 0x989680 ;  /* 0x009896800000a95d */ /* 0x004fea0003900000 */
[----:B------:R-:W2:Y:S02]  /*11340*/  @!P2 SYNCS.PHASECHK.TRANS64 P2, [R3+URZ+0x34850], R0 ;  /* 0x034850000300a5a7 */ /* 0x000ea4000804007f */
[----:B--2---:R-:W-:Y:S05]  /*11350*/  @!P2 BRA `(.L_x_2029) ;  /* 0xfffffffc00eca947 */ /* 0x004fea000383ffff */
[----:B------:R-:W-:Y:S05]  /*11360*/  BRA `(.L_x_2028) ;  /* 0xffffff6400147947 */ /* 0x000fea000383ffff */
.L_x_2034:
[----:B-1----:R-:W-:-:S04]  /*11370*/  IMAD.U32 R3, RZ, RZ, UR5 ;  /* 0x00000005ff037e24 */ /* 0x002fc8000f8e00ff */
[----:B------:R1:W2:Y:S03]  /*11380*/  SYNCS.PHASECHK.TRANS64.TRYWAIT P0, [R3+URZ+0x34850], R2 ;  /* 0x03485002030075a7 */ /* 0x0002a6000800017f */
[----:B--2---:R-:W-:Y:S05]  /*11390*/  @!P0 NANOSLEEP.SYNCS 0x989680 ;  /* 0x009896800000895d */ /* 0x004fea0003900000 */
[----:B------:R-:W2:Y:S02]  /*113a0*/  @!P0 SYNCS.PHASECHK.TRANS64 P0, [R3+URZ+0x34850], R2 ;  /* 0x03485002030085a7 */ /* 0x000ea4000800007f */
[----:B--2---:R-:W-:Y:S05]  /*113b0*/  @!P0 BRA `(.L_x_2034) ;  /* 0xfffffffc00ec8947 */ /* 0x004fea000383ffff */
[----:B------:R-:W-:Y:S05]  /*113c0*/  BRA `(.L_x_2033) ;  /* 0xffffff7c00e87947 */ /* 0x000fea000383ffff */
.L_x_2075:
[----:B------:R-:W1:Y:S01]  /*113d0*/  S2R R8, SR_TID.X ;  /* 0x0000000000087919 */ /* 0x000e620000002100 */
[----:B------:R-:W-:Y:S01]  /*113e0*/  BSSY B0, `(.L_x_2143) ;  /* 0x000000a000007945 */ /* 0x000fe20003800000 */
[----:B------:R-:W-:Y:S02]  /*113f0*/  IMAD.MOV.U32 R12, RZ, RZ, RZ ;  /* 0x000000ffff0c7224 */ /* 0x000fe400078e00ff */
[----:B------:R-:W-:Y:S02]  /*11400*/  IMAD.MOV.U32 R11, RZ, RZ, 0x1f ;  /* 0x0000001fff0b7424 */ /* 0x000fe400078e00ff */
[----:B------:R-:W-:Y:S01]  /*11410*/  IMAD.MOV.U32 R15, RZ, RZ, -0x1 ;  /* 0xffffffffff0f7424 */ /* 0x000fe200078e00ff */
[----:B-1----:R-:W-:-:S04]  /*11420*/  SHF.R.U32.HI R8, RZ, 0x5, R8 ;  /* 0x00000005ff087819 */ /* 0x002fc80000011608 */
[----:B------:R-:W-:-:S05]  /*11430*/  LOP3.LUT R8, R8, 0x3, RZ, 0xc0, !PT ;  /* 0x0000000308087812 */ /* 0x000fca00078ec0ff */
[----:B0-----:R-:W-:-:S07]  /*11440*/  IMAD.MOV.U32 R13, RZ, RZ, R8 ;  /* 0x000000ffff0d7224 */ /* 0x001fce00078e0008 */
[----:B------:R-:W-:Y:S05]  /*11450*/  WARPSYNC.COLLECTIVE R15, `(.L_x_2144) ;  /* 0x000000000f087348 */ /* 0x000fea0003c00000 */
[----:B------:R0:W1:Y:S02]  /*11460*/  SHFL.IDX P6, R14, R13, R12, R11 ;  /* 0x0000000c0d0e7389 */ /* 0x00006400000c000b */
[----:B01----:R-:W-:Y:S01]  /*11470*/  ENDCOLLECTIVE ;  /* 0x000000000000791b */ /* 0x003fe20003800000 */
.L_x_2144:
[----:B------:R-:W-:Y:S05]  /*11480*/  BSYNC B0 ;  /* 0x0000000000007941 */ /* 0x000fea0003800000 */
.L_x_2143:
[----:B------:R-:W-:Y:S05]  /*11490*/  BRA `(.L_x_2145) ;  /* 0xffffffc400847947 */ /* 0x000fea000383ffff */
.L_x_2076:
[----:B------:R-:W-:Y:S01]  /*114a0*/  BSSY B0, `(.L_x_2146) ;  /* 0x0000006000007945 */ /* 0x000fe20003800000 */
[----:B------:R-:W-:-:S07]  /*114b0*/  IMAD.MOV.U32 R15, RZ, RZ, -0x1 ;  /* 0xffffffffff0f7424 */ /* 0x000fce00078e00ff */
[----:B------:R-:W-:Y:S05]  /*114c0*/  WARPSYNC.COLLECTIVE R15, `(.L_x_2147) ;  /* 0x000000000f0c7348 */ /* 0x000fea0003c00000 */
[----:B------:R-:W-:Y:S02]  /*114d0*/  ELECT P6, UR62, PT ;  /* 0x00000000003e782f */ /* 0x000fe400038c0000 */
[----:B------:R-:W-:Y:S01]  /*114e0*/  MOV R14, UR62 ;  /* 0x0000003e000e7c02 */ /* 0x000fe20008000f00 */
[----:B------:R-:W-:Y:S10]  /*114f0*/  ENDCOLLECTIVE ;  /* 0x000000000000791b */ /* 0x000ff40003800000 */
.L_x_2147:
[----:B------:R-:W-:Y:S05]  /*11500*/  BSYNC B0 ;  /* 0x0000000000007941 */ /* 0x000fea0003800000 */
.L_x_2146:
[----:B------:R-:W-:Y:S05]  /*11510*/  BRA `(.L_x_2148) ;  /* 0xffffffc400747947 */ /* 0x000fea000383ffff */
.L_x_2079:
[----:B0-----:R0:W1:Y:S02]  /*11520*/  SYNCS.PHASECHK.TRANS64.TRYWAIT P0, [R8+URZ+0x34840], R9 ;  /* 0x03484009080075a7 */ /* 0x001064000800017f */
[----:B-1----:R-:W-:Y:S05]  /*11530*/  @!P0 NANOSLEEP.SYNCS 0x989680 ;  /* 0x009896800000895d */ /* 0x002fea0003900000 */
[----:B------:R-:W1:Y:S02]  /*11540*/  @!P0 SYNCS.PHASECHK.TRANS64 P0, [R8+URZ+0x34840], R9 ;  /* 0x03484009080085a7 */ /* 0x000e64000800007f */
[----:B-1----:R-:W-:Y:S05]  /*11550*/  @!P0 BRA `(.L_x_2079) ;  /* 0xfffffffc00f08947 */ /* 0x002fea000383ffff */
[----:B------:R-:W-:Y:S05]  /*11560*/  BRA `(.L_x_2149) ;  /* 0xffffffc400e07947 */ /* 0x000fea000383ffff */
.L_x_2082:
        /* <DEDUP_REMOVED lines=8> */
.L_x_2090:
[----:B0-----:R0:W1:Y:S02]  /*115f0*/  SYNCS.PHASECHK.TRANS64.TRYWAIT P0, [R2+URZ+0x34840], R3 ;  /* 0x03484003020075a7 */ /* 0x001064000800017f */
[----:B-1----:R-:W-:Y:S05]  /*11600*/  @!P0 NANOSLEEP.SYNCS 0x989680 ;  /* 0x009896800000895d */ /* 0x002fea0003900000 */
[----:B------:R-:W1:Y:S02]  /*11610*/  @!P0 SYNCS.PHASECHK.TRANS64 P0, [R2+URZ+0x34840], R3 ;  /* 0x03484003020085a7 */ /* 0x000e64000800007f */
[----:B-1----:R-:W-:Y:S05]  /*11620*/  @!P0 BRA `(.L_x_2090) ;  /* 0xfffffffc00f08947 */ /* 0x002fea000383ffff */
[----:B------:R-:W-:Y:S05]  /*11630*/  BRA `(.L_x_2151) ;  /* 0xffffffcc00e47947 */ /* 0x000fea000383ffff */
.L_x_2092:
[----:B0-----:R0:W1:Y:S02]  /*11640*/  SYNCS.PHASECHK.TRANS64.TRYWAIT P0, [R3+URZ+0x60], R2 ;  /* 0x00006002030075a7 */ /* 0x001064000800017f */
[----:B-1----:R-:W-:Y:S05]  /*11650*/  @!P0 NANOSLEEP.SYNCS 0x989680 ;  /* 0x009896800000895d */ /* 0x002fea0003900000 */
[----:B------:R-:W1:Y:S02]  /*11660*/  @!P0 SYNCS.PHASECHK.TRANS64 P0, [R3+URZ+0x60], R2 ;  /* 0x00006002030085a7 */ /* 0x000e64000800007f */
[----:B-1----:R-:W-:Y:S05]  /*11670*/  @!P0 BRA `(.L_x_2092) ;  /* 0xfffffffc00f08947 */ /* 0x002fea000383ffff */
[----:B------:R-:W-:Y:S05]  /*11680*/  BRA `(.L_x_2152) ;  /* 0xffffffd000907947 */ /* 0x000fea000383ffff */
.L_x_2097:
[----:B-1----:R1:W2:Y:S02]  /*11690*/  SYNCS.PHASECHK.TRANS64.TRYWAIT P0, [R2+URZ+0x34840], R3 ;  /* 0x03484003020075a7 */ /* 0x0022a4000800017f */
[----:B--2---:R-:W-:Y:S05]  /*116a0*/  @!P0 NANOSLEEP.SYNCS 0x989680 ;  /* 0x009896800000895d */ /* 0x004fea0003900000 */
[----:B------:R-:W2:Y:S02]  /*116b0*/  @!P0 SYNCS.PHASECHK.TRANS64 P0, [R2+URZ+0x34840], R3 ;  /* 0x03484003020085a7 */ /* 0x000ea4000800007f */
[----:B--2---:R-:W-:Y:S05]  /*116c0*/  @!P0 BRA `(.L_x_2097) ;  /* 0xfffffffc00f08947 */ /* 0x004fea000383ffff */
[----:B------:R-:W-:Y:S05]  /*116d0*/  BRA `(.L_x_2153) ;  /* 0xffffffd400f07947 */ /* 0x000fea000383ffff */
.L_x_2099:
[----:B0-----:R0:W1:Y:S02]  /*116e0*/  SYNCS.PHASECHK.TRANS64.TRYWAIT P1, [R3+URZ+0x60], R2 ;  /* 0x00006002030075a7 */ /* 0x001064000802017f */
[----:B-1----:R-:W-:Y:S05]  /*116f0*/  @!P1 NANOSLEEP.SYNCS 0x989680 ;  /* 0x009896800000995d */ /* 0x002fea0003900000 */
[----:B------:R-:W1:Y:S02]  /*11700*/  @!P1 SYNCS.PHASECHK.TRANS64 P1, [R3+URZ+0x60], R2 ;  /* 0x00006002030095a7 */ /* 0x000e64000802007f */
[----:B-1----:R-:W-:Y:S05]  /*11710*/  @!P1 BRA `(.L_x_2099) ;  /* 0xfffffffc00f09947 */ /* 0x002fea000383ffff */
[----:B------:R-:W-:Y:S05]  /*11720*/  BRA `(.L_x_2154) ;  /* 0xffffffd8009c7947 */ /* 0x000fea000383ffff */
.L_x_2104:
[----:B--2---:R2:W3:Y:S02]  /*11730*/  SYNCS.PHASECHK.TRANS64.TRYWAIT P0, [R2+URZ+0x34840], R3 ;  /* 0x03484003020075a7 */ /* 0x0044e4000800017f */
[----:B---3--:R-:W-:Y:S05]  /*11740*/  @!P0 NANOSLEEP.SYNCS 0x989680 ;  /* 0x009896800000895d */ /* 0x008fea0003900000 */
[----:B------:R-:W3:Y:S02]  /*11750*/  @!P0 SYNCS.PHASECHK.TRANS64 P0, [R2+URZ+0x34840], R3 ;  /* 0x03484003020085a7 */ /* 0x000ee4000800007f */
[----:B---3--:R-:W-:Y:S05]  /*11760*/  @!P0 BRA `(.L_x_2104) ;  /* 0xfffffffc00f08947 */ /* 0x008fea000383ffff */
[----:B------:R-:W-:Y:S05]  /*11770*/  BRA `(.L_x_2155) ;  /* 0xffffffdc00bc7947 */ /* 0x000fea000383ffff */
.L_x_2106:
[----:B0-----:R0:W1:Y:S02]  /*11780*/  SYNCS.PHASECHK.TRANS64.TRYWAIT P1, [R2+URZ+0x60], R9 ;  /* 0x00006009020075a7 */ /* 0x001064000802017f */
[----:B-1----:R-:W-:Y:S05]  /*11790*/  @!P1 NANOSLEEP.SYNCS 0x989680 ;  /* 0x009896800000995d */ /* 0x002fea0003900000 */
[----:B------:R-:W1:Y:S02]  /*117a0*/  @!P1 SYNCS.PHASECHK.TRANS64 P1, [R2+URZ+0x60], R9 ;  /* 0x00006009020095a7 */ /* 0x000e64000802007f */
[----:B-1----:R-:W-:Y:S05]  /*117b0*/  @!P1 BRA `(.L_x_2106) ;  /* 0xfffffffc00f09947 */ /* 0x002fea000383ffff */
[----:B------:R-:W-:Y:S05]  /*117c0*/  BRA `(.L_x_2156) ;  /* 0xffffffe0006c7947 */ /* 0x000fea000383ffff */
.L_x_2113:
[----:B-1----:R1:W2:Y:S02]  /*117d0*/  SYNCS.PHASECHK.TRANS64.TRYWAIT P0, [R3+URZ+0x34860], R2 ;  /* 0x03486002030075a7 */ /* 0x0022a4000800017f */
[----:B--2---:R-:W-:Y:S05]  /*117e0*/  @!P0 NANOSLEEP.SYNCS 0x989680 ;  /* 0x009896800000895d */ /* 0x004fea0003900000 */
[----:B------:R-:W2:Y:S02]  /*117f0*/  @!P0 SYNCS.PHASECHK.TRANS64 P0, [R3+URZ+0x34860], R2 ;  /* 0x03486002030085a7 */ /* 0x000ea4000800007f */
[----:B--2---:R-:W-:Y:S05]  /*11800*/  @!P0 BRA `(.L_x_2113) ;  /* 0xfffffffc00f08947 */ /* 0x004fea000383ffff */
[----:B------:R-:W-:Y:S05]  /*11810*/  BRA `(.L_x_2157) ;  /* 0xffffffe400787947 */ /* 0x000fea000383ffff */
.L_x_2115:
        /* <DEDUP_REMOVED lines=8> */
.L_x_2159:
[----:B------:R-:W-:Y:S05]  /*118a0*/  BSYNC B0 ;  /* 0x0000000000007941 */ /* 0x000fea0003800000 */
.L_x_2158:
        /* <DEDUP_REMOVED lines=8> */
.L_x_2160:
[----:B------:R-:W-:Y:S01]  /*11930*/  IMAD.MOV.U32 R16, RZ, RZ, R14 ;  /* 0x000000ffff107224 */ /* 0x000fe200078e000e */
[----:B------:R-:W-:Y:S06]  /*11940*/  BRA `(.L_x_2161) ;  /* 0xffffffe800007947 */ /* 0x000fec000383ffff */
.L_x_2118:
[----:B------:R-:W-:Y:S01]  /*11950*/  BSSY B0, `(.L_x_2162) ;  /* 0x0000008000007945 */ /* 0x000fe20003800000 */
[----:B0----5:R-:W-:Y:S02]  /*11960*/  IMAD.MOV.U32 R13, RZ, RZ, R17 ;  /* 0x000000ffff0d7224 */ /* 0x021fe400078e0011 */
[----:B------:R-:W-:Y:S02]  /*11970*/  IMAD.MOV.U32 R12, RZ, RZ, 0x1 ;  /* 0x00000001ff0c7424 */ /* 0x000fe400078e00ff */
[----:B------:R-:W-:Y:S02]  /*11980*/  IMAD.MOV.U32 R11, RZ, RZ, RZ ;  /* 0x000000ffff0b7224 */ /* 0x000fe400078e00ff */
[----:B------:R-:W-:-:S07]  /*11990*/  IMAD.MOV.U32 R15, RZ, RZ, -0x1 ;  /* 0xffffffffff0f7424 */ /* 0x000fce00078e00ff */
[----:B-1234-:R-:W-:Y:S05]  /*119a0*/  WARPSYNC.COLLECTIVE R15, `(.L_x_2163) ;  /* 0x000000000f087348 */ /* 0x01efea0003c00000 */
[----:B------:R0:W0:Y:S02]  /*119b0*/  SHFL.UP P6, R14, R13, R12, R11 ;  /* 0x0400000c0d0e7389 */ /* 0x00002400000c000b */
[----:B01234-:R-:W-:Y:S01]  /*119c0*/  ENDCOLLECTIVE ;  /* 0x000000000000791b */ /* 0x01ffe20003800000 */
.L_x_2163:
[----:B------:R-:W-:Y:S05]  /*119d0*/  BSYNC B0 ;  /* 0x0000000000007941 */ /* 0x000fea0003800000 */
.L_x_2162:
        /* <DEDUP_REMOVED lines=10> */
.L_x_2164:
        /* <DEDUP_REMOVED lines=8> */
.L_x_2165:
        /* <DEDUP_REMOVED lines=8> */
.L_x_2166:
        /* <DEDUP_REMOVED lines=8> */
.L_x_2167:
        /* <DEDUP_REMOVED lines=8> */
.L_x_2168:
[----:B------:R-:W-:Y:S05]  /*11c80*/  BRA `(.L_x_2169) ;  /* 0xffffffe400c87947 */ /* 0x000fea000383ffff */
.L_x_2123:
        /* <DEDUP_REMOVED lines=8> */
.L_x_2171:
[----:B------:R-:W-:Y:S05]  /*11d10*/  BSYNC B0 ;  /* 0x0000000000007941 */ /* 0x000fea0003800000 */
.L_x_2170:
        /* <DEDUP_REMOVED lines=10> */
.L_x_2172:
        /* <DEDUP_REMOVED lines=8> */
.L_x_2173:
        /* <DEDUP_REMOVED lines=8> */
.L_x_2174:
        /* <DEDUP_REMOVED lines=8> */
.L_x_2175:
        /* <DEDUP_REMOVED lines=8> */
.L_x_2176:
[----:B------:R-:W-:Y:S05]  /*11fc0*/  BRA `(.L_x_2177) ;  /* 0xffffffe400b07947 */ /* 0x000fea000383ffff */
.L_x_2125:
[----:B------:R-:W-:Y:S01]  /*11fd0*/  BSSY B0, `(.L_x_2178) ;  /* 0x0000006000007945 */ /* 0x000fe20003800000 */
[----:B------:R-:W-:Y:S01]  /*11fe0*/  PLOP3.LUT P6, PT, P6, PT, PT, 0x8, 0x0 ;  /* 0x000000000000781c */ /* 0x000fe200037ce170 */
[----:B------:R-:W-:-:S12]  /*11ff0*/  IMAD.MOV.U32 R15, RZ, RZ, -0x1 ;  /* 0xffffffffff0f7424 */ /* 0x000fd800078e00ff */
[----:B0-----:R-:W-:Y:S05]  /*12000*/  WARPSYNC.COLLECTIVE R15, `(.L_x_2179) ;  /* 0x000000000f087348 */ /* 0x001fea0003c00000 */
[----:B------:R-:W-:Y:S01]  /*12010*/  VOTE.ANY R14, PT, P6 ;  /* 0x00000000000e7806 */ /* 0x000fe200030e0100 */
[----:B0-----:R-:W-:Y:S06]  /*12020*/  ENDCOLLECTIVE ;  /* 0x000000000000791b */ /* 0x001fec0003800000 */
.L_x_2179:
[----:B------:R-:W-:Y:S05]  /*12030*/  BSYNC B0 ;  /* 0x0000000000007941 */ /* 0x000fea0003800000 */
.L_x_2178:
        /* <DEDUP_REMOVED lines=9> */
.L_x_2180:
[----:B------:R-:W-:Y:S01]  /*120d0*/  IMAD.MOV.U32 R17, RZ, RZ, R14 ;  /* 0x000000ffff117224 */ /* 0x000fe200078e000e */
[----:B------:R-:W-:Y:S06]  /*120e0*/  BRA `(.L_x_2181) ;  /* 0xffffffe400a07947 */ /* 0x000fec000383ffff */
.L_x_2127:
[----:B------:R-:W-:Y:S01]  /*120f0*/  BSSY B0, `(.L_x_2182) ;  /* 0x0000007000007945 */ /* 0x000fe20003800000 */
[----:B------:R-:W-:Y:S02]  /*12100*/  IMAD.MOV.U32 R13, RZ, RZ, R2 ;  /* 0x000000ffff0d7224 */ /* 0x000fe400078e0002 */
[----:B------:R-:W-:Y:S02]  /*12110*/  IMAD.MOV.U32 R11, RZ, RZ, 0x1f ;  /* 0x0000001fff0b7424 */ /* 0x000fe400078e00ff */
[----:B------:R-:W-:-:S07]  /*12120*/  IMAD.MOV.U32 R15, RZ, RZ, -0x1 ;  /* 0xffffffffff0f7424 */ /* 0x000fce00078e00ff */
[----:B012---:R-:W-:Y:S05]  /*12130*/  WARPSYNC.COLLECTIVE R15, `(.L_x_2183) ;  /* 0x000000000f087348 */ /* 0x007fea0003c00000 */
[----:B------:R3:W4:Y:S02]  /*12140*/  SHFL.IDX P6, R14, R13, R12, R11 ;  /* 0x0000000c0d0e7389 */ /* 0x00072400000c000b */
[----:B01234-:R-:W-:Y:S01]  /*12150*/  ENDCOLLECTIVE ;  /* 0x000000000000791b */ /* 0x01ffe20003800000 */
.L_x_2183:
[----:B------:R-:W-:Y:S05]  /*12160*/  BSYNC B0 ;  /* 0x0000000000007941 */ /* 0x000fea0003800000 */
.L_x_2182:
[----:B------:R-:W-:Y:S01]  /*12170*/  IMAD.MOV.U32 R7, RZ, RZ, R14 ;  /* 0x000000ffff077224 */ /* 0x000fe200078e000e */
[----:B------:R-:W-:Y:S06]  /*12180*/  BRA `(.L_x_2126) ;  /* 0xffffffe400947947 */ /* 0x000fec000383ffff */
.L_x_2131:
[----:B-1----:R1:W2:Y:S02]  /*12190*/  SYNCS.PHASECHK.TRANS64.TRYWAIT P0, [R0+URZ+0x34820], R3 ;  /* 0x03482003000075a7 */ /* 0x0022a4000800017f */
[----:B--2---:R-:W-:Y:S05]  /*121a0*/  @!P0 NANOSLEEP.SYNCS 0x989680 ;  /* 0x009896800000895d */ /* 0x004fea0003900000 */
[----:B------:R-:W2:Y:S02]  /*121b0*/  @!P0 SYNCS.PHASECHK.TRANS64 P0, [R0+URZ+0x34820], R3 ;  /* 0x03482003000085a7 */ /* 0x000ea4000800007f */
[----:B--2---:R-:W-:Y:S05]  /*121c0*/  @!P0 BRA `(.L_x_2131) ;  /* 0xfffffffc00f08947 */ /* 0x004fea000383ffff */
[----:B------:R-:W-:Y:S05]  /*121d0*/  BRA `(.L_x_2184) ;  /* 0xffffffec000c7947 */ /* 0x000fea000383ffff */
.L_x_2132:
[----:B------:R-:W2:Y:S01]  /*121e0*/  S2R R2, SR_TID.X ;  /* 0x0000000000027919 */ /* 0x000ea20000002100 */
[----:B------:R-:W-:Y:S01]  /*121f0*/  BSSY B0, `(.L_x_2185) ;  /* 0x000000a000007945 */ /* 0x000fe20003800000 */
[----:B------:R-:W-:Y:S02]  /*12200*/  IMAD.MOV.U32 R12, RZ, RZ, RZ ;  /* 0x000000ffff0c7224 */ /* 0x000fe400078e00ff */
[----:B------:R-:W-:Y:S02]  /*12210*/  IMAD.MOV.U32 R11, RZ, RZ, 0x1f ;  /* 0x0000001fff0b7424 */ /* 0x000fe400078e00ff */
[----:B------:R-:W-:Y:S01]  /*12220*/  IMAD.MOV.U32 R15, RZ, RZ, -0x1 ;  /* 0xffffffffff0f7424 */ /* 0x000fe200078e00ff */
[----:B--2---:R-:W-:-:S04]  /*12230*/  SHF.R.U32.HI R2, RZ, 0x5, R2 ;  /* 0x00000005ff027819 */ /* 0x004fc80000011602 */
[----:B------:R-:W-:-:S05]  /*12240*/  LOP3.LUT R2, R2, 0x3, RZ, 0xc0, !PT ;  /* 0x0000000302027812 */ /* 0x000fca00078ec0ff */
[----:B0-----:R-:W-:-:S07]  /*12250*/  IMAD.MOV.U32 R13, RZ, RZ, R2 ;  /* 0x000000ffff0d7224 */ /* 0x001fce00078e0002 */
[----:B-1----:R-:W-:Y:S05]  /*12260*/  WARPSYNC.COLLECTIVE R15, `(.L_x_2186) ;  /* 0x000000000f087348 */ /* 0x002fea0003c00000 */
[----:B------:R0:W2:Y:S02]  /*12270*/  SHFL.IDX P6, R14, R13, R12, R11 ;  /* 0x0000000c0d0e7389 */ /* 0x0000a400000c000b */
[----:B012---:R-:W-:Y:S01]  /*12280*/  ENDCOLLECTIVE ;  /* 0x000000000000791b */ /* 0x007fe20003800000 */
.L_x_2186:
[----:B------:R-:W-:Y:S05]  /*12290*/  BSYNC B0 ;  /* 0x0000000000007941 */ /* 0x000fea0003800000 */
.L_x_2185:
[----:B------:R-:W-:Y:S05]  /*122a0*/  BRA `(.L_x_2187) ;  /* 0xffffffe800f47947 */ /* 0x000fea000383ffff */
.L_x_2135:
[----:B------:R-:W-:Y:S01]  /*122b0*/  BSSY B1, `(.L_x_2188) ;  /* 0x0000006000017945 */ /* 0x000fe20003800000 */
[----:B------:R-:W-:-:S07]  /*122c0*/  IMAD.MOV.U32 R15, RZ, RZ, -0x1 ;  /* 0xffffffffff0f7424 */ /* 0x000fce00078e00ff */
[----:B012---:R-:W-:Y:S05]  /*122d0*/  WARPSYNC.COLLECTIVE R15, `(.L_x_2189) ;  /* 0x000000000f0c7348 */ /* 0x007fea0003c00000 */
[----:B------:R-:W-:Y:S02]  /*122e0*/  ELECT P6, UR62, PT ;  /* 0x00000000003e782f */ /* 0x000fe400038c0000 */
[----:B------:R-:W-:Y:S01]  /*122f0*/  MOV R14, UR62 ;  /* 0x0000003e000e7c02 */ /* 0x000fe20008000f00 */
[----:B012---:R-:W-:Y:S10]  /*12300*/  ENDCOLLECTIVE ;  /* 0x000000000000791b */ /* 0x007ff40003800000 */
.L_x_2189:
[----:B------:R-:W-:Y:S05]  /*12310*/  BSYNC B1 ;  /* 0x0000000000017941 */ /* 0x000fea0003800000 */
.L_x_2188:
[----:B------:R-:W-:Y:S05]  /*12320*/  BRA `(.L_x_2190) ;  /* 0xffffffe800ec7947 */ /* 0x000fea000383ffff */
.L_x_2137:
[----:B-1----:R1:W2:Y:S02]  /*12330*/  SYNCS.PHASECHK.TRANS64.TRYWAIT P0, [R6+URZ], R5 ;  /* 0x00000005060075a7 */ /* 0x0022a4000800017f */
[----:B--2---:R-:W-:Y:S05]  /*12340*/  @!P0 NANOSLEEP.SYNCS 0x989680 ;  /* 0x009896800000895d */ /* 0x004fea0003900000 */
[----:B------:R-:W2:Y:S02]  /*12350*/  @!P0 SYNCS.PHASECHK.TRANS64 P0, [R6+URZ], R5 ;  /* 0x00000005060085a7 */ /* 0x000ea4000800007f */
[----:B--2---:R-:W-:Y:S05]  /*12360*/  @!P0 BRA `(.L_x_2137) ;  /* 0xfffffffc00f08947 */ /* 0x004fea000383ffff */
[----:B------:R-:W-:Y:S05]  /*12370*/  BRA `(.L_x_2191) ;  /* 0xffffffec00307947 */ /* 0x000fea000383ffff */
.L_x_2138:
[----:B--2---:R2:W3:Y:S02]  /*12380*/  SYNCS.PHASECHK.TRANS64.TRYWAIT P0, [R7+URZ], R2 ;  /* 0x00000002070075a7 */ /* 0x0044e4000800017f */
[----:B---3--:R-:W-:Y:S05]  /*12390*/  @!P0 NANOSLEEP.SYNCS 0x989680 ;  /* 0x009896800000895d */ /* 0x008fea0003900000 */
[----:B------:R-:W3:Y:S02]  /*123a0*/  @!P0 SYNCS.PHASECHK.TRANS64 P0, [R7+URZ], R2 ;  /* 0x00000002070085a7 */ /* 0x000ee4000800007f */
[----:B---3--:R-:W-:Y:S05]  /*123b0*/  @!P0 BRA `(.L_x_2138) ;  /* 0xfffffffc00f08947 */ /* 0x008fea000383ffff */
[----:B------:R-:W-:Y:S05]  /*123c0*/  BRA `(.L_x_2192) ;  /* 0xffffffec00247947 */ /* 0x000fea000383ffff */
.L_x_2140:
[----:B---3--:R3:W4:Y:S02]  /*123d0*/  SYNCS.PHASECHK.TRANS64.TRYWAIT P0, [R4+URZ], R5 ;  /* 0x00000005040075a7 */ /* 0x008724000800017f */
[----:B----4-:R-:W-:Y:S05]  /*123e0*/  @!P0 NANOSLEEP.SYNCS 0x989680 ;  /* 0x009896800000895d */ /* 0x010fea0003900000 */
[----:B------:R-:W4:Y:S02]  /*123f0*/  @!P0 SYNCS.PHASECHK.TRANS64 P0, [R4+URZ], R5 ;  /* 0x00000005040085a7 */ /* 0x000f24000800007f */
[----:B----4-:R-:W-:Y:S05]  /*12400*/  @!P0 BRA `(.L_x_2140) ;  /* 0xfffffffc00f08947 */ /* 0x010fea000383ffff */
[----:B------:R-:W-:Y:S05]  /*12410*/  BRA `(.L_x_2193) ;  /* 0xffffffec002c7947 */ /* 0x000fea000383ffff */
.L_x_2194:
        /* <DEDUP_REMOVED lines=14> */
.L_x_11938:


//--------------------- .text._ZN7cutlass13device_kernelIN5flash11enable_sm90INS1_16FlashAttnFwdSm90INS1_25CollectiveMainloopFwdSm90ILi2EN4cute5tupleIJNS5_1CILi1EEES8_S8_EEENS6_IJNS7_ILi128EEESA_NS7_ILi192EEEEEELi128ENS_6half_tEfNS_4arch4Sm90ELb1ELb0ELb0ELb1ELb0ELb1ELb0ELb1ELb1ELb0ELb0ELb0EEENS1_21CollectiveEpilogueFwdINS6_IJSA_SA_SA_EEES9_SD_SF_Li256ELb1ELb0ELb0ELb0EEENS1_36VarlenDynamicPersistentTileSchedulerILi128ELi128ELi256ELi32ELb0ELb0ELb1ELb1ELb1ELb1EEEEEEEEEvNT_6ParamsE --------------------------
	.section	.text._ZN7cutlass13device_kernelIN5flash11enable_sm90INS1_16FlashAttnFwdSm90INS1_25CollectiveMainloopFwdSm90ILi2EN4cute5tupleIJNS5_1CILi1EEES8_S8_EEENS6_IJNS7_ILi128EEESA_NS7_ILi192EEEEEELi128ENS_6half_tEfNS_4arch4Sm90ELb1ELb0ELb0ELb1ELb0ELb1ELb0ELb1ELb1ELb0ELb0ELb0EEENS1_21CollectiveEpilogueFwdINS6_IJSA_SA_SA_EEES9_SD_SF_Li256ELb1ELb0ELb0ELb0EEENS1_36VarlenDynamicPersistentTileSchedulerILi128ELi128ELi256ELi32ELb0ELb0ELb1ELb1ELb1ELb1EEEEEEEEEvNT_6ParamsE,"ax",@progbits
	.align	128
.text._ZN7cutlass13device_kernelIN5flash11enable_sm90INS1_16FlashAttnFwdSm90INS1_25CollectiveMainloopFwdSm90ILi2EN4cute5tupleIJNS5_1CILi1EEES8_S8_EEENS6_IJNS7_ILi128EEESA_NS7_ILi192EEEEEELi128ENS_6half_tEfNS_4arch4Sm90ELb1ELb0ELb0ELb1ELb0ELb1ELb0ELb1ELb1ELb0ELb0ELb0EEENS1_21CollectiveEpilogueFwdINS6_IJSA_SA_SA_EEES9_SD_SF_Li256ELb1ELb0ELb0ELb0EEENS1_36VarlenDynamicPersistentTileSchedulerILi128ELi128ELi256ELi32ELb0ELb0ELb1ELb1ELb1ELb1EEEEEEEEEvNT_6ParamsE:
        .type           _ZN7cutlass13device_kernelIN5flash11enable_sm90INS1_16FlashAttnFwdSm90INS1_25CollectiveMainloopFwdSm90ILi2EN4cute5tupleIJNS5_1CILi1EEES8_S8_EEENS6_IJNS7_ILi128EEESA_NS7_ILi192EEEEEELi128ENS_6half_tEfNS_4arch4Sm90ELb1ELb0ELb0ELb1ELb0ELb1ELb0ELb1ELb1ELb0ELb0ELb0EEENS1_21CollectiveEpilogueFwdINS6_IJSA_SA_SA_EEES9_SD_SF_Li256ELb1ELb0ELb0ELb0EEENS1_36VarlenDynamicPersistentTileSchedulerILi128ELi128ELi256ELi32ELb0ELb0ELb1ELb1ELb1ELb1EEEEEEEEEvNT_6ParamsE,@function
        .size           _ZN7cutlass13device_kernelIN5flash11enable_sm90INS1_16FlashAttnFwdSm90INS1_25CollectiveMainloopFwdSm90ILi2EN4cute5tupleIJNS5_1CILi1EEES8_S8_EEENS6_IJNS7_ILi128EEESA_NS7_ILi192EEEEEELi128ENS_6half_tEfNS_4arch4Sm90ELb1ELb0ELb0ELb1ELb0ELb1ELb0ELb1ELb1ELb0ELb0ELb0EEENS1_21CollectiveEpilogueFwdINS6_IJSA_SA_SA_EEES9_SD_SF_Li256ELb1ELb0ELb0ELb0EEENS1_36VarlenDynamicPersistentTileSchedulerILi128ELi128ELi256ELi32ELb0ELb0ELb1ELb1ELb1ELb1EEEEEEEEEvNT_6ParamsE,(.L_x_11939 - _ZN7cutlass13device_kernelIN5flash11enable_sm90INS1_16FlashAttnFwdSm90INS1_25CollectiveMainloopFwdSm90ILi2EN4cute5tupleIJNS5_1CILi1EEES8_S8_EEENS6_IJNS7_ILi128EEESA_NS7_ILi192EEEEEELi128ENS_6half_tEfNS_4arch4Sm90ELb1ELb0ELb0ELb1ELb0ELb1ELb0ELb1ELb1ELb0ELb0ELb0EEENS1_21CollectiveEpilogueFwdINS6_IJSA_SA_SA_EEES9_SD_SF_Li256ELb1ELb0ELb0ELb0EEENS1_36VarlenDynamicPersistentTileSchedulerILi128ELi128ELi256ELi32ELb0ELb0ELb1ELb1ELb1ELb1EEEEEEEEEvNT_6ParamsE)
        .other          _ZN7cutlass13device_kernelIN5flash11enable_sm90INS1_16FlashAttnFwdSm90INS1_25CollectiveMainloopFwdSm90ILi2EN4cute5tupleIJNS5_1CILi1EEES8_S8_EEENS6_IJNS7_ILi128EEESA_NS7_ILi192EEEEEELi128ENS_6half_tEfNS_4arch4Sm90ELb1ELb0ELb0ELb1ELb0ELb1ELb0ELb1ELb1ELb0ELb0ELb0EEENS1_21CollectiveEpilogueFwdINS6_IJSA_SA_SA_EEES9_SD_SF_Li256ELb1ELb0ELb0ELb0EEENS1_36VarlenDynamicPersistentTileSchedulerILi128ELi128ELi256ELi32ELb0ELb0ELb1ELb1ELb1ELb1EEEEEEEEEvNT_6ParamsE,@"STO_CUDA_ENTRY STV_DEFAULT"
_ZN7cutlass13device_kernelIN5flash11enable_sm90INS1_16FlashAttnFwdSm90INS1_25CollectiveMainloopFwdSm90ILi2EN4cute5tupleIJNS5_1CILi1EEES8_S8_EEENS6_IJNS7_ILi128EEESA_NS7_ILi192EEEEEELi128ENS_6half_tEfNS_4arch4Sm90ELb1ELb0ELb0ELb1ELb0ELb1ELb0ELb1ELb1ELb0ELb0ELb0EEENS1_21CollectiveEpilogueFwdINS6_IJSA_SA_SA_EEES9_SD_SF_Li256ELb1ELb0ELb0ELb0EEENS1_36VarlenDynamicPersistentTileSchedulerILi128ELi128ELi256ELi32ELb0ELb0ELb1ELb1ELb1ELb1EEEEEEEEEvNT_6ParamsE:
        /* <DEDUP_REMOVED lines=27> */
.L_x_2196:
[----:B------:R-:W-:Y:S05]  /*01b0*/  BSYNC B0 ;  /* 0x0000000000007941 */ /* 0x000fea0003800000 */
.L_x_2195:
        /* <DEDUP_REMOVED lines=41> */
.L_x_2197:
        /* <DEDUP_REMOVED lines=22> */
.L_x_2198:
        /* <DEDUP_REMOVED lines=18> */
.L_x_2199:
        /* <DEDUP_REMOVED lines=22> */
.L_x_2200:
        /* <DEDUP_REMOVED lines=22> */
.L_x_2201:
[----:B0-----:R-:W-:Y:S01]  /*0990*/  UMOV UR4, 0x1 ;  /* 0x0000000100047882 */ /* 0x001fe20000000000 */
[----:B------:R-:W-:Y:S01]  /*09a0*/  PLOP3.LUT P0, PT, PT, PT, UP0, 0x80, 0x0 ;  /* 0x000000000000781c */ /* 0x000fe20003f0f008 */
[----:B------:R-:W-:Y:S01]  /*09b0*/  USEL UR4, UR4, 0x2, !UP0 ;  /* 0x0000000204047887 */ /* 0x000fe2000c000000 */
[----:B------:R-:W-:Y:S01]  /*09c0*/  NOP ;  /* 0x0000000000007918 */ /* 0x000fe20000000000 */
[----:B------:R-:W-:Y:S01]  /*09d0*/  ULDC.64 UR56, c[0x0][0x208] ;  /* 0x0000820000387ab9 */ /* 0x000fe20000000a00 */
[----:B------:R-:W-:Y:S03]  /*09e0*/  BSSY B7, `(.L_x_2202) ;  /* 0x000219f000077945 */ /* 0x000fe60003800000 */
[----:B------:R-:W-:-:S05]  /*09f0*/  IMAD.U32 R2, RZ, RZ, UR4 ;  /* 0x00000004ff027e24 */ /* 0x000fca000f8e00ff */
[----:B------:R0:W-:Y:S01]  /*0a00*/  STL [R1+0x40], R2 ;  /* 0x0000400201007387 */ /* 0x0001e20000100800 */
[----:B-12-4-:R-:W-:Y:S06]  /*0a10*/  BAR.SYNC.DEFER_BLOCKING 0x0 ;  /* 0x0000000000007b1d */ /* 0x016fec0000010000 */
[----:B------:R-:W-:Y:S05]  /*0a20*/  @!P0 BRA `(.L_x_2203) ;  /* 0x000001b400b88947 */ /* 0x000fea0003800000 */
.L_x_2204:
        /* <DEDUP_REMOVED lines=9> */
[----:B------:R-:W-:Y:S01]  /*0ac0*/  IMAD.U32 R18, RZ, RZ, UR4 ;  /* 0x00000004ff127e24 */ /* 0x000fe2000f8e00ff */
[----:B------:R-:W-:-:S04]  /*0ad0*/  ULDC UR4, c[0x0][0xc14] ;  /* 0x0003050000047ab9 */ /* 0x000fc80000000800 */
[----:B------:R-:W1:Y:S01]  /*0ae0*/  LDS.128 R192, [R18+0x348d0] ;  /* 0x0348d00012c07984 */ /* 0x000e620000000c00 */
[----:B------:R-:W-:Y:S06]  /*0af0*/  BAR.ARV 0x4, 0x120 ;  /* 0x0104800000007b1d */ /* 0x000fec0000002000 */
[----:B-1----:R-:W-:-:S13]  /*0b00*/  ISETP.GE.AND P0, PT, R195, UR4, PT ;  /* 0x00000004c3007c0c */ /* 0x002fda000bf06270 */
[----:B------:R-:W-:Y:S05]  /*0b10*/  @P0 BRA `(.L_x_2205) ;  /* 0x00000218002c0947 */ /* 0x000fea0003800000 */
[----:B------:R-:W2:Y:S01]  /*0b20*/  LDL R0, [R1+0x40] ;  /* 0x0000400001007983 */ /* 0x000ea20000100800 */
[----:B------:R-:W-:Y:S01]  /*0b30*/  IADD3 R226, R4, -0x80, RZ ;  /* 0xffffff8004e27810 */ /* 0x000fe20007ffe0ff */
[----:B------:R-:W-:Y:S01]  /*0b40*/  IMAD.MOV.U32 R208, RZ, RZ, RZ ;  /* 0x000000ffffd07224 */ /* 0x000fe200078e00ff */
[----:B------:R-:W-:Y:S01]  /*0b50*/  R2UR UR4, R18 ;  /* 0x00000000120472ca */ /* 0x000fe200000e0000 */
[----:B------:R-:W-:Y:S01]  /*0b60*/  IMAD.MOV.U32 R19, RZ, RZ, RZ ;  /* 0x000000ffff137224 */ /* 0x000fe200078e00ff */
[----:B------:R-:W-:Y:S02]  /*0b70*/  SHF.R.S32.HI R3, RZ, 0x1f, R226 ;  /* 0x0000001fff037819 */ /* 0x000fe400000114e2 */
[----:B------:R-:W-:Y:S02]  /*0b80*/  CS2R R188, SRZ ;  /* 0x0000000000bc7805 */ /* 0x000fe4000001ff00 */
[----:B------:R-:W-:Y:S02]  /*0b90*/  MOV R185, RZ ;  /* 0x000000ff00b97202 */ /* 0x000fe40000000f00 */
[----:B------:R-:W-:-:S02]  /*0ba0*/  LEA.HI R5, R3, R226, RZ, 0x7 ;  /* 0x000000e203057211 */ /* 0x000fc400078f38ff */
[----:B------:R-:W-:Y:S02]  /*0bb0*/  LEA.HI R196, R3, R226, RZ, 0x5 ;  /* 0x000000e203c47211 */ /* 0x000fe400078f28ff */
[----:B------:R-:W-:Y:S02]  /*0bc0*/  LOP3.LUT R7, R5, 0xffffff80, RZ, 0xc0, !PT ;  /* 0xffffff8005077812 */ /* 0x000fe400078ec0ff */
[----:B------:R-:W-:Y:S01]  /*0bd0*/  SHF.R.S32.HI R196, RZ, 0x5, R196 ;  /* 0x00000005ffc47819 */ /* 0x000fe200000114c4 */
[----:B------:R-:W-:Y:S01]  /*0be0*/  UIADD3 UR4, UR4, 0x10400, URZ ;  /* 0x0001040004047890 */ /* 0x000fe2000fffe03f */
[----:B------:R-:W-:Y:S01]  /*0bf0*/  SHF.R.S32.HI R224, RZ, 0x7, R5 ;  /* 0x00000007ffe07819 */ /* 0x000fe20000011405 */
[----:B------:R-:W-:-:S03]  /*0c00*/  IMAD.IADD R216, R226, 0x1, -R7 ;  /* 0x00000001e2d87824 */ /* 0x000fc600078e0a07 */
[----:B------:R-:W-:Y:S02]  /*0c10*/  LEA.HI R5, R5, R224, RZ, 0x1 ;  /* 0x000000e005057211 */ /* 0x000fe400078f08ff */
[----:B------:R-:W-:Y:S02]  /*0c20*/  SHF.R.S32.HI R11, RZ, 0x1f, R216 ;  /* 0x0000001fff0b7819 */ /* 0x000fe400000114d8 */
[----:B------:R-:W-:Y:S02]  /*0c30*/  LOP3.LUT R5, R5, 0x3fffffe, RZ, 0xc0, !PT ;  /* 0x03fffffe05057812 */ /* 0x000fe400078ec0ff */
[CC--:B0-----:R-:W-:Y:S02]  /*0c40*/  LEA.HI R2, R11.reuse, R216.reuse, RZ, 0x2 ;  /* 0x000000d80b027211 */ /* 0x0c1fe400078f10ff */
[----:B------:R-:W-:Y:S02]  /*0c50*/  LEA.HI R11, R11, R216, RZ, 0x5 ;  /* 0x000000d80b0b7211 */ /* 0x000fe400078f28ff */
[----:B------:R-:W-:-:S02]  /*0c60*/  SHF.R.S32.HI R4, RZ, 0x2, R2 ;  /* 0x00000002ff047819 */ /* 0x000fc40000011402 */
[----:B------:R-:W-:Y:S02]  /*0c70*/  SHF.R.S32.HI R13, RZ, 0x1f, R2 ;  /* 0x0000001fff0d7819 */ /* 0x000fe40000011402 */
[----:B------:R-:W-:Y:S02]  /*0c80*/  SHF.R.S32.HI R11, RZ, 0x5, R11 ;  /* 0x00000005ff0b7819 */ /* 0x000fe4000001140b */
[----:B------:R-:W-:Y:S02]  /*0c90*/  LEA.HI R13, R13, R4, RZ, 0x3 ;  /* 0x000000040d0d7211 */ /* 0x000fe400078f18ff */
[----:B------:R-:W-:Y:S02]  /*0ca0*/  IADD3 R5, R224, -R5, RZ ;  /* 0x80000005e0057210 */ /* 0x000fe40007ffe0ff */
[----:B------:R-:W-:-:S05]  /*0cb0*/  LOP3.LUT R13, R13, 0xfffffff8, RZ, 0xc0, !PT ;  /* 0xfffffff80d0d7812 */ /* 0x000fca00078ec0ff */
[----:B------:R-:W-:-:S04]  /*0cc0*/  IMAD.IADD R4, R4, 0x1, -R13 ;  /* 0x0000000104047824 */ /* 0x000fc800078e0a0d */
[----:B------:R-:W-:-:S04]  /*0cd0*/  IMAD R4, R11, 0x10, R4 ;  /* 0x000000100b047824 */ /* 0x000fc800078e0204 */
[----:B------:R-:W-:Y:S01]  /*0ce0*/  IMAD R203, R5, 0x40, R4 ;  /* 0x0000004005cb7824 */ /* 0x000fe200078e0204 */
[----:B--2---:R-:W-:Y:S02]  /*0cf0*/  R2UR UR5, R0 ;  /* 0x00000000000572ca */ /* 0x004fe400000e0000 */
[----:B------:R-:W-:-:S04]  /*0d00*/  LEA.HI R0, R3, R226, RZ, 0x4 ;  /* 0x000000e203007211 */ /* 0x000fc800078f20ff */
[----:B------:R-:W-:Y:S02]  /*0d10*/  SHF.R.S32.HI R9, RZ, 0x4, R0 ;  /* 0x00000004ff097819 */ /* 0x000fe40000011400 */
[C---:B------:R-:W-:Y:S02]  /*0d20*/  LOP3.LUT R7, R0.reuse, 0x3fffff0, RZ, 0xc0, !PT ;  /* 0x03fffff000077812 */ /* 0x040fe400078ec0ff */
[----:B------:R-:W-:-:S03]  /*0d30*/  LEA.HI R0, R0, R9, RZ, 0x1 ;  /* 0x0000000900007211 */ /* 0x000fc600078f08ff */
[----:B------:R-:W-:Y:S01]  /*0d40*/  IMAD.IADD R7, R226, 0x1, -R7 ;  /* 0x00000001e2077824 */ /* 0x000fe200078e0a07 */
[----:B------:R-:W-:Y:S01]  /*0d50*/  LOP3.LUT R0, R0, 0x1ffffffe, RZ, 0xc0, !PT ;  /* 0x1ffffffe00007812 */ /* 0x000fe200078ec0ff */
[----:B------:R-:W-:Y:S02]  /*0d60*/  ULOP3.LUT UR5, UR5, 0x1, URZ, 0xfc, !UPT ;  /* 0x0000000105057892 */ /* 0x000fe4000f8efc3f */
[----:B------:R-:W-:Y:S01]  /*0d70*/  IMAD R7, R196, 0x10, R7 ;  /* 0x00000010c4077824 */ /* 0x000fe200078e0207 */
[----:B------:R-:W-:-:S03]  /*0d80*/  IADD3 R0, R9, -R0, RZ ;  /* 0x8000000009007210 */ /* 0x000fc60007ffe0ff */
[----:B------:R-:W-:Y:S02]  /*0d90*/  IMAD.U32 R4, RZ, RZ, UR5 ;  /* 0x00000005ff047e24 */ /* 0x000fe4000f8e00ff */
[----:B------:R-:W-:Y:S01]  /*0da0*/  IMAD R225, R7, 0x8, R0 ;  /* 0x0000000807e17824 */ /* 0x000fe200078e0200 */
[CC--:B------:R-:W-:Y:S02]  /*0db0*/  LEA.HI R0, R3.reuse, R226.reuse, RZ, 0x2 ;  /* 0x000000e203007211 */ /* 0x0c0fe400078f10ff */
[----:B------:R0:W-:Y:S01]  /*0dc0*/  STL [R1+0x38], R4 ;  /* 0x0000380401007387 */ /* 0x0001e20000100800 */
[----:B------:R-:W-:Y:S01]  /*0dd0*/  LEA.HI R3, R3, R226, RZ, 0x3 ;  /* 0x000000e203037211 */ /* 0x000fe200078f18ff */
[----:B------:R-:W-:Y:S01]  /*0de0*/  IMAD.SHL.U32 R225, R225, 0x8, RZ ;  /* 0x00000008e1e17824 */ /* 0x000fe200078e00ff */
[----:B------:R-:W-:Y:S02]  /*0df0*/  LOP3.LUT R7, R0, 0xfffffffc, RZ, 0xc0, !PT ;  /* 0xfffffffc00077812 */ /* 0x000fe400078ec0ff */
[----:B------:R-:W-:-:S02]  /*0e00*/  SHF.R.S32.HI R184, RZ, 0x2, R0 ;  /* 0x00000002ffb87819 */ /* 0x000fc40000011400 */
[----:B------:R-:W-:Y:S02]  /*0e10*/  IADD3 R212, R226, -R7, RZ ;  /* 0x80000007e2d47210 */ /* 0x000fe40007ffe0ff */
[----:B------:R-:W-:Y:S01]  /*0e20*/  SHF.R.S32.HI R9, RZ, 0x1f, R0 ;  /* 0x0000001fff097819 */ /* 0x000fe20000011400 */
[----:B------:R-:W-:Y:S01]  /*0e30*/  VIADD R209, R184, 0x40 ;  /* 0x00000040b8d17836 */ /* 0x000fe20000000000 */
[----:B------:R-:W-:Y:S01]  /*0e40*/  LOP3.LUT R5, R3, 0x1ffffff8, RZ, 0xc0, !PT ;  /* 0x1ffffff803057812 */ /* 0x000fe200078ec0ff */
[----:B------:R-:W-:Y:S01]  /*0e50*/  IMAD.SHL.U32 R22, R212, 0x8, RZ ;  /* 0x00000008d4167824 */ /* 0x000fe200078e00ff */
[----:B------:R-:W-:Y:S01]  /*0e60*/  LEA.HI R9, R9, R184, RZ, 0x3 ;  /* 0x000000b809097211 */ /* 0x000fe200078f18ff */
[----:B------:R-:W-:Y:S01]  /*0e70*/  IMAD.SHL.U32 R190, R209, 0x40, RZ ;  /* 0x00000040d1be7824 */ /* 0x000fe200078e00ff */
[----:B------:R-:W-:Y:S01]  /*0e80*/  SHF.R.S32.HI R0, RZ, 0x1f, R209 ;  /* 0x0000001fff007819 */ /* 0x000fe200000114d1 */
[C---:B------:R-:W-:Y:S01]  /*0e90*/  VIADD R186, R22.reuse, 0x20 ;  /* 0x0000002016ba7836 */ /* 0x040fe20000000000 */
[----:B------:R-:W-:Y:S01]  /*0ea0*/  LOP3.LUT R9, R9, 0xfffffff8, RZ, 0xc0, !PT ;  /* 0xfffffff809097812 */ /* 0x000fe200078ec0ff */
[----:B------:R-:W-:Y:S01]  /*0eb0*/  VIADD R187, R22, 0x40 ;  /* 0x0000004016bb7836 */ /* 0x000fe20000000000 */
[----:B------:R-:W-:Y:S01]  /*0ec0*/  LEA.HI R0, R0, R209, RZ, 0x3 ;  /* 0x000000d100007211 */ /* 0x000fe200078f18ff */
[----:B0-----:R-:W-:Y:S01]  /*0ed0*/  IMAD.U32 R4, RZ, RZ, UR4 ;  /* 0x00000004ff047e24 */ /* 0x001fe2000f8e00ff */
[----:B------:R-:W-:Y:S01]  /*0ee0*/  SHF.R.S32.HI R7, RZ, 0x1f, R186 ;  /* 0x0000001fff077819 */ /* 0x000fe200000114ba */
[----:B------:R-:W-:Y:S01]  /*0ef0*/  IMAD.IADD R215, R184, 0x1, -R9 ;  /* 0x00000001b8d77824 */ /* 0x000fe200078e0a09 */
[----:B------:R-:W-:Y:S01]  /*0f00*/  SHF.R.S32.HI R6, RZ, 0x1f, R187 ;  /* 0x0000001fff067819 */ /* 0x000fe200000114bb */
[----:B------:R-:W-:Y:S01]  /*0f10*/  IMAD.IADD R5, R226, 0x1, -R5 ;  /* 0x00000001e2057824 */ /* 0x000fe200078e0a05 */
[-C--:B------:R-:W-:Y:S01]  /*0f20*/  LEA.HI R214, R7, R186.reuse, RZ, 0x3 ;  /* 0x000000ba07d67211 */ /* 0x080fe200078f18ff */
[----:B------:R-:W-:Y:S01]  /*0f30*/  IMAD.SHL.U32 R191, R215, 0x40, RZ ;  /* 0x00000040d7bf7824 */ /* 0x000fe200078e00ff */
[----:B------:R-:W-:Y:S01]  /*0f40*/  LEA.HI R7, R7, R186, RZ, 0x6 ;  /* 0x000000ba07077211 */ /* 0x000fe200078f30ff */
[----:B------:R0:W-:Y:S01]  /*0f50*/  STL [R1+0x3c], R4 ;  /* 0x00003c0401007387 */ /* 0x0001e20000100800 */
[-C--:B------:R-:W-:Y:S01]  /*0f60*/  LEA.HI R8, R6, R187.reuse, RZ, 0x6 ;  /* 0x000000bb06087211 */ /* 0x080fe200078f30ff */
[----:B------:R-:W-:Y:S01]  /*0f70*/  IMAD.SHL.U32 R199, R5, 0x8, RZ ;  /* 0x0000000805c77824 */ /* 0x000fe200078e00ff */
[----:B------:R-:W-:Y:S01]  /*0f80*/  LOP3.LUT R190, R190, 0x1c0, RZ, 0xc0, !PT ;  /* 0x000001c0bebe7812 */ /* 0x000fe200078ec0ff */
[----:B------:R-:W-:Y:S01]  /*0f90*/  IMAD.SHL.U32 R7, R7, 0x80, RZ ;  /* 0x0000008007077824 */ /* 0x000fe200078e00ff */
[----:B------:R-:W-:Y:S01]  /*0fa0*/  LEA.HI R6, R6, R187, RZ, 0x3 ;  /* 0x000000bb06067211 */ /* 0x000fe200078f18ff */
[----:B------:R-:W-:Y:S01]  /*0fb0*/  IMAD.SHL.U32 R9, R8, 0x80, RZ ;  /* 0x0000008008097824 */ /* 0x000fe200078e00ff */
[----:B------:R-:W-:-:S02]  /*0fc0*/  SHF.L.U32 R0, R0, 0x6, RZ ;  /* 0x0000000600007819 */ /* 0x000fc400000006ff */
[----:B------:R-:W-:Y:S02]  /*0fd0*/  SHF.R.U32.HI R223, RZ, 0x3, R190 ;  /* 0x00000003ffdf7819 */ /* 0x000fe400000116be */
[C---:B------:R-:W-:Y:S02]  /*0fe0*/  LOP3.LUT R10, R190.reuse, 0x38, R214, 0xf8, !PT ;  /* 0x00000038be0a7812 */ /* 0x040fe400078ef8d6 */
[----:B------:R-:W-:Y:S02]  /*0ff0*/  LOP3.LUT R191, R191, 0x1c0, RZ, 0xc0, !PT ;  /* 0x000001c0bfbf7812 */ /* 0x000fe400078ec0ff */
[----:B------:R-:W-:Y:S02]  /*1000*/  LOP3.LUT R12, R190, 0x38, R6, 0xf8, !PT ;  /* 0x00000038be0c7812 */ /* 0x000fe400078ef806 */
[----:B------:R-:W-:Y:S02]  /*1010*/  LOP3.LUT R198, R0, 0xfffffe00, RZ, 0xc0, !PT ;  /* 0xfffffe0000c67812 */ /* 0x000fe400078ec0ff */
[----:B------:R-:W-:-:S02]  /*1020*/  LOP3.LUT R7, R7, 0xffffe000, RZ, 0xc0, !PT ;  /* 0xffffe00007077812 */ /* 0x000fc400078ec0ff */
[-C--:B------:R-:W-:Y:S02]  /*1030*/  LOP3.LUT R10, R10, R223.reuse, RZ, 0x3c, !PT ;  /* 0x000000df0a0a7212 */ /* 0x080fe400078e3cff */
[----:B------:R-:W-:Y:S02]  /*1040*/  SHF.R.U32.HI R197, RZ, 0x3, R191 ;  /* 0x00000003ffc57819 */ /* 0x000fe400000116bf */
[----:B------:R-:W-:Y:S02]  /*1050*/  LOP3.LUT R0, R191, 0x38, R214, 0xf8, !PT ;  /* 0x00000038bf007812 */ /* 0x000fe400078ef8d6 */
[----:B------:R-:W-:Y:S02]  /*1060*/  LOP3.LUT R9, R9, 0xffffe000, RZ, 0xc0, !PT ;  /* 0xffffe00009097812 */ /* 0x000fe400078ec0ff */
[----:B------:R-:W-:Y:S02]  /*1070*/  LOP3.LUT R12, R12, R223, RZ, 0x3c, !PT ;  /* 0x000000df0c0c7212 */ /* 0x000fe400078e3cff */
[----:B------:R-:W-:-:S02]  /*1080*/  LOP3.LUT R8, R191, 0x38, R6, 0xf8, !PT ;  /* 0x00000038bf087812 */ /* 0x000fc400078ef806 */
[--C-:B------:R-:W-:Y:S02]  /*1090*/  IADD3 R10, R10, R7, R198.reuse ;  /* 0x000000070a0a7210 */ /* 0x100fe40007ffe0c6 */
[----:B------:R-:W-:Y:S02]  /*10a0*/  LOP3.LUT R0, R0, R197, RZ, 0x3c, !PT ;  /* 0x000000c500007212 */ /* 0x000fe400078e3cff */
[----:B------:R-:W-:Y:S02]  /*10b0*/  LEA R7, R196, R7, 0x9 ;  /* 0x00000007c4077211 */ /* 0x000fe400078e48ff */
[----:B------:R-:W-:Y:S01]  /*10c0*/  IADD3 R12, R12, R9, R198 ;  /* 0x000000090c0c7210 */ /* 0x000fe20007ffe0c6 */
[----:B------:R-:W-:Y:S01]  /*10d0*/  IMAD R9, R196, 0x200, R9 ;  /* 0x00000200c4097824 */ /* 0x000fe200078e0209 */
[----:B------:R-:W-:Y:S01]  /*10e0*/  SHF.R.S32.HI R200, RZ, 0x3, R3 ;  /* 0x00000003ffc87819 */ /* 0x000fe20000011403 */
[----:B------:R-:W-:Y:S01]  /*10f0*/  IMAD.IADD R0, R7, 0x1, R0 ;  /* 0x0000000107007824 */ /* 0x000fe200078e0200 */
[----:B------:R-:W-:-:S02]  /*1100*/  LOP3.LUT R3, R2, 0x7ffffffc, RZ, 0xc0, !PT ;  /* 0x7ffffffc02037812 */ /* 0x000fc400078ec0ff */
[----:B------:R-:W-:Y:S02]  /*1110*/  LOP3.LUT R8, R8, R197, RZ, 0x3c, !PT ;  /* 0x000000c508087212 */ /* 0x000fe400078e3cff */
[----:B------:R-:W-:Y:S01]  /*1120*/  LOP3.LUT R2, R190, 0x38, R22, 0xf8, !PT ;  /* 0x00000038be027812 */ /* 0x000fe200078ef816 */
[----:B------:R-:W-:Y:S01]  /*1130*/  IMAD.IADD R202, R216, 0x1, -R3 ;  /* 0x00000001d8ca7824 */ /* 0x000fe200078e0a03 */
[----:B------:R-:W-:Y:S02]  /*1140*/  IADD3 R8, R9, R8, RZ ;  /* 0x0000000809087210 */ /* 0x000fe40007ffe0ff */
[----:B------:R-:W-:Y:S02]  /*1150*/  LOP3.LUT R2, R198, R2, R223, 0xf6, !PT ;  /* 0x00000002c6027212 */ /* 0x000fe400078ef6df */
[----:B------:R-:W-:Y:S02]  /*1160*/  SHF.R.S32.HI R210, RZ, 0x1f, R184 ;  /* 0x0000001fffd27819 */ /* 0x000fe400000114b8 */
[----:B------:R-:W-:-:S02]  /*1170*/  SHF.L.U32 R16, R212, 0x2, RZ ;  /* 0x00000002d4107819 */ /* 0x000fc400000006ff */
[----:B------:R-:W-:Y:S02]  /*1180*/  SHF.R.S32.HI R214, RZ, 0x3, R214 ;  /* 0x00000003ffd67819 */ /* 0x000fe400000114d6 */
[----:B------:R-:W-:Y:S02]  /*1190*/  SHF.R.S32.HI R220, RZ, 0x3, R6 ;  /* 0x00000003ffdc7819 */ /* 0x000fe40000011406 */
[----:B------:R-:W-:Y:S02]  /*11a0*/  LEA R221, R2, UR4, 0x1 ;  /* 0x0000000402dd7c11 */ /* 0x000fe4000f8e08ff */
[----:B------:R-:W-:Y:S02]  /*11b0*/  LEA R218, R10, UR4, 0x1 ;  /* 0x000000040ada7c11 */ /* 0x000fe4000f8e08ff */
[----:B------:R-:W-:Y:S02]  /*11c0*/  LEA R217, R12, UR4, 0x1 ;  /* 0x000000040cd97c11 */ /* 0x000fe4000f8e08ff */
[----:B------:R-:W-:-:S02]  /*11d0*/  LEA R222, R0, UR4, 0x1 ;  /* 0x0000000400de7c11 */ /* 0x000fc4000f8e08ff */
[----:B0-----:R-:W-:-:S07]  /*11e0*/  LEA R219, R8, UR4, 0x1 ;  /* 0x0000000408db7c11 */ /* 0x001fce000f8e08ff */
.L_x_2441:
[----:B0-----:R-:W0:Y:S01]  /*11f0*/  LDC.64 R2, c[0x0][0xc60] ;  /* 0x00031800ff027b82 */ /* 0x001e220000000a00 */
[----:B------:R-:W-:Y:S01]  /*1200*/  ULDC.64 UR4, c[0x0][0xa28] ;  /* 0x00028a0000047ab9 */ /* 0x000fe20000000a00 */
[----:B------:R-:W-:Y:S01]  /*1210*/  ULDC.64 UR8, c[0x0][0xa18] ;  /* 0x0002860000087ab9 */ /* 0x000fe20000000a00 */
[----:B------:R-:W-:Y:S01]  /*1220*/  ULDC.64 UR6, c[0x0][0xa08] ;  /* 0x0002820000067ab9 */ /* 0x000fe20000000a00 */
[----:B0-----:R-:W-:-:S05]  /*1230*/  IMAD.WIDE R2, R195, 0x4, R2 ;  /* 0x00000004c3027825 */ /* 0x001fca00078e0202 */
[----:B--2---:R-:W2:Y:S01]  /*1240*/  LDG.E R207, desc[UR56][R2.64] ;  /* 0x0000003802cf7981 */ /* 0x004ea2000c1e1900 */
[----:B------:R-:W-:Y:S01]  /*1250*/  ISETP.NE.U32.AND P2, PT, RZ, UR4, PT ;  /* 0x00000004ff007c0c */ /* 0x000fe2000bf45070 */
[----:B-----5:R-:W-:Y:S01]  /*1260*/  IMAD.MOV.U32 R27, RZ, RZ, RZ ;  /* 0x000000ffff1b7224 */ /* 0x020fe200078e00ff */
[----:B------:R-:W-:Y:S02]  /*1270*/  ISETP.NE.U32.AND P1, PT, RZ, UR8, PT ;  /* 0x00000008ff007c0c */ /* 0x000fe4000bf25070 */
[----:B------:R-:W-:Y:S02]  /*1280*/  ISETP.NE.AND.EX P2, PT, RZ, UR5, PT, P2 ;  /* 0x00000005ff007c0c */ /* 0x000fe4000bf45320 */
[----:B------:R-:W-:Y:S02]  /*1290*/  ISETP.NE.AND.EX P1, PT, RZ, UR9, PT, P1 ;  /* 0x00000009ff007c0c */ /* 0x000fe4000bf25310 */
[----:B------:R-:W-:Y:S02]  /*12a0*/  ISETP.NE.U32.AND P0, PT, RZ, UR6, PT ;  /* 0x00000006ff007c0c */ /* 0x000fe4000bf05070 */
[----:B---34-:R-:W-:-:S02]  /*12b0*/  MOV R9, RZ ;  /* 0x000000ff00097202 */ /* 0x018fc40000000f00 */
[----:B------:R-:W-:Y:S02]  /*12c0*/  ISETP.NE.AND.EX P0, PT, RZ, UR7, PT, P0 ;  /* 0x00000007ff007c0c */ /* 0x000fe4000bf05300 */
[----:B--2---:R-:W-:Y:S01]  /*12d0*/  SHF.R.S32.HI R213, RZ, 0x1f, R207 ;  /* 0x0000001fffd57819 */ /* 0x004fe200000114cf */
[C---:B------:R-:W-:Y:S02]  /*12e0*/  IMAD.SHL.U32 R205, R207.reuse, 0x4, RZ ;  /* 0x00000004cfcd7824 */ /* 0x040fe400078e00ff */
[C---:B------:R-:W-:Y:S02]  /*12f0*/  @P2 LEA R2, P3, R207.reuse, UR4, 0x2 ;  /* 0x00000004cf022c11 */ /* 0x040fe4000f8610ff */
[C-C-:B------:R-:W-:Y:S02]  /*1300*/  SHF.L.U64.HI R206, R207.reuse, 0x2, R213.reuse ;  /* 0x00000002cfce7819 */ /* 0x140fe400000102d5 */
[----:B------:R-:W-:Y:S01]  /*1310*/  @P2 LEA.HI.X R3, R207, UR5, R213, 0x2, P3 ;  /* 0x00000005cf032c11 */ /* 0x000fe200098f14d5 */
[----:B------:R-:W-:Y:S01]  /*1320*/  ULDC UR4, c[0x0][0x288] ;  /* 0x0000a20000047ab9 */ /* 0x000fe20000000800 */
[----:B------:R-:W-:-:S03]  /*1330*/  IADD3 R6, P4, R205, UR6, RZ ;  /* 0x00000006cd067c10 */ /* 0x000fc6000ff9e0ff */
        /* <DEDUP_REMOVED lines=31> */
.L_x_2206:
[----:B------:R-:W-:Y:S01]  /*1530*/  IMAD.U32 R24, RZ, RZ, UR5 ;  /* 0x00000005ff187e24 */ /* 0x000fe2000f8e00ff */
[----:B------:R-:W-:Y:S01]  /*1540*/  MOV R26, UR4 ;  /* 0x00000004001a7c02 */ /* 0x000fe20008000f00 */
[----:B------:R-:W-:Y:S06]  /*1550*/  @!P2 BRA `(.L_x_2207) ;  /* 0x000000000010a947 */ /* 0x000fec0003800000 */
[----:B------:R-:W-:-:S04]  /*1560*/  IADD3 R2, P0, R205, UR8, RZ ;  /* 0x00000008cd027c10 */ /* 0x000fc8000ff1e0ff */
[----:B------:R-:W-:-:S05]  /*1570*/  IADD3.X R3, R206, UR9, RZ, P0, !PT ;  /* 0x00000009ce037c10 */ /* 0x000fca00087fe4ff */
[----:B------:R0:W5:Y:S01]  /*1580*/  LDG.E R26, desc[UR56][R2.64] ;  /* 0x00000038021a7981 */ /* 0x000162000c1e1900 */
[----:B------:R-:W-:Y:S05]  /*1590*/  BRA `(.L_x_2208) ;  /* 0x0000000000107947 */ /* 0x000fea0003800000 */
.L_x_2207:
[----:B------:R-:W-:Y:S05]  /*15a0*/  @!P0 BRA `(.L_x_2208) ;  /* 0x00000000000c8947 */ /* 0x000fea0003800000 */
[----:B------:R-:W2:Y:S04]  /*15b0*/  LDG.E R3, desc[UR56][R6.64] ;  /* 0x0000003806037981 */ /* 0x000ea8000c1e1900 */
[----:B------:R-:W2:Y:S02]  /*15c0*/  LDG.E R26, desc[UR56][R6.64+0x4] ;  /* 0x00000438061a7981 */ /* 0x000ea4000c1e1900 */
[----:B--2---:R-:W-:-:S07]  /*15d0*/  IMAD.IADD R26, R26, 0x1, -R3 ;  /* 0x000000011a1a7824 */ /* 0x004fce00078e0a03 */
.L_x_2208:
        /* <DEDUP_REMOVED lines=8> */
[----:B------:R0:W2:Y:S01]  /*1660*/  @P0 LDG.E R7, desc[UR56][R2.64+0x4] ;  /* 0x0000043802070981 */ /* 0x0000a2000c1e1900 */
[----:B------:R-:W-:Y:S01]  /*1670*/  IMAD.MOV R123, RZ, RZ, -R9 ;  /* 0x000000ffff7b7224 */ /* 0x000fe200078e0a09 */
[----:B------:R-:W-:Y:S01]  /*1680*/  ISETP.NE.U32.AND P1, PT, RZ, UR4, PT ;  /* 0x00000004ff007c0c */ /* 0x000fe2000bf25070 */
[----:B------:R-:W-:Y:S01]  /*1690*/  IMAD.MOV.U32 R146, RZ, RZ, R26 ;  /* 0x000000ffff927224 */ /* 0x000fe200078e001a */
[----:B0-----:R-:W-:Y:S02]  /*16a0*/  LEA R2, R193, 0xff, 0x7 ;  /* 0x000000ffc1027811 */ /* 0x001fe400078e38ff */
[----:B------:R-:W-:-:S02]  /*16b0*/  VIMNMX R123, RZ, R123, !PT ;  /* 0x0000007bff7b7248 */ /* 0x000fc40007fe0100 */
[----:B------:R-:W-:-:S13]  /*16c0*/  ISETP.NE.AND.EX P1, PT, RZ, UR5, PT, P1 ;  /* 0x00000005ff007c0c */ /* 0x000fda000bf25310 */
[----:B------:R-:W-:-:S04]  /*16d0*/  @P1 IADD3 R4, P2, R205, UR4, RZ ;  /* 0x00000004cd041c10 */ /* 0x000fc8000ff5e0ff */
[----:B------:R-:W-:-:S05]  /*16e0*/  @P1 IADD3.X R5, R206, UR5, RZ, P2, !PT ;  /* 0x00000005ce051c10 */ /* 0x000fca00097fe4ff */
[----:B------:R0:W5:Y:S01]  /*16f0*/  @P1 LDG.E R146, desc[UR56][R4.64] ;  /* 0x0000003804921981 */ /* 0x000162000c1e1900 */
[----:B--2---:R-:W-:-:S05]  /*1700*/  @P0 IADD3 R24, -R0, R7, RZ ;  /* 0x0000000700180210 */ /* 0x004fca0007ffe1ff */
[----:B------:R-:W-:-:S04]  /*1710*/  IMAD.IADD R195, R9, 0x1, R24 ;  /* 0x0000000109c37824 */ /* 0x000fc800078e0218 */
[C---:B------:R-:W-:Y:S01]  /*1720*/  VIADD R0, R195.reuse, 0x7f ;  /* 0x0000007fc3007836 */ /* 0x040fe20000000000 */
[----:B------:R-:W-:-:S04]  /*1730*/  IADD3 R2, R195, R2, -R192 ;  /* 0x00000002c3027210 */ /* 0x000fc80007ffe8c0 */
[----:B------:R-:W-:Y:S02]  /*1740*/  SHF.R.S32.HI R3, RZ, 0x1f, R0 ;  /* 0x0000001fff037819 */ /* 0x000fe40000011400 */
[----:B------:R-:W-:Y:S02]  /*1750*/  SHF.R.S32.HI R7, RZ, 0x1f, R2 ;  /* 0x0000001fff077819 */ /* 0x000fe40000011402 */
[----:B------:R-:W-:Y:S02]  /*1760*/  LEA.HI R3, R3, R0, RZ, 0x7 ;  /* 0x0000000003037211 */ /* 0x000fe400078f38ff */
[----:B------:R-:W-:Y:S02]  /*1770*/  LEA.HI R7, R7, R2, RZ, 0x7 ;  /* 0x0000000207077211 */ /* 0x000fe400078f38ff */
[----:B------:R-:W-:Y:S02]  /*1780*/  SHF.R.S32.HI R3, RZ, 0x7, R3 ;  /* 0x00000007ff037819 */ /* 0x000fe40000011403 */
[----:B------:R-:W-:-:S04]  /*1790*/  SHF.R.S32.HI R150, RZ, 0x7, R7 ;  /* 0x00000007ff967819 */ /* 0x000fc80000011407 */
[----:B------:R-:W-:-:S04]  /*17a0*/  VIMNMX R150, R3, R150, PT ;  /* 0x0000009603967248 */ /* 0x000fc80003fe0100 */
[----:B------:R-:W-:-:S04]  /*17b0*/  LEA R3, R150, -R9, 0x7 ;  /* 0x8000000996037211 */ /* 0x000fc800078e38ff */
[----:B------:R-:W-:-:S04]  /*17c0*/  VIMNMX R0, R3, R24, PT ;  /* 0x0000001803007248 */ /* 0x000fc80003fe0100 */
[----:B------:R-:W-:Y:S02]  /*17d0*/  ISETP.GT.AND P0, PT, R0, R123, PT ;  /* 0x0000007b0000720c */ /* 0x000fe40003f04270 */
[----:B------:R-:W-:-:S05]  /*17e0*/  SHF.R.U32.HI R123, RZ, 0x7, R123 ;  /* 0x00000007ff7b7819 */ /* 0x000fca000001167b */
[----:B------:R-:W-:-:S06]  /*17f0*/  IMAD.MOV.U32 R2, RZ, RZ, R123 ;  /* 0x000000ffff027224 */ /* 0x000fcc00078e007b */
[----:B------:R-:W-:-:S05]  /*1800*/  @P0 VIADD R0, R0, 0x7f ;  /* 0x0000007f00000836 */ /* 0x000fca0000000000 */
        /* <DEDUP_REMOVED lines=17> */
[----:B------:R-:W-:Y:S01]  /*1920*/  MOV R10, UR6 ;  /* 0x00000006000a7c02 */ /* 0x000fe20008000f00 */
[----:B------:R-:W-:Y:S01]  /*1930*/  IMAD.U32 R6, RZ, RZ, UR4 ;  /* 0x00000004ff067e24 */ /* 0x000fe2000f8e00ff */
[----:B------:R-:W-:Y:S01]  /*1940*/  MOV R13, RZ ;  /* 0x000000ff000d7202 */ /* 0x000fe20000000f00 */
[----:B------:R-:W-:-:S02]  /*1950*/  IMAD.U32 R7, RZ, RZ, UR5 ;  /* 0x00000005ff077e24 */ /* 0x000fc4000f8e00ff */
[----:B------:R-:W-:Y:S02]  /*1960*/  IMAD.U32 R11, RZ, RZ, UR7 ;  /* 0x00000007ff0b7e24 */ /* 0x000fe4000f8e00ff */
[----:B------:R-:W-:Y:S02]  /*1970*/  IMAD.MOV.U32 R8, RZ, RZ, 0x70 ;  /* 0x00000070ff087424 */ /* 0x000fe400078e00ff */
[----:B0-----:R-:W-:-:S07]  /*1980*/  IMAD.MOV.U32 R12, RZ, RZ, 0x1 ;  /* 0x00000001ff0c7424 */ /* 0x001fce00078e00ff */
[----:B------:R-:W-:-:S07]  /*1990*/  LEPC R20, `(.L_x_2211) ;  /* 0x000000001014794e */ /* 0x000fce0000000000 */
[----:B-1---5:R-:W-:Y:S05]  /*19a0*/  CALL.ABS.NOINC R14 ;  /* 0x000000000e007343 */ /* 0x022fea0003c00000 */
.L_x_2211:
[----:B------:R-:W-:Y:S05]  /*19b0*/  BSYNC B6 ;  /* 0x0000000000067941 */ /* 0x000fea0003800000 */
.L_x_2210:
        /* <DEDUP_REMOVED lines=13> */
[----:B------:R-:W-:Y:S01]  /*1a90*/  MOV R8, 0x70 ;  /* 0x0000007000087802 */ /* 0x000fe20000000f00 */
[----:B------:R-:W-:-:S02]  /*1aa0*/  IMAD.U32 R10, RZ, RZ, UR4 ;  /* 0x00000004ff0a7e24 */ /* 0x000fc4000f8e00ff */
[----:B------:R-:W-:Y:S02]  /*1ab0*/  IMAD.U32 R11, RZ, RZ, UR5 ;  /* 0x00000005ff0b7e24 */ /* 0x000fe4000f8e00ff */
[----:B------:R-:W-:Y:S02]  /*1ac0*/  IMAD.MOV.U32 R12, RZ, RZ, 0x1 ;  /* 0x00000001ff0c7424 */ /* 0x000fe400078e00ff */
[----:B0-----:R-:W-:-:S07]  /*1ad0*/  IMAD.MOV.U32 R13, RZ, RZ, RZ ;  /* 0x000000ffff0d7224 */ /* 0x001fce00078e00ff */
[----:B------:R-:W-:-:S07]  /*1ae0*/  LEPC R20, `(.L_x_2213) ;  /* 0x000000001014794e */ /* 0x000fce0000000000 */
[----:B-1---5:R-:W-:Y:S05]  /*1af0*/  CALL.ABS.NOINC R14 ;  /* 0x000000000e007343 */ /* 0x022fea0003c00000 */
.L_x_2213:
[----:B------:R-:W-:Y:S05]  /*1b00*/  BSYNC B6 ;  /* 0x0000000000067941 */ /* 0x000fea0003800000 */
.L_x_2212:
[----:B------:R-:W-:Y:S01]  /*1b10*/  ULDC.64 UR4, c[0x0][0x9f8] ;  /* 0x00027e0000047ab9 */ /* 0x000fe20000000a00 */
[----:B------:R-:W0:Y:S01]  /*1b20*/  LDC R0, c[0x0][0x428] ;  /* 0x00010a00ff007b82 */ /* 0x000e220000000800 */
[----:B------:R-:W-:Y:S01]  /*1b30*/  ISETP.NE.U32.AND P0, PT, RZ, UR4, PT ;  /* 0x00000004ff007c0c */ /* 0x000fe2000bf05070 */
[----:B------:R-:W-:-:S06]  /*1b40*/  VIADD R97, R22, 0x60 ;  /* 0x0000006016617836 */ /* 0x000fcc0000000000 */
[----:B------:R-:W1:Y:S01]  /*1b50*/  LDC.64 R126, c[0x0][0x2f0] ;  /* 0x0000bc00ff7e7b82 */ /* 0x000e620000000a00 */
[----:B------:R-:W-:Y:S01]  /*1b60*/  ISETP.NE.AND.EX P0, PT, RZ, UR5, PT, P0 ;  /* 0x00000005ff007c0c */ /* 0x000fe2000bf05300 */
[----:B------:R-:W-:Y:S01]  /*1b70*/  IMAD.IADD R27, R27, 0x1, R26 ;  /* 0x000000011b1b7824 */ /* 0x000fe200078e021a */
[----:B------:R-:W-:Y:S01]  /*1b80*/  SHF.R.S32.HI R23, RZ, 0x1f, R22 ;  /* 0x0000001fff177819 */ /* 0x000fe20000011416 */
[----:B------:R-:W-:-:S04]  /*1b90*/  ULDC.64 UR6, c[0x0][0xa08] ;  /* 0x0002820000067ab9 */ /* 0x000fc80000000a00 */
[----:B------:R-:W2:Y:S06]  /*1ba0*/  LDC R41, c[0x0][0x3d4] ;  /* 0x0000f500ff297b82 */ /* 0x000eac0000000800 */
[----:B------:R-:W-:Y:S01]  /*1bb0*/  @P0 IADD3 R4, P1, R205, UR4, RZ ;  /* 0x00000004cd040c10 */ /* 0x000fe2000ff3e0ff */
[----:B------:R-:W-:Y:S01]  /*1bc0*/  ULDC UR4, c[0x0][0x2e4] ;  /* 0x0000b90000047ab9 */ /* 0x000fe20000000800 */
[----:B------:R-:W3:Y:S02]  /*1bd0*/  LDC.64 R34, c[0x0][0x3e8] ;  /* 0x0000fa00ff227b82 */ /* 0x000ee40000000a00 */
[----:B------:R-:W-:-:S05]  /*1be0*/  @P0 IADD3.X R5, R206, UR5, RZ, P1, !PT ;  /* 0x00000005ce050c10 */ /* 0x000fca0008ffe4ff */
[----:B------:R4:W2:Y:S01]  /*1bf0*/  @P0 LDG.E R25, desc[UR56][R4.64] ;  /* 0x0000003804190981 */ /* 0x0008a2000c1e1900 */
[----:B0-----:R-:W-:Y:S01]  /*1c00*/  ISETP.NE.AND P0, PT, R0, 0x1, PT ;  /* 0x000000010000780c */ /* 0x001fe20003f05270 */
[----:B------:R-:W-:Y:S01]  /*1c10*/  IMAD.MOV.U32 R122, RZ, RZ, 0x20 ;  /* 0x00000020ff7a7424 */ /* 0x000fe200078e00ff */
[----:B------:R-:W-:Y:S01]  /*1c20*/  ISETP.GE.AND P2, PT, R186, UR4, PT ;  /* 0x00000004ba007c0c */ /* 0x000fe2000bf46270 */
[----:B------:R-:W0:Y:S01]  /*1c30*/  S2R R151, SR_TID.X ;  /* 0x0000000000977919 */ /* 0x000e220000002100 */
[----:B------:R-:W-:Y:S01]  /*1c40*/  ISETP.GE.AND P1, PT, R22, UR4, PT ;  /* 0x0000000416007c0c */ /* 0x000fe2000bf26270 */
[----:B-1----:R-:W-:Y:S01]  /*1c50*/  IMAD.SHL.U32 R132, R126, 0x40, RZ ;  /* 0x000000407e847824 */ /* 0x002fe200078e00ff */
[----:B------:R-:W-:Y:S02]  /*1c60*/  SEL R3, RZ, 0xffffffff, P2 ;  /* 0xffffffffff037807 */ /* 0x000fe40001000000 */
[----:B------:R-:W-:Y:S01]  /*1c70*/  SEL R0, RZ, 0x1, P1 ;  /* 0x00000001ff007807 */ /* 0x000fe20000800000 */
[----:B----4-:R-:W-:Y:S01]  /*1c80*/  VIADD R5, R22, 0x80 ;  /* 0x0000008016057836 */ /* 0x010fe20000000000 */
[----:B------:R-:W-:-:S02]  /*1c90*/  SHF.L.U32 R3, R3, 0x1, RZ ;  /* 0x0000000103037819 */ /* 0x000fc400000006ff */
[----:B------:R-:W-:Y:S01]  /*1ca0*/  ISETP.GE.AND P1, PT, R187, UR4, PT ;  /* 0x00000004bb007c0c */ /* 0x000fe2000bf26270 */
[----:B------:R-:W1:Y:S01]  /*1cb0*/  @P0 LDC R7, c[0x0][0x42c] ;  /* 0x00010b00ff070b82 */ /* 0x000e620000000800 */
[----:B------:R-:W-:Y:S02]  /*1cc0*/  ISETP.GE.AND P2, PT, R97, UR4, PT ;  /* 0x0000000461007c0c */ /* 0x000fe4000bf46270 */
[----:B------:R-:W-:Y:S01]  /*1cd0*/  LOP3.LUT R0, R3, 0x2, R0, 0xe2, !PT ;  /* 0x0000000203007812 */ /* 0x000fe200078ee200 */
[-C--:B---3--:R-:W-:Y:S01]  /*1ce0*/  IMAD R10, R210, R34.reuse, RZ ;  /* 0x00000022d20a7224 */ /* 0x088fe200078e02ff */
[----:B------:R-:W-:Y:S01]  /*1cf0*/  SEL R3, RZ, 0x4, P1 ;  /* 0x00000004ff037807 */ /* 0x000fe20000800000 */
[----:B------:R-:W-:Y:S01]  /*1d00*/  IMAD.WIDE.U32 R104, R184, R34, R22 ;  /* 0x00000022b8687225 */ /* 0x000fe200078e0016 */
[----:B------:R-:W-:Y:S01]  /*1d10*/  SEL R4, RZ, 0x8, P2 ;  /* 0x00000008ff047807 */ /* 0x000fe20001000000 */
[----:B------:R-:W3:Y:S01]  /*1d20*/  @P0 LDC R9, c[0x0][0x430] ;  /* 0x00010c00ff090b82 */ /* 0x000ee20000000800 */
[----:B------:R-:W-:Y:S01]  /*1d30*/  ISETP.GE.AND P1, PT, R5, UR4, PT ;  /* 0x0000000405007c0c */ /* 0x000fe2000bf26270 */
[----:B------:R-:W-:Y:S01]  /*1d40*/  VIADD R5, R22, 0xa0 ;  /* 0x000000a016057836 */ /* 0x000fe20000000000 */
[----:B------:R-:W-:Y:S01]  /*1d50*/  LOP3.LUT R3, R4, R0, R3, 0xfe, !PT ;  /* 0x0000000004037212 */ /* 0x000fe200078efe03 */
[----:B------:R-:W-:Y:S01]  /*1d60*/  IMAD R13, R184, R35, R10 ;  /* 0x00000023b80d7224 */ /* 0x000fe200078e020a */
[----:B------:R-:W-:-:S02]  /*1d70*/  SHF.R.S32.HI R37, RZ, 0x1f, R27 ;  /* 0x0000001fff257819 */ /* 0x000fc4000001141b */
[----:B------:R-:W-:Y:S01]  /*1d80*/  SEL R4, RZ, 0x10, P1 ;  /* 0x00000010ff047807 */ /* 0x000fe20000800000 */
[----:B------:R-:W-:Y:S01]  /*1d90*/  IMAD.IADD R105, R13, 0x1, R105 ;  /* 0x000000010d697824 */ /* 0x000fe200078e0269 */
[----:B------:R-:W-:Y:S01]  /*1da0*/  ISETP.GE.AND P1, PT, R5, UR4, PT ;  /* 0x0000000405007c0c */ /* 0x000fe2000bf26270 */
[----:B------:R-:W-:Y:S01]  /*1db0*/  IMAD R6, R37, R126, RZ ;  /* 0x0000007e25067224 */ /* 0x000fe200078e02ff */
[----:B------:R-:W-:Y:S01]  /*1dc0*/  ULDC.64 UR4, c[0x0][0x320] ;  /* 0x0000c80000047ab9 */ /* 0x000fe20000000a00 */
[----:B------:R-:W-:Y:S01]  /*1dd0*/  LOP3.LUT R3, R3, R4, RZ, 0xfc, !PT ;  /* 0x0000000403037212 */ /* 0x000fe200078efcff */
[----:B------:R-:W-:Y:S01]  /*1de0*/  IMAD.WIDE.U32 R4, R27, R126, RZ ;  /* 0x0000007e1b047225 */ /* 0x000fe200078e00ff */
[-C--:B--2---:R-:W-:Y:S02]  /*1df0*/  ISETP.GE.AND P3, PT, R22, R41.reuse, PT ;  /* 0x000000291600720c */ /* 0x084fe40003f66270 */
[----:B------:R-:W-:Y:S01]  /*1e00*/  ISETP.GE.AND P2, PT, R186, R41, PT ;  /* 0x00000029ba00720c */ /* 0x000fe20003f46270 */
[----:B-1----:R-:W-:Y:S01]  /*1e10*/  @P0 IMAD.HI.U32 R0, R194, R7, RZ ;  /* 0x00000007c2000227 */ /* 0x002fe200078e00ff */
[----:B------:R-:W-:-:S02]  /*1e20*/  ISETP.GE.AND P4, PT, R187, R41, PT ;  /* 0x00000029bb00720c */ /* 0x000fc40003f86270 */
[----:B------:R-:W-:Y:S01]  /*1e30*/  SHF.R.S32.HI R17, RZ, 0x1f, R16 ;  /* 0x0000001fff117819 */ /* 0x000fe20000011410 */
[----:B------:R-:W-:Y:S01]  /*1e40*/  IMAD R7, R27, R127, R6 ;  /* 0x0000007f1b077224 */ /* 0x000fe200078e0206 */
[----:B------:R-:W-:Y:S01]  /*1e50*/  P2R R112, PR, RZ, 0x10 ;  /* 0x00000010ff707803 */ /* 0x000fe20000000000 */
[-C--:B-----5:R-:W-:Y:S01]  /*1e60*/  IMAD.WIDE.U32 R104, R146, R34.reuse, R104 ;  /* 0x0000002292687225 */ /* 0x0a0fe200078e0068 */
[----:B---3--:R-:W-:Y:S02]  /*1e70*/  @P0 SHF.R.U32.HI R194, RZ, R9, R0 ;  /* 0x00000009ffc20219 */ /* 0x008fe40000011600 */
[----:B------:R-:W-:Y:S01]  /*1e80*/  IADD3 R5, R5, R7, RZ ;  /* 0x0000000705057210 */ /* 0x000fe20007ffe0ff */
[----:B------:R-:W-:Y:S01]  /*1e90*/  IMAD.WIDE.U32 R102, R184, R34, R16 ;  /* 0x00000022b8667225 */ /* 0x000fe200078e0010 */
[----:B------:R-:W-:Y:S02]  /*1ea0*/  SHF.R.S32.HI R0, RZ, 0x1f, R194 ;  /* 0x0000001fff007819 */ /* 0x000fe400000114c2 */
[----:B------:R-:W-:Y:S01]  /*1eb0*/  ISETP.NE.U32.AND P0, PT, RZ, UR6, PT ;  /* 0x00000006ff007c0c */ /* 0x000fe2000bf05070 */
[----:B------:R-:W-:Y:S01]  /*1ec0*/  IMAD.WIDE.U32 R8, R194, UR4, R22 ;  /* 0x00000004c2087c25 */ /* 0x000fe2000f8e0016 */
[----:B------:R-:W-:-:S02]  /*1ed0*/  SHF.L.U64.HI R124, R126, 0x7, R127 ;  /* 0x000000077e7c7819 */ /* 0x000fc4000001027f */
[----:B------:R-:W-:Y:S01]  /*1ee0*/  ISETP.NE.AND.EX P0, PT, RZ, UR7, PT, P0 ;  /* 0x00000007ff007c0c */ /* 0x000fe2000bf05300 */
[----:B------:R-:W-:Y:S01]  /*1ef0*/  IMAD R11, R0, UR4, RZ ;  /* 0x00000004000b7c24 */ /* 0x000fe2000f8e02ff */
[----:B------:R-:W-:Y:S01]  /*1f00*/  SHF.L.U32 R93, R126, 0x7, RZ ;  /* 0x000000077e5d7819 */ /* 0x000fe200000006ff */
[----:B------:R-:W-:Y:S01]  /*1f10*/  IMAD.IADD R103, R103, 0x1, R13 ;  /* 0x0000000167677824 */ /* 0x000fe200078e020d */
[----:B------:R-:W-:Y:S01]  /*1f20*/  SHF.L.U64.HI R92, R34, 0x6, R35 ;  /* 0x00000006225c7819 */ /* 0x000fe20000010223 */
[----:B------:R-:W-:Y:S01]  /*1f30*/  IMAD R11, R194, UR5, R11 ;  /* 0x00000005c20b7c24 */ /* 0x000fe2000f8e020b */
[----:B------:R-:W-:Y:S01]  /*1f40*/  ULDC.64 UR4, c[0x0][0x2f8] ;  /* 0x0000be0000047ab9 */ /* 0x000fe20000000a00 */
[----:B------:R-:W-:Y:S01]  /*1f50*/  IMAD.WIDE.U32 R102, R146, R34, R102 ;  /* 0x0000002292667225 */ /* 0x000fe200078e0066 */
[----:B------:R-:W-:Y:S02]  /*1f60*/  SHF.R.S32.HI R147, RZ, 0x1f, R209 ;  /* 0x0000001fff937819 */ /* 0x000fe400000114d1 */
[----:B0-----:R-:W-:Y:S01]  /*1f70*/  LEA.HI R151, R151, 0x8, RZ, 0x19 ;  /* 0x0000000897977811 */ /* 0x001fe200078fc8ff */
[----:B------:R-:W-:Y:S01]  /*1f80*/  IMAD R7, R0, UR4, RZ ;  /* 0x0000000400077c24 */ /* 0x000fe2000f8e02ff */
[----:B------:R-:W-:Y:S01]  /*1f90*/  SHF.L.U32 R120, R41, 0x1, RZ ;  /* 0x0000000129787819 */ /* 0x000fe200000006ff */
[----:B------:R-:W-:-:S02]  /*1fa0*/  IMAD.IADD R9, R9, 0x1, R11 ;  /* 0x0000000109097824 */ /* 0x000fc400078e020b */
[C---:B------:R-:W-:Y:S02]  /*1fb0*/  IMAD R11, R194.reuse, UR5, R7 ;  /* 0x00000005c20b7c24 */ /* 0x040fe4000f8e0207 */
[----:B------:R-:W-:Y:S01]  /*1fc0*/  IMAD.WIDE.U32 R6, R194, UR4, R4 ;  /* 0x00000004c2067c25 */ /* 0x000fe2000f8e0004 */
[----:B------:R-:W-:Y:S01]  /*1fd0*/  ULDC.64 UR4, c[0x0][0x300] ;  /* 0x0000c00000047ab9 */ /* 0x000fe20000000a00 */
[----:B------:R-:W0:Y:S02]  /*1fe0*/  LDC.64 R4, c[0x0][0x3d8] ;  /* 0x0000f600ff047b82 */ /* 0x000e240000000a00 */
[----:B------:R-:W-:Y:S02]  /*1ff0*/  IMAD.IADD R7, R7, 0x1, R11 ;  /* 0x0000000107077824 */ /* 0x000fe400078e020b */
[-C--:B0-----:R-:W-:Y:S01]  /*2000*/  IMAD.WIDE.U32 R106, R184, R4.reuse, R16 ;  /* 0x00000004b86a7225 */ /* 0x081fe200078e0010 */
[C-C-:B------:R-:W-:Y:S02]  /*2010*/  SHF.L.U64.HI R125, R4.reuse, 0x7, R5.reuse ;  /* 0x00000007047d7819 */ /* 0x140fe40000010205 */
[----:B------:R-:W-:Y:S01]  /*2020*/  SHF.L.U64.HI R33, R4, 0x6, R5 ;  /* 0x0000000604217819 */ /* 0x000fe20000010205 */
[----:B------:R-:W-:Y:S01]  /*2030*/  IMAD.WIDE.U32 R108, R184, R4, R22 ;  /* 0x00000004b86c7225 */ /* 0x000fe200078e0016 */
[----:B------:R-:W-:-:S03]  /*2040*/  SHF.L.U32 R32, R4, 0x7, RZ ;  /* 0x0000000704207819 */ /* 0x000fc600000006ff */
        /* <DEDUP_REMOVED lines=9> */
[----:B------:R-:W-:Y:S01]  /*20e0*/  IMAD R21, R184, R127, R6 ;  /* 0x0000007fb8157224 */ /* 0x000fe200078e0206 */
[----:B------:R-:W-:Y:S01]  /*20f0*/  SHF.L.U64.HI R127, R126, 0x6, R127 ;  /* 0x000000067e7f7819 */ /* 0x000fe2000001027f */
[----:B------:R-:W-:Y:S01]  /*2100*/  IMAD.WIDE.U32 R6, R184, R126, R22 ;  /* 0x0000007eb8067225 */ /* 0x000fe200078e0016 */
[----:B------:R-:W-:Y:S02]  /*2110*/  IADD3 R96, R99, R15, RZ ;  /* 0x0000000f63607210 */ /* 0x000fe40007ffe0ff */
[----:B------:R-:W-:Y:S01]  /*2120*/  SHF.L.U64.HI R126, R34, 0x7, R35 ;  /* 0x00000007227e7819 */ /* 0x000fe20000010223 */
[----:B------:R-:W-:Y:S01]  /*2130*/  IMAD R0, R0, UR4, RZ ;  /* 0x0000000400007c24 */ /* 0x000fe2000f8e02ff */
[----:B------:R-:W-:Y:S01]  /*2140*/  IADD3 R95, P0, R98, R6, RZ ;  /* 0x00000006625f7210 */ /* 0x000fe20007f1e0ff */
[----:B------:R-:W-:Y:S01]  /*2150*/  IMAD.WIDE.U32 R100, R11, UR4, R8 ;  /* 0x000000040b647c25 */ /* 0x000fe2000f8e0008 */
[----:B------:R-:W-:-:S02]  /*2160*/  SEL R9, R41, RZ, P2 ;  /* 0x000000ff29097207 */ /* 0x000fc40001000000 */
[----:B------:R-:W-:Y:S01]  /*2170*/  IADD3.X R94, R96, R7, R21, P0, !PT ;  /* 0x00000007605e7210 */ /* 0x000fe200007fe415 */
[----:B------:R-:W-:Y:S01]  /*2180*/  IMAD R39, R11, UR5, R0 ;  /* 0x000000050b277c24 */ /* 0x000fe2000f8e0200 */
[----:B------:R-:W-:Y:S01]  /*2190*/  SEL R7, R41, RZ, P3 ;  /* 0x000000ff29077207 */ /* 0x000fe20001800000 */
[-C--:B------:R-:W-:Y:S01]  /*21a0*/  IMAD R0, R210, R4.reuse, RZ ;  /* 0x00000004d2007224 */ /* 0x080fe200078e02ff */
[----:B------:R-:W-:Y:S01]  /*21b0*/  LOP3.LUT P0, RZ, R215, 0x4, RZ, 0xc0, !PT ;  /* 0x00000004d7ff7812 */ /* 0x000fe2000780c0ff */
[----:B------:R-:W-:Y:S01]  /*21c0*/  IMAD.IADD R9, R186, 0x1, R9 ;  /* 0x00000001ba097824 */ /* 0x000fe200078e0209 */
[----:B------:R-:W-:Y:S01]  /*21d0*/  IADD3 R7, R22, R7, RZ ;  /* 0x0000000716077210 */ /* 0x000fe20007ffe0ff */
[C---:B------:R-:W-:Y:S01]  /*21e0*/  IMAD R11, R184.reuse, R5, R0 ;  /* 0x00000005b80b7224 */ /* 0x040fe200078e0200 */
[----:B------:R-:W-:Y:S02]  /*21f0*/  SEL R0, R41, RZ, P4 ;  /* 0x000000ff29007207 */ /* 0x000fe40002000000 */
[----:B------:R-:W-:Y:S01]  /*2200*/  SHF.R.S32.HI R6, RZ, 0x1f, R9 ;  /* 0x0000001fff067819 */ /* 0x000fe20000011409 */
[----:B------:R-:W-:Y:S01]  /*2210*/  IMAD.IADD R107, R107, 0x1, R11 ;  /* 0x000000016b6b7824 */ /* 0x000fe200078e020b */
[----:B------:R-:W-:Y:S01]  /*2220*/  IADD3 R116, P4, R184, R27, RZ ;  /* 0x0000001bb8747210 */ /* 0x000fe20007f9e0ff */
[----:B------:R-:W-:Y:S01]  /*2230*/  IMAD.IADD R8, R187, 0x1, R0 ;  /* 0x00000001bb087824 */ /* 0x000fe200078e0200 */
[----:B------:R-:W-:Y:S01]  /*2240*/  SHF.R.S32.HI R0, RZ, 0x1f, R7 ;  /* 0x0000001fff007819 */ /* 0x000fe20000011407 */
[----:B------:R-:W-:Y:S01]  /*2250*/  IMAD.IADD R109, R11, 0x1, R109 ;  /* 0x000000010b6d7824 */ /* 0x000fe200078e026d */
[----:B------:R-:W-:Y:S01]  /*2260*/  LEA.HI R21, R6, R9, RZ, 0x3 ;  /* 0x0000000906157211 */ /* 0x000fe200078f18ff */
[----:B------:R-:W-:Y:S01]  /*2270*/  IMAD.WIDE.U32 R106, R146, R4, R106 ;  /* 0x00000004926a7225 */ /* 0x000fe200078e006a */
[----:B------:R-:W-:-:S02]  /*2280*/  LEA.HI R25, R0, R7, RZ, 0x3 ;  /* 0x0000000700197211 */ /* 0x000fc400078f18ff */
[----:B------:R-:W-:Y:S01]  /*2290*/  LEA.HI R0, R0, R7, RZ, 0x6 ;  /* 0x0000000700007211 */ /* 0x000fe200078f30ff */
[----:B------:R-:W-:Y:S01]  /*22a0*/  IMAD.WIDE.U32 R108, R146, R4, R108 ;  /* 0x00000004926c7225 */ /* 0x000fe200078e006c */
[----:B------:R-:W-:Y:S02]  /*22b0*/  LEA.HI R9, R6, R9, RZ, 0x6 ;  /* 0x0000000906097211 */ /* 0x000fe400078f30ff */
[--C-:B------:R-:W-:Y:S01]  /*22c0*/  LOP3.LUT R10, R190, 0x38, R25.reuse, 0xf8, !PT ;  /* 0x00000038be0a7812 */ /* 0x100fe200078ef819 */
[----:B------:R-:W-:Y:S01]  /*22d0*/  IMAD.SHL.U32 R6, R0, 0x80, RZ ;  /* 0x0000008000067824 */ /* 0x000fe200078e00ff */
[----:B------:R-:W-:Y:S01]  /*22e0*/  LOP3.LUT R0, R191, 0x38, R25, 0xf8, !PT ;  /* 0x00000038bf007812 */ /* 0x000fe200078ef819 */
[----:B------:R-:W-:Y:S01]  /*22f0*/  IMAD.X R117, R210, 0x1, R37, P4 ;  /* 0x00000001d2757824 */ /* 0x000fe200020e0625 */
[----:B------:R-:W-:Y:S02]  /*2300*/  LOP3.LUT R10, R10, R223, RZ, 0x3c, !PT ;  /* 0x000000df0a0a7212 */ /* 0x000fe400078e3cff */
[----:B------:R-:W-:-:S02]  /*2310*/  LOP3.LUT R7, R6, 0xffffe000, RZ, 0xc0, !PT ;  /* 0xffffe00006077812 */ /* 0x000fc400078ec0ff */
[----:B------:R-:W-:Y:S02]  /*2320*/  SHF.R.S32.HI R11, RZ, 0x1f, R8 ;  /* 0x0000001fff0b7819 */ /* 0x000fe40000011408 */
[----:B------:R-:W-:Y:S01]  /*2330*/  SHF.L.U32 R9, R9, 0x7, RZ ;  /* 0x0000000709097819 */ /* 0x000fe200000006ff */
[----:B------:R-:W-:Y:S01]  /*2340*/  IMAD R145, R196, 0x200, R7 ;  /* 0x00000200c4917824 */ /* 0x000fe200078e0207 */
[----:B------:R-:W-:Y:S02]  /*2350*/  LOP3.LUT R0, R0, R197, RZ, 0x3c, !PT ;  /* 0x000000c500007212 */ /* 0x000fe400078e3cff */
[----:B------:R-:W-:Y:S02]  /*2360*/  IADD3 R143, R10, R7, R198 ;  /* 0x000000070a8f7210 */ /* 0x000fe40007ffe0c6 */
[----:B------:R-:W-:Y:S01]  /*2370*/  LOP3.LUT R14, R190, 0x38, R21, 0xf8, !PT ;  /* 0x00000038be0e7812 */ /* 0x000fe200078ef815 */
[----:B------:R-:W-:Y:S01]  /*2380*/  IMAD.IADD R145, R145, 0x1, R0 ;  /* 0x0000000191917824 */ /* 0x000fe200078e0200 */
[----:B------:R-:W-:-:S02]  /*2390*/  SHF.R.S32.HI R7, RZ, 0x1f, R146 ;  /* 0x0000001fff077819 */ /* 0x000fc40000011492 */
[CC--:B------:R-:W-:Y:S02]  /*23a0*/  LEA.HI R15, R11.reuse, R8.reuse, RZ, 0x3 ;  /* 0x000000080b0f7211 */ /* 0x0c0fe400078f18ff */
[----:B------:R-:W-:Y:S01]  /*23b0*/  LEA.HI R8, R11, R8, RZ, 0x6 ;  /* 0x000000080b087211 */ /* 0x000fe200078f30ff */
[----:B------:R-:W-:Y:S01]  /*23c0*/  IMAD R0, R7, R34, RZ ;  /* 0x0000002207007224 */ /* 0x000fe200078e02ff */
[----:B------:R-:W-:Y:S01]  /*23d0*/  LOP3.LUT R9, R9, 0xffffe000, RZ, 0xc0, !PT ;  /* 0xffffe00009097812 */ /* 0x000fe200078ec0ff */
[----:B------:R-:W-:Y:S01]  /*23e0*/  IMAD R7, R7, R4, RZ ;  /* 0x0000000407077224 */ /* 0x000fe200078e02ff */
[----:B------:R-:W-:Y:S01]  /*23f0*/  LOP3.LUT R14, R14, R223, RZ, 0x3c, !PT ;  /* 0x000000df0e0e7212 */ /* 0x000fe200078e3cff */
[----:B------:R-:W-:Y:S01]  /*2400*/  IMAD.SHL.U32 R13, R8, 0x80, RZ ;  /* 0x00000080080d7824 */ /* 0x000fe200078e00ff */
[----:B------:R-:W-:Y:S01]  /*2410*/  LOP3.LUT R20, R190, 0x38, R15, 0xf8, !PT ;  /* 0x00000038be147812 */ /* 0x000fe200078ef80f */
[----:B------:R-:W-:Y:S01]  /*2420*/  IMAD R144, R196, 0x200, R9 ;  /* 0x00000200c4907824 */ /* 0x000fe200078e0209 */
[----:B------:R-:W-:Y:S01]  /*2430*/  IADD3 R137, R14, R9, R198 ;  /* 0x000000090e897210 */ /* 0x000fe20007ffe0c6 */
[C---:B------:R-:W-:Y:S01]  /*2440*/  IMAD R9, R146.reuse, R35, R0 ;  /* 0x0000002392097224 */ /* 0x040fe200078e0200 */
[C---:B------:R-:W-:Y:S01]  /*2450*/  LOP3.LUT R0, R191.reuse, 0x18, R22, 0xf8, !PT ;  /* 0x00000018bf007812 */ /* 0x040fe200078ef816 */
[----:B------:R-:W-:Y:S01]  /*2460*/  IMAD R7, R146, R5, R7 ;  /* 0x0000000592077224 */ /* 0x000fe200078e0207 */
[----:B------:R-:W-:Y:S01]  /*2470*/  LOP3.LUT R12, R191, 0x38, R15, 0xf8, !PT ;  /* 0x00000038bf0c7812 */ /* 0x000fe200078ef80f */
[----:B------:R-:W-:Y:S01]  /*2480*/  IMAD.SHL.U32 R35, R34, 0x80, RZ ;  /* 0x0000008022237824 */ /* 0x000fe200078e00ff */
[----:B------:R-:W-:Y:S01]  /*2490*/  LOP3.LUT R13, R13, 0xffffe000, RZ, 0xc0, !PT ;  /* 0xffffe0000d0d7812 */ /* 0x000fe200078ec0ff */
[----:B------:R-:W-:Y:S01]  /*24a0*/  IMAD.IADD R27, R107, 0x1, R7 ;  /* 0x000000016b1b7824 */ /* 0x000fe200078e0207 */
[----:B------:R-:W-:Y:S01]  /*24b0*/  LOP3.LUT R8, R191, 0x38, R21, 0xf8, !PT ;  /* 0x00000038bf087812 */ /* 0x000fe200078ef815 */
[----:B------:R-:W-:Y:S01]  /*24c0*/  IMAD.IADD R26, R7, 0x1, R109 ;  /* 0x00000001071a7824 */ /* 0x000fe200078e026d */
[----:B------:R-:W-:Y:S01]  /*24d0*/  LOP3.LUT R20, R20, R223, RZ, 0x3c, !PT ;  /* 0x000000df14147212 */ /* 0x000fe200078e3cff */
[----:B------:R-:W-:Y:S01]  /*24e0*/  IMAD.SHL.U32 R34, R34, 0x40, RZ ;  /* 0x0000004022227824 */ /* 0x000fe200078e00ff */
[----:B------:R-:W-:-:S02]  /*24f0*/  LOP3.LUT R5, R0, R197, RZ, 0x3c, !PT ;  /* 0x000000c500057212 */ /* 0x000fc400078e3cff */
[----:B------:R-:W-:Y:S02]  /*2500*/  SEL R0, RZ, 0x20, P1 ;  /* 0x00000020ff007807 */ /* 0x000fe40000800000 */
[----:B------:R-:W-:Y:S01]  /*2510*/  LOP3.LUT R29, R12, R197, RZ, 0x3c, !PT ;  /* 0x000000c50c1d7212 */ /* 0x000fe200078e3cff */
[C---:B------:R-:W-:Y:S01]  /*2520*/  IMAD R30, R196.reuse, 0x200, R5 ;  /* 0x00000200c41e7824 */ /* 0x040fe200078e0205 */
[----:B------:R-:W-:Y:S01]  /*2530*/  LEA R142, R196, R13, 0x9 ;  /* 0x0000000dc48e7211 */ /* 0x000fe200078e48ff */
[----:B------:R-:W-:Y:S01]  /*2540*/  IMAD.IADD R5, R101, 0x1, R39 ;  /* 0x0000000165057824 */ /* 0x000fe200078e0227 */
[----:B------:R-:W-:Y:S02]  /*2550*/  LOP3.LUT R11, R8, R197, RZ, 0x3c, !PT ;  /* 0x000000c5080b7212 */ /* 0x000fe400078e3cff */
[----:B------:R-:W-:Y:S01]  /*2560*/  IADD3 R136, R20, R13, R198 ;  /* 0x0000000d14887210 */ /* 0x000fe20007ffe0c6 */
[----:B------:R-:W-:Y:S01]  /*2570*/  IMAD.IADD R142, R142, 0x1, R29 ;  /* 0x000000018e8e7824 */ /* 0x000fe200078e021d */
[----:B------:R-:W-:Y:S01]  /*2580*/  SEL R122, R122, 0xffffffe0, !P0 ;  /* 0xffffffe07a7a7807 */ /* 0x000fe20004000000 */
[----:B------:R-:W-:Y:S01]  /*2590*/  IMAD.IADD R144, R144, 0x1, R11 ;  /* 0x0000000190907824 */ /* 0x000fe200078e020b */
[----:B------:R-:W-:Y:S01]  /*25a0*/  SHF.R.S32.HI R111, RZ, 0x3, R25 ;  /* 0x00000003ff6f7819 */ /* 0x000fe20000011419 */
[----:B------:R-:W-:Y:S01]  /*25b0*/  IMAD.IADD R29, R103, 0x1, R9 ;  /* 0x00000001671d7824 */ /* 0x000fe200078e0209 */
[----:B------:R-:W-:Y:S01]  /*25c0*/  SHF.R.S32.HI R110, RZ, 0x3, R21 ;  /* 0x00000003ff6e7819 */ /* 0x000fe20000011415 */
[----:B------:R-:W-:Y:S01]  /*25d0*/  IMAD.IADD R133, R122, 0x1, R30 ;  /* 0x000000017a857824 */ /* 0x000fe200078e021e */
[----:B------:R-:W-:-:S02]  /*25e0*/  SHF.R.S32.HI R20, RZ, 0x3, R15 ;  /* 0x00000003ff147819 */ /* 0x000fc4000001140f */
[----:B------:R-:W-:Y:S02]  /*25f0*/  LOP3.LUT R25, R25, 0xfffffff8, RZ, 0xc0, !PT ;  /* 0xfffffff819197812 */ /* 0x000fe400078ec0ff */
[----:B------:R-:W-:Y:S02]  /*2600*/  LOP3.LUT R21, R21, 0xfffffff8, RZ, 0xc0, !PT ;  /* 0xfffffff815157812 */ /* 0x000fe400078ec0ff */
[----:B------:R-:W-:Y:S02]  /*2610*/  LOP3.LUT R15, R15, 0xfffffff8, RZ, 0xc0, !PT ;  /* 0xfffffff80f0f7812 */ /* 0x000fe400078ec0ff */
[----:B------:R-:W-:Y:S02]  /*2620*/  LOP3.LUT R0, R3, R0, RZ, 0xfc, !PT ;  /* 0x0000000003007212 */ /* 0x000fe400078efcff */
[----:B------:R-:W-:Y:S02]  /*2630*/  IADD3 R28, R9, R105, RZ ;  /* 0x00000069091c7210 */ /* 0x000fe40007ffe0ff */
[----:B------:R-:W-:-:S02]  /*2640*/  LOP3.LUT R14, R3, 0x1, RZ, 0xc0, !PT ;  /* 0x00000001030e7812 */ /* 0x000fc400078ec0ff */
[----:B------:R-:W-:Y:S02]  /*2650*/  SHF.R.S32.HI R13, RZ, 0x1f, R25 ;  /* 0x0000001fff0d7819 */ /* 0x000fe40000011419 */
[----:B------:R-:W-:Y:S02]  /*2660*/  SHF.R.S32.HI R12, RZ, 0x1f, R21 ;  /* 0x0000001fff0c7819 */ /* 0x000fe40000011415 */
[----:B------:R-:W-:Y:S02]  /*2670*/  SHF.R.S32.HI R11, RZ, 0x1f, R15 ;  /* 0x0000001fff0b7819 */ /* 0x000fe4000001140f */
[C---:B------:R-:W-:Y:S02]  /*2680*/  LOP3.LUT R10, R0.reuse, 0x2, RZ, 0xc0, !PT ;  /* 0x00000002000a7812 */ /* 0x040fe400078ec0ff */
[C---:B------:R-:W-:Y:S02]  /*2690*/  LOP3.LUT R9, R0.reuse, 0x4, RZ, 0xc0, !PT ;  /* 0x0000000400097812 */ /* 0x040fe400078ec0ff */
[----:B------:R-:W-:-:S02]  /*26a0*/  LOP3.LUT R8, R0, 0x8, RZ, 0xc0, !PT ;  /* 0x0000000800087812 */ /* 0x000fc400078ec0ff */
[C---:B------:R-:W-:Y:S02]  /*26b0*/  LOP3.LUT R7, R0.reuse, 0x10, RZ, 0xc0, !PT ;  /* 0x0000001000077812 */ /* 0x040fe400078ec0ff */
[----:B------:R-:W-:-:S07]  /*26c0*/  LOP3.LUT R6, R0, 0x20, RZ, 0xc0, !PT ;  /* 0x0000002000067812 */ /* 0x000fce00078ec0ff */
.L_x_2313:
[----:B0-----:R-:W0:Y:S01]  /*26d0*/  LDC.64 R118, c[0x0][0x2d8] ;  /* 0x0000b600ff767b82 */ /* 0x001e220000000a00 */
[----:B--2---:R-:W-:Y:S01]  /*26e0*/  IADD3 R36, R2, -0x1, RZ ;  /* 0xffffffff02247810 */ /* 0x004fe20007ffe0ff */
[----:B------:R-:W-:Y:S01]  /*26f0*/  IMAD R47, R19, 0x6000, R30 ;  /* 0x00006000132f7824 */ /* 0x000fe200078e021e */
[----:B------:R-:W-:Y:S05]  /*2700*/  YIELD ;  /* 0x0000000000007946 */ /* 0x000fea0003800000 */
[----:B-1----:R-:W1:Y:S01]  /*2710*/  LDC R121, c[0x0][0x3d4] ;  /* 0x0000f500ff797b82 */ /* 0x002e620000000800 */
        /* <DEDUP_REMOVED lines=10> */
[CC--:B0-----:R-:W-:Y:S02]  /*27c0*/  LEA R48, P0, R3.reuse, R118.reuse, 0x1 ;  /* 0x0000007603307211 */ /* 0x0c1fe400078008ff */
[----:B------:R-:W-:Y:S02]  /*27d0*/  LEA R44, P5, R0, R118, 0x1 ;  /* 0x00000076002c7211 */ /* 0x000fe400078a08ff */
[----:B------:R-:W-:Y:S01]  /*27e0*/  LEA.HI.X R49, R3, R119, R4, 0x1, P0 ;  /* 0x0000007703317211 */ /* 0x000fe200000f0c04 */
[----:B------:R-:W-:Y:S01]  /*27f0*/  IMAD R3, R19, 0x6000, R133 ;  /* 0x0000600013037824 */ /* 0x000fe200078e0285 */
[----:B------:R-:W-:Y:S02]  /*2800*/  IADD3.X R2, R94, R89, R127, P1, P4 ;  /* 0x000000595e027210 */ /* 0x000fe40000fe847f */
[----:B-1----:R-:W-:Y:S02]  /*2810*/  ISETP.GE.AND P0, PT, R121, 0x1, PT ;  /* 0x000000017900780c */ /* 0x002fe40003f06270 */
[----:B------:R-:W-:-:S02]  /*2820*/  ISETP.GT.AND P1, PT, R36, R123, PT ;  /* 0x0000007b2400720c */ /* 0x000fc40003f24270 */
[----:B------:R-:W-:Y:S01]  /*2830*/  LEA.HI.X R45, R0, R119, R2, 0x1, P5 ;  /* 0x00000077002d7211 */ /* 0x000fe200028f0c02 */
[----:B------:R-:W-:Y:S01]  /*2840*/  IMAD.MOV.U32 R2, RZ, RZ, R36 ;  /* 0x000000ffff027224 */ /* 0x000fe200078e0024 */
[----:B------:R-:W-:Y:S02]  /*2850*/  P2R R115, PR, RZ, 0x2 ;  /* 0x00000002ff737803 */ /* 0x000fe40000000000 */
[----:B------:R-:W-:-:S05]  /*2860*/  LEA R46, R3, R114, 0x1 ;  /* 0x00000072032e7211 */ /* 0x000fca00078e08ff */
[----:B------:R-:W-:Y:S05]  /*2870*/  @!P0 BRA `(.L_x_2215) ;  /* 0x0000007000208947 */ /* 0x000fea0003800000 */
[----:B------:R-:W-:Y:S01]  /*2880*/  ULDC.U8 UR4, c[0x0][0x3f0] ;  /* 0x0000fc0000047ab9 */ /* 0x000fe20000000000 */
[-C--:B------:R-:W-:Y:S01]  /*2890*/  IMAD R3, R125, R36.reuse, RZ ;  /* 0x000000247d037224 */ /* 0x080fe200078e02ff */
[----:B------:R-:W-:Y:S01]  /*28a0*/  ISETP.NE.AND P0, PT, RZ, UR4, PT ;  /* 0x00000004ff007c0c */ /* 0x000fe2000bf05270 */
[----:B------:R-:W-:Y:S02]  /*28b0*/  IMAD R0, R126, R36, RZ ;  /* 0x000000247e007224 */ /* 0x000fe400078e02ff */
[----:B------:R-:W-:Y:S02]  /*28c0*/  IMAD R3, R37, R32, R3 ;  /* 0x0000002025037224 */ /* 0x000fe400078e0203 */
[----:B------:R-:W-:Y:S02]  /*28d0*/  IMAD R4, R2, -0x80, R24 ;  /* 0xffffff8002047824 */ /* 0x000fe400078e0218 */
[----:B------:R-:W-:-:S03]  /*28e0*/  IMAD.WIDE.U32 R86, R32, R36, RZ ;  /* 0x0000002420567225 */ /* 0x000fc600078e00ff */
[----:B------:R-:W-:Y:S01]  /*28f0*/  VIMNMX R4, R4, 0x80, PT ;  /* 0x0000008004047848 */ /* 0x000fe20003fe0100 */
[----:B------:R-:W-:Y:S02]  /*2900*/  IMAD R37, R37, R35, R0 ;  /* 0x0000002325257224 */ /* 0x000fe400078e0200 */
        /* <DEDUP_REMOVED lines=25> */
[C---:B------:R-:W-:Y:S01]  /*2aa0*/  VIADD R42, R16.reuse, 0x10 ;  /* 0x00000010102a7836 */ /* 0x040fe20000000000 */
[----:B------:R-:W-:Y:S01]  /*2ab0*/  LEA R36, P4, R37, UR4, 0x1 ;  /* 0x0000000425247c11 */ /* 0x000fe2000f8808ff */
[----:B------:R-:W-:Y:S01]  /*2ac0*/  IMAD.X R50, R3, 0x1, R29, P1 ;  /* 0x0000000103327824 */ /* 0x000fe200008e061d */
[----:B------:R-:W-:Y:S02]  /*2ad0*/  ISETP.GE.AND P1, PT, R16, R121, PT ;  /* 0x000000791000720c */ /* 0x000fe40003f26270 */
[----:B------:R-:W-:-:S02]  /*2ae0*/  CS2R R128, SRZ ;  /* 0x0000000000807805 */ /* 0x000fc4000001ff00 */
[----:B------:R-:W-:Y:S02]  /*2af0*/  LEA.HI.X R37, R37, UR5, R38, 0x1, P4 ;  /* 0x0000000525257c11 */ /* 0x000fe4000a0f0c26 */
[----:B------:R-:W-:Y:S02]  /*2b00*/  CS2R R90, SRZ ;  /* 0x00000000005a7805 */ /* 0x000fe4000001ff00 */
[C---:B------:R-:W-:Y:S02]  /*2b10*/  LEA R38, P4, R39.reuse, UR6, 0x1 ;  /* 0x0000000627267c11 */ /* 0x040fe4000f8808ff */
[----:B------:R-:W-:Y:S02]  /*2b20*/  CS2R R130, SRZ ;  /* 0x0000000000827805 */ /* 0x000fe4000001ff00 */
[----:B------:R-:W-:Y:S02]  /*2b30*/  CS2R R118, SRZ ;  /* 0x0000000000767805 */ /* 0x000fe4000001ff00 */
[----:B------:R-:W-:-:S02]  /*2b40*/  LEA.HI.X R39, R39, UR7, R50, 0x1, P4 ;  /* 0x0000000727277c11 */ /* 0x000fc4000a0f0c32 */
[-C--:B------:R-:W-:Y:S01]  /*2b50*/  ISETP.GE.AND P4, PT, R42, R121.reuse, PT ;  /* 0x000000792a00720c */ /* 0x080fe20003f86270 */
[C---:B------:R-:W-:Y:S01]  /*2b60*/  VIADD R42, R16.reuse, 0x20 ;  /* 0x00000020102a7836 */ /* 0x040fe20000000000 */
[----:B------:R-:W-:Y:S01]  /*2b70*/  IADD3 R50, R16, 0x30, RZ ;  /* 0x0000003010327810 */ /* 0x000fe20007ffe0ff */
[----:B------:R0:W5:Y:S04]  /*2b80*/  @!P1 LDG.E.64 R128, desc[UR56][R36.64] ;  /* 0x0000003824809981 */ /* 0x000168000c1e1b00 */
[----:B------:R0:W5:Y:S01]  /*2b90*/  @!P1 LDG.E.64 R130, desc[UR56][R38.64] ;  /* 0x0000003826829981 */ /* 0x000162000c1e1b00 */
[----:B------:R-:W-:-:S05]  /*2ba0*/  ISETP.GE.AND P1, PT, R42, R121, PT ;  /* 0x000000792a00720c */ /* 0x000fca0003f26270 */
        /* <DEDUP_REMOVED lines=23> */
.L_x_2218:
[----:B------:R-:W-:Y:S05]  /*2d20*/  BSYNC B1 ;  /* 0x0000000000017941 */ /* 0x000fea0003800000 */
.L_x_2217:
        /* <DEDUP_REMOVED lines=22> */
[----:B------:R-:W-:Y:S01]  /*2e90*/  IADD3 R84, P1, P5, R102, R84, R34 ;  /* 0x0000005466547210 */ /* 0x000fe20007d3e022 */
[----:B------:R-:W-:-:S03]  /*2ea0*/  VIADD R0, R16, 0x10 ;  /* 0x0000001010007836 */ /* 0x000fc60000000000 */
[----:B------:R-:W-:Y:S02]  /*2eb0*/  IADD3.X R3, R29, R3, R92, P1, P5 ;  /* 0x000000031d037210 */ /* 0x000fe40000fea45c */
[----:B------:R-:W-:-:S04]  /*2ec0*/  LEA R36, P1, R86, UR4, 0x1 ;  /* 0x0000000456247c11 */ /* 0x000fc8000f8208ff */
        /* <DEDUP_REMOVED lines=35> */
.L_x_2220:
[----:B------:R-:W-:Y:S05]  /*3100*/  BSYNC B1 ;  /* 0x0000000000017941 */ /* 0x000fea0003800000 */
.L_x_2219:
[----:B------:R-:W2:Y:S01]  /*3110*/  LDL R0, [R1+0x38] ;  /* 0x0000380001007983 */ /* 0x000ea20000100800 */
[----:B------:R-:W-:Y:S01]  /*3120*/  IMAD.MOV.U32 R3, RZ, RZ, R75 ;  /* 0x000000ffff037224 */ /* 0x000fe200078e004b */
[----:B01----:R-:W-:Y:S02]  /*3130*/  MOV R36, R78 ;  /* 0x0000004e00247202 */ /* 0x003fe40000000f00 */
[----:B------:R-:W-:Y:S02]  /*3140*/  MOV R37, R90 ;  /* 0x0000005a00257202 */ /* 0x000fe40000000f00 */
[----:B------:R-:W-:Y:S01]  /*3150*/  PRMT R162, R36, 0x7610, R162 ;  /* 0x0000761024a27816 */ /* 0x000fe200000000a2 */
[----:B------:R-:W-:Y:S01]  /*3160*/  IMAD.MOV.U32 R36, RZ, RZ, R83 ;  /* 0x000000ffff247224 */ /* 0x000fe200078e0053 */
[----:B------:R-:W-:Y:S02]  /*3170*/  PRMT R164, R37, 0x7610, R164 ;  /* 0x0000761025a47816 */ /* 0x000fe400000000a4 */
[----:B------:R-:W-:-:S02]  /*3180*/  MOV R37, R72 ;  /* 0x0000004800257202 */ /* 0x000fc40000000f00 */
[----:B------:R-:W-:Y:S02]  /*3190*/  PRMT R152, R134, 0x5410, R135 ;  /* 0x0000541086987816 */ /* 0x000fe40000000087 */
[----:B------:R-:W-:Y:S02]  /*31a0*/  PRMT R153, R37, 0x7610, R153 ;  /* 0x0000761025997816 */ /* 0x000fe40000000099 */
[----:B------:R-:W-:-:S04]  /*31b0*/  MOV R37, R80 ;  /* 0x0000005000257202 */ /* 0x000fc80000000f00 */
[----:B------:R-:W-:Y:S02]  /*31c0*/  PRMT R165, R37, 0x7610, R165 ;  /* 0x0000761025a57816 */ /* 0x000fe400000000a5 */
[----:B------:R-:W-:-:S04]  /*31d0*/  MOV R37, R118 ;  /* 0x0000007600257202 */ /* 0x000fc80000000f00 */
[----:B------:R-:W-:Y:S02]  /*31e0*/  PRMT R167, R37, 0x7610, R167 ;  /* 0x0000761025a77816 */ /* 0x000fe400000000a7 */
[----:B-----5:R-:W-:-:S04]  /*31f0*/  MOV R37, R40 ;  /* 0x0000002800257202 */ /* 0x020fc80000000f00 */
[----:B------:R-:W-:Y:S02]  /*3200*/  PRMT R84, R84, 0x5410, R37 ;  /* 0x0000541054547816 */ /* 0x000fe40000000025 */
[----:B------:R-:W-:-:S04]  /*3210*/  MOV R37, R54 ;  /* 0x0000003600257202 */ /* 0x000fc80000000f00 */
[----:B------:R-:W-:Y:S02]  /*3220*/  PRMT R134, R134, 0x5410, R37 ;  /* 0x0000541086867816 */ /* 0x000fe40000000025 */
[----:B------:R-:W-:-:S04]  /*3230*/  MOV R37, R62 ;  /* 0x0000003e00257202 */ /* 0x000fc80000000f00 */
[----:B------:R-:W-:Y:S02]  /*3240*/  PRMT R140, R37, 0x7610, R140 ;  /* 0x00007610258c7816 */ /* 0x000fe4000000008c */
[----:B------:R-:W-:-:S04]  /*3250*/  MOV R37, R42 ;  /* 0x0000002a00257202 */ /* 0x000fc80000000f00 */
[----:B------:R-:W-:Y:S02]  /*3260*/  PRMT R85, R37, 0x7610, R85 ;  /* 0x0000761025557816 */ /* 0x000fe40000000055 */
[----:B------:R-:W-:-:S04]  /*3270*/  MOV R37, R56 ;  /* 0x0000003800257202 */ /* 0x000fc80000000f00 */
[----:B------:R-:W-:Y:S02]  /*3280*/  PRMT R135, R37, 0x7610, R135 ;  /* 0x0000761025877816 */ /* 0x000fe40000000087 */
[----:B------:R-:W-:Y:S02]  /*3290*/  MOV R37, R64 ;  /* 0x0000004000257202 */ /* 0x000fe40000000f00 */
[----:B--2---:R-:W-:Y:S01]  /*32a0*/  R2UR UR4, R0 ;  /* 0x00000000000472ca */ /* 0x004fe200000e0000 */
[----:B------:R-:W-:-:S05]  /*32b0*/  IMAD.MOV.U32 R0, RZ, RZ, R74 ;  /* 0x000000ffff007224 */ /* 0x000fca00078e004a */
[----:B------:R-:W-:Y:S01]  /*32c0*/  PRMT R154, R0, 0x5410, R3 ;  /* 0x00005410009a7816 */ /* 0x000fe20000000003 */
[----:B------:R-:W-:Y:S02]  /*32d0*/  IMAD.MOV.U32 R0, RZ, RZ, R79 ;  /* 0x000000ffff007224 */ /* 0x000fe400078e004f */
[----:B------:R-:W-:-:S03]  /*32e0*/  IMAD.MOV.U32 R3, RZ, RZ, R82 ;  /* 0x000000ffff037224 */ /* 0x000fc600078e0052 */
        /* <DEDUP_REMOVED lines=14> */
[----:B------:R-:W-:-:S02]  /*33d0*/  PLOP3.LUT P1, PT, PT, PT, UP0, 0x80, 0x0 ;  /* 0x000000000000781c */ /* 0x000fc40003f2f008 */
        /* <DEDUP_REMOVED lines=15> */
[----:B------:R-:W-:-:S03]  /*34d0*/  IMAD.MOV.U32 R0, RZ, RZ, R55 ;  /* 0x000000ffff007224 */ /* 0x000fc600078e0037 */
        /* <DEDUP_REMOVED lines=23> */
[----:B------:R-:W-:-:S04]  /*3650*/  PRMT R141, R37, 0x5410, R36 ;  /* 0x00005410258d7816 */ /* 0x000fc80000000024 */
[----:B------:R-:W-:Y:S01]  /*3660*/  PRMT R149, R3, 0x5410, R0 ;  /* 0x0000541003957816 */ /* 0x000fe20000000000 */
[----:B------:R-:W-:Y:S06]  /*3670*/  @!P1 BRA `(.L_x_2221) ;  /* 0x0000000000049947 */ /* 0x000fec0003800000 */
[----:B------:R-:W-:Y:S01]  /*3680*/  BPT.TRAP 0x1 ;  /* 0x000000040000795c */ /* 0x000fe20000300000 */
.L_x_2221:
[----:B------:R-:W-:Y:S01]  /*3690*/  LEA R3, R19, R18, 0x3 ;  /* 0x0000001213037211 */ /* 0x000fe200078e18ff */
[----:B------:R-:W-:Y:S01]  /*36a0*/  BSSY B1, `(.L_x_2222) ;  /* 0x0000004000017945 */ /* 0x000fe20003800000 */
[----:B------:R-:W-:-:S04]  /*36b0*/  SHF.L.U32 R0, R189, 0x1f, RZ ;  /* 0x0000001fbd007819 */ /* 0x000fc800000006ff */
[----:B------:R-:W0:Y:S02]  /*36c0*/  SYNCS.PHASECHK.TRANS64.TRYWAIT P5, [R3+URZ+0x34890], R0 ;  /* 0x03489000030075a7 */ /* 0x000e2400080a017f */
[----:B0-----:R-:W-:Y:S05]  /*36d0*/  @!P5 BRA `(.L_x_2223) ;  /* 0x000001ec0044d947 */ /* 0x001fea0003800000 */
.L_x_2550:
[----:B------:R-:W-:Y:S05]  /*36e0*/  BSYNC B1 ;  /* 0x0000000000017941 */ /* 0x000fea0003800000 */
.L_x_2222:
        /* <DEDUP_REMOVED lines=9> */
[----:B------:R-:W-:Y:S01]  /*3780*/  SHF.R.U64 R156, R128, 0x10, R129 ;  /* 0x00000010809c7819 */ /* 0x000fe20000001281 */
[----:B--2---:R-:W-:Y:S01]  /*3790*/  HADD2.F32 R158, -RZ, R39.H0_H0 ;  /* 0x20000027ff9e7230 */ /* 0x004fe20000004100 */
[----:B------:R-:W-:Y:S02]  /*37a0*/  SHF.R.U32.HI R157, RZ, 0x10, R131 ;  /* 0x00000010ff9d7819 */ /* 0x000fe40000011683 */
[----:B------:R-:W-:Y:S01]  /*37b0*/  SHF.R.U32.HI R128, RZ, 0x10, R129 ;  /* 0x00000010ff807819 */ /* 0x000fe20000011681 */
[----:B------:R-:W-:Y:S01]  /*37c0*/  HADD2.F32 R156, -RZ, R156.H0_H0 ;  /* 0x2000009cff9c7230 */ /* 0x000fe20000004100 */
[----:B------:R-:W-:Y:S01]  /*37d0*/  SHF.R.U64 R129, R130, 0x10, R131 ;  /* 0x0000001082817819 */ /* 0x000fe20000001283 */
[----:B------:R-:W-:Y:S02]  /*37e0*/  HADD2.F32 R157, -RZ, R157.H0_H0 ;  /* 0x2000009dff9d7230 */ /* 0x000fe40000004100 */
[----:B------:R-:W-:Y:S02]  /*37f0*/  HADD2.F32 R130, -RZ, R39.H1_H1 ;  /* 0x30000027ff827230 */ /* 0x000fe40000004100 */
[----:B------:R-:W-:-:S02]  /*3800*/  HADD2.F32 R160, -RZ, R129.H0_H0 ;  /* 0x20000081ffa07230 */ /* 0x000fc40000004100 */
[--C-:B------:R-:W-:Y:S02]  /*3810*/  HADD2.F32 R129, -RZ, R37.reuse.H1_H1 ;  /* 0x30000025ff817230 */ /* 0x100fe40000004100 */
[-C--:B------:R-:W-:Y:S01]  /*3820*/  FMUL.FTZ R39, R130, R157.reuse ;  /* 0x0000009d82277220 */ /* 0x080fe20000410000 */
[----:B------:R-:W-:Y:S02]  /*3830*/  HADD2.F32 R37, -RZ, R37.H0_H0 ;  /* 0x20000025ff257230 */ /* 0x000fe40000004100 */
[C---:B------:R-:W-:Y:S01]  /*3840*/  FMUL.FTZ R157, R158.reuse, R157 ;  /* 0x0000009d9e9d7220 */ /* 0x040fe20000410000 */
[----:B------:R-:W-:Y:S02]  /*3850*/  HADD2.F32 R131, -RZ, R128.H0_H0 ;  /* 0x20000080ff837230 */ /* 0x000fe40000004100 */
[-C--:B------:R-:W-:Y:S01]  /*3860*/  FMUL.FTZ R128, R129, R160.reuse ;  /* 0x000000a081807220 */ /* 0x080fe20000410000 */
[----:B------:R-:W-:Y:S02]  /*3870*/  FMUL.FTZ R160, R37, R160 ;  /* 0x000000a025a07220 */ /* 0x000fe40000410000 */
[-C--:B------:R-:W-:Y:S01]  /*3880*/  FFMA.FTZ R39, R158, R131.reuse, -R39 ;  /* 0x000000839e277223 */ /* 0x080fe20000010827 */
[----:B------:R-:W-:Y:S01]  /*3890*/  FFMA.FTZ R130, R130, R131, R157 ;  /* 0x0000008382827223 */ /* 0x000fe2000001009d */
[----:B------:R-:W-:-:S02]  /*38a0*/  HADD2.F32 R131, -RZ, R159.H1_H1 ;  /* 0x3000009fff837230 */ /* 0x000fc40000004100 */
[-C--:B------:R-:W-:Y:S01]  /*38b0*/  FFMA.FTZ R37, R37, R156.reuse, -R128 ;  /* 0x0000009c25257223 */ /* 0x080fe20000010880 */
[--C-:B------:R-:W-:Y:S02]  /*38c0*/  HADD2.F32 R157, -RZ, R36.reuse.H1_H1 ;  /* 0x30000024ff9d7230 */ /* 0x100fe40000004100 */
[----:B------:R-:W-:Y:S01]  /*38d0*/  FFMA.FTZ R128, R129, R156, R160 ;  /* 0x0000009c81807223 */ /* 0x000fe200000100a0 */
[----:B------:R-:W-:Y:S01]  /*38e0*/  HADD2.F32 R158, -RZ, R36.H0_H0 ;  /* 0x20000024ff9e7230 */ /* 0x000fe20000004100 */
[----:B------:R-:W-:Y:S01]  /*38f0*/  F2FP.F16.F32.PACK_AB R39, R130, R39 ;  /* 0x000000278227723e */ /* 0x000fe200000000ff */
[----:B------:R-:W-:Y:S02]  /*3900*/  HADD2.F32 R129, -RZ, R161.H1_H1 ;  /* 0x300000a1ff817230 */ /* 0x000fe40000004100 */
[----:B------:R-:W-:Y:S02]  /*3910*/  HADD2.F32 R36, -RZ, R38.H1_H1 ;  /* 0x30000026ff247230 */ /* 0x000fe40000004100 */
[----:B------:R-:W-:Y:S01]  /*3920*/  FMUL.FTZ R160, R158, R131 ;  /* 0x000000839ea07220 */ /* 0x000fe20000410000 */
[----:B------:R-:W-:-:S02]  /*3930*/  HADD2.F32 R156, -RZ, R159.H0_H0 ;  /* 0x2000009fff9c7230 */ /* 0x000fc40000004100 */
[C---:B------:R-:W-:Y:S01]  /*3940*/  FMUL.FTZ R159, R157.reuse, R131 ;  /* 0x000000839d9f7220 */ /* 0x040fe20000410000 */
[----:B------:R-:W-:Y:S02]  /*3950*/  HADD2.F32 R38, -RZ, R38.H0_H0 ;  /* 0x20000026ff267230 */ /* 0x000fe40000004100 */
[-C--:B------:R-:W-:Y:S01]  /*3960*/  FMUL.FTZ R131, R36, R129.reuse ;  /* 0x0000008124837220 */ /* 0x080fe20000410000 */
[----:B------:R-:W-:Y:S02]  /*3970*/  HADD2.F32 R161, -RZ, R161.H0_H0 ;  /* 0x200000a1ffa17230 */ /* 0x000fe40000004100 */
[-C--:B------:R-:W-:Y:S01]  /*3980*/  FFMA.FTZ R159, R158, R156.reuse, -R159 ;  /* 0x0000009c9e9f7223 */ /* 0x080fe2000001089f */
[----:B------:R-:W-:Y:S01]  /*3990*/  FFMA.FTZ R160, R157, R156, R160 ;  /* 0x0000009c9da07223 */ /* 0x000fe200000100a0 */
[----:B------:R-:W-:Y:S01]  /*39a0*/  FMUL.FTZ R129, R38, R129 ;  /* 0x0000008126817220 */ /* 0x000fe20000410000 */
[----:B------:R-:W-:Y:S01]  /*39b0*/  F2FP.F16.F32.PACK_AB R37, R128, R37 ;  /* 0x000000258025723e */ /* 0x000fe200000000ff */
[----:B------:R-:W-:-:S02]  /*39c0*/  FFMA.FTZ R131, R38, R161, -R131 ;  /* 0x000000a126837223 */ /* 0x000fc40000010883 */
[----:B------:R-:W-:Y:S01]  /*39d0*/  FFMA.FTZ R36, R36, R161, R129 ;  /* 0x000000a124247223 */ /* 0x000fe20000010081 */
[----:B------:R-:W-:-:S04]  /*39e0*/  F2FP.F16.F32.PACK_AB R160, R160, R159 ;  /* 0x0000009fa0a0723e */ /* 0x000fc800000000ff */
[----:B------:R-:W-:Y:S01]  /*39f0*/  F2FP.F16.F32.PACK_AB R38, R36, R131 ;  /* 0x000000832426723e */ /* 0x000fe200000000ff */
[----:B------:R-:W-:-:S07]  /*3a00*/  IMAD.MOV.U32 R36, RZ, RZ, R160 ;  /* 0x000000ffff247224 */ /* 0x000fce00078e00a0 */
.L_x_2229:
[----:B------:R-:W-:Y:S05]  /*3a10*/  BSYNC B3 ;  /* 0x0000000000037941 */ /* 0x000fea0003800000 */
.L_x_2228:
[----:B--2---:R1:W-:Y:S02]  /*3a20*/  STG.E.128 desc[UR56][R48.64], R36 ;  /* 0x0000002430007986 */ /* 0x0043e4000c101d38 */
.L_x_2227:
[----:B------:R-:W-:Y:S05]  /*3a30*/  BSYNC B2 ;  /* 0x0000000000027941 */ /* 0x000fea0003800000 */
.L_x_2226:
        /* <DEDUP_REMOVED lines=24> */
[----:B------:R-:W-:Y:S02]  /*3bc0*/  HADD2.F32 R157, -RZ, R164.H1_H1 ;  /* 0x300000a4ff9d7230 */ /* 0x000fe40000004100 */
[-C--:B------:R-:W-:Y:S01]  /*3bd0*/  FFMA.FTZ R156, R37, R90.reuse, -R156 ;  /* 0x0000005a259c7223 */ /* 0x080fe2000001089c */
[----:B------:R-:W-:Y:S01]  /*3be0*/  FFMA.FTZ R129, R129, R90, R118 ;  /* 0x0000005a81817223 */ /* 0x000fe20000010076 */
[----:B------:R-:W-:Y:S01]  /*3bf0*/  FFMA.FTZ R128, R128, R91, R119 ;  /* 0x0000005b80807223 */ /* 0x000fe20000010077 */
[----:B------:R-:W-:-:S02]  /*3c00*/  HADD2.F32 R90, -RZ, R36.H1_H1 ;  /* 0x30000024ff5a7230 */ /* 0x000fc40000004100 */
[----:B------:R-:W-:Y:S01]  /*3c10*/  FFMA.FTZ R39, R130, R91, -R39 ;  /* 0x0000005b82277223 */ /* 0x000fe20000010827 */
[--C-:B------:R-:W-:Y:S02]  /*3c20*/  HADD2.F32 R119, -RZ, R167.reuse.H0_H0 ;  /* 0x200000a7ff777230 */ /* 0x100fe40000004100 */
        /* <DEDUP_REMOVED lines=9> */
[----:B------:R-:W-:Y:S02]  /*3cc0*/  FMUL.FTZ R37, R38, R37 ;  /* 0x0000002526257220 */ /* 0x000fe40000410000 */
[-C--:B------:R-:W-:Y:S01]  /*3cd0*/  FFMA.FTZ R131, R36, R91.reuse, -R131 ;  /* 0x0000005b24837223 */ /* 0x080fe20000010883 */
[----:B------:R-:W-:Y:S01]  /*3ce0*/  FFMA.FTZ R90, R90, R91, R159 ;  /* 0x0000005b5a5a7223 */ /* 0x000fe2000001009f */
[-C--:B------:R-:W-:Y:S01]  /*3cf0*/  FFMA.FTZ R119, R38, R157.reuse, -R119 ;  /* 0x0000009d26777223 */ /* 0x080fe20000010877 */
[----:B------:R-:W-:Y:S01]  /*3d00*/  FFMA.FTZ R118, R118, R157, R37 ;  /* 0x0000009d76767223 */ /* 0x000fe20000010025 */
[----:B------:R-:W-:Y:S02]  /*3d10*/  F2FP.F16.F32.PACK_AB R37, R129, R156 ;  /* 0x0000009c8125723e */ /* 0x000fe400000000ff */
[----:B------:R-:W-:Y:S02]  /*3d20*/  F2FP.F16.F32.PACK_AB R36, R90, R131 ;  /* 0x000000835a24723e */ /* 0x000fe400000000ff */
[----:B------:R-:W-:-:S07]  /*3d30*/  F2FP.F16.F32.PACK_AB R38, R118, R119 ;  /* 0x000000777626723e */ /* 0x000fce00000000ff */
.L_x_2233:
[----:B------:R-:W-:Y:S05]  /*3d40*/  BSYNC B3 ;  /* 0x0000000000037941 */ /* 0x000fea0003800000 */
.L_x_2232:
[----:B--2---:R2:W-:Y:S02]  /*3d50*/  STG.E.128 desc[UR56][R48.64+0x40], R36 ;  /* 0x0000402430007986 */ /* 0x0045e4000c101d38 */
.L_x_2231:
[----:B------:R-:W-:Y:S05]  /*3d60*/  BSYNC B2 ;  /* 0x0000000000027941 */ /* 0x000fea0003800000 */
.L_x_2230:
        /* <DEDUP_REMOVED lines=13> */
[----:B--2---:R-:W-:Y:S01]  /*3e40*/  HADD2.F32 R89, -RZ, R37.H0_H0 ;  /* 0x20000025ff597230 */ /* 0x004fe20000004100 */
[----:B------:R-:W-:Y:S01]  /*3e50*/  MOV R83, R39 ;  /* 0x0000002700537202 */ /* 0x000fe20000000f00 */
[----:B------:R-:W-:Y:S02]  /*3e60*/  HADD2.F32 R128, -RZ, R91.H0_H0 ;  /* 0x2000005bff807230 */ /* 0x000fe40000004100 */
[----:B------:R-:W-:-:S02]  /*3e70*/  HADD2.F32 R39, -RZ, R37.H1_H1 ;  /* 0x30000025ff277230 */ /* 0x000fc40000004100 */
[----:B------:R-:W-:Y:S02]  /*3e80*/  HADD2.F32 R118, -RZ, R118.H0_H0 ;  /* 0x20000076ff767230 */ /* 0x000fe40000004100 */
[-C--:B------:R-:W-:Y:S01]  /*3e90*/  FMUL.FTZ R130, R89, R128.reuse ;  /* 0x0000008059827220 */ /* 0x080fe20000410000 */
[--C-:B------:R-:W-:Y:S02]  /*3ea0*/  HADD2.F32 R37, -RZ, R83.reuse.H1_H1 ;  /* 0x30000053ff257230 */ /* 0x100fe40000004100 */
[----:B------:R-:W-:Y:S02]  /*3eb0*/  HADD2.F32 R83, -RZ, R83.H0_H0 ;  /* 0x20000053ff537230 */ /* 0x000fe40000004100 */
[----:B------:R-:W-:Y:S02]  /*3ec0*/  HADD2.F32 R90, -RZ, R82.H0_H0 ;  /* 0x20000052ff5a7230 */ /* 0x000fe40000004100 */
[----:B------:R-:W-:Y:S01]  /*3ed0*/  FMUL.FTZ R82, R39, R128 ;  /* 0x0000008027527220 */ /* 0x000fe20000410000 */
[-C--:B------:R-:W-:Y:S01]  /*3ee0*/  FMUL.FTZ R128, R37, R118.reuse ;  /* 0x0000007625807220 */ /* 0x080fe20000410000 */
[----:B------:R-:W-:Y:S01]  /*3ef0*/  FMUL.FTZ R118, R83, R118 ;  /* 0x0000007653767220 */ /* 0x000fe20000410000 */
[-C--:B------:R-:W-:Y:S01]  /*3f00*/  FFMA.FTZ R39, R39, R88.reuse, R130 ;  /* 0x0000005827277223 */ /* 0x080fe20000010082 */
[----:B------:R-:W-:Y:S01]  /*3f10*/  FFMA.FTZ R82, R89, R88, -R82 ;  /* 0x0000005859527223 */ /* 0x000fe20000010852 */
[-C--:B------:R-:W-:Y:S01]  /*3f20*/  FFMA.FTZ R83, R83, R90.reuse, -R128 ;  /* 0x0000005a53537223 */ /* 0x080fe20000010880 */
[----:B------:R-:W-:Y:S01]  /*3f30*/  FFMA.FTZ R90, R37, R90, R118 ;  /* 0x0000005a255a7223 */ /* 0x000fe20000010076 */
[----:B------:R-:W-:-:S02]  /*3f40*/  HADD2.F32 R89, -RZ, R166.H0_H0 ;  /* 0x200000a6ff597230 */ /* 0x000fc40000004100 */
[--C-:B------:R-:W-:Y:S02]  /*3f50*/  HADD2.F32 R88, -RZ, R36.reuse.H1_H1 ;  /* 0x30000024ff587230 */ /* 0x100fe40000004100 */
[----:B------:R-:W-:Y:S02]  /*3f60*/  HADD2.F32 R118, -RZ, R36.H0_H0 ;  /* 0x20000024ff767230 */ /* 0x000fe40000004100 */
[----:B------:R-:W-:Y:S02]  /*3f70*/  HADD2.F32 R91, -RZ, R166.H1_H1 ;  /* 0x300000a6ff5b7230 */ /* 0x000fe40000004100 */
[-C--:B------:R-:W-:Y:S01]  /*3f80*/  FMUL.FTZ R119, R88, R89.reuse ;  /* 0x0000005958777220 */ /* 0x080fe20000410000 */
[----:B------:R-:W-:Y:S02]  /*3f90*/  HADD2.F32 R36, -RZ, R38.H1_H1 ;  /* 0x30000026ff247230 */ /* 0x000fe40000004100 */
[----:B------:R-:W-:Y:S01]  /*3fa0*/  FMUL.FTZ R89, R118, R89 ;  /* 0x0000005976597220 */ /* 0x000fe20000410000 */
[----:B------:R-:W-:-:S02]  /*3fb0*/  HADD2.F32 R37, -RZ, R163.H0_H0 ;  /* 0x200000a3ff257230 */ /* 0x000fc40000004100 */
[----:B------:R-:W-:Y:S02]  /*3fc0*/  HADD2.F32 R38, -RZ, R38.H0_H0 ;  /* 0x20000026ff267230 */ /* 0x000fe40000004100 */
[----:B------:R-:W-:Y:S01]  /*3fd0*/  FMUL.FTZ R129, R36, R91 ;  /* 0x0000005b24817220 */ /* 0x000fe20000410000 */
[----:B------:R-:W-:Y:S02]  /*3fe0*/  HADD2.F32 R163, -RZ, R163.H1_H1 ;  /* 0x300000a3ffa37230 */ /* 0x000fe40000004100 */
[-C--:B------:R-:W-:Y:S01]  /*3ff0*/  FFMA.FTZ R119, R118, R37.reuse, -R119 ;  /* 0x0000002576777223 */ /* 0x080fe20000010877 */
[----:B------:R-:W-:Y:S01]  /*4000*/  FFMA.FTZ R88, R88, R37, R89 ;  /* 0x0000002558587223 */ /* 0x000fe20000010059 */
[C---:B------:R-:W-:Y:S01]  /*4010*/  FMUL.FTZ R91, R38.reuse, R91 ;  /* 0x0000005b265b7220 */ /* 0x040fe20000410000 */
[----:B------:R-:W-:Y:S01]  /*4020*/  F2FP.F16.F32.PACK_AB R37, R39, R82 ;  /* 0x000000522725723e */ /* 0x000fe200000000ff */
[----:B------:R-:W-:Y:S01]  /*4030*/  FFMA.FTZ R129, R38, R163, -R129 ;  /* 0x000000a326817223 */ /* 0x000fe20000010881 */
[----:B------:R-:W-:Y:S01]  /*4040*/  F2FP.F16.F32.PACK_AB R39, R90, R83 ;  /* 0x000000535a27723e */ /* 0x000fe200000000ff */
[----:B------:R-:W-:Y:S01]  /*4050*/  FFMA.FTZ R36, R36, R163, R91 ;  /* 0x000000a324247223 */ /* 0x000fe2000001005b */
[----:B------:R-:W-:-:S04]  /*4060*/  F2FP.F16.F32.PACK_AB R88, R88, R119 ;  /* 0x000000775858723e */ /* 0x000fc800000000ff */
[----:B------:R-:W-:Y:S01]  /*4070*/  F2FP.F16.F32.PACK_AB R38, R36, R129 ;  /* 0x000000812426723e */ /* 0x000fe200000000ff */
[----:B------:R-:W-:-:S07]  /*4080*/  IMAD.MOV.U32 R36, RZ, RZ, R88 ;  /* 0x000000ffff247224 */ /* 0x000fce00078e0058 */
.L_x_2237:
[----:B------:R-:W-:Y:S05]  /*4090*/  BSYNC B3 ;  /* 0x0000000000037941 */ /* 0x000fea0003800000 */
.L_x_2236:
[----:B--2---:R3:W-:Y:S02]  /*40a0*/  STG.E.128 desc[UR56][R48.64+0x80], R36 ;  /* 0x0000802430007986 */ /* 0x0047e4000c101d38 */
.L_x_2235:
[----:B------:R-:W-:Y:S05]  /*40b0*/  BSYNC B2 ;  /* 0x0000000000027941 */ /* 0x000fea0003800000 */
.L_x_2234:
        /* <DEDUP_REMOVED lines=8> */
[----:B------:R-:W-:Y:S02]  /*4140*/  SHF.R.U64 R83, R80, 0x10, R81 ;  /* 0x0000001050537819 */ /* 0x000fe40000001251 */
[--C-:B------:R-:W-:Y:S01]  /*4150*/  SHF.R.U64 R89, R78, 0x10, R79.reuse ;  /* 0x000000104e597819 */ /* 0x100fe2000000124f */
[----:B--2---:R-:W-:Y:S01]  /*4160*/  IMAD.MOV.U32 R78, RZ, RZ, R36 ;  /* 0x000000ffff4e7224 */ /* 0x004fe200078e0024 */
[----:B------:R-:W-:Y:S01]  /*4170*/  SHF.R.U32.HI R82, RZ, 0x10, R79 ;  /* 0x00000010ff527819 */ /* 0x000fe2000001164f */
[----:B------:R-:W-:Y:S01]  /*4180*/  HADD2.F32 R83, -RZ, R83.H0_H0 ;  /* 0x20000053ff537230 */ /* 0x000fe20000004100 */
[----:B------:R-:W-:Y:S01]  /*4190*/  SHF.R.U32.HI R88, RZ, 0x10, R81 ;  /* 0x00000010ff587819 */ /* 0x000fe20000011651 */
[--C-:B------:R-:W-:Y:S01]  /*41a0*/  HADD2.F32 R36, -RZ, R37.reuse.H0_H0 ;  /* 0x20000025ff247230 */ /* 0x100fe20000004100 */
[----:B------:R-:W-:Y:S01]  /*41b0*/  MOV R79, R39 ;  /* 0x00000027004f7202 */ /* 0x000fe20000000f00 */
[----:B------:R-:W-:Y:S02]  /*41c0*/  HADD2.F32 R39, -RZ, R37.H1_H1 ;  /* 0x30000025ff277230 */ /* 0x000fe40000004100 */
[----:B------:R-:W-:-:S02]  /*41d0*/  HADD2.F32 R88, -RZ, R88.H0_H0 ;  /* 0x20000058ff587230 */ /* 0x000fc40000004100 */
[-C--:B------:R-:W-:Y:S01]  /*41e0*/  FMUL.FTZ R90, R36, R83.reuse ;  /* 0x00000053245a7220 */ /* 0x080fe20000410000 */
[--C-:B------:R-:W-:Y:S02]  /*41f0*/  HADD2.F32 R80, -RZ, R79.reuse.H1_H1 ;  /* 0x3000004fff507230 */ /* 0x100fe40000004100 */
[----:B------:R-:W-:Y:S01]  /*4200*/  FMUL.FTZ R37, R39, R83 ;  /* 0x0000005327257220 */ /* 0x000fe20000410000 */
[----:B------:R-:W-:Y:S02]  /*4210*/  HADD2.F32 R79, -RZ, R79.H0_H0 ;  /* 0x2000004fff4f7230 */ /* 0x000fe40000004100 */
        /* <DEDUP_REMOVED lines=8> */
[----:B------:R-:W-:-:S02]  /*42a0*/  HADD2.F32 R79, -RZ, R78.H1_H1 ;  /* 0x3000004eff4f7230 */ /* 0x000fc40000004100 */
[--C-:B------:R-:W-:Y:S01]  /*42b0*/  HADD2.F32 R83, -RZ, R165.reuse.H0_H0 ;  /* 0x200000a5ff537230 */ /* 0x100fe20000004100 */
[----:B------:R-:W-:Y:S01]  /*42c0*/  F2FP.F16.F32.PACK_AB R37, R37, R36 ;  /* 0x000000242525723e */ /* 0x000fe200000000ff */
[----:B------:R-:W-:Y:S01]  /*42d0*/  HADD2.F32 R78, -RZ, R78.H0_H0 ;  /* 0x2000004eff4e7230 */ /* 0x000fe20000004100 */
[----:B------:R-:W-:Y:S01]  /*42e0*/  F2FP.F16.F32.PACK_AB R39, R80, R39 ;  /* 0x000000275027723e */ /* 0x000fe200000000ff */
[--C-:B------:R-:W-:Y:S02]  /*42f0*/  HADD2.F32 R81, -RZ, R38.reuse.H1_H1 ;  /* 0x30000026ff517230 */ /* 0x100fe40000004100 */
[-C--:B------:R-:W-:Y:S01]  /*4300*/  FMUL.FTZ R89, R79, R83.reuse ;  /* 0x000000534f597220 */ /* 0x080fe20000410000 */
[----:B------:R-:W-:Y:S02]  /*4310*/  HADD2.F32 R165, -RZ, R165.H1_H1 ;  /* 0x300000a5ffa57230 */ /* 0x000fe40000004100 */
        /* <DEDUP_REMOVED lines=12> */
.L_x_2241:
[----:B------:R-:W-:Y:S05]  /*43e0*/  BSYNC B3 ;  /* 0x0000000000037941 */ /* 0x000fea0003800000 */
.L_x_2240:
[----:B--2---:R4:W-:Y:S02]  /*43f0*/  STG.E.128 desc[UR56][R48.64+0xc0], R36 ;  /* 0x0000c02430007986 */ /* 0x0049e4000c101d38 */
.L_x_2239:
[----:B------:R-:W-:Y:S05]  /*4400*/  BSYNC B2 ;  /* 0x0000000000027941 */ /* 0x000fea0003800000 */
.L_x_2238:
        /* <DEDUP_REMOVED lines=49> */
.L_x_2245:
[----:B------:R-:W-:Y:S05]  /*4720*/  BSYNC B3 ;  /* 0x0000000000037941 */ /* 0x000fea0003800000 */
.L_x_2244:
[----:B--2---:R1:W-:Y:S02]  /*4730*/  STG.E.128 desc[UR56][R48.64+0x100], R36 ;  /* 0x0001002430007986 */ /* 0x0043e4000c101d38 */
.L_x_2243:
[----:B------:R-:W-:Y:S05]  /*4740*/  BSYNC B2 ;  /* 0x0000000000027941 */ /* 0x000fea0003800000 */
.L_x_2242:
        /* <DEDUP_REMOVED lines=48> */
.L_x_2247:
[----:B------:R-:W-:Y:S05]  /*4a50*/  BSYNC B2 ;  /* 0x0000000000027941 */ /* 0x000fea0003800000 */
.L_x_2246:
[----:B--2---:R1:W-:Y:S02]  /*4a60*/  STG.E.128 desc[UR56][R48.64+0x140], R36 ;  /* 0x0001402430007986 */ /* 0x0043e4000c101d38 */
.L_x_2225:
[----:B------:R-:W-:Y:S05]  /*4a70*/  BSYNC B1 ;  /* 0x0000000000017941 */ /* 0x000fea0003800000 */
.L_x_2224:
        /* <DEDUP_REMOVED lines=49> */
.L_x_2252:
[----:B------:R-:W-:Y:S05]  /*4d90*/  BSYNC B2 ;  /* 0x0000000000027941 */ /* 0x000fea0003800000 */
.L_x_2251:
[----:B--2---:R1:W-:Y:S02]  /*4da0*/  STG.E.128 desc[UR56][R44.64], R36 ;  /* 0x000000242c007986 */ /* 0x0043e4000c101d38 */
.L_x_2250:
[----:B------:R-:W-:Y:S05]  /*4db0*/  BSYNC B1 ;  /* 0x0000000000017941 */ /* 0x000fea0003800000 */
.L_x_2249:
        /* <DEDUP_REMOVED lines=49> */
.L_x_2256:
[----:B------:R-:W-:Y:S05]  /*50d0*/  BSYNC B2 ;  /* 0x0000000000027941 */ /* 0x000fea0003800000 */
.L_x_2255:
[----:B--2---:R1:W-:Y:S02]  /*50e0*/  STG.E.128 desc[UR56][R44.64+0x40], R36 ;  /* 0x000040242c007986 */ /* 0x0043e4000c101d38 */
.L_x_2254:
[----:B------:R-:W-:Y:S05]  /*50f0*/  BSYNC B1 ;  /* 0x0000000000017941 */ /* 0x000fea0003800000 */
.L_x_2253:
        /* <DEDUP_REMOVED lines=49> */
.L_x_2260:
[----:B------:R-:W-:Y:S05]  /*5410*/  BSYNC B2 ;  /* 0x0000000000027941 */ /* 0x000fea0003800000 */
.L_x_2259:
[----:B--2---:R1:W-:Y:S02]  /*5420*/  STG.E.128 desc[UR56][R44.64+0x80], R36 ;  /* 0x000080242c007986 */ /* 0x0043e4000c101d38 */
.L_x_2258:
[----:B------:R-:W-:Y:S05]  /*5430*/  BSYNC B1 ;  /* 0x0000000000017941 */ /* 0x000fea0003800000 */
.L_x_2257:
        /* <DEDUP_REMOVED lines=49> */
.L_x_2264:
[----:B------:R-:W-:Y:S05]  /*5750*/  BSYNC B2 ;  /* 0x0000000000027941 */ /* 0x000fea0003800000 */
.L_x_2263:
[----:B--2---:R1:W-:Y:S02]  /*5760*/  STG.E.128 desc[UR56][R44.64+0xc0], R36 ;  /* 0x0000c0242c007986 */ /* 0x0043e4000c101d38 */
.L_x_2262:
[----:B------:R-:W-:Y:S05]  /*5770*/  BSYNC B1 ;  /* 0x0000000000017941 */ /* 0x000fea0003800000 */
.L_x_2261:
        /* <DEDUP_REMOVED lines=49> */
.L_x_2268:
[----:B------:R-:W-:Y:S05]  /*5a90*/  BSYNC B2 ;  /* 0x0000000000027941 */ /* 0x000fea0003800000 */
.L_x_2267:
[----:B--2---:R1:W-:Y:S02]  /*5aa0*/  STG.E.128 desc[UR56][R44.64+0x100], R36 ;  /* 0x000100242c007986 */ /* 0x0043e4000c101d38 */
.L_x_2266:
[----:B------:R-:W-:Y:S05]  /*5ab0*/  BSYNC B1 ;  /* 0x0000000000017941 */ /* 0x000fea0003800000 */
.L_x_2265:
        /* <DEDUP_REMOVED lines=48> */
.L_x_2270:
[----:B------:R-:W-:Y:S05]  /*5dc0*/  BSYNC B1 ;  /* 0x0000000000017941 */ /* 0x000fea0003800000 */
.L_x_2269:
[----:B--2---:R1:W-:Y:S01]  /*5dd0*/  STG.E.128 desc[UR56][R44.64+0x140], R36 ;  /* 0x000140242c007986 */ /* 0x0043e2000c101d38 */
[----:B------:R-:W-:Y:S05]  /*5de0*/  BRA `(.L_x_2248) ;  /* 0x0000003c00a47947 */ /* 0x000fea0003800000 */
.L_x_2216:
        /* <DEDUP_REMOVED lines=47> */
.L_x_2272:
[----:B------:R-:W-:Y:S05]  /*60e0*/  BSYNC B1 ;  /* 0x0000000000017941 */ /* 0x000fea0003800000 */
.L_x_2271:
        /* <DEDUP_REMOVED lines=47> */
.L_x_2274:
[----:B------:R-:W-:Y:S05]  /*63e0*/  BSYNC B1 ;  /* 0x0000000000017941 */ /* 0x000fea0003800000 */
.L_x_2273:
[----:B------:R-:W2:Y:S01]  /*63f0*/  LDL R0, [R1+0x38] ;  /* 0x0000380001007983 */ /* 0x000ea20000100800 */
[----:B------:R-:W-:Y:S01]  /*6400*/  IMAD.MOV.U32 R3, RZ, RZ, R37 ;  /* 0x000000ffff037224 */ /* 0x000fe200078e0025 */
[----:B------:R-:W-:Y:S01]  /*6410*/  PRMT R175, R90, 0x5410, R88 ;  /* 0x000054105aaf7816 */ /* 0x000fe20000000058 */
[----:B0-----:R-:W-:Y:S02]  /*6420*/  IMAD.MOV.U32 R84, RZ, RZ, R42 ;  /* 0x000000ffff547224 */ /* 0x001fe400078e002a */
[----:B------:R-:W-:-:S03]  /*6430*/  IMAD.MOV.U32 R85, RZ, RZ, R46 ;  /* 0x000000ffff557224 */ /* 0x000fc600078e002e */
[----:B------:R-:W-:Y:S01]  /*6440*/  PRMT R178, R178, 0x5410, R84 ;  /* 0x00005410b2b27816 */ /* 0x000fe20000000054 */
[----:B------:R-:W-:Y:S01]  /*6450*/  IMAD.MOV.U32 R84, RZ, RZ, R41 ;  /* 0x000000ffff547224 */ /* 0x000fe200078e0029 */
[----:B------:R-:W-:Y:S01]  /*6460*/  PRMT R169, R85, 0x7610, R169 ;  /* 0x0000761055a97816 */ /* 0x000fe200000000a9 */
[----:B------:R-:W-:-:S05]  /*6470*/  IMAD.MOV.U32 R85, RZ, RZ, R50 ;  /* 0x000000ffff557224 */ /* 0x000fca00078e0032 */
[----:B------:R-:W-:Y:S01]  /*6480*/  PRMT R176, R85, 0x7610, R176 ;  /* 0x0000761055b07816 */ /* 0x000fe200000000b0 */
[----:B------:R-:W-:-:S05]  /*6490*/  IMAD.MOV.U32 R85, RZ, RZ, R54 ;  /* 0x000000ffff557224 */ /* 0x000fca00078e0036 */
[----:B------:R-:W-:Y:S01]  /*64a0*/  PRMT R178, R85, 0x7610, R178 ;  /* 0x0000761055b27816 */ /* 0x000fe200000000b2 */
[----:B------:R-:W-:Y:S01]  /*64b0*/  IMAD.MOV.U32 R85, RZ, RZ, R58 ;  /* 0x000000ffff557224 */ /* 0x000fe200078e003a */
[----:B--2---:R-:W-:Y:S02]  /*64c0*/  R2UR UR4, R0 ;  /* 0x00000000000472ca */ /* 0x004fe400000e0000 */
[----:B------:R-:W-:-:S04]  /*64d0*/  MOV R0, R36 ;  /* 0x0000002400007202 */ /* 0x000fc80000000f00 */
        /* <DEDUP_REMOVED lines=13> */
[----:B------:R-:W-:-:S02]  /*65b0*/  PRMT R181, R3, 0x7610, R181 ;  /* 0x0000761003b57816 */ /* 0x000fc400000000b5 */
[----:B------:R-:W-:Y:S02]  /*65c0*/  MOV R3, R48 ;  /* 0x0000003000037202 */ /* 0x000fe40000000f00 */
        /* <DEDUP_REMOVED lines=10> */
[----:B-----5:R-:W-:Y:S01]  /*6670*/  IMAD.MOV.U32 R85, RZ, RZ, R62 ;  /* 0x000000ffff557224 */ /* 0x020fe200078e003e */
[----:B------:R-:W-:-:S02]  /*6680*/  MOV R3, R56 ;  /* 0x0000003800037202 */ /* 0x000fc40000000f00 */
[----:B------:R-:W-:Y:S01]  /*6690*/  PRMT R172, R0, 0x7610, R172 ;  /* 0x0000761000ac7816 */ /* 0x000fe200000000ac */
[----:B------:R-:W-:Y:S01]  /*66a0*/  IMAD.MOV.U32 R0, RZ, RZ, R63 ;  /* 0x000000ffff007224 */ /* 0x000fe200078e003f */
[----:B------:R-:W-:Y:S01]  /*66b0*/  PRMT R165, R84, 0x7610, R165 ;  /* 0x0000761054a57816 */ /* 0x000fe200000000a5 */
[----:B------:R-:W-:Y:S01]  /*66c0*/  IMAD.MOV.U32 R84, RZ, RZ, R61 ;  /* 0x000000ffff547224 */ /* 0x000fe200078e003d */
[----:B------:R-:W-:Y:S02]  /*66d0*/  PRMT R183, R3, 0x7610, R183 ;  /* 0x0000761003b77816 */ /* 0x000fe400000000b7 */
        /* <DEDUP_REMOVED lines=24> */
[----:B------:R-:W-:Y:S02]  /*6860*/  PLOP3.LUT P1, PT, PT, PT, UP0, 0x80, 0x0 ;  /* 0x000000000000781c */ /* 0x000fe40003f2f008 */
        /* <DEDUP_REMOVED lines=12> */
[----:B------:R-:W-:Y:S02]  /*6930*/  PRMT R171, R85, 0x5410, R84 ;  /* 0x0000541055ab7816 */ /* 0x000fe40000000054 */
[----:B------:R-:W-:Y:S01]  /*6940*/  PRMT R173, R3, 0x5410, R0 ;  /* 0x0000541003ad7816 */ /* 0x000fe20000000000 */
[----:B------:R-:W-:Y:S06]  /*6950*/  @!P1 BRA `(.L_x_2275) ;  /* 0x0000000000049947 */ /* 0x000fec0003800000 */
[----:B------:R-:W-:Y:S01]  /*6960*/  BPT.TRAP 0x1 ;  /* 0x000000040000795c */ /* 0x000fe20000300000 */
.L_x_2275:
[----:B------:R-:W-:Y:S01]  /*6970*/  IMAD R3, R19, 0x8, R18 ;  /* 0x0000000813037824 */ /* 0x000fe200078e0212 */
[----:B------:R-:W-:Y:S01]  /*6980*/  SHF.L.U32 R0, R189, 0x1f, RZ ;  /* 0x0000001fbd007819 */ /* 0x000fe200000006ff */
[----:B------:R-:W0:Y:S01]  /*6990*/  LDC R148, c[0x0][0x2e4] ;  /* 0x0000b900ff947b82 */ /* 0x000e220000000800 */
[----:B------:R-:W-:Y:S02]  /*69a0*/  BSSY B1, `(.L_x_2276) ;  /* 0x0000004000017945 */ /* 0x000fe40003800000 */
[----:B------:R-:W1:Y:S05]  /*69b0*/  SYNCS.PHASECHK.TRANS64.TRYWAIT P5, [R3+URZ+0x34890], R0 ;  /* 0x03489000030075a7 */ /* 0x000e6a00080a017f */
[----:B------:R-:W2:Y:S01]  /*69c0*/  LDC.64 R128, c[0x0][0x2f0] ;  /* 0x0000bc00ff807b82 */ /* 0x000ea20000000a00 */
[----:B-1----:R-:W-:Y:S05]  /*69d0*/  @!P5 BRA `(.L_x_2277) ;  /* 0x000001b80098d947 */ /* 0x002fea0003800000 */
.L_x_2551:
[----:B------:R-:W-:Y:S05]  /*69e0*/  BSYNC B1 ;  /* 0x0000000000017941 */ /* 0x000fea0003800000 */
.L_x_2276:
        /* <DEDUP_REMOVED lines=38> */
[----:B------:R-:W-:-:S04]  /*6c50*/  IMAD R85, R19, 0x6000, R86 ;  /* 0x0000600013557824 */ /* 0x000fc800078e0256 */
[----:B------:R-:W-:Y:S02]  /*6c60*/  IMAD R88, R85, 0x2, R18 ;  /* 0x0000000255587824 */ /* 0x000fe400078e0212 */
[----:B------:R-:W0:Y:S04]  /*6c70*/  LDS.128 R84, [R84+0x1c400] ;  /* 0x01c4000054547984 */ /* 0x000e280000000c00 */
[----:B------:R-:W2:Y:S01]  /*6c80*/  LDS.128 R88, [R88+0x1c400] ;  /* 0x01c4000058587984 */ /* 0x000ea20000000c00 */
[----:B------:R-:W-:Y:S05]  /*6c90*/  @P5 BRA `(.L_x_2283) ;  /* 0x00000004004c5947 */ /* 0x000fea0003800000 */
[--C-:B------:R-:W-:Y:S01]  /*6ca0*/  SHF.R.U64 R44, R44, 0x10, R45.reuse ;  /* 0x000000102c2c7819 */ /* 0x100fe2000000122d */
[----:B--2---:R-:W-:Y:S01]  /*6cb0*/  HADD2.F32 R166, -RZ, R89.H1_H1 ;  /* 0x30000059ffa67230 */ /* 0x004fe20000004100 */
[----:B------:R-:W-:Y:S01]  /*6cc0*/  SHF.R.U32.HI R163, RZ, 0x10, R45 ;  /* 0x00000010ffa37819 */ /* 0x000fe2000001162d */
[----:B------:R-:W-:Y:S01]  /*6cd0*/  HADD2.F32 R164, -RZ, R164.H0_H0 ;  /* 0x200000a4ffa47230 */ /* 0x000fe20000004100 */
[--C-:B------:R-:W-:Y:S02]  /*6ce0*/  SHF.R.U64 R45, R56, 0x10, R57.reuse ;  /* 0x00000010382d7819 */ /* 0x100fe40000001239 */
[----:B------:R-:W-:Y:S01]  /*6cf0*/  SHF.R.U32.HI R56, RZ, 0x10, R57 ;  /* 0x00000010ff387819 */ /* 0x000fe20000011639 */
[----:B------:R-:W-:Y:S01]  /*6d00*/  HADD2.F32 R163, -RZ, R163.H0_H0 ;  /* 0x200000a3ffa37230 */ /* 0x000fe20000004100 */
[--C-:B------:R-:W-:Y:S01]  /*6d10*/  SHF.R.U64 R57, R58, 0x10, R59.reuse ;  /* 0x000000103a397819 */ /* 0x100fe2000000123b */
[----:B------:R-:W-:Y:S01]  /*6d20*/  HADD2.F32 R45, -RZ, R45.H0_H0 ;  /* 0x2000002dff2d7230 */ /* 0x000fe20000004100 */
[----:B------:R-:W-:Y:S01]  /*6d30*/  SHF.R.U32.HI R58, RZ, 0x10, R59 ;  /* 0x00000010ff3a7819 */ /* 0x000fe2000001163b */
[----:B------:R-:W-:Y:S01]  /*6d40*/  HADD2.F32 R59, -RZ, R165.H0_H0 ;  /* 0x200000a5ff3b7230 */ /* 0x000fe20000004100 */
[--C-:B------:R-:W-:Y:S01]  /*6d50*/  SHF.R.U64 R46, R46, 0x10, R47.reuse ;  /* 0x000000102e2e7819 */ /* 0x100fe2000000122f */
[----:B------:R-:W-:Y:S01]  /*6d60*/  HADD2.F32 R165, -RZ, R89.H0_H0 ;  /* 0x20000059ffa57230 */ /* 0x000fe20000004100 */
[----:B------:R-:W-:Y:S01]  /*6d70*/  SHF.R.U32.HI R47, RZ, 0x10, R47 ;  /* 0x00000010ff2f7819 */ /* 0x000fe2000001162f */
[----:B0-----:R-:W-:-:S02]  /*6d80*/  HADD2.F32 R89, -RZ, R85.H0_H0 ;  /* 0x20000055ff597230 */ /* 0x001fc40000004100 */
[----:B------:R-:W-:Y:S02]  /*6d90*/  HADD2.F32 R167, -RZ, R56.H0_H0 ;  /* 0x20000038ffa77230 */ /* 0x000fe40000004100 */
[-C--:B------:R-:W-:Y:S01]  /*6da0*/  FMUL.FTZ R168, R165, R59.reuse ;  /* 0x0000003ba5a87220 */ /* 0x080fe20000410000 */
[----:B------:R-:W-:Y:S02]  /*6db0*/  HADD2.F32 R56, -RZ, R85.H1_H1 ;  /* 0x30000055ff387230 */ /* 0x000fe40000004100 */
[C---:B------:R-:W-:Y:S01]  /*6dc0*/  FMUL.FTZ R170, R89.reuse, R59 ;  /* 0x0000003b59aa7220 */ /* 0x040fe20000410000 */
[----:B------:R-:W-:Y:S02]  /*6dd0*/  HADD2.F32 R58, -RZ, R58.H0_H0 ;  /* 0x2000003aff3a7230 */ /* 0x000fe40000004100 */
[-C--:B------:R-:W-:Y:S01]  /*6de0*/  FMUL.FTZ R59, R166, R167.reuse ;  /* 0x000000a7a63b7220 */ /* 0x080fe20000410000 */
[----:B------:R-:W-:Y:S01]  /*6df0*/  FFMA.FTZ R168, R89, R164, -R168 ;  /* 0x000000a459a87223 */ /* 0x000fe200000108a8 */
[----:B------:R-:W-:Y:S01]  /*6e00*/  FMUL.FTZ R167, R56, R167 ;  /* 0x000000a738a77220 */ /* 0x000fe20000410000 */
[----:B------:R-:W-:-:S02]  /*6e10*/  HADD2.F32 R89, -RZ, R91.H0_H0 ;  /* 0x2000005bff597230 */ /* 0x000fc40000004100 */
[-C--:B------:R-:W-:Y:S01]  /*6e20*/  FFMA.FTZ R59, R56, R163.reuse, -R59 ;  /* 0x000000a3383b7223 */ /* 0x080fe2000001083b */
[----:B------:R-:W-:Y:S02]  /*6e30*/  HADD2.F32 R56, -RZ, R172.H0_H0 ;  /* 0x200000acff387230 */ /* 0x000fe40000004100 */
[----:B------:R-:W-:Y:S01]  /*6e40*/  FFMA.FTZ R167, R166, R163, R167 ;  /* 0x000000a3a6a77223 */ /* 0x000fe200000100a7 */
[----:B------:R-:W-:Y:S02]  /*6e50*/  HADD2.F32 R163, -RZ, R91.H1_H1 ;  /* 0x3000005bffa37230 */ /* 0x000fe40000004100 */
[----:B------:R-:W-:Y:S01]  /*6e60*/  FFMA.FTZ R170, R165, R164, R170 ;  /* 0x000000a4a5aa7223 */ /* 0x000fe200000100aa */
[--C-:B------:R-:W-:Y:S02]  /*6e70*/  HADD2.F32 R91, -RZ, R87.reuse.H0_H0 ;  /* 0x20000057ff5b7230 */ /* 0x100fe40000004100 */
[----:B------:R-:W-:Y:S01]  /*6e80*/  FMUL.FTZ R164, R89, R56 ;  /* 0x0000003859a47220 */ /* 0x000fe20000410000 */
[----:B------:R-:W-:Y:S01]  /*6e90*/  HADD2.F32 R87, -RZ, R87.H1_H1 ;  /* 0x30000057ff577230 */ /* 0x000fe20000004100 */
[----:B------:R-:W-:Y:S01]  /*6ea0*/  F2FP.F16.F32.PACK_AB R59, R59, R168 ;  /* 0x000000a83b3b723e */ /* 0x000fe200000000ff */
[----:B------:R-:W-:-:S02]  /*6eb0*/  HADD2.F32 R85, -RZ, R169.H1_H1 ;  /* 0x300000a9ff557230 */ /* 0x000fc40000004100 */
[----:B------:R-:W-:Y:S01]  /*6ec0*/  FMUL.FTZ R172, R91, R56 ;  /* 0x000000385bac7220 */ /* 0x000fe20000410000 */
[----:B------:R-:W-:Y:S02]  /*6ed0*/  HADD2.F32 R166, -RZ, R47.H0_H0 ;  /* 0x2000002fffa67230 */ /* 0x000fe40000004100 */
[-C--:B------:R-:W-:Y:S01]  /*6ee0*/  FMUL.FTZ R56, R163, R58.reuse ;  /* 0x0000003aa3387220 */ /* 0x080fe20000410000 */
[----:B------:R-:W-:Y:S01]  /*6ef0*/  FMUL.FTZ R58, R87, R58 ;  /* 0x0000003a573a7220 */ /* 0x000fe20000410000 */
[-C--:B------:R-:W-:Y:S01]  /*6f00*/  FFMA.FTZ R164, R91, R85.reuse, -R164 ;  /* 0x000000555ba47223 */ /* 0x080fe200000108a4 */
[----:B------:R-:W-:Y:S01]  /*6f10*/  FFMA.FTZ R172, R89, R85, R172 ;  /* 0x0000005559ac7223 */ /* 0x000fe200000100ac */
[----:B------:R-:W-:Y:S02]  /*6f20*/  HADD2.F32 R47, -RZ, R183.H0_H0 ;  /* 0x200000b7ff2f7230 */ /* 0x000fe40000004100 */
[----:B------:R-:W-:Y:S01]  /*6f30*/  FFMA.FTZ R163, R163, R166, R58 ;  /* 0x000000a6a3a37223 */ /* 0x000fe2000001003a */
[----:B------:R-:W-:-:S02]  /*6f40*/  HADD2.F32 R85, -RZ, R88.H0_H0 ;  /* 0x20000058ff557230 */ /* 0x000fc40000004100 */
[----:B------:R-:W-:Y:S01]  /*6f50*/  FFMA.FTZ R87, R87, R166, -R56 ;  /* 0x000000a657577223 */ /* 0x000fe20000010838 */
[----:B------:R-:W-:Y:S01]  /*6f60*/  HADD2.F32 R58, -RZ, R84.H0_H0 ;  /* 0x20000054ff3a7230 */ /* 0x000fe20000004100 */
[----:B------:R-:W-:Y:S01]  /*6f70*/  F2FP.F16.F32.PACK_AB R167, R167, R170 ;  /* 0x000000aaa7a7723e */ /* 0x000fe200000000ff */
[----:B------:R-:W-:Y:S02]  /*6f80*/  HADD2.F32 R88, -RZ, R88.H1_H1 ;  /* 0x30000058ff587230 */ /* 0x000fe40000004100 */
[-C--:B------:R-:W-:Y:S01]  /*6f90*/  FMUL.FTZ R89, R85, R47.reuse ;  /* 0x0000002f55597220 */ /* 0x080fe20000410000 */
[----:B------:R-:W-:Y:S01]  /*6fa0*/  HADD2.F32 R84, -RZ, R84.H1_H1 ;  /* 0x30000054ff547230 */ /* 0x000fe20000004100 */
[----:B------:R-:W-:Y:S01]  /*6fb0*/  F2FP.F16.F32.PACK_AB R163, R163, R172 ;  /* 0x000000aca3a3723e */ /* 0x000fe200000000ff */
[----:B------:R-:W-:Y:S02]  /*6fc0*/  HADD2.F32 R91, -RZ, R44.H0_H0 ;  /* 0x2000002cff5b7230 */ /* 0x000fe40000004100 */
[----:B------:R-:W-:Y:S01]  /*6fd0*/  FMUL.FTZ R44, R58, R47 ;  /* 0x0000002f3a2c7220 */ /* 0x000fe20000410000 */
[----:B------:R-:W-:-:S02]  /*6fe0*/  HADD2.F32 R56, -RZ, R181.H0_H0 ;  /* 0x200000b5ff387230 */ /* 0x000fc40000004100 */
[-C--:B------:R-:W-:Y:S01]  /*6ff0*/  FMUL.FTZ R47, R88, R45.reuse ;  /* 0x0000002d582f7220 */ /* 0x080fe20000410000 */
[C---:B------:R-:W-:Y:S01]  /*7000*/  FMUL.FTZ R45, R84.reuse, R45 ;  /* 0x0000002d542d7220 */ /* 0x040fe20000410000 */
[----:B------:R-:W-:Y:S01]  /*7010*/  HADD2.F32 R57, -RZ, R57.H0_H0 ;  /* 0x20000039ff397230 */ /* 0x000fe20000004100 */
[----:B------:R-:W-:Y:S01]  /*7020*/  F2FP.F16.F32.PACK_AB R87, R87, R164 ;  /* 0x000000a45757723e */ /* 0x000fe200000000ff */
[-C--:B------:R-:W-:Y:S01]  /*7030*/  FFMA.FTZ R84, R84, R91.reuse, -R47 ;  /* 0x0000005b54547223 */ /* 0x080fe2000001082f */
[-C--:B------:R-:W-:Y:S01]  /*7040*/  FFMA.FTZ R89, R58, R56.reuse, -R89 ;  /* 0x000000383a597223 */ /* 0x080fe20000010859 */
[----:B------:R-:W-:Y:S01]  /*7050*/  FFMA.FTZ R44, R85, R56, R44 ;  /* 0x00000038552c7223 */ /* 0x000fe2000001002c */
[----:B------:R-:W-:Y:S01]  /*7060*/  FFMA.FTZ R91, R88, R91, R45 ;  /* 0x0000005b585b7223 */ /* 0x000fe2000001002d */
[----:B------:R-:W-:Y:S02]  /*7070*/  HADD2.F32 R45, -RZ, R182.H1_H1 ;  /* 0x300000b6ff2d7230 */ /* 0x000fe40000004100 */
[----:B------:R-:W-:Y:S01]  /*7080*/  HADD2.F32 R58, -RZ, R90.H0_H0 ;  /* 0x2000005aff3a7230 */ /* 0x000fe20000004100 */
[----:B------:R-:W-:Y:S01]  /*7090*/  F2FP.F16.F32.PACK_AB R84, R84, R89 ;  /* 0x000000595454723e */ /* 0x000fe200000000ff */
[----:B------:R-:W-:Y:S01]  /*70a0*/  HADD2.F32 R56, -RZ, R86.H0_H0 ;  /* 0x20000056ff387230 */ /* 0x000fe20000004100 */
[----:B------:R-:W-:Y:S01]  /*70b0*/  F2FP.F16.F32.PACK_AB R88, R91, R44 ;  /* 0x0000002c5b58723e */ /* 0x000fe200000000ff */
[----:B------:R-:W-:-:S02]  /*70c0*/  HADD2.F32 R90, -RZ, R90.H1_H1 ;  /* 0x3000005aff5a7230 */ /* 0x000fc40000004100 */
[-C--:B------:R-:W-:Y:S01]  /*70d0*/  FMUL.FTZ R85, R58, R45.reuse ;  /* 0x0000002d3a557220 */ /* 0x080fe20000410000 */
[----:B------:R-:W-:Y:S02]  /*70e0*/  HADD2.F32 R86, -RZ, R86.H1_H1 ;  /* 0x30000056ff567230 */ /* 0x000fe40000004100 */
[----:B------:R-:W-:Y:S02]  /*70f0*/  HADD2.F32 R47, -RZ, R169.H0_H0 ;  /* 0x200000a9ff2f7230 */ /* 0x000fe40000004100 */
[----:B------:R-:W-:Y:S01]  /*7100*/  FMUL.FTZ R169, R56, R45 ;  /* 0x0000002d38a97220 */ /* 0x000fe20000410000 */
[----:B------:R-:W-:Y:S02]  /*7110*/  HADD2.F32 R165, -RZ, R46.H0_H0 ;  /* 0x2000002effa57230 */ /* 0x000fe40000004100 */
[-C--:B------:R-:W-:Y:S01]  /*7120*/  FMUL.FTZ R45, R90, R57.reuse ;  /* 0x000000395a2d7220 */ /* 0x080fe20000410000 */
[----:B------:R-:W-:Y:S01]  /*7130*/  FMUL.FTZ R57, R86, R57 ;  /* 0x0000003956397220 */ /* 0x000fe20000410000 */
[-C--:B------:R-:W-:Y:S01]  /*7140*/  FFMA.FTZ R85, R56, R47.reuse, -R85 ;  /* 0x0000002f38557223 */ /* 0x080fe20000010855 */
[----:B------:R-:W-:Y:S01]  /*7150*/  FFMA.FTZ R169, R58, R47, R169 ;  /* 0x0000002f3aa97223 */ /* 0x000fe200000100a9 */
[-C--:B------:R-:W-:Y:S01]  /*7160*/  FFMA.FTZ R86, R86, R165.reuse, -R45 ;  /* 0x000000a556567223 */ /* 0x080fe2000001082d */
[----:B------:R-:W-:Y:S01]  /*7170*/  FFMA.FTZ R90, R90, R165, R57 ;  /* 0x000000a55a5a7223 */ /* 0x000fe20000010039 */
[----:B------:R-:W-:-:S02]  /*7180*/  IMAD.MOV.U32 R89, RZ, RZ, R167 ;  /* 0x000000ffff597224 */ /* 0x000fc400078e00a7 */
[----:B------:R-:W-:Y:S01]  /*7190*/  IMAD.MOV.U32 R91, RZ, RZ, R163 ;  /* 0x000000ffff5b7224 */ /* 0x000fe200078e00a3 */
[----:B------:R-:W-:Y:S02]  /*71a0*/  F2FP.F16.F32.PACK_AB R86, R86, R85 ;  /* 0x000000555656723e */ /* 0x000fe400000000ff */
[----:B------:R-:W-:Y:S02]  /*71b0*/  F2FP.F16.F32.PACK_AB R90, R90, R169 ;  /* 0x000000a95a5a723e */ /* 0x000fe400000000ff */
[----:B------:R-:W-:-:S07]  /*71c0*/  MOV R85, R59 ;  /* 0x0000003b00557202 */ /* 0x000fce0000000f00 */
.L_x_2283:
[----:B------:R-:W-:Y:S05]  /*71d0*/  BSYNC B3 ;  /* 0x0000000000037941 */ /* 0x000fea0003800000 */
.L_x_2282:
[----:B0-----:R0:W-:Y:S04]  /*71e0*/  STG.E.128 desc[UR56][R138.64], R84 ;  /* 0x000000548a007986 */ /* 0x0011e8000c101d38 */
[----:B--2---:R0:W-:Y:S02]  /*71f0*/  @!P4 STG.E.128 desc[UR56][R140.64], R88 ;  /* 0x000000588c00c986 */ /* 0x0041e4000c101d38 */
.L_x_2281:
[----:B------:R-:W-:Y:S05]  /*7200*/  BSYNC B2 ;  /* 0x0000000000027941 */ /* 0x000fea0003800000 */
.L_x_2280:
        /* <DEDUP_REMOVED lines=24> */
[----:B------:R-:W-:-:S02]  /*7390*/  SHF.L.U32 R44, R44, 0xa, RZ ;  /* 0x0000000a2c2c7819 */ /* 0x000fc400000006ff */
[----:B------:R-:W-:Y:S02]  /*73a0*/  ISETP.GE.AND P5, PT, R186, R121, PT ;  /* 0x00000079ba00720c */ /* 0x000fe40003fa6270 */
[----:B------:R-:W-:Y:S01]  /*73b0*/  LOP3.LUT R45, R44, 0x7fffe000, RZ, 0xc0, !PT ;  /* 0x7fffe0002c2d7812 */ /* 0x000fe200078ec0ff */
[----:B------:R-:W-:-:S04]  /*73c0*/  IMAD R44, R47, 0x2, R18 ;  /* 0x000000022f2c7824 */ /* 0x000fc800078e0212 */
[----:B------:R-:W-:-:S04]  /*73d0*/  IMAD R45, R196, 0x200, R45 ;  /* 0x00000200c42d7824 */ /* 0x000fc800078e022d */
        /* <DEDUP_REMOVED lines=88> */
.L_x_2287:
[----:B------:R-:W-:Y:S05]  /*7960*/  BSYNC B3 ;  /* 0x0000000000037941 */ /* 0x000fea0003800000 */
.L_x_2286:
[----:B0-----:R3:W-:Y:S04]  /*7970*/  STG.E.128 desc[UR56][R84.64], R44 ;  /* 0x0000002c54007986 */ /* 0x0017e8000c101d38 */
[----:B--2---:R3:W-:Y:S02]  /*7980*/  @!P4 STG.E.128 desc[UR56][R86.64], R56 ;  /* 0x000000385600c986 */ /* 0x0047e4000c101d38 */
.L_x_2285:
[----:B------:R-:W-:Y:S05]  /*7990*/  BSYNC B2 ;  /* 0x0000000000027941 */ /* 0x000fea0003800000 */
.L_x_2284:
        /* <DEDUP_REMOVED lines=22> */
[----:B------:R-:W-:Y:S02]  /*7b00*/  SHF.L.U32 R41, R40, 0xa, RZ ;  /* 0x0000000a28297819 */ /* 0x000fe400000006ff */
[----:B------:R-:W-:Y:S02]  /*7b10*/  LOP3.LUT R40, R191, 0x38, R43, 0xf8, !PT ;  /* 0x00000038bf287812 */ /* 0x000fe400078ef82b */
[----:B------:R-:W-:Y:S02]  /*7b20*/  LOP3.LUT R41, R41, 0x7fffe000, RZ, 0xc0, !PT ;  /* 0x7fffe00029297812 */ /* 0x000fe400078ec0ff */
[----:B------:R-:W-:-:S03]  /*7b30*/  LOP3.LUT R40, R40, R197, RZ, 0x3c, !PT ;  /* 0x000000c528287212 */ /* 0x000fc600078e3cff */
[----:B------:R-:W-:-:S04]  /*7b40*/  IMAD R41, R196, 0x200, R41 ;  /* 0x00000200c4297824 */ /* 0x000fc800078e0229 */
        /* <DEDUP_REMOVED lines=13> */
[----:B------:R-:W-:Y:S01]  /*7c20*/  HADD2.F32 R84, -RZ, R174.H0_H0 ;  /* 0x200000aeff547230 */ /* 0x000fe20000004100 */
[--C-:B------:R-:W-:Y:S01]  /*7c30*/  SHF.R.U64 R38, R38, 0x10, R39.reuse ;  /* 0x0000001026267819 */ /* 0x100fe20000001227 */
[----:B------:R-:W-:Y:S01]  /*7c40*/  HADD2.F32 R56, -RZ, R56.H0_H0 ;  /* 0x20000038ff387230 */ /* 0x000fe20000004100 */
[----:B------:R-:W-:Y:S01]  /*7c50*/  SHF.R.U32.HI R48, RZ, 0x10, R39 ;  /* 0x00000010ff307819 */ /* 0x000fe20000011627 */
[----:B------:R-:W-:Y:S01]  /*7c60*/  HADD2.F32 R174, -RZ, R174.H1_H1 ;  /* 0x300000aeffae7230 */ /* 0x000fe20000004100 */
        /* <DEDUP_REMOVED lines=25> */
[----:B------:R-:W-:Y:S02]  /*7e00*/  HADD2.F32 R84, -RZ, R175.H0_H0 ;  /* 0x200000afff547230 */ /* 0x000fe40000004100 */
        /* <DEDUP_REMOVED lines=21> */
[C---:B------:R-:W-:Y:S01]  /*7f60*/  FMUL.FTZ R84, R37.reuse, R84 ;  /* 0x0000005425547220 */ /* 0x040fe20000410000 */
[-C--:B------:R-:W-:Y:S01]  /*7f70*/  FMUL.FTZ R59, R44, R57.reuse ;  /* 0x000000392c3b7220 */ /* 0x080fe20000410000 */
[C---:B------:R-:W-:Y:S01]  /*7f80*/  FMUL.FTZ R57, R40.reuse, R57 ;  /* 0x0000003928397220 */ /* 0x040fe20000410000 */
        /* <DEDUP_REMOVED lines=9> */
[----:B------:R-:W-:Y:S01]  /*8020*/  FMUL.FTZ R85, R46, R57 ;  /* 0x000000392e557220 */ /* 0x000fe20000410000 */
[----:B------:R-:W-:Y:S02]  /*8030*/  HADD2.F32 R42, -RZ, R42.H1_H1 ;  /* 0x3000002aff2a7230 */ /* 0x000fe40000004100 */
[----:B------:R-:W-:Y:S01]  /*8040*/  FMUL.FTZ R59, R39, R176 ;  /* 0x000000b0273b7220 */ /* 0x000fe20000410000 */
[----:B------:R-:W-:-:S02]  /*8050*/  HADD2.F32 R51, -RZ, R38.H0_H0 ;  /* 0x20000026ff337230 */ /* 0x000fc40000004100 */
[----:B------:R-:W-:Y:S01]  /*8060*/  FMUL.FTZ R38, R44, R176 ;  /* 0x000000b02c267220 */ /* 0x000fe20000410000 */
[----:B------:R-:W-:Y:S02]  /*8070*/  IMAD.MOV.U32 R43, RZ, RZ, R48 ;  /* 0x000000ffff2b7224 */ /* 0x000fe400078e0030 */
[----:B------:R-:W-:Y:S01]  /*8080*/  FMUL.FTZ R57, R42, R57 ;  /* 0x000000392a397220 */ /* 0x000fe20000410000 */
[-C--:B------:R-:W-:Y:S01]  /*8090*/  FFMA.FTZ R59, R44, R175.reuse, R59 ;  /* 0x000000af2c3b7223 */ /* 0x080fe2000001003b */
[----:B------:R-:W-:Y:S01]  /*80a0*/  FFMA.FTZ R38, R39, R175, -R38 ;  /* 0x000000af27267223 */ /* 0x000fe20000010826 */
[-C--:B------:R-:W-:Y:S01]  /*80b0*/  FFMA.FTZ R85, R42, R51.reuse, -R85 ;  /* 0x000000332a557223 */ /* 0x080fe20000010855 */
[----:B------:R-:W-:Y:S01]  /*80c0*/  F2FP.F16.F32.PACK_AB R42, R49, R36 ;  /* 0x00000024312a723e */ /* 0x000fe200000000ff */
[----:B------:R-:W-:Y:S01]  /*80d0*/  FFMA.FTZ R46, R46, R51, R57 ;  /* 0x000000332e2e7223 */ /* 0x000fe20000010039 */
[----:B------:R-:W-:Y:S02]  /*80e0*/  F2FP.F16.F32.PACK_AB R44, R40, R37 ;  /* 0x00000025282c723e */ /* 0x000fe400000000ff */
[----:B------:R-:W-:Y:S01]  /*80f0*/  F2FP.F16.F32.PACK_AB R85, R85, R38 ;  /* 0x000000265555723e */ /* 0x000fe200000000ff */
[----:B------:R-:W-:Y:S01]  /*8100*/  IMAD.MOV.U32 R40, RZ, RZ, R42 ;  /* 0x000000ffff287224 */ /* 0x000fe200078e002a */
[----:B------:R-:W-:-:S03]  /*8110*/  F2FP.F16.F32.PACK_AB R46, R46, R59 ;  /* 0x0000003b2e2e723e */ /* 0x000fc600000000ff */
[----:B------:R-:W-:-:S07]  /*8120*/  IMAD.MOV.U32 R42, RZ, RZ, R85 ;  /* 0x000000ffff2a7224 */ /* 0x000fce00078e0055 */
.L_x_2289:
[----:B------:R-:W-:Y:S05]  /*8130*/  BSYNC B2 ;  /* 0x0000000000027941 */ /* 0x000fea0003800000 */
.L_x_2288:
[----:B--2---:R4:W-:Y:S04]  /*8140*/  STG.E.128 desc[UR56][R52.64], R40 ;  /* 0x0000002834007986 */ /* 0x0049e8000c101d38 */
[----:B---3--:R4:W-:Y:S02]  /*8150*/  @!P4 STG.E.128 desc[UR56][R54.64], R44 ;  /* 0x0000002c3600c986 */ /* 0x0089e4000c101d38 */
.L_x_2279:
[----:B------:R-:W-:Y:S05]  /*8160*/  BSYNC B1 ;  /* 0x0000000000017941 */ /* 0x000fea0003800000 */
.L_x_2278:
        /* <DEDUP_REMOVED lines=15> */
[----:B------:R-:W-:Y:S02]  /*8260*/  SHF.L.U32 R37, R36, 0x3, RZ ;  /* 0x0000000324257819 */ /* 0x000fe400000006ff */
[----:B------:R-:W-:Y:S02]  /*8270*/  SHF.R.S32.HI R39, RZ, 0x1f, R36 ;  /* 0x0000001fff277819 */ /* 0x000fe40000011424 */
[----:B------:R-:W-:Y:S02]  /*8280*/  ISETP.GE.AND P0, PT, R37, R148, PT ;  /* 0x000000942500720c */ /* 0x000fe40003f06270 */
[----:B------:R-:W-:Y:S02]  /*8290*/  LEA.HI R39, R39, R36, RZ, 0x3 ;  /* 0x0000002427277211 */ /* 0x000fe400078f18ff */
[----:B------:R-:W-:-:S03]  /*82a0*/  LOP3.LUT R36, R190, 0x38, R37, 0xf8, !PT ;  /* 0x00000038be247812 */ /* 0x000fc600078ef825 */
[----:B------:R-:W-:-:S06]  /*82b0*/  IMAD.SHL.U32 R39, R39, 0x400, RZ ;  /* 0x0000040027277824 */ /* 0x000fcc00078e00ff */
[--C-:B------:R-:W-:Y:S02]  /*82c0*/  @!P0 SHF.R.S32.HI R41, RZ, 0x1f, R37.reuse ;  /* 0x0000001fff298819 */ /* 0x100fe40000011425 */
[----:B------:R-:W-:Y:S02]  /*82d0*/  @!P0 IADD3 R38, P4, P5, R98, R130, R37 ;  /* 0x0000008262268210 */ /* 0x000fe40007d9e025 */
[----:B------:R-:W-:Y:S02]  /*82e0*/  LOP3.LUT R37, R36, R223, RZ, 0x3c, !PT ;  /* 0x000000df24257212 */ /* 0x000fe400078e3cff */
[----:B------:R-:W-:Y:S02]  /*82f0*/  LOP3.LUT R36, R39, 0x7fffe000, RZ, 0xc0, !PT ;  /* 0x7fffe00027247812 */ /* 0x000fe400078ec0ff */
[----:B------:R-:W-:Y:S02]  /*8300*/  @!P0 IADD3.X R41, R96, R49, R41, P4, P5 ;  /* 0x0000003160298210 */ /* 0x000fe400027ea429 */
[----:B------:R-:W-:Y:S01]  /*8310*/  IADD3 R36, R37, R36, R198 ;  /* 0x0000002425247210 */ /* 0x000fe20007ffe0c6 */
[----:B------:R-:W-:Y:S01]  /*8320*/  IMAD R37, R19, 0x6000, R143 ;  /* 0x0000600013257824 */ /* 0x000fe200078e028f */
[----:B---3--:R-:W-:-:S03]  /*8330*/  LEA R44, P4, R40, R118, 0x1 ;  /* 0x00000076282c7211 */ /* 0x008fc600078808ff */
[----:B------:R-:W-:Y:S01]  /*8340*/  IMAD R39, R19, 0x6000, R36 ;  /* 0x0000600013277824 */ /* 0x000fe200078e0224 */
[----:B------:R-:W-:Y:S01]  /*8350*/  LEA.HI.X R45, R40, R119, R42, 0x1, P4 ;  /* 0x00000077282d7211 */ /* 0x000fe200020f0c2a */
[--C-:B------:R-:W-:Y:S01]  /*8360*/  IMAD R37, R37, 0x2, R18.reuse ;  /* 0x0000000225257824 */ /* 0x100fe200078e0212 */
[----:B------:R-:W-:Y:S01]  /*8370*/  @!P0 LEA R46, P4, R38, R118, 0x1 ;  /* 0x00000076262e8211 */ /* 0x000fe200078808ff */
[----:B------:R-:W-:-:S03]  /*8380*/  IMAD R40, R39, 0x2, R18 ;  /* 0x0000000227287824 */ /* 0x000fc600078e0212 */
        /* <DEDUP_REMOVED lines=8> */
[----:B--2---:R-:W-:Y:S01]  /*8410*/  IMAD.MOV.U32 R41, RZ, RZ, R39 ;  /* 0x000000ffff297224 */ /* 0x004fe200078e0027 */
[--C-:B------:R-:W-:Y:S01]  /*8420*/  SHF.R.U32.HI R57, RZ, 0x10, R69.reuse ;  /* 0x00000010ff397819 */ /* 0x100fe20000011645 */
[----:B------:R-:W-:Y:S01]  /*8430*/  HADD2.F32 R58, -RZ, R173.H1_H1 ;  /* 0x300000adff3a7230 */ /* 0x000fe20000004100 */
[----:B------:R-:W-:Y:S01]  /*8440*/  SHF.R.U64 R48, R68, 0x10, R69 ;  /* 0x0000001044307819 */ /* 0x000fe20000001245 */
[----:B------:R-:W-:Y:S01]  /*8450*/  HADD2.F32 R43, -RZ, R53.H0_H0 ;  /* 0x20000035ff2b7230 */ /* 0x000fe20000004100 */
[----:B------:R-:W-:Y:S01]  /*8460*/  SHF.R.U64 R52, R80, 0x10, R81 ;  /* 0x0000001050347819 */ /* 0x000fe20000001251 */
[----:B------:R-:W-:Y:S01]  /*8470*/  HADD2.F32 R39, -RZ, R37.H0_H0 ;  /* 0x20000025ff277230 */ /* 0x000fe20000004100 */
[----:B------:R-:W-:Y:S01]  /*8480*/  SHF.R.U64 R51, R82, 0x10, R83 ;  /* 0x0000001052337819 */ /* 0x000fe20000001253 */
[----:B------:R-:W-:-:S02]  /*8490*/  HADD2.F32 R59, -RZ, R59.H0_H0 ;  /* 0x2000003bff3b7230 */ /* 0x000fc40000004100 */
[-C--:B------:R-:W-:Y:S01]  /*84a0*/  FMUL.FTZ R68, R43, R58.reuse ;  /* 0x0000003a2b447220 */ /* 0x080fe20000410000 */
[----:B------:R-:W-:Y:S02]  /*84b0*/  HADD2.F32 R54, -RZ, R37.H1_H1 ;  /* 0x30000025ff367230 */ /* 0x000fe40000004100 */
        /* <DEDUP_REMOVED lines=11> */
[----:B------:R-:W-:Y:S02]  /*8570*/  HADD2.F32 R80, -RZ, R171.H1_H1 ;  /* 0x300000abff507230 */ /* 0x000fe40000004100 */
[----:B------:R-:W-:Y:S01]  /*8580*/  FFMA.FTZ R54, R54, R57, -R69 ;  /* 0x0000003936367223 */ /* 0x000fe20000010845 */
[----:B------:R-:W-:Y:S01]  /*8590*/  HADD2.F32 R53, -RZ, R55.H0_H0 ;  /* 0x20000037ff357230 */ /* 0x000fe20000004100 */
[--C-:B------:R-:W-:Y:S01]  /*85a0*/  SHF.R.U64 R50, R70, 0x10, R71.reuse ;  /* 0x0000001046327819 */ /* 0x100fe20000001247 */
[----:B------:R-:W-:Y:S01]  /*85b0*/  HADD2.F32 R68, -RZ, R161.H1_H1 ;  /* 0x300000a1ff447230 */ /* 0x000fe20000004100 */
[----:B------:R-:W-:Y:S01]  /*85c0*/  SHF.R.U32.HI R70, RZ, 0x10, R71 ;  /* 0x00000010ff467819 */ /* 0x000fe20000011647 */
[----:B------:R-:W-:Y:S02]  /*85d0*/  HADD2.F32 R57, -RZ, R82.H0_H0 ;  /* 0x20000052ff397230 */ /* 0x000fe40000004100 */
[----:B------:R-:W-:Y:S01]  /*85e0*/  FMUL.FTZ R82, R53, R80 ;  /* 0x0000005035527220 */ /* 0x000fe20000410000 */
[----:B------:R-:W-:-:S02]  /*85f0*/  HADD2.F32 R55, -RZ, R55.H1_H1 ;  /* 0x30000037ff377230 */ /* 0x000fc40000004100 */
[C---:B------:R-:W-:Y:S01]  /*8600*/  FMUL.FTZ R80, R43.reuse, R80 ;  /* 0x000000502b507220 */ /* 0x040fe20000410000 */
[----:B------:R-:W-:Y:S02]  /*8610*/  HADD2.F32 R58, -RZ, R41.H1_H1 ;  /* 0x30000029ff3a7230 */ /* 0x000fe40000004100 */
[-C--:B------:R-:W-:Y:S01]  /*8620*/  FFMA.FTZ R41, R43, R68.reuse, -R82 ;  /* 0x000000442b297223 */ /* 0x080fe20000010852 */
[----:B------:R-:W-:Y:S02]  /*8630*/  HADD2.F32 R70, -RZ, R70.H0_H0 ;  /* 0x20000046ff467230 */ /* 0x000fe40000004100 */
[-C--:B------:R-:W-:Y:S01]  /*8640*/  FMUL.FTZ R59, R55, R57.reuse ;  /* 0x00000039373b7220 */ /* 0x080fe20000410000 */
[----:B------:R-:W-:Y:S01]  /*8650*/  FFMA.FTZ R43, R53, R68, R80 ;  /* 0x00000044352b7223 */ /* 0x000fe20000010050 */
[C---:B0-----:R-:W-:Y:S01]  /*8660*/  FMUL.FTZ R84, R58.reuse, R57 ;  /* 0x000000393a547220 */ /* 0x041fe20000410000 */
[----:B------:R-:W-:Y:S02]  /*8670*/  HADD2.F32 R57, -RZ, R52.H0_H0 ;  /* 0x20000034ff397230 */ /* 0x000fe40000004100 */
[----:B------:R-:W-:Y:S01]  /*8680*/  FFMA.FTZ R58, R58, R70, -R59 ;  /* 0x000000463a3a7223 */ /* 0x000fe2000001083b */
[----:B------:R-:W-:-:S02]  /*8690*/  HADD2.F32 R53, -RZ, R40.H0_H0 ;  /* 0x20000028ff357230 */ /* 0x000fc40000004100 */
[----:B------:R-:W-:Y:S01]  /*86a0*/  FFMA.FTZ R68, R55, R70, R84 ;  /* 0x0000004637447223 */ /* 0x000fe20000010054 */
[----:B------:R-:W-:Y:S01]  /*86b0*/  HADD2.F32 R52, -RZ, R36.H0_H0 ;  /* 0x20000024ff347230 */ /* 0x000fe20000004100 */
[----:B------:R-:W-:Y:S01]  /*86c0*/  F2FP.F16.F32.PACK_AB R37, R54, R37 ;  /* 0x000000253625723e */ /* 0x000fe200000000ff */
[----:B------:R-:W-:Y:S01]  /*86d0*/  HADD2.F32 R40, -RZ, R40.H1_H1 ;  /* 0x30000028ff287230 */ /* 0x000fe20000004100 */
[----:B------:R-:W-:Y:S01]  /*86e0*/  F2FP.F16.F32.PACK_AB R58, R58, R41 ;  /* 0x000000293a3a723e */ /* 0x000fe200000000ff */
[----:B------:R-:W-:Y:S01]  /*86f0*/  HADD2.F32 R173, -RZ, R173.H0_H0 ;  /* 0x200000adffad7230 */ /* 0x000fe20000004100 */
[----:B------:R-:W-:Y:S01]  /*8700*/  F2FP.F16.F32.PACK_AB R41, R56, R39 ;  /* 0x000000273829723e */ /* 0x000fe200000000ff */
[----:B------:R-:W-:Y:S02]  /*8710*/  HADD2.F32 R36, -RZ, R36.H1_H1 ;  /* 0x30000024ff247230 */ /* 0x000fe40000004100 */
[----:B------:R-:W-:Y:S01]  /*8720*/  FMUL.FTZ R69, R40, R57 ;  /* 0x0000003928457220 */ /* 0x000fe20000410000 */
[----:B------:R-:W-:-:S02]  /*8730*/  HADD2.F32 R162, -RZ, R162.H0_H0 ;  /* 0x200000a2ffa27230 */ /* 0x000fc40000004100 */
[C---:B------:R-:W-:Y:S01]  /*8740*/  FMUL.FTZ R59, R53.reuse, R173 ;  /* 0x000000ad353b7220 */ /* 0x040fe20000410000 */
[----:B------:R-:W-:Y:S02]  /*8750*/  HADD2.F32 R55, -RZ, R48.H0_H0 ;  /* 0x20000030ff377230 */ /* 0x000fe40000004100 */
[----:B------:R-:W-:Y:S01]  /*8760*/  FMUL.FTZ R57, R36, R57 ;  /* 0x0000003924397220 */ /* 0x000fe20000410000 */
[C---:B------:R-:W-:Y:S01]  /*8770*/  FMUL.FTZ R48, R52.reuse, R173 ;  /* 0x000000ad34307220 */ /* 0x040fe20000410000 */
[-C--:B------:R-:W-:Y:S01]  /*8780*/  FFMA.FTZ R59, R52, R162.reuse, -R59 ;  /* 0x000000a2343b7223 */ /* 0x080fe2000001083b */
[----:B------:R-:W-:Y:S02]  /*8790*/  HADD2.F32 R171, -RZ, R171.H0_H0 ;  /* 0x200000abffab7230 */ /* 0x000fe40000004100 */
[-C--:B------:R-:W-:Y:S01]  /*87a0*/  FFMA.FTZ R57, R40, R55.reuse, R57 ;  /* 0x0000003728397223 */ /* 0x080fe20000010039 */
[----:B------:R-:W-:Y:S01]  /*87b0*/  FFMA.FTZ R48, R53, R162, R48 ;  /* 0x000000a235307223 */ /* 0x000fe20000010030 */
[----:B------:R-:W-:Y:S01]  /*87c0*/  FFMA.FTZ R52, R36, R55, -R69 ;  /* 0x0000003724347223 */ /* 0x000fe20000010845 */
[----:B------:R-:W-:Y:S01]  /*87d0*/  HADD2.F32 R40, -RZ, R42.H0_H0 ;  /* 0x2000002aff287230 */ /* 0x000fe20000004100 */
[----:B------:R-:W-:Y:S01]  /*87e0*/  F2FP.F16.F32.PACK_AB R43, R68, R43 ;  /* 0x0000002b442b723e */ /* 0x000fe200000000ff */
[----:B------:R-:W-:-:S02]  /*87f0*/  HADD2.F32 R53, -RZ, R51.H0_H0 ;  /* 0x20000033ff357230 */ /* 0x000fc40000004100 */
[----:B------:R-:W-:Y:S02]  /*8800*/  HADD2.F32 R36, -RZ, R38.H0_H0 ;  /* 0x20000026ff247230 */ /* 0x000fe40000004100 */
[-C--:B------:R-:W-:Y:S01]  /*8810*/  FMUL.FTZ R55, R40, R171.reuse ;  /* 0x000000ab28377220 */ /* 0x080fe20000410000 */
[----:B------:R-:W-:Y:S02]  /*8820*/  HADD2.F32 R42, -RZ, R42.H1_H1 ;  /* 0x3000002aff2a7230 */ /* 0x000fe40000004100 */
[----:B------:R-:W-:Y:S02]  /*8830*/  HADD2.F32 R38, -RZ, R38.H1_H1 ;  /* 0x30000026ff267230 */ /* 0x000fe40000004100 */
[----:B------:R-:W-:Y:S01]  /*8840*/  FMUL.FTZ R171, R36, R171 ;  /* 0x000000ab24ab7220 */ /* 0x000fe20000410000 */
[----:B------:R-:W-:Y:S02]  /*8850*/  HADD2.F32 R161, -RZ, R161.H0_H0 ;  /* 0x200000a1ffa17230 */ /* 0x000fe40000004100 */
[----:B------:R-:W-:Y:S01]  /*8860*/  FMUL.FTZ R69, R42, R53 ;  /* 0x000000352a457220 */ /* 0x000fe20000410000 */
[----:B------:R-:W-:-:S02]  /*8870*/  HADD2.F32 R51, -RZ, R50.H0_H0 ;  /* 0x20000032ff337230 */ /* 0x000fc40000004100 */
[----:B------:R-:W-:Y:S01]  /*8880*/  FMUL.FTZ R53, R38, R53 ;  /* 0x0000003526357220 */ /* 0x000fe20000410000 */
[----:B------:R-:W-:Y:S02]  /*8890*/  IMAD.MOV.U32 R39, RZ, RZ, R58 ;  /* 0x000000ffff277224 */ /* 0x000fe400078e003a */
[-C--:B------:R-:W-:Y:S01]  /*88a0*/  FFMA.FTZ R55, R36, R161.reuse, -R55 ;  /* 0x000000a124377223 */ /* 0x080fe20000010837 */
[----:B------:R-:W-:Y:S01]  /*88b0*/  FFMA.FTZ R171, R40, R161, R171 ;  /* 0x000000a128ab7223 */ /* 0x000fe200000100ab */
[-C--:B------:R-:W-:Y:S01]  /*88c0*/  FFMA.FTZ R38, R38, R51.reuse, -R69 ;  /* 0x0000003326267223 */ /* 0x080fe20000010845 */
[----:B------:R-:W-:Y:S01]  /*88d0*/  FFMA.FTZ R42, R42, R51, R53 ;  /* 0x000000332a2a7223 */ /* 0x000fe20000010035 */
[----:B------:R-:W-:Y:S02]  /*88e0*/  F2FP.F16.F32.PACK_AB R36, R52, R59 ;  /* 0x0000003b3424723e */ /* 0x000fe400000000ff */
[----:B------:R-:W-:Y:S02]  /*88f0*/  F2FP.F16.F32.PACK_AB R40, R57, R48 ;  /* 0x000000303928723e */ /* 0x000fe400000000ff */
[----:B------:R-:W-:-:S02]  /*8900*/  F2FP.F16.F32.PACK_AB R38, R38, R55 ;  /* 0x000000372626723e */ /* 0x000fc400000000ff */
[----:B------:R-:W-:-:S07]  /*8910*/  F2FP.F16.F32.PACK_AB R42, R42, R171 ;  /* 0x000000ab2a2a723e */ /* 0x000fce00000000ff */
.L_x_2293:
[----:B------:R-:W-:Y:S05]  /*8920*/  BSYNC B2 ;  /* 0x0000000000027941 */ /* 0x000fea0003800000 */
.L_x_2292:
[----:B--2---:R2:W-:Y:S04]  /*8930*/  STG.E.128 desc[UR56][R44.64], R36 ;  /* 0x000000242c007986 */ /* 0x0045e8000c101d38 */
[----:B---3--:R2:W-:Y:S02]  /*8940*/  @!P0 STG.E.128 desc[UR56][R46.64], R40 ;  /* 0x000000282e008986 */ /* 0x0085e4000c101d38 */
.L_x_2291:
[----:B------:R-:W-:Y:S05]  /*8950*/  BSYNC B1 ;  /* 0x0000000000017941 */ /* 0x000fea0003800000 */
.L_x_2290:
        /* <DEDUP_REMOVED lines=14> */
[----:B------:R-:W-:-:S09]  /*8a40*/  LOP3.LUT R36, R190, 0x38, R39, 0xf8, !PT ;  /* 0x00000038be247812 */ /* 0x000fd200078ef827 */
[--C-:B------:R-:W-:Y:S02]  /*8a50*/  @!P0 SHF.R.S32.HI R41, RZ, 0x1f, R39.reuse ;  /* 0x0000001fff298819 */ /* 0x100fe40000011427 */
[----:B------:R-:W-:Y:S01]  /*8a60*/  @!P0 IADD3 R38, P4, P5, R98, R130, R39 ;  /* 0x0000008262268210 */ /* 0x000fe20007d9e027 */
[----:B------:R-:W-:Y:S01]  /*8a70*/  IMAD.SHL.U32 R39, R37, 0x400, RZ ;  /* 0x0000040025277824 */ /* 0x000fe200078e00ff */
[----:B------:R-:W-:Y:S02]  /*8a80*/  LOP3.LUT R37, R36, R223, RZ, 0x3c, !PT ;  /* 0x000000df24257212 */ /* 0x000fe400078e3cff */
[----:B------:R-:W-:Y:S02]  /*8a90*/  @!P0 IADD3.X R41, R96, R49, R41, P4, P5 ;  /* 0x0000003160298210 */ /* 0x000fe400027ea429 */
[----:B------:R-:W-:Y:S02]  /*8aa0*/  LOP3.LUT R36, R39, 0x7fffe000, RZ, 0xc0, !PT ;  /* 0x7fffe00027247812 */ /* 0x000fe400078ec0ff */
[----:B---3--:R-:W-:-:S02]  /*8ab0*/  LEA R44, P4, R40, R118, 0x1 ;  /* 0x00000076282c7211 */ /* 0x008fc400078808ff */
[----:B------:R-:W-:Y:S01]  /*8ac0*/  IADD3 R36, R37, R36, R198 ;  /* 0x0000002425247210 */ /* 0x000fe20007ffe0c6 */
        /* <DEDUP_REMOVED lines=11> */
[----:B--2---:R-:W-:Y:S01]  /*8b80*/  MOV R53, R36 ;  /* 0x0000002400357202 */ /* 0x004fe20000000f00 */
[----:B---3--:R-:W-:Y:S01]  /*8b90*/  IMAD.MOV.U32 R36, RZ, RZ, R41 ;  /* 0x000000ffff247224 */ /* 0x008fe200078e0029 */
[----:B------:R-:W-:Y:S01]  /*8ba0*/  SHF.R.U32.HI R58, RZ, 0x10, R77 ;  /* 0x00000010ff3a7819 */ /* 0x000fe2000001164d */
[----:B------:R-:W-:Y:S01]  /*8bb0*/  IMAD.MOV.U32 R54, RZ, RZ, R40 ;  /* 0x000000ffff367224 */ /* 0x000fe200078e0028 */
[----:B------:R-:W-:Y:S01]  /*8bc0*/  MOV R55, R43 ;  /* 0x0000002b00377202 */ /* 0x000fe20000000f00 */
[----:B------:R-:W-:Y:S01]  /*8bd0*/  HADD2.F32 R59, -RZ, R160.H1_H1 ;  /* 0x300000a0ff3b7230 */ /* 0x000fe20000004100 */
[--C-:B------:R-:W-:Y:S01]  /*8be0*/  SHF.R.U32.HI R56, RZ, 0x10, R65.reuse ;  /* 0x00000010ff387819 */ /* 0x100fe20000011641 */
[--C-:B------:R-:W-:Y:S01]  /*8bf0*/  HADD2.F32 R40, -RZ, R36.reuse.H0_H0 ;  /* 0x20000024ff287230 */ /* 0x100fe20000004100 */
[----:B------:R-:W-:Y:S01]  /*8c00*/  SHF.R.U64 R51, R64, 0x10, R65 ;  /* 0x0000001040337819 */ /* 0x000fe20000001241 */
[----:B------:R-:W-:Y:S01]  /*8c10*/  HADD2.F32 R43, -RZ, R36.H1_H1 ;  /* 0x30000024ff2b7230 */ /* 0x000fe20000004100 */
[----:B------:R-:W-:Y:S01]  /*8c20*/  SHF.R.U64 R50, R78, 0x10, R79 ;  /* 0x000000104e327819 */ /* 0x000fe2000000124f */
[----:B------:R-:W-:Y:S01]  /*8c30*/  IMAD.MOV.U32 R41, RZ, RZ, R39 ;  /* 0x000000ffff297224 */ /* 0x000fe200078e0027 */
[----:B------:R-:W-:Y:S01]  /*8c40*/  SHF.R.U32.HI R78, RZ, 0x10, R79 ;  /* 0x00000010ff4e7819 */ /* 0x000fe2000001164f */
[--C-:B------:R-:W-:Y:S01]  /*8c50*/  HADD2.F32 R36, -RZ, R37.reuse.H0_H0 ;  /* 0x20000025ff247230 */ /* 0x100fe20000004100 */
[--C-:B------:R-:W-:Y:S01]  /*8c60*/  SHF.R.U64 R48, R66, 0x10, R67.reuse ;  /* 0x0000001042307819 */ /* 0x100fe20000001243 */
[----:B------:R-:W-:Y:S01]  /*8c70*/  HADD2.F32 R58, -RZ, R58.H0_H0 ;  /* 0x2000003aff3a7230 */ /* 0x000fe20000004100 */
[----:B------:R-:W-:Y:S01]  /*8c80*/  SHF.R.U32.HI R66, RZ, 0x10, R67 ;  /* 0x00000010ff427819 */ /* 0x000fe20000011643 */
        /* <DEDUP_REMOVED lines=11> */
[----:B------:R-:W-:Y:S01]  /*8d40*/  HADD2.F32 R59, -RZ, R158.H1_H1 ;  /* 0x3000009eff3b7230 */ /* 0x000fe20000004100 */
[----:B------:R-:W-:Y:S01]  /*8d50*/  SHF.R.U64 R52, R76, 0x10, R77 ;  /* 0x000000104c347819 */ /* 0x000fe2000000124d */
[--C-:B------:R-:W-:Y:S01]  /*8d60*/  HADD2.F32 R56, -RZ, R55.reuse.H0_H0 ;  /* 0x20000037ff387230 */ /* 0x100fe20000004100 */
[----:B------:R-:W-:Y:S01]  /*8d70*/  F2FP.F16.F32.PACK_AB R39, R39, R36 ;  /* 0x000000242727723e */ /* 0x000fe200000000ff */
[----:B------:R-:W-:-:S02]  /*8d80*/  HADD2.F32 R55, -RZ, R55.H1_H1 ;  /* 0x30000037ff377230 */ /* 0x000fc40000004100 */
[----:B------:R-:W-:Y:S02]  /*8d90*/  HADD2.F32 R64, -RZ, R78.H0_H0 ;  /* 0x2000004eff407230 */ /* 0x000fe40000004100 */
[----:B------:R-:W-:Y:S02]  /*8da0*/  HADD2.F32 R57, -RZ, R156.H1_H1 ;  /* 0x3000009cff397230 */ /* 0x000fe40000004100 */
[--C-:B------:R-:W-:Y:S02]  /*8db0*/  HADD2.F32 R43, -RZ, R41.reuse.H0_H0 ;  /* 0x20000029ff2b7230 */ /* 0x100fe40000004100 */
[----:B------:R-:W-:Y:S01]  /*8dc0*/  FMUL.FTZ R68, R55, R64 ;  /* 0x0000004037447220 */ /* 0x000fe20000410000 */
[----:B------:R-:W-:Y:S02]  /*8dd0*/  HADD2.F32 R58, -RZ, R66.H0_H0 ;  /* 0x20000042ff3a7230 */ /* 0x000fe40000004100 */
[----:B------:R-:W-:Y:S01]  /*8de0*/  FMUL.FTZ R66, R56, R59 ;  /* 0x0000003b38427220 */ /* 0x000fe20000410000 */
[----:B------:R-:W-:-:S02]  /*8df0*/  HADD2.F32 R41, -RZ, R41.H1_H1 ;  /* 0x30000029ff297230 */ /* 0x000fc40000004100 */
[C---:B------:R-:W-:Y:S01]  /*8e00*/  FMUL.FTZ R59, R43.reuse, R59 ;  /* 0x0000003b2b3b7220 */ /* 0x040fe20000410000 */
[----:B------:R-:W-:Y:S02]  /*8e10*/  HADD2.F32 R160, -RZ, R160.H0_H0 ;  /* 0x200000a0ffa07230 */ /* 0x000fe40000004100 */
[-C--:B------:R-:W-:Y:S01]  /*8e20*/  FFMA.FTZ R66, R43, R57.reuse, -R66 ;  /* 0x000000392b427223 */ /* 0x080fe20000010842 */
[----:B------:R-:W-:Y:S02]  /*8e30*/  HADD2.F32 R43, -RZ, R54.H0_H0 ;  /* 0x20000036ff2b7230 */ /* 0x000fe40000004100 */
[C---:B------:R-:W-:Y:S01]  /*8e40*/  FMUL.FTZ R64, R41.reuse, R64 ;  /* 0x0000004029407220 */ /* 0x040fe20000410000 */
[----:B------:R-:W-:Y:S01]  /*8e50*/  FFMA.FTZ R67, R41, R58, -R68 ;  /* 0x0000003a29437223 */ /* 0x000fe20000010844 */
[----:B------:R-:W-:Y:S02]  /*8e60*/  HADD2.F32 R41, -RZ, R53.H0_H0 ;  /* 0x20000035ff297230 */ /* 0x000fe40000004100 */
[----:B------:R-:W-:Y:S01]  /*8e70*/  FFMA.FTZ R65, R56, R57, R59 ;  /* 0x0000003938417223 */ /* 0x000fe2000001003b */
[----:B------:R-:W-:-:S02]  /*8e80*/  HADD2.F32 R52, -RZ, R52.H0_H0 ;  /* 0x20000034ff347230 */ /* 0x000fc40000004100 */
[----:B------:R-:W-:Y:S01]  /*8e90*/  FFMA.FTZ R68, R55, R58, R64 ;  /* 0x0000003a37447223 */ /* 0x000fe20000010040 */
[----:B------:R-:W-:Y:S02]  /*8ea0*/  HADD2.F32 R54, -RZ, R54.H1_H1 ;  /* 0x30000036ff367230 */ /* 0x000fe40000004100 */
[-C--:B------:R-:W-:Y:S01]  /*8eb0*/  FMUL.FTZ R58, R43, R160.reuse ;  /* 0x000000a02b3a7220 */ /* 0x080fe20000410000 */
[----:B------:R-:W-:Y:S02]  /*8ec0*/  HADD2.F32 R56, -RZ, R157.H0_H0 ;  /* 0x2000009dff387230 */ /* 0x000fe40000004100 */
[----:B------:R-:W-:Y:S01]  /*8ed0*/  FMUL.FTZ R160, R41, R160 ;  /* 0x000000a029a07220 */ /* 0x000fe20000410000 */
[----:B------:R-:W-:Y:S02]  /*8ee0*/  HADD2.F32 R53, -RZ, R53.H1_H1 ;  /* 0x30000035ff357230 */ /* 0x000fe40000004100 */
[----:B------:R-:W-:Y:S01]  /*8ef0*/  FMUL.FTZ R64, R54, R52 ;  /* 0x0000003436407220 */ /* 0x000fe20000410000 */
[----:B------:R-:W-:-:S02]  /*8f00*/  HADD2.F32 R51, -RZ, R51.H0_H0 ;  /* 0x20000033ff337230 */ /* 0x000fc40000004100 */
[-C--:B------:R-:W-:Y:S01]  /*8f10*/  FFMA.FTZ R160, R43, R56.reuse, R160 ;  /* 0x000000382ba07223 */ /* 0x080fe200000100a0 */
[----:B------:R-:W-:Y:S01]  /*8f20*/  FFMA.FTZ R58, R41, R56, -R58 ;  /* 0x00000038293a7223 */ /* 0x000fe2000001083a */
[C---:B------:R-:W-:Y:S01]  /*8f30*/  FMUL.FTZ R57, R53.reuse, R52 ;  /* 0x0000003435397220 */ /* 0x040fe20000410000 */
[----:B------:R-:W-:Y:S02]  /*8f40*/  HADD2.F32 R43, -RZ, R42.H0_H0 ;  /* 0x2000002aff2b7230 */ /* 0x000fe40000004100 */
[-C--:B------:R-:W-:Y:S01]  /*8f50*/  FFMA.FTZ R55, R53, R51.reuse, -R64 ;  /* 0x0000003335377223 */ /* 0x080fe20000010840 */
[----:B------:R-:W-:Y:S02]  /*8f60*/  HADD2.F32 R158, -RZ, R158.H0_H0 ;  /* 0x2000009eff9e7230 */ /* 0x000fe40000004100 */
[----:B------:R-:W-:Y:S01]  /*8f70*/  FFMA.FTZ R57, R54, R51, R57 ;  /* 0x0000003336397223 */ /* 0x000fe20000010039 */
        /* <DEDUP_REMOVED lines=10> */
[C---:B------:R-:W-:Y:S01]  /*9020*/  FMUL.FTZ R158, R41.reuse, R158 ;  /* 0x0000009e299e7220 */ /* 0x040fe20000410000 */
[----:B------:R-:W-:Y:S01]  /*9030*/  FMUL.FTZ R53, R38, R53 ;  /* 0x0000003526357220 */ /* 0x000fe20000410000 */
[----:B------:R-:W-:-:S02]  /*9040*/  FFMA.FTZ R48, R41, R156, -R48 ;  /* 0x0000009c29307223 */ /* 0x000fc40000010830 */
[----:B------:R-:W-:Y:S01]  /*9050*/  FFMA.FTZ R158, R43, R156, R158 ;  /* 0x0000009c2b9e7223 */ /* 0x000fe2000001009e */
[-C--:B------:R-:W-:Y:S01]  /*9060*/  FFMA.FTZ R59, R38, R51.reuse, -R59 ;  /* 0x00000033263b7223 */ /* 0x080fe2000001083b */
[----:B------:R-:W-:Y:S01]  /*9070*/  FFMA.FTZ R53, R42, R51, R53 ;  /* 0x000000332a357223 */ /* 0x000fe20000010035 */
[----:B------:R-:W-:Y:S01]  /*9080*/  F2FP.F16.F32.PACK_AB R41, R40, R37 ;  /* 0x000000252829723e */ /* 0x000fe200000000ff */
[----:B------:R-:W-:Y:S01]  /*9090*/  IMAD.MOV.U32 R37, RZ, RZ, R39 ;  /* 0x000000ffff257224 */ /* 0x000fe200078e0027 */
[----:B------:R-:W-:Y:S01]  /*90a0*/  F2FP.F16.F32.PACK_AB R43, R68, R65 ;  /* 0x00000041442b723e */ /* 0x000fe200000000ff */
[----:B------:R-:W-:Y:S01]  /*90b0*/  IMAD.MOV.U32 R39, RZ, RZ, R66 ;  /* 0x000000ffff277224 */ /* 0x000fe200078e0042 */
[----:B------:R-:W-:Y:S02]  /*90c0*/  F2FP.F16.F32.PACK_AB R40, R57, R160 ;  /* 0x000000a03928723e */ /* 0x000fe400000000ff */
[----:B------:R-:W-:Y:S02]  /*90d0*/  F2FP.F16.F32.PACK_AB R38, R59, R48 ;  /* 0x000000303b26723e */ /* 0x000fe400000000ff */
[----:B------:R-:W-:-:S07]  /*90e0*/  F2FP.F16.F32.PACK_AB R42, R53, R158 ;  /* 0x0000009e352a723e */ /* 0x000fce00000000ff */
.L_x_2297:
[----:B------:R-:W-:Y:S05]  /*90f0*/  BSYNC B2 ;  /* 0x0000000000027941 */ /* 0x000fea0003800000 */
.L_x_2296:
[----:B--2---:R2:W-:Y:S04]  /*9100*/  STG.E.128 desc[UR56][R44.64], R36 ;  /* 0x000000242c007986 */ /* 0x0045e8000c101d38 */
[----:B---3--:R2:W-:Y:S02]  /*9110*/  @!P0 STG.E.128 desc[UR56][R46.64], R40 ;  /* 0x000000282e008986 */ /* 0x0085e4000c101d38 */
.L_x_2295:
[----:B------:R-:W-:Y:S05]  /*9120*/  BSYNC B1 ;  /* 0x0000000000017941 */ /* 0x000fea0003800000 */
.L_x_2294:
[----:B------:R-:W-:-:S13]  /*9130*/  ISETP.NE.AND P0, PT, R9, RZ, PT ;  /* 0x000000ff0900720c */ /* 0x000fda0003f05270 */
[----:B------:R-:W-:Y:S05]  /*9140*/  @!P0 BRA `(.L_x_2248) ;  /* 0x0000000800cc8947 */ /* 0x000fea0003800000 */
[----:B------:R-:W-:Y:S01]  /*9150*/  ISETP.NE.AND P4, PT, R112, RZ, PT ;  /* 0x000000ff7000720c */ /* 0x000fe20003f85270 */
[----:B------:R-:W-:Y:S03]  /*9160*/  BSSY B1, `(.L_x_2298) ;  /* 0x000006f000017945 */ /* 0x000fe60003800000 */
[----:B------:R-:W-:Y:S02]  /*9170*/  SEL R149, R120, R149, !P4 ;  /* 0x0000009578957207 */ /* 0x000fe40006000000 */
[----:B--234-:R-:W-:Y:S02]  /*9180*/  IADD3 R45, P0, P4, R98, R130, R15 ;  /* 0x00000082622d7210 */ /* 0x01cfe40007c1e00f */
[----:B------:R-:W-:Y:S02]  /*9190*/  SHF.R.S32.HI R36, RZ, 0x1f, R149 ;  /* 0x0000001fff247819 */ /* 0x000fe40000011495 */
[----:B------:R-:W-:-:S02]  /*91a0*/  IADD3.X R46, R96, R49, R11, P0, P4 ;  /* 0x00000031602e7210 */ /* 0x000fc400007e840b */
[----:B------:R-:W-:Y:S02]  /*91b0*/  LEA.HI R149, R36, R149, RZ, 0x4 ;  /* 0x0000009524957211 */ /* 0x000fe400078f20ff */
[----:B------:R-:W-:Y:S02]  /*91c0*/  ISETP.GE.AND P4, PT, R187, R121, PT ;  /* 0x00000079bb00720c */ /* 0x000fe40003f86270 */
[----:B------:R-:W-:Y:S02]  /*91d0*/  LEA.HI.SX32 R149, R149, R20, 0x1c ;  /* 0x0000001495957211 */ /* 0x000fe400078fe2ff */
[----:B------:R-:W-:Y:S02]  /*91e0*/  LEA R44, P0, R45, R118, 0x1 ;  /* 0x000000762d2c7211 */ /* 0x000fe400078008ff */
[----:B------:R-:W-:Y:S01]  /*91f0*/  SHF.R.S32.HI R36, RZ, 0x1f, R149 ;  /* 0x0000001fff247819 */ /* 0x000fe20000011495 */
[----:B------:R-:W-:Y:S01]  /*9200*/  IMAD.SHL.U32 R47, R149, 0x8, RZ ;  /* 0x00000008952f7824 */ /* 0x000fe200078e00ff */
[----:B------:R-:W-:-:S02]  /*9210*/  LEA.HI.X R45, R45, R119, R46, 0x1, P0 ;  /* 0x000000772d2d7211 */ /* 0x000fc400000f0c2e */
[----:B------:R-:W-:Y:S02]  /*9220*/  LEA.HI R149, R36, R149, RZ, 0x3 ;  /* 0x0000009524957211 */ /* 0x000fe400078f18ff */
[----:B------:R-:W-:Y:S02]  /*9230*/  LOP3.LUT R36, R190, 0x38, R47, 0xf8, !PT ;  /* 0x00000038be247812 */ /* 0x000fe400078ef82f */
[----:B------:R-:W-:Y:S02]  /*9240*/  SHF.L.U32 R149, R149, 0xa, RZ ;  /* 0x0000000a95957819 */ /* 0x000fe400000006ff */
[----:B------:R-:W-:Y:S02]  /*9250*/  LOP3.LUT R37, R36, R223, RZ, 0x3c, !PT ;  /* 0x000000df24257212 */ /* 0x000fe400078e3cff */
[----:B------:R-:W-:-:S04]  /*9260*/  LOP3.LUT R36, R149, 0x7fffe000, RZ, 0xc0, !PT ;  /* 0x7fffe00095247812 */ /* 0x000fc800078ec0ff */
[----:B------:R-:W-:Y:S01]  /*9270*/  IADD3 R36, R37, R36, R198 ;  /* 0x0000002425247210 */ /* 0x000fe20007ffe0c6 */
[----:B------:R-:W-:-:S04]  /*9280*/  IMAD R37, R19, 0x6000, R136 ;  /* 0x0000600013257824 */ /* 0x000fc800078e0288 */
[----:B------:R-:W-:Y:S02]  /*9290*/  IMAD R39, R19, 0x6000, R36 ;  /* 0x0000600013277824 */ /* 0x000fe400078e0224 */
[--C-:B------:R-:W-:Y:S02]  /*92a0*/  IMAD R37, R37, 0x2, R18.reuse ;  /* 0x0000000225257824 */ /* 0x100fe400078e0212 */
[----:B------:R-:W-:-:S04]  /*92b0*/  IMAD R40, R39, 0x2, R18 ;  /* 0x0000000227287824 */ /* 0x000fc800078e0212 */
[----:B------:R-:W2:Y:S04]  /*92c0*/  LDS.128 R36, [R37+0x1c400] ;  /* 0x01c4000025247984 */ /* 0x000ea80000000c00 */
[----:B------:R-:W3:Y:S01]  /*92d0*/  LDS.128 R40, [R40+0x1c400] ;  /* 0x01c4000028287984 */ /* 0x000ee20000000c00 */
[----:B------:R-:W-:Y:S05]  /*92e0*/  @P4 BRA `(.L_x_2299) ;  /* 0x0000000400584947 */ /* 0x000fea0003800000 */
[----:B------:R-:W-:Y:S01]  /*92f0*/  SHF.R.U32.HI R54, RZ, 0x10, R73 ;  /* 0x00000010ff367819 */ /* 0x000fe20000011649 */
[----:B---3--:R-:W-:Y:S01]  /*9300*/  IMAD.MOV.U32 R48, RZ, RZ, R40 ;  /* 0x000000ffff307224 */ /* 0x008fe200078e0028 */
[----:B--2---:R-:W-:Y:S01]  /*9310*/  MOV R40, R38 ;  /* 0x0000002600287202 */ /* 0x004fe20000000f00 */
[----:B------:R-:W-:Y:S01]  /*9320*/  IMAD.MOV.U32 R50, RZ, RZ, R42 ;  /* 0x000000ffff327224 */ /* 0x000fe200078e002a */
        /* <DEDUP_REMOVED lines=27> */
[----:B------:R-:W-:Y:S02]  /*94e0*/  HADD2.F32 R52, -RZ, R74.H0_H0 ;  /* 0x2000004aff347230 */ /* 0x000fe40000004100 */
[----:B------:R-:W-:Y:S01]  /*94f0*/  FMUL.FTZ R51, R37, R51 ;  /* 0x0000003325337220 */ /* 0x000fe20000410000 */
[----:B------:R-:W-:Y:S01]  /*9500*/  HADD2.F32 R39, -RZ, R39.H1_H1 ;  /* 0x30000027ff277230 */ /* 0x000fe20000004100 */
[----:B------:R-:W-:Y:S01]  /*9510*/  SHF.R.U64 R65, R60, 0x10, R61 ;  /* 0x000000103c417819 */ /* 0x000fe2000000123d */
[----:B------:R-:W-:-:S02]  /*9520*/  HADD2.F32 R41, -RZ, R152.H1_H1 ;  /* 0x30000098ff297230 */ /* 0x000fc40000004100 */
[-C--:B------:R-:W-:Y:S01]  /*9530*/  FMUL.FTZ R60, R43, R52.reuse ;  /* 0x000000342b3c7220 */ /* 0x080fe20000410000 */
[----:B------:R-:W-:Y:S02]  /*9540*/  HADD2.F32 R42, -RZ, R62.H0_H0 ;  /* 0x2000003eff2a7230 */ /* 0x000fe40000004100 */
[----:B------:R-:W-:Y:S01]  /*9550*/  FMUL.FTZ R62, R39, R52 ;  /* 0x00000034273e7220 */ /* 0x000fe20000410000 */
[----:B------:R-:W-:Y:S02]  /*9560*/  HADD2.F32 R155, -RZ, R155.H0_H0 ;  /* 0x2000009bff9b7230 */ /* 0x000fe40000004100 */
[-C--:B------:R-:W-:Y:S01]  /*9570*/  FFMA.FTZ R52, R38, R41.reuse, R51 ;  /* 0x0000002926347223 */ /* 0x080fe20000010033 */
[----:B------:R-:W-:Y:S01]  /*9580*/  FFMA.FTZ R58, R37, R41, -R58 ;  /* 0x00000029253a7223 */ /* 0x000fe2000001083a */
[----:B------:R-:W-:Y:S02]  /*9590*/  HADD2.F32 R38, -RZ, R48.H0_H0 ;  /* 0x20000030ff267230 */ /* 0x000fe40000004100 */
[----:B------:R-:W-:Y:S01]  /*95a0*/  FFMA.FTZ R59, R39, R42, -R60 ;  /* 0x0000002a273b7223 */ /* 0x000fe2000001083c */
[----:B------:R-:W-:-:S02]  /*95b0*/  HADD2.F32 R41, -RZ, R64.H0_H0 ;  /* 0x20000040ff297230 */ /* 0x000fc40000004100 */
[----:B------:R-:W-:Y:S01]  /*95c0*/  FFMA.FTZ R61, R43, R42, R62 ;  /* 0x0000002a2b3d7223 */ /* 0x000fe2000001003e */
[----:B------:R-:W-:Y:S02]  /*95d0*/  HADD2.F32 R37, -RZ, R36.H0_H0 ;  /* 0x20000024ff257230 */ /* 0x000fe40000004100 */
[----:B------:R-:W-:Y:S01]  /*95e0*/  FMUL.FTZ R42, R38, R155 ;  /* 0x0000009b262a7220 */ /* 0x000fe20000410000 */
[----:B------:R-:W-:Y:S01]  /*95f0*/  HADD2.F32 R48, -RZ, R48.H1_H1 ;  /* 0x30000030ff307230 */ /* 0x000fe20000004100 */
[----:B------:R-:W-:Y:S01]  /*9600*/  F2FP.F16.F32.PACK_AB R53, R54, R53 ;  /* 0x000000353635723e */ /* 0x000fe200000000ff */
[----:B------:R-:W-:Y:S02]  /*9610*/  HADD2.F32 R36, -RZ, R36.H1_H1 ;  /* 0x30000024ff247230 */ /* 0x000fe40000004100 */
[----:B------:R-:W-:Y:S01]  /*9620*/  FMUL.FTZ R155, R37, R155 ;  /* 0x0000009b259b7220 */ /* 0x000fe20000410000 */
[----:B------:R-:W-:Y:S02]  /*9630*/  HADD2.F32 R153, -RZ, R153.H0_H0 ;  /* 0x20000099ff997230 */ /* 0x000fe40000004100 */
[----:B------:R-:W-:Y:S01]  /*9640*/  FMUL.FTZ R43, R48, R41 ;  /* 0x00000029302b7220 */ /* 0x000fe20000410000 */
[----:B------:R-:W-:-:S02]  /*9650*/  HADD2.F32 R39, -RZ, R65.H0_H0 ;  /* 0x20000041ff277230 */ /* 0x000fc40000004100 */
[C---:B------:R-:W-:Y:S01]  /*9660*/  FMUL.FTZ R41, R36.reuse, R41 ;  /* 0x0000002924297220 */ /* 0x040fe20000410000 */
[----:B------:R-:W-:Y:S02]  /*9670*/  HADD2.F32 R154, -RZ, R154.H0_H0 ;  /* 0x2000009aff9a7230 */ /* 0x000fe40000004100 */
[----:B------:R-:W-:Y:S01]  /*9680*/  FFMA.FTZ R42, R37, R153, -R42 ;  /* 0x00000099252a7223 */ /* 0x000fe2000001082a */
[----:B------:R-:W-:Y:S02]  /*9690*/  HADD2.F32 R37, -RZ, R50.H0_H0 ;  /* 0x20000032ff257230 */ /* 0x000fe40000004100 */
[-C--:B------:R-:W-:Y:S01]  /*96a0*/  FFMA.FTZ R43, R36, R39.reuse, -R43 ;  /* 0x00000027242b7223 */ /* 0x080fe2000001082b */
[----:B------:R-:W-:Y:S01]  /*96b0*/  FFMA.FTZ R48, R48, R39, R41 ;  /* 0x0000002730307223 */ /* 0x000fe20000010029 */
[----:B------:R-:W-:Y:S02]  /*96c0*/  HADD2.F32 R41, -RZ, R57.H0_H0 ;  /* 0x20000039ff297230 */ /* 0x000fe40000004100 */
[----:B------:R-:W-:Y:S01]  /*96d0*/  FFMA.FTZ R155, R38, R153, R155 ;  /* 0x00000099269b7223 */ /* 0x000fe2000001009b */
        /* <DEDUP_REMOVED lines=15> */
[----:B------:R-:W-:-:S02]  /*97d0*/  F2FP.F16.F32.PACK_AB R36, R43, R42 ;  /* 0x0000002a2b24723e */ /* 0x000fc400000000ff */
[----:B------:R-:W-:Y:S02]  /*97e0*/  F2FP.F16.F32.PACK_AB R37, R56, R55 ;  /* 0x000000373825723e */ /* 0x000fe400000000ff */
[----:B------:R-:W-:Y:S01]  /*97f0*/  F2FP.F16.F32.PACK_AB R38, R40, R51 ;  /* 0x000000332826723e */ /* 0x000fe200000000ff */
[----:B------:R-:W-:Y:S01]  /*9800*/  IMAD.MOV.U32 R40, RZ, RZ, R52 ;  /* 0x000000ffff287224 */ /* 0x000fe200078e0034 */
[----:B------:R-:W-:Y:S01]  /*9810*/  F2FP.F16.F32.PACK_AB R42, R41, R154 ;  /* 0x0000009a292a723e */ /* 0x000fe200000000ff */
[----:B------:R-:W-:Y:S01]  /*9820*/  IMAD.MOV.U32 R41, RZ, RZ, R53 ;  /* 0x000000ffff297224 */ /* 0x000fe200078e0035 */
[----:B------:R-:W-:Y:S02]  /*9830*/  F2FP.F16.F32.PACK_AB R39, R59, R58 ;  /* 0x0000003a3b27723e */ /* 0x000fe400000000ff */
[----:B------:R-:W-:-:S07]  /*9840*/  MOV R43, R61 ;  /* 0x0000003d002b7202 */ /* 0x000fce0000000f00 */
.L_x_2299:
[----:B------:R-:W-:Y:S05]  /*9850*/  BSYNC B1 ;  /* 0x0000000000017941 */ /* 0x000fea0003800000 */
.L_x_2298:
        /* <DEDUP_REMOVED lines=10> */
.L_x_2215:
[----:B------:R-:W2:Y:S02]  /*9900*/  LDL R36, [R1+0x38] ;  /* 0x0000380001247983 */ /* 0x000ea40000100800 */
[----:B--2---:R-:W-:-:S13]  /*9910*/  R2UR UR4, R36 ;  /* 0x00000000240472ca */ /* 0x004fda00000e0000 */
[----:B------:R-:W-:-:S06]  /*9920*/  UISETP.NE.AND UP0, UPT, UR4, 0x3, UPT ;  /* 0x000000030400788c */ /* 0x000fcc000bf05270 */
[----:B------:R-:W-:-:S13]  /*9930*/  PLOP3.LUT P1, PT, PT, PT, UP0, 0x80, 0x0 ;  /* 0x000000000000781c */ /* 0x000fda0003f2f008 */
[----:B------:R-:W-:Y:S05]  /*9940*/  @!P1 BRA `(.L_x_2300) ;  /* 0x0000000000049947 */ /* 0x000fea0003800000 */
[----:B------:R-:W-:Y:S01]  /*9950*/  BPT.TRAP 0x1 ;  /* 0x000000040000795c */ /* 0x000fe20000300000 */
.L_x_2300:
        /* <DEDUP_REMOVED lines=8> */
.L_x_2552:
[----:B------:R-:W-:Y:S05]  /*99e0*/  BSYNC B1 ;  /* 0x0000000000017941 */ /* 0x000fea0003800000 */
.L_x_2301:
        /* <DEDUP_REMOVED lines=20> */
.L_x_2304:
[----:B------:R-:W-:Y:S05]  /*9b30*/  BSYNC B1 ;  /* 0x0000000000017941 */ /* 0x000fea0003800000 */
.L_x_2303:
        /* <DEDUP_REMOVED lines=20> */
.L_x_2248:
[----:B------:R-:W-:Y:S05]  /*9c80*/  BSYNC B0 ;  /* 0x0000000000007941 */ /* 0x000fea0003800000 */
.L_x_2214:
        /* <DEDUP_REMOVED lines=12> */
[----:B------:R-:W-:-:S05]  /*9d50*/  @!P0 VIADD R36, R3, 0x348a0 ;  /* 0x000348a003248836 */ /* 0x000fca0000000000 */
[----:B------:R-:W-:-:S04]  /*9d60*/  @!P0 PRMT R36, RZ, 0x654, R36 ;  /* 0x00000654ff248816 */ /* 0x000fc80000000024 */
[----:B------:R1:W-:Y:S01]  /*9d70*/  @!P0 SYNCS.ARRIVE.TRANS64.RED.A1T0 RZ, [R36+URZ], RZ ;  /* 0x000000ff24ff89a7 */ /* 0x0003e2000810043f */
[----:B------:R-:W-:Y:S05]  /*9d80*/  @!P1 BRA `(.L_x_2306) ;  /* 0x0000000000049947 */ /* 0x000fea0003800000 */
[----:B------:R-:W-:Y:S01]  /*9d90*/  BPT.TRAP 0x1 ;  /* 0x000000040000795c */ /* 0x000fe20000300000 */
.L_x_2306:
[----:B------:R-:W-:Y:S05]  /*9da0*/  BSYNC B0 ;  /* 0x0000000000007941 */ /* 0x000fea0003800000 */
.L_x_2305:
[----:B------:R-:W2:Y:S01]  /*9db0*/  SYNCS.PHASECHK.TRANS64.TRYWAIT P4, [R3+URZ+0x348b0], R0 ;  /* 0x0348b000030075a7 */ /* 0x000ea2000808017f */
[----:B-1----:R-:W-:Y:S01]  /*9dc0*/  IMAD R36, R19, 0x4000, R30 ;  /* 0x0000400013247824 */ /* 0x002fe200078e021e */
[----:B------:R-:W-:Y:S01]  /*9dd0*/  ULDC.64 UR60, c[0x0][0x318] ;  /* 0x0000c600003c7ab9 */ /* 0x000fe20000000a00 */
[----:B------:R-:W-:Y:S01]  /*9de0*/  ULDC.64 UR58, c[0x0][0x308] ;  /* 0x0000c200003a7ab9 */ /* 0x000fe20000000a00 */
[----:B------:R-:W-:Y:S01]  /*9df0*/  BSSY B0, `(.L_x_2307) ;  /* 0x0000004000007945 */ /* 0x000fe20003800000 */
[----:B------:R-:W-:Y:S02]  /*9e00*/  ISETP.GE.AND P1, PT, R184, R4, PT ;  /* 0x00000004b800720c */ /* 0x000fe40003f26270 */
[----:B------:R-:W-:Y:S01]  /*9e10*/  IADD3 R38, R122, R36, RZ ;  /* 0x000000247a267210 */ /* 0x000fe20007ffe0ff */
[----:B--2---:R-:W-:Y:S10]  /*9e20*/  @!P4 BRA `(.L_x_2308) ;  /* 0x0000018400acc947 */ /* 0x004ff40003800000 */
.L_x_2553:
[----:B------:R-:W-:Y:S05]  /*9e30*/  BSYNC B0 ;  /* 0x0000000000007941 */ /* 0x000fea0003800000 */
.L_x_2307:
[----:B------:R-:W-:Y:S01]  /*9e40*/  BSSY B0, `(.L_x_2309) ;  /* 0x000001a000007945 */ /* 0x000fe20003800000 */
[----:B01----:R-:W-:Y:S02]  /*9e50*/  IMAD R0, R36, 0x2, R113 ;  /* 0x0000000224007824 */ /* 0x003fe400078e0271 */
[----:B------:R-:W-:-:S04]  /*9e60*/  IMAD.WIDE R44, R2, 0x80, R116 ;  /* 0x00000080022c7825 */ /* 0x000fc800078e0274 */
[----:B------:R-:W-:Y:S01]  /*9e70*/  IMAD R48, R38, 0x2, R113 ;  /* 0x0000000226307824 */ /* 0x000fe200078e0271 */
[----:B------:R-:W-:Y:S06]  /*9e80*/  @P1 BRA `(.L_x_2310) ;  /* 0x0000000000541947 */ /* 0x000fec0003800000 */
[----:B------:R-:W-:Y:S01]  /*9e90*/  MOV R37, R5 ;  /* 0x0000000500257202 */ /* 0x000fe20000000f00 */
[----:B------:R-:W-:Y:S01]  /*9ea0*/  IMAD R39, R45, UR60, RZ ;  /* 0x0000003c2d277c24 */ /* 0x000fe2000f8e02ff */
[----:B------:R-:W-:Y:S01]  /*9eb0*/  ULDC UR4, c[0x0][0x310] ;  /* 0x0000c40000047ab9 */ /* 0x000fe20000000800 */
[----:B------:R-:W-:Y:S01]  /*9ec0*/  IMAD.MOV.U32 R36, RZ, RZ, R100 ;  /* 0x000000ffff247224 */ /* 0x000fe200078e0064 */
        /* <DEDUP_REMOVED lines=17> */
.L_x_2310:
[----:B------:R-:W-:Y:S05]  /*9fe0*/  BSYNC B0 ;  /* 0x0000000000007941 */ /* 0x000fea0003800000 */
.L_x_2309:
        /* <DEDUP_REMOVED lines=25> */
.L_x_2312:
[----:B------:R-:W-:Y:S05]  /*a180*/  BSYNC B0 ;  /* 0x0000000000007941 */ /* 0x000fea0003800000 */
.L_x_2311:
[----:B------:R-:W-:Y:S01]  /*a190*/  @!PT LDS RZ, [RZ] ;  /* 0x00000000fffff984 */ /* 0x000fe20000000800 */
[----:B------:R-:W-:Y:S01]  /*a1a0*/  @!PT LDS RZ, [RZ] ;  /* 0x00000000fffff984 */ /* 0x000fe20000000800 */
[----:B------:R-:W-:Y:S01]  /*a1b0*/  @!PT LDS RZ, [RZ] ;  /* 0x00000000fffff984 */ /* 0x000fe20000000800 */
[----:B------:R-:W-:Y:S01]  /*a1c0*/  @!PT LDS RZ, [RZ] ;  /* 0x00000000fffff984 */ /* 0x000fe20000000800 */
[----:B------:R1:W-:Y:S06]  /*a1d0*/  MEMBAR.ALL.CTA ;  /* 0x0000000000007992 */ /* 0x0003ec0000008000 */
[----:B-1----:R-:W1:Y:S02]  /*a1e0*/  FENCE.VIEW.ASYNC.S ;  /* 0x00000000000073c6 */ /* 0x002e640000000000 */
[----:B-1----:R1:W-:Y:S01]  /*a1f0*/  BAR.SYNC.DEFER_BLOCKING R151, 0x80 ;  /* 0x000200970000751d */ /* 0x0023e20000010000 */
[----:B------:R-:W-:Y:S01]  /*a200*/  ISETP.NE.AND P4, PT, R115, RZ, PT ;  /* 0x000000ff7300720c */ /* 0x000fe20003f85270 */
[----:B------:R-:W-:Y:S01]  /*a210*/  @!P0 VIADD R3, R3, 0x348c0 ;  /* 0x000348c003038836 */ /* 0x000fe20000000000 */
[----:B------:R-:W-:-:S04]  /*a220*/  IADD3 R19, R19, 0x1, RZ ;  /* 0x0000000113137810 */ /* 0x000fc80007ffe0ff */
[C---:B------:R-:W-:Y:S02]  /*a230*/  ISETP.NE.AND P1, PT, R19.reuse, 0x2, PT ;  /* 0x000000021300780c */ /* 0x040fe40003f25270 */
[----:B------:R-:W-:Y:S02]  /*a240*/  @!P0 PRMT R3, RZ, 0x654, R3 ;  /* 0x00000654ff038816 */ /* 0x000fe40000000003 */
[----:B------:R-:W-:Y:S02]  /*a250*/  SEL R0, RZ, 0x1, P1 ;  /* 0x00000001ff007807 */ /* 0x000fe40000800000 */
[----:B------:R-:W-:Y:S02]  /*a260*/  SEL R19, R19, RZ, P1 ;  /* 0x000000ff13137207 */ /* 0x000fe40000800000 */
[----:B------:R-:W-:Y:S01]  /*a270*/  LOP3.LUT R189, R189, R0, RZ, 0x3c, !PT ;  /* 0x00000000bdbd7212 */ /* 0x000fe200078e3cff */
[----:B------:R1:W-:Y:S01]  /*a280*/  @!P0 SYNCS.ARRIVE.TRANS64.RED.A1T0 RZ, [R3+URZ], RZ ;  /* 0x000000ff03ff89a7 */ /* 0x0003e2000810043f */
[----:B------:R-:W-:Y:S01]  /*a290*/  PLOP3.LUT P0, PT, PT, PT, PT, 0x8, 0x0 ;  /* 0x000000000000781c */ /* 0x000fe20003f0e170 */
[----:B------:R-:W-:-:S12]  /*a2a0*/  @P4 BRA `(.L_x_2313) ;  /* 0xffffff8400084947 */ /* 0x000fd8000383ffff */
.L_x_2209:
[----:B------:R-:W-:Y:S01]  /*a2b0*/  BSSY B0, `(.L_x_2314) ;  /* 0x000002b000007945 */ /* 0x000fe20003800000 */
[----:B------:R-:W-:Y:S02]  /*a2c0*/  ISETP.GE.AND P2, PT, R150, 0x1, PT ;  /* 0x000000019600780c */ /* 0x000fe40003f46270 */
[----:B-1----:R-:W-:Y:S02]  /*a2d0*/  CS2R R2, SRZ ;  /* 0x0000000000027805 */ /* 0x002fe4000001ff00 */
        /* <DEDUP_REMOVED lines=24> */
[----:B0-----:R-:W-:Y:S02]  /*a460*/  CS2R R46, SRZ ;  /* 0x00000000002e7805 */ /* 0x001fe4000001ff00 */
[----:B--2---:R-:W-:-:S02]  /*a470*/  CS2R R44, SRZ ;  /* 0x00000000002c7805 */ /* 0x004fc4000001ff00 */
[----:B------:R-:W-:Y:S02]  /*a480*/  CS2R R42, SRZ ;  /* 0x00000000002a7805 */ /* 0x000fe4000001ff00 */
[----:B------:R-:W-:Y:S02]  /*a490*/  CS2R R40, SRZ ;  /* 0x0000000000287805 */ /* 0x000fe4000001ff00 */
[----:B------:R-:W-:Y:S02]  /*a4a0*/  CS2R R38, SRZ ;  /* 0x0000000000267805 */ /* 0x000fe4000001ff00 */
[----:B------:R-:W-:Y:S01]  /*a4b0*/  CS2R R36, SRZ ;  /* 0x0000000000247805 */ /* 0x000fe2000001ff00 */
        /* <DEDUP_REMOVED lines=10> */
.L_x_2315:
[----:B------:R-:W-:Y:S05]  /*a560*/  BSYNC B0 ;  /* 0x0000000000007941 */ /* 0x000fea0003800000 */
.L_x_2314:
[----:B------:R-:W-:Y:S01]  /*a570*/  IMAD.MOV.U32 R89, RZ, RZ, RZ ;  /* 0x000000ffff597224 */ /* 0x000fe200078e00ff */
[----:B------:R-:W-:Y:S01]  /*a580*/  MOV R24, RZ ;  /* 0x000000ff00187202 */ /* 0x000fe20000000f00 */
[----:B------:R-:W-:Y:S06]  /*a590*/  @!P2 BRA `(.L_x_2316) ;  /* 0x000000fc0060a947 */ /* 0x000fec0003800000 */
[----:B------:R-:W2:Y:S04]  /*a5a0*/  LDL R4, [R1+0x3c] ;  /* 0x00003c0001047983 */ /* 0x000ea80000100800 */
[----:B------:R-:W0:Y:S02]  /*a5b0*/  SHFL.IDX PT, R0, R224, RZ, 0x1f ;  /* 0x00001fffe0007589 */ /* 0x000e2400000e0000 */
[----:B0-----:R-:W-:-:S04]  /*a5c0*/  LEA.HI R2, R0, R0, RZ, 0x1 ;  /* 0x0000000000027211 */ /* 0x001fc800078f08ff */
[----:B------:R-:W-:-:S05]  /*a5d0*/  LOP3.LUT R3, R2, 0x1e, RZ, 0xc0, !PT ;  /* 0x0000001e02037812 */ /* 0x000fca00078ec0ff */
[----:B------:R-:W-:Y:S01]  /*a5e0*/  IMAD.IADD R3, R0, 0x1, -R3 ;  /* 0x0000000100037824 */ /* 0x000fe200078e0a03 */
[----:B--2---:R-:W-:-:S13]  /*a5f0*/  R2UR UR4, R4 ;  /* 0x00000000040472ca */ /* 0x004fda00000e0000 */
[----:B------:R-:W-:Y:S01]  /*a600*/  IMAD.U32 R0, RZ, RZ, UR4 ;  /* 0x00000004ff007e24 */ /* 0x000fe2000f8e00ff */
[----:B------:R-:W-:-:S04]  /*a610*/  LEA R3, R3, UR4, 0xd ;  /* 0x0000000403037c11 */ /* 0x000fc8000f8e68ff */
[----:B------:R-:W-:Y:S02]  /*a620*/  LOP3.LUT P0, RZ, R0, 0x3ff, RZ, 0xc0, !PT ;  /* 0x000003ff00ff7812 */ /* 0x000fe4000780c0ff */
[----:B------:R-:W-:Y:S02]  /*a630*/  SHF.R.U32.HI R2, RZ, 0x4, R3 ;  /* 0x00000004ff027819 */ /* 0x000fe40000011603 */
[----:B------:R-:W-:Y:S02]  /*a640*/  P2R R24, PR, RZ, 0x1 ;  /* 0x00000001ff187803 */ /* 0x000fe40000000000 */
[----:B------:R-:W-:-:S07]  /*a650*/  LOP3.LUT R2, R2, 0x3fff, RZ, 0xc0, !PT ;  /* 0x00003fff02027812 */ /* 0x000fce00078ec0ff */
        /* <DEDUP_REMOVED lines=17> */
.L_x_2317:
[----:B------:R-:W-:Y:S02]  /*a770*/  ULDC UR4, c[0x0][0x3d4] ;  /* 0x0000f50000047ab9 */ /* 0x000fe40000000800 */
[----:B------:R-:W-:-:S13]  /*a780*/  ISETP.LT.AND P0, PT, RZ, UR4, PT ;  /* 0x00000004ff007c0c */ /* 0x000fda000bf01270 */
[----:B------:R-:W-:Y:S05]  /*a790*/  @P0 BRA `(.L_x_2318) ;  /* 0x00000000003c0947 */ /* 0x000fea0003800000 */
[----:B------:R-:W-:-:S04]  /*a7a0*/  LEA.HI R0, R208, R208, RZ, 0x1 ;  /* 0x000000d0d0007211 */ /* 0x000fc800078f08ff */
[----:B------:R-:W-:-:S04]  /*a7b0*/  LOP3.LUT R3, R0, 0xfffffffe, RZ, 0xc0, !PT ;  /* 0xfffffffe00037812 */ /* 0x000fc800078ec0ff */
[----:B------:R-:W-:-:S04]  /*a7c0*/  IADD3 R3, R208, -R3, RZ ;  /* 0x80000003d0037210 */ /* 0x000fc80007ffe0ff */
[----:B------:R-:W-:-:S04]  /*a7d0*/  SHF.L.U32 R3, R3, 0x1f, RZ ;  /* 0x0000001f03037819 */ /* 0x000fc800000006ff */
[----:B------:R0:W1:Y:S03]  /*a7e0*/  SYNCS.PHASECHK.TRANS64.TRYWAIT P0, [R18+URZ+0x34800], R3 ;  /* 0x03480003120075a7 */ /* 0x000066000800017f */
[----:B-1----:R-:W-:Y:S05]  /*a7f0*/  @!P0 NANOSLEEP.SYNCS 0x989680 ;  /* 0x009896800000895d */ /* 0x002fea0003900000 */
[----:B------:R-:W1:Y:S01]  /*a800*/  @!P0 SYNCS.PHASECHK.TRANS64 P0, [R18+URZ+0x34800], R3 ;  /* 0x03480003120085a7 */ /* 0x000e62000800007f */
[----:B------:R-:W-:Y:S04]  /*a810*/  BSSY B0, `(.L_x_2319) ;  /* 0x0000006000007945 */ /* 0x000fe80003800000 */
[----:B-1----:R-:W-:Y:S05]  /*a820*/  @P0 BRA `(.L_x_2320) ;  /* 0x0000000000100947 */ /* 0x002fea0003800000 */
.L_x_2321:
[----:B-1----:R1:W2:Y:S02]  /*a830*/  SYNCS.PHASECHK.TRANS64.TRYWAIT P0, [R18+URZ+0x34800], R3 ;  /* 0x03480003120075a7 */ /* 0x0022a4000800017f */
[----:B--2---:R-:W-:Y:S05]  /*a840*/  @!P0 NANOSLEEP.SYNCS 0x989680 ;  /* 0x009896800000895d */ /* 0x004fea0003900000 */
[----:B------:R-:W2:Y:S02]  /*a850*/  @!P0 SYNCS.PHASECHK.TRANS64 P0, [R18+URZ+0x34800], R3 ;  /* 0x03480003120085a7 */ /* 0x000ea4000800007f */
[----:B--2---:R-:W-:Y:S05]  /*a860*/  @!P0 BRA `(.L_x_2321) ;  /* 0xfffffffc00f08947 */ /* 0x004fea000383ffff */
.L_x_2320:
[----:B------:R-:W-:Y:S05]  /*a870*/  BSYNC B0 ;  /* 0x0000000000007941 */ /* 0x000fea0003800000 */
.L_x_2319:
[----:B------:R-:W-:Y:S05]  /*a880*/  BRA `(.L_x_2322) ;  /* 0x0000006c00147947 */ /* 0x000fea0003800000 */
.L_x_2318:
[----:B------:R-:W0:Y:S01]  /*a890*/  LDC.64 R70, c[0x0][0x3d8] ;  /* 0x0000f600ff467b82 */ /* 0x000e220000000a00 */
[----:B-----5:R-:W-:Y:S01]  /*a8a0*/  SHF.R.S32.HI R3, RZ, 0x1f, R146 ;  /* 0x0000001fff037819 */ /* 0x020fe20000011492 */
[----:B------:R-:W-:Y:S01]  /*a8b0*/  IMAD.MOV.U32 R4, RZ, RZ, R16 ;  /* 0x000000ffff047224 */ /* 0x000fe200078e0010 */
[----:B------:R-:W-:Y:S01]  /*a8c0*/  ISETP.NE.AND P4, PT, R24, RZ, PT ;  /* 0x000000ff1800720c */ /* 0x000fe20003f85270 */
[----:B------:R-:W-:Y:S01]  /*a8d0*/  IMAD.MOV.U32 R8, RZ, RZ, R22 ;  /* 0x000000ffff087224 */ /* 0x000fe200078e0016 */
[----:B------:R-:W-:Y:S02]  /*a8e0*/  SHF.R.S32.HI R5, RZ, 0x1f, R16 ;  /* 0x0000001fff057819 */ /* 0x000fe40000011410 */
[----:B------:R-:W-:Y:S01]  /*a8f0*/  SHF.R.S32.HI R9, RZ, 0x1f, R22 ;  /* 0x0000001fff097819 */ /* 0x000fe20000011416 */
[----:B------:R-:W1:Y:S01]  /*a900*/  LDC.64 R12, c[0x0][0x3e8] ;  /* 0x0000fa00ff0c7b82 */ /* 0x000e620000000a00 */
[-C--:B0-----:R-:W-:Y:S02]  /*a910*/  IMAD R0, R3, R70.reuse, RZ ;  /* 0x0000004603007224 */ /* 0x081fe400078e02ff */
[----:B------:R-:W-:-:S02]  /*a920*/  IMAD R6, R210, R70, RZ ;  /* 0x00000046d2067224 */ /* 0x000fc400078e02ff */
[----:B------:R-:W-:-:S04]  /*a930*/  IMAD.WIDE.U32 R52, R146, R70, RZ ;  /* 0x0000004692347225 */ /* 0x000fc800078e00ff */
[----:B-1----:R-:W-:Y:S01]  /*a940*/  IMAD R3, R3, R12, RZ ;  /* 0x0000000c03037224 */ /* 0x002fe200078e02ff */
[----:B------:R-:W-:Y:S01]  /*a950*/  SHF.L.U32 R72, R12, 0x6, RZ ;  /* 0x000000060c487819 */ /* 0x000fe200000006ff */
[-C--:B------:R-:W-:Y:S02]  /*a960*/  IMAD R78, R184, R71.reuse, R6 ;  /* 0x00000047b84e7224 */ /* 0x080fe400078e0206 */
[----:B------:R-:W-:Y:S01]  /*a970*/  IMAD R75, R146, R71, R0 ;  /* 0x00000047924b7224 */ /* 0x000fe200078e0200 */
[----:B------:R-:W-:Y:S01]  /*a980*/  SHF.L.U64.HI R71, R70, 0x6, R71 ;  /* 0x0000000646477819 */ /* 0x000fe20000010247 */
[----:B------:R-:W-:Y:S02]  /*a990*/  IMAD R3, R146, R13, R3 ;  /* 0x0000000d92037224 */ /* 0x000fe400078e0203 */
[----:B------:R-:W-:Y:S01]  /*a9a0*/  IMAD.WIDE.U32 R6, R184, R70, R4 ;  /* 0x00000046b8067225 */ /* 0x000fe200078e0004 */
[----:B------:R-:W-:-:S03]  /*a9b0*/  IADD3 R75, R75, R53, RZ ;  /* 0x000000354b4b7210 */ /* 0x000fc60007ffe0ff */
[----:B------:R-:W-:Y:S01]  /*a9c0*/  IMAD.WIDE.U32 R10, R184, R70, R8 ;  /* 0x00000046b80a7225 */ /* 0x000fe200078e0008 */
[----:B------:R-:W-:-:S03]  /*a9d0*/  IADD3 R74, P0, R6, R52, RZ ;  /* 0x00000034064a7210 */ /* 0x000fc60007f1e0ff */
[----:B------:R-:W-:Y:S01]  /*a9e0*/  IMAD R14, R210, R12, RZ ;  /* 0x0000000cd20e7224 */ /* 0x000fe200078e02ff */
[----:B------:R-:W-:Y:S01]  /*a9f0*/  IADD3 R68, P2, R10, R52, RZ ;  /* 0x000000340a447210 */ /* 0x000fe20007f5e0ff */
[----:B------:R-:W-:Y:S01]  /*aa00*/  IMAD.WIDE.U32 R146, R146, R12, RZ ;  /* 0x0000000c92927225 */ /* 0x000fe200078e00ff */
[C---:B------:R-:W-:Y:S02]  /*aa10*/  IADD3.X R76, R75.reuse, R7, R78, P0, !PT ;  /* 0x000000074b4c7210 */ /* 0x040fe400007fe44e */
[----:B------:R-:W-:Y:S01]  /*aa20*/  IADD3.X R78, R75, R78, R11, P2, !PT ;  /* 0x0000004e4b4e7210 */ /* 0x000fe200017fe40b */
[----:B------:R-:W-:-:S04]  /*aa30*/  IMAD.WIDE.U32 R4, R184, R12, R4 ;  /* 0x0000000cb8047225 */ /* 0x000fc800078e0004 */
[----:B------:R-:W-:Y:S01]  /*aa40*/  IMAD.WIDE.U32 R8, R184, R12, R8 ;  /* 0x0000000cb8087225 */ /* 0x000fe200078e0008 */
[----:B------:R-:W-:-:S03]  /*aa50*/  IADD3 R79, P1, R4, R146, RZ ;  /* 0x00000092044f7210 */ /* 0x000fc60007f3e0ff */
[----:B------:R-:W-:Y:S01]  /*aa60*/  IMAD R14, R184, R13, R14 ;  /* 0x0000000db80e7224 */ /* 0x000fe200078e020e */
[----:B------:R-:W-:Y:S01]  /*aa70*/  IADD3 R69, P3, R8, R146, RZ ;  /* 0x0000009208457210 */ /* 0x000fe20007f7e0ff */
[----:B------:R-:W-:Y:S02]  /*aa80*/  IMAD.IADD R77, R3, 0x1, R147 ;  /* 0x00000001034d7824 */ /* 0x000fe400078e0293 */
[----:B------:R-:W-:Y:S01]  /*aa90*/  IMAD.SHL.U32 R73, R70, 0x40, RZ ;  /* 0x0000004046497824 */ /* 0x000fe200078e00ff */
[----:B------:R-:W-:Y:S02]  /*aaa0*/  SHF.L.U64.HI R70, R12, 0x6, R13 ;  /* 0x000000060c467819 */ /* 0x000fe4000001020d */
[C---:B------:R-:W-:Y:S02]  /*aab0*/  IADD3.X R81, R77.reuse, R5, R14, P1, !PT ;  /* 0x000000054d517210 */ /* 0x040fe40000ffe40e */
[----:B------:R-:W-:Y:S01]  /*aac0*/  IADD3.X R83, R77, R14, R9, P3, !PT ;  /* 0x0000000e4d537210 */ /* 0x000fe20001ffe409 */
[----:B------:R-:W-:Y:S06]  /*aad0*/  @!P4 BRA `(.L_x_2323) ;  /* 0x000000000040c947 */ /* 0x000fec0003800000 */
        /* <DEDUP_REMOVED lines=15> */
[----:B-1----:R-:W-:Y:S05]  /*abd0*/  CALL.ABS.NOINC R14 ;  /* 0x000000000e007343 */ /* 0x002fea0003c00000 */
.L_x_2323:
[----:B------:R-:W0:Y:S01]  /*abe0*/  LDC.64 R12, c[0x0][0x3d8] ;  /* 0x0000f600ff0c7b82 */ /* 0x000e220000000a00 */
[----:B------:R-:W-:Y:S01]  /*abf0*/  SHF.R.S32.HI R3, RZ, 0x1f, R193 ;  /* 0x0000001fff037819 */ /* 0x000fe200000114c1 */
[----:B------:R-:W-:Y:S01]  /*ac00*/  ULDC.U8 UR4, c[0x0][0x3f0] ;  /* 0x0000fc0000047ab9 */ /* 0x000fe20000000000 */
[----:B------:R-:W-:Y:S01]  /*ac10*/  BSSY B0, `(.L_x_2324) ;  /* 0x0000684000007945 */ /* 0x000fe20003800000 */
[----:B------:R-:W-:-:S04]  /*ac20*/  ISETP.NE.AND P0, PT, RZ, UR4, PT ;  /* 0x00000004ff007c0c */ /* 0x000fc8000bf05270 */
[----:B------:R-:W1:Y:S01]  /*ac30*/  LDC.64 R10, c[0x0][0x3e8] ;  /* 0x0000fa00ff0a7b82 */ /* 0x000e620000000a00 */
[-C--:B0-----:R-:W-:Y:S02]  /*ac40*/  IMAD R0, R3, R12.reuse, RZ ;  /* 0x0000000c03007224 */ /* 0x081fe400078e02ff */
[----:B------:R-:W-:-:S03]  /*ac50*/  IMAD.WIDE.U32 R4, R193, R12, RZ ;  /* 0x0000000cc1047225 */ /* 0x000fc600078e00ff */
[----:B------:R-:W-:Y:S01]  /*ac60*/  SHF.L.U32 R87, R4, 0x7, RZ ;  /* 0x0000000704577819 */ /* 0x000fe200000006ff */
[-C--:B-1----:R-:W-:Y:S02]  /*ac70*/  IMAD R8, R3, R10.reuse, RZ ;  /* 0x0000000a03087224 */ /* 0x082fe400078e02ff */
[C---:B------:R-:W-:Y:S02]  /*ac80*/  IMAD R3, R193.reuse, R13, R0 ;  /* 0x0000000dc1037224 */ /* 0x040fe400078e0200 */
[----:B------:R-:W-:-:S04]  /*ac90*/  IMAD.WIDE.U32 R6, R193, R10, RZ ;  /* 0x0000000ac1067225 */ /* 0x000fc800078e00ff */
[----:B------:R-:W-:Y:S02]  /*aca0*/  IMAD R9, R193, R11, R8 ;  /* 0x0000000bc1097224 */ /* 0x000fe400078e0208 */
[----:B------:R-:W-:Y:S02]  /*acb0*/  IMAD.IADD R5, R5, 0x1, R3 ;  /* 0x0000000105057824 */ /* 0x000fe400078e0203 */
[----:B------:R-:W-:Y:S02]  /*acc0*/  IMAD R0, R193, -0x80, R192 ;  /* 0xffffff80c1007824 */ /* 0x000fe400078e02c0 */
[----:B------:R-:W-:Y:S01]  /*acd0*/  IMAD.IADD R3, R7, 0x1, R9 ;  /* 0x0000000107037824 */ /* 0x000fe200078e0209 */
[----:B------:R-:W-:Y:S01]  /*ace0*/  SHF.L.U64.HI R85, R4, 0x7, R5 ;  /* 0x0000000704557819 */ /* 0x000fe20000010205 */
[----:B------:R-:W-:Y:S01]  /*acf0*/  IMAD.SHL.U32 R82, R6, 0x80, RZ ;  /* 0x0000008006527824 */ /* 0x000fe200078e00ff */
[----:B------:R-:W-:Y:S02]  /*ad00*/  VIMNMX R8, R0, 0x80, PT ;  /* 0x0000008000087848 */ /* 0x000fe40003fe0100 */
        /* <DEDUP_REMOVED lines=31> */
[----:B------:R-:W-:-:S02]  /*af00*/  IADD3 R0, P4, R82, R79, RZ ;  /* 0x0000004f52007210 */ /* 0x000fc40007f9e0ff */
[----:B------:R-:W-:Y:S02]  /*af10*/  CS2R R66, SRZ ;  /* 0x0000000000427805 */ /* 0x000fe4000001ff00 */
[----:B------:R-:W-:Y:S02]  /*af20*/  ISETP.GE.AND P1, PT, R6, UR4, PT ;  /* 0x0000000406007c0c */ /* 0x000fe4000bf26270 */
[----:B------:R-:W-:Y:S02]  /*af30*/  CS2R R62, SRZ ;  /* 0x00000000003e7805 */ /* 0x000fe4000001ff00 */
[----:B------:R-:W-:Y:S01]  /*af40*/  LEA R6, P6, R0, UR6, 0x1 ;  /* 0x0000000600067c11 */ /* 0x000fe2000f8c08ff */
[----:B------:R-:W-:Y:S01]  /*af50*/  IMAD.X R3, R80, 0x1, R81, P4 ;  /* 0x0000000150037824 */ /* 0x000fe200020e0651 */
[----:B------:R-:W-:Y:S02]  /*af60*/  IADD3 R9, R16, 0x40, RZ ;  /* 0x0000004010097810 */ /* 0x000fe40007ffe0ff */
[----:B------:R-:W-:-:S02]  /*af70*/  CS2R R58, SRZ ;  /* 0x00000000003a7805 */ /* 0x000fc4000001ff00 */
[----:B------:R-:W-:Y:S02]  /*af80*/  ISETP.GE.AND P5, PT, R7, UR4, PT ;  /* 0x0000000407007c0c */ /* 0x000fe4000bfa6270 */
[----:B------:R-:W-:Y:S02]  /*af90*/  CS2R R56, SRZ ;  /* 0x0000000000387805 */ /* 0x000fe4000001ff00 */
[----:B------:R-:W-:Y:S02]  /*afa0*/  LEA.HI.X R7, R0, UR7, R3, 0x1, P6 ;  /* 0x0000000700077c11 */ /* 0x000fe4000b0f0c03 */
[----:B------:R-:W-:Y:S02]  /*afb0*/  CS2R R50, SRZ ;  /* 0x0000000000327805 */ /* 0x000fe4000001ff00 */
[----:B------:R-:W-:Y:S02]  /*afc0*/  ISETP.GE.AND P3, PT, R16, UR4, PT ;  /* 0x0000000410007c0c */ /* 0x000fe4000bf66270 */
[----:B------:R-:W-:-:S02]  /*afd0*/  CS2R R44, SRZ ;  /* 0x00000000002c7805 */ /* 0x000fc4000001ff00 */
[----:B------:R-:W-:Y:S02]  /*afe0*/  ISETP.GE.AND P4, PT, R9, UR4, PT ;  /* 0x0000000409007c0c */ /* 0x000fe4000bf86270 */
[----:B------:R-:W-:Y:S02]  /*aff0*/  CS2R R68, SRZ ;  /* 0x0000000000447805 */ /* 0x000fe4000001ff00 */
[----:B------:R-:W-:Y:S02]  /*b000*/  ISETP.GE.AND P6, PT, R14, UR4, PT ;  /* 0x000000040e007c0c */ /* 0x000fe4000bfc6270 */
        /* <DEDUP_REMOVED lines=17> */
.L_x_2327:
[----:B------:R-:W-:Y:S05]  /*b120*/  BSYNC B1 ;  /* 0x0000000000017941 */ /* 0x000fea0003800000 */
.L_x_2326:
        /* <DEDUP_REMOVED lines=17> */
[----:B------:R-:W-:Y:S01]  /*b240*/  ULDC UR4, c[0x0][0x3d4] ;  /* 0x0000f50000047ab9 */ /* 0x000fe20000000800 */
[----:B------:R-:W-:Y:S01]  /*b250*/  IADD3 R73, P2, P3, R74, R73, R87 ;  /* 0x000000494a497210 */ /* 0x000fe20007b5e057 */
[C---:B-1----:R-:W-:Y:S01]  /*b260*/  VIADD R5, R16.reuse, 0x20 ;  /* 0x0000002010057836 */ /* 0x042fe20000000000 */
[----:B------:R-:W-:Y:S01]  /*b270*/  IADD3 R4, R16, 0x10, RZ ;  /* 0x0000001010047810 */ /* 0x000fe20007ffe0ff */
[----:B------:R-:W-:Y:S01]  /*b280*/  ULDC.64 UR6, c[0x0][0x3c8] ;  /* 0x0000f20000067ab9 */ /* 0x000fe20000000a00 */
[----:B------:R-:W-:Y:S01]  /*b290*/  IADD3.X R3, R81, R70, R80, P4, P5 ;  /* 0x0000004651037210 */ /* 0x000fe200027ea450 */
[----:B------:R-:W-:Y:S01]  /*b2a0*/  ULDC.64 UR8, c[0x0][0x3e0] ;  /* 0x0000f80000087ab9 */ /* 0x000fe20000000a00 */
[----:B------:R-:W-:Y:S01]  /*b2b0*/  IADD3.X R0, R76, R71, R85, P2, P3 ;  /* 0x000000474c007210 */ /* 0x000fe200017e6455 */
[C---:B------:R-:W-:Y:S01]  /*b2c0*/  VIADD R7, R16.reuse, 0x30 ;  /* 0x0000003010077836 */ /* 0x040fe20000000000 */
[----:B------:R-:W-:-:S02]  /*b2d0*/  ISETP.GE.AND P5, PT, R16, UR4, PT ;  /* 0x0000000410007c0c */ /* 0x000fc4000bfa6270 */
[----:B------:R-:W-:Y:S02]  /*b2e0*/  CS2R R42, SRZ ;  /* 0x00000000002a7805 */ /* 0x000fe4000001ff00 */
[----:B------:R-:W-:Y:S02]  /*b2f0*/  ISETP.GE.AND P2, PT, R4, UR4, PT ;  /* 0x0000000404007c0c */ /* 0x000fe4000bf46270 */
[----:B------:R-:W-:Y:S02]  /*b300*/  CS2R R40, SRZ ;  /* 0x0000000000287805 */ /* 0x000fe4000001ff00 */
[----:B------:R-:W-:Y:S02]  /*b310*/  LEA R4, P3, R73, UR6, 0x1 ;  /* 0x0000000649047c11 */ /* 0x000fe4000f8608ff */
[----:B------:R-:W-:Y:S02]  /*b320*/  LEA R6, P6, R72, UR8, 0x1 ;  /* 0x0000000848067c11 */ /* 0x000fe4000f8c08ff */
[----:B------:R-:W-:-:S02]  /*b330*/  ISETP.GE.AND P4, PT, R5, UR4, PT ;  /* 0x0000000405007c0c */ /* 0x000fc4000bf86270 */
[----:B------:R-:W-:Y:S01]  /*b340*/  LEA.HI.X R5, R73, UR7, R0, 0x1, P3 ;  /* 0x0000000749057c11 */ /* 0x000fe200098f0c00 */
[----:B------:R-:W-:Y:S01]  /*b350*/  VIADD R0, R16, 0x50 ;  /* 0x0000005010007836 */ /* 0x000fe20000000000 */
[----:B------:R-:W-:Y:S02]  /*b360*/  ISETP.GE.AND P3, PT, R7, UR4, PT ;  /* 0x0000000407007c0c */ /* 0x000fe4000bf66270 */
[----:B------:R-:W-:Y:S01]  /*b370*/  LEA.HI.X R7, R72, UR9, R3, 0x1, P6 ;  /* 0x0000000948077c11 */ /* 0x000fe2000b0f0c03 */
[----:B------:R2:W5:Y:S01]  /*b380*/  @!P5 LDG.E.64 R42, desc[UR56][R4.64] ;  /* 0x00000038042ad981 */ /* 0x000562000c1e1b00 */
[----:B------:R-:W-:-:S03]  /*b390*/  IADD3 R8, R16, 0x40, RZ ;  /* 0x0000004010087810 */ /* 0x000fc60007ffe0ff */
[----:B------:R2:W5:Y:S01]  /*b3a0*/  @!P5 LDG.E.64 R40, desc[UR56][R6.64] ;  /* 0x000000380628d981 */ /* 0x000562000c1e1b00 */
[----:B------:R-:W-:Y:S02]  /*b3b0*/  ISETP.GE.AND P6, PT, R8, UR4, PT ;  /* 0x0000000408007c0c */ /* 0x000fe4000bfc6270 */
[----:B------:R-:W-:Y:S02]  /*b3c0*/  ISETP.GE.AND P5, PT, R0, UR4, PT ;  /* 0x0000000400007c0c */ /* 0x000fe4000bfa6270 */
        /* <DEDUP_REMOVED lines=20> */
.L_x_2329:
[----:B------:R-:W-:Y:S05]  /*b510*/  BSYNC B1 ;  /* 0x0000000000017941 */ /* 0x000fea0003800000 */
.L_x_2328:
[----:B------:R-:W-:Y:S01]  /*b520*/  IMAD R15, R196, 0x200, R15 ;  /* 0x00000200c40f7824 */ /* 0x000fe200078e020f */
[----:B------:R-:W-:Y:S01]  /*b530*/  LOP3.LUT P2, RZ, R215, 0x4, RZ, 0xc0, !PT ;  /* 0x00000004d7ff7812 */ /* 0x000fe2000784c0ff */
[----:B-----5:R-:W-:Y:S01]  /*b540*/  IMAD.MOV.U32 R0, RZ, RZ, R68 ;  /* 0x000000ffff007224 */ /* 0x020fe200078e0044 */
[----:B-12---:R-:W-:Y:S01]  /*b550*/  MOV R4, R64 ;  /* 0x0000004000047202 */ /* 0x006fe20000000f00 */
[----:B------:R-:W-:Y:S01]  /*b560*/  IMAD.MOV.U32 R3, RZ, RZ, R69 ;  /* 0x000000ffff037224 */ /* 0x000fe200078e0045 */
[----:B------:R-:W-:Y:S01]  /*b570*/  LEA R53, R15, R18, 0x1 ;  /* 0x000000120f357211 */ /* 0x000fe200078e08ff */
[----:B------:R-:W-:Y:S01]  /*b580*/  IMAD.MOV.U32 R6, RZ, RZ, R52 ;  /* 0x000000ffff067224 */ /* 0x000fe200078e0034 */
[----:B------:R-:W-:Y:S01]  /*b590*/  PRMT R85, R0, 0x7610, R85 ;  /* 0x0000761000557816 */ /* 0x000fe20000000055 */
[----:B------:R-:W-:Y:S01]  /*b5a0*/  IMAD.MOV.U32 R0, RZ, RZ, R65 ;  /* 0x000000ffff007224 */ /* 0x000fe200078e0041 */
[----:B------:R-:W-:Y:S01]  /*b5b0*/  PRMT R83, R4, 0x7610, R83 ;  /* 0x0000761004537816 */ /* 0x000fe20000000053 */
[----:B------:R-:W-:Y:S01]  /*b5c0*/  VIADD R5, R53, 0x10400 ;  /* 0x0001040035057836 */ /* 0x000fe20000000000 */
[----:B------:R-:W-:Y:S01]  /*b5d0*/  PRMT R84, R3, 0x7610, R84 ;  /* 0x0000761003547816 */ /* 0x000fe20000000054 */
[----:B------:R-:W-:Y:S01]  /*b5e0*/  IMAD.MOV.U32 R4, RZ, RZ, R61 ;  /* 0x000000ffff047224 */ /* 0x000fe200078e003d */
[----:B------:R-:W-:Y:S01]  /*b5f0*/  MOV R3, R60 ;  /* 0x0000003c00037202 */ /* 0x000fe20000000f00 */
[----:B------:R-:W-:Y:S01]  /*b600*/  IMAD.MOV.U32 R15, RZ, RZ, R77 ;  /* 0x000000ffff0f7224 */ /* 0x000fe200078e004d */
[----:B------:R-:W-:Y:S01]  /*b610*/  IADD3 R52, R53, 0x10440, RZ ;  /* 0x0001044035347810 */ /* 0x000fe20007ffe0ff */
[----:B------:R-:W-:Y:S01]  /*b620*/  @P2 VIADD R52, R5, 0xffffffc0 ;  /* 0xffffffc005342836 */ /* 0x000fe20000000000 */
[----:B0-----:R-:W-:Y:S01]  /*b630*/  ISETP.NE.AND P2, PT, R78, 0x1, PT ;  /* 0x000000014e00780c */ /* 0x001fe20003f45270 */
[----:B------:R-:W-:Y:S01]  /*b640*/  IMAD.MOV.U32 R7, RZ, RZ, R75 ;  /* 0x000000ffff077224 */ /* 0x000fe200078e004b */
[----:B------:R-:W-:Y:S01]  /*b650*/  PRMT R82, R82, 0x5410, R0 ;  /* 0x0000541052527816 */ /* 0x000fe20000000000 */
[----:B------:R-:W-:Y:S01]  /*b660*/  IMAD.MOV.U32 R0, RZ, RZ, R54 ;  /* 0x000000ffff007224 */ /* 0x000fe200078e0036 */
[----:B------:R-:W-:Y:S01]  /*b670*/  PRMT R80, R3, 0x5410, R4 ;  /* 0x0000541003507816 */ /* 0x000fe20000000004 */
[----:B------:R-:W-:Y:S01]  /*b680*/  IMAD.MOV.U32 R4, RZ, RZ, R49 ;  /* 0x000000ffff047224 */ /* 0x000fe200078e0031 */
[----:B------:R-:W-:Y:S01]  /*b690*/  MOV R3, R55 ;  /* 0x0000003700037202 */ /* 0x000fe20000000f00 */
[----:B------:R-:W-:Y:S01]  /*b6a0*/  IMAD.MOV.U32 R71, RZ, RZ, R57 ;  /* 0x000000ffff477224 */ /* 0x000fe200078e0039 */
[----:B------:R-:W-:Y:S01]  /*b6b0*/  MOV R70, R67 ;  /* 0x0000004300467202 */ /* 0x000fe20000000f00 */
[----:B------:R-:W-:Y:S01]  /*b6c0*/  ULDC.64 UR4, c[0x0][0x3c8] ;  /* 0x0000f20000047ab9 */ /* 0x000fe20000000a00 */
[----:B------:R-:W-:Y:S01]  /*b6d0*/  PRMT R77, R0, 0x5410, R3 ;  /* 0x00005410004d7816 */ /* 0x000fe20000000003 */
[----:B------:R-:W-:Y:S01]  /*b6e0*/  IMAD.MOV.U32 R0, RZ, RZ, R48 ;  /* 0x000000ffff007224 */ /* 0x000fe200078e0030 */
[----:B------:R-:W-:Y:S01]  /*b6f0*/  MOV R3, R46 ;  /* 0x0000002e00037202 */ /* 0x000fe20000000f00 */
[----:B------:R-:W0:Y:S01]  /*b700*/  @P2 LDC R5, c[0x0][0x430] ;  /* 0x00010c00ff052b82 */ /* 0x000e220000000800 */
[----:B------:R-:W-:Y:S01]  /*b710*/  PRMT R84, R84, 0x5410, R70 ;  /* 0x0000541054547816 */ /* 0x000fe20000000046 */
[----:B------:R-:W-:Y:S01]  /*b720*/  ULDC.64 UR6, c[0x0][0x3e0] ;  /* 0x0000f80000067ab9 */ /* 0x000fe20000000a00 */
[----:B------:R-:W-:Y:S01]  /*b730*/  PRMT R75, R0, 0x5410, R4 ;  /* 0x00005410004b7816 */ /* 0x000fe20000000004 */
[----:B------:R-:W-:Y:S01]  /*b740*/  IMAD.MOV.U32 R4, RZ, RZ, R66 ;  /* 0x000000ffff047224 */ /* 0x000fe200078e0042 */
[----:B------:R-:W-:Y:S01]  /*b750*/  PRMT R73, R3, 0x7610, R73 ;  /* 0x0000761003497816 */ /* 0x000fe20000000049 */
[----:B------:R-:W-:Y:S01]  /*b760*/  IMAD.MOV.U32 R3, RZ, RZ, R47 ;  /* 0x000000ffff037224 */ /* 0x000fe200078e002f */
[----:B------:R-:W-:Y:S01]  /*b770*/  MOV R70, R58 ;  /* 0x0000003a00467202 */ /* 0x000fe20000000f00 */
[----:B------:R-:W1:Y:S01]  /*b780*/  @P2 LDC R0, c[0x0][0x42c] ;  /* 0x00010b00ff002b82 */ /* 0x000e620000000800 */
        /* <DEDUP_REMOVED lines=9> */
[----:B------:R-:W-:Y:S01]  /*b820*/  IMAD R3, R193, 0x80, R184 ;  /* 0x00000080c1037824 */ /* 0x000fe200078e02b8 */
[----:B------:R-:W-:-:S02]  /*b830*/  MOV R14, R146 ;  /* 0x00000092000e7202 */ /* 0x000fc40000000f00 */
[----:B------:R-:W-:Y:S02]  /*b840*/  PRMT R81, R81, 0x5410, R4 ;  /* 0x0000541051517816 */ /* 0x000fe40000000004 */
[----:B------:R-:W-:Y:S02]  /*b850*/  LEA R3, R212, R3, 0x6 ;  /* 0x00000003d4037211 */ /* 0x000fe400078e30ff */
[----:B------:R-:W-:Y:S02]  /*b860*/  MOV R4, R50 ;  /* 0x0000003200047202 */ /* 0x000fe40000000f00 */
[----:B------:R-:W-:Y:S01]  /*b870*/  PRMT R79, R70, 0x5410, R71 ;  /* 0x00005410464f7816 */ /* 0x000fe20000000047 */
[----:B------:R-:W-:Y:S01]  /*b880*/  IMAD.MOV.U32 R70, RZ, RZ, R44 ;  /* 0x000000ffff467224 */ /* 0x000fe200078e002c */
[----:B------:R-:W-:Y:S01]  /*b890*/  PRMT R76, R4, 0x7610, R76 ;  /* 0x00007610044c7816 */ /* 0x000fe2000000004c */
[----:B------:R-:W-:Y:S01]  /*b8a0*/  IMAD.MOV.U32 R4, RZ, RZ, R51 ;  /* 0x000000ffff047224 */ /* 0x000fe200078e0033 */
[----:B------:R-:W-:Y:S01]  /*b8b0*/  MOV R71, R45 ;  /* 0x0000002d00477202 */ /* 0x000fe20000000f00 */
[----:B-1----:R-:W-:-:S03]  /*b8c0*/  @P2 IMAD.HI.U32 R0, R3, R0, RZ ;  /* 0x0000000003002227 */ /* 0x002fc600078e00ff */
[----:B------:R-:W-:Y:S01]  /*b8d0*/  PRMT R76, R76, 0x5410, R4 ;  /* 0x000054104c4c7816 */ /* 0x000fe20000000004 */
[----:B------:R-:W-:Y:S01]  /*b8e0*/  IMAD.MOV.U32 R4, RZ, RZ, R41 ;  /* 0x000000ffff047224 */ /* 0x000fe200078e0029 */
[----:B0-----:R-:W-:Y:S01]  /*b8f0*/  @P2 SHF.R.U32.HI R3, RZ, R5, R0 ;  /* 0x00000005ff032219 */ /* 0x001fe20000011600 */
[----:B------:R-:W-:Y:S01]  /*b900*/  IMAD.MOV.U32 R0, RZ, RZ, R40 ;  /* 0x000000ffff007224 */ /* 0x000fe200078e0028 */
[----:B------:R-:W-:Y:S01]  /*b910*/  PRMT R74, R70, 0x5410, R71 ;  /* 0x00005410464a7816 */ /* 0x000fe20000000047 */
[----:B------:R-:W-:Y:S01]  /*b920*/  IMAD.MOV.U32 R71, RZ, RZ, R39 ;  /* 0x000000ffff477224 */ /* 0x000fe200078e0027 */
[----:B------:R-:W-:Y:S01]  /*b930*/  SHF.R.S32.HI R5, RZ, 0x1f, R3 ;  /* 0x0000001fff057819 */ /* 0x000fe20000011403 */
[----:B------:R-:W-:Y:S01]  /*b940*/  IMAD.WIDE.U32 R6, R3, R12, R6 ;  /* 0x0000000c03067225 */ /* 0x000fe200078e0006 */
[----:B------:R-:W-:Y:S02]  /*b950*/  PRMT R72, R0, 0x5410, R4 ;  /* 0x0000541000487816 */ /* 0x000fe40000000004 */
[----:B------:R-:W-:Y:S01]  /*b960*/  MOV R70, R38 ;  /* 0x0000002600467202 */ /* 0x000fe20000000f00 */
[----:B------:R-:W-:-:S02]  /*b970*/  IMAD R0, R5, R12, RZ ;  /* 0x0000000c05007224 */ /* 0x000fc400078e02ff */
[-C--:B------:R-:W-:Y:S01]  /*b980*/  IMAD R4, R5, R10.reuse, RZ ;  /* 0x0000000a05047224 */ /* 0x080fe200078e02ff */
[----:B------:R-:W-:Y:S01]  /*b990*/  PRMT R70, R70, 0x5410, R71 ;  /* 0x0000541046467816 */ /* 0x000fe20000000047 */
[----:B------:R-:W-:-:S04]  /*b9a0*/  IMAD.WIDE.U32 R14, R3, R10, R14 ;  /* 0x0000000a030e7225 */ /* 0x000fc800078e000e */
[C---:B------:R-:W-:Y:S01]  /*b9b0*/  IMAD R5, R3.reuse, R13, R0 ;  /* 0x0000000d03057224 */ /* 0x040fe200078e0200 */
[----:B------:R-:W-:Y:S01]  /*b9c0*/  LEA R0, P3, R14, UR6, 0x1 ;  /* 0x000000060e007c11 */ /* 0x000fe2000f8608ff */
[----:B------:R-:W-:Y:S01]  /*b9d0*/  IMAD R3, R3, R11, R4 ;  /* 0x0000000b03037224 */ /* 0x000fe200078e0204 */
[C---:B------:R-:W-:Y:S01]  /*b9e0*/  LEA R4, P2, R6.reuse, UR4, 0x1 ;  /* 0x0000000406047c11 */ /* 0x040fe2000f8408ff */
[----:B------:R-:W-:Y:S01]  /*b9f0*/  IMAD.IADD R5, R7, 0x1, R5 ;  /* 0x0000000107057824 */ /* 0x000fe200078e0205 */
[----:B------:R-:W-:Y:S01]  /*ba00*/  UMOV UR4, 0xffffffff ;  /* 0xffffffff00047882 */ /* 0x000fe20000000000 */
[----:B------:R-:W-:Y:S01]  /*ba10*/  IMAD.IADD R3, R15, 0x1, R3 ;  /* 0x000000010f037824 */ /* 0x000fe200078e0203 */
[----:B------:R-:W-:Y:S01]  /*ba20*/  MOV R11, R33 ;  /* 0x00000021000b7202 */ /* 0x000fe20000000f00 */
[----:B------:R-:W-:Y:S01]  /*ba30*/  IMAD.MOV.U32 R10, RZ, RZ, R32 ;  /* 0x000000ffff0a7224 */ /* 0x000fe200078e0020 */
[----:B------:R-:W-:Y:S02]  /*ba40*/  LEA.HI.X R5, R6, UR5, R5, 0x1, P2 ;  /* 0x0000000506057c11 */ /* 0x000fe400090f0c05 */
[----:B------:R-:W-:-:S02]  /*ba50*/  LEA.HI.X R3, R14, UR7, R3, 0x1, P3 ;  /* 0x000000070e037c11 */ /* 0x000fc400098f0c03 */
[----:B------:R-:W-:Y:S02]  /*ba60*/  PRMT R71, R10, 0x5410, R11 ;  /* 0x000054100a477816 */ /* 0x000fe4000000000b */
[----:B------:R-:W-:Y:S01]  /*ba70*/  LEA.HI R6, R208, R208, RZ, 0x1 ;  /* 0x000000d0d0067211 */ /* 0x000fe200078f08ff */
[----:B------:R-:W-:Y:S06]  /*ba80*/  BRA.DIV UR4, `(.L_x_2330) ;  /* 0x0000016a04a87947 */ /* 0x000fec000b800000 */
.L_x_2556:
[----:B------:R-:W-:-:S03]  /*ba90*/  UMOV UR4, 0xffffffff ;  /* 0xffffffff00047882 */ /* 0x000fc60000000000 */
[----:B------:R-:W-:Y:S05]  /*baa0*/  BRA.DIV UR4, `(.L_x_2331) ;  /* 0x0000016a04c87947 */ /* 0x000fea000b800000 */
.L_x_2559:
[----:B------:R-:W-:-:S03]  /*bab0*/  UMOV UR4, 0xffffffff ;  /* 0xffffffff00047882 */ /* 0x000fc60000000000 */
[----:B------:R-:W-:Y:S05]  /*bac0*/  BRA.DIV UR4, `(.L_x_2332) ;  /* 0x0000016a04e87947 */ /* 0x000fea000b800000 */
.L_x_2562:
[----:B------:R-:W-:-:S03]  /*bad0*/  UMOV UR4, 0xffffffff ;  /* 0xffffffff00047882 */ /* 0x000fc60000000000 */
[----:B------:R-:W-:Y:S05]  /*bae0*/  BRA.DIV UR4, `(.L_x_2333) ;  /* 0x0000016e04087947 */ /* 0x000fea000b800000 */
.L_x_2565:
[----:B------:R-:W-:-:S03]  /*baf0*/  UMOV UR4, 0xffffffff ;  /* 0xffffffff00047882 */ /* 0x000fc60000000000 */
[----:B------:R-:W-:Y:S05]  /*bb00*/  BRA.DIV UR4, `(.L_x_2334) ;  /* 0x0000016e04287947 */ /* 0x000fea000b800000 */
.L_x_2568:
[----:B------:R-:W-:Y:S01]  /*bb10*/  UMOV UR4, 0xffffffff ;  /* 0xffffffff00047882 */ /* 0x000fe20000000000 */
[----:B------:R-:W-:Y:S02]  /*bb20*/  LOP3.LUT R5, R6, 0xfffffffe, RZ, 0xc0, !PT ;  /* 0xfffffffe06057812 */ /* 0x000fe400078ec0ff */
[----:B------:R-:W-:Y:S05]  /*bb30*/  BRA.DIV UR4, `(.L_x_2335) ;  /* 0x0000016e04447947 */ /* 0x000fea000b800000 */
.L_x_2571:
[----:B------:R-:W-:Y:S01]  /*bb40*/  UMOV UR4, 0xffffffff ;  /* 0xffffffff00047882 */ /* 0x000fe20000000000 */
[----:B------:R-:W-:Y:S02]  /*bb50*/  IADD3 R5, R208, -R5, RZ ;  /* 0x80000005d0057210 */ /* 0x000fe40007ffe0ff */
[----:B------:R-:W-:Y:S05]  /*bb60*/  BRA.DIV UR4, `(.L_x_2336) ;  /* 0x0000016e04607947 */ /* 0x000fea000b800000 */
.L_x_2574:
[----:B------:R-:W-:Y:S01]  /*bb70*/  UMOV UR4, 0xffffffff ;  /* 0xffffffff00047882 */ /* 0x000fe20000000000 */
[----:B------:R-:W-:Y:S02]  /*bb80*/  SHF.L.U32 R3, R5, 0x1f, RZ ;  /* 0x0000001f05037819 */ /* 0x000fe400000006ff */
[----:B------:R-:W-:Y:S05]  /*bb90*/  BRA.DIV UR4, `(.L_x_2337) ;  /* 0x0000016e047c7947 */ /* 0x000fea000b800000 */
.L_x_2577:
[----:B------:R-:W0:Y:S01]  /*bba0*/  SYNCS.PHASECHK.TRANS64.TRYWAIT P2, [R18+URZ+0x34800], R3 ;  /* 0x03480003120075a7 */ /* 0x000e22000804017f */
[----:B------:R-:W-:Y:S01]  /*bbb0*/  IMAD.MOV.U32 R6, RZ, RZ, R25 ;  /* 0x000000ffff067224 */ /* 0x000fe200078e0019 */
[----:B------:R-:W-:Y:S01]  /*bbc0*/  MOV R5, R24 ;  /* 0x0000001800057202 */ /* 0x000fe20000000f00 */
[----:B------:R-:W-:Y:S01]  /*bbd0*/  IMAD.MOV.U32 R0, RZ, RZ, R28 ;  /* 0x000000ffff007224 */ /* 0x000fe200078e001c */
[----:B------:R-:W-:Y:S01]  /*bbe0*/  MOV R7, R35 ;  /* 0x0000002300077202 */ /* 0x000fe20000000f00 */
[----:B------:R-:W-:Y:S01]  /*bbf0*/  IMAD.MOV.U32 R4, RZ, RZ, R29 ;  /* 0x000000ffff047224 */ /* 0x000fe200078e001d */
[----:B------:R-:W-:Y:S01]  /*bc00*/  PRMT R10, R5, 0x5410, R6 ;  /* 0x00005410050a7816 */ /* 0x000fe20000000006 */
[----:B------:R-:W-:Y:S01]  /*bc10*/  IMAD.MOV.U32 R5, RZ, RZ, R42 ;  /* 0x000000ffff057224 */ /* 0x000fe200078e002a */
[----:B------:R-:W-:Y:S01]  /*bc20*/  BSSY B1, `(.L_x_2338) ;  /* 0x0000015000017945 */ /* 0x000fe20003800000 */
        /* <DEDUP_REMOVED lines=17> */
[----:B------:R-:W-:Y:S02]  /*bd40*/  PRMT R11, R6, 0x5410, R7 ;  /* 0x00005410060b7816 */ /* 0x000fe40000000007 */
[----:B------:R-:W-:Y:S01]  /*bd50*/  MOV R5, R21 ;  /* 0x0000001500057202 */ /* 0x000fe20000000f00 */
[----:B0-----:R-:W-:Y:S06]  /*bd60*/  @!P2 BRA `(.L_x_2339) ;  /* 0x0000016c0030a947 */ /* 0x001fec0003800000 */
.L_x_2578:
[----:B------:R-:W-:Y:S05]  /*bd70*/  BSYNC B1 ;  /* 0x0000000000017941 */ /* 0x000fea0003800000 */
.L_x_2338:
        /* <DEDUP_REMOVED lines=18> */
[----:B------:R-:W-:Y:S01]  /*bea0*/  SHF.R.U64 R93, R66, 0x10, R67 ;  /* 0x00000010425d7819 */ /* 0x000fe20000001243 */
[--C-:B------:R-:W-:Y:S01]  /*beb0*/  HADD2.F32 R86, -RZ, R85.reuse.H1_H1 ;  /* 0x30000055ff567230 */ /* 0x100fe20000004100 */
[----:B------:R-:W-:Y:S01]  /*bec0*/  SHF.R.U32.HI R88, RZ, 0x10, R69 ;  /* 0x00000010ff587819 */ /* 0x000fe20000011645 */
[----:B------:R-:W-:Y:S01]  /*bed0*/  HADD2.F32 R87, -RZ, R85.H0_H0 ;  /* 0x20000055ff577230 */ /* 0x000fe20000004100 */
[----:B------:R-:W-:Y:S02]  /*bee0*/  SHF.R.U32.HI R66, RZ, 0x10, R67 ;  /* 0x00000010ff427819 */ /* 0x000fe40000011643 */
[----:B------:R-:W-:Y:S01]  /*bef0*/  SHF.R.U64 R91, R68, 0x10, R69 ;  /* 0x00000010445b7819 */ /* 0x000fe20000001245 */
[----:B------:R-:W-:Y:S02]  /*bf00*/  HADD2.F32 R88, -RZ, R88.H0_H0 ;  /* 0x20000058ff587230 */ /* 0x000fe40000004100 */
[----:B------:R-:W-:-:S02]  /*bf10*/  HADD2.F32 R85, -RZ, R66.H0_H0 ;  /* 0x20000042ff557230 */ /* 0x000fc40000004100 */
[--C-:B0-----:R-:W-:Y:S02]  /*bf20*/  HADD2.F32 R69, -RZ, R7.reuse.H1_H1 ;  /* 0x30000007ff457230 */ /* 0x101fe40000004100 */
[----:B------:R-:W-:Y:S02]  /*bf30*/  HADD2.F32 R68, -RZ, R7.H0_H0 ;  /* 0x20000007ff447230 */ /* 0x000fe40000004100 */
[--C-:B------:R-:W-:Y:S02]  /*bf40*/  HADD2.F32 R7, -RZ, R4.reuse.H0_H0 ;  /* 0x20000004ff077230 */ /* 0x100fe40000004100 */
[C---:B------:R-:W-:Y:S01]  /*bf50*/  FMUL.FTZ R89, R69.reuse, R88 ;  /* 0x0000005845597220 */ /* 0x040fe20000410000 */
[----:B------:R-:W-:Y:S01]  /*bf60*/  FMUL.FTZ R69, R69, R85 ;  /* 0x0000005545457220 */ /* 0x000fe20000410000 */
[----:B------:R-:W-:Y:S02]  /*bf70*/  HADD2.F32 R4, -RZ, R4.H1_H1 ;  /* 0x30000004ff047230 */ /* 0x000fe40000004100 */
[----:B------:R-:W-:-:S02]  /*bf80*/  HADD2.F32 R66, -RZ, R6.H0_H0 ;  /* 0x20000006ff427230 */ /* 0x000fc40000004100 */
[----:B------:R-:W-:Y:S01]  /*bf90*/  FFMA.FTZ R92, R68, R88, R69 ;  /* 0x00000058445c7223 */ /* 0x000fe20000010045 */
[----:B------:R-:W-:Y:S02]  /*bfa0*/  HADD2.F32 R67, -RZ, R6.H1_H1 ;  /* 0x30000006ff437230 */ /* 0x000fe40000004100 */
[----:B------:R-:W-:Y:S01]  /*bfb0*/  FMUL.FTZ R90, R4, R87 ;  /* 0x00000057045a7220 */ /* 0x000fe20000410000 */
[--C-:B------:R-:W-:Y:S02]  /*bfc0*/  HADD2.F32 R69, -RZ, R84.reuse.H0_H0 ;  /* 0x20000054ff457230 */ /* 0x100fe40000004100 */
[----:B------:R-:W-:Y:S01]  /*bfd0*/  FFMA.FTZ R89, R68, R85, -R89 ;  /* 0x0000005544597223 */ /* 0x000fe20000010859 */
[----:B------:R-:W-:Y:S02]  /*bfe0*/  HADD2.F32 R6, -RZ, R5.H0_H0 ;  /* 0x20000005ff067230 */ /* 0x000fe40000004100 */
[----:B------:R-:W-:Y:S01]  /*bff0*/  FMUL.FTZ R88, R4, R86 ;  /* 0x0000005604587220 */ /* 0x000fe20000410000 */
[----:B------:R-:W-:-:S02]  /*c000*/  HADD2.F32 R84, -RZ, R84.H1_H1 ;  /* 0x30000054ff547230 */ /* 0x000fc40000004100 */
[C---:B------:R-:W-:Y:S01]  /*c010*/  FFMA.FTZ R90, R7.reuse, R86, -R90 ;  /* 0x00000056075a7223 */ /* 0x040fe2000001085a */
[----:B------:R-:W-:Y:S02]  /*c020*/  HADD2.F32 R5, -RZ, R5.H1_H1 ;  /* 0x30000005ff057230 */ /* 0x000fe40000004100 */
[----:B------:R-:W-:Y:S01]  /*c030*/  FFMA.FTZ R87, R7, R87, R88 ;  /* 0x0000005707577223 */ /* 0x000fe20000010058 */
[----:B------:R-:W-:Y:S02]  /*c040*/  HADD2.F32 R68, -RZ, R91.H0_H0 ;  /* 0x2000005bff447230 */ /* 0x000fe40000004100 */
[CC--:B------:R-:W-:Y:S01]  /*c050*/  FMUL.FTZ R85, R67.reuse, R69.reuse ;  /* 0x0000004543557220 */ /* 0x0c0fe20000410000 */
[----:B------:R-:W-:Y:S02]  /*c060*/  HADD2.F32 R4, -RZ, R93.H0_H0 ;  /* 0x2000005dff047230 */ /* 0x000fe40000004100 */
[----:B------:R-:W-:Y:S01]  /*c070*/  FMUL.FTZ R86, R67, R84 ;  /* 0x0000005443567220 */ /* 0x000fe20000410000 */
        /* <DEDUP_REMOVED lines=11> */
.L_x_2343:
[----:B------:R-:W-:Y:S05]  /*c130*/  BSYNC B2 ;  /* 0x0000000000027941 */ /* 0x000fea0003800000 */
.L_x_2342:
        /* <DEDUP_REMOVED lines=21> */
[--C-:B------:R-:W-:Y:S02]  /*c290*/  HADD2.F32 R65, -RZ, R82.reuse.H1_H1 ;  /* 0x30000052ff417230 */ /* 0x100fe40000004100 */
[----:B------:R-:W-:Y:S01]  /*c2a0*/  FFMA.FTZ R69, R64, R67, -R69 ;  /* 0x0000004340457223 */ /* 0x000fe20000010845 */
[--C-:B------:R-:W-:Y:S02]  /*c2b0*/  HADD2.F32 R6, -RZ, R5.reuse.H0_H0 ;  /* 0x20000005ff067230 */ /* 0x100fe40000004100 */
[-C--:B------:R-:W-:Y:S01]  /*c2c0*/  FMUL.FTZ R68, R4, R66.reuse ;  /* 0x0000004204447220 */ /* 0x080fe20000410000 */
[----:B------:R-:W-:Y:S02]  /*c2d0*/  HADD2.F32 R82, -RZ, R82.H0_H0 ;  /* 0x20000052ff527230 */ /* 0x000fe40000004100 */
[----:B------:R-:W-:Y:S01]  /*c2e0*/  FFMA.FTZ R84, R7, R66, -R84 ;  /* 0x0000004207547223 */ /* 0x000fe20000010854 */
[----:B------:R-:W-:-:S02]  /*c2f0*/  HADD2.F32 R5, -RZ, R5.H1_H1 ;  /* 0x30000005ff057230 */ /* 0x000fc40000004100 */
        /* <DEDUP_REMOVED lines=16> */
.L_x_2345:
[----:B------:R-:W-:Y:S05]  /*c400*/  BSYNC B2 ;  /* 0x0000000000027941 */ /* 0x000fea0003800000 */
.L_x_2344:
[----:B------:R-:W-:Y:S04]  /*c410*/  BSSY B2, `(.L_x_2346) ;  /* 0x000002c000027945 */ /* 0x000fe80003800000 */
[----:B------:R-:W-:Y:S05]  /*c420*/  @P3 BRA `(.L_x_2347) ;  /* 0x0000000000a83947 */ /* 0x000fea0003800000 */
[----:B01----:R-:W0:Y:S01]  /*c430*/  LDS.128 R4, [R53+0x14400] ;  /* 0x0144000035047984 */ /* 0x003e220000000c00 */
        /* <DEDUP_REMOVED lines=41> */
.L_x_2347:
[----:B------:R-:W-:Y:S05]  /*c6d0*/  BSYNC B2 ;  /* 0x0000000000027941 */ /* 0x000fea0003800000 */
.L_x_2346:
[----:B------:R-:W-:Y:S04]  /*c6e0*/  BSSY B2, `(.L_x_2348) ;  /* 0x000002c000027945 */ /* 0x000fe80003800000 */
[----:B------:R-:W-:Y:S05]  /*c6f0*/  @P4 BRA `(.L_x_2349) ;  /* 0x0000000000a84947 */ /* 0x000fea0003800000 */
[----:B012---:R-:W0:Y:S01]  /*c700*/  LDS.128 R4, [R52+0x4000] ;  /* 0x0040000034047984 */ /* 0x007e220000000c00 */
        /* <DEDUP_REMOVED lines=41> */
.L_x_2349:
[----:B------:R-:W-:Y:S05]  /*c9a0*/  BSYNC B2 ;  /* 0x0000000000027941 */ /* 0x000fea0003800000 */
.L_x_2348:
[----:B------:R-:W-:Y:S04]  /*c9b0*/  BSSY B2, `(.L_x_2350) ;  /* 0x000002c000027945 */ /* 0x000fe80003800000 */
[----:B------:R-:W-:Y:S05]  /*c9c0*/  @P5 BRA `(.L_x_2351) ;  /* 0x0000000000a85947 */ /* 0x000fea0003800000 */
[----:B0123--:R-:W0:Y:S01]  /*c9d0*/  LDS.128 R4, [R53+0x18400] ;  /* 0x0184000035047984 */ /* 0x00fe220000000c00 */
        /* <DEDUP_REMOVED lines=41> */
.L_x_2351:
[----:B------:R-:W-:Y:S05]  /*cc70*/  BSYNC B2 ;  /* 0x0000000000027941 */ /* 0x000fea0003800000 */
.L_x_2350:
[----:B------:R-:W-:Y:S05]  /*cc80*/  @P6 BRA `(.L_x_2341) ;  /* 0x0000000000a86947 */ /* 0x000fea0003800000 */
[----:B01234-:R-:W0:Y:S01]  /*cc90*/  LDS.128 R4, [R52+0x8000] ;  /* 0x0080000034047984 */ /* 0x01fe220000000c00 */
        /* <DEDUP_REMOVED lines=41> */
.L_x_2341:
[----:B------:R-:W-:Y:S05]  /*cf30*/  BSYNC B1 ;  /* 0x0000000000017941 */ /* 0x000fea0003800000 */
.L_x_2340:
        /* <DEDUP_REMOVED lines=16> */
[----:B------:R-:W-:Y:S01]  /*d040*/  SHF.R.U32.HI R45, RZ, 0x10, R43 ;  /* 0x00000010ff2d7819 */ /* 0x000fe2000001162b */
[----:B------:R-:W-:Y:S01]  /*d050*/  HADD2.F32 R44, -RZ, R78.H0_H0 ;  /* 0x2000004eff2c7230 */ /* 0x000fe20000004100 */
[----:B------:R-:W-:Y:S01]  /*d060*/  SHF.R.U32.HI R47, RZ, 0x10, R41 ;  /* 0x00000010ff2f7819 */ /* 0x000fe20000011629 */
        /* <DEDUP_REMOVED lines=38> */
.L_x_2354:
[----:B------:R-:W-:Y:S05]  /*d2d0*/  BSYNC B1 ;  /* 0x0000000000017941 */ /* 0x000fea0003800000 */
.L_x_2353:
[----:B------:R-:W-:Y:S04]  /*d2e0*/  BSSY B1, `(.L_x_2355) ;  /* 0x000002c000017945 */ /* 0x000fe80003800000 */
[----:B------:R-:W-:Y:S05]  /*d2f0*/  @P1 BRA `(.L_x_2356) ;  /* 0x0000000000a81947 */ /* 0x000fea0003800000 */
[----:B0-----:R-:W0:Y:S01]  /*d300*/  LDS.128 R4, [R52+0x2000] ;  /* 0x0020000034047984 */ /* 0x001e220000000c00 */
        /* <DEDUP_REMOVED lines=41> */
.L_x_2356:
[----:B------:R-:W-:Y:S05]  /*d5a0*/  BSYNC B1 ;  /* 0x0000000000017941 */ /* 0x000fea0003800000 */
.L_x_2355:
[----:B------:R-:W-:Y:S04]  /*d5b0*/  BSSY B1, `(.L_x_2357) ;  /* 0x000002c000017945 */ /* 0x000fe80003800000 */
[----:B------:R-:W-:Y:S05]  /*d5c0*/  @P2 BRA `(.L_x_2358) ;  /* 0x0000000000a82947 */ /* 0x000fea0003800000 */
[----:B01----:R-:W0:Y:S01]  /*d5d0*/  LDS.128 R4, [R53+0x16400] ;  /* 0x0164000035047984 */ /* 0x003e220000000c00 */
[----:B------:R-:W-:Y:S01]  /*d5e0*/  SHF.R.U32.HI R38, RZ, 0x10, R33 ;  /* 0x00000010ff267819 */ /* 0x000fe20000011621 */
[--C-:B------:R-:W-:Y:S01]  /*d5f0*/  HADD2.F32 R37, -RZ, R71.reuse.H0_H0 ;  /* 0x20000047ff257230 */ /* 0x100fe20000004100 */
[--C-:B------:R-:W-:Y:S01]  /*d600*/  SHF.R.U32.HI R36, RZ, 0x10, R35.reuse ;  /* 0x00000010ff247819 */ /* 0x100fe20000011623 */
[----:B------:R-:W-:Y:S01]  /*d610*/  HADD2.F32 R71, -RZ, R71.H1_H1 ;  /* 0x30000047ff477230 */ /* 0x000fe20000004100 */
        /* <DEDUP_REMOVED lines=37> */
.L_x_2358:
[----:B------:R-:W-:Y:S05]  /*d870*/  BSYNC B1 ;  /* 0x0000000000017941 */ /* 0x000fea0003800000 */
.L_x_2357:
[----:B------:R-:W-:Y:S04]  /*d880*/  BSSY B1, `(.L_x_2359) ;  /* 0x000002c000017945 */ /* 0x000fe80003800000 */
[----:B------:R-:W-:Y:S05]  /*d890*/  @P3 BRA `(.L_x_2360) ;  /* 0x0000000000a83947 */ /* 0x000fea0003800000 */
[----:B012---:R-:W0:Y:S01]  /*d8a0*/  LDS.128 R4, [R52+0x6000] ;  /* 0x0060000034047984 */ /* 0x007e220000000c00 */
[--C-:B------:R-:W-:Y:S01]  /*d8b0*/  SHF.R.U64 R39, R30, 0x10, R31.reuse ;  /* 0x000000101e277819 */ /* 0x100fe2000000121f */
[--C-:B------:R-:W-:Y:S01]  /*d8c0*/  HADD2.F32 R30, -RZ, R13.reuse.H0_H0 ;  /* 0x2000000dff1e7230 */ /* 0x100fe20000004100 */
[----:B------:R-:W-:Y:S01]  /*d8d0*/  SHF.R.U32.HI R31, RZ, 0x10, R31 ;  /* 0x00000010ff1f7819 */ /* 0x000fe2000001161f */
[----:B------:R-:W-:Y:S01]  /*d8e0*/  HADD2.F32 R32, -RZ, R12.H0_H0 ;  /* 0x2000000cff207230 */ /* 0x000fe20000004100 */
[--C-:B------:R-:W-:Y:S01]  /*d8f0*/  SHF.R.U32.HI R33, RZ, 0x10, R29.reuse ;  /* 0x00000010ff217819 */ /* 0x100fe2000001161d */
        /* <DEDUP_REMOVED lines=14> */
[--C-:B------:R-:W-:Y:S02]  /*d9e0*/  HADD2.F32 R6, -RZ, R5.reuse.H0_H0 ;  /* 0x20000005ff067230 */ /* 0x100fe40000004100 */
[C---:B------:R-:W-:Y:S01]  /*d9f0*/  FMUL.FTZ R34, R4.reuse, R32 ;  /* 0x0000002004227220 */ /* 0x040fe20000410000 */
[----:B------:R-:W-:Y:S01]  /*da00*/  FMUL.FTZ R36, R4, R30 ;  /* 0x0000001e04247220 */ /* 0x000fe20000410000 */
[----:B------:R-:W-:Y:S02]  /*da10*/  HADD2.F32 R28, -RZ, R12.H1_H1 ;  /* 0x3000000cff1c7230 */ /* 0x000fe40000004100 */
[----:B------:R-:W-:Y:S01]  /*da20*/  FMUL.FTZ R33, R15, R13 ;  /* 0x0000000d0f217220 */ /* 0x000fe20000410000 */
[----:B------:R-:W-:-:S02]  /*da30*/  HADD2.F32 R5, -RZ, R5.H1_H1 ;  /* 0x30000005ff057230 */ /* 0x000fc40000004100 */
[C---:B------:R-:W-:Y:S01]  /*da40*/  FFMA.FTZ R34, R7.reuse, R30, -R34 ;  /* 0x0000001e07227223 */ /* 0x040fe20000010822 */
[----:B------:R-:W-:Y:S02]  /*da50*/  HADD2.F32 R12, -RZ, R37.H0_H0 ;  /* 0x20000025ff0c7230 */ /* 0x000fe40000004100 */
[----:B------:R-:W-:Y:S01]  /*da60*/  FFMA.FTZ R29, R7, R32, R36 ;  /* 0x00000020071d7223 */ /* 0x000fe20000010024 */
        /* <DEDUP_REMOVED lines=13> */
.L_x_2360:
[----:B------:R-:W-:Y:S05]  /*db40*/  BSYNC B1 ;  /* 0x0000000000017941 */ /* 0x000fea0003800000 */
.L_x_2359:
[----:B------:R-:W-:Y:S04]  /*db50*/  BSSY B1, `(.L_x_2361) ;  /* 0x000002c000017945 */ /* 0x000fe80003800000 */
[----:B------:R-:W-:Y:S05]  /*db60*/  @P4 BRA `(.L_x_2362) ;  /* 0x0000000000a84947 */ /* 0x000fea0003800000 */
[----:B0123--:R-:W0:Y:S01]  /*db70*/  LDS.128 R4, [R53+0x1a400] ;  /* 0x01a4000035047984 */ /* 0x00fe220000000c00 */
[--C-:B------:R-:W-:Y:S01]  /*db80*/  SHF.R.U64 R33, R26, 0x10, R27.reuse ;  /* 0x000000101a217819 */ /* 0x100fe2000000121b */
[----:B------:R-:W-:Y:S01]  /*db90*/  HADD2.F32 R26, -RZ, R10.H0_H0 ;  /* 0x2000000aff1a7230 */ /* 0x000fe20000004100 */
[----:B------:R-:W-:Y:S02]  /*dba0*/  SHF.R.U32.HI R12, RZ, 0x10, R27 ;  /* 0x00000010ff0c7819 */ /* 0x000fe4000001161b */
        /* <DEDUP_REMOVED lines=20> */
[----:B------:R-:W-:Y:S01]  /*dcf0*/  FMUL.FTZ R27, R13, R11 ;  /* 0x0000000b0d1b7220 */ /* 0x000fe20000410000 */
[----:B------:R-:W-:Y:S02]  /*dd00*/  HADD2.F32 R5, -RZ, R5.H1_H1 ;  /* 0x30000005ff057230 */ /* 0x000fe40000004100 */
[C---:B------:R-:W-:Y:S01]  /*dd10*/  FFMA.FTZ R28, R7.reuse, R24, -R28 ;  /* 0x00000018071c7223 */ /* 0x040fe2000001081c */
[----:B------:R-:W-:Y:S02]  /*dd20*/  HADD2.F32 R10, -RZ, R31.H0_H0 ;  /* 0x2000001fff0a7230 */ /* 0x000fe40000004100 */
[----:B------:R-:W-:Y:S01]  /*dd30*/  FFMA.FTZ R15, R7, R26, R30 ;  /* 0x0000001a070f7223 */ /* 0x000fe2000001001e */
        /* <DEDUP_REMOVED lines=13> */
.L_x_2362:
[----:B------:R-:W-:Y:S05]  /*de10*/  BSYNC B1 ;  /* 0x0000000000017941 */ /* 0x000fea0003800000 */
.L_x_2361:
        /* <DEDUP_REMOVED lines=26> */
[----:B------:R-:W-:-:S02]  /*dfc0*/  HADD2.F32 R10, -RZ, R0.H1_H1 ;  /* 0x30000000ff0a7230 */ /* 0x000fc40000004100 */
[----:B------:R-:W-:Y:S01]  /*dfd0*/  FFMA.FTZ R11, R7, R14, R24 ;  /* 0x0000000e070b7223 */ /* 0x000fe20000010018 */
[----:B------:R-:W-:Y:S02]  /*dfe0*/  HADD2.F32 R4, -RZ, R25.H0_H0 ;  /* 0x20000019ff047230 */ /* 0x000fe40000004100 */
[CC--:B------:R-:W-:Y:S01]  /*dff0*/  FMUL.FTZ R15, R9.reuse, R3.reuse ;  /* 0x00000003090f7220 */ /* 0x0c0fe20000410000 */
[----:B------:R-:W-:Y:S02]  /*e000*/  HADD2.F32 R0, -RZ, R27.H0_H0 ;  /* 0x2000001bff007230 */ /* 0x000fe40000004100 */
[----:B------:R-:W-:Y:S01]  /*e010*/  FMUL.FTZ R13, R9, R10 ;  /* 0x0000000a090d7220 */ /* 0x000fe20000410000 */
[C---:B------:R-:W-:Y:S02]  /*e020*/  FMUL.FTZ R7, R5.reuse, R4 ;  /* 0x0000000405077220 */ /* 0x040fe40000410000 */
[-C--:B------:R-:W-:Y:S01]  /*e030*/  FMUL.FTZ R9, R5, R0.reuse ;  /* 0x0000000005097220 */ /* 0x080fe20000410000 */
[----:B------:R-:W-:Y:S01]  /*e040*/  FFMA.FTZ R13, R8, R3, -R13 ;  /* 0x00000003080d7223 */ /* 0x000fe2000001080d */
[----:B------:R-:W-:Y:S01]  /*e050*/  FFMA.FTZ R5, R6, R0, -R7 ;  /* 0x0000000006057223 */ /* 0x000fe20000010807 */
[----:B------:R-:W-:Y:S01]  /*e060*/  FFMA.FTZ R8, R8, R10, R15 ;  /* 0x0000000a08087223 */ /* 0x000fe2000001000f */
[----:B------:R-:W-:Y:S01]  /*e070*/  FFMA.FTZ R0, R6, R4, R9 ;  /* 0x0000000406007223 */ /* 0x000fe20000010009 */
[----:B------:R-:W-:-:S02]  /*e080*/  F2FP.F16.F32.PACK_AB R7, R26, R21 ;  /* 0x000000151a07723e */ /* 0x000fc400000000ff */
[----:B------:R-:W-:Y:S02]  /*e090*/  F2FP.F16.F32.PACK_AB R4, R11, R20 ;  /* 0x000000140b04723e */ /* 0x000fe400000000ff */
[----:B------:R-:W-:Y:S02]  /*e0a0*/  F2FP.F16.F32.PACK_AB R6, R8, R13 ;  /* 0x0000000d0806723e */ /* 0x000fe400000000ff */
[----:B------:R-:W-:-:S05]  /*e0b0*/  F2FP.F16.F32.PACK_AB R5, R0, R5 ;  /* 0x000000050005723e */ /* 0x000fca00000000ff */
[----:B------:R0:W-:Y:S01]  /*e0c0*/  STS.128 [R52+0xa000], R4 ;  /* 0x00a0000434007388 */ /* 0x0001e20000000c00 */
[----:B------:R-:W-:Y:S05]  /*e0d0*/  BRA `(.L_x_2352) ;  /* 0x0000003000dc7947 */ /* 0x000fea0003800000 */
.L_x_2325:
[----:B------:R-:W-:Y:S01]  /*e0e0*/  IMAD.MOV.U32 R9, RZ, RZ, R77 ;  /* 0x000000ffff097224 */ /* 0x000fe200078e004d */
[-C--:B------:R-:W-:Y:S01]  /*e0f0*/  ISETP.GE.AND P0, PT, R184, R8.reuse, PT ;  /* 0x00000008b800720c */ /* 0x080fe20003f06270 */
[----:B------:R-:W0:Y:S01]  /*e100*/  LDC R77, c[0x0][0x428] ;  /* 0x00010a00ff4d7b82 */ /* 0x000e220000000800 */
[----:B------:R-:W-:Y:S01]  /*e110*/  BSSY B1, `(.L_x_2363) ;  /* 0x000003d000017945 */ /* 0x000fe20003800000 */
[----:B------:R-:W-:Y:S01]  /*e120*/  ISETP.GE.AND P1, PT, R209, R8, PT ;  /* 0x00000008d100720c */ /* 0x000fe20003f26270 */
[----:B------:R-:W-:Y:S01]  /*e130*/  IMAD.MOV.U32 R14, RZ, RZ, R52 ;  /* 0x000000ffff0e7224 */ /* 0x000fe200078e0034 */
[----:B------:R-:W-:Y:S01]  /*e140*/  MOV R15, R75 ;  /* 0x0000004b000f7202 */ /* 0x000fe20000000f00 */
[----:B------:R-:W-:Y:S01]  /*e150*/  IMAD.MOV.U32 R8, RZ, RZ, R146 ;  /* 0x000000ffff087224 */ /* 0x000fe200078e0092 */
        /* <DEDUP_REMOVED lines=56> */
.L_x_2364:
[----:B------:R-:W-:Y:S05]  /*e4e0*/  BSYNC B1 ;  /* 0x0000000000017941 */ /* 0x000fea0003800000 */
.L_x_2363:
[----:B------:R-:W-:Y:S01]  /*e4f0*/  BSSY B1, `(.L_x_2365) ;  /* 0x0000026000017945 */ /* 0x000fe20003800000 */
[----:B-----5:R-:W-:Y:S01]  /*e500*/  IMAD.MOV.U32 R74, RZ, RZ, R4 ;  /* 0x000000ffff4a7224 */ /* 0x020fe200078e0004 */
[----:B------:R-:W-:Y:S01]  /*e510*/  MOV R75, R5 ;  /* 0x00000005004b7202 */ /* 0x000fe20000000f00 */
[----:B------:R-:W-:Y:S01]  /*e520*/  IMAD.MOV.U32 R76, RZ, RZ, R6 ;  /* 0x000000ffff4c7224 */ /* 0x000fe200078e0006 */
[----:B0-----:R-:W-:Y:S01]  /*e530*/  CS2R R66, SRZ ;  /* 0x0000000000427805 */ /* 0x001fe2000001ff00 */
        /* <DEDUP_REMOVED lines=33> */
.L_x_2366:
[----:B------:R-:W-:Y:S05]  /*e750*/  BSYNC B1 ;  /* 0x0000000000017941 */ /* 0x000fea0003800000 */
.L_x_2365:
        /* <DEDUP_REMOVED lines=9> */
[----:B------:R-:W-:Y:S01]  /*e7f0*/  MOV R3, R27 ;  /* 0x0000001b00037202 */ /* 0x000fe20000000f00 */
[----:B-----5:R-:W-:Y:S01]  /*e800*/  IMAD.MOV.U32 R71, RZ, RZ, R43 ;  /* 0x000000ffff477224 */ /* 0x020fe200078e002b */
[----:B------:R-:W-:Y:S01]  /*e810*/  PRMT R89, R89, 0x5410, R74 ;  /* 0x0000541059597816 */ /* 0x000fe2000000004a */
        /* <DEDUP_REMOVED lines=17> */
[----:B------:R-:W-:-:S02]  /*e930*/  PRMT R88, R88, 0x5410, R76 ;  /* 0x0000541058587816 */ /* 0x000fc4000000004c */
[----:B------:R-:W-:Y:S02]  /*e940*/  PRMT R90, R90, 0x5410, R68 ;  /* 0x000054105a5a7816 */ /* 0x000fe40000000044 */
[----:B------:R-:W-:Y:S02]  /*e950*/  MOV R68, R36 ;  /* 0x0000002400447202 */ /* 0x000fe40000000f00 */
[----:B------:R-:W-:Y:S01]  /*e960*/  PRMT R88, R3, 0x7610, R88 ;  /* 0x0000761003587816 */ /* 0x000fe20000000058 */
[----:B------:R-:W-:Y:S01]  /*e970*/  IMAD R3, R193, 0x80, R184 ;  /* 0x00000080c1037824 */ /* 0x000fe200078e02b8 */
[----:B------:R-:W-:Y:S01]  /*e980*/  PRMT R87, R87, 0x5410, R20 ;  /* 0x0000541057577816 */ /* 0x000fe20000000014 */
[----:B------:R-:W-:Y:S01]  /*e990*/  IMAD.MOV.U32 R20, RZ, RZ, R37 ;  /* 0x000000ffff147224 */ /* 0x000fe200078e0025 */
[----:B------:R-:W-:Y:S01]  /*e9a0*/  PRMT R82, R68, 0x7610, R82 ;  /* 0x0000761044527816 */ /* 0x000fe20000000052 */
[----:B------:R-:W-:Y:S01]  /*e9b0*/  IMAD.MOV.U32 R68, RZ, RZ, R38 ;  /* 0x000000ffff447224 */ /* 0x000fe200078e0026 */
[----:B------:R-:W-:-:S02]  /*e9c0*/  LEA R3, R212, R3, 0x6 ;  /* 0x00000003d4037211 */ /* 0x000fc400078e30ff */
[----:B------:R-:W-:Y:S02]  /*e9d0*/  PRMT R82, R82, 0x5410, R20 ;  /* 0x0000541052527816 */ /* 0x000fe40000000014 */
[----:B------:R-:W-:Y:S02]  /*e9e0*/  MOV R20, R60 ;  /* 0x0000003c00147202 */ /* 0x000fe40000000f00 */
[----:B------:R-:W-:Y:S01]  /*e9f0*/  PRMT R83, R68, 0x5410, R69 ;  /* 0x0000541044537816 */ /* 0x000fe20000000045 */
[----:B-1----:R-:W-:Y:S01]  /*ea00*/  @P2 IMAD.HI.U32 R0, R3, R0, RZ ;  /* 0x0000000003002227 */ /* 0x002fe200078e00ff */
[----:B------:R-:W-:Y:S02]  /*ea10*/  PRMT R76, R20, 0x7610, R76 ;  /* 0x00007610144c7816 */ /* 0x000fe4000000004c */
[----:B------:R-:W-:Y:S01]  /*ea20*/  MOV R69, R63 ;  /* 0x0000003f00457202 */ /* 0x000fe20000000f00 */
[----:B------:R-:W-:Y:S01]  /*ea30*/  IMAD.MOV.U32 R20, RZ, RZ, R61 ;  /* 0x000000ffff147224 */ /* 0x000fe200078e003d */
[----:B0-----:R-:W-:Y:S01]  /*ea40*/  @P2 SHF.R.U32.HI R3, RZ, R21, R0 ;  /* 0x00000015ff032219 */ /* 0x001fe20000011600 */
[----:B------:R-:W-:-:S02]  /*ea50*/  IMAD.MOV.U32 R68, RZ, RZ, R62 ;  /* 0x000000ffff447224 */ /* 0x000fc400078e003e */
[----:B------:R-:W-:Y:S01]  /*ea60*/  IMAD.MOV.U32 R0, RZ, RZ, R40 ;  /* 0x000000ffff007224 */ /* 0x000fe200078e0028 */
[----:B------:R-:W-:Y:S01]  /*ea70*/  PRMT R76, R76, 0x5410, R20 ;  /* 0x000054104c4c7816 */ /* 0x000fe20000000014 */
[----:B------:R-:W-:Y:S01]  /*ea80*/  IMAD.MOV.U32 R20, RZ, RZ, R41 ;  /* 0x000000ffff147224 */ /* 0x000fe200078e0029 */
[----:B------:R-:W-:Y:S01]  /*ea90*/  PRMT R77, R68, 0x5410, R69 ;  /* 0x00005410444d7816 */ /* 0x000fe20000000045 */
[----:B------:R-:W-:Y:S01]  /*eaa0*/  IMAD.WIDE.U32 R14, R3, R12, R14 ;  /* 0x0000000c030e7225 */ /* 0x000fe200078e000e */
[----:B------:R-:W-:Y:S02]  /*eab0*/  SHF.R.S32.HI R21, RZ, 0x1f, R3 ;  /* 0x0000001fff157819 */ /* 0x000fe40000011403 */
[----:B------:R-:W-:Y:S02]  /*eac0*/  MOV R68, R42 ;  /* 0x0000002a00447202 */ /* 0x000fe40000000f00 */
[----:B------:R-:W-:Y:S01]  /*ead0*/  PRMT R69, R0, 0x5410, R20 ;  /* 0x0000541000457816 */ /* 0x000fe20000000014 */
[C---:B------:R-:W-:Y:S01]  /*eae0*/  IMAD R0, R21.reuse, R12, RZ ;  /* 0x0000000c15007224 */ /* 0x040fe200078e02ff */
[----:B------:R-:W-:Y:S01]  /*eaf0*/  PRMT R70, R68, 0x5410, R71 ;  /* 0x0000541044467816 */ /* 0x000fe20000000047 */
[----:B------:R-:W-:-:S02]  /*eb00*/  IMAD R68, R21, R10, RZ ;  /* 0x0000000a15447224 */ /* 0x000fc400078e02ff */
[C---:B------:R-:W-:Y:S01]  /*eb10*/  IMAD.WIDE.U32 R20, R3.reuse, R10, R8 ;  /* 0x0000000a03147225 */ /* 0x040fe200078e0008 */
[----:B------:R-:W-:Y:S01]  /*eb20*/  LEA R8, P2, R14, UR4, 0x1 ;  /* 0x000000040e087c11 */ /* 0x000fe2000f8408ff */
[----:B------:R-:W-:Y:S02]  /*eb30*/  UMOV UR4, 0xffffffff ;  /* 0xffffffff00047882 */ /* 0x000fe40000000000 */
[C---:B------:R-:W-:Y:S01]  /*eb40*/  IMAD R9, R3.reuse, R13, R0 ;  /* 0x0000000d03097224 */ /* 0x040fe200078e0200 */
[----:B------:R-:W-:Y:S01]  /*eb50*/  LEA R0, P3, R20, UR6, 0x1 ;  /* 0x0000000614007c11 */ /* 0x000fe2000f8608ff */
[----:B------:R-:W-:Y:S01]  /*eb60*/  IMAD R3, R3, R11, R68 ;  /* 0x0000000b03037224 */ /* 0x000fe200078e0244 */
[----:B------:R-:W-:Y:S01]  /*eb70*/  MOV R11, R45 ;  /* 0x0000002d000b7202 */ /* 0x000fe20000000f00 */
[----:B------:R-:W-:Y:S02]  /*eb80*/  IMAD.IADD R9, R15, 0x1, R9 ;  /* 0x000000010f097824 */ /* 0x000fe400078e0209 */
[----:B------:R-:W-:-:S02]  /*eb90*/  IMAD.IADD R3, R21, 0x1, R3 ;  /* 0x0000000115037824 */ /* 0x000fc400078e0203 */
[----:B------:R-:W-:Y:S01]  /*eba0*/  IMAD.MOV.U32 R10, RZ, RZ, R44 ;  /* 0x000000ffff0a7224 */ /* 0x000fe200078e002c */
[----:B------:R-:W-:Y:S02]  /*ebb0*/  LEA.HI.X R9, R14, UR5, R9, 0x1, P2 ;  /* 0x000000050e097c11 */ /* 0x000fe400090f0c09 */
[----:B------:R-:W-:Y:S02]  /*ebc0*/  LEA.HI.X R3, R20, UR7, R3, 0x1, P3 ;  /* 0x0000000714037c11 */ /* 0x000fe400098f0c03 */
[----:B------:R-:W-:Y:S02]  /*ebd0*/  PRMT R68, R10, 0x5410, R11 ;  /* 0x000054100a447816 */ /* 0x000fe4000000000b */
[----:B------:R-:W-:Y:S01]  /*ebe0*/  LEA.HI R10, R208, R208, RZ, 0x1 ;  /* 0x000000d0d00a7211 */ /* 0x000fe200078f08ff */
[----:B------:R-:W-:Y:S06]  /*ebf0*/  BRA.DIV UR4, `(.L_x_2367) ;  /* 0x0000013e04a07947 */ /* 0x000fec000b800000 */
.L_x_2581:
[----:B------:R-:W-:-:S03]  /*ec00*/  UMOV UR4, 0xffffffff ;  /* 0xffffffff00047882 */ /* 0x000fc60000000000 */
[----:B------:R-:W-:Y:S05]  /*ec10*/  BRA.DIV UR4, `(.L_x_2368) ;  /* 0x0000013e04c07947 */ /* 0x000fea000b800000 */
.L_x_2584:
[----:B------:R-:W-:-:S03]  /*ec20*/  UMOV UR4, 0xffffffff ;  /* 0xffffffff00047882 */ /* 0x000fc60000000000 */
[----:B------:R-:W-:Y:S05]  /*ec30*/  BRA.DIV UR4, `(.L_x_2369) ;  /* 0x0000013e04e07947 */ /* 0x000fea000b800000 */
.L_x_2587:
[----:B------:R-:W-:-:S03]  /*ec40*/  UMOV UR4, 0xffffffff ;  /* 0xffffffff00047882 */ /* 0x000fc60000000000 */
[----:B------:R-:W-:Y:S05]  /*ec50*/  BRA.DIV UR4, `(.L_x_2370) ;  /* 0x0000014204007947 */ /* 0x000fea000b800000 */
.L_x_2590:
[----:B------:R-:W-:-:S03]  /*ec60*/  UMOV UR4, 0xffffffff ;  /* 0xffffffff00047882 */ /* 0x000fc60000000000 */
[----:B------:R-:W-:Y:S05]  /*ec70*/  BRA.DIV UR4, `(.L_x_2371) ;  /* 0x0000014204207947 */ /* 0x000fea000b800000 */
.L_x_2593:
[----:B------:R-:W-:Y:S01]  /*ec80*/  UMOV UR4, 0xffffffff ;  /* 0xffffffff00047882 */ /* 0x000fe20000000000 */
[----:B------:R-:W-:Y:S02]  /*ec90*/  LOP3.LUT R9, R10, 0xfffffffe, RZ, 0xc0, !PT ;  /* 0xfffffffe0a097812 */ /* 0x000fe400078ec0ff */
[----:B------:R-:W-:Y:S05]  /*eca0*/  BRA.DIV UR4, `(.L_x_2372) ;  /* 0x00000142043c7947 */ /* 0x000fea000b800000 */
.L_x_2596:
[----:B------:R-:W-:Y:S01]  /*ecb0*/  UMOV UR4, 0xffffffff ;  /* 0xffffffff00047882 */ /* 0x000fe20000000000 */
[----:B------:R-:W-:Y:S02]  /*ecc0*/  IADD3 R9, R208, -R9, RZ ;  /* 0x80000009d0097210 */ /* 0x000fe40007ffe0ff */
[----:B------:R-:W-:Y:S05]  /*ecd0*/  BRA.DIV UR4, `(.L_x_2373) ;  /* 0x0000014204587947 */ /* 0x000fea000b800000 */
.L_x_2599:
[----:B------:R-:W-:Y:S01]  /*ece0*/  UMOV UR4, 0xffffffff ;  /* 0xffffffff00047882 */ /* 0x000fe20000000000 */
[----:B------:R-:W-:Y:S02]  /*ecf0*/  SHF.L.U32 R9, R9, 0x1f, RZ ;  /* 0x0000001f09097819 */ /* 0x000fe400000006ff */
[----:B------:R-:W-:Y:S05]  /*ed00*/  BRA.DIV UR4, `(.L_x_2374) ;  /* 0x0000014204747947 */ /* 0x000fea000b800000 */
.L_x_2602:
[----:B------:R-:W0:Y:S01]  /*ed10*/  SYNCS.PHASECHK.TRANS64.TRYWAIT P2, [R18+URZ+0x34800], R9 ;  /* 0x03480009120075a7 */ /* 0x000e22000804017f */
[----:B------:R-:W-:Y:S01]  /*ed20*/  IMAD.MOV.U32 R0, RZ, RZ, R46 ;  /* 0x000000ffff007224 */ /* 0x000fe200078e002e */
[----:B------:R-:W-:Y:S01]  /*ed30*/  MOV R8, R48 ;  /* 0x0000003000087202 */ /* 0x000fe20000000f00 */
[----:B------:R-:W-:Y:S01]  /*ed40*/  IMAD.MOV.U32 R3, RZ, RZ, R47 ;  /* 0x000000ffff037224 */ /* 0x000fe200078e002f */
[----:B------:R-:W-:Y:S01]  /*ed50*/  MOV R12, R57 ;  /* 0x00000039000c7202 */ /* 0x000fe20000000f00 */
[----:B------:R-:W-:Y:S01]  /*ed60*/  IMAD.MOV.U32 R10, RZ, RZ, R49 ;  /* 0x000000ffff0a7224 */ /* 0x000fe200078e0031 */
[----:B------:R-:W-:Y:S01]  /*ed70*/  BSSY B1, `(.L_x_2375) ;  /* 0x0000017000017945 */ /* 0x000fe20003800000 */
        /* <DEDUP_REMOVED lines=22> */
.L_x_2603:
[----:B------:R-:W-:Y:S05]  /*eee0*/  BSYNC B1 ;  /* 0x0000000000017941 */ /* 0x000fea0003800000 */
.L_x_2375:
        /* <DEDUP_REMOVED lines=13> */
[----:B0-----:R-:W-:Y:S02]  /*efc0*/  SHF.R.S32.HI R9, RZ, 0x1f, R10 ;  /* 0x0000001fff097819 */ /* 0x001fe4000001140a */
[----:B------:R-:W-:Y:S02]  /*efd0*/  SHF.R.U64 R102, R32, 0x10, R33 ;  /* 0x0000001020667819 */ /* 0x000fe40000001221 */
[----:B------:R-:W-:Y:S01]  /*efe0*/  LEA.HI R11, R9, R10, RZ, 0x3 ;  /* 0x0000000a090b7211 */ /* 0x000fe200078f18ff */
[----:B------:R-:W-:Y:S01]  /*eff0*/  IMAD.SHL.U32 R10, R10, 0x8, RZ ;  /* 0x000000080a0a7824 */ /* 0x000fe200078e00ff */
[----:B------:R-:W-:-:S02]  /*f000*/  LOP3.LUT R9, R8, R197, RZ, 0x3c, !PT ;  /* 0x000000c508097212 */ /* 0x000fc400078e3cff */
[--C-:B------:R-:W-:Y:S01]  /*f010*/  SHF.R.U64 R99, R4, 0x10, R5.reuse ;  /* 0x0000001004637819 */ /* 0x100fe20000001205 */
[----:B------:R-:W-:Y:S01]  /*f020*/  IMAD.SHL.U32 R11, R11, 0x400, RZ ;  /* 0x000004000b0b7824 */ /* 0x000fe200078e00ff */
[----:B------:R-:W-:Y:S02]  /*f030*/  LOP3.LUT R10, R191, 0x38, R10, 0xf8, !PT ;  /* 0x00000038bf0a7812 */ /* 0x000fe400078ef80a */
[----:B------:R-:W-:Y:S02]  /*f040*/  LEA R9, R196, R9, 0x9 ;  /* 0x00000009c4097211 */ /* 0x000fe400078e48ff */
[----:B------:R-:W-:Y:S02]  /*f050*/  LOP3.LUT R11, R11, 0x7fffe000, RZ, 0xc0, !PT ;  /* 0x7fffe0000b0b7812 */ /* 0x000fe400078ec0ff */
[----:B------:R-:W-:Y:S01]  /*f060*/  LOP3.LUT R13, R10, R197, RZ, 0x3c, !PT ;  /* 0x000000c50a0d7212 */ /* 0x000fe200078e3cff */
[----:B------:R-:W-:Y:S01]  /*f070*/  IMAD R84, R9, 0x2, R18 ;  /* 0x0000000209547824 */ /* 0x000fe200078e0212 */
[----:B------:R-:W-:Y:S01]  /*f080*/  SHF.R.U32.HI R94, RZ, 0x10, R5 ;  /* 0x00000010ff5e7819 */ /* 0x000fe20000011605 */
[----:B------:R-:W-:Y:S01]  /*f090*/  IMAD R12, R196, 0x200, R11 ;  /* 0x00000200c40c7824 */ /* 0x000fe200078e020b */
[----:B------:R-:W-:-:S02]  /*f0a0*/  SHF.R.U32.HI R93, RZ, 0x10, R33 ;  /* 0x00000010ff5d7819 */ /* 0x000fc40000011621 */
[----:B------:R-:W0:Y:S01]  /*f0b0*/  LDS.128 R8, [R84+0x10400] ;  /* 0x0104000054087984 */ /* 0x000e220000000c00 */
[----:B------:R-:W-:Y:S01]  /*f0c0*/  HADD2.F32 R94, -RZ, R94.H0_H0 ;  /* 0x2000005eff5e7230 */ /* 0x000fe20000004100 */
[----:B------:R-:W-:Y:S02]  /*f0d0*/  IADD3 R13, R12, R13, RZ ;  /* 0x0000000d0c0d7210 */ /* 0x000fe40007ffe0ff */
[--C-:B------:R-:W-:Y:S02]  /*f0e0*/  SHF.R.U64 R101, R34, 0x10, R35.reuse ;  /* 0x0000001022657819 */ /* 0x100fe40000001223 */
[----:B------:R-:W-:Y:S01]  /*f0f0*/  SHF.R.U32.HI R100, RZ, 0x10, R35 ;  /* 0x00000010ff647819 */ /* 0x000fe20000011623 */
[----:B------:R-:W-:Y:S01]  /*f100*/  IMAD R86, R13, 0x2, R18 ;  /* 0x000000020d567824 */ /* 0x000fe200078e0212 */
[--C-:B------:R-:W-:Y:S02]  /*f110*/  SHF.R.U32.HI R95, RZ, 0x10, R7.reuse ;  /* 0x00000010ff5f7819 */ /* 0x100fe40000011607 */
[----:B------:R-:W-:-:S02]  /*f120*/  SHF.R.U64 R97, R6, 0x10, R7 ;  /* 0x0000001006617819 */ /* 0x000fc40000001207 */
[----:B------:R-:W1:Y:S01]  /*f130*/  LDS.128 R12, [R86+0x10400] ;  /* 0x01040000560c7984 */ /* 0x000e620000000c00 */
[--C-:B0-----:R-:W-:Y:S02]  /*f140*/  HADD2.F32 R5, -RZ, R9.reuse.H0_H0 ;  /* 0x20000009ff057230 */ /* 0x101fe40000004100 */
[----:B------:R-:W-:Y:S02]  /*f150*/  HADD2.F32 R4, -RZ, R8.H0_H0 ;  /* 0x20000008ff047230 */ /* 0x000fe40000004100 */
[----:B------:R-:W-:Y:S02]  /*f160*/  HADD2.F32 R9, -RZ, R9.H1_H1 ;  /* 0x30000009ff097230 */ /* 0x000fe40000004100 */
[----:B------:R-:W-:Y:S02]  /*f170*/  HADD2.F32 R6, -RZ, R10.H0_H0 ;  /* 0x2000000aff067230 */ /* 0x000fe40000004100 */
        /* <DEDUP_REMOVED lines=9> */
[----:B------:R-:W-:Y:S01]  /*f210*/  FFMA.FTZ R91, R5, R91, -R90 ;  /* 0x0000005b055b7223 */ /* 0x000fe2000001085a */
[----:B------:R-:W-:-:S02]  /*f220*/  HADD2.F32 R90, -RZ, R89.H1_H1 ;  /* 0x30000059ff5a7230 */ /* 0x000fc40000004100 */
[----:B------:R-:W-:Y:S01]  /*f230*/  FFMA.FTZ R96, R5, R92, R96 ;  /* 0x0000005c05607223 */ /* 0x000fe20000010060 */
[----:B------:R-:W-:Y:S02]  /*f240*/  HADD2.F32 R89, -RZ, R89.H0_H0 ;  /* 0x20000059ff597230 */ /* 0x000fe40000004100 */
[----:B------:R-:W-:Y:S01]  /*f250*/  FMUL.FTZ R92, R33, R32 ;  /* 0x00000020215c7220 */ /* 0x000fe20000410000 */
[----:B------:R-:W-:Y:S02]  /*f260*/  HADD2.F32 R34, -RZ, R14.H0_H0 ;  /* 0x2000000eff227230 */ /* 0x000fe40000004100 */
[C---:B------:R-:W-:Y:S01]  /*f270*/  FMUL.FTZ R5, R13.reuse, R90 ;  /* 0x0000005a0d057220 */ /* 0x040fe20000410000 */
[----:B------:R-:W-:Y:S02]  /*f280*/  HADD2.F32 R33, -RZ, R88.H1_H1 ;  /* 0x30000058ff217230 */ /* 0x000fe40000004100 */
[----:B------:R-:W-:Y:S01]  /*f290*/  FMUL.FTZ R13, R13, R89 ;  /* 0x000000590d0d7220 */ /* 0x000fe20000410000 */
[----:B------:R-:W-:-:S02]  /*f2a0*/  HADD2.F32 R35, -RZ, R15.H0_H0 ;  /* 0x2000000fff237230 */ /* 0x000fc40000004100 */
[C---:B------:R-:W-:Y:S01]  /*f2b0*/  FFMA.FTZ R89, R4.reuse, R89, -R5 ;  /* 0x0000005904597223 */ /* 0x040fe20000010805 */
[----:B------:R-:W-:Y:S02]  /*f2c0*/  HADD2.F32 R5, -RZ, R88.H0_H0 ;  /* 0x20000058ff057230 */ /* 0x000fe40000004100 */
[----:B------:R-:W-:Y:S01]  /*f2d0*/  FFMA.FTZ R90, R4, R90, R13 ;  /* 0x0000005a045a7223 */ /* 0x000fe2000001000d */
[--C-:B------:R-:W-:Y:S02]  /*f2e0*/  HADD2.F32 R88, -RZ, R87.reuse.H0_H0 ;  /* 0x20000057ff587230 */ /* 0x100fe40000004100 */
[C---:B------:R-:W-:Y:S01]  /*f2f0*/  FFMA.FTZ R98, R9.reuse, R32, -R98 ;  /* 0x0000002009627223 */ /* 0x040fe20000010862 */
[----:B------:R-:W-:Y:S02]  /*f300*/  HADD2.F32 R4, -RZ, R87.H1_H1 ;  /* 0x30000057ff047230 */ /* 0x000fe40000004100 */
[----:B------:R-:W-:Y:S01]  /*f310*/  FFMA.FTZ R93, R9, R94, R92 ;  /* 0x0000005e095d7223 */ /* 0x000fe2000001005c */
[C---:B------:R-:W-:Y:S01]  /*f320*/  FMUL.FTZ R9, R34.reuse, R33 ;  /* 0x0000002122097220 */ /* 0x040fe20000410000 */
[----:B------:R-:W-:Y:S01]  /*f330*/  FMUL.FTZ R13, R34, R5 ;  /* 0x00000005220d7220 */ /* 0x000fe20000410000 */
[----:B------:R-:W-:-:S02]  /*f340*/  HADD2.F32 R15, -RZ, R15.H1_H1 ;  /* 0x3000000fff0f7230 */ /* 0x000fc40000004100 */
[C---:B------:R-:W-:Y:S01]  /*f350*/  FMUL.FTZ R92, R35.reuse, R88 ;  /* 0x00000058235c7220 */ /* 0x040fe20000410000 */
[----:B------:R-:W-:Y:S02]  /*f360*/  HADD2.F32 R34, -RZ, R95.H0_H0 ;  /* 0x2000005fff227230 */ /* 0x000fe40000004100 */
[-C--:B------:R-:W-:Y:S01]  /*f370*/  FMUL.FTZ R35, R35, R4.reuse ;  /* 0x0000000423237220 */ /* 0x080fe20000410000 */
[----:B------:R-:W-:Y:S02]  /*f380*/  HADD2.F32 R32, -RZ, R100.H0_H0 ;  /* 0x20000064ff207230 */ /* 0x000fe40000004100 */
[C---:B------:R-:W-:Y:S01]  /*f390*/  FFMA.FTZ R87, R6.reuse, R5, -R9 ;  /* 0x0000000506577223 */ /* 0x040fe20000010809 */
[----:B------:R-:W-:Y:S01]  /*f3a0*/  FFMA.FTZ R33, R6, R33, R13 ;  /* 0x0000002106217223 */ /* 0x000fe2000001000d */
[----:B------:R-:W-:Y:S01]  /*f3b0*/  FFMA.FTZ R92, R7, R4, -R92 ;  /* 0x00000004075c7223 */ /* 0x000fe2000001085c */
[----:B------:R-:W-:Y:S02]  /*f3c0*/  HADD2.F32 R12, -RZ, R12.H1_H1 ;  /* 0x3000000cff0c7230 */ /* 0x000fe40000004100 */
[----:B------:R-:W-:Y:S01]  /*f3d0*/  FMUL.FTZ R6, R15, R34 ;  /* 0x000000220f067220 */ /* 0x000fe20000410000 */
[----:B------:R-:W-:-:S02]  /*f3e0*/  HADD2.F32 R14, -RZ, R14.H1_H1 ;  /* 0x3000000eff0e7230 */ /* 0x000fc40000004100 */
[----:B------:R-:W-:Y:S01]  /*f3f0*/  FFMA.FTZ R88, R7, R88, R35 ;  /* 0x0000005807587223 */ /* 0x000fe20000010023 */
[-C--:B------:R-:W-:Y:S01]  /*f400*/  FMUL.FTZ R4, R15, R32.reuse ;  /* 0x000000200f047220 */ /* 0x080fe20000410000 */
[----:B------:R-:W-:Y:S02]  /*f410*/  HADD2.F32 R9, -RZ, R99.H0_H0 ;  /* 0x20000063ff097230 */ /* 0x000fe40000004100 */
[C---:B------:R-:W-:Y:S01]  /*f420*/  FFMA.FTZ R95, R11.reuse, R32, -R6 ;  /* 0x000000200b5f7223 */ /* 0x040fe20000010806 */
[----:B------:R-:W-:Y:S02]  /*f430*/  HADD2.F32 R13, -RZ, R97.H0_H0 ;  /* 0x20000061ff0d7230 */ /* 0x000fe40000004100 */
[----:B------:R-:W-:Y:S01]  /*f440*/  FFMA.FTZ R97, R11, R34, R4 ;  /* 0x000000220b617223 */ /* 0x000fe20000010004 */
[----:B------:R-:W-:Y:S02]  /*f450*/  HADD2.F32 R5, -RZ, R102.H0_H0 ;  /* 0x20000066ff057230 */ /* 0x000fe40000004100 */
[----:B------:R-:W-:Y:S01]  /*f460*/  FMUL.FTZ R11, R12, R9 ;  /* 0x000000090c0b7220 */ /* 0x000fe20000410000 */
[----:B------:R-:W-:-:S02]  /*f470*/  HADD2.F32 R7, -RZ, R101.H0_H0 ;  /* 0x20000065ff077230 */ /* 0x000fc40000004100 */
[----:B------:R-:W-:Y:S01]  /*f480*/  FMUL.FTZ R35, R14, R13 ;  /* 0x0000000d0e237220 */ /* 0x000fe20000410000 */
[----:B------:R-:W-:Y:S02]  /*f490*/  HADD2.F32 R8, -RZ, R8.H1_H1 ;  /* 0x30000008ff087230 */ /* 0x000fe40000004100 */
[----:B------:R-:W-:Y:S01]  /*f4a0*/  FMUL.FTZ R12, R12, R5 ;  /* 0x000000050c0c7220 */ /* 0x000fe20000410000 */
[----:B------:R-:W-:Y:S02]  /*f4b0*/  HADD2.F32 R10, -RZ, R10.H1_H1 ;  /* 0x3000000aff0a7230 */ /* 0x000fe40000004100 */
        /* <DEDUP_REMOVED lines=12> */
[----:B------:R-:W-:-:S02]  /*f580*/  F2FP.F16.F32.PACK_AB R8, R15, R90 ;  /* 0x0000005a0f08723e */ /* 0x000fc400000000ff */
[----:B------:R-:W-:-:S05]  /*f590*/  F2FP.F16.F32.PACK_AB R10, R10, R33 ;  /* 0x000000210a0a723e */ /* 0x000fca00000000ff */
[----:B------:R1:W-:Y:S02]  /*f5a0*/  STS.128 [R86+0x10400], R8 ;  /* 0x0104000856007388 */ /* 0x0003e40000000c00 */
.L_x_2380:
[----:B------:R-:W-:Y:S05]  /*f5b0*/  BSYNC B2 ;  /* 0x0000000000027941 */ /* 0x000fea0003800000 */
.L_x_2379:
[----:B------:R-:W-:Y:S04]  /*f5c0*/  BSSY B2, `(.L_x_2381) ;  /* 0x0000061000027945 */ /* 0x000fe80003800000 */
[----:B------:R-:W-:Y:S05]  /*f5d0*/  @P2 BRA `(.L_x_2382) ;  /* 0x00000004007c2947 */ /* 0x000fea0003800000 */
[----:B-1----:R-:W-:Y:S01]  /*f5e0*/  LEA.HI R4, R85, R214, RZ, 0x1d ;  /* 0x000000d655047211 */ /* 0x002fe200078fe8ff */
[----:B------:R-:W-:Y:S01]  /*f5f0*/  HADD2.F32 R34, -RZ, R82.H1_H1 ;  /* 0x30000052ff227230 */ /* 0x000fe20000004100 */
[----:B------:R-:W-:Y:S01]  /*f600*/  SHF.R.U64 R89, R36, 0x10, R37 ;  /* 0x0000001024597819 */ /* 0x000fe20000001225 */
[--C-:B------:R-:W-:Y:S01]  /*f610*/  HADD2.F32 R36, -RZ, R80.reuse.H1_H1 ;  /* 0x30000050ff247230 */ /* 0x100fe20000004100 */
[----:B------:R-:W-:Y:S01]  /*f620*/  SHF.R.S32.HI R5, RZ, 0x1f, R4 ;  /* 0x0000001fff057819 */ /* 0x000fe20000011404 */
[----:B------:R-:W-:Y:S01]  /*f630*/  HADD2.F32 R80, -RZ, R80.H0_H0 ;  /* 0x20000050ff507230 */ /* 0x000fe20000004100 */
[--C-:B------:R-:W-:Y:S01]  /*f640*/  SHF.R.U64 R86, R24, 0x10, R25.reuse ;  /* 0x0000001018567819 */ /* 0x100fe20000001219 */
[----:B------:R-:W-:Y:S01]  /*f650*/  HADD2.F32 R82, -RZ, R82.H0_H0 ;  /* 0x20000052ff527230 */ /* 0x000fe20000004100 */
[----:B------:R-:W-:Y:S01]  /*f660*/  LEA.HI R5, R5, R4, RZ, 0x3 ;  /* 0x0000000405057211 */ /* 0x000fe200078f18ff */
[----:B------:R-:W-:Y:S01]  /*f670*/  IMAD.SHL.U32 R4, R4, 0x8, RZ ;  /* 0x0000000804047824 */ /* 0x000fe200078e00ff */
[----:B------:R-:W-:-:S02]  /*f680*/  SHF.R.U32.HI R33, RZ, 0x10, R25 ;  /* 0x00000010ff217819 */ /* 0x000fc40000011619 */
[----:B------:R-:W-:Y:S02]  /*f690*/  SHF.L.U32 R5, R5, 0xa, RZ ;  /* 0x0000000a05057819 */ /* 0x000fe400000006ff */
[----:B------:R-:W-:Y:S01]  /*f6a0*/  LOP3.LUT R4, R191, 0x38, R4, 0xf8, !PT ;  /* 0x00000038bf047812 */ /* 0x000fe200078ef804 */
[----:B------:R-:W-:Y:S01]  /*f6b0*/  HADD2.F32 R33, -RZ, R33.H0_H0 ;  /* 0x20000021ff217230 */ /* 0x000fe20000004100 */
[----:B------:R-:W-:Y:S02]  /*f6c0*/  LOP3.LUT R5, R5, 0x7fffe000, RZ, 0xc0, !PT ;  /* 0x7fffe00005057812 */ /* 0x000fe400078ec0ff */
[----:B0-----:R-:W-:Y:S02]  /*f6d0*/  LOP3.LUT R9, R4, R197, RZ, 0x3c, !PT ;  /* 0x000000c504097212 */ /* 0x001fe400078e3cff */
[----:B------:R-:W-:Y:S01]  /*f6e0*/  SHF.R.U32.HI R35, RZ, 0x10, R37 ;  /* 0x00000010ff237819 */ /* 0x000fe20000011625 */
[----:B------:R-:W-:Y:S01]  /*f6f0*/  IMAD R8, R196, 0x200, R5 ;  /* 0x00000200c4087824 */ /* 0x000fe200078e0205 */
[--C-:B------:R-:W-:Y:S01]  /*f700*/  SHF.R.U64 R88, R38, 0x10, R39.reuse ;  /* 0x0000001026587819 */ /* 0x100fe20000001227 */
[----:B------:R-:W0:Y:S01]  /*f710*/  LDS.128 R4, [R222] ;  /* 0x00000000de047984 */ /* 0x000e220000000c00 */
[----:B------:R-:W-:Y:S01]  /*f720*/  SHF.R.U32.HI R87, RZ, 0x10, R39 ;  /* 0x00000010ff577819 */ /* 0x000fe20000011627 */
[----:B------:R-:W-:Y:S01]  /*f730*/  IMAD.IADD R9, R8, 0x1, R9 ;  /* 0x0000000108097824 */ /* 0x000fe200078e0209 */
[----:B------:R-:W-:-:S02]  /*f740*/  SHF.R.U64 R39, R26, 0x10, R27 ;  /* 0x000000101a277819 */ /* 0x000fc4000000121b */
[----:B------:R-:W-:Y:S02]  /*f750*/  SHF.R.U32.HI R37, RZ, 0x10, R27 ;  /* 0x00000010ff257819 */ /* 0x000fe4000001161b */
[----:B------:R-:W-:-:S05]  /*f760*/  LEA R12, R9, R18, 0x1 ;  /* 0x00000012090c7211 */ /* 0x000fca00078e08ff */
[----:B------:R-:W1:Y:S01]  /*f770*/  LDS.128 R8, [R12+0x10400] ;  /* 0x010400000c087984 */ /* 0x000e620000000c00 */
[--C-:B0-----:R-:W-:Y:S02]  /*f780*/  HADD2.F32 R13, -RZ, R5.reuse.H0_H0 ;  /* 0x20000005ff0d7230 */ /* 0x101fe40000004100 */
[----:B------:R-:W-:Y:S02]  /*f790*/  HADD2.F32 R14, -RZ, R5.H1_H1 ;  /* 0x30000005ff0e7230 */ /* 0x000fe40000004100 */
[----:B------:R-:W-:Y:S02]  /*f7a0*/  HADD2.F32 R5, -RZ, R4.H0_H0 ;  /* 0x20000004ff057230 */ /* 0x000fe40000004100 */
        /* <DEDUP_REMOVED lines=14> */
[C---:B------:R-:W-:Y:S01]  /*f890*/  FMUL.FTZ R34, R9.reuse, R80 ;  /* 0x0000005009227220 */ /* 0x040fe20000410000 */
[----:B------:R-:W-:Y:S02]  /*f8a0*/  HADD2.F32 R26, -RZ, R81.H0_H0 ;  /* 0x20000051ff1a7230 */ /* 0x000fe40000004100 */
[C---:B------:R-:W-:Y:S01]  /*f8b0*/  FFMA.FTZ R35, R14.reuse, R25, -R35 ;  /* 0x000000190e237223 */ /* 0x040fe20000010823 */
[----:B------:R-:W-:Y:S01]  /*f8c0*/  FFMA.FTZ R33, R14, R33, R13 ;  /* 0x000000210e217223 */ /* 0x000fe2000001000d */
[-C--:B------:R-:W-:Y:S01]  /*f8d0*/  FMUL.FTZ R9, R9, R82.reuse ;  /* 0x0000005209097220 */ /* 0x080fe20000410000 */
[----:B------:R-:W-:Y:S02]  /*f8e0*/  HADD2.F32 R14, -RZ, R83.H0_H0 ;  /* 0x20000053ff0e7230 */ /* 0x000fe40000004100 */
[----:B------:R-:W-:Y:S01]  /*f8f0*/  FFMA.FTZ R82, R5, R82, -R34 ;  /* 0x0000005205527223 */ /* 0x000fe20000010822 */
        /* <DEDUP_REMOVED lines=21> */
[----:B------:R-:W-:Y:S02]  /*fa50*/  HADD2.F32 R13, -RZ, R39.H0_H0 ;  /* 0x20000027ff0d7230 */ /* 0x000fe40000004100 */
[----:B------:R-:W-:Y:S01]  /*fa60*/  FFMA.FTZ R39, R7, R34, R24 ;  /* 0x0000002207277223 */ /* 0x000fe20000010018 */
        /* <DEDUP_REMOVED lines=22> */
.L_x_2382:
[----:B------:R-:W-:Y:S05]  /*fbd0*/  BSYNC B2 ;  /* 0x0000000000027941 */ /* 0x000fea0003800000 */
.L_x_2381:
[----:B------:R-:W-:Y:S05]  /*fbe0*/  @P3 BRA `(.L_x_2378) ;  /* 0x00000004007c3947 */ /* 0x000fea0003800000 */
[----:B------:R-:W-:Y:S01]  /*fbf0*/  LEA.HI R85, R85, R220, RZ, 0x1d ;  /* 0x000000dc55557211 */ /* 0x000fe200078fe8ff */
[----:B------:R-:W-:Y:S01]  /*fc00*/  HADD2.F32 R32, -RZ, R74.H1_H1 ;  /* 0x3000004aff207230 */ /* 0x000fe20000004100 */
[----:B------:R-:W-:Y:S01]  /*fc10*/  SHF.R.U64 R35, R30, 0x10, R31 ;  /* 0x000000101e237819 */ /* 0x000fe2000000121f */
[----:B------:R-:W-:Y:S01]  /*fc20*/  HADD2.F32 R30, -RZ, R76.H1_H1 ;  /* 0x3000004cff1e7230 */ /* 0x000fe20000004100 */
[----:B-12---:R-:W-:Y:S01]  /*fc30*/  SHF.R.S32.HI R4, RZ, 0x1f, R85 ;  /* 0x0000001fff047819 */ /* 0x006fe20000011455 */
[----:B------:R-:W-:Y:S01]  /*fc40*/  HADD2.F32 R74, -RZ, R74.H0_H0 ;  /* 0x2000004aff4a7230 */ /* 0x000fe20000004100 */
[----:B------:R-:W-:Y:S01]  /*fc50*/  SHF.R.U64 R39, R60, 0x10, R61 ;  /* 0x000000103c277819 */ /* 0x000fe2000000123d */
[----:B------:R-:W-:Y:S01]  /*fc60*/  HADD2.F32 R76, -RZ, R76.H0_H0 ;  /* 0x2000004cff4c7230 */ /* 0x000fe20000004100 */
[----:B------:R-:W-:Y:S01]  /*fc70*/  LEA.HI R5, R4, R85, RZ, 0x3 ;  /* 0x0000005504057211 */ /* 0x000fe200078f18ff */
[----:B------:R-:W-:Y:S01]  /*fc80*/  IMAD.SHL.U32 R4, R85, 0x8, RZ ;  /* 0x0000000855047824 */ /* 0x000fe200078e00ff */
[----:B------:R-:W-:-:S02]  /*fc90*/  SHF.R.U64 R37, R28, 0x10, R29 ;  /* 0x000000101c257819 */ /* 0x000fc4000000121d */
[----:B------:R-:W-:Y:S01]  /*fca0*/  SHF.R.U32.HI R60, RZ, 0x10, R61 ;  /* 0x00000010ff3c7819 */ /* 0x000fe2000001163d */
[----:B------:R-:W-:Y:S01]  /*fcb0*/  IMAD.SHL.U32 R5, R5, 0x400, RZ ;  /* 0x0000040005057824 */ /* 0x000fe200078e00ff */
[----:B------:R-:W-:Y:S02]  /*fcc0*/  LOP3.LUT R4, R191, 0x38, R4, 0xf8, !PT ;  /* 0x00000038bf047812 */ /* 0x000fe400078ef804 */
[----:B------:R-:W-:Y:S02]  /*fcd0*/  SHF.R.U32.HI R29, RZ, 0x10, R29 ;  /* 0x00000010ff1d7819 */ /* 0x000fe4000001161d */
[----:B------:R-:W-:Y:S02]  /*fce0*/  LOP3.LUT R5, R5, 0x7fffe000, RZ, 0xc0, !PT ;  /* 0x7fffe00005057812 */ /* 0x000fe400078ec0ff */
[----:B0-----:R-:W-:Y:S01]  /*fcf0*/  LOP3.LUT R9, R4, R197, RZ, 0x3c, !PT ;  /* 0x000000c504097212 */ /* 0x001fe200078e3cff */
[----:B------:R-:W-:Y:S01]  /*fd00*/  HADD2.F32 R29, -RZ, R29.H0_H0 ;  /* 0x2000001dff1d7230 */ /* 0x000fe20000004100 */
[----:B------:R-:W-:-:S02]  /*fd10*/  LEA R8, R196, R5, 0x9 ;  /* 0x00000005c4087211 */ /* 0x000fc400078e48ff */
[----:B------:R-:W0:Y:S01]  /*fd20*/  LDS.128 R4, [R219] ;  /* 0x00000000db047984 */ /* 0x000e220000000c00 */
[----:B------:R-:W-:Y:S02]  /*fd30*/  SHF.R.U32.HI R33, RZ, 0x10, R31 ;  /* 0x00000010ff217819 */ /* 0x000fe4000001161f */
[----:B------:R-:W-:Y:S01]  /*fd40*/  IMAD.IADD R9, R8, 0x1, R9 ;  /* 0x0000000108097824 */ /* 0x000fe200078e0209 */
[--C-:B------:R-:W-:Y:S02]  /*fd50*/  SHF.R.U64 R38, R62, 0x10, R63.reuse ;  /* 0x000000103e267819 */ /* 0x100fe4000000123f */
[----:B------:R-:W-:Y:S01]  /*fd60*/  SHF.R.U32.HI R62, RZ, 0x10, R63 ;  /* 0x00000010ff3e7819 */ /* 0x000fe2000001163f */
[----:B------:R-:W-:-:S05]  /*fd70*/  IMAD R12, R9, 0x2, R18 ;  /* 0x00000002090c7824 */ /* 0x000fca00078e0212 */
        /* <DEDUP_REMOVED lines=70> */
.L_x_2378:
[----:B------:R-:W-:Y:S05]  /*101e0*/  BSYNC B1 ;  /* 0x0000000000017941 */ /* 0x000fea0003800000 */
.L_x_2377:
[----:B------:R-:W-:Y:S05]  /*101f0*/  @P1 BRA `(.L_x_2352) ;  /* 0x0000001000941947 */ /* 0x000fea0003800000 */
[----:B------:R-:W4:Y:S01]  /*10200*/  LDC R13, c[0x0][0x3d4] ;  /* 0x0000f500ff0d7b82 */ /* 0x000f220000000800 */
[----:B------:R-:W-:Y:S01]  /*10210*/  BSSY B1, `(.L_x_2383) ;  /* 0x0000063000017945 */ /* 0x000fe20003800000 */
[-C--:B----4-:R-:W-:Y:S02]  /*10220*/  ISETP.GE.AND P0, PT, R22, R13.reuse, PT ;  /* 0x0000000d1600720c */ /* 0x090fe40003f06270 */
[-C--:B------:R-:W-:Y:S02]  /*10230*/  ISETP.GE.AND P1, PT, R186, R13.reuse, PT ;  /* 0x0000000dba00720c */ /* 0x080fe40003f26270 */
[----:B------:R-:W-:-:S09]  /*10240*/  ISETP.GE.AND P2, PT, R187, R13, PT ;  /* 0x0000000dbb00720c */ /* 0x000fd20003f46270 */
[----:B------:R-:W-:Y:S05]  /*10250*/  @P0 BRA `(.L_x_2384) ;  /* 0x0000000400780947 */ /* 0x000fea0003800000 */
[----:B-123--:R-:W-:Y:S01]  /*10260*/  LEA.HI R4, R13, R212, RZ, 0x1d ;  /* 0x000000d40d047211 */ /* 0x00efe200078fe8ff */
[--C-:B------:R-:W-:Y:S01]  /*10270*/  HADD2.F32 R31, -RZ, R78.reuse.H1_H1 ;  /* 0x3000004eff1f7230 */ /* 0x100fe20000004100 */
[----:B------:R-:W-:Y:S01]  /*10280*/  SHF.R.U64 R60, R52, 0x10, R53 ;  /* 0x00000010343c7819 */ /* 0x000fe20000001235 */
[--C-:B------:R-:W-:Y:S01]  /*10290*/  HADD2.F32 R33, -RZ, R69.reuse.H1_H1 ;  /* 0x30000045ff217230 */ /* 0x100fe20000004100 */
[----:B------:R-:W-:Y:S01]  /*102a0*/  SHF.R.S32.HI R7, RZ, 0x1f, R4 ;  /* 0x0000001fff077819 */ /* 0x000fe20000011404 */
[----:B------:R-:W-:Y:S01]  /*102b0*/  HADD2.F32 R30, -RZ, R69.H0_H0 ;  /* 0x20000045ff1e7230 */ /* 0x000fe20000004100 */
[----:B------:R-:W-:Y:S01]  /*102c0*/  SHF.L.U32 R5, R4, 0x3, RZ ;  /* 0x0000000304057819 */ /* 0x000fe200000006ff */
[----:B------:R-:W-:Y:S01]  /*102d0*/  HADD2.F32 R78, -RZ, R78.H0_H0 ;  /* 0x2000004eff4e7230 */ /* 0x000fe20000004100 */
[----:B------:R-:W-:Y:S02]  /*102e0*/  LEA.HI R7, R7, R4, RZ, 0x3 ;  /* 0x0000000407077211 */ /* 0x000fe400078f18ff */
[----:B------:R-:W-:-:S02]  /*102f0*/  LOP3.LUT R4, R190, 0x38, R5, 0xf8, !PT ;  /* 0x00000038be047812 */ /* 0x000fc400078ef805 */
[----:B------:R-:W-:Y:S01]  /*10300*/  SHF.R.U32.HI R52, RZ, 0x10, R53 ;  /* 0x00000010ff347819 */ /* 0x000fe20000011635 */
[----:B------:R-:W-:Y:S01]  /*10310*/  IMAD.SHL.U32 R7, R7, 0x400, RZ ;  /* 0x0000040007077824 */ /* 0x000fe200078e00ff */
[----:B0-----:R-:W-:Y:S02]  /*10320*/  LOP3.LUT R9, R4, R223, RZ, 0x3c, !PT ;  /* 0x000000df04097212 */ /* 0x001fe400078e3cff */
[----:B------:R-:W-:Y:S02]  /*10330*/  SHF.R.U32.HI R32, RZ, 0x10, R41 ;  /* 0x00000010ff207819 */ /* 0x000fe40000011629 */
[----:B------:R-:W-:Y:S02]  /*10340*/  LOP3.LUT R8, R7, 0x7fffe000, RZ, 0xc0, !PT ;  /* 0x7fffe00007087812 */ /* 0x000fe400078ec0ff */
[----:B------:R-:W0:Y:S01]  /*10350*/  LDS.128 R4, [R221] ;  /* 0x00000000dd047984 */ /* 0x000e220000000c00 */
[----:B------:R-:W-:Y:S01]  /*10360*/  HADD2.F32 R32, -RZ, R32.H0_H0 ;  /* 0x20000020ff207230 */ /* 0x000fe20000004100 */
[----:B------:R-:W-:-:S02]  /*10370*/  IADD3 R9, R9, R8, R198 ;  /* 0x0000000809097210 */ /* 0x000fc40007ffe0c6 */
[----:B------:R-:W-:Y:S02]  /*10380*/  SHF.R.U64 R40, R40, 0x10, R41 ;  /* 0x0000001028287819 */ /* 0x000fe40000001229 */
[----:B------:R-:W-:Y:S01]  /*10390*/  SHF.R.U64 R41, R54, 0x10, R55 ;  /* 0x0000001036297819 */ /* 0x000fe20000001237 */
[----:B------:R-:W-:Y:S01]  /*103a0*/  IMAD R12, R9, 0x2, R18 ;  /* 0x00000002090c7824 */ /* 0x000fe200078e0212 */
[----:B------:R-:W-:Y:S02]  /*103b0*/  SHF.R.U64 R39, R42, 0x10, R43 ;  /* 0x000000102a277819 */ /* 0x000fe4000000122b */
[----:B------:R-:W-:Y:S02]  /*103c0*/  SHF.R.U32.HI R54, RZ, 0x10, R55 ;  /* 0x00000010ff367819 */ /* 0x000fe40000011637 */
[----:B------:R-:W1:Y:S01]  /*103d0*/  LDS.128 R8, [R12+0x10400] ;  /* 0x010400000c087984 */ /* 0x000e620000000c00 */
[----:B------:R-:W-:Y:S01]  /*103e0*/  SHF.R.U32.HI R42, RZ, 0x10, R43 ;  /* 0x00000010ff2a7819 */ /* 0x000fe2000001162b */
        /* <DEDUP_REMOVED lines=15> */
[----:B------:R-:W-:Y:S01]  /*104e0*/  FMUL.FTZ R14, R9, R30 ;  /* 0x0000001e090e7220 */ /* 0x000fe20000410000 */
[----:B------:R-:W-:Y:S01]  /*104f0*/  FMUL.FTZ R36, R27, R26 ;  /* 0x0000001a1b247220 */ /* 0x000fe20000410000 */
[----:B------:R-:W-:Y:S01]  /*10500*/  FMUL.FTZ R31, R9, R78 ;  /* 0x0000004e091f7220 */ /* 0x000fe20000410000 */
[----:B------:R-:W-:-:S02]  /*10510*/  HADD2.F32 R28, -RZ, R10.H0_H0 ;  /* 0x2000000aff1c7230 */ /* 0x000fc40000004100 */
[C---:B------:R-:W-:Y:S01]  /*10520*/  FFMA.FTZ R34, R15.reuse, R26, -R34 ;  /* 0x0000001a0f227223 */ /* 0x040fe20000010822 */
[--C-:B------:R-:W-:Y:S02]  /*10530*/  HADD2.F32 R27, -RZ, R70.reuse.H0_H0 ;  /* 0x20000046ff1b7230 */ /* 0x100fe40000004100 */
[----:B------:R-:W-:Y:S01]  /*10540*/  FFMA.FTZ R36, R15, R32, R36 ;  /* 0x000000200f247223 */ /* 0x000fe20000010024 */
[----:B------:R-:W-:Y:S02]  /*10550*/  HADD2.F32 R9, -RZ, R79.H0_H0 ;  /* 0x2000004fff097230 */ /* 0x000fe40000004100 */
[C---:B------:R-:W-:Y:S01]  /*10560*/  FFMA.FTZ R78, R5.reuse, R78, -R14 ;  /* 0x0000004e054e7223 */ /* 0x040fe2000001080e */
[----:B------:R-:W-:Y:S02]  /*10570*/  HADD2.F32 R29, -RZ, R11.H0_H0 ;  /* 0x2000000bff1d7230 */ /* 0x000fe40000004100 */
[----:B------:R-:W-:Y:S01]  /*10580*/  FFMA.FTZ R31, R5, R30, R31 ;  /* 0x0000001e051f7223 */ /* 0x000fe2000001001f */
[----:B------:R-:W-:-:S02]  /*10590*/  HADD2.F32 R70, -RZ, R70.H1_H1 ;  /* 0x30000046ff467230 */ /* 0x000fc40000004100 */
[C---:B------:R-:W-:Y:S01]  /*105a0*/  FMUL.FTZ R5, R28.reuse, R27 ;  /* 0x0000001b1c057220 */ /* 0x040fe20000410000 */
[----:B------:R-:W-:Y:S02]  /*105b0*/  HADD2.F32 R14, -RZ, R79.H1_H1 ;  /* 0x3000004fff0e7230 */ /* 0x000fe40000004100 */
[-C--:B------:R-:W-:Y:S01]  /*105c0*/  FMUL.FTZ R15, R28, R9.reuse ;  /* 0x000000091c0f7220 */ /* 0x080fe20000410000 */
[----:B------:R-:W-:Y:S02]  /*105d0*/  HADD2.F32 R11, -RZ, R11.H1_H1 ;  /* 0x3000000bff0b7230 */ /* 0x000fe40000004100 */
[----:B------:R-:W-:Y:S01]  /*105e0*/  FMUL.FTZ R32, R29, R70 ;  /* 0x000000461d207220 */ /* 0x000fe20000410000 */
[----:B------:R-:W-:Y:S02]  /*105f0*/  HADD2.F32 R28, -RZ, R42.H0_H0 ;  /* 0x2000002aff1c7230 */ /* 0x000fe40000004100 */
[----:B------:R-:W-:Y:S01]  /*10600*/  FFMA.FTZ R30, R24, R9, -R5 ;  /* 0x00000009181e7223 */ /* 0x000fe20000010805 */
[----:B------:R-:W-:-:S02]  /*10610*/  HADD2.F32 R26, -RZ, R54.H0_H0 ;  /* 0x20000036ff1a7230 */ /* 0x000fc40000004100 */
[-C--:B------:R-:W-:Y:S01]  /*10620*/  FMUL.FTZ R29, R29, R14.reuse ;  /* 0x0000000e1d1d7220 */ /* 0x080fe20000410000 */
[----:B------:R-:W-:Y:S01]  /*10630*/  FFMA.FTZ R32, R25, R14, -R32 ;  /* 0x0000000e19207223 */ /* 0x000fe20000010820 */
[----:B------:R-:W-:Y:S01]  /*10640*/  FFMA.FTZ R24, R24, R27, R15 ;  /* 0x0000001b18187223 */ /* 0x000fe2000001000f */
[C---:B------:R-:W-:Y:S01]  /*10650*/  FMUL.FTZ R38, R11.reuse, R28 ;  /* 0x0000001c0b267220 */ /* 0x040fe20000410000 */
[----:B------:R-:W-:Y:S01]  /*10660*/  FMUL.FTZ R14, R11, R26 ;  /* 0x0000001a0b0e7220 */ /* 0x000fe20000410000 */
[----:B------:R-:W-:Y:S02]  /*10670*/  HADD2.F32 R8, -RZ, R8.H1_H1 ;  /* 0x30000008ff087230 */ /* 0x000fe40000004100 */
[----:B------:R-:W-:Y:S01]  /*10680*/  FFMA.FTZ R29, R25, R70, R29 ;  /* 0x00000046191d7223 */ /* 0x000fe2000001001d */
        /* <DEDUP_REMOVED lines=27> */
.L_x_2384:
[----:B------:R-:W-:Y:S05]  /*10840*/  BSYNC B1 ;  /* 0x0000000000017941 */ /* 0x000fea0003800000 */
.L_x_2383:
[----:B------:R-:W-:Y:S04]  /*10850*/  BSSY B1, `(.L_x_2385) ;  /* 0x0000060000017945 */ /* 0x000fe80003800000 */
[----:B------:R-:W-:Y:S05]  /*10860*/  @P1 BRA `(.L_x_2386) ;  /* 0x0000000400781947 */ /* 0x000fea0003800000 */
[----:B-1234-:R-:W-:Y:S01]  /*10870*/  LEA.HI R4, R13, R214, RZ, 0x1d ;  /* 0x000000d60d047211 */ /* 0x01efe200078fe8ff */
[----:B------:R-:W-:Y:S01]  /*10880*/  HADD2.F32 R31, -RZ, R72.H1_H1 ;  /* 0x30000048ff1f7230 */ /* 0x000fe20000004100 */
        /* <DEDUP_REMOVED lines=43> */
[----:B------:R-:W-:Y:S02]  /*10b40*/  HADD2.F32 R27, -RZ, R71.H0_H0 ;  /* 0x20000047ff1b7230 */ /* 0x000fe40000004100 */
        /* <DEDUP_REMOVED lines=48> */
.L_x_2386:
[----:B------:R-:W-:Y:S05]  /*10e50*/  BSYNC B1 ;  /* 0x0000000000017941 */ /* 0x000fea0003800000 */
.L_x_2385:
[----:B------:R-:W-:Y:S05]  /*10e60*/  @P2 BRA `(.L_x_2352) ;  /* 0x0000000400782947 */ /* 0x000fea0003800000 */
[----:B------:R-:W-:Y:S01]  /*10e70*/  LEA.HI R13, R13, R220, RZ, 0x1d ;  /* 0x000000dc0d0d7211 */ /* 0x000fe200078fe8ff */
[----:B------:R-:W-:Y:S01]  /*10e80*/  HADD2.F32 R32, -RZ, R0.H1_H1 ;  /* 0x30000000ff207230 */ /* 0x000fe20000004100 */
[----:B------:R-:W-:Y:S01]  /*10e90*/  SHF.R.U64 R38, R64, 0x10, R65 ;  /* 0x0000001040267819 */ /* 0x000fe20000001241 */
[--C-:B------:R-:W-:Y:S01]  /*10ea0*/  HADD2.F32 R30, -RZ, R20.reuse.H1_H1 ;  /* 0x30000014ff1e7230 */ /* 0x100fe20000004100 */
[----:B01234-:R-:W-:Y:S01]  /*10eb0*/  SHF.R.S32.HI R4, RZ, 0x1f, R13 ;  /* 0x0000001fff047819 */ /* 0x01ffe2000001140d */
[----:B------:R-:W-:Y:S01]  /*10ec0*/  HADD2.F32 R20, -RZ, R20.H0_H0 ;  /* 0x20000014ff147230 */ /* 0x000fe20000004100 */
[----:B------:R-:W-:Y:S02]  /*10ed0*/  SHF.L.U32 R5, R13, 0x3, RZ ;  /* 0x000000030d057819 */ /* 0x000fe400000006ff */
[----:B------:R-:W-:Y:S02]  /*10ee0*/  LEA.HI R13, R4, R13, RZ, 0x3 ;  /* 0x0000000d040d7211 */ /* 0x000fe400078f18ff */
[----:B------:R-:W-:-:S02]  /*10ef0*/  LOP3.LUT R4, R190, 0x38, R5, 0xf8, !PT ;  /* 0x00000038be047812 */ /* 0x000fc400078ef805 */
[----:B------:R-:W-:Y:S01]  /*10f00*/  SHF.R.U32.HI R64, RZ, 0x10, R65 ;  /* 0x00000010ff407819 */ /* 0x000fe20000011641 */
[----:B------:R-:W-:Y:S01]  /*10f10*/  IMAD.SHL.U32 R13, R13, 0x400, RZ ;  /* 0x000004000d0d7824 */ /* 0x000fe200078e00ff */
[----:B------:R-:W-:Y:S02]  /*10f20*/  LOP3.LUT R9, R4, R223, RZ, 0x3c, !PT ;  /* 0x000000df04097212 */ /* 0x000fe400078e3cff */
[----:B------:R-:W0:Y:S01]  /*10f30*/  LDS.128 R4, [R217] ;  /* 0x00000000d9047984 */ /* 0x000e220000000c00 */
[----:B------:R-:W-:Y:S02]  /*10f40*/  SHF.R.U32.HI R29, RZ, 0x10, R49 ;  /* 0x00000010ff1d7819 */ /* 0x000fe40000011631 */
[----:B------:R-:W-:Y:S02]  /*10f50*/  LOP3.LUT R13, R13, 0x7fffe000, RZ, 0xc0, !PT ;  /* 0x7fffe0000d0d7812 */ /* 0x000fe400078ec0ff */
[----:B------:R-:W-:Y:S01]  /*10f60*/  SHF.R.U64 R37, R66, 0x10, R67 ;  /* 0x0000001042257819 */ /* 0x000fe20000001243 */
[----:B------:R-:W-:Y:S01]  /*10f70*/  HADD2.F32 R29, -RZ, R29.H0_H0 ;  /* 0x2000001dff1d7230 */ /* 0x000fe20000004100 */
[----:B------:R-:W-:-:S02]  /*10f80*/  IADD3 R9, R9, R13, R198 ;  /* 0x0000000d09097210 */ /* 0x000fc40007ffe0c6 */
[----:B------:R-:W-:Y:S02]  /*10f90*/  SHF.R.U64 R33, R50, 0x10, R51 ;  /* 0x0000001032217819 */ /* 0x000fe40000001233 */
[----:B------:R-:W-:Y:S01]  /*10fa0*/  SHF.R.U32.HI R66, RZ, 0x10, R67 ;  /* 0x00000010ff427819 */ /* 0x000fe20000011643 */
[----:B------:R-:W-:Y:S01]  /*10fb0*/  IMAD R12, R9, 0x2, R18 ;  /* 0x00000002090c7824 */ /* 0x000fe200078e0212 */
[----:B------:R-:W-:Y:S02]  /*10fc0*/  SHF.R.U32.HI R50, RZ, 0x10, R51 ;  /* 0x00000010ff327819 */ /* 0x000fe40000011633 */
[----:B------:R-:W-:Y:S02]  /*10fd0*/  SHF.R.U64 R35, R48, 0x10, R49 ;  /* 0x0000001030237819 */ /* 0x000fe40000001231 */
        /* <DEDUP_REMOVED lines=55> */
[-C--:B------:R-:W-:Y:S01]  /*11350*/  FMUL.FTZ R8, R8, R3.reuse ;  /* 0x0000000308087220 */ /* 0x080fe20000410000 */
[----:B------:R-:W-:Y:S01]  /*11360*/  FFMA.FTZ R3, R4, R3, -R7 ;  /* 0x0000000304037223 */ /* 0x000fe20000010807 */
[-C--:B------:R-:W-:Y:S01]  /*11370*/  FMUL.FTZ R10, R10, R5.reuse ;  /* 0x000000050a0a7220 */ /* 0x080fe20000410000 */
[----:B------:R-:W-:Y:S01]  /*11380*/  FFMA.FTZ R0, R6, R5, -R15 ;  /* 0x0000000506007223 */ /* 0x000fe2000001080f */
[----:B------:R-:W-:Y:S01]  /*11390*/  FFMA.FTZ R13, R4, R9, R8 ;  /* 0x00000009040d7223 */ /* 0x000fe20000010008 */
[----:B------:R-:W-:Y:S01]  /*113a0*/  F2FP.F16.F32.PACK_AB R7, R26, R21 ;  /* 0x000000151a07723e */ /* 0x000fe200000000ff */
        /* <DEDUP_REMOVED lines=10> */
.L_x_2352:
[----:B------:R-:W-:Y:S05]  /*11450*/  BSYNC B0 ;  /* 0x0000000000007941 */ /* 0x000fea0003800000 */
.L_x_2324:
        /* <DEDUP_REMOVED lines=8> */
.L_x_2322:
[----:B------:R-:W2:Y:S02]  /*114e0*/  LDL R0, [R1+0x38] ;  /* 0x0000380001007983 */ /* 0x000ea40000100800 */
[----:B--2---:R-:W-:-:S13]  /*114f0*/  R2UR UR4, R0 ;  /* 0x00000000000472ca */ /* 0x004fda00000e0000 */
[----:B------:R-:W-:-:S04]  /*11500*/  MOV R0, UR4 ;  /* 0x0000000400007c02 */ /* 0x000fc80008000f00 */
[----:B------:R-:W-:-:S13]  /*11510*/  ISETP.NE.AND P0, PT, R0, 0x3, PT ;  /* 0x000000030000780c */ /* 0x000fda0003f05270 */
[----:B------:R-:W-:Y:S05]  /*11520*/  @!P0 BRA `(.L_x_2387) ;  /* 0x0000000000048947 */ /* 0x000fea0003800000 */
[----:B------:R-:W-:Y:S01]  /*11530*/  BPT.TRAP 0x1 ;  /* 0x000000040000795c */ /* 0x000fe20000300000 */
.L_x_2387:
[----:B01----:R-:W-:Y:S01]  /*11540*/  IMAD R3, R185, 0x8, R18 ;  /* 0x00000008b9037824 */ /* 0x003fe200078e0212 */
[----:B------:R-:W-:-:S04]  /*11550*/  SHF.L.U32 R0, R188, 0x1f, RZ ;  /* 0x0000001fbc007819 */ /* 0x000fc800000006ff */
[----:B------:R0:W1:Y:S01]  /*11560*/  SYNCS.PHASECHK.TRANS64.TRYWAIT P2, [R3+URZ+0x34830], R0 ;  /* 0x03483000030075a7 */ /* 0x000062000804017f */
[----:B------:R-:W-:Y:S05]  /*11570*/  @!P0 BRA `(.L_x_2388) ;  /* 0x0000000000048947 */ /* 0x000fea0003800000 */
[----:B------:R-:W-:Y:S01]  /*11580*/  BPT.TRAP 0x1 ;  /* 0x000000040000795c */ /* 0x000fe20000300000 */
.L_x_2388:
[----:B---34-:R-:W2:Y:S01]  /*11590*/  S2R R4, SR_TID.X ;  /* 0x0000000000047919 */ /* 0x018ea20000002100 */
[----:B------:R-:W-:Y:S01]  /*115a0*/  IMAD.MOV.U32 R151, RZ, RZ, RZ ;  /* 0x000000ffff977224 */ /* 0x000fe200078e00ff */
[----:B--2---:R-:W-:-:S04]  /*115b0*/  LOP3.LUT R4, R4, 0x7f, RZ, 0xc0, !PT ;  /* 0x0000007f04047812 */ /* 0x004fc800078ec0ff */
[----:B------:R-:W-:Y:S01]  /*115c0*/  ISETP.NE.AND P1, PT, R4, RZ, PT ;  /* 0x000000ff0400720c */ /* 0x000fe20003f25270 */
[----:B-1----:R-:W-:-:S12]  /*115d0*/  @P2 BRA `(.L_x_2389) ;  /* 0x0000000000082947 */ /* 0x002fd80003800000 */
[----:B------:R-:W1:Y:S02]  /*115e0*/  SYNCS.PHASECHK.TRANS64.TRYWAIT P2, [R3+URZ+0x34830], R0 ;  /* 0x03483000030075a7 */ /* 0x000e64000804017f */
[----:B-1----:R-:W-:Y:S05]  /*115f0*/  @!P2 BRA `(.L_x_2390) ;  /* 0x000001180074a947 */ /* 0x002fea0003800000 */
.L_x_2389:
[----:B------:R-:W-:Y:S05]  /*11600*/  WARPSYNC.ALL ;  /* 0x0000000000007948 */ /* 0x000fea0003800000 */
[----:B01----:R-:W-:Y:S01]  /*11610*/  IADD3 R0, R18, 0x1c400, RZ ;  /* 0x0001c40012007810 */ /* 0x003fe20007ffe0ff */
[----:B------:R-:W-:Y:S01]  /*11620*/  IMAD.MOV.U32 R5, RZ, RZ, 0x40000040 ;  /* 0x40000040ff057424 */ /* 0x000fe200078e00ff */
[----:B------:R-:W-:Y:S01]  /*11630*/  R2UR UR4, R2 ;  /* 0x00000000020472ca */ /* 0x000fe200000e0000 */
[----:B------:R-:W-:Y:S01]  /*11640*/  WARPGROUP.ARRIVE ;  /* 0x00000000000079c5 */ /* 0x000fe20000000000 */
[----:B------:R-:W-:Y:S01]  /*11650*/  SHF.R.U32.HI R0, RZ, 0x4, R0 ;  /* 0x00000004ff007819 */ /* 0x000fe20000011600 */
[----:B------:R-:W-:Y:S01]  /*11660*/  UMOV UR9, 0x40000040 ;  /* 0x4000004000097882 */ /* 0x000fe20000000000 */
[----:B------:R-:W-:Y:S01]  /*11670*/  R2UR UR11, R5 ;  /* 0x00000000050b72ca */ /* 0x000fe200000e0000 */
[----:B------:R-:W-:Y:S01]  /*11680*/  IMAD.MOV.U32 R7, RZ, RZ, 0x40000040 ;  /* 0x40000040ff077424 */ /* 0x000fe200078e00ff */
[----:B------:R-:W-:Y:S01]  /*11690*/  LOP3.LUT R0, R0, 0x3fff, RZ, 0xc0, !PT ;  /* 0x00003fff00007812 */ /* 0x000fe200078ec0ff */
[----:B------:R-:W-:Y:S01]  /*116a0*/  UMOV UR53, 0x40000040 ;  /* 0x4000004000357882 */ /* 0x000fe20000000000 */
[----:B------:R-:W-:Y:S01]  /*116b0*/  MOV R11, UR9 ;  /* 0x00000009000b7c02 */ /* 0x000fe20008000f00 */
[----:B------:R-:W-:Y:S01]  /*116c0*/  UMOV UR49, 0x40000040 ;  /* 0x4000004000317882 */ /* 0x000fe20000000000 */
[----:B------:R-:W-:Y:S01]  /*116d0*/  LOP3.LUT R8, R0, 0x10000, RZ, 0xfc, !PT ;  /* 0x0001000000087812 */ /* 0x000fe200078efcff */
[----:B------:R-:W-:Y:S01]  /*116e0*/  UMOV UR45, 0x40000040 ;  /* 0x40000040002d7882 */ /* 0x000fe20000000000 */
[----:B------:R-:W-:Y:S01]  /*116f0*/  UMOV UR41, 0x40000040 ;  /* 0x4000004000297882 */ /* 0x000fe20000000000 */
[----:B------:R-:W-:Y:S01]  /*11700*/  ULOP3.LUT UR4, UR4, 0x10000, URZ, 0xfc, !UPT ;  /* 0x0001000004047892 */ /* 0x000fe2000f8efc3f */
[----:B------:R-:W-:Y:S01]  /*11710*/  IMAD.MOV.U32 R5, RZ, RZ, 0x40000040 ;  /* 0x40000040ff057424 */ /* 0x000fe200078e00ff */
[----:B------:R-:W-:Y:S01]  /*11720*/  UMOV UR37, 0x40000040 ;  /* 0x4000004000257882 */ /* 0x000fe20000000000 */
[----:B------:R-:W-:Y:S01]  /*11730*/  IMAD R4, R185, 0xc00, R8 ;  /* 0x00000c00b9047824 */ /* 0x000fe200078e0208 */
[----:B------:R-:W-:Y:S01]  /*11740*/  UIADD3 UR5, UR4, 0x2, URZ ;  /* 0x0000000204057890 */ /* 0x000fe2000fffe03f */
[----:B------:R-:W-:Y:S01]  /*11750*/  @!P1 VIADD R3, R3, 0x34840 ;  /* 0x0003484003039836 */ /* 0x000fe20000000000 */
[----:B------:R-:W-:Y:S01]  /*11760*/  UIADD3 UR52, UR4, 0x406, URZ ;  /* 0x0000040604347890 */ /* 0x000fe2000fffe03f */
[C---:B------:R-:W-:Y:S01]  /*11770*/  VIADD R6, R4.reuse, 0x2 ;  /* 0x0000000204067836 */ /* 0x040fe20000000000 */
[----:B------:R-:W-:Y:S01]  /*11780*/  R2UR UR10, R4 ;  /* 0x00000000040a72ca */ /* 0x000fe200000e0000 */
[----:B------:R-:W-:Y:S01]  /*11790*/  UMOV UR8, UR4 ;  /* 0x0000000400087c82 */ /* 0x000fe20008000000 */
[----:B------:R-:W-:Y:S01]  /*117a0*/  UIADD3 UR48, UR4, 0x800, URZ ;  /* 0x0000080004307890 */ /* 0x000fe2000fffe03f */
[----:B------:R-:W-:Y:S01]  /*117b0*/  IMAD.U32 R10, RZ, RZ, UR8 ;  /* 0x00000008ff0a7e24 */ /* 0x000fe2000f8e00ff */
[----:B------:R-:W-:Y:S01]  /*117c0*/  UIADD3 UR44, UR4, 0x802, URZ ;  /* 0x00000802042c7890 */ /* 0x000fe2000fffe03f */
[----:B------:R-:W-:Y:S01]  /*117d0*/  R2UR UR39, R5 ;  /* 0x00000000052772ca */ /* 0x000fe200000e0000 */
[----:B------:R-:W-:Y:S01]  /*117e0*/  UIADD3 UR40, UR4, 0x804, URZ ;  /* 0x0000080404287890 */ /* 0x000fe2000fffe03f */
[----:B------:R-:W-:Y:S01]  /*117f0*/  IMAD.MOV.U32 R5, RZ, RZ, -0x80 ;  /* 0xffffff80ff057424 */ /* 0x000fe200078e00ff */
[----:B------:R0:W-:Y:S01]  /*11800*/  STL.64 [R1+0x30], R10 ;  /* 0x0000300a01007387 */ /* 0x0001e20000100a00 */
[----:B------:R-:W-:Y:S01]  /*11810*/  UIADD3 UR36, UR4, 0x806, URZ ;  /* 0x0000080604247890 */ /* 0x000fe2000fffe03f */
[----:B------:R-:W-:Y:S01]  /*11820*/  @!P1 PRMT R3, RZ, 0x654, R3 ;  /* 0x00000654ff039816 */ /* 0x000fe20000000003 */
[----:B------:R-:W-:Y:S01]  /*11830*/  IMAD R0, R150, R5, 0x80 ;  /* 0x0000008096007424 */ /* 0x000fe200078e0205 */
[----:B------:R-:W-:Y:S01]  /*11840*/  BSSY B0, `(.L_x_2391) ;  /* 0x000056e000007945 */ /* 0x000fe20003800000 */
[----:B------:R-:W-:Y:S01]  /*11850*/  HGMMA.64x128x16.F32 R24, gdesc[UR8], RZ, !UPT, gsb0 ;  /* 0x01e00000081879f0 */ /* 0x000fe2000c0008ff */
        /* <DEDUP_REMOVED lines=9> */
[----:B------:R-:W-:Y:S01]  /*118f0*/  IADD3 R5, R195, R0, RZ ;  /* 0x00000000c3057210 */ /* 0x000fe20007ffe0ff */
[--C-:B------:R-:W-:Y:S01]  /*11900*/  IMAD.MOV.U32 R149, RZ, RZ, R151.reuse ;  /* 0x000000ffff957224 */ /* 0x100fe200078e0097 */
[-C--:B------:R-:W-:Y:S01]  /*11910*/  MOV R147, R151.reuse ;  /* 0x0000009700937202 */ /* 0x080fe20000000f00 */
[----:B------:R-:W-:Y:S01]  /*11920*/  IMAD.MOV.U32 R148, RZ, RZ, R151 ;  /* 0x000000ffff947224 */ /* 0x000fe200078e0097 */
[----:B------:R0:W-:Y:S01]  /*11930*/  STL.64 [R1+0x28], R10 ;  /* 0x0000280a01007387 */ /* 0x0001e20000100a00 */
[----:B------:R-:W-:Y:S01]  /*11940*/  IMAD R2, R202, -0x2, R5 ;  /* 0xfffffffeca027824 */ /* 0x000fe200078e0205 */
[-C--:B------:R-:W-:Y:S01]  /*11950*/  MOV R144, R151.reuse ;  /* 0x0000009700907202 */ /* 0x080fe20000000f00 */
[--C-:B-----5:R-:W-:Y:S01]  /*11960*/  IMAD.MOV.U32 R146, RZ, RZ, R151.reuse ;  /* 0x000000ffff927224 */ /* 0x120fe200078e0097 */
[-C--:B------:R-:W-:Y:S01]  /*11970*/  MOV R141, R151.reuse ;  /* 0x00000097008d7202 */ /* 0x080fe20000000f00 */
[--C-:B------:R-:W-:Y:S01]  /*11980*/  IMAD.MOV.U32 R145, RZ, RZ, R151.reuse ;  /* 0x000000ffff917224 */ /* 0x100fe200078e0097 */
        /* <DEDUP_REMOVED lines=104> */
[----:B0-----:R-:W-:Y:S01]  /*12010*/  MOV R11, UR9 ;  /* 0x00000009000b7c02 */ /* 0x001fe20008000f00 */
[----:B------:R-:W-:Y:S02]  /*12020*/  IMAD.MOV.U32 R7, RZ, RZ, 0x40000040 ;  /* 0x40000040ff077424 */ /* 0x000fe400078e00ff */
[----:B------:R-:W-:Y:S01]  /*12030*/  IMAD.U32 R10, RZ, RZ, UR8 ;  /* 0x00000008ff0a7e24 */ /* 0x000fe2000f8e00ff */
[----:B------:R-:W-:-:S02]  /*12040*/  R2UR UR54, R6 ;  /* 0x00000000063672ca */ /* 0x000fc400000e0000 */
[----:B------:R-:W-:Y:S01]  /*12050*/  R2UR UR55, R7 ;  /* 0x00000000073772ca */ /* 0x000fe200000e0000 */
[----:B------:R-:W-:Y:S01]  /*12060*/  IMAD.MOV.U32 R7, RZ, RZ, 0x40000040 ;  /* 0x40000040ff077424 */ /* 0x000fe200078e00ff */
[----:B------:R-:W-:Y:S01]  /*12070*/  IADD3 R6, R4, 0x800, RZ ;  /* 0x0000080004067810 */ /* 0x000fe20007ffe0ff */
[----:B------:R0:W-:Y:S03]  /*12080*/  STL.64 [R1], R10 ;  /* 0x0000000a01007387 */ /* 0x0001e60000100a00 */
[----:B------:R-:W-:Y:S01]  /*12090*/  R2UR UR50, R6 ;  /* 0x00000000063272ca */ /* 0x000fe200000e0000 */
[----:B------:R-:W-:Y:S01]  /*120a0*/  VIADD R6, R4, 0x802 ;  /* 0x0000080204067836 */ /* 0x000fe20000000000 */
[----:B------:R-:W-:Y:S02]  /*120b0*/  R2UR UR51, R7 ;  /* 0x00000000073372ca */ /* 0x000fe400000e0000 */
[----:B------:R-:W-:-:S02]  /*120c0*/  MOV R7, 0x40000040 ;  /* 0x4000004000077802 */ /* 0x000fc40000000f00 */
[----:B------:R-:W-:Y:S01]  /*120d0*/  R2UR UR46, R6 ;  /* 0x00000000062e72ca */ /* 0x000fe200000e0000 */
[C---:B------:R-:W-:Y:S01]  /*120e0*/  VIADD R6, R4.reuse, 0x804 ;  /* 0x0000080404067836 */ /* 0x040fe20000000000 */
[----:B------:R-:W-:Y:S01]  /*120f0*/  R2UR UR47, R7 ;  /* 0x00000000072f72ca */ /* 0x000fe200000e0000 */
[----:B------:R-:W-:Y:S01]  /*12100*/  IMAD.MOV.U32 R7, RZ, RZ, 0x40000040 ;  /* 0x40000040ff077424 */ /* 0x000fe200078e00ff */
[----:B------:R-:W-:Y:S02]  /*12110*/  IADD3 R4, R4, 0x806, RZ ;  /* 0x0000080604047810 */ /* 0x000fe40007ffe0ff */
[----:B------:R-:W-:Y:S02]  /*12120*/  R2UR UR42, R6 ;  /* 0x00000000062a72ca */ /* 0x000fe400000e0000 */
[----:B------:R-:W-:Y:S02]  /*12130*/  R2UR UR43, R7 ;  /* 0x00000000072b72ca */ /* 0x000fe400000e0000 */
[----:B------:R-:W-:Y:S01]  /*12140*/  R2UR UR38, R4 ;  /* 0x00000000042672ca */ /* 0x000fe200000e0000 */
[----:B------:R-:W-:Y:S01]  /*12150*/  IMAD R4, R193, 0x80, R203 ;  /* 0x00000080c1047824 */ /* 0x000fe200078e02cb */
[----:B------:R-:W-:-:S05]  /*12160*/  IADD3 R7, -R192, 0x1, R5 ;  /* 0x00000001c0077810 */ /* 0x000fca0007ffe105 */
[----:B------:R-:W-:-:S05]  /*12170*/  IMAD R89, R202, -0x2, R7 ;  /* 0xfffffffeca597824 */ /* 0x000fca00078e0207 */
[----:B------:R-:W-:Y:S02]  /*12180*/  IADD3 R5, R89, 0x8, R4 ;  /* 0x0000000859057810 */ /* 0x000fe40007ffe004 */
[----:B------:R-:W-:Y:S02]  /*12190*/  VIADDMNMX R4, R4, R89, R2, PT ;  /* 0x0000005904047246 */ /* 0x000fe40003800102 */
[----:B------:R-:W-:-:S04]  /*121a0*/  VIMNMX R5, R2, R5, PT ;  /* 0x0000000502057248 */ /* 0x000fc80003fe0100 */
        /* <DEDUP_REMOVED lines=21> */
[----:B------:R-:W-:Y:S01]  /*12300*/  ULDC UR38, c[0x0][0x988] ;  /* 0x0002620000267ab9 */ /* 0x000fe20000000800 */
[----:B------:R-:W-:Y:S01]  /*12310*/  ULDC UR39, c[0x0][0x988] ;  /* 0x0002620000277ab9 */ /* 0x000fe20000000800 */
[----:B------:R-:W-:Y:S02]  /*12320*/  WARPGROUP.DEPBAR.LE gsb0, 0x0 ;  /* 0x00008000000079c5 */ /* 0x000fe40000010000 */
[----:B------:R-:W-:Y:S01]  /*12330*/  FSEL R93, R26, -INF , P2 ;  /* 0xff8000001a5d7808 */ /* 0x000fe20001000000 */
[----:B------:R1:W-:Y:S01]  /*12340*/  @!P1 SYNCS.ARRIVE.TRANS64.RED.A1T0 RZ, [R3+URZ], RZ ;  /* 0x000000ff03ff99a7 */ /* 0x0003e2000810043f */
[----:B------:R-:W-:Y:S02]  /*12350*/  FSEL R95, R27, -INF , P3 ;  /* 0xff8000001b5f7808 */ /* 0x000fe40001800000 */
[----:B------:R-:W-:Y:S02]  /*12360*/  ISETP.GT.AND P2, PT, R5, 0x9, PT ;  /* 0x000000090500780c */ /* 0x000fe40003f44270 */
[----:B------:R-:W-:-:S02]  /*12370*/  FSEL R99, R30, -INF , P4 ;  /* 0xff8000001e637808 */ /* 0x000fc40002000000 */
[----:B------:R-:W-:Y:S02]  /*12380*/  FMNMX.FTZ R0, R93, R95, !PT ;  /* 0x0000005f5d007209 */ /* 0x000fe40007810000 */
[----:B------:R-:W-:Y:S02]  /*12390*/  ISETP.GT.AND P3, PT, R5, 0x10, PT ;  /* 0x000000100500780c */ /* 0x000fe40003f64270 */
[----:B------:R-:W-:Y:S02]  /*123a0*/  FSEL R101, R31, -INF , P2 ;  /* 0xff8000001f657808 */ /* 0x000fe40001000000 */
[----:B------:R-:W-:Y:S02]  /*123b0*/  FMNMX.FTZ R0, R99, R0, !PT ;  /* 0x0000000063007209 */ /* 0x000fe40007810000 */
        /* <DEDUP_REMOVED lines=49> */
[----:B0-----:R-:W-:-:S02]  /*126d0*/  FSEL R11, R66, -INF , P3 ;  /* 0xff800000420b7808 */ /* 0x001fc40001800000 */
        /* <DEDUP_REMOVED lines=31> */
[----:B------:R-:W-:Y:S02]  /*128d0*/  FSEL R87, R87, -INF , P2 ;  /* 0xff80000057577808 */ /* 0x000fe40001000000 */
[----:B------:R-:W-:Y:S02]  /*128e0*/  FMNMX.FTZ R0, R35, R0, !PT ;  /* 0x0000000023007209 */ /* 0x000fe40007810000 */
[C---:B------:R-:W-:Y:S02]  /*128f0*/  ISETP.GT.AND P3, PT, R4.reuse, 0x1, PT ;  /* 0x000000010400780c */ /* 0x040fe40003f64270 */
[----:B------:R-:W-:Y:S01]  /*12900*/  FMNMX.FTZ R6, R87, R0, !PT ;  /* 0x0000000057067209 */ /* 0x000fe20007810000 */
[----:B------:R-:W-:Y:S01]  /*12910*/  IMAD.U32 R0, RZ, RZ, UR4 ;  /* 0x00000004ff007e24 */ /* 0x000fe2000f8e00ff */
[----:B------:R-:W-:-:S02]  /*12920*/  ISETP.GT.AND P4, PT, R4, 0x8, PT ;  /* 0x000000080400780c */ /* 0x000fc40003f84270 */
[----:B------:R-:W-:Y:S01]  /*12930*/  FSEL R30, R25, -INF , P3 ;  /* 0xff800000191e7808 */ /* 0x000fe20001800000 */
[----:B------:R-:W0:Y:S01]  /*12940*/  SHFL.BFLY PT, R5, R6, 0x2, 0x1f ;  /* 0x0c401f0006057f89 */ /* 0x000e2200000e0000 */
[----:B------:R-:W-:Y:S02]  /*12950*/  FSEL R25, R28, -INF , P4 ;  /* 0xff8000001c197808 */ /* 0x000fe40002000000 */
[----:B------:R-:W-:Y:S02]  /*12960*/  ISETP.GT.AND P3, PT, R4, 0x10, PT ;  /* 0x000000100400780c */ /* 0x000fe40003f64270 */
[----:B------:R-:W-:Y:S02]  /*12970*/  IADD3 R50, R195, -R192, RZ ;  /* 0x800000c0c3327210 */ /* 0x000fe40007ffe0ff */
[----:B------:R-:W-:Y:S02]  /*12980*/  FSEL R89, R32, -INF , P3 ;  /* 0xff80000020597808 */ /* 0x000fe40001800000 */
[----:B------:R-:W-:Y:S01]  /*12990*/  ISETP.GT.AND P3, PT, R4, 0x18, PT ;  /* 0x000000180400780c */ /* 0x000fe20003f64270 */
[----:B------:R-:W-:Y:S01]  /*129a0*/  IMAD R50, R193, 0x80, R50 ;  /* 0x00000080c1327824 */ /* 0x000fe200078e0232 */
[----:B0-----:R-:W-:-:S05]  /*129b0*/  FMNMX.FTZ R10, R6, R5, !PT ;  /* 0x00000005060a7209 */ /* 0x001fca0007810000 */
[----:B------:R-:W0:Y:S02]  /*129c0*/  SHFL.BFLY PT, R5, R10, 0x1, 0x1f ;  /* 0x0c201f000a057f89 */ /* 0x000e2400000e0000 */
[----:B0-----:R-:W-:-:S04]  /*129d0*/  FMNMX.FTZ R5, R10, R5, !PT ;  /* 0x000000050a057209 */ /* 0x001fc80007810000 */
[C---:B------:R-:W-:Y:S01]  /*129e0*/  FSETP.NEU.FTZ.AND P2, PT, R5.reuse, -INF , PT ;  /* 0xff8000000500780b */ /* 0x040fe20003f5d000 */
[----:B------:R-:W-:-:S05]  /*129f0*/  FMUL.FTZ R12, R5, R0 ;  /* 0x00000000050c7220 */ /* 0x000fca0000410000 */
[----:B------:R-:W-:Y:S02]  /*12a00*/  FSEL R12, R12, RZ, P2 ;  /* 0x000000ff0c0c7208 */ /* 0x000fe40001000000 */
[----:B------:R-:W-:-:S03]  /*12a10*/  ISETP.GT.AND P2, PT, R4, RZ, PT ;  /* 0x000000ff0400720c */ /* 0x000fc60003f44270 */
[-CC-:B------:R-:W-:Y:S01]  /*12a20*/  FFMA.FTZ R181, R93, R0.reuse, -R12.reuse ;  /* 0x000000005db57223 */ /* 0x180fe2000001080c */
[----:B------:R-:W-:Y:S01]  /*12a30*/  FSEL R43, R24, -INF , P2 ;  /* 0xff800000182b7808 */ /* 0x000fe20001000000 */
[-CC-:B------:R-:W-:Y:S01]  /*12a40*/  FFMA.FTZ R95, R95, R0.reuse, -R12.reuse ;  /* 0x000000005f5f7223 */ /* 0x180fe2000001080c */
[C---:B------:R-:W-:Y:S01]  /*12a50*/  ISETP.GT.AND P2, PT, R4.reuse, 0x9, PT ;  /* 0x000000090400780c */ /* 0x040fe20003f44270 */
[--C-:B------:R-:W-:Y:S01]  /*12a60*/  FFMA.FTZ R183, R99, R0, -R12.reuse ;  /* 0x0000000063b77223 */ /* 0x100fe2000001080c */
[----:B------:R-:W-:Y:S01]  /*12a70*/  FMNMX.FTZ R10, R43, R30, !PT ;  /* 0x0000001e2b0a7209 */ /* 0x000fe20007810000 */
[----:B------:R0:W-:Y:S01]  /*12a80*/  MUFU.EX2 R2, R95 ;  /* 0x0000005f00027308 */ /* 0x0001e20000000800 */
[----:B------:R-:W-:Y:S01]  /*12a90*/  FSEL R29, R29, -INF , P2 ;  /* 0xff8000001d1d7808 */ /* 0x000fe20001000000 */
[--C-:B------:R-:W-:Y:S01]  /*12aa0*/  FFMA.FTZ R6, R101, R0, -R12.reuse ;  /* 0x0000000065067223 */ /* 0x100fe2000001080c */
[----:B------:R-:W-:Y:S01]  /*12ab0*/  FMNMX.FTZ R10, R25, R10, !PT ;  /* 0x0000000a190a7209 */ /* 0x000fe20007810000 */
[-CC-:B------:R-:W-:Y:S01]  /*12ac0*/  FFMA.FTZ R177, R103, R0.reuse, -R12.reuse ;  /* 0x0000000067b17223 */ /* 0x180fe2000001080c */
[C---:B------:R-:W-:Y:S01]  /*12ad0*/  ISETP.GT.AND P2, PT, R4.reuse, 0x11, PT ;  /* 0x000000110400780c */ /* 0x040fe20003f44270 */
[--C-:B------:R-:W-:Y:S01]  /*12ae0*/  FFMA.FTZ R26, R97, R0, -R12.reuse ;  /* 0x00000000611a7223 */ /* 0x100fe2000001080c */
        /* <DEDUP_REMOVED lines=12> */
[C---:B------:R-:W-:Y:S01]  /*12bb0*/  ISETP.GT.AND P3, PT, R4.reuse, 0x20, PT ;  /* 0x000000200400780c */ /* 0x040fe20003f64270 */
[-CC-:B------:R-:W-:Y:S01]  /*12bc0*/  FFMA.FTZ R165, R9, R0.reuse, -R12.reuse ;  /* 0x0000000009a57223 */ /* 0x180fe2000001080c */
[----:B------:R-:W-:Y:S01]  /*12bd0*/  FSEL R37, R37, -INF , P2 ;  /* 0xff80000025257808 */ /* 0x000fe20001000000 */
[--C-:B------:R-:W-:Y:S01]  /*12be0*/  FFMA.FTZ R167, R7, R0, -R12.reuse ;  /* 0x0000000007a77223 */ /* 0x100fe2000001080c */
[----:B------:R-:W-:Y:S01]  /*12bf0*/  FMNMX.FTZ R14, R93, R14, !PT ;  /* 0x0000000e5d0e7209 */ /* 0x000fe20007810000 */
[----:B------:R-:W2:Y:S01]  /*12c00*/  MUFU.EX2 R181, R181 ;  /* 0x000000b500b57308 */ /* 0x000ea20000000800 */
[----:B------:R-:W-:Y:S01]  /*12c10*/  ISETP.GT.AND P2, PT, R4, 0x21, PT ;  /* 0x000000210400780c */ /* 0x000fe20003f44270 */
[-CC-:B------:R-:W-:Y:S01]  /*12c20*/  FFMA.FTZ R105, R105, R0.reuse, -R12.reuse ;  /* 0x0000000069697223 */ /* 0x180fe2000001080c */
[----:B0-----:R-:W-:Y:S01]  /*12c30*/  FSEL R95, R40, -INF , P3 ;  /* 0xff800000285f7808 */ /* 0x001fe20001800000 */
[--C-:B------:R-:W-:Y:S01]  /*12c40*/  FFMA.FTZ R179, R107, R0, -R12.reuse ;  /* 0x000000006bb37223 */ /* 0x100fe2000001080c */
[----:B------:R-:W-:Y:S01]  /*12c50*/  FMNMX.FTZ R14, R37, R14, !PT ;  /* 0x0000000e250e7209 */ /* 0x000fe20007810000 */
[-CC-:B------:R-:W-:Y:S01]  /*12c60*/  FFMA.FTZ R109, R109, R0.reuse, -R12.reuse ;  /* 0x000000006d6d7223 */ /* 0x180fe2000001080c */
[C---:B------:R-:W-:Y:S01]  /*12c70*/  ISETP.GT.AND P3, PT, R4.reuse, 0x28, PT ;  /* 0x000000280400780c */ /* 0x040fe20003f64270 */
[----:B------:R-:W0:Y:S01]  /*12c80*/  MUFU.EX2 R183, R183 ;  /* 0x000000b700b77308 */ /* 0x000e220000000800 */
[----:B------:R-:W-:Y:S01]  /*12c90*/  FSEL R41, R41, -INF , P2 ;  /* 0xff80000029297808 */ /* 0x000fe20001000000 */
[--C-:B------:R-:W-:Y:S01]  /*12ca0*/  FFMA.FTZ R161, R11, R0, -R12.reuse ;  /* 0x000000000ba17223 */ /* 0x100fe2000001080c */
[----:B------:R-:W-:Y:S01]  /*12cb0*/  FMNMX.FTZ R14, R95, R14, !PT ;  /* 0x0000000e5f0e7209 */ /* 0x000fe20007810000 */
[-CC-:B------:R-:W-:Y:S01]  /*12cc0*/  FFMA.FTZ R173, R111, R0.reuse, -R12.reuse ;  /* 0x000000006fad7223 */ /* 0x180fe2000001080c */
[----:B------:R-:W-:Y:S01]  /*12cd0*/  ISETP.GT.AND P2, PT, R4, 0x29, PT ;  /* 0x000000290400780c */ /* 0x000fe20003f44270 */
[--C-:B------:R-:W-:Y:S01]  /*12ce0*/  FFMA.FTZ R163, R13, R0, -R12.reuse ;  /* 0x000000000da37223 */ /* 0x100fe2000001080c */
[----:B------:R-:W-:Y:S01]  /*12cf0*/  FSEL R99, R44, -INF , P3 ;  /* 0xff8000002c637808 */ /* 0x000fe20001800000 */
[----:B------:R-:W3:Y:S01]  /*12d00*/  MUFU.EX2 R6, R6 ;  /* 0x0000000600067308 */ /* 0x000ee20000000800 */
[----:B------:R-:W-:Y:S01]  /*12d10*/  FMNMX.FTZ R20, R41, R14, !PT ;  /* 0x0000000e29147209 */ /* 0x000fe20007810000 */
[-CC-:B------:R-:W-:Y:S01]  /*12d20*/  FFMA.FTZ R157, R15, R0.reuse, -R12.reuse ;  /* 0x000000000f9d7223 */ /* 0x180fe2000001080c */
[C---:B------:R-:W-:Y:S01]  /*12d30*/  ISETP.GT.AND P3, PT, R4.reuse, 0x30, PT ;  /* 0x000000300400780c */ /* 0x040fe20003f64270 */
[-CC-:B------:R-:W-:Y:S01]  /*12d40*/  FFMA.FTZ R159, R21, R0.reuse, -R12.reuse ;  /* 0x00000000159f7223 */ /* 0x180fe2000001080c */
[----:B------:R-:W-:Y:S01]  /*12d50*/  FSEL R45, R45, -INF , P2 ;  /* 0xff8000002d2d7808 */ /* 0x000fe20001000000 */
[--C-:B------:R-:W-:Y:S01]  /*12d60*/  FFMA.FTZ R153, R27, R0, -R12.reuse ;  /* 0x000000001b997223 */ /* 0x100fe2000001080c */
[----:B------:R-:W-:Y:S01]  /*12d70*/  FMNMX.FTZ R20, R99, R20, !PT ;  /* 0x0000001463147209 */ /* 0x000fe20007810000 */
[----:B------:R-:W4:Y:S01]  /*12d80*/  MUFU.EX2 R177, R177 ;  /* 0x000000b100b17308 */ /* 0x000f220000000800 */
[----:B------:R-:W-:Y:S01]  /*12d90*/  ISETP.GT.AND P2, PT, R4, 0x31, PT ;  /* 0x000000310400780c */ /* 0x000fe20003f44270 */
[-CC-:B------:R-:W-:Y:S01]  /*12da0*/  FFMA.FTZ R59, R59, R0.reuse, -R12.reuse ;  /* 0x000000003b3b7223 */ /* 0x180fe2000001080c */
[----:B------:R-:W-:Y:S01]  /*12db0*/  FSEL R101, R48, -INF , P3 ;  /* 0xff80000030657808 */ /* 0x000fe20001800000 */
[--C-:B------:R-:W-:Y:S01]  /*12dc0*/  FFMA.FTZ R36, R67, R0, -R12.reuse ;  /* 0x0000000043247223 */ /* 0x100fe2000001080c */
[----:B------:R-:W-:Y:S01]  /*12dd0*/  FMNMX.FTZ R20, R45, R20, !PT ;  /* 0x000000142d147209 */ /* 0x000fe20007810000 */
[-CC-:B------:R-:W-:Y:S01]  /*12de0*/  FFMA.FTZ R155, R35, R0.reuse, -R12.reuse ;  /* 0x00000000239b7223 */ /* 0x180fe2000001080c */
[C---:B------:R-:W-:Y:S01]  /*12df0*/  ISETP.GT.AND P3, PT, R4.reuse, 0x38, PT ;  /* 0x000000380400780c */ /* 0x040fe20003f64270 */
[----:B------:R-:W1:Y:S01]  /*12e00*/  MUFU.EX2 R10, R105 ;  /* 0x00000069000a7308 */ /* 0x000e620000000800 */
        /* <DEDUP_REMOVED lines=9> */
[----:B------:R-:W-:Y:S01]  /*12ea0*/  FFMA.FTZ R44, R83, R0, -R12 ;  /* 0x00000000532c7223 */ /* 0x000fe2000001080c */
[----:B------:R-:W-:Y:S01]  /*12eb0*/  ISETP.GT.AND P3, PT, R4, 0x40, PT ;  /* 0x000000400400780c */ /* 0x000fe20003f64270 */
[----:B------:R-:W-:Y:S01]  /*12ec0*/  IMAD.MOV.U32 R107, RZ, RZ, R151 ;  /* 0x000000ffff6b7224 */ /* 0x000fe200078e0097 */
[----:B------:R-:W-:-:S02]  /*12ed0*/  FSEL R53, R53, -INF , P2 ;  /* 0xff80000035357808 */ /* 0x000fc40001000000 */
[----:B------:R-:W-:Y:S01]  /*12ee0*/  FMNMX.FTZ R24, R103, R24, !PT ;  /* 0x0000001867187209 */ /* 0x000fe20007810000 */
[----:B------:R2:W-:Y:S01]  /*12ef0*/  MUFU.EX2 R20, R26 ;  /* 0x0000001a00147308 */ /* 0x0005e20000000800 */
[----:B------:R-:W-:Y:S02]  /*12f00*/  ISETP.GT.AND P2, PT, R4, 0x41, PT ;  /* 0x000000410400780c */ /* 0x000fe40003f44270 */
[----:B------:R-:W-:Y:S02]  /*12f10*/  FSEL R97, R56, -INF , P3 ;  /* 0xff80000038617808 */ /* 0x000fe40001800000 */
[----:B------:R-:W-:Y:S02]  /*12f20*/  FMNMX.FTZ R24, R53, R24, !PT ;  /* 0x0000001835187209 */ /* 0x000fe40007810000 */
[----:B------:R-:W-:Y:S01]  /*12f30*/  ISETP.GT.AND P3, PT, R4, 0x48, PT ;  /* 0x000000480400780c */ /* 0x000fe20003f64270 */
[----:B------:R0:W1:Y:S01]  /*12f40*/  MUFU.EX2 R14, R109 ;  /* 0x0000006d000e7308 */ /* 0x0000620000000800 */
[----:B------:R-:W-:-:S02]  /*12f50*/  FSEL R57, R57, -INF , P2 ;  /* 0xff80000039397808 */ /* 0x000fc40001000000 */
[----:B------:R-:W-:Y:S02]  /*12f60*/  FMNMX.FTZ R24, R97, R24, !PT ;  /* 0x0000001861187209 */ /* 0x000fe40007810000 */
[----:B------:R-:W-:Y:S02]  /*12f70*/  ISETP.GT.AND P2, PT, R4, 0x49, PT ;  /* 0x000000490400780c */ /* 0x000fe40003f44270 */
[----:B------:R-:W-:Y:S01]  /*12f80*/  FSEL R91, R60, -INF , P3 ;  /* 0xff8000003c5b7808 */ /* 0x000fe20001800000 */
[----:B------:R-:W1:Y:S01]  /*12f90*/  MUFU.EX2 R173, R173 ;  /* 0x000000ad00ad7308 */ /* 0x000e620000000800 */
[----:B--2---:R-:W-:Y:S01]  /*12fa0*/  FMNMX.FTZ R26, R57, R24, !PT ;  /* 0x00000018391a7209 */ /* 0x004fe20007810000 */
[----:B0-----:R-:W-:Y:S01]  /*12fb0*/  IMAD.MOV.U32 R109, RZ, RZ, R151 ;  /* 0x000000ffff6d7224 */ /* 0x001fe200078e0097 */
[----:B------:R-:W-:Y:S02]  /*12fc0*/  ISETP.GT.AND P3, PT, R4, 0x50, PT ;  /* 0x000000500400780c */ /* 0x000fe40003f64270 */
[----:B------:R-:W-:-:S02]  /*12fd0*/  FSEL R61, R61, -INF , P2 ;  /* 0xff8000003d3d7808 */ /* 0x000fc40001000000 */
[----:B------:R-:W-:Y:S01]  /*12fe0*/  FMNMX.FTZ R26, R91, R26, !PT ;  /* 0x0000001a5b1a7209 */ /* 0x000fe20007810000 */
[----:B------:R0:W-:Y:S01]  /*12ff0*/  MUFU.EX2 R24, R28 ;  /* 0x0000001c00187308 */ /* 0x0001e20000000800 */
[----:B------:R-:W-:Y:S02]  /*13000*/  ISETP.GT.AND P2, PT, R4, 0x51, PT ;  /* 0x000000510400780c */ /* 0x000fe40003f44270 */
[----:B------:R-:W-:Y:S02]  /*13010*/  FSEL R47, R64, -INF , P3 ;  /* 0xff800000402f7808 */ /* 0x000fe40001800000 */
[----:B------:R-:W-:Y:S02]  /*13020*/  FMNMX.FTZ R26, R61, R26, !PT ;  /* 0x0000001a3d1a7209 */ /* 0x000fe40007810000 */
[----:B------:R-:W-:Y:S01]  /*13030*/  ISETP.GT.AND P3, PT, R4, 0x58, PT ;  /* 0x000000580400780c */ /* 0x000fe20003f64270 */
[----:B------:R-:W-:Y:S01]  /*13040*/  MUFU.EX2 R175, R175 ;  /* 0x000000af00af7308 */ /* 0x000fe20000000800 */
[----:B------:R-:W-:-:S02]  /*13050*/  FSEL R65, R65, -INF , P2 ;  /* 0xff80000041417808 */ /* 0x000fc40001000000 */
[----:B------:R-:W-:Y:S02]  /*13060*/  FMNMX.FTZ R26, R47, R26, !PT ;  /* 0x0000001a2f1a7209 */ /* 0x000fe40007810000 */
[----:B------:R-:W-:Y:S02]  /*13070*/  ISETP.GT.AND P2, PT, R4, 0x59, PT ;  /* 0x000000590400780c */ /* 0x000fe40003f44270 */
[----:B------:R-:W-:Y:S01]  /*13080*/  FSEL R39, R68, -INF , P3 ;  /* 0xff80000044277808 */ /* 0x000fe20001800000 */
[----:B------:R-:W-:Y:S01]  /*13090*/  MUFU.EX2 R169, R169 ;  /* 0x000000a900a97308 */ /* 0x000fe20000000800 */
[----:B0-----:R-:W-:Y:S02]  /*130a0*/  FMNMX.FTZ R28, R65, R26, !PT ;  /* 0x0000001a411c7209 */ /* 0x001fe40007810000 */
        /* <DEDUP_REMOVED lines=22> */
[C---:B------:R-:W-:Y:S01]  /*13210*/  ISETP.GT.AND P3, PT, R4.reuse, 0x78, PT ;  /* 0x000000780400780c */ /* 0x040fe20003f64270 */
[----:B------:R-:W-:Y:S01]  /*13220*/  MUFU.EX2 R167, R167 ;  /* 0x000000a700a77308 */ /* 0x000fe20000000800 */
[----:B------:R-:W-:Y:S01]  /*13230*/  FSEL R81, R81, -INF , P2 ;  /* 0xff80000051517808 */ /* 0x000fe20001000000 */
[--C-:B0-----:R-:W-:Y:S01]  /*13240*/  FFMA.FTZ R34, R63, R0, -R12.reuse ;  /* 0x000000003f227223 */ /* 0x101fe2000001080c */
[----:B------:R-:W-:Y:S01]  /*13250*/  FMNMX.FTZ R32, R55, R32, !PT ;  /* 0x0000002037207209 */ /* 0x000fe20007810000 */
[----:B------:R-:W-:Y:S01]  /*13260*/  FFMA.FTZ R12, R87, R0, -R12 ;  /* 0x00000000570c7223 */ /* 0x000fe2000001080c */
[----:B------:R-:W-:-:S02]  /*13270*/  ISETP.GT.AND P2, PT, R4, 0x79, PT ;  /* 0x000000790400780c */ /* 0x000fc40003f44270 */
[----:B------:R-:W-:Y:S01]  /*13280*/  FSEL R9, R84, -INF , P3 ;  /* 0xff80000054097808 */ /* 0x000fe20001800000 */
[----:B------:R-:W-:Y:S01]  /*13290*/  MUFU.EX2 R34, R34 ;  /* 0x0000002200227308 */ /* 0x000fe20000000800 */
[----:B------:R-:W-:Y:S02]  /*132a0*/  FMNMX.FTZ R4, R81, R32, !PT ;  /* 0x0000002051047209 */ /* 0x000fe40007810000 */
[----:B------:R-:W-:Y:S02]  /*132b0*/  FSEL R85, R85, -INF , P2 ;  /* 0xff80000055557808 */ /* 0x000fe40001000000 */
[----:B------:R-:W-:Y:S02]  /*132c0*/  FMNMX.FTZ R4, R9, R4, !PT ;  /* 0x0000000409047209 */ /* 0x000fe40007810000 */
[----:B------:R-:W-:Y:S01]  /*132d0*/  MOV R111, R151 ;  /* 0x00000097006f7202 */ /* 0x000fe20000000f00 */
[----:B------:R-:W-:Y:S01]  /*132e0*/  MUFU.EX2 R32, R59 ;  /* 0x0000003b00207308 */ /* 0x000fe20000000800 */
[----:B------:R-:W-:-:S02]  /*132f0*/  FMNMX.FTZ R4, R85, R4, !PT ;  /* 0x0000000455047209 */ /* 0x000fc40007810000 */
[----:B------:R-:W-:-:S03]  /*13300*/  MOV R105, R151 ;  /* 0x0000009700697202 */ /* 0x000fc60000000f00 */
[----:B------:R-:W0:Y:S02]  /*13310*/  SHFL.BFLY PT, R7, R4, 0x2, 0x1f ;  /* 0x0c401f0004077f89 */ /* 0x000e2400000e0000 */
        /* <DEDUP_REMOVED lines=13> */
[----:B------:R-:W-:-:S05]  /*133f0*/  FSEL R46, R7, RZ, P2 ;  /* 0x000000ff072e7208 */ /* 0x000fca0001000000 */
[----:B------:R-:W-:Y:S01]  /*13400*/  MUFU.EX2 R153, R153 ;  /* 0x0000009900997308 */ /* 0x000fe20000000800 */
[-CC-:B------:R-:W-:Y:S01]  /*13410*/  FFMA.FTZ R180, R43, R0.reuse, -R46.reuse ;  /* 0x000000002bb47223 */ /* 0x180fe2000001082e */
[-C--:B------:R-:W-:Y:S01]  /*13420*/  FFMA.FTZ R7, R30, R0.reuse, -R46 ;  /* 0x000000001e077223 */ /* 0x080fe2000001082e */
[----:B------:R-:W-:Y:S01]  /*13430*/  FADD.FTZ R30, R181, R2 ;  /* 0x00000002b51e7221 */ /* 0x000fe20000010000 */
[-CC-:B------:R-:W-:Y:S01]  /*13440*/  FFMA.FTZ R182, R25, R0.reuse, -R46.reuse ;  /* 0x0000000019b67223 */ /* 0x180fe2000001082e */
[-CC-:B------:R-:W-:Y:S01]  /*13450*/  FFMA.FTZ R13, R29, R0.reuse, -R46.reuse ;  /* 0x000000001d0d7223 */ /* 0x180fe2000001082e */
[-C--:B------:R-:W-:Y:S01]  /*13460*/  FFMA.FTZ R176, R89, R0.reuse, -R46 ;  /* 0x0000000059b07223 */ /* 0x080fe2000001082e */
[----:B------:R-:W-:Y:S01]  /*13470*/  FADD.FTZ R11, R183, R30 ;  /* 0x0000001eb70b7221 */ /* 0x000fe20000010000 */
[----:B------:R-:W-:Y:S01]  /*13480*/  MUFU.EX2 R180, R180 ;  /* 0x000000b400b47308 */ /* 0x000fe20000000800 */
[-CC-:B------:R-:W-:Y:S01]  /*13490*/  FFMA.FTZ R15, R33, R0.reuse, -R46.reuse ;  /* 0x00000000210f7223 */ /* 0x180fe2000001082e */
[-CC-:B------:R-:W-:Y:S01]  /*134a0*/  FFMA.FTZ R178, R93, R0.reuse, -R46.reuse ;  /* 0x000000005db27223 */ /* 0x180fe2000001082e */
[----:B---3--:R-:W-:Y:S01]  /*134b0*/  FADD.FTZ R30, R6, R11 ;  /* 0x0000000b061e7221 */ /* 0x008fe20000010000 */
[-CC-:B------:R-:W-:Y:S01]  /*134c0*/  FFMA.FTZ R21, R37, R0.reuse, -R46.reuse ;  /* 0x0000000025157223 */ /* 0x180fe2000001082e */
[-CC-:B------:R-:W-:Y:S01]  /*134d0*/  FFMA.FTZ R172, R95, R0.reuse, -R46.reuse ;  /* 0x000000005fac7223 */ /* 0x180fe2000001082e */
[-C--:B------:R-:W-:Y:S01]  /*134e0*/  FFMA.FTZ R25, R41, R0.reuse, -R46 ;  /* 0x0000000029197223 */ /* 0x080fe2000001082e */
[----:B----4-:R-:W-:Y:S01]  /*134f0*/  FADD.FTZ R11, R177, R30 ;  /* 0x0000001eb10b7221 */ /* 0x010fe20000010000 */
[----:B------:R-:W0:Y:S01]  /*13500*/  MUFU.EX2 R7, R7 ;  /* 0x0000000700077308 */ /* 0x000e220000000800 */
[-CC-:B------:R-:W-:Y:S01]  /*13510*/  FFMA.FTZ R174, R99, R0.reuse, -R46.reuse ;  /* 0x0000000063ae7223 */ /* 0x180fe2000001082e */
[-C--:B------:R-:W-:Y:S01]  /*13520*/  FFMA.FTZ R27, R45, R0.reuse, -R46 ;  /* 0x000000002d1b7223 */ /* 0x080fe2000001082e */
[----:B-1----:R-:W-:Y:S01]  /*13530*/  FADD.FTZ R30, R10, R11 ;  /* 0x0000000b0a1e7221 */ /* 0x002fe20000010000 */
[----:B------:R-:W-:Y:S01]  /*13540*/  SHF.R.S32.HI R43, RZ, 0x1f, R50 ;  /* 0x0000001fff2b7819 */ /* 0x000fe20000011432 */
[-CC-:B------:R-:W-:Y:S01]  /*13550*/  FFMA.FTZ R168, R101, R0.reuse, -R46.reuse ;  /* 0x0000000065a87223 */ /* 0x180fe2000001082e */
[-C--:B------:R-:W-:Y:S01]  /*13560*/  FFMA.FTZ R29, R49, R0.reuse, -R46 ;  /* 0x00000000311d7223 */ /* 0x080fe2000001082e */
[----:B------:R-:W-:Y:S01]  /*13570*/  FADD.FTZ R37, R179, R30 ;  /* 0x0000001eb3257221 */ /* 0x000fe20000010000 */
[----:B------:R-:W1:Y:S01]  /*13580*/  MUFU.EX2 R182, R182 ;  /* 0x000000b600b67308 */ /* 0x000e620000000800 */
[-CC-:B------:R-:W-:Y:S01]  /*13590*/  FFMA.FTZ R170, R103, R0.reuse, -R46.reuse ;  /* 0x0000000067aa7223 */ /* 0x180fe2000001082e */
[-CC-:B------:R-:W-:Y:S01]  /*135a0*/  FFMA.FTZ R33, R53, R0.reuse, -R46.reuse ;  /* 0x0000000035217223 */ /* 0x180fe2000001082e */
[----:B------:R-:W-:Y:S01]  /*135b0*/  FADD.FTZ R48, R14, R37 ;  /* 0x000000250e307221 */ /* 0x000fe20000010000 */
[-CC-:B------:R-:W-:Y:S01]  /*135c0*/  FFMA.FTZ R164, R97, R0.reuse, -R46.reuse ;  /* 0x0000000061a47223 */ /* 0x180fe2000001082e */
[-CC-:B------:R-:W-:Y:S01]  /*135d0*/  FFMA.FTZ R35, R57, R0.reuse, -R46.reuse ;  /* 0x0000000039237223 */ /* 0x180fe2000001082e */
[-C--:B------:R-:W-:Y:S01]  /*135e0*/  FFMA.FTZ R166, R91, R0.reuse, -R46 ;  /* 0x000000005ba67223 */ /* 0x080fe2000001082e */
[----:B------:R-:W-:Y:S01]  /*135f0*/  FADD.FTZ R41, R173, R48 ;  /* 0x00000030ad297221 */ /* 0x000fe20000010000 */
[----:B------:R-:W2:Y:S01]  /*13600*/  MUFU.EX2 R13, R13 ;  /* 0x0000000d000d7308 */ /* 0x000ea20000000800 */
[----:B0-----:R-:W-:Y:S01]  /*13610*/  FADD.FTZ R11, R180, R7 ;  /* 0x00000007b40b7221 */ /* 0x001fe20000010000 */
[-CC-:B------:R-:W-:Y:S01]  /*13620*/  FFMA.FTZ R37, R61, R0.reuse, -R46.reuse ;  /* 0x000000003d257223 */ /* 0x180fe2000001082e */
[----:B------:R-:W-:Y:S01]  /*13630*/  FADD.FTZ R48, R20, R41 ;  /* 0x0000002914307221 */ /* 0x000fe20000010000 */
[-CC-:B------:R-:W-:Y:S01]  /*13640*/  FFMA.FTZ R160, R47, R0.reuse, -R46.reuse ;  /* 0x000000002fa07223 */ /* 0x180fe2000001082e */
[-CC-:B------:R-:W-:Y:S01]  /*13650*/  FFMA.FTZ R65, R65, R0.reuse, -R46.reuse ;  /* 0x0000000041417223 */ /* 0x180fe2000001082e */
[----:B------:R-:W-:Y:S01]  /*13660*/  F2FP.F16.F32.PACK_AB R181, R2, R181 ;  /* 0x000000b502b5723e */ /* 0x000fe200000000ff */
[-CC-:B------:R-:W-:Y:S01]  /*13670*/  FFMA.FTZ R39, R39, R0.reuse, -R46.reuse ;  /* 0x0000000027277223 */ /* 0x180fe2000001082e */
[----:B------:R-:W0:Y:S01]  /*13680*/  MUFU.EX2 R176, R176 ;  /* 0x000000b000b07308 */ /* 0x000e220000000800 */
[----:B-1----:R-:W-:Y:S01]  /*13690*/  FADD.FTZ R30, R182, R11 ;  /* 0x0000000bb61e7221 */ /* 0x002fe20000010000 */
[----:B------:R-:W-:Y:S01]  /*136a0*/  F2FP.F16.F32.PACK_AB R183, R6, R183 ;  /* 0x000000b706b7723e */ /* 0x000fe200000000ff */
[-CC-:B------:R-:W-:Y:S01]  /*136b0*/  FFMA.FTZ R69, R69, R0.reuse, -R46.reuse ;  /* 0x0000000045457223 */ /* 0x180fe2000001082e */
[-CC-:B------:R-:W-:Y:S01]  /*136c0*/  FFMA.FTZ R51, R51, R0.reuse, -R46.reuse ;  /* 0x0000000033337223 */ /* 0x180fe2000001082e */
[-CC-:B------:R-:W-:Y:S01]  /*136d0*/  FFMA.FTZ R73, R73, R0.reuse, -R46.reuse ;  /* 0x0000000049497223 */ /* 0x180fe2000001082e */
[-CC-:B------:R-:W-:Y:S01]  /*136e0*/  FFMA.FTZ R31, R31, R0.reuse, -R46.reuse ;  /* 0x000000001f1f7223 */ /* 0x180fe2000001082e */
[-C--:B------:R-:W-:Y:S01]  /*136f0*/  FFMA.FTZ R77, R77, R0.reuse, -R46 ;  /* 0x000000004d4d7223 */ /* 0x080fe2000001082e */
[----:B------:R-:W1:Y:S01]  /*13700*/  MUFU.EX2 R15, R15 ;  /* 0x0000000f000f7308 */ /* 0x000e620000000800 */
[----:B--2---:R-:W-:Y:S01]  /*13710*/  FADD.FTZ R11, R13, R30 ;  /* 0x0000001e0d0b7221 */ /* 0x004fe20000010000 */
[-CC-:B------:R-:W-:Y:S01]  /*13720*/  FFMA.FTZ R55, R55, R0.reuse, -R46.reuse ;  /* 0x0000000037377223 */ /* 0x180fe2000001082e */
[-CC-:B------:R-:W-:Y:S01]  /*13730*/  FFMA.FTZ R81, R81, R0.reuse, -R46.reuse ;  /* 0x0000000051517223 */ /* 0x180fe2000001082e */
[-CC-:B------:R-:W-:Y:S01]  /*13740*/  FFMA.FTZ R9, R9, R0.reuse, -R46.reuse ;  /* 0x0000000009097223 */ /* 0x180fe2000001082e */
[----:B------:R-:W-:Y:S01]  /*13750*/  FFMA.FTZ R46, R85, R0, -R46 ;  /* 0x00000000552e7223 */ /* 0x000fe2000001082e */
[----:B------:R-:W-:Y:S01]  /*13760*/  F2FP.F16.F32.PACK_AB R180, R7, R180 ;  /* 0x000000b407b4723e */ /* 0x000fe200000000ff */
[----:B------:R-:W-:Y:S01]  /*13770*/  IMAD.MOV.U32 R103, RZ, RZ, R151 ;  /* 0x000000ffff677224 */ /* 0x000fe200078e0097 */
[----:B------:R-:W2:Y:S01]  /*13780*/  MUFU.EX2 R178, R178 ;  /* 0x000000b200b27308 */ /* 0x000ea20000000800 */
[----:B0-----:R-:W-:Y:S01]  /*13790*/  FADD.FTZ R30, R176, R11 ;  /* 0x0000000bb01e7221 */ /* 0x001fe20000010000 */
[----:B------:R-:W-:Y:S01]  /*137a0*/  FADD.FTZ R11, R175, R48 ;  /* 0x00000030af0b7221 */ /* 0x000fe20000010000 */
[----:B------:R-:W-:Y:S01]  /*137b0*/  F2FP.F16.F32.PACK_AB R179, R14, R179 ;  /* 0x000000b30eb3723e */ /* 0x000fe200000000ff */
[----:B------:R-:W-:Y:S01]  /*137c0*/  IMAD.MOV.U32 R101, RZ, RZ, R151 ;  /* 0x000000ffff657224 */ /* 0x000fe200078e0097 */
[----:B------:R-:W-:Y:S01]  /*137d0*/  F2FP.F16.F32.PACK_AB R177, R10, R177 ;  /* 0x000000b10ab1723e */ /* 0x000fe200000000ff */
[----:B------:R-:W-:Y:S01]  /*137e0*/  FADD.FTZ R48, R24, R11 ;  /* 0x0000000b18307221 */ /* 0x000fe20000010000 */
[----:B------:R-:W-:Y:S01]  /*137f0*/  LEA.HI R11, R43, R50, RZ, 0x7 ;  /* 0x000000322b0b7211 */ /* 0x000fe200078f38ff */
[----:B------:R-:W0:Y:S01]  /*13800*/  MUFU.EX2 R21, R21 ;  /* 0x0000001500157308 */ /* 0x000e220000000800 */
[----:B-1----:R-:W-:Y:S01]  /*13810*/  FADD.FTZ R41, R15, R30 ;  /* 0x0000001e0f297221 */ /* 0x002fe20000010000 */
[----:B------:R-:W-:Y:S01]  /*13820*/  FADD.FTZ R43, R169, R48 ;  /* 0x00000030a92b7221 */ /* 0x000fe20000010000 */
[----:B------:R-:W-:Y:S01]  /*13830*/  SHF.R.S32.HI R11, RZ, 0x7, R11 ;  /* 0x00000007ff0b7819 */ /* 0x000fe2000001140b */
[----:B------:R-:W-:Y:S01]  /*13840*/  IMAD.MOV.U32 R97, RZ, RZ, R151 ;  /* 0x000000ffff617224 */ /* 0x000fe200078e0097 */
[----:B------:R-:W-:Y:S01]  /*13850*/  F2FP.F16.F32.PACK_AB R173, R20, R173 ;  /* 0x000000ad14ad723e */ /* 0x000fe200000000ff */
[----:B------:R-:W-:Y:S01]  /*13860*/  FADD.FTZ R48, R26, R43 ;  /* 0x0000002b1a307221 */ /* 0x000fe20000010000 */
[----:B------:R-:W-:Y:S01]  /*13870*/  VIMNMX R14, RZ, R11, !PT ;  /* 0x0000000bff0e7248 */ /* 0x000fe20007fe0100 */
[----:B------:R-:W1:Y:S01]  /*13880*/  MUFU.EX2 R172, R172 ;  /* 0x000000ac00ac7308 */ /* 0x000e620000000800 */
[----:B--2---:R-:W-:Y:S01]  /*13890*/  FADD.FTZ R30, R178, R41 ;  /* 0x00000029b21e7221 */ /* 0x004fe20000010000 */
[----:B------:R-:W-:Y:S01]  /*138a0*/  F2FP.F16.F32.PACK_AB R175, R24, R175 ;  /* 0x000000af18af723e */ /* 0x000fe200000000ff */
[--C-:B------:R-:W-:Y:S01]  /*138b0*/  IMAD.MOV.U32 R95, RZ, RZ, R151.reuse ;  /* 0x000000ffff5f7224 */ /* 0x100fe200078e0097 */
[----:B------:R-:W-:Y:S01]  /*138c0*/  F2FP.F16.F32.PACK_AB R169, R26, R169 ;  /* 0x000000a91aa9723e */ /* 0x000fe200000000ff */
[--C-:B------:R-:W-:Y:S01]  /*138d0*/  IMAD.MOV.U32 R91, RZ, RZ, R151.reuse ;  /* 0x000000ffff5b7224 */ /* 0x100fe200078e0097 */
[----:B------:R-:W-:Y:S01]  /*138e0*/  F2FP.F16.F32.PACK_AB R182, R13, R182 ;  /* 0x000000b60db6723e */ /* 0x000fe200000000ff */
[----:B------:R-:W-:Y:S01]  /*138f0*/  IMAD.MOV.U32 R89, RZ, RZ, R151 ;  /* 0x000000ffff597224 */ /* 0x000fe200078e0097 */
[----:B------:R-:W2:Y:S01]  /*13900*/  MUFU.EX2 R25, R25 ;  /* 0x0000001900197308 */ /* 0x000ea20000000800 */
[----:B0-----:R-:W-:Y:S01]  /*13910*/  FADD.FTZ R41, R21, R30 ;  /* 0x0000001e15297221 */ /* 0x001fe20000010000 */
[----:B------:R-:W-:-:S02]  /*13920*/  F2FP.F16.F32.PACK_AB R176, R15, R176 ;  /* 0x000000b00fb0723e */ /* 0x000fc400000000ff */
[----:B------:R-:W-:Y:S02]  /*13930*/  F2FP.F16.F32.PACK_AB R178, R21, R178 ;  /* 0x000000b215b2723e */ /* 0x000fe400000000ff */
[----:B------:R-:W-:Y:S02]  /*13940*/  MOV R99, R151 ;  /* 0x0000009700637202 */ /* 0x000fe40000000f00 */
[----:B------:R-:W0:Y:S01]  /*13950*/  MUFU.EX2 R174, R174 ;  /* 0x000000ae00ae7308 */ /* 0x000e220000000800 */
[----:B-1----:R-:W-:Y:S01]  /*13960*/  FADD.FTZ R30, R172, R41 ;  /* 0x00000029ac1e7221 */ /* 0x002fe20000010000 */
[----:B------:R-:W-:Y:S01]  /*13970*/  FADD.FTZ R41, R171, R48 ;  /* 0x00000030ab297221 */ /* 0x000fe20000010000 */
[C---:B------:R-:W-:Y:S02]  /*13980*/  F2FP.F16.F32.PACK_AB R171, R28.reuse, R171 ;  /* 0x000000ab1cab723e */ /* 0x040fe400000000ff */
[----:B------:R-:W-:Y:S01]  /*13990*/  MOV R93, R151 ;  /* 0x00000097005d7202 */ /* 0x000fe20000000f00 */
[----:B------:R-:W-:-:S02]  /*139a0*/  FADD.FTZ R48, R28, R41 ;  /* 0x000000291c307221 */ /* 0x000fc40000010000 */
[----:B------:R-:W1:Y:S01]  /*139b0*/  MUFU.EX2 R27, R27 ;  /* 0x0000001b001b7308 */ /* 0x000e620000000800 */
[----:B--2---:R-:W-:Y:S01]  /*139c0*/  FADD.FTZ R3, R25, R30 ;  /* 0x0000001e19037221 */ /* 0x004fe20000010000 */
[----:B------:R-:W-:Y:S01]  /*139d0*/  FADD.FTZ R41, R165, R48 ;  /* 0x00000030a5297221 */ /* 0x000fe20000010000 */
[C---:B------:R-:W-:Y:S02]  /*139e0*/  F2FP.F16.F32.PACK_AB R165, R32.reuse, R165 ;  /* 0x000000a520a5723e */ /* 0x040fe400000000ff */
[----:B------:R-:W-:Y:S01]  /*139f0*/  F2FP.F16.F32.PACK_AB R172, R25, R172 ;  /* 0x000000ac19ac723e */ /* 0x000fe200000000ff */
[----:B------:R-:W-:Y:S02]  /*13a00*/  FADD.FTZ R48, R32, R41 ;  /* 0x0000002920307221 */ /* 0x000fe40000010000 */
[----:B------:R-:W2:Y:S01]  /*13a10*/  MUFU.EX2 R168, R168 ;  /* 0x000000a800a87308 */ /* 0x000ea20000000800 */
[----:B0-----:R-:W-:Y:S01]  /*13a20*/  FADD.FTZ R30, R174, R3 ;  /* 0x00000003ae1e7221 */ /* 0x001fe20000010000 */
[----:B------:R-:W-:Y:S01]  /*13a30*/  FADD.FTZ R41, R167, R48 ;  /* 0x00000030a7297221 */ /* 0x000fe20000010000 */
[----:B------:R-:W-:-:S03]  /*13a40*/  F2FP.F16.F32.PACK_AB R167, R34, R167 ;  /* 0x000000a722a7723e */ /* 0x000fc600000000ff */
[----:B------:R-:W-:Y:S02]  /*13a50*/  FADD.FTZ R48, R34, R41 ;  /* 0x0000002922307221 */ /* 0x000fe40000010000 */
[----:B------:R-:W0:Y:S01]  /*13a60*/  MUFU.EX2 R29, R29 ;  /* 0x0000001d001d7308 */ /* 0x000e220000000800 */
[----:B-1----:R-:W-:Y:S01]  /*13a70*/  FADD.FTZ R3, R27, R30 ;  /* 0x0000001e1b037221 */ /* 0x002fe20000010000 */
[----:B------:R-:W-:Y:S01]  /*13a80*/  FADD.FTZ R41, R161, R48 ;  /* 0x00000030a1297221 */ /* 0x000fe20000010000 */
[----:B------:R-:W-:Y:S02]  /*13a90*/  F2FP.F16.F32.PACK_AB R161, R36, R161 ;  /* 0x000000a124a1723e */ /* 0x000fe400000000ff */
[----:B------:R-:W-:-:S03]  /*13aa0*/  F2FP.F16.F32.PACK_AB R174, R27, R174 ;  /* 0x000000ae1bae723e */ /* 0x000fc600000000ff */
        /* <DEDUP_REMOVED lines=9> */
[----:B------:R-:W-:Y:S01]  /*13b40*/  FADD.FTZ R30, R36, R41 ;  /* 0x00000029241e7221 */ /* 0x000fe20000010000 */
[----:B------:R-:W-:-:S03]  /*13b50*/  F2FP.F16.F32.PACK_AB R170, R33, R170 ;  /* 0x000000aa21aa723e */ /* 0x000fc600000000ff */
        /* <DEDUP_REMOVED lines=10> */
[----:B------:R-:W-:-:S05]  /*13c00*/  F2FP.F16.F32.PACK_AB R164, R35, R164 ;  /* 0x000000a423a4723e */ /* 0x000fca00000000ff */
[----:B------:R-:W1:Y:S01]  /*13c10*/  MUFU.EX2 R160, R160 ;  /* 0x000000a000a07308 */ /* 0x000e620000000800 */
[----:B--2---:R-:W-:-:S07]  /*13c20*/  FADD.FTZ R2, R166, R3 ;  /* 0x00000003a6027221 */ /* 0x004fce0000010000 */
[----:B------:R-:W2:Y:S01]  /*13c30*/  MUFU.EX2 R65, R65 ;  /* 0x0000004100417308 */ /* 0x000ea20000000800 */
[C---:B0-----:R-:W-:Y:S01]  /*13c40*/  FADD.FTZ R3, R37.reuse, R2 ;  /* 0x0000000225037221 */ /* 0x041fe20000010000 */
[----:B------:R-:W-:-:S06]  /*13c50*/  F2FP.F16.F32.PACK_AB R166, R37, R166 ;  /* 0x000000a625a6723e */ /* 0x000fcc00000000ff */
[----:B------:R-:W0:Y:S01]  /*13c60*/  MUFU.EX2 R39, R39 ;  /* 0x0000002700277308 */ /* 0x000e220000000800 */
[----:B-1----:R-:W-:Y:S01]  /*13c70*/  FADD.FTZ R2, R160, R3 ;  /* 0x00000003a0027221 */ /* 0x002fe20000010000 */
[----:B------:R-:W-:Y:S01]  /*13c80*/  FADD.FTZ R3, R159, R6 ;  /* 0x000000069f037221 */ /* 0x000fe20000010000 */
[----:B------:R-:W-:-:S03]  /*13c90*/  F2FP.F16.F32.PACK_AB R159, R42, R159 ;  /* 0x0000009f2a9f723e */ /* 0x000fc600000000ff */
[----:B------:R-:W-:Y:S02]  /*13ca0*/  FADD.FTZ R6, R42, R3 ;  /* 0x000000032a067221 */ /* 0x000fe40000010000 */
[----:B------:R-:W1:Y:S01]  /*13cb0*/  MUFU.EX2 R162, R69 ;  /* 0x0000004500a27308 */ /* 0x000e620000000800 */
[----:B--2---:R-:W-:Y:S01]  /*13cc0*/  FADD.FTZ R2, R65, R2 ;  /* 0x0000000241027221 */ /* 0x004fe20000010000 */
[----:B------:R-:W-:Y:S01]  /*13cd0*/  FADD.FTZ R41, R153, R6 ;  /* 0x0000000699297221 */ /* 0x000fe20000010000 */
[----:B------:R-:W-:-:S05]  /*13ce0*/  F2FP.F16.F32.PACK_AB R160, R65, R160 ;  /* 0x000000a041a0723e */ /* 0x000fca00000000ff */
        /* <DEDUP_REMOVED lines=19> */
[----:B------:R-:W-:Y:S01]  /*13e20*/  F2FP.F16.F32.PACK_AB R152, R152, R55 ;  /* 0x000000379898723e */ /* 0x000fe200000000ff */
[----:B------:R-:W-:-:S05]  /*13e30*/  IMAD.MOV.U32 R3, RZ, RZ, 0x3f800000 ;  /* 0x3f800000ff037424 */ /* 0x000fca00078e00ff */
[----:B------:R-:W1:Y:S01]  /*13e40*/  MUFU.EX2 R44, R44 ;  /* 0x0000002c002c7308 */ /* 0x000e620000000800 */
[----:B--2---:R-:W-:Y:S01]  /*13e50*/  FADD.FTZ R7, R9, R2 ;  /* 0x0000000209077221 */ /* 0x004fe20000010000 */
[----:B------:R-:W-:-:S06]  /*13e60*/  IMAD.MOV.U32 R2, RZ, RZ, 0x3f800000 ;  /* 0x3f800000ff027424 */ /* 0x000fcc00078e00ff */
[----:B------:R-:W2:Y:S01]  /*13e70*/  MUFU.EX2 R155, R155 ;  /* 0x0000009b009b7308 */ /* 0x000ea20000000800 */
[C---:B0-----:R-:W-:Y:S01]  /*13e80*/  F2FP.F16.F32.PACK_AB R154, R46.reuse, R9 ;  /* 0x000000092e9a723e */ /* 0x041fe200000000ff */
[----:B------:R-:W-:Y:S01]  /*13e90*/  FADD.FTZ R7, R46, R7 ;  /* 0x000000072e077221 */ /* 0x000fe20000010000 */
[----:B------:R-:W-:Y:S02]  /*13ea0*/  IADD3 R9, R150, -0x2, RZ ;  /* 0xfffffffe96097810 */ /* 0x000fe40007ffe0ff */
[----:B------:R-:W-:Y:S02]  /*13eb0*/  MOV R150, R151 ;  /* 0x0000009700967202 */ /* 0x000fe40000000f00 */
[----:B------:R-:W-:Y:S01]  /*13ec0*/  ISETP.GE.AND P2, PT, R9, R14, PT ;  /* 0x0000000e0900720c */ /* 0x000fe20003f46270 */
[----:B------:R-:W0:Y:S01]  /*13ed0*/  MUFU.EX2 R12, R12 ;  /* 0x0000000c000c7308 */ /* 0x000e220000000800 */
[C---:B-1----:R-:W-:Y:S01]  /*13ee0*/  FADD.FTZ R6, R44.reuse, R41 ;  /* 0x000000292c067221 */ /* 0x042fe20000010000 */
[----:B------:R-:W-:-:S03]  /*13ef0*/  F2FP.F16.F32.PACK_AB R153, R44, R153 ;  /* 0x000000992c99723e */ /* 0x000fc600000000ff */
[----:B--2---:R-:W-:-:S04]  /*13f00*/  FADD.FTZ R41, R155, R6 ;  /* 0x000000069b297221 */ /* 0x004fc80000010000 */
[C---:B0-----:R-:W-:Y:S01]  /*13f10*/  FADD.FTZ R6, R12.reuse, R41 ;  /* 0x000000290c067221 */ /* 0x041fe20000010000 */
[----:B------:R-:W-:Y:S02]  /*13f20*/  F2FP.F16.F32.PACK_AB R155, R12, R155 ;  /* 0x0000009b0c9b723e */ /* 0x000fe400000000ff */
[----:B------:R-:W-:Y:S05]  /*13f30*/  @!P2 BRA `(.L_x_2392) ;  /* 0x0000002c00f8a947 */ /* 0x000fea0003800000 */
[----:B------:R-:W-:Y:S01]  /*13f40*/  BSSY B1, `(.L_x_2392) ;  /* 0x00002fd000017945 */ /* 0x000fe20003800000 */
[----:B------:R-:W-:Y:S01]  /*13f50*/  MOV R13, R5 ;  /* 0x00000005000d7202 */ /* 0x000fe20000000f00 */
[----:B------:R-:W-:Y:S01]  /*13f60*/  IMAD.MOV.U32 R12, RZ, RZ, R4 ;  /* 0x000000ffff0c7224 */ /* 0x000fe200078e0004 */
[----:B------:R-:W-:Y:S01]  /*13f70*/  MOV R21, R185 ;  /* 0x000000b900157202 */ /* 0x000fe20000000f00 */
        /* <DEDUP_REMOVED lines=33> */
[----:B------:R-:W-:-:S07]  /*14190*/  CS2R R88, SRZ ;  /* 0x0000000000587805 */ /* 0x000fce000001ff00 */
.L_x_2403:
[----:B------:R-:W-:-:S05]  /*141a0*/  VIADD R0, R21, 0x1 ;  /* 0x0000000115007836 */ /* 0x000fca0000000000 */
[----:B------:R-:W-:-:S04]  /*141b0*/  ISETP.NE.AND P2, PT, R0, 0x2, PT ;  /* 0x000000020000780c */ /* 0x000fc80003f45270 */
[----:B------:R-:W-:Y:S02]  /*141c0*/  SEL R5, RZ, 0x1, P2 ;  /* 0x00000001ff057807 */ /* 0x000fe40001000000 */
[----:B------:R-:W-:Y:S02]  /*141d0*/  SEL R185, R0, RZ, P2 ;  /* 0x000000ff00b97207 */ /* 0x000fe40001000000 */
[----:B------:R-:W-:Y:S01]  /*141e0*/  LOP3.LUT R188, R20, R5, RZ, 0x3c, !PT ;  /* 0x0000000514bc7212 */ /* 0x000fe200078e3cff */
[----:B------:R-:W-:Y:S06]  /*141f0*/  @!P0 BRA `(.L_x_2393) ;  /* 0x0000000000048947 */ /* 0x000fec0003800000 */
[----:B------:R-:W-:Y:S01]  /*14200*/  BPT.TRAP 0x1 ;  /* 0x000000040000795c */ /* 0x000fe20000300000 */
.L_x_2393:
[----:B------:R-:W-:Y:S02]  /*14210*/  LEA R15, R185, R18, 0x3 ;  /* 0x00000012b90f7211 */ /* 0x000fe400078e18ff */
[----:B------:R-:W-:-:S04]  /*14220*/  SHF.L.U32 R0, R188, 0x1f, RZ ;  /* 0x0000001fbc007819 */ /* 0x000fc800000006ff */
[----:B------:R0:W1:Y:S01]  /*14230*/  SYNCS.PHASECHK.TRANS64.TRYWAIT P2, [R15+URZ+0x34830], R0 ;  /* 0x034830000f0075a7 */ /* 0x000062000804017f */
[----:B------:R-:W-:Y:S05]  /*14240*/  @!P0 BRA `(.L_x_2394) ;  /* 0x0000000000048947 */ /* 0x000fea0003800000 */
[----:B------:R-:W-:Y:S01]  /*14250*/  BPT.TRAP 0x1 ;  /* 0x000000040000795c */ /* 0x000fe20000300000 */
.L_x_2394:
[----:B------:R-:W-:Y:S01]  /*14260*/  BSSY B2, `(.L_x_2395) ;  /* 0x0000006000027945 */ /* 0x000fe20003800000 */
[----:B------:R-:W-:Y:S02]  /*14270*/  IMAD R4, R185, 0xc00, R8 ;  /* 0x00000c00b9047824 */ /* 0x000fe400078e0208 */
[----:B------:R-:W-:Y:S01]  /*14280*/  IMAD.MOV.U32 R5, RZ, RZ, 0x40000040 ;  /* 0x40000040ff057424 */ /* 0x000fe200078e00ff */
[----:B-1----:R-:W-:Y:S06]  /*14290*/  @P2 BRA `(.L_x_2396) ;  /* 0x0000000000082947 */ /* 0x002fec0003800000 */
[----:B------:R-:W1:Y:S02]  /*142a0*/  SYNCS.PHASECHK.TRANS64.TRYWAIT P2, [R15+URZ+0x34830], R0 ;  /* 0x034830000f0075a7 */ /* 0x000e64000804017f */
[----:B-1----:R-:W-:Y:S05]  /*142b0*/  @!P2 BRA `(.L_x_2397) ;  /* 0x000000ec0058a947 */ /* 0x002fea0003800000 */
.L_x_2396:
[----:B------:R-:W-:Y:S05]  /*142c0*/  BSYNC B2 ;  /* 0x0000000000027941 */ /* 0x000fea0003800000 */
.L_x_2395:
        /* <DEDUP_REMOVED lines=18> */
[----:B------:R-:W2:Y:S01]  /*143f0*/  LDL.64 R230, [R1+0x8] ;  /* 0x0000080001e67983 */ /* 0x000ea20000100a00 */
[----:B------:R-:W-:Y:S01]  /*14400*/  IMAD.MOV.U32 R11, RZ, RZ, 0x40000040 ;  /* 0x40000040ff0b7424 */ /* 0x000fe200078e00ff */
[----:B------:R-:W-:-:S02]  /*14410*/  WARPGROUP.DEPBAR.LE gsb0, 0x0 ;  /* 0x00008000000079c5 */ /* 0x000fc40000010000 */
[----:B------:R-:W-:-:S07]  /*14420*/  WARPGROUP.ARRIVE ;  /* 0x00000000000079c5 */ /* 0x000fce0000000000 */
[----:B------:R-:W-:Y:S01]  /*14430*/  HGMMA.64x128x16.F32 R24, gdesc[UR4], R24, gsb0 ;  /* 0x01e00000041879f0 */ /* 0x000fe20008000818 */
[----:B------:R-:W-:Y:S02]  /*14440*/  R2UR UR6, R10 ;  /* 0x000000000a0672ca */ /* 0x000fe400000e0000 */
[----:B------:R-:W-:Y:S02]  /*14450*/  R2UR UR7, R11 ;  /* 0x000000000b0772ca */ /* 0x000fe400000e0000 */
[----:B----4-:R-:W-:Y:S02]  /*14460*/  R2UR UR4, R228 ;  /* 0x00000000e40472ca */ /* 0x010fe400000e0000 */
[----:B------:R-:W-:Y:S01]  /*14470*/  R2UR UR5, R229 ;  /* 0x00000000e50572ca */ /* 0x000fe200000e0000 */
[----:B------:R-:W-:Y:S01]  /*14480*/  IMAD.MOV.U32 R11, RZ, RZ, 0x40000040 ;  /* 0x40000040ff0b7424 */ /* 0x000fe200078e00ff */
[----:B------:R-:W-:Y:S01]  /*14490*/  IADD3 R10, R4, 0x6, RZ ;  /* 0x00000006040a7810 */ /* 0x000fe20007ffe0ff */
[----:B------:R-:W3:Y:S01]  /*144a0*/  LDL.64 R228, [R1] ;  /* 0x0000000001e47983 */ /* 0x000ee20000100a00 */
[----:B------:R-:W-:-:S02]  /*144b0*/  WARPGROUP.DEPBAR.LE gsb0, 0x0 ;  /* 0x00008000000079c5 */ /* 0x000fc40000010000 */
[----:B------:R-:W-:-:S07]  /*144c0*/  WARPGROUP.ARRIVE ;  /* 0x00000000000079c5 */ /* 0x000fce0000000000 */
        /* <DEDUP_REMOVED lines=18> */
[----:B------:R-:W-:Y:S01]  /*145f0*/  HGMMA.64x128x16.F32 R24, gdesc[UR4], R24, gsb0 ;  /* 0x01e00000041879f0 */ /* 0x000fe20008000818 */
[----:B------:R-:W-:Y:S02]  /*14600*/  R2UR UR6, R10 ;  /* 0x000000000a0672ca */ /* 0x000fe400000e0000 */
[----:B------:R-:W-:Y:S02]  /*14610*/  R2UR UR7, R11 ;  /* 0x000000000b0772ca */ /* 0x000fe400000e0000 */
[----:B--2---:R-:W-:Y:S02]  /*14620*/  R2UR UR4, R230 ;  /* 0x00000000e60472ca */ /* 0x004fe400000e0000 */
[----:B------:R-:W-:Y:S01]  /*14630*/  R2UR UR5, R231 ;  /* 0x00000000e70572ca */ /* 0x000fe200000e0000 */
[----:B------:R-:W-:Y:S01]  /*14640*/  IMAD.MOV.U32 R11, RZ, RZ, 0x40000040 ;  /* 0x40000040ff0b7424 */ /* 0x000fe200078e00ff */
[----:B------:R-:W-:Y:S01]  /*14650*/  IADD3 R10, R4, 0x404, RZ ;  /* 0x00000404040a7810 */ /* 0x000fe20007ffe0ff */
[----:B------:R-:W-:-:S02]  /*14660*/  WARPGROUP.DEPBAR.LE gsb0, 0x0 ;  /* 0x00008000000079c5 */ /* 0x000fc40000010000 */
[----:B------:R-:W-:-:S08]  /*14670*/  WARPGROUP.ARRIVE ;  /* 0x00000000000079c5 */ /* 0x000fd00000000000 */
[----:B------:R-:W-:Y:S01]  /*14680*/  HGMMA.64x128x16.F32 R24, gdesc[UR4], R24, gsb0 ;  /* 0x01e00000041879f0 */ /* 0x000fe20008000818 */
        /* <DEDUP_REMOVED lines=17> */
[----:B------:R-:W-:Y:S01]  /*147a0*/  HGMMA.64x128x16.F32 R24, gdesc[UR4], R24, gsb0 ;  /* 0x01e00000041879f0 */ /* 0x000fe20008000818 */
        /* <DEDUP_REMOVED lines=101> */
.L_x_2398:
[----:B------:R-:W-:Y:S02]  /*14e00*/  SHF.L.U32 R3, R20, 0x1f, RZ ;  /* 0x0000001f14037819 */ /* 0x000fe400000006ff */
[----:B------:R-:W-:-:S04]  /*14e10*/  LEA R20, R21, R18, 0x3 ;  /* 0x0000001215147211 */ /* 0x000fc800078e18ff */
[----:B------:R2:W3:Y:S01]  /*14e20*/  SYNCS.PHASECHK.TRANS64.TRYWAIT P2, [R20+URZ+0x34850], R3 ;  /* 0x03485003140075a7 */ /* 0x0004e2000804017f */
[----:B------:R-:W-:Y:S05]  /*14e30*/  @!P0 BRA `(.L_x_2399) ;  /* 0x0000000000048947 */ /* 0x000fea0003800000 */
[----:B------:R-:W-:Y:S01]  /*14e40*/  BPT.TRAP 0x1 ;  /* 0x000000040000795c */ /* 0x000fe20000300000 */
.L_x_2399:
[----:B------:R-:W-:Y:S04]  /*14e50*/  BSSY B2, `(.L_x_2400) ;  /* 0x0000004000027945 */ /* 0x000fe80003800000 */
[----:B---3--:R-:W-:Y:S05]  /*14e60*/  @P2 BRA `(.L_x_2401) ;  /* 0x0000000000082947 */ /* 0x008fea0003800000 */
[----:B------:R-:W3:Y:S02]  /*14e70*/  SYNCS.PHASECHK.TRANS64.TRYWAIT P2, [R20+URZ+0x34850], R3 ;  /* 0x03485003140075a7 */ /* 0x000ee4000804017f */
[----:B---3--:R-:W-:Y:S05]  /*14e80*/  @!P2 BRA `(.L_x_2402) ;  /* 0x000000e00078a947 */ /* 0x008fea0003800000 */
.L_x_2401:
[----:B------:R-:W-:Y:S05]  /*14e90*/  BSYNC B2 ;  /* 0x0000000000027941 */ /* 0x000fea0003800000 */
.L_x_2400:
[----:B01----:R-:W-:Y:S01]  /*14ea0*/  VIADD R0, R18, 0x400 ;  /* 0x0000040012007836 */ /* 0x003fe20000000000 */
[----:B------:R-:W-:Y:S01]  /*14eb0*/  MOV R11, 0x40000040 ;  /* 0x40000040000b7802 */ /* 0x000fe20000000f00 */
[----:B------:R-:W-:Y:S01]  /*14ec0*/  WARPGROUP.ARRIVE ;  /* 0x00000000000079c5 */ /* 0x000fe20000000000 */
[----:B--23--:R-:W-:Y:S01]  /*14ed0*/  IMAD.MOV.U32 R3, RZ, RZ, 0x40000040 ;  /* 0x40000040ff037424 */ /* 0x00cfe200078e00ff */
[----:B------:R-:W-:Y:S01]  /*14ee0*/  @!P1 IADD3 R20, R20, 0x34860, RZ ;  /* 0x0003486014149810 */ /* 0x000fe20007ffe0ff */
[----:B------:R-:W-:Y:S01]  /*14ef0*/  @!P1 VIADD R15, R15, 0x34840 ;  /* 0x000348400f0f9836 */ /* 0x000fe20000000000 */
[----:B------:R-:W-:Y:S02]  /*14f00*/  SHF.R.U32.HI R0, RZ, 0x4, R0 ;  /* 0x00000004ff007819 */ /* 0x000fe40000011600 */
[----:B------:R-:W-:Y:S02]  /*14f10*/  R2UR UR7, R11 ;  /* 0x000000000b0772ca */ /* 0x000fe400000e0000 */
[----:B------:R-:W-:-:S02]  /*14f20*/  LOP3.LUT R0, R0, 0x3fff, RZ, 0xc0, !PT ;  /* 0x00003fff00007812 */ /* 0x000fc400078ec0ff */
[----:B------:R-:W-:Y:S02]  /*14f30*/  @!P1 PRMT R15, RZ, 0x654, R15 ;  /* 0x00000654ff0f9816 */ /* 0x000fe4000000000f */
[----:B------:R-:W-:-:S05]  /*14f40*/  LOP3.LUT R0, R0, 0x4000000, RZ, 0xfc, !PT ;  /* 0x0400000000007812 */ /* 0x000fca00078efcff */
[----:B------:R-:W-:Y:S01]  /*14f50*/  IMAD R10, R21, 0x800, R0 ;  /* 0x00000800150a7824 */ /* 0x000fe200078e0200 */
[----:B------:R-:W-:-:S03]  /*14f60*/  MOV R0, 0xffffff80 ;  /* 0xffffff8000007802 */ /* 0x000fc60000000f00 */
[C---:B------:R-:W-:Y:S01]  /*14f70*/  VIADD R2, R10.reuse, 0x80 ;  /* 0x000000800a027836 */ /* 0x040fe20000000000 */
[----:B------:R-:W-:Y:S01]  /*14f80*/  R2UR UR6, R10 ;  /* 0x000000000a0672ca */ /* 0x000fe200000e0000 */
[----:B------:R-:W-:-:S04]  /*14f90*/  IMAD R0, R9, R0, 0x1 ;  /* 0x0000000109007424 */ /* 0x000fc800078e0200 */
[----:B------:R-:W-:-:S08]  /*14fa0*/  IMAD R0, R193, 0x80, R0 ;  /* 0x00000080c1007824 */ /* 0x000fd000078e0200 */
[----:B------:R-:W-:Y:S01]  /*14fb0*/  HGMMA.64x128x16.F32 R88, R180, gdesc[UR4].tnspB, R88, gsb0 ;  /* 0x41e00004b4587df0 */ /* 0x000fe20008000858 */
[----:B------:R-:W-:Y:S02]  /*14fc0*/  R2UR UR6, R2 ;  /* 0x00000000020672ca */ /* 0x000fe400000e0000 */
[----:B------:R-:W-:Y:S02]  /*14fd0*/  R2UR UR7, R3 ;  /* 0x00000000030772ca */ /* 0x000fe400000e0000 */
[----:B------:R-:W-:Y:S02]  /*14fe0*/  IADD3 R3, -R192, R0, R195 ;  /* 0x00000000c0037210 */ /* 0x000fe40007ffe1c3 */
[----:B------:R-:W-:-:S03]  /*14ff0*/  IADD3 R2, R10, 0x100, RZ ;  /* 0x000001000a027810 */ /* 0x000fc60007ffe0ff */
[----:B------:R-:W-:Y:S02]  /*15000*/  IMAD R0, R202, -0x2, R3 ;  /* 0xfffffffeca007824 */ /* 0x000fe400078e0203 */
[----:B------:R-:W-:Y:S02]  /*15010*/  IMAD.MOV.U32 R3, RZ, RZ, 0x40000040 ;  /* 0x40000040ff037424 */ /* 0x000fe400078e00ff */
[----:B------:R-:W-:-:S05]  /*15020*/  IMAD.IADD R5, R203, 0x1, R0 ;  /* 0x00000001cb057824 */ /* 0x000fca00078e0200 */
[C---:B------:R-:W-:Y:S02]  /*15030*/  ISETP.GT.AND P2, PT, R5.reuse, RZ, PT ;  /* 0x000000ff0500720c */ /* 0x040fe40003f44270 */
[C---:B------:R-:W-:Y:S02]  /*15040*/  ISETP.GT.AND P3, PT, R5.reuse, 0x1, PT ;  /* 0x000000010500780c */ /* 0x040fe40003f64270 */
[----:B------:R-:W-:Y:S02]  /*15050*/  FSEL R11, R24, -INF , P2 ;  /* 0xff800000180b7808 */ /* 0x000fe40001000000 */
        /* <DEDUP_REMOVED lines=10> */
[----:B------:R-:W-:Y:S02]  /*15100*/  FMNMX.FTZ R0, R29, R0, !PT ;  /* 0x000000001d007209 */ /* 0x000fe40007810000 */
[----:B------:R-:W-:Y:S02]  /*15110*/  FSEL R33, R33, -INF , P3 ;  /* 0xff80000021217808 */ /* 0x000fe40001800000 */
[----:B------:R-:W-:-:S04]  /*15120*/  ISETP.GT.AND P3, PT, R5, 0x19, PT ;  /* 0x000000190500780c */ /* 0x000fc80003f64270 */
        /* <DEDUP_REMOVED lines=24> */
[----:B------:R-:W-:Y:S01]  /*152b0*/  FSEL R85, R85, -INF , P3 ;  /* 0xff80000055557808 */ /* 0x000fe20001800000 */
        /* <DEDUP_REMOVED lines=13> */
[----:B------:R-:W-:Y:S02]  /*15390*/  WARPGROUP.DEPBAR.LE gsb0, 0x0 ;  /* 0x00008000000079c5 */ /* 0x000fe40000010000 */
[----:B------:R-:W-:Y:S01]  /*153a0*/  WARPGROUP.ARRIVE ;  /* 0x00000000000079c5 */ /* 0x000fe20000000000 */
[----:B------:R-:W-:Y:S02]  /*153b0*/  FSEL R173, R32, -INF , P2 ;  /* 0xff80000020ad7808 */ /* 0x000fe40001000000 */
[----:B------:R-:W-:Y:S02]  /*153c0*/  ISETP.GT.AND P2, PT, R5, 0x18, PT ;  /* 0x000000180500780c */ /* 0x000fe40003f44270 */
[----:B------:R-:W-:-:S05]  /*153d0*/  FMNMX.FTZ R0, R173, R0, !PT ;  /* 0x00000000ad007209 */ /* 0x000fca0007810000 */
[----:B------:R-:W-:Y:S01]  /*153e0*/  HGMMA.64x128x16.F32 R88, R168, gdesc[UR4].tnspB, R88, gsb0 ;  /* 0x41e00004a8587df0 */ /* 0x000fe20008000858 */
[----:B------:R-:W-:Y:S02]  /*153f0*/  FSEL R175, R36, -INF , P2 ;  /* 0xff80000024af7808 */ /* 0x000fe40001000000 */
[----:B------:R-:W-:Y:S02]  /*15400*/  FMNMX.FTZ R0, R33, R0, !PT ;  /* 0x0000000021007209 */ /* 0x000fe40007810000 */
[----:B------:R-:W-:Y:S02]  /*15410*/  ISETP.GT.AND P2, PT, R5, 0x20, PT ;  /* 0x000000200500780c */ /* 0x000fe40003f44270 */
[----:B------:R-:W-:Y:S02]  /*15420*/  FMNMX.FTZ R0, R175, R0, !PT ;  /* 0x00000000af007209 */ /* 0x000fe40007810000 */
[----:B------:R-:W-:Y:S02]  /*15430*/  FSEL R177, R40, -INF , P2 ;  /* 0xff80000028b17808 */ /* 0x000fe40001000000 */
[----:B------:R-:W-:-:S02]  /*15440*/  FMNMX.FTZ R0, R37, R0, !PT ;  /* 0x0000000025007209 */ /* 0x000fc40007810000 */
[----:B------:R-:W-:Y:S02]  /*15450*/  ISETP.GT.AND P2, PT, R5, 0x28, PT ;  /* 0x000000280500780c */ /* 0x000fe40003f44270 */
[----:B------:R-:W-:Y:S02]  /*15460*/  FMNMX.FTZ R0, R177, R0, !PT ;  /* 0x00000000b1007209 */ /* 0x000fe40007810000 */
[----:B------:R-:W-:Y:S02]  /*15470*/  FSEL R179, R44, -INF , P2 ;  /* 0xff8000002cb37808 */ /* 0x000fe40001000000 */
[----:B------:R-:W-:Y:S02]  /*15480*/  FMNMX.FTZ R0, R41, R0, !PT ;  /* 0x0000000029007209 */ /* 0x000fe40007810000 */
[----:B------:R-:W-:Y:S02]  /*15490*/  ISETP.GT.AND P2, PT, R5, 0x30, PT ;  /* 0x000000300500780c */ /* 0x000fe40003f44270 */
[----:B------:R-:W-:-:S02]  /*154a0*/  FMNMX.FTZ R0, R179, R0, !PT ;  /* 0x00000000b3007209 */ /* 0x000fc40007810000 */
        /* <DEDUP_REMOVED lines=34> */
[C---:B------:R-:W-:Y:S01]  /*156d0*/  ISETP.GT.AND P2, PT, R5.reuse, 0x78, PT ;  /* 0x000000780500780c */ /* 0x040fe20003f44270 */
[----:B------:R-:W-:Y:S01]  /*156e0*/  VIADD R5, R5, 0x8 ;  /* 0x0000000805057836 */ /* 0x000fe20000000000 */
[----:B------:R-:W-:-:S02]  /*156f0*/  FMNMX.FTZ R0, R80, R3, !PT ;  /* 0x0000000350007209 */ /* 0x000fc40007810000 */
[----:B------:R-:W-:Y:S01]  /*15700*/  R2UR UR6, R2 ;  /* 0x00000000020672ca */ /* 0x000fe200000e0000 */
[----:B------:R-:W-:Y:S01]  /*15710*/  VIADD R2, R10, 0x280 ;  /* 0x000002800a027836 */ /* 0x000fe20000000000 */
[----:B------:R-:W-:Y:S02]  /*15720*/  FMNMX.FTZ R0, R81, R0, !PT ;  /* 0x0000000051007209 */ /* 0x000fe40007810000 */
[C---:B------:R-:W-:Y:S02]  /*15730*/  ISETP.GT.AND P5, PT, R5.reuse, RZ, PT ;  /* 0x000000ff0500720c */ /* 0x040fe40003fa4270 */
[C---:B------:R-:W-:Y:S02]  /*15740*/  ISETP.GT.AND P6, PT, R5.reuse, 0x1, PT ;  /* 0x000000010500780c */ /* 0x040fe40003fc4270 */
[----:B------:R-:W-:Y:S02]  /*15750*/  FSEL R26, R26, -INF , P5 ;  /* 0xff8000001a1a7808 */ /* 0x000fe40002800000 */
[----:B------:R-:W-:-:S02]  /*15760*/  ISETP.GT.AND P3, PT, R5, 0x8, PT ;  /* 0x000000080500780c */ /* 0x000fc40003f64270 */
[----:B------:R-:W-:Y:S02]  /*15770*/  FSEL R27, R27, -INF , P6 ;  /* 0xff8000001b1b7808 */ /* 0x000fe40003000000 */
[C---:B------:R-:W-:Y:S02]  /*15780*/  ISETP.GT.AND P4, PT, R5.reuse, 0x9, PT ;  /* 0x000000090500780c */ /* 0x040fe40003f84270 */
[----:B------:R-:W-:Y:S02]  /*15790*/  ISETP.GT.AND P5, PT, R5, 0x10, PT ;  /* 0x000000100500780c */ /* 0x000fe40003fa4270 */
[----:B------:R-:W-:Y:S02]  /*157a0*/  FSEL R31, R31, -INF , P4 ;  /* 0xff8000001f1f7808 */ /* 0x000fe40002000000 */
[C---:B------:R-:W-:Y:S02]  /*157b0*/  ISETP.GT.AND P6, PT, R5.reuse, 0x11, PT ;  /* 0x000000110500780c */ /* 0x040fe40003fc4270 */
[----:B------:R-:W-:-:S02]  /*157c0*/  ISETP.GT.AND P4, PT, R5, 0x19, PT ;  /* 0x000000190500780c */ /* 0x000fc40003f84270 */
[----:B------:R-:W-:Y:S02]  /*157d0*/  FSEL R35, R35, -INF , P6 ;  /* 0xff80000023237808 */ /* 0x000fe40003000000 */
[----:B------:R-:W-:Y:S02]  /*157e0*/  FSEL R39, R39, -INF , P4 ;  /* 0xff80000027277808 */ /* 0x000fe40002000000 */
[C---:B------:R-:W-:Y:S02]  /*157f0*/  ISETP.GT.AND P6, PT, R5.reuse, 0x21, PT ;  /* 0x000000210500780c */ /* 0x040fe40003fc4270 */
[----:B------:R-:W-:Y:S02]  /*15800*/  ISETP.GT.AND P4, PT, R5, 0x29, PT ;  /* 0x000000290500780c */ /* 0x000fe40003f84270 */
[----:B------:R-:W-:Y:S02]  /*15810*/  FSEL R43, R43, -INF , P6 ;  /* 0xff8000002b2b7808 */ /* 0x000fe40003000000 */
[----:B------:R-:W-:-:S02]  /*15820*/  FSEL R47, R47, -INF , P4 ;  /* 0xff8000002f2f7808 */ /* 0x000fc40002000000 */
[C---:B------:R-:W-:Y:S02]  /*15830*/  ISETP.GT.AND P6, PT, R5.reuse, 0x31, PT ;  /* 0x000000310500780c */ /* 0x040fe40003fc4270 */
[----:B------:R-:W-:Y:S02]  /*15840*/  ISETP.GT.AND P4, PT, R5, 0x39, PT ;  /* 0x000000390500780c */ /* 0x000fe40003f84270 */
[----:B------:R-:W-:Y:S02]  /*15850*/  FSEL R51, R51, -INF , P6 ;  /* 0xff80000033337808 */ /* 0x000fe40003000000 */
[----:B------:R-:W-:Y:S01]  /*15860*/  ISETP.GT.AND P6, PT, R5, 0x41, PT ;  /* 0x000000410500780c */ /* 0x000fe20003fc4270 */
[----:B------:R-:W-:Y:S02]  /*15870*/  WARPGROUP.DEPBAR.LE gsb0, 0x0 ;  /* 0x00008000000079c5 */ /* 0x000fe40000010000 */
[----:B------:R-:W-:Y:S01]  /*15880*/  FSEL R169, R84, -INF , P2 ;  /* 0xff80000054a97808 */ /* 0x000fe20001000000 */
[----:B------:R-:W-:Y:S01]  /*15890*/  WARPGROUP.ARRIVE ;  /* 0x00000000000079c5 */ /* 0x000fe20000000000 */
[----:B------:R-:W-:-:S02]  /*158a0*/  FSEL R59, R59, -INF , P6 ;  /* 0xff8000003b3b7808 */ /* 0x000fc40003000000 */
[----:B------:R-:W-:Y:S02]  /*158b0*/  FMNMX.FTZ R0, R169, R0, !PT ;  /* 0x00000000a9007209 */ /* 0x000fe40007810000 */
[----:B------:R-:W-:Y:S02]  /*158c0*/  ISETP.GT.AND P6, PT, R5, 0x51, PT ;  /* 0x000000510500780c */ /* 0x000fe40003fc4270 */
[----:B------:R-:W-:Y:S01]  /*158d0*/  FMNMX.FTZ R28, R85, R0, !PT ;  /* 0x00000000551c7209 */ /* 0x000fe20007810000 */
[----:B------:R-:W-:Y:S01]  /*158e0*/  IMAD.U32 R0, RZ, RZ, UR39 ;  /* 0x00000027ff007e24 */ /* 0x000fe2000f8e00ff */
[----:B------:R-:W-:Y:S02]  /*158f0*/  FSEL R67, R67, -INF , P6 ;  /* 0xff80000043437808 */ /* 0x000fe40003000000 */
[----:B------:R-:W-:Y:S01]  /*15900*/  ISETP.GT.AND P6, PT, R5, 0x61, PT ;  /* 0x000000610500780c */ /* 0x000fe20003fc4270 */
[----:B------:R-:W0:Y:S03]  /*15910*/  SHFL.BFLY PT, R3, R28, 0x2, 0x1f ;  /* 0x0c401f001c037f89 */ /* 0x000e2600000e0000 */
[----:B------:R-:W-:-:S02]  /*15920*/  FSEL R75, R75, -INF , P6 ;  /* 0xff8000004b4b7808 */ /* 0x000fc40003000000 */
[----:B------:R-:W-:-:S04]  /*15930*/  ISETP.GT.AND P6, PT, R5, 0x71, PT ;  /* 0x000000710500780c */ /* 0x000fc80003fc4270 */
[----:B------:R-:W-:Y:S02]  /*15940*/  FSEL R83, R83, -INF , P6 ;  /* 0xff80000053537808 */ /* 0x000fe40003000000 */
[----:B0-----:R-:W-:Y:S02]  /*15950*/  FMNMX.FTZ R32, R28, R3, !PT ;  /* 0x000000031c207209 */ /* 0x001fe40007810000 */
[----:B------:R-:W-:-:S03]  /*15960*/  FMNMX.FTZ R28, R26, R13, !PT ;  /* 0x0000000d1a1c7209 */ /* 0x000fc60007810000 */
[----:B------:R-:W0:Y:S01]  /*15970*/  SHFL.BFLY PT, R3, R32, 0x1, 0x1f ;  /* 0x0c201f0020037f89 */ /* 0x000e2200000e0000 */
[----:B------:R-:W-:Y:S02]  /*15980*/  FMNMX.FTZ R28, R27, R28, !PT ;  /* 0x0000001c1b1c7209 */ /* 0x000fe40007810000 */
[----:B0-----:R-:W-:Y:S02]  /*15990*/  FMNMX.FTZ R4, R32, R3, !PT ;  /* 0x0000000320047209 */ /* 0x001fe40007810000 */
[----:B------:R-:W-:Y:S02]  /*159a0*/  MOV R3, 0x40000040 ;  /* 0x4000004000037802 */ /* 0x000fe40000000f00 */
[C---:B------:R-:W-:Y:S01]  /*159b0*/  FSETP.NEU.FTZ.AND P2, PT, R4.reuse, -INF , PT ;  /* 0xff8000000400780b */ /* 0x040fe20003f5d000 */
[----:B------:R-:W-:Y:S01]  /*159c0*/  FMUL.FTZ R24, R4, R0 ;  /* 0x0000000004187220 */ /* 0x000fe20000410000 */
[----:B------:R-:W-:-:S04]  /*159d0*/  R2UR UR7, R3 ;  /* 0x00000000030772ca */ /* 0x000fc800000e0000 */
[----:B------:R-:W-:-:S05]  /*159e0*/  FSEL R24, R24, RZ, P2 ;  /* 0x000000ff18187208 */ /* 0x000fca0001000000 */
[-CC-:B------:R-:W-:Y:S01]  /*159f0*/  FFMA.FTZ R182, R21, R0.reuse, -R24.reuse ;  /* 0x0000000015b67223 */ /* 0x180fe20000010818 */
[-CC-:B------:R-:W-:Y:S01]  /*15a00*/  FFMA.FTZ R21, R29, R0.reuse, -R24.reuse ;  /* 0x000000001d157223 */ /* 0x180fe20000010818 */
[-CC-:B------:R-:W-:Y:S01]  /*15a10*/  FFMA.FTZ R29, R33, R0.reuse, -R24.reuse ;  /* 0x00000000211d7223 */ /* 0x180fe20000010818 */
[----:B------:R-:W-:Y:S01]  /*15a20*/  FSEL R33, R34, -INF , P5 ;  /* 0xff80000022217808 */ /* 0x000fe20002800000 */
[----:B------:R-:W-:Y:S01]  /*15a30*/  HGMMA.64x128x16.F32 R88, R164, gdesc[UR4].tnspB, R88, gsb0 ;  /* 0x41e00004a4587df0 */ /* 0x000fe20008000858 */
[----:B------:R-:W-:Y:S01]  /*15a40*/  ISETP.GT.AND P5, PT, R5, 0x20, PT ;  /* 0x000000200500780c */ /* 0x000fe20003fa4270 */
[-CC-:B------:R-:W-:Y:S01]  /*15a50*/  FFMA.FTZ R176, R173, R0.reuse, -R24.reuse ;  /* 0x00000000adb07223 */ /* 0x180fe20000010818 */
[-CC-:B------:R-:W-:Y:S01]  /*15a60*/  FFMA.FTZ R178, R175, R0.reuse, -R24.reuse ;  /* 0x00000000afb27223 */ /* 0x180fe20000010818 */
[-CC-:B------:R-:W-:Y:S01]  /*15a70*/  FFMA.FTZ R172, R177, R0.reuse, -R24.reuse ;  /* 0x00000000b1ac7223 */ /* 0x180fe20000010818 */
[----:B------:R-:W-:Y:S01]  /*15a80*/  FSEL R171, R42, -INF , P5 ;  /* 0xff8000002aab7808 */ /* 0x000fe20002800000 */
[-CC-:B------:R-:W-:Y:S01]  /*15a90*/  FFMA.FTZ R174, R179, R0.reuse, -R24.reuse ;  /* 0x00000000b3ae7223 */ /* 0x180fe20000010818 */
[----:B------:R-:W-:Y:S01]  /*15aa0*/  ISETP.GT.AND P5, PT, R5, 0x30, PT ;  /* 0x000000300500780c */ /* 0x000fe20003fa4270 */
[-CC-:B------:R-:W-:Y:S01]  /*15ab0*/  FFMA.FTZ R168, R181, R0.reuse, -R24.reuse ;  /* 0x00000000b5a87223 */ /* 0x180fe20000010818 */
[----:B------:R-:W-:Y:S01]  /*15ac0*/  FSEL R179, R55, -INF , P4 ;  /* 0xff80000037b37808 */ /* 0x000fe20002000000 */
[-CC-:B------:R-:W-:Y:S01]  /*15ad0*/  FFMA.FTZ R170, R183, R0.reuse, -R24.reuse ;  /* 0x00000000b7aa7223 */ /* 0x180fe20000010818 */
[----:B------:R-:W-:Y:S01]  /*15ae0*/  FSEL R175, R50, -INF , P5 ;  /* 0xff80000032af7808 */ /* 0x000fe20002800000 */
[-CC-:B------:R-:W-:Y:S01]  /*15af0*/  FFMA.FTZ R180, R11, R0.reuse, -R24.reuse ;  /* 0x000000000bb47223 */ /* 0x180fe20000010818 */
[----:B------:R-:W-:Y:S01]  /*15b00*/  ISETP.GT.AND P5, PT, R5, 0x40, PT ;  /* 0x000000400500780c */ /* 0x000fe20003fa4270 */
[-CC-:B------:R-:W-:Y:S01]  /*15b10*/  FFMA.FTZ R11, R25, R0.reuse, -R24.reuse ;  /* 0x00000000190b7223 */ /* 0x180fe20000010818 */
[----:B------:R-:W-:Y:S01]  /*15b20*/  ISETP.GT.AND P4, PT, R5, 0x49, PT ;  /* 0x000000490500780c */ /* 0x000fe20003f84270 */
        /* <DEDUP_REMOVED lines=15> */
[----:B------:R-:W-:Y:S01]  /*15c20*/  FSEL R74, R74, -INF , P5 ;  /* 0xff8000004a4a7808 */ /* 0x000fe20002800000 */
[-CC-:B------:R-:W-:Y:S01]  /*15c30*/  FFMA.FTZ R69, R69, R0.reuse, -R24.reuse ;  /* 0x0000000045457223 */ /* 0x180fe20000010818 */
[----:B------:R-:W-:Y:S01]  /*15c40*/  R2UR UR6, R2 ;  /* 0x00000000020672ca */ /* 0x000fe200000e0000 */
        /* <DEDUP_REMOVED lines=10> */
[----:B------:R-:W-:Y:S01]  /*15cf0*/  FFMA.FTZ R85, R85, R0, -R24 ;  /* 0x0000000055557223 */ /* 0x000fe20000010818 */
[----:B------:R-:W-:Y:S01]  /*15d00*/  FSEL R87, R87, -INF , P4 ;  /* 0xff80000057577808 */ /* 0x000fe20002000000 */
[----:B------:R-:W-:Y:S01]  /*15d10*/  IMAD.MOV.U32 R25, RZ, RZ, 0x40000040 ;  /* 0x40000040ff197424 */ /* 0x000fe200078e00ff */
        /* <DEDUP_REMOVED lines=13> */
[----:B------:R-:W-:Y:S01]  /*15df0*/  FSEL R165, R30, -INF , P3 ;  /* 0xff8000001ea57808 */ /* 0x000fe20001800000 */
[----:B------:R-:W-:Y:S01]  /*15e00*/  WARPGROUP.ARRIVE ;  /* 0x00000000000079c5 */ /* 0x000fe20000000000 */
[----:B------:R-:W-:Y:S01]  /*15e10*/  ISETP.GT.AND P3, PT, R5, 0x18, PT ;  /* 0x000000180500780c */ /* 0x000fe20003f64270 */
        /* <DEDUP_REMOVED lines=9> */
[----:B------:R-:W-:Y:S02]  /*15eb0*/  FSEL R173, R46, -INF , P3 ;  /* 0xff8000002ead7808 */ /* 0x000fe40001800000 */
[----:B------:R-:W-:Y:S01]  /*15ec0*/  FMNMX.FTZ R28, R35, R28, !PT ;  /* 0x0000001c231c7209 */ /* 0x000fe20007810000 */
[----:B------:R-:W-:Y:S01]  /*15ed0*/  MUFU.EX2 R49, R49 ;  /* 0x0000003100317308 */ /* 0x000fe20000000800 */
[----:B------:R-:W-:Y:S02]  /*15ee0*/  ISETP.GT.AND P3, PT, R5, 0x38, PT ;  /* 0x000000380500780c */ /* 0x000fe40003f64270 */
[----:B------:R-:W-:Y:S02]  /*15ef0*/  FMNMX.FTZ R28, R167, R28, !PT ;  /* 0x0000001ca71c7209 */ /* 0x000fe40007810000 */
[----:B------:R-:W-:-:S02]  /*15f00*/  FSEL R177, R54, -INF , P3 ;  /* 0xff80000036b17808 */ /* 0x000fc40001800000 */
[----:B------:R-:W-:Y:S01]  /*15f10*/  FMNMX.FTZ R28, R39, R28, !PT ;  /* 0x0000001c271c7209 */ /* 0x000fe20007810000 */
[----:B------:R-:W-:Y:S01]  /*15f20*/  MUFU.EX2 R170, R170 ;  /* 0x000000aa00aa7308 */ /* 0x000fe20000000800 */
[----:B------:R-:W-:Y:S02]  /*15f30*/  ISETP.GT.AND P3, PT, R5, 0x48, PT ;  /* 0x000000480500780c */ /* 0x000fe40003f64270 */
[----:B------:R-:W-:Y:S02]  /*15f40*/  FMNMX.FTZ R28, R171, R28, !PT ;  /* 0x0000001cab1c7209 */ /* 0x000fe40007810000 */
[----:B------:R-:W-:Y:S02]  /*15f50*/  FSEL R181, R62, -INF , P3 ;  /* 0xff8000003eb57808 */ /* 0x000fe40001800000 */
        /* <DEDUP_REMOVED lines=29> */
[----:B------:R-:W-:Y:S02]  /*16130*/  FMNMX.FTZ R28, R74, R3, !PT ;  /* 0x000000034a1c7209 */ /* 0x000fe40007810000 */
[----:B------:R-:W-:Y:S02]  /*16140*/  MOV R3, 0x40000040 ;  /* 0x4000004000037802 */ /* 0x000fe40000000f00 */
[----:B------:R-:W-:Y:S01]  /*16150*/  FMNMX.FTZ R28, R75, R28, !PT ;  /* 0x0000001c4b1c7209 */ /* 0x000fe20007810000 */
[----:B------:R-:W-:Y:S01]  /*16160*/  MUFU.EX2 R30, R30 ;  /* 0x0000001e001e7308 */ /* 0x000fe20000000800 */
[----:B------:R-:W-:-:S02]  /*16170*/  R2UR UR7, R3 ;  /* 0x00000000030772ca */ /* 0x000fc400000e0000 */
[----:B------:R-:W-:-:S04]  /*16180*/  FMNMX.FTZ R28, R227, R28, !PT ;  /* 0x0000001ce31c7209 */ /* 0x000fc80007810000 */
[----:B------:R-:W-:Y:S01]  /*16190*/  FMNMX.FTZ R5, R79, R28, !PT ;  /* 0x0000001c4f057209 */ /* 0x000fe20007810000 */
[----:B------:R-:W-:Y:S03]  /*161a0*/  MUFU.EX2 R77, R77 ;  /* 0x0000004d004d7308 */ /* 0x000fe60000000800 */
[----:B------:R-:W-:-:S03]  /*161b0*/  FMNMX.FTZ R28, R82, R5, !PT ;  /* 0x00000005521c7209 */ /* 0x000fc60007810000 */
[----:B------:R-:W-:Y:S01]  /*161c0*/  HGMMA.64x128x16.F32 R88, R160, gdesc[UR4].tnspB, R88, gsb0 ;  /* 0x41e00004a0587df0 */ /* 0x000fe20008000858 */
[----:B------:R-:W-:Y:S01]  /*161d0*/  FMNMX.FTZ R28, R83, R28, !PT ;  /* 0x0000001c531c7209 */ /* 0x000fe20007810000 */
[----:B------:R-:W-:Y:S01]  /*161e0*/  MUFU.EX2 R32, R32 ;  /* 0x0000002000207308 */ /* 0x000fe20000000800 */
[----:B------:R-:W-:Y:S02]  /*161f0*/  R2UR UR7, R25 ;  /* 0x00000000190772ca */ /* 0x000fe400000e0000 */
[----:B------:R-:W-:-:S04]  /*16200*/  FMNMX.FTZ R28, R229, R28, !PT ;  /* 0x0000001ce51c7209 */ /* 0x000fc80007810000 */
[----:B------:R-:W-:Y:S01]  /*16210*/  FMNMX.FTZ R2, R87, R28, !PT ;  /* 0x0000001c57027209 */ /* 0x000fe20007810000 */
[----:B------:R-:W-:Y:S01]  /*16220*/  FFMA.FTZ R28, R235, R0, -R24 ;  /* 0x00000000eb1c7223 */ /* 0x000fe20000010818 */
[----:B------:R-:W-:Y:S03]  /*16230*/  MUFU.EX2 R81, R81 ;  /* 0x0000005100517308 */ /* 0x000fe60000000800 */
[----:B------:R-:W0:Y:S05]  /*16240*/  SHFL.BFLY PT, R3, R2, 0x2, 0x1f ;  /* 0x0c401f0002037f89 */ /* 0x000e2a00000e0000 */
[----:B------:R-:W-:Y:S08]  /*16250*/  MUFU.EX2 R28, R28 ;  /* 0x0000001c001c7308 */ /* 0x000ff00000000800 */
[----:B------:R-:W-:Y:S08]  /*16260*/  MUFU.EX2 R34, R34 ;  /* 0x0000002200227308 */ /* 0x000ff00000000800 */
[----:B------:R-:W-:Y:S01]  /*16270*/  MUFU.EX2 R85, R85 ;  /* 0x0000005500557308 */ /* 0x000fe20000000800 */
[----:B0-----:R-:W-:-:S05]  /*16280*/  FMNMX.FTZ R3, R2, R3, !PT ;  /* 0x0000000302037209 */ /* 0x001fca0007810000 */
[----:B------:R-:W0:Y:S02]  /*16290*/  SHFL.BFLY PT, R2, R3, 0x1, 0x1f ;  /* 0x0c201f0003027f89 */ /* 0x000e2400000e0000 */
[----:B0-----:R-:W-:Y:S02]  /*162a0*/  FMNMX.FTZ R5, R3, R2, !PT ;  /* 0x0000000203057209 */ /* 0x001fe40007810000 */
[----:B------:R-:W-:Y:S02]  /*162b0*/  FSEL R3, R4, RZ, P2 ;  /* 0x000000ff04037208 */ /* 0x000fe40001000000 */
[C---:B------:R-:W-:Y:S01]  /*162c0*/  FSETP.NEU.FTZ.AND P2, PT, R5.reuse, -INF , PT ;  /* 0xff8000000500780b */ /* 0x040fe20003f5d000 */
[----:B------:R-:W-:Y:S02]  /*162d0*/  FMUL.FTZ R46, R5, R0 ;  /* 0x00000000052e7220 */ /* 0x000fe40000410000 */
[----:B------:R-:W-:Y:S01]  /*162e0*/  FADD.FTZ R3, -R3, R12 ;  /* 0x0000000c03037221 */ /* 0x000fe20000010100 */
[----:B------:R-:W-:-:S02]  /*162f0*/  FSEL R2, R5, RZ, P2 ;  /* 0x000000ff05027208 */ /* 0x000fc40001000000 */
[----:B------:R-:W-:Y:S01]  /*16300*/  FSEL R46, R46, RZ, P2 ;  /* 0x000000ff2e2e7208 */ /* 0x000fe20001000000 */
[----:B------:R-:W-:Y:S01]  /*16310*/  FMUL.FTZ R3, R3, R0 ;  /* 0x0000000003037220 */ /* 0x000fe20000410000 */
[C---:B------:R-:W-:Y:S01]  /*16320*/  ISETP.GT.AND P2, PT, R9.reuse, R14, PT ;  /* 0x0000000e0900720c */ /* 0x040fe20003f44270 */
[----:B------:R-:W-:Y:S01]  /*16330*/  FADD.FTZ R13, -R2, R13 ;  /* 0x0000000d020d7221 */ /* 0x000fe20000010100 */
[----:B------:R-:W-:Y:S02]  /*16340*/  VIADD R9, R9, 0xffffffff ;  /* 0xffffffff09097836 */ /* 0x000fe40000000000 */
[-CC-:B------:R-:W-:Y:S01]  /*16350*/  FFMA.FTZ R25, R31, R0.reuse, -R46.reuse ;  /* 0x000000001f197223 */ /* 0x180fe2000001082e */
[-C--:B------:R-:W-:Y:S01]  /*16360*/  FFMA.FTZ R36, R35, R0.reuse, -R46 ;  /* 0x0000000023247223 */ /* 0x080fe2000001082e */
[----:B------:R-:W0:Y:S01]  /*16370*/  MUFU.EX2 R3, R3 ;  /* 0x0000000300037308 */ /* 0x000e220000000800 */
[----:B------:R-:W-:Y:S01]  /*16380*/  FMUL.FTZ R2, R13, R0 ;  /* 0x000000000d027220 */ /* 0x000fe20000410000 */
[----:B------:R-:W-:-:S02]  /*16390*/  IMAD.MOV.U32 R13, RZ, RZ, 0x40000040 ;  /* 0x40000040ff0d7424 */ /* 0x000fc400078e00ff */
[-CC-:B------:R-:W-:Y:S01]  /*163a0*/  FFMA.FTZ R31, R167, R0.reuse, -R46.reuse ;  /* 0x00000000a71f7223 */ /* 0x180fe2000001082e */
[-CC-:B------:R-:W-:Y:S01]  /*163b0*/  FFMA.FTZ R38, R39, R0.reuse, -R46.reuse ;  /* 0x0000000027267223 */ /* 0x180fe2000001082e */
[-CC-:B------:R-:W-:Y:S01]  /*163c0*/  FFMA.FTZ R40, R43, R0.reuse, -R46.reuse ;  /* 0x000000002b287223 */ /* 0x180fe2000001082e */
[-CC-:B------:R-:W-:Y:S01]  /*163d0*/  FFMA.FTZ R35, R173, R0.reuse, -R46.reuse ;  /* 0x00000000ad237223 */ /* 0x180fe2000001082e */
[-CC-:B------:R-:W-:Y:S01]  /*163e0*/  FFMA.FTZ R42, R47, R0.reuse, -R46.reuse ;  /* 0x000000002f2a7223 */ /* 0x180fe2000001082e */
[----:B------:R-:W-:Y:S01]  /*163f0*/  MUFU.EX2 R2, R2 ;  /* 0x0000000200027308 */ /* 0x000fe20000000800 */
[-C--:B------:R-:W-:Y:S01]  /*16400*/  FFMA.FTZ R169, R175, R0.reuse, -R46 ;  /* 0x00000000afa97223 */ /* 0x080fe2000001082e */
[----:B------:R-:W-:Y:S01]  /*16410*/  @!P1 PRMT R39, RZ, 0x654, R20 ;  /* 0x00000654ff279816 */ /* 0x000fe20000000014 */
[-CC-:B------:R-:W-:Y:S01]  /*16420*/  FFMA.FTZ R44, R51, R0.reuse, -R46.reuse ;  /* 0x00000000332c7223 */ /* 0x180fe2000001082e */
[-CC-:B------:R-:W-:Y:S01]  /*16430*/  FFMA.FTZ R48, R179, R0.reuse, -R46.reuse ;  /* 0x00000000b3307223 */ /* 0x180fe2000001082e */
[-CC-:B------:R-:W-:Y:S01]  /*16440*/  FFMA.FTZ R167, R181, R0.reuse, -R46.reuse ;  /* 0x00000000b5a77223 */ /* 0x180fe2000001082e */
[-CC-:B------:R-:W-:Y:S01]  /*16450*/  FFMA.FTZ R75, R75, R0.reuse, -R46.reuse ;  /* 0x000000004b4b7223 */ /* 0x180fe2000001082e */
[----:B------:R-:W-:Y:S01]  /*16460*/  FFMA.FTZ R82, R82, R0, -R46 ;  /* 0x0000000052527223 */ /* 0x000fe2000001082e */
[----:B------:R-:W-:Y:S01]  /*16470*/  MUFU.EX2 R25, R25 ;  /* 0x0000001900197308 */ /* 0x000fe20000000800 */
[----:B0-----:R-:W-:Y:S01]  /*16480*/  FFMA.FTZ R12, R3, R7, R180 ;  /* 0x00000007030c7223 */ /* 0x001fe200000100b4 */
[----:B------:R-:W-:Y:S01]  /*16490*/  F2FP.F16.F32.PACK_AB R180, R11, R180 ;  /* 0x000000b40bb4723e */ /* 0x000fe200000000ff */
[-CC-:B------:R-:W-:Y:S01]  /*164a0*/  FFMA.FTZ R83, R83, R0.reuse, -R46.reuse ;  /* 0x0000000053537223 */ /* 0x180fe2000001082e */
[-C--:B------:R-:W-:Y:S01]  /*164b0*/  FFMA.FTZ R229, R229, R0.reuse, -R46 ;  /* 0x00000000e5e57223 */ /* 0x080fe2000001082e */
[----:B------:R-:W-:Y:S01]  /*164c0*/  FADD.FTZ R7, R11, R12 ;  /* 0x0000000c0b077221 */ /* 0x000fe20000010000 */
[----:B------:R-:W-:Y:S01]  /*164d0*/  IADD3 R12, R10, 0x380, RZ ;  /* 0x000003800a0c7810 */ /* 0x000fe20007ffe0ff */
[----:B------:R-:W-:Y:S01]  /*164e0*/  FFMA.FTZ R87, R87, R0, -R46 ;  /* 0x0000000057577223 */ /* 0x000fe2000001082e */
[----:B------:R-:W-:Y:S01]  /*164f0*/  MUFU.EX2 R36, R36 ;  /* 0x0000002400247308 */ /* 0x000fe20000000800 */
[----:B------:R-:W-:Y:S01]  /*16500*/  FADD.FTZ R50, R182, R7 ;  /* 0x00000007b6327221 */ /* 0x000fe20000010000 */
[----:B------:R-:W-:-:S03]  /*16510*/  F2FP.F16.F32.PACK_AB R182, R21, R182 ;  /* 0x000000b615b6723e */ /* 0x000fc600000000ff */
[----:B------:R-:W-:Y:S01]  /*16520*/  FADD.FTZ R7, R21, R50 ;  /* 0x0000003215077221 */ /* 0x000fe20000010000 */
[----:B------:R-:W-:Y:S02]  /*16530*/  MOV R21, R185 ;  /* 0x000000b900157202 */ /* 0x000fe40000000f00 */
[----:B------:R-:W-:Y:S01]  /*16540*/  MUFU.EX2 R31, R31 ;  /* 0x0000001f001f7308 */ /* 0x000fe20000000800 */
[----:B------:R-:W-:Y:S01]  /*16550*/  FADD.FTZ R50, R176, R7 ;  /* 0x00000007b0327221 */ /* 0x000fe20000010000 */
[----:B------:R-:W-:-:S03]  /*16560*/  F2FP.F16.F32.PACK_AB R176, R29, R176 ;  /* 0x000000b01db0723e */ /* 0x000fc600000000ff */
[----:B------:R-:W-:-:S03]  /*16570*/  FADD.FTZ R7, R29, R50 ;  /* 0x000000321d077221 */ /* 0x000fc60000010000 */
[----:B------:R-:W0:Y:S08]  /*16580*/  MUFU.EX2 R38, R38 ;  /* 0x0000002600267308 */ /* 0x000e300000000800 */
[----:B------:R-:W-:Y:S08]  /*16590*/  MUFU.EX2 R40, R40 ;  /* 0x0000002800287308 */ /* 0x000ff00000000800 */
[----:B------:R-:W-:Y:S01]  /*165a0*/  MUFU.EX2 R35, R35 ;  /* 0x0000002300237308 */ /* 0x000fe20000000800 */
[----:B0-----:R-:W-:Y:S01]  /*165b0*/  F2FP.F16.F32.PACK_AB R179, R38, R31 ;  /* 0x0000001f26b3723e */ /* 0x001fe200000000ff */
[----:B------:R-:W-:-:S02]  /*165c0*/  WARPGROUP.DEPBAR.LE gsb0, 0x0 ;  /* 0x00008000000079c5 */ /* 0x000fc40000010000 */
[-CC-:B------:R-:W-:Y:S01]  /*165d0*/  FFMA.FTZ R160, R231, R0.reuse, -R24.reuse ;  /* 0x00000000e7a07223 */ /* 0x180fe20000010818 */
[-C--:B------:R-:W-:Y:S01]  /*165e0*/  FFMA.FTZ R162, R233, R0.reuse, -R24 ;  /* 0x00000000e9a27223 */ /* 0x080fe20000010818 */
[----:B------:R-:W-:Y:S01]  /*165f0*/  VIADD R24, R10, 0x300 ;  /* 0x000003000a187836 */ /* 0x000fe20000000000 */
[----:B------:R-:W-:Y:S01]  /*16600*/  WARPGROUP.ARRIVE ;  /* 0x00000000000079c5 */ /* 0x000fe20000000000 */
[-CC-:B------:R-:W-:Y:S01]  /*16610*/  FFMA.FTZ R161, R26, R0.reuse, -R46.reuse ;  /* 0x000000001aa17223 */ /* 0x180fe2000001082e */
[-CC-:B------:R-:W-:Y:S01]  /*16620*/  FFMA.FTZ R26, R27, R0.reuse, -R46.reuse ;  /* 0x000000001b1a7223 */ /* 0x180fe2000001082e */
[-CC-:B------:R-:W-:Y:S01]  /*16630*/  FFMA.FTZ R27, R33, R0.reuse, -R46.reuse ;  /* 0x00000000211b7223 */ /* 0x180fe2000001082e */
[----:B------:R-:W-:Y:S01]  /*16640*/  R2UR UR6, R24 ;  /* 0x00000000180672ca */ /* 0x000fe200000e0000 */
[-CC-:B------:R-:W-:Y:S01]  /*16650*/  FFMA.FTZ R24, R165, R0.reuse, -R46.reuse ;  /* 0x00000000a5187223 */ /* 0x180fe2000001082e */
[-CC-:B------:R-:W-:Y:S01]  /*16660*/  FFMA.FTZ R33, R171, R0.reuse, -R46.reuse ;  /* 0x00000000ab217223 */ /* 0x180fe2000001082e */
[----:B------:R-:W0:Y:S01]  /*16670*/  MUFU.EX2 R161, R161 ;  /* 0x000000a100a17308 */ /* 0x000e220000000800 */
[-CC-:B------:R-:W-:Y:S01]  /*16680*/  FFMA.FTZ R171, R177, R0.reuse, -R46.reuse ;  /* 0x00000000b1ab7223 */ /* 0x180fe2000001082e */
[-CC-:B------:R-:W-:Y:S01]  /*16690*/  FFMA.FTZ R165, R55, R0.reuse, -R46.reuse ;  /* 0x0000000037a57223 */ /* 0x180fe2000001082e */
[-CC-:B------:R-:W-:Y:S01]  /*166a0*/  FFMA.FTZ R10, R59, R0.reuse, -R46.reuse ;  /* 0x000000003b0a7223 */ /* 0x180fe2000001082e */
[----:B------:R-:W-:-:S04]  /*166b0*/  FFMA.FTZ R163, R183, R0, -R46 ;  /* 0x00000000b7a37223 */ /* 0x000fc8000001082e */
[----:B------:R-:W1:Y:S02]  /*166c0*/  MUFU.EX2 R26, R26 ;  /* 0x0000001a001a7308 */ /* 0x000e640000000800 */
[----:B------:R-:W-:Y:S01]  /*166d0*/  HGMMA.64x128x16.F32 R88, R156, gdesc[UR4].tnspB, R88, gsb0 ;  /* 0x41e000049c587df0 */ /* 0x000fe20008000858 */
[----:B------:R-:W-:Y:S01]  /*166e0*/  R2UR UR6, R12 ;  /* 0x000000000c0672ca */ /* 0x000fe200000e0000 */
[----:B------:R-:W-:Y:S01]  /*166f0*/  FADD.FTZ R12, R178, R7 ;  /* 0x00000007b20c7221 */ /* 0x000fe20000010000 */
[----:B------:R-:W-:Y:S02]  /*16700*/  R2UR UR7, R13 ;  /* 0x000000000d0772ca */ /* 0x000fe400000e0000 */
[C---:B------:R-:W-:Y:S01]  /*16710*/  F2FP.F16.F32.PACK_AB R178, R37.reuse, R178 ;  /* 0x000000b225b2723e */ /* 0x040fe200000000ff */
[----:B------:R-:W2:Y:S01]  /*16720*/  MUFU.EX2 R24, R24 ;  /* 0x0000001800187308 */ /* 0x000ea20000000800 */
[----:B0-----:R-:W-:Y:S01]  /*16730*/  FFMA.FTZ R7, R2, R6, R161 ;  /* 0x0000000602077223 */ /* 0x001fe200000100a1 */
[----:B------:R-:W-:Y:S01]  /*16740*/  FADD.FTZ R13, R37, R12 ;  /* 0x0000000c250d7221 */ /* 0x000fe20000010000 */
[----:B------:R-:W-:-:S03]  /*16750*/  FFMA.FTZ R6, R63, R0, -R46 ;  /* 0x000000003f067223 */ /* 0x000fc6000001082e */
[----:B------:R-:W-:Y:S01]  /*16760*/  FADD.FTZ R50, R172, R13 ;  /* 0x0000000dac327221 */ /* 0x000fe20000010000 */
[----:B------:R-:W-:Y:S01]  /*16770*/  F2FP.F16.F32.PACK_AB R172, R41, R172 ;  /* 0x000000ac29ac723e */ /* 0x000fe200000000ff */
[----:B------:R-:W0:Y:S01]  /*16780*/  MUFU.EX2 R27, R27 ;  /* 0x0000001b001b7308 */ /* 0x000e220000000800 */
[C---:B-1----:R-:W-:Y:S01]  /*16790*/  FADD.FTZ R7, R26.reuse, R7 ;  /* 0x000000071a077221 */ /* 0x042fe20000010000 */
[----:B------:R-:W-:-:S06]  /*167a0*/  F2FP.F16.F32.PACK_AB R181, R26, R161 ;  /* 0x000000a11ab5723e */ /* 0x000fcc00000000ff */
[----:B------:R-:W1:Y:S01]  /*167b0*/  MUFU.EX2 R33, R33 ;  /* 0x0000002100217308 */ /* 0x000e620000000800 */
[----:B--2---:R-:W-:Y:S01]  /*167c0*/  FADD.FTZ R12, R24, R7 ;  /* 0x00000007180c7221 */ /* 0x004fe20000010000 */
[----:B------:R-:W-:Y:S01]  /*167d0*/  FADD.FTZ R7, R41, R50 ;  /* 0x0000003229077221 */ /* 0x000fe20000010000 */
[C---:B------:R-:W-:Y:S02]  /*167e0*/  F2FP.F16.F32.PACK_AB R183, R25.reuse, R24 ;  /* 0x0000001819b7723e */ /* 0x040fe400000000ff */
[----:B------:R-:W-:Y:S01]  /*167f0*/  FADD.FTZ R50, R25, R12 ;  /* 0x0000000c19327221 */ /* 0x000fe20000010000 */
[----:B------:R-:W-:Y:S01]  /*16800*/  FADD.FTZ R52, R174, R7 ;  /* 0x00000007ae347221 */ /* 0x000fe20000010000 */
[----:B------:R-:W-:Y:S01]  /*16810*/  FFMA.FTZ R12, R66, R0, -R46 ;  /* 0x00000000420c7223 */ /* 0x000fe2000001082e */
[----:B------:R-:W2:Y:S01]  /*16820*/  MUFU.EX2 R42, R42 ;  /* 0x0000002a002a7308 */ /* 0x000ea20000000800 */
[----:B0-----:R-:W-:Y:S01]  /*16830*/  FADD.FTZ R7, R27, R50 ;  /* 0x000000321b077221 */ /* 0x001fe20000010000 */
[C---:B------:R-:W-:Y:S01]  /*16840*/  FADD.FTZ R13, R45.reuse, R52 ;  /* 0x000000342d0d7221 */ /* 0x040fe20000010000 */
[----:B------:R-:W-:-:S02]  /*16850*/  F2FP.F16.F32.PACK_AB R174, R45, R174 ;  /* 0x000000ae2dae723e */ /* 0x000fc400000000ff */
[----:B------:R-:W-:Y:S01]  /*16860*/  FADD.FTZ R50, R36, R7 ;  /* 0x0000000724327221 */ /* 0x000fe20000010000 */
[----:B------:R-:W-:Y:S01]  /*16870*/  FADD.FTZ R52, R168, R13 ;  /* 0x0000000da8347221 */ /* 0x000fe20000010000 */
[----:B------:R-:W-:Y:S01]  /*16880*/  FFMA.FTZ R13, R67, R0, -R46 ;  /* 0x00000000430d7223 */ /* 0x000fe2000001082e */
[----:B------:R-:W-:Y:S01]  /*16890*/  MUFU.EX2 R169, R169 ;  /* 0x000000a900a97308 */ /* 0x000fe20000000800 */
[----:B------:R-:W-:Y:S01]  /*168a0*/  FADD.FTZ R7, R31, R50 ;  /* 0x000000321f077221 */ /* 0x000fe20000010000 */
[----:B------:R-:W-:Y:S02]  /*168b0*/  F2FP.F16.F32.PACK_AB R168, R49, R168 ;  /* 0x000000a831a8723e */ /* 0x000fe400000000ff */
[----:B------:R-:W-:Y:S01]  /*168c0*/  F2FP.F16.F32.PACK_AB R177, R36, R27 ;  /* 0x0000001b24b1723e */ /* 0x000fe200000000ff */
[----:B------:R-:W-:Y:S01]  /*168d0*/  FADD.FTZ R20, R38, R7 ;  /* 0x0000000726147221 */ /* 0x000fe20000010000 */
[----:B-1----:R-:W-:Y:S02]  /*168e0*/  F2FP.F16.F32.PACK_AB R173, R40, R33 ;  /* 0x0000002128ad723e */ /* 0x002fe400000000ff */
[----:B------:R-:W-:Y:S01]  /*168f0*/  MUFU.EX2 R44, R44 ;  /* 0x0000002c002c7308 */ /* 0x000fe20000000800 */
[----:B------:R-:W-:Y:S01]  /*16900*/  FADD.FTZ R7, R33, R20 ;  /* 0x0000001421077221 */ /* 0x000fe20000010000 */
[----:B------:R-:W-:Y:S01]  /*16910*/  FFMA.FTZ R20, R71, R0, -R46 ;  /* 0x0000000047147223 */ /* 0x000fe2000001082e */
[----:B--2---:R-:W-:-:S05]  /*16920*/  F2FP.F16.F32.PACK_AB R175, R42, R35 ;  /* 0x000000232aaf723e */ /* 0x004fca00000000ff */
        /* <DEDUP_REMOVED lines=10> */
[----:B------:R-:W-:Y:S01]  /*169d0*/  MUFU.EX2 R163, R163 ;  /* 0x000000a300a37308 */ /* 0x000fe20000000800 */
[----:B------:R-:W-:-:S02]  /*169e0*/  WARPGROUP.DEPBAR.LE gsb0, 0x0 ;  /* 0x00008000000079c5 */ /* 0x000fc40000010000 */
[----:B------:R-:W-:Y:S01]  /*169f0*/  WARPGROUP.ARRIVE ;  /* 0x00000000000079c5 */ /* 0x000fe20000000000 */
[----:B------:R-:W-:-:S04]  /*16a00*/  FFMA.FTZ R157, R74, R0, -R46 ;  /* 0x000000004a9d7223 */ /* 0x000fc8000001082e */
[----:B------:R-:W-:Y:S01]  /*16a10*/  MUFU.EX2 R20, R20 ;  /* 0x0000001400147308 */ /* 0x000fe20000000800 */
[----:B------:R-:W-:Y:S01]  /*16a20*/  FFMA.FTZ R159, R227, R0, -R46 ;  /* 0x00000000e39f7223 */ /* 0x000fe2000001082e */
[----:B------:R-:W-:Y:S01]  /*16a30*/  F2FP.F16.F32.PACK_AB R156, R73, R28 ;  /* 0x0000001c499c723e */ /* 0x000fe200000000ff */
[----:B------:R-:W-:Y:S01]  /*16a40*/  HGMMA.64x128x16.F32 R88, R152, gdesc[UR4].tnspB, R88, gsb0 ;  /* 0x41e0000498587df0 */ /* 0x000fe20008000858 */
[----:B------:R-:W-:Y:S02]  /*16a50*/  F2FP.F16.F32.PACK_AB R158, R77, R30 ;  /* 0x0000001e4d9e723e */ /* 0x000fe400000000ff */
[----:B0-----:R-:W-:Y:S02]  /*16a60*/  F2FP.F16.F32.PACK_AB R161, R13, R12 ;  /* 0x0000000c0da1723e */ /* 0x001fe400000000ff */
[----:B------:R-:W-:Y:S08]  /*16a70*/  MUFU.EX2 R157, R157 ;  /* 0x0000009d009d7308 */ /* 0x000ff00000000800 */
[----:B------:R-:W-:Y:S08]  /*16a80*/  MUFU.EX2 R159, R159 ;  /* 0x0000009f009f7308 */ /* 0x000ff00000000800 */
[----:B------:R-:W-:Y:S08]  /*16a90*/  MUFU.EX2 R82, R82 ;  /* 0x0000005200527308 */ /* 0x000ff00000000800 */
[----:B------:R-:W0:Y:S08]  /*16aa0*/  MUFU.EX2 R83, R83 ;  /* 0x0000005300537308 */ /* 0x000e300000000800 */
[----:B------:R-:W-:Y:S01]  /*16ab0*/  MUFU.EX2 R87, R87 ;  /* 0x0000005700577308 */ /* 0x000fe20000000800 */
[----:B------:R-:W-:-:S02]  /*16ac0*/  WARPGROUP.DEPBAR.LE gsb0, 0x0 ;  /* 0x00008000000079c5 */ /* 0x000fc40000010000 */
[----:B------:R1:W-:Y:S01]  /*16ad0*/  @!P1 SYNCS.ARRIVE.TRANS64.RED.A1T0 RZ, [R15+URZ], RZ ;  /* 0x000000ff0fff99a7 */ /* 0x0003e2000810043f */
[----:B------:R-:W-:Y:S02]  /*16ae0*/  F2FP.F16.F32.PACK_AB R152, R81, R32 ;  /* 0x000000205198723e */ /* 0x000fe400000000ff */
[----:B------:R-:W-:Y:S02]  /*16af0*/  F2FP.F16.F32.PACK_AB R154, R85, R34 ;  /* 0x00000022559a723e */ /* 0x000fe400000000ff */
[----:B0-----:R-:W-:Y:S01]  /*16b00*/  F2FP.F16.F32.PACK_AB R153, R83, R82 ;  /* 0x000000525399723e */ /* 0x001fe200000000ff */
[----:B-1----:R-:W-:Y:S01]  /*16b10*/  FADD.FTZ R15, R49, R52 ;  /* 0x00000034310f7221 */ /* 0x002fe20000010000 */
[----:B------:R0:W-:Y:S03]  /*16b20*/  @!P1 SYNCS.ARRIVE.TRANS64.RED.A1T0 RZ, [R39+URZ], RZ ;  /* 0x000000ff27ff99a7 */ /* 0x0001e6000810043f */
[----:B------:R-:W-:Y:S01]  /*16b30*/  FADD.FTZ R50, R170, R15 ;  /* 0x0000000faa327221 */ /* 0x000fe20000010000 */
[----:B------:R-:W-:-:S03]  /*16b40*/  F2FP.F16.F32.PACK_AB R170, R53, R170 ;  /* 0x000000aa35aa723e */ /* 0x000fc600000000ff */
[----:B------:R-:W-:Y:S01]  /*16b50*/  FADD.FTZ R15, R53, R50 ;  /* 0x00000032350f7221 */ /* 0x000fe20000010000 */
[----:B------:R-:W-:-:S03]  /*16b60*/  FADD.FTZ R50, R40, R7 ;  /* 0x0000000728327221 */ /* 0x000fc60000010000 */
[----:B------:R-:W-:Y:S01]  /*16b70*/  FADD.FTZ R52, R164, R15 ;  /* 0x0000000fa4347221 */ /* 0x000fe20000010000 */
[----:B------:R-:W-:Y:S01]  /*16b80*/  FADD.FTZ R7, R35, R50 ;  /* 0x0000003223077221 */ /* 0x000fe20000010000 */
[----:B------:R-:W-:Y:S01]  /*16b90*/  FFMA.FTZ R50, R79, R0, -R46 ;  /* 0x000000004f327223 */ /* 0x000fe2000001082e */
[C---:B------:R-:W-:Y:S01]  /*16ba0*/  F2FP.F16.F32.PACK_AB R164, R57.reuse, R164 ;  /* 0x000000a439a4723e */ /* 0x040fe200000000ff */
[----:B------:R-:W-:Y:S01]  /*16bb0*/  FADD.FTZ R15, R57, R52 ;  /* 0x00000034390f7221 */ /* 0x000fe20000010000 */
[----:B------:R-:W-:Y:S01]  /*16bc0*/  FADD.FTZ R52, R42, R7 ;  /* 0x000000072a347221 */ /* 0x000fe20000010000 */
[----:B------:R-:W1:Y:S02]  /*16bd0*/  MUFU.EX2 R46, R75 ;  /* 0x0000004b002e7308 */ /* 0x000e640000000800 */
[----:B------:R-:W-:Y:S01]  /*16be0*/  FADD.FTZ R54, R166, R15 ;  /* 0x0000000fa6367221 */ /* 0x000fe20000010000 */
[----:B------:R-:W-:Y:S01]  /*16bf0*/  FADD.FTZ R7, R169, R52 ;  /* 0x00000034a9077221 */ /* 0x000fe20000010000 */
[----:B------:R-:W-:-:S02]  /*16c00*/  F2FP.F16.F32.PACK_AB R166, R61, R166 ;  /* 0x000000a63da6723e */ /* 0x000fc400000000ff */
[----:B------:R-:W-:Y:S01]  /*16c10*/  FADD.FTZ R15, R61, R54 ;  /* 0x000000363d0f7221 */ /* 0x000fe20000010000 */
[C---:B------:R-:W-:Y:S01]  /*16c20*/  FADD.FTZ R52, R44.reuse, R7 ;  /* 0x000000072c347221 */ /* 0x040fe20000010000 */
[----:B------:R-:W-:Y:S01]  /*16c30*/  MUFU.EX2 R50, R50 ;  /* 0x0000003200327308 */ /* 0x000fe20000000800 */
[----:B------:R-:W-:Y:S01]  /*16c40*/  F2FP.F16.F32.PACK_AB R169, R44, R169 ;  /* 0x000000a92ca9723e */ /* 0x000fe200000000ff */
        /* <DEDUP_REMOVED lines=16> */
[----:B------:R-:W-:-:S03]  /*16d50*/  FADD.FTZ R7, R6, R7 ;  /* 0x0000000706077221 */ /* 0x000fc60000010000 */
[----:B------:R-:W-:Y:S01]  /*16d60*/  FADD.FTZ R54, R30, R11 ;  /* 0x0000000b1e367221 */ /* 0x000fe20000010000 */
[----:B------:R-:W-:Y:S01]  /*16d70*/  FADD.FTZ R52, R12, R7 ;  /* 0x000000070c347221 */ /* 0x000fe20000010000 */
[----:B------:R-:W2:Y:S01]  /*16d80*/  MUFU.EX2 R30, R229 ;  /* 0x000000e5001e7308 */ /* 0x000ea20000000800 */
[----:B------:R-:W-:Y:S02]  /*16d90*/  IMAD.MOV.U32 R12, RZ, RZ, R4 ;  /* 0x000000ffff0c7224 */ /* 0x000fe400078e0004 */
[----:B------:R-:W-:Y:S01]  /*16da0*/  FADD.FTZ R7, R77, R54 ;  /* 0x000000364d077221 */ /* 0x000fe20000010000 */
[----:B------:R-:W-:Y:S01]  /*16db0*/  FADD.FTZ R52, R13, R52 ;  /* 0x000000340d347221 */ /* 0x000fe20000010000 */
[----:B------:R-:W-:Y:S02]  /*16dc0*/  IMAD.MOV.U32 R13, RZ, RZ, R5 ;  /* 0x000000ffff0d7224 */ /* 0x000fe400078e0005 */
[----:B------:R-:W-:Y:S01]  /*16dd0*/  FADD.FTZ R54, R32, R7 ;  /* 0x0000000720367221 */ /* 0x000fe20000010000 */
[----:B------:R-:W-:Y:S01]  /*16de0*/  FADD.FTZ R7, R163, R52 ;  /* 0x00000034a3077221 */ /* 0x000fe20000010000 */
[----:B------:R-:W-:-:S02]  /*16df0*/  F2FP.F16.F32.PACK_AB R163, R20, R163 ;  /* 0x000000a314a3723e */ /* 0x000fc400000000ff */
[----:B------:R-:W-:Y:S01]  /*16e00*/  FADD.FTZ R11, R81, R54 ;  /* 0x00000036510b7221 */ /* 0x000fe20000010000 */
[----:B------:R-:W-:Y:S01]  /*16e10*/  FADD.FTZ R28, R20, R7 ;  /* 0x00000007141c7221 */ /* 0x000fe20000010000 */
[----:B------:R-:W-:Y:S02]  /*16e20*/  IMAD.MOV.U32 R20, RZ, RZ, R188 ;  /* 0x000000ffff147224 */ /* 0x000fe400078e00bc */
[----:B------:R-:W-:Y:S01]  /*16e30*/  FADD.FTZ R52, R34, R11 ;  /* 0x0000000b22347221 */ /* 0x000fe20000010000 */
[----:B------:R-:W-:Y:S01]  /*16e40*/  FADD.FTZ R11, R157, R28 ;  /* 0x0000001c9d0b7221 */ /* 0x000fe20000010000 */
[C---:B-1----:R-:W-:Y:S02]  /*16e50*/  F2FP.F16.F32.PACK_AB R157, R46.reuse, R157 ;  /* 0x0000009d2e9d723e */ /* 0x042fe400000000ff */
[----:B------:R-:W-:Y:S01]  /*16e60*/  FADD.FTZ R7, R85, R52 ;  /* 0x0000003455077221 */ /* 0x000fe20000010000 */
[----:B------:R-:W-:Y:S01]  /*16e70*/  FADD.FTZ R28, R46, R11 ;  /* 0x0000000b2e1c7221 */ /* 0x000fe20000010000 */
[----:B--2---:R-:W-:-:S03]  /*16e80*/  F2FP.F16.F32.PACK_AB R155, R87, R30 ;  /* 0x0000001e579b723e */ /* 0x004fc600000000ff */
[----:B------:R-:W-:Y:S01]  /*16e90*/  FADD.FTZ R11, R159, R28 ;  /* 0x0000001c9f0b7221 */ /* 0x000fe20000010000 */
[----:B------:R-:W-:-:S03]  /*16ea0*/  F2FP.F16.F32.PACK_AB R159, R50, R159 ;  /* 0x0000009f329f723e */ /* 0x000fc600000000ff */
[----:B------:R-:W-:-:S04]  /*16eb0*/  FADD.FTZ R11, R50, R11 ;  /* 0x0000000b320b7221 */ /* 0x000fc80000010000 */
[----:B------:R-:W-:-:S04]  /*16ec0*/  FADD.FTZ R11, R82, R11 ;  /* 0x0000000b520b7221 */ /* 0x000fc80000010000 */
[----:B------:R-:W-:-:S04]  /*16ed0*/  FADD.FTZ R11, R83, R11 ;  /* 0x0000000b530b7221 */ /* 0x000fc80000010000 */
[----:B------:R-:W-:-:S04]  /*16ee0*/  FADD.FTZ R11, R30, R11 ;  /* 0x0000000b1e0b7221 */ /* 0x000fc80000010000 */
[----:B------:R-:W-:Y:S01]  /*16ef0*/  FADD.FTZ R6, R87, R11 ;  /* 0x0000000b57067221 */ /* 0x000fe20000010000 */
[----:B0-----:R-:W-:Y:S06]  /*16f00*/  @P2 BRA `(.L_x_2403) ;  /* 0xffffffd000a42947 */ /* 0x001fec000383ffff */
[----:B------:R-:W-:Y:S05]  /*16f10*/  BSYNC B1 ;  /* 0x0000000000017941 */ /* 0x000fea0003800000 */
.L_x_2392:
[----:B------:R-:W-:Y:S05]  /*16f20*/  BSYNC B0 ;  /* 0x0000000000007941 */ /* 0x000fea0003800000 */
.L_x_2391:
[----:B------:R-:W-:Y:S01]  /*16f30*/  ISETP.GE.AND P2, PT, R9, RZ, PT ;  /* 0x000000ff0900720c */ /* 0x000fe20003f46270 */
[----:B------:R-:W-:-:S12]  /*16f40*/  BSSY B0, `(.L_x_2404) ;  /* 0x0000252000007945 */ /* 0x000fd80003800000 */
[----:B------:R-:W-:Y:S05]  /*16f50*/  @!P2 BRA `(.L_x_2405) ;  /* 0x000000240040a947 */ /* 0x000fea0003800000 */
[----:B------:R-:W-:Y:S01]  /*16f60*/  MOV R13, R5 ;  /* 0x00000005000d7202 */ /* 0x000fe20000000f00 */
[----:B------:R-:W-:Y:S01]  /*16f70*/  IMAD.MOV.U32 R12, RZ, RZ, R4 ;  /* 0x000000ffff0c7224 */ /* 0x000fe200078e0004 */
[----:B------:R-:W-:Y:S01]  /*16f80*/  MOV R20, R185 ;  /* 0x000000b900147202 */ /* 0x000fe20000000f00 */
[----:B------:R-:W-:-:S07]  /*16f90*/  IMAD.MOV.U32 R15, RZ, RZ, R188 ;  /* 0x000000ffff0f7224 */ /* 0x000fce00078e00bc */
.L_x_2416:
[----:B------:R-:W-:-:S05]  /*16fa0*/  VIADD R14, R20, 0x1 ;  /* 0x00000001140e7836 */ /* 0x000fca0000000000 */
[----:B------:R-:W-:-:S04]  /*16fb0*/  ISETP.NE.AND P2, PT, R14, 0x2, PT ;  /* 0x000000020e00780c */ /* 0x000fc80003f45270 */
[----:B------:R-:W-:Y:S02]  /*16fc0*/  SEL R14, R14, RZ, P2 ;  /* 0x000000ff0e0e7207 */ /* 0x000fe40001000000 */
[----:B------:R-:W-:-:S03]  /*16fd0*/  SEL R188, RZ, 0x1, P2 ;  /* 0x00000001ffbc7807 */ /* 0x000fc60001000000 */
[----:B------:R-:W-:Y:S01]  /*16fe0*/  IMAD.MOV.U32 R185, RZ, RZ, R14 ;  /* 0x000000ffffb97224 */ /* 0x000fe200078e000e */
[----:B------:R-:W-:Y:S01]  /*16ff0*/  LOP3.LUT R188, R15, R188, RZ, 0x3c, !PT ;  /* 0x000000bc0fbc7212 */ /* 0x000fe200078e3cff */
[----:B------:R-:W-:Y:S06]  /*17000*/  @!P0 BRA `(.L_x_2406) ;  /* 0x0000000000048947 */ /* 0x000fec0003800000 */
[----:B------:R-:W-:Y:S01]  /*17010*/  BPT.TRAP 0x1 ;  /* 0x000000040000795c */ /* 0x000fe20000300000 */
.L_x_2406:
[----:B------:R-:W-:Y:S02]  /*17020*/  LEA R0, R185, R18, 0x3 ;  /* 0x00000012b9007211 */ /* 0x000fe400078e18ff */
[----:B------:R-:W-:-:S04]  /*17030*/  SHF.L.U32 R11, R188, 0x1f, RZ ;  /* 0x0000001fbc0b7819 */ /* 0x000fc800000006ff */
[----:B------:R0:W1:Y:S01]  /*17040*/  SYNCS.PHASECHK.TRANS64.TRYWAIT P2, [R0+URZ+0x34830], R11 ;  /* 0x0348300b000075a7 */ /* 0x000062000804017f */
[----:B------:R-:W-:Y:S05]  /*17050*/  @!P0 BRA `(.L_x_2407) ;  /* 0x0000000000048947 */ /* 0x000fea0003800000 */
[----:B------:R-:W-:Y:S01]  /*17060*/  BPT.TRAP 0x1 ;  /* 0x000000040000795c */ /* 0x000fe20000300000 */
.L_x_2407:
[----:B------:R-:W-:Y:S01]  /*17070*/  BSSY B1, `(.L_x_2408) ;  /* 0x0000006000017945 */ /* 0x000fe20003800000 */
[----:B------:R-:W-:Y:S02]  /*17080*/  IMAD R4, R185, 0xc00, R8 ;  /* 0x00000c00b9047824 */ /* 0x000fe400078e0208 */
[----:B------:R-:W-:Y:S01]  /*17090*/  IMAD.MOV.U32 R5, RZ, RZ, 0x40000040 ;  /* 0x40000040ff057424 */ /* 0x000fe200078e00ff */
[----:B-1----:R-:W-:Y:S06]  /*170a0*/  @P2 BRA `(.L_x_2409) ;  /* 0x0000000000082947 */ /* 0x002fec0003800000 */
[----:B------:R-:W1:Y:S02]  /*170b0*/  SYNCS.PHASECHK.TRANS64.TRYWAIT P2, [R0+URZ+0x34830], R11 ;  /* 0x0348300b000075a7 */ /* 0x000e64000804017f */
[----:B-1----:R-:W-:Y:S05]  /*170c0*/  @!P2 BRA `(.L_x_2410) ;  /* 0x000000bc00fca947 */ /* 0x002fea0003800000 */
.L_x_2409:
[----:B------:R-:W-:Y:S05]  /*170d0*/  BSYNC B1 ;  /* 0x0000000000017941 */ /* 0x000fea0003800000 */
.L_x_2408:
[----:B------:R-:W2:Y:S04]  /*170e0*/  LDL.64 R24, [R1+0x30] ;  /* 0x0000300001187983 */ /* 0x000ea80000100a00 */
[----:B------:R-:W3:Y:S04]  /*170f0*/  LDL.64 R234, [R1+0x28] ;  /* 0x0000280001ea7983 */ /* 0x000ee80000100a00 */
[----:B------:R-:W4:Y:S01]  /*17100*/  LDL.64 R232, [R1+0x20] ;  /* 0x0000200001e87983 */ /* 0x000f220000100a00 */
[C---:B------:R-:W-:Y:S02]  /*17110*/  R2UR UR6, R4.reuse ;  /* 0x00000000040672ca */ /* 0x040fe400000e0000 */
[----:B------:R-:W-:Y:S01]  /*17120*/  R2UR UR7, R5 ;  /* 0x00000000050772ca */ /* 0x000fe200000e0000 */
[----:B------:R-:W5:Y:S01]  /*17130*/  LDL.64 R230, [R1+0x18] ;  /* 0x0000180001e67983 */ /* 0x000f620000100a00 */
[----:B------:R-:W-:Y:S01]  /*17140*/  VIADD R10, R4, 0x2 ;  /* 0x00000002040a7836 */ /* 0x000fe20000000000 */
[----:B01----:R-:W-:-:S02]  /*17150*/  MOV R11, 0x40000040 ;  /* 0x40000040000b7802 */ /* 0x003fc40000000f00 */
[----:B------:R-:W5:Y:S04]  /*17160*/  LDL.64 R228, [R1+0x10] ;  /* 0x0000100001e47983 */ /* 0x000f680000100a00 */
[----:B------:R-:W5:Y:S04]  /*17170*/  LDL.64 R194, [R1+0x8] ;  /* 0x0000080001c27983 */ /* 0x000f680000100a00 */
[----:B------:R-:W5:Y:S01]  /*17180*/  LDL.64 R192, [R1] ;  /* 0x0000000001c07983 */ /* 0x000f620000100a00 */
[----:B--2---:R-:W-:Y:S02]  /*17190*/  R2UR UR4, R24 ;  /* 0x00000000180472ca */ /* 0x004fe400000e0000 */
[----:B------:R-:W-:-:S02]  /*171a0*/  R2UR UR5, R25 ;  /* 0x00000000190572ca */ /* 0x000fc400000e0000 */
[----:B------:R-:W-:-:S11]  /*171b0*/  WARPGROUP.ARRIVE ;  /* 0x00000000000079c5 */ /* 0x000fd60000000000 */
[----:B------:R-:W-:Y:S01]  /*171c0*/  HGMMA.64x128x16.F32 R24, gdesc[UR4], RZ, !UPT, gsb0 ;  /* 0x01e00000041879f0 */ /* 0x000fe2000c0008ff */
        /* <DEDUP_REMOVED lines=164> */
.L_x_2411:
[----:B------:R-:W-:Y:S02]  /*17c10*/  SHF.L.U32 R0, R15, 0x1f, RZ ;  /* 0x0000001f0f007819 */ /* 0x000fe400000006ff */
[----:B------:R-:W-:-:S04]  /*17c20*/  LEA R15, R20, R18, 0x3 ;  /* 0x00000012140f7211 */ /* 0x000fc800078e18ff */
[----:B------:R0:W1:Y:S01]  /*17c30*/  SYNCS.PHASECHK.TRANS64.TRYWAIT P2, [R15+URZ+0x34850], R0 ;  /* 0x034850000f0075a7 */ /* 0x000062000804017f */
[----:B------:R-:W-:Y:S05]  /*17c40*/  @!P0 BRA `(.L_x_2412) ;  /* 0x0000000000048947 */ /* 0x000fea0003800000 */
[----:B------:R-:W-:Y:S01]  /*17c50*/  BPT.TRAP 0x1 ;  /* 0x000000040000795c */ /* 0x000fe20000300000 */
.L_x_2412:
[----:B------:R-:W-:Y:S04]  /*17c60*/  BSSY B1, `(.L_x_2413) ;  /* 0x0000004000017945 */ /* 0x000fe80003800000 */
[----:B-1----:R-:W-:Y:S05]  /*17c70*/  @P2 BRA `(.L_x_2414) ;  /* 0x0000000000082947 */ /* 0x002fea0003800000 */
[----:B------:R-:W1:Y:S02]  /*17c80*/  SYNCS.PHASECHK.TRANS64.TRYWAIT P2, [R15+URZ+0x34850], R0 ;  /* 0x034850000f0075a7 */ /* 0x000e64000804017f */
[----:B-1----:R-:W-:Y:S05]  /*17c90*/  @!P2 BRA `(.L_x_2415) ;  /* 0x000000b4001ca947 */ /* 0x002fea0003800000 */
.L_x_2414:
[----:B------:R-:W-:Y:S05]  /*17ca0*/  BSYNC B1 ;  /* 0x0000000000017941 */ /* 0x000fea0003800000 */
.L_x_2413:
[----:B01----:R-:W-:Y:S01]  /*17cb0*/  VIADD R0, R18, 0x400 ;  /* 0x0000040012007836 */ /* 0x003fe20000000000 */
[----:B------:R-:W-:Y:S01]  /*17cc0*/  WARPGROUP.ARRIVE ;  /* 0x00000000000079c5 */ /* 0x000fe20000000000 */
[----:B------:R-:W-:Y:S01]  /*17cd0*/  IMAD.MOV.U32 R3, RZ, RZ, 0x40000040 ;  /* 0x40000040ff037424 */ /* 0x000fe200078e00ff */
[----:B------:R-:W-:Y:S02]  /*17ce0*/  MOV R21, 0x40000040 ;  /* 0x4000004000157802 */ /* 0x000fe40000000f00 */
[----:B------:R-:W-:Y:S02]  /*17cf0*/  SHF.R.U32.HI R0, RZ, 0x4, R0 ;  /* 0x00000004ff007819 */ /* 0x000fe40000011600 */
[C---:B------:R-:W-:Y:S01]  /*17d00*/  ISETP.GT.AND P2, PT, R9.reuse, RZ, PT ;  /* 0x000000ff0900720c */ /* 0x040fe20003f44270 */
[----:B------:R-:W-:Y:S01]  /*17d10*/  VIADD R9, R9, 0xffffffff ;  /* 0xffffffff09097836 */ /* 0x000fe20000000000 */
[----:B------:R-:W-:Y:S02]  /*17d20*/  LOP3.LUT R0, R0, 0x3fff, RZ, 0xc0, !PT ;  /* 0x00003fff00007812 */ /* 0x000fe400078ec0ff */
[----:B------:R-:W-:-:S02]  /*17d30*/  @!P1 IADD3 R15, R15, 0x34860, RZ ;  /* 0x000348600f0f9810 */ /* 0x000fc40007ffe0ff */
[----:B------:R-:W-:Y:S02]  /*17d40*/  LOP3.LUT R11, R0, 0x4000000, RZ, 0xfc, !PT ;  /* 0x04000000000b7812 */ /* 0x000fe400078efcff */
[----:B------:R-:W-:Y:S02]  /*17d50*/  FMNMX.FTZ R0, R24, R12, !PT ;  /* 0x0000000c18007209 */ /* 0x000fe40007810000 */
[----:B------:R-:W-:Y:S01]  /*17d60*/  @!P1 PRMT R15, RZ, 0x654, R15 ;  /* 0x00000654ff0f9816 */ /* 0x000fe2000000000f */
[----:B------:R-:W-:Y:S01]  /*17d70*/  IMAD R10, R20, 0x800, R11 ;  /* 0x00000800140a7824 */ /* 0x000fe200078e020b */
[----:B------:R-:W-:-:S03]  /*17d80*/  MOV R11, 0x40000040 ;  /* 0x40000040000b7802 */ /* 0x000fc60000000f00 */
[C---:B------:R-:W-:Y:S01]  /*17d90*/  VIADD R2, R10.reuse, 0x80 ;  /* 0x000000800a027836 */ /* 0x040fe20000000000 */
[C---:B------:R-:W-:Y:S01]  /*17da0*/  R2UR UR6, R10.reuse ;  /* 0x000000000a0672ca */ /* 0x040fe200000e0000 */
[----:B------:R-:W-:Y:S01]  /*17db0*/  VIADD R20, R10, 0x200 ;  /* 0x000002000a147836 */ /* 0x000fe20000000000 */
[----:B------:R-:W-:-:S13]  /*17dc0*/  R2UR UR7, R11 ;  /* 0x000000000b0772ca */ /* 0x000fda00000e0000 */
[----:B------:R-:W-:Y:S01]  /*17dd0*/  HGMMA.64x128x16.F32 R88, R180, gdesc[UR4].tnspB, R88, gsb0 ;  /* 0x41e00004b4587df0 */ /* 0x000fe20008000858 */
[----:B------:R-:W-:Y:S02]  /*17de0*/  R2UR UR6, R2 ;  /* 0x00000000020672ca */ /* 0x000fe400000e0000 */
[----:B------:R-:W-:Y:S02]  /*17df0*/  R2UR UR7, R3 ;  /* 0x00000000030772ca */ /* 0x000fe400000e0000 */
[----:B------:R-:W-:Y:S02]  /*17e00*/  FMNMX.FTZ R3, R25, R0, !PT ;  /* 0x0000000019037209 */ /* 0x000fe40007810000 */
[----:B------:R-:W-:Y:S02]  /*17e10*/  IADD3 R2, R10, 0x100, RZ ;  /* 0x000001000a027810 */ /* 0x000fe40007ffe0ff */
[----:B------:R-:W-:Y:S01]  /*17e20*/  FMNMX.FTZ R0, R28, R3, !PT ;  /* 0x000000031c007209 */ /* 0x000fe20007810000 */
[----:B------:R-:W-:-:S03]  /*17e30*/  IMAD.MOV.U32 R3, RZ, RZ, 0x40000040 ;  /* 0x40000040ff037424 */ /* 0x000fc600078e00ff */
[----:B------:R-:W-:-:S04]  /*17e40*/  FMNMX.FTZ R5, R29, R0, !PT ;  /* 0x000000001d057209 */ /* 0x000fc80007810000 */
[----:B------:R-:W-:Y:S01]  /*17e50*/  FMNMX.FTZ R0, R32, R5, !PT ;  /* 0x0000000520007209 */ /* 0x000fe20007810000 */
[----:B------:R-:W-:Y:S02]  /*17e60*/  WARPGROUP.DEPBAR.LE gsb0, 0x0 ;  /* 0x00008000000079c5 */ /* 0x000fe40000010000 */
[----:B------:R-:W-:-:S06]  /*17e70*/  WARPGROUP.ARRIVE ;  /* 0x00000000000079c5 */ /* 0x000fcc0000000000 */
        /* <DEDUP_REMOVED lines=27> */
[----:B------:R-:W-:-:S04]  /*18030*/  FMNMX.FTZ R5, R77, R0, !PT ;  /* 0x000000004d057209 */ /* 0x000fc80007810000 */
[----:B------:R-:W-:Y:S01]  /*18040*/  FMNMX.FTZ R0, R80, R5, !PT ;  /* 0x0000000550007209 */ /* 0x000fe20007810000 */
[----:B------:R-:W-:Y:S02]  /*18050*/  WARPGROUP.DEPBAR.LE gsb0, 0x0 ;  /* 0x00008000000079c5 */ /* 0x000fe40000010000 */
[----:B------:R-:W-:-:S06]  /*18060*/  WARPGROUP.ARRIVE ;  /* 0x00000000000079c5 */ /* 0x000fcc0000000000 */
[----:B------:R-:W-:Y:S01]  /*18070*/  HGMMA.64x128x16.F32 R88, R172, gdesc[UR4].tnspB, R88, gsb0 ;  /* 0x41e00004ac587df0 */ /* 0x000fe20008000858 */
[----:B------:R-:W-:Y:S02]  /*18080*/  R2UR UR6, R2 ;  /* 0x00000000020672ca */ /* 0x000fe400000e0000 */
[----:B------:R-:W-:Y:S02]  /*18090*/  R2UR UR7, R3 ;  /* 0x00000000030772ca */ /* 0x000fe400000e0000 */
[----:B------:R-:W-:-:S04]  /*180a0*/  FMNMX.FTZ R3, R81, R0, !PT ;  /* 0x0000000051037209 */ /* 0x000fc80007810000 */
[----:B------:R-:W-:-:S04]  /*180b0*/  FMNMX.FTZ R0, R84, R3, !PT ;  /* 0x0000000354007209 */ /* 0x000fc80007810000 */
[----:B------:R-:W-:Y:S01]  /*180c0*/  FMNMX.FTZ R2, R85, R0, !PT ;  /* 0x0000000055027209 */ /* 0x000fe20007810000 */
[----:B------:R-:W-:-:S04]  /*180d0*/  IMAD.U32 R0, RZ, RZ, UR38 ;  /* 0x00000026ff007e24 */ /* 0x000fc8000f8e00ff */
[----:B------:R-:W0:Y:S02]  /*180e0*/  SHFL.BFLY PT, R3, R2, 0x2, 0x1f ;  /* 0x0c401f0002037f89 */ /* 0x000e2400000e0000 */
[----:B0-----:R-:W-:Y:S02]  /*180f0*/  FMNMX.FTZ R5, R2, R3, !PT ;  /* 0x0000000302057209 */ /* 0x001fe40007810000 */
[----:B------:R-:W-:-:S03]  /*18100*/  FMNMX.FTZ R2, R26, R13, !PT ;  /* 0x0000000d1a027209 */ /* 0x000fc60007810000 */
[----:B------:R-:W0:Y:S02]  /*18110*/  SHFL.BFLY PT, R4, R5, 0x1, 0x1f ;  /* 0x0c201f0005047f89 */ /* 0x000e2400000e0000 */
[----:B0-----:R-:W-:Y:S02]  /*18120*/  FMNMX.FTZ R4, R5, R4, !PT ;  /* 0x0000000405047209 */ /* 0x001fe40007810000 */
[----:B------:R-:W-:-:S03]  /*18130*/  FMNMX.FTZ R5, R27, R2, !PT ;  /* 0x000000021b057209 */ /* 0x000fc60007810000 */
[-C--:B------:R-:W-:Y:S01]  /*18140*/  FMUL.FTZ R11, R4, R0.reuse ;  /* 0x00000000040b7220 */ /* 0x080fe20000410000 */
[----:B------:R-:W-:Y:S01]  /*18150*/  FMNMX.FTZ R2, R30, R5, !PT ;  /* 0x000000051e027209 */ /* 0x000fe20007810000 */
[----:B------:R-:W-:Y:S02]  /*18160*/  FADD.FTZ R3, -R4, R12 ;  /* 0x0000000c04037221 */ /* 0x000fe40000010100 */
        /* <DEDUP_REMOVED lines=23> */
[-C--:B------:R-:W-:Y:S01]  /*182e0*/  FFMA.FTZ R85, R85, R0.reuse, -R11 ;  /* 0x0000000055557223 */ /* 0x080fe2000001080b */
[----:B------:R-:W-:Y:S01]  /*182f0*/  FMUL.FTZ R3, R3, R0 ;  /* 0x0000000003037220 */ /* 0x000fe20000410000 */
[----:B------:R-:W-:Y:S01]  /*18300*/  FMNMX.FTZ R5, R43, R2, !PT ;  /* 0x000000022b057209 */ /* 0x000fe20007810000 */
[----:B------:R-:W-:Y:S03]  /*18310*/  MUFU.EX2 R180, R180 ;  /* 0x000000b400b47308 */ /* 0x000fe60000000800 */
[----:B------:R-:W-:-:S04]  /*18320*/  FMNMX.FTZ R2, R46, R5, !PT ;  /* 0x000000052e027209 */ /* 0x000fc80007810000 */
[----:B------:R-:W-:Y:S01]  /*18330*/  FMNMX.FTZ R5, R47, R2, !PT ;  /* 0x000000022f057209 */ /* 0x000fe20007810000 */
[----:B------:R-:W0:Y:S03]  /*18340*/  MUFU.EX2 R3, R3 ;  /* 0x0000000300037308 */ /* 0x000e260000000800 */
[----:B------:R-:W-:-:S04]  /*18350*/  FMNMX.FTZ R2, R50, R5, !PT ;  /* 0x0000000532027209 */ /* 0x000fc80007810000 */
[----:B------:R-:W-:Y:S01]  /*18360*/  FMNMX.FTZ R5, R51, R2, !PT ;  /* 0x0000000233057209 */ /* 0x000fe20007810000 */
[----:B------:R-:W1:Y:S03]  /*18370*/  MUFU.EX2 R12, R12 ;  /* 0x0000000c000c7308 */ /* 0x000e660000000800 */
[----:B------:R-:W-:-:S04]  /*18380*/  FMNMX.FTZ R2, R54, R5, !PT ;  /* 0x0000000536027209 */ /* 0x000fc80007810000 */
[----:B------:R-:W-:Y:S01]  /*18390*/  FMNMX.FTZ R5, R55, R2, !PT ;  /* 0x0000000237057209 */ /* 0x000fe20007810000 */
[----:B------:R-:W2:Y:S01]  /*183a0*/  MUFU.EX2 R182, R182 ;  /* 0x000000b600b67308 */ /* 0x000ea20000000800 */
[----:B0-----:R-:W-:Y:S02]  /*183b0*/  FFMA.FTZ R7, R3, R7, R180 ;  /* 0x0000000703077223 */ /* 0x001fe400000100b4 */
[----:B------:R-:W-:-:S04]  /*183c0*/  FMNMX.FTZ R2, R58, R5, !PT ;  /* 0x000000053a027209 */ /* 0x000fc80007810000 */
[----:B------:R-:W-:Y:S01]  /*183d0*/  FMNMX.FTZ R5, R59, R2, !PT ;  /* 0x000000023b057209 */ /* 0x000fe20007810000 */
[----:B------:R-:W0:Y:S01]  /*183e0*/  MUFU.EX2 R24, R24 ;  /* 0x0000001800187308 */ /* 0x000e220000000800 */
[C---:B-1----:R-:W-:Y:S01]  /*183f0*/  FADD.FTZ R7, R12.reuse, R7 ;  /* 0x000000070c077221 */ /* 0x042fe20000010000 */
[----:B------:R-:W-:Y:S01]  /*18400*/  F2FP.F16.F32.PACK_AB R180, R12, R180 ;  /* 0x000000b40cb4723e */ /* 0x000fe200000000ff */
[----:B------:R-:W-:Y:S02]  /*18410*/  WARPGROUP.DEPBAR.LE gsb0, 0x0 ;  /* 0x00008000000079c5 */ /* 0x000fe40000010000 */
[----:B------:R-:W-:Y:S01]  /*18420*/  WARPGROUP.ARRIVE ;  /* 0x00000000000079c5 */ /* 0x000fe20000000000 */
[----:B------:R-:W-:Y:S01]  /*18430*/  FMNMX.FTZ R2, R62, R5, !PT ;  /* 0x000000053e027209 */ /* 0x000fe20007810000 */
[-CC-:B------:R-:W-:Y:S01]  /*18440*/  FFMA.FTZ R172, R40, R0.reuse, -R11.reuse ;  /* 0x0000000028ac7223 */ /* 0x180fe2000001080b */
[-CC-:B------:R-:W-:Y:S01]  /*18450*/  FFMA.FTZ R174, R44, R0.reuse, -R11.reuse ;  /* 0x000000002cae7223 */ /* 0x180fe2000001080b */
[--C-:B------:R-:W-:Y:S01]  /*18460*/  FFMA.FTZ R40, R57, R0, -R11.reuse ;  /* 0x0000000039287223 */ /* 0x100fe2000001080b */
[----:B------:R-:W-:Y:S01]  /*18470*/  FMNMX.FTZ R5, R63, R2, !PT ;  /* 0x000000023f057209 */ /* 0x000fe20007810000 */
[----:B------:R-:W-:Y:S01]  /*18480*/  HGMMA.64x128x16.F32 R88, R168, gdesc[UR4].tnspB, R88, gsb0 ;  /* 0x41e00004a8587df0 */ /* 0x000fe20008000858 */
[----:B------:R-:W-:Y:S01]  /*18490*/  R2UR UR6, R20 ;  /* 0x00000000140672ca */ /* 0x000fe200000e0000 */
[----:B------:R-:W-:Y:S01]  /*184a0*/  VIADD R20, R10, 0x280 ;  /* 0x000002800a147836 */ /* 0x000fe20000000000 */
[----:B------:R-:W-:Y:S01]  /*184b0*/  R2UR UR7, R21 ;  /* 0x00000000150772ca */ /* 0x000fe200000e0000 */
[----:B------:R-:W-:Y:S01]  /*184c0*/  IMAD.MOV.U32 R21, RZ, RZ, 0x40000040 ;  /* 0x40000040ff157424 */ /* 0x000fe200078e00ff */
[----:B------:R-:W-:Y:S01]  /*184d0*/  FMNMX.FTZ R2, R66, R5, !PT ;  /* 0x0000000542027209 */ /* 0x000fe20007810000 */
[-CC-:B------:R-:W-:Y:S01]  /*184e0*/  FFMA.FTZ R44, R73, R0.reuse, -R11.reuse ;  /* 0x00000000492c7223 */ /* 0x180fe2000001080b */
[----:B------:R-:W-:Y:S01]  /*184f0*/  FFMA.FTZ R57, R84, R0, -R11 ;  /* 0x0000000054397223 */ /* 0x000fe2000001080b */
[----:B------:R-:W1:Y:S01]  /*18500*/  MUFU.EX2 R176, R176 ;  /* 0x000000b000b07308 */ /* 0x000e620000000800 */
[----:B------:R-:W-:Y:S01]  /*18510*/  FMNMX.FTZ R5, R67, R2, !PT ;  /* 0x0000000243057209 */ /* 0x000fe20007810000 */
[----:B--2---:R-:W-:Y:S01]  /*18520*/  FADD.FTZ R7, R182, R7 ;  /* 0x00000007b6077221 */ /* 0x004fe20000010000 */
[----:B0-----:R-:W-:-:S02]  /*18530*/  F2FP.F16.F32.PACK_AB R182, R24, R182 ;  /* 0x000000b618b6723e */ /* 0x001fc400000000ff */
[----:B------:R-:W-:Y:S01]  /*18540*/  FMNMX.FTZ R2, R70, R5, !PT ;  /* 0x0000000546027209 */ /* 0x000fe20007810000 */
[----:B------:R-:W-:Y:S02]  /*18550*/  FADD.FTZ R7, R24, R7 ;  /* 0x0000000718077221 */ /* 0x000fe40000010000 */
[----:B------:R-:W0:Y:S01]  /*18560*/  MUFU.EX2 R25, R25 ;  /* 0x0000001900197308 */ /* 0x000e220000000800 */
        /* <DEDUP_REMOVED lines=12> */
[----:B------:R-:W-:-:S05]  /*18630*/  FMNMX.FTZ R2, R87, R2, !PT ;  /* 0x0000000257027209 */ /* 0x000fca0007810000 */
[----:B------:R-:W2:Y:S02]  /*18640*/  SHFL.BFLY PT, R5, R2, 0x2, 0x1f ;  /* 0x0c401f0002057f89 */ /* 0x000ea400000e0000 */
[----:B------:R-:W-:Y:S08]  /*18650*/  MUFU.EX2 R174, R174 ;  /* 0x000000ae00ae7308 */ /* 0x000ff00000000800 */
[----:B------:R-:W-:Y:S08]  /*18660*/  MUFU.EX2 R28, R28 ;  /* 0x0000001c001c7308 */ /* 0x000ff00000000800 */
[----:B------:R-:W-:Y:S01]  /*18670*/  MUFU.EX2 R32, R32 ;  /* 0x0000002000207308 */ /* 0x000fe20000000800 */
[----:B--2---:R-:W-:-:S07]  /*18680*/  FMNMX.FTZ R5, R2, R5, !PT ;  /* 0x0000000502057209 */ /* 0x004fce0007810000 */
[----:B------:R-:W-:Y:S01]  /*18690*/  MUFU.EX2 R36, R36 ;  /* 0x0000002400247308 */ /* 0x000fe20000000800 */
[----:B------:R-:W2:Y:S07]  /*186a0*/  SHFL.BFLY PT, R2, R5, 0x1, 0x1f ;  /* 0x0c201f0005027f89 */ /* 0x000eae00000e0000 */
[----:B------:R-:W-:Y:S08]  /*186b0*/  MUFU.EX2 R40, R40 ;  /* 0x0000002800287308 */ /* 0x000ff00000000800 */
[----:B------:R-:W-:Y:S08]  /*186c0*/  MUFU.EX2 R45, R45 ;  /* 0x0000002d002d7308 */ /* 0x000ff00000000800 */
[----:B------:R-:W-:Y:S01]  /*186d0*/  MUFU.EX2 R41, R41 ;  /* 0x0000002900297308 */ /* 0x000fe20000000800 */
[----:B--2---:R-:W-:-:S07]  /*186e0*/  FMNMX.FTZ R5, R5, R2, !PT ;  /* 0x0000000205057209 */ /* 0x004fce0007810000 */
[----:B------:R-:W-:Y:S08]  /*186f0*/  MUFU.EX2 R37, R37 ;  /* 0x0000002500257308 */ /* 0x000ff00000000800 */
[----:B------:R-:W2:Y:S08]  /*18700*/  MUFU.EX2 R44, R44 ;  /* 0x0000002c002c7308 */ /* 0x000eb00000000800 */
        /* <DEDUP_REMOVED lines=11> */
[----:B------:R-:W-:Y:S01]  /*187c0*/  R2UR UR7, R21 ;  /* 0x00000000150772ca */ /* 0x000fe200000e0000 */
[----:B------:R-:W-:Y:S01]  /*187d0*/  IMAD.MOV.U32 R21, RZ, RZ, 0x40000040 ;  /* 0x40000040ff157424 */ /* 0x000fe200078e00ff */
[C---:B------:R-:W-:Y:S01]  /*187e0*/  IADD3 R20, R10.reuse, 0x300, RZ ;  /* 0x000003000a147810 */ /* 0x040fe20007ffe0ff */
[----:B------:R-:W-:Y:S01]  /*187f0*/  VIADD R10, R10, 0x380 ;  /* 0x000003800a0a7836 */ /* 0x000fe20000000000 */
[----:B------:R-:W-:Y:S08]  /*18800*/  MUFU.EX2 R168, R168 ;  /* 0x000000a800a87308 */ /* 0x000ff00000000800 */
[----:B------:R-:W-:Y:S08]  /*18810*/  MUFU.EX2 R170, R170 ;  /* 0x000000aa00aa7308 */ /* 0x000ff00000000800 */
[----:B------:R-:W-:Y:S08]  /*18820*/  MUFU.EX2 R48, R48 ;  /* 0x0000003000307308 */ /* 0x000ff00000000800 */
[----:B------:R-:W3:Y:S01]  /*18830*/  MUFU.EX2 R52, R52 ;  /* 0x0000003400347308 */ /* 0x000ee20000000800 */
[----:B------:R-:W-:-:S02]  /*18840*/  WARPGROUP.DEPBAR.LE gsb0, 0x0 ;  /* 0x00008000000079c5 */ /* 0x000fc40000010000 */
[----:B------:R-:W-:Y:S01]  /*18850*/  WARPGROUP.ARRIVE ;  /* 0x00000000000079c5 */ /* 0x000fe20000000000 */
[-CC-:B------:R-:W-:Y:S01]  /*18860*/  FFMA.FTZ R164, R56, R0.reuse, -R11.reuse ;  /* 0x0000000038a47223 */ /* 0x180fe2000001080b */
[-CC-:B------:R-:W-:Y:S01]  /*18870*/  FFMA.FTZ R166, R60, R0.reuse, -R11.reuse ;  /* 0x000000003ca67223 */ /* 0x180fe2000001080b */
[----:B------:R-:W-:-:S03]  /*18880*/  FFMA.FTZ R56, R81, R0, -R11 ;  /* 0x0000000051387223 */ /* 0x000fc6000001080b */
[----:B------:R-:W-:Y:S01]  /*18890*/  HGMMA.64x128x16.F32 R88, R160, gdesc[UR4].tnspB, R88, gsb0 ;  /* 0x41e00004a0587df0 */ /* 0x000fe20008000858 */
[----:B------:R-:W-:Y:S01]  /*188a0*/  R2UR UR6, R20 ;  /* 0x00000000140672ca */ /* 0x000fe200000e0000 */
[----:B------:R-:W-:Y:S01]  /*188b0*/  MUFU.EX2 R164, R164 ;  /* 0x000000a400a47308 */ /* 0x000fe20000000800 */
[----:B------:R-:W-:Y:S01]  /*188c0*/  R2UR UR7, R21 ;  /* 0x00000000150772ca */ /* 0x000fe200000e0000 */
        /* <DEDUP_REMOVED lines=13> */
[-C--:B------:R-:W-:Y:S01]  /*189a0*/  FFMA.FTZ R171, R54, R0.reuse, -R21 ;  /* 0x0000000036ab7223 */ /* 0x080fe20000010815 */
[----:B-1----:R-:W-:Y:S01]  /*189b0*/  FADD.FTZ R54, R176, R7 ;  /* 0x00000007b0367221 */ /* 0x002fe20000010000 */
        /* <DEDUP_REMOVED lines=13> */
[----:B------:R-:W-:Y:S01]  /*18a90*/  FFMA.FTZ R86, R86, R0, -R21 ;  /* 0x0000000056567223 */ /* 0x000fe20000010815 */
[----:B0-----:R-:W-:-:S02]  /*18aa0*/  F2FP.F16.F32.PACK_AB R176, R25, R176 ;  /* 0x000000b019b0723e */ /* 0x001fc400000000ff */
        /* <DEDUP_REMOVED lines=17> */
[----:B------:R-:W-:Y:S02]  /*18bc0*/  FADD.FTZ R11, -R5, R13 ;  /* 0x0000000d050b7221 */ /* 0x000fe40000010100 */
[----:B------:R-:W-:Y:S01]  /*18bd0*/  MUFU.EX2 R165, R165 ;  /* 0x000000a500a57308 */ /* 0x000fe20000000800 */
[-C--:B------:R-:W-:Y:S01]  /*18be0*/  FFMA.FTZ R161, R66, R0.reuse, -R21 ;  /* 0x0000000042a17223 */ /* 0x080fe20000010815 */
[----:B------:R-:W-:Y:S01]  /*18bf0*/  HGMMA.64x128x16.F32 R88, R156, gdesc[UR4].tnspB, R88, gsb0 ;  /* 0x41e000049c587df0 */ /* 0x000fe20008000858 */
[----:B------:R-:W-:Y:S01]  /*18c00*/  FMUL.FTZ R11, R11, R0 ;  /* 0x000000000b0b7220 */ /* 0x000fe20000410000 */
[----:B------:R-:W-:Y:S01]  /*18c10*/  R2UR UR6, R10 ;  /* 0x000000000a0672ca */ /* 0x000fe200000e0000 */
[----:B------:R-:W-:-:S02]  /*18c20*/  @!P1 IMAD R10, R14, 0x8, R18 ;  /* 0x000000080e0a9824 */ /* 0x000fc400078e0212 */
[----:B------:R-:W-:Y:S01]  /*18c30*/  FFMA.FTZ R163, R70, R0, -R21 ;  /* 0x0000000046a37223 */ /* 0x000fe20000010815 */
[----:B------:R0:W-:Y:S01]  /*18c40*/  MUFU.EX2 R2, R11 ;  /* 0x0000000b00027308 */ /* 0x0001e20000000800 */
[----:B------:R-:W-:-:S07]  /*18c50*/  @!P1 VIADD R10, R10, 0x34840 ;  /* 0x000348400a0a9836 */ /* 0x000fce0000000000 */
[----:B------:R-:W-:Y:S01]  /*18c60*/  MUFU.EX2 R166, R166 ;  /* 0x000000a600a67308 */ /* 0x000fe20000000800 */
[----:B0-----:R-:W-:-:S04]  /*18c70*/  MOV R11, 0x40000040 ;  /* 0x40000040000b7802 */ /* 0x001fc80000000f00 */
[----:B------:R-:W-:Y:S02]  /*18c80*/  R2UR UR7, R11 ;  /* 0x000000000b0772ca */ /* 0x000fe400000e0000 */
[----:B------:R-:W-:Y:S01]  /*18c90*/  @!P1 PRMT R11, RZ, 0x654, R10 ;  /* 0x00000654ff0b9816 */ /* 0x000fe2000000000a */
        /* <DEDUP_REMOVED lines=14> */
[----:B--2---:R-:W-:Y:S02]  /*18d80*/  F2FP.F16.F32.PACK_AB R156, R44, R37 ;  /* 0x000000252c9c723e */ /* 0x004fe400000000ff */
[----:B---3--:R-:W-:Y:S01]  /*18d90*/  F2FP.F16.F32.PACK_AB R158, R52, R49 ;  /* 0x00000031349e723e */ /* 0x008fe200000000ff */
[----:B------:R-:W-:Y:S01]  /*18da0*/  HGMMA.64x128x16.F32 R88, R152, gdesc[UR4].tnspB, R88, gsb0 ;  /* 0x41e0000498587df0 */ /* 0x000fe20008000858 */
[----:B------:R-:W-:Y:S08]  /*18db0*/  MUFU.EX2 R157, R157 ;  /* 0x0000009d009d7308 */ /* 0x000ff00000000800 */
[----:B------:R-:W-:Y:S01]  /*18dc0*/  MUFU.EX2 R159, R159 ;  /* 0x0000009f009f7308 */ /* 0x000fe20000000800 */
[----:B------:R-:W-:-:S02]  /*18dd0*/  WARPGROUP.DEPBAR.LE gsb0, 0x0 ;  /* 0x00008000000079c5 */ /* 0x000fc40000010000 */
[----:B------:R1:W-:Y:S05]  /*18de0*/  @!P1 SYNCS.ARRIVE.TRANS64.RED.A1T0 RZ, [R11+URZ], RZ ;  /* 0x000000ff0bff99a7 */ /* 0x0003ea000810043f */
[----:B------:R-:W-:Y:S01]  /*18df0*/  MUFU.EX2 R153, R82 ;  /* 0x0000005200997308 */ /* 0x000fe20000000800 */
[----:B0-----:R-:W-:Y:S02]  /*18e00*/  F2FP.F16.F32.PACK_AB R154, R13, R57 ;  /* 0x000000390d9a723e */ /* 0x001fe400000000ff */
[----:B------:R-:W-:Y:S01]  /*18e10*/  F2FP.F16.F32.PACK_AB R152, R56, R53 ;  /* 0x000000353898723e */ /* 0x000fe200000000ff */
[----:B-1----:R-:W-:Y:S01]  /*18e20*/  FFMA.FTZ R11, R2, R6, R181 ;  /* 0x00000006020b7223 */ /* 0x002fe200000100b5 */
[----:B------:R-:W-:Y:S01]  /*18e30*/  FFMA.FTZ R6, R63, R0, -R21 ;  /* 0x000000003f067223 */ /* 0x000fe20000010815 */
[----:B------:R-:W-:-:S02]  /*18e40*/  F2FP.F16.F32.PACK_AB R181, R20, R181 ;  /* 0x000000b514b5723e */ /* 0x000fc400000000ff */
[----:B------:R-:W-:Y:S01]  /*18e50*/  MUFU.EX2 R155, R86 ;  /* 0x00000056009b7308 */ /* 0x000fe20000000800 */
[----:B------:R-:W-:Y:S01]  /*18e60*/  FADD.FTZ R14, R20, R11 ;  /* 0x0000000b140e7221 */ /* 0x000fe20000010000 */
[----:B------:R0:W-:Y:S03]  /*18e70*/  @!P1 SYNCS.ARRIVE.TRANS64.RED.A1T0 RZ, [R15+URZ], RZ ;  /* 0x000000ff0fff99a7 */ /* 0x0001e6000810043f */
[----:B------:R-:W-:Y:S01]  /*18e80*/  FADD.FTZ R11, R183, R14 ;  /* 0x0000000eb70b7221 */ /* 0x000fe20000010000 */
[----:B------:R-:W-:Y:S01]  /*18e90*/  FFMA.FTZ R14, R67, R0, -R21 ;  /* 0x00000000430e7223 */ /* 0x000fe20000010815 */
[C---:B------:R-:W-:Y:S01]  /*18ea0*/  F2FP.F16.F32.PACK_AB R183, R60.reuse, R183 ;  /* 0x000000b73cb7723e */ /* 0x040fe200000000ff */
[----:B------:R-:W1:Y:S01]  /*18eb0*/  MUFU.EX2 R6, R6 ;  /* 0x0000000600067308 */ /* 0x000e620000000800 */
[----:B------:R-:W-:Y:S01]  /*18ec0*/  FADD.FTZ R50, R60, R11 ;  /* 0x0000000b3c327221 */ /* 0x000fe20000010000 */
[----:B------:R-:W-:Y:S01]  /*18ed0*/  FADD.FTZ R11, R25, R54 ;  /* 0x00000036190b7221 */ /* 0x000fe20000010000 */
[----:B0-----:R-:W-:-:S02]  /*18ee0*/  IMAD.MOV.U32 R15, RZ, RZ, R188 ;  /* 0x000000ffff0f7224 */ /* 0x001fc400078e00bc */
[----:B------:R-:W-:Y:S01]  /*18ef0*/  FADD.FTZ R7, R177, R50 ;  /* 0x00000032b1077221 */ /* 0x000fe20000010000 */
[----:B------:R-:W-:Y:S01]  /*18f00*/  FADD.FTZ R58, R178, R11 ;  /* 0x0000000bb23a7221 */ /* 0x000fe20000010000 */
[-C--:B------:R-:W-:Y:S01]  /*18f10*/  FFMA.FTZ R50, R71, R0.reuse, -R21 ;  /* 0x0000000047327223 */ /* 0x080fe20000010815 */
[----:B------:R-:W0:Y:S01]  /*18f20*/  MUFU.EX2 R14, R14 ;  /* 0x0000000e000e7308 */ /* 0x000e220000000800 */
[C---:B------:R-:W-:Y:S01]  /*18f30*/  FADD.FTZ R54, R26.reuse, R7 ;  /* 0x000000071a367221 */ /* 0x040fe20000010000 */
[----:B------:R-:W-:Y:S01]  /*18f40*/  FADD.FTZ R11, R33, R58 ;  /* 0x0000003a210b7221 */ /* 0x000fe20000010000 */
[----:B------:R-:W-:Y:S01]  /*18f50*/  FFMA.FTZ R21, R87, R0, -R21 ;  /* 0x0000000057157223 */ /* 0x000fe20000010815 */
[----:B------:R-:W-:Y:S01]  /*18f60*/  F2FP.F16.F32.PACK_AB R177, R26, R177 ;  /* 0x000000b11ab1723e */ /* 0x000fe200000000ff */
[----:B------:R-:W-:Y:S01]  /*18f70*/  FADD.FTZ R7, R179, R54 ;  /* 0x00000036b3077221 */ /* 0x000fe20000010000 */
[----:B------:R-:W-:Y:S01]  /*18f80*/  FADD.FTZ R58, R172, R11 ;  /* 0x0000000bac3a7221 */ /* 0x000fe20000010000 */
[----:B------:R-:W-:Y:S01]  /*18f90*/  F2FP.F16.F32.PACK_AB R178, R33, R178 ;  /* 0x000000b221b2723e */ /* 0x000fe200000000ff */
[----:B------:R-:W2:Y:S01]  /*18fa0*/  MUFU.EX2 R50, R50 ;  /* 0x0000003200327308 */ /* 0x000ea20000000800 */
[C---:B------:R-:W-:Y:S01]  /*18fb0*/  FADD.FTZ R54, R34.reuse, R7 ;  /* 0x0000000722367221 */ /* 0x040fe20000010000 */
[----:B------:R-:W-:Y:S01]  /*18fc0*/  FADD.FTZ R11, R29, R58 ;  /* 0x0000003a1d0b7221 */ /* 0x000fe20000010000 */
[----:B------:R-:W-:-:S02]  /*18fd0*/  F2FP.F16.F32.PACK_AB R179, R34, R179 ;  /* 0x000000b322b3723e */ /* 0x000fc400000000ff */
[----:B------:R-:W-:Y:S01]  /*18fe0*/  FADD.FTZ R7, R173, R54 ;  /* 0x00000036ad077221 */ /* 0x000fe20000010000 */
[----:B------:R-:W-:Y:S01]  /*18ff0*/  FADD.FTZ R11, R174, R11 ;  /* 0x0000000bae0b7221 */ /* 0x000fe20000010000 */
[----:B------:R-:W-:Y:S01]  /*19000*/  F2FP.F16.F32.PACK_AB R172, R29, R172 ;  /* 0x000000ac1dac723e */ /* 0x000fe200000000ff */
[----:B------:R-:W-:Y:S01]  /*19010*/  MUFU.EX2 R21, R21 ;  /* 0x0000001500157308 */ /* 0x000fe20000000800 */
        /* <DEDUP_REMOVED lines=17> */
[----:B------:R-:W3:Y:S01]  /*19130*/  MUFU.EX2 R12, R75 ;  /* 0x0000004b000c7308 */ /* 0x000ee20000000800 */
[----:B------:R-:W-:Y:S01]  /*19140*/  F2FP.F16.F32.PACK_AB R170, R36, R170 ;  /* 0x000000aa24aa723e */ /* 0x000fe200000000ff */
        /* <DEDUP_REMOVED lines=11> */
[C---:B-1----:R-:W-:Y:S02]  /*19200*/  F2FP.F16.F32.PACK_AB R167, R6.reuse, R167 ;  /* 0x000000a706a7723e */ /* 0x042fe400000000ff */
[----:B------:R-:W-:Y:S01]  /*19210*/  FADD.FTZ R20, R6, R7 ;  /* 0x0000000706147221 */ /* 0x000fe20000010000 */
[----:B------:R-:W-:Y:S01]  /*19220*/  FADD.FTZ R11, R45, R24 ;  /* 0x000000182d0b7221 */ /* 0x000fe20000010000 */
[----:B------:R-:W-:-:S02]  /*19230*/  F2FP.F16.F32.PACK_AB R166, R48, R166 ;  /* 0x000000a630a6723e */ /* 0x000fc400000000ff */
[----:B------:R-:W-:Y:S01]  /*19240*/  FADD.FTZ R7, R161, R20 ;  /* 0x00000014a1077221 */ /* 0x000fe20000010000 */
[----:B------:R-:W-:Y:S01]  /*19250*/  FADD.FTZ R24, R162, R11 ;  /* 0x0000000ba2187221 */ /* 0x000fe20000010000 */
[----:B------:R-:W-:Y:S02]  /*19260*/  F2FP.F16.F32.PACK_AB R160, R45, R160 ;  /* 0x000000a02da0723e */ /* 0x000fe400000000ff */
[C---:B0-----:R-:W-:Y:S01]  /*19270*/  FADD.FTZ R20, R14.reuse, R7 ;  /* 0x000000070e147221 */ /* 0x041fe20000010000 */
[----:B------:R-:W-:Y:S01]  /*19280*/  FADD.FTZ R24, R41, R24 ;  /* 0x0000001829187221 */ /* 0x000fe20000010000 */
[----:B------:R-:W-:Y:S02]  /*19290*/  F2FP.F16.F32.PACK_AB R161, R14, R161 ;  /* 0x000000a10ea1723e */ /* 0x000fe400000000ff */
[----:B------:R-:W-:Y:S01]  /*192a0*/  FADD.FTZ R7, R163, R20 ;  /* 0x00000014a3077221 */ /* 0x000fe20000010000 */
[----:B------:R-:W-:Y:S02]  /*192b0*/  F2FP.F16.F32.PACK_AB R162, R41, R162 ;  /* 0x000000a229a2723e */ /* 0x000fe400000000ff */
[C---:B--2---:R-:W-:Y:S01]  /*192c0*/  F2FP.F16.F32.PACK_AB R163, R50.reuse, R163 ;  /* 0x000000a332a3723e */ /* 0x044fe200000000ff */
[----:B------:R-:W-:Y:S01]  /*192d0*/  FADD.FTZ R10, R50, R7 ;  /* 0x00000007320a7221 */ /* 0x000fe20000010000 */
[----:B------:R-:W-:Y:S01]  /*192e0*/  FADD.FTZ R7, R37, R24 ;  /* 0x0000001825077221 */ /* 0x000fe20000010000 */
[----:B------:R-:W-:-:S02]  /*192f0*/  MOV R20, R185 ;  /* 0x000000b900147202 */ /* 0x000fc40000000f00 */
[----:B------:R-:W-:Y:S01]  /*19300*/  FADD.FTZ R11, R157, R10 ;  /* 0x0000000a9d0b7221 */ /* 0x000fe20000010000 */
[----:B------:R-:W-:Y:S01]  /*19310*/  FADD.FTZ R6, R44, R7 ;  /* 0x000000072c067221 */ /* 0x000fe20000010000 */
[C---:B---3--:R-:W-:Y:S02]  /*19320*/  F2FP.F16.F32.PACK_AB R157, R12.reuse, R157 ;  /* 0x0000009d0c9d723e */ /* 0x048fe400000000ff */
[----:B------:R-:W-:Y:S01]  /*19330*/  FADD.FTZ R10, R12, R11 ;  /* 0x0000000b0c0a7221 */ /* 0x000fe20000010000 */
[----:B------:R-:W-:Y:S01]  /*19340*/  FADD.FTZ R7, R49, R6 ;  /* 0x0000000631077221 */ /* 0x000fe20000010000 */
[----:B------:R-:W-:Y:S02]  /*19350*/  IMAD.MOV.U32 R12, RZ, RZ, R4 ;  /* 0x000000ffff0c7224 */ /* 0x000fe400078e0004 */
[----:B------:R-:W-:Y:S01]  /*19360*/  FADD.FTZ R10, R159, R10 ;  /* 0x0000000a9f0a7221 */ /* 0x000fe20000010000 */
[----:B------:R-:W-:Y:S01]  /*19370*/  FADD.FTZ R6, R52, R7 ;  /* 0x0000000734067221 */ /* 0x000fe20000010000 */
[----:B------:R-:W-:-:S02]  /*19380*/  F2FP.F16.F32.PACK_AB R159, R79, R159 ;  /* 0x0000009f4f9f723e */ /* 0x000fc400000000ff */
        /* <DEDUP_REMOVED lines=9> */
[C---:B------:R-:W-:Y:S01]  /*19420*/  F2FP.F16.F32.PACK_AB R155, R21.reuse, R155 ;  /* 0x0000009b159b723e */ /* 0x040fe200000000ff */
[----:B------:R-:W-:Y:S02]  /*19430*/  IMAD.MOV.U32 R13, RZ, RZ, R5 ;  /* 0x000000ffff0d7224 */ /* 0x000fe400078e0005 */
[----:B------:R-:W-:Y:S01]  /*19440*/  FADD.FTZ R6, R21, R10 ;  /* 0x0000000a15067221 */ /* 0x000fe20000010000 */
[----:B------:R-:W-:Y:S06]  /*19450*/  @P2 BRA `(.L_x_2416) ;  /* 0xffffffd800d02947 */ /* 0x000fec000383ffff */
.L_x_2405:
[----:B------:R-:W-:Y:S05]  /*19460*/  BSYNC B0 ;  /* 0x0000000000007941 */ /* 0x000fea0003800000 */
.L_x_2404:
        /* <DEDUP_REMOVED lines=67> */
.L_x_2417:
[----:B------:R-:W-:Y:S02]  /*198a0*/  LEA R12, R185, R18, 0x3 ;  /* 0x00000012b90c7211 */ /* 0x000fe400078e18ff */
[----:B------:R-:W-:-:S04]  /*198b0*/  SHF.L.U32 R3, R188, 0x1f, RZ ;  /* 0x0000001fbc037819 */ /* 0x000fc800000006ff */
[----:B------:R0:W1:Y:S01]  /*198c0*/  SYNCS.PHASECHK.TRANS64.TRYWAIT P2, [R12+URZ+0x34850], R3 ;  /* 0x034850030c0075a7 */ /* 0x000062000804017f */
[----:B------:R-:W-:Y:S05]  /*198d0*/  @!P0 BRA `(.L_x_2418) ;  /* 0x0000000000048947 */ /* 0x000fea0003800000 */
[----:B------:R-:W-:Y:S01]  /*198e0*/  BPT.TRAP 0x1 ;  /* 0x000000040000795c */ /* 0x000fe20000300000 */
.L_x_2418:
        /* <DEDUP_REMOVED lines=9> */
.L_x_2420:
[----:B------:R-:W-:Y:S05]  /*19980*/  BSYNC B0 ;  /* 0x0000000000007941 */ /* 0x000fea0003800000 */
.L_x_2419:
[----:B01----:R-:W-:Y:S01]  /*19990*/  MOV R3, 0x40000040 ;  /* 0x4000004000037802 */ /* 0x003fe20000000f00 */
[----:B------:R-:W-:Y:S01]  /*199a0*/  WARPGROUP.ARRIVE ;  /* 0x00000000000079c5 */ /* 0x000fe20000000000 */
[C---:B------:R-:W-:Y:S01]  /*199b0*/  R2UR UR6, R2.reuse ;  /* 0x00000000020672ca */ /* 0x040fe200000e0000 */
[----:B------:R-:W-:Y:S01]  /*199c0*/  VIADD R8, R2, 0x80 ;  /* 0x0000008002087836 */ /* 0x000fe20000000000 */
[----:B------:R-:W-:Y:S01]  /*199d0*/  R2UR UR7, R3 ;  /* 0x00000000030772ca */ /* 0x000fe200000e0000 */
[----:B------:R-:W-:Y:S01]  /*199e0*/  IMAD.MOV.U32 R9, RZ, RZ, 0x40000040 ;  /* 0x40000040ff097424 */ /* 0x000fe200078e00ff */
[----:B------:R-:W-:Y:S01]  /*199f0*/  IADD3 R185, R185, 0x1, RZ ;  /* 0x00000001b9b97810 */ /* 0x000fe20007ffe0ff */
[----:B------:R-:W-:Y:S01]  /*19a00*/  IMAD.MOV.U32 R3, RZ, RZ, 0x40000040 ;  /* 0x40000040ff037424 */ /* 0x000fe200078e00ff */
[----:B------:R-:W-:Y:S01]  /*19a10*/  IADD3 R208, R208, 0x1, RZ ;  /* 0x00000001d0d07810 */ /* 0x000fe20007ffe0ff */
[----:B------:R-:W-:Y:S01]  /*19a20*/  @!P1 VIADD R11, R12, 0x34860 ;  /* 0x000348600c0b9836 */ /* 0x000fe20000000000 */
[----:B------:R-:W-:-:S04]  /*19a30*/  ISETP.NE.AND P0, PT, R185, 0x2, PT ;  /* 0x00000002b900780c */ /* 0x000fc80003f05270 */
[----:B------:R-:W-:Y:S02]  /*19a40*/  @!P1 PRMT R11, RZ, 0x654, R11 ;  /* 0x00000654ff0b9816 */ /* 0x000fe4000000000b */
[----:B------:R-:W-:Y:S01]  /*19a50*/  SEL R185, R185, RZ, P0 ;  /* 0x000000ffb9b97207 */ /* 0x000fe20000000000 */
[----:B------:R-:W-:Y:S01]  /*19a60*/  HGMMA.64x128x16.F32 R24, R180, gdesc[UR4].tnspB, R24, gsb0 ;  /* 0x41e00004b4187df0 */ /* 0x000fe20008000818 */
[----:B------:R-:W-:Y:S02]  /*19a70*/  R2UR UR6, R8 ;  /* 0x00000000080672ca */ /* 0x000fe400000e0000 */
[----:B------:R-:W-:Y:S01]  /*19a80*/  R2UR UR7, R9 ;  /* 0x00000000090772ca */ /* 0x000fe200000e0000 */
[----:B------:R-:W-:Y:S01]  /*19a90*/  IMAD.MOV.U32 R9, RZ, RZ, 0x40000040 ;  /* 0x40000040ff097424 */ /* 0x000fe200078e00ff */
[----:B------:R-:W-:Y:S01]  /*19aa0*/  IADD3 R8, R2, 0x100, RZ ;  /* 0x0000010002087810 */ /* 0x000fe20007ffe0ff */
        /* <DEDUP_REMOVED lines=37> */
[----:B------:R-:W-:Y:S02]  /*19d00*/  R2UR UR6, R2 ;  /* 0x00000000020672ca */ /* 0x000fe400000e0000 */
[----:B------:R-:W-:Y:S01]  /*19d10*/  R2UR UR7, R3 ;  /* 0x00000000030772ca */ /* 0x000fe200000e0000 */
[----:B------:R-:W0:Y:S04]  /*19d20*/  SHFL.BFLY PT, R2, R7, 0x2, 0x1f ;  /* 0x0c401f0007027f89 */ /* 0x000e2800000e0000 */
[----:B------:R-:W1:Y:S01]  /*19d30*/  SHFL.BFLY PT, R3, R6, 0x2, 0x1f ;  /* 0x0c401f0006037f89 */ /* 0x000e6200000e0000 */
[----:B0-----:R-:W-:Y:S01]  /*19d40*/  FADD.FTZ R2, R2, R7 ;  /* 0x0000000702027221 */ /* 0x001fe20000010000 */
[----:B-1----:R-:W-:Y:S01]  /*19d50*/  FADD.FTZ R8, R3, R6 ;  /* 0x0000000603087221 */ /* 0x002fe20000010000 */
[----:B------:R-:W-:-:S03]  /*19d60*/  IMAD.MOV.U32 R6, RZ, RZ, RZ ;  /* 0x000000ffff067224 */ /* 0x000fc600078e00ff */
[----:B------:R-:W0:Y:S04]  /*19d70*/  SHFL.BFLY PT, R3, R2, 0x1, 0x1f ;  /* 0x0c201f0002037f89 */ /* 0x000e2800000e0000 */
[----:B------:R-:W1:Y:S01]  /*19d80*/  SHFL.BFLY PT, R9, R8, 0x1, 0x1f ;  /* 0x0c201f0008097f89 */ /* 0x000e6200000e0000 */
[----:B0-----:R-:W-:Y:S01]  /*19d90*/  FADD.FTZ R13, R2, R3 ;  /* 0x00000003020d7221 */ /* 0x001fe20000010000 */
[----:B------:R-:W-:Y:S01]  /*19da0*/  SEL R3, RZ, 0x1, P0 ;  /* 0x00000001ff037807 */ /* 0x000fe20000000000 */
[----:B------:R-:W-:Y:S02]  /*19db0*/  IMAD.MOV.U32 R2, RZ, RZ, -0x800000 ;  /* 0xff800000ff027424 */ /* 0x000fe400078e00ff */
[----:B-1----:R-:W-:Y:S01]  /*19dc0*/  FADD.FTZ R14, R8, R9 ;  /* 0x00000009080e7221 */ /* 0x002fe20000010000 */
[----:B------:R-:W-:Y:S01]  /*19dd0*/  FSETP.NE.FTZ.AND P2, PT, R13, RZ, PT ;  /* 0x000000ff0d00720b */ /* 0x000fe20003f55000 */
[----:B------:R-:W-:Y:S01]  /*19de0*/  IMAD.MOV.U32 R8, RZ, RZ, RZ ;  /* 0x000000ffff087224 */ /* 0x000fe200078e00ff */
[----:B------:R-:W-:-:S02]  /*19df0*/  LOP3.LUT R188, R188, R3, RZ, 0x3c, !PT ;  /* 0x00000003bcbc7212 */ /* 0x000fc400078e3cff */
[----:B------:R-:W-:Y:S02]  /*19e00*/  FSETP.NE.FTZ.AND P3, PT, R14, RZ, PT ;  /* 0x000000ff0e00720b */ /* 0x000fe40003f75000 */
[----:B------:R-:W-:-:S07]  /*19e10*/  MOV R3, 0xff800000 ;  /* 0xff80000000037802 */ /* 0x000fce0000000f00 */
[----:B------:R-:W0:Y:S01]  /*19e20*/  @P2 MUFU.LG2 R9, R13 ;  /* 0x0000000d00092308 */ /* 0x000e220000000c00 */
[----:B------:R-:W-:-:S03]  /*19e30*/  @P2 FMUL.FTZ R7, R0, 0.69314718246459960938 ;  /* 0x3f31721800072820 */ /* 0x000fc60000410000 */
[----:B------:R-:W-:-:S04]  /*19e40*/  @P3 FMUL.FTZ R15, R0, 0.69314718246459960938 ;  /* 0x3f317218000f3820 */ /* 0x000fc80000410000 */
[----:B------:R-:W1:Y:S08]  /*19e50*/  @P3 MUFU.LG2 R10, R14 ;  /* 0x0000000e000a3308 */ /* 0x000e700000000c00 */
[----:B------:R-:W2:Y:S01]  /*19e60*/  @P3 MUFU.RCP R8, R14 ;  /* 0x0000000e00083308 */ /* 0x000ea20000001000 */
[----:B0-----:R-:W-:-:S04]  /*19e70*/  @P2 FMUL.FTZ R0, R9, 0.69314718246459960938 ;  /* 0x3f31721809002820 */ /* 0x001fc80000410000 */
[----:B------:R-:W-:-:S03]  /*19e80*/  @P2 FFMA.FTZ R3, R7, R4, R0 ;  /* 0x0000000407032223 */ /* 0x000fc60000010000 */
[----:B------:R-:W0:Y:S01]  /*19e90*/  @P2 MUFU.RCP R6, R13 ;  /* 0x0000000d00062308 */ /* 0x000e220000001000 */
[----:B-1----:R-:W-:-:S04]  /*19ea0*/  @P3 FMUL.FTZ R10, R10, 0.69314718246459960938 ;  /* 0x3f3172180a0a3820 */ /* 0x002fc80000410000 */
[----:B------:R-:W-:Y:S01]  /*19eb0*/  @P3 FFMA.FTZ R2, R15, R5, R10 ;  /* 0x000000050f023223 */ /* 0x000fe2000001000a */
[----:B------:R-:W-:Y:S02]  /*19ec0*/  WARPGROUP.DEPBAR.LE gsb0, 0x0 ;  /* 0x00008000000079c5 */ /* 0x000fe40000010000 */
[----:B------:R-:W-:-:S06]  /*19ed0*/  WARPGROUP.ARRIVE ;  /* 0x00000000000079c5 */ /* 0x000fcc0000000000 */
[----:B------:R-:W-:Y:S03]  /*19ee0*/  HGMMA.64x128x16.F32 R24, R152, gdesc[UR4].tnspB, R24, gsb0 ;  /* 0x41e0000498187df0 */ /* 0x000fe60008000818 */
[----:B------:R-:W-:Y:S02]  /*19ef0*/  WARPGROUP.DEPBAR.LE gsb0, 0x0 ;  /* 0x00008000000079c5 */ /* 0x000fe40000010000 */
[-C--:B--2---:R-:W-:Y:S01]  /*19f00*/  FMUL.FTZ R95, R26, R8.reuse ;  /* 0x000000081a5f7220 */ /* 0x084fe20000410000 */
[----:B------:R-:W-:Y:S01]  /*19f10*/  FMUL.FTZ R93, R30, R8 ;  /* 0x000000081e5d7220 */ /* 0x000fe20000410000 */
[----:B------:R1:W-:Y:S01]  /*19f20*/  @!P1 SYNCS.ARRIVE.TRANS64.RED.A1T0 RZ, [R11+URZ], RZ ;  /* 0x000000ff0bff99a7 */ /* 0x0003e2000810043f */
[-C--:B0-----:R-:W-:Y:S01]  /*19f30*/  FMUL.FTZ R10, R28, R6.reuse ;  /* 0x000000061c0a7220 */ /* 0x081fe20000410000 */
[----:B------:R-:W-:Y:S01]  /*19f40*/  FMUL.FTZ R0, R32, R6 ;  /* 0x0000000620007220 */ /* 0x000fe20000410000 */
[-C--:B------:R-:W-:Y:S01]  /*19f50*/  FMUL.FTZ R26, R31, R8.reuse ;  /* 0x000000081f1a7220 */ /* 0x080fe20000410000 */
[----:B------:R-:W-:Y:S01]  /*19f60*/  FMUL.FTZ R30, R35, R8 ;  /* 0x00000008231e7220 */ /* 0x000fe20000410000 */
[-C--:B------:R-:W-:Y:S01]  /*19f70*/  FMUL.FTZ R24, R24, R6.reuse ;  /* 0x0000000618187220 */ /* 0x080fe20000410000 */
        /* <DEDUP_REMOVED lines=58> */
.L_x_2316:
        /* <DEDUP_REMOVED lines=29> */
[----:B------:R-:W-:Y:S02]  /*1a4f0*/  IADD3 R105, P0, R8, 0x4060, RZ ;  /* 0x0000406008697810 */ /* 0x000fe40007f1e0ff */
[----:B------:R-:W-:Y:S01]  /*1a500*/  LOP3.LUT R8, R15, R8, RZ, 0x3c, !PT ;  /* 0x000000080f087212 */ /* 0x000fe200078e3cff */
[--C-:B------:R-:W-:Y:S01]  /*1a510*/  IMAD.X R15, RZ, RZ, R9.reuse, P3 ;  /* 0x000000ffff0f7224 */ /* 0x100fe200018e0609 */
[-C--:B------:R-:W-:Y:S01]  /*1a520*/  IADD3.X R7, RZ, R9.reuse, RZ, P5, !PT ;  /* 0x00000009ff077210 */ /* 0x080fe20002ffe4ff */
[--C-:B------:R-:W-:Y:S01]  /*1a530*/  IMAD.X R27, RZ, RZ, R9.reuse, P1 ;  /* 0x000000ffff1b7224 */ /* 0x100fe200008e0609 */
[----:B------:R-:W-:Y:S01]  /*1a540*/  IADD3.X R25, RZ, R9, RZ, P2, !PT ;  /* 0x00000009ff197210 */ /* 0x000fe200017fe4ff */
[----:B------:R-:W-:Y:S01]  /*1a550*/  IMAD.X R29, RZ, RZ, R9, P0 ;  /* 0x000000ffff1d7224 */ /* 0x000fe200000e0609 */
[----:B------:R-:W-:-:S02]  /*1a560*/  LOP3.LUT R4, R71, 0x380, RZ, 0xc0, !PT ;  /* 0x0000038047047812 */ /* 0x000fc400078ec0ff */
[----:B------:R-:W-:Y:S02]  /*1a570*/  LOP3.LUT R6, R79, 0x380, RZ, 0xc0, !PT ;  /* 0x000003804f067812 */ /* 0x000fe400078ec0ff */
[----:B------:R-:W-:Y:S02]  /*1a580*/  MOV R90, R8 ;  /* 0x00000008005a7202 */ /* 0x000fe40000000f00 */
[----:B------:R-:W-:Y:S02]  /*1a590*/  F2FP.F16.F32.PACK_AB R9, R28, R95 ;  /* 0x0000005f1c09723e */ /* 0x000fe400000000ff */
[----:B------:R-:W-:Y:S02]  /*1a5a0*/  LOP3.LUT R28, R103, 0x380, RZ, 0xc0, !PT ;  /* 0x00000380671c7812 */ /* 0x000fe400078ec0ff */
[----:B------:R-:W-:Y:S02]  /*1a5b0*/  LOP3.LUT R34, R105, 0x380, RZ, 0xc0, !PT ;  /* 0x0000038069227812 */ /* 0x000fe400078ec0ff */
[----:B------:R-:W-:-:S02]  /*1a5c0*/  SHF.R.U64 R4, R4, 0x3, RZ ;  /* 0x0000000304047819 */ /* 0x000fc400000012ff */
[----:B------:R-:W-:Y:S02]  /*1a5d0*/  SHF.R.U64 R6, R6, 0x3, RZ ;  /* 0x0000000306067819 */ /* 0x000fe400000012ff */
[----:B------:R-:W-:Y:S02]  /*1a5e0*/  LOP3.LUT R12, R97, 0x380, RZ, 0xc0, !PT ;  /* 0x00000380610c7812 */ /* 0x000fe400078ec0ff */
[----:B------:R-:W-:Y:S02]  /*1a5f0*/  LOP3.LUT R14, R99, 0x380, RZ, 0xc0, !PT ;  /* 0x00000380630e7812 */ /* 0x000fe400078ec0ff */
[----:B------:R-:W-:Y:S01]  /*1a600*/  F2FP.F16.F32.PACK_AB R8, R89, R24 ;  /* 0x000000185908723e */ /* 0x000fe200000000ff */
[----:B------:R-:W-:Y:S01]  /*1a610*/  BAR.SYNC.DEFER_BLOCKING 0x1, 0x100 ;  /* 0x0044000000007b1d */ /* 0x000fe20000010000 */
[----:B------:R-:W-:Y:S02]  /*1a620*/  SHF.R.U64 R28, R28, 0x3, RZ ;  /* 0x000000031c1c7819 */ /* 0x000fe400000012ff */
[----:B------:R-:W-:-:S02]  /*1a630*/  LOP3.LUT R24, R101, 0x380, RZ, 0xc0, !PT ;  /* 0x0000038065187812 */ /* 0x000fc400078ec0ff */
[----:B------:R-:W-:Y:S02]  /*1a640*/  SHF.R.U64 R34, R34, 0x3, RZ ;  /* 0x0000000322227819 */ /* 0x000fe400000012ff */
[----:B------:R-:W-:Y:S02]  /*1a650*/  LOP3.LUT R4, R4, R71, RZ, 0x3c, !PT ;  /* 0x0000004704047212 */ /* 0x000fe400078e3cff */
[----:B------:R-:W-:Y:S02]  /*1a660*/  LOP3.LUT R6, R6, R79, RZ, 0x3c, !PT ;  /* 0x0000004f06067212 */ /* 0x000fe400078e3cff */
[----:B------:R-:W-:Y:S02]  /*1a670*/  SHF.R.U64 R12, R12, 0x3, RZ ;  /* 0x000000030c0c7819 */ /* 0x000fe400000012ff */
[----:B------:R-:W-:Y:S02]  /*1a680*/  SHF.R.U64 R14, R14, 0x3, RZ ;  /* 0x000000030e0e7819 */ /* 0x000fe400000012ff */
[----:B------:R-:W-:-:S02]  /*1a690*/  LOP3.LUT R26, R28, R103, RZ, 0x3c, !PT ;  /* 0x000000671c1a7212 */ /* 0x000fc400078e3cff */
[----:B------:R-:W-:Y:S02]  /*1a6a0*/  SHF.R.U64 R24, R24, 0x3, RZ ;  /* 0x0000000318187819 */ /* 0x000fe400000012ff */
[----:B------:R-:W-:Y:S02]  /*1a6b0*/  LOP3.LUT R28, R34, R105, RZ, 0x3c, !PT ;  /* 0x00000069221c7212 */ /* 0x000fe400078e3cff */
[----:B------:R-:W-:Y:S02]  /*1a6c0*/  MOV R89, R4 ;  /* 0x0000000400597202 */ /* 0x000fe40000000f00 */
[----:B------:R-:W-:Y:S01]  /*1a6d0*/  MOV R34, R6 ;  /* 0x0000000600227202 */ /* 0x000fe20000000f00 */
[----:B------:R2:W-:Y:S01]  /*1a6e0*/  STSM.16.M88.4 [R90], R8 ;  /* 0x000000085a007844 */ /* 0x0005e20000000200 */
[----:B------:R-:W-:Y:S02]  /*1a6f0*/  F2FP.F16.F32.PACK_AB R4, R33, R0 ;  /* 0x000000002104723e */ /* 0x000fe400000000ff */
[----:B------:R-:W-:-:S02]  /*1a700*/  F2FP.F16.F32.PACK_AB R5, R30, R91 ;  /* 0x0000005b1e05723e */ /* 0x000fc400000000ff */
[----:B------:R-:W-:Y:S02]  /*1a710*/  F2FP.F16.F32.PACK_AB R6, R37, R36 ;  /* 0x000000242506723e */ /* 0x000fe400000000ff */
[----:B------:R-:W-:Y:S02]  /*1a720*/  F2FP.F16.F32.PACK_AB R7, R39, R38 ;  /* 0x000000262707723e */ /* 0x000fe400000000ff */
[----:B------:R-:W-:Y:S02]  /*1a730*/  LOP3.LUT R12, R12, R97, RZ, 0x3c, !PT ;  /* 0x000000610c0c7212 */ /* 0x000fe400078e3cff */
[----:B------:R-:W-:Y:S01]  /*1a740*/  LOP3.LUT R14, R14, R99, RZ, 0x3c, !PT ;  /* 0x000000630e0e7212 */ /* 0x000fe200078e3cff */
[----:B------:R-:W-:Y:S01]  /*1a750*/  STSM.16.M88.4 [R89], R4 ;  /* 0x0000000459007844 */ /* 0x000fe20000000200 */
[----:B------:R-:W-:Y:S02]  /*1a760*/  LOP3.LUT R24, R24, R101, RZ, 0x3c, !PT ;  /* 0x0000006518187212 */ /* 0x000fe400078e3cff */
[----:B------:R-:W-:-:S02]  /*1a770*/  MOV R88, R12 ;  /* 0x0000000c00587202 */ /* 0x000fc40000000f00 */
[----:B--2---:R-:W-:Y:S02]  /*1a780*/  F2FP.F16.F32.PACK_AB R8, R41, R40 ;  /* 0x000000282908723e */ /* 0x004fe400000000ff */
[----:B------:R-:W-:Y:S02]  /*1a790*/  F2FP.F16.F32.PACK_AB R9, R43, R42 ;  /* 0x0000002a2b09723e */ /* 0x000fe400000000ff */
[----:B------:R-:W-:Y:S02]  /*1a7a0*/  F2FP.F16.F32.PACK_AB R10, R45, R44 ;  /* 0x0000002c2d0a723e */ /* 0x000fe400000000ff */
[----:B------:R-:W-:Y:S02]  /*1a7b0*/  F2FP.F16.F32.PACK_AB R11, R47, R46 ;  /* 0x0000002e2f0b723e */ /* 0x000fe400000000ff */
[----:B------:R-:W-:Y:S02]  /*1a7c0*/  MOV R79, R14 ;  /* 0x0000000e004f7202 */ /* 0x000fe40000000f00 */
[----:B------:R-:W-:Y:S01]  /*1a7d0*/  MOV R72, R24 ;  /* 0x0000001800487202 */ /* 0x000fe20000000f00 */
[----:B------:R2:W-:Y:S01]  /*1a7e0*/  STSM.16.M88.4 [R34], R8 ;  /* 0x0000000822007844 */ /* 0x0005e20000000200 */
[----:B------:R-:W-:-:S02]  /*1a7f0*/  MOV R71, R26 ;  /* 0x0000001a00477202 */ /* 0x000fc40000000f00 */
[----:B------:R-:W-:Y:S02]  /*1a800*/  F2FP.F16.F32.PACK_AB R12, R49, R48 ;  /* 0x00000030310c723e */ /* 0x000fe400000000ff */
        /* <DEDUP_REMOVED lines=8> */
[----:B------:R-:W-:Y:S02]  /*1a890*/  MOV R36, R28 ;  /* 0x0000001c00247202 */ /* 0x000fe40000000f00 */
[----:B------:R-:W-:Y:S01]  /*1a8a0*/  ISETP.NE.U32.AND P0, PT, RZ, UR4, PT ;  /* 0x00000004ff007c0c */ /* 0x000fe2000bf05070 */
[----:B------:R-:W-:Y:S01]  /*1a8b0*/  STSM.16.M88.4 [R79], R24 ;  /* 0x000000184f007844 */ /* 0x000fe20000000200 */
[----:B--2---:R-:W-:Y:S02]  /*1a8c0*/  IADD3 R10, P1, R205, UR4, RZ ;  /* 0x00000004cd0a7c10 */ /* 0x004fe4000ff3e0ff */
[----:B------:R-:W-:Y:S02]  /*1a8d0*/  F2FP.F16.F32.PACK_AB R28, R65, R64 ;  /* 0x00000040411c723e */ /* 0x000fe400000000ff */
[----:B------:R-:W-:-:S02]  /*1a8e0*/  F2FP.F16.F32.PACK_AB R29, R67, R66 ;  /* 0x00000042431d723e */ /* 0x000fc400000000ff */
[----:B------:R-:W-:Y:S02]  /*1a8f0*/  F2FP.F16.F32.PACK_AB R30, R69, R68 ;  /* 0x00000044451e723e */ /* 0x000fe400000000ff */
[----:B------:R-:W-:Y:S02]  /*1a900*/  F2FP.F16.F32.PACK_AB R33, R75, R74 ;  /* 0x0000004a4b21723e */ /* 0x000fe400000000ff */
[----:B------:R-:W-:Y:S01]  /*1a910*/  F2FP.F16.F32.PACK_AB R34, R77, R76 ;  /* 0x0000004c4d22723e */ /* 0x000fe200000000ff */
[----:B------:R-:W-:Y:S01]  /*1a920*/  STSM.16.M88.4 [R72], R28 ;  /* 0x0000001c48007844 */ /* 0x000fe20000000200 */
[----:B------:R-:W-:Y:S02]  /*1a930*/  F2FP.F16.F32.PACK_AB R4, R81, R80 ;  /* 0x000000505104723e */ /* 0x000fe400000000ff */
[----:B------:R-:W-:Y:S01]  /*1a940*/  F2FP.F16.F32.PACK_AB R5, R83, R82 ;  /* 0x000000525305723e */ /* 0x000fe200000000ff */
[----:B------:R-:W-:Y:S01]  /*1a950*/  STSM.16.M88.4 [R71], R32 ;  /* 0x0000002047007844 */ /* 0x000fe20000000200 */
[----:B------:R-:W-:-:S02]  /*1a960*/  F2FP.F16.F32.PACK_AB R6, R85, R84 ;  /* 0x000000545506723e */ /* 0x000fc400000000ff */
[----:B------:R-:W-:Y:S02]  /*1a970*/  F2FP.F16.F32.PACK_AB R7, R87, R86 ;  /* 0x000000565707723e */ /* 0x000fe400000000ff */
[----:B------:R-:W-:Y:S02]  /*1a980*/  ISETP.NE.AND.EX P0, PT, RZ, UR5, PT, P0 ;  /* 0x00000005ff007c0c */ /* 0x000fe4000bf05300 */
[----:B------:R-:W-:Y:S01]  /*1a990*/  IADD3.X R11, R206, UR5, RZ, P1, !PT ;  /* 0x00000005ce0b7c10 */ /* 0x000fe20008ffe4ff */
[----:B------:R-:W-:Y:S01]  /*1a9a0*/  ULDC.64 UR4, c[0x0][0xbe0] ;  /* 0x0002f80000047ab9 */ /* 0x000fe20000000a00 */
[----:B------:R2:W-:Y:S01]  /*1a9b0*/  STSM.16.M88.4 [R36], R4 ;  /* 0x0000000424007844 */ /* 0x0005e20000000200 */
[----:B------:R-:W-:Y:S01]  /*1a9c0*/  BAR.SYNC.DEFER_BLOCKING 0x1, 0x100 ;  /* 0x0044000000007b1d */ /* 0x000fe20000010000 */
[----:B------:R-:W-:Y:S02]  /*1a9d0*/  ISETP.NE.U32.AND P1, PT, RZ, UR4, PT ;  /* 0x00000004ff007c0c */ /* 0x000fe4000bf25070 */
[----:B------:R-:W-:-:S02]  /*1a9e0*/  MOV R49, RZ ;  /* 0x000000ff00317202 */ /* 0x000fc40000000f00 */
[----:B------:R-:W-:-:S13]  /*1a9f0*/  ISETP.NE.AND.EX P1, PT, RZ, UR5, PT, P1 ;  /* 0x00000005ff007c0c */ /* 0x000fda000bf25310 */
[----:B------:R-:W-:Y:S01]  /*1aa00*/  @P1 IADD3 R8, P2, R205, UR4, RZ ;  /* 0x00000004cd081c10 */ /* 0x000fe2000ff5e0ff */
[----:B------:R-:W-:Y:S02]  /*1aa10*/  ULDC UR4, c[0x0][0xa88] ;  /* 0x0002a20000047ab9 */ /* 0x000fe40000000800 */
[----:B------:R-:W-:Y:S01]  /*1aa20*/  IMAD.U32 R0, RZ, RZ, UR4 ;  /* 0x00000004ff007e24 */ /* 0x000fe2000f8e00ff */
[----:B------:R-:W-:Y:S01]  /*1aa30*/  @P1 IADD3.X R9, R206, UR5, RZ, P2, !PT ;  /* 0x00000005ce091c10 */ /* 0x000fe200097fe4ff */
[----:B------:R4:W5:Y:S01]  /*1aa40*/  @P0 LDG.E R49, desc[UR56][R10.64] ;  /* 0x000000380a310981 */ /* 0x000962000c1e1900 */
[----:B---3--:R-:W-:-:S03]  /*1aa50*/  IMAD R13, R200, 0x40, R199 ;  /* 0x00000040c80d7824 */ /* 0x008fc600078e02c7 */
[----:B------:R4:W5:Y:S01]  /*1aa60*/  @P1 LDG.E R0, desc[UR56][R8.64] ;  /* 0x0000003808001981 */ /* 0x000962000c1e1900 */
[----:B--2---:R-:W-:Y:S01]  /*1aa70*/  IMAD.WIDE R4, R13, 0x2, R20 ;  /* 0x000000020d047825 */ /* 0x004fe200078e0214 */
[----:B------:R-:W-:Y:S06]  /*1aa80*/  @P1 BRA `(.L_x_2424) ;  /* 0x0000000000101947 */ /* 0x000fec0003800000 */
[----:B------:R-:W-:Y:S05]  /*1aa90*/  @!P0 BRA `(.L_x_2424) ;  /* 0x00000000000c8947 */ /* 0x000fea0003800000 */
[----:B------:R-:W2:Y:S04]  /*1aaa0*/  LDG.E R7, desc[UR56][R10.64] ;  /* 0x000000380a077981 */ /* 0x000ea8000c1e1900 */
[----:B-----5:R-:W2:Y:S02]  /*1aab0*/  LDG.E R0, desc[UR56][R10.64+0x4] ;  /* 0x000004380a007981 */ /* 0x020ea4000c1e1900 */
[----:B--2---:R-:W-:-:S07]  /*1aac0*/  IADD3 R0, -R7, R0, RZ ;  /* 0x0000000007007210 */ /* 0x004fce0007ffe1ff */
.L_x_2424:
[----:B------:R-:W-:Y:S01]  /*1aad0*/  SHF.R.S32.HI R48, RZ, 0x1f, R204 ;  /* 0x0000001fff307819 */ /* 0x000fe200000114cc */
[----:B------:R-:W-:Y:S01]  /*1aae0*/  ULDC.64 UR4, c[0x0][0xb70] ;  /* 0x0002dc0000047ab9 */ /* 0x000fe20000000a00 */
[--C-:B-----5:R-:W-:Y:S01]  /*1aaf0*/  SHF.R.S32.HI R21, RZ, 0x1f, R49.reuse ;  /* 0x0000001fff157819 */ /* 0x120fe20000011431 */
[----:B------:R-:W-:Y:S01]  /*1ab00*/  IMAD.MOV.U32 R20, RZ, RZ, R49 ;  /* 0x000000ffff147224 */ /* 0x000fe200078e0031 */
[----:B------:R-:W-:Y:S01]  /*1ab10*/  SEL R213, R213, RZ, !P0 ;  /* 0x000000ffd5d57207 */ /* 0x000fe20004000000 */
[----:B------:R-:W-:Y:S01]  /*1ab20*/  IMAD R7, R48, UR4, RZ ;  /* 0x0000000430077c24 */ /* 0x000fe2000f8e02ff */
[----:B------:R-:W-:Y:S02]  /*1ab30*/  SEL R207, R207, RZ, !P0 ;  /* 0x000000ffcfcf7207 */ /* 0x000fe40004000000 */
[----:B----4-:R-:W-:Y:S01]  /*1ab40*/  LEA R11, R211, R203, 0x7 ;  /* 0x000000cbd30b7211 */ /* 0x010fe200078e38ff */
[----:B------:R-:W-:Y:S01]  /*1ab50*/  IMAD R9, R204, UR5, R7 ;  /* 0x00000005cc097c24 */ /* 0x000fe2000f8e0207 */
[----:B------:R-:W-:Y:S01]  /*1ab60*/  IADD3 R37, P1, R4, 0x1000, RZ ;  /* 0x0000100004257810 */ /* 0x000fe20007f3e0ff */
[----:B------:R-:W-:Y:S01]  /*1ab70*/  IMAD.WIDE.U32 R6, R204, UR4, R20 ;  /* 0x00000004cc067c25 */ /* 0x000fe2000f8e0014 */
[----:B------:R-:W-:Y:S01]  /*1ab80*/  ULDC.64 UR4, c[0x0][0xb78] ;  /* 0x0002de0000047ab9 */ /* 0x000fe20000000a00 */
[----:B------:R-:W-:-:S02]  /*1ab90*/  IADD3 R33, P2, R4, 0x2000, RZ ;  /* 0x0000200004217810 */ /* 0x000fc40007f5e0ff */
[----:B------:R-:W-:Y:S01]  /*1aba0*/  IMAD.IADD R7, R7, 0x1, R9 ;  /* 0x0000000107077824 */ /* 0x000fe200078e0209 */
[----:B------:R-:W-:Y:S01]  /*1abb0*/  SHF.R.S32.HI R9, RZ, 0x1f, R11 ;  /* 0x0000001fff097819 */ /* 0x000fe2000001140b */
[----:B------:R-:W-:Y:S01]  /*1abc0*/  IMAD R8, R213, UR4, RZ ;  /* 0x00000004d5087c24 */ /* 0x000fe2000f8e02ff */
[----:B------:R-:W-:Y:S01]  /*1abd0*/  LOP3.LUT R36, R37, 0x380, RZ, 0xc0, !PT ;  /* 0x0000038025247812 */ /* 0x000fe200078ec0ff */
[----:B------:R-:W-:Y:S01]  /*1abe0*/  IMAD.WIDE.U32 R6, R207, UR4, R6 ;  /* 0x00000004cf067c25 */ /* 0x000fe2000f8e0006 */
[----:B------:R-:W-:Y:S02]  /*1abf0*/  LOP3.LUT R32, R33, 0x380, RZ, 0xc0, !PT ;  /* 0x0000038021207812 */ /* 0x000fe400078ec0ff */
[----:B------:R-:W-:Y:S01]  /*1ac00*/  SHF.R.U64 R36, R36, 0x3, RZ ;  /* 0x0000000324247819 */ /* 0x000fe200000012ff */
[----:B------:R-:W-:Y:S01]  /*1ac10*/  IMAD R8, R207, UR5, R8 ;  /* 0x00000005cf087c24 */ /* 0x000fe2000f8e0208 */
[----:B------:R-:W-:Y:S01]  /*1ac20*/  IADD3 R6, P0, R11, R6, RZ ;  /* 0x000000060b067210 */ /* 0x000fe20007f1e0ff */
[----:B------:R-:W-:Y:S01]  /*1ac30*/  ULDC.64 UR4, c[0x0][0xb40] ;  /* 0x0002d00000047ab9 */ /* 0x000fe20000000a00 */
[----:B------:R-:W-:-:S02]  /*1ac40*/  SHF.R.U64 R32, R32, 0x3, RZ ;  /* 0x0000000320207819 */ /* 0x000fc400000012ff */
[----:B------:R-:W-:Y:S02]  /*1ac50*/  IADD3.X R7, R9, R7, R8, P0, !PT ;  /* 0x0000000709077210 */ /* 0x000fe400007fe408 */
[----:B------:R-:W-:Y:S02]  /*1ac60*/  LEA R46, P0, R6, UR4, 0x2 ;  /* 0x00000004062e7c11 */ /* 0x000fe4000f8010ff */
[----:B------:R-:W-:Y:S01]  /*1ac70*/  LOP3.LUT R36, R36, R37, RZ, 0x3c, !PT ;  /* 0x0000002524247212 */ /* 0x000fe200078e3cff */
[----:B------:R-:W-:Y:S01]  /*1ac80*/  IMAD.X R37, RZ, RZ, R5, P1 ;  /* 0x000000ffff257224 */ /* 0x000fe200008e0605 */
[----:B------:R-:W-:Y:S01]  /*1ac90*/  LEA.HI.X R47, R6, UR5, R7, 0x2, P0 ;  /* 0x00000005062f7c11 */ /* 0x000fe200080f1407 */
[----:B------:R-:W-:Y:S01]  /*1aca0*/  VIADD R7, R11, 0x8 ;  /* 0x000000080b077836 */ /* 0x000fe20000000000 */
[----:B------:R-:W-:Y:S01]  /*1acb0*/  LOP3.LUT P0, RZ, R216, 0x3, RZ, 0xc0, !PT ;  /* 0x00000003d8ff7812 */ /* 0x000fe2000780c0ff */
[----:B------:R-:W-:Y:S01]  /*1acc0*/  ULDC.64 UR4, c[0x0][0xaa0] ;  /* 0x0002a80000047ab9 */ /* 0x000fe20000000a00 */
[----:B------:R-:W-:-:S02]  /*1acd0*/  LOP3.LUT R32, R32, R33, RZ, 0x3c, !PT ;  /* 0x0000002120207212 */ /* 0x000fc400078e3cff */
[C---:B------:R-:W-:Y:S02]  /*1ace0*/  IADD3 R29, P6, R4.reuse, 0x3000, RZ ;  /* 0x00003000041d7810 */ /* 0x040fe40007fde0ff */
[C---:B------:R-:W-:Y:S02]  /*1acf0*/  IADD3 R25, P5, R4.reuse, 0x4000, RZ ;  /* 0x0000400004197810 */ /* 0x040fe40007fbe0ff */
[C---:B------:R-:W-:Y:S02]  /*1ad00*/  IADD3 R13, P4, R4.reuse, 0x5000, RZ ;  /* 0x00005000040d7810 */ /* 0x040fe40007f9e0ff */
[C---:B------:R-:W-:Y:S02]  /*1ad10*/  IADD3 R9, P3, R4.reuse, 0x6000, RZ ;  /* 0x0000600004097810 */ /* 0x040fe40007f7e0ff */
[----:B------:R-:W-:Y:S02]  /*1ad20*/  ISETP.GE.OR P1, PT, R11, R0, P0 ;  /* 0x000000000b00720c */ /* 0x000fe40000726670 */
[----:B------:R-:W-:-:S02]  /*1ad30*/  LOP3.LUT R41, R4, 0x380, RZ, 0xc0, !PT ;  /* 0x0000038004297812 */ /* 0x000fc400078ec0ff */
[----:B------:R-:W-:Y:S02]  /*1ad40*/  IADD3.X R33, RZ, R5, RZ, P2, !PT ;  /* 0x00000005ff217210 */ /* 0x000fe400017fe4ff */
[----:B------:R-:W-:Y:S02]  /*1ad50*/  IADD3 R11, P2, R4, 0x7000, RZ ;  /* 0x00007000040b7810 */ /* 0x000fe40007f5e0ff */
[----:B------:R-:W-:Y:S02]  /*1ad60*/  LOP3.LUT R28, R29, 0x380, RZ, 0xc0, !PT ;  /* 0x000003801d1c7812 */ /* 0x000fe400078ec0ff */
[----:B------:R-:W-:Y:S02]  /*1ad70*/  LOP3.LUT R24, R25, 0x380, RZ, 0xc0, !PT ;  /* 0x0000038019187812 */ /* 0x000fe400078ec0ff */
[----:B------:R-:W-:Y:S01]  /*1ad80*/  LOP3.LUT R12, R13, 0x380, RZ, 0xc0, !PT ;  /* 0x000003800d0c7812 */ /* 0x000fe200078ec0ff */
[----:B------:R-:W-:Y:S01]  /*1ad90*/  @!P1 STG.E desc[UR56][R46.64], R3 ;  /* 0x000000032e009986 */ /* 0x000fe2000c101938 */
[----:B------:R-:W-:-:S02]  /*1ada0*/  LOP3.LUT R8, R9, 0x380, RZ, 0xc0, !PT ;  /* 0x0000038009087812 */ /* 0x000fc400078ec0ff */
[----:B------:R-:W-:Y:S02]  /*1adb0*/  SHF.R.U64 R41, R41, 0x3, RZ ;  /* 0x0000000329297819 */ /* 0x000fe400000012ff */
[----:B------:R-:W-:Y:S01]  /*1adc0*/  ISETP.GE.OR P0, PT, R7, R0, P0 ;  /* 0x000000000700720c */ /* 0x000fe20000706670 */
[----:B------:R-:W-:Y:S01]  /*1add0*/  IMAD.X R7, RZ, RZ, R5, P2 ;  /* 0x000000ffff077224 */ /* 0x000fe200010e0605 */
[----:B------:R-:W-:Y:S02]  /*1ade0*/  LOP3.LUT R6, R11, 0x380, RZ, 0xc0, !PT ;  /* 0x000003800b067812 */ /* 0x000fe400078ec0ff */
[----:B------:R-:W-:Y:S02]  /*1adf0*/  SHF.R.U64 R28, R28, 0x3, RZ ;  /* 0x000000031c1c7819 */ /* 0x000fe400000012ff */
[----:B------:R-:W-:Y:S02]  /*1ae00*/  SHF.R.U64 R24, R24, 0x3, RZ ;  /* 0x0000000318187819 */ /* 0x000fe400000012ff */
[----:B------:R-:W-:-:S02]  /*1ae10*/  SHF.R.U64 R12, R12, 0x3, RZ ;  /* 0x000000030c0c7819 */ /* 0x000fc400000012ff */
[----:B------:R-:W-:Y:S02]  /*1ae20*/  SHF.R.U64 R8, R8, 0x3, RZ ;  /* 0x0000000308087819 */ /* 0x000fe400000012ff */
[----:B------:R-:W-:Y:S01]  /*1ae30*/  LOP3.LUT R40, R41, R4, RZ, 0x3c, !PT ;  /* 0x0000000429287212 */ /* 0x000fe200078e3cff */
[----:B------:R2:W-:Y:S01]  /*1ae40*/  @!P0 STG.E desc[UR56][R46.64+0x20], R2 ;  /* 0x000020022e008986 */ /* 0x0005e2000c101938 */
[----:B------:R-:W-:Y:S02]  /*1ae50*/  SHF.R.U64 R4, R6, 0x3, RZ ;  /* 0x0000000306047819 */ /* 0x000fe400000012ff */
[----:B------:R-:W-:Y:S01]  /*1ae60*/  LOP3.LUT R28, R28, R29, RZ, 0x3c, !PT ;  /* 0x0000001d1c1c7212 */ /* 0x000fe200078e3cff */
[--C-:B------:R-:W-:Y:S01]  /*1ae70*/  IMAD.X R29, RZ, RZ, R5.reuse, P6 ;  /* 0x000000ffff1d7224 */ /* 0x100fe200030e0605 */
[----:B------:R-:W-:Y:S01]  /*1ae80*/  LOP3.LUT R24, R24, R25, RZ, 0x3c, !PT ;  /* 0x0000001918187212 */ /* 0x000fe200078e3cff */
[--C-:B------:R-:W-:Y:S01]  /*1ae90*/  IMAD.X R25, RZ, RZ, R5.reuse, P5 ;  /* 0x000000ffff197224 */ /* 0x100fe200028e0605 */
[----:B------:R-:W-:Y:S01]  /*1aea0*/  LOP3.LUT R12, R12, R13, RZ, 0x3c, !PT ;  /* 0x0000000d0c0c7212 */ /* 0x000fe200078e3cff */
[----:B------:R-:W5:Y:S01]  /*1aeb0*/  LD.E.128 R36, desc[UR56][R36.64] ;  /* 0x0000003824247980 */ /* 0x000f62000c101d00 */
[----:B------:R-:W-:Y:S01]  /*1aec0*/  LOP3.LUT R8, R8, R9, RZ, 0x3c, !PT ;  /* 0x0000000908087212 */ /* 0x000fe200078e3cff */
[----:B------:R-:W-:Y:S01]  /*1aed0*/  IMAD.X R9, RZ, RZ, R5, P3 ;  /* 0x000000ffff097224 */ /* 0x000fe200018e0605 */
[-C--:B------:R-:W-:Y:S01]  /*1aee0*/  IADD3.X R13, RZ, R5.reuse, RZ, P4, !PT ;  /* 0x00000005ff0d7210 */ /* 0x080fe200027fe4ff */
[----:B------:R-:W5:Y:S01]  /*1aef0*/  LD.E.128 R32, desc[UR56][R32.64] ;  /* 0x0000003820207980 */ /* 0x000f62000c101d00 */
[----:B------:R-:W-:-:S02]  /*1af00*/  MOV R41, R5 ;  /* 0x0000000500297202 */ /* 0x000fc40000000f00 */
[----:B------:R-:W-:Y:S01]  /*1af10*/  LOP3.LUT R6, R4, R11, RZ, 0x3c, !PT ;  /* 0x0000000b04067212 */ /* 0x000fe200078e3cff */
[----:B------:R-:W5:Y:S01]  /*1af20*/  LD.E.128 R28, desc[UR56][R28.64] ;  /* 0x000000381c1c7980 */ /* 0x000f62000c101d00 */
[--C-:B------:R-:W-:Y:S01]  /*1af30*/  SHF.R.S32.HI R45, RZ, 0x1f, R199.reuse ;  /* 0x0000001fff2d7819 */ /* 0x100fe200000114c7 */
[----:B------:R-:W-:Y:S02]  /*1af40*/  IMAD.MOV.U32 R44, RZ, RZ, R199 ;  /* 0x000000ffff2c7224 */ /* 0x000fe400078e00c7 */
[----:B------:R-:W5:Y:S01]  /*1af50*/  LD.E.128 R40, desc[UR56][R40.64] ;  /* 0x0000003828287980 */ /* 0x000f62000c101d00 */
[----:B------:R-:W-:-:S03]  /*1af60*/  IMAD R20, R21, UR4, RZ ;  /* 0x0000000415147c24 */ /* 0x000fc6000f8e02ff */
[----:B------:R-:W5:Y:S04]  /*1af70*/  LD.E.128 R24, desc[UR56][R24.64] ;  /* 0x0000003818187980 */ /* 0x000f68000c101d00 */
        /* <DEDUP_REMOVED lines=8> */
[----:B---3--:R-:W3:Y:S01]  /*1b000*/  FENCE.VIEW.ASYNC.S ;  /* 0x00000000000073c6 */ /* 0x008ee20000000000 */
[----:B--2---:R-:W-:-:S04]  /*1b010*/  IMAD.WIDE.U32 R2, R49, UR4, R44 ;  /* 0x0000000431027c25 */ /* 0x004fc8000f8e002c */
[----:B------:R-:W-:Y:S01]  /*1b020*/  IMAD R49, R49, UR5, R20 ;  /* 0x0000000531317c24 */ /* 0x000fe2000f8e0214 */
[----:B------:R-:W-:Y:S01]  /*1b030*/  ULDC.64 UR4, c[0x0][0xae0] ;  /* 0x0002b80000047ab9 */ /* 0x000fe20000000a00 */
[----:B------:R-:W-:Y:S02]  /*1b040*/  IMAD R47, R211, -0x80, R0 ;  /* 0xffffff80d32f7824 */ /* 0x000fe400078e0200 */
[----:B------:R-:W-:Y:S02]  /*1b050*/  IMAD.IADD R3, R3, 0x1, R49 ;  /* 0x0000000103037824 */ /* 0x000fe400078e0231 */
[----:B------:R-:W-:Y:S02]  /*1b060*/  IMAD R45, R48, UR4, RZ ;  /* 0x00000004302d7c24 */ /* 0x000fe4000f8e02ff */
[C---:B------:R-:W-:Y:S01]  /*1b070*/  VIADD R0, R200.reuse, 0x40 ;  /* 0x00000040c8007836 */ /* 0x040fe20000000000 */
[-C--:B------:R-:W-:Y:S01]  /*1b080*/  ISETP.GE.AND P2, PT, R200, R47.reuse, PT ;  /* 0x0000002fc800720c */ /* 0x080fe20003f46270 */
[----:B------:R-:W-:Y:S01]  /*1b090*/  IMAD R45, R204, UR5, R45 ;  /* 0x00000005cc2d7c24 */ /* 0x000fe2000f8e022d */
[----:B------:R-:W-:Y:S01]  /*1b0a0*/  IADD3 R20, R200, 0x20, RZ ;  /* 0x00000020c8147810 */ /* 0x000fe20007ffe0ff */
[----:B------:R-:W-:Y:S01]  /*1b0b0*/  IMAD.WIDE.U32 R2, R204, UR4, R2 ;  /* 0x00000004cc027c25 */ /* 0x000fe2000f8e0002 */
[----:B------:R-:W-:Y:S01]  /*1b0c0*/  ISETP.GE.AND P0, PT, R0, R47, PT ;  /* 0x0000002f0000720c */ /* 0x000fe20003f06270 */
[----:B------:R-:W-:-:S02]  /*1b0d0*/  ULDC.64 UR4, c[0x0][0xae8] ;  /* 0x0002ba0000047ab9 */ /* 0x000fc40000000a00 */
[----:B------:R-:W-:Y:S01]  /*1b0e0*/  VIADD R0, R18, 0x34820 ;  /* 0x0003482012007836 */ /* 0x000fe20000000000 */
[----:B------:R-:W-:Y:S01]  /*1b0f0*/  ISETP.GE.AND P4, PT, R20, R47, PT ;  /* 0x0000002f1400720c */ /* 0x000fe20003f86270 */
[----:B------:R-:W-:Y:S01]  /*1b100*/  VIADD R21, R200, 0x60 ;  /* 0x00000060c8157836 */ /* 0x000fe20000000000 */
[----:B------:R-:W-:Y:S01]  /*1b110*/  IADD3 R3, R3, R45, RZ ;  /* 0x0000002d03037210 */ /* 0x000fe20007ffe0ff */
[----:B------:R-:W-:Y:S01]  /*1b120*/  IMAD R20, R213, UR4, RZ ;  /* 0x00000004d5147c24 */ /* 0x000fe2000f8e02ff */
[----:B------:R-:W-:Y:S02]  /*1b130*/  PRMT R0, RZ, 0x654, R0 ;  /* 0x00000654ff007816 */ /* 0x000fe40000000000 */
[----:B------:R-:W-:Y:S01]  /*1b140*/  ISETP.GE.AND P1, PT, R21, R47, PT ;  /* 0x0000002f1500720c */ /* 0x000fe20003f26270 */
[C---:B------:R-:W-:Y:S01]  /*1b150*/  IMAD R47, R207.reuse, UR5, R20 ;  /* 0x00000005cf2f7c24 */ /* 0x040fe2000f8e0214 */
[----:B------:R-:W-:Y:S01]  /*1b160*/  SHF.R.S32.HI R201, RZ, 0x1f, R200 ;  /* 0x0000001fffc97819 */ /* 0x000fe200000114c8 */
[----:B------:R-:W-:Y:S01]  /*1b170*/  IMAD.WIDE.U32 R44, R207, UR4, R2 ;  /* 0x00000004cf2c7c25 */ /* 0x000fe2000f8e0002 */
[----:B---3--:R2:W-:Y:S01]  /*1b180*/  SYNCS.ARRIVE.TRANS64.RED.A1T0 RZ, [R0+URZ], RZ ;  /* 0x000000ff00ff79a7 */ /* 0x0085e2000810043f */
[----:B------:R-:W-:Y:S02]  /*1b190*/  BSSY B1, `(.L_x_2425) ;  /* 0x0000014000017945 */ /* 0x000fe40003800000 */
[----:B------:R-:W-:-:S04]  /*1b1a0*/  IMAD.WIDE R20, R211, 0x80, R200 ;  /* 0x00000080d3147825 */ /* 0x000fc800078e02c8 */
[----:B------:R-:W-:Y:S01]  /*1b1b0*/  IMAD.IADD R49, R45, 0x1, R47 ;  /* 0x000000012d317824 */ /* 0x000fe200078e022f */
[----:B--2---:R-:W-:Y:S06]  /*1b1c0*/  @P2 BRA `(.L_x_2426) ;  /* 0x0000000000402947 */ /* 0x004fec0003800000 */
[----:B------:R-:W-:Y:S01]  /*1b1d0*/  ULDC.64 UR4, c[0x0][0xad8] ;  /* 0x0002b60000047ab9 */ /* 0x000fe20000000a00 */
[----:B------:R-:W-:Y:S01]  /*1b1e0*/  IMAD.MOV.U32 R2, RZ, RZ, R44 ;  /* 0x000000ffff027224 */ /* 0x000fe200078e002c */
[----:B------:R-:W-:Y:S01]  /*1b1f0*/  IADD3 R0, R199, 0x40, RZ ;  /* 0x00000040c7007810 */ /* 0x000fe20007ffe0ff */
[----:B------:R-:W-:Y:S01]  /*1b200*/  IMAD.MOV.U32 R3, RZ, RZ, R49 ;  /* 0x000000ffff037224 */ /* 0x000fe200078e0031 */
[----:B------:R-:W-:Y:S01]  /*1b210*/  ULDC.64 UR6, c[0x0][0xa80] ;  /* 0x0002a00000067ab9 */ /* 0x000fe20000000a00 */
[----:B------:R-:W-:Y:S02]  /*1b220*/  IMAD R47, R21, UR4, RZ ;  /* 0x00000004152f7c24 */ /* 0x000fe4000f8e02ff */
        /* <DEDUP_REMOVED lines=10> */
.L_x_2426:
[----:B------:R-:W-:Y:S05]  /*1b2d0*/  BSYNC B1 ;  /* 0x0000000000017941 */ /* 0x000fea0003800000 */
.L_x_2425:
[----:B------:R-:W-:Y:S04]  /*1b2e0*/  BSSY B1, `(.L_x_2427) ;  /* 0x0000014000017945 */ /* 0x000fe80003800000 */
[----:B------:R-:W-:Y:S05]  /*1b2f0*/  @P4 BRA `(.L_x_2428) ;  /* 0x0000000000484947 */ /* 0x000fea0003800000 */
[----:B--2--5:R-:W-:Y:S01]  /*1b300*/  IADD3 R25, P2, R20, 0x20, RZ ;  /* 0x0000002014197810 */ /* 0x024fe20007f5e0ff */
[----:B------:R-:W-:Y:S01]  /*1b310*/  ULDC.64 UR4, c[0x0][0xad8] ;  /* 0x0002b60000047ab9 */ /* 0x000fe20000000a00 */
[----:B------:R-:W-:Y:S01]  /*1b320*/  MOV R2, R44 ;  /* 0x0000002c00027202 */ /* 0x000fe20000000f00 */
[----:B------:R-:W-:Y:S01]  /*1b330*/  IMAD.MOV.U32 R3, RZ, RZ, R49 ;  /* 0x000000ffff037224 */ /* 0x000fe200078e0031 */
[----:B------:R-:W-:Y:S01]  /*1b340*/  ULDC.64 UR6, c[0x0][0xa80] ;  /* 0x0002a00000067ab9 */ /* 0x000fe20000000a00 */
[----:B------:R-:W-:Y:S02]  /*1b350*/  IMAD.X R0, RZ, RZ, R21, P2 ;  /* 0x000000ffff007224 */ /* 0x000fe400010e0615 */
[----:B------:R-:W-:Y:S02]  /*1b360*/  VIADD R24, R199, 0x40 ;  /* 0x00000040c7187836 */ /* 0x000fe40000000000 */
[----:B------:R-:W-:Y:S02]  /*1b370*/  IMAD R0, R0, UR4, RZ ;  /* 0x0000000400007c24 */ /* 0x000fe4000f8e02ff */
        /* <DEDUP_REMOVED lines=10> */
.L_x_2428:
[----:B------:R-:W-:Y:S05]  /*1b420*/  BSYNC B1 ;  /* 0x0000000000017941 */ /* 0x000fea0003800000 */
.L_x_2427:
[----:B------:R-:W-:Y:S04]  /*1b430*/  BSSY B1, `(.L_x_2429) ;  /* 0x0000014000017945 */ /* 0x000fe80003800000 */
[----:B------:R-:W-:Y:S05]  /*1b440*/  @P0 BRA `(.L_x_2430) ;  /* 0x0000000000480947 */ /* 0x000fea0003800000 */
[----:B---3-5:R-:W-:Y:S01]  /*1b450*/  IADD3 R13, P0, R20, 0x40, RZ ;  /* 0x00000040140d7810 */ /* 0x028fe20007f1e0ff */
        /* <DEDUP_REMOVED lines=17> */
.L_x_2430:
[----:B------:R-:W-:Y:S05]  /*1b570*/  BSYNC B1 ;  /* 0x0000000000017941 */ /* 0x000fea0003800000 */
.L_x_2429:
[----:B------:R-:W-:Y:S05]  /*1b580*/  @P1 BRA `(.L_x_2431) ;  /* 0x0000000800cc1947 */ /* 0x000fea0003800000 */
[----:B----45:R-:W-:Y:S01]  /*1b590*/  IADD3 R9, P0, R20, 0x60, RZ ;  /* 0x0000006014097810 */ /* 0x030fe20007f1e0ff */
[----:B------:R-:W-:Y:S01]  /*1b5a0*/  ULDC.64 UR6, c[0x0][0xad8] ;  /* 0x0002b60000067ab9 */ /* 0x000fe20000000a00 */
[----:B------:R-:W-:Y:S01]  /*1b5b0*/  MOV R2, R44 ;  /* 0x0000002c00027202 */ /* 0x000fe20000000f00 */
[----:B------:R-:W-:Y:S01]  /*1b5c0*/  IMAD.MOV.U32 R3, RZ, RZ, R49 ;  /* 0x000000ffff037224 */ /* 0x000fe200078e0031 */
[----:B------:R-:W-:Y:S01]  /*1b5d0*/  ULDC UR4, c[0x0][0xa8c] ;  /* 0x0002a30000047ab9 */ /* 0x000fe20000000800 */
[----:B------:R-:W-:Y:S01]  /*1b5e0*/  IMAD.X R20, RZ, RZ, R21, P0 ;  /* 0x000000ffff147224 */ /* 0x000fe200000e0615 */
[----:B------:R-:W-:Y:S01]  /*1b5f0*/  ISETP.GE.AND P1, PT, R199, UR4, PT ;  /* 0x00000004c7007c0c */ /* 0x000fe2000bf26270 */
[----:B------:R-:W-:Y:S01]  /*1b600*/  IMAD.WIDE.U32 R2, R9, UR6, R2 ;  /* 0x0000000609027c25 */ /* 0x000fe2000f8e0002 */
[----:B------:R-:W-:-:S03]  /*1b610*/  IADD3 R0, R199, 0x40, RZ ;  /* 0x00000040c7007810 */ /* 0x000fc60007ffe0ff */
        /* <DEDUP_REMOVED lines=11> */
.L_x_2423:
[----:B------:R-:W-:Y:S01]  /*1b6d0*/  ULDC.64 UR4, c[0x0][0xbd8] ;  /* 0x0002f60000047ab9 */ /* 0x000fe20000000a00 */
[----:B------:R-:W-:Y:S01]  /*1b6e0*/  IMAD.MOV.U32 R7, RZ, RZ, RZ ;  /* 0x000000ffff077224 */ /* 0x000fe200078e00ff */
[----:B------:R-:W-:Y:S02]  /*1b6f0*/  ISETP.NE.U32.AND P0, PT, RZ, UR4, PT ;  /* 0x00000004ff007c0c */ /* 0x000fe4000bf05070 */
[----:B------:R-:W-:Y:S02]  /*1b700*/  IADD3 R2, P1, R205, UR4, RZ ;  /* 0x00000004cd027c10 */ /* 0x000fe4000ff3e0ff */
[----:B------:R-:W-:Y:S02]  /*1b710*/  ISETP.NE.AND.EX P0, PT, RZ, UR5, PT, P0 ;  /* 0x00000005ff007c0c */ /* 0x000fe4000bf05300 */
[----:B------:R-:W-:Y:S01]  /*1b720*/  IADD3.X R3, R206, UR5, RZ, P1, !PT ;  /* 0x00000005ce037c10 */ /* 0x000fe20008ffe4ff */
[----:B------:R-:W-:Y:S02]  /*1b730*/  ULDC.64 UR4, c[0x0][0xbe0] ;  /* 0x0002f80000047ab9 */ /* 0x000fe40000000a00 */
        /* <DEDUP_REMOVED lines=8> */
[----:B------:R-:W-:Y:S01]  /*1b7c0*/  ISETP.GT.AND P2, PT, R226, 0x7f, PT ;  /* 0x0000007fe200780c */ /* 0x000fe20003f44270 */
[----:B------:R-:W-:-:S12]  /*1b7d0*/  @P1 BRA `(.L_x_2432) ;  /* 0x0000000000101947 */ /* 0x000fd80003800000 */
[----:B------:R-:W-:Y:S05]  /*1b7e0*/  @!P0 BRA `(.L_x_2432) ;  /* 0x00000000000c8947 */ /* 0x000fea0003800000 */
[----:B--2---:R-:W2:Y:S04]  /*1b7f0*/  LDG.E R5, desc[UR56][R2.64] ;  /* 0x0000003802057981 */ /* 0x004ea8000c1e1900 */
[----:B-----5:R-:W2:Y:S02]  /*1b800*/  LDG.E R0, desc[UR56][R2.64+0x4] ;  /* 0x0000043802007981 */ /* 0x020ea4000c1e1900 */
[----:B--2---:R-:W-:-:S07]  /*1b810*/  IADD3 R0, -R5, R0, RZ ;  /* 0x0000000005007210 */ /* 0x004fce0007ffe1ff */
.L_x_2432:
        /* <DEDUP_REMOVED lines=8> */
[----:B--2---:R-:W-:-:S04]  /*1b8a0*/  IMAD R2, R211, 0x80, R2 ;  /* 0x00000080d3027824 */ /* 0x004fc800078e0202 */
[----:B------:R-:W-:-:S05]  /*1b8b0*/  VIADD R3, R2, 0xffffff80 ;  /* 0xffffff8002037836 */ /* 0x000fca0000000000 */
[----:B------:R-:W-:-:S13]  /*1b8c0*/  ISETP.GE.AND P0, PT, R3, R0, PT ;  /* 0x000000000300720c */ /* 0x000fda0003f06270 */
[----:B------:R-:W-:Y:S05]  /*1b8d0*/  @P0 BRA `(.L_x_2434) ;  /* 0x0000000000440947 */ /* 0x000fea0003800000 */
[C---:B------:R-:W-:Y:S01]  /*1b8e0*/  IADD3 R2, P0, R3.reuse, R7, RZ ;  /* 0x0000000703027210 */ /* 0x040fe20007f1e0ff */
[----:B------:R-:W-:Y:S02]  /*1b8f0*/  ULDC.64 UR4, c[0x0][0xb70] ;  /* 0x0002dc0000047ab9 */ /* 0x000fe40000000a00 */
[----:B------:R-:W-:Y:S01]  /*1b900*/  IMAD R5, R8, UR4, RZ ;  /* 0x0000000408057c24 */ /* 0x000fe2000f8e02ff */
[----:B------:R-:W-:-:S03]  /*1b910*/  LEA.HI.X.SX32 R3, R3, R6, 0x1, P0 ;  /* 0x0000000603037211 */ /* 0x000fc600000f0eff */
[C---:B------:R-:W-:Y:S02]  /*1b920*/  IMAD R5, R204.reuse, UR5, R5 ;  /* 0x00000005cc057c24 */ /* 0x040fe4000f8e0205 */
[----:B------:R-:W-:Y:S01]  /*1b930*/  IMAD.WIDE.U32 R2, R204, UR4, R2 ;  /* 0x00000004cc027c25 */ /* 0x000fe2000f8e0002 */
[----:B------:R-:W-:-:S03]  /*1b940*/  ULDC.64 UR4, c[0x0][0xb78] ;  /* 0x0002de0000047ab9 */ /* 0x000fc60000000a00 */
[----:B------:R-:W-:Y:S01]  /*1b950*/  IMAD R4, R213, UR4, RZ ;  /* 0x00000004d5047c24 */ /* 0x000fe2000f8e02ff */
[----:B------:R-:W-:-:S03]  /*1b960*/  IADD3 R3, R3, R5, RZ ;  /* 0x0000000503037210 */ /* 0x000fc60007ffe0ff */
        /* <DEDUP_REMOVED lines=8> */
.L_x_2434:
[----:B------:R-:W-:Y:S05]  /*1b9f0*/  BSYNC B1 ;  /* 0x0000000000017941 */ /* 0x000fea0003800000 */
.L_x_2433:
[----:B------:R-:W-:Y:S01]  /*1ba00*/  ULDC.64 UR4, c[0x0][0xaa0] ;  /* 0x0002a80000047ab9 */ /* 0x000fe20000000a00 */
[----:B--2---:R-:W-:Y:S01]  /*1ba10*/  MOV R2, R199 ;  /* 0x000000c700027202 */ /* 0x004fe20000000f00 */
[----:B---3--:R-:W-:Y:S01]  /*1ba20*/  IMAD.MOV.U32 R3, RZ, RZ, R10 ;  /* 0x000000ffff037224 */ /* 0x008fe200078e000a */
[----:B------:R-:W-:Y:S01]  /*1ba30*/  BSSY B1, `(.L_x_2435) ;  /* 0x000002b000017945 */ /* 0x000fe20003800000 */
[----:B------:R-:W-:Y:S02]  /*1ba40*/  IMAD R4, R6, UR4, RZ ;  /* 0x0000000406047c24 */ /* 0x000fe4000f8e02ff */
[----:B------:R-:W-:-:S04]  /*1ba50*/  IMAD.WIDE.U32 R2, R7, UR4, R2 ;  /* 0x0000000407027c25 */ /* 0x000fc8000f8e0002 */
[----:B------:R-:W-:Y:S01]  /*1ba60*/  IMAD R7, R7, UR5, R4 ;  /* 0x0000000507077c24 */ /* 0x000fe2000f8e0204 */
[----:B------:R-:W-:Y:S01]  /*1ba70*/  ULDC.64 UR4, c[0x0][0xae0] ;  /* 0x0002b80000047ab9 */ /* 0x000fe20000000a00 */
[----:B------:R-:W-:Y:S01]  /*1ba80*/  IADD3 R4, R200, 0x20, RZ ;  /* 0x00000020c8047810 */ /* 0x000fe20007ffe0ff */
[----:B------:R-:W-:Y:S02]  /*1ba90*/  IMAD R5, R8, UR4, RZ ;  /* 0x0000000408057c24 */ /* 0x000fe4000f8e02ff */
[----:B------:R-:W-:Y:S02]  /*1baa0*/  IMAD.IADD R3, R3, 0x1, R7 ;  /* 0x0000000103037824 */ /* 0x000fe400078e0207 */
[----:B------:R-:W-:Y:S02]  /*1bab0*/  IMAD R7, R211, -0x80, R0 ;  /* 0xffffff80d3077824 */ /* 0x000fe400078e0200 */
[C---:B------:R-:W-:Y:S02]  /*1bac0*/  IMAD R5, R204.reuse, UR5, R5 ;  /* 0x00000005cc057c24 */ /* 0x040fe4000f8e0205 */
[----:B------:R-:W-:Y:S01]  /*1bad0*/  IMAD.WIDE.U32 R2, R204, UR4, R2 ;  /* 0x00000004cc027c25 */ /* 0x000fe2000f8e0002 */
[-C--:B------:R-:W-:Y:S01]  /*1bae0*/  ISETP.GE.AND P2, PT, R200, R7.reuse, PT ;  /* 0x00000007c800720c */ /* 0x080fe20003f46270 */
[----:B------:R-:W-:Y:S01]  /*1baf0*/  ULDC.64 UR4, c[0x0][0xae8] ;  /* 0x0002ba0000047ab9 */ /* 0x000fe20000000a00 */
[----:B------:R-:W-:Y:S01]  /*1bb00*/  ISETP.GE.AND P3, PT, R4, R7, PT ;  /* 0x000000070400720c */ /* 0x000fe20003f66270 */
[C---:B------:R-:W-:Y:S01]  /*1bb10*/  VIADD R0, R200.reuse, 0x40 ;  /* 0x00000040c8007836 */ /* 0x040fe20000000000 */
[----:B------:R-:W-:Y:S01]  /*1bb20*/  IADD3 R3, R3, R5, RZ ;  /* 0x0000000503037210 */ /* 0x000fe20007ffe0ff */
[----:B------:R-:W-:-:S02]  /*1bb30*/  VIADD R4, R200, 0x60 ;  /* 0x00000060c8047836 */ /* 0x000fc40000000000 */
[----:B------:R-:W-:Y:S01]  /*1bb40*/  IMAD.MOV.U32 R6, RZ, RZ, R200 ;  /* 0x000000ffff067224 */ /* 0x000fe200078e00c8 */
[-C--:B------:R-:W-:Y:S01]  /*1bb50*/  ISETP.GE.AND P1, PT, R0, R7.reuse, PT ;  /* 0x000000070000720c */ /* 0x080fe20003f26270 */
[----:B------:R-:W-:Y:S01]  /*1bb60*/  IMAD R0, R213, UR4, RZ ;  /* 0x00000004d5007c24 */ /* 0x000fe2000f8e02ff */
[----:B------:R-:W-:Y:S01]  /*1bb70*/  ISETP.GE.AND P0, PT, R4, R7, PT ;  /* 0x000000070400720c */ /* 0x000fe20003f06270 */
[----:B------:R-:W-:Y:S01]  /*1bb80*/  IMAD.WIDE.U32 R4, R207, UR4, R2 ;  /* 0x00000004cf047c25 */ /* 0x000fe2000f8e0002 */
[----:B------:R-:W-:-:S03]  /*1bb90*/  SHF.R.S32.HI R7, RZ, 0x1f, R200 ;  /* 0x0000001fff077819 */ /* 0x000fc600000114c8 */
[----:B------:R-:W-:Y:S02]  /*1bba0*/  IMAD R9, R207, UR5, R0 ;  /* 0x00000005cf097c24 */ /* 0x000fe4000f8e0200 */
[----:B------:R-:W-:-:S04]  /*1bbb0*/  IMAD.WIDE R6, R211, 0x80, R6 ;  /* 0x00000080d3067825 */ /* 0x000fc800078e0206 */
[----:B------:R-:W-:Y:S01]  /*1bbc0*/  IMAD.IADD R11, R5, 0x1, R9 ;  /* 0x00000001050b7824 */ /* 0x000fe200078e0209 */
[----:B------:R-:W-:Y:S06]  /*1bbd0*/  @P2 BRA `(.L_x_2436) ;  /* 0x0000000000402947 */ /* 0x000fec0003800000 */
        /* <DEDUP_REMOVED lines=16> */
.L_x_2436:
[----:B------:R-:W-:Y:S05]  /*1bce0*/  BSYNC B1 ;  /* 0x0000000000017941 */ /* 0x000fea0003800000 */
.L_x_2435:
[----:B------:R-:W-:Y:S04]  /*1bcf0*/  BSSY B1, `(.L_x_2437) ;  /* 0x0000014000017945 */ /* 0x000fe80003800000 */
[----:B------:R-:W-:Y:S05]  /*1bd00*/  @P3 BRA `(.L_x_2438) ;  /* 0x0000000000483947 */ /* 0x000fea0003800000 */
[----:B--2---:R-:W-:Y:S01]  /*1bd10*/  IADD3 R9, P2, R6, 0x20, RZ ;  /* 0x0000002006097810 */ /* 0x004fe20007f5e0ff */
        /* <DEDUP_REMOVED lines=17> */
.L_x_2438:
[----:B------:R-:W-:Y:S05]  /*1be30*/  BSYNC B1 ;  /* 0x0000000000017941 */ /* 0x000fea0003800000 */
.L_x_2437:
[----:B------:R-:W-:Y:S04]  /*1be40*/  BSSY B1, `(.L_x_2439) ;  /* 0x0000014000017945 */ /* 0x000fe80003800000 */
[----:B------:R-:W-:Y:S05]  /*1be50*/  @P1 BRA `(.L_x_2440) ;  /* 0x0000000000481947 */ /* 0x000fea0003800000 */
[----:B--23--:R-:W-:Y:S01]  /*1be60*/  IADD3 R9, P1, R6, 0x40, RZ ;  /* 0x0000004006097810 */ /* 0x00cfe20007f3e0ff */
        /* <DEDUP_REMOVED lines=17> */
.L_x_2440:
[----:B------:R-:W-:Y:S05]  /*1bf80*/  BSYNC B1 ;  /* 0x0000000000017941 */ /* 0x000fea0003800000 */
.L_x_2439:
[----:B------:R-:W-:Y:S05]  /*1bf90*/  @P0 BRA `(.L_x_2431) ;  /* 0x0000000000480947 */ /* 0x000fea0003800000 */
[----:B------:R-:W-:Y:S01]  /*1bfa0*/  IADD3 R5, P0, R6, 0x60, RZ ;  /* 0x0000006006057810 */ /* 0x000fe20007f1e0ff */
        /* <DEDUP_REMOVED lines=12> */
[----:B------:R-:W-:Y:S02]  /*1c070*/  LEA R4, P0, R2, UR6, 0x1 ;  /* 0x0000000602047c11 */ /* 0x000fe4000f8008ff */
[----:B------:R-:W-:-:S04]  /*1c080*/  IADD3 R3, R3, R5, RZ ;  /* 0x0000000503037210 */ /* 0x000fc80007ffe0ff */
[----:B------:R-:W-:-:S05]  /*1c090*/  LEA.HI.X R5, R2, UR7, R3, 0x1, P0 ;  /* 0x0000000702057c11 */ /* 0x000fca00080f0c03 */
[----:B------:R0:W-:Y:S04]  /*1c0a0*/  @!P1 STG.E.128 desc[UR56][R4.64], RZ ;  /* 0x000000ff04009986 */ /* 0x0001e8000c101d38 */
[----:B------:R0:W-:Y:S02]  /*1c0b0*/  @!P2 STG.E.128 desc[UR56][R4.64+0x80], RZ ;  /* 0x000080ff0400a986 */ /* 0x0001e4000c101d38 */
.L_x_2431:
[----:B------:R-:W-:Y:S05]  /*1c0c0*/  BSYNC B0 ;  /* 0x0000000000007941 */ /* 0x000fea0003800000 */
.L_x_2422:
[----:B------:R-:W-:Y:S02]  /*1c0d0*/  ULDC UR4, c[0x0][0xc14] ;  /* 0x0003050000047ab9 */ /* 0x000fe40000000800 */
[----:B-1----:R-:W-:-:S13]  /*1c0e0*/  ISETP.GE.AND P0, PT, R195, UR4, PT ;  /* 0x00000004c3007c0c */ /* 0x002fda000bf06270 */
[----:B------:R-:W-:Y:S05]  /*1c0f0*/  @!P0 BRA `(.L_x_2441) ;  /* 0xfffffe50003c8947 */ /* 0x000fea000383ffff */
[----:B------:R-:W-:Y:S05]  /*1c100*/  BRA `(.L_x_2205) ;  /* 0x0000006000b07947 */ /* 0x000fea0003800000 */
.L_x_2203:
        /* <DEDUP_REMOVED lines=19> */
[C---:B------:R-:W-:Y:S02]  /*1c240*/  ISETP.NE.AND P1, PT, R7.reuse, RZ, PT ;  /* 0x000000ff0700720c */ /* 0x040fe40003f25270 */
        /* <DEDUP_REMOVED lines=37> */
[----:B------:R-:W-:Y:S01]  /*1c4a0*/  MOV R19, RZ ;  /* 0x000000ff00137202 */ /* 0x000fe20000000f00 */
[----:B------:R-:W-:Y:S01]  /*1c4b0*/  ULDC UR5, c[0x0][0xc14] ;  /* 0x0003050000057ab9 */ /* 0x000fe20000000800 */
[----:B------:R-:W-:Y:S01]  /*1c4c0*/  ULDC UR7, c[0x0][0xc14] ;  /* 0x0003050000077ab9 */ /* 0x000fe20000000800 */
[----:B------:R-:W-:-:S05]  /*1c4d0*/  ULDC UR4, c[0x0][0xc10] ;  /* 0x0003040000047ab9 */ /* 0x000fca0000000800 */
.L_x_2446:
[----:B------:R-:W-:Y:S02]  /*1c4e0*/  VIADD R0, R19, 0x1f ;  /* 0x0000001f13007836 */ /* 0x000fe40000000000 */
[----:B------:R-:W-:-:S03]  /*1c4f0*/  IMAD.U32 R19, RZ, RZ, UR7 ;  /* 0x00000007ff137e24 */ /* 0x000fc6000f8e00ff */
[----:B------:R-:W-:-:S13]  /*1c500*/  ISETP.GE.AND P0, PT, R0, UR5, PT ;  /* 0x0000000500007c0c */ /* 0x000fda000bf06270 */
[----:B------:R-:W-:Y:S05]  /*1c510*/  @P0 BRA `(.L_x_2443) ;  /* 0x0000000400c80947 */ /* 0x000fea0003800000 */
[----:B------:R-:W0:Y:S01]  /*1c520*/  S2R R6, SR_TID.X ;  /* 0x0000000000067919 */ /* 0x000e220000002100 */
[----:B------:R-:W-:Y:S01]  /*1c530*/  MOV R19, R0 ;  /* 0x0000000000137202 */ /* 0x000fe20000000f00 */
        /* <DEDUP_REMOVED lines=10> */
.L_x_2445:
[----:B------:R-:W-:Y:S05]  /*1c5e0*/  BSYNC B0 ;  /* 0x0000000000007941 */ /* 0x000fea0003800000 */
.L_x_2444:
[----:B-----5:R-:W1:Y:S01]  /*1c5f0*/  SHFL.UP PT, R0, R17, 0x1, RZ ;  /* 0x0420000011007989 */ /* 0x020e6200000e00ff */
[C---:B------:R-:W-:Y:S02]  /*1c600*/  ISETP.NE.AND P0, PT, R6.reuse, RZ, PT ;  /* 0x000000ff0600720c */ /* 0x040fe40003f05270 */
[----:B------:R-:W-:Y:S02]  /*1c610*/  ISETP.GE.U32.AND P1, PT, R6, 0x2, PT ;  /* 0x000000020600780c */ /* 0x000fe40003f26070 */
[----:B-1----:R-:W-:Y:S02]  /*1c620*/  SEL R0, R0, RZ, P0 ;  /* 0x000000ff00007207 */ /* 0x002fe40000000000 */
[----:B------:R-:W-:Y:S02]  /*1c630*/  ISETP.GE.U32.AND P0, PT, R6, 0x4, PT ;  /* 0x000000040600780c */ /* 0x000fe40003f06070 */
[----:B------:R-:W-:-:S05]  /*1c640*/  IADD3 R0, R17, R0, RZ ;  /* 0x0000000011007210 */ /* 0x000fca0007ffe0ff */
        /* <DEDUP_REMOVED lines=19> */
.L_x_2442:
[----:B------:R-:W-:-:S05]  /*1c780*/  IADD3 R5, -R5, R4, RZ ;  /* 0x0000000405057210 */ /* 0x000fca0007ffe1ff */
        /* <DEDUP_REMOVED lines=17> */
[----:B------:R-:W-:-:S05]  /*1c8a0*/  IADD3 R7, R4, -0x1, RZ ;  /* 0xffffffff04077810 */ /* 0x000fca0007ffe0ff */
[----:B------:R2:W3:Y:S02]  /*1c8b0*/  SHFL.IDX PT, R16, R0, R7, 0x1f ;  /* 0x00001f0700107589 */ /* 0x0004e400000e0000 */
.L_x_2447:
[----:B-12---:R-:W-:Y:S02]  /*1c8c0*/  IMAD.MOV R0, RZ, RZ, -R3 ;  /* 0x000000ffff007224 */ /* 0x006fe400078e0a03 */
[----:B---3--:R-:W-:Y:S02]  /*1c8d0*/  IMAD R16, R16, UR4, R5 ;  /* 0x0000000410107c24 */ /* 0x008fe4000f8e0205 */
[----:B------:R-:W-:Y:S02]  /*1c8e0*/  IMAD R5, R0, R9, RZ ;  /* 0x0000000900057224 */ /* 0x000fe400078e02ff */
[----:B------:R-:W-:-:S04]  /*1c8f0*/  IMAD.MOV.U32 R2, RZ, RZ, RZ ;  /* 0x000000ffff027224 */ /* 0x000fc800078e00ff */
[----:B------:R-:W-:Y:S01]  /*1c900*/  IMAD.HI.U32 R2, R3, R5, R2 ;  /* 0x0000000503027227 */ /* 0x000fe200078e0002 */
[----:B------:R-:W-:Y:S02]  /*1c910*/  IADD3 R5, -R16, UR6, RZ ;  /* 0x0000000610057c10 */ /* 0x000fe4000fffe1ff */
[----:B------:R-:W-:Y:S02]  /*1c920*/  IABS R3, R6 ;  /* 0x0000000600037213 */ /* 0x000fe40000000000 */
[----:B------:R-:W-:Y:S02]  /*1c930*/  IABS R0, R5 ;  /* 0x0000000500007213 */ /* 0x000fe40000000000 */
[----:B------:R-:W-:-:S03]  /*1c940*/  IADD3 R3, RZ, -R3, RZ ;  /* 0x80000003ff037210 */ /* 0x000fc60007ffe0ff */
[----:B------:R-:W-:-:S04]  /*1c950*/  IMAD.HI.U32 R7, R2, R0, RZ ;  /* 0x0000000002077227 */ /* 0x000fc800078e00ff */
[----:B------:R-:W-:-:S05]  /*1c960*/  IMAD R0, R7, R3, R0 ;  /* 0x0000000307007224 */ /* 0x000fca00078e0200 */
[----:B------:R-:W-:-:S13]  /*1c970*/  ISETP.GT.U32.AND P0, PT, R9, R0, PT ;  /* 0x000000000900720c */ /* 0x000fda0003f04070 */
[----:B------:R-:W-:Y:S02]  /*1c980*/  @!P0 IMAD.IADD R0, R0, 0x1, -R9 ;  /* 0x0000000100008824 */ /* 0x000fe400078e0a09 */
[----:B------:R-:W-:-:S03]  /*1c990*/  @!P0 VIADD R7, R7, 0x1 ;  /* 0x0000000107078836 */ /* 0x000fc60000000000 */
[----:B------:R-:W-:Y:S02]  /*1c9a0*/  ISETP.GE.U32.AND P0, PT, R0, R9, PT ;  /* 0x000000090000720c */ /* 0x000fe40003f06070 */
[----:B------:R-:W-:-:S11]  /*1c9b0*/  LOP3.LUT R0, R5, R6, RZ, 0x3c, !PT ;  /* 0x0000000605007212 */ /* 0x000fd600078e3cff */
[----:B------:R-:W-:Y:S02]  /*1c9c0*/  @P0 IADD3 R7, R7, 0x1, RZ ;  /* 0x0000000107070810 */ /* 0x000fe40007ffe0ff */
        /* <DEDUP_REMOVED lines=8> */
[----:B------:R-:W-:Y:S02]  /*1ca50*/  VIADDMNMX R8, R3, UR4, R8, PT ;  /* 0x0000000403087c46 */ /* 0x000fe4000b800108 */
[----:B------:R-:W-:Y:S02]  /*1ca60*/  IABS R6, R5 ;  /* 0x0000000500067213 */ /* 0x000fe40000000000 */
[----:B------:R-:W-:Y:S02]  /*1ca70*/  IABS R4, R8 ;  /* 0x0000000800047213 */ /* 0x000fe40000000000 */
[----:B------:R-:W-:Y:S02]  /*1ca80*/  IADD3 R0, R5, R0, RZ ;  /* 0x0000000005007210 */ /* 0x000fe40007ffe0ff */
[----:B------:R-:W1:Y:S08]  /*1ca90*/  I2F.RP R9, R4 ;  /* 0x0000000400097306 */ /* 0x000e700000209400 */
[----:B-1----:R-:W1:Y:S02]  /*1caa0*/  MUFU.RCP R9, R9 ;  /* 0x0000000900097308 */ /* 0x002e640000001000 */
[----:B-1----:R-:W-:-:S06]  /*1cab0*/  IADD3 R2, R9, 0xffffffe, RZ ;  /* 0x0ffffffe09027810 */ /* 0x002fcc0007ffe0ff */
[----:B------:R1:W2:Y:S02]  /*1cac0*/  F2I.FTZ.U32.TRUNC.NTZ R3, R2 ;  /* 0x0000000200037305 */ /* 0x0002a4000021f000 */
[----:B-1----:R-:W-:Y:S01]  /*1cad0*/  MOV R2, RZ ;  /* 0x000000ff00027202 */ /* 0x002fe20000000f00 */
        /* <DEDUP_REMOVED lines=9> */
[----:B------:R-:W-:Y:S01]  /*1cb70*/  @!P0 IADD3 R7, R7, -R4, RZ ;  /* 0x8000000407078210 */ /* 0x000fe20007ffe0ff */
        /* <DEDUP_REMOVED lines=12> */
.L_x_2443:
[----:B------:R-:W-:Y:S01]  /*1cc40*/  MOV R17, RZ ;  /* 0x000000ff00117202 */ /* 0x000fe20000000f00 */
[----:B------:R-:W-:Y:S02]  /*1cc50*/  IMAD.U32 R16, RZ, RZ, UR6 ;  /* 0x00000006ff107e24 */ /* 0x000fe4000f8e00ff */
[----:B------:R-:W-:-:S07]  /*1cc60*/  IMAD.MOV.U32 R18, RZ, RZ, RZ ;  /* 0x000000ffff127224 */ /* 0x000fce00078e00ff */
.L_x_2448:
        /* <DEDUP_REMOVED lines=8> */
[----:B-1----:R-:W-:Y:S02]  /*1ccf0*/  MOV R0, 0x1 ;  /* 0x0000000100007802 */ /* 0x002fe40000000f00 */
        /* <DEDUP_REMOVED lines=11> */
[----:B-1----:R-:W-:Y:S01]  /*1cdb0*/  IMAD.MOV.U32 R0, RZ, RZ, 0x1 ;  /* 0x00000001ff007424 */ /* 0x002fe200078e00ff */
[----:B------:R-:W-:Y:S01]  /*1cdc0*/  LOP3.LUT R2, R2, 0xffffffbf, RZ, 0xc0, !PT ;  /* 0xffffffbf02027812 */ /* 0x000fe200078ec0ff */
[----:B------:R1:W-:Y:S01]  /*1cdd0*/  STL [R1+0x4], RZ ;  /* 0x000004ff01007387 */ /* 0x0003e20000100800 */
[----:B------:R-:W-:Y:S01]  /*1cde0*/  ULDC.64 UR36, c[0x0][0x198] ;  /* 0x0000660000247ab9 */ /* 0x000fe20000000a00 */
[----:B------:R-:W-:Y:S01]  /*1cdf0*/  ULDC UR39, c[0x0][0xc] ;  /* 0x0000030000277ab9 */ /* 0x000fe20000000800 */
[----:B------:R-:W-:Y:S01]  /*1ce00*/  LOP3.LUT R2, R2, 0xfffffffd, RZ, 0xc0, !PT ;  /* 0xfffffffd02027812 */ /* 0x000fe200078ec0ff */
[----:B------:R1:W-:Y:S04]  /*1ce10*/  STL [R1+0x10], R0 ;  /* 0x0000100001007387 */ /* 0x0003e80000100800 */
[----:B------:R1:W-:Y:S04]  /*1ce20*/  STL [R1+0x30], RZ ;  /* 0x000030ff01007387 */ /* 0x0003e80000100800 */
[----:B------:R1:W-:Y:S04]  /*1ce30*/  STL [R1], RZ ;  /* 0x000000ff01007387 */ /* 0x0003e80000100800 */
[----:B------:R1:W-:Y:S01]  /*1ce40*/  STL [R1+0xc], R0 ;  /* 0x00000c0001007387 */ /* 0x0003e20000100800 */
[----:B--2---:R-:W-:-:S02]  /*1ce50*/  R2UR UR4, R4 ;  /* 0x00000000040472ca */ /* 0x004fc400000e0000 */
[----:B------:R-:W2:Y:S11]  /*1ce60*/  S2R R4, SR_TID.X ;  /* 0x0000000000047919 */ /* 0x000eb60000002100 */
[----:B------:R-:W-:Y:S01]  /*1ce70*/  ULOP3.LUT UR38, UR4, 0x2, URZ, 0xfc, !UPT ;  /* 0x0000000204267892 */ /* 0x000fe2000f8efc3f */
[----:B--2---:R-:W-:-:S04]  /*1ce80*/  LOP3.LUT R4, R4, 0x7f, RZ, 0xc0, !PT ;  /* 0x0000007f04047812 */ /* 0x004fc800078ec0ff */
[C---:B------:R-:W-:Y:S02]  /*1ce90*/  ISETP.NE.AND P2, PT, R4.reuse, RZ, PT ;  /* 0x000000ff0400720c */ /* 0x040fe40003f45270 */
[----:B------:R-:W-:-:S11]  /*1cea0*/  ISETP.NE.OR P0, PT, R4, RZ, !P1 ;  /* 0x000000ff0400720c */ /* 0x000fd60004f05670 */
[----:B------:R-:W-:-:S04]  /*1ceb0*/  @P2 LOP3.LUT R2, R2, 0x2, RZ, 0xfc, !PT ;  /* 0x0000000202022812 */ /* 0x000fc800078efcff */
[----:B------:R-:W-:-:S05]  /*1cec0*/  @P0 LOP3.LUT R2, R2, 0x40, RZ, 0xfc, !PT ;  /* 0x0000004002020812 */ /* 0x000fca00078efcff */
[----:B------:R1:W-:Y:S02]  /*1ced0*/  STL [R1+0x14], R2 ;  /* 0x0000140201007387 */ /* 0x0003e40000100800 */
.L_x_2539:
[----:B-12---:R-:W1:Y:S02]  /*1cee0*/  LDC.64 R2, c[0x0][0xc60] ;  /* 0x00031800ff027b82 */ /* 0x006e640000000a00 */
[----:B-1----:R-:W-:-:S05]  /*1cef0*/  IMAD.WIDE R2, R19, 0x4, R2 ;  /* 0x0000000413027825 */ /* 0x002fca00078e0202 */
[----:B0-----:R-:W2:Y:S01]  /*1cf00*/  LDG.E R11, desc[UR56][R2.64] ;  /* 0x00000038020b7981 */ /* 0x001ea2000c1e1900 */
[----:B------:R-:W-:Y:S05]  /*1cf10*/  YIELD ;  /* 0x0000000000007946 */ /* 0x000fea0003800000 */
[----:B------:R-:W-:Y:S01]  /*1cf20*/  ULDC.64 UR4, c[0x0][0xa28] ;  /* 0x00028a0000047ab9 */ /* 0x000fe20000000a00 */
[----:B------:R-:W-:Y:S02]  /*1cf30*/  CS2R R8, SRZ ;  /* 0x0000000000087805 */ /* 0x000fe4000001ff00 */
[----:B------:R-:W-:Y:S01]  /*1cf40*/  ISETP.NE.U32.AND P0, PT, RZ, UR4, PT ;  /* 0x00000004ff007c0c */ /* 0x000fe2000bf05070 */
[----:B------:R-:W-:Y:S01]  /*1cf50*/  ULDC.64 UR8, c[0x0][0xa08] ;  /* 0x0002820000087ab9 */ /* 0x000fe20000000a00 */
[----:B------:R-:W-:-:S02]  /*1cf60*/  ULDC.64 UR10, c[0x0][0xa10] ;  /* 0x00028400000a7ab9 */ /* 0x000fc40000000a00 */
[----:B------:R-:W-:Y:S02]  /*1cf70*/  ISETP.NE.AND.EX P0, PT, RZ, UR5, PT, P0 ;  /* 0x00000005ff007c0c */ /* 0x000fe4000bf05300 */
[----:B--2---:R-:W-:Y:S01]  /*1cf80*/  SHF.R.S32.HI R0, RZ, 0x1f, R11 ;  /* 0x0000001fff007819 */ /* 0x004fe2000001140b */
[----:B------:R-:W-:-:S10]  /*1cf90*/  IMAD.SHL.U32 R15, R11, 0x4, RZ ;  /* 0x000000040b0f7824 */ /* 0x000fd400078e00ff */
[C---:B------:R-:W-:Y:S01]  /*1cfa0*/  @P0 LEA R2, P1, R11.reuse, UR4, 0x2 ;  /* 0x000000040b020c11 */ /* 0x040fe2000f8210ff */
[----:B------:R-:W-:Y:S03]  /*1cfb0*/  STL [R1+0x20], R11 ;  /* 0x0000200b01007387 */ /* 0x000fe60000100800 */
[----:B------:R-:W-:Y:S01]  /*1cfc0*/  @P0 LEA.HI.X R3, R11, UR5, R0, 0x2, P1 ;  /* 0x000000050b030c11 */ /* 0x000fe200088f1400 */
[----:B------:R-:W-:-:S04]  /*1cfd0*/  ULDC.64 UR4, c[0x0][0xa18] ;  /* 0x0002860000047ab9 */ /* 0x000fc80000000a00 */
[----:B------:R0:W5:Y:S01]  /*1cfe0*/  @P0 LDG.E R8, desc[UR56][R2.64] ;  /* 0x0000003802080981 */ /* 0x000162000c1e1900 */
[----:B------:R-:W-:Y:S02]  /*1cff0*/  ISETP.NE.U32.AND P0, PT, RZ, UR4, PT ;  /* 0x00000004ff007c0c */ /* 0x000fe4000bf05070 */
[----:B------:R-:W-:Y:S01]  /*1d000*/  SHF.L.U64.HI R14, R11, 0x2, R0 ;  /* 0x000000020b0e7819 */ /* 0x000fe20000010200 */
[----:B------:R-:W-:Y:S01]  /*1d010*/  STL [R1+0x28], R15 ;  /* 0x0000280f01007387 */ /* 0x000fe20000100800 */
[----:B------:R-:W-:Y:S01]  /*1d020*/  ISETP.NE.AND.EX P0, PT, RZ, UR5, PT, P0 ;  /* 0x00000005ff007c0c */ /* 0x000fe2000bf05300 */
[----:B------:R-:W-:Y:S02]  /*1d030*/  ULDC UR6, c[0x0][0x338] ;  /* 0x0000ce0000067ab9 */ /* 0x000fe40000000800 */
[----:B------:R-:W-:Y:S10]  /*1d040*/  STL [R1+0x2c], R14 ;  /* 0x00002c0e01007387 */ /* 0x000ff40000100800 */
[----:B------:R-:W-:-:S04]  /*1d050*/  @P0 IADD3 R12, P1, R15, UR4, RZ ;  /* 0x000000040f0c0c10 */ /* 0x000fc8000ff3e0ff */
[C---:B------:R-:W-:Y:S01]  /*1d060*/  @P0 IADD3.X R13, R14.reuse, UR5, RZ, P1, !PT ;  /* 0x000000050e0d0c10 */ /* 0x040fe20008ffe4ff */
[----:B------:R-:W-:Y:S02]  /*1d070*/  ULDC.64 UR4, c[0x0][0xa00] ;  /* 0x0002800000047ab9 */ /* 0x000fe40000000a00 */
[----:B------:R-:W-:Y:S02]  /*1d080*/  ISETP.NE.U32.AND P2, PT, RZ, UR4, PT ;  /* 0x00000004ff007c0c */ /* 0x000fe4000bf45070 */
[C---:B0-----:R-:W-:Y:S02]  /*1d090*/  IADD3 R2, P1, R15.reuse, UR4, RZ ;  /* 0x000000040f027c10 */ /* 0x041fe4000ff3e0ff */
[----:B------:R-:W-:Y:S02]  /*1d0a0*/  ISETP.NE.AND.EX P2, PT, RZ, UR5, PT, P2 ;  /* 0x00000005ff007c0c */ /* 0x000fe4000bf45320 */
[----:B------:R-:W-:Y:S01]  /*1d0b0*/  IADD3.X R3, R14, UR5, RZ, P1, !PT ;  /* 0x000000050e037c10 */ /* 0x000fe20008ffe4ff */
[----:B------:R-:W-:Y:S01]  /*1d0c0*/  ULDC UR4, c[0x0][0x288] ;  /* 0x0000a20000047ab9 */ /* 0x000fe20000000800 */
[----:B------:R-:W-:-:S02]  /*1d0d0*/  IADD3 R6, P1, R15, UR8, RZ ;  /* 0x000000080f067c10 */ /* 0x000fc4000ff3e0ff */
[----:B------:R-:W-:Y:S01]  /*1d0e0*/  MOV R10, UR4 ;  /* 0x00000004000a7c02 */ /* 0x000fe20008000f00 */
[----:B------:R-:W-:Y:S01]  /*1d0f0*/  ULDC.64 UR4, c[0x0][0x3f8] ;  /* 0x0000fe0000047ab9 */ /* 0x000fe20000000a00 */
[----:B------:R-:W-:-:S04]  /*1d100*/  IADD3.X R7, R14, UR9, RZ, P1, !PT ;  /* 0x000000090e077c10 */ /* 0x000fc80008ffe4ff */
[----:B------:R0:W5:Y:S04]  /*1d110*/  @P0 LDG.E R10, desc[UR56][R12.64] ;  /* 0x000000380c0a0981 */ /* 0x000168000c1e1900 */
[----:B------:R-:W2:Y:S01]  /*1d120*/  @P2 LDG.E R9, desc[UR56][R2.64] ;  /* 0x0000003802092981 */ /* 0x000ea2000c1e1900 */
[----:B------:R-:W-:Y:S01]  /*1d130*/  UISETP.NE.U32.AND UP0, UPT, UR4, URZ, UPT ;  /* 0x0000003f0400728c */ /* 0x000fe2000bf05070 */
[----:B------:R-:W-:Y:S02]  /*1d140*/  IADD3 R4, P1, R15, UR10, RZ ;  /* 0x0000000a0f047c10 */ /* 0x000fe4000ff3e0ff */
[----:B------:R-:W-:Y:S01]  /*1d150*/  ULDC UR4, c[0x0][0x404] ;  /* 0x0001010000047ab9 */ /* 0x000fe20000000800 */
[----:B------:R-:W-:Y:S01]  /*1d160*/  UISETP.NE.AND.EX UP0, UPT, UR5, URZ, UPT, UP0 ;  /* 0x0000003f0500728c */ /* 0x000fe2000bf05300 */
[----:B------:R-:W-:-:S02]  /*1d170*/  IADD3.X R5, R14, UR11, RZ, P1, !PT ;  /* 0x0000000b0e057c10 */ /* 0x000fc40008ffe4ff */
[----:B------:R-:W-:Y:S01]  /*1d180*/  ISETP.NE.U32.AND P1, PT, RZ, UR8, PT ;  /* 0x00000008ff007c0c */ /* 0x000fe2000bf25070 */
[----:B------:R-:W-:Y:S01]  /*1d190*/  USEL UR4, UR4, 0x1, UP0 ;  /* 0x0000000104047887 */ /* 0x000fe20008000000 */
[----:B------:R-:W-:Y:S02]  /*1d1a0*/  ULDC UR5, c[0x0][0x2e0] ;  /* 0x0000b80000057ab9 */ /* 0x000fe40000000800 */
[----:B------:R-:W-:Y:S01]  /*1d1b0*/  ISETP.NE.AND.EX P3, PT, RZ, UR9, PT, P1 ;  /* 0x00000009ff007c0c */ /* 0x000fe2000bf65310 */
[----:B------:R-:W-:Y:S01]  /*1d1c0*/  UIMAD UR4, UR4, UR5, URZ ;  /* 0x00000005040472a4 */ /* 0x000fe2000f8e023f */
[----:B------:R-:W-:Y:S01]  /*1d1d0*/  ISETP.NE.U32.AND P1, PT, RZ, UR10, PT ;  /* 0x0000000aff007c0c */ /* 0x000fe2000bf25070 */
[----:B------:R-:W-:-:S03]  /*1d1e0*/  IMAD.U32 R0, RZ, RZ, UR6 ;  /* 0x00000006ff007e24 */ /* 0x000fc6000f8e00ff */
[----:B------:R-:W-:Y:S01]  /*1d1f0*/  ISETP.NE.AND.EX P1, PT, RZ, UR11, PT, P1 ;  /* 0x0000000bff007c0c */ /* 0x000fe2000bf25310 */
[----:B--2---:R1:W-:Y:S02]  /*1d200*/  STL [R1+0x34], R9 ;  /* 0x0000340901007387 */ /* 0x0043e40000100800 */
[----:B-1----:R-:W-:Y:S01]  /*1d210*/  IMAD.U32 R9, RZ, RZ, UR4 ;  /* 0x00000004ff097e24 */ /* 0x002fe2000f8e00ff */
[----:B0-----:R-:W-:Y:S09]  /*1d220*/  @P0 BRA `(.L_x_2450) ;  /* 0x0000000000100947 */ /* 0x001ff20003800000 */
[----:B------:R-:W-:Y:S05]  /*1d230*/  @!P2 BRA `(.L_x_2450) ;  /* 0x00000000000ca947 */ /* 0x000fea0003800000 */
[----:B-----5:R-:W2:Y:S04]  /*1d240*/  LDG.E R10, desc[UR56][R2.64] ;  /* 0x00000038020a7981 */ /* 0x020ea8000c1e1900 */
[----:B------:R-:W2:Y:S02]  /*1d250*/  LDG.E R2, desc[UR56][R2.64+0x4] ;  /* 0x0000043802027981 */ /* 0x000ea4000c1e1900 */
[----:B--2---:R-:W-:-:S07]  /*1d260*/  IADD3 R10, -R10, R2, RZ ;  /* 0x000000020a0a7210 */ /* 0x004fce0007ffe1ff */
.L_x_2450:
[----:B------:R-:W-:Y:S01]  /*1d270*/  IMAD.MOV.U32 R2, RZ, RZ, RZ ;  /* 0x000000ffff027224 */ /* 0x000fe200078e00ff */
[----:B------:R-:W-:-:S05]  /*1d280*/  ULDC.64 UR4, c[0x0][0xa20] ;  /* 0x0002880000047ab9 */ /* 0x000fca0000000a00 */
[----:B------:R-:W2:Y:S01]  /*1d290*/  @P3 LDG.E R2, desc[UR56][R6.64] ;  /* 0x0000003806023981 */ /* 0x000ea2000c1e1900 */
[----:B------:R-:W-:-:S06]  /*1d2a0*/  IMAD.MOV.U32 R20, RZ, RZ, RZ ;  /* 0x000000ffff147224 */ /* 0x000fcc00078e00ff */
[----:B------:R0:W5:Y:S01]  /*1d2b0*/  @P1 LDG.E R20, desc[UR56][R4.64] ;  /* 0x0000003804141981 */ /* 0x000162000c1e1900 */
[----:B------:R-:W-:-:S04]  /*1d2c0*/  ISETP.NE.U32.AND P0, PT, RZ, UR4, PT ;  /* 0x00000004ff007c0c */ /* 0x000fc8000bf05070 */
[----:B------:R-:W-:Y:S02]  /*1d2d0*/  ISETP.NE.AND.EX P0, PT, RZ, UR5, PT, P0 ;  /* 0x00000005ff007c0c */ /* 0x000fe4000bf05300 */
[----:B--2--5:R-:W-:-:S05]  /*1d2e0*/  IADD3 R2, R2, R8, RZ ;  /* 0x0000000802027210 */ /* 0x024fca0007ffe0ff */
[----:B------:R0:W-:Y:S06]  /*1d2f0*/  STL [R1+0x8], R2 ;  /* 0x0000080201007387 */ /* 0x0001ec0000100800 */
[----:B------:R-:W-:Y:S05]  /*1d300*/  @!P0 BRA `(.L_x_2451) ;  /* 0x0000000000108947 */ /* 0x000fea0003800000 */
[----:B0-----:R-:W-:-:S04]  /*1d310*/  IADD3 R2, P0, R15, UR4, RZ ;  /* 0x000000040f027c10 */ /* 0x001fc8000ff1e0ff */
[----:B------:R-:W-:-:S05]  /*1d320*/  IADD3.X R3, R14, UR5, RZ, P0, !PT ;  /* 0x000000050e037c10 */ /* 0x000fca00087fe4ff */
[----:B------:R0:W5:Y:S01]  /*1d330*/  LDG.E R9, desc[UR56][R2.64] ;  /* 0x0000003802097981 */ /* 0x000162000c1e1900 */
[----:B------:R-:W-:Y:S05]  /*1d340*/  BRA `(.L_x_2452) ;  /* 0x0000000000107947 */ /* 0x000fea0003800000 */
.L_x_2451:
[----:B------:R-:W-:Y:S05]  /*1d350*/  @!P3 BRA `(.L_x_2452) ;  /* 0x00000000000cb947 */ /* 0x000fea0003800000 */
[----:B------:R-:W2:Y:S04]  /*1d360*/  LDG.E R9, desc[UR56][R6.64] ;  /* 0x0000003806097981 */ /* 0x000ea8000c1e1900 */
[----:B------:R-:W2:Y:S02]  /*1d370*/  LDG.E R6, desc[UR56][R6.64+0x4] ;  /* 0x0000043806067981 */ /* 0x000ea4000c1e1900 */
[----:B--2---:R-:W-:-:S07]  /*1d380*/  IMAD.IADD R9, R6, 0x1, -R9 ;  /* 0x0000000106097824 */ /* 0x004fce00078e0a09 */
.L_x_2452:
[----:B0-----:R-:W2:Y:S01]  /*1d390*/  @P1 LDG.E R2, desc[UR56][R4.64] ;  /* 0x0000003804021981 */ /* 0x001ea2000c1e1900 */
[----:B-----5:R-:W-:-:S03]  /*1d3a0*/  IMAD.IADD R9, R9, 0x1, -R8 ;  /* 0x0000000109097824 */ /* 0x020fc600078e0a08 */
[----:B------:R-:W2:Y:S01]  /*1d3b0*/  @P1 LDG.E R4, desc[UR56][R4.64+0x4] ;  /* 0x0000043804041981 */ /* 0x000ea2000c1e1900 */
[----:B------:R-:W-:Y:S01]  /*1d3c0*/  LEA R3, R17, 0xff, 0x7 ;  /* 0x000000ff11037811 */ /* 0x000fe200078e38ff */
[----:B------:R-:W-:Y:S01]  /*1d3d0*/  BSSY B0, `(.L_x_2453) ;  /* 0x00000f5000007945 */ /* 0x000fe20003800000 */
[----:B------:R-:W-:Y:S02]  /*1d3e0*/  PLOP3.LUT P2, PT, PT, PT, PT, 0x80, 0x0 ;  /* 0x000000000000781c */ /* 0x000fe40003f4f070 */
[----:B--2---:R-:W-:-:S05]  /*1d3f0*/  @P1 IADD3 R0, -R2, R4, RZ ;  /* 0x0000000402001210 */ /* 0x004fca0007ffe1ff */
[----:B------:R-:W-:-:S05]  /*1d400*/  IMAD.IADD R2, R9, 0x1, R0 ;  /* 0x0000000109027824 */ /* 0x000fca00078e0200 */
[C---:B------:R-:W-:Y:S01]  /*1d410*/  IADD3 R3, R2.reuse, R3, -R10 ;  /* 0x0000000302037210 */ /* 0x040fe20007ffe80a */
[----:B------:R-:W-:-:S05]  /*1d420*/  VIADD R2, R2, 0x7f ;  /* 0x0000007f02027836 */ /* 0x000fca0000000000 */
[----:B------:R-:W-:-:S04]  /*1d430*/  SHF.R.S32.HI R4, RZ, 0x1f, R2 ;  /* 0x0000001fff047819 */ /* 0x000fc80000011402 */
[----:B------:R-:W-:Y:S02]  /*1d440*/  LEA.HI R4, R4, R2, RZ, 0x7 ;  /* 0x0000000204047211 */ /* 0x000fe400078f38ff */
[----:B------:R-:W-:-:S04]  /*1d450*/  SHF.R.S32.HI R2, RZ, 0x1f, R3 ;  /* 0x0000001fff027819 */ /* 0x000fc80000011403 */
[----:B------:R-:W-:Y:S02]  /*1d460*/  LEA.HI R2, R2, R3, RZ, 0x7 ;  /* 0x0000000302027211 */ /* 0x000fe400078f38ff */
[----:B------:R-:W-:Y:S02]  /*1d470*/  SHF.R.S32.HI R4, RZ, 0x7, R4 ;  /* 0x00000007ff047819 */ /* 0x000fe40000011404 */
[----:B------:R-:W-:-:S04]  /*1d480*/  SHF.R.S32.HI R2, RZ, 0x7, R2 ;  /* 0x00000007ff027819 */ /* 0x000fc80000011402 */
[----:B------:R-:W-:-:S04]  /*1d490*/  VIMNMX R6, R4, R2, PT ;  /* 0x0000000204067248 */ /* 0x000fc80003fe0100 */
[----:B------:R-:W-:Y:S01]  /*1d4a0*/  LEA R2, R6, -R9, 0x7 ;  /* 0x8000000906027211 */ /* 0x000fe200078e38ff */
[----:B------:R-:W-:-:S03]  /*1d4b0*/  IMAD.MOV R9, RZ, RZ, -R9 ;  /* 0x000000ffff097224 */ /* 0x000fc600078e0a09 */
[----:B------:R-:W-:Y:S02]  /*1d4c0*/  VIMNMX R0, R2, R0, PT ;  /* 0x0000000002007248 */ /* 0x000fe40003fe0100 */
[----:B------:R-:W-:-:S04]  /*1d4d0*/  VIMNMX R9, RZ, R9, !PT ;  /* 0x00000009ff097248 */ /* 0x000fc80007fe0100 */
[----:B------:R-:W-:Y:S02]  /*1d4e0*/  ISETP.GT.AND P0, PT, R0, R9, PT ;  /* 0x000000090000720c */ /* 0x000fe40003f04270 */
[----:B------:R-:W-:-:S11]  /*1d4f0*/  SHF.R.U32.HI R3, RZ, 0x7, R9 ;  /* 0x00000007ff037819 */ /* 0x000fd60000011609 */
[----:B------:R-:W-:-:S05]  /*1d500*/  @P0 VIADD R0, R0, 0x7f ;  /* 0x0000007f00000836 */ /* 0x000fca0000000000 */
[----:B------:R-:W-:Y:S01]  /*1d510*/  @P0 SHF.R.S32.HI R2, RZ, 0x1f, R0 ;  /* 0x0000001fff020819 */ /* 0x000fe20000011400 */
[----:B------:R0:W-:Y:S03]  /*1d520*/  STL [R1+0x24], R6 ;  /* 0x0000240601007387 */ /* 0x0001e60000100800 */
[----:B------:R-:W-:Y:S02]  /*1d530*/  @P0 LEA.HI R2, R2, R0, RZ, 0x7 ;  /* 0x0000000002020211 */ /* 0x000fe400078f38ff */
[----:B------:R-:W-:Y:S02]  /*1d540*/  MOV R5, R3 ;  /* 0x0000000300057202 */ /* 0x000fe40000000f00 */
[----:B------:R-:W-:-:S04]  /*1d550*/  @P0 SHF.R.S32.HI R5, RZ, 0x7, R2 ;  /* 0x00000007ff050819 */ /* 0x000fc80000011402 */
[----:B------:R-:W-:-:S13]  /*1d560*/  ISETP.GT.AND P0, PT, R5, R3, PT ;  /* 0x000000030500720c */ /* 0x000fda0003f04270 */
[----:B0-----:R-:W-:Y:S05]  /*1d570*/  @!P0 BRA `(.L_x_2454) ;  /* 0x0000000c00688947 */ /* 0x001fea0003800000 */
[----:B------:R-:W0:Y:S01]  /*1d580*/  LDC R0, c[0x0][0x428] ;  /* 0x00010a00ff007b82 */ /* 0x000e220000000800 */
[----:B------:R-:W-:Y:S01]  /*1d590*/  UMOV UR4, 0xffffffff ;  /* 0xffffffff00047882 */ /* 0x000fe20000000000 */
[----:B------:R-:W-:Y:S01]  /*1d5a0*/  IMAD.MOV.U32 R2, RZ, RZ, R18 ;  /* 0x000000ffff027224 */ /* 0x000fe200078e0012 */
[----:B0-----:R-:W-:-:S13]  /*1d5b0*/  ISETP.NE.AND P0, PT, R0, 0x1, PT ;  /* 0x000000010000780c */ /* 0x001fda0003f05270 */
[----:B------:R-:W0:Y:S08]  /*1d5c0*/  @P0 LDC R0, c[0x0][0x42c] ;  /* 0x00010b00ff000b82 */ /* 0x000e300000000800 */
[----:B------:R-:W1:Y:S01]  /*1d5d0*/  @P0 LDC R4, c[0x0][0x430] ;  /* 0x00010c00ff040b82 */ /* 0x000e620000000800 */
[----:B0-----:R-:W-:-:S05]  /*1d5e0*/  @P0 IMAD.HI.U32 R0, R18, R0, RZ ;  /* 0x0000000012000227 */ /* 0x001fca00078e00ff */
[----:B-1----:R-:W-:Y:S02]  /*1d5f0*/  @P0 SHF.R.U32.HI R2, RZ, R4, R0 ;  /* 0x00000004ff020219 */ /* 0x002fe40000011600 */
[----:B------:R-:W-:Y:S01]  /*1d600*/  SEL R0, R11, RZ, !P1 ;  /* 0x000000ff0b007207 */ /* 0x000fe20004800000 */
[----:B------:R-:W-:Y:S06]  /*1d610*/  BRA.DIV UR4, `(.L_x_2455) ;  /* 0x0000005a04e47947 */ /* 0x000fec000b800000 */
.L_x_2606:
[----:B------:R-:W-:-:S03]  /*1d620*/  UMOV UR4, 0xffffffff ;  /* 0xffffffff00047882 */ /* 0x000fc60000000000 */
[----:B------:R-:W-:Y:S05]  /*1d630*/  BRA.DIV UR4, `(.L_x_2456) ;  /* 0x0000005e04107947 */ /* 0x000fea000b800000 */
[----:B------:R-:W-:-:S13]  /*1d640*/  ELECT P6, URZ, PT ;  /* 0x00000000003f782f */ /* 0x000fda00038c0000 */
.L_x_2609:
[----:B------:R-:W2:Y:S01]  /*1d650*/  LDL R4, [R1+0x30] ;  /* 0x0000300001047983 */ /* 0x000ea20000100800 */
[----:B------:R-:W-:Y:S01]  /*1d660*/  MOV R7, 0x400 ;  /* 0x0000040000077802 */ /* 0x000fe20000000f00 */
[----:B------:R-:W-:Y:S01]  /*1d670*/  BSSY B1, `(.L_x_2457) ;  /* 0x000000a000017945 */ /* 0x000fe20003800000 */
[----:B--2---:R-:W-:-:S05]  /*1d680*/  VIADD R4, R4, 0x1 ;  /* 0x0000000104047836 */ /* 0x004fca0000000000 */
[----:B------:R-:W-:-:S04]  /*1d690*/  LEA.HI R6, R4, R4, RZ, 0x1 ;  /* 0x0000000404067211 */ /* 0x000fc800078f08ff */
[----:B------:R-:W-:-:S04]  /*1d6a0*/  LOP3.LUT R6, R6, 0xfffffffe, RZ, 0xc0, !PT ;  /* 0xfffffffe06067812 */ /* 0x000fc800078ec0ff */
[----:B------:R-:W-:Y:S02]  /*1d6b0*/  IADD3 R6, R4, -R6, RZ ;  /* 0x8000000604067210 */ /* 0x000fe40007ffe0ff */
[----:B------:R-:W0:Y:S02]  /*1d6c0*/  S2R R4, SR_CgaCtaId ;  /* 0x0000000000047919 */ /* 0x000e240000008800 */
[----:B------:R-:W-:Y:S02]  /*1d6d0*/  SHF.L.U32 R6, R6, 0x1f, RZ ;  /* 0x0000001f06067819 */ /* 0x000fe400000006ff */
[----:B0-----:R-:W-:-:S04]  /*1d6e0*/  LEA R4, R4, R7, 0x18 ;  /* 0x0000000704047211 */ /* 0x001fc800078ec0ff */
[----:B------:R-:W0:Y:S02]  /*1d6f0*/  SYNCS.PHASECHK.TRANS64.TRYWAIT P0, [R4+URZ+0x34820], R6 ;  /* 0x03482006040075a7 */ /* 0x000e24000800017f */
[----:B0-----:R-:W-:Y:S05]  /*1d700*/  @!P0 BRA `(.L_x_2458) ;  /* 0x0000005800fc8947 */ /* 0x001fea0003800000 */
.L_x_2610:
[----:B------:R-:W-:Y:S05]  /*1d710*/  BSYNC B1 ;  /* 0x0000000000017941 */ /* 0x000fea0003800000 */
.L_x_2457:
        /* <DEDUP_REMOVED lines=8> */
.L_x_2611:
        /* <DEDUP_REMOVED lines=11> */
.L_x_2462:
        /* <DEDUP_REMOVED lines=12> */
[----:B------:R-:W-:Y:S02]  /*1d910*/  R2UR UR8, R7 ;  /* 0x00000000070872ca */ /* 0x000fe400000e0000 */
[----:B------:R-:W-:-:S05]  /*1d920*/  LEA R7, R5, R20, 0x7 ;  /* 0x0000001405077211 */ /* 0x000fca00078e38ff */
[----:B------:R-:W-:-:S05]  /*1d930*/  VIADD R7, R7, 0xffffff80 ;  /* 0xffffff8007077836 */ /* 0x000fca0000000000 */
[----:B------:R-:W-:Y:S01]  /*1d940*/  R2UR UR11, R7 ;  /* 0x00000000070b72ca */ /* 0x000fe200000e0000 */
[----:B------:R-:W-:Y:S02]  /*1d950*/  UIADD3 UR14, UR8, 0x1c400, URZ ;  /* 0x0001c400080e7890 */ /* 0x000fe4000fffe03f */
[----:B------:R-:W-:Y:S02]  /*1d960*/  UIADD3 UR15, UR8, 0x20400, URZ ;  /* 0x00020400080f7890 */ /* 0x000fe4000fffe03f */
[----:B------:R-:W-:-:S03]  /*1d970*/  UIADD3 UR16, UR8, 0x24400, URZ ;  /* 0x0002440008107890 */ /* 0x000fc6000fffe03f */
[----:B------:R-:W-:Y:S01]  /*1d980*/  UMOV UR8, UR14 ;  /* 0x0000000e00087c82 */ /* 0x000fe20008000000 */
[----:B------:R-:W-:-:S04]  /*1d990*/  UMOV UR14, 0x80 ;  /* 0x00000080000e7882 */ /* 0x000fc80000000000 */
        /* <DEDUP_REMOVED lines=9> */
.L_x_2612:
        /* <DEDUP_REMOVED lines=8> */
.L_x_2464:
        /* <DEDUP_REMOVED lines=14> */
[----:B------:R-:W-:Y:S01]  /*1db90*/  R2UR UR8, R6 ;  /* 0x00000000060872ca */ /* 0x000fe200000e0000 */
[----:B------:R-:W-:-:S04]  /*1dba0*/  IMAD.MOV.U32 R6, RZ, RZ, 0x6000 ;  /* 0x00006000ff067424 */ /* 0x000fc800078e00ff */
[----:B------:R-:W-:-:S04]  /*1dbb0*/  IMAD R6, R8, R6, 0x2000 ;  /* 0x0000200008067424 */ /* 0x000fc800078e0206 */
[----:B------:R-:W-:-:S04]  /*1dbc0*/  IMAD R6, R8, -0x2000, R6 ;  /* 0xffffe00008067824 */ /* 0x000fc800078e0206 */
[----:B------:R0:W-:Y:S01]  /*1dbd0*/  UTMALDG.4D [UR8], [UR4], desc[UR6] ;  /* 0x00000608040075b4 */ /* 0x0001e20008019000 */
[----:B------:R-:W-:-:S13]  /*1dbe0*/  R2UR UR14, R6 ;  /* 0x00000000060e72ca */ /* 0x000fda00000e0000 */
[----:B------:R-:W-:-:S03]  /*1dbf0*/  ULEA UR14, UR14, UR15, 0x1 ;  /* 0x0000000f0e0e7291 */ /* 0x000fc6000f8e083f */
[----:B------:R-:W-:Y:S02]  /*1dc00*/  UMOV UR15, 0x40 ;  /* 0x00000040000f7882 */ /* 0x000fe40000000000 */
[----:B0-----:R-:W-:Y:S02]  /*1dc10*/  UMOV UR10, UR15 ;  /* 0x0000000f000a7c82 */ /* 0x001fe40008000000 */
[----:B------:R-:W-:Y:S02]  /*1dc20*/  UMOV UR8, UR14 ;  /* 0x0000000e00087c82 */ /* 0x000fe40008000000 */
[----:B------:R1:W-:Y:S02]  /*1dc30*/  UTMALDG.4D [UR8], [UR4], desc[UR6] ;  /* 0x00000608040075b4 */ /* 0x0003e40008019000 */
[----:B-1----:R-:W-:Y:S01]  /*1dc40*/  NOP ;  /* 0x0000000000007918 */ /* 0x002fe20000000000 */
.L_x_2460:
[----:B------:R-:W-:Y:S05]  /*1dc50*/  BSYNC B1 ;  /* 0x0000000000017941 */ /* 0x000fea0003800000 */
.L_x_2459:
[----:B0-----:R-:W2:Y:S04]  /*1dc60*/  LDL.LU R6, [R1+0x4] ;  /* 0x0000040001067983 */ /* 0x001ea80000300800 */
[----:B------:R-:W3:Y:S01]  /*1dc70*/  LDL.LU R8, [R1+0x10] ;  /* 0x0000100001087983 */ /* 0x000ee20000300800 */
[----:B------:R-:W-:Y:S02]  /*1dc80*/  PLOP3.LUT P2, PT, PT, PT, PT, 0x8, 0x0 ;  /* 0x000000000000781c */ /* 0x000fe40003f4e170 */
[----:B--2---:R-:W-:-:S04]  /*1dc90*/  IADD3 R6, R6, 0x1, RZ ;  /* 0x0000000106067810 */ /* 0x004fc80007ffe0ff */
[----:B------:R-:W-:-:S04]  /*1dca0*/  ISETP.NE.AND P0, PT, R6, 0x2, PT ;  /* 0x000000020600780c */ /* 0x000fc80003f05270 */
[----:B------:R-:W-:Y:S02]  /*1dcb0*/  SEL R7, RZ, 0x1, P0 ;  /* 0x00000001ff077807 */ /* 0x000fe40000000000 */
[----:B------:R-:W-:Y:S01]  /*1dcc0*/  SEL R9, R6, RZ, P0 ;  /* 0x000000ff06097207 */ /* 0x000fe20000000000 */
[----:B------:R-:W-:Y:S01]  /*1dcd0*/  VIADD R6, R5, 0xfffffffe ;  /* 0xfffffffe05067836 */ /* 0x000fe20000000000 */
[----:B---3--:R-:W-:-:S03]  /*1dce0*/  LOP3.LUT R8, R8, R7, RZ, 0x3c, !PT ;  /* 0x0000000708087212 */ /* 0x008fc600078e3cff */
[----:B------:R0:W-:Y:S01]  /*1dcf0*/  STL [R1+0x4], R9 ;  /* 0x0000040901007387 */ /* 0x0001e20000100800 */
[----:B------:R-:W-:-:S03]  /*1dd00*/  ISETP.GE.AND P0, PT, R6, R3, PT ;  /* 0x000000030600720c */ /* 0x000fc60003f06270 */
[----:B------:R0:W-:Y:S10]  /*1dd10*/  STL [R1+0x10], R8 ;  /* 0x0000100801007387 */ /* 0x0001f40000100800 */
[----:B0-----:R-:W-:Y:S05]  /*1dd20*/  @!P0 BRA `(.L_x_2454) ;  /* 0x00000004007c8947 */ /* 0x001fea0003800000 */
[C---:B------:R-:W-:Y:S01]  /*1dd30*/  IMAD R6, R5.reuse, 0x80, R20 ;  /* 0x0000008005067824 */ /* 0x040fe200078e0214 */
[----:B------:R-:W-:-:S03]  /*1dd40*/  IADD3 R5, R5, -0x1, RZ ;  /* 0xffffffff05057810 */ /* 0x000fc60007ffe0ff */
[----:B------:R-:W-:-:S07]  /*1dd50*/  VIADD R6, R6, 0xffffff00 ;  /* 0xffffff0006067836 */ /* 0x000fce0000000000 */
.L_x_2471:
[----:B------:R-:W-:Y:S05]  /*1dd60*/  YIELD ;  /* 0x0000000000007946 */ /* 0x000fea0003800000 */
[----:B------:R-:W-:Y:S04]  /*1dd70*/  BSSY B1, `(.L_x_2465) ;  /* 0x000004d000017945 */ /* 0x000fe80003800000 */
[----:B0-----:R-:W-:Y:S05]  /*1dd80*/  @!P6 BRA `(.L_x_2466) ;  /* 0x00000004002ce947 */ /* 0x001fea0003800000 */
[----:B------:R-:W2:Y:S04]  /*1dd90*/  LDL R7, [R1+0x4] ;  /* 0x0000040001077983 */ /* 0x000ea80000100800 */
[----:B------:R-:W3:Y:S01]  /*1dda0*/  LDL R8, [R1+0x10] ;  /* 0x0000100001087983 */ /* 0x000ee20000100800 */
[----:B--2---:R-:W-:Y:S01]  /*1ddb0*/  IMAD R7, R7, 0x8, R4 ;  /* 0x0000000807077824 */ /* 0x004fe200078e0204 */
[----:B---3--:R-:W-:-:S04]  /*1ddc0*/  SHF.L.U32 R8, R8, 0x1f, RZ ;  /* 0x0000001f08087819 */ /* 0x008fc800000006ff */
[----:B------:R-:W0:Y:S02]  /*1ddd0*/  SYNCS.PHASECHK.TRANS64.TRYWAIT P0, [R7+URZ+0x348a0], R8 ;  /* 0x0348a008070075a7 */ /* 0x000e24000800017f */
[----:B0-----:R-:W-:Y:S05]  /*1dde0*/  @!P0 BRA `(.L_x_2467) ;  /* 0x0000005400808947 */ /* 0x001fea0003800000 */
.L_x_2613:
        /* <DEDUP_REMOVED lines=11> */
.L_x_2468:
        /* <DEDUP_REMOVED lines=28> */
.L_x_2614:
        /* <DEDUP_REMOVED lines=8> */
.L_x_2470:
        /* <DEDUP_REMOVED lines=22> */
.L_x_2466:
[----:B------:R-:W-:Y:S05]  /*1e240*/  BSYNC B1 ;  /* 0x0000000000017941 */ /* 0x000fea0003800000 */
.L_x_2465:
        /* <DEDUP_REMOVED lines=13> */
.L_x_2454:
[----:B------:R-:W-:Y:S05]  /*1e320*/  BSYNC B0 ;  /* 0x0000000000007941 */ /* 0x000fea0003800000 */
.L_x_2453:
        /* <DEDUP_REMOVED lines=23> */
.L_x_2473:
        /* <DEDUP_REMOVED lines=11> */
[----:B------:R-:W-:Y:S01]  /*1e550*/  MOV R4, UR6 ;  /* 0x0000000600047c02 */ /* 0x000fe20008000f00 */
[----:B------:R-:W-:Y:S01]  /*1e560*/  IMAD.U32 R5, RZ, RZ, UR7 ;  /* 0x00000007ff057e24 */ /* 0x000fe2000f8e00ff */
[----:B------:R-:W1:Y:S01]  /*1e570*/  LDC.64 R2, c[0x4][R2] ;  /* 0x0100000002027b82 */ /* 0x000e620000000a00 */
[----:B------:R-:W-:Y:S01]  /*1e580*/  IMAD.U32 R6, RZ, RZ, UR8 ;  /* 0x00000008ff067e24 */ /* 0x000fe2000f8e00ff */
[----:B------:R-:W-:Y:S01]  /*1e590*/  MOV R7, UR9 ;  /* 0x0000000900077c02 */ /* 0x000fe20008000f00 */
[----:B------:R-:W-:Y:S01]  /*1e5a0*/  IMAD.U32 R10, RZ, RZ, UR4 ;  /* 0x00000004ff0a7e24 */ /* 0x000fe2000f8e00ff */
[----:B0-----:R-:W-:Y:S01]  /*1e5b0*/  MOV R8, 0x70 ;  /* 0x0000007000087802 */ /* 0x001fe20000000f00 */
[----:B------:R-:W-:-:S02]  /*1e5c0*/  IMAD.U32 R11, RZ, RZ, UR5 ;  /* 0x00000005ff0b7e24 */ /* 0x000fc4000f8e00ff */
[----:B------:R-:W-:Y:S02]  /*1e5d0*/  IMAD.MOV.U32 R12, RZ, RZ, 0x1 ;  /* 0x00000001ff0c7424 */ /* 0x000fe400078e00ff */
[----:B------:R-:W-:-:S07]  /*1e5e0*/  IMAD.MOV.U32 R13, RZ, RZ, RZ ;  /* 0x000000ffff0d7224 */ /* 0x000fce00078e00ff */
[----:B------:R-:W-:-:S07]  /*1e5f0*/  LEPC R20, `(.L_x_2475) ;  /* 0x000000001014794e */ /* 0x000fce0000000000 */
[----:B-1----:R-:W-:Y:S05]  /*1e600*/  CALL.ABS.NOINC R2 ;  /* 0x0000000002007343 */ /* 0x002fea0003c00000 */
.L_x_2475:
        /* <DEDUP_REMOVED lines=12> */
[----:B------:R-:W-:Y:S01]  /*1e6d0*/  MOV R11, UR5 ;  /* 0x00000005000b7c02 */ /* 0x000fe20008000f00 */
[----:B------:R-:W-:Y:S01]  /*1e6e0*/  IMAD.U32 R7, RZ, RZ, UR9 ;  /* 0x00000009ff077e24 */ /* 0x000fe2000f8e00ff */
[----:B------:R-:W-:Y:S01]  /*1e6f0*/  MOV R13, RZ ;  /* 0x000000ff000d7202 */ /* 0x000fe20000000f00 */
[----:B------:R-:W-:-:S02]  /*1e700*/  IMAD.U32 R10, RZ, RZ, UR4 ;  /* 0x00000004ff0a7e24 */ /* 0x000fc4000f8e00ff */
[----:B0-----:R-:W-:Y:S02]  /*1e710*/  IMAD.MOV.U32 R8, RZ, RZ, 0x70 ;  /* 0x00000070ff087424 */ /* 0x001fe400078e00ff */
[----:B-1----:R-:W-:-:S07]  /*1e720*/  IMAD.MOV.U32 R12, RZ, RZ, 0x1 ;  /* 0x00000001ff0c7424 */ /* 0x002fce00078e00ff */
[----:B------:R-:W-:-:S07]  /*1e730*/  LEPC R20, `(.L_x_2477) ;  /* 0x000000001014794e */ /* 0x000fce0000000000 */
[----:B--2---:R-:W-:Y:S05]  /*1e740*/  CALL.ABS.NOINC R2 ;  /* 0x0000000002007343 */ /* 0x004fea0003c00000 */
.L_x_2477:
[----:B------:R-:W-:Y:S01]  /*1e750*/  MOV R2, 0x0 ;  /* 0x0000000000027802 */ /* 0x000fe20000000f00 */
[----:B------:R-:W-:Y:S01]  /*1e760*/  ULDC.64 UR4, c[0x4][0x108] ;  /* 0x0100420000047ab9 */ /* 0x000fe20000000a00 */
[----:B------:R-:W-:Y:S01]  /*1e770*/  ULDC.64 UR6, c[0x4][0x110] ;  /* 0x0100440000067ab9 */ /* 0x000fe20000000a00 */
[----:B------:R-:W-:Y:S01]  /*1e780*/  ULDC.64 UR8, c[0x4][0x70] ;  /* 0x01001c0000087ab9 */ /* 0x000fe20000000a00 */
[----:B------:R-:W-:Y:S01]  /*1e790*/  IMAD.U32 R4, RZ, RZ, UR4 ;  /* 0x00000004ff047e24 */ /* 0x000fe2000f8e00ff */
[----:B------:R-:W-:Y:S01]  /*1e7a0*/  MOV R6, UR6 ;  /* 0x0000000600067c02 */ /* 0x000fe20008000f00 */
[----:B------:R-:W0:Y:S01]  /*1e7b0*/  LDC.64 R2, c[0x4][R2] ;  /* 0x0100000002027b82 */ /* 0x000e220000000a00 */
[----:B------:R-:W-:Y:S01]  /*1e7c0*/  IMAD.U32 R5, RZ, RZ, UR5 ;  /* 0x00000005ff057e24 */ /* 0x000fe2000f8e00ff */
[----:B------:R-:W-:Y:S01]  /*1e7d0*/  MOV R11, UR9 ;  /* 0x00000009000b7c02 */ /* 0x000fe20008000f00 */
[----:B------:R-:W-:Y:S01]  /*1e7e0*/  IMAD.U32 R7, RZ, RZ, UR7 ;  /* 0x00000007ff077e24 */ /* 0x000fe2000f8e00ff */
[----:B------:R-:W-:Y:S01]  /*1e7f0*/  MOV R13, RZ ;  /* 0x000000ff000d7202 */ /* 0x000fe20000000f00 */
[----:B------:R-:W-:-:S02]  /*1e800*/  IMAD.U32 R10, RZ, RZ, UR8 ;  /* 0x00000008ff0a7e24 */ /* 0x000fc4000f8e00ff */
[----:B------:R-:W-:Y:S02]  /*1e810*/  IMAD.MOV.U32 R8, RZ, RZ, 0x70 ;  /* 0x00000070ff087424 */ /* 0x000fe400078e00ff */
[----:B------:R-:W-:-:S07]  /*1e820*/  IMAD.MOV.U32 R12, RZ, RZ, 0x1 ;  /* 0x00000001ff0c7424 */ /* 0x000fce00078e00ff */
[----:B------:R-:W-:-:S07]  /*1e830*/  LEPC R20, `(.L_x_2476) ;  /* 0x000000001014794e */ /* 0x000fce0000000000 */
[----:B0-----:R-:W-:Y:S05]  /*1e840*/  CALL.ABS.NOINC R2 ;  /* 0x0000000002007343 */ /* 0x001fea0003c00000 */
.L_x_2476:
        /* <DEDUP_REMOVED lines=19> */
[----:B------:R-:W-:Y:S01]  /*1e980*/  PLOP3.LUT P1, PT, P6, PT, PT, 0x8, 0x0 ;  /* 0x000000000000781c */ /* 0x000fe2000372e170 */
[----:B-1----:R-:W-:Y:S02]  /*1e990*/  IMAD R3, R17, 0x80, R4 ;  /* 0x0000008011037824 */ /* 0x002fe400078e0204 */
[----:B------:R-:W1:Y:S02]  /*1e9a0*/  LDC R4, c[0x0][0x428] ;  /* 0x00010a00ff047b82 */ /* 0x000e640000000800 */
[----:B-1----:R-:W-:Y:S02]  /*1e9b0*/  ISETP.NE.AND P0, PT, R4, 0x1, PT ;  /* 0x000000010400780c */ /* 0x002fe40003f05270 */
[----:B------:R-:W-:-:S11]  /*1e9c0*/  MOV R4, R18 ;  /* 0x0000001200047202 */ /* 0x000fd60000000f00 */
[----:B------:R-:W1:Y:S08]  /*1e9d0*/  @P0 LDC R5, c[0x0][0x42c] ;  /* 0x00010b00ff050b82 */ /* 0x000e700000000800 */
[----:B------:R-:W2:Y:S01]  /*1e9e0*/  @P0 LDC R2, c[0x0][0x430] ;  /* 0x00010c00ff020b82 */ /* 0x000ea20000000800 */
[----:B-1----:R-:W-:-:S05]  /*1e9f0*/  @P0 IMAD.HI.U32 R5, R18, R5, RZ ;  /* 0x0000000512050227 */ /* 0x002fca00078e00ff */
[----:B--2---:R-:W-:Y:S02]  /*1ea00*/  @P0 SHF.R.U32.HI R4, RZ, R2, R5 ;  /* 0x00000002ff040219 */ /* 0x004fe40000011605 */
[----:B------:R-:W-:-:S04]  /*1ea10*/  ISETP.NE.U32.AND P0, PT, RZ, UR4, PT ;  /* 0x00000004ff007c0c */ /* 0x000fc8000bf05070 */
[----:B------:R-:W-:-:S04]  /*1ea20*/  ISETP.NE.AND.EX P0, PT, RZ, UR5, PT, P0 ;  /* 0x00000005ff007c0c */ /* 0x000fc8000bf05300 */
[----:B------:R-:W-:-:S09]  /*1ea30*/  SEL R2, R6, RZ, !P0 ;  /* 0x000000ff06027207 */ /* 0x000fd20004000000 */
.L_x_2478:
        /* <DEDUP_REMOVED lines=16> */
.L_x_2479:
        /* <DEDUP_REMOVED lines=15> */
.L_x_2480:
        /* <DEDUP_REMOVED lines=10> */
[----:B0-----:R-:W0:Y:S01]  /*1ecd0*/  LDC.64 R8, c[0x0][0x3f8] ;  /* 0x0000fe00ff087b82 */ /* 0x001e220000000a00 */
[----:B------:R-:W-:Y:S02]  /*1ece0*/  ULDC.64 UR4, c[0x0][0xa08] ;  /* 0x0002820000047ab9 */ /* 0x000fe40000000a00 */
[----:B0-----:R-:W-:Y:S01]  /*1ecf0*/  LOP3.LUT P0, RZ, R8, UR4, RZ, 0xfc, !PT ;  /* 0x0000000408ff7c12 */ /* 0x001fe2000f80fcff */
[----:B------:R-:W-:-:S03]  /*1ed00*/  UMOV UR4, 0xffffffff ;  /* 0xffffffff00047882 */ /* 0x000fc60000000000 */
[----:B------:R-:W-:-:S04]  /*1ed10*/  LOP3.LUT P0, RZ, R9, UR5, RZ, 0xfc, P0 ;  /* 0x0000000509ff7c12 */ /* 0x000fc8000800fcff */
[----:B-----5:R-:W-:Y:S01]  /*1ed20*/  SEL R6, R0, RZ, !P0 ;  /* 0x000000ff00067207 */ /* 0x020fe20004000000 */
[----:B--2---:R-:W-:Y:S01]  /*1ed30*/  VIADD R5, R5, 0xffffffff ;  /* 0xffffffff05057836 */ /* 0x004fe20000000000 */
[----:B------:R-:W-:Y:S07]  /*1ed40*/  BRA.DIV UR4, `(.L_x_2481) ;  /* 0x0000004604d07947 */ /* 0x000fee000b800000 */
.L_x_2617:
[----:B------:R-:W-:Y:S01]  /*1ed50*/  UMOV UR4, 0xffffffff ;  /* 0xffffffff00047882 */ /* 0x000fe20000000000 */
[----:B------:R-:W-:Y:S02]  /*1ed60*/  SHF.R.S32.HI R17, RZ, 0x1f, R0 ;  /* 0x0000001fff117819 */ /* 0x000fe40000011400 */
[----:B------:R-:W-:Y:S05]  /*1ed70*/  BRA.DIV UR4, `(.L_x_2482) ;  /* 0x0000004604f87947 */ /* 0x000fea000b800000 */
[----:B------:R-:W-:-:S13]  /*1ed80*/  ELECT P6, URZ, PT ;  /* 0x00000000003f782f */ /* 0x000fda00038c0000 */
.L_x_2620:
[----:B------:R-:W-:Y:S05]  /*1ed90*/  @!P6 BRA `(.L_x_2483) ;  /* 0x000000040024e947 */ /* 0x000fea0003800000 */
[----:B------:R-:W-:-:S04]  /*1eda0*/  ISETP.NE.U32.AND P0, PT, R8, RZ, PT ;  /* 0x000000ff0800720c */ /* 0x000fc80003f05070 */
        /* <DEDUP_REMOVED lines=19> */
.L_x_2484:
        /* <DEDUP_REMOVED lines=9> */
.L_x_2621:
        /* <DEDUP_REMOVED lines=11> */
.L_x_2486:
        /* <DEDUP_REMOVED lines=33> */
.L_x_2483:
        /* <DEDUP_REMOVED lines=42> */
[----:B------:R-:W-:-:S04]  /*1f4d0*/  LOP3.LUT R2, R2, 0xfffffffe, RZ, 0xc0, !PT ;  /* 0xfffffffe02027812 */ /* 0x000fc800078ec0ff */
[----:B------:R-:W-:-:S04]  /*1f4e0*/  IADD3 R2, R12, -R2, RZ ;  /* 0x800000020c027210 */ /* 0x000fc80007ffe0ff */
[----:B------:R-:W-:-:S04]  /*1f4f0*/  SHF.L.U32 R2, R2, 0x1f, RZ ;  /* 0x0000001f02027819 */ /* 0x000fc800000006ff */
[----:B------:R-:W1:Y:S02]  /*1f500*/  SYNCS.PHASECHK.TRANS64.TRYWAIT P0, [R10+URZ+0x34820], R2 ;  /* 0x034820020a0075a7 */ /* 0x000e64000800017f */
[----:B01----:R-:W-:Y:S05]  /*1f510*/  @!P0 BRA `(.L_x_2488) ;  /* 0x0000004000448947 */ /* 0x003fea0003800000 */
.L_x_2622:
[----:B------:R-:W-:Y:S05]  /*1f520*/  BSYNC B0 ;  /* 0x0000000000007941 */ /* 0x000fea0003800000 */
.L_x_2487:
[----:B0-----:R-:W2:Y:S01]  /*1f530*/  LDL R3, [R1+0x24] ;  /* 0x0000240001037983 */ /* 0x001ea20000100800 */
[----:B------:R-:W-:Y:S01]  /*1f540*/  BSSY B0, `(.L_x_2489) ;  /* 0x000019a000007945 */ /* 0x000fe20003800000 */
[----:B--2---:R-:W-:-:S13]  /*1f550*/  ISETP.GE.AND P0, PT, R3, 0x2, PT ;  /* 0x000000020300780c */ /* 0x004fda0003f06270 */
[----:B------:R-:W-:Y:S05]  /*1f560*/  @!P0 BRA `(.L_x_2490) ;  /* 0x00000018005c8947 */ /* 0x000fea0003800000 */
[C---:B------:R-:W-:Y:S01]  /*1f570*/  LOP3.LUT R2, R3.reuse, 0x1, RZ, 0xc0, !PT ;  /* 0x0000000103027812 */ /* 0x040fe200078ec0ff */
[----:B------:R-:W-:Y:S03]  /*1f580*/  BSSY B1, `(.L_x_2491) ;  /* 0x000008c000017945 */ /* 0x000fe60003800000 */
[----:B------:R-:W-:Y:S01]  /*1f590*/  ISETP.NE.U32.AND P0, PT, R2, 0x1, PT ;  /* 0x000000010200780c */ /* 0x000fe20003f05070 */
[----:B------:R-:W-:-:S04]  /*1f5a0*/  VIADD R2, R3, 0xfffffffe ;  /* 0xfffffffe03027836 */ /* 0x000fc80000000000 */
[----:B------:R-:W-:-:S08]  /*1f5b0*/  IMAD.MOV.U32 R7, RZ, RZ, R2 ;  /* 0x000000ffff077224 */ /* 0x000fd000078e0002 */
[----:B------:R-:W-:Y:S05]  /*1f5c0*/  @!P0 BRA `(.L_x_2492) ;  /* 0x00000008001c8947 */ /* 0x000fea0003800000 */
        /* <DEDUP_REMOVED lines=24> */
[----:B------:R-:W-:Y:S01]  /*1f750*/  IMAD.MOV.U32 R10, RZ, RZ, R3 ;  /* 0x000000ffff0a7224 */ /* 0x000fe200078e0003 */
[----:B------:R-:W-:-:S03]  /*1f760*/  IADD3 R3, -R3, RZ, RZ ;  /* 0x000000ff03037210 */ /* 0x000fc60007ffe1ff */
[----:B------:R-:W-:-:S04]  /*1f770*/  IMAD.WIDE.U32 R10, R0, UR4, R10 ;  /* 0x00000004000a7c25 */ /* 0x000fc8000f8e000a */
[----:B------:R-:W-:Y:S01]  /*1f780*/  IMAD.IADD R7, R7, 0x1, R11 ;  /* 0x0000000107077824 */ /* 0x000fe200078e020b */
[----:B------:R-:W-:Y:S01]  /*1f790*/  LEA R8, P0, R10, R8, 0x2 ;  /* 0x000000080a087211 */ /* 0x000fe200078010ff */
[----:B------:R-:W-:-:S03]  /*1f7a0*/  IMAD R3, R14, R3, R2 ;  /* 0x000000030e037224 */ /* 0x000fc600078e0202 */
[----:B------:R-:W-:-:S05]  /*1f7b0*/  LEA.HI.X R9, R10, R9, R7, 0x2, P0 ;  /* 0x000000090a097211 */ /* 0x000fca00000f1407 */
[----:B------:R0:W5:Y:S04]  /*1f7c0*/  LDG.E R7, desc[UR56][R8.64] ;  /* 0x0000003808077981 */ /* 0x000168000c1e1900 */
.L_x_2495:
[----:B0-----:R-:W0:Y:S01]  /*1f7d0*/  S2R R9, SR_CgaCtaId ;  /* 0x0000000000097919 */ /* 0x001e220000008800 */
[----:B------:R-:W-:-:S04]  /*1f7e0*/  MOV R8, 0x400 ;  /* 0x0000040000087802 */ /* 0x000fc80000000f00 */
[----:B0-----:R-:W-:Y:S02]  /*1f7f0*/  LEA R8, R9, R8, 0x18 ;  /* 0x0000000809087211 */ /* 0x001fe400078ec0ff */
[----:B------:R-:W-:-:S03]  /*1f800*/  SHF.L.U32 R9, R13, 0x1f, RZ ;  /* 0x0000001f0d097819 */ /* 0x000fc600000006ff */
[----:B------:R-:W-:-:S04]  /*1f810*/  IMAD R8, R12, 0x8, R8 ;  /* 0x000000080c087824 */ /* 0x000fc800078e0208 */
[----:B------:R-:W0:Y:S02]  /*1f820*/  SYNCS.PHASECHK.TRANS64.TRYWAIT P0, [R8+URZ+0x34840], R9 ;  /* 0x03484009080075a7 */ /* 0x000e24000800017f */
[----:B0-----:R-:W-:Y:S05]  /*1f830*/  @!P0 BRA `(.L_x_2496) ;  /* 0x0000003c009c8947 */ /* 0x001fea0003800000 */
.L_x_2623:
        /* <DEDUP_REMOVED lines=11> */
.L_x_2497:
        /* <DEDUP_REMOVED lines=37> */
.L_x_2624:
        /* <DEDUP_REMOVED lines=10> */
.L_x_2499:
[----:B------:R-:W2:Y:S02]  /*1fbe0*/  LDL R9, [R1+0x14] ;  /* 0x0000140001097983 */ /* 0x000ea40000100800 */
[----:B--2---:R-:W-:-:S13]  /*1fbf0*/  LOP3.LUT P0, RZ, R9, 0x40, RZ, 0xc0, !PT ;  /* 0x0000004009ff7812 */ /* 0x004fda000780c0ff */
[----:B------:R-:W-:Y:S05]  /*1fc00*/  @P0 BRA `(.L_x_2500) ;  /* 0x0000000000040947 */ /* 0x000fea0003800000 */
[----:B------:R-:W-:Y:S01]  /*1fc10*/  BPT.TRAP 0x1 ;  /* 0x000000040000795c */ /* 0x000fe20000300000 */
.L_x_2500:
        /* <DEDUP_REMOVED lines=14> */
[----:B------:R-:W-:Y:S01]  /*1fd00*/  MOV R6, R7 ;  /* 0x0000000700067202 */ /* 0x000fe20000000f00 */
        /* <DEDUP_REMOVED lines=14> */
.L_x_2494:
[----:B------:R-:W-:Y:S05]  /*1fdf0*/  BSYNC B2 ;  /* 0x0000000000027941 */ /* 0x000fea0003800000 */
.L_x_2493:
[----:B------:R-:W2:Y:S04]  /*1fe00*/  LDL.LU R3, [R1+0x24] ;  /* 0x0000240001037983 */ /* 0x000ea80000300800 */
[----:B------:R0:W-:Y:S04]  /*1fe10*/  STL [R1], R12 ;  /* 0x0000000c01007387 */ /* 0x0001e80000100800 */
[----:B------:R0:W-:Y:S02]  /*1fe20*/  STL [R1+0xc], R13 ;  /* 0x00000c0d01007387 */ /* 0x0001e40000100800 */
[----:B0-2---:R-:W-:-:S07]  /*1fe30*/  VIADD R7, R3, 0xfffffffd ;  /* 0xfffffffd03077836 */ /* 0x005fce0000000000 */
.L_x_2492:
[----:B------:R-:W-:Y:S05]  /*1fe40*/  BSYNC B1 ;  /* 0x0000000000017941 */ /* 0x000fea0003800000 */
.L_x_2491:
[----:B------:R-:W-:-:S13]  /*1fe50*/  ISETP.NE.AND P0, PT, R2, RZ, PT ;  /* 0x000000ff0200720c */ /* 0x000fda0003f05270 */
[----:B------:R-:W-:Y:S05]  /*1fe60*/  @!P0 BRA `(.L_x_2490) ;  /* 0x00000010001c8947 */ /* 0x000fea0003800000 */
[----:B------:R-:W-:-:S07]  /*1fe70*/  MOV R11, R6 ;  /* 0x00000006000b7202 */ /* 0x000fce0000000f00 */
.L_x_2517:
        /* <DEDUP_REMOVED lines=19> */
[----:B0-----:R-:W-:Y:S01]  /*1ffb0*/  @P0 IMAD.HI.U32 R10, R7, R2, RZ ;  /* 0x00000002070a0227 */ /* 0x001fe200078e00ff */
[----:B------:R-:W-:-:S04]  /*1ffc0*/  MOV R2, R7 ;  /* 0x0000000700027202 */ /* 0x000fc80000000f00 */
[----:B------:R-:W-:Y:S01]  /*1ffd0*/  @P0 SHF.R.U32.HI R2, RZ, R3, R10 ;  /* 0x00000003ff020219 */ /* 0x000fe2000001160a */
[----:B------:R-:W-:-:S03]  /*1ffe0*/  IMAD R10, R17, UR6, RZ ;  /* 0x00000006110a7c24 */ /* 0x000fc6000f8e02ff */
[--C-:B------:R-:W-:Y:S01]  /*1fff0*/  SHF.R.S32.HI R3, RZ, 0x1f, R2.reuse ;  /* 0x0000001fff037819 */ /* 0x100fe20000011402 */
[----:B------:R-:W-:Y:S02]  /*20000*/  IMAD.MOV R12, RZ, RZ, -R2 ;  /* 0x000000ffff0c7224 */ /* 0x000fe400078e0a02 */
[C---:B------:R-:W-:Y:S02]  /*20010*/  IMAD R10, R0.reuse, UR7, R10 ;  /* 0x00000007000a7c24 */ /* 0x040fe4000f8e020a */
[----:B------:R-:W-:-:S04]  /*20020*/  IMAD.WIDE.U32 R2, R0, UR6, R2 ;  /* 0x0000000600027c25 */ /* 0x000fc8000f8e0002 */
[----:B------:R-:W-:Y:S01]  /*20030*/  IMAD.IADD R3, R10, 0x1, R3 ;  /* 0x000000010a037824 */ /* 0x000fe200078e0203 */
[----:B------:R-:W-:Y:S01]  /*20040*/  LEA R10, P0, R2, UR4, 0x2 ;  /* 0x00000004020a7c11 */ /* 0x000fe2000f8010ff */
[----:B------:R-:W-:-:S03]  /*20050*/  IMAD R12, R11, R12, R7 ;  /* 0x0000000c0b0c7224 */ /* 0x000fc600078e0207 */
[----:B------:R-:W-:-:S06]  /*20060*/  LEA.HI.X R11, R2, UR5, R3, 0x2, P0 ;  /* 0x00000005020b7c11 */ /* 0x000fcc00080f1403 */
[----:B------:R0:W5:Y:S03]  /*20070*/  LDG.E R11, desc[UR56][R10.64] ;  /* 0x000000380a0b7981 */ /* 0x000166000c1e1900 */
.L_x_2503:
[----:B------:R-:W1:Y:S01]  /*20080*/  S2R R3, SR_CgaCtaId ;  /* 0x0000000000037919 */ /* 0x000e620000008800 */
[----:B------:R-:W-:-:S04]  /*20090*/  MOV R2, 0x400 ;  /* 0x0000040000027802 */ /* 0x000fc80000000f00 */
[----:B-1----:R-:W-:Y:S02]  /*200a0*/  LEA R2, R3, R2, 0x18 ;  /* 0x0000000203027211 */ /* 0x002fe400078ec0ff */
[----:B------:R-:W-:Y:S02]  /*200b0*/  SHF.L.U32 R3, R9, 0x1f, RZ ;  /* 0x0000001f09037819 */ /* 0x000fe400000006ff */
[----:B------:R-:W-:-:S04]  /*200c0*/  LEA R2, R8, R2, 0x3 ;  /* 0x0000000208027211 */ /* 0x000fc800078e18ff */
[----:B------:R-:W1:Y:S02]  /*200d0*/  SYNCS.PHASECHK.TRANS64.TRYWAIT P0, [R2+URZ+0x34840], R3 ;  /* 0x03484003020075a7 */ /* 0x000e64000800017f */
[----:B-1----:R-:W-:Y:S05]  /*200e0*/  @!P0 BRA `(.L_x_2504) ;  /* 0x0000003400988947 */ /* 0x002fea0003800000 */
.L_x_2625:
        /* <DEDUP_REMOVED lines=11> */
.L_x_2505:
        /* <DEDUP_REMOVED lines=37> */
.L_x_2626:
[----:B------:R-:W1:Y:S01]  /*203f0*/  S2R R10, SR_TID.X ;  /* 0x00000000000a7919 */ /* 0x000e620000002100 */
[----:B------:R-:W-:-:S04]  /*20400*/  UPRMT UR4, UR38, 0x9910, URZ ;  /* 0x0000991026047896 */ /* 0x000fc8000800003f */
[----:B------:R-:W-:Y:S01]  /*20410*/  UISETP.NE.AND UP0, UPT, UR4, 0x2, UPT ;  /* 0x000000020400788c */ /* 0x000fe2000bf05270 */
[----:B-1----:R-:W-:-:S04]  /*20420*/  LOP3.LUT R10, R10, 0x7f, RZ, 0xc0, !PT ;  /* 0x0000007f0a0a7812 */ /* 0x002fc800078ec0ff */
[----:B------:R-:W-:-:S13]  /*20430*/  ISETP.NE.AND P0, PT, R10, RZ, PT ;  /* 0x000000ff0a00720c */ /* 0x000fda0003f05270 */
[----:B0-----:R-:W-:-:S04]  /*20440*/  @!P0 MOV R3, 0x8000 ;  /* 0x0000800000038802 */ /* 0x001fc80000000f00 */
[----:B------:R0:W-:Y:S01]  /*20450*/  @!P0 SYNCS.ARRIVE.TRANS64 RZ, [R2+URZ+0x34850], R3 ;  /* 0x0348500302ff89a7 */ /* 0x0001e2000800003f */
[----:B------:R-:W-:-:S13]  /*20460*/  PLOP3.LUT P0, PT, PT, PT, UP0, 0x40, 0x0 ;  /* 0x000000000000781c */ /* 0x000fda0003f0e808 */
[----:B0-----:R-:W-:Y:S05]  /*20470*/  @!P0 BRA `(.L_x_2507) ;  /* 0x0000000000048947 */ /* 0x001fea0003800000 */
[----:B------:R-:W-:Y:S01]  /*20480*/  BPT.TRAP 0x1 ;  /* 0x000000040000795c */ /* 0x000fe20000300000 */
.L_x_2507:
[----:B------:R-:W2:Y:S02]  /*20490*/  LDL R3, [R1+0x14] ;  /* 0x0000140001037983 */ /* 0x000ea40000100800 */
[----:B--2---:R-:W-:-:S13]  /*204a0*/  LOP3.LUT P0, RZ, R3, 0x40, RZ, 0xc0, !PT ;  /* 0x0000004003ff7812 */ /* 0x004fda000780c0ff */
[----:B------:R-:W-:Y:S05]  /*204b0*/  @P0 BRA `(.L_x_2508) ;  /* 0x0000000000040947 */ /* 0x000fea0003800000 */
[----:B------:R-:W-:Y:S01]  /*204c0*/  BPT.TRAP 0x1 ;  /* 0x000000040000795c */ /* 0x000fe20000300000 */
.L_x_2508:
        /* <DEDUP_REMOVED lines=29> */
.L_x_2502:
[----:B------:R-:W-:Y:S05]  /*206a0*/  BSYNC B1 ;  /* 0x0000000000017941 */ /* 0x000fea0003800000 */
.L_x_2501:
        /* <DEDUP_REMOVED lines=31> */
.L_x_2511:
[----:B------:R-:W2:Y:S01]  /*208a0*/  S2R R3, SR_CgaCtaId ;  /* 0x0000000000037919 */ /* 0x000ea20000008800 */
[----:B------:R-:W-:-:S04]  /*208b0*/  MOV R2, 0x400 ;  /* 0x0000040000027802 */ /* 0x000fc80000000f00 */
[----:B--2---:R-:W-:Y:S02]  /*208c0*/  LEA R2, R3, R2, 0x18 ;  /* 0x0000000203027211 */ /* 0x004fe400078ec0ff */
[----:B------:R-:W-:Y:S02]  /*208d0*/  SHF.L.U32 R3, R14, 0x1f, RZ ;  /* 0x0000001f0e037819 */ /* 0x000fe400000006ff */
[----:B------:R-:W-:-:S04]  /*208e0*/  LEA R2, R15, R2, 0x3 ;  /* 0x000000020f027211 */ /* 0x000fc800078e18ff */
[----:B------:R-:W2:Y:S02]  /*208f0*/  SYNCS.PHASECHK.TRANS64.TRYWAIT P0, [R2+URZ+0x34840], R3 ;  /* 0x03484003020075a7 */ /* 0x000ea4000800017f */
[----:B--2---:R-:W-:Y:S05]  /*20900*/  @!P0 BRA `(.L_x_2512) ;  /* 0x0000002c00b88947 */ /* 0x004fea0003800000 */
.L_x_2627:
        /* <DEDUP_REMOVED lines=11> */
.L_x_2513:
        /* <DEDUP_REMOVED lines=36> */
.L_x_2628:
[----:B------:R-:W1:Y:S01]  /*20c00*/  S2R R3, SR_TID.X ;  /* 0x0000000000037919 */ /* 0x000e620000002100 */
[----:B------:R-:W-:-:S04]  /*20c10*/  UPRMT UR4, UR38, 0x9910, URZ ;  /* 0x0000991026047896 */ /* 0x000fc8000800003f */
[----:B------:R-:W-:Y:S01]  /*20c20*/  UISETP.NE.AND UP0, UPT, UR4, 0x2, UPT ;  /* 0x000000020400788c */ /* 0x000fe2000bf05270 */
[----:B-1----:R-:W-:-:S04]  /*20c30*/  LOP3.LUT R3, R3, 0x7f, RZ, 0xc0, !PT ;  /* 0x0000007f03037812 */ /* 0x002fc800078ec0ff */
[----:B------:R-:W-:-:S13]  /*20c40*/  ISETP.NE.AND P0, PT, R3, RZ, PT ;  /* 0x000000ff0300720c */ /* 0x000fda0003f05270 */
[----:B------:R-:W-:-:S04]  /*20c50*/  @!P0 MOV R3, 0x8000 ;  /* 0x0000800000038802 */ /* 0x000fc80000000f00 */
[----:B------:R1:W-:Y:S01]  /*20c60*/  @!P0 SYNCS.ARRIVE.TRANS64 RZ, [R2+URZ+0x34850], R3 ;  /* 0x0348500302ff89a7 */ /* 0x0003e2000800003f */
[----:B------:R-:W-:-:S13]  /*20c70*/  PLOP3.LUT P0, PT, PT, PT, UP0, 0x40, 0x0 ;  /* 0x000000000000781c */ /* 0x000fda0003f0e808 */
[----:B-1----:R-:W-:Y:S05]  /*20c80*/  @!P0 BRA `(.L_x_2515) ;  /* 0x0000000000048947 */ /* 0x002fea0003800000 */
[----:B------:R-:W-:Y:S01]  /*20c90*/  BPT.TRAP 0x1 ;  /* 0x000000040000795c */ /* 0x000fe20000300000 */
.L_x_2515:
[----:B------:R-:W2:Y:S02]  /*20ca0*/  LDL R3, [R1+0x14] ;  /* 0x0000140001037983 */ /* 0x000ea40000100800 */
[----:B--2---:R-:W-:-:S13]  /*20cb0*/  LOP3.LUT P0, RZ, R3, 0x40, RZ, 0xc0, !PT ;  /* 0x0000004003ff7812 */ /* 0x004fda000780c0ff */
[----:B------:R-:W-:Y:S05]  /*20cc0*/  @P0 BRA `(.L_x_2516) ;  /* 0x0000000000040947 */ /* 0x000fea0003800000 */
[----:B------:R-:W-:Y:S01]  /*20cd0*/  BPT.TRAP 0x1 ;  /* 0x000000040000795c */ /* 0x000fe20000300000 */
.L_x_2516:
        /* <DEDUP_REMOVED lines=28> */
.L_x_2510:
[----:B------:R-:W-:Y:S05]  /*20ea0*/  BSYNC B1 ;  /* 0x0000000000017941 */ /* 0x000fea0003800000 */
.L_x_2509:
[C---:B------:R-:W-:Y:S01]  /*20eb0*/  ISETP.GT.AND P0, PT, R7.reuse, 0x1, PT ;  /* 0x000000010700780c */ /* 0x040fe20003f04270 */
[----:B------:R-:W-:-:S12]  /*20ec0*/  VIADD R7, R7, 0xfffffffe ;  /* 0xfffffffe07077836 */ /* 0x000fd80000000000 */
[----:B------:R-:W-:Y:S05]  /*20ed0*/  @P0 BRA `(.L_x_2517) ;  /* 0xffffffec00e80947 */ /* 0x000fea000383ffff */
.L_x_2490:
[----:B------:R-:W-:Y:S05]  /*20ee0*/  BSYNC B0 ;  /* 0x0000000000007941 */ /* 0x000fea0003800000 */
.L_x_2489:
        /* <DEDUP_REMOVED lines=17> */
.L_x_2519:
[----:B------:R-:W-:Y:S05]  /*21000*/  BSYNC B0 ;  /* 0x0000000000007941 */ /* 0x000fea0003800000 */
.L_x_2518:
        /* <DEDUP_REMOVED lines=11> */
.L_x_2629:
[----:B------:R-:W2:Y:S01]  /*210c0*/  S2R R2, SR_TID.X ;  /* 0x0000000000027919 */ /* 0x000ea20000002100 */
[----:B------:R-:W-:-:S04]  /*210d0*/  UPRMT UR4, UR38, 0x9910, URZ ;  /* 0x0000991026047896 */ /* 0x000fc8000800003f */
[----:B------:R-:W-:Y:S01]  /*210e0*/  UISETP.NE.AND UP0, UPT, UR4, 0x2, UPT ;  /* 0x000000020400788c */ /* 0x000fe2000bf05270 */
[----:B--2---:R-:W-:-:S04]  /*210f0*/  LOP3.LUT R2, R2, 0x7f, RZ, 0xc0, !PT ;  /* 0x0000007f02027812 */ /* 0x004fc800078ec0ff */
[----:B------:R-:W-:-:S13]  /*21100*/  ISETP.NE.AND P0, PT, R2, RZ, PT ;  /* 0x000000ff0200720c */ /* 0x000fda0003f05270 */
[----:B-1----:R-:W-:-:S04]  /*21110*/  @!P0 MOV R0, 0x8000 ;  /* 0x0000800000008802 */ /* 0x002fc80000000f00 */
[----:B------:R1:W-:Y:S01]  /*21120*/  @!P0 SYNCS.ARRIVE.TRANS64 RZ, [R3+URZ+0x34850], R0 ;  /* 0x0348500003ff89a7 */ /* 0x0003e2000800003f */
[----:B------:R-:W-:-:S13]  /*21130*/  PLOP3.LUT P0, PT, PT, PT, UP0, 0x40, 0x0 ;  /* 0x000000000000781c */ /* 0x000fda0003f0e808 */
[----:B-1----:R-:W-:Y:S05]  /*21140*/  @!P0 BRA `(.L_x_2523) ;  /* 0x0000000000048947 */ /* 0x002fea0003800000 */
[----:B------:R-:W-:Y:S01]  /*21150*/  BPT.TRAP 0x1 ;  /* 0x000000040000795c */ /* 0x000fe20000300000 */
.L_x_2523:
[----:B------:R-:W2:Y:S02]  /*21160*/  LDL R0, [R1+0x14] ;  /* 0x0000140001007983 */ /* 0x000ea40000100800 */
[----:B--2---:R-:W-:-:S13]  /*21170*/  LOP3.LUT P0, RZ, R0, 0x40, RZ, 0xc0, !PT ;  /* 0x0000004000ff7812 */ /* 0x004fda000780c0ff */
[----:B------:R-:W-:Y:S05]  /*21180*/  @P0 BRA `(.L_x_2524) ;  /* 0x0000000000040947 */ /* 0x000fea0003800000 */
[----:B------:R-:W-:Y:S01]  /*21190*/  BPT.TRAP 0x1 ;  /* 0x000000040000795c */ /* 0x000fe20000300000 */
.L_x_2524:
[----:B------:R-:W2:Y:S01]  /*211a0*/  LDL.LU R8, [R1+0x8] ;  /* 0x0000080001087983 */ /* 0x000ea20000300800 */
[----:B------:R-:W-:-:S03]  /*211b0*/  MOV R2, 0x400 ;  /* 0x0000040000027802 */ /* 0x000fc60000000f00 */
[----:B------:R-:W3:Y:S01]  /*211c0*/  LDL R0, [R1] ;  /* 0x0000000001007983 */ /* 0x000ee20000100800 */
        /* <DEDUP_REMOVED lines=24> */
.L_x_2521:
[----:B------:R-:W-:Y:S05]  /*21350*/  BSYNC B0 ;  /* 0x0000000000007941 */ /* 0x000fea0003800000 */
.L_x_2520:
        /* <DEDUP_REMOVED lines=9> */
.L_x_2474:
[----:B------:R-:W-:Y:S05]  /*213f0*/  BSYNC B6 ;  /* 0x0000000000067941 */ /* 0x000fea0003800000 */
.L_x_2472:
[----:B------:R-:W-:-:S03]  /*21400*/  UMOV UR4, 0xffffffff ;  /* 0xffffffff00047882 */ /* 0x000fc60000000000 */
[----:B------:R-:W-:Y:S05]  /*21410*/  BRA.DIV UR4, `(.L_x_2525) ;  /* 0x0000002604307947 */ /* 0x000fea000b800000 */
[----:B------:R2:W3:Y:S04]  /*21420*/  SHFL.IDX PT, R4, R16, RZ, 0x1f ;  /* 0x00001fff10047589 */ /* 0x0004e800000e0000 */
[----:B------:R-:W4:Y:S02]  /*21430*/  SHFL.IDX PT, R16, R16, 0x1, 0x1f ;  /* 0x00201f0010107f89 */ /* 0x000f2400000e0000 */
.L_x_2633:
[----:B------:R-:W5:Y:S01]  /*21440*/  S2R R7, SR_TID.X ;  /* 0x0000000000077919 */ /* 0x000f620000002100 */
[----:B------:R-:W-:Y:S01]  /*21450*/  ULDC UR4, c[0x0][0xc14] ;  /* 0x0003050000047ab9 */ /* 0x000fe20000000800 */
[----:B------:R-:W-:Y:S01]  /*21460*/  BSSY B0, `(.L_x_2526) ;  /* 0x000000b000007945 */ /* 0x000fe20003800000 */
[----:B-1----:R-:W-:Y:S02]  /*21470*/  IMAD.U32 R0, RZ, RZ, UR4 ;  /* 0x00000004ff007e24 */ /* 0x002fe4000f8e00ff */
[----:B------:R-:W-:Y:S01]  /*21480*/  IMAD.MOV.U32 R17, RZ, RZ, RZ ;  /* 0x000000ffff117224 */ /* 0x000fe200078e00ff */
[----:B-----5:R-:W-:-:S04]  /*21490*/  LOP3.LUT R7, R7, 0x1f, RZ, 0xc0, !PT ;  /* 0x0000001f07077812 */ /* 0x020fc800078ec0ff */
[C---:B------:R-:W-:Y:S02]  /*214a0*/  ISETP.NE.AND P0, PT, R7.reuse, 0x1f, PT ;  /* 0x0000001f0700780c */ /* 0x040fe40003f05270 */
[----:B------:R-:W-:-:S04]  /*214b0*/  IADD3 R5, R7, R19, RZ ;  /* 0x0000001307057210 */ /* 0x000fc80007ffe0ff */
[----:B------:R-:W-:-:S13]  /*214c0*/  ISETP.GE.OR P0, PT, R5, R0, !P0 ;  /* 0x000000000500720c */ /* 0x000fda0004706670 */
[----:B------:R-:W-:Y:S05]  /*214d0*/  @P0 BRA `(.L_x_2527) ;  /* 0x00000000000c0947 */ /* 0x000fea0003800000 */
[----:B------:R-:W1:Y:S02]  /*214e0*/  LDC.64 R2, c[0x0][0xc58] ;  /* 0x00031600ff027b82 */ /* 0x000e640000000a00 */
[----:B-1----:R-:W-:-:S05]  /*214f0*/  IMAD.WIDE R2, R5, 0x4, R2 ;  /* 0x0000000405027825 */ /* 0x002fca00078e0202 */
[----:B------:R1:W5:Y:S02]  /*21500*/  LDG.E R17, desc[UR56][R2.64] ;  /* 0x0000003802117981 */ /* 0x000364000c1e1900 */
.L_x_2527:
[----:B------:R-:W-:Y:S05]  /*21510*/  BSYNC B0 ;  /* 0x0000000000007941 */ /* 0x000fea0003800000 */
.L_x_2526:
[----:B------:R-:W-:-:S03]  /*21520*/  UMOV UR4, 0xffffffff ;  /* 0xffffffff00047882 */ /* 0x000fc60000000000 */
[----:B------:R-:W-:Y:S05]  /*21530*/  BRA.DIV UR4, `(.L_x_2528) ;  /* 0x0000002604347947 */ /* 0x000fea000b800000 */
        /* <DEDUP_REMOVED lines=21> */
.L_x_2641:
[----:B------:R-:W-:Y:S02]  /*21690*/  ULDC UR4, c[0x0][0xc10] ;  /* 0x0003040000047ab9 */ /* 0x000fe40000000800 */
[----:B------:R-:W-:-:S04]  /*216a0*/  IMAD.U32 R5, RZ, RZ, UR4 ;  /* 0x00000004ff057e24 */ /* 0x000fc8000f8e00ff */
[----:B-1----:R-:W-:-:S05]  /*216b0*/  IMAD R3, R14, R5, RZ ;  /* 0x000000050e037224 */ /* 0x002fca00078e02ff */
[----:B--2-4-:R-:W-:-:S04]  /*216c0*/  IADD3 R16, R16, R3, RZ ;  /* 0x0000000310107210 */ /* 0x014fc80007ffe0ff */
[----:B---3--:R-:W-:-:S13]  /*216d0*/  ISETP.GT.AND P0, PT, R16, R4, PT ;  /* 0x000000041000720c */ /* 0x008fda0003f04270 */
[----:B------:R-:W-:Y:S05]  /*216e0*/  @P0 BRA `(.L_x_2529) ;  /* 0x0000000000b40947 */ /* 0x000fea0003800000 */
[----:B------:R-:W1:Y:S02]  /*216f0*/  LDC R0, c[0x0][0xc14] ;  /* 0x00030500ff007b82 */ /* 0x000e640000000800 */
.L_x_2534:
[----:B------:R-:W-:-:S05]  /*21700*/  VIADD R19, R19, 0x1f ;  /* 0x0000001f13137836 */ /* 0x000fca0000000000 */
        /* <DEDUP_REMOVED lines=10> */
[----:B0-----:R-:W0:Y:S02]  /*217b0*/  LDC.64 R2, c[0x0][0xc58] ;  /* 0x00031600ff027b82 */ /* 0x001e240000000a00 */
[----:B0-----:R-:W-:-:S05]  /*217c0*/  IMAD.WIDE R2, R5, 0x4, R2 ;  /* 0x0000000405027825 */ /* 0x001fca00078e0202 */
[----:B------:R1:W5:Y:S02]  /*217d0*/  LDG.E R17, desc[UR56][R2.64] ;  /* 0x0000003802117981 */ /* 0x000364000c1e1900 */
.L_x_2532:
[----:B------:R-:W-:Y:S05]  /*217e0*/  BSYNC B0 ;  /* 0x0000000000007941 */ /* 0x000fea0003800000 */
.L_x_2531:
[----:B------:R-:W-:-:S03]  /*217f0*/  UMOV UR4, 0xffffffff ;  /* 0xffffffff00047882 */ /* 0x000fc60000000000 */
[----:B------:R-:W-:Y:S05]  /*21800*/  BRA.DIV UR4, `(.L_x_2533) ;  /* 0x0000002604507947 */ /* 0x000fea000b800000 */
[----:B-----5:R-:W2:Y:S01]  /*21810*/  SHFL.UP PT, R14, R17, 0x1, RZ ;  /* 0x04200000110e7989 */ /* 0x020ea200000e00ff */
[C---:B------:R-:W-:Y:S02]  /*21820*/  ISETP.NE.AND P0, PT, R7.reuse, RZ, PT ;  /* 0x000000ff0700720c */ /* 0x040fe40003f05270 */
[C---:B------:R-:W-:Y:S02]  /*21830*/  ISETP.GE.U32.AND P1, PT, R7.reuse, 0x2, PT ;  /* 0x000000020700780c */ /* 0x040fe40003f26070 */
[----:B--2---:R-:W-:Y:S02]  /*21840*/  SEL R14, R14, RZ, P0 ;  /* 0x000000ff0e0e7207 */ /* 0x004fe40000000000 */
[----:B------:R-:W-:-:S03]  /*21850*/  ISETP.GE.U32.AND P0, PT, R7, 0x4, PT ;  /* 0x000000040700780c */ /* 0x000fc60003f06070 */
[----:B------:R-:W-:-:S05]  /*21860*/  IMAD.IADD R13, R17, 0x1, R14 ;  /* 0x00000001110d7824 */ /* 0x000fca00078e020e */
[----:B------:R-:W2:Y:S02]  /*21870*/  SHFL.UP PT, R14, R13, 0x2, RZ ;  /* 0x044000000d0e7989 */ /* 0x000ea400000e00ff */
[----:B--2---:R-:W-:Y:S02]  /*21880*/  SEL R14, R14, RZ, P1 ;  /* 0x000000ff0e0e7207 */ /* 0x004fe40000800000 */
[----:B------:R-:W-:-:S03]  /*21890*/  ISETP.GE.U32.AND P1, PT, R7, 0x8, PT ;  /* 0x000000080700780c */ /* 0x000fc60003f26070 */
[----:B-1----:R-:W-:-:S05]  /*218a0*/  IMAD.IADD R3, R13, 0x1, R14 ;  /* 0x000000010d037824 */ /* 0x002fca00078e020e */
[----:B------:R-:W1:Y:S02]  /*218b0*/  SHFL.UP PT, R14, R3, 0x4, RZ ;  /* 0x04800000030e7989 */ /* 0x000e6400000e00ff */
[----:B-1----:R-:W-:Y:S02]  /*218c0*/  SEL R14, R14, RZ, P0 ;  /* 0x000000ff0e0e7207 */ /* 0x002fe40000000000 */
[----:B------:R-:W-:Y:S02]  /*218d0*/  ISETP.GE.U32.AND P0, PT, R7, 0x10, PT ;  /* 0x000000100700780c */ /* 0x000fe40003f06070 */
[----:B------:R-:W-:-:S05]  /*218e0*/  IADD3 R5, R3, R14, RZ ;  /* 0x0000000e03057210 */ /* 0x000fca0007ffe0ff */
[----:B------:R-:W1:Y:S02]  /*218f0*/  SHFL.UP PT, R14, R5, 0x8, RZ ;  /* 0x05000000050e7989 */ /* 0x000e6400000e00ff */
[----:B-1----:R-:W-:-:S05]  /*21900*/  SEL R6, R14, RZ, P1 ;  /* 0x000000ff0e067207 */ /* 0x002fca0000800000 */
[----:B------:R-:W-:-:S05]  /*21910*/  IMAD.IADD R6, R5, 0x1, R6 ;  /* 0x0000000105067824 */ /* 0x000fca00078e0206 */
[----:B------:R-:W1:Y:S02]  /*21920*/  SHFL.UP PT, R14, R6, 0x10, RZ ;  /* 0x06000000060e7989 */ /* 0x000e6400000e00ff */
[----:B-1----:R-:W-:-:S05]  /*21930*/  SEL R7, R14, RZ, P0 ;  /* 0x000000ff0e077207 */ /* 0x002fca0000000000 */
[----:B0-----:R-:W-:-:S05]  /*21940*/  IMAD.IADD R2, R6, 0x1, R7 ;  /* 0x0000000106027824 */ /* 0x001fca00078e0207 */
[----:B------:R0:W1:Y:S02]  /*21950*/  SHFL.IDX PT, R14, R2, 0x1f, 0x1f ;  /* 0x03e01f00020e7f89 */ /* 0x00006400000e0000 */
.L_x_2649:
[----:B------:R-:W-:Y:S02]  /*21960*/  ULDC UR4, c[0x0][0xc10] ;  /* 0x0003040000047ab9 */ /* 0x000fe40000000800 */
[----:B------:R-:W-:-:S05]  /*21970*/  MOV R5, UR4 ;  /* 0x0000000400057c02 */ /* 0x000fca0008000f00 */
[----:B-1----:R-:W-:-:S04]  /*21980*/  IMAD R3, R14, R5, RZ ;  /* 0x000000050e037224 */ /* 0x002fc800078e02ff */
[----:B------:R-:W-:-:S05]  /*21990*/  IMAD.IADD R16, R3, 0x1, R16 ;  /* 0x0000000103107824 */ /* 0x000fca00078e0210 */
[----:B------:R-:W-:-:S13]  /*219a0*/  ISETP.GT.AND P0, PT, R16, R4, PT ;  /* 0x000000041000720c */ /* 0x000fda0003f04270 */
[----:B------:R-:W-:Y:S05]  /*219b0*/  @!P0 BRA `(.L_x_2534) ;  /* 0xfffffffc00508947 */ /* 0x000fea000383ffff */
.L_x_2529:
        /* <DEDUP_REMOVED lines=8> */
.L_x_2653:
[----:B------:R-:W-:Y:S02]  /*21a40*/  ISETP.NE.AND P0, PT, R3, RZ, PT ;  /* 0x000000ff0300720c */ /* 0x000fe40003f05270 */
[----:B------:R-:W-:-:S11]  /*21a50*/  MOV R7, RZ ;  /* 0x000000ff00077202 */ /* 0x000fd60000000f00 */
[----:B------:R-:W-:Y:S05]  /*21a60*/  @!P0 BRA `(.L_x_2536) ;  /* 0x0000000000108947 */ /* 0x000fea0003800000 */
[----:B------:R-:W-:Y:S01]  /*21a70*/  UMOV UR4, 0xffffffff ;  /* 0xffffffff00047882 */ /* 0x000fe20000000000 */
[----:B------:R-:W-:Y:S02]  /*21a80*/  VIADD R12, R6, 0xffffffff ;  /* 0xffffffff060c7836 */ /* 0x000fe40000000000 */
[----:B------:R-:W-:Y:S05]  /*21a90*/  BRA.DIV UR4, `(.L_x_2537) ;  /* 0x0000002604c47947 */ /* 0x000fea000b800000 */
[----:B------:R3:W4:Y:S02]  /*21aa0*/  SHFL.IDX PT, R7, R2, R12, 0x1f ;  /* 0x00001f0c02077589 */ /* 0x00072400000e0000 */
.L_x_2536:
[----:B0--3--:R-:W0:Y:S01]  /*21ab0*/  LDC.64 R2, c[0x0][0xc68] ;  /* 0x00031a00ff027b82 */ /* 0x009e220000000a00 */
[----:B------:R-:W-:-:S04]  /*21ac0*/  IMAD.IADD R19, R6, 0x1, R19 ;  /* 0x0000000106137824 */ /* 0x000fc800078e0213 */
[----:B0-----:R-:W-:-:S05]  /*21ad0*/  IMAD.WIDE R2, R19, 0x4, R2 ;  /* 0x0000000413027825 */ /* 0x001fca00078e0202 */
[----:B------:R-:W1:Y:S01]  /*21ae0*/  LDG.E R9, desc[UR56][R2.64] ;  /* 0x0000003802097981 */ /* 0x000e62000c1e1900 */
[----:B----4-:R-:W-:Y:S02]  /*21af0*/  IMAD R16, R7, R5, R16 ;  /* 0x0000000507107224 */ /* 0x010fe400078e0210 */
[----:B-12---:R-:W-:-:S05]  /*21b00*/  IMAD R6, R17, R9, RZ ;  /* 0x0000000911067224 */ /* 0x006fca00078e02ff */
[----:B------:R-:W-:-:S04]  /*21b10*/  IABS R8, R6 ;  /* 0x0000000600087213 */ /* 0x000fc80000000000 */
[----:B------:R-:W0:Y:S08]  /*21b20*/  I2F.RP R11, R8 ;  /* 0x00000008000b7306 */ /* 0x000e300000209400 */
[----:B0-----:R-:W0:Y:S02]  /*21b30*/  MUFU.RCP R11, R11 ;  /* 0x0000000b000b7308 */ /* 0x001e240000001000 */
[----:B0-----:R-:W-:-:S06]  /*21b40*/  IADD3 R12, R11, 0xffffffe, RZ ;  /* 0x0ffffffe0b0c7810 */ /* 0x001fcc0007ffe0ff */
[----:B------:R-:W0:Y:S02]  /*21b50*/  F2I.FTZ.U32.TRUNC.NTZ R3, R12 ;  /* 0x0000000c00037305 */ /* 0x000e24000021f000 */
[----:B0-----:R-:W-:-:S04]  /*21b60*/  IMAD.MOV R2, RZ, RZ, -R3 ;  /* 0x000000ffff027224 */ /* 0x001fc800078e0a03 */
        /* <DEDUP_REMOVED lines=8> */
[----:B------:R-:W-:-:S05]  /*21bf0*/  IMAD R3, R10, R4, R3 ;  /* 0x000000040a037224 */ /* 0x000fca00078e0203 */
[----:B------:R-:W-:-:S13]  /*21c00*/  ISETP.GT.U32.AND P0, PT, R8, R3, PT ;  /* 0x000000030800720c */ /* 0x000fda0003f04070 */
[----:B------:R-:W-:Y:S01]  /*21c10*/  @!P0 IMAD.IADD R3, R3, 0x1, -R8 ;  /* 0x0000000103038824 */ /* 0x000fe200078e0a08 */
[----:B------:R-:W-:-:S04]  /*21c20*/  @!P0 IADD3 R10, R10, 0x1, RZ ;  /* 0x000000010a0a8810 */ /* 0x000fc80007ffe0ff */
[----:B------:R-:W-:Y:S02]  /*21c30*/  ISETP.GE.U32.AND P0, PT, R3, R8, PT ;  /* 0x000000080300720c */ /* 0x000fe40003f06070 */
[----:B------:R-:W-:-:S11]  /*21c40*/  LOP3.LUT R3, R2, R6, RZ, 0x3c, !PT ;  /* 0x0000000602037212 */ /* 0x000fd600078e3cff */
[----:B------:R-:W-:Y:S01]  /*21c50*/  @P0 VIADD R10, R10, 0x1 ;  /* 0x000000010a0a0836 */ /* 0x000fe20000000000 */
[----:B------:R-:W-:-:S03]  /*21c60*/  ISETP.GE.AND P0, PT, R3, RZ, PT ;  /* 0x000000ff0300720c */ /* 0x000fc60003f06270 */
[----:B------:R-:W-:-:S10]  /*21c70*/  IMAD.MOV.U32 R4, RZ, RZ, R10 ;  /* 0x000000ffff047224 */ /* 0x000fd400078e000a */
[----:B------:R-:W-:Y:S02]  /*21c80*/  @!P0 IADD3 R4, -R4, RZ, RZ ;  /* 0x000000ff04048210 */ /* 0x000fe40007ffe1ff */
[----:B------:R-:W-:-:S13]  /*21c90*/  ISETP.NE.AND P0, PT, R6, RZ, PT ;  /* 0x000000ff0600720c */ /* 0x000fda0003f05270 */
[----:B------:R-:W-:-:S05]  /*21ca0*/  @!P0 LOP3.LUT R4, RZ, R6, RZ, 0x33, !PT ;  /* 0x00000006ff048212 */ /* 0x000fca00078e33ff */
[----:B------:R-:W-:Y:S01]  /*21cb0*/  IMAD R7, R9, R4, RZ ;  /* 0x0000000409077224 */ /* 0x000fe200078e02ff */
[----:B------:R-:W-:-:S03]  /*21cc0*/  IADD3 R4, -R4, RZ, RZ ;  /* 0x000000ff04047210 */ /* 0x000fc60007ffe1ff */
        /* <DEDUP_REMOVED lines=8> */
[----:B0-----:R-:W-:-:S04]  /*21d50*/  IMAD.MOV R2, RZ, RZ, -R3 ;  /* 0x000000ffff027224 */ /* 0x001fc800078e0a03 */
[----:B------:R-:W-:Y:S02]  /*21d60*/  IMAD R11, R2, R5, RZ ;  /* 0x00000005020b7224 */ /* 0x000fe400078e02ff */
[----:B------:R-:W-:-:S04]  /*21d70*/  IMAD.MOV.U32 R2, RZ, RZ, RZ ;  /* 0x000000ffff027224 */ /* 0x000fc800078e00ff */
[----:B------:R-:W-:Y:S01]  /*21d80*/  IMAD.HI.U32 R11, R3, R11, R2 ;  /* 0x0000000b030b7227 */ /* 0x000fe200078e0002 */
[----:B------:R-:W-:Y:S02]  /*21d90*/  IABS R2, R4 ;  /* 0x0000000400027213 */ /* 0x000fe40000000000 */
[----:B------:R-:W-:-:S03]  /*21da0*/  IABS R3, R9 ;  /* 0x0000000900037213 */ /* 0x000fc60000000000 */
[----:B------:R-:W-:Y:S01]  /*21db0*/  IMAD.HI.U32 R11, R11, R2, RZ ;  /* 0x000000020b0b7227 */ /* 0x000fe200078e00ff */
[----:B------:R-:W-:-:S05]  /*21dc0*/  IADD3 R3, RZ, -R3, RZ ;  /* 0x80000003ff037210 */ /* 0x000fca0007ffe0ff */
[----:B------:R-:W-:-:S05]  /*21dd0*/  IMAD R2, R11, R3, R2 ;  /* 0x000000030b027224 */ /* 0x000fca00078e0202 */
[----:B------:R-:W-:-:S13]  /*21de0*/  ISETP.GT.U32.AND P0, PT, R5, R2, PT ;  /* 0x000000020500720c */ /* 0x000fda0003f04070 */
[----:B------:R-:W-:Y:S02]  /*21df0*/  @!P0 IMAD.IADD R2, R2, 0x1, -R5 ;  /* 0x0000000102028824 */ /* 0x000fe400078e0a05 */
[----:B------:R-:W-:-:S03]  /*21e00*/  @!P0 VIADD R11, R11, 0x1 ;  /* 0x000000010b0b8836 */ /* 0x000fc60000000000 */
[----:B------:R-:W-:Y:S02]  /*21e10*/  ISETP.GE.U32.AND P0, PT, R2, R5, PT ;  /* 0x000000050200720c */ /* 0x000fe40003f06070 */
[C---:B------:R-:W-:Y:S01]  /*21e20*/  LOP3.LUT R2, R4.reuse, R9, RZ, 0x3c, !PT ;  /* 0x0000000904027212 */ /* 0x040fe200078e3cff */
[----:B------:R-:W-:-:S10]  /*21e30*/  IMAD.IADD R4, R4, 0x1, R7 ;  /* 0x0000000104047824 */ /* 0x000fd400078e0207 */
[----:B------:R-:W-:Y:S02]  /*21e40*/  @P0 IADD3 R11, R11, 0x1, RZ ;  /* 0x000000010b0b0810 */ /* 0x000fe40007ffe0ff */
[----:B------:R-:W-:-:S13]  /*21e50*/  ISETP.GE.AND P0, PT, R2, RZ, PT ;  /* 0x000000ff0200720c */ /* 0x000fda0003f06270 */
[----:B------:R-:W-:Y:S01]  /*21e60*/  @!P0 IMAD.MOV R11, RZ, RZ, -R11 ;  /* 0x000000ffff0b8224 */ /* 0x000fe200078e0a0b */
[----:B------:R-:W-:-:S13]  /*21e70*/  ISETP.NE.AND P0, PT, R9, RZ, PT ;  /* 0x000000ff0900720c */ /* 0x000fda0003f05270 */
[----:B------:R-:W-:Y:S02]  /*21e80*/  @!P0 LOP3.LUT R11, RZ, R9, RZ, 0x33, !PT ;  /* 0x00000009ff0b8212 */ /* 0x000fe400078e33ff */
[----:B------:R-:W-:Y:S02]  /*21e90*/  IADD3 R9, -R9, RZ, RZ ;  /* 0x000000ff09097210 */ /* 0x000fe40007ffe1ff */
[----:B------:R-:W-:-:S03]  /*21ea0*/  LOP3.LUT R2, RZ, R11, RZ, 0x33, !PT ;  /* 0x0000000bff027212 */ /* 0x000fc600078e33ff */
[----:B------:R-:W-:Y:S02]  /*21eb0*/  IMAD R18, R11, R9, R4 ;  /* 0x000000090b127224 */ /* 0x000fe400078e0204 */
[----:B------:R-:W-:Y:S01]  /*21ec0*/  IMAD.IADD R17, R17, 0x1, R2 ;  /* 0x0000000111117824 */ /* 0x000fe200078e0202 */
[----:B------:R-:W-:Y:S06]  /*21ed0*/  BRA `(.L_x_2538) ;  /* 0x00000000001c7947 */ /* 0x000fec0003800000 */
.L_x_2530:
[----:B------:R-:W-:Y:S01]  /*21ee0*/  UMOV UR4, URZ ;  /* 0x0000003f00047c82 */ /* 0x000fe20008000000 */
[----:B------:R-:W-:Y:S01]  /*21ef0*/  UMOV UR5, URZ ;  /* 0x0000003f00057c82 */ /* 0x000fe20008000000 */
[----:B------:R-:W-:Y:S01]  /*21f00*/  ULDC UR6, c[0x0][0xc14] ;  /* 0x0003050000067ab9 */ /* 0x000fe20000000800 */
[----:B------:R-:W-:Y:S01]  /*21f10*/  IMAD.MOV.U32 R16, RZ, RZ, R4 ;  /* 0x000000ffff107224 */ /* 0x000fe200078e0004 */
[----:B------:R-:W-:Y:S01]  /*21f20*/  MOV R17, UR4 ;  /* 0x0000000400117c02 */ /* 0x000fe20008000f00 */
[----:B------:R-:W-:Y:S02]  /*21f30*/  IMAD.U32 R18, RZ, RZ, UR5 ;  /* 0x00000005ff127e24 */ /* 0x000fe4000f8e00ff */
[----:B------:R-:W-:-:S07]  /*21f40*/  IMAD.U32 R19, RZ, RZ, UR6 ;  /* 0x00000006ff137e24 */ /* 0x000fce000f8e00ff */
.L_x_2538:
        /* <DEDUP_REMOVED lines=12> */
.L_x_2449:
[----:B-1----:R-:W3:Y:S01]  /*22010*/  LDL.LU R0, [R1+0x30] ;  /* 0x0000300001007983 */ /* 0x002ee20000300800 */
[----:B------:R-:W-:Y:S01]  /*22020*/  BSSY B0, `(.L_x_2540) ;  /* 0x000000b000007945 */ /* 0x000fe20003800000 */
[----:B------:R-:W1:Y:S01]  /*22030*/  S2R R5, SR_CgaCtaId ;  /* 0x0000000000057919 */ /* 0x000e620000008800 */
[----:B---3--:R-:W-:-:S04]  /*22040*/  IADD3 R0, R0, 0x1, RZ ;  /* 0x0000000100007810 */ /* 0x008fc80007ffe0ff */
        /* <DEDUP_REMOVED lines=8> */
.L_x_2656:
[----:B------:R-:W-:Y:S05]  /*220d0*/  BSYNC B0 ;  /* 0x0000000000007941 */ /* 0x000fea0003800000 */
.L_x_2540:
[----:B------:R-:W-:-:S03]  /*220e0*/  UMOV UR4, 0xffffffff ;  /* 0xffffffff00047882 */ /* 0x000fc60000000000 */
[----:B------:R-:W-:Y:S05]  /*220f0*/  BRA.DIV UR4, `(.L_x_2542) ;  /* 0x0000002204687947 */ /* 0x000fea000b800000 */
[----:B------:R-:W2:Y:S02]  /*22100*/  S2R R2, SR_TID.X ;  /* 0x0000000000027919 */ /* 0x000ea40000002100 */
[----:B--2---:R-:W-:-:S04]  /*22110*/  SHF.R.U32.HI R2, RZ, 0x5, R2 ;  /* 0x00000005ff027819 */ /* 0x004fc80000011602 */
[----:B------:R-:W-:-:S05]  /*22120*/  LOP3.LUT R2, R2, 0x3, RZ, 0xc0, !PT ;  /* 0x0000000302027812 */ /* 0x000fca00078ec0ff */
[----:B------:R2:W3:Y:S02]  /*22130*/  SHFL.IDX PT, R14, R2, RZ, 0x1f ;  /* 0x00001fff020e7589 */ /* 0x0004e400000e0000 */
.L_x_2659:
[----:B---3--:R-:W-:-:S13]  /*22140*/  ISETP.NE.AND P0, PT, R14, RZ, PT ;  /* 0x000000ff0e00720c */ /* 0x008fda0003f05270 */
[----:B------:R-:W-:Y:S05]  /*22150*/  @P0 BRA `(.L_x_2205) ;  /* 0x00000000009c0947 */ /* 0x000fea0003800000 */
[----:B------:R-:W-:-:S03]  /*22160*/  UMOV UR4, 0xffffffff ;  /* 0xffffffff00047882 */ /* 0x000fc60000000000 */
[----:B------:R-:W-:Y:S05]  /*22170*/  BRA.DIV UR4, `(.L_x_2543) ;  /* 0x00000022047c7947 */ /* 0x000fea000b800000 */
[----:B------:R-:W-:-:S13]  /*22180*/  ELECT P6, URZ, PT ;  /* 0x00000000003f782f */ /* 0x000fda00038c0000 */
.L_x_2662:
        /* <DEDUP_REMOVED lines=8> */
.L_x_2544:
[----:B-1----:R-:W2:Y:S04]  /*22210*/  LDL R3, [R1] ;  /* 0x0000000001037983 */ /* 0x002ea80000100800 */
[----:B------:R-:W3:Y:S01]  /*22220*/  LDL.LU R7, [R1+0xc] ;  /* 0x00000c0001077983 */ /* 0x000ee20000300800 */
[----:B------:R-:W-:-:S05]  /*22230*/  IADD3 R2, R0, 0x34840, RZ ;  /* 0x0003484000027810 */ /* 0x000fca0007ffe0ff */
[C---:B--2---:R-:W-:Y:S02]  /*22240*/  IMAD R6, R3.reuse, 0x8, R2 ;  /* 0x0000000803067824 */ /* 0x044fe400078e0202 */
[----:B------:R-:W-:Y:S01]  /*22250*/  VIADD R3, R3, 0x1 ;  /* 0x0000000103037836 */ /* 0x000fe20000000000 */
[----:B---3--:R-:W-:-:S04]  /*22260*/  SHF.L.U32 R5, R7, 0x1f, RZ ;  /* 0x0000001f07057819 */ /* 0x008fc800000006ff */
[C---:B------:R-:W-:Y:S01]  /*22270*/  ISETP.NE.AND P1, PT, R3.reuse, 0x2, PT ;  /* 0x000000020300780c */ /* 0x040fe20003f25270 */
[----:B------:R-:W1:Y:S03]  /*22280*/  SYNCS.PHASECHK.TRANS64.TRYWAIT P0, [R6+URZ], R5 ;  /* 0x00000005060075a7 */ /* 0x000e66000800017f */
[----:B------:R-:W-:Y:S02]  /*22290*/  SEL R4, RZ, 0x1, P1 ;  /* 0x00000001ff047807 */ /* 0x000fe40000800000 */
[----:B------:R-:W-:Y:S02]  /*222a0*/  SEL R3, R3, RZ, P1 ;  /* 0x000000ff03037207 */ /* 0x000fe40000800000 */
[----:B------:R-:W-:Y:S02]  /*222b0*/  LOP3.LUT R4, R7, R4, RZ, 0x3c, !PT ;  /* 0x0000000407047212 */ /* 0x000fe400078e3cff */
[----:B------:R-:W-:-:S02]  /*222c0*/  LEA R7, R3, R2, 0x3 ;  /* 0x0000000203077211 */ /* 0x000fc400078e18ff */
[----:B------:R-:W-:Y:S01]  /*222d0*/  SHF.L.U32 R2, R4, 0x1f, RZ ;  /* 0x0000001f04027819 */ /* 0x000fe200000006ff */
[----:B-1----:R-:W-:Y:S06]  /*222e0*/  @!P0 BRA `(.L_x_2545) ;  /* 0x0000002000408947 */ /* 0x002fec0003800000 */
.L_x_2663:
[----:B------:R-:W2:Y:S02]  /*222f0*/  SYNCS.PHASECHK.TRANS64.TRYWAIT P0, [R7+URZ], R2 ;  /* 0x00000002070075a7 */ /* 0x000ea4000800017f */
[----:B--2---:R-:W-:Y:S05]  /*22300*/  @!P0 BRA `(.L_x_2546) ;  /* 0x00000020004c8947 */ /* 0x004fea0003800000 */
.L_x_2664:
[----:B------:R-:W-:Y:S05]  /*22310*/  @!P2 BRA `(.L_x_2547) ;  /* 0x000000000004a947 */ /* 0x000fea0003800000 */
[----:B------:R-:W-:Y:S01]  /*22320*/  BPT.TRAP 0x1 ;  /* 0x000000040000795c */ /* 0x000fe20000300000 */
.L_x_2547:
[----:B------:R-:W3:Y:S01]  /*22330*/  LDL.LU R4, [R1] ;  /* 0x0000000001047983 */ /* 0x000ee20000300800 */
[----:B------:R-:W-:-:S04]  /*22340*/  VIADD R0, R0, 0x34860 ;  /* 0x0003486000007836 */ /* 0x000fc80000000000 */
[----:B---3--:R-:W-:-:S04]  /*22350*/  IMAD R4, R4, 0x8, R0 ;  /* 0x0000000804047824 */ /* 0x008fc800078e0200 */
[----:B------:R-:W3:Y:S02]  /*22360*/  SYNCS.PHASECHK.TRANS64.TRYWAIT P0, [R4+URZ], R5 ;  /* 0x00000005040075a7 */ /* 0x000ee4000800017f */
[----:B---3--:R-:W-:Y:S05]  /*22370*/  @!P0 BRA `(.L_x_2548) ;  /* 0x0000002000448947 */ /* 0x008fea0003800000 */
.L_x_2665:
[----:B------:R-:W-:-:S07]  /*22380*/  LEA R3, R3, R0, 0x3 ;  /* 0x0000000003037211 */ /* 0x000fce00078e18ff */
.L_x_2549:
[----:B----4-:R4:W0:Y:S02]  /*22390*/  SYNCS.PHASECHK.TRANS64.TRYWAIT P0, [R3+URZ], R2 ;  /* 0x00000002030075a7 */ /* 0x010824000800017f */
[----:B0-----:R-:W-:Y:S05]  /*223a0*/  @!P0 NANOSLEEP.SYNCS 0x989680 ;  /* 0x009896800000895d */ /* 0x001fea0003900000 */
[----:B------:R-:W0:Y:S02]  /*223b0*/  @!P0 SYNCS.PHASECHK.TRANS64 P0, [R3+URZ], R2 ;  /* 0x00000002030085a7 */ /* 0x000e24000800007f */
[----:B0-----:R-:W-:Y:S05]  /*223c0*/  @!P0 BRA `(.L_x_2549) ;  /* 0xfffffffc00f08947 */ /* 0x001fea000383ffff */
.L_x_2205:
[----:B------:R-:W-:Y:S05]  /*223d0*/  BSYNC B7 ;  /* 0x0000000000077941 */ /* 0x000fea0003800000 */
.L_x_2202:
[----:B------:R-:W-:Y:S05]  /*223e0*/  EXIT ;  /* 0x000000000000794d */ /* 0x000fea0003800000 */
.L_x_2223:
[----:B0-----:R0:W1:Y:S02]  /*223f0*/  SYNCS.PHASECHK.TRANS64.TRYWAIT P5, [R3+URZ+0x34890], R0 ;  /* 0x03489000030075a7 */ /* 0x00106400080a017f */
[----:B-1----:R-:W-:Y:S05]  /*22400*/  @!P5 NANOSLEEP.SYNCS 0x989680 ;  /* 0x009896800000d95d */ /* 0x002fea0003900000 */
[----:B------:R-:W1:Y:S02]  /*22410*/  @!P5 SYNCS.PHASECHK.TRANS64 P5, [R3+URZ+0x34890], R0 ;  /* 0x034890000300d5a7 */ /* 0x000e6400080a007f */
[----:B-1----:R-:W-:Y:S05]  /*22420*/  @!P5 BRA `(.L_x_2223) ;  /* 0xfffffffc00f0d947 */ /* 0x002fea000383ffff */
[----:B------:R-:W-:Y:S05]  /*22430*/  BRA `(.L_x_2550) ;  /* 0xfffffe1000a87947 */ /* 0x000fea000383ffff */
.L_x_2277:
[----:B-1----:R1:W3:Y:S02]  /*22440*/  SYNCS.PHASECHK.TRANS64.TRYWAIT P5, [R3+URZ+0x34890], R0 ;  /* 0x03489000030075a7 */ /* 0x0022e400080a017f */
[----:B---3--:R-:W-:Y:S05]  /*22450*/  @!P5 NANOSLEEP.SYNCS 0x989680 ;  /* 0x009896800000d95d */ /* 0x008fea0003900000 */
[----:B------:R-:W3:Y:S02]  /*22460*/  @!P5 SYNCS.PHASECHK.TRANS64 P5, [R3+URZ+0x34890], R0 ;  /* 0x034890000300d5a7 */ /* 0x000ee400080a007f */
[----:B---3--:R-:W-:Y:S05]  /*22470*/  @!P5 BRA `(.L_x_2277) ;  /* 0xfffffffc00f0d947 */ /* 0x008fea000383ffff */
[----:B------:R-:W-:Y:S05]  /*22480*/  BRA `(.L_x_2551) ;  /* 0xfffffe4400547947 */ /* 0x000fea000383ffff */
.L_x_2302:
[----:B0-----:R0:W1:Y:S02]  /*22490*/  SYNCS.PHASECHK.TRANS64.TRYWAIT P4, [R3+URZ+0x34890], R0 ;  /* 0x03489000030075a7 */ /* 0x001064000808017f */
[----:B-1----:R-:W-:Y:S05]  /*224a0*/  @!P4 NANOSLEEP.SYNCS 0x989680 ;  /* 0x009896800000c95d */ /* 0x002fea0003900000 */
[----:B------:R-:W1:Y:S02]  /*224b0*/  @!P4 SYNCS.PHASECHK.TRANS64 P4, [R3+URZ+0x34890], R0 ;  /* 0x034890000300c5a7 */ /* 0x000e64000808007f */
[----:B-1----:R-:W-:Y:S05]  /*224c0*/  @!P4 BRA `(.L_x_2302) ;  /* 0xfffffffc00f0c947 */ /* 0x002fea000383ffff */
[----:B------:R-:W-:Y:S05]  /*224d0*/  BRA `(.L_x_2552) ;  /* 0xfffffe7400407947 */ /* 0x000fea000383ffff */
.L_x_2308:
[----:B-1----:R1:W2:Y:S02]  /*224e0*/  SYNCS.PHASECHK.TRANS64.TRYWAIT P4, [R3+URZ+0x348b0], R0 ;  /* 0x0348b000030075a7 */ /* 0x0022a4000808017f */
[----:B--2---:R-:W-:Y:S05]  /*224f0*/  @!P4 NANOSLEEP.SYNCS 0x989680 ;  /* 0x009896800000c95d */ /* 0x004fea0003900000 */
[----:B------:R-:W2:Y:S02]  /*22500*/  @!P4 SYNCS.PHASECHK.TRANS64 P4, [R3+URZ+0x348b0], R0 ;  /* 0x0348b0000300c5a7 */ /* 0x000ea4000808007f */
[----:B--2---:R-:W-:Y:S05]  /*22510*/  @!P4 BRA `(.L_x_2308) ;  /* 0xfffffffc00f0c947 */ /* 0x004fea000383ffff */
[----:B------:R-:W-:Y:S05]  /*22520*/  BRA `(.L_x_2553) ;  /* 0xfffffe7800407947 */ /* 0x000fea000383ffff */
.L_x_2330:
        /* <DEDUP_REMOVED lines=8> */
.L_x_2555:
[----:B------:R-:W-:Y:S05]  /*225b0*/  BSYNC B1 ;  /* 0x0000000000017941 */ /* 0x000fea0003800000 */
.L_x_2554:
[----:B------:R-:W-:Y:S05]  /*225c0*/  BRA `(.L_x_2556) ;  /* 0xfffffe9400307947 */ /* 0x000fea000383ffff */
.L_x_2331:
[----:B------:R-:W-:Y:S01]  /*225d0*/  BSSY B1, `(.L_x_2557) ;  /* 0x0000008000017945 */ /* 0x000fe20003800000 */
[----:B------:R-:W-:Y:S01]  /*225e0*/  IMAD.MOV.U32 R13, RZ, RZ, R4 ;  /* 0x000000ffff0d7224 */ /* 0x000fe200078e0004 */
[----:B------:R-:W-:Y:S01]  /*225f0*/  MOV R12, RZ ;  /* 0x000000ff000c7202 */ /* 0x000fe20000000f00 */
[----:B------:R-:W-:Y:S02]  /*22600*/  IMAD.MOV.U32 R11, RZ, RZ, 0x1c1f ;  /* 0x00001c1fff0b7424 */ /* 0x000fe400078e00ff */
[----:B------:R-:W-:-:S07]  /*22610*/  IMAD.MOV.U32 R15, RZ, RZ, -0x1 ;  /* 0xffffffffff0f7424 */ /* 0x000fce00078e00ff */
[----:B------:R-:W-:Y:S05]  /*22620*/  WARPSYNC.COLLECTIVE R15, `(.L_x_2558) ;  /* 0x000000000f087348 */ /* 0x000fea0003c00000 */
[----:B------:R0:W1:Y:S02]  /*22630*/  SHFL.IDX P6, R14, R13, R12, R11 ;  /* 0x0000000c0d0e7389 */ /* 0x00006400000c000b */
[----:B01----:R-:W-:Y:S01]  /*22640*/  ENDCOLLECTIVE ;  /* 0x000000000000791b */ /* 0x003fe20003800000 */
.L_x_2558:
[----:B------:R-:W-:Y:S05]  /*22650*/  BSYNC B1 ;  /* 0x0000000000017941 */ /* 0x000fea0003800000 */
.L_x_2557:
[----:B------:R-:W-:Y:S05]  /*22660*/  BRA `(.L_x_2559) ;  /* 0xfffffe9400107947 */ /* 0x000fea000383ffff */
.L_x_2332:
[----:B------:R-:W-:Y:S01]  /*22670*/  BSSY B1, `(.L_x_2560) ;  /* 0x0000008000017945 */ /* 0x000fe20003800000 */
[----:B------:R-:W-:Y:S01]  /*22680*/  MOV R13, R3 ;  /* 0x00000003000d7202 */ /* 0x000fe20000000f00 */
[----:B------:R-:W-:Y:S01]  /*22690*/  IMAD.MOV.U32 R12, RZ, RZ, RZ ;  /* 0x000000ffff0c7224 */ /* 0x000fe200078e00ff */
[----:B------:R-:W-:Y:S01]  /*226a0*/  MOV R15, 0xffffffff ;  /* 0xffffffff000f7802 */ /* 0x000fe20000000f00 */
[----:B------:R-:W-:-:S07]  /*226b0*/  IMAD.MOV.U32 R11, RZ, RZ, 0x1c1f ;  /* 0x00001c1fff0b7424 */ /* 0x000fce00078e00ff */
[----:B------:R-:W-:Y:S05]  /*226c0*/  WARPSYNC.COLLECTIVE R15, `(.L_x_2561) ;  /* 0x000000000f087348 */ /* 0x000fea0003c00000 */
[----:B------:R0:W1:Y:S02]  /*226d0*/  SHFL.IDX P6, R14, R13, R12, R11 ;  /* 0x0000000c0d0e7389 */ /* 0x00006400000c000b */
[----:B01----:R-:W-:Y:S01]  /*226e0*/  ENDCOLLECTIVE ;  /* 0x000000000000791b */ /* 0x003fe20003800000 */
.L_x_2561:
[----:B------:R-:W-:Y:S05]  /*226f0*/  BSYNC B1 ;  /* 0x0000000000017941 */ /* 0x000fea0003800000 */
.L_x_2560:
[----:B------:R-:W-:Y:S05]  /*22700*/  BRA `(.L_x_2562) ;  /* 0xfffffe9000f07947 */ /* 0x000fea000383ffff */
.L_x_2333:
        /* <DEDUP_REMOVED lines=8> */
.L_x_2564:
[----:B------:R-:W-:Y:S05]  /*22790*/  BSYNC B1 ;  /* 0x0000000000017941 */ /* 0x000fea0003800000 */
.L_x_2563:
[----:B------:R-:W-:Y:S05]  /*227a0*/  BRA `(.L_x_2565) ;  /* 0xfffffe9000d07947 */ /* 0x000fea000383ffff */
.L_x_2334:
        /* <DEDUP_REMOVED lines=8> */
.L_x_2567:
[----:B------:R-:W-:Y:S05]  /*22830*/  BSYNC B1 ;  /* 0x0000000000017941 */ /* 0x000fea0003800000 */
.L_x_2566:
[----:B------:R-:W-:Y:S05]  /*22840*/  BRA `(.L_x_2568) ;  /* 0xfffffe9000b07947 */ /* 0x000fea000383ffff */
.L_x_2335:
[----:B------:R-:W-:Y:S01]  /*22850*/  BSSY B1, `(.L_x_2569) ;  /* 0x0000008000017945 */ /* 0x000fe20003800000 */
[----:B------:R-:W-:Y:S01]  /*22860*/  MOV R13, R4 ;  /* 0x00000004000d7202 */ /* 0x000fe20000000f00 */
[----:B------:R-:W-:Y:S01]  /*22870*/  IMAD.MOV.U32 R12, RZ, RZ, 0x1 ;  /* 0x00000001ff0c7424 */ /* 0x000fe200078e00ff */
[----:B------:R-:W-:Y:S01]  /*22880*/  MOV R15, 0xffffffff ;  /* 0xffffffff000f7802 */ /* 0x000fe20000000f00 */
[----:B------:R-:W-:-:S07]  /*22890*/  IMAD.MOV.U32 R11, RZ, RZ, 0x1c1f ;  /* 0x00001c1fff0b7424 */ /* 0x000fce00078e00ff */
[----:B------:R-:W-:Y:S05]  /*228a0*/  WARPSYNC.COLLECTIVE R15, `(.L_x_2570) ;  /* 0x000000000f087348 */ /* 0x000fea0003c00000 */
[----:B------:R0:W1:Y:S02]  /*228b0*/  SHFL.IDX P6, R14, R13, R12, R11 ;  /* 0x0000000c0d0e7389 */ /* 0x00006400000c000b */
[----:B01----:R-:W-:Y:S01]  /*228c0*/  ENDCOLLECTIVE ;  /* 0x000000000000791b */ /* 0x003fe20003800000 */
.L_x_2570:
[----:B------:R-:W-:Y:S05]  /*228d0*/  BSYNC B1 ;  /* 0x0000000000017941 */ /* 0x000fea0003800000 */
.L_x_2569:
[----:B------:R-:W-:Y:S05]  /*228e0*/  BRA `(.L_x_2571) ;  /* 0xfffffe9000947947 */ /* 0x000fea000383ffff */
.L_x_2336:
        /* <DEDUP_REMOVED lines=8> */
.L_x_2573:
[----:B------:R-:W-:Y:S05]  /*22970*/  BSYNC B1 ;  /* 0x0000000000017941 */ /* 0x000fea0003800000 */
.L_x_2572:
[----:B------:R-:W-:Y:S05]  /*22980*/  BRA `(.L_x_2574) ;  /* 0xfffffe9000787947 */ /* 0x000fea000383ffff */
.L_x_2337:
        /* <DEDUP_REMOVED lines=8> */
.L_x_2576:
[----:B------:R-:W-:Y:S05]  /*22a10*/  BSYNC B1 ;  /* 0x0000000000017941 */ /* 0x000fea0003800000 */
.L_x_2575:
[----:B------:R-:W-:Y:S05]  /*22a20*/  BRA `(.L_x_2577) ;  /* 0xfffffe90005c7947 */ /* 0x000fea000383ffff */
.L_x_2339:
[----:B0-----:R0:W1:Y:S02]  /*22a30*/  SYNCS.PHASECHK.TRANS64.TRYWAIT P2, [R18+URZ+0x34800], R3 ;  /* 0x03480003120075a7 */ /* 0x001064000804017f */
[----:B-1----:R-:W-:Y:S05]  /*22a40*/  @!P2 NANOSLEEP.SYNCS 0x989680 ;  /* 0x009896800000a95d */ /* 0x002fea0003900000 */
[----:B------:R-:W1:Y:S02]  /*22a50*/  @!P2 SYNCS.PHASECHK.TRANS64 P2, [R18+URZ+0x34800], R3 ;  /* 0x034800031200a5a7 */ /* 0x000e64000804007f */
[----:B-1----:R-:W-:Y:S05]  /*22a60*/  @!P2 BRA `(.L_x_2339) ;  /* 0xfffffffc00f0a947 */ /* 0x002fea000383ffff */
[----:B------:R-:W-:Y:S05]  /*22a70*/  BRA `(.L_x_2578) ;  /* 0xfffffe9000bc7947 */ /* 0x000fea000383ffff */
.L_x_2367:
        /* <DEDUP_REMOVED lines=8> */
.L_x_2580:
[----:B------:R-:W-:Y:S05]  /*22b00*/  BSYNC B1 ;  /* 0x0000000000017941 */ /* 0x000fea0003800000 */
.L_x_2579:
[----:B------:R-:W-:Y:S05]  /*22b10*/  BRA `(.L_x_2581) ;  /* 0xfffffec000387947 */ /* 0x000fea000383ffff */
.L_x_2368:
        /* <DEDUP_REMOVED lines=8> */
.L_x_2583:
[----:B------:R-:W-:Y:S05]  /*22ba0*/  BSYNC B1 ;  /* 0x0000000000017941 */ /* 0x000fea0003800000 */
.L_x_2582:
[----:B------:R-:W-:Y:S05]  /*22bb0*/  BRA `(.L_x_2584) ;  /* 0xfffffec000187947 */ /* 0x000fea000383ffff */
.L_x_2369:
        /* <DEDUP_REMOVED lines=8> */
.L_x_2586:
[----:B------:R-:W-:Y:S05]  /*22c40*/  BSYNC B1 ;  /* 0x0000000000017941 */ /* 0x000fea0003800000 */
.L_x_2585:
[----:B------:R-:W-:Y:S05]  /*22c50*/  BRA `(.L_x_2587) ;  /* 0xfffffebc00f87947 */ /* 0x000fea000383ffff */
.L_x_2370:
        /* <DEDUP_REMOVED lines=8> */
.L_x_2589:
[----:B------:R-:W-:Y:S05]  /*22ce0*/  BSYNC B1 ;  /* 0x0000000000017941 */ /* 0x000fea0003800000 */
.L_x_2588:
[----:B------:R-:W-:Y:S05]  /*22cf0*/  BRA `(.L_x_2590) ;  /* 0xfffffebc00d87947 */ /* 0x000fea000383ffff */
.L_x_2371:
        /* <DEDUP_REMOVED lines=8> */
.L_x_2592:
[----:B------:R-:W-:Y:S05]  /*22d80*/  BSYNC B1 ;  /* 0x0000000000017941 */ /* 0x000fea0003800000 */
.L_x_2591:
[----:B------:R-:W-:Y:S05]  /*22d90*/  BRA `(.L_x_2593) ;  /* 0xfffffebc00b87947 */ /* 0x000fea000383ffff */
.L_x_2372:
        /* <DEDUP_REMOVED lines=8> */
.L_x_2595:
[----:B------:R-:W-:Y:S05]  /*22e20*/  BSYNC B1 ;  /* 0x0000000000017941 */ /* 0x000fea0003800000 */
.L_x_2594:
[----:B------:R-:W-:Y:S05]  /*22e30*/  BRA `(.L_x_2596) ;  /* 0xfffffebc009c7947 */ /* 0x000fea000383ffff */
.L_x_2373:
        /* <DEDUP_REMOVED lines=8> */
.L_x_2598:
[----:B------:R-:W-:Y:S05]  /*22ec0*/  BSYNC B1 ;  /* 0x0000000000017941 */ /* 0x000fea0003800000 */
.L_x_2597:
[----:B------:R-:W-:Y:S05]  /*22ed0*/  BRA `(.L_x_2599) ;  /* 0xfffffebc00807947 */ /* 0x000fea000383ffff */
.L_x_2374:
        /* <DEDUP_REMOVED lines=8> */
.L_x_2601:
[----:B------:R-:W-:Y:S05]  /*22f60*/  BSYNC B1 ;  /* 0x0000000000017941 */ /* 0x000fea0003800000 */
.L_x_2600:
[----:B------:R-:W-:Y:S05]  /*22f70*/  BRA `(.L_x_2602) ;  /* 0xfffffebc00647947 */ /* 0x000fea000383ffff */
.L_x_2376:
[----:B0-----:R0:W1:Y:S02]  /*22f80*/  SYNCS.PHASECHK.TRANS64.TRYWAIT P2, [R18+URZ+0x34800], R9 ;  /* 0x03480009120075a7 */ /* 0x001064000804017f */
[----:B-1----:R-:W-:Y:S05]  /*22f90*/  @!P2 NANOSLEEP.SYNCS 0x989680 ;  /* 0x009896800000a95d */ /* 0x002fea0003900000 */
[----:B------:R-:W1:Y:S02]  /*22fa0*/  @!P2 SYNCS.PHASECHK.TRANS64 P2, [R18+URZ+0x34800], R9 ;  /* 0x034800091200a5a7 */ /* 0x000e64000804007f */
[----:B-1----:R-:W-:Y:S05]  /*22fb0*/  @!P2 BRA `(.L_x_2376) ;  /* 0xfffffffc00f0a947 */ /* 0x002fea000383ffff */
[----:B------:R-:W-:Y:S05]  /*22fc0*/  BRA `(.L_x_2603) ;  /* 0xfffffebc00c47947 */ /* 0x000fea000383ffff */
.L_x_2390:
[----:B-1----:R1:W2:Y:S02]  /*22fd0*/  SYNCS.PHASECHK.TRANS64.TRYWAIT P2, [R3+URZ+0x34830], R0 ;  /* 0x03483000030075a7 */ /* 0x0022a4000804017f */
[----:B--2---:R-:W-:Y:S05]  /*22fe0*/  @!P2 NANOSLEEP.SYNCS 0x989680 ;  /* 0x009896800000a95d */ /* 0x004fea0003900000 */
[----:B------:R-:W2:Y:S02]  /*22ff0*/  @!P2 SYNCS.PHASECHK.TRANS64 P2, [R3+URZ+0x34830], R0 ;  /* 0x034830000300a5a7 */ /* 0x000ea4000804007f */
[----:B--2---:R-:W-:Y:S05]  /*23000*/  @!P2 BRA `(.L_x_2390) ;  /* 0xfffffffc00f0a947 */ /* 0x004fea000383ffff */
[----:B------:R-:W-:Y:S05]  /*23010*/  BRA `(.L_x_2389) ;  /* 0xfffffee400787947 */ /* 0x000fea000383ffff */
.L_x_2397:
[----:B-1----:R1:W2:Y:S02]  /*23020*/  SYNCS.PHASECHK.TRANS64.TRYWAIT P2, [R15+URZ+0x34830], R0 ;  /* 0x034830000f0075a7 */ /* 0x0022a4000804017f */
[----:B--2---:R-:W-:Y:S05]  /*23030*/  @!P2 NANOSLEEP.SYNCS 0x989680 ;  /* 0x009896800000a95d */ /* 0x004fea0003900000 */
[----:B------:R-:W2:Y:S02]  /*23040*/  @!P2 SYNCS.PHASECHK.TRANS64 P2, [R15+URZ+0x34830], R0 ;  /* 0x034830000f00a5a7 */ /* 0x000ea4000804007f */
[----:B--2---:R-:W-:Y:S05]  /*23050*/  @!P2 BRA `(.L_x_2397) ;  /* 0xfffffffc00f0a947 */ /* 0x004fea000383ffff */
[----:B------:R-:W-:Y:S05]  /*23060*/  BRA `(.L_x_2396) ;  /* 0xffffff1000947947 */ /* 0x000fea000383ffff */
.L_x_2402:
[----:B---3--:R3:W4:Y:S02]  /*23070*/  SYNCS.PHASECHK.TRANS64.TRYWAIT P2, [R20+URZ+0x34850], R3 ;  /* 0x03485003140075a7 */ /* 0x008724000804017f */
[----:B----4-:R-:W-:Y:S05]  /*23080*/  @!P2 NANOSLEEP.SYNCS 0x989680 ;  /* 0x009896800000a95d */ /* 0x010fea0003900000 */
[----:B------:R-:W4:Y:S02]  /*23090*/  @!P2 SYNCS.PHASECHK.TRANS64 P2, [R20+URZ+0x34850], R3 ;  /* 0x034850031400a5a7 */ /* 0x000f24000804007f */
[----:B----4-:R-:W-:Y:S05]  /*230a0*/  @!P2 BRA `(.L_x_2402) ;  /* 0xfffffffc00f0a947 */ /* 0x010fea000383ffff */
[----:B------:R-:W-:Y:S05]  /*230b0*/  BRA `(.L_x_2401) ;  /* 0xffffff1c00747947 */ /* 0x000fea000383ffff */
.L_x_2410:
[----:B-1----:R1:W2:Y:S02]  /*230c0*/  SYNCS.PHASECHK.TRANS64.TRYWAIT P2, [R0+URZ+0x34830], R11 ;  /* 0x0348300b000075a7 */ /* 0x0022a4000804017f */
[----:B--2---:R-:W-:Y:S05]  /*230d0*/  @!P2 NANOSLEEP.SYNCS 0x989680 ;  /* 0x009896800000a95d */ /* 0x004fea0003900000 */
[----:B------:R-:W2:Y:S02]  /*230e0*/  @!P2 SYNCS.PHASECHK.TRANS64 P2, [R0+URZ+0x34830], R11 ;  /* 0x0348300b0000a5a7 */ /* 0x000ea4000804007f */
[----:B--2---:R-:W-:Y:S05]  /*230f0*/  @!P2 BRA `(.L_x_2410) ;  /* 0xfffffffc00f0a947 */ /* 0x004fea000383ffff */
[----:B------:R-:W-:Y:S05]  /*23100*/  BRA `(.L_x_2409) ;  /* 0xffffff3c00f07947 */ /* 0x000fea000383ffff */
.L_x_2415:
[----:B-1----:R1:W2:Y:S02]  /*23110*/  SYNCS.PHASECHK.TRANS64.TRYWAIT P2, [R15+URZ+0x34850], R0 ;  /* 0x034850000f0075a7 */ /* 0x0022a4000804017f */
[----:B--2---:R-:W-:Y:S05]  /*23120*/  @!P2 NANOSLEEP.SYNCS 0x989680 ;  /* 0x009896800000a95d */ /* 0x004fea0003900000 */
[----:B------:R-:W2:Y:S02]  /*23130*/  @!P2 SYNCS.PHASECHK.TRANS64 P2, [R15+URZ+0x34850], R0 ;  /* 0x034850000f00a5a7 */ /* 0x000ea4000804007f */
[----:B--2---:R-:W-:Y:S05]  /*23140*/  @!P2 BRA `(.L_x_2415) ;  /* 0xfffffffc00f0a947 */ /* 0x004fea000383ffff */
[----:B------:R-:W-:Y:S05]  /*23150*/  BRA `(.L_x_2414) ;  /* 0xffffff4800d07947 */ /* 0x000fea000383ffff */
.L_x_2421:
[----:B-1----:R1:W2:Y:S02]  /*23160*/  SYNCS.PHASECHK.TRANS64.TRYWAIT P0, [R12+URZ+0x34850], R3 ;  /* 0x034850030c0075a7 */ /* 0x0022a4000800017f */
[----:B--2---:R-:W-:Y:S05]  /*23170*/  @!P0 NANOSLEEP.SYNCS 0x989680 ;  /* 0x009896800000895d */ /* 0x004fea0003900000 */
[----:B------:R-:W2:Y:S02]  /*23180*/  @!P0 SYNCS.PHASECHK.TRANS64 P0, [R12+URZ+0x34850], R3 ;  /* 0x034850030c0085a7 */ /* 0x000ea4000800007f */
[----:B--2---:R-:W-:Y:S05]  /*23190*/  @!P0 BRA `(.L_x_2421) ;  /* 0xfffffffc00f08947 */ /* 0x004fea000383ffff */
[----:B------:R-:W-:Y:S05]  /*231a0*/  BRA `(.L_x_2420) ;  /* 0xffffff6400f47947 */ /* 0x000fea000383ffff */
.L_x_2455:
[----:B------:R-:W0:Y:S01]  /*231b0*/  S2R R6, SR_TID.X ;  /* 0x0000000000067919 */ /* 0x000e220000002100 */
[----:B------:R-:W-:Y:S01]  /*231c0*/  BSSY B1, `(.L_x_2604) ;  /* 0x000000a000017945 */ /* 0x000fe20003800000 */
[----:B------:R-:W-:Y:S01]  /*231d0*/  MOV R12, RZ ;  /* 0x000000ff000c7202 */ /* 0x000fe20000000f00 */
        /* <DEDUP_REMOVED lines=8> */
.L_x_2605:
[----:B------:R-:W-:Y:S05]  /*23260*/  BSYNC B1 ;  /* 0x0000000000017941 */ /* 0x000fea0003800000 */
.L_x_2604:
[----:B------:R-:W-:Y:S05]  /*23270*/  BRA `(.L_x_2606) ;  /* 0xffffffa000e87947 */ /* 0x000fea000383ffff */
.L_x_2456:
[----:B------:R-:W-:Y:S01]  /*23280*/  BSSY B1, `(.L_x_2607) ;  /* 0x0000006000017945 */ /* 0x000fe20003800000 */
[----:B------:R-:W-:-:S07]  /*23290*/  MOV R15, 0xffffffff ;  /* 0xffffffff000f7802 */ /* 0x000fce0000000f00 */
[----:B------:R-:W-:Y:S05]  /*232a0*/  WARPSYNC.COLLECTIVE R15, `(.L_x_2608) ;  /* 0x000000000f0c7348 */ /* 0x000fea0003c00000 */
[----:B------:R-:W-:Y:S02]  /*232b0*/  ELECT P6, UR62, PT ;  /* 0x00000000003e782f */ /* 0x000fe400038c0000 */
[----:B------:R-:W-:Y:S01]  /*232c0*/  MOV R14, UR62 ;  /* 0x0000003e000e7c02 */ /* 0x000fe20008000f00 */
[----:B------:R-:W-:Y:S10]  /*232d0*/  ENDCOLLECTIVE ;  /* 0x000000000000791b */ /* 0x000ff40003800000 */
.L_x_2608:
[----:B------:R-:W-:Y:S05]  /*232e0*/  BSYNC B1 ;  /* 0x0000000000017941 */ /* 0x000fea0003800000 */
.L_x_2607:
[----:B------:R-:W-:Y:S05]  /*232f0*/  BRA `(.L_x_2609) ;  /* 0xffffffa000d47947 */ /* 0x000fea000383ffff */
.L_x_2458:
[----:B0-----:R0:W1:Y:S02]  /*23300*/  SYNCS.PHASECHK.TRANS64.TRYWAIT P0, [R4+URZ+0x34820], R6 ;  /* 0x03482006040075a7 */ /* 0x001064000800017f */
[----:B-1----:R-:W-:Y:S05]  /*23310*/  @!P0 NANOSLEEP.SYNCS 0x989680 ;  /* 0x009896800000895d */ /* 0x002fea0003900000 */
[----:B------:R-:W1:Y:S02]  /*23320*/  @!P0 SYNCS.PHASECHK.TRANS64 P0, [R4+URZ+0x34820], R6 ;  /* 0x03482006040085a7 */ /* 0x000e64000800007f */
[----:B-1----:R-:W-:Y:S05]  /*23330*/  @!P0 BRA `(.L_x_2458) ;  /* 0xfffffffc00f08947 */ /* 0x002fea000383ffff */
[----:B------:R-:W-:Y:S05]  /*23340*/  BRA `(.L_x_2610) ;  /* 0xffffffa000f07947 */ /* 0x000fea000383ffff */
.L_x_2461:
[----:B0-----:R0:W1:Y:S02]  /*23350*/  SYNCS.PHASECHK.TRANS64.TRYWAIT P0, [R6+URZ+0x348a0], R8 ;  /* 0x0348a008060075a7 */ /* 0x001064000800017f */
[----:B-1----:R-:W-:Y:S05]  /*23360*/  @!P0 NANOSLEEP.SYNCS 0x989680 ;  /* 0x009896800000895d */ /* 0x002fea0003900000 */
[----:B------:R-:W1:Y:S02]  /*23370*/  @!P0 SYNCS.PHASECHK.TRANS64 P0, [R6+URZ+0x348a0], R8 ;  /* 0x0348a008060085a7 */ /* 0x000e64000800007f */
[----:B-1----:R-:W-:Y:S05]  /*23380*/  @!P0 BRA `(.L_x_2461) ;  /* 0xfffffffc00f08947 */ /* 0x002fea000383ffff */
[----:B------:R-:W-:Y:S05]  /*23390*/  BRA `(.L_x_2611) ;  /* 0xffffffa400007947 */ /* 0x000fea000383ffff */
.L_x_2463:
[----:B-1----:R1:W2:Y:S02]  /*233a0*/  SYNCS.PHASECHK.TRANS64.TRYWAIT P0, [R6+URZ+0x348c0], R8 ;  /* 0x0348c008060075a7 */ /* 0x0022a4000800017f */
[----:B--2---:R-:W-:Y:S05]  /*233b0*/  @!P0 NANOSLEEP.SYNCS 0x989680 ;  /* 0x009896800000895d */ /* 0x004fea0003900000 */
[----:B------:R-:W2:Y:S02]  /*233c0*/  @!P0 SYNCS.PHASECHK.TRANS64 P0, [R6+URZ+0x348c0], R8 ;  /* 0x0348c008060085a7 */ /* 0x000ea4000800007f */
[----:B--2---:R-:W-:Y:S05]  /*233d0*/  @!P0 BRA `(.L_x_2463) ;  /* 0xfffffffc00f08947 */ /* 0x004fea000383ffff */
[----:B------:R-:W-:Y:S05]  /*233e0*/  BRA `(.L_x_2612) ;  /* 0xffffffa400907947 */ /* 0x000fea000383ffff */
.L_x_2467:
[----:B0-----:R0:W1:Y:S02]  /*233f0*/  SYNCS.PHASECHK.TRANS64.TRYWAIT P0, [R7+URZ+0x348a0], R8 ;  /* 0x0348a008070075a7 */ /* 0x001064000800017f */
[----:B-1----:R-:W-:Y:S05]  /*23400*/  @!P0 NANOSLEEP.SYNCS 0x989680 ;  /* 0x009896800000895d */ /* 0x002fea0003900000 */
[----:B------:R-:W1:Y:S02]  /*23410*/  @!P0 SYNCS.PHASECHK.TRANS64 P0, [R7+URZ+0x348a0], R8 ;  /* 0x0348a008070085a7 */ /* 0x000e64000800007f */
[----:B-1----:R-:W-:Y:S05]  /*23420*/  @!P0 BRA `(.L_x_2467) ;  /* 0xfffffffc00f08947 */ /* 0x002fea000383ffff */
[----:B------:R-:W-:Y:S05]  /*23430*/  BRA `(.L_x_2613) ;  /* 0xffffffa8006c7947 */ /* 0x000fea000383ffff */
.L_x_2469:
[----:B-1----:R1:W2:Y:S02]  /*23440*/  SYNCS.PHASECHK.TRANS64.TRYWAIT P1, [R7+URZ+0x348c0], R8 ;  /* 0x0348c008070075a7 */ /* 0x0022a4000802017f */
[----:B--2---:R-:W-:Y:S05]  /*23450*/  @!P1 NANOSLEEP.SYNCS 0x989680 ;  /* 0x009896800000995d */ /* 0x004fea0003900000 */
[----:B------:R-:W2:Y:S02]  /*23460*/  @!P1 SYNCS.PHASECHK.TRANS64 P1, [R7+URZ+0x348c0], R8 ;  /* 0x0348c008070095a7 */ /* 0x000ea4000802007f */
[----:B--2---:R-:W-:Y:S05]  /*23470*/  @!P1 BRA `(.L_x_2469) ;  /* 0xfffffffc00f09947 */ /* 0x004fea000383ffff */
[----:B------:R-:W-:Y:S05]  /*23480*/  BRA `(.L_x_2614) ;  /* 0xffffffa800f47947 */ /* 0x000fea000383ffff */
.L_x_2481:
[----:B------:R-:W0:Y:S01]  /*23490*/  S2R R7, SR_TID.X ;  /* 0x0000000000077919 */ /* 0x000e220000002100 */
[----:B------:R-:W-:Y:S01]  /*234a0*/  BSSY B0, `(.L_x_2615) ;  /* 0x000000a000007945 */ /* 0x000fe20003800000 */
[----:B------:R-:W-:Y:S01]  /*234b0*/  IMAD.MOV.U32 R12, RZ, RZ, RZ ;  /* 0x000000ffff0c7224 */ /* 0x000fe200078e00ff */
[----:B------:R-:W-:Y:S01]  /*234c0*/  MOV R11, 0x1f ;  /* 0x0000001f000b7802 */ /* 0x000fe20000000f00 */
[----:B------:R-:W-:Y:S01]  /*234d0*/  IMAD.MOV.U32 R15, RZ, RZ, -0x1 ;  /* 0xffffffffff0f7424 */ /* 0x000fe200078e00ff */
[----:B0-----:R-:W-:-:S04]  /*234e0*/  SHF.R.U32.HI R7, RZ, 0x5, R7 ;  /* 0x00000005ff077819 */ /* 0x001fc80000011607 */
[----:B------:R-:W-:-:S05]  /*234f0*/  LOP3.LUT R7, R7, 0x3, RZ, 0xc0, !PT ;  /* 0x0000000307077812 */ /* 0x000fca00078ec0ff */
[----:B------:R-:W-:-:S07]  /*23500*/  IMAD.MOV.U32 R13, RZ, RZ, R7 ;  /* 0x000000ffff0d7224 */ /* 0x000fce00078e0007 */
[----:B------:R-:W-:Y:S05]  /*23510*/  WARPSYNC.COLLECTIVE R15, `(.L_x_2616) ;  /* 0x000000000f087348 */ /* 0x000fea0003c00000 */
[----:B------:R0:W1:Y:S02]  /*23520*/  SHFL.IDX P6, R14, R13, R12, R11 ;  /* 0x0000000c0d0e7389 */ /* 0x00006400000c000b */
[----:B01----:R-:W-:Y:S01]  /*23530*/  ENDCOLLECTIVE ;  /* 0x000000000000791b */ /* 0x003fe20003800000 */
.L_x_2616:
[----:B------:R-:W-:Y:S05]  /*23540*/  BSYNC B0 ;  /* 0x0000000000007941 */ /* 0x000fea0003800000 */
.L_x_2615:
[----:B------:R-:W-:Y:S05]  /*23550*/  BRA `(.L_x_2617) ;  /* 0xffffffb400fc7947 */ /* 0x000fea000383ffff */
.L_x_2482:
[----:B------:R-:W-:Y:S01]  /*23560*/  BSSY B0, `(.L_x_2618) ;  /* 0x0000006000007945 */ /* 0x000fe20003800000 */
[----:B------:R-:W-:-:S07]  /*23570*/  IMAD.MOV.U32 R15, RZ, RZ, -0x1 ;  /* 0xffffffffff0f7424 */ /* 0x000fce00078e00ff */
[----:B------:R-:W-:Y:S05]  /*23580*/  WARPSYNC.COLLECTIVE R15, `(.L_x_2619) ;  /* 0x000000000f0c7348 */ /* 0x000fea0003c00000 */
[----:B------:R-:W-:Y:S02]  /*23590*/  ELECT P6, UR62, PT ;  /* 0x00000000003e782f */ /* 0x000fe400038c0000 */
[----:B------:R-:W-:Y:S01]  /*235a0*/  MOV R14, UR62 ;  /* 0x0000003e000e7c02 */ /* 0x000fe20008000f00 */
[----:B------:R-:W-:Y:S10]  /*235b0*/  ENDCOLLECTIVE ;  /* 0x000000000000791b */ /* 0x000ff40003800000 */
.L_x_2619:
[----:B------:R-:W-:Y:S05]  /*235c0*/  BSYNC B0 ;  /* 0x0000000000007941 */ /* 0x000fea0003800000 */
.L_x_2618:
[----:B------:R-:W-:Y:S05]  /*235d0*/  BRA `(.L_x_2620) ;  /* 0xffffffb400ec7947 */ /* 0x000fea000383ffff */
.L_x_2485:
[----:B0-----:R0:W1:Y:S02]  /*235e0*/  SYNCS.PHASECHK.TRANS64.TRYWAIT P0, [R7+URZ+0x34840], R10 ;  /* 0x0348400a070075a7 */ /* 0x001064000800017f */
[----:B-1----:R-:W-:Y:S05]  /*235f0*/  @!P0 NANOSLEEP.SYNCS 0x989680 ;  /* 0x009896800000895d */ /* 0x002fea0003900000 */
[----:B------:R-:W1:Y:S02]  /*23600*/  @!P0 SYNCS.PHASECHK.TRANS64 P0, [R7+URZ+0x34840], R10 ;  /* 0x0348400a070085a7 */ /* 0x000e64000800007f */
[----:B-1----:R-:W-:Y:S05]  /*23610*/  @!P0 BRA `(.L_x_2485) ;  /* 0xfffffffc00f08947 */ /* 0x002fea000383ffff */
[----:B------:R-:W-:Y:S05]  /*23620*/  BRA `(.L_x_2621) ;  /* 0xffffffb800507947 */ /* 0x000fea000383ffff */
.L_x_2488:
        /* <DEDUP_REMOVED lines=8> */
.L_x_2496:
[----:B0-----:R0:W1:Y:S02]  /*236b0*/  SYNCS.PHASECHK.TRANS64.TRYWAIT P0, [R8+URZ+0x34840], R9 ;  /* 0x03484009080075a7 */ /* 0x001064000800017f */
[----:B-1----:R-:W-:Y:S05]  /*236c0*/  @!P0 NANOSLEEP.SYNCS 0x989680 ;  /* 0x009896800000895d */ /* 0x002fea0003900000 */
[----:B------:R-:W1:Y:S02]  /*236d0*/  @!P0 SYNCS.PHASECHK.TRANS64 P0, [R8+URZ+0x34840], R9 ;  /* 0x03484009080085a7 */ /* 0x000e64000800007f */
[----:B-1----:R-:W-:Y:S05]  /*236e0*/  @!P0 BRA `(.L_x_2496) ;  /* 0xfffffffc00f08947 */ /* 0x002fea000383ffff */
[----:B------:R-:W-:Y:S05]  /*236f0*/  BRA `(.L_x_2623) ;  /* 0xffffffc000507947 */ /* 0x000fea000383ffff */
.L_x_2498:
[----:B0-----:R0:W1:Y:S02]  /*23700*/  SYNCS.PHASECHK.TRANS64.TRYWAIT P0, [R8+URZ+0x34860], R9 ;  /* 0x03486009080075a7 */ /* 0x001064000800017f */
[----:B-1----:R-:W-:Y:S05]  /*23710*/  @!P0 NANOSLEEP.SYNCS 0x989680 ;  /* 0x009896800000895d */ /* 0x002fea0003900000 */
[----:B------:R-:W1:Y:S02]  /*23720*/  @!P0 SYNCS.PHASECHK.TRANS64 P0, [R8+URZ+0x34860], R9 ;  /* 0x03486009080085a7 */ /* 0x000e64000800007f */
[----:B-1----:R-:W-:Y:S05]  /*23730*/  @!P0 BRA `(.L_x_2498) ;  /* 0xfffffffc00f08947 */ /* 0x002fea000383ffff */
[----:B------:R-:W-:Y:S05]  /*23740*/  BRA `(.L_x_2624) ;  /* 0xffffffc000fc7947 */ /* 0x000fea000383ffff */
.L_x_2504:
[----:B-1----:R1:W2:Y:S02]  /*23750*/  SYNCS.PHASECHK.TRANS64.TRYWAIT P0, [R2+URZ+0x34840], R3 ;  /* 0x03484003020075a7 */ /* 0x0022a4000800017f */
[----:B--2---:R-:W-:Y:S05]  /*23760*/  @!P0 NANOSLEEP.SYNCS 0x989680 ;  /* 0x009896800000895d */ /* 0x004fea0003900000 */
[----:B------:R-:W2:Y:S02]  /*23770*/  @!P0 SYNCS.PHASECHK.TRANS64 P0, [R2+URZ+0x34840], R3 ;  /* 0x03484003020085a7 */ /* 0x000ea4000800007f */
[----:B--2---:R-:W-:Y:S05]  /*23780*/  @!P0 BRA `(.L_x_2504) ;  /* 0xfffffffc00f08947 */ /* 0x004fea000383ffff */
[----:B------:R-:W-:Y:S05]  /*23790*/  BRA `(.L_x_2625) ;  /* 0xffffffc800547947 */ /* 0x000fea000383ffff */
.L_x_2506:
[----:B0-----:R0:W1:Y:S02]  /*237a0*/  SYNCS.PHASECHK.TRANS64.TRYWAIT P0, [R2+URZ+0x34860], R3 ;  /* 0x03486003020075a7 */ /* 0x001064000800017f */
[----:B-1----:R-:W-:Y:S05]  /*237b0*/  @!P0 NANOSLEEP.SYNCS 0x989680 ;  /* 0x009896800000895d */ /* 0x002fea0003900000 */
[----:B------:R-:W1:Y:S02]  /*237c0*/  @!P0 SYNCS.PHASECHK.TRANS64 P0, [R2+URZ+0x34860], R3 ;  /* 0x03486003020085a7 */ /* 0x000e64000800007f */
[----:B-1----:R-:W-:Y:S05]  /*237d0*/  @!P0 BRA `(.L_x_2506) ;  /* 0xfffffffc00f08947 */ /* 0x002fea000383ffff */
[----:B------:R-:W-:Y:S05]  /*237e0*/  BRA `(.L_x_2626) ;  /* 0xffffffcc00007947 */ /* 0x000fea000383ffff */
.L_x_2512:
[----:B--2---:R2:W3:Y:S02]  /*237f0*/  SYNCS.PHASECHK.TRANS64.TRYWAIT P0, [R2+URZ+0x34840], R3 ;  /* 0x03484003020075a7 */ /* 0x0044e4000800017f */
[----:B---3--:R-:W-:Y:S05]  /*23800*/  @!P0 NANOSLEEP.SYNCS 0x989680 ;  /* 0x009896800000895d */ /* 0x008fea0003900000 */
[----:B------:R-:W3:Y:S02]  /*23810*/  @!P0 SYNCS.PHASECHK.TRANS64 P0, [R2+URZ+0x34840], R3 ;  /* 0x03484003020085a7 */ /* 0x000ee4000800007f */
[----:B---3--:R-:W-:Y:S05]  /*23820*/  @!P0 BRA `(.L_x_2512) ;  /* 0xfffffffc00f08947 */ /* 0x008fea000383ffff */
[----:B------:R-:W-:Y:S05]  /*23830*/  BRA `(.L_x_2627) ;  /* 0xffffffd000347947 */ /* 0x000fea000383ffff */
.L_x_2514:
[----:B0-----:R0:W1:Y:S02]  /*23840*/  SYNCS.PHASECHK.TRANS64.TRYWAIT P0, [R2+URZ+0x34860], R9 ;  /* 0x03486009020075a7 */ /* 0x001064000800017f */
[----:B-1----:R-:W-:Y:S05]  /*23850*/  @!P0 NANOSLEEP.SYNCS 0x989680 ;  /* 0x009896800000895d */ /* 0x002fea0003900000 */
[----:B------:R-:W1:Y:S02]  /*23860*/  @!P0 SYNCS.PHASECHK.TRANS64 P0, [R2+URZ+0x34860], R9 ;  /* 0x03486009020085a7 */ /* 0x000e64000800007f */
[----:B-1----:R-:W-:Y:S05]  /*23870*/  @!P0 BRA `(.L_x_2514) ;  /* 0xfffffffc00f08947 */ /* 0x002fea000383ffff */
[----:B------:R-:W-:Y:S05]  /*23880*/  BRA `(.L_x_2628) ;  /* 0xffffffd000dc7947 */ /* 0x000fea000383ffff */
.L_x_2522:
[----:B-1----:R1:W2:Y:S02]  /*23890*/  SYNCS.PHASECHK.TRANS64.TRYWAIT P0, [R3+URZ+0x34860], R0 ;  /* 0x03486000030075a7 */ /* 0x0022a4000800017f */
[----:B--2---:R-:W-:Y:S05]  /*238a0*/  @!P0 NANOSLEEP.SYNCS 0x989680 ;  /* 0x009896800000895d */ /* 0x004fea0003900000 */
[----:B------:R-:W2:Y:S02]  /*238b0*/  @!P0 SYNCS.PHASECHK.TRANS64 P0, [R3+URZ+0x34860], R0 ;  /* 0x03486000030085a7 */ /* 0x000ea4000800007f */
[----:B--2---:R-:W-:Y:S05]  /*238c0*/  @!P0 BRA `(.L_x_2522) ;  /* 0xfffffffc00f08947 */ /* 0x004fea000383ffff */
[----:B------:R-:W-:Y:S05]  /*238d0*/  BRA `(.L_x_2629) ;  /* 0xffffffd400f87947 */ /* 0x000fea000383ffff */
.L_x_2525:
[----:B------:R-:W-:Y:S01]  /*238e0*/  BSSY B0, `(.L_x_2630) ;  /* 0x0000008000007945 */ /* 0x000fe20003800000 */
[----:B------:R-:W-:Y:S01]  /*238f0*/  MOV R13, R16 ;  /* 0x00000010000d7202 */ /* 0x000fe20000000f00 */
[----:B------:R-:W-:Y:S01]  /*23900*/  IMAD.MOV.U32 R12, RZ, RZ, RZ ;  /* 0x000000ffff0c7224 */ /* 0x000fe200078e00ff */
[----:B0-----:R-:W-:Y:S01]  /*23910*/  MOV R15, 0xffffffff ;  /* 0xffffffff000f7802 */ /* 0x001fe20000000f00 */
[----:B------:R-:W-:-:S07]  /*23920*/  IMAD.MOV.U32 R11, RZ, RZ, 0x1f ;  /* 0x0000001fff0b7424 */ /* 0x000fce00078e00ff */
[----:B-1----:R-:W-:Y:S05]  /*23930*/  WARPSYNC.COLLECTIVE R15, `(.L_x_2631) ;  /* 0x000000000f087348 */ /* 0x002fea0003c00000 */
[----:B------:R0:W2:Y:S02]  /*23940*/  SHFL.IDX P6, R14, R13, R12, R11 ;  /* 0x0000000c0d0e7389 */ /* 0x0000a400000c000b */
[----:B012---:R-:W-:Y:S01]  /*23950*/  ENDCOLLECTIVE ;  /* 0x000000000000791b */ /* 0x007fe20003800000 */
.L_x_2631:
[----:B------:R-:W-:Y:S05]  /*23960*/  BSYNC B0 ;  /* 0x0000000000007941 */ /* 0x000fea0003800000 */
.L_x_2630:
[----:B------:R-:W-:Y:S01]  /*23970*/  IMAD.MOV.U32 R13, RZ, RZ, R16 ;  /* 0x000000ffff0d7224 */ /* 0x000fe200078e0010 */
[----:B------:R-:W-:Y:S01]  /*23980*/  MOV R12, 0x1 ;  /* 0x00000001000c7802 */ /* 0x000fe20000000f00 */
[----:B------:R-:W-:Y:S02]  /*23990*/  IMAD.MOV.U32 R11, RZ, RZ, 0x1f ;  /* 0x0000001fff0b7424 */ /* 0x000fe400078e00ff */
[----:B------:R-:W-:Y:S02]  /*239a0*/  IMAD.MOV.U32 R15, RZ, RZ, -0x1 ;  /* 0xffffffffff0f7424 */ /* 0x000fe400078e00ff */
[----:B------:R-:W-:-:S07]  /*239b0*/  IMAD.MOV.U32 R4, RZ, RZ, R14 ;  /* 0x000000ffff047224 */ /* 0x000fce00078e000e */
[----:B------:R-:W-:Y:S05]  /*239c0*/  WARPSYNC.COLLECTIVE R15, `(.L_x_2632) ;  /* 0x000000000f087348 */ /* 0x000fea0003c00000 */
[----:B------:R0:W1:Y:S02]  /*239d0*/  SHFL.IDX P6, R14, R13, R12, R11 ;  /* 0x0000000c0d0e7389 */ /* 0x00006400000c000b */
[----:B01----:R-:W-:Y:S01]  /*239e0*/  ENDCOLLECTIVE ;  /* 0x000000000000791b */ /* 0x003fe20003800000 */
.L_x_2632:
[----:B------:R-:W-:Y:S01]  /*239f0*/  MOV R16, R14 ;  /* 0x0000000e00107202 */ /* 0x000fe20000000f00 */
[----:B------:R-:W-:Y:S06]  /*23a00*/  BRA `(.L_x_2633) ;  /* 0xffffffd8008c7947 */ /* 0x000fec000383ffff */
.L_x_2528:
[----:B------:R-:W-:Y:S01]  /*23a10*/  BSSY B0, `(.L_x_2634) ;  /* 0x0000008000007945 */ /* 0x000fe20003800000 */
[----:B-----5:R-:W-:Y:S01]  /*23a20*/  IMAD.MOV.U32 R13, RZ, RZ, R17 ;  /* 0x000000ffff0d7224 */ /* 0x020fe200078e0011 */
[----:B------:R-:W-:Y:S01]  /*23a30*/  MOV R11, RZ ;  /* 0x000000ff000b7202 */ /* 0x000fe20000000f00 */
[----:B------:R-:W-:Y:S02]  /*23a40*/  IMAD.MOV.U32 R12, RZ, RZ, 0x1 ;  /* 0x00000001ff0c7424 */ /* 0x000fe400078e00ff */
[----:B0-----:R-:W-:-:S07]  /*23a50*/  IMAD.MOV.U32 R15, RZ, RZ, -0x1 ;  /* 0xffffffffff0f7424 */ /* 0x001fce00078e00ff */
[----:B-1234-:R-:W-:Y:S05]  /*23a60*/  WARPSYNC.COLLECTIVE R15, `(.L_x_2635) ;  /* 0x000000000f087348 */ /* 0x01efea0003c00000 */
[----:B------:R0:W0:Y:S02]  /*23a70*/  SHFL.UP P6, R14, R13, R12, R11 ;  /* 0x0400000c0d0e7389 */ /* 0x00002400000c000b */
[----:B01234-:R-:W-:Y:S01]  /*23a80*/  ENDCOLLECTIVE ;  /* 0x000000000000791b */ /* 0x01ffe20003800000 */
.L_x_2635:
[----:B------:R-:W-:Y:S05]  /*23a90*/  BSYNC B0 ;  /* 0x0000000000007941 */ /* 0x000fea0003800000 */
.L_x_2634:
[C---:B------:R-:W-:Y:S01]  /*23aa0*/  ISETP.NE.AND P0, PT, R7.reuse, RZ, PT ;  /* 0x000000ff0700720c */ /* 0x040fe20003f05270 */
[----:B------:R-:W-:Y:S01]  /*23ab0*/  IMAD.MOV.U32 R11, RZ, RZ, RZ ;  /* 0x000000ffff0b7224 */ /* 0x000fe200078e00ff */
[----:B------:R-:W-:Y:S01]  /*23ac0*/  MOV R12, 0x2 ;  /* 0x00000002000c7802 */ /* 0x000fe20000000f00 */
[----:B------:R-:W-:Y:S01]  /*23ad0*/  IMAD.MOV.U32 R15, RZ, RZ, -0x1 ;  /* 0xffffffffff0f7424 */ /* 0x000fe200078e00ff */
[----:B------:R-:W-:Y:S02]  /*23ae0*/  SEL R14, R14, RZ, P0 ;  /* 0x000000ff0e0e7207 */ /* 0x000fe40000000000 */
[----:B------:R-:W-:-:S03]  /*23af0*/  ISETP.GE.U32.AND P0, PT, R7, 0x2, PT ;  /* 0x000000020700780c */ /* 0x000fc60003f06070 */
[----:B------:R-:W-:-:S10]  /*23b00*/  IMAD.IADD R13, R17, 0x1, R14 ;  /* 0x00000001110d7824 */ /* 0x000fd400078e020e */
[----:B------:R-:W-:Y:S05]  /*23b10*/  WARPSYNC.COLLECTIVE R15, `(.L_x_2636) ;  /* 0x000000000f087348 */ /* 0x000fea0003c00000 */
[----:B------:R0:W1:Y:S02]  /*23b20*/  SHFL.UP P6, R14, R13, R12, R11 ;  /* 0x0400000c0d0e7389 */ /* 0x00006400000c000b */
[----:B01----:R-:W-:Y:S01]  /*23b30*/  ENDCOLLECTIVE ;  /* 0x000000000000791b */ /* 0x003fe20003800000 */
.L_x_2636:
        /* <DEDUP_REMOVED lines=8> */
.L_x_2637:
        /* <DEDUP_REMOVED lines=8> */
.L_x_2638:
        /* <DEDUP_REMOVED lines=8> */
.L_x_2639:
[----:B------:R-:W-:Y:S01]  /*23cc0*/  IMAD.MOV.U32 R12, RZ, RZ, 0x1f ;  /* 0x0000001fff0c7424 */ /* 0x000fe200078e00ff */
[----:B------:R-:W-:Y:S02]  /*23cd0*/  MOV R11, 0x1f ;  /* 0x0000001f000b7802 */ /* 0x000fe40000000f00 */
[----:B------:R-:W-:-:S04]  /*23ce0*/  SEL R3, R14, RZ, P0 ;  /* 0x000000ff0e037207 */ /* 0x000fc80000000000 */
[----:B------:R-:W-:-:S05]  /*23cf0*/  IADD3 R2, R6, R3, RZ ;  /* 0x0000000306027210 */ /* 0x000fca0007ffe0ff */
[----:B------:R-:W-:-:S07]  /*23d00*/  IMAD.MOV.U32 R13, RZ, RZ, R2 ;  /* 0x000000ffff0d7224 */ /* 0x000fce00078e0002 */
[----:B------:R-:W-:Y:S05]  /*23d10*/  WARPSYNC.COLLECTIVE R15, `(.L_x_2640) ;  /* 0x000000000f087348 */ /* 0x000fea0003c00000 */
[----:B------:R0:W1:Y:S02]  /*23d20*/  SHFL.IDX P6, R14, R13, R12, R11 ;  /* 0x0000000c0d0e7389 */ /* 0x00006400000c000b */
[----:B01----:R-:W-:Y:S01]  /*23d30*/  ENDCOLLECTIVE ;  /* 0x000000000000791b */ /* 0x003fe20003800000 */
.L_x_2640:
[----:B------:R-:W-:Y:S05]  /*23d40*/  BRA `(.L_x_2641) ;  /* 0xffffffd800507947 */ /* 0x000fea000383ffff */
.L_x_2533:
[----:B------:R-:W-:Y:S01]  /*23d50*/  BSSY B0, `(.L_x_2642) ;  /* 0x0000008000007945 */ /* 0x000fe20003800000 */
[----:B-----5:R-:W-:Y:S01]  /*23d60*/  IMAD.MOV.U32 R13, RZ, RZ, R17 ;  /* 0x000000ffff0d7224 */ /* 0x020fe200078e0011 */
[----:B------:R-:W-:Y:S01]  /*23d70*/  MOV R11, RZ ;  /* 0x000000ff000b7202 */ /* 0x000fe20000000f00 */
[----:B------:R-:W-:Y:S02]  /*23d80*/  IMAD.MOV.U32 R12, RZ, RZ, 0x1 ;  /* 0x00000001ff0c7424 */ /* 0x000fe400078e00ff */
[----:B------:R-:W-:-:S07]  /*23d90*/  IMAD.MOV.U32 R15, RZ, RZ, -0x1 ;  /* 0xffffffffff0f7424 */ /* 0x000fce00078e00ff */
[----:B01----:R-:W-:Y:S05]  /*23da0*/  WARPSYNC.COLLECTIVE R15, `(.L_x_2643) ;  /* 0x000000000f087348 */ /* 0x003fea0003c00000 */
[----:B------:R2:W3:Y:S02]  /*23db0*/  SHFL.UP P6, R14, R13, R12, R11 ;  /* 0x0400000c0d0e7389 */ /* 0x0004e400000c000b */
[----:B0123--:R-:W-:Y:S01]  /*23dc0*/  ENDCOLLECTIVE ;  /* 0x000000000000791b */ /* 0x00ffe20003800000 */
.L_x_2643:
[----:B------:R-:W-:Y:S05]  /*23dd0*/  BSYNC B0 ;  /* 0x0000000000007941 */ /* 0x000fea0003800000 */
.L_x_2642:
        /* <DEDUP_REMOVED lines=10> */
.L_x_2644:
        /* <DEDUP_REMOVED lines=8> */
.L_x_2645:
        /* <DEDUP_REMOVED lines=8> */
.L_x_2646:
        /* <DEDUP_REMOVED lines=8> */
.L_x_2647:
        /* <DEDUP_REMOVED lines=8> */
.L_x_2648:
[----:B------:R-:W-:Y:S05]  /*24080*/  BRA `(.L_x_2649) ;  /* 0xffffffd800347947 */ /* 0x000fea000383ffff */
.L_x_2535:
[----:B------:R-:W-:Y:S01]  /*24090*/  BSSY B0, `(.L_x_2650) ;  /* 0x0000006000007945 */ /* 0x000fe20003800000 */
[----:B------:R-:W-:Y:S01]  /*240a0*/  PLOP3.LUT P6, PT, P6, PT, PT, 0x8, 0x0 ;  /* 0x000000000000781c */ /* 0x000fe200037ce170 */
[----:B------:R-:W-:-:S12]  /*240b0*/  IMAD.MOV.U32 R15, RZ, RZ, -0x1 ;  /* 0xffffffffff0f7424 */ /* 0x000fd800078e00ff */
[----:B0-----:R-:W-:Y:S05]  /*240c0*/  WARPSYNC.COLLECTIVE R15, `(.L_x_2651) ;  /* 0x000000000f087348 */ /* 0x001fea0003c00000 */
[----:B------:R-:W-:Y:S01]  /*240d0*/  VOTE.ANY R14, PT, P6 ;  /* 0x00000000000e7806 */ /* 0x000fe200030e0100 */
[----:B0-----:R-:W-:Y:S06]  /*240e0*/  ENDCOLLECTIVE ;  /* 0x000000000000791b */ /* 0x001fec0003800000 */
.L_x_2651:
[----:B------:R-:W-:Y:S05]  /*240f0*/  BSYNC B0 ;  /* 0x0000000000007941 */ /* 0x000fea0003800000 */
.L_x_2650:
[----:B------:R-:W-:Y:S01]  /*24100*/  IMAD.MOV.U32 R3, RZ, RZ, R14 ;  /* 0x000000ffff037224 */ /* 0x000fe200078e000e */
[----:B------:R-:W-:Y:S01]  /*24110*/  MOV R13, R17 ;  /* 0x00000011000d7202 */ /* 0x000fe20000000f00 */
[----:B------:R-:W-:Y:S01]  /*24120*/  IMAD.MOV.U32 R11, RZ, RZ, 0x1f ;  /* 0x0000001fff0b7424 */ /* 0x000fe200078e00ff */
[----:B------:R-:W-:Y:S01]  /*24130*/  MOV R15, 0xffffffff ;  /* 0xffffffff000f7802 */ /* 0x000fe20000000f00 */
[----:B------:R-:W0:Y:S02]  /*24140*/  POPC R6, R3 ;  /* 0x0000000300067309 */ /* 0x000e240000000000 */
[----:B0-----:R-:W-:-:S07]  /*24150*/  IMAD.MOV.U32 R12, RZ, RZ, R6 ;  /* 0x000000ffff0c7224 */ /* 0x001fce00078e0006 */
[----:B------:R-:W-:Y:S05]  /*24160*/  WARPSYNC.COLLECTIVE R15, `(.L_x_2652) ;  /* 0x000000000f087348 */ /* 0x000fea0003c00000 */
[----:B------:R0:W1:Y:S02]  /*24170*/  SHFL.IDX P6, R14, R13, R12, R11 ;  /* 0x0000000c0d0e7389 */ /* 0x00006400000c000b */
[----:B01----:R-:W-:Y:S01]  /*24180*/  ENDCOLLECTIVE ;  /* 0x000000000000791b */ /* 0x003fe20003800000 */
.L_x_2652:
[----:B------:R-:W-:Y:S01]  /*24190*/  IMAD.MOV.U32 R17, RZ, RZ, R14 ;  /* 0x000000ffff117224 */ /* 0x000fe200078e000e */
[----:B------:R-:W-:Y:S06]  /*241a0*/  BRA `(.L_x_2653) ;  /* 0xffffffd800247947 */ /* 0x000fec000383ffff */
.L_x_2537:
[----:B------:R-:W-:Y:S01]  /*241b0*/  BSSY B0, `(.L_x_2654) ;  /* 0x0000007000007945 */ /* 0x000fe20003800000 */
[----:B------:R-:W-:Y:S01]  /*241c0*/  IMAD.MOV.U32 R13, RZ, RZ, R2 ;  /* 0x000000ffff0d7224 */ /* 0x000fe200078e0002 */
[----:B------:R-:W-:Y:S01]  /*241d0*/  MOV R11, 0x1f ;  /* 0x0000001f000b7802 */ /* 0x000fe20000000f00 */
[----:B------:R-:W-:-:S07]  /*241e0*/  IMAD.MOV.U32 R15, RZ, RZ, -0x1 ;  /* 0xffffffffff0f7424 */ /* 0x000fce00078e00ff */
[----:B012---:R-:W-:Y:S05]  /*241f0*/  WARPSYNC.COLLECTIVE R15, `(.L_x_2655) ;  /* 0x000000000f087348 */ /* 0x007fea0003c00000 */
[----:B------:R3:W4:Y:S02]  /*24200*/  SHFL.IDX P6, R14, R13, R12, R11 ;  /* 0x0000000c0d0e7389 */ /* 0x00072400000c000b */
[----:B01234-:R-:W-:Y:S01]  /*24210*/  ENDCOLLECTIVE ;  /* 0x000000000000791b */ /* 0x01ffe20003800000 */
.L_x_2655:
[----:B------:R-:W-:Y:S05]  /*24220*/  BSYNC B0 ;  /* 0x0000000000007941 */ /* 0x000fea0003800000 */
.L_x_2654:
[----:B------:R-:W-:Y:S01]  /*24230*/  IMAD.MOV.U32 R7, RZ, RZ, R14 ;  /* 0x000000ffff077224 */ /* 0x000fe200078e000e */
[----:B------:R-:W-:Y:S06]  /*24240*/  BRA `(.L_x_2536) ;  /* 0xffffffd800187947 */ /* 0x000fec000383ffff */
.L_x_2541:
[----:B-1----:R1:W2:Y:S02]  /*24250*/  SYNCS.PHASECHK.TRANS64.TRYWAIT P0, [R0+URZ+0x34820], R3 ;  /* 0x03482003000075a7 */ /* 0x0022a4000800017f */
[----:B--2---:R-:W-:Y:S05]  /*24260*/  @!P0 NANOSLEEP.SYNCS 0x989680 ;  /* 0x009896800000895d */ /* 0x004fea0003900000 */
[----:B------:R-:W2:Y:S02]  /*24270*/  @!P0 SYNCS.PHASECHK.TRANS64 P0, [R0+URZ+0x34820], R3 ;  /* 0x03482003000085a7 */ /* 0x000ea4000800007f */
[----:B--2---:R-:W-:Y:S05]  /*24280*/  @!P0 BRA `(.L_x_2541) ;  /* 0xfffffffc00f08947 */ /* 0x004fea000383ffff */
[----:B------:R-:W-:Y:S05]  /*24290*/  BRA `(.L_x_2656) ;  /* 0xffffffdc008c7947 */ /* 0x000fea000383ffff */
.L_x_2542:
[----:B------:R-:W2:Y:S01]  /*242a0*/  S2R R2, SR_TID.X ;  /* 0x0000000000027919 */ /* 0x000ea20000002100 */
[----:B------:R-:W-:Y:S01]  /*242b0*/  BSSY B0, `(.L_x_2657) ;  /* 0x000000a000007945 */ /* 0x000fe20003800000 */
[----:B------:R-:W-:Y:S01]  /*242c0*/  IMAD.MOV.U32 R12, RZ, RZ, RZ ;  /* 0x000000ffff0c7224 */ /* 0x000fe200078e00ff */
[----:B------:R-:W-:Y:S01]  /*242d0*/  MOV R15, 0xffffffff ;  /* 0xffffffff000f7802 */ /* 0x000fe20000000f00 */
[----:B0-----:R-:W-:Y:S01]  /*242e0*/  IMAD.MOV.U32 R11, RZ, RZ, 0x1f ;  /* 0x0000001fff0b7424 */ /* 0x001fe200078e00ff */
[----:B--2---:R-:W-:-:S04]  /*242f0*/  SHF.R.U32.HI R2, RZ, 0x5, R2 ;  /* 0x00000005ff027819 */ /* 0x004fc80000011602 */
[----:B------:R-:W-:-:S04]  /*24300*/  LOP3.LUT R2, R2, 0x3, RZ, 0xc0, !PT ;  /* 0x0000000302027812 */ /* 0x000fc800078ec0ff */
[----:B------:R-:W-:-:S07]  /*24310*/  MOV R13, R2 ;  /* 0x00000002000d7202 */ /* 0x000fce0000000f00 */
[----:B-1----:R-:W-:Y:S05]  /*24320*/  WARPSYNC.COLLECTIVE R15, `(.L_x_2658) ;  /* 0x000000000f087348 */ /* 0x002fea0003c00000 */
[----:B------:R0:W2:Y:S02]  /*24330*/  SHFL.IDX P6, R14, R13, R12, R11 ;  /* 0x0000000c0d0e7389 */ /* 0x0000a400000c000b */
[----:B012---:R-:W-:Y:S01]  /*24340*/  ENDCOLLECTIVE ;  /* 0x000000000000791b */ /* 0x007fe20003800000 */
.L_x_2658:
[----:B------:R-:W-:Y:S05]  /*24350*/  BSYNC B0 ;  /* 0x0000000000007941 */ /* 0x000fea0003800000 */
.L_x_2657:
[----:B------:R-:W-:Y:S05]  /*24360*/  BRA `(.L_x_2659) ;  /* 0xffffffdc00747947 */ /* 0x000fea000383ffff */
.L_x_2543:
[----:B------:R-:W-:Y:S01]  /*24370*/  BSSY B0, `(.L_x_2660) ;  /* 0x0000006000007945 */ /* 0x000fe20003800000 */
[----:B------:R-:W-:-:S07]  /*24380*/  IMAD.MOV.U32 R15, RZ, RZ, -0x1 ;  /* 0xffffffffff0f7424 */ /* 0x000fce00078e00ff */
[----:B012---:R-:W-:Y:S05]  /*24390*/  WARPSYNC.COLLECTIVE R15, `(.L_x_2661) ;  /* 0x000000000f0c7348 */ /* 0x007fea0003c00000 */
[----:B------:R-:W-:Y:S02]  /*243a0*/  ELECT P6, UR62, PT ;  /* 0x00000000003e782f */ /* 0x000fe400038c0000 */
[----:B------:R-:W-:Y:S01]  /*243b0*/  MOV R14, UR62 ;  /* 0x0000003e000e7c02 */ /* 0x000fe20008000f00 */
[----:B012---:R-:W-:Y:S10]  /*243c0*/  ENDCOLLECTIVE ;  /* 0x000000000000791b */ /* 0x007ff40003800000 */
.L_x_2661:
[----:B------:R-:W-:Y:S05]  /*243d0*/  BSYNC B0 ;  /* 0x0000000000007941 */ /* 0x000fea0003800000 */
.L_x_2660:
[----:B------:R-:W-:Y:S05]  /*243e0*/  BRA `(.L_x_2662) ;  /* 0xffffffdc00687947 */ /* 0x000fea000383ffff */
.L_x_2545:
[----:B-1----:R1:W2:Y:S02]  /*243f0*/  SYNCS.PHASECHK.TRANS64.TRYWAIT P0, [R6+URZ], R5 ;  /* 0x00000005060075a7 */ /* 0x0022a4000800017f */
[----:B--2---:R-:W-:Y:S05]  /*24400*/  @!P0 NANOSLEEP.SYNCS 0x989680 ;  /* 0x009896800000895d */ /* 0x004fea0003900000 */
[----:B------:R-:W2:Y:S02]  /*24410*/  @!P0 SYNCS.PHASECHK.TRANS64 P0, [R6+URZ], R5 ;  /* 0x00000005060085a7 */ /* 0x000ea4000800007f */
[----:B--2---:R-:W-:Y:S05]  /*24420*/  @!P0 BRA `(.L_x_2545) ;  /* 0xfffffffc00f08947 */ /* 0x004fea000383ffff */
[----:B------:R-:W-:Y:S05]  /*24430*/  BRA `(.L_x_2663) ;  /* 0xffffffdc00ac7947 */ /* 0x000fea000383ffff */
.L_x_2546:
[----:B--2---:R2:W3:Y:S02]  /*24440*/  SYNCS.PHASECHK.TRANS64.TRYWAIT P0, [R7+URZ], R2 ;  /* 0x00000002070075a7 */ /* 0x0044e4000800017f */
[----:B---3--:R-:W-:Y:S05]  /*24450*/  @!P0 NANOSLEEP.SYNCS 0x989680 ;  /* 0x009896800000895d */ /* 0x008fea0003900000 */
[----:B------:R-:W3:Y:S02]  /*24460*/  @!P0 SYNCS.PHASECHK.TRANS64 P0, [R7+URZ], R2 ;  /* 0x00000002070085a7 */ /* 0x000ee4000800007f */
[----:B---3--:R-:W-:Y:S05]  /*24470*/  @!P0 BRA `(.L_x_2546) ;  /* 0xfffffffc00f08947 */ /* 0x008fea000383ffff */
[----:B------:R-:W-:Y:S05]  /*24480*/  BRA `(.L_x_2664) ;  /* 0xffffffdc00a07947 */ /* 0x000fea000383ffff */
.L_x_2548:
[----:B---3--:R3:W4:Y:S02]  /*24490*/  SYNCS.PHASECHK.TRANS64.TRYWAIT P0, [R4+URZ], R5 ;  /* 0x00000005040075a7 */ /* 0x008724000800017f */
[----:B----4-:R-:W-:Y:S05]  /*244a0*/  @!P0 NANOSLEEP.SYNCS 0x989680 ;  /* 0x009896800000895d */ /* 0x010fea0003900000 */
[----:B------:R-:W4:Y:S02]  /*244b0*/  @!P0 SYNCS.PHASECHK.TRANS64 P0, [R4+URZ], R5 ;  /* 0x00000005040085a7 */ /* 0x000f24000800007f */
[----:B----4-:R-:W-:Y:S05]  /*244c0*/  @!P0 BRA `(.L_x_2548) ;  /* 0xfffffffc00f08947 */ /* 0x010fea000383ffff */
[----:B------:R-:W-:Y:S05]  /*244d0*/  BRA `(.L_x_2665) ;  /* 0xffffffdc00a87947 */ /* 0x000fea000383ffff */
.L_x_2666:
        /* <DEDUP_REMOVED lines=10> */
.L_x_11939:


//--------------------- .text._ZN7cutlass13device_kernelIN5flash11enable_sm90INS1_16FlashAttnFwdSm90INS1_25CollectiveMainloopFwdSm90ILi2EN4cute5tupleIJNS5_1CILi1EEES8_S8_EEENS6_IJNS7_ILi64EEESA_SA_EEELi512ENS_6half_tEfNS_4arch4Sm90ELb0ELb0ELb0ELb0ELb0ELb0ELb0ELb0ELb0ELb0ELb0ELb0EEENS1_21CollectiveEpilogueFwdINS6_IJSA_NS7_ILi512EEESA_EEES9_SC_SE_Li256ELb0ELb0ELb0ELb0EEENS1_29StaticPersistentTileSchedulerILb0EEEEEEEEEvNT_6ParamsE --------------------------
	.section	.text._ZN7cutlass13device_kernelIN5flash11enable_sm90INS1_16FlashAttnFwdSm90INS1_25CollectiveMainloopFwdSm90ILi2EN4cute5tupleIJNS5_1CILi1EEES8_S8_EEENS6_IJNS7_ILi64EEESA_SA_EEELi512ENS_6half_tEfNS_4arch4Sm90ELb0ELb0ELb0ELb0ELb0ELb0ELb0ELb0ELb0ELb0ELb0ELb0EEENS1_21CollectiveEpilogueFwdINS6_IJSA_NS7_ILi512EEESA_EEES9_SC_SE_Li256ELb0ELb0ELb0ELb0EEENS1_29StaticPersistentTileSchedulerILb0EEEEEEEEEvNT_6ParamsE,"ax",@progbits
	.align	128
.text._ZN7cutlass13device_kernelIN5flash11enable_sm90INS1_16FlashAttnFwdSm90INS1_25CollectiveMainloopFwdSm90ILi2EN4cute5tupleIJNS5_1CILi1EEES8_S8_EEENS6_IJNS7_ILi64EEESA_SA_EEELi512ENS_6half_tEfNS_4arch4Sm90ELb0ELb0ELb0ELb0ELb0ELb0ELb0ELb0ELb0ELb0ELb0ELb0EEENS1_21CollectiveEpilogueFwdINS6_IJSA_NS7_ILi512EEESA_EEES9_SC_SE_Li256ELb0ELb0ELb0ELb0EEENS1_29StaticPersistentTileSchedulerILb0EEEEEEEEEvNT_6ParamsE:
        .type           _ZN7cutlass13device_kernelIN5flash11enable_sm90INS1_16FlashAttnFwdSm90INS1_25CollectiveMainloopFwdSm90ILi2EN4cute5tupleIJNS5_1CILi1EEES8_S8_EEENS6_IJNS7_ILi64EEESA_SA_EEELi512ENS_6half_tEfNS_4arch4Sm90ELb0ELb0ELb0ELb0ELb0ELb0ELb0ELb0ELb0ELb0ELb0ELb0EEENS1_21CollectiveEpilogueFwdINS6_IJSA_NS7_ILi512EEESA_EEES9_SC_SE_Li256ELb0ELb0ELb0ELb0EEENS1_29StaticPersistentTileSchedulerILb0EEEEEEEEEvNT_6ParamsE,@function
        .size           _ZN7cutlass13device_kernelIN5flash11enable_sm90INS1_16FlashAttnFwdSm90INS1_25CollectiveMainloopFwdSm90ILi2EN4cute5tupleIJNS5_1CILi1EEES8_S8_EEENS6_IJNS7_ILi64EEESA_SA_EEELi512ENS_6half_tEfNS_4arch4Sm90ELb0ELb0ELb0ELb0ELb0ELb0ELb0ELb0ELb0ELb0ELb0ELb0EEENS1_21CollectiveEpilogueFwdINS6_IJSA_NS7_ILi512EEESA_EEES9_SC_SE_Li256ELb0ELb0ELb0ELb0EEENS1_29StaticPersistentTileSchedulerILb0EEEEEEEEEvNT_6ParamsE,(.L_x_11940 - _ZN7cutlass13device_kernelIN5flash11enable_sm90INS1_16FlashAttnFwdSm90INS1_25CollectiveMainloopFwdSm90ILi2EN4cute5tupleIJNS5_1CILi1EEES8_S8_EEENS6_IJNS7_ILi64EEESA_SA_EEELi512ENS_6half_tEfNS_4arch4Sm90ELb0ELb0ELb0ELb0ELb0ELb0ELb0ELb0ELb0ELb0ELb0ELb0EEENS1_21CollectiveEpilogueFwdINS6_IJSA_NS7_ILi512EEESA_EEES9_SC_SE_Li256ELb0ELb0ELb0ELb0EEENS1_29StaticPersistentTileSchedulerILb0EEEEEEEEEvNT_6ParamsE)
        .other          _ZN7cutlass13device_kernelIN5flash11enable_sm90INS1_16FlashAttnFwdSm90INS1_25CollectiveMainloopFwdSm90ILi2EN4cute5tupleIJNS5_1CILi1EEES8_S8_EEENS6_IJNS7_ILi64EEESA_SA_EEELi512ENS_6half_tEfNS_4arch4Sm90ELb0ELb0ELb0ELb0ELb0ELb0ELb0ELb0ELb0ELb0ELb0ELb0EEENS1_21CollectiveEpilogueFwdINS6_IJSA_NS7_ILi512EEESA_EEES9_SC_SE_Li256ELb0ELb0ELb0ELb0EEENS1_29StaticPersistentTileSchedulerILb0EEEEEEEEEvNT_6ParamsE,@"STO_CUDA_ENTRY STV_DEFAULT"
_ZN7cutlass13device_kernelIN5flash11enable_sm90INS1_16FlashAttnFwdSm90INS1_25CollectiveMainloopFwdSm90ILi2EN4cute5tupleIJNS5_1CILi1EEES8_S8_EEENS6_IJNS7_ILi64EEESA_SA_EEELi512ENS_6half_tEfNS_4arch4Sm90ELb0ELb0ELb0ELb0ELb0ELb0ELb0ELb0ELb0ELb0ELb0ELb0EEENS1_21CollectiveEpilogueFwdINS6_IJSA_NS7_ILi512EEESA_EEES9_SC_SE_Li256ELb0ELb0ELb0ELb0EEENS1_29StaticPersistentTileSchedulerILb0EEEEEEEEEvNT_6ParamsE:
[----:B------:R-:W1:Y:S02]  /*0000*/  LDC R1, c[0x0][0x28] ;  /* 0x00000a00ff017b82 */ /* 0x000e640000000800 */
[----:B-1----:R-:W-:Y:S01]  /*0010*/  IADD3 R1, R1, -0x20, RZ ;  /* 0xffffffe001017810 */ /* 0x002fe20007ffe0ff */
        /* <DEDUP_REMOVED lines=22> */
.L_x_2668:
[----:B------:R-:W-:Y:S05]  /*0180*/  BSYNC B0 ;  /* 0x0000000000007941 */ /* 0x000fea0003800000 */
.L_x_2667:
        /* <DEDUP_REMOVED lines=33> */
.L_x_2669:
        /* <DEDUP_REMOVED lines=22> */
.L_x_2670:
        /* <DEDUP_REMOVED lines=18> */
.L_x_2671:
        /* <DEDUP_REMOVED lines=22> */
.L_x_2672:
        /* <DEDUP_REMOVED lines=22> */
.L_x_2673:
[----:B------:R-:W-:Y:S01]  /*08e0*/  PLOP3.LUT P0, PT, PT, PT, UP0, 0x80, 0x0 ;  /* 0x000000000000781c */ /* 0x000fe20003f0f008 */
[----:B------:R-:W-:Y:S01]  /*08f0*/  UMOV UR38, 0x1 ;  /* 0x0000000100267882 */ /* 0x000fe20000000000 */
[----:B------:R-:W-:Y:S01]  /*0900*/  NOP ;  /* 0x0000000000007918 */ /* 0x000fe20000000000 */
[----:B------:R-:W-:Y:S01]  /*0910*/  USEL UR38, UR38, 0x2, !UP0 ;  /* 0x0000000226267887 */ /* 0x000fe2000c000000 */
[----:B------:R-:W-:Y:S01]  /*0920*/  ULDC.64 UR48, c[0x0][0x208] ;  /* 0x0000820000307ab9 */ /* 0x000fe20000000a00 */
[----:B-123--:R-:W-:Y:S08]  /*0930*/  BAR.SYNC.DEFER_BLOCKING 0x0 ;  /* 0x0000000000007b1d */ /* 0x00eff00000010000 */
[----:B------:R-:W-:Y:S05]  /*0940*/  @!P0 BRA `(.L_x_2674) ;  /* 0x0000006c00088947 */ /* 0x000fea0003800000 */
.L_x_2675:
[----:B------:R-:W-:-:S08]  /*0950*/  NOP ;  /* 0x0000000000007918 */ /* 0x000fd00000000000 */
[----:B------:R-:W1:Y:S02]  /*0960*/  USETMAXREG.TRY_ALLOC.CTAPOOL UP0, 0xf0 ;  /* 0x000000f0000079c8 */ /* 0x000e640008000600 */
[----:B-1----:R-:W-:-:S13]  /*0970*/  PLOP3.LUT P0, PT, PT, PT, UP0, 0x80, 0x0 ;  /* 0x000000000000781c */ /* 0x002fda0003f0f008 */
[----:B------:R-:W-:Y:S05]  /*0980*/  @!P0 BRA `(.L_x_2675) ;  /* 0xfffffffc00f08947 */ /* 0x000fea000383ffff */
[----:B------:R-:W-:Y:S01]  /*0990*/  LOP3.LUT R0, R4, 0xffffff80, RZ, 0xc0, !PT ;  /* 0xffffff8004007812 */ /* 0x000fe200078ec0ff */
[----:B------:R-:W1:Y:S03]  /*09a0*/  S2UR UR45, SR_CTAID.X ;  /* 0x00000000002d79c3 */ /* 0x000e660000002500 */
[----:B------:R-:W-:-:S05]  /*09b0*/  ISETP.NE.AND P0, PT, R0, 0x80, PT ;  /* 0x000000800000780c */ /* 0x000fca0003f05270 */
[----:B------:R-:W1:Y:S08]  /*09c0*/  LDC R0, c[0x0][0xda4] ;  /* 0x00036900ff007b82 */ /* 0x000e700000000800 */
[----:B------:R-:W-:Y:S06]  /*09d0*/  @!P0 BAR.ARV 0x8, 0xa0 ;  /* 0x0202800000008b1d */ /* 0x000fec0000002000 */
[----:B------:R-:W-:-:S13]  /*09e0*/  ISETP.GE.U32.AND P0, PT, R4, 0x100, PT ;  /* 0x000001000400780c */ /* 0x000fda0003f06070 */
[----:B------:R-:W-:Y:S06]  /*09f0*/  @P0 BAR.ARV 0xf, 0x100 ;  /* 0x03c4000000000b1d */ /* 0x000fec0000002000 */
[----:B-1----:R-:W-:-:S13]  /*0a00*/  ISETP.LE.AND P0, PT, R0, UR45, PT ;  /* 0x0000002d00007c0c */ /* 0x002fda000bf03270 */
[----:B------:R-:W-:Y:S05]  /*0a10*/  @P0 EXIT ;  /* 0x000000000000094d */ /* 0x000fea0003800000 */
[----:B------:R-:W-:Y:S01]  /*0a20*/  VIADD R0, R4, 0xffffff80 ;  /* 0xffffff8004007836 */ /* 0x000fe20000000000 */
[----:B------:R-:W1:Y:S01]  /*0a30*/  S2UR UR4, SR_CgaCtaId ;  /* 0x00000000000479c3 */ /* 0x000e620000008800 */
[----:B------:R-:W-:Y:S01]  /*0a40*/  UMOV UR46, 0x400 ;  /* 0x00000400002e7882 */ /* 0x000fe20000000000 */
[----:B------:R-:W-:Y:S01]  /*0a50*/  MOV R22, 0x20 ;  /* 0x0000002000167802 */ /* 0x000fe20000000f00 */
[----:B------:R-:W-:Y:S01]  /*0a60*/  ULOP3.LUT UR44, UR38, 0x1, URZ, 0xfc, !UPT ;  /* 0x00000001262c7892 */ /* 0x000fe2000f8efc3f */
[----:B------:R-:W-:Y:S01]  /*0a70*/  SHF.R.S32.HI R3, RZ, 0x1f, R0 ;  /* 0x0000001fff037819 */ /* 0x000fe20000011400 */
[----:B------:R-:W-:Y:S01]  /*0a80*/  ULDC.64 UR52, c[0x0][0x198] ;  /* 0x0000660000347ab9 */ /* 0x000fe20000000a00 */
[----:B------:R-:W-:Y:S01]  /*0a90*/  UMOV UR41, URZ ;  /* 0x0000003f00297c82 */ /* 0x000fe20008000000 */
[----:B------:R-:W-:Y:S01]  /*0aa0*/  UMOV UR40, URZ ;  /* 0x0000003f00287c82 */ /* 0x000fe20008000000 */
[CC--:B------:R-:W-:Y:S01]  /*0ab0*/  LEA.HI R2, R3.reuse, R0.reuse, RZ, 0x4 ;  /* 0x0000000003027211 */ /* 0x0c0fe200078f20ff */
[----:B------:R-:W-:Y:S01]  /*0ac0*/  UMOV UR39, URZ ;  /* 0x0000003f00277c82 */ /* 0x000fe20008000000 */
[----:B------:R-:W-:-:S02]  /*0ad0*/  LEA.HI R4, R3, R0, RZ, 0x5 ;  /* 0x0000000003047211 */ /* 0x000fc400078f28ff */
[----:B------:R-:W-:Y:S02]  /*0ae0*/  LEA.HI R5, R3, R0, RZ, 0x7 ;  /* 0x0000000003057211 */ /* 0x000fe400078f38ff */
[----:B------:R-:W-:Y:S02]  /*0af0*/  LOP3.LUT R7, R2, 0xfffffff0, RZ, 0xc0, !PT ;  /* 0xfffffff002077812 */ /* 0x000fe400078ec0ff */
[--C-:B------:R-:W-:Y:S02]  /*0b00*/  SHF.R.S32.HI R185, RZ, 0x5, R4.reuse ;  /* 0x00000005ffb97819 */ /* 0x100fe40000011404 */
[----:B------:R-:W-:Y:S02]  /*0b10*/  LOP3.LUT R3, R5, 0xffffff80, RZ, 0xc0, !PT ;  /* 0xffffff8005037812 */ /* 0x000fe400078ec0ff */
[----:B------:R-:W-:Y:S02]  /*0b20*/  SHF.R.S32.HI R4, RZ, 0x1f, R4 ;  /* 0x0000001fff047819 */ /* 0x000fe40000011404 */
[C---:B------:R-:W-:Y:S01]  /*0b30*/  IADD3 R7, R0.reuse, -R7, RZ ;  /* 0x8000000700077210 */ /* 0x040fe20007ffe0ff */
[----:B------:R-:W-:Y:S01]  /*0b40*/  IMAD.IADD R3, R0, 0x1, -R3 ;  /* 0x0000000100037824 */ /* 0x000fe200078e0a03 */
[----:B------:R-:W-:Y:S01]  /*0b50*/  LEA.HI R4, R4, R185, RZ, 0x2 ;  /* 0x000000b904047211 */ /* 0x000fe200078f10ff */
[----:B-1----:R-:W-:Y:S01]  /*0b60*/  ULEA UR46, UR4, UR46, 0x18 ;  /* 0x0000002e042e7291 */ /* 0x002fe2000f8ec03f */
[----:B------:R-:W-:-:S02]  /*0b70*/  SHF.R.S32.HI R0, RZ, 0x1f, R7 ;  /* 0x0000001fff007819 */ /* 0x000fc40000011407 */
[----:B------:R-:W-:Y:S02]  /*0b80*/  SHF.R.S32.HI R184, RZ, 0x7, R5 ;  /* 0x00000007ffb87819 */ /* 0x000fe40000011405 */
[----:B------:R-:W-:Y:S02]  /*0b90*/  LOP3.LUT R4, R4, 0x3ffffc, RZ, 0xc0, !PT ;  /* 0x003ffffc04047812 */ /* 0x000fe400078ec0ff */
[----:B------:R-:W-:Y:S01]  /*0ba0*/  LEA.HI R6, R0, R7, RZ, 0x3 ;  /* 0x0000000700067211 */ /* 0x000fe200078f18ff */
[----:B------:R-:W-:Y:S01]  /*0bb0*/  IMAD R11, R184, 0x100, R7 ;  /* 0x00000100b80b7824 */ /* 0x000fe200078e0207 */
[----:B------:R-:W-:Y:S02]  /*0bc0*/  SHF.R.S32.HI R9, RZ, 0x4, R2 ;  /* 0x00000004ff097819 */ /* 0x000fe40000011402 */
[----:B------:R-:W-:Y:S02]  /*0bd0*/  IADD3 R8, R185, -R4, RZ ;  /* 0x80000004b9087210 */ /* 0x000fe40007ffe0ff */
[C---:B------:R-:W-:Y:S01]  /*0be0*/  LOP3.LUT R4, R6.reuse, 0xfffffff8, RZ, 0xc0, !PT ;  /* 0xfffffff806047812 */ /* 0x040fe200078ec0ff */
[----:B------:R-:W-:Y:S01]  /*0bf0*/  IMAD.SHL.U32 R6, R6, 0x40, RZ ;  /* 0x0000004006067824 */ /* 0x000fe200078e00ff */
[----:B------:R-:W-:Y:S01]  /*0c00*/  LEA.HI R2, R2, R9, RZ, 0x1 ;  /* 0x0000000902027211 */ /* 0x000fe200078f08ff */
[----:B------:R-:W-:Y:S01]  /*0c10*/  IMAD R186, R8, 0x10, R11 ;  /* 0x0000001008ba7824 */ /* 0x000fe200078e020b */
[----:B------:R-:W-:-:S02]  /*0c20*/  IADD3 R8, R7, -R4, RZ ;  /* 0x8000000407087210 */ /* 0x000fc40007ffe0ff */
[----:B------:R-:W-:Y:S02]  /*0c30*/  LOP3.LUT R2, R2, 0x1ffffffe, RZ, 0xc0, !PT ;  /* 0x1ffffffe02027812 */ /* 0x000fe400078ec0ff */
[----:B------:R-:W-:Y:S01]  /*0c40*/  LOP3.LUT R6, R6, 0x7ffffe00, RZ, 0xc0, !PT ;  /* 0x7ffffe0006067812 */ /* 0x000fe200078ec0ff */
[----:B------:R-:W-:Y:S01]  /*0c50*/  IMAD.SHL.U32 R10, R8, 0x40, RZ ;  /* 0x00000040080a7824 */ /* 0x000fe200078e00ff */
[----:B------:R-:W-:Y:S02]  /*0c60*/  IADD3 R9, R9, -R2, RZ ;  /* 0x8000000209097210 */ /* 0x000fe40007ffe0ff */
[----:B------:R-:W-:Y:S01]  /*0c70*/  SHF.R.S32.HI R0, RZ, 0x1f, R3 ;  /* 0x0000001fff007819 */ /* 0x000fe20000011403 */
[----:B------:R-:W-:Y:S01]  /*0c80*/  IMAD R6, R185, 0x400, R6 ;  /* 0x00000400b9067824 */ /* 0x000fe200078e0206 */
[----:B------:R-:W-:Y:S02]  /*0c90*/  SHF.L.U32 R9, R9, 0x3, RZ ;  /* 0x0000000309097819 */ /* 0x000fe400000006ff */
[----:B------:R-:W-:-:S02]  /*0ca0*/  LOP3.LUT R10, R10, 0x1c0, RZ, 0xc0, !PT ;  /* 0x000001c00a0a7812 */ /* 0x000fc400078ec0ff */
[----:B------:R-:W-:Y:S02]  /*0cb0*/  LEA R186, R186, R9, 0x6 ;  /* 0x00000009baba7211 */ /* 0x000fe400078e30ff */
[----:B------:R-:W-:Y:S02]  /*0cc0*/  LOP3.LUT R9, R10, 0x8, R9, 0xf8, !PT ;  /* 0x000000080a097812 */ /* 0x000fe400078ef809 */
[----:B------:R-:W-:Y:S02]  /*0cd0*/  SHF.R.U32.HI R10, RZ, 0x3, R10 ;  /* 0x00000003ff0a7819 */ /* 0x000fe4000001160a */
[CC--:B------:R-:W-:Y:S02]  /*0ce0*/  LEA.HI R2, R0.reuse, R3.reuse, RZ, 0x2 ;  /* 0x0000000300027211 */ /* 0x0c0fe400078f10ff */
[----:B------:R-:W-:Y:S02]  /*0cf0*/  LOP3.LUT R9, R9, R10, RZ, 0x3c, !PT ;  /* 0x0000000a09097212 */ /* 0x000fe400078e3cff */
[----:B------:R-:W-:-:S02]  /*0d00*/  LEA.HI R4, R0, R3, RZ, 0x5 ;  /* 0x0000000300047211 */ /* 0x000fc400078f28ff */
[----:B------:R-:W-:Y:S01]  /*0d10*/  R2P PR, R8, 0x6 ;  /* 0x0000000608007804 */ /* 0x000fe20000000000 */
[----:B------:R-:W-:Y:S01]  /*0d20*/  IMAD.IADD R6, R6, 0x1, R9 ;  /* 0x0000000106067824 */ /* 0x000fe200078e0209 */
[--C-:B------:R-:W-:Y:S02]  /*0d30*/  SHF.R.S32.HI R0, RZ, 0x2, R2.reuse ;  /* 0x00000002ff007819 */ /* 0x100fe40000011402 */
[----:B------:R-:W-:Y:S02]  /*0d40*/  SHF.R.S32.HI R7, RZ, 0x1f, R2 ;  /* 0x0000001fff077819 */ /* 0x000fe40000011402 */
[----:B------:R-:W-:Y:S02]  /*0d50*/  LEA.HI R5, R5, R184, RZ, 0x1 ;  /* 0x000000b805057211 */ /* 0x000fe400078f08ff */
[----:B------:R-:W-:Y:S02]  /*0d60*/  LEA R19, R6, UR46, 0x1 ;  /* 0x0000002e06137c11 */ /* 0x000fe4000f8e08ff */
[----:B------:R-:W-:-:S02]  /*0d70*/  LEA.HI R7, R7, R0, RZ, 0x3 ;  /* 0x0000000007077211 */ /* 0x000fc400078f18ff */
[----:B------:R-:W-:Y:S01]  /*0d80*/  LOP3.LUT R2, R2, 0x7ffffffc, RZ, 0xc0, !PT ;  /* 0x7ffffffc02027812 */ /* 0x000fe200078ec0ff */
[----:B------:R-:W-:Y:S01]  /*0d90*/  VIADD R23, R19, 0x26800 ;  /* 0x0002680013177836 */ /* 0x000fe20000000000 */
[----:B------:R-:W-:Y:S02]  /*0da0*/  LOP3.LUT R5, R5, 0xfffffe, RZ, 0xc0, !PT ;  /* 0x00fffffe05057812 */ /* 0x000fe400078ec0ff */
[----:B------:R-:W-:Y:S01]  /*0db0*/  LOP3.LUT R7, R7, 0xfffffff8, RZ, 0xc0, !PT ;  /* 0xfffffff807077812 */ /* 0x000fe200078ec0ff */
[----:B------:R-:W-:Y:S01]  /*0dc0*/  IMAD.IADD R16, R3, 0x1, -R2 ;  /* 0x0000000103107824 */ /* 0x000fe200078e0a02 */
[----:B------:R-:W-:Y:S01]  /*0dd0*/  IADD3 R18, R19, 0x26840, RZ ;  /* 0x0002684013127810 */ /* 0x000fe20007ffe0ff */
[----:B------:R-:W-:Y:S01]  /*0de0*/  IMAD.IADD R5, R184, 0x1, -R5 ;  /* 0x00000001b8057824 */ /* 0x000fe200078e0a05 */
[----:B------:R-:W-:Y:S01]  /*0df0*/  SEL R22, R22, 0xffffffe0, !P1 ;  /* 0xffffffe016167807 */ /* 0x000fe20004800000 */
[----:B------:R-:W-:Y:S01]  /*0e00*/  IMAD.SHL.U32 R16, R16, 0x2, RZ ;  /* 0x0000000210107824 */ /* 0x000fe200078e00ff */
[----:B------:R-:W-:-:S02]  /*0e10*/  IADD3 R7, R0, -R7, RZ ;  /* 0x8000000700077210 */ /* 0x000fc40007ffe0ff */
[----:B------:R-:W-:Y:S02]  /*0e20*/  SHF.R.S32.HI R2, RZ, 0x5, R4 ;  /* 0x00000005ff027819 */ /* 0x000fe40000011404 */
[C---:B------:R-:W-:Y:S02]  /*0e30*/  @P2 IADD3 R18, R23.reuse, -0x40, RZ ;  /* 0xffffffc017122810 */ /* 0x040fe40007ffe0ff */
[----:B------:R-:W-:Y:S02]  /*0e40*/  IADD3 R23, R23, R22, RZ ;  /* 0x0000001617177210 */ /* 0x000fe40007ffe0ff */
[----:B------:R-:W-:Y:S02]  /*0e50*/  LEA R2, R2, R7, 0x4 ;  /* 0x0000000702027211 */ /* 0x000fe400078e20ff */
[----:B------:R-:W-:Y:S02]  /*0e60*/  SHF.L.U32 R17, R5, 0x8, RZ ;  /* 0x0000000805117819 */ /* 0x000fe400000006ff */
[----:B------:R-:W-:-:S07]  /*0e70*/  IADD3 R22, R22, R18, RZ ;  /* 0x0000001216167210 */ /* 0x000fce0007ffe0ff */
.L_x_2709:
[----:B------:R-:W-:Y:S01]  /*0e80*/  ULDC UR4, c[0x0][0xda8] ;  /* 0x00036a0000047ab9 */ /* 0x000fe20000000800 */
[----:B------:R-:W-:Y:S01]  /*0e90*/  ULDC UR50, c[0x0][0x404] ;  /* 0x0001010000327ab9 */ /* 0x000fe20000000800 */
[----:B------:R-:W-:Y:S01]  /*0ea0*/  UISETP.NE.AND UP1, UPT, UR4, 0x1, UPT ;  /* 0x000000010400788c */ /* 0x000fe2000bf25270 */
[----:B------:R-:W-:Y:S02]  /*0eb0*/  ULDC UR6, c[0x0][0x2e0] ;  /* 0x0000b80000067ab9 */ /* 0x000fe40000000800 */
[----:B------:R-:W-:Y:S01]  /*0ec0*/  ULDC.64 UR4, c[0x0][0x3f8] ;  /* 0x0000fe0000047ab9 */ /* 0x000fe20000000a00 */
[----:B------:R-:W-:Y:S01]  /*0ed0*/  UMOV UR43, UR45 ;  /* 0x0000002d002b7c82 */ /* 0x000fe20008000000 */
[----:B------:R-:W-:Y:S01]  /*0ee0*/  UISETP.NE.U32.AND UP0, UPT, UR4, URZ, UPT ;  /* 0x0000003f0400728c */ /* 0x000fe2000bf05070 */
[----:B------:R-:W-:Y:S02]  /*0ef0*/  UMOV UR42, UR45 ;  /* 0x0000002d002a7c82 */ /* 0x000fe40008000000 */
[----:B------:R-:W-:Y:S01]  /*0f00*/  ULDC UR4, c[0x0][0xdb4] ;  /* 0x00036d0000047ab9 */ /* 0x000fe20000000800 */
[----:B------:R-:W-:-:S02]  /*0f10*/  UISETP.NE.AND.EX UP0, UPT, UR5, URZ, UPT, UP0 ;  /* 0x0000003f0500728c */ /* 0x000fc4000bf05300 */
[----:B------:R-:W-:Y:S02]  /*0f20*/  UISETP.NE.AND UP2, UPT, UR4, 0x1, UPT ;  /* 0x000000010400788c */ /* 0x000fe4000bf45270 */
[----:B------:R-:W-:Y:S01]  /*0f30*/  USEL UR50, UR50, 0x1, UP0 ;  /* 0x0000000132327887 */ /* 0x000fe20008000000 */
[----:B------:R-:W-:Y:S01]  /*0f40*/  @UP1 ULDC UR4, c[0x0][0xdac] ;  /* 0x00036b0000041ab9 */ /* 0x000fe20000000800 */
[----:B------:R-:W-:Y:S02]  /*0f50*/  UISETP.NE.AND UP0, UPT, UR47, 0x1, UPT ;  /* 0x000000012f00788c */ /* 0x000fe4000bf05270 */
[----:B------:R-:W-:Y:S02]  /*0f60*/  UIMAD.WIDE.U32 UR4, UR45, UR4, URZ ;  /* 0x000000042d0472a5 */ /* 0x000fe4000f8e003f */
[----:B------:R-:W-:Y:S02]  /*0f70*/  UIMAD UR50, UR50, UR6, URZ ;  /* 0x00000006323272a4 */ /* 0x000fe4000f8e023f */
[----:B------:R-:W-:Y:S01]  /*0f80*/  PLOP3.LUT P0, PT, PT, PT, UP0, 0x80, 0x0 ;  /* 0x000000000000781c */ /* 0x000fe20003f0f008 */
[----:B------:R-:W-:Y:S01]  /*0f90*/  @UP1 ULDC UR6, c[0x0][0xdb0] ;  /* 0x00036c0000061ab9 */ /* 0x000fe20000000800 */
[----:B------:R-:W-:Y:S01]  /*0fa0*/  @UP2 ULDC.64 UR8, c[0x0][0xdb8] ;  /* 0x00036e0000082ab9 */ /* 0x000fe20000000a00 */
[----:B------:R-:W-:-:S02]  /*0fb0*/  @UP1 USHF.R.U32.HI UR43, URZ, UR6, UR5 ;  /* 0x000000063f2b1299 */ /* 0x000fc40008011605 */
[----:B------:R-:W-:Y:S02]  /*0fc0*/  UIADD3 UR6, UR50, 0x3f, URZ ;  /* 0x0000003f32067890 */ /* 0x000fe4000fffe03f */
[----:B------:R-:W-:Y:S02]  /*0fd0*/  UIMAD.WIDE.U32 UR4, UR43, UR8, URZ ;  /* 0x000000082b0472a5 */ /* 0x000fe4000f8e003f */
[----:B------:R-:W-:Y:S01]  /*0fe0*/  USHF.R.S32.HI UR7, URZ, 0x1f, UR6 ;  /* 0x0000001f3f077899 */ /* 0x000fe20008011406 */
[----:B------:R-:W-:Y:S01]  /*0ff0*/  UMOV UR36, UR43 ;  /* 0x0000002b00247c82 */ /* 0x000fe20008000000 */
[----:B------:R-:W-:Y:S02]  /*1000*/  @UP2 USHF.R.U32.HI UR36, URZ, UR9, UR5 ;  /* 0x000000093f242299 */ /* 0x000fe40008011605 */
[----:B------:R-:W-:-:S04]  /*1010*/  ULEA.HI UR7, UR7, UR6, URZ, 0x6 ;  /* 0x0000000607077291 */ /* 0x000fc8000f8f303f */
[----:B------:R-:W-:Y:S01]  /*1020*/  USHF.R.S32.HI UR37, URZ, 0x6, UR7 ;  /* 0x000000063f257899 */ /* 0x000fe20008011407 */
[----:B-1----:R-:W-:Y:S11]  /*1030*/  @!P0 BRA `(.L_x_2676) ;  /* 0x0000001800448947 */ /* 0x002ff60003800000 */
[----:B------:R-:W1:Y:S01]  /*1040*/  SHFL.IDX PT, R0, R184, RZ, 0x1f ;  /* 0x00001fffb8007589 */ /* 0x000e6200000e0000 */
[----:B------:R-:W-:-:S06]  /*1050*/  UISETP.NE.AND UP0, UPT, UR44, 0x3, UPT ;  /* 0x000000032c00788c */ /* 0x000fcc000bf05270 */
[----:B------:R-:W-:Y:S02]  /*1060*/  PLOP3.LUT P0, PT, PT, PT, UP0, 0x80, 0x0 ;  /* 0x000000000000781c */ /* 0x000fe40003f0f008 */
[----:B-1----:R-:W-:-:S13]  /*1070*/  R2UR UR4, R0 ;  /* 0x00000000000472ca */ /* 0x002fda00000e0000 */
[----:B------:R-:W-:-:S04]  /*1080*/  ULEA.HI UR5, UR4, UR4, URZ, 0x1 ;  /* 0x0000000404057291 */ /* 0x000fc8000f8f083f */
[----:B------:R-:W-:-:S04]  /*1090*/  ULOP3.LUT UR5, UR5, 0x1fffe, URZ, 0xc0, !UPT ;  /* 0x0001fffe05057892 */ /* 0x000fc8000f8ec03f */
[----:B------:R-:W-:-:S04]  /*10a0*/  UIADD3 UR5, UR4, -UR5, URZ ;  /* 0x8000000504057290 */ /* 0x000fc8000fffe03f */
[----:B------:R-:W-:-:S04]  /*10b0*/  ULEA UR5, UR5, UR46, 0xf ;  /* 0x0000002e05057291 */ /* 0x000fc8000f8e783f */
[----:B------:R-:W-:-:S04]  /*10c0*/  UIADD3 UR5, UR5, 0x400, URZ ;  /* 0x0000040005057890 */ /* 0x000fc8000fffe03f */
[----:B------:R-:W-:-:S04]  /*10d0*/  USHF.R.U32.HI UR5, URZ, 0x4, UR5 ;  /* 0x000000043f057899 */ /* 0x000fc80008011605 */
[----:B------:R-:W-:-:S04]  /*10e0*/  ULOP3.LUT UR5, UR5, 0x3fff, URZ, 0xc0, !UPT ;  /* 0x00003fff05057892 */ /* 0x000fc8000f8ec03f */
[----:B------:R-:W-:Y:S01]  /*10f0*/  ULOP3.LUT UR20, UR5, 0x2000000, URZ, 0xfc, !UPT ;  /* 0x0200000005147892 */ /* 0x000fe2000f8efc3f */
[----:B------:R-:W-:Y:S11]  /*1100*/  @!P0 BRA `(.L_x_2677) ;  /* 0x0000000000048947 */ /* 0x000ff60003800000 */
[----:B------:R-:W-:Y:S01]  /*1110*/  BPT.TRAP 0x1 ;  /* 0x000000040000795c */ /* 0x000fe20000300000 */
.L_x_2677:
[----:B------:R-:W-:Y:S01]  /*1120*/  ULEA UR16, UR39, UR46, 0x3 ;  /* 0x0000002e27107291 */ /* 0x000fe2000f8e183f */
[----:B------:R-:W-:-:S05]  /*1130*/  IMAD.U32 R0, RZ, RZ, UR40 ;  /* 0x00000028ff007e24 */ /* 0x000fca000f8e00ff */
[----:B------:R-:W-:-:S04]  /*1140*/  SHF.L.U32 R0, R0, 0x1f, RZ ;  /* 0x0000001f00007819 */ /* 0x000fc800000006ff */
[----:B------:R-:W1:Y:S02]  /*1150*/  SYNCS.PHASECHK.TRANS64.TRYWAIT P0, [UR16+0x28c50], R0 ;  /* 0x028c5000ff0075a7 */ /* 0x000e640008000150 */
[----:B-1----:R-:W-:Y:S05]  /*1160*/  @!P0 BRA `(.L_x_2678) ;  /* 0x0000009400648947 */ /* 0x002fea0003800000 */
.L_x_2765:
[----:B------:R-:W-:Y:S01]  /*1170*/  BAR.SYNC.DEFER_BLOCKING 0xe, 0x100 ;  /* 0x0384000000007b1d */ /* 0x000fe20000010000 */
[----:B------:R-:W-:Y:S01]  /*1180*/  UIADD3 UR4, UR46, 0x26800, URZ ;  /* 0x000268002e047890 */ /* 0x000fe2000fffe03f */
[----:B-1----:R-:W-:Y:S01]  /*1190*/  MOV R0, UR16 ;  /* 0x0000001000007c02 */ /* 0x002fe20008000f00 */
[----:B------:R-:W-:Y:S02]  /*11a0*/  ULEA UR12, UR39, UR20, 0xc ;  /* 0x00000014270c7291 */ /* 0x000fe4000f8e603f */
[----:B------:R-:W-:Y:S01]  /*11b0*/  USHF.R.U32.HI UR4, URZ, 0x4, UR4 ;  /* 0x000000043f047899 */ /* 0x000fe20008011604 */
[----:B------:R-:W-:Y:S01]  /*11c0*/  UMOV UR7, 0x40000040 ;  /* 0x4000004000077882 */ /* 0x000fe20000000000 */
[----:B------:R-:W-:Y:S02]  /*11d0*/  UMOV UR5, 0x40000040 ;  /* 0x4000004000057882 */ /* 0x000fe40000000000 */
[----:B------:R-:W-:Y:S01]  /*11e0*/  ULOP3.LUT UR4, UR4, 0x3fff, URZ, 0xc0, !UPT ;  /* 0x00003fff04047892 */ /* 0x000fe2000f8ec03f */
[----:B------:R-:W1:Y:S01]  /*11f0*/  S2R R3, SR_TID.X ;  /* 0x0000000000037919 */ /* 0x000e620000002100 */
[----:B------:R-:W-:Y:S01]  /*1200*/  UMOV UR6, UR12 ;  /* 0x0000000c00067c82 */ /* 0x000fe20008000000 */
[----:B------:R-:W-:-:S02]  /*1210*/  UIADD3 UR10, UR12, 0x100, URZ ;  /* 0x000001000c0a7890 */ /* 0x000fc4000fffe03f */
[----:B------:R-:W-:Y:S01]  /*1220*/  ULOP3.LUT UR13, UR4, 0x10000, URZ, 0xfc, !UPT ;  /* 0x00010000040d7892 */ /* 0x000fe2000f8efc3f */
[----:B------:R-:W-:Y:S01]  /*1230*/  UMOV UR11, 0x40000040 ;  /* 0x40000040000b7882 */ /* 0x000fe20000000000 */
[----:B------:R-:W-:Y:S02]  /*1240*/  UMOV UR9, 0x40000040 ;  /* 0x4000004000097882 */ /* 0x000fe40000000000 */
[----:B------:R-:W-:Y:S02]  /*1250*/  UIADD3 UR8, UR13, 0x4, URZ ;  /* 0x000000040d087890 */ /* 0x000fe4000fffe03f */
[----:B------:R-:W-:Y:S01]  /*1260*/  UIADD3 UR14, UR12, 0x180, URZ ;  /* 0x000001800c0e7890 */ /* 0x000fe2000fffe03f */
[----:B------:R-:W-:Y:S01]  /*1270*/  UMOV UR4, UR13 ;  /* 0x0000000d00047c82 */ /* 0x000fe20008000000 */
[----:B------:R-:W-:Y:S01]  /*1280*/  UMOV UR15, 0x40000040 ;  /* 0x40000040000f7882 */ /* 0x000fe20000000000 */
[----:B------:R-:W-:Y:S01]  /*1290*/  WARPGROUP.ARRIVE ;  /* 0x00000000000079c5 */ /* 0x000fe20000000000 */
[----:B------:R-:W-:-:S05]  /*12a0*/  UISETP.GE.AND UP0, UPT, UR50, 0x41, UPT ;  /* 0x000000413200788c */ /* 0x000fca000bf06270 */
[----:B------:R-:W-:Y:S01]  /*12b0*/  HGMMA.64x256x16.F32 R24, gdesc[UR4].tnspB, RZ, !UPT, gsb0 ;  /* 0x43e00000041879f0 */ /* 0x000fe2000c0008ff */
[----:B------:R-:W-:Y:S02]  /*12c0*/  UIADD3 UR6, UR12, 0x80, URZ ;  /* 0x000000800c067890 */ /* 0x000fe4000fffe03f */
[----:B------:R-:W-:Y:S01]  /*12d0*/  UIADD3 UR4, UR13, 0x2, URZ ;  /* 0x000000020d047890 */ /* 0x000fe2000fffe03f */
[----:B------:R-:W-:Y:S01]  /*12e0*/  UMOV UR7, 0x40000040 ;  /* 0x4000004000077882 */ /* 0x000fe20000000000 */
[----:B------:R-:W-:Y:S01]  /*12f0*/  UMOV UR5, 0x40000040 ;  /* 0x4000004000057882 */ /* 0x000fe20000000000 */
[----:B------:R-:W-:-:S03]  /*1300*/  UIADD3 UR12, UR13, 0x6, URZ ;  /* 0x000000060d0c7890 */ /* 0x000fc6000fffe03f */
[----:B------:R-:W-:Y:S01]  /*1310*/  UMOV UR13, 0x40000040 ;  /* 0x40000040000d7882 */ /* 0x000fe20000000000 */
[----:B-1----:R-:W-:-:S04]  /*1320*/  LOP3.LUT R3, R3, 0x7f, RZ, 0xc0, !PT ;  /* 0x0000007f03037812 */ /* 0x002fc800078ec0ff */
[----:B------:R-:W-:-:S13]  /*1330*/  ISETP.NE.AND P0, PT, R3, RZ, PT ;  /* 0x000000ff0300720c */ /* 0x000fda0003f05270 */
[----:B------:R-:W-:-:S04]  /*1340*/  @!P0 IADD3 R0, R0, 0x28c60, RZ ;  /* 0x00028c6000008810 */ /* 0x000fc80007ffe0ff */
[----:B------:R-:W-:Y:S01]  /*1350*/  @!P0 PRMT R0, RZ, 0x654, R0 ;  /* 0x00000654ff008816 */ /* 0x000fe20000000000 */
[----:B------:R-:W-:Y:S02]  /*1360*/  WARPGROUP.DEPBAR.LE gsb0, 0x0 ;  /* 0x00008000000079c5 */ /* 0x000fe40000010000 */
[----:B------:R-:W-:-:S06]  /*1370*/  WARPGROUP.ARRIVE ;  /* 0x00000000000079c5 */ /* 0x000fcc0000000000 */
[----:B------:R-:W-:Y:S03]  /*1380*/  HGMMA.64x256x16.F32 R24, gdesc[UR4].tnspB, R24, gsb0 ;  /* 0x43e00000041879f0 */ /* 0x000fe60008000818 */
[----:B------:R-:W-:Y:S02]  /*1390*/  WARPGROUP.DEPBAR.LE gsb0, 0x0 ;  /* 0x00008000000079c5 */ /* 0x000fe40000010000 */
[----:B------:R-:W-:-:S15]  /*13a0*/  WARPGROUP.ARRIVE ;  /* 0x00000000000079c5 */ /* 0x000fde0000000000 */
[----:B------:R-:W-:-:S08]  /*13b0*/  NOP ;  /* 0x0000000000007918 */ /* 0x000fd00000000000 */
[----:B------:R-:W-:Y:S03]  /*13c0*/  HGMMA.64x256x16.F32 R24, gdesc[UR8].tnspB, R24, gsb0 ;  /* 0x43e00000081879f0 */ /* 0x000fe60008000818 */
[----:B------:R-:W-:Y:S02]  /*13d0*/  WARPGROUP.DEPBAR.LE gsb0, 0x0 ;  /* 0x00008000000079c5 */ /* 0x000fe40000010000 */
[----:B------:R-:W-:-:S15]  /*13e0*/  WARPGROUP.ARRIVE ;  /* 0x00000000000079c5 */ /* 0x000fde0000000000 */
[----:B------:R-:W-:-:S08]  /*13f0*/  NOP ;  /* 0x0000000000007918 */ /* 0x000fd00000000000 */
[----:B------:R-:W-:Y:S03]  /*1400*/  HGMMA.64x256x16.F32 R24, gdesc[UR12].tnspB, R24, gsb0 ;  /* 0x43e000000c1879f0 */ /* 0x000fe60008000818 */
[----:B------:R-:W-:Y:S02]  /*1410*/  WARPGROUP.DEPBAR.LE gsb0, 0x0 ;  /* 0x00008000000079c5 */ /* 0x000fe40000010000 */
[----:B------:R-:W-:Y:S06]  /*1420*/  BAR.ARV 0xf, 0x100 ;  /* 0x03c4000000007b1d */ /* 0x000fec0000002000 */
[----:B------:R1:W-:Y:S01]  /*1430*/  @!P0 SYNCS.ARRIVE.TRANS64.RED.A1T0 RZ, [R0+URZ], RZ ;  /* 0x000000ff00ff89a7 */ /* 0x0003e2000810043f */
[----:B------:R-:W-:-:S13]  /*1440*/  PLOP3.LUT P0, PT, PT, PT, UP0, 0x80, 0x0 ;  /* 0x000000000000781c */ /* 0x000fda0003f0f008 */
[----:B-1----:R-:W-:Y:S05]  /*1450*/  @!P0 BRA `(.L_x_2679) ;  /* 0x0000000c00048947 */ /* 0x002fea0003800000 */
[----:B------:R-:W-:-:S06]  /*1460*/  UIADD3 UR37, UR37, -0x2, URZ ;  /* 0xfffffffe25257890 */ /* 0x000fcc000fffe03f */
[----:B------:R-:W-:-:S07]  /*1470*/  IMAD.U32 R0, RZ, RZ, UR37 ;  /* 0x00000025ff007e24 */ /* 0x000fce000f8e00ff */
.L_x_2684:
[----:B------:R-:W-:Y:S01]  /*1480*/  BAR.SYNC.DEFER_BLOCKING 0xe, 0x100 ;  /* 0x0384000000007b1d */ /* 0x000fe20000010000 */
[----:B-1----:R-:W-:Y:S01]  /*1490*/  MOV R3, UR39 ;  /* 0x0000002700037c02 */ /* 0x002fe20008000f00 */
[----:B------:R-:W-:Y:S01]  /*14a0*/  UISETP.NE.AND UP1, UPT, UR44, 0x3, UPT ;  /* 0x000000032c00788c */ /* 0x000fe2000bf25270 */
[C---:B------:R-:W-:Y:S01]  /*14b0*/  ISETP.GT.AND P1, PT, R0.reuse, RZ, PT ;  /* 0x000000ff0000720c */ /* 0x040fe20003f24270 */
[----:B------:R-:W-:Y:S01]  /*14c0*/  UIADD3 UR39, UR39, 0x1, URZ ;  /* 0x0000000127277890 */ /* 0x000fe2000fffe03f */
[----:B------:R-:W-:Y:S01]  /*14d0*/  LEA R3, R3, R2, 0x6 ;  /* 0x0000000203037211 */ /* 0x000fe200078e30ff */
[----:B------:R-:W-:Y:S02]  /*14e0*/  VIADD R0, R0, 0xffffffff ;  /* 0xffffffff00007836 */ /* 0x000fe40000000000 */
[----:B------:R-:W-:Y:S01]  /*14f0*/  PLOP3.LUT P2, PT, PT, PT, UP1, 0x80, 0x0 ;  /* 0x000000000000781c */ /* 0x000fe20003f4f018 */
[----:B------:R-:W-:Y:S01]  /*1500*/  UISETP.NE.AND UP0, UPT, UR39, 0x2, UPT ;  /* 0x000000022700788c */ /* 0x000fe2000bf05270 */
[----:B------:R-:W-:-:S03]  /*1510*/  LEA R3, R3, UR46, 0x2 ;  /* 0x0000002e03037c11 */ /* 0x000fc6000f8e10ff */
[----:B------:R-:W-:Y:S02]  /*1520*/  USEL UR6, URZ, 0x1, UP0 ;  /* 0x000000013f067887 */ /* 0x000fe40008000000 */
[----:B------:R-:W-:Y:S02]  /*1530*/  USEL UR39, UR39, URZ, UP0 ;  /* 0x0000003f27277287 */ /* 0x000fe40008000000 */
[----:B------:R-:W-:Y:S01]  /*1540*/  ULOP3.LUT UR40, UR40, UR6, URZ, 0x3c, !UPT ;  /* 0x0000000628287292 */ /* 0x000fe2000f8e3c3f */
[----:B------:R-:W1:Y:S04]  /*1550*/  LDS R4, [R3+0x28800] ;  /* 0x0288000003047984 */ /* 0x000e680000000800 */
[----:B------:R-:W2:Y:S01]  /*1560*/  LDS R5, [R3+0x28820] ;  /* 0x0288200003057984 */ /* 0x000ea20000000800 */
        /* <DEDUP_REMOVED lines=130> */
.L_x_2680:
[----:B------:R-:W-:Y:S01]  /*1d90*/  ULEA UR6, UR39, UR46, 0x3 ;  /* 0x0000002e27067291 */ /* 0x000fe2000f8e183f */
[----:B------:R-:W-:-:S04]  /*1da0*/  MOV R3, UR40 ;  /* 0x0000002800037c02 */ /* 0x000fc80008000f00 */
[----:B------:R-:W-:-:S04]  /*1db0*/  SHF.L.U32 R3, R3, 0x1f, RZ ;  /* 0x0000001f03037819 */ /* 0x000fc800000006ff */
[----:B------:R1:W2:Y:S01]  /*1dc0*/  SYNCS.PHASECHK.TRANS64.TRYWAIT P0, [UR6+0x28c50], R3 ;  /* 0x028c5003ff0075a7 */ /* 0x0002a20008000146 */
[----:B------:R-:W-:Y:S05]  /*1dd0*/  @!P2 BRA `(.L_x_2681) ;  /* 0x000000000004a947 */ /* 0x000fea0003800000 */
[----:B------:R-:W-:Y:S01]  /*1de0*/  BPT.TRAP 0x1 ;  /* 0x000000040000795c */ /* 0x000fe20000300000 */
.L_x_2681:
[----:B--2---:R-:W-:Y:S05]  /*1df0*/  @P0 BRA `(.L_x_2682) ;  /* 0x0000000000080947 */ /* 0x004fea0003800000 */
[----:B------:R-:W2:Y:S02]  /*1e00*/  SYNCS.PHASECHK.TRANS64.TRYWAIT P0, [UR6+0x28c50], R3 ;  /* 0x028c5003ff0075a7 */ /* 0x000ea40008000146 */
[----:B--2---:R-:W-:Y:S05]  /*1e10*/  @!P0 BRA `(.L_x_2683) ;  /* 0x0000008800508947 */ /* 0x004fea0003800000 */
.L_x_2682:
[----:B------:R-:W-:Y:S01]  /*1e20*/  UIADD3 UR6, UR46, 0x26800, URZ ;  /* 0x000268002e067890 */ /* 0x000fe2000fffe03f */
[----:B------:R-:W-:Y:S01]  /*1e30*/  WARPGROUP.ARRIVE ;  /* 0x00000000000079c5 */ /* 0x000fe20000000000 */
[----:B------:R-:W-:-:S05]  /*1e40*/  ULEA UR18, UR39, UR20, 0xc ;  /* 0x0000001427127291 */ /* 0x000fca000f8e603f */
[----:B--2---:R-:W2:Y:S01]  /*1e50*/  S2R R4, SR_TID.X ;  /* 0x0000000000047919 */ /* 0x004ea20000002100 */
[----:B------:R-:W-:Y:S01]  /*1e60*/  USHF.R.U32.HI UR6, URZ, 0x4, UR6 ;  /* 0x000000043f067899 */ /* 0x000fe20008011606 */
[----:B-1----:R-:W-:Y:S01]  /*1e70*/  MOV R3, UR39 ;  /* 0x0000002700037c02 */ /* 0x002fe20008000f00 */
[----:B------:R-:W-:Y:S01]  /*1e80*/  UMOV UR19, 0x40000040 ;  /* 0x4000004000137882 */ /* 0x000fe20000000000 */
[----:B------:R-:W-:Y:S01]  /*1e90*/  UMOV UR17, 0x40000040 ;  /* 0x4000004000117882 */ /* 0x000fe20000000000 */
[----:B------:R-:W-:Y:S01]  /*1ea0*/  ULOP3.LUT UR6, UR6, 0x3fff, URZ, 0xc0, !UPT ;  /* 0x00003fff06067892 */ /* 0x000fe2000f8ec03f */
[----:B------:R-:W-:Y:S01]  /*1eb0*/  UMOV UR7, 0x40000040 ;  /* 0x4000004000077882 */ /* 0x000fe20000000000 */
[----:B------:R-:W-:Y:S02]  /*1ec0*/  UIADD3 UR10, UR18, 0x100, URZ ;  /* 0x00000100120a7890 */ /* 0x000fe4000fffe03f */
[----:B------:R-:W-:Y:S02]  /*1ed0*/  ULOP3.LUT UR16, UR6, 0x10000, URZ, 0xfc, !UPT ;  /* 0x0001000006107892 */ /* 0x000fe4000f8efc3f */
[----:B------:R-:W-:Y:S01]  /*1ee0*/  UIADD3 UR6, UR18, 0x80, URZ ;  /* 0x0000008012067890 */ /* 0x000fe2000fffe03f */
[----:B------:R-:W-:Y:S01]  /*1ef0*/  UMOV UR11, 0x40000040 ;  /* 0x40000040000b7882 */ /* 0x000fe20000000000 */
[----:B------:R-:W-:Y:S01]  /*1f00*/  UIADD3 UR14, UR18, 0x180, URZ ;  /* 0x00000180120e7890 */ /* 0x000fe2000fffe03f */
[----:B------:R-:W-:-:S04]  /*1f10*/  UMOV UR15, 0x40000040 ;  /* 0x40000040000f7882 */ /* 0x000fc80000000000 */
[----:B------:R-:W-:Y:S01]  /*1f20*/  HGMMA.64x256x16.F32 R24, gdesc[UR16].tnspB, R24, gsb0 ;  /* 0x43e00000101879f0 */ /* 0x000fe20008000818 */
[----:B--2---:R-:W-:-:S04]  /*1f30*/  LOP3.LUT R4, R4, 0x7f, RZ, 0xc0, !PT ;  /* 0x0000007f04047812 */ /* 0x004fc800078ec0ff */
[----:B------:R-:W-:-:S13]  /*1f40*/  ISETP.NE.AND P0, PT, R4, RZ, PT ;  /* 0x000000ff0400720c */ /* 0x000fda0003f05270 */
[----:B------:R-:W-:-:S05]  /*1f50*/  @!P0 LEA R3, R3, UR46, 0x3 ;  /* 0x0000002e03038c11 */ /* 0x000fca000f8e18ff */
[----:B------:R-:W-:-:S05]  /*1f60*/  @!P0 VIADD R3, R3, 0x28c60 ;  /* 0x00028c6003038836 */ /* 0x000fca0000000000 */
        /* <DEDUP_REMOVED lines=15> */
[----:B------:R-:W-:Y:S05]  /*2060*/  @P1 BRA `(.L_x_2684) ;  /* 0xfffffff400041947 */ /* 0x000fea000383ffff */
.L_x_2679:
[----:B------:R-:W-:Y:S01]  /*2070*/  BAR.SYNC.DEFER_BLOCKING 0xe, 0x100 ;  /* 0x0384000000007b1d */ /* 0x000fe20000010000 */
[----:B-1----:R-:W-:Y:S01]  /*2080*/  MOV R3, UR39 ;  /* 0x0000002700037c02 */ /* 0x002fe20008000f00 */
[----:B------:R-:W-:Y:S01]  /*2090*/  UIADD3 UR39, UR39, 0x1, URZ ;  /* 0x0000000127277890 */ /* 0x000fe2000fffe03f */
[----:B------:R-:W-:Y:S02]  /*20a0*/  CS2R R156, SRZ ;  /* 0x00000000009c7805 */ /* 0x000fe4000001ff00 */
[----:B------:R-:W-:Y:S01]  /*20b0*/  LEA R0, R3, R2, 0x6 ;  /* 0x0000000203007211 */ /* 0x000fe200078e30ff */
[----:B------:R-:W-:-:S03]  /*20c0*/  UISETP.NE.AND UP0, UPT, UR39, 0x2, UPT ;  /* 0x000000022700788c */ /* 0x000fc6000bf05270 */
[----:B------:R-:W-:Y:S01]  /*20d0*/  LEA R3, R0, UR46, 0x2 ;  /* 0x0000002e00037c11 */ /* 0x000fe2000f8e10ff */
        /* <DEDUP_REMOVED lines=133> */
[----:B------:R-:W-:Y:S06]  /*2930*/  BAR.ARV 0xf, 0x100 ;  /* 0x03c4000000007b1d */ /* 0x000fec0000002000 */
[----:B------:R-:W-:Y:S05]  /*2940*/  BRA `(.L_x_2685) ;  /* 0x0000003800747947 */ /* 0x000fea0003800000 */
.L_x_2676:
[----:B------:R-:W1:Y:S02]  /*2950*/  SHFL.IDX PT, R0, R184, RZ, 0x1f ;  /* 0x00001fffb8007589 */ /* 0x000e6400000e0000 */
[----:B-1----:R-:W-:-:S13]  /*2960*/  R2UR UR4, R0 ;  /* 0x00000000000472ca */ /* 0x002fda00000e0000 */
[----:B------:R-:W-:-:S04]  /*2970*/  ULEA.HI UR5, UR4, UR4, URZ, 0x1 ;  /* 0x0000000404057291 */ /* 0x000fc8000f8f083f */
[----:B------:R-:W-:-:S04]  /*2980*/  ULOP3.LUT UR5, UR5, 0x1fffe, URZ, 0xc0, !UPT ;  /* 0x0001fffe05057892 */ /* 0x000fc8000f8ec03f */
[----:B------:R-:W-:Y:S02]  /*2990*/  UIADD3 UR5, UR4, -UR5, URZ ;  /* 0x8000000504057290 */ /* 0x000fe4000fffe03f */
[----:B------:R-:W-:Y:S02]  /*29a0*/  UIADD3 UR4, UR46, 0x26800, URZ ;  /* 0x000268002e047890 */ /* 0x000fe4000fffe03f */
[----:B------:R-:W-:Y:S02]  /*29b0*/  ULEA UR5, UR5, UR46, 0xf ;  /* 0x0000002e05057291 */ /* 0x000fe4000f8e783f */
[----:B------:R-:W-:Y:S02]  /*29c0*/  ULOP3.LUT UP0, URZ, UR4, 0x3ff, URZ, 0xc0, !UPT ;  /* 0x000003ff043f7892 */ /* 0x000fe4000f80c03f */
[----:B------:R-:W-:-:S04]  /*29d0*/  UIADD3 UR5, UR5, 0x400, URZ ;  /* 0x0000040005057890 */ /* 0x000fc8000fffe03f */
[----:B------:R-:W-:Y:S01]  /*29e0*/  PLOP3.LUT P0, PT, PT, PT, UP0, 0x80, 0x0 ;  /* 0x000000000000781c */ /* 0x000fe20003f0f008 */
[----:B------:R-:W-:-:S04]  /*29f0*/  USHF.R.U32.HI UR5, URZ, 0x4, UR5 ;  /* 0x000000043f057899 */ /* 0x000fc80008011605 */
[----:B------:R-:W-:-:S08]  /*2a00*/  ULOP3.LUT UR51, UR5, 0x3fff, URZ, 0xc0, !UPT ;  /* 0x00003fff05337892 */ /* 0x000fd0000f8ec03f */
[----:B------:R-:W-:Y:S05]  /*2a10*/  @!P0 BRA `(.L_x_2686) ;  /* 0x0000000000408947 */ /* 0x000fea0003800000 */
[----:B------:R-:W-:Y:S01]  /*2a20*/  MOV R0, 0x0 ;  /* 0x0000000000007802 */ /* 0x000fe20000000f00 */
[----:B------:R-:W-:Y:S01]  /*2a30*/  ULDC.64 UR4, c[0x4][0x108] ;  /* 0x0100420000047ab9 */ /* 0x000fe20000000a00 */
[----:B------:R-:W-:Y:S01]  /*2a40*/  ULDC.64 UR6, c[0x4][0x58] ;  /* 0x0100160000067ab9 */ /* 0x000fe20000000a00 */
[----:B------:R-:W-:Y:S01]  /*2a50*/  IMAD.U32 R4, RZ, RZ, UR4 ;  /* 0x00000004ff047e24 */ /* 0x000fe2000f8e00ff */
[----:B------:R1:W2:Y:S01]  /*2a60*/  LDC.64 R14, c[0x4][R0] ;  /* 0x01000000000e7b82 */ /* 0x0002a20000000a00 */
[----:B------:R-:W-:Y:S01]  /*2a70*/  MOV R5, UR5 ;  /* 0x0000000500057c02 */ /* 0x000fe20008000f00 */
[----:B------:R-:W-:Y:S01]  /*2a80*/  ULDC.64 UR4, c[0x4][0x110] ;  /* 0x0100440000047ab9 */ /* 0x000fe20000000a00 */
[----:B------:R-:W-:Y:S01]  /*2a90*/  MOV R10, UR6 ;  /* 0x00000006000a7c02 */ /* 0x000fe20008000f00 */
[----:B------:R-:W-:Y:S01]  /*2aa0*/  IMAD.U32 R7, RZ, RZ, UR5 ;  /* 0x00000005ff077e24 */ /* 0x000fe2000f8e00ff */
[----:B------:R-:W-:Y:S01]  /*2ab0*/  MOV R6, UR4 ;  /* 0x0000000400067c02 */ /* 0x000fe20008000f00 */
[----:B------:R-:W-:Y:S01]  /*2ac0*/  IMAD.MOV.U32 R8, RZ, RZ, 0x70 ;  /* 0x00000070ff087424 */ /* 0x000fe200078e00ff */
[----:B------:R-:W-:-:S02]  /*2ad0*/  MOV R11, UR7 ;  /* 0x00000007000b7c02 */ /* 0x000fc40008000f00 */
[----:B------:R-:W-:Y:S02]  /*2ae0*/  MOV R12, 0x1 ;  /* 0x00000001000c7802 */ /* 0x000fe40000000f00 */
[----:B-1----:R-:W-:-:S07]  /*2af0*/  MOV R13, RZ ;  /* 0x000000ff000d7202 */ /* 0x002fce0000000f00 */
[----:B------:R-:W-:-:S07]  /*2b00*/  LEPC R20, `(.L_x_2686) ;  /* 0x000000001014794e */ /* 0x000fce0000000000 */
[----:B--2---:R-:W-:Y:S05]  /*2b10*/  CALL.ABS.NOINC R14 ;  /* 0x000000000e007343 */ /* 0x004fea0003c00000 */
.L_x_2686:
[----:B------:R-:W-:Y:S01]  /*2b20*/  ULEA.HI UR4, UR41, UR41, URZ, 0x1 ;  /* 0x0000002929047291 */ /* 0x000fe2000f8f083f */
[----:B------:R-:W-:-:S03]  /*2b30*/  MOV R3, UR44 ;  /* 0x0000002c00037c02 */ /* 0x000fc60008000f00 */
[----:B------:R-:W-:Y:S01]  /*2b40*/  ULOP3.LUT UR4, UR4, 0xfffffffe, URZ, 0xc0, !UPT ;  /* 0xfffffffe04047892 */ /* 0x000fe2000f8ec03f */
[----:B------:R-:W-:-:S03]  /*2b50*/  ISETP.NE.AND P0, PT, R3, 0x3, PT ;  /* 0x000000030300780c */ /* 0x000fc60003f05270 */
[----:B------:R-:W-:-:S06]  /*2b60*/  UIADD3 UR4, UR41, -UR4, URZ ;  /* 0x8000000429047290 */ /* 0x000fcc000fffe03f */
[----:B------:R-:W-:-:S05]  /*2b70*/  IMAD.U32 R0, RZ, RZ, UR4 ;  /* 0x00000004ff007e24 */ /* 0x000fca000f8e00ff */
[----:B------:R-:W-:-:S04]  /*2b80*/  SHF.L.U32 R0, R0, 0x1f, RZ ;  /* 0x0000001f00007819 */ /* 0x000fc800000006ff */
[----:B------:R-:W1:Y:S02]  /*2b90*/  SYNCS.PHASECHK.TRANS64.TRYWAIT P1, [UR46+0x28c00], R0 ;  /* 0x028c0000ff0075a7 */ /* 0x000e64000802016e */
[----:B-1----:R-:W-:Y:S05]  /*2ba0*/  @!P1 BRA `(.L_x_2687) ;  /* 0x0000007c00049947 */ /* 0x002fea0003800000 */
.L_x_2766:
[----:B------:R-:W-:Y:S05]  /*2bb0*/  @!P0 BRA `(.L_x_2688) ;  /* 0x0000000000048947 */ /* 0x000fea0003800000 */
[----:B------:R-:W-:Y:S01]  /*2bc0*/  BPT.TRAP 0x1 ;  /* 0x000000040000795c */ /* 0x000fe20000300000 */
.L_x_2688:
[----:B------:R-:W-:Y:S01]  /*2bd0*/  IMAD.U32 R12, RZ, RZ, UR40 ;  /* 0x00000028ff0c7e24 */ /* 0x000fe2000f8e00ff */
[----:B------:R-:W-:-:S04]  /*2be0*/  MOV R7, UR39 ;  /* 0x0000002700077c02 */ /* 0x000fc80008000f00 */
[----:B------:R-:W-:Y:S02]  /*2bf0*/  LEA R7, R7, UR46, 0x3 ;  /* 0x0000002e07077c11 */ /* 0x000fe4000f8e18ff */
[----:B------:R-:W-:-:S04]  /*2c00*/  SHF.L.U32 R12, R12, 0x1f, RZ ;  /* 0x0000001f0c0c7819 */ /* 0x000fc800000006ff */
[----:B------:R2:W3:Y:S01]  /*2c10*/  SYNCS.PHASECHK.TRANS64.TRYWAIT P1, [R7+URZ+0x28c30], R12 ;  /* 0x028c300c070075a7 */ /* 0x0004e2000802017f */
[----:B------:R-:W-:Y:S05]  /*2c20*/  @!P0 BRA `(.L_x_2689) ;  /* 0x0000000000048947 */ /* 0x000fea0003800000 */
[----:B------:R-:W-:Y:S01]  /*2c30*/  BPT.TRAP 0x1 ;  /* 0x000000040000795c */ /* 0x000fe20000300000 */
.L_x_2689:
[----:B---3--:R-:W-:Y:S05]  /*2c40*/  @P1 BRA `(.L_x_2690) ;  /* 0x0000000000081947 */ /* 0x008fea0003800000 */
[----:B------:R-:W3:Y:S02]  /*2c50*/  SYNCS.PHASECHK.TRANS64.TRYWAIT P1, [R7+URZ+0x28c30], R12 ;  /* 0x028c300c070075a7 */ /* 0x000ee4000802017f */
[----:B---3--:R-:W-:Y:S05]  /*2c60*/  @!P1 BRA `(.L_x_2691) ;  /* 0x0000007800ec9947 */ /* 0x008fea0003800000 */
.L_x_2690:
[----:B-1----:R-:W1:Y:S01]  /*2c70*/  S2R R0, SR_TID.X ;  /* 0x0000000000007919 */ /* 0x002e620000002100 */
[----:B------:R-:W-:-:S04]  /*2c80*/  UIADD3 UR4, UR46, 0x22400, URZ ;  /* 0x000224002e047890 */ /* 0x000fc8000fffe03f */
[----:B------:R-:W-:-:S04]  /*2c90*/  USHF.R.U32.HI UR4, URZ, 0x4, UR4 ;  /* 0x000000043f047899 */ /* 0x000fc80008011604 */
[----:B------:R-:W-:-:S06]  /*2ca0*/  ULOP3.LUT UR4, UR4, 0x3fff, URZ, 0xc0, !UPT ;  /* 0x00003fff04047892 */ /* 0x000fcc000f8ec03f */
[----:B------:R-:W-:Y:S01]  /*2cb0*/  MOV R4, UR4 ;  /* 0x0000000400047c02 */ /* 0x000fe20008000f00 */
[----:B------:R-:W-:Y:S05]  /*2cc0*/  WARPSYNC.ALL ;  /* 0x0000000000007948 */ /* 0x000fea0003800000 */
[----:B------:R-:W-:Y:S02]  /*2cd0*/  LOP3.LUT R4, R4, 0x10000, RZ, 0xfc, !PT ;  /* 0x0001000004047812 */ /* 0x000fe400078efcff */
[----:B-1----:R-:W-:-:S04]  /*2ce0*/  LOP3.LUT R0, R0, 0x7f, RZ, 0xc0, !PT ;  /* 0x0000007f00007812 */ /* 0x002fc800078ec0ff */
[----:B------:R-:W-:Y:S02]  /*2cf0*/  ISETP.NE.AND P1, PT, R0, RZ, PT ;  /* 0x000000ff0000720c */ /* 0x000fe40003f25270 */
[----:B------:R-:W-:Y:S01]  /*2d00*/  R2UR UR12, R4 ;  /* 0x00000000040c72ca */ /* 0x000fe200000e0000 */
[----:B------:R-:W-:Y:S01]  /*2d10*/  UIADD3 UR4, UR46, 0x20400, URZ ;  /* 0x000204002e047890 */ /* 0x000fe2000fffe03f */
[----:B------:R-:W-:Y:S01]  /*2d20*/  WARPGROUP.ARRIVE ;  /* 0x00000000000079c5 */ /* 0x000fe20000000000 */
[----:B------:R-:W-:Y:S01]  /*2d30*/  UMOV UR7, 0x40000040 ;  /* 0x4000004000077882 */ /* 0x000fe20000000000 */
[----:B------:R-:W-:Y:S01]  /*2d40*/  UMOV UR5, 0x40000040 ;  /* 0x4000004000057882 */ /* 0x000fe20000000000 */
[----:B------:R-:W-:Y:S01]  /*2d50*/  USHF.R.U32.HI UR4, URZ, 0x4, UR4 ;  /* 0x000000043f047899 */ /* 0x000fe20008011604 */
[----:B------:R-:W-:Y:S01]  /*2d60*/  UMOV UR11, 0x40000040 ;  /* 0x40000040000b7882 */ /* 0x000fe20000000000 */
[----:B------:R-:W-:Y:S02]  /*2d70*/  UMOV UR9, 0x40000040 ;  /* 0x4000004000097882 */ /* 0x000fe40000000000 */
[----:B------:R-:W-:Y:S01]  /*2d80*/  ULOP3.LUT UR4, UR4, 0x3fff, URZ, 0xc0, !UPT ;  /* 0x00003fff04047892 */ /* 0x000fe2000f8ec03f */
[----:B------:R-:W-:Y:S01]  /*2d90*/  UMOV UR15, 0x40000040 ;  /* 0x40000040000f7882 */ /* 0x000fe20000000000 */
[----:B------:R-:W-:-:S02]  /*2da0*/  ULDC UR20, c[0x0][0x988] ;  /* 0x0002620000147ab9 */ /* 0x000fc40000000800 */
[----:B------:R-:W-:Y:S02]  /*2db0*/  ULEA UR12, UR39, UR12, 0x9 ;  /* 0x0000000c270c7291 */ /* 0x000fe4000f8e483f */
[----:B------:R-:W-:Y:S02]  /*2dc0*/  ULOP3.LUT UR13, UR4, 0x10000, URZ, 0xfc, !UPT ;  /* 0x00010000040d7892 */ /* 0x000fe4000f8efc3f */
[----:B------:R-:W-:Y:S02]  /*2dd0*/  UIADD3 UR10, UR12, 0x4, URZ ;  /* 0x000000040c0a7890 */ /* 0x000fe4000fffe03f */
[----:B------:R-:W-:Y:S01]  /*2de0*/  UIADD3 UR8, UR13, 0x4, URZ ;  /* 0x000000040d087890 */ /* 0x000fe2000fffe03f */
[----:B------:R-:W-:Y:S02]  /*2df0*/  UMOV UR6, UR12 ;  /* 0x0000000c00067c82 */ /* 0x000fe40008000000 */
[----:B------:R-:W-:Y:S01]  /*2e00*/  UMOV UR4, UR13 ;  /* 0x0000000d00047c82 */ /* 0x000fe20008000000 */
[----:B------:R-:W-:Y:S01]  /*2e10*/  UIADD3 UR14, UR12, 0x6, URZ ;  /* 0x000000060c0e7890 */ /* 0x000fe2000fffe03f */
[----:B------:R-:W-:Y:S01]  /*2e20*/  HGMMA.64x64x16.F32 R24, gdesc[UR4], RZ, !UPT, gsb0 ;  /* 0x00e00000041879f0 */ /* 0x000fe2000c0008ff */
[----:B------:R-:W-:-:S02]  /*2e30*/  UIADD3 UR6, UR12, 0x2, URZ ;  /* 0x000000020c067890 */ /* 0x000fc4000fffe03f */
[----:B------:R-:W-:Y:S01]  /*2e40*/  UIADD3 UR4, UR13, 0x2, URZ ;  /* 0x000000020d047890 */ /* 0x000fe2000fffe03f */
[----:B------:R-:W-:Y:S01]  /*2e50*/  UMOV UR7, 0x40000040 ;  /* 0x4000004000077882 */ /* 0x000fe20000000000 */
[----:B------:R-:W-:Y:S01]  /*2e60*/  UMOV UR5, 0x40000040 ;  /* 0x4000004000057882 */ /* 0x000fe20000000000 */
[----:B------:R-:W-:-:S03]  /*2e70*/  UIADD3 UR12, UR13, 0x6, URZ ;  /* 0x000000060d0c7890 */ /* 0x000fc6000fffe03f */
[----:B------:R-:W-:Y:S01]  /*2e80*/  UMOV UR13, 0x40000040 ;  /* 0x40000040000d7882 */ /* 0x000fe20000000000 */
[----:B------:R-:W-:Y:S02]  /*2e90*/  WARPGROUP.DEPBAR.LE gsb0, 0x0 ;  /* 0x00008000000079c5 */ /* 0x000fe40000010000 */
[----:B------:R-:W-:-:S06]  /*2ea0*/  WARPGROUP.ARRIVE ;  /* 0x00000000000079c5 */ /* 0x000fcc0000000000 */
[----:B------:R-:W-:Y:S01]  /*2eb0*/  HGMMA.64x64x16.F32 R24, gdesc[UR4], R24, gsb0 ;  /* 0x00e00000041879f0 */ /* 0x000fe20008000818 */
[----:B------:R-:W-:-:S06]  /*2ec0*/  UIMAD UR6, UR37, -0x40, UR50 ;  /* 0xffffffc0250678a4 */ /* 0x000fcc000f8e0232 */
[----:B------:R-:W-:-:S04]  /*2ed0*/  MOV R3, UR6 ;  /* 0x0000000600037c02 */ /* 0x000fc80008000f00 */
[----:B------:R-:W-:-:S04]  /*2ee0*/  IADD3 R0, -R16, 0x40, R3 ;  /* 0x0000004010007810 */ /* 0x000fc80007ffe103 */
[C---:B------:R-:W-:Y:S02]  /*2ef0*/  ISETP.GT.AND P6, PT, R0.reuse, RZ, PT ;  /* 0x000000ff0000720c */ /* 0x040fe40003fc4270 */
[C---:B------:R-:W-:Y:S02]  /*2f00*/  ISETP.GT.AND P2, PT, R0.reuse, 0x1, PT ;  /* 0x000000010000780c */ /* 0x040fe40003f44270 */
[C---:B------:R-:W-:Y:S02]  /*2f10*/  ISETP.GT.AND P3, PT, R0.reuse, 0x8, PT ;  /* 0x000000080000780c */ /* 0x040fe40003f64270 */
[C---:B------:R-:W-:Y:S02]  /*2f20*/  ISETP.GT.AND P4, PT, R0.reuse, 0x9, PT ;  /* 0x000000090000780c */ /* 0x040fe40003f84270 */
[----:B------:R-:W-:Y:S01]  /*2f30*/  ISETP.GT.AND P5, PT, R0, 0x10, PT ;  /* 0x000000100000780c */ /* 0x000fe20003fa4270 */
[----:B------:R-:W-:Y:S02]  /*2f40*/  WARPGROUP.DEPBAR.LE gsb0, 0x0 ;  /* 0x00008000000079c5 */ /* 0x000fe40000010000 */
[----:B------:R-:W-:-:S06]  /*2f50*/  WARPGROUP.ARRIVE ;  /* 0x00000000000079c5 */ /* 0x000fcc0000000000 */
[----:B------:R-:W-:Y:S03]  /*2f60*/  HGMMA.64x64x16.F32 R24, gdesc[UR8], R24, gsb0 ;  /* 0x00e00000081879f0 */ /* 0x000fe60008000818 */
[----:B------:R-:W-:Y:S02]  /*2f70*/  WARPGROUP.DEPBAR.LE gsb0, 0x0 ;  /* 0x00008000000079c5 */ /* 0x000fe40000010000 */
[----:B------:R-:W-:-:S06]  /*2f80*/  WARPGROUP.ARRIVE ;  /* 0x00000000000079c5 */ /* 0x000fcc0000000000 */
[----:B------:R-:W-:Y:S03]  /*2f90*/  HGMMA.64x64x16.F32 R24, gdesc[UR12], R24, gsb0 ;  /* 0x00e000000c1879f0 */ /* 0x000fe60008000818 */
        /* <DEDUP_REMOVED lines=52> */
[----:B------:R-:W-:-:S02]  /*32e0*/  FMNMX.FTZ R0, R52, R3, !PT ;  /* 0x0000000334007209 */ /* 0x000fc40007810000 */
[----:B------:R-:W-:Y:S02]  /*32f0*/  FMNMX.FTZ R3, R26, R27, !PT ;  /* 0x0000001b1a037209 */ /* 0x000fe40007810000 */
[----:B------:R-:W-:Y:S02]  /*3300*/  FMNMX.FTZ R5, R53, R0, !PT ;  /* 0x0000000035057209 */ /* 0x000fe40007810000 */
[----:B------:R-:W-:Y:S02]  /*3310*/  FSEL R47, R47, -INF , P2 ;  /* 0xff8000002f2f7808 */ /* 0x000fe40001000000 */
[----:B------:R-:W-:Y:S01]  /*3320*/  FSEL R50, R50, -INF , P3 ;  /* 0xff80000032327808 */ /* 0x000fe20001800000 */
[----:B------:R-:W1:Y:S01]  /*3330*/  SHFL.BFLY PT, R0, R5, 0x2, 0x1f ;  /* 0x0c401f0005007f89 */ /* 0x000e6200000e0000 */
[----:B------:R-:W-:Y:S02]  /*3340*/  FSEL R51, R51, -INF , P4 ;  /* 0xff80000033337808 */ /* 0x000fe40002000000 */
[----:B------:R-:W-:-:S02]  /*3350*/  FSEL R54, R54, -INF , P5 ;  /* 0xff80000036367808 */ /* 0x000fc40002800000 */
[----:B------:R-:W-:Y:S02]  /*3360*/  FSEL R55, R55, -INF , P6 ;  /* 0xff80000037377808 */ /* 0x000fe40003000000 */
        /* <DEDUP_REMOVED lines=12> */
[----:B------:R-:W-:Y:S01]  /*3430*/  FMUL.FTZ R5, R0, UR20 ;  /* 0x0000001400057c20 */ /* 0x000fe20008410000 */
[----:B------:R-:W-:-:S04]  /*3440*/  FMNMX.FTZ R6, R46, R3, !PT ;  /* 0x000000032e067209 */ /* 0x000fc80007810000 */
[----:B------:R-:W-:Y:S02]  /*3450*/  FMNMX.FTZ R3, R47, R6, !PT ;  /* 0x000000062f037209 */ /* 0x000fe40007810000 */
[----:B------:R-:W-:Y:S02]  /*3460*/  FSEL R8, R5, RZ, P2 ;  /* 0x000000ff05087208 */ /* 0x000fe40001000000 */
[----:B------:R-:W-:-:S03]  /*3470*/  FMNMX.FTZ R6, R50, R3, !PT ;  /* 0x0000000332067209 */ /* 0x000fc60007810000 */
[--C-:B------:R-:W-:Y:S01]  /*3480*/  FFMA.FTZ R24, R24, UR20, -R8.reuse ;  /* 0x0000001418187c23 */ /* 0x100fe20008010808 */
[----:B------:R-:W-:Y:S01]  /*3490*/  FMNMX.FTZ R3, R51, R6, !PT ;  /* 0x0000000633037209 */ /* 0x000fe20007810000 */
[--C-:B------:R-:W-:Y:S01]  /*34a0*/  FFMA.FTZ R25, R25, UR20, -R8.reuse ;  /* 0x0000001419197c23 */ /* 0x100fe20008010808 */
[--C-:B------:R-:W-:Y:S01]  /*34b0*/  FFMA.FTZ R28, R28, UR20, -R8.reuse ;  /* 0x000000141c1c7c23 */ /* 0x100fe20008010808 */
[--C-:B------:R-:W-:Y:S01]  /*34c0*/  FFMA.FTZ R29, R29, UR20, -R8.reuse ;  /* 0x000000141d1d7c23 */ /* 0x100fe20008010808 */
[----:B------:R-:W-:Y:S01]  /*34d0*/  FMNMX.FTZ R6, R54, R3, !PT ;  /* 0x0000000336067209 */ /* 0x000fe20007810000 */
[----:B------:R-:W-:Y:S01]  /*34e0*/  MUFU.EX2 R24, R24 ;  /* 0x0000001800187308 */ /* 0x000fe20000000800 */
[--C-:B------:R-:W-:Y:S01]  /*34f0*/  FFMA.FTZ R32, R32, UR20, -R8.reuse ;  /* 0x0000001420207c23 */ /* 0x100fe20008010808 */
[--C-:B------:R-:W-:Y:S01]  /*3500*/  FFMA.FTZ R33, R33, UR20, -R8.reuse ;  /* 0x0000001421217c23 */ /* 0x100fe20008010808 */
[----:B------:R-:W-:Y:S01]  /*3510*/  FMNMX.FTZ R6, R55, R6, !PT ;  /* 0x0000000637067209 */ /* 0x000fe20007810000 */
[--C-:B------:R-:W-:Y:S01]  /*3520*/  FFMA.FTZ R36, R36, UR20, -R8.reuse ;  /* 0x0000001424247c23 */ /* 0x100fe20008010808 */
[--C-:B------:R-:W-:Y:S01]  /*3530*/  FFMA.FTZ R37, R37, UR20, -R8.reuse ;  /* 0x0000001425257c23 */ /* 0x100fe20008010808 */
[--C-:B------:R-:W-:Y:S01]  /*3540*/  FFMA.FTZ R40, R40, UR20, -R8.reuse ;  /* 0x0000001428287c23 */ /* 0x100fe20008010808 */
[--C-:B------:R-:W-:Y:S01]  /*3550*/  FFMA.FTZ R41, R41, UR20, -R8.reuse ;  /* 0x0000001429297c23 */ /* 0x100fe20008010808 */
[----:B------:R-:W1:Y:S01]  /*3560*/  SHFL.BFLY PT, R3, R6, 0x2, 0x1f ;  /* 0x0c401f0006037f89 */ /* 0x000e6200000e0000 */
[----:B------:R-:W4:Y:S01]  /*3570*/  MUFU.EX2 R25, R25 ;  /* 0x0000001900197308 */ /* 0x000f220000000800 */
[--C-:B------:R-:W-:Y:S01]  /*3580*/  FFMA.FTZ R44, R44, UR20, -R8.reuse ;  /* 0x000000142c2c7c23 */ /* 0x100fe20008010808 */
[--C-:B------:R-:W-:Y:S01]  /*3590*/  FFMA.FTZ R45, R45, UR20, -R8.reuse ;  /* 0x000000142d2d7c23 */ /* 0x100fe20008010808 */
[--C-:B------:R-:W-:Y:S01]  /*35a0*/  FFMA.FTZ R48, R48, UR20, -R8.reuse ;  /* 0x0000001430307c23 */ /* 0x100fe20008010808 */
[--C-:B------:R-:W-:Y:S01]  /*35b0*/  FFMA.FTZ R49, R49, UR20, -R8.reuse ;  /* 0x0000001431317c23 */ /* 0x100fe20008010808 */
[--C-:B------:R-:W-:Y:S01]  /*35c0*/  FFMA.FTZ R52, R52, UR20, -R8.reuse ;  /* 0x0000001434347c23 */ /* 0x100fe20008010808 */
[----:B------:R-:W-:-:S02]  /*35d0*/  FFMA.FTZ R8, R53, UR20, -R8 ;  /* 0x0000001435087c23 */ /* 0x000fc40008010808 */
[----:B------:R-:W-:Y:S08]  /*35e0*/  MUFU.EX2 R28, R28 ;  /* 0x0000001c001c7308 */ /* 0x000ff00000000800 */
[----:B------:R-:W5:Y:S01]  /*35f0*/  MUFU.EX2 R29, R29 ;  /* 0x0000001d001d7308 */ /* 0x000f620000000800 */
[----:B----4-:R-:W-:Y:S02]  /*3600*/  F2FP.F16.F32.PACK_AB R152, R25, R24 ;  /* 0x000000181998723e */ /* 0x010fe400000000ff */
[----:B-1----:R-:W-:-:S05]  /*3610*/  FMNMX.FTZ R5, R6, R3, !PT ;  /* 0x0000000306057209 */ /* 0x002fca0007810000 */
[----:B------:R-:W-:Y:S01]  /*3620*/  MUFU.EX2 R32, R32 ;  /* 0x0000002000207308 */ /* 0x000fe20000000800 */
[----:B------:R-:W1:Y:S07]  /*3630*/  SHFL.BFLY PT, R6, R5, 0x1, 0x1f ;  /* 0x0c201f0005067f89 */ /* 0x000e6e00000e0000 */
[----:B------:R-:W-:Y:S01]  /*3640*/  MUFU.EX2 R9, R8 ;  /* 0x0000000800097308 */ /* 0x000fe20000000800 */
[----:B-----5:R-:W-:-:S07]  /*3650*/  F2FP.F16.F32.PACK_AB R154, R29, R28 ;  /* 0x0000001c1d9a723e */ /* 0x020fce00000000ff */
[----:B------:R-:W4:Y:S08]  /*3660*/  MUFU.EX2 R33, R33 ;  /* 0x0000002100217308 */ /* 0x000f300000000800 */
[----:B------:R-:W-:Y:S01]  /*3670*/  MUFU.EX2 R36, R36 ;  /* 0x0000002400247308 */ /* 0x000fe20000000800 */
[----:B-1----:R-:W-:-:S04]  /*3680*/  FMNMX.FTZ R3, R5, R6, !PT ;  /* 0x0000000605037209 */ /* 0x002fc80007810000 */
[C---:B------:R-:W-:Y:S01]  /*3690*/  FSETP.NEU.FTZ.AND P2, PT, R3.reuse, -INF , PT ;  /* 0xff8000000300780b */ /* 0x040fe20003f5d000 */
[----:B------:R-:W-:Y:S02]  /*36a0*/  FMUL.FTZ R5, R3, UR20 ;  /* 0x0000001403057c20 */ /* 0x000fe40008410000 */
[----:B------:R-:W1:Y:S01]  /*36b0*/  MUFU.EX2 R37, R37 ;  /* 0x0000002500257308 */ /* 0x000e620000000800 */
[----:B----4-:R-:W-:Y:S02]  /*36c0*/  F2FP.F16.F32.PACK_AB R156, R33, R32 ;  /* 0x00000020219c723e */ /* 0x010fe400000000ff */
[----:B------:R-:W-:Y:S01]  /*36d0*/  FSEL R6, R5, RZ, P2 ;  /* 0x000000ff05067208 */ /* 0x000fe20001000000 */
[----:B------:R-:W-:-:S04]  /*36e0*/  FADD.FTZ R5, R24, R25 ;  /* 0x0000001918057221 */ /* 0x000fc80000010000 */
[----:B------:R-:W-:Y:S01]  /*36f0*/  MUFU.EX2 R40, R40 ;  /* 0x0000002800287308 */ /* 0x000fe20000000800 */
[--C-:B------:R-:W-:Y:S01]  /*3700*/  FFMA.FTZ R26, R26, UR20, -R6.reuse ;  /* 0x000000141a1a7c23 */ /* 0x100fe20008010806 */
[--C-:B------:R-:W-:Y:S01]  /*3710*/  FFMA.FTZ R27, R27, UR20, -R6.reuse ;  /* 0x000000141b1b7c23 */ /* 0x100fe20008010806 */
[--C-:B------:R-:W-:Y:S01]  /*3720*/  FFMA.FTZ R30, R30, UR20, -R6.reuse ;  /* 0x000000141e1e7c23 */ /* 0x100fe20008010806 */
[--C-:B------:R-:W-:Y:S01]  /*3730*/  FFMA.FTZ R31, R31, UR20, -R6.reuse ;  /* 0x000000141f1f7c23 */ /* 0x100fe20008010806 */
[--C-:B------:R-:W-:Y:S01]  /*3740*/  FFMA.FTZ R34, R34, UR20, -R6.reuse ;  /* 0x0000001422227c23 */ /* 0x100fe20008010806 */
[--C-:B------:R-:W-:Y:S01]  /*3750*/  FFMA.FTZ R35, R35, UR20, -R6.reuse ;  /* 0x0000001423237c23 */ /* 0x100fe20008010806 */
[----:B------:R-:W-:Y:S01]  /*3760*/  FFMA.FTZ R38, R38, UR20, -R6 ;  /* 0x0000001426267c23 */ /* 0x000fe20008010806 */
[----:B------:R-:W-:Y:S01]  /*3770*/  MUFU.EX2 R26, R26 ;  /* 0x0000001a001a7308 */ /* 0x000fe20000000800 */
[----:B------:R-:W-:Y:S01]  /*3780*/  FADD.FTZ R8, R28, R5 ;  /* 0x000000051c087221 */ /* 0x000fe20000010000 */
[----:B------:R-:W-:-:S02]  /*3790*/  @!P1 VIADD R5, R7, 0x28c40 ;  /* 0x00028c4007059836 */ /* 0x000fc40000000000 */
[--C-:B------:R-:W-:Y:S01]  /*37a0*/  FFMA.FTZ R39, R39, UR20, -R6.reuse ;  /* 0x0000001427277c23 */ /* 0x100fe20008010806 */
[----:B------:R-:W-:Y:S01]  /*37b0*/  FFMA.FTZ R42, R42, UR20, -R6 ;  /* 0x000000142a2a7c23 */ /* 0x000fe20008010806 */
[----:B------:R-:W-:Y:S01]  /*37c0*/  FADD.FTZ R13, R29, R8 ;  /* 0x000000081d0d7221 */ /* 0x000fe20000010000 */
[--C-:B------:R-:W-:Y:S01]  /*37d0*/  FFMA.FTZ R43, R43, UR20, -R6.reuse ;  /* 0x000000142b2b7c23 */ /* 0x100fe20008010806 */
[----:B------:R-:W-:Y:S01]  /*37e0*/  @!P1 PRMT R5, RZ, 0x654, R5 ;  /* 0x00000654ff059816 */ /* 0x000fe20000000005 */
[----:B------:R-:W4:Y:S01]  /*37f0*/  MUFU.EX2 R27, R27 ;  /* 0x0000001b001b7308 */ /* 0x000f220000000800 */
[----:B------:R-:W-:Y:S01]  /*3800*/  FADD.FTZ R10, R32, R13 ;  /* 0x0000000d200a7221 */ /* 0x000fe20000010000 */
[--C-:B------:R-:W-:Y:S01]  /*3810*/  FFMA.FTZ R46, R46, UR20, -R6.reuse ;  /* 0x000000142e2e7c23 */ /* 0x100fe20008010806 */
[----:B------:R5:W-:Y:S01]  /*3820*/  @!P1 SYNCS.ARRIVE.TRANS64.RED.A1T0 RZ, [R5+URZ], RZ ;  /* 0x000000ff05ff99a7 */ /* 0x000be2000810043f */
[--C-:B------:R-:W-:Y:S01]  /*3830*/  FFMA.FTZ R47, R47, UR20, -R6.reuse ;  /* 0x000000142f2f7c23 */ /* 0x100fe20008010806 */
[--C-:B------:R-:W-:Y:S01]  /*3840*/  FFMA.FTZ R50, R50, UR20, -R6.reuse ;  /* 0x0000001432327c23 */ /* 0x100fe20008010806 */
[--C-:B------:R-:W-:Y:S01]  /*3850*/  FFMA.FTZ R51, R51, UR20, -R6.reuse ;  /* 0x0000001433337c23 */ /* 0x100fe20008010806 */
[--C-:B------:R-:W-:Y:S01]  /*3860*/  FFMA.FTZ R54, R54, UR20, -R6.reuse ;  /* 0x0000001436367c23 */ /* 0x100fe20008010806 */
[----:B------:R-:W2:Y:S01]  /*3870*/  MUFU.EX2 R30, R30 ;  /* 0x0000001e001e7308 */ /* 0x000ea20000000800 */
[----:B------:R-:W-:Y:S01]  /*3880*/  FFMA.FTZ R6, R55, UR20, -R6 ;  /* 0x0000001437067c23 */ /* 0x000fe20008010806 */
[----:B-1----:R-:W-:-:S06]  /*3890*/  F2FP.F16.F32.PACK_AB R158, R37, R36 ;  /* 0x00000024259e723e */ /* 0x002fcc00000000ff */
[----:B------:R-:W5:Y:S01]  /*38a0*/  MUFU.EX2 R31, R31 ;  /* 0x0000001f001f7308 */ /* 0x000f620000000800 */
[----:B----4-:R-:W-:Y:S01]  /*38b0*/  FADD.FTZ R11, R26, R27 ;  /* 0x0000001b1a0b7221 */ /* 0x010fe20000010000 */
[----:B------:R-:W-:-:S06]  /*38c0*/  F2FP.F16.F32.PACK_AB R153, R27, R26 ;  /* 0x0000001a1b99723e */ /* 0x000fcc00000000ff */
[----:B------:R-:W1:Y:S01]  /*38d0*/  MUFU.EX2 R34, R34 ;  /* 0x0000002200227308 */ /* 0x000e620000000800 */
[----:B--2---:R-:W-:Y:S01]  /*38e0*/  FADD.FTZ R8, R30, R11 ;  /* 0x0000000b1e087221 */ /* 0x004fe20000010000 */
[----:B------:R-:W-:-:S04]  /*38f0*/  FADD.FTZ R11, R33, R10 ;  /* 0x0000000a210b7221 */ /* 0x000fc80000010000 */
[----:B------:R-:W-:Y:S02]  /*3900*/  FADD.FTZ R10, R36, R11 ;  /* 0x0000000b240a7221 */ /* 0x000fe40000010000 */
[----:B------:R-:W2:Y:S01]  /*3910*/  MUFU.EX2 R35, R35 ;  /* 0x0000002300237308 */ /* 0x000ea20000000800 */
[----:B-----5:R-:W-:Y:S01]  /*3920*/  FADD.FTZ R5, R31, R8 ;  /* 0x000000081f057221 */ /* 0x020fe20000010000 */
[----:B------:R-:W-:Y:S01]  /*3930*/  FADD.FTZ R11, R37, R10 ;  /* 0x0000000a250b7221 */ /* 0x000fe20000010000 */
[----:B------:R-:W-:Y:S01]  /*3940*/  F2FP.F16.F32.PACK_AB R155, R31, R30 ;  /* 0x0000001e1f9b723e */ /* 0x000fe200000000ff */
[----:B------:R-:W-:Y:S02]  /*3950*/  BAR.SYNC.DEFER_BLOCKING 0xf, 0x100 ;  /* 0x03c4000000007b1d */ /* 0x000fe40000010000 */
[----:B------:R-:W-:Y:S01]  /*3960*/  FADD.FTZ R10, R40, R11 ;  /* 0x0000000b280a7221 */ /* 0x000fe20000010000 */
[----:B-1----:R-:W-:-:S03]  /*3970*/  FADD.FTZ R8, R34, R5 ;  /* 0x0000000522087221 */ /* 0x002fc60000010000 */
[----:B------:R-:W1:Y:S01]  /*3980*/  MUFU.EX2 R38, R38 ;  /* 0x0000002600267308 */ /* 0x000e620000000800 */
[----:B--2---:R-:W-:-:S07]  /*3990*/  FADD.FTZ R5, R35, R8 ;  /* 0x0000000823057221 */ /* 0x004fce0000010000 */
[----:B------:R-:W2:Y:S01]  /*39a0*/  MUFU.EX2 R39, R39 ;  /* 0x0000002700277308 */ /* 0x000ea20000000800 */
[----:B------:R-:W-:-:S07]  /*39b0*/  F2FP.F16.F32.PACK_AB R157, R35, R34 ;  /* 0x00000022239d723e */ /* 0x000fce00000000ff */
[----:B------:R-:W4:Y:S01]  /*39c0*/  MUFU.EX2 R42, R42 ;  /* 0x0000002a002a7308 */ /* 0x000f220000000800 */
[----:B-1----:R-:W-:Y:S01]  /*39d0*/  FADD.FTZ R8, R38, R5 ;  /* 0x0000000526087221 */ /* 0x002fe20000010000 */
[----:B------:R1:W-:Y:S06]  /*39e0*/  STSM.16.M88.4 [R19+0x26800], R152 ;  /* 0x0268009813007844 */ /* 0x0003ec0000000200 */
[----:B------:R-:W5:Y:S01]  /*39f0*/  MUFU.EX2 R41, R41 ;  /* 0x0000002900297308 */ /* 0x000f620000000800 */
[C---:B--2---:R-:W-:Y:S01]  /*3a00*/  FADD.FTZ R5, R39.reuse, R8 ;  /* 0x0000000827057221 */ /* 0x044fe20000010000 */
[----:B------:R-:W-:-:S05]  /*3a10*/  F2FP.F16.F32.PACK_AB R159, R39, R38 ;  /* 0x00000026279f723e */ /* 0x000fca00000000ff */
[----:B------:R1:W-:Y:S01]  /*3a20*/  STSM.16.M88.4 [R23], R156 ;  /* 0x0000009c17007844 */ /* 0x0003e20000000200 */
[----:B------:R-:W2:Y:S01]  /*3a30*/  MUFU.EX2 R43, R43 ;  /* 0x0000002b002b7308 */ /* 0x000ea20000000800 */
[----:B----4-:R-:W-:-:S07]  /*3a40*/  FADD.FTZ R8, R42, R5 ;  /* 0x000000052a087221 */ /* 0x010fce0000010000 */
[----:B------:R-:W-:Y:S01]  /*3a50*/  MUFU.EX2 R44, R44 ;  /* 0x0000002c002c7308 */ /* 0x000fe20000000800 */
[C---:B-----5:R-:W-:Y:S01]  /*3a60*/  FADD.FTZ R13, R41.reuse, R10 ;  /* 0x0000000a290d7221 */ /* 0x060fe20000010000 */
[----:B------:R-:W-:-:S06]  /*3a70*/  F2FP.F16.F32.PACK_AB R160, R41, R40 ;  /* 0x0000002829a0723e */ /* 0x000fcc00000000ff */
[----:B------:R-:W4:Y:S01]  /*3a80*/  MUFU.EX2 R46, R46 ;  /* 0x0000002e002e7308 */ /* 0x000f220000000800 */
[C---:B--2---:R-:W-:Y:S01]  /*3a90*/  FADD.FTZ R5, R43.reuse, R8 ;  /* 0x000000082b057221 */ /* 0x044fe20000010000 */
[----:B------:R-:W-:-:S06]  /*3aa0*/  F2FP.F16.F32.PACK_AB R161, R43, R42 ;  /* 0x0000002a2ba1723e */ /* 0x000fcc00000000ff */
[----:B------:R-:W2:Y:S08]  /*3ab0*/  MUFU.EX2 R45, R45 ;  /* 0x0000002d002d7308 */ /* 0x000eb00000000800 */
[----:B------:R-:W5:Y:S01]  /*3ac0*/  MUFU.EX2 R47, R47 ;  /* 0x0000002f002f7308 */ /* 0x000f620000000800 */
[----:B----4-:R-:W-:-:S07]  /*3ad0*/  FADD.FTZ R8, R46, R5 ;  /* 0x000000052e087221 */ /* 0x010fce0000010000 */
[----:B------:R-:W-:Y:S01]  /*3ae0*/  MUFU.EX2 R48, R48 ;  /* 0x0000003000307308 */ /* 0x000fe20000000800 */
[----:B--2---:R-:W-:-:S07]  /*3af0*/  F2FP.F16.F32.PACK_AB R162, R45, R44 ;  /* 0x0000002c2da2723e */ /* 0x004fce00000000ff */
[----:B------:R-:W2:Y:S01]  /*3b00*/  MUFU.EX2 R49, R49 ;  /* 0x0000003100317308 */ /* 0x000ea20000000800 */
[C---:B-----5:R-:W-:Y:S01]  /*3b10*/  F2FP.F16.F32.PACK_AB R163, R47.reuse, R46 ;  /* 0x0000002e2fa3723e */ /* 0x060fe200000000ff */
[----:B------:R-:W-:-:S04]  /*3b20*/  FADD.FTZ R47, R47, R8 ;  /* 0x000000082f2f7221 */ /* 0x000fc80000010000 */
[----:B------:R1:W-:Y:S02]  /*3b30*/  STSM.16.M88.4 [R18], R160 ;  /* 0x000000a012007844 */ /* 0x0003e40000000200 */
[----:B------:R-:W-:Y:S08]  /*3b40*/  MUFU.EX2 R50, R50 ;  /* 0x0000003200327308 */ /* 0x000ff00000000800 */
[----:B------:R-:W4:Y:S01]  /*3b50*/  MUFU.EX2 R51, R51 ;  /* 0x0000003300337308 */ /* 0x000f220000000800 */
[----:B--2---:R-:W-:-:S07]  /*3b60*/  F2FP.F16.F32.PACK_AB R164, R49, R48 ;  /* 0x0000003031a4723e */ /* 0x004fce00000000ff */
[----:B------:R-:W2:Y:S08]  /*3b70*/  MUFU.EX2 R52, R52 ;  /* 0x0000003400347308 */ /* 0x000eb00000000800 */
[----:B------:R-:W5:Y:S01]  /*3b80*/  MUFU.EX2 R54, R54 ;  /* 0x0000003600367308 */ /* 0x000f620000000800 */
[----:B----4-:R-:W-:Y:S01]  /*3b90*/  F2FP.F16.F32.PACK_AB R165, R51, R50 ;  /* 0x0000003233a5723e */ /* 0x010fe200000000ff */
[----:B------:R-:W-:-:S04]  /*3ba0*/  FADD.FTZ R50, R50, R47 ;  /* 0x0000002f32327221 */ /* 0x000fc80000010000 */
[----:B------:R-:W-:Y:S02]  /*3bb0*/  FADD.FTZ R51, R51, R50 ;  /* 0x0000003233337221 */ /* 0x000fe40000010000 */
[----:B------:R4:W3:Y:S01]  /*3bc0*/  MUFU.EX2 R11, R6 ;  /* 0x00000006000b7308 */ /* 0x0008e20000000800 */
[----:B--2---:R-:W-:Y:S01]  /*3bd0*/  F2FP.F16.F32.PACK_AB R166, R9, R52 ;  /* 0x0000003409a6723e */ /* 0x004fe200000000ff */
[----:B----4-:R-:W-:-:S04]  /*3be0*/  FADD.FTZ R6, R44, R13 ;  /* 0x0000000d2c067221 */ /* 0x010fc80000010000 */
[----:B------:R-:W-:Y:S01]  /*3bf0*/  FADD.FTZ R45, R45, R6 ;  /* 0x000000062d2d7221 */ /* 0x000fe20000010000 */
[----:B-----5:R-:W-:-:S03]  /*3c00*/  FADD.FTZ R6, R54, R51 ;  /* 0x0000003336067221 */ /* 0x020fc60000010000 */
[----:B------:R-:W-:Y:S01]  /*3c10*/  FADD.FTZ R48, R48, R45 ;  /* 0x0000002d30307221 */ /* 0x000fe20000010000 */
[C---:B---3--:R-:W-:Y:S01]  /*3c20*/  F2FP.F16.F32.PACK_AB R167, R11.reuse, R54 ;  /* 0x000000360ba7723e */ /* 0x048fe200000000ff */
[----:B------:R-:W-:Y:S02]  /*3c30*/  FADD.FTZ R6, R11, R6 ;  /* 0x000000060b067221 */ /* 0x000fe40000010000 */
[----:B------:R-:W-:Y:S02]  /*3c40*/  FADD.FTZ R49, R49, R48 ;  /* 0x0000003031317221 */ /* 0x000fe40000010000 */
[----:B------:R1:W-:Y:S02]  /*3c50*/  STSM.16.M88.4 [R22], R164 ;  /* 0x000000a416007844 */ /* 0x0003e40000000200 */
[----:B------:R-:W-:-:S04]  /*3c60*/  FADD.FTZ R52, R52, R49 ;  /* 0x0000003134347221 */ /* 0x000fc80000010000 */
[----:B------:R-:W-:Y:S01]  /*3c70*/  FADD.FTZ R5, R9, R52 ;  /* 0x0000003409057221 */ /* 0x000fe20000010000 */
[----:B------:R-:W-:Y:S06]  /*3c80*/  @!P0 BRA `(.L_x_2692) ;  /* 0x0000000000048947 */ /* 0x000fec0003800000 */
[----:B------:R-:W-:Y:S01]  /*3c90*/  BPT.TRAP 0x1 ;  /* 0x000000040000795c */ /* 0x000fe20000300000 */
.L_x_2692:
[----:B------:R2:W3:Y:S01]  /*3ca0*/  SYNCS.PHASECHK.TRANS64.TRYWAIT P2, [R7+URZ+0x28c50], R12 ;  /* 0x028c500c070075a7 */ /* 0x0004e2000804017f */
[----:B------:R-:W-:Y:S05]  /*3cb0*/  @!P0 BRA `(.L_x_2693) ;  /* 0x0000000000048947 */ /* 0x000fea0003800000 */
[----:B------:R-:W-:Y:S01]  /*3cc0*/  BPT.TRAP 0x1 ;  /* 0x000000040000795c */ /* 0x000fe20000300000 */
.L_x_2693:
[----:B------:R-:W-:Y:S01]  /*3cd0*/  ULOP3.LUT UR51, UR51, 0x2000000, URZ, 0xfc, !UPT ;  /* 0x0200000033337892 */ /* 0x000fe2000f8efc3f */
[----:B---3--:R-:W-:Y:S11]  /*3ce0*/  @P2 BRA `(.L_x_2694) ;  /* 0x0000000000082947 */ /* 0x008ff60003800000 */
[----:B------:R-:W3:Y:S02]  /*3cf0*/  SYNCS.PHASECHK.TRANS64.TRYWAIT P2, [R7+URZ+0x28c50], R12 ;  /* 0x028c500c070075a7 */ /* 0x000ee4000804017f */
[----:B---3--:R-:W-:Y:S05]  /*3d00*/  @!P2 BRA `(.L_x_2695) ;  /* 0x0000006800d8a947 */ /* 0x008fea0003800000 */
.L_x_2694:
[----:B------:R-:W-:Y:S01]  /*3d10*/  ULEA UR10, UR39, UR51, 0xc ;  /* 0x00000033270a7291 */ /* 0x000fe2000f8e603f */
[----:B------:R-:W-:Y:S01]  /*3d20*/  WARPGROUP.ARRIVE ;  /* 0x00000000000079c5 */ /* 0x000fe20000000000 */
[----:B------:R-:W-:Y:S01]  /*3d30*/  UMOV UR7, 0x40000040 ;  /* 0x4000004000077882 */ /* 0x000fe20000000000 */
[----:B------:R-:W-:Y:S01]  /*3d40*/  UISETP.GE.AND UP0, UPT, UR50, 0x41, UPT ;  /* 0x000000413200788c */ /* 0x000fe2000bf06270 */
[----:B--23--:R-:W-:-:S03]  /*3d50*/  @!P1 IADD3 R7, R7, 0x28c60, RZ ;  /* 0x00028c6007079810 */ /* 0x00cfc60007ffe0ff */
[----:B------:R-:W-:Y:S01]  /*3d60*/  UMOV UR6, UR10 ;  /* 0x0000000a00067c82 */ /* 0x000fe20008000000 */
[----:B------:R-:W-:Y:S01]  /*3d70*/  @!P1 PRMT R7, RZ, 0x654, R7 ;  /* 0x00000654ff079816 */ /* 0x000fe20000000007 */
[----:B------:R-:W-:Y:S01]  /*3d80*/  HGMMA.64x256x16.F32 R24, R152, gdesc[UR4].tnspB, RZ, !UPT, gsb0 ;  /* 0x43e0000498187df0 */ /* 0x000fe2000c0008ff */
[----:B------:R-:W-:Y:S01]  /*3d90*/  UIADD3 UR6, UR10, 0x80, URZ ;  /* 0x000000800a067890 */ /* 0x000fe2000fffe03f */
[----:B------:R-:W-:Y:S01]  /*3da0*/  PLOP3.LUT P2, PT, PT, PT, UP0, 0x80, 0x0 ;  /* 0x000000000000781c */ /* 0x000fe20003f4f008 */
[----:B------:R-:W-:Y:S01]  /*3db0*/  UMOV UR7, 0x40000040 ;  /* 0x4000004000077882 */ /* 0x000fe20000000000 */
[----:B------:R-:W-:Y:S02]  /*3dc0*/  WARPGROUP.DEPBAR.LE gsb0, 0x0 ;  /* 0x00008000000079c5 */ /* 0x000fe40000010000 */
[----:B------:R-:W-:-:S15]  /*3dd0*/  WARPGROUP.ARRIVE ;  /* 0x00000000000079c5 */ /* 0x000fde0000000000 */
[----:B------:R-:W-:-:S07]  /*3de0*/  NOP ;  /* 0x0000000000007918 */ /* 0x000fce0000000000 */
[----:B------:R-:W-:Y:S01]  /*3df0*/  HGMMA.64x256x16.F32 R24, R156, gdesc[UR4].tnspB, R24, gsb0 ;  /* 0x43e000049c187df0 */ /* 0x000fe20008000818 */
[----:B------:R-:W-:Y:S01]  /*3e00*/  UIADD3 UR6, UR10, 0x100, URZ ;  /* 0x000001000a067890 */ /* 0x000fe2000fffe03f */
[----:B------:R-:W-:Y:S01]  /*3e10*/  UMOV UR7, 0x40000040 ;  /* 0x4000004000077882 */ /* 0x000fe20000000000 */
[----:B------:R-:W-:Y:S02]  /*3e20*/  WARPGROUP.DEPBAR.LE gsb0, 0x0 ;  /* 0x00008000000079c5 */ /* 0x000fe40000010000 */
[----:B------:R-:W-:-:S15]  /*3e30*/  WARPGROUP.ARRIVE ;  /* 0x00000000000079c5 */ /* 0x000fde0000000000 */
[----:B------:R-:W-:-:S08]  /*3e40*/  NOP ;  /* 0x0000000000007918 */ /* 0x000fd00000000000 */
[----:B------:R-:W-:Y:S01]  /*3e50*/  HGMMA.64x256x16.F32 R24, R160, gdesc[UR4].tnspB, R24, gsb0 ;  /* 0x43e00004a0187df0 */ /* 0x000fe20008000818 */
[----:B------:R-:W-:Y:S01]  /*3e60*/  UIADD3 UR6, UR10, 0x180, URZ ;  /* 0x000001800a067890 */ /* 0x000fe2000fffe03f */
[----:B------:R-:W-:Y:S01]  /*3e70*/  UMOV UR7, 0x40000040 ;  /* 0x4000004000077882 */ /* 0x000fe20000000000 */
[----:B------:R-:W-:Y:S02]  /*3e80*/  WARPGROUP.DEPBAR.LE gsb0, 0x0 ;  /* 0x00008000000079c5 */ /* 0x000fe40000010000 */
[----:B------:R-:W-:-:S15]  /*3e90*/  WARPGROUP.ARRIVE ;  /* 0x00000000000079c5 */ /* 0x000fde0000000000 */
[----:B------:R-:W-:-:S08]  /*3ea0*/  NOP ;  /* 0x0000000000007918 */ /* 0x000fd00000000000 */
[----:B------:R-:W-:Y:S03]  /*3eb0*/  HGMMA.64x256x16.F32 R24, R164, gdesc[UR4].tnspB, R24, gsb0 ;  /* 0x43e00004a4187df0 */ /* 0x000fe60008000818 */
[----:B------:R-:W-:Y:S02]  /*3ec0*/  WARPGROUP.DEPBAR.LE gsb0, 0x0 ;  /* 0x00008000000079c5 */ /* 0x000fe40000010000 */
[----:B------:R-:W-:Y:S01]  /*3ed0*/  @!PT LDS RZ, [RZ] ;  /* 0x00000000fffff984 */ /* 0x000fe20000000800 */
[----:B------:R-:W-:Y:S01]  /*3ee0*/  @!PT LDS RZ, [RZ] ;  /* 0x00000000fffff984 */ /* 0x000fe20000000800 */
[----:B------:R-:W-:Y:S01]  /*3ef0*/  @!PT LDS RZ, [RZ] ;  /* 0x00000000fffff984 */ /* 0x000fe20000000800 */
[----:B------:R-:W-:Y:S01]  /*3f00*/  @!PT LDS RZ, [RZ] ;  /* 0x00000000fffff984 */ /* 0x000fe20000000800 */
[----:B------:R2:W-:Y:S06]  /*3f10*/  MEMBAR.ALL.CTA ;  /* 0x0000000000007992 */ /* 0x0005ec0000008000 */
[----:B--2---:R-:W2:Y:S02]  /*3f20*/  FENCE.VIEW.ASYNC.S ;  /* 0x00000000000073c6 */ /* 0x004ea40000000000 */
[----:B--2---:R-:W-:Y:S01]  /*3f30*/  NOP ;  /* 0x0000000000007918 */ /* 0x004fe20000000000 */
[----:B------:R-:W-:Y:S06]  /*3f40*/  BAR.ARV 0xe, 0x100 ;  /* 0x0384000000007b1d */ /* 0x000fec0000002000 */
[----:B------:R2:W-:Y:S01]  /*3f50*/  @!P1 SYNCS.ARRIVE.TRANS64.RED.A1T0 RZ, [R7+URZ], RZ ;  /* 0x000000ff07ff99a7 */ /* 0x0005e2000810043f */
[----:B------:R-:W-:Y:S05]  /*3f60*/  @!P2 BRA `(.L_x_2696) ;  /* 0x000000180044a947 */ /* 0x000fea0003800000 */
[----:B------:R-:W-:Y:S01]  /*3f70*/  MOV R8, R3 ;  /* 0x0000000300087202 */ /* 0x000fe20000000f00 */
[----:B------:R-:W-:Y:S01]  /*3f80*/  IMAD.MOV.U32 R9, RZ, RZ, R0 ;  /* 0x000000ffff097224 */ /* 0x000fe200078e0000 */
[----:B------:R-:W-:Y:S01]  /*3f90*/  UIADD3 UR37, UR37, -0x2, URZ ;  /* 0xfffffffe25257890 */ /* 0x000fe2000fffe03f */
[----:B------:R-:W-:Y:S01]  /*3fa0*/  UMOV UR21, UR39 ;  /* 0x0000002700157c82 */ /* 0x000fe20008000000 */
[----:B------:R-:W-:-:S10]  /*3fb0*/  ULDC UR20, c[0x0][0x988] ;  /* 0x0002620000147ab9 */ /* 0x000fd40000000800 */
.L_x_2705:
[----:B------:R-:W-:Y:S01]  /*3fc0*/  UIADD3 UR39, UR21, 0x1, URZ ;  /* 0x0000000115277890 */ /* 0x000fe2000fffe03f */
[----:B------:R-:W-:Y:S01]  /*3fd0*/  MOV R0, UR37 ;  /* 0x0000002500007c02 */ /* 0x000fe20008000f00 */
[----:B------:R-:W-:Y:S02]  /*3fe0*/  UIADD3 UR37, UR37, -0x1, URZ ;  /* 0xffffffff25257890 */ /* 0x000fe4000fffe03f */
[----:B------:R-:W-:Y:S01]  /*3ff0*/  UISETP.NE.AND UP0, UPT, UR39, 0x2, UPT ;  /* 0x000000022700788c */ /* 0x000fe2000bf05270 */
[----:B------:R-:W-:-:S03]  /*4000*/  ISETP.GT.AND P2, PT, R0, RZ, PT ;  /* 0x000000ff0000720c */ /* 0x000fc60003f44270 */
[----:B------:R-:W-:Y:S02]  /*4010*/  USEL UR6, URZ, 0x1, UP0 ;  /* 0x000000013f067887 */ /* 0x000fe40008000000 */
[----:B------:R-:W-:Y:S02]  /*4020*/  USEL UR39, UR39, URZ, UP0 ;  /* 0x0000003f27277287 */ /* 0x000fe40008000000 */
[----:B------:R-:W-:Y:S01]  /*4030*/  ULOP3.LUT UR40, UR40, UR6, URZ, 0x3c, !UPT ;  /* 0x0000000628287292 */ /* 0x000fe2000f8e3c3f */
[----:B-1-34-:R-:W-:Y:S11]  /*4040*/  @!P0 BRA `(.L_x_2697) ;  /* 0x0000000000048947 */ /* 0x01aff60003800000 */
[----:B------:R-:W-:Y:S01]  /*4050*/  BPT.TRAP 0x1 ;  /* 0x000000040000795c */ /* 0x000fe20000300000 */
.L_x_2697:
[----:B------:R-:W-:Y:S01]  /*4060*/  ULEA UR22, UR39, UR46, 0x3 ;  /* 0x0000002e27167291 */ /* 0x000fe2000f8e183f */
[----:B--2---:R-:W-:-:S04]  /*4070*/  MOV R7, UR40 ;  /* 0x0000002800077c02 */ /* 0x004fc80008000f00 */
[----:B------:R-:W-:-:S04]  /*4080*/  SHF.L.U32 R7, R7, 0x1f, RZ ;  /* 0x0000001f07077819 */ /* 0x000fc800000006ff */
[----:B------:R2:W3:Y:S01]  /*4090*/  SYNCS.PHASECHK.TRANS64.TRYWAIT P3, [UR22+0x28c30], R7 ;  /* 0x028c3007ff0075a7 */ /* 0x0004e20008060156 */
[----:B------:R-:W-:Y:S05]  /*40a0*/  @!P0 BRA `(.L_x_2698) ;  /* 0x0000000000048947 */ /* 0x000fea0003800000 */
[----:B------:R-:W-:Y:S01]  /*40b0*/  BPT.TRAP 0x1 ;  /* 0x000000040000795c */ /* 0x000fe20000300000 */
.L_x_2698:
[----:B---3--:R-:W-:Y:S05]  /*40c0*/  @P3 BRA `(.L_x_2699) ;  /* 0x0000000000083947 */ /* 0x008fea0003800000 */
[----:B------:R-:W3:Y:S02]  /*40d0*/  SYNCS.PHASECHK.TRANS64.TRYWAIT P3, [UR22+0x28c30], R7 ;  /* 0x028c3007ff0075a7 */ /* 0x000ee40008060156 */
[----:B---3--:R-:W-:Y:S05]  /*40e0*/  @!P3 BRA `(.L_x_2700) ;  /* 0x0000006400f4b947 */ /* 0x008fea0003800000 */
.L_x_2699:
[----:B------:R-:W-:Y:S01]  /*40f0*/  R2UR UR18, R4 ;  /* 0x00000000041272ca */ /* 0x000fe200000e0000 */
[----:B------:R-:W-:Y:S01]  /*4100*/  UIADD3 UR6, UR46, 0x20400, URZ ;  /* 0x000204002e067890 */ /* 0x000fe2000fffe03f */
[----:B-1----:R-:W-:Y:S01]  /*4110*/  WARPGROUP.ARRIVE ;  /* 0x00000000000079c5 */ /* 0x002fe20000000000 */
[----:B------:R-:W-:Y:S01]  /*4120*/  UMOV UR19, 0x40000040 ;  /* 0x4000004000137882 */ /* 0x000fe20000000000 */
[----:B------:R-:W-:Y:S01]  /*4130*/  UMOV UR17, 0x40000040 ;  /* 0x4000004000117882 */ /* 0x000fe20000000000 */
[----:B------:R-:W-:Y:S01]  /*4140*/  USHF.R.U32.HI UR6, URZ, 0x4, UR6 ;  /* 0x000000043f067899 */ /* 0x000fe20008011606 */
[----:B------:R-:W-:Y:S01]  /*4150*/  UMOV UR7, 0x40000040 ;  /* 0x4000004000077882 */ /* 0x000fe20000000000 */
[----:B------:R-:W-:Y:S02]  /*4160*/  UMOV UR11, 0x40000040 ;  /* 0x40000040000b7882 */ /* 0x000fe40000000000 */
[----:B------:R-:W-:Y:S01]  /*4170*/  ULOP3.LUT UR6, UR6, 0x3fff, URZ, 0xc0, !UPT ;  /* 0x00003fff06067892 */ /* 0x000fe2000f8ec03f */
[----:B------:R-:W-:-:S03]  /*4180*/  UMOV UR15, 0x40000040 ;  /* 0x40000040000f7882 */ /* 0x000fc60000000000 */
[----:B------:R-:W-:Y:S02]  /*4190*/  ULEA UR18, UR39, UR18, 0x9 ;  /* 0x0000001227127291 */ /* 0x000fe4000f8e483f */
[----:B------:R-:W-:Y:S02]  /*41a0*/  ULOP3.LUT UR16, UR6, 0x10000, URZ, 0xfc, !UPT ;  /* 0x0001000006107892 */ /* 0x000fe4000f8efc3f */
[----:B------:R-:W-:Y:S02]  /*41b0*/  UIADD3 UR6, UR18, 0x2, URZ ;  /* 0x0000000212067890 */ /* 0x000fe4000fffe03f */
[----:B------:R-:W-:Y:S02]  /*41c0*/  UIADD3 UR10, UR18, 0x4, URZ ;  /* 0x00000004120a7890 */ /* 0x000fe4000fffe03f */
[----:B------:R-:W-:-:S03]  /*41d0*/  UIADD3 UR14, UR18, 0x6, URZ ;  /* 0x00000006120e7890 */ /* 0x000fc6000fffe03f */
[----:B------:R-:W-:Y:S03]  /*41e0*/  HGMMA.64x64x16.F32 R152, gdesc[UR16], RZ, !UPT, gsb0 ;  /* 0x00e00000109879f0 */ /* 0x000fe6000c0008ff */
[----:B------:R-:W-:Y:S02]  /*41f0*/  WARPGROUP.DEPBAR.LE gsb0, 0x0 ;  /* 0x00008000000079c5 */ /* 0x000fe40000010000 */
[----:B------:R-:W-:-:S06]  /*4200*/  WARPGROUP.ARRIVE ;  /* 0x00000000000079c5 */ /* 0x000fcc0000000000 */
[----:B------:R-:W-:Y:S03]  /*4210*/  HGMMA.64x64x16.F32 R152, gdesc[UR4], R152, gsb0 ;  /* 0x00e00000049879f0 */ /* 0x000fe60008000898 */
[----:B------:R-:W-:Y:S02]  /*4220*/  WARPGROUP.DEPBAR.LE gsb0, 0x0 ;  /* 0x00008000000079c5 */ /* 0x000fe40000010000 */
[----:B------:R-:W-:-:S06]  /*4230*/  WARPGROUP.ARRIVE ;  /* 0x00000000000079c5 */ /* 0x000fcc0000000000 */
[----:B------:R-:W-:Y:S03]  /*4240*/  HGMMA.64x64x16.F32 R152, gdesc[UR8], R152, gsb0 ;  /* 0x00e00000089879f0 */ /* 0x000fe60008000898 */
[----:B------:R-:W-:Y:S02]  /*4250*/  WARPGROUP.DEPBAR.LE gsb0, 0x0 ;  /* 0x00008000000079c5 */ /* 0x000fe40000010000 */
[----:B------:R-:W-:-:S06]  /*4260*/  WARPGROUP.ARRIVE ;  /* 0x00000000000079c5 */ /* 0x000fcc0000000000 */
[----:B------:R-:W-:Y:S03]  /*4270*/  HGMMA.64x64x16.F32 R152, gdesc[UR12], R152, gsb0 ;  /* 0x00e000000c9879f0 */ /* 0x000fe60008000898 */
[----:B------:R-:W-:Y:S02]  /*4280*/  WARPGROUP.DEPBAR.LE gsb0, 0x0 ;  /* 0x00008000000079c5 */ /* 0x000fe40000010000 */
[----:B---3--:R-:W-:-:S04]  /*4290*/  FMNMX.FTZ R0, R152, R9, !PT ;  /* 0x0000000998007209 */ /* 0x008fc80007810000 */
        /* <DEDUP_REMOVED lines=26> */
[----:B------:R-:W-:-:S03]  /*4440*/  FMNMX.FTZ R3, R167, R10, !PT ;  /* 0x0000000aa7037209 */ /* 0x000fc60007810000 */
[----:B------:R-:W-:Y:S01]  /*4450*/  FMUL.FTZ R187, R0, UR20 ;  /* 0x0000001400bb7c20 */ /* 0x000fe20008410000 */
[----:B------:R-:W-:Y:S01]  /*4460*/  FMNMX.FTZ R12, R170, R3, !PT ;  /* 0x00000003aa0c7209 */ /* 0x000fe20007810000 */
[----:B------:R-:W-:Y:S02]  /*4470*/  FADD.FTZ R9, -R0, R9 ;  /* 0x0000000900097221 */ /* 0x000fe40000010100 */
[--C-:B------:R-:W-:Y:S01]  /*4480*/  FFMA.FTZ R13, R161, UR20, -R187.reuse ;  /* 0x00000014a10d7c23 */ /* 0x100fe200080108bb */
[----:B------:R-:W-:Y:S01]  /*4490*/  FMNMX.FTZ R3, R171, R12, !PT ;  /* 0x0000000cab037209 */ /* 0x000fe20007810000 */
[--C-:B------:R-:W-:Y:S01]  /*44a0*/  FFMA.FTZ R14, R156, UR20, -R187.reuse ;  /* 0x000000149c0e7c23 */ /* 0x100fe200080108bb */
[--C-:B------:R-:W-:Y:S01]  /*44b0*/  FFMA.FTZ R156, R160, UR20, -R187.reuse ;  /* 0x00000014a09c7c23 */ /* 0x100fe200080108bb */
[--C-:B------:R-:W-:Y:S01]  /*44c0*/  FFMA.FTZ R160, R168, UR20, -R187.reuse ;  /* 0x00000014a8a07c23 */ /* 0x100fe200080108bb */
[----:B------:R-:W-:Y:S01]  /*44d0*/  FMNMX.FTZ R12, R174, R3, !PT ;  /* 0x00000003ae0c7209 */ /* 0x000fe20007810000 */
[----:B------:R-:W-:Y:S01]  /*44e0*/  FMUL.FTZ R11, R9, UR20 ;  /* 0x00000014090b7c20 */ /* 0x000fe20008410000 */
[--C-:B------:R-:W-:Y:S01]  /*44f0*/  FFMA.FTZ R9, R152, UR20, -R187.reuse ;  /* 0x0000001498097c23 */ /* 0x100fe200080108bb */
[--C-:B------:R-:W-:Y:S01]  /*4500*/  FFMA.FTZ R152, R153, UR20, -R187.reuse ;  /* 0x0000001499987c23 */ /* 0x100fe200080108bb */
[----:B------:R-:W-:Y:S01]  /*4510*/  FMNMX.FTZ R3, R175, R12, !PT ;  /* 0x0000000caf037209 */ /* 0x000fe20007810000 */
[--C-:B------:R-:W-:Y:S01]  /*4520*/  FFMA.FTZ R15, R165, UR20, -R187.reuse ;  /* 0x00000014a50f7c23 */ /* 0x100fe200080108bb */
[--C-:B------:R-:W-:Y:S01]  /*4530*/  FFMA.FTZ R153, R173, UR20, -R187.reuse ;  /* 0x00000014ad997c23 */ /* 0x100fe200080108bb */
[--C-:B------:R-:W-:Y:S01]  /*4540*/  FFMA.FTZ R180, R180, UR20, -R187.reuse ;  /* 0x00000014b4b47c23 */ /* 0x100fe200080108bb */
[----:B------:R-:W-:Y:S01]  /*4550*/  FMNMX.FTZ R12, R178, R3, !PT ;  /* 0x00000003b20c7209 */ /* 0x000fe20007810000 */
[----:B------:R-:W1:Y:S01]  /*4560*/  MUFU.EX2 R10, R11 ;  /* 0x0000000b000a7308 */ /* 0x000e620000000800 */
[--C-:B------:R-:W-:Y:S01]  /*4570*/  FFMA.FTZ R21, R169, UR20, -R187.reuse ;  /* 0x00000014a9157c23 */ /* 0x100fe200080108bb */
[--C-:B------:R-:W-:Y:S01]  /*4580*/  FFMA.FTZ R157, R157, UR20, -R187.reuse ;  /* 0x000000149d9d7c23 */ /* 0x100fe200080108bb */
[----:B------:R-:W-:Y:S01]  /*4590*/  FMNMX.FTZ R3, R179, R12, !PT ;  /* 0x0000000cb3037209 */ /* 0x000fe20007810000 */
[--C-:B------:R-:W-:Y:S01]  /*45a0*/  FFMA.FTZ R164, R164, UR20, -R187.reuse ;  /* 0x00000014a4a47c23 */ /* 0x100fe200080108bb */
[----:B------:R-:W-:-:S02]  /*45b0*/  FFMA.FTZ R181, R181, UR20, -R187 ;  /* 0x00000014b5b57c23 */ /* 0x000fc400080108bb */
[----:B------:R-:W-:Y:S01]  /*45c0*/  FMNMX.FTZ R12, R182, R3, !PT ;  /* 0x00000003b60c7209 */ /* 0x000fe20007810000 */
[----:B------:R-:W3:Y:S03]  /*45d0*/  MUFU.EX2 R9, R9 ;  /* 0x0000000900097308 */ /* 0x000ee60000000800 */
[----:B------:R-:W-:-:S05]  /*45e0*/  FMNMX.FTZ R3, R183, R12, !PT ;  /* 0x0000000cb7037209 */ /* 0x000fca0007810000 */
[----:B------:R-:W4:Y:S01]  /*45f0*/  SHFL.BFLY PT, R20, R3, 0x2, 0x1f ;  /* 0x0c401f0003147f89 */ /* 0x000f2200000e0000 */
[----:B------:R-:W-:Y:S01]  /*4600*/  MUFU.EX2 R152, R152 ;  /* 0x0000009800987308 */ /* 0x000fe20000000800 */
[-C--:B-1----:R-:W-:Y:S01]  /*4610*/  FMUL.FTZ R24, R24, R10.reuse ;  /* 0x0000000a18187220 */ /* 0x082fe20000410000 */
[-C--:B------:R-:W-:Y:S01]  /*4620*/  FMUL.FTZ R25, R25, R10.reuse ;  /* 0x0000000a19197220 */ /* 0x080fe20000410000 */
[-C--:B------:R-:W-:Y:S01]  /*4630*/  FMUL.FTZ R28, R28, R10.reuse ;  /* 0x0000000a1c1c7220 */ /* 0x080fe20000410000 */
[-C--:B------:R-:W-:Y:S01]  /*4640*/  FMUL.FTZ R29, R29, R10.reuse ;  /* 0x0000000a1d1d7220 */ /* 0x080fe20000410000 */
[-C--:B------:R-:W-:Y:S01]  /*4650*/  FMUL.FTZ R32, R32, R10.reuse ;  /* 0x0000000a20207220 */ /* 0x080fe20000410000 */
[-C--:B------:R-:W-:Y:S01]  /*4660*/  FMUL.FTZ R33, R33, R10.reuse ;  /* 0x0000000a21217220 */ /* 0x080fe20000410000 */
[-C--:B------:R-:W-:Y:S01]  /*4670*/  FMUL.FTZ R36, R36, R10.reuse ;  /* 0x0000000a24247220 */ /* 0x080fe20000410000 */
[----:B------:R-:W-:Y:S01]  /*4680*/  MUFU.EX2 R11, R14 ;  /* 0x0000000e000b7308 */ /* 0x000fe20000000800 */
[----:B---3--:R-:W-:Y:S01]  /*4690*/  FFMA.FTZ R5, R10, R5, R9 ;  /* 0x000000050a057223 */ /* 0x008fe20000010009 */
[-C--:B------:R-:W-:Y:S01]  /*46a0*/  FMUL.FTZ R37, R37, R10.reuse ;  /* 0x0000000a25257220 */ /* 0x080fe20000410000 */
[-C--:B------:R-:W-:Y:S01]  /*46b0*/  FMUL.FTZ R40, R40, R10.reuse ;  /* 0x0000000a28287220 */ /* 0x080fe20000410000 */
[-C--:B------:R-:W-:Y:S01]  /*46c0*/  FMUL.FTZ R41, R41, R10.reuse ;  /* 0x0000000a29297220 */ /* 0x080fe20000410000 */
[-C--:B------:R-:W-:Y:S01]  /*46d0*/  FMUL.FTZ R44, R44, R10.reuse ;  /* 0x0000000a2c2c7220 */ /* 0x080fe20000410000 */
[-C--:B------:R-:W-:Y:S01]  /*46e0*/  FMUL.FTZ R45, R45, R10.reuse ;  /* 0x0000000a2d2d7220 */ /* 0x080fe20000410000 */
[-C--:B------:R-:W-:Y:S01]  /*46f0*/  FMUL.FTZ R48, R48, R10.reuse ;  /* 0x0000000a30307220 */ /* 0x080fe20000410000 */
[----:B------:R1:W-:Y:S01]  /*4700*/  MUFU.EX2 R12, R157 ;  /* 0x0000009d000c7308 */ /* 0x0003e20000000800 */
[-C--:B------:R-:W-:Y:S01]  /*4710*/  FMUL.FTZ R49, R49, R10.reuse ;  /* 0x0000000a31317220 */ /* 0x080fe20000410000 */
[-C--:B------:R-:W-:Y:S01]  /*4720*/  FMUL.FTZ R52, R52, R10.reuse ;  /* 0x0000000a34347220 */ /* 0x080fe20000410000 */
[-C--:B------:R-:W-:Y:S01]  /*4730*/  FMUL.FTZ R53, R53, R10.reuse ;  /* 0x0000000a35357220 */ /* 0x080fe20000410000 */
[-C--:B------:R-:W-:Y:S01]  /*4740*/  FMUL.FTZ R56, R56, R10.reuse ;  /* 0x0000000a38387220 */ /* 0x080fe20000410000 */
[-C--:B------:R-:W-:Y:S01]  /*4750*/  FMUL.FTZ R57, R57, R10.reuse ;  /* 0x0000000a39397220 */ /* 0x080fe20000410000 */
[----:B------:R-:W-:Y:S01]  /*4760*/  FMUL.FTZ R60, R60, R10 ;  /* 0x0000000a3c3c7220 */ /* 0x000fe20000410000 */
[----:B----4-:R-:W-:Y:S01]  /*4770*/  FMNMX.FTZ R161, R3, R20, !PT ;  /* 0x0000001403a17209 */ /* 0x010fe20007810000 */
[--C-:B------:R-:W-:Y:S01]  /*4780*/  FFMA.FTZ R20, R172, UR20, -R187.reuse ;  /* 0x00000014ac147c23 */ /* 0x100fe200080108bb */
[----:B------:R-:W-:Y:S01]  /*4790*/  MUFU.EX2 R156, R156 ;  /* 0x0000009c009c7308 */ /* 0x000fe20000000800 */
[----:B-1----:R-:W-:Y:S01]  /*47a0*/  FFMA.FTZ R157, R177, UR20, -R187 ;  /* 0x00000014b19d7c23 */ /* 0x002fe200080108bb */
[----:B------:R-:W-:Y:S01]  /*47b0*/  IMAD.MOV R177, RZ, RZ, -R17 ;  /* 0x000000ffffb17224 */ /* 0x000fe200078e0a11 */
[----:B------:R-:W1:Y:S01]  /*47c0*/  SHFL.BFLY PT, R168, R161, 0x1, 0x1f ;  /* 0x0c201f00a1a87f89 */ /* 0x000e6200000e0000 */
[-C--:B------:R-:W-:Y:S01]  /*47d0*/  FMUL.FTZ R61, R61, R10.reuse ;  /* 0x0000000a3d3d7220 */ /* 0x080fe20000410000 */
[-C--:B------:R-:W-:Y:S01]  /*47e0*/  FMUL.FTZ R64, R64, R10.reuse ;  /* 0x0000000a40407220 */ /* 0x080fe20000410000 */
[-C--:B------:R-:W-:Y:S01]  /*47f0*/  FMUL.FTZ R65, R65, R10.reuse ;  /* 0x0000000a41417220 */ /* 0x080fe20000410000 */
[----:B------:R-:W-:Y:S01]  /*4800*/  ISETP.NE.AND P3, PT, R16, R177, PT ;  /* 0x000000b11000720c */ /* 0x000fe20003f65270 */
[----:B------:R-:W-:Y:S01]  /*4810*/  MUFU.EX2 R13, R13 ;  /* 0x0000000d000d7308 */ /* 0x000fe20000000800 */
[----:B------:R-:W-:Y:S01]  /*4820*/  MOV R177, UR21 ;  /* 0x0000001500b17c02 */ /* 0x000fe20008000f00 */
        /* <DEDUP_REMOVED lines=12> */
[-C--:B------:R-:W-:Y:S01]  /*48f0*/  FMUL.FTZ R89, R89, R10.reuse ;  /* 0x0000000a59597220 */ /* 0x080fe20000410000 */
[-C--:B------:R-:W-:Y:S01]  /*4900*/  FMUL.FTZ R92, R92, R10.reuse ;  /* 0x0000000a5c5c7220 */ /* 0x080fe20000410000 */
[----:B------:R-:W-:Y:S01]  /*4910*/  MUFU.EX2 R15, R15 ;  /* 0x0000000f000f7308 */ /* 0x000fe20000000800 */
[----:B---3--:R-:W-:Y:S01]  /*4920*/  FFMA.FTZ R164, R176, UR20, -R187 ;  /* 0x00000014b0a47c23 */ /* 0x008fe200080108bb */
[----:B------:R-:W-:Y:S01]  /*4930*/  FMUL.FTZ R93, R93, R10 ;  /* 0x0000000a5d5d7220 */ /* 0x000fe20000410000 */
[----:B-1----:R-:W-:Y:S01]  /*4940*/  FMNMX.FTZ R3, R161, R168, !PT ;  /* 0x000000a8a1037209 */ /* 0x002fe20007810000 */
[-C--:B------:R-:W-:Y:S01]  /*4950*/  FMUL.FTZ R96, R96, R10.reuse ;  /* 0x0000000a60607220 */ /* 0x080fe20000410000 */
[-C--:B------:R-:W-:Y:S01]  /*4960*/  FMUL.FTZ R97, R97, R10.reuse ;  /* 0x0000000a61617220 */ /* 0x080fe20000410000 */
[-C--:B------:R-:W-:Y:S01]  /*4970*/  FMUL.FTZ R100, R100, R10.reuse ;  /* 0x0000000a64647220 */ /* 0x080fe20000410000 */
[-C--:B------:R-:W-:Y:S01]  /*4980*/  FMUL.FTZ R101, R101, R10.reuse ;  /* 0x0000000a65657220 */ /* 0x080fe20000410000 */
[C---:B------:R-:W-:Y:S01]  /*4990*/  FADD.FTZ R165, -R3.reuse, R8 ;  /* 0x0000000803a57221 */ /* 0x040fe20000010100 */
[----:B------:R-:W-:Y:S01]  /*49a0*/  FMUL.FTZ R173, R3, UR20 ;  /* 0x0000001403ad7c20 */ /* 0x000fe20008410000 */
[----:B------:R1:W-:Y:S01]  /*49b0*/  MUFU.EX2 R161, R180 ;  /* 0x000000b400a17308 */ /* 0x0003e20000000800 */
[----:B------:R-:W-:Y:S01]  /*49c0*/  FMUL.FTZ R104, R104, R10 ;  /* 0x0000000a68687220 */ /* 0x000fe20000410000 */
[----:B------:R-:W-:Y:S01]  /*49d0*/  FMUL.FTZ R169, R165, UR20 ;  /* 0x00000014a5a97c20 */ /* 0x000fe20008410000 */
[--C-:B------:R-:W-:Y:S01]  /*49e0*/  FFMA.FTZ R168, R154, UR20, -R173.reuse ;  /* 0x000000149aa87c23 */ /* 0x100fe200080108ad */
[--C-:B------:R-:W-:Y:S01]  /*49f0*/  FFMA.FTZ R155, R155, UR20, -R173.reuse ;  /* 0x000000149b9b7c23 */ /* 0x100fe200080108ad */
[--C-:B------:R-:W-:Y:S01]  /*4a00*/  FFMA.FTZ R165, R158, UR20, -R173.reuse ;  /* 0x000000149ea57c23 */ /* 0x100fe200080108ad */
[--C-:B------:R-:W-:Y:S01]  /*4a10*/  FFMA.FTZ R172, R159, UR20, -R173.reuse ;  /* 0x000000149fac7c23 */ /* 0x100fe200080108ad */
[--C-:B------:R-:W-:Y:S01]  /*4a20*/  FFMA.FTZ R159, R162, UR20, -R173.reuse ;  /* 0x00000014a29f7c23 */ /* 0x100fe200080108ad */
[----:B------:R-:W-:Y:S01]  /*4a30*/  MUFU.EX2 R169, R169 ;  /* 0x000000a900a97308 */ /* 0x000fe20000000800 */
[--C-:B-1----:R-:W-:Y:S01]  /*4a40*/  FFMA.FTZ R180, R167, UR20, -R173.reuse ;  /* 0x00000014a7b47c23 */ /* 0x102fe200080108ad */
[--C-:B------:R-:W-:Y:S01]  /*4a50*/  FFMA.FTZ R167, R170, UR20, -R173.reuse ;  /* 0x00000014aaa77c23 */ /* 0x100fe200080108ad */
[----:B------:R-:W-:Y:S01]  /*4a60*/  MOV R170, UR22 ;  /* 0x0000001600aa7c02 */ /* 0x000fe20008000f00 */
[--C-:B------:R-:W-:Y:S01]  /*4a70*/  FFMA.FTZ R176, R163, UR20, -R173.reuse ;  /* 0x00000014a3b07c23 */ /* 0x100fe200080108ad */
[--C-:B------:R-:W-:Y:S01]  /*4a80*/  FFMA.FTZ R163, R166, UR20, -R173.reuse ;  /* 0x00000014a6a37c23 */ /* 0x100fe200080108ad */
[--C-:B------:R-:W-:Y:S01]  /*4a90*/  FFMA.FTZ R175, R175, UR20, -R173.reuse ;  /* 0x00000014afaf7c23 */ /* 0x100fe200080108ad */
[----:B------:R-:W-:Y:S01]  /*4aa0*/  FFMA.FTZ R188, R171, UR20, -R173 ;  /* 0x00000014abbc7c23 */ /* 0x000fe200080108ad */
[----:B------:R-:W1:Y:S01]  /*4ab0*/  MUFU.EX2 R168, R168 ;  /* 0x000000a800a87308 */ /* 0x000e620000000800 */
[----:B------:R-:W-:-:S02]  /*4ac0*/  @!P1 VIADD R154, R170, 0x28c40 ;  /* 0x00028c40aa9a9836 */ /* 0x000fc40000000000 */
[--C-:B------:R-:W-:Y:S01]  /*4ad0*/  FFMA.FTZ R171, R174, UR20, -R173.reuse ;  /* 0x00000014aeab7c23 */ /* 0x100fe200080108ad */
[----:B------:R-:W-:Y:S01]  /*4ae0*/  @!P3 LEA R158, R177, R2, 0x6 ;  /* 0x00000002b19eb211 */ /* 0x000fe200078e30ff */
[--C-:B------:R-:W-:Y:S01]  /*4af0*/  FFMA.FTZ R178, R178, UR20, -R173.reuse ;  /* 0x00000014b2b27c23 */ /* 0x100fe200080108ad */
[--C-:B------:R-:W-:Y:S01]  /*4b00*/  FFMA.FTZ R179, R179, UR20, -R173.reuse ;  /* 0x00000014b3b37c23 */ /* 0x100fe200080108ad */
[----:B------:R-:W-:Y:S01]  /*4b10*/  @!P1 PRMT R154, RZ, 0x654, R154 ;  /* 0x00000654ff9a9816 */ /* 0x000fe2000000009a */
[--C-:B------:R-:W-:Y:S01]  /*4b20*/  FFMA.FTZ R182, R182, UR20, -R173.reuse ;  /* 0x00000014b6b67c23 */ /* 0x100fe200080108ad */
[----:B------:R-:W3:Y:S01]  /*4b30*/  MUFU.EX2 R155, R155 ;  /* 0x0000009b009b7308 */ /* 0x000ee20000000800 */
[----:B------:R-:W-:Y:S01]  /*4b40*/  @!P3 LEA R158, R158, UR46, 0x2 ;  /* 0x0000002e9e9ebc11 */ /* 0x000fe2000f8e10ff */
[----:B------:R4:W-:Y:S01]  /*4b50*/  @!P1 SYNCS.ARRIVE.TRANS64.RED.A1T0 RZ, [R154+URZ], RZ ;  /* 0x000000ff9aff99a7 */ /* 0x0009e2000810043f */
[----:B------:R-:W-:Y:S01]  /*4b60*/  FFMA.FTZ R173, R183, UR20, -R173 ;  /* 0x00000014b7ad7c23 */ /* 0x000fe200080108ad */
[-C--:B------:R-:W-:Y:S01]  /*4b70*/  FMUL.FTZ R105, R105, R10.reuse ;  /* 0x0000000a69697220 */ /* 0x080fe20000410000 */
[-C--:B------:R-:W-:Y:S01]  /*4b80*/  FMUL.FTZ R108, R108, R10.reuse ;  /* 0x0000000a6c6c7220 */ /* 0x080fe20000410000 */
[----:B------:R-:W-:Y:S01]  /*4b90*/  @!P3 STS [R158+0x28800], R10 ;  /* 0x0288000a9e00b388 */ /* 0x000fe20000000800 */
[----:B------:R-:W-:Y:S01]  /*4ba0*/  FMUL.FTZ R109, R109, R10 ;  /* 0x0000000a6d6d7220 */ /* 0x000fe20000410000 */
[----:B------:R-:W5:Y:S01]  /*4bb0*/  MUFU.EX2 R165, R165 ;  /* 0x000000a500a57308 */ /* 0x000f620000000800 */
[----:B-1----:R-:W-:Y:S01]  /*4bc0*/  FFMA.FTZ R6, R169, R6, R168 ;  /* 0x00000006a9067223 */ /* 0x002fe200000100a8 */
[C---:B----4-:R-:W-:Y:S01]  /*4bd0*/  FADD.FTZ R154, R152.reuse, R5 ;  /* 0x00000005989a7221 */ /* 0x050fe20000010000 */
[----:B------:R1:W-:Y:S01]  /*4be0*/  @!P3 STS [R158+0x28820], R169 ;  /* 0x028820a99e00b388 */ /* 0x0003e20000000800 */
[----:B------:R-:W-:Y:S01]  /*4bf0*/  F2FP.F16.F32.PACK_AB R152, R152, R9 ;  /* 0x000000099898723e */ /* 0x000fe200000000ff */
[-C--:B------:R-:W-:Y:S01]  /*4c00*/  FMUL.FTZ R112, R112, R10.reuse ;  /* 0x0000000a70707220 */ /* 0x080fe20000410000 */
[----:B------:R-:W-:Y:S01]  /*4c10*/  FADD.FTZ R5, R11, R154 ;  /* 0x0000009a0b057221 */ /* 0x000fe20000010000 */
[-C--:B------:R-:W-:Y:S01]  /*4c20*/  FMUL.FTZ R113, R113, R10.reuse ;  /* 0x0000000a71717220 */ /* 0x080fe20000410000 */
[----:B------:R-:W4:Y:S01]  /*4c30*/  MUFU.EX2 R172, R172 ;  /* 0x000000ac00ac7308 */ /* 0x000f220000000800 */
[----:B---3--:R-:W-:Y:S01]  /*4c40*/  FADD.FTZ R6, R155, R6 ;  /* 0x000000069b067221 */ /* 0x008fe20000010000 */
[----:B------:R-:W-:Y:S01]  /*4c50*/  FADD.FTZ R5, R12, R5 ;  /* 0x000000050c057221 */ /* 0x000fe20000010000 */
[-C--:B------:R-:W-:Y:S01]  /*4c60*/  FMUL.FTZ R116, R116, R10.reuse ;  /* 0x0000000a74747220 */ /* 0x080fe20000410000 */
[-C--:B------:R-:W-:Y:S01]  /*4c70*/  FMUL.FTZ R117, R117, R10.reuse ;  /* 0x0000000a75757220 */ /* 0x080fe20000410000 */
[-C--:B------:R-:W-:Y:S01]  /*4c80*/  FMUL.FTZ R120, R120, R10.reuse ;  /* 0x0000000a78787220 */ /* 0x080fe20000410000 */
[----:B------:R-:W-:Y:S01]  /*4c90*/  FADD.FTZ R154, R156, R5 ;  /* 0x000000059c9a7221 */ /* 0x000fe20000010000 */
[-C--:B------:R-:W-:Y:S01]  /*4ca0*/  FMUL.FTZ R121, R121, R10.reuse ;  /* 0x0000000a79797220 */ /* 0x080fe20000410000 */
[----:B------:R-:W3:Y:S01]  /*4cb0*/  MUFU.EX2 R159, R159 ;  /* 0x0000009f009f7308 */ /* 0x000ee20000000800 */
[----:B-----5:R-:W-:Y:S01]  /*4cc0*/  FADD.FTZ R5, R165, R6 ;  /* 0x00000006a5057221 */ /* 0x020fe20000010000 */
[-C--:B------:R-:W-:Y:S01]  /*4cd0*/  FMUL.FTZ R124, R124, R10.reuse ;  /* 0x0000000a7c7c7220 */ /* 0x080fe20000410000 */
[-C--:B------:R-:W-:Y:S01]  /*4ce0*/  FMUL.FTZ R125, R125, R10.reuse ;  /* 0x0000000a7d7d7220 */ /* 0x080fe20000410000 */
[-C--:B------:R-:W-:Y:S01]  /*4cf0*/  FMUL.FTZ R128, R128, R10.reuse ;  /* 0x0000000a80807220 */ /* 0x080fe20000410000 */
[-C--:B------:R-:W-:Y:S01]  /*4d00*/  FMUL.FTZ R129, R129, R10.reuse ;  /* 0x0000000a81817220 */ /* 0x080fe20000410000 */
[-C--:B------:R-:W-:Y:S01]  /*4d10*/  FMUL.FTZ R132, R132, R10.reuse ;  /* 0x0000000a84847220 */ /* 0x080fe20000410000 */
[-C--:B------:R-:W-:Y:S01]  /*4d20*/  FMUL.FTZ R133, R133, R10.reuse ;  /* 0x0000000a85857220 */ /* 0x080fe20000410000 */
[----:B------:R-:W5:Y:S01]  /*4d30*/  MUFU.EX2 R176, R176 ;  /* 0x000000b000b07308 */ /* 0x000f620000000800 */
[----:B----4-:R-:W-:Y:S01]  /*4d40*/  FADD.FTZ R6, R172, R5 ;  /* 0x00000005ac067221 */ /* 0x010fe20000010000 */
[-C--:B------:R-:W-:Y:S01]  /*4d50*/  FMUL.FTZ R136, R136, R10.reuse ;  /* 0x0000000a88887220 */ /* 0x080fe20000410000 */
[-C--:B------:R-:W-:Y:S01]  /*4d60*/  FMUL.FTZ R137, R137, R10.reuse ;  /* 0x0000000a89897220 */ /* 0x080fe20000410000 */
[-C--:B------:R-:W-:Y:S01]  /*4d70*/  FMUL.FTZ R140, R140, R10.reuse ;  /* 0x0000000a8c8c7220 */ /* 0x080fe20000410000 */
[-C--:B------:R-:W-:Y:S01]  /*4d80*/  FMUL.FTZ R141, R141, R10.reuse ;  /* 0x0000000a8d8d7220 */ /* 0x080fe20000410000 */
[-C--:B------:R-:W-:Y:S01]  /*4d90*/  FMUL.FTZ R144, R144, R10.reuse ;  /* 0x0000000a90907220 */ /* 0x080fe20000410000 */
[-C--:B------:R-:W-:Y:S01]  /*4da0*/  FMUL.FTZ R145, R145, R10.reuse ;  /* 0x0000000a91917220 */ /* 0x080fe20000410000 */
[----:B------:R-:W-:Y:S01]  /*4db0*/  MUFU.EX2 R160, R160 ;  /* 0x000000a000a07308 */ /* 0x000fe20000000800 */
[----:B---3--:R-:W-:Y:S01]  /*4dc0*/  FADD.FTZ R5, R159, R6 ;  /* 0x000000069f057221 */ /* 0x008fe20000010000 */
[-C--:B------:R-:W-:Y:S01]  /*4dd0*/  FMUL.FTZ R148, R148, R10.reuse ;  /* 0x0000000a94947220 */ /* 0x080fe20000410000 */
[----:B------:R-:W-:Y:S01]  /*4de0*/  FMUL.FTZ R149, R149, R10 ;  /* 0x0000000a95957220 */ /* 0x000fe20000410000 */
[----:B------:R-:W-:Y:S01]  /*4df0*/  F2FP.F16.F32.PACK_AB R156, R13, R156 ;  /* 0x0000009c0d9c723e */ /* 0x000fe200000000ff */
[-C--:B------:R-:W-:Y:S01]  /*4e00*/  FMUL.FTZ R26, R26, R169.reuse ;  /* 0x000000a91a1a7220 */ /* 0x080fe20000410000 */
[----:B-1----:R-:W-:Y:S01]  /*4e10*/  F2FP.F16.F32.PACK_AB R158, R15, R14 ;  /* 0x0000000e0f9e723e */ /* 0x002fe200000000ff */
[-C--:B------:R-:W-:Y:S01]  /*4e20*/  FMUL.FTZ R27, R27, R169.reuse ;  /* 0x000000a91b1b7220 */ /* 0x080fe20000410000 */
[----:B------:R-:W1:Y:S01]  /*4e30*/  MUFU.EX2 R163, R163 ;  /* 0x000000a300a37308 */ /* 0x000e620000000800 */
[----:B-----5:R-:W-:Y:S01]  /*4e40*/  FADD.FTZ R6, R176, R5 ;  /* 0x00000005b0067221 */ /* 0x020fe20000010000 */
[-C--:B------:R-:W-:Y:S01]  /*4e50*/  FMUL.FTZ R30, R30, R169.reuse ;  /* 0x000000a91e1e7220 */ /* 0x080fe20000410000 */
[-C--:B------:R-:W-:Y:S01]  /*4e60*/  FMUL.FTZ R31, R31, R169.reuse ;  /* 0x000000a91f1f7220 */ /* 0x080fe20000410000 */
[-C--:B------:R-:W-:Y:S01]  /*4e70*/  FMUL.FTZ R34, R34, R169.reuse ;  /* 0x000000a922227220 */ /* 0x080fe20000410000 */
[-C--:B------:R-:W-:Y:S01]  /*4e80*/  FMUL.FTZ R35, R35, R169.reuse ;  /* 0x000000a923237220 */ /* 0x080fe20000410000 */
[-C--:B------:R-:W-:Y:S01]  /*4e90*/  FMUL.FTZ R38, R38, R169.reuse ;  /* 0x000000a926267220 */ /* 0x080fe20000410000 */
[-C--:B------:R-:W-:Y:S01]  /*4ea0*/  FMUL.FTZ R39, R39, R169.reuse ;  /* 0x000000a927277220 */ /* 0x080fe20000410000 */
[----:B------:R-:W3:Y:S01]  /*4eb0*/  MUFU.EX2 R21, R21 ;  /* 0x0000001500157308 */ /* 0x000ee20000000800 */
[-C--:B------:R-:W-:Y:S01]  /*4ec0*/  FMUL.FTZ R42, R42, R169.reuse ;  /* 0x000000a92a2a7220 */ /* 0x080fe20000410000 */
[-C--:B------:R-:W-:Y:S01]  /*4ed0*/  FMUL.FTZ R43, R43, R169.reuse ;  /* 0x000000a92b2b7220 */ /* 0x080fe20000410000 */
[-C--:B------:R-:W-:Y:S01]  /*4ee0*/  FMUL.FTZ R46, R46, R169.reuse ;  /* 0x000000a92e2e7220 */ /* 0x080fe20000410000 */
[-C--:B------:R-:W-:Y:S01]  /*4ef0*/  FMUL.FTZ R47, R47, R169.reuse ;  /* 0x000000a92f2f7220 */ /* 0x080fe20000410000 */
[-C--:B------:R-:W-:Y:S01]  /*4f00*/  FMUL.FTZ R50, R50, R169.reuse ;  /* 0x000000a932327220 */ /* 0x080fe20000410000 */
[-C--:B------:R-:W-:Y:S01]  /*4f10*/  FMUL.FTZ R51, R51, R169.reuse ;  /* 0x000000a933337220 */ /* 0x080fe20000410000 */
[-C--:B------:R-:W-:Y:S01]  /*4f20*/  FMUL.FTZ R54, R54, R169.reuse ;  /* 0x000000a936367220 */ /* 0x080fe20000410000 */
[----:B------:R4:W-:Y:S01]  /*4f30*/  MUFU.EX2 R174, R175 ;  /* 0x000000af00ae7308 */ /* 0x0009e20000000800 */
[----:B-1----:R-:W-:Y:S01]  /*4f40*/  FADD.FTZ R5, R163, R6 ;  /* 0x00000006a3057221 */ /* 0x002fe20000010000 */
[-C--:B------:R-:W-:Y:S01]  /*4f50*/  FMUL.FTZ R55, R55, R169.reuse ;  /* 0x000000a937377220 */ /* 0x080fe20000410000 */
[-C--:B------:R-:W-:Y:S01]  /*4f60*/  FMUL.FTZ R58, R58, R169.reuse ;  /* 0x000000a93a3a7220 */ /* 0x080fe20000410000 */
[-C--:B------:R-:W-:Y:S01]  /*4f70*/  FMUL.FTZ R59, R59, R169.reuse ;  /* 0x000000a93b3b7220 */ /* 0x080fe20000410000 */
[-C--:B------:R-:W-:Y:S01]  /*4f80*/  FMUL.FTZ R62, R62, R169.reuse ;  /* 0x000000a93e3e7220 */ /* 0x080fe20000410000 */
[-C--:B------:R-:W-:Y:S01]  /*4f90*/  FMUL.FTZ R63, R63, R169.reuse ;  /* 0x000000a93f3f7220 */ /* 0x080fe20000410000 */
[-C--:B------:R-:W-:Y:S01]  /*4fa0*/  FMUL.FTZ R66, R66, R169.reuse ;  /* 0x000000a942427220 */ /* 0x080fe20000410000 */
[----:B------:R-:W1:Y:S01]  /*4fb0*/  MUFU.EX2 R180, R180 ;  /* 0x000000b400b47308 */ /* 0x000e620000000800 */
[----:B----4-:R-:W-:Y:S01]  /*4fc0*/  FADD.FTZ R175, R13, R154 ;  /* 0x0000009a0daf7221 */ /* 0x010fe20000010000 */
[-C--:B------:R-:W-:Y:S01]  /*4fd0*/  FMUL.FTZ R67, R67, R169.reuse ;  /* 0x000000a943437220 */ /* 0x080fe20000410000 */
[-C--:B------:R-:W-:Y:S01]  /*4fe0*/  FMUL.FTZ R70, R70, R169.reuse ;  /* 0x000000a946467220 */ /* 0x080fe20000410000 */
[-C--:B------:R-:W-:Y:S01]  /*4ff0*/  FMUL.FTZ R71, R71, R169.reuse ;  /* 0x000000a947477220 */ /* 0x080fe20000410000 */
[----:B------:R-:W-:Y:S01]  /*5000*/  FADD.FTZ R154, R14, R175 ;  /* 0x000000af0e9a7221 */ /* 0x000fe20000010000 */
[-C--:B------:R-:W-:Y:S01]  /*5010*/  FMUL.FTZ R74, R74, R169.reuse ;  /* 0x000000a94a4a7220 */ /* 0x080fe20000410000 */
[-C--:B------:R-:W-:Y:S01]  /*5020*/  FMUL.FTZ R75, R75, R169.reuse ;  /* 0x000000a94b4b7220 */ /* 0x080fe20000410000 */
[----:B------:R-:W4:Y:S01]  /*5030*/  MUFU.EX2 R20, R20 ;  /* 0x0000001400147308 */ /* 0x000f220000000800 */
[----:B------:R-:W-:Y:S01]  /*5040*/  FADD.FTZ R175, R15, R154 ;  /* 0x0000009a0faf7221 */ /* 0x000fe20000010000 */
[-C--:B------:R-:W-:Y:S01]  /*5050*/  FMUL.FTZ R78, R78, R169.reuse ;  /* 0x000000a94e4e7220 */ /* 0x080fe20000410000 */
[-C--:B------:R-:W-:Y:S01]  /*5060*/  FMUL.FTZ R79, R79, R169.reuse ;  /* 0x000000a94f4f7220 */ /* 0x080fe20000410000 */
[-C--:B------:R-:W-:Y:S01]  /*5070*/  FMUL.FTZ R82, R82, R169.reuse ;  /* 0x000000a952527220 */ /* 0x080fe20000410000 */
[----:B------:R-:W-:Y:S01]  /*5080*/  FADD.FTZ R154, R160, R175 ;  /* 0x000000afa09a7221 */ /* 0x000fe20000010000 */
[----:B---3--:R-:W-:Y:S01]  /*5090*/  F2FP.F16.F32.PACK_AB R160, R21, R160 ;  /* 0x000000a015a0723e */ /* 0x008fe200000000ff */
[-C--:B------:R-:W-:Y:S01]  /*50a0*/  FMUL.FTZ R83, R83, R169.reuse ;  /* 0x000000a953537220 */ /* 0x080fe20000410000 */
[----:B------:R-:W3:Y:S01]  /*50b0*/  MUFU.EX2 R167, R167 ;  /* 0x000000a700a77308 */ /* 0x000ee20000000800 */
[----:B------:R-:W-:Y:S01]  /*50c0*/  FADD.FTZ R175, R21, R154 ;  /* 0x0000009a15af7221 */ /* 0x000fe20000010000 */
[----:B-1----:R-:W-:Y:S01]  /*50d0*/  FADD.FTZ R6, R180, R5 ;  /* 0x00000005b4067221 */ /* 0x002fe20000010000 */
        /* <DEDUP_REMOVED lines=10> */
[-C--:B------:R-:W-:Y:S01]  /*5180*/  FMUL.FTZ R102, R102, R169.reuse ;  /* 0x000000a966667220 */ /* 0x080fe20000410000 */
[-C--:B------:R-:W-:Y:S01]  /*5190*/  FMUL.FTZ R103, R103, R169.reuse ;  /* 0x000000a967677220 */ /* 0x080fe20000410000 */
[-C--:B------:R-:W-:Y:S01]  /*51a0*/  FMUL.FTZ R106, R106, R169.reuse ;  /* 0x000000a96a6a7220 */ /* 0x080fe20000410000 */
[----:B------:R-:W4:Y:S01]  /*51b0*/  MUFU.EX2 R188, R188 ;  /* 0x000000bc00bc7308 */ /* 0x000f220000000800 */
[----:B---3--:R-:W-:Y:S01]  /*51c0*/  FADD.FTZ R5, R167, R6 ;  /* 0x00000006a7057221 */ /* 0x008fe20000010000 */
[-C--:B------:R-:W-:Y:S01]  /*51d0*/  FMUL.FTZ R107, R107, R169.reuse ;  /* 0x000000a96b6b7220 */ /* 0x080fe20000410000 */
[-C--:B------:R-:W-:Y:S01]  /*51e0*/  FMUL.FTZ R110, R110, R169.reuse ;  /* 0x000000a96e6e7220 */ /* 0x080fe20000410000 */
[-C--:B------:R-:W-:Y:S01]  /*51f0*/  FMUL.FTZ R111, R111, R169.reuse ;  /* 0x000000a96f6f7220 */ /* 0x080fe20000410000 */
[-C--:B------:R-:W-:Y:S01]  /*5200*/  FMUL.FTZ R114, R114, R169.reuse ;  /* 0x000000a972727220 */ /* 0x080fe20000410000 */
[-C--:B------:R-:W-:Y:S01]  /*5210*/  FMUL.FTZ R115, R115, R169.reuse ;  /* 0x000000a973737220 */ /* 0x080fe20000410000 */
[-C--:B------:R-:W-:Y:S01]  /*5220*/  FMUL.FTZ R118, R118, R169.reuse ;  /* 0x000000a976767220 */ /* 0x080fe20000410000 */
[----:B------:R-:W3:Y:S01]  /*5230*/  MUFU.EX2 R164, R164 ;  /* 0x000000a400a47308 */ /* 0x000ee20000000800 */
[C---:B-1----:R-:W-:Y:S01]  /*5240*/  FADD.FTZ R9, R153.reuse, R154 ;  /* 0x0000009a99097221 */ /* 0x042fe20000010000 */
[----:B------:R-:W-:Y:S01]  /*5250*/  F2FP.F16.F32.PACK_AB R162, R153, R20 ;  /* 0x0000001499a2723e */ /* 0x000fe200000000ff */
[-C--:B------:R-:W-:Y:S01]  /*5260*/  FMUL.FTZ R119, R119, R169.reuse ;  /* 0x000000a977777220 */ /* 0x080fe20000410000 */
[----:B------:R-:W-:Y:S01]  /*5270*/  F2FP.F16.F32.PACK_AB R153, R155, R168 ;  /* 0x000000a89b99723e */ /* 0x000fe200000000ff */
[----:B------:R-:W-:Y:S01]  /*5280*/  FMUL.FTZ R122, R122, R169 ;  /* 0x000000a97a7a7220 */ /* 0x000fe20000410000 */
[----:B------:R-:W-:Y:S01]  /*5290*/  F2FP.F16.F32.PACK_AB R154, R12, R11 ;  /* 0x0000000b0c9a723e */ /* 0x000fe200000000ff */
[----:B------:R-:W-:Y:S01]  /*52a0*/  FMUL.FTZ R123, R123, R169 ;  /* 0x000000a97b7b7220 */ /* 0x000fe20000410000 */
[----:B------:R-:W1:Y:S01]  /*52b0*/  MUFU.EX2 R171, R171 ;  /* 0x000000ab00ab7308 */ /* 0x000e620000000800 */
[----:B----4-:R-:W-:Y:S01]  /*52c0*/  FADD.FTZ R6, R188, R5 ;  /* 0x00000005bc067221 */ /* 0x010fe20000010000 */
[----:B------:R-:W-:Y:S01]  /*52d0*/  F2FP.F16.F32.PACK_AB R155, R172, R165 ;  /* 0x000000a5ac9b723e */ /* 0x000fe200000000ff */
[----:B------:R-:W-:Y:S01]  /*52e0*/  BAR.SYNC.DEFER_BLOCKING 0xf, 0x100 ;  /* 0x03c4000000007b1d */ /* 0x000fe20000010000 */
        /* <DEDUP_REMOVED lines=14> */
[----:B-1----:R-:W-:Y:S01]  /*53d0*/  FADD.FTZ R5, R171, R6 ;  /* 0x00000006ab057221 */ /* 0x002fe20000010000 */
[-C--:B------:R-:W-:Y:S01]  /*53e0*/  FMUL.FTZ R147, R147, R169.reuse ;  /* 0x000000a993937220 */ /* 0x080fe20000410000 */
[-C--:B------:R-:W-:Y:S01]  /*53f0*/  FMUL.FTZ R150, R150, R169.reuse ;  /* 0x000000a996967220 */ /* 0x080fe20000410000 */
[----:B------:R-:W-:Y:S01]  /*5400*/  FMUL.FTZ R151, R151, R169 ;  /* 0x000000a997977220 */ /* 0x000fe20000410000 */
[----:B------:R-:W-:-:S03]  /*5410*/  FADD.FTZ R5, R174, R5 ;  /* 0x00000005ae057221 */ /* 0x000fc60000010000 */
[----:B------:R-:W1:Y:S01]  /*5420*/  MUFU.EX2 R8, R181 ;  /* 0x000000b500087308 */ /* 0x000e620000000800 */
[C---:B----4-:R-:W-:Y:S01]  /*5430*/  FADD.FTZ R10, R157.reuse, R10 ;  /* 0x0000000a9d0a7221 */ /* 0x050fe20000010000 */
[----:B------:R-:W-:Y:S01]  /*5440*/  F2FP.F16.F32.PACK_AB R164, R157, R164 ;  /* 0x000000a49da4723e */ /* 0x000fe200000000ff */
[----:B------:R4:W-:Y:S01]  /*5450*/  STSM.16.M88.4 [R19+0x26800], R152 ;  /* 0x0268009813007844 */ /* 0x0009e20000000200 */
[----:B------:R-:W-:Y:S01]  /*5460*/  F2FP.F16.F32.PACK_AB R157, R176, R159 ;  /* 0x0000009fb09d723e */ /* 0x000fe200000000ff */
[----:B------:R-:W-:Y:S01]  /*5470*/  FADD.FTZ R9, R161, R10 ;  /* 0x0000000aa1097221 */ /* 0x000fe20000010000 */
[----:B------:R-:W-:Y:S02]  /*5480*/  F2FP.F16.F32.PACK_AB R159, R180, R163 ;  /* 0x000000a3b49f723e */ /* 0x000fe400000000ff */
[----:B------:R-:W5:Y:S01]  /*5490*/  MUFU.EX2 R179, R179 ;  /* 0x000000b300b37308 */ /* 0x000f620000000800 */
[----:B---3--:R-:W-:Y:S01]  /*54a0*/  FADD.FTZ R6, R178, R5 ;  /* 0x00000005b2067221 */ /* 0x008fe20000010000 */
[----:B------:R-:W-:Y:S01]  /*54b0*/  F2FP.F16.F32.PACK_AB R163, R174, R171 ;  /* 0x000000abaea3723e */ /* 0x000fe200000000ff */
[----:B------:R4:W-:Y:S05]  /*54c0*/  STSM.16.M88.4 [R23], R156 ;  /* 0x0000009c17007844 */ /* 0x0009ea0000000200 */
[----:B------:R-:W3:Y:S01]  /*54d0*/  MUFU.EX2 R182, R182 ;  /* 0x000000b600b67308 */ /* 0x000ee20000000800 */
[C---:B-1----:R-:W-:Y:S01]  /*54e0*/  F2FP.F16.F32.PACK_AB R166, R8.reuse, R161 ;  /* 0x000000a108a6723e */ /* 0x042fe200000000ff */
[----:B------:R-:W-:Y:S01]  /*54f0*/  FADD.FTZ R5, R8, R9 ;  /* 0x0000000908057221 */ /* 0x000fe20000010000 */
[----:B------:R-:W-:-:S05]  /*5500*/  F2FP.F16.F32.PACK_AB R161, R188, R167 ;  /* 0x000000a7bca1723e */ /* 0x000fca00000000ff */
[----:B------:R-:W1:Y:S01]  /*5510*/  MUFU.EX2 R173, R173 ;  /* 0x000000ad00ad7308 */ /* 0x000e620000000800 */
[C---:B-----5:R-:W-:Y:S01]  /*5520*/  FADD.FTZ R9, R179.reuse, R6 ;  /* 0x00000006b3097221 */ /* 0x060fe20000010000 */
[----:B------:R-:W-:Y:S01]  /*5530*/  F2FP.F16.F32.PACK_AB R165, R179, R178 ;  /* 0x000000b2b3a5723e */ /* 0x000fe200000000ff */
[----:B------:R4:W-:Y:S02]  /*5540*/  STSM.16.M88.4 [R18], R160 ;  /* 0x000000a012007844 */ /* 0x0009e40000000200 */
[----:B---3--:R-:W-:Y:S01]  /*5550*/  FADD.FTZ R6, R182, R9 ;  /* 0x00000009b6067221 */ /* 0x008fe20000010000 */
[----:B-1----:R-:W-:-:S03]  /*5560*/  F2FP.F16.F32.PACK_AB R167, R173, R182 ;  /* 0x000000b6ada7723e */ /* 0x002fc600000000ff */
[----:B------:R-:W-:Y:S02]  /*5570*/  FADD.FTZ R6, R173, R6 ;  /* 0x00000006ad067221 */ /* 0x000fe40000010000 */
[----:B------:R4:W-:Y:S01]  /*5580*/  STSM.16.M88.4 [R22], R164 ;  /* 0x000000a416007844 */ /* 0x0009e20000000200 */
[----:B------:R-:W-:Y:S05]  /*5590*/  @!P0 BRA `(.L_x_2701) ;  /* 0x0000000000048947 */ /* 0x000fea0003800000 */
[----:B------:R-:W-:Y:S01]  /*55a0*/  BPT.TRAP 0x1 ;  /* 0x000000040000795c */ /* 0x000fe20000300000 */
.L_x_2701:
[----:B------:R1:W3:Y:S01]  /*55b0*/  SYNCS.PHASECHK.TRANS64.TRYWAIT P3, [UR22+0x28c50], R7 ;  /* 0x028c5007ff0075a7 */ /* 0x0002e20008060156 */
[----:B------:R-:W-:Y:S05]  /*55c0*/  @!P0 BRA `(.L_x_2702) ;  /* 0x0000000000048947 */ /* 0x000fea0003800000 */
[----:B------:R-:W-:Y:S01]  /*55d0*/  BPT.TRAP 0x1 ;  /* 0x000000040000795c */ /* 0x000fe20000300000 */
.L_x_2702:
[----:B---3--:R-:W-:Y:S05]  /*55e0*/  @P3 BRA `(.L_x_2703) ;  /* 0x0000000000083947 */ /* 0x008fea0003800000 */
[----:B------:R-:W3:Y:S02]  /*55f0*/  SYNCS.PHASECHK.TRANS64.TRYWAIT P3, [UR22+0x28c50], R7 ;  /* 0x028c5007ff0075a7 */ /* 0x000ee40008060156 */
[----:B---3--:R-:W-:Y:S05]  /*5600*/  @!P3 BRA `(.L_x_2704) ;  /* 0x0000005000c4b947 */ /* 0x008fea0003800000 */
.L_x_2703:
[----:B------:R-:W-:Y:S01]  /*5610*/  ULEA UR10, UR39, UR51, 0xc ;  /* 0x00000033270a7291 */ /* 0x000fe2000f8e603f */
[----:B------:R-:W-:Y:S01]  /*5620*/  WARPGROUP.ARRIVE ;  /* 0x00000000000079c5 */ /* 0x000fe20000000000 */
[----:B------:R-:W-:Y:S01]  /*5630*/  UMOV UR7, 0x40000040 ;  /* 0x4000004000077882 */ /* 0x000fe20000000000 */
[----:B---3--:R-:W-:Y:S01]  /*5640*/  @!P1 IADD3 R170, R170, 0x28c60, RZ ;  /* 0x00028c60aaaa9810 */ /* 0x008fe20007ffe0ff */
[----:B------:R-:W-:Y:S01]  /*5650*/  UMOV UR21, UR39 ;  /* 0x0000002700157c82 */ /* 0x000fe20008000000 */
[----:B------:R-:W-:Y:S01]  /*5660*/  IMAD.MOV.U32 R8, RZ, RZ, R3 ;  /* 0x000000ffff087224 */ /* 0x000fe200078e0003 */
[----:B------:R-:W-:Y:S01]  /*5670*/  MOV R9, R0 ;  /* 0x0000000000097202 */ /* 0x000fe20000000f00 */
[----:B------:R-:W-:Y:S01]  /*5680*/  UMOV UR6, UR10 ;  /* 0x0000000a00067c82 */ /* 0x000fe20008000000 */
[----:B------:R-:W-:Y:S01]  /*5690*/  @!P1 PRMT R170, RZ, 0x654, R170 ;  /* 0x00000654ffaa9816 */ /* 0x000fe200000000aa */
[----:B------:R-:W-:Y:S01]  /*56a0*/  HGMMA.64x256x16.F32 R24, R152, gdesc[UR4].tnspB, R24, gsb0 ;  /* 0x43e0000498187df0 */ /* 0x000fe20008000818 */
[----:B------:R-:W-:Y:S01]  /*56b0*/  UIADD3 UR6, UR10, 0x80, URZ ;  /* 0x000000800a067890 */ /* 0x000fe2000fffe03f */
[----:B------:R-:W-:Y:S01]  /*56c0*/  UMOV UR7, 0x40000040 ;  /* 0x4000004000077882 */ /* 0x000fe20000000000 */
[----:B------:R-:W-:-:S02]  /*56d0*/  WARPGROUP.DEPBAR.LE gsb0, 0x0 ;  /* 0x00008000000079c5 */ /* 0x000fc40000010000 */
        /* <DEDUP_REMOVED lines=21> */
[----:B---3--:R-:W3:Y:S02]  /*5830*/  FENCE.VIEW.ASYNC.S ;  /* 0x00000000000073c6 */ /* 0x008ee40000000000 */
[----:B---3--:R-:W-:Y:S01]  /*5840*/  NOP ;  /* 0x0000000000007918 */ /* 0x008fe20000000000 */
[----:B------:R-:W-:Y:S06]  /*5850*/  BAR.ARV 0xe, 0x100 ;  /* 0x0384000000007b1d */ /* 0x000fec0000002000 */
[----:B------:R3:W-:Y:S01]  /*5860*/  @!P1 SYNCS.ARRIVE.TRANS64.RED.A1T0 RZ, [R170+URZ], RZ ;  /* 0x000000ffaaff99a7 */ /* 0x0007e2000810043f */
[----:B------:R-:W-:Y:S05]  /*5870*/  @P2 BRA `(.L_x_2705) ;  /* 0xffffffe400d02947 */ /* 0x000fea000383ffff */
.L_x_2696:
[----:B------:R-:W5:Y:S01]  /*5880*/  SHFL.BFLY PT, R4, R5, 0x2, 0x1f ;  /* 0x0c401f0005047f89 */ /* 0x000f6200000e0000 */
[----:B------:R-:W-:Y:S01]  /*5890*/  IADD3 R11, -R17, RZ, RZ ;  /* 0x000000ff110b7210 */ /* 0x000fe20007ffe1ff */
[----:B------:R-:W-:Y:S01]  /*58a0*/  UIADD3 UR41, UR41, 0x1, URZ ;  /* 0x0000000129297890 */ /* 0x000fe2000fffe03f */
[----:B-1--4-:R-:W-:Y:S01]  /*58b0*/  MOV R157, 0xff800000 ;  /* 0xff800000009d7802 */ /* 0x012fe20000000f00 */
[----:B------:R-:W1:Y:S01]  /*58c0*/  SHFL.BFLY PT, R9, R6, 0x2, 0x1f ;  /* 0x0c401f0006097f89 */ /* 0x000e6200000e0000 */
[----:B------:R-:W-:Y:S08]  /*58d0*/  BAR.ARV 0x8, 0xa0 ;  /* 0x0202800000007b1d */ /* 0x000ff00000002000 */
[----:B------:R-:W-:Y:S01]  /*58e0*/  BAR.SYNC.DEFER_BLOCKING 0xf, 0x100 ;  /* 0x03c4000000007b1d */ /* 0x000fe20000010000 */
[----:B------:R-:W-:-:S02]  /*58f0*/  ISETP.NE.AND P2, PT, R16, R11, PT ;  /* 0x0000000b1000720c */ /* 0x000fc40003f45270 */
[----:B------:R-:W-:Y:S01]  /*5900*/  MOV R156, 0xff800000 ;  /* 0xff800000009c7802 */ /* 0x000fe20000000f00 */
[----:B-----5:R-:W-:Y:S01]  /*5910*/  FADD.FTZ R4, R4, R5 ;  /* 0x0000000504047221 */ /* 0x020fe20000010000 */
[----:B------:R-:W-:Y:S01]  /*5920*/  MOV R5, UR39 ;  /* 0x0000002700057c02 */ /* 0x000fe20008000f00 */
[----:B------:R-:W-:Y:S01]  /*5930*/  UIADD3 UR39, UR39, 0x1, URZ ;  /* 0x0000000127277890 */ /* 0x000fe2000fffe03f */
[----:B-1----:R-:W-:Y:S02]  /*5940*/  FADD.FTZ R9, R9, R6 ;  /* 0x0000000609097221 */ /* 0x002fe40000010000 */
[----:B--2---:R-:W1:Y:S05]  /*5950*/  SHFL.BFLY PT, R7, R4, 0x1, 0x1f ;  /* 0x0c201f0004077f89 */ /* 0x004e6a00000e0000 */
[----:B------:R-:W-:Y:S01]  /*5960*/  @!P2 LEA R5, R5, R2, 0x6 ;  /* 0x000000020505a211 */ /* 0x000fe200078e30ff */
[----:B------:R-:W-:Y:S01]  /*5970*/  UISETP.NE.AND UP0, UPT, UR39, 0x2, UPT ;  /* 0x000000022700788c */ /* 0x000fe2000bf05270 */
[----:B------:R-:W2:Y:S03]  /*5980*/  SHFL.BFLY PT, R8, R9, 0x1, 0x1f ;  /* 0x0c201f0009087f89 */ /* 0x000ea600000e0000 */
[----:B------:R-:W-:-:S02]  /*5990*/  USEL UR4, URZ, 0x1, UP0 ;  /* 0x000000013f047887 */ /* 0x000fc40008000000 */
[----:B------:R-:W-:Y:S02]  /*59a0*/  USEL UR39, UR39, URZ, UP0 ;  /* 0x0000003f27277287 */ /* 0x000fe40008000000 */
[----:B------:R-:W-:Y:S01]  /*59b0*/  ULOP3.LUT UR40, UR40, UR4, URZ, 0x3c, !UPT ;  /* 0x0000000428287292 */ /* 0x000fe2000f8e3c3f */
[----:B-1----:R-:W-:Y:S01]  /*59c0*/  FADD.FTZ R10, R4, R7 ;  /* 0x00000007040a7221 */ /* 0x002fe20000010000 */
[----:B------:R-:W-:Y:S02]  /*59d0*/  IMAD.MOV.U32 R7, RZ, RZ, RZ ;  /* 0x000000ffff077224 */ /* 0x000fe400078e00ff */
[----:B------:R-:W-:Y:S02]  /*59e0*/  IMAD.MOV.U32 R4, RZ, RZ, RZ ;  /* 0x000000ffff047224 */ /* 0x000fe400078e00ff */
[----:B--2---:R-:W-:Y:S01]  /*59f0*/  FADD.FTZ R11, R9, R8 ;  /* 0x00000008090b7221 */ /* 0x004fe20000010000 */
[----:B------:R-:W-:Y:S01]  /*5a00*/  FSETP.NE.FTZ.AND P0, PT, R10, RZ, PT ;  /* 0x000000ff0a00720b */ /* 0x000fe20003f15000 */
[----:B------:R-:W-:Y:S01]  /*5a10*/  IMAD.U32 R9, RZ, RZ, UR20 ;  /* 0x00000014ff097e24 */ /* 0x000fe2000f8e00ff */
[----:B------:R-:W-:-:S02]  /*5a20*/  @!P2 LEA R8, R5, UR46, 0x2 ;  /* 0x0000002e0508ac11 */ /* 0x000fc4000f8e10ff */
[----:B------:R-:W-:Y:S02]  /*5a30*/  FSETP.NE.FTZ.AND P1, PT, R11, RZ, PT ;  /* 0x000000ff0b00720b */ /* 0x000fe40003f35000 */
[----:B------:R-:W-:-:S07]  /*5a40*/  MOV R5, UR20 ;  /* 0x0000001400057c02 */ /* 0x000fce0008000f00 */
[----:B------:R-:W1:Y:S01]  /*5a50*/  @P0 MUFU.RCP R7, R10 ;  /* 0x0000000a00070308 */ /* 0x000e620000001000 */
[----:B------:R-:W-:-:S03]  /*5a60*/  @P0 FMUL.FTZ R5, R5, 0.69314718246459960938 ;  /* 0x3f31721805050820 */ /* 0x000fc60000410000 */
[----:B------:R-:W-:-:S04]  /*5a70*/  @P1 FMUL.FTZ R9, R9, 0.69314718246459960938 ;  /* 0x3f31721809091820 */ /* 0x000fc80000410000 */
[----:B------:R-:W-:Y:S08]  /*5a80*/  @P1 MUFU.RCP R4, R11 ;  /* 0x0000000b00041308 */ /* 0x000ff00000001000 */
[----:B------:R-:W2:Y:S01]  /*5a90*/  @P0 MUFU.LG2 R6, R10 ;  /* 0x0000000a00060308 */ /* 0x000ea20000000c00 */
        /* <DEDUP_REMOVED lines=64> */
[----:B------:R1:W-:Y:S01]  /*5ea0*/  @!P2 STS [R8+0x28800], R7 ;  /* 0x028800070800a388 */ /* 0x0003e20000000800 */
[----:B--2---:R-:W-:Y:S01]  /*5eb0*/  @P0 FMUL.FTZ R6, R6, 0.69314718246459960938 ;  /* 0x3f31721806060820 */ /* 0x004fe20000410000 */
[-C--:B------:R-:W-:Y:S01]  /*5ec0*/  FMUL.FTZ R26, R26, R4.reuse ;  /* 0x000000041a1a7220 */ /* 0x080fe20000410000 */
[-C--:B------:R-:W-:Y:S01]  /*5ed0*/  FMUL.FTZ R27, R27, R4.reuse ;  /* 0x000000041b1b7220 */ /* 0x080fe20000410000 */
[----:B------:R2:W-:Y:S01]  /*5ee0*/  @!P2 STS [R8+0x28820], R4 ;  /* 0x028820040800a388 */ /* 0x0005e20000000800 */
[-C--:B------:R-:W-:Y:S01]  /*5ef0*/  FMUL.FTZ R30, R30, R4.reuse ;  /* 0x000000041e1e7220 */ /* 0x080fe20000410000 */
[-C--:B------:R-:W-:Y:S01]  /*5f00*/  FMUL.FTZ R31, R31, R4.reuse ;  /* 0x000000041f1f7220 */ /* 0x080fe20000410000 */
[-C--:B------:R-:W-:Y:S01]  /*5f10*/  FMUL.FTZ R34, R34, R4.reuse ;  /* 0x0000000422227220 */ /* 0x080fe20000410000 */
[-C--:B------:R-:W-:Y:S01]  /*5f20*/  FMUL.FTZ R35, R35, R4.reuse ;  /* 0x0000000423237220 */ /* 0x080fe20000410000 */
[-C--:B------:R-:W-:Y:S01]  /*5f30*/  FMUL.FTZ R38, R38, R4.reuse ;  /* 0x0000000426267220 */ /* 0x080fe20000410000 */
[----:B-1----:R-:W2:Y:S01]  /*5f40*/  @P1 MUFU.LG2 R7, R11 ;  /* 0x0000000b00071308 */ /* 0x002ea20000000c00 */
        /* <DEDUP_REMOVED lines=16> */
[----:B--2---:R-:W-:Y:S01]  /*6050*/  @P1 FMUL.FTZ R8, R7, 0.69314718246459960938 ;  /* 0x3f31721807081820 */ /* 0x004fe20000410000 */
        /* <DEDUP_REMOVED lines=41> */
[----:B------:R-:W-:Y:S01]  /*62f0*/  @P0 FFMA.FTZ R157, R5, R0, R6 ;  /* 0x00000000059d0223 */ /* 0x000fe20000010006 */
[----:B------:R-:W-:Y:S01]  /*6300*/  @P1 FFMA.FTZ R156, R9, R3, R8 ;  /* 0x00000003099c1223 */ /* 0x000fe20000010008 */
[----:B------:R-:W-:Y:S06]  /*6310*/  BAR.ARV 0xe, 0x100 ;  /* 0x0384000000007b1d */ /* 0x000fec0000002000 */
.L_x_2685:
[----:B------:R-:W1:Y:S01]  /*6320*/  S2UR UR6, SR_SWINHI ;  /* 0x00000000000679c3 */ /* 0x000e620000002f00 */
[----:B------:R-:W2:Y:S01]  /*6330*/  SHFL.IDX PT, R0, R184, RZ, 0x1f ;  /* 0x00001fffb8007589 */ /* 0x000ea200000e0000 */
[----:B------:R-:W-:Y:S02]  /*6340*/  F2FP.F16.F32.PACK_AB R24, R25, R24 ;  /* 0x000000181918723e */ /* 0x000fe400000000ff */
[----:B------:R-:W-:-:S04]  /*6350*/  F2FP.F16.F32.PACK_AB R25, R27, R26 ;  /* 0x0000001a1b19723e */ /* 0x000fc800000000ff */
[----:B------:R-:W-:Y:S01]  /*6360*/  BAR.SYNC.DEFER_BLOCKING 0x1, 0x100 ;  /* 0x0044000000007b1d */ /* 0x000fe20000010000 */
        /* <DEDUP_REMOVED lines=8> */
[----:B------:R-:W-:Y:S01]  /*63f0*/  F2FP.F16.F32.PACK_AB R42, R45, R44 ;  /* 0x0000002c2d2a723e */ /* 0x000fe200000000ff */
[----:B------:R-:W-:Y:S01]  /*6400*/  UMOV UR4, UR46 ;  /* 0x0000002e00047c82 */ /* 0x000fe20008000000 */
[----:B-1----:R-:W-:Y:S01]  /*6410*/  UMOV UR5, UR6 ;  /* 0x0000000600057c82 */ /* 0x002fe20008000000 */
[----:B--2---:R-:W-:Y:S01]  /*6420*/  ISETP.NE.AND P0, PT, R0, RZ, PT ;  /* 0x000000ff0000720c */ /* 0x004fe20003f05270 */
[----:B------:R-:W-:Y:S01]  /*6430*/  IMAD.U32 R115, RZ, RZ, UR5 ;  /* 0x00000005ff737e24 */ /* 0x000fe2000f8e00ff */
[----:B------:R-:W-:Y:S02]  /*6440*/  MOV R114, UR4 ;  /* 0x0000000400727c02 */ /* 0x000fe40008000f00 */
[----:B------:R-:W-:-:S02]  /*6450*/  F2FP.F16.F32.PACK_AB R43, R47, R46 ;  /* 0x0000002e2f2b723e */ /* 0x000fc400000000ff */
[----:B------:R-:W-:Y:S01]  /*6460*/  F2FP.F16.F32.PACK_AB R49, R51, R50 ;  /* 0x000000323331723e */ /* 0x000fe200000000ff */
[----:B------:R-:W-:Y:S01]  /*6470*/  IMAD.WIDE R114, R186, 0x2, R114 ;  /* 0x00000002ba727825 */ /* 0x000fe200078e0272 */
[----:B------:R-:W-:Y:S02]  /*6480*/  F2FP.F16.F32.PACK_AB R56, R57, R56 ;  /* 0x000000383938723e */ /* 0x000fe400000000ff */
[----:B------:R-:W-:Y:S02]  /*6490*/  F2FP.F16.F32.PACK_AB R50, R53, R52 ;  /* 0x000000343532723e */ /* 0x000fe400000000ff */
[C---:B------:R-:W-:Y:S02]  /*64a0*/  IADD3 R175, P4, R114.reuse, 0x60, RZ ;  /* 0x0000006072af7810 */ /* 0x040fe40007f9e0ff */
[C---:B------:R-:W-:Y:S02]  /*64b0*/  IADD3 R173, P2, R114.reuse, 0x20, RZ ;  /* 0x0000002072ad7810 */ /* 0x040fe40007f5e0ff */
[C---:B------:R-:W-:Y:S01]  /*64c0*/  IADD3 R6, P3, R114.reuse, 0x40, RZ ;  /* 0x0000004072067810 */ /* 0x040fe20007f7e0ff */
[----:B------:R-:W-:Y:S01]  /*64d0*/  IMAD.X R9, RZ, RZ, R115, P4 ;  /* 0x000000ffff097224 */ /* 0x000fe200020e0673 */
[----:B------:R-:W-:-:S02]  /*64e0*/  LOP3.LUT R3, R114, 0x380, RZ, 0xc0, !PT ;  /* 0x0000038072037812 */ /* 0x000fc400078ec0ff */
[C---:B------:R-:W-:Y:S02]  /*64f0*/  IADD3 R14, P1, R114.reuse, 0x2040, RZ ;  /* 0x00002040720e7810 */ /* 0x040fe40007f3e0ff */
[-C--:B------:R-:W-:Y:S02]  /*6500*/  IADD3.X R5, RZ, R115.reuse, RZ, P2, !PT ;  /* 0x00000073ff057210 */ /* 0x080fe400017fe4ff */
[----:B------:R-:W-:Y:S01]  /*6510*/  IADD3.X R7, RZ, R115, RZ, P3, !PT ;  /* 0x00000073ff077210 */ /* 0x000fe20001ffe4ff */
[--C-:B------:R-:W-:Y:S01]  /*6520*/  IMAD.X R15, RZ, RZ, R115.reuse, P1 ;  /* 0x000000ffff0f7224 */ /* 0x100fe200008e0673 */
[C---:B------:R-:W-:Y:S02]  /*6530*/  IADD3 R187, P4, R114.reuse, 0x4020, RZ ;  /* 0x0000402072bb7810 */ /* 0x040fe40007f9e0ff */
[C---:B------:R-:W-:Y:S02]  /*6540*/  IADD3 R177, P5, R114.reuse, 0x2000, RZ ;  /* 0x0000200072b17810 */ /* 0x040fe40007fbe0ff */
[C---:B------:R-:W-:Y:S01]  /*6550*/  IADD3 R179, P6, R114.reuse, 0x2020, RZ ;  /* 0x0000202072b37810 */ /* 0x040fe20007fde0ff */
[----:B------:R-:W-:Y:S01]  /*6560*/  IMAD.X R87, RZ, RZ, R115, P4 ;  /* 0x000000ffff577224 */ /* 0x000fe200020e0673 */
[----:B------:R-:W-:-:S02]  /*6570*/  IADD3 R181, P2, R114, 0x2060, RZ ;  /* 0x0000206072b57810 */ /* 0x000fc40007f5e0ff */
[----:B------:R-:W-:Y:S02]  /*6580*/  IADD3 R183, P3, R114, 0x4000, RZ ;  /* 0x0000400072b77810 */ /* 0x000fe40007f7e0ff */
[----:B------:R-:W-:Y:S02]  /*6590*/  SHF.R.U64 R3, R3, 0x3, RZ ;  /* 0x0000000303037819 */ /* 0x000fe400000012ff */
[-C--:B------:R-:W-:Y:S02]  /*65a0*/  IADD3.X R11, RZ, R115.reuse, RZ, P5, !PT ;  /* 0x00000073ff0b7210 */ /* 0x080fe40002ffe4ff */
[-C--:B------:R-:W-:Y:S02]  /*65b0*/  IADD3.X R13, RZ, R115.reuse, RZ, P6, !PT ;  /* 0x00000073ff0d7210 */ /* 0x080fe400037fe4ff */
[-C--:B------:R-:W-:Y:S02]  /*65c0*/  IADD3.X R21, RZ, R115.reuse, RZ, P2, !PT ;  /* 0x00000073ff157210 */ /* 0x080fe400017fe4ff */
[----:B------:R-:W-:-:S02]  /*65d0*/  IADD3.X R83, RZ, R115, RZ, P3, !PT ;  /* 0x00000073ff537210 */ /* 0x000fc40001ffe4ff */
[C---:B------:R-:W-:Y:S02]  /*65e0*/  IADD3 R90, P5, R114.reuse, 0x4040, RZ ;  /* 0x00004040725a7810 */ /* 0x040fe40007fbe0ff */
[C---:B------:R-:W-:Y:S02]  /*65f0*/  IADD3 R189, P6, R114.reuse, 0x4060, RZ ;  /* 0x0000406072bd7810 */ /* 0x040fe40007fde0ff */
[C---:B------:R-:W-:Y:S02]  /*6600*/  IADD3 R191, P1, R114.reuse, 0x6000, RZ ;  /* 0x0000600072bf7810 */ /* 0x040fe40007f3e0ff */
[C---:B------:R-:W-:Y:S02]  /*6610*/  IADD3 R193, P2, R114.reuse, 0x6020, RZ ;  /* 0x0000602072c17810 */ /* 0x040fe40007f5e0ff */
[C---:B------:R-:W-:Y:S01]  /*6620*/  IADD3 R106, P3, R114.reuse, 0x6040, RZ ;  /* 0x00006040726a7810 */ /* 0x040fe20007f7e0ff */
[----:B------:R-:W-:Y:S01]  /*6630*/  IMAD.X R99, RZ, RZ, R115, P1 ;  /* 0x000000ffff637224 */ /* 0x000fe200008e0673 */
[----:B------:R-:W-:-:S02]  /*6640*/  IADD3 R195, P4, R114, 0x6060, RZ ;  /* 0x0000606072c37810 */ /* 0x000fc40007f9e0ff */
[----:B------:R-:W-:Y:S02]  /*6650*/  LOP3.LUT R114, R3, R114, RZ, 0x3c, !PT ;  /* 0x0000007203727212 */ /* 0x000fe400078e3cff */
[----:B------:R-:W-:Y:S01]  /*6660*/  LOP3.LUT R3, R6, 0x380, RZ, 0xc0, !PT ;  /* 0x0000038006037812 */ /* 0x000fe200078ec0ff */
[----:B------:R-:W-:Y:S01]  /*6670*/  IMAD.X R111, RZ, RZ, R115, P4 ;  /* 0x000000ffff6f7224 */ /* 0x000fe200020e0673 */
[----:B------:R-:W-:Y:S02]  /*6680*/  LOP3.LUT R0, R173, 0x380, RZ, 0xc0, !PT ;  /* 0x00000380ad007812 */ /* 0x000fe400078ec0ff */
[----:B------:R-:W-:Y:S02]  /*6690*/  SHF.R.U64 R3, R3, 0x3, RZ ;  /* 0x0000000303037819 */ /* 0x000fe400000012ff */
[----:B------:R-:W-:Y:S02]  /*66a0*/  SHF.R.U64 R0, R0, 0x3, RZ ;  /* 0x0000000300007819 */ /* 0x000fe400000012ff */
[----:B------:R-:W-:-:S02]  /*66b0*/  LOP3.LUT R6, R3, R6, RZ, 0x3c, !PT ;  /* 0x0000000603067212 */ /* 0x000fc400078e3cff */
[----:B------:R-:W-:Y:S02]  /*66c0*/  LOP3.LUT R3, R14, 0x380, RZ, 0xc0, !PT ;  /* 0x000003800e037812 */ /* 0x000fe400078ec0ff */
[----:B------:R-:W-:Y:S02]  /*66d0*/  LOP3.LUT R4, R0, R173, RZ, 0x3c, !PT ;  /* 0x000000ad00047212 */ /* 0x000fe400078e3cff */
[----:B------:R-:W-:Y:S02]  /*66e0*/  LOP3.LUT R0, R179, 0x380, RZ, 0xc0, !PT ;  /* 0x00000380b3007812 */ /* 0x000fe400078ec0ff */
[----:B------:R-:W-:Y:S02]  /*66f0*/  SHF.R.U64 R3, R3, 0x3, RZ ;  /* 0x0000000303037819 */ /* 0x000fe400000012ff */
[----:B------:R-:W-:Y:S02]  /*6700*/  SHF.R.U64 R0, R0, 0x3, RZ ;  /* 0x0000000300007819 */ /* 0x000fe400000012ff */
[----:B------:R-:W-:-:S02]  /*6710*/  LOP3.LUT R14, R3, R14, RZ, 0x3c, !PT ;  /* 0x0000000e030e7212 */ /* 0x000fc400078e3cff */
[----:B------:R-:W-:Y:S02]  /*6720*/  LOP3.LUT R3, R90, 0x380, RZ, 0xc0, !PT ;  /* 0x000003805a037812 */ /* 0x000fe400078ec0ff */
[----:B------:R-:W-:Y:S02]  /*6730*/  LOP3.LUT R12, R0, R179, RZ, 0x3c, !PT ;  /* 0x000000b3000c7212 */ /* 0x000fe400078e3cff */
[----:B------:R-:W-:Y:S02]  /*6740*/  LOP3.LUT R8, R175, 0x380, RZ, 0xc0, !PT ;  /* 0x00000380af087812 */ /* 0x000fe400078ec0ff */
[----:B------:R-:W-:Y:S02]  /*6750*/  LOP3.LUT R0, R187, 0x380, RZ, 0xc0, !PT ;  /* 0x00000380bb007812 */ /* 0x000fe400078ec0ff */
[----:B------:R-:W-:Y:S02]  /*6760*/  LOP3.LUT R10, R177, 0x380, RZ, 0xc0, !PT ;  /* 0x00000380b10a7812 */ /* 0x000fe400078ec0ff */
[----:B------:R-:W-:-:S02]  /*6770*/  SHF.R.U64 R3, R3, 0x3, RZ ;  /* 0x0000000303037819 */ /* 0x000fc400000012ff */
[----:B------:R-:W-:Y:S02]  /*6780*/  LOP3.LUT R27, R195, 0x380, RZ, 0xc0, !PT ;  /* 0x00000380c31b7812 */ /* 0x000fe400078ec0ff */
[----:B------:R-:W-:Y:S02]  /*6790*/  LOP3.LUT R82, R183, 0x380, RZ, 0xc0, !PT ;  /* 0x00000380b7527812 */ /* 0x000fe400078ec0ff */
[----:B------:R-:W-:Y:S02]  /*67a0*/  SHF.R.U64 R8, R8, 0x3, RZ ;  /* 0x0000000308087819 */ /* 0x000fe400000012ff */
[----:B------:R-:W-:Y:S02]  /*67b0*/  LOP3.LUT R20, R181, 0x380, RZ, 0xc0, !PT ;  /* 0x00000380b5147812 */ /* 0x000fe400078ec0ff */
[----:B------:R-:W-:Y:S02]  /*67c0*/  SHF.R.U64 R0, R0, 0x3, RZ ;  /* 0x0000000300007819 */ /* 0x000fe400000012ff */
[----:B------:R-:W-:-:S02]  /*67d0*/  SHF.R.U64 R10, R10, 0x3, RZ ;  /* 0x000000030a0a7819 */ /* 0x000fc400000012ff */
[----:B------:R-:W-:Y:S02]  /*67e0*/  LOP3.LUT R98, R191, 0x380, RZ, 0xc0, !PT ;  /* 0x00000380bf627812 */ /* 0x000fe400078ec0ff */
[----:B------:R-:W-:Y:S02]  /*67f0*/  LOP3.LUT R90, R3, R90, RZ, 0x3c, !PT ;  /* 0x0000005a035a7212 */ /* 0x000fe400078e3cff */
[----:B------:R-:W-:Y:S02]  /*6800*/  SHF.R.U64 R28, R27, 0x3, RZ ;  /* 0x000000031b1c7819 */ /* 0x000fe400000012ff */
[----:B------:R-:W-:Y:S02]  /*6810*/  LOP3.LUT R3, R106, 0x380, RZ, 0xc0, !PT ;  /* 0x000003806a037812 */ /* 0x000fe400078ec0ff */
[----:B------:R-:W-:Y:S02]  /*6820*/  SHF.R.U64 R82, R82, 0x3, RZ ;  /* 0x0000000352527819 */ /* 0x000fe400000012ff */
[----:B------:R-:W-:-:S02]  /*6830*/  LOP3.LUT R8, R8, R175, RZ, 0x3c, !PT ;  /* 0x000000af08087212 */ /* 0x000fc400078e3cff */
[----:B------:R-:W-:Y:S02]  /*6840*/  SHF.R.U64 R20, R20, 0x3, RZ ;  /* 0x0000000314147819 */ /* 0x000fe400000012ff */
[----:B------:R-:W-:Y:S02]  /*6850*/  LOP3.LUT R94, R189, 0x380, RZ, 0xc0, !PT ;  /* 0x00000380bd5e7812 */ /* 0x000fe400078ec0ff */
[----:B------:R-:W-:Y:S02]  /*6860*/  LOP3.LUT R86, R0, R187, RZ, 0x3c, !PT ;  /* 0x000000bb00567212 */ /* 0x000fe400078e3cff */
[----:B------:R-:W-:Y:S02]  /*6870*/  LOP3.LUT R10, R10, R177, RZ, 0x3c, !PT ;  /* 0x000000b10a0a7212 */ /* 0x000fe400078e3cff */
[----:B------:R-:W-:Y:S02]  /*6880*/  SHF.R.U64 R98, R98, 0x3, RZ ;  /* 0x0000000362627819 */ /* 0x000fe400000012ff */
[----:B------:R-:W-:-:S02]  /*6890*/  MOV R114, R114 ;  /* 0x0000007200727202 */ /* 0x000fc40000000f00 */
[----:B------:R-:W-:Y:S02]  /*68a0*/  LOP3.LUT R0, R193, 0x380, RZ, 0xc0, !PT ;  /* 0x00000380c1007812 */ /* 0x000fe400078ec0ff */
[----:B------:R-:W-:Y:S02]  /*68b0*/  F2FP.F16.F32.PACK_AB R27, R31, R30 ;  /* 0x0000001e1f1b723e */ /* 0x000fe400000000ff */
[----:B------:R-:W-:Y:S02]  /*68c0*/  LOP3.LUT R110, R28, R195, RZ, 0x3c, !PT ;  /* 0x000000c31c6e7212 */ /* 0x000fe400078e3cff */
[----:B------:R-:W-:Y:S01]  /*68d0*/  SHF.R.U64 R3, R3, 0x3, RZ ;  /* 0x0000000303037819 */ /* 0x000fe200000012ff */
[----:B------:R1:W-:Y:S01]  /*68e0*/  STSM.16.M88.4 [R114], R24 ;  /* 0x0000001872007844 */ /* 0x0003e20000000200 */
[----:B------:R-:W-:Y:S02]  /*68f0*/  MOV R28, R4 ;  /* 0x00000004001c7202 */ /* 0x000fe40000000f00 */
[----:B------:R-:W-:-:S02]  /*6900*/  LOP3.LUT R82, R82, R183, RZ, 0x3c, !PT ;  /* 0x000000b752527212 */ /* 0x000fc400078e3cff */
[----:B------:R-:W-:Y:S01]  /*6910*/  MOV R6, R6 ;  /* 0x0000000600067202 */ /* 0x000fe20000000f00 */
[----:B------:R2:W-:Y:S01]  /*6920*/  STSM.16.M88.4 [R28], R32 ;  /* 0x000000201c007844 */ /* 0x0005e20000000200 */
[----:B------:R-:W-:Y:S02]  /*6930*/  IADD3.X R91, RZ, R115, RZ, P5, !PT ;  /* 0x00000073ff5b7210 */ /* 0x000fe40002ffe4ff */
[----:B------:R-:W-:Y:S01]  /*6940*/  LOP3.LUT R20, R20, R181, RZ, 0x3c, !PT ;  /* 0x000000b514147212 */ /* 0x000fe200078e3cff */
[----:B------:R2:W-:Y:S01]  /*6950*/  STSM.16.M88.4 [R6], R40 ;  /* 0x0000002806007844 */ /* 0x0005e20000000200 */
[----:B------:R-:W-:Y:S02]  /*6960*/  SHF.R.U64 R94, R94, 0x3, RZ ;  /* 0x000000035e5e7819 */ /* 0x000fe400000012ff */
[----:B------:R-:W-:Y:S02]  /*6970*/  MOV R8, R8 ;  /* 0x0000000800087202 */ /* 0x000fe40000000f00 */
[----:B------:R-:W-:-:S02]  /*6980*/  F2FP.F16.F32.PACK_AB R51, R55, R54 ;  /* 0x000000363733723e */ /* 0x000fc400000000ff */
[----:B------:R-:W-:Y:S02]  /*6990*/  F2FP.F16.F32.PACK_AB R57, R59, R58 ;  /* 0x0000003a3b39723e */ /* 0x000fe400000000ff */
[----:B------:R-:W-:Y:S01]  /*69a0*/  F2FP.F16.F32.PACK_AB R64, R65, R64 ;  /* 0x000000404140723e */ /* 0x000fe200000000ff */
[----:B------:R2:W-:Y:S01]  /*69b0*/  STSM.16.M88.4 [R8], R48 ;  /* 0x0000003008007844 */ /* 0x0005e20000000200 */
[----:B------:R-:W-:Y:S02]  /*69c0*/  LOP3.LUT R98, R98, R191, RZ, 0x3c, !PT ;  /* 0x000000bf62627212 */ /* 0x000fe400078e3cff */
[----:B------:R-:W-:Y:S02]  /*69d0*/  SHF.R.U64 R0, R0, 0x3, RZ ;  /* 0x0000000300007819 */ /* 0x000fe400000012ff */
[----:B------:R-:W-:Y:S02]  /*69e0*/  MOV R10, R10 ;  /* 0x0000000a000a7202 */ /* 0x000fe40000000f00 */
[----:B------:R-:W-:-:S02]  /*69f0*/  F2FP.F16.F32.PACK_AB R58, R61, R60 ;  /* 0x0000003c3d3a723e */ /* 0x000fc400000000ff */
[----:B------:R-:W-:Y:S02]  /*6a00*/  F2FP.F16.F32.PACK_AB R59, R63, R62 ;  /* 0x0000003e3f3b723e */ /* 0x000fe400000000ff */
[----:B------:R-:W-:Y:S02]  /*6a10*/  F2FP.F16.F32.PACK_AB R65, R67, R66 ;  /* 0x000000424341723e */ /* 0x000fe400000000ff */
[----:B------:R-:W-:Y:S01]  /*6a20*/  F2FP.F16.F32.PACK_AB R72, R73, R72 ;  /* 0x000000484948723e */ /* 0x000fe200000000ff */
[----:B------:R2:W-:Y:S01]  /*6a30*/  STSM.16.M88.4 [R10], R56 ;  /* 0x000000380a007844 */ /* 0x0005e20000000200 */
[----:B------:R-:W-:Y:S02]  /*6a40*/  IADD3.X R107, RZ, R115, RZ, P3, !PT ;  /* 0x00000073ff6b7210 */ /* 0x000fe40001ffe4ff */
[----:B------:R-:W-:Y:S02]  /*6a50*/  LOP3.LUT R106, R3, R106, RZ, 0x3c, !PT ;  /* 0x0000006a036a7212 */ /* 0x000fe400078e3cff */
[----:B------:R-:W-:-:S02]  /*6a60*/  MOV R12, R12 ;  /* 0x0000000c000c7202 */ /* 0x000fc40000000f00 */
[----:B------:R-:W-:Y:S02]  /*6a70*/  F2FP.F16.F32.PACK_AB R66, R69, R68 ;  /* 0x000000444542723e */ /* 0x000fe400000000ff */
[----:B------:R-:W-:Y:S02]  /*6a80*/  F2FP.F16.F32.PACK_AB R67, R71, R70 ;  /* 0x000000464743723e */ /* 0x000fe400000000ff */
[----:B------:R-:W-:Y:S02]  /*6a90*/  F2FP.F16.F32.PACK_AB R73, R75, R74 ;  /* 0x0000004a4b49723e */ /* 0x000fe400000000ff */
[----:B------:R-:W-:Y:S01]  /*6aa0*/  MOV R14, R14 ;  /* 0x0000000e000e7202 */ /* 0x000fe20000000f00 */
[----:B------:R2:W-:Y:S01]  /*6ab0*/  STSM.16.M88.4 [R12], R64 ;  /* 0x000000400c007844 */ /* 0x0005e20000000200 */
[----:B------:R-:W-:Y:S02]  /*6ac0*/  MOV R5, R82 ;  /* 0x0000005200057202 */ /* 0x000fe40000000f00 */
[----:B------:R-:W-:-:S02]  /*6ad0*/  F2FP.F16.F32.PACK_AB R74, R77, R76 ;  /* 0x0000004c4d4a723e */ /* 0x000fc400000000ff */
[----:B------:R-:W-:Y:S02]  /*6ae0*/  F2FP.F16.F32.PACK_AB R75, R79, R78 ;  /* 0x0000004e4f4b723e */ /* 0x000fe400000000ff */
[----:B------:R-:W-:Y:S02]  /*6af0*/  F2FP.F16.F32.PACK_AB R80, R81, R80 ;  /* 0x000000505150723e */ /* 0x000fe400000000ff */
[----:B------:R-:W-:Y:S01]  /*6b00*/  IADD3.X R95, RZ, R115, RZ, P6, !PT ;  /* 0x00000073ff5f7210 */ /* 0x000fe200037fe4ff */
[----:B------:R2:W-:Y:S01]  /*6b10*/  STSM.16.M88.4 [R14], R72 ;  /* 0x000000480e007844 */ /* 0x0005e20000000200 */
[----:B------:R-:W-:Y:S02]  /*6b20*/  LOP3.LUT R94, R94, R189, RZ, 0x3c, !PT ;  /* 0x000000bd5e5e7212 */ /* 0x000fe400078e3cff */
[----:B------:R-:W-:Y:S02]  /*6b30*/  MOV R20, R20 ;  /* 0x0000001400147202 */ /* 0x000fe40000000f00 */
[----:B------:R-:W-:-:S02]  /*6b40*/  MOV R4, R90 ;  /* 0x0000005a00047202 */ /* 0x000fc40000000f00 */
[----:B------:R-:W-:Y:S02]  /*6b50*/  F2FP.F16.F32.PACK_AB R81, R153, R152 ;  /* 0x000000989951723e */ /* 0x000fe400000000ff */
[----:B------:R-:W-:Y:S02]  /*6b60*/  F2FP.F16.F32.PACK_AB R82, R85, R84 ;  /* 0x000000545552723e */ /* 0x000fe400000000ff */
[----:B------:R-:W-:Y:S02]  /*6b70*/  F2FP.F16.F32.PACK_AB R83, R155, R154 ;  /* 0x0000009a9b53723e */ /* 0x000fe400000000ff */
[----:B------:R-:W-:Y:S02]  /*6b80*/  F2FP.F16.F32.PACK_AB R88, R89, R88 ;  /* 0x000000585958723e */ /* 0x000fe400000000ff */
[----:B------:R-:W-:Y:S01]  /*6b90*/  LOP3.LUT R102, R0, R193, RZ, 0x3c, !PT ;  /* 0x000000c100667212 */ /* 0x000fe200078e3cff */
[----:B------:R2:W-:Y:S01]  /*6ba0*/  STSM.16.M88.4 [R20], R80 ;  /* 0x0000005014007844 */ /* 0x0005e20000000200 */
[----:B------:R-:W-:-:S02]  /*6bb0*/  MOV R3, R98 ;  /* 0x0000006200037202 */ /* 0x000fc40000000f00 */
[----:B------:R-:W-:Y:S02]  /*6bc0*/  F2FP.F16.F32.PACK_AB R89, R159, R158 ;  /* 0x0000009e9f59723e */ /* 0x000fe400000000ff */
[----:B------:R-:W-:Y:S02]  /*6bd0*/  F2FP.F16.F32.PACK_AB R90, R93, R92 ;  /* 0x0000005c5d5a723e */ /* 0x000fe400000000ff */
[----:B------:R-:W-:Y:S02]  /*6be0*/  F2FP.F16.F32.PACK_AB R91, R161, R160 ;  /* 0x000000a0a15b723e */ /* 0x000fe400000000ff */
[----:B------:R-:W-:Y:S02]  /*6bf0*/  F2FP.F16.F32.PACK_AB R96, R97, R96 ;  /* 0x000000606160723e */ /* 0x000fe400000000ff */
[----:B------:R-:W-:Y:S01]  /*6c00*/  IADD3.X R103, RZ, R115, RZ, P2, !PT ;  /* 0x00000073ff677210 */ /* 0x000fe200017fe4ff */
[----:B------:R2:W-:Y:S01]  /*6c10*/  STSM.16.M88.4 [R5], R88 ;  /* 0x0000005805007844 */ /* 0x0005e20000000200 */
[----:B------:R-:W-:-:S02]  /*6c20*/  MOV R86, R86 ;  /* 0x0000005600567202 */ /* 0x000fc40000000f00 */
[----:B------:R-:W-:Y:S02]  /*6c30*/  MOV R0, R106 ;  /* 0x0000006a00007202 */ /* 0x000fe40000000f00 */
        /* <DEDUP_REMOVED lines=10> */
[----:B------:R2:W-:Y:S01]  /*6ce0*/  STSM.16.M88.4 [R4], R104 ;  /* 0x0000006804007844 */ /* 0x0005e20000000200 */
[----:B------:R-:W-:Y:S02]  /*6cf0*/  MOV R94, R94 ;  /* 0x0000005e005e7202 */ /* 0x000fe40000000f00 */
[----:B------:R-:W-:Y:S02]  /*6d00*/  F2FP.F16.F32.PACK_AB R113, R171, R170 ;  /* 0x000000aaab71723e */ /* 0x000fe400000000ff */
[----:B-1----:R-:W-:-:S02]  /*6d10*/  F2FP.F16.F32.PACK_AB R114, R117, R116 ;  /* 0x000000747572723e */ /* 0x002fc400000000ff */
[----:B------:R-:W-:Y:S02]  /*6d20*/  F2FP.F16.F32.PACK_AB R115, R119, R118 ;  /* 0x000000767773723e */ /* 0x000fe400000000ff */
[----:B------:R-:W-:Y:S02]  /*6d30*/  F2FP.F16.F32.PACK_AB R121, R123, R122 ;  /* 0x0000007a7b79723e */ /* 0x000fe400000000ff */
[----:B------:R-:W-:Y:S01]  /*6d40*/  F2FP.F16.F32.PACK_AB R128, R129, R128 ;  /* 0x000000808180723e */ /* 0x000fe200000000ff */
[----:B------:R2:W-:Y:S01]  /*6d50*/  STSM.16.M88.4 [R94], R112 ;  /* 0x000000705e007844 */ /* 0x0005e20000000200 */
[----:B------:R-:W-:Y:S02]  /*6d60*/  F2FP.F16.F32.PACK_AB R122, R125, R124 ;  /* 0x0000007c7d7a723e */ /* 0x000fe400000000ff */
[----:B------:R-:W-:Y:S02]  /*6d70*/  F2FP.F16.F32.PACK_AB R123, R127, R126 ;  /* 0x0000007e7f7b723e */ /* 0x000fe400000000ff */
[----:B------:R-:W-:-:S02]  /*6d80*/  F2FP.F16.F32.PACK_AB R129, R131, R130 ;  /* 0x000000828381723e */ /* 0x000fc400000000ff */
[----:B------:R-:W-:Y:S01]  /*6d90*/  F2FP.F16.F32.PACK_AB R136, R137, R136 ;  /* 0x000000888988723e */ /* 0x000fe200000000ff */
[----:B------:R2:W-:Y:S01]  /*6da0*/  STSM.16.M88.4 [R3], R120 ;  /* 0x0000007803007844 */ /* 0x0005e20000000200 */
[----:B------:R-:W-:Y:S02]  /*6db0*/  MOV R102, R102 ;  /* 0x0000006600667202 */ /* 0x000fe40000000f00 */
        /* <DEDUP_REMOVED lines=8> */
[----:B------:R-:W-:Y:S01]  /*6e40*/  MOV R110, R110 ;  /* 0x0000006e006e7202 */ /* 0x000fe20000000f00 */
[----:B------:R2:W-:Y:S01]  /*6e50*/  STSM.16.M88.4 [R0], R136 ;  /* 0x0000008800007844 */ /* 0x0005e20000000200 */
[----:B------:R-:W-:Y:S02]  /*6e60*/  F2FP.F16.F32.PACK_AB R146, R149, R148 ;  /* 0x000000949592723e */ /* 0x000fe400000000ff */
[----:B------:R-:W-:-:S05]  /*6e70*/  F2FP.F16.F32.PACK_AB R147, R151, R150 ;  /* 0x000000969793723e */ /* 0x000fca00000000ff */
[----:B------:R2:W-:Y:S01]  /*6e80*/  STSM.16.M88.4 [R110], R144 ;  /* 0x000000906e007844 */ /* 0x0005e20000000200 */
[----:B------:R-:W-:Y:S01]  /*6e90*/  @!PT LDS RZ, [RZ] ;  /* 0x00000000fffff984 */ /* 0x000fe20000000800 */
[----:B------:R-:W-:Y:S01]  /*6ea0*/  @!PT LDS RZ, [RZ] ;  /* 0x00000000fffff984 */ /* 0x000fe20000000800 */
[----:B------:R-:W-:Y:S01]  /*6eb0*/  @!PT LDS RZ, [RZ] ;  /* 0x00000000fffff984 */ /* 0x000fe20000000800 */
[----:B------:R-:W-:Y:S01]  /*6ec0*/  @!PT LDS RZ, [RZ] ;  /* 0x00000000fffff984 */ /* 0x000fe20000000800 */
[----:B------:R1:W-:Y:S06]  /*6ed0*/  MEMBAR.ALL.CTA ;  /* 0x0000000000007992 */ /* 0x0003ec0000008000 */
[----:B-1----:R-:W1:Y:S02]  /*6ee0*/  FENCE.VIEW.ASYNC.S ;  /* 0x00000000000073c6 */ /* 0x002e640000000000 */
[----:B-1----:R-:W-:Y:S06]  /*6ef0*/  BAR.ARV 0x1, 0x120 ;  /* 0x0044800000007b1d */ /* 0x002fec0000002000 */
[----:B------:R-:W-:Y:S05]  /*6f00*/  @P0 BRA `(.L_x_2706) ;  /* 0x00000000008c0947 */ /* 0x000fea0003800000 */
[----:B------:R-:W-:Y:S01]  /*6f10*/  UIADD3 UR6, -UR36, URZ, URZ ;  /* 0x0000003f24067290 */ /* 0x000fe2000fffe13f */
[----:B--2---:R-:W1:Y:S01]  /*6f20*/  LDC R0, c[0x0][0xda8] ;  /* 0x00036a00ff007b82 */ /* 0x004e620000000800 */
[----:B------:R-:W-:Y:S01]  /*6f30*/  ULDC UR4, c[0x0][0xdb4] ;  /* 0x00036d0000047ab9 */ /* 0x000fe20000000800 */
[----:B------:R-:W-:Y:S01]  /*6f40*/  ULDC.64 UR8, c[0x0][0xb70] ;  /* 0x0002dc0000087ab9 */ /* 0x000fe20000000a00 */
[----:B------:R-:W-:Y:S02]  /*6f50*/  UIMAD UR6, UR4, UR6, UR43 ;  /* 0x00000006040672a4 */ /* 0x000fe4000f8e022b */
[----:B------:R-:W-:Y:S02]  /*6f60*/  IADD3 R3, RZ, -UR43, RZ ;  /* 0x8000002bff037c10 */ /* 0x000fe4000fffe0ff */
[----:B------:R-:W-:Y:S01]  /*6f70*/  IADD3 R9, -R17, RZ, RZ ;  /* 0x000000ff11097210 */ /* 0x000fe20007ffe1ff */
[----:B------:R-:W-:Y:S01]  /*6f80*/  USHF.R.S32.HI UR4, URZ, 0x1f, UR6 ;  /* 0x0000001f3f047899 */ /* 0x000fe20008011406 */
[----:B------:R-:W2:Y:S02]  /*6f90*/  LDC.64 R6, c[0x0][0xb78] ;  /* 0x0002de00ff067b82 */ /* 0x000ea40000000a00 */
[----:B------:R-:W-:Y:S01]  /*6fa0*/  ISETP.NE.AND P0, PT, R16, R9, PT ;  /* 0x000000091000720c */ /* 0x000fe20003f05270 */
[----:B------:R-:W-:-:S02]  /*6fb0*/  UIMAD UR7, UR4, UR8, URZ ;  /* 0x00000008040772a4 */ /* 0x000fc4000f8e023f */
[----:B------:R-:W-:Y:S02]  /*6fc0*/  UIMAD.WIDE.U32 UR4, UR6, UR8, URZ ;  /* 0x00000008060472a5 */ /* 0x000fe4000f8e003f */
[----:B------:R-:W-:Y:S02]  /*6fd0*/  UIMAD UR6, UR6, UR9, UR7 ;  /* 0x00000009060672a4 */ /* 0x000fe4000f8e0207 */
[----:B------:R-:W-:Y:S02]  /*6fe0*/  USHF.R.S32.HI UR7, URZ, 0x1f, UR36 ;  /* 0x0000001f3f077899 */ /* 0x000fe40008011424 */
[----:B------:R-:W-:Y:S02]  /*6ff0*/  UIADD3 UR6, UR5, UR6, URZ ;  /* 0x0000000605067290 */ /* 0x000fe4000fffe03f */
[----:B------:R-:W-:Y:S01]  /*7000*/  MOV R5, UR5 ;  /* 0x0000000500057c02 */ /* 0x000fe20008000f00 */
[----:B------:R-:W-:Y:S01]  /*7010*/  IMAD.U32 R4, RZ, RZ, UR4 ;  /* 0x00000004ff047e24 */ /* 0x000fe2000f8e00ff */
[----:B------:R-:W-:Y:S01]  /*7020*/  ULDC UR4, c[0x0][0xa88] ;  /* 0x0002a20000047ab9 */ /* 0x000fe20000000800 */
[----:B-1----:R-:W-:Y:S01]  /*7030*/  IMAD R3, R0, R3, UR42 ;  /* 0x0000002a00037e24 */ /* 0x002fe2000f8e0203 */
[----:B------:R-:W-:-:S03]  /*7040*/  MOV R5, UR6 ;  /* 0x0000000600057c02 */ /* 0x000fc60008000f00 */
[----:B------:R-:W-:Y:S02]  /*7050*/  IMAD R9, R3, 0x40, R2 ;  /* 0x0000004003097824 */ /* 0x000fe400078e0202 */
[----:B--2---:R-:W-:-:S03]  /*7060*/  IMAD R0, R6, UR7, RZ ;  /* 0x0000000706007c24 */ /* 0x004fc6000f8e02ff */
[----:B------:R-:W-:Y:S01]  /*7070*/  SHF.R.S32.HI R3, RZ, 0x1f, R9 ;  /* 0x0000001fff037819 */ /* 0x000fe20000011409 */
[----:B------:R-:W-:Y:S01]  /*7080*/  IMAD.WIDE.U32 R4, R6, UR36, R4 ;  /* 0x0000002406047c25 */ /* 0x000fe2000f8e0004 */
[----:B------:R-:W-:-:S03]  /*7090*/  ISETP.GE.OR P1, PT, R9, UR4, P0 ;  /* 0x0000000409007c0c */ /* 0x000fc60008726670 */
[----:B------:R-:W-:Y:S01]  /*70a0*/  IMAD R6, R7, UR36, R0 ;  /* 0x0000002407067c24 */ /* 0x000fe2000f8e0200 */
[C---:B------:R-:W-:Y:S02]  /*70b0*/  IADD3 R7, R9.reuse, 0x8, RZ ;  /* 0x0000000809077810 */ /* 0x040fe40007ffe0ff */
[----:B------:R-:W-:Y:S02]  /*70c0*/  IADD3 R0, P2, R9, R4, RZ ;  /* 0x0000000409007210 */ /* 0x000fe40007f5e0ff */
[----:B------:R-:W-:Y:S01]  /*70d0*/  ISETP.GE.OR P0, PT, R7, UR4, P0 ;  /* 0x0000000407007c0c */ /* 0x000fe20008706670 */
[----:B------:R-:W-:Y:S01]  /*70e0*/  ULDC.64 UR4, c[0x0][0xb40] ;  /* 0x0002d00000047ab9 */ /* 0x000fe20000000a00 */
[----:B------:R-:W-:Y:S02]  /*70f0*/  IADD3.X R3, R3, R5, R6, P2, !PT ;  /* 0x0000000503037210 */ /* 0x000fe400017fe406 */
[----:B------:R-:W-:-:S04]  /*7100*/  LEA R4, P2, R0, UR4, 0x2 ;  /* 0x0000000400047c11 */ /* 0x000fc8000f8410ff */
[----:B------:R-:W-:-:S05]  /*7110*/  LEA.HI.X R5, R0, UR5, R3, 0x2, P2 ;  /* 0x0000000500057c11 */ /* 0x000fca00090f1403 */
[----:B------:R1:W-:Y:S04]  /*7120*/  @!P1 STG.E desc[UR48][R4.64], R157 ;  /* 0x0000009d04009986 */ /* 0x0003e8000c101930 */
[----:B------:R1:W-:Y:S02]  /*7130*/  @!P0 STG.E desc[UR48][R4.64+0x20], R156 ;  /* 0x0000209c04008986 */ /* 0x0003e4000c101930 */
.L_x_2706:
[----:B--2---:R-:W2:Y:S01]  /*7140*/  SHFL.IDX PT, R0, R185, RZ, 0x1f ;  /* 0x00001fffb9007589 */ /* 0x004ea200000e0000 */
[----:B------:R-:W-:Y:S02]  /*7150*/  ULDC UR4, c[0x0][0xc] ;  /* 0x0000030000047ab9 */ /* 0x000fe40000000800 */
[----:B------:R-:W-:Y:S01]  /*7160*/  UIADD3 UR45, UR4, UR45, URZ ;  /* 0x0000002d042d7290 */ /* 0x000fe2000fffe03f */
[----:B--2---:R-:W-:-:S13]  /*7170*/  ISETP.NE.AND P0, PT, R0, 0x7, PT ;  /* 0x000000070000780c */ /* 0x004fda0003f05270 */
[----:B------:R-:W-:Y:S05]  /*7180*/  @P0 BRA `(.L_x_2707) ;  /* 0x0000000000e80947 */ /* 0x000fea0003800000 */
[----:B------:R-:W-:Y:S01]  /*7190*/  BAR.SYNC.DEFER_BLOCKING 0x1, 0x120 ;  /* 0x0044800000007b1d */ /* 0x000fe20000010000 */
[----:B------:R-:W-:-:S05]  /*71a0*/  ELECT P0, URZ, PT ;  /* 0x00000000003f782f */ /* 0x000fca0003800000 */
[----:B------:R-:W-:Y:S08]  /*71b0*/  BSSY B0, `(.L_x_2707) ;  /* 0x0000037000007945 */ /* 0x000ff00003800000 */
[----:B------:R-:W-:Y:S05]  /*71c0*/  @!P0 BRA `(.L_x_2708) ;  /* 0x0000000000d48947 */ /* 0x000fea0003800000 */
[----:B------:R-:W-:Y:S01]  /*71d0*/  UIADD3 UR5, -UR43, URZ, URZ ;  /* 0x0000003f2b057290 */ /* 0x000fe2000fffe13f */
[----:B------:R-:W-:Y:S01]  /*71e0*/  ULDC UR10, c[0x0][0xda8] ;  /* 0x00036a00000a7ab9 */ /* 0x000fe20000000800 */
[----:B------:R-:W-:Y:S02]  /*71f0*/  UIADD3 UR35, -UR36, URZ, URZ ;  /* 0x0000003f24237290 */ /* 0x000fe4000fffe13f */
[----:B------:R-:W-:Y:S02]  /*7200*/  UIMAD UR5, UR10, UR5, UR42 ;  /* 0x000000050a0572a4 */ /* 0x000fe4000f8e022a */
[----:B------:R-:W-:Y:S01]  /*7210*/  UIADD3 UR4, UP0, UR52, 0x9f0, URZ ;  /* 0x000009f034047890 */ /* 0x000fe2000ff1e03f */
[----:B------:R-:W-:Y:S01]  /*7220*/  ULDC UR12, c[0x0][0xdb4] ;  /* 0x00036d00000c7ab9 */ /* 0x000fe20000000800 */
[----:B------:R-:W-:Y:S02]  /*7230*/  USHF.L.U32 UR34, UR5, 0x6, URZ ;  /* 0x0000000605227899 */ /* 0x000fe4000800063f */
[----:B------:R-:W-:-:S02]  /*7240*/  UIMAD UR35, UR12, UR35, UR43 ;  /* 0x000000230c2372a4 */ /* 0x000fc4000f8e022b */
[----:B------:R-:W-:Y:S02]  /*7250*/  UIADD3.X UR5, URZ, UR53, URZ, UP0, !UPT ;  /* 0x000000353f057290 */ /* 0x000fe400087fe43f */
[----:B------:R-:W-:Y:S02]  /*7260*/  UIADD3 UR6, UR46, 0x2000, URZ ;  /* 0x000020002e067890 */ /* 0x000fe4000fffe03f */
[----:B------:R-:W-:Y:S01]  /*7270*/  UIADD3 UR8, UR46, 0x4000, URZ ;  /* 0x000040002e087890 */ /* 0x000fe2000fffe03f */
[----:B------:R-:W-:Y:S01]  /*7280*/  UMOV UR33, URZ ;  /* 0x0000003f00217c82 */ /* 0x000fe20008000000 */
[----:B------:R-:W-:Y:S01]  /*7290*/  UMOV UR37, URZ ;  /* 0x0000003f00257c82 */ /* 0x000fe20008000000 */
[----:B------:R-:W-:Y:S01]  /*72a0*/  UMOV UR32, UR46 ;  /* 0x0000002e00207c82 */ /* 0x000fe20008000000 */
[----:B------:R-:W-:Y:S01]  /*72b0*/  UMOV UR7, 0x40 ;  /* 0x0000004000077882 */ /* 0x000fe20000000000 */
[----:B------:R-:W-:Y:S01]  /*72c0*/  UIADD3 UR10, UR46, 0x6000, URZ ;  /* 0x000060002e0a7890 */ /* 0x000fe2000fffe03f */
[----:B------:R2:W-:Y:S01]  /*72d0*/  UTMASTG.5D [UR32], [UR4] ;  /* 0x00000020040073b5 */ /* 0x0005e20008020000 */
[----:B------:R-:W-:Y:S01]  /*72e0*/  UMOV UR9, 0x80 ;  /* 0x0000008000097882 */ /* 0x000fe20000000000 */
[----:B------:R-:W-:Y:S01]  /*72f0*/  UIADD3 UR12, UR46, 0x8000, URZ ;  /* 0x000080002e0c7890 */ /* 0x000fe2000fffe03f */
[----:B------:R-:W-:Y:S01]  /*7300*/  UMOV UR11, 0xc0 ;  /* 0x000000c0000b7882 */ /* 0x000fe20000000000 */
[----:B------:R-:W-:Y:S01]  /*7310*/  UMOV UR13, 0x100 ;  /* 0x00000100000d7882 */ /* 0x000fe20000000000 */
[----:B--2---:R-:W-:Y:S01]  /*7320*/  UMOV UR32, UR6 ;  /* 0x0000000600207c82 */ /* 0x004fe20008000000 */
[----:B------:R-:W-:Y:S01]  /*7330*/  UMOV UR33, UR7 ;  /* 0x0000000700217c82 */ /* 0x000fe20008000000 */
[----:B------:R-:W-:Y:S01]  /*7340*/  UIADD3 UR6, UR46, 0xa000, URZ ;  /* 0x0000a0002e067890 */ /* 0x000fe2000fffe03f */
[----:B------:R2:W-:Y:S01]  /*7350*/  UTMASTG.5D [UR32], [UR4] ;  /* 0x00000020040073b5 */ /* 0x0005e20008020000 */
[----:B------:R-:W-:Y:S01]  /*7360*/  UMOV UR7, 0x140 ;  /* 0x0000014000077882 */ /* 0x000fe20000000000 */
[----:B--2---:R-:W-:Y:S01]  /*7370*/  UMOV UR32, UR8 ;  /* 0x0000000800207c82 */ /* 0x004fe20008000000 */
[----:B------:R-:W-:Y:S01]  /*7380*/  UMOV UR33, UR9 ;  /* 0x0000000900217c82 */ /* 0x000fe20008000000 */
[----:B------:R-:W-:Y:S01]  /*7390*/  UIADD3 UR8, UR46, 0xc000, URZ ;  /* 0x0000c0002e087890 */ /* 0x000fe2000fffe03f */
[----:B------:R2:W-:Y:S01]  /*73a0*/  UTMASTG.5D [UR32], [UR4] ;  /* 0x00000020040073b5 */ /* 0x0005e20008020000 */
[----:B------:R-:W-:Y:S01]  /*73b0*/  UIADD3 UR9, UR46, 0xe000, URZ ;  /* 0x0000e0002e097890 */ /* 0x000fe2000fffe03f */
[----:B--2---:R-:W-:Y:S01]  /*73c0*/  UMOV UR32, UR10 ;  /* 0x0000000a00207c82 */ /* 0x004fe20008000000 */
[----:B------:R-:W-:-:S02]  /*73d0*/  UMOV UR33, UR11 ;  /* 0x0000000b00217c82 */ /* 0x000fc40008000000 */
[----:B------:R2:W-:Y:S02]  /*73e0*/  UTMASTG.5D [UR32], [UR4] ;  /* 0x00000020040073b5 */ /* 0x0005e40008020000 */
[----:B--2---:R-:W-:Y:S01]  /*73f0*/  UMOV UR32, UR12 ;  /* 0x0000000c00207c82 */ /* 0x004fe20008000000 */
[----:B------:R-:W-:Y:S02]  /*7400*/  UMOV UR33, UR13 ;  /* 0x0000000d00217c82 */ /* 0x000fe40008000000 */
[----:B------:R2:W-:Y:S02]  /*7410*/  UTMASTG.5D [UR32], [UR4] ;  /* 0x00000020040073b5 */ /* 0x0005e40008020000 */
[----:B--2---:R-:W-:Y:S01]  /*7420*/  UMOV UR32, UR6 ;  /* 0x0000000600207c82 */ /* 0x004fe20008000000 */
[----:B------:R-:W-:Y:S01]  /*7430*/  UMOV UR33, UR7 ;  /* 0x0000000700217c82 */ /* 0x000fe20008000000 */
[----:B------:R-:W-:Y:S01]  /*7440*/  UMOV UR6, 0x180 ;  /* 0x0000018000067882 */ /* 0x000fe20000000000 */
[----:B------:R2:W-:Y:S02]  /*7450*/  UTMASTG.5D [UR32], [UR4] ;  /* 0x00000020040073b5 */ /* 0x0005e40008020000 */
[----:B--2---:R-:W-:Y:S01]  /*7460*/  UMOV UR32, UR8 ;  /* 0x0000000800207c82 */ /* 0x004fe20008000000 */
[----:B------:R-:W-:Y:S01]  /*7470*/  UMOV UR33, UR6 ;  /* 0x0000000600217c82 */ /* 0x000fe20008000000 */
[----:B------:R-:W-:Y:S01]  /*7480*/  UMOV UR6, 0x1c0 ;  /* 0x000001c000067882 */ /* 0x000fe20000000000 */
        /* <DEDUP_REMOVED lines=9> */
.L_x_2708:
[----:B------:R-:W-:Y:S05]  /*7520*/  BSYNC B0 ;  /* 0x0000000000007941 */ /* 0x000fea0003800000 */
.L_x_2707:
[----:B------:R-:W2:Y:S02]  /*7530*/  LDC R0, c[0x0][0xda4] ;  /* 0x00036900ff007b82 */ /* 0x000ea40000000800 */
[----:B--2---:R-:W-:-:S13]  /*7540*/  ISETP.LE.AND P0, PT, R0, UR45, PT ;  /* 0x0000002d00007c0c */ /* 0x004fda000bf03270 */
[----:B------:R-:W-:Y:S05]  /*7550*/  @!P0 BRA `(.L_x_2709) ;  /* 0xffffff9800488947 */ /* 0x000fea000383ffff */
[----:B------:R-:W-:Y:S05]  /*7560*/  EXIT ;  /* 0x000000000000794d */ /* 0x000fea0003800000 */
.L_x_2674:
[----:B------:R-:W-:-:S08]  /*7570*/  NOP ;  /* 0x0000000000007918 */ /* 0x000fd00000000000 */
[----:B------:R-:W1:-:S00]  /*7580*/  USETMAXREG.DEALLOC.CTAPOOL 0x18 ;  /* 0x00000018000079c8 */ /* 0x000e4000080e0500 */
[----:B-1----:R-:W-:-:S06]  /*7590*/  LOP3.LUT R0, R0, 0x3, RZ, 0xc0, !PT ;  /* 0x0000000300007812 */ /* 0x002fcc00078ec0ff */
[----:B------:R-:W1:Y:S02]  /*75a0*/  SHFL.IDX PT, R0, R0, RZ, 0x1f ;  /* 0x00001fff00007589 */ /* 0x000e6400000e0000 */
[----:B-1----:R-:W-:-:S13]  /*75b0*/  ISETP.NE.AND P0, PT, R0, RZ, PT ;  /* 0x000000ff0000720c */ /* 0x002fda0003f05270 */
[----:B------:R-:W-:Y:S05]  /*75c0*/  @P0 EXIT ;  /* 0x000000000000094d */ /* 0x000fea0003800000 */
[----:B------:R-:W1:Y:S01]  /*75d0*/  S2UR UR4, SR_CTAID.X ;  /* 0x00000000000479c3 */ /* 0x000e620000002500 */
[----:B------:R-:W-:Y:S01]  /*75e0*/  MOV R16, RZ ;  /* 0x000000ff00107202 */ /* 0x000fe20000000f00 */
[----:B------:R-:W-:Y:S01]  /*75f0*/  IMAD.MOV.U32 R2, RZ, RZ, 0x1 ;  /* 0x00000001ff027424 */ /* 0x000fe200078e00ff */
[----:B------:R-:W-:-:S05]  /*7600*/  MOV R17, 0x1 ;  /* 0x0000000100117802 */ /* 0x000fca0000000f00 */
[----:B------:R-:W1:Y:S02]  /*7610*/  LDC R0, c[0x0][0xda4] ;  /* 0x00036900ff007b82 */ /* 0x000e640000000800 */
[----:B-1----:R-:W-:-:S13]  /*7620*/  ISETP.LE.AND P0, PT, R0, UR4, PT ;  /* 0x0000000400007c0c */ /* 0x002fda000bf03270 */
[----:B------:R-:W-:Y:S05]  /*7630*/  @P0 BRA `(.L_x_2710) ;  /* 0x0000002c005c0947 */ /* 0x000fea0003800000 */
[----:B------:R-:W-:Y:S01]  /*7640*/  MOV R0, UR4 ;  /* 0x0000000400007c02 */ /* 0x000fe20008000f00 */
[----:B------:R-:W-:Y:S01]  /*7650*/  IMAD.MOV.U32 R16, RZ, RZ, RZ ;  /* 0x000000ffff107224 */ /* 0x000fe200078e00ff */
[----:B------:R-:W-:Y:S01]  /*7660*/  MOV R17, 0x1 ;  /* 0x0000000100117802 */ /* 0x000fe20000000f00 */
[----:B------:R-:W-:Y:S01]  /*7670*/  ULDC.64 UR40, c[0x0][0x198] ;  /* 0x0000660000287ab9 */ /* 0x000fe20000000a00 */
[----:B------:R-:W-:Y:S01]  /*7680*/  ULDC UR36, c[0x0][0xc] ;  /* 0x0000030000247ab9 */ /* 0x000fe20000000800 */
[----:B------:R1:W-:Y:S04]  /*7690*/  STL [R1+0xc], R0 ;  /* 0x00000c0001007387 */ /* 0x0003e80000100800 */
[----:B------:R1:W-:Y:S02]  /*76a0*/  STL [R1+0x18], RZ ;  /* 0x000018ff01007387 */ /* 0x0003e40000100800 */
.L_x_2752:
[----:B------:R-:W2:Y:S01]  /*76b0*/  LDL R4, [R1+0xc] ;  /* 0x00000c0001047983 */ /* 0x000ea20000100800 */
[----:B-1----:R-:W1:Y:S01]  /*76c0*/  LDC R0, c[0x0][0xda8] ;  /* 0x00036a00ff007b82 */ /* 0x002e620000000800 */
        /* <DEDUP_REMOVED lines=14> */
[----:B------:R-:W1:Y:S01]  /*77b0*/  S2R R5, SR_CgaCtaId ;  /* 0x0000000000057919 */ /* 0x000e620000008800 */
[----:B------:R-:W2:Y:S01]  /*77c0*/  LDC R0, c[0x0][0x2e0] ;  /* 0x0000b800ff007b82 */ /* 0x000ea20000000800 */
[----:B------:R-:W-:Y:S01]  /*77d0*/  MOV R18, R4 ;  /* 0x0000000400127202 */ /* 0x000fe20000000f00 */
[----:B---3--:R-:W-:Y:S01]  /*77e0*/  @P1 IMAD.HI.U32 R2, R4, R2, RZ ;  /* 0x0000000204021227 */ /* 0x008fe200078e00ff */
[----:B------:R3:W-:Y:S04]  /*77f0*/  STL [R1+0x4], R4 ;  /* 0x0000040401007387 */ /* 0x0007e80000100800 */
[----:B------:R-:W-:-:S02]  /*7800*/  @P1 SHF.R.U32.HI R18, RZ, R3, R2 ;  /* 0x00000003ff121219 */ /* 0x000fc40000011602 */
[----:B------:R-:W-:Y:S01]  /*7810*/  MOV R2, 0x400 ;  /* 0x0000040000027802 */ /* 0x000fe20000000f00 */
[----:B--2---:R-:W-:-:S03]  /*7820*/  IMAD R6, R0, UR4, RZ ;  /* 0x0000000400067c24 */ /* 0x004fc6000f8e02ff */
[----:B-1----:R-:W-:-:S05]  /*7830*/  LEA R7, R5, R2, 0x18 ;  /* 0x0000000205077211 */ /* 0x002fca00078ec0ff */
[----:B------:R-:W-:Y:S01]  /*7840*/  VIADD R0, R7, 0x22400 ;  /* 0x0002240007007836 */ /* 0x000fe20000000000 */
[----:B------:R3:W-:Y:S04]  /*7850*/  STL [R1], R7 ;  /* 0x0000000701007387 */ /* 0x0007e80000100800 */
[----:B------:R-:W-:Y:S01]  /*7860*/  LOP3.LUT P0, RZ, R0, 0x3ff, RZ, 0xc0, !PT ;  /* 0x000003ff00ff7812 */ /* 0x000fe2000780c0ff */
[----:B------:R3:W-:Y:S01]  /*7870*/  STL [R1+0x14], R6 ;  /* 0x0000140601007387 */ /* 0x0007e20000100800 */
[----:B------:R-:W-:-:S04]  /*7880*/  IADD3 R0, R6, 0x3f, RZ ;  /* 0x0000003f06007810 */ /* 0x000fc80007ffe0ff */
[----:B------:R-:W-:-:S04]  /*7890*/  SHF.R.S32.HI R3, RZ, 0x1f, R0 ;  /* 0x0000001fff037819 */ /* 0x000fc80000011400 */
[----:B------:R-:W-:Y:S02]  /*78a0*/  LEA.HI R3, R3, R0, RZ, 0x6 ;  /* 0x0000000003037211 */ /* 0x000fe400078f30ff */
[----:B------:R-:W-:-:S05]  /*78b0*/  IADD3 R0, -R18, RZ, RZ ;  /* 0x000000ff12007210 */ /* 0x000fca0007ffe1ff */
[----:B------:R-:W-:Y:S01]  /*78c0*/  IMAD R19, R19, R0, R4 ;  /* 0x0000000013137224 */ /* 0x000fe200078e0204 */
[----:B------:R-:W-:-:S05]  /*78d0*/  SHF.R.S32.HI R0, RZ, 0x6, R3 ;  /* 0x00000006ff007819 */ /* 0x000fca0000011403 */
[----:B------:R3:W-:Y:S01]  /*78e0*/  STL [R1+0x8], R0 ;  /* 0x0000080001007387 */ /* 0x0007e20000100800 */
[----:B------:R-:W-:Y:S05]  /*78f0*/  @!P0 BRA `(.L_x_2711) ;  /* 0x0000000000408947 */ /* 0x000fea0003800000 */
[----:B------:R-:W-:Y:S01]  /*7900*/  MOV R2, 0x0 ;  /* 0x0000000000027802 */ /* 0x000fe20000000f00 */
[----:B------:R-:W-:Y:S01]  /*7910*/  ULDC.64 UR6, c[0x4][0x108] ;  /* 0x0100420000067ab9 */ /* 0x000fe20000000a00 */
[----:B------:R-:W-:Y:S01]  /*7920*/  ULDC.64 UR8, c[0x4][0x110] ;  /* 0x0100440000087ab9 */ /* 0x000fe20000000a00 */
[----:B------:R-:W-:Y:S01]  /*7930*/  ULDC.64 UR4, c[0x4][0x38] ;  /* 0x01000e0000047ab9 */ /* 0x000fe20000000a00 */
[----:B---3--:R-:W-:Y:S01]  /*7940*/  IMAD.U32 R4, RZ, RZ, UR6 ;  /* 0x00000006ff047e24 */ /* 0x008fe2000f8e00ff */
[----:B------:R-:W-:Y:S01]  /*7950*/  MOV R5, UR7 ;  /* 0x0000000700057c02 */ /* 0x000fe20008000f00 */
[----:B------:R-:W1:Y:S01]  /*7960*/  LDC.64 R2, c[0x4][R2] ;  /* 0x0100000002027b82 */ /* 0x000e620000000a00 */
[----:B------:R-:W-:Y:S01]  /*7970*/  MOV R6, UR8 ;  /* 0x0000000800067c02 */ /* 0x000fe20008000f00 */
[----:B------:R-:W-:Y:S01]  /*7980*/  IMAD.U32 R7, RZ, RZ, UR9 ;  /* 0x00000009ff077e24 */ /* 0x000fe2000f8e00ff */
[----:B------:R-:W-:Y:S01]  /*7990*/  MOV R10, UR4 ;  /* 0x00000004000a7c02 */ /* 0x000fe20008000f00 */
[----:B------:R-:W-:Y:S01]  /*79a0*/  IMAD.MOV.U32 R8, RZ, RZ, 0x70 ;  /* 0x00000070ff087424 */ /* 0x000fe200078e00ff */
[----:B------:R-:W-:-:S02]  /*79b0*/  MOV R11, UR5 ;  /* 0x00000005000b7c02 */ /* 0x000fc40008000f00 */
[----:B------:R-:W-:Y:S02]  /*79c0*/  MOV R12, 0x1 ;  /* 0x00000001000c7802 */ /* 0x000fe40000000f00 */
[----:B------:R-:W-:-:S07]  /*79d0*/  MOV R13, RZ ;  /* 0x000000ff000d7202 */ /* 0x000fce0000000f00 */
[----:B------:R-:W-:-:S07]  /*79e0*/  LEPC R20, `(.L_x_2711) ;  /* 0x000000001014794e */ /* 0x000fce0000000000 */
[----:B-1----:R-:W-:Y:S05]  /*79f0*/  CALL.ABS.NOINC R2 ;  /* 0x0000000002007343 */ /* 0x002fea0003c00000 */
.L_x_2711:
[----:B------:R-:W3:Y:S02]  /*7a00*/  LDL R2, [R1] ;  /* 0x0000000001027983 */ /* 0x000ee40000100800 */
[----:B---3--:R-:W-:-:S05]  /*7a10*/  VIADD R0, R2, 0x400 ;  /* 0x0000040002007836 */ /* 0x008fca0000000000 */
[----:B------:R-:W-:-:S13]  /*7a20*/  LOP3.LUT P0, RZ, R0, 0x3ff, RZ, 0xc0, !PT ;  /* 0x000003ff00ff7812 */ /* 0x000fda000780c0ff */
[----:B------:R-:W-:Y:S05]  /*7a30*/  @!P0 BRA `(.L_x_2712) ;  /* 0x0000000000808947 */ /* 0x000fea0003800000 */
[----:B------:R-:W-:Y:S01]  /*7a40*/  MOV R0, 0x0 ;  /* 0x0000000000007802 */ /* 0x000fe20000000f00 */
[----:B------:R-:W-:Y:S01]  /*7a50*/  ULDC.64 UR6, c[0x4][0x108] ;  /* 0x0100420000067ab9 */ /* 0x000fe20000000a00 */
[----:B------:R-:W-:Y:S01]  /*7a60*/  ULDC.64 UR8, c[0x4][0x110] ;  /* 0x0100440000087ab9 */ /* 0x000fe20000000a00 */
[----:B------:R-:W-:Y:S01]  /*7a70*/  ULDC.64 UR4, c[0x4][0x40] ;  /* 0x0100100000047ab9 */ /* 0x000fe20000000a00 */
[----:B------:R1:W2:Y:S01]  /*7a80*/  LDC.64 R2, c[0x4][R0] ;  /* 0x0100000000027b82 */ /* 0x0002a20000000a00 */
[----:B------:R-:W-:Y:S01]  /*7a90*/  MOV R4, UR6 ;  /* 0x0000000600047c02 */ /* 0x000fe20008000f00 */
[----:B------:R-:W-:Y:S01]  /*7aa0*/  IMAD.U32 R6, RZ, RZ, UR8 ;  /* 0x00000008ff067e24 */ /* 0x000fe2000f8e00ff */
[----:B------:R-:W-:Y:S01]  /*7ab0*/  MOV R5, UR7 ;  /* 0x0000000700057c02 */ /* 0x000fe20008000f00 */
[----:B------:R-:W-:Y:S01]  /*7ac0*/  IMAD.U32 R11, RZ, RZ, UR5 ;  /* 0x00000005ff0b7e24 */ /* 0x000fe2000f8e00ff */
[----:B------:R-:W-:Y:S01]  /*7ad0*/  MOV R7, UR9 ;  /* 0x0000000900077c02 */ /* 0x000fe20008000f00 */
[----:B------:R-:W-:Y:S01]  /*7ae0*/  IMAD.MOV.U32 R13, RZ, RZ, RZ ;  /* 0x000000ffff0d7224 */ /* 0x000fe200078e00ff */
[----:B------:R-:W-:-:S02]  /*7af0*/  MOV R10, UR4 ;  /* 0x00000004000a7c02 */ /* 0x000fc40008000f00 */
[----:B------:R-:W-:Y:S02]  /*7b00*/  MOV R8, 0x70 ;  /* 0x0000007000087802 */ /* 0x000fe40000000f00 */
[----:B-1----:R-:W-:-:S07]  /*7b10*/  MOV R12, 0x1 ;  /* 0x00000001000c7802 */ /* 0x002fce0000000f00 */
[----:B------:R-:W-:-:S07]  /*7b20*/  LEPC R20, `(.L_x_2713) ;  /* 0x000000001014794e */ /* 0x000fce0000000000 */
[----:B--2---:R-:W-:Y:S05]  /*7b30*/  CALL.ABS.NOINC R2 ;  /* 0x0000000002007343 */ /* 0x004fea0003c00000 */
.L_x_2713:
[----:B------:R-:W-:Y:S01]  /*7b40*/  MOV R2, 0x0 ;  /* 0x0000000000027802 */ /* 0x000fe20000000f00 */
[----:B------:R-:W-:Y:S01]  /*7b50*/  ULDC.64 UR6, c[0x4][0x108] ;  /* 0x0100420000067ab9 */ /* 0x000fe20000000a00 */
[----:B------:R-:W-:Y:S01]  /*7b60*/  ULDC.64 UR8, c[0x4][0x110] ;  /* 0x0100440000087ab9 */ /* 0x000fe20000000a00 */
[----:B------:R-:W-:Y:S01]  /*7b70*/  ULDC.64 UR4, c[0x4][0x48] ;  /* 0x0100120000047ab9 */ /* 0x000fe20000000a00 */
[----:B------:R-:W-:Y:S01]  /*7b80*/  MOV R4, UR6 ;  /* 0x0000000600047c02 */ /* 0x000fe20008000f00 */
[----:B------:R-:W-:Y:S01]  /*7b90*/  IMAD.U32 R6, RZ, RZ, UR8 ;  /* 0x00000008ff067e24 */ /* 0x000fe2000f8e00ff */
[----:B------:R-:W1:Y:S01]  /*7ba0*/  LDC.64 R2, c[0x4][R2] ;  /* 0x0100000002027b82 */ /* 0x000e620000000a00 */
[----:B------:R-:W-:Y:S01]  /*7bb0*/  MOV R5, UR7 ;  /* 0x0000000700057c02 */ /* 0x000fe20008000f00 */
[----:B------:R-:W-:Y:S01]  /*7bc0*/  IMAD.U32 R11, RZ, RZ, UR5 ;  /* 0x00000005ff0b7e24 */ /* 0x000fe2000f8e00ff */
[----:B------:R-:W-:Y:S01]  /*7bd0*/  MOV R7, UR9 ;  /* 0x0000000900077c02 */ /* 0x000fe20008000f00 */
[----:B------:R-:W-:Y:S01]  /*7be0*/  IMAD.MOV.U32 R13, RZ, RZ, RZ ;  /* 0x000000ffff0d7224 */ /* 0x000fe200078e00ff */
[----:B------:R-:W-:-:S02]  /*7bf0*/  MOV R10, UR4 ;  /* 0x00000004000a7c02 */ /* 0x000fc40008000f00 */
[----:B------:R-:W-:Y:S02]  /*7c00*/  MOV R8, 0x70 ;  /* 0x0000007000087802 */ /* 0x000fe40000000f00 */
[----:B------:R-:W-:-:S07]  /*7c10*/  MOV R12, 0x1 ;  /* 0x00000001000c7802 */ /* 0x000fce0000000f00 */
[----:B------:R-:W-:-:S07]  /*7c20*/  LEPC R20, `(.L_x_2712) ;  /* 0x000000001014794e */ /* 0x000fce0000000000 */
[----:B-1----:R-:W-:Y:S05]  /*7c30*/  CALL.ABS.NOINC R2 ;  /* 0x0000000002007343 */ /* 0x002fea0003c00000 */
.L_x_2712:
[----:B------:R-:W2:Y:S01]  /*7c40*/  LDL.LU R5, [R1+0x4] ;  /* 0x0000040001057983 */ /* 0x000ea20000300800 */
[----:B------:R-:W1:Y:S01]  /*7c50*/  LDC R0, c[0x0][0x428] ;  /* 0x00010a00ff007b82 */ /* 0x000e620000000800 */
[----:B------:R-:W-:Y:S02]  /*7c60*/  ULDC.64 UR4, c[0x0][0x9f8] ;  /* 0x00027e0000047ab9 */ /* 0x000fe40000000a00 */
[----:B------:R-:W3:Y:S01]  /*7c70*/  LDL R4, [R1+0xc] ;  /* 0x00000c0001047983 */ /* 0x000ee20000100800 */
[----:B------:R-:W-:Y:S01]  /*7c80*/  ISETP.NE.U32.AND P0, PT, RZ, UR4, PT ;  /* 0x00000004ff007c0c */ /* 0x000fe2000bf05070 */
[----:B------:R-:W-:Y:S01]  /*7c90*/  ULDC UR4, c[0x0][0xda8] ;  /* 0x00036a0000047ab9 */ /* 0x000fe20000000800 */
[----:B------:R-:W-:Y:S01]  /*7ca0*/  MOV R6, R18 ;  /* 0x0000001200067202 */ /* 0x000fe20000000f00 */
[----:B------:R-:W4:Y:S01]  /*7cb0*/  S2R R7, SR_TID.X ;  /* 0x0000000000077919 */ /* 0x000f220000002100 */
[----:B------:R-:W-:Y:S02]  /*7cc0*/  ISETP.NE.AND.EX P0, PT, RZ, UR5, PT, P0 ;  /* 0x00000005ff007c0c */ /* 0x000fe4000bf05300 */
[----:B-1----:R-:W-:-:S02]  /*7cd0*/  ISETP.NE.AND P1, PT, R0, 0x1, PT ;  /* 0x000000010000780c */ /* 0x002fc40003f25270 */
[----:B------:R-:W-:-:S11]  /*7ce0*/  MOV R0, R19 ;  /* 0x0000001300007202 */ /* 0x000fd60000000f00 */
[----:B------:R-:W1:Y:S01]  /*7cf0*/  @P1 LDC R2, c[0x0][0x42c] ;  /* 0x00010b00ff021b82 */ /* 0x000e620000000800 */
[----:B----4-:R-:W-:-:S07]  /*7d00*/  LOP3.LUT R7, R7, 0x1f, RZ, 0xc0, !PT ;  /* 0x0000001f07077812 */ /* 0x010fce00078ec0ff */
[----:B------:R-:W4:Y:S01]  /*7d10*/  @P1 LDC R3, c[0x0][0x430] ;  /* 0x00010c00ff031b82 */ /* 0x000f220000000800 */
[----:B-1----:R-:W-:-:S05]  /*7d20*/  @P1 IMAD.HI.U32 R2, R19, R2, RZ ;  /* 0x0000000213021227 */ /* 0x002fca00078e00ff */
[----:B----4-:R-:W-:Y:S02]  /*7d30*/  @P1 SHF.R.U32.HI R0, RZ, R3, R2 ;  /* 0x00000003ff001219 */ /* 0x010fe40000011602 */
[----:B------:R-:W1:Y:S01]  /*7d40*/  @P0 LDC.64 R2, c[0x0][0x9f8] ;  /* 0x00027e00ff020b82 */ /* 0x000e620000000a00 */
[----:B------:R-:W-:-:S04]  /*7d50*/  ISETP.NE.AND P1, PT, R7, RZ, PT ;  /* 0x000000ff0700720c */ /* 0x000fc80003f25270 */
[----:B------:R-:W-:-:S09]  /*7d60*/  PLOP3.LUT P2, PT, P1, PT, PT, 0x8, 0x0 ;  /* 0x000000000000781c */ /* 0x000fd20000f4e170 */
[----:B------:R-:W-:-:S05]  /*7d70*/  VOTEU.ALL UP1, P1 ;  /* 0x00000000003f7886 */ /* 0x000fca0000820000 */
[----:B------:R-:W-:Y:S01]  /*7d80*/  @!UP1 UIADD3 UR8, UP0, UR40, 0x270, URZ ;  /* 0x0000027028089890 */ /* 0x000fe2000ff1e03f */
[----:B-1----:R-:W-:-:S03]  /*7d90*/  @P0 IMAD.WIDE R2, R18, 0x4, R2 ;  /* 0x0000000412020825 */ /* 0x002fc600078e0202 */
[----:B------:R-:W-:Y:S02]  /*7da0*/  @!UP1 UIADD3.X UR9, URZ, UR41, URZ, UP0, !UPT ;  /* 0x000000293f099290 */ /* 0x000fe400087fe43f */
[----:B------:R1:W5:Y:S01]  /*7db0*/  @P0 LDG.E R6, desc[UR48][R2.64] ;  /* 0x0000003002060981 */ /* 0x000362000c1e1900 */
[----:B------:R-:W-:Y:S01]  /*7dc0*/  PLOP3.LUT P0, PT, PT, PT, PT, 0x80, 0x0 ;  /* 0x000000000000781c */ /* 0x000fe20003f0f070 */
[----:B------:R-:W-:Y:S01]  /*7dd0*/  VOTEU.ALL UP0, P1 ;  /* 0x00000000003f7886 */ /* 0x000fe20000800000 */
[----:B--2---:R-:W-:-:S04]  /*7de0*/  IMAD.MOV R8, RZ, RZ, -R5 ;  /* 0x000000ffff087224 */ /* 0x004fc800078e0a05 */
[----:B---3--:R-:W-:-:S05]  /*7df0*/  IMAD R8, R8, UR4, R4 ;  /* 0x0000000408087c24 */ /* 0x008fca000f8e0204 */
[----:B-1----:R-:W-:-:S07]  /*7e00*/  SHF.L.U32 R8, R8, 0x6, RZ ;  /* 0x0000000608087819 */ /* 0x002fce00000006ff */
.L_x_2714:
[----:B------:R-:W-:Y:S02]  /*7e10*/  PLOP3.LUT P0, PT, P0, P2, PT, 0xa2, 0x0 ;  /* 0x000000000000781c */ /* 0x000fe40000705472 */
[----:B------:R-:W-:Y:S01]  /*7e20*/  @P2 R2UR P0, UR7, R18 ;  /* 0x00000000120722ca */ /* 0x000fe20000000000 */
[----:B------:R-:W-:-:S07]  /*7e30*/  UMOV UR4, URZ ;  /* 0x0000003f00047c82 */ /* 0x000fce0008000000 */
[----:B------:R-:W-:Y:S02]  /*7e40*/  PLOP3.LUT P0, PT, P0, P2, PT, 0xa2, 0x0 ;  /* 0x000000000000781c */ /* 0x000fe40000705472 */
[----:B------:R-:W-:-:S08]  /*7e50*/  @P2 R2UR.OR P0, UR6, R19 ;  /* 0x00000000130622ca */ /* 0x000fd00000100000 */
[----:B------:R-:W-:Y:S02]  /*7e60*/  PLOP3.LUT P0, PT, P0, P2, PT, 0xa2, 0x0 ;  /* 0x000000000000781c */ /* 0x000fe40000705472 */
[----:B------:R-:W-:-:S08]  /*7e70*/  @P2 R2UR.OR P0, UR5, R8 ;  /* 0x00000000080522ca */ /* 0x000fd00000100000 */
[----:B------:R-:W-:Y:S02]  /*7e80*/  @P2 PLOP3.LUT P2, PT, P0, PT, PT, 0x80, 0x0 ;  /* 0x000000000000281c */ /* 0x000fe4000074f070 */
[----:B------:R-:W-:-:S03]  /*7e90*/  PLOP3.LUT P0, PT, PT, PT, PT, 0x80, 0x0 ;  /* 0x000000000000781c */ /* 0x000fc60003f0f070 */
        /* <DEDUP_REMOVED lines=8> */
.L_x_2769:
[----:B------:R-:W2:Y:S01]  /*7f20*/  LDL R5, [R1+0x8] ;  /* 0x0000080001057983 */ /* 0x000ea20000100800 */
[----:B------:R-:W-:Y:S01]  /*7f30*/  UMOV UR4, 0xffffffff ;  /* 0xffffffff00047882 */ /* 0x000fe20000000000 */
[----:B------:R-:W-:Y:S02]  /*7f40*/  SHF.R.S32.HI R7, RZ, 0x1f, R6 ;  /* 0x0000001fff077819 */ /* 0x000fe40000011406 */
[----:B--2---:R-:W-:Y:S01]  /*7f50*/  IADD3 R9, R5, -0x1, RZ ;  /* 0xffffffff05097810 */ /* 0x004fe20007ffe0ff */
[----:B------:R-:W-:Y:S06]  /*7f60*/  BRA.DIV UR4, `(.L_x_2716) ;  /* 0x0000002a04b47947 */ /* 0x000fec000b800000 */
[----:B------:R-:W-:-:S13]  /*7f70*/  ELECT P6, URZ, PT ;  /* 0x00000000003f782f */ /* 0x000fda00038c0000 */
.L_x_2772:
[----:B------:R-:W-:Y:S05]  /*7f80*/  @!P6 BRA `(.L_x_2717) ;  /* 0x0000000000ece947 */ /* 0x000fea0003800000 */
[----:B------:R1:W-:Y:S01]  /*7f90*/  STL [R1+0x10], R9 ;  /* 0x0000100901007387 */ /* 0x0003e20000100800 */
[----:B------:R-:W-:Y:S01]  /*7fa0*/  IMAD.MOV.U32 R4, RZ, RZ, R6 ;  /* 0x000000ffff047224 */ /* 0x000fe200078e0006 */
[----:B------:R-:W-:Y:S06]  /*7fb0*/  @!P0 BRA `(.L_x_2718) ;  /* 0x0000000000488947 */ /* 0x000fec0003800000 */
[----:B------:R-:W2:Y:S01]  /*7fc0*/  LDC R11, c[0x0][0x41c] ;  /* 0x00010700ff0b7b82 */ /* 0x000ea20000000800 */
[----:B------:R-:W-:Y:S01]  /*7fd0*/  ULDC.64 UR4, c[0x0][0x408] ;  /* 0x0001020000047ab9 */ /* 0x000fe20000000a00 */
[----:B--2---:R-:W-:-:S13]  /*7fe0*/  ISETP.NE.AND P1, PT, R11, 0x1, PT ;  /* 0x000000010b00780c */ /* 0x004fda0003f25270 */
[----:B------:R-:W2:Y:S02]  /*7ff0*/  @P1 LDC.64 R4, c[0x0][0x420] ;  /* 0x00010800ff041b82 */ /* 0x000ea40000000a00 */
[----:B--2---:R-:W-:Y:S01]  /*8000*/  @P1 IMAD.HI.U32 R10, R9, R4, RZ ;  /* 0x00000004090a1227 */ /* 0x004fe200078e00ff */
[----:B------:R-:W-:-:S04]  /*8010*/  MOV R4, R9 ;  /* 0x0000000900047202 */ /* 0x000fc80000000f00 */
[----:B------:R-:W-:Y:S01]  /*8020*/  @P1 SHF.R.U32.HI R4, RZ, R5, R10 ;  /* 0x00000005ff041219 */ /* 0x000fe2000001160a */
[----:B------:R-:W-:-:S03]  /*8030*/  IMAD R10, R7, UR4, RZ ;  /* 0x00000004070a7c24 */ /* 0x000fc6000f8e02ff */
[----:B------:R-:W-:Y:S01]  /*8040*/  IADD3 R5, -R4, RZ, RZ ;  /* 0x000000ff04057210 */ /* 0x000fe20007ffe1ff */
[----:B------:R-:W-:-:S04]  /*8050*/  IMAD R10, R6, UR5, R10 ;  /* 0x00000005060a7c24 */ /* 0x000fc8000f8e020a */
[----:B------:R-:W-:-:S05]  /*8060*/  IMAD R5, R11, R5, R9 ;  /* 0x000000050b057224 */ /* 0x000fca00078e0209 */
[----:B------:R2:W-:Y:S02]  /*8070*/  STL [R1+0x10], R5 ;  /* 0x0000100501007387 */ /* 0x0005e40000100800 */
[----:B--2---:R-:W-:-:S03]  /*8080*/  SHF.R.S32.HI R5, RZ, 0x1f, R4 ;  /* 0x0000001fff057819 */ /* 0x004fc60000011404 */
[----:B------:R-:W-:-:S04]  /*8090*/  IMAD.WIDE.U32 R4, R6, UR4, R4 ;  /* 0x0000000406047c25 */ /* 0x000fc8000f8e0004 */
[----:B------:R-:W-:Y:S01]  /*80a0*/  IMAD.IADD R5, R5, 0x1, R10 ;  /* 0x0000000105057824 */ /* 0x000fe200078e020a */
[----:B------:R-:W-:-:S04]  /*80b0*/  LEA R10, P1, R4, R2, 0x2 ;  /* 0x00000002040a7211 */ /* 0x000fc800078210ff */
[----:B------:R-:W-:-:S05]  /*80c0*/  LEA.HI.X R11, R4, R3, R5, 0x2, P1 ;  /* 0x00000003040b7211 */ /* 0x000fca00008f1405 */
[----:B------:R2:W5:Y:S04]  /*80d0*/  LDG.E R4, desc[UR48][R10.64] ;  /* 0x000000300a047981 */ /* 0x000568000c1e1900 */
.L_x_2718:
[----:B--2---:R-:W2:Y:S01]  /*80e0*/  S2R R10, SR_CgaCtaId ;  /* 0x00000000000a7919 */ /* 0x004ea20000008800 */
[----:B------:R-:W-:-:S04]  /*80f0*/  MOV R5, 0x400 ;  /* 0x0000040000057802 */ /* 0x000fc80000000f00 */
[----:B--2---:R-:W-:Y:S02]  /*8100*/  LEA R5, R10, R5, 0x18 ;  /* 0x000000050a057211 */ /* 0x004fe400078ec0ff */
[----:B------:R-:W-:Y:S02]  /*8110*/  SHF.L.U32 R10, R17, 0x1f, RZ ;  /* 0x0000001f110a7819 */ /* 0x000fe400000006ff */
[----:B------:R-:W-:-:S04]  /*8120*/  LEA R5, R16, R5, 0x3 ;  /* 0x0000000510057211 */ /* 0x000fc800078e18ff */
[----:B------:R-:W2:Y:S02]  /*8130*/  SYNCS.PHASECHK.TRANS64.TRYWAIT P1, [R5+URZ+0x28c40], R10 ;  /* 0x028c400a050075a7 */ /* 0x000ea4000802017f */
[----:B--2---:R-:W-:Y:S05]  /*8140*/  @!P1 BRA `(.L_x_2719) ;  /* 0x00000028005c9947 */ /* 0x004fea0003800000 */
.L_x_2773:
[----:B------:R-:W3:Y:S02]  /*8150*/  S2R R11, SR_TID.X ;  /* 0x00000000000b7919 */ /* 0x000ee40000002100 */
[----:B---3--:R-:W-:-:S04]  /*8160*/  LOP3.LUT R11, R11, 0x7f, RZ, 0xc0, !PT ;  /* 0x0000007f0b0b7812 */ /* 0x008fc800078ec0ff */
[----:B------:R-:W-:-:S13]  /*8170*/  ISETP.NE.AND P1, PT, R11, RZ, PT ;  /* 0x000000ff0b00720c */ /* 0x000fda0003f25270 */
[----:B------:R-:W-:Y:S05]  /*8180*/  @P1 BRA `(.L_x_2720) ;  /* 0x00000000001c1947 */ /* 0x000fea0003800000 */
[----:B------:R-:W3:Y:S01]  /*8190*/  S2R R11, SR_TID.X ;  /* 0x00000000000b7919 */ /* 0x000ee20000002100 */
[----:B--2---:R-:W-:-:S04]  /*81a0*/  MOV R10, 0x2000 ;  /* 0x00002000000a7802 */ /* 0x004fc80000000f00 */
[----:B------:R4:W-:Y:S01]  /*81b0*/  SYNCS.ARRIVE.TRANS64 RZ, [R5+URZ+0x28c30], R10 ;  /* 0x028c300a05ff79a7 */ /* 0x0009e2000800003f */
[----:B---3--:R-:W-:-:S04]  /*81c0*/  LOP3.LUT R11, R11, 0x1f, RZ, 0xc0, !PT ;  /* 0x0000001f0b0b7812 */ /* 0x008fc800078ec0ff */
[----:B------:R-:W-:-:S13]  /*81d0*/  ISETP.NE.AND P1, PT, R11, RZ, PT ;  /* 0x000000ff0b00720c */ /* 0x000fda0003f25270 */
[----:B----4-:R-:W-:Y:S05]  /*81e0*/  @!P1 BRA `(.L_x_2720) ;  /* 0x0000000000049947 */ /* 0x010fea0003800000 */
[----:B------:R-:W-:Y:S01]  /*81f0*/  BPT.TRAP 0x1 ;  /* 0x000000040000795c */ /* 0x000fe20000300000 */
.L_x_2720:
[----:B--2---:R-:W2:Y:S01]  /*8200*/  LDL R10, [R1+0x10] ;  /* 0x00001000010a7983 */ /* 0x004ea20000100800 */
[----:B------:R-:W-:Y:S01]  /*8210*/  MOV R11, 0x400 ;  /* 0x00000400000b7802 */ /* 0x000fe20000000f00 */
[----:B------:R-:W3:Y:S01]  /*8220*/  S2R R12, SR_CgaCtaId ;  /* 0x00000000000c7919 */ /* 0x000ee20000008800 */
[----:B------:R-:W-:Y:S01]  /*8230*/  R2UR UR9, R5 ;  /* 0x00000000050972ca */ /* 0x000fe200000e0000 */
[----:B------:R-:W-:Y:S01]  /*8240*/  UIADD3 UR4, UP0, UR40, 0x370, URZ ;  /* 0x0000037028047890 */ /* 0x000fe2000ff1e03f */
[----:B------:R-:W-:Y:S02]  /*8250*/  R2UR UR12, R0 ;  /* 0x00000000000c72ca */ /* 0x000fe400000e0000 */
[----:B-----5:R-:W-:Y:S01]  /*8260*/  R2UR UR13, R4 ;  /* 0x00000000040d72ca */ /* 0x020fe200000e0000 */
[----:B------:R-:W-:Y:S01]  /*8270*/  UIADD3.X UR5, URZ, UR41, URZ, UP0, !UPT ;  /* 0x000000293f057290 */ /* 0x000fe200087fe43f */
[----:B---3--:R-:W-:-:S05]  /*8280*/  LEA R11, R12, R11, 0x18 ;  /* 0x0000000b0c0b7211 */ /* 0x008fca00078ec0ff */
[----:B------:R-:W-:-:S05]  /*8290*/  IMAD R5, R16, 0x2000, R11 ;  /* 0x0000200010057824 */ /* 0x000fca00078e020b */
[----:B------:R-:W-:Y:S01]  /*82a0*/  R2UR UR8, R5 ;  /* 0x00000000050872ca */ /* 0x000fe200000e0000 */
[----:B------:R-:W-:Y:S01]  /*82b0*/  UIADD3 UR9, UR9, 0x28c30, URZ ;  /* 0x00028c3009097890 */ /* 0x000fe2000fffe03f */
[----:B------:R-:W-:Y:S01]  /*82c0*/  UMOV UR6, 0x0 ;  /* 0x0000000000067882 */ /* 0x000fe20000000000 */
[----:B------:R-:W-:Y:S01]  /*82d0*/  UMOV UR7, 0x14f00000 ;  /* 0x14f0000000077882 */ /* 0x000fe20000000000 */
[----:B------:R-:W-:-:S09]  /*82e0*/  UMOV UR10, URZ ;  /* 0x0000003f000a7c82 */ /* 0x000fd20008000000 */
[----:B------:R-:W-:Y:S01]  /*82f0*/  UIADD3 UR8, UR8, 0x22400, URZ ;  /* 0x0002240008087890 */ /* 0x000fe2000fffe03f */
[----:B--2---:R-:W-:-:S13]  /*8300*/  R2UR UR11, R10 ;  /* 0x000000000a0b72ca */ /* 0x004fda00000e0000 */
[----:B------:R-:W-:-:S09]  /*8310*/  USHF.L.U32 UR11, UR11, 0x6, URZ ;  /* 0x000000060b0b7899 */ /* 0x000fd2000800063f */
[----:B------:R2:W-:Y:S02]  /*8320*/  UTMALDG.4D [UR8], [UR4], desc[UR6] ;  /* 0x00000608040075b4 */ /* 0x0005e40008019000 */
[----:B--2---:R-:W-:Y:S01]  /*8330*/  NOP ;  /* 0x0000000000007918 */ /* 0x004fe20000000000 */
.L_x_2717:
[----:B------:R-:W2:Y:S01]  /*8340*/  LDL R12, [R1+0x18] ;  /* 0x00001800010c7983 */ /* 0x000ea20000100800 */
[----:B------:R-:W-:Y:S05]  /*8350*/  WARPSYNC.ALL ;  /* 0x0000000000007948 */ /* 0x000fea0003800000 */
[----:B------:R-:W3:Y:S01]  /*8360*/  S2R R11, SR_CgaCtaId ;  /* 0x00000000000b7919 */ /* 0x000ee20000008800 */
[----:B------:R-:W-:Y:S01]  /*8370*/  MOV R10, 0x400 ;  /* 0x00000400000a7802 */ /* 0x000fe20000000f00 */
[----:B------:R-:W-:Y:S01]  /*8380*/  BAR.SYNC.DEFER_BLOCKING 0x8, 0xa0 ;  /* 0x0202800000007b1d */ /* 0x000fe20000010000 */
[----:B------:R-:W-:-:S13]  /*8390*/  ELECT P1, URZ, PT ;  /* 0x00000000003f782f */ /* 0x000fda0003820000 */
[----:B------:R-:W-:Y:S01]  /*83a0*/  @P1 R2UR UR13, R18 ;  /* 0x00000000120d12ca */ /* 0x000fe200000e0000 */
[----:B------:R-:W-:Y:S01]  /*83b0*/  UIADD3 UR4, UP0, UR40, 0x270, URZ ;  /* 0x0000027028047890 */ /* 0x000fe2000ff1e03f */
[----:B------:R-:W-:Y:S02]  /*83c0*/  @P1 R2UR UR12, R19 ;  /* 0x00000000130c12ca */ /* 0x000fe400000e0000 */
[----:B------:R-:W-:Y:S01]  /*83d0*/  @P1 R2UR UR11, R8 ;  /* 0x00000000080b12ca */ /* 0x000fe200000e0000 */
[----:B------:R-:W-:Y:S01]  /*83e0*/  UIADD3.X UR5, URZ, UR41, URZ, UP0, !UPT ;  /* 0x000000293f057290 */ /* 0x000fe200087fe43f */
[----:B------:R-:W-:Y:S01]  /*83f0*/  BSSY B0, `(.L_x_2721) ;  /* 0x000000f000007945 */ /* 0x000fe20003800000 */
[----:B------:R-:W-:Y:S01]  /*8400*/  UMOV UR6, 0x0 ;  /* 0x0000000000067882 */ /* 0x000fe20000000000 */
[----:B------:R-:W-:Y:S01]  /*8410*/  UMOV UR7, 0x12f00000 ;  /* 0x12f0000000077882 */ /* 0x000fe20000000000 */
[----:B------:R-:W-:Y:S01]  /*8420*/  UMOV UR10, URZ ;  /* 0x0000003f000a7c82 */ /* 0x000fe20008000000 */
[----:B------:R-:W-:-:S02]  /*8430*/  @P1 MOV R5, 0x2000 ;  /* 0x0000200000051802 */ /* 0x000fc40000000f00 */
[----:B---3--:R-:W-:-:S04]  /*8440*/  LEA R10, R11, R10, 0x18 ;  /* 0x0000000a0b0a7211 */ /* 0x008fc800078ec0ff */
[----:B------:R-:W-:Y:S01]  /*8450*/  R2UR UR9, R10 ;  /* 0x000000000a0972ca */ /* 0x000fe200000e0000 */
[----:B------:R2:W-:-:S12]  /*8460*/  @P1 SYNCS.ARRIVE.TRANS64 RZ, [R10+URZ+0x28c00], R5 ;  /* 0x028c00050aff19a7 */ /* 0x0005d8000800003f */
[----:B------:R-:W-:Y:S02]  /*8470*/  UIADD3 UR8, UR9, 0x20400, URZ ;  /* 0x0002040009087890 */ /* 0x000fe4000fffe03f */
[----:B------:R-:W-:-:S09]  /*8480*/  UIADD3 UR9, UR9, 0x28c00, URZ ;  /* 0x00028c0009097890 */ /* 0x000fd2000fffe03f */
[----:B------:R3:W-:Y:S01]  /*8490*/  UTMALDG.4D [UR8], [UR4], desc[UR6] ;  /* 0x00000608040075b4 */ /* 0x0007e20008019000 */
[----:B--2---:R-:W-:-:S04]  /*84a0*/  LOP3.LUT R5, R12, 0x1, RZ, 0xc, !PT ;  /* 0x000000010c057812 */ /* 0x004fc800078e0cff */
[----:B------:R-:W-:-:S04]  /*84b0*/  SHF.L.U32 R5, R5, 0x1f, RZ ;  /* 0x0000001f05057819 */ /* 0x000fc800000006ff */
[----:B------:R-:W2:Y:S02]  /*84c0*/  SYNCS.PHASECHK.TRANS64.TRYWAIT P1, [R10+URZ+0x28c20], R5 ;  /* 0x028c20050a0075a7 */ /* 0x000ea4000802017f */
[----:B--23--:R-:W-:Y:S05]  /*84d0*/  @!P1 BRA `(.L_x_2722) ;  /* 0x00000024008c9947 */ /* 0x00cfea0003800000 */
.L_x_2774:
[----:B------:R-:W-:Y:S05]  /*84e0*/  BSYNC B0 ;  /* 0x0000000000007941 */ /* 0x000fea0003800000 */
.L_x_2721:
[----:B------:R-:W-:Y:S04]  /*84f0*/  BSSY B0, `(.L_x_2723) ;  /* 0x000004b000007945 */ /* 0x000fe80003800000 */
[----:B------:R-:W-:Y:S05]  /*8500*/  @!P6 BRA `(.L_x_2724) ;  /* 0x000000040024e947 */ /* 0x000fea0003800000 */
[----:B------:R-:W3:Y:S01]  /*8510*/  S2R R11, SR_CgaCtaId ;  /* 0x00000000000b7919 */ /* 0x000ee20000008800 */
[----:B--2---:R-:W-:Y:S02]  /*8520*/  MOV R8, 0x400 ;  /* 0x0000040000087802 */ /* 0x004fe40000000f00 */
[----:B------:R-:W-:Y:S01]  /*8530*/  SHF.L.U32 R5, R17, 0x1f, RZ ;  /* 0x0000001f11057819 */ /* 0x000fe200000006ff */
[----:B------:R-:W2:Y:S01]  /*8540*/  S2R R10, SR_TID.X ;  /* 0x00000000000a7919 */ /* 0x000ea20000002100 */
[----:B---3--:R-:W-:-:S04]  /*8550*/  LEA R8, R11, R8, 0x18 ;  /* 0x000000080b087211 */ /* 0x008fc800078ec0ff */
[----:B------:R-:W-:Y:S02]  /*8560*/  LEA R8, R16, R8, 0x3 ;  /* 0x0000000810087211 */ /* 0x000fe400078e18ff */
[----:B--2---:R-:W-:Y:S02]  /*8570*/  LOP3.LUT R10, R10, 0x7f, RZ, 0xc0, !PT ;  /* 0x0000007f0a0a7812 */ /* 0x004fe400078ec0ff */
[----:B------:R-:W2:Y:S02]  /*8580*/  SYNCS.PHASECHK.TRANS64.TRYWAIT P1, [R8+URZ+0x28c60], R5 ;  /* 0x028c6005080075a7 */ /* 0x000ea4000802017f */
[----:B------:R-:W-:Y:S01]  /*8590*/  ISETP.NE.AND P2, PT, R10, RZ, PT ;  /* 0x000000ff0a00720c */ /* 0x000fe20003f45270 */
[----:B--2---:R-:W-:-:S12]  /*85a0*/  @!P1 BRA `(.L_x_2725) ;  /* 0x0000002400789947 */ /* 0x004fd80003800000 */
.L_x_2775:
        /* <DEDUP_REMOVED lines=8> */
.L_x_2726:
[----:B------:R-:W3:Y:S01]  /*8630*/  LDL R10, [R1+0x10] ;  /* 0x00001000010a7983 */ /* 0x000ee20000100800 */
[----:B--2---:R-:W-:Y:S01]  /*8640*/  MOV R5, 0x400 ;  /* 0x0000040000057802 */ /* 0x004fe20000000f00 */
[----:B------:R-:W2:Y:S01]  /*8650*/  S2R R11, SR_CgaCtaId ;  /* 0x00000000000b7919 */ /* 0x000ea20000008800 */
[----:B------:R-:W-:Y:S01]  /*8660*/  R2UR UR9, R8 ;  /* 0x00000000080972ca */ /* 0x000fe200000e0000 */
[----:B------:R-:W-:Y:S01]  /*8670*/  UIADD3 UR4, UP0, UR40, 0x470, URZ ;  /* 0x0000047028047890 */ /* 0x000fe2000ff1e03f */
[----:B------:R-:W-:Y:S02]  /*8680*/  R2UR UR12, R0 ;  /* 0x00000000000c72ca */ /* 0x000fe400000e0000 */
[----:B------:R-:W-:Y:S01]  /*8690*/  R2UR UR13, R4 ;  /* 0x00000000040d72ca */ /* 0x000fe200000e0000 */
[----:B------:R-:W-:Y:S01]  /*86a0*/  UIADD3.X UR5, URZ, UR41, URZ, UP0, !UPT ;  /* 0x000000293f057290 */ /* 0x000fe200087fe43f */
[----:B--2---:R-:W-:-:S04]  /*86b0*/  LEA R5, R11, R5, 0x18 ;  /* 0x000000050b057211 */ /* 0x004fc800078ec0ff */
[----:B------:R-:W-:-:S04]  /*86c0*/  LEA R5, R16, R5, 0x10 ;  /* 0x0000000510057211 */ /* 0x000fc800078e80ff */
        /* <DEDUP_REMOVED lines=8> */
[----:B------:R-:W-:Y:S01]  /*8750*/  UMOV UR16, 0x40 ;  /* 0x0000004000107882 */ /* 0x000fe20000000000 */
[----:B------:R-:W-:Y:S01]  /*8760*/  UIADD3 UR19, UR14, 0x6400, URZ ;  /* 0x000064000e137890 */ /* 0x000fe2000fffe03f */
[----:B------:R-:W-:Y:S01]  /*8770*/  UMOV UR18, 0x80 ;  /* 0x0000008000127882 */ /* 0x000fe20000000000 */
[----:B------:R-:W-:Y:S01]  /*8780*/  UMOV UR20, 0xc0 ;  /* 0x000000c000147882 */ /* 0x000fe20000000000 */
[----:B------:R-:W-:Y:S01]  /*8790*/  UMOV UR21, 0x100 ;  /* 0x0000010000157882 */ /* 0x000fe20000000000 */
[----:B------:R-:W-:Y:S01]  /*87a0*/  UMOV UR22, 0x140 ;  /* 0x0000014000167882 */ /* 0x000fe20000000000 */
[----:B---3--:R-:W-:-:S13]  /*87b0*/  R2UR UR11, R10 ;  /* 0x000000000a0b72ca */ /* 0x008fda00000e0000 */
[----:B------:R-:W-:-:S09]  /*87c0*/  USHF.L.U32 UR11, UR11, 0x6, URZ ;  /* 0x000000060b0b7899 */ /* 0x000fd2000800063f */
[----:B------:R2:W-:Y:S02]  /*87d0*/  UTMALDG.4D [UR8], [UR4], desc[UR6] ;  /* 0x00000608040075b4 */ /* 0x0005e40008019000 */
[----:B--2---:R-:W-:Y:S01]  /*87e0*/  UMOV UR8, UR15 ;  /* 0x0000000f00087c82 */ /* 0x004fe20008000000 */
[----:B------:R-:W-:Y:S01]  /*87f0*/  UMOV UR10, UR16 ;  /* 0x00000010000a7c82 */ /* 0x000fe20008000000 */
[----:B------:R-:W-:Y:S01]  /*8800*/  UIADD3 UR15, UR14, 0x8400, URZ ;  /* 0x000084000e0f7890 */ /* 0x000fe2000fffe03f */
[----:B------:R2:W-:Y:S01]  /*8810*/  UTMALDG.4D [UR8], [UR4], desc[UR6] ;  /* 0x00000608040075b4 */ /* 0x0005e20008019000 */
[----:B------:R-:W-:Y:S01]  /*8820*/  UIADD3 UR16, UR14, 0xa400, URZ ;  /* 0x0000a4000e107890 */ /* 0x000fe2000fffe03f */
[----:B--2---:R-:W-:Y:S01]  /*8830*/  UMOV UR8, UR17 ;  /* 0x0000001100087c82 */ /* 0x004fe20008000000 */
[----:B------:R-:W-:Y:S02]  /*8840*/  UMOV UR10, UR18 ;  /* 0x00000012000a7c82 */ /* 0x000fe40008000000 */
[----:B------:R2:W-:Y:S01]  /*8850*/  UTMALDG.4D [UR8], [UR4], desc[UR6] ;  /* 0x00000608040075b4 */ /* 0x0005e20008019000 */
[----:B------:R-:W-:Y:S01]  /*8860*/  UIADD3 UR17, UR14, 0xc400, URZ ;  /* 0x0000c4000e117890 */ /* 0x000fe2000fffe03f */
[----:B--2---:R-:W-:Y:S01]  /*8870*/  UMOV UR8, UR19 ;  /* 0x0000001300087c82 */ /* 0x004fe20008000000 */
[----:B------:R-:W-:-:S02]  /*8880*/  UMOV UR10, UR20 ;  /* 0x00000014000a7c82 */ /* 0x000fc40008000000 */
[----:B------:R2:W-:Y:S02]  /*8890*/  UTMALDG.4D [UR8], [UR4], desc[UR6] ;  /* 0x00000608040075b4 */ /* 0x0005e40008019000 */
[----:B--2---:R-:W-:Y:S01]  /*88a0*/  UMOV UR8, UR15 ;  /* 0x0000000f00087c82 */ /* 0x004fe20008000000 */
[----:B------:R-:W-:Y:S01]  /*88b0*/  UMOV UR10, UR21 ;  /* 0x00000015000a7c82 */ /* 0x000fe20008000000 */
[----:B------:R-:W-:Y:S01]  /*88c0*/  UIADD3 UR15, UR14, 0xe400, URZ ;  /* 0x0000e4000e0f7890 */ /* 0x000fe2000fffe03f */
[----:B------:R2:W-:Y:S02]  /*88d0*/  UTMALDG.4D [UR8], [UR4], desc[UR6] ;  /* 0x00000608040075b4 */ /* 0x0005e40008019000 */
[----:B------:R-:W-:Y:S01]  /*88e0*/  UMOV UR14, 0x180 ;  /* 0x00000180000e7882 */ /* 0x000fe20000000000 */
[----:B--2---:R-:W-:Y:S01]  /*88f0*/  UMOV UR8, UR16 ;  /* 0x0000001000087c82 */ /* 0x004fe20008000000 */
[----:B------:R-:W-:Y:S02]  /*8900*/  UMOV UR10, UR22 ;  /* 0x00000016000a7c82 */ /* 0x000fe40008000000 */
[----:B------:R2:W-:Y:S02]  /*8910*/  UTMALDG.4D [UR8], [UR4], desc[UR6] ;  /* 0x00000608040075b4 */ /* 0x0005e40008019000 */
[----:B--2---:R-:W-:Y:S01]  /*8920*/  UMOV UR8, UR17 ;  /* 0x0000001100087c82 */ /* 0x004fe20008000000 */
[----:B------:R-:W-:Y:S01]  /*8930*/  UMOV UR10, UR14 ;  /* 0x0000000e000a7c82 */ /* 0x000fe20008000000 */
[----:B------:R-:W-:Y:S01]  /*8940*/  UMOV UR14, 0x1c0 ;  /* 0x000001c0000e7882 */ /* 0x000fe20000000000 */
[----:B------:R2:W-:Y:S02]  /*8950*/  UTMALDG.4D [UR8], [UR4], desc[UR6] ;  /* 0x00000608040075b4 */ /* 0x0005e40008019000 */
[----:B--2---:R-:W-:Y:S01]  /*8960*/  UMOV UR8, UR15 ;  /* 0x0000000f00087c82 */ /* 0x004fe20008000000 */
[----:B------:R-:W-:-:S02]  /*8970*/  UMOV UR10, UR14 ;  /* 0x0000000e000a7c82 */ /* 0x000fc40008000000 */
[----:B------:R3:W-:Y:S02]  /*8980*/  UTMALDG.4D [UR8], [UR4], desc[UR6] ;  /* 0x00000608040075b4 */ /* 0x0007e40008019000 */
[----:B---3--:R-:W-:Y:S01]  /*8990*/  NOP ;  /* 0x0000000000007918 */ /* 0x008fe20000000000 */
.L_x_2724:
[----:B------:R-:W-:Y:S05]  /*89a0*/  BSYNC B0 ;  /* 0x0000000000007941 */ /* 0x000fea0003800000 */
.L_x_2723:
[----:B--2---:R-:W2:Y:S01]  /*89b0*/  LDL.LU R5, [R1+0x14] ;  /* 0x0000140001057983 */ /* 0x004ea20000300800 */
[----:B------:R-:W-:-:S04]  /*89c0*/  IADD3 R16, R16, 0x1, RZ ;  /* 0x0000000110107810 */ /* 0x000fc80007ffe0ff */
[----:B------:R-:W-:-:S04]  /*89d0*/  ISETP.NE.AND P1, PT, R16, 0x2, PT ;  /* 0x000000021000780c */ /* 0x000fc80003f25270 */
[----:B------:R-:W-:Y:S02]  /*89e0*/  SEL R8, RZ, 0x1, P1 ;  /* 0x00000001ff087807 */ /* 0x000fe40000800000 */
[----:B------:R-:W-:Y:S02]  /*89f0*/  SEL R16, R16, RZ, P1 ;  /* 0x000000ff10107207 */ /* 0x000fe40000800000 */
[----:B------:R-:W-:Y:S02]  /*8a00*/  LOP3.LUT R17, R17, R8, RZ, 0x3c, !PT ;  /* 0x0000000811117212 */ /* 0x000fe400078e3cff */
[----:B--2---:R-:W-:-:S13]  /*8a10*/  ISETP.GE.AND P2, PT, R5, 0x41, PT ;  /* 0x000000410500780c */ /* 0x004fda0003f46270 */
[----:B------:R-:W-:Y:S05]  /*8a20*/  @!P2 BRA `(.L_x_2727) ;  /* 0x000000180038a947 */ /* 0x000fea0003800000 */
[----:B------:R-:W2:Y:S01]  /*8a30*/  LDL R11, [R1+0x8] ;  /* 0x00000800010b7983 */ /* 0x000ea20000100800 */
[----:B------:R-:W-:Y:S01]  /*8a40*/  MOV R5, 0x1 ;  /* 0x0000000100057802 */ /* 0x000fe20000000f00 */
[----:B--2---:R-:W-:Y:S02]  /*8a50*/  IMAD.MOV R10, RZ, RZ, -R11 ;  /* 0x000000ffff0a7224 */ /* 0x004fe400078e0a0b */
[----:B------:R-:W-:-:S03]  /*8a60*/  VIADD R8, R11, 0xfffffffe ;  /* 0xfffffffe0b087836 */ /* 0x000fc60000000000 */
[----:B------:R-:W-:-:S04]  /*8a70*/  VIADDMNMX R10, R10, R5, 0xffffffff, !PT ;  /* 0xffffffff0a0a7446 */ /* 0x000fc80007800105 */
[----:B------:R-:W-:-:S04]  /*8a80*/  IADD3 R5, R11, R10, RZ ;  /* 0x0000000a0b057210 */ /* 0x000fc80007ffe0ff */
[----:B------:R-:W-:-:S04]  /*8a90*/  LOP3.LUT R5, R5, 0x1, RZ, 0xc0, !PT ;  /* 0x0000000105057812 */ /* 0x000fc800078ec0ff */
[----:B------:R-:W-:-:S13]  /*8aa0*/  ISETP.NE.U32.AND P1, PT, R5, 0x1, PT ;  /* 0x000000010500780c */ /* 0x000fda0003f25070 */
[----:B------:R-:W-:Y:S05]  /*8ab0*/  @P1 BRA `(.L_x_2728) ;  /* 0x0000000400fc1947 */ /* 0x000fea0003800000 */
[----:B------:R-:W-:Y:S04]  /*8ac0*/  BSSY B0, `(.L_x_2729) ;  /* 0x0000077000007945 */ /* 0x000fe80003800000 */
[----:B------:R-:W-:Y:S05]  /*8ad0*/  @!P6 BRA `(.L_x_2730) ;  /* 0x0000000400d4e947 */ /* 0x000fea0003800000 */
[----:B------:R-:W-:Y:S05]  /*8ae0*/  @!P0 BRA `(.L_x_2731) ;  /* 0x0000000000448947 */ /* 0x000fea0003800000 */
[----:B------:R-:W2:Y:S01]  /*8af0*/  LDC R11, c[0x0][0x41c] ;  /* 0x00010700ff0b7b82 */ /* 0x000ea20000000800 */
[----:B------:R-:W-:Y:S01]  /*8b00*/  ULDC.64 UR4, c[0x0][0x408] ;  /* 0x0001020000047ab9 */ /* 0x000fe20000000a00 */
[----:B--2---:R-:W-:-:S13]  /*8b10*/  ISETP.NE.AND P1, PT, R11, 0x1, PT ;  /* 0x000000010b00780c */ /* 0x004fda0003f25270 */
[----:B------:R-:W2:Y:S02]  /*8b20*/  @P1 LDC.64 R4, c[0x0][0x420] ;  /* 0x00010800ff041b82 */ /* 0x000ea40000000a00 */
[----:B--2---:R-:W-:Y:S01]  /*8b30*/  @P1 IMAD.HI.U32 R12, R8, R4, RZ ;  /* 0x00000004080c1227 */ /* 0x004fe200078e00ff */
[----:B------:R-:W-:-:S04]  /*8b40*/  MOV R4, R8 ;  /* 0x0000000800047202 */ /* 0x000fc80000000f00 */
[----:B------:R-:W-:-:S04]  /*8b50*/  @P1 SHF.R.U32.HI R4, RZ, R5, R12 ;  /* 0x00000005ff041219 */ /* 0x000fc8000001160c */
[----:B------:R-:W-:-:S05]  /*8b60*/  IADD3 R5, -R4, RZ, RZ ;  /* 0x000000ff04057210 */ /* 0x000fca0007ffe1ff */
[----:B------:R-:W-:Y:S01]  /*8b70*/  IMAD R8, R11, R5, R8 ;  /* 0x000000050b087224 */ /* 0x000fe200078e0208 */
[--C-:B------:R-:W-:Y:S01]  /*8b80*/  SHF.R.S32.HI R5, RZ, 0x1f, R4.reuse ;  /* 0x0000001fff057819 */ /* 0x100fe20000011404 */
[----:B------:R-:W-:Y:S02]  /*8b90*/  IMAD R11, R7, UR4, RZ ;  /* 0x00000004070b7c24 */ /* 0x000fe4000f8e02ff */
[----:B------:R-:W-:-:S04]  /*8ba0*/  IMAD.WIDE.U32 R4, R6, UR4, R4 ;  /* 0x0000000406047c25 */ /* 0x000fc8000f8e0004 */
[----:B------:R-:W-:Y:S01]  /*8bb0*/  IMAD R11, R6, UR5, R11 ;  /* 0x00000005060b7c24 */ /* 0x000fe2000f8e020b */
[----:B------:R-:W-:-:S03]  /*8bc0*/  LEA R2, P1, R4, R2, 0x2 ;  /* 0x0000000204027211 */ /* 0x000fc600078210ff */
[----:B------:R-:W-:-:S05]  /*8bd0*/  IMAD.IADD R11, R11, 0x1, R5 ;  /* 0x000000010b0b7824 */ /* 0x000fca00078e0205 */
[----:B------:R-:W-:-:S05]  /*8be0*/  LEA.HI.X R3, R4, R3, R11, 0x2, P1 ;  /* 0x0000000304037211 */ /* 0x000fca00008f140b */
[----:B------:R2:W5:Y:S02]  /*8bf0*/  LDG.E R4, desc[UR48][R2.64] ;  /* 0x0000003002047981 */ /* 0x000564000c1e1900 */
.L_x_2731:
[----:B--2---:R-:W2:Y:S01]  /*8c00*/  S2R R3, SR_CgaCtaId ;  /* 0x0000000000037919 */ /* 0x004ea20000008800 */
[----:B------:R-:W-:Y:S01]  /*8c10*/  MOV R2, 0x400 ;  /* 0x0000040000027802 */ /* 0x000fe20000000f00 */
[----:B------:R-:W3:Y:S03]  /*8c20*/  S2R R5, SR_TID.X ;  /* 0x0000000000057919 */ /* 0x000ee60000002100 */
[----:B--2---:R-:W-:Y:S02]  /*8c30*/  LEA R2, R3, R2, 0x18 ;  /* 0x0000000203027211 */ /* 0x004fe400078ec0ff */
[----:B------:R-:W-:Y:S02]  /*8c40*/  SHF.L.U32 R3, R17, 0x1f, RZ ;  /* 0x0000001f11037819 */ /* 0x000fe400000006ff */
[----:B------:R-:W-:Y:S02]  /*8c50*/  LEA R2, R16, R2, 0x3 ;  /* 0x0000000210027211 */ /* 0x000fe400078e18ff */
[----:B---3--:R-:W-:-:S02]  /*8c60*/  LOP3.LUT R5, R5, 0x7f, RZ, 0xc0, !PT ;  /* 0x0000007f05057812 */ /* 0x008fc400078ec0ff */
[----:B------:R-:W2:Y:S02]  /*8c70*/  SYNCS.PHASECHK.TRANS64.TRYWAIT P2, [R2+URZ+0x28c40], R3 ;  /* 0x028c4003020075a7 */ /* 0x000ea4000804017f */
[----:B------:R-:W-:Y:S01]  /*8c80*/  ISETP.NE.AND P1, PT, R5, RZ, PT ;  /* 0x000000ff0500720c */ /* 0x000fe20003f25270 */
[----:B--2---:R-:W-:-:S12]  /*8c90*/  @!P2 BRA `(.L_x_2732) ;  /* 0x0000001c00d0a947 */ /* 0x004fd80003800000 */
.L_x_2776:
[----:B------:R-:W-:Y:S05]  /*8ca0*/  @P1 BRA `(.L_x_2733) ;  /* 0x00000000001c1947 */ /* 0x000fea0003800000 */
[----:B------:R-:W3:Y:S01]  /*8cb0*/  S2R R11, SR_TID.X ;  /* 0x00000000000b7919 */ /* 0x000ee20000002100 */
[----:B------:R-:W-:-:S04]  /*8cc0*/  MOV R5, 0x2000 ;  /* 0x0000200000057802 */ /* 0x000fc80000000f00 */
[----:B------:R4:W-:Y:S01]  /*8cd0*/  SYNCS.ARRIVE.TRANS64 RZ, [R2+URZ+0x28c30], R5 ;  /* 0x028c300502ff79a7 */ /* 0x0009e2000800003f */
[----:B---3--:R-:W-:-:S04]  /*8ce0*/  LOP3.LUT R11, R11, 0x1f, RZ, 0xc0, !PT ;  /* 0x0000001f0b0b7812 */ /* 0x008fc800078ec0ff */
[----:B------:R-:W-:-:S13]  /*8cf0*/  ISETP.NE.AND P2, PT, R11, RZ, PT ;  /* 0x000000ff0b00720c */ /* 0x000fda0003f45270 */
[----:B----4-:R-:W-:Y:S05]  /*8d00*/  @!P2 BRA `(.L_x_2733) ;  /* 0x000000000004a947 */ /* 0x010fea0003800000 */
[----:B------:R-:W-:Y:S01]  /*8d10*/  BPT.TRAP 0x1 ;  /* 0x000000040000795c */ /* 0x000fe20000300000 */
.L_x_2733:
[----:B------:R-:W3:Y:S01]  /*8d20*/  S2R R11, SR_CgaCtaId ;  /* 0x00000000000b7919 */ /* 0x000ee20000008800 */
[----:B------:R-:W-:Y:S01]  /*8d30*/  MOV R5, 0x400 ;  /* 0x0000040000057802 */ /* 0x000fe20000000f00 */
[----:B------:R-:W-:Y:S01]  /*8d40*/  UIADD3 UR4, UP0, UR40, 0x370, URZ ;  /* 0x0000037028047890 */ /* 0x000fe2000ff1e03f */
[----:B------:R-:W-:Y:S01]  /*8d50*/  R2UR UR9, R2 ;  /* 0x00000000020972ca */ /* 0x000fe200000e0000 */
[----:B------:R-:W-:Y:S01]  /*8d60*/  UMOV UR6, 0x0 ;  /* 0x0000000000067882 */ /* 0x000fe20000000000 */
[----:B------:R-:W-:Y:S01]  /*8d70*/  SHF.L.U32 R8, R8, 0x6, RZ ;  /* 0x0000000608087819 */ /* 0x000fe200000006ff */
[----:B------:R-:W-:Y:S01]  /*8d80*/  UIADD3.X UR5, URZ, UR41, URZ, UP0, !UPT ;  /* 0x000000293f057290 */ /* 0x000fe200087fe43f */
[----:B------:R-:W-:Y:S01]  /*8d90*/  R2UR UR12, R0 ;  /* 0x00000000000c72ca */ /* 0x000fe200000e0000 */
[----:B------:R-:W-:Y:S01]  /*8da0*/  UMOV UR7, 0x14f00000 ;  /* 0x14f0000000077882 */ /* 0x000fe20000000000 */
[----:B-----5:R-:W-:Y:S01]  /*8db0*/  R2UR UR13, R4 ;  /* 0x00000000040d72ca */ /* 0x020fe200000e0000 */
[----:B------:R-:W-:Y:S01]  /*8dc0*/  UMOV UR10, URZ ;  /* 0x0000003f000a7c82 */ /* 0x000fe20008000000 */
[----:B------:R-:W-:-:S05]  /*8dd0*/  R2UR UR11, R8 ;  /* 0x00000000080b72ca */ /* 0x000fca00000e0000 */
[----:B------:R-:W-:Y:S01]  /*8de0*/  UIADD3 UR9, UR9, 0x28c30, URZ ;  /* 0x00028c3009097890 */ /* 0x000fe2000fffe03f */
[----:B---3--:R-:W-:-:S05]  /*8df0*/  LEA R5, R11, R5, 0x18 ;  /* 0x000000050b057211 */ /* 0x008fca00078ec0ff */
[----:B------:R-:W-:-:S05]  /*8e00*/  IMAD R5, R16, 0x2000, R5 ;  /* 0x0000200010057824 */ /* 0x000fca00078e0205 */
[----:B------:R-:W-:-:S13]  /*8e10*/  R2UR UR8, R5 ;  /* 0x00000000050872ca */ /* 0x000fda00000e0000 */
[----:B------:R-:W-:-:S09]  /*8e20*/  UIADD3 UR8, UR8, 0x22400, URZ ;  /* 0x0002240008087890 */ /* 0x000fd2000fffe03f */
[----:B------:R3:W-:Y:S01]  /*8e30*/  UTMALDG.4D [UR8], [UR4], desc[UR6] ;  /* 0x00000608040075b4 */ /* 0x0007e20008019000 */
[----:B------:R-:W4:Y:S02]  /*8e40*/  SYNCS.PHASECHK.TRANS64.TRYWAIT P2, [R2+URZ+0x28c60], R3 ;  /* 0x028c6003020075a7 */ /* 0x000f24000804017f */
[----:B---34-:R-:W-:Y:S05]  /*8e50*/  @!P2 BRA `(.L_x_2734) ;  /* 0x0000001c0074a947 */ /* 0x018fea0003800000 */
.L_x_2777:
[----:B------:R-:W-:Y:S05]  /*8e60*/  @P1 BRA `(.L_x_2735) ;  /* 0x00000000001c1947 */ /* 0x000fea0003800000 */
[----:B------:R-:W4:Y:S01]  /*8e70*/  S2R R5, SR_TID.X ;  /* 0x0000000000057919 */ /* 0x000f220000002100 */
[----:B--23--:R-:W-:-:S04]  /*8e80*/  MOV R3, 0x10000 ;  /* 0x0001000000037802 */ /* 0x00cfc80000000f00 */
[----:B------:R2:W-:Y:S01]  /*8e90*/  SYNCS.ARRIVE.TRANS64 RZ, [R2+URZ+0x28c50], R3 ;  /* 0x028c500302ff79a7 */ /* 0x0005e2000800003f */
[----:B----4-:R-:W-:-:S04]  /*8ea0*/  LOP3.LUT R5, R5, 0x1f, RZ, 0xc0, !PT ;  /* 0x0000001f05057812 */ /* 0x010fc800078ec0ff */
[----:B------:R-:W-:-:S13]  /*8eb0*/  ISETP.NE.AND P1, PT, R5, RZ, PT ;  /* 0x000000ff0500720c */ /* 0x000fda0003f25270 */
[----:B--2---:R-:W-:Y:S05]  /*8ec0*/  @!P1 BRA `(.L_x_2735) ;  /* 0x0000000000049947 */ /* 0x004fea0003800000 */
[----:B------:R-:W-:Y:S01]  /*8ed0*/  BPT.TRAP 0x1 ;  /* 0x000000040000795c */ /* 0x000fe20000300000 */
.L_x_2735:
[----:B------:R-:W4:Y:S01]  /*8ee0*/  S2R R5, SR_CgaCtaId ;  /* 0x0000000000057919 */ /* 0x000f220000008800 */
[----:B--23--:R-:W-:Y:S01]  /*8ef0*/  MOV R3, 0x400 ;  /* 0x0000040000037802 */ /* 0x00cfe20000000f00 */
        /* <DEDUP_REMOVED lines=9> */
[----:B------:R-:W-:Y:S01]  /*8f90*/  UMOV UR18, 0x40 ;  /* 0x0000004000127882 */ /* 0x000fe20000000000 */
[----:B------:R-:W-:Y:S01]  /*8fa0*/  UMOV UR19, 0x80 ;  /* 0x0000008000137882 */ /* 0x000fe20000000000 */
[----:B------:R-:W-:Y:S01]  /*8fb0*/  UMOV UR20, 0xc0 ;  /* 0x000000c000147882 */ /* 0x000fe20000000000 */
[----:B------:R-:W-:Y:S01]  /*8fc0*/  UMOV UR21, 0x100 ;  /* 0x0000010000157882 */ /* 0x000fe20000000000 */
[----:B------:R-:W-:Y:S01]  /*8fd0*/  UMOV UR22, 0x140 ;  /* 0x0000014000167882 */ /* 0x000fe20000000000 */
[----:B------:R-:W-:Y:S01]  /*8fe0*/  UIADD3 UR9, UR9, 0x28c50, URZ ;  /* 0x00028c5009097890 */ /* 0x000fe2000fffe03f */
[----:B----4-:R-:W-:-:S05]  /*8ff0*/  LEA R3, R5, R3, 0x18 ;  /* 0x0000000305037211 */ /* 0x010fca00078ec0ff */
[----:B------:R-:W-:-:S05]  /*9000*/  IMAD R2, R16, 0x10000, R3 ;  /* 0x0001000010027824 */ /* 0x000fca00078e0203 */
[----:B------:R-:W-:-:S13]  /*9010*/  R2UR UR14, R2 ;  /* 0x00000000020e72ca */ /* 0x000fda00000e0000 */
[----:B------:R-:W-:Y:S02]  /*9020*/  UIADD3 UR8, UR14, 0x400, URZ ;  /* 0x000004000e087890 */ /* 0x000fe4000fffe03f */
[----:B------:R-:W-:Y:S02]  /*9030*/  UIADD3 UR15, UR14, 0x2400, URZ ;  /* 0x000024000e0f7890 */ /* 0x000fe4000fffe03f */
[----:B------:R-:W-:Y:S02]  /*9040*/  UIADD3 UR16, UR14, 0x4400, URZ ;  /* 0x000044000e107890 */ /* 0x000fe4000fffe03f */
[----:B------:R-:W-:-:S03]  /*9050*/  UIADD3 UR17, UR14, 0x6400, URZ ;  /* 0x000064000e117890 */ /* 0x000fc6000fffe03f */
[----:B------:R2:W-:Y:S02]  /*9060*/  UTMALDG.4D [UR8], [UR4], desc[UR6] ;  /* 0x00000608040075b4 */ /* 0x0005e40008019000 */
[----:B--2---:R-:W-:Y:S01]  /*9070*/  UMOV UR8, UR15 ;  /* 0x0000000f00087c82 */ /* 0x004fe20008000000 */
[----:B------:R-:W-:Y:S01]  /*9080*/  UMOV UR10, UR18 ;  /* 0x00000012000a7c82 */ /* 0x000fe20008000000 */
[----:B------:R-:W-:Y:S01]  /*9090*/  UIADD3 UR15, UR14, 0x8400, URZ ;  /* 0x000084000e0f7890 */ /* 0x000fe2000fffe03f */
        /* <DEDUP_REMOVED lines=8> */
[----:B------:R2:W-:Y:S01]  /*9120*/  UTMALDG.4D [UR8], [UR4], desc[UR6] ;  /* 0x00000608040075b4 */ /* 0x0005e20008019000 */
[----:B------:R-:W-:Y:S01]  /*9130*/  UIADD3 UR14, UR14, 0xe400, URZ ;  /* 0x0000e4000e0e7890 */ /* 0x000fe2000fffe03f */
[----:B--2---:R-:W-:Y:S01]  /*9140*/  UMOV UR8, UR15 ;  /* 0x0000000f00087c82 */ /* 0x004fe20008000000 */
[----:B------:R-:W-:Y:S01]  /*9150*/  UMOV UR10, UR21 ;  /* 0x00000015000a7c82 */ /* 0x000fe20008000000 */
[----:B------:R-:W-:Y:S01]  /*9160*/  UMOV UR15, 0x180 ;  /* 0x00000180000f7882 */ /* 0x000fe20000000000 */
[----:B------:R2:W-:Y:S02]  /*9170*/  UTMALDG.4D [UR8], [UR4], desc[UR6] ;  /* 0x00000608040075b4 */ /* 0x0005e40008019000 */
[----:B--2---:R-:W-:Y:S01]  /*9180*/  UMOV UR8, UR16 ;  /* 0x0000001000087c82 */ /* 0x004fe20008000000 */
[----:B------:R-:W-:-:S02]  /*9190*/  UMOV UR10, UR22 ;  /* 0x00000016000a7c82 */ /* 0x000fc40008000000 */
[----:B------:R2:W-:Y:S02]  /*91a0*/  UTMALDG.4D [UR8], [UR4], desc[UR6] ;  /* 0x00000608040075b4 */ /* 0x0005e40008019000 */
[----:B--2---:R-:W-:Y:S01]  /*91b0*/  UMOV UR8, UR17 ;  /* 0x0000001100087c82 */ /* 0x004fe20008000000 */
[----:B------:R-:W-:Y:S01]  /*91c0*/  UMOV UR10, UR15 ;  /* 0x0000000f000a7c82 */ /* 0x000fe20008000000 */
[----:B------:R-:W-:Y:S01]  /*91d0*/  UMOV UR15, 0x1c0 ;  /* 0x000001c0000f7882 */ /* 0x000fe20000000000 */
[----:B------:R2:W-:Y:S02]  /*91e0*/  UTMALDG.4D [UR8], [UR4], desc[UR6] ;  /* 0x00000608040075b4 */ /* 0x0005e40008019000 */
[----:B--2---:R-:W-:Y:S01]  /*91f0*/  UMOV UR8, UR14 ;  /* 0x0000000e00087c82 */ /* 0x004fe20008000000 */
[----:B------:R-:W-:Y:S02]  /*9200*/  UMOV UR10, UR15 ;  /* 0x0000000f000a7c82 */ /* 0x000fe40008000000 */
[----:B------:R2:W-:Y:S02]  /*9210*/  UTMALDG.4D [UR8], [UR4], desc[UR6] ;  /* 0x00000608040075b4 */ /* 0x0005e40008019000 */
[----:B--2---:R-:W-:Y:S01]  /*9220*/  NOP ;  /* 0x0000000000007918 */ /* 0x004fe20000000000 */
.L_x_2730:
[----:B------:R-:W-:Y:S05]  /*9230*/  BSYNC B0 ;  /* 0x0000000000007941 */ /* 0x000fea0003800000 */
.L_x_2729:
[----:B------:R-:W2:Y:S01]  /*9240*/  LDL.LU R3, [R1+0x8] ;  /* 0x0000080001037983 */ /* 0x000ea20000300800 */
[----:B------:R-:W-:-:S04]  /*9250*/  IADD3 R16, R16, 0x1, RZ ;  /* 0x0000000110107810 */ /* 0x000fc80007ffe0ff */
[----:B------:R-:W-:-:S04]  /*9260*/  ISETP.NE.AND P1, PT, R16, 0x2, PT ;  /* 0x000000021000780c */ /* 0x000fc80003f25270 */
[----:B------:R-:W-:Y:S02]  /*9270*/  SEL R2, RZ, 0x1, P1 ;  /* 0x00000001ff027807 */ /* 0x000fe40000800000 */
[----:B------:R-:W-:Y:S02]  /*9280*/  SEL R16, R16, RZ, P1 ;  /* 0x000000ff10107207 */ /* 0x000fe40000800000 */
[----:B------:R-:W-:Y:S02]  /*9290*/  LOP3.LUT R17, R17, R2, RZ, 0x3c, !PT ;  /* 0x0000000211117212 */ /* 0x000fe400078e3cff */
[----:B--2---:R-:W-:-:S07]  /*92a0*/  IADD3 R8, R3, -0x3, RZ ;  /* 0xfffffffd03087810 */ /* 0x004fce0007ffe0ff */
.L_x_2728:
[----:B------:R-:W-:Y:S01]  /*92b0*/  IMAD.MOV R10, RZ, RZ, -R10 ;  /* 0x000000ffff0a7224 */ /* 0x000fe200078e0a0a */
[----:B------:R-:W-:Y:S04]  /*92c0*/  BSSY B0, `(.L_x_2727) ;  /* 0x0000104000007945 */ /* 0x000fe80003800000 */
[----:B------:R-:W-:-:S13]  /*92d0*/  ISETP.NE.AND P1, PT, R9, R10, PT ;  /* 0x0000000a0900720c */ /* 0x000fda0003f25270 */
[----:B------:R-:W-:Y:S05]  /*92e0*/  @!P1 BRA `(.L_x_2736) ;  /* 0x0000001000049947 */ /* 0x000fea0003800000 */
.L_x_2751:
[----:B------:R-:W-:Y:S04]  /*92f0*/  BSSY B1, `(.L_x_2737) ;  /* 0x0000079000017945 */ /* 0x000fe80003800000 */
[----:B------:R-:W-:Y:S05]  /*9300*/  @!P6 BRA `(.L_x_2738) ;  /* 0x0000000400dce947 */ /* 0x000fea0003800000 */
[----:B-1----:R-:W-:Y:S01]  /*9310*/  MOV R9, R8 ;  /* 0x0000000800097202 */ /* 0x002fe20000000f00 */
[----:B------:R-:W-:Y:S06]  /*9320*/  @!P0 BRA `(.L_x_2739) ;  /* 0x0000000000488947 */ /* 0x000fec0003800000 */
[----:B------:R-:W1:Y:S01]  /*9330*/  LDC R10, c[0x0][0x41c] ;  /* 0x00010700ff0a7b82 */ /* 0x000e620000000800 */
[----:B------:R-:W-:Y:S02]  /*9340*/  ULDC.64 UR4, c[0x0][0x408] ;  /* 0x0001020000047ab9 */ /* 0x000fe40000000a00 */
[----:B------:R-:W-:-:S04]  /*9350*/  IMAD R11, R7, UR4, RZ ;  /* 0x00000004070b7c24 */ /* 0x000fc8000f8e02ff */
[----:B------:R-:W-:Y:S01]  /*9360*/  IMAD R11, R6, UR5, R11 ;  /* 0x00000005060b7c24 */ /* 0x000fe2000f8e020b */
[----:B-1----:R-:W-:-:S13]  /*9370*/  ISETP.NE.AND P1, PT, R10, 0x1, PT ;  /* 0x000000010a00780c */ /* 0x002fda0003f25270 */
[----:B------:R-:W1:Y:S02]  /*9380*/  @P1 LDC.64 R2, c[0x0][0x420] ;  /* 0x00010800ff021b82 */ /* 0x000e640000000a00 */
[----:B-1----:R-:W-:Y:S01]  /*9390*/  @P1 IMAD.HI.U32 R4, R8, R2, RZ ;  /* 0x0000000208041227 */ /* 0x002fe200078e00ff */
[----:B------:R-:W-:-:S04]  /*93a0*/  MOV R2, R8 ;  /* 0x0000000800027202 */ /* 0x000fc80000000f00 */
[----:B------:R-:W-:Y:S02]  /*93b0*/  @P1 SHF.R.U32.HI R2, RZ, R3, R4 ;  /* 0x00000003ff021219 */ /* 0x000fe40000011604 */
[----:B------:R-:W1:Y:S02]  /*93c0*/  LDC.64 R4, c[0x0][0x3f8] ;  /* 0x0000fe00ff047b82 */ /* 0x000e640000000a00 */
[--C-:B------:R-:W-:Y:S01]  /*93d0*/  SHF.R.S32.HI R3, RZ, 0x1f, R2.reuse ;  /* 0x0000001fff037819 */ /* 0x100fe20000011402 */
[--C-:B------:R-:W-:Y:S02]  /*93e0*/  IMAD.MOV R9, RZ, RZ, -R2.reuse ;  /* 0x000000ffff097224 */ /* 0x100fe400078e0a02 */
[----:B------:R-:W-:-:S04]  /*93f0*/  IMAD.WIDE.U32 R2, R6, UR4, R2 ;  /* 0x0000000406027c25 */ /* 0x000fc8000f8e0002 */
[----:B------:R-:W-:Y:S01]  /*9400*/  IMAD R9, R10, R9, R8 ;  /* 0x000000090a097224 */ /* 0x000fe200078e0208 */
[----:B------:R-:W-:Y:S02]  /*9410*/  IADD3 R11, R11, R3, RZ ;  /* 0x000000030b0b7210 */ /* 0x000fe40007ffe0ff */
[----:B-1----:R-:W-:-:S04]  /*9420*/  LEA R4, P1, R2, R4, 0x2 ;  /* 0x0000000402047211 */ /* 0x002fc800078210ff */
[----:B------:R-:W-:-:S05]  /*9430*/  LEA.HI.X R5, R2, R5, R11, 0x2, P1 ;  /* 0x0000000502057211 */ /* 0x000fca00008f140b */
[----:B------:R1:W5:Y:S04]  /*9440*/  LDG.E R4, desc[UR48][R4.64] ;  /* 0x0000003004047981 */ /* 0x000368000c1e1900 */
.L_x_2739:
[----:B------:R-:W2:Y:S01]  /*9450*/  S2R R3, SR_CgaCtaId ;  /* 0x0000000000037919 */ /* 0x000ea20000008800 */
[----:B------:R-:W-:Y:S01]  /*9460*/  MOV R2, 0x400 ;  /* 0x0000040000027802 */ /* 0x000fe20000000f00 */
[----:B-1----:R-:W1:Y:S03]  /*9470*/  S2R R5, SR_TID.X ;  /* 0x0000000000057919 */ /* 0x002e660000002100 */
[----:B--2---:R-:W-:-:S04]  /*9480*/  LEA R2, R3, R2, 0x18 ;  /* 0x0000000203027211 */ /* 0x004fc800078ec0ff */
[----:B------:R-:W-:Y:S02]  /*9490*/  LEA R3, R16, R2, 0x3 ;  /* 0x0000000210037211 */ /* 0x000fe400078e18ff */
[----:B------:R-:W-:Y:S02]  /*94a0*/  SHF.L.U32 R2, R17, 0x1f, RZ ;  /* 0x0000001f11027819 */ /* 0x000fe400000006ff */
[----:B-1----:R-:W-:Y:S02]  /*94b0*/  LOP3.LUT R5, R5, 0x7f, RZ, 0xc0, !PT ;  /* 0x0000007f05057812 */ /* 0x002fe400078ec0ff */
[----:B------:R-:W1:Y:S02]  /*94c0*/  SYNCS.PHASECHK.TRANS64.TRYWAIT P2, [R3+URZ+0x28c40], R2 ;  /* 0x028c4002030075a7 */ /* 0x000e64000804017f */
[----:B------:R-:W-:Y:S01]  /*94d0*/  ISETP.NE.AND P1, PT, R5, RZ, PT ;  /* 0x000000ff0500720c */ /* 0x000fe20003f25270 */
[----:B-1----:R-:W-:-:S12]  /*94e0*/  @!P2 BRA `(.L_x_2740) ;  /* 0x0000001400e4a947 */ /* 0x002fd80003800000 */
.L_x_2778:
        /* <DEDUP_REMOVED lines=8> */
.L_x_2741:
[----:B------:R-:W2:Y:S01]  /*9570*/  S2R R10, SR_CgaCtaId ;  /* 0x00000000000a7919 */ /* 0x000ea20000008800 */
[----:B------:R-:W-:Y:S01]  /*9580*/  MOV R5, 0x400 ;  /* 0x0000040000057802 */ /* 0x000fe20000000f00 */
[----:B------:R-:W-:Y:S01]  /*9590*/  UIADD3 UR4, UP0, UR40, 0x370, URZ ;  /* 0x0000037028047890 */ /* 0x000fe2000ff1e03f */
[----:B------:R-:W-:Y:S01]  /*95a0*/  R2UR UR9, R3 ;  /* 0x00000000030972ca */ /* 0x000fe200000e0000 */
[----:B------:R-:W-:Y:S01]  /*95b0*/  UMOV UR6, 0x0 ;  /* 0x0000000000067882 */ /* 0x000fe20000000000 */
[----:B------:R-:W-:Y:S01]  /*95c0*/  R2UR UR12, R0 ;  /* 0x00000000000c72ca */ /* 0x000fe200000e0000 */
[----:B------:R-:W-:Y:S01]  /*95d0*/  UIADD3.X UR5, URZ, UR41, URZ, UP0, !UPT ;  /* 0x000000293f057290 */ /* 0x000fe200087fe43f */
[----:B-----5:R-:W-:Y:S01]  /*95e0*/  R2UR UR13, R4 ;  /* 0x00000000040d72ca */ /* 0x020fe200000e0000 */
[----:B------:R-:W-:Y:S01]  /*95f0*/  UMOV UR7, 0x14f00000 ;  /* 0x14f0000000077882 */ /* 0x000fe20000000000 */
[----:B------:R-:W-:-:S07]  /*9600*/  UMOV UR10, URZ ;  /* 0x0000003f000a7c82 */ /* 0x000fce0008000000 */
[----:B------:R-:W-:Y:S01]  /*9610*/  UIADD3 UR9, UR9, 0x28c30, URZ ;  /* 0x00028c3009097890 */ /* 0x000fe2000fffe03f */
[----:B--2---:R-:W-:-:S04]  /*9620*/  LEA R5, R10, R5, 0x18 ;  /* 0x000000050a057211 */ /* 0x004fc800078ec0ff */
[----:B------:R-:W-:-:S04]  /*9630*/  LEA R5, R16, R5, 0xd ;  /* 0x0000000510057211 */ /* 0x000fc800078e68ff */
[----:B------:R-:W-:Y:S02]  /*9640*/  R2UR UR8, R5 ;  /* 0x00000000050872ca */ /* 0x000fe400000e0000 */
[----:B------:R-:W-:-:S04]  /*9650*/  SHF.L.U32 R5, R9, 0x6, RZ ;  /* 0x0000000609057819 */ /* 0x000fc800000006ff */
[----:B------:R-:W-:-:S07]  /*9660*/  R2UR UR11, R5 ;  /* 0x00000000050b72ca */ /* 0x000fce00000e0000 */
[----:B------:R-:W-:-:S09]  /*9670*/  UIADD3 UR8, UR8, 0x22400, URZ ;  /* 0x0002240008087890 */ /* 0x000fd2000fffe03f */
[----:B------:R2:W-:Y:S01]  /*9680*/  UTMALDG.4D [UR8], [UR4], desc[UR6] ;  /* 0x00000608040075b4 */ /* 0x0005e20008019000 */
[----:B------:R-:W3:Y:S02]  /*9690*/  SYNCS.PHASECHK.TRANS64.TRYWAIT P2, [R3+URZ+0x28c60], R2 ;  /* 0x028c6002030075a7 */ /* 0x000ee4000804017f */
[----:B--23--:R-:W-:Y:S05]  /*96a0*/  @!P2 BRA `(.L_x_2742) ;  /* 0x000000140088a947 */ /* 0x00cfea0003800000 */
.L_x_2779:
[----:B------:R-:W-:Y:S05]  /*96b0*/  @P1 BRA `(.L_x_2743) ;  /* 0x00000000001c1947 */ /* 0x000fea0003800000 */
[----:B------:R-:W3:Y:S01]  /*96c0*/  S2R R9, SR_TID.X ;  /* 0x0000000000097919 */ /* 0x000ee20000002100 */
[----:B-12---:R-:W-:-:S04]  /*96d0*/  IMAD.MOV.U32 R2, RZ, RZ, 0x10000 ;  /* 0x00010000ff027424 */ /* 0x006fc800078e00ff */
[----:B------:R4:W-:Y:S01]  /*96e0*/  SYNCS.ARRIVE.TRANS64 RZ, [R3+URZ+0x28c50], R2 ;  /* 0x028c500203ff79a7 */ /* 0x0009e2000800003f */
[----:B---3--:R-:W-:-:S04]  /*96f0*/  LOP3.LUT R9, R9, 0x1f, RZ, 0xc0, !PT ;  /* 0x0000001f09097812 */ /* 0x008fc800078ec0ff */
[----:B------:R-:W-:-:S13]  /*9700*/  ISETP.NE.AND P1, PT, R9, RZ, PT ;  /* 0x000000ff0900720c */ /* 0x000fda0003f25270 */
[----:B----4-:R-:W-:Y:S05]  /*9710*/  @!P1 BRA `(.L_x_2743) ;  /* 0x0000000000049947 */ /* 0x010fea0003800000 */
[----:B------:R-:W-:Y:S01]  /*9720*/  BPT.TRAP 0x1 ;  /* 0x000000040000795c */ /* 0x000fe20000300000 */
.L_x_2743:
        /* <DEDUP_REMOVED lines=17> */
[----:B---3--:R-:W-:-:S04]  /*9840*/  LEA R2, R9, R2, 0x18 ;  /* 0x0000000209027211 */ /* 0x008fc800078ec0ff */
[----:B------:R-:W-:-:S04]  /*9850*/  LEA R2, R16, R2, 0x10 ;  /* 0x0000000210027211 */ /* 0x000fc800078e80ff */
[----:B------:R-:W-:-:S13]  /*9860*/  R2UR UR14, R2 ;  /* 0x00000000020e72ca */ /* 0x000fda00000e0000 */
[----:B------:R-:W-:Y:S02]  /*9870*/  UIADD3 UR8, UR14, 0x400, URZ ;  /* 0x000004000e087890 */ /* 0x000fe4000fffe03f */
[----:B------:R-:W-:Y:S02]  /*9880*/  UIADD3 UR15, UR14, 0x2400, URZ ;  /* 0x000024000e0f7890 */ /* 0x000fe4000fffe03f */
[----:B------:R-:W-:Y:S02]  /*9890*/  UIADD3 UR16, UR14, 0x4400, URZ ;  /* 0x000044000e107890 */ /* 0x000fe4000fffe03f */
[----:B------:R-:W-:-:S03]  /*98a0*/  UIADD3 UR17, UR14, 0x6400, URZ ;  /* 0x000064000e117890 */ /* 0x000fc6000fffe03f */
[----:B------:R1:W-:Y:S02]  /*98b0*/  UTMALDG.4D [UR8], [UR4], desc[UR6] ;  /* 0x00000608040075b4 */ /* 0x0003e40008019000 */
[----:B-1----:R-:W-:Y:S01]  /*98c0*/  UMOV UR8, UR15 ;  /* 0x0000000f00087c82 */ /* 0x002fe20008000000 */
[----:B------:R-:W-:Y:S01]  /*98d0*/  UMOV UR10, UR18 ;  /* 0x00000012000a7c82 */ /* 0x000fe20008000000 */
[----:B------:R-:W-:Y:S01]  /*98e0*/  UIADD3 UR15, UR14, 0x8400, URZ ;  /* 0x000084000e0f7890 */ /* 0x000fe2000fffe03f */
        /* <DEDUP_REMOVED lines=8> */
[----:B------:R1:W-:Y:S01]  /*9970*/  UTMALDG.4D [UR8], [UR4], desc[UR6] ;  /* 0x00000608040075b4 */ /* 0x0003e20008019000 */
[----:B------:R-:W-:Y:S01]  /*9980*/  UIADD3 UR14, UR14, 0xe400, URZ ;  /* 0x0000e4000e0e7890 */ /* 0x000fe2000fffe03f */
[----:B-1----:R-:W-:Y:S01]  /*9990*/  UMOV UR8, UR15 ;  /* 0x0000000f00087c82 */ /* 0x002fe20008000000 */
[----:B------:R-:W-:Y:S01]  /*99a0*/  UMOV UR10, UR21 ;  /* 0x00000015000a7c82 */ /* 0x000fe20008000000 */
[----:B------:R-:W-:Y:S01]  /*99b0*/  UMOV UR15, 0x180 ;  /* 0x00000180000f7882 */ /* 0x000fe20000000000 */
[----:B------:R1:W-:Y:S02]  /*99c0*/  UTMALDG.4D [UR8], [UR4], desc[UR6] ;  /* 0x00000608040075b4 */ /* 0x0003e40008019000 */
[----:B-1----:R-:W-:Y:S01]  /*99d0*/  UMOV UR8, UR16 ;  /* 0x0000001000087c82 */ /* 0x002fe20008000000 */
[----:B------:R-:W-:-:S02]  /*99e0*/  UMOV UR10, UR22 ;  /* 0x00000016000a7c82 */ /* 0x000fc40008000000 */
[----:B------:R1:W-:Y:S02]  /*99f0*/  UTMALDG.4D [UR8], [UR4], desc[UR6] ;  /* 0x00000608040075b4 */ /* 0x0003e40008019000 */
[----:B-1----:R-:W-:Y:S01]  /*9a00*/  UMOV UR8, UR17 ;  /* 0x0000001100087c82 */ /* 0x002fe20008000000 */
[----:B------:R-:W-:Y:S01]  /*9a10*/  UMOV UR10, UR15 ;  /* 0x0000000f000a7c82 */ /* 0x000fe20008000000 */
[----:B------:R-:W-:Y:S01]  /*9a20*/  UMOV UR15, 0x1c0 ;  /* 0x000001c0000f7882 */ /* 0x000fe20000000000 */
[----:B------:R1:W-:Y:S02]  /*9a30*/  UTMALDG.4D [UR8], [UR4], desc[UR6] ;  /* 0x00000608040075b4 */ /* 0x0003e40008019000 */
[----:B-1----:R-:W-:Y:S01]  /*9a40*/  UMOV UR8, UR14 ;  /* 0x0000000e00087c82 */ /* 0x002fe20008000000 */
[----:B------:R-:W-:Y:S02]  /*9a50*/  UMOV UR10, UR15 ;  /* 0x0000000f000a7c82 */ /* 0x000fe40008000000 */
[----:B------:R2:W-:Y:S02]  /*9a60*/  UTMALDG.4D [UR8], [UR4], desc[UR6] ;  /* 0x00000608040075b4 */ /* 0x0005e40008019000 */
[----:B--2---:R-:W-:Y:S01]  /*9a70*/  NOP ;  /* 0x0000000000007918 */ /* 0x004fe20000000000 */
.L_x_2738:
[----:B------:R-:W-:Y:S05]  /*9a80*/  BSYNC B1 ;  /* 0x0000000000017941 */ /* 0x000fea0003800000 */
.L_x_2737:
[----:B-1----:R-:W-:Y:S01]  /*9a90*/  IADD3 R9, R16, 0x1, RZ ;  /* 0x0000000110097810 */ /* 0x002fe20007ffe0ff */
[----:B------:R-:W-:Y:S03]  /*9aa0*/  BSSY B1, `(.L_x_2744) ;  /* 0x000007d000017945 */ /* 0x000fe60003800000 */
[----:B------:R-:W-:-:S04]  /*9ab0*/  ISETP.NE.AND P1, PT, R9, 0x2, PT ;  /* 0x000000020900780c */ /* 0x000fc80003f25270 */
[----:B------:R-:W-:Y:S02]  /*9ac0*/  SEL R2, RZ, 0x1, P1 ;  /* 0x00000001ff027807 */ /* 0x000fe40000800000 */
[----:B------:R-:W-:Y:S02]  /*9ad0*/  SEL R9, R9, RZ, P1 ;  /* 0x000000ff09097207 */ /* 0x000fe40000800000 */
[----:B------:R-:W-:Y:S01]  /*9ae0*/  LOP3.LUT R17, R17, R2, RZ, 0x3c, !PT ;  /* 0x0000000211117212 */ /* 0x000fe200078e3cff */
[----:B------:R-:W-:Y:S06]  /*9af0*/  @!P6 BRA `(.L_x_2745) ;  /* 0x0000000400dce947 */ /* 0x000fec0003800000 */
[----:B------:R-:W-:Y:S01]  /*9b00*/  VIADD R10, R8, 0xffffffff ;  /* 0xffffffff080a7836 */ /* 0x000fe20000000000 */
        /* <DEDUP_REMOVED lines=19> */
.L_x_2746:
        /* <DEDUP_REMOVED lines=10> */
.L_x_2780:
[----:B------:R-:W-:Y:S05]  /*9ce0*/  @P1 BRA `(.L_x_2748) ;  /* 0x00000000001c1947 */ /* 0x000fea0003800000 */
[----:B------:R-:W2:Y:S01]  /*9cf0*/  S2R R5, SR_TID.X ;  /* 0x0000000000057919 */ /* 0x000ea20000002100 */
[----:B------:R-:W-:-:S04]  /*9d00*/  MOV R12, 0x2000 ;  /* 0x00002000000c7802 */ /* 0x000fc80000000f00 */
[----:B------:R3:W-:Y:S01]  /*9d10*/  SYNCS.ARRIVE.TRANS64 RZ, [R3+URZ+0x28c30], R12 ;  /* 0x028c300c03ff79a7 */ /* 0x0007e2000800003f */
[----:B--2---:R-:W-:-:S04]  /*9d20*/  LOP3.LUT R5, R5, 0x1f, RZ, 0xc0, !PT ;  /* 0x0000001f05057812 */ /* 0x004fc800078ec0ff */
[----:B------:R-:W-:-:S13]  /*9d30*/  ISETP.NE.AND P2, PT, R5, RZ, PT ;  /* 0x000000ff0500720c */ /* 0x000fda0003f45270 */
[----:B---3--:R-:W-:Y:S05]  /*9d40*/  @!P2 BRA `(.L_x_2748) ;  /* 0x000000000004a947 */ /* 0x008fea0003800000 */
[----:B------:R-:W-:Y:S01]  /*9d50*/  BPT.TRAP 0x1 ;  /* 0x000000040000795c */ /* 0x000fe20000300000 */
.L_x_2748:
[----:B------:R-:W2:Y:S01]  /*9d60*/  S2R R11, SR_CgaCtaId ;  /* 0x00000000000b7919 */ /* 0x000ea20000008800 */
        /* <DEDUP_REMOVED lines=12> */
[----:B--2---:R-:W-:-:S05]  /*9e30*/  LEA R5, R11, R5, 0x18 ;  /* 0x000000050b057211 */ /* 0x004fca00078ec0ff */
[----:B------:R-:W-:-:S05]  /*9e40*/  IMAD R5, R9, 0x2000, R5 ;  /* 0x0000200009057824 */ /* 0x000fca00078e0205 */
[----:B------:R-:W-:-:S13]  /*9e50*/  R2UR UR8, R5 ;  /* 0x00000000050872ca */ /* 0x000fda00000e0000 */
[----:B------:R-:W-:-:S09]  /*9e60*/  UIADD3 UR8, UR8, 0x22400, URZ ;  /* 0x0002240008087890 */ /* 0x000fd2000fffe03f */
[----:B------:R2:W-:Y:S01]  /*9e70*/  UTMALDG.4D [UR8], [UR4], desc[UR6] ;  /* 0x00000608040075b4 */ /* 0x0005e20008019000 */
[----:B------:R-:W3:Y:S02]  /*9e80*/  SYNCS.PHASECHK.TRANS64.TRYWAIT P2, [R3+URZ+0x28c60], R2 ;  /* 0x028c6002030075a7 */ /* 0x000ee4000804017f */
[----:B--23--:R-:W-:Y:S05]  /*9e90*/  @!P2 BRA `(.L_x_2749) ;  /* 0x0000000c00b4a947 */ /* 0x00cfea0003800000 */
.L_x_2781:
[----:B------:R-:W-:Y:S05]  /*9ea0*/  @P1 BRA `(.L_x_2750) ;  /* 0x00000000001c1947 */ /* 0x000fea0003800000 */
[----:B------:R-:W3:Y:S01]  /*9eb0*/  S2R R5, SR_TID.X ;  /* 0x0000000000057919 */ /* 0x000ee20000002100 */
[----:B-12---:R-:W-:-:S04]  /*9ec0*/  MOV R2, 0x10000 ;  /* 0x0001000000027802 */ /* 0x006fc80000000f00 */
[----:B------:R4:W-:Y:S01]  /*9ed0*/  SYNCS.ARRIVE.TRANS64 RZ, [R3+URZ+0x28c50], R2 ;  /* 0x028c500203ff79a7 */ /* 0x0009e2000800003f */
[----:B---3--:R-:W-:-:S04]  /*9ee0*/  LOP3.LUT R5, R5, 0x1f, RZ, 0xc0, !PT ;  /* 0x0000001f05057812 */ /* 0x008fc800078ec0ff */
[----:B------:R-:W-:-:S13]  /*9ef0*/  ISETP.NE.AND P1, PT, R5, RZ, PT ;  /* 0x000000ff0500720c */ /* 0x000fda0003f25270 */
[----:B----4-:R-:W-:Y:S05]  /*9f00*/  @!P1 BRA `(.L_x_2750) ;  /* 0x0000000000049947 */ /* 0x010fea0003800000 */
[----:B------:R-:W-:Y:S01]  /*9f10*/  BPT.TRAP 0x1 ;  /* 0x000000040000795c */ /* 0x000fe20000300000 */
.L_x_2750:
        /* <DEDUP_REMOVED lines=17> */
[----:B---3--:R-:W-:-:S05]  /*a030*/  LEA R2, R5, R2, 0x18 ;  /* 0x0000000205027211 */ /* 0x008fca00078ec0ff */
[----:B------:R-:W-:-:S05]  /*a040*/  IMAD R2, R9, 0x10000, R2 ;  /* 0x0001000009027824 */ /* 0x000fca00078e0202 */
        /* <DEDUP_REMOVED lines=33> */
[----:B-1----:R-:W-:Y:S01]  /*a260*/  NOP ;  /* 0x0000000000007918 */ /* 0x002fe20000000000 */
.L_x_2745:
[----:B------:R-:W-:Y:S05]  /*a270*/  BSYNC B1 ;  /* 0x0000000000017941 */ /* 0x000fea0003800000 */
.L_x_2744:
[C---:B------:R-:W-:Y:S02]  /*a280*/  ISETP.GT.AND P2, PT, R8.reuse, 0x1, PT ;  /* 0x000000010800780c */ /* 0x040fe40003f44270 */
[----:B------:R-:W-:Y:S02]  /*a290*/  IADD3 R9, R9, 0x1, RZ ;  /* 0x0000000109097810 */ /* 0x000fe40007ffe0ff */
[----:B------:R-:W-:Y:S02]  /*a2a0*/  IADD3 R8, R8, -0x2, RZ ;  /* 0xfffffffe08087810 */ /* 0x000fe40007ffe0ff */
[----:B------:R-:W-:-:S04]  /*a2b0*/  ISETP.NE.AND P1, PT, R9, 0x2, PT ;  /* 0x000000020900780c */ /* 0x000fc80003f25270 */
[----:B------:R-:W-:Y:S02]  /*a2c0*/  SEL R2, RZ, 0x1, P1 ;  /* 0x00000001ff027807 */ /* 0x000fe40000800000 */
[----:B------:R-:W-:Y:S02]  /*a2d0*/  SEL R16, R9, RZ, P1 ;  /* 0x000000ff09107207 */ /* 0x000fe40000800000 */
[----:B------:R-:W-:Y:S01]  /*a2e0*/  LOP3.LUT R17, R17, R2, RZ, 0x3c, !PT ;  /* 0x0000000211117212 */ /* 0x000fe200078e3cff */
[----:B------:R-:W-:Y:S06]  /*a2f0*/  @P2 BRA `(.L_x_2751) ;  /* 0xffffffec00fc2947 */ /* 0x000fec000383ffff */
.L_x_2736:
[----:B------:R-:W-:Y:S05]  /*a300*/  BSYNC B0 ;  /* 0x0000000000007941 */ /* 0x000fea0003800000 */
.L_x_2727:
[----:B------:R-:W2:Y:S01]  /*a310*/  LDL.LU R2, [R1+0xc] ;  /* 0x00000c0001027983 */ /* 0x000ea20000300800 */
[----:B------:R-:W-:-:S03]  /*a320*/  ULDC UR4, c[0x0][0xda4] ;  /* 0x0003690000047ab9 */ /* 0x000fc60000000800 */
[----:B------:R-:W3:Y:S01]  /*a330*/  LDL.LU R0, [R1+0x18] ;  /* 0x0000180001007983 */ /* 0x000ee20000300800 */
[----:B--2---:R-:W-:Y:S01]  /*a340*/  VIADD R2, R2, UR36 ;  /* 0x0000002402027c36 */ /* 0x004fe20008000000 */
[----:B---3--:R-:W-:-:S04]  /*a350*/  IADD3 R0, R0, 0x1, RZ ;  /* 0x0000000100007810 */ /* 0x008fc80007ffe0ff */
[----:B------:R2:W-:Y:S01]  /*a360*/  STL [R1+0xc], R2 ;  /* 0x00000c0201007387 */ /* 0x0005e20000100800 */
[----:B------:R-:W-:-:S03]  /*a370*/  ISETP.GE.AND P0, PT, R2, UR4, PT ;  /* 0x0000000402007c0c */ /* 0x000fc6000bf06270 */
[----:B------:R2:W-:Y:S10]  /*a380*/  STL [R1+0x18], R0 ;  /* 0x0000180001007387 */ /* 0x0005f40000100800 */
[----:B--2---:R-:W-:Y:S05]  /*a390*/  @!P0 BRA `(.L_x_2752) ;  /* 0xffffffd000c48947 */ /* 0x004fea000383ffff */
[----:B------:R-:W-:-:S07]  /*a3a0*/  LOP3.LUT R2, R0, 0x1, RZ, 0xc, !PT ;  /* 0x0000000100027812 */ /* 0x000fce00078e0cff */
.L_x_2710:
[----:B------:R-:W2:Y:S01]  /*a3b0*/  S2R R3, SR_CgaCtaId ;  /* 0x0000000000037919 */ /* 0x000ea20000008800 */
[----:B------:R-:W-:Y:S01]  /*a3c0*/  MOV R0, 0x400 ;  /* 0x0000040000007802 */ /* 0x000fe20000000f00 */
[----:B------:R-:W-:Y:S03]  /*a3d0*/  BSSY B0, `(.L_x_2753) ;  /* 0x0000005000007945 */ /* 0x000fe60003800000 */
[----:B--2---:R-:W-:Y:S02]  /*a3e0*/  LEA R0, R3, R0, 0x18 ;  /* 0x0000000003007211 */ /* 0x004fe400078ec0ff */
[----:B------:R-:W-:-:S04]  /*a3f0*/  SHF.L.U32 R3, R2, 0x1f, RZ ;  /* 0x0000001f02037819 */ /* 0x000fc800000006ff */
[----:B------:R-:W2:Y:S02]  /*a400*/  SYNCS.PHASECHK.TRANS64.TRYWAIT P0, [R0+URZ+0x28c20], R3 ;  /* 0x028c2003000075a7 */ /* 0x000ea4000800017f */
[----:B--2---:R-:W-:Y:S05]  /*a410*/  @!P0 BRA `(.L_x_2754) ;  /* 0x0000000800688947 */ /* 0x004fea0003800000 */
.L_x_2782:
[----:B------:R-:W-:Y:S05]  /*a420*/  BSYNC B0 ;  /* 0x0000000000007941 */ /* 0x000fea0003800000 */
.L_x_2753:
[----:B------:R-:W-:-:S03]  /*a430*/  UMOV UR4, 0xffffffff ;  /* 0xffffffff00047882 */ /* 0x000fc60000000000 */
[----:B------:R-:W-:Y:S05]  /*a440*/  BRA.DIV UR4, `(.L_x_2755) ;  /* 0x0000000a04707947 */ /* 0x000fea000b800000 */
[----:B------:R-:W3:Y:S02]  /*a450*/  S2R R2, SR_TID.X ;  /* 0x0000000000027919 */ /* 0x000ee40000002100 */
[----:B---3--:R-:W-:-:S04]  /*a460*/  SHF.R.U32.HI R2, RZ, 0x5, R2 ;  /* 0x00000005ff027819 */ /* 0x008fc80000011602 */
[----:B------:R-:W-:-:S05]  /*a470*/  LOP3.LUT R2, R2, 0x3, RZ, 0xc0, !PT ;  /* 0x0000000302027812 */ /* 0x000fca00078ec0ff */
[----:B------:R3:W4:Y:S02]  /*a480*/  SHFL.IDX PT, R14, R2, RZ, 0x1f ;  /* 0x00001fff020e7589 */ /* 0x00072400000e0000 */
.L_x_2785:
[----:B----4-:R-:W-:Y:S01]  /*a490*/  ISETP.NE.AND P0, PT, R14, RZ, PT ;  /* 0x000000ff0e00720c */ /* 0x010fe20003f05270 */
[----:B------:R-:W-:-:S12]  /*a4a0*/  BSSY B0, `(.L_x_2756) ;  /* 0x0000024000007945 */ /* 0x000fd80003800000 */
[----:B------:R-:W-:Y:S05]  /*a4b0*/  @P0 BRA `(.L_x_2757) ;  /* 0x0000000000880947 */ /* 0x000fea0003800000 */
[----:B------:R-:W-:-:S03]  /*a4c0*/  UMOV UR4, 0xffffffff ;  /* 0xffffffff00047882 */ /* 0x000fc60000000000 */
[----:B------:R-:W-:Y:S05]  /*a4d0*/  BRA.DIV UR4, `(.L_x_2758) ;  /* 0x0000000a04807947 */ /* 0x000fea000b800000 */
[----:B------:R-:W-:-:S13]  /*a4e0*/  ELECT P6, URZ, PT ;  /* 0x00000000003f782f */ /* 0x000fda00038c0000 */
.L_x_2788:
[----:B------:R-:W-:Y:S05]  /*a4f0*/  @!P6 BRA `(.L_x_2757) ;  /* 0x000000000078e947 */ /* 0x000fea0003800000 */
[----:B------:R-:W-:-:S06]  /*a500*/  ULOP3.LUT UR4, UR38, 0x2, URZ, 0xfc, !UPT ;  /* 0x0000000226047892 */ /* 0x000fcc000f8efc3f */
[----:B---3--:R-:W-:-:S04]  /*a510*/  MOV R2, UR4 ;  /* 0x0000000400027c02 */ /* 0x008fc80008000f00 */
[----:B------:R-:W-:-:S13]  /*a520*/  ISETP.NE.AND P2, PT, R2, 0x3, PT ;  /* 0x000000030200780c */ /* 0x000fda0003f45270 */
[----:B------:R-:W-:Y:S05]  /*a530*/  @!P2 BRA `(.L_x_2759) ;  /* 0x000000000004a947 */ /* 0x000fea0003800000 */
[----:B------:R-:W-:Y:S01]  /*a540*/  BPT.TRAP 0x1 ;  /* 0x000000040000795c */ /* 0x000fe20000300000 */
.L_x_2759:
[----:B--2---:R-:W-:Y:S01]  /*a550*/  VIADD R3, R0, 0x28c40 ;  /* 0x00028c4000037836 */ /* 0x004fe20000000000 */
[----:B------:R-:W-:Y:S02]  /*a560*/  SHF.L.U32 R5, R17, 0x1f, RZ ;  /* 0x0000001f11057819 */ /* 0x000fe400000006ff */
[C---:B------:R-:W-:Y:S02]  /*a570*/  IADD3 R2, R16.reuse, 0x1, RZ ;  /* 0x0000000110027810 */ /* 0x040fe40007ffe0ff */
[----:B------:R-:W-:Y:S02]  /*a580*/  LEA R6, R16, R3, 0x3 ;  /* 0x0000000310067211 */ /* 0x000fe400078e18ff */
[----:B------:R-:W-:Y:S02]  /*a590*/  ISETP.NE.AND P1, PT, R2, 0x2, PT ;  /* 0x000000020200780c */ /* 0x000fe40003f25270 */
[----:B------:R-:W2:Y:S02]  /*a5a0*/  SYNCS.PHASECHK.TRANS64.TRYWAIT P0, [R6+URZ], R5 ;  /* 0x00000005060075a7 */ /* 0x000ea4000800017f */
[----:B------:R-:W-:-:S04]  /*a5b0*/  SEL R4, RZ, 0x1, P1 ;  /* 0x00000001ff047807 */ /* 0x000fc80000800000 */
[----:B------:R-:W-:Y:S02]  /*a5c0*/  LOP3.LUT R17, R17, R4, RZ, 0x3c, !PT ;  /* 0x0000000411117212 */ /* 0x000fe400078e3cff */
[----:B------:R-:W-:Y:S02]  /*a5d0*/  SEL R4, R2, RZ, P1 ;  /* 0x000000ff02047207 */ /* 0x000fe40000800000 */
[----:B------:R-:W-:-:S03]  /*a5e0*/  SHF.L.U32 R2, R17, 0x1f, RZ ;  /* 0x0000001f11027819 */ /* 0x000fc600000006ff */
[----:B------:R-:W-:Y:S01]  /*a5f0*/  IMAD R3, R4, 0x8, R3 ;  /* 0x0000000804037824 */ /* 0x000fe200078e0203 */
[----:B--2---:R-:W-:Y:S06]  /*a600*/  @!P0 BRA `(.L_x_2760) ;  /* 0x0000000800548947 */ /* 0x004fec0003800000 */
.L_x_2789:
[----:B------:R-:W3:Y:S02]  /*a610*/  SYNCS.PHASECHK.TRANS64.TRYWAIT P0, [R3+URZ], R2 ;  /* 0x00000002030075a7 */ /* 0x000ee4000800017f */
[----:B---3--:R-:W-:Y:S05]  /*a620*/  @!P0 BRA `(.L_x_2761) ;  /* 0x0000000800608947 */ /* 0x008fea0003800000 */
.L_x_2790:
[----:B------:R-:W-:Y:S05]  /*a630*/  @!P2 BRA `(.L_x_2762) ;  /* 0x000000000004a947 */ /* 0x000fea0003800000 */
[----:B------:R-:W-:Y:S01]  /*a640*/  BPT.TRAP 0x1 ;  /* 0x000000040000795c */ /* 0x000fe20000300000 */
.L_x_2762:
[----:B---3--:R-:W-:-:S04]  /*a650*/  IADD3 R3, R0, 0x28c60, RZ ;  /* 0x00028c6000037810 */ /* 0x008fc80007ffe0ff */
[----:B------:R-:W-:-:S04]  /*a660*/  LEA R16, R16, R3, 0x3 ;  /* 0x0000000310107211 */ /* 0x000fc800078e18ff */
[----:B------:R-:W3:Y:S02]  /*a670*/  SYNCS.PHASECHK.TRANS64.TRYWAIT P0, [R16+URZ], R5 ;  /* 0x00000005100075a7 */ /* 0x000ee4000800017f */
[----:B---3--:R-:W-:Y:S05]  /*a680*/  @!P0 BRA `(.L_x_2763) ;  /* 0x00000008005c8947 */ /* 0x008fea0003800000 */
.L_x_2791:
[----:B------:R-:W-:-:S07]  /*a690*/  IMAD R3, R4, 0x8, R3 ;  /* 0x0000000804037824 */ /* 0x000fce00078e0203 */
.L_x_2764:
[----:B----4-:R4:W1:Y:S02]  /*a6a0*/  SYNCS.PHASECHK.TRANS64.TRYWAIT P0, [R3+URZ], R2 ;  /* 0x00000002030075a7 */ /* 0x010864000800017f */
[----:B-1----:R-:W-:Y:S05]  /*a6b0*/  @!P0 NANOSLEEP.SYNCS 0x989680 ;  /* 0x009896800000895d */ /* 0x002fea0003900000 */
[----:B------:R-:W1:Y:S02]  /*a6c0*/  @!P0 SYNCS.PHASECHK.TRANS64 P0, [R3+URZ], R2 ;  /* 0x00000002030085a7 */ /* 0x000e64000800007f */
[----:B-1----:R-:W-:Y:S05]  /*a6d0*/  @!P0 BRA `(.L_x_2764) ;  /* 0xfffffffc00f08947 */ /* 0x002fea000383ffff */
.L_x_2757:
[----:B------:R-:W-:Y:S05]  /*a6e0*/  BSYNC B0 ;  /* 0x0000000000007941 */ /* 0x000fea0003800000 */
.L_x_2756:
[----:B------:R-:W-:Y:S05]  /*a6f0*/  EXIT ;  /* 0x000000000000794d */ /* 0x000fea0003800000 */
.L_x_2678:
[----:B-1----:R-:W-:-:S04]  /*a700*/  MOV R3, UR16 ;  /* 0x0000001000037c02 */ /* 0x002fc80008000f00 */
[----:B------:R1:W2:Y:S03]  /*a710*/  SYNCS.PHASECHK.TRANS64.TRYWAIT P0, [R3+URZ+0x28c50], R0 ;  /* 0x028c5000030075a7 */ /* 0x0002a6000800017f */
[----:B--2---:R-:W-:Y:S05]  /*a720*/  @!P0 NANOSLEEP.SYNCS 0x989680 ;  /* 0x009896800000895d */ /* 0x004fea0003900000 */
[----:B------:R-:W2:Y:S02]  /*a730*/  @!P0 SYNCS.PHASECHK.TRANS64 P0, [R3+URZ+0x28c50], R0 ;  /* 0x028c5000030085a7 */ /* 0x000ea4000800007f */
[----:B--2---:R-:W-:Y:S05]  /*a740*/  @!P0 BRA `(.L_x_2678) ;  /* 0xfffffffc00ec8947 */ /* 0x004fea000383ffff */
[----:B------:R-:W-:Y:S05]  /*a750*/  BRA `(.L_x_2765) ;  /* 0xffffff6800847947 */ /* 0x000fea000383ffff */
.L_x_2683:
[----:B--2---:R-:W-:-:S04]  /*a760*/  MOV R4, UR6 ;  /* 0x0000000600047c02 */ /* 0x004fc80008000f00 */
[----:B------:R2:W3:Y:S03]  /*a770*/  SYNCS.PHASECHK.TRANS64.TRYWAIT P0, [R4+URZ+0x28c50], R3 ;  /* 0x028c5003040075a7 */ /* 0x0004e6000800017f */
[----:B---3--:R-:W-:Y:S05]  /*a780*/  @!P0 NANOSLEEP.SYNCS 0x989680 ;  /* 0x009896800000895d */ /* 0x008fea0003900000 */
[----:B------:R-:W3:Y:S02]  /*a790*/  @!P0 SYNCS.PHASECHK.TRANS64 P0, [R4+URZ+0x28c50], R3 ;  /* 0x028c5003040085a7 */ /* 0x000ee4000800007f */
[----:B---3--:R-:W-:Y:S05]  /*a7a0*/  @!P0 BRA `(.L_x_2683) ;  /* 0xfffffffc00ec8947 */ /* 0x008fea000383ffff */
[----:B------:R-:W-:Y:S05]  /*a7b0*/  BRA `(.L_x_2682) ;  /* 0xffffff7400987947 */ /* 0x000fea000383ffff */
.L_x_2687:
[----:B-1----:R-:W-:-:S04]  /*a7c0*/  IMAD.U32 R3, RZ, RZ, UR46 ;  /* 0x0000002eff037e24 */ /* 0x002fc8000f8e00ff */
[----:B------:R1:W2:Y:S03]  /*a7d0*/  SYNCS.PHASECHK.TRANS64.TRYWAIT P1, [R3+URZ+0x28c00], R0 ;  /* 0x028c0000030075a7 */ /* 0x0002a6000802017f */
[----:B--2---:R-:W-:Y:S05]  /*a7e0*/  @!P1 NANOSLEEP.SYNCS 0x989680 ;  /* 0x009896800000995d */ /* 0x004fea0003900000 */
[----:B------:R-:W2:Y:S02]  /*a7f0*/  @!P1 SYNCS.PHASECHK.TRANS64 P1, [R3+URZ+0x28c00], R0 ;  /* 0x028c0000030095a7 */ /* 0x000ea4000802007f */
[----:B--2---:R-:W-:Y:S05]  /*a800*/  @!P1 BRA `(.L_x_2687) ;  /* 0xfffffffc00ec9947 */ /* 0x004fea000383ffff */
[----:B------:R-:W-:Y:S05]  /*a810*/  BRA `(.L_x_2766) ;  /* 0xffffff8000e47947 */ /* 0x000fea000383ffff */
.L_x_2691:
[----:B---3--:R3:W4:Y:S02]  /*a820*/  SYNCS.PHASECHK.TRANS64.TRYWAIT P1, [R7+URZ+0x28c30], R12 ;  /* 0x028c300c070075a7 */ /* 0x008724000802017f */
[----:B----4-:R-:W-:Y:S05]  /*a830*/  @!P1 NANOSLEEP.SYNCS 0x989680 ;  /* 0x009896800000995d */ /* 0x010fea0003900000 */
[----:B------:R-:W4:Y:S02]  /*a840*/  @!P1 SYNCS.PHASECHK.TRANS64 P1, [R7+URZ+0x28c30], R12 ;  /* 0x028c300c070095a7 */ /* 0x000f24000802007f */
[----:B----4-:R-:W-:Y:S05]  /*a850*/  @!P1 BRA `(.L_x_2691) ;  /* 0xfffffffc00f09947 */ /* 0x010fea000383ffff */
[----:B------:R-:W-:Y:S05]  /*a860*/  BRA `(.L_x_2690) ;  /* 0xffffff8400007947 */ /* 0x000fea000383ffff */
.L_x_2695:
[----:B---3--:R3:W4:Y:S02]  /*a870*/  SYNCS.PHASECHK.TRANS64.TRYWAIT P2, [R7+URZ+0x28c50], R12 ;  /* 0x028c500c070075a7 */ /* 0x008724000804017f */
[----:B----4-:R-:W-:Y:S05]  /*a880*/  @!P2 NANOSLEEP.SYNCS 0x989680 ;  /* 0x009896800000a95d */ /* 0x010fea0003900000 */
[----:B------:R-:W4:Y:S02]  /*a890*/  @!P2 SYNCS.PHASECHK.TRANS64 P2, [R7+URZ+0x28c50], R12 ;  /* 0x028c500c0700a5a7 */ /* 0x000f24000804007f */
[----:B----4-:R-:W-:Y:S05]  /*a8a0*/  @!P2 BRA `(.L_x_2695) ;  /* 0xfffffffc00f0a947 */ /* 0x010fea000383ffff */
[----:B------:R-:W-:Y:S05]  /*a8b0*/  BRA `(.L_x_2694) ;  /* 0xffffff9400147947 */ /* 0x000fea000383ffff */
.L_x_2700:
[----:B---3--:R-:W-:-:S04]  /*a8c0*/  MOV R0, UR22 ;  /* 0x0000001600007c02 */ /* 0x008fc80008000f00 */
[----:B------:R3:W4:Y:S03]  /*a8d0*/  SYNCS.PHASECHK.TRANS64.TRYWAIT P3, [R0+URZ+0x28c30], R7 ;  /* 0x028c3007000075a7 */ /* 0x000726000806017f */
[----:B----4-:R-:W-:Y:S05]  /*a8e0*/  @!P3 NANOSLEEP.SYNCS 0x989680 ;  /* 0x009896800000b95d */ /* 0x010fea0003900000 */
[----:B------:R-:W4:Y:S02]  /*a8f0*/  @!P3 SYNCS.PHASECHK.TRANS64 P3, [R0+URZ+0x28c30], R7 ;  /* 0x028c30070000b5a7 */ /* 0x000f24000806007f */
[----:B----4-:R-:W-:Y:S05]  /*a900*/  @!P3 BRA `(.L_x_2700) ;  /* 0xfffffffc00ecb947 */ /* 0x010fea000383ffff */
[----:B------:R-:W-:Y:S05]  /*a910*/  BRA `(.L_x_2699) ;  /* 0xffffff9400f47947 */ /* 0x000fea000383ffff */
.L_x_2704:
[----:B---3--:R3:W1:Y:S02]  /*a920*/  SYNCS.PHASECHK.TRANS64.TRYWAIT P3, [R170+URZ+0x28c50], R7 ;  /* 0x028c5007aa0075a7 */ /* 0x008664000806017f */
[----:B-1----:R-:W-:Y:S05]  /*a930*/  @!P3 NANOSLEEP.SYNCS 0x989680 ;  /* 0x009896800000b95d */ /* 0x002fea0003900000 */
[----:B------:R-:W1:Y:S02]  /*a940*/  @!P3 SYNCS.PHASECHK.TRANS64 P3, [R170+URZ+0x28c50], R7 ;  /* 0x028c5007aa00b5a7 */ /* 0x000e64000806007f */
[----:B-1----:R-:W-:Y:S05]  /*a950*/  @!P3 BRA `(.L_x_2704) ;  /* 0xfffffffc00f0b947 */ /* 0x002fea000383ffff */
[----:B------:R-:W-:Y:S05]  /*a960*/  BRA `(.L_x_2703) ;  /* 0xffffffac00287947 */ /* 0x000fea000383ffff */
.L_x_2715:
[----:B------:R-:W1:Y:S01]  /*a970*/  S2R R5, SR_TID.X ;  /* 0x0000000000057919 */ /* 0x000e620000002100 */
[----:B------:R-:W-:Y:S01]  /*a980*/  BSSY B0, `(.L_x_2767) ;  /* 0x000000a000007945 */ /* 0x000fe20003800000 */
[----:B------:R-:W-:Y:S01]  /*a990*/  IMAD.MOV.U32 R12, RZ, RZ, RZ ;  /* 0x000000ffff0c7224 */ /* 0x000fe200078e00ff */
[----:B------:R-:W-:Y:S02]  /*a9a0*/  MOV R11, 0x1f ;  /* 0x0000001f000b7802 */ /* 0x000fe40000000f00 */
[----:B------:R-:W-:Y:S02]  /*a9b0*/  MOV R15, 0xffffffff ;  /* 0xffffffff000f7802 */ /* 0x000fe40000000f00 */
[----:B-1----:R-:W-:-:S04]  /*a9c0*/  SHF.R.U32.HI R5, RZ, 0x5, R5 ;  /* 0x00000005ff057819 */ /* 0x002fc80000011605 */
[----:B------:R-:W-:-:S04]  /*a9d0*/  LOP3.LUT R5, R5, 0x3, RZ, 0xc0, !PT ;  /* 0x0000000305057812 */ /* 0x000fc800078ec0ff */
[----:B------:R-:W-:-:S07]  /*a9e0*/  MOV R13, R5 ;  /* 0x00000005000d7202 */ /* 0x000fce0000000f00 */
[----:B------:R-:W-:Y:S05]  /*a9f0*/  WARPSYNC.COLLECTIVE R15, `(.L_x_2768) ;  /* 0x000000000f087348 */ /* 0x000fea0003c00000 */
[----:B------:R1:W2:Y:S02]  /*aa00*/  SHFL.IDX P6, R14, R13, R12, R11 ;  /* 0x0000000c0d0e7389 */ /* 0x0002a400000c000b */
[----:B-12---:R-:W-:Y:S01]  /*aa10*/  ENDCOLLECTIVE ;  /* 0x000000000000791b */ /* 0x006fe20003800000 */
.L_x_2768:
[----:B------:R-:W-:Y:S05]  /*aa20*/  BSYNC B0 ;  /* 0x0000000000007941 */ /* 0x000fea0003800000 */
.L_x_2767:
[----:B------:R-:W-:Y:S05]  /*aa30*/  BRA `(.L_x_2769) ;  /* 0xffffffd400387947 */ /* 0x000fea000383ffff */
.L_x_2716:
[----:B------:R-:W-:Y:S01]  /*aa40*/  BSSY B0, `(.L_x_2770) ;  /* 0x0000006000007945 */ /* 0x000fe20003800000 */
[----:B------:R-:W-:-:S07]  /*aa50*/  IMAD.MOV.U32 R15, RZ, RZ, -0x1 ;  /* 0xffffffffff0f7424 */ /* 0x000fce00078e00ff */
[----:B------:R-:W-:Y:S05]  /*aa60*/  WARPSYNC.COLLECTIVE R15, `(.L_x_2771) ;  /* 0x000000000f0c7348 */ /* 0x000fea0003c00000 */
[----:B------:R-:W-:Y:S02]  /*aa70*/  ELECT P6, UR62, PT ;  /* 0x00000000003e782f */ /* 0x000fe400038c0000 */
[----:B------:R-:W-:Y:S01]  /*aa80*/  MOV R14, UR62 ;  /* 0x0000003e000e7c02 */ /* 0x000fe20008000f00 */
[----:B------:R-:W-:Y:S10]  /*aa90*/  ENDCOLLECTIVE ;  /* 0x000000000000791b */ /* 0x000ff40003800000 */
.L_x_2771:
[----:B------:R-:W-:Y:S05]  /*aaa0*/  BSYNC B0 ;  /* 0x0000000000007941 */ /* 0x000fea0003800000 */
.L_x_2770:
[----:B------:R-:W-:Y:S05]  /*aab0*/  BRA `(.L_x_2772) ;  /* 0xffffffd400307947 */ /* 0x000fea000383ffff */
.L_x_2719:
[----:B--2---:R2:W3:Y:S02]  /*aac0*/  SYNCS.PHASECHK.TRANS64.TRYWAIT P1, [R5+URZ+0x28c40], R10 ;  /* 0x028c400a050075a7 */ /* 0x0044e4000802017f */
[----:B---3--:R-:W-:Y:S05]  /*aad0*/  @!P1 NANOSLEEP.SYNCS 0x989680 ;  /* 0x009896800000995d */ /* 0x008fea0003900000 */
[----:B------:R-:W3:Y:S02]  /*aae0*/  @!P1 SYNCS.PHASECHK.TRANS64 P1, [R5+URZ+0x28c40], R10 ;  /* 0x028c400a050095a7 */ /* 0x000ee4000802007f */
[----:B---3--:R-:W-:Y:S05]  /*aaf0*/  @!P1 BRA `(.L_x_2719) ;  /* 0xfffffffc00f09947 */ /* 0x008fea000383ffff */
[----:B------:R-:W-:Y:S05]  /*ab00*/  BRA `(.L_x_2773) ;  /* 0xffffffd400907947 */ /* 0x000fea000383ffff */
.L_x_2722:
[----:B--2---:R-:W2:Y:S01]  /*ab10*/  S2R R10, SR_CgaCtaId ;  /* 0x00000000000a7919 */ /* 0x004ea20000008800 */
[----:B------:R-:W-:-:S04]  /*ab20*/  MOV R8, 0x400 ;  /* 0x0000040000087802 */ /* 0x000fc80000000f00 */
[----:B--2---:R-:W-:-:S04]  /*ab30*/  LEA R8, R10, R8, 0x18 ;  /* 0x000000080a087211 */ /* 0x004fc800078ec0ff */
[----:B------:R2:W3:Y:S03]  /*ab40*/  SYNCS.PHASECHK.TRANS64.TRYWAIT P1, [R8+URZ+0x28c20], R5 ;  /* 0x028c2005080075a7 */ /* 0x0004e6000802017f */
[----:B---3--:R-:W-:Y:S05]  /*ab50*/  @!P1 NANOSLEEP.SYNCS 0x989680 ;  /* 0x009896800000995d */ /* 0x008fea0003900000 */
[----:B------:R-:W3:Y:S02]  /*ab60*/  @!P1 SYNCS.PHASECHK.TRANS64 P1, [R8+URZ+0x28c20], R5 ;  /* 0x028c2005080095a7 */ /* 0x000ee4000802007f */
[----:B---3--:R-:W-:Y:S05]  /*ab70*/  @!P1 BRA `(.L_x_2722) ;  /* 0xfffffffc00e49947 */ /* 0x008fea000383ffff */
[----:B------:R-:W-:Y:S05]  /*ab80*/  BRA `(.L_x_2774) ;  /* 0xffffffd800547947 */ /* 0x000fea000383ffff */
.L_x_2725:
[----:B--2---:R2:W3:Y:S02]  /*ab90*/  SYNCS.PHASECHK.TRANS64.TRYWAIT P1, [R8+URZ+0x28c60], R5 ;  /* 0x028c6005080075a7 */ /* 0x0044e4000802017f */
[----:B---3--:R-:W-:Y:S05]  /*aba0*/  @!P1 NANOSLEEP.SYNCS 0x989680 ;  /* 0x009896800000995d */ /* 0x008fea0003900000 */
[----:B------:R-:W3:Y:S02]  /*abb0*/  @!P1 SYNCS.PHASECHK.TRANS64 P1, [R8+URZ+0x28c60], R5 ;  /* 0x028c6005080095a7 */ /* 0x000ee4000802007f */
[----:B---3--:R-:W-:Y:S05]  /*abc0*/  @!P1 BRA `(.L_x_2725) ;  /* 0xfffffffc00f09947 */ /* 0x008fea000383ffff */
[----:B------:R-:W-:Y:S05]  /*abd0*/  BRA `(.L_x_2775) ;  /* 0xffffffd800747947 */ /* 0x000fea000383ffff */
.L_x_2732:
[----:B--2---:R2:W3:Y:S02]  /*abe0*/  SYNCS.PHASECHK.TRANS64.TRYWAIT P2, [R2+URZ+0x28c40], R3 ;  /* 0x028c4003020075a7 */ /* 0x0044e4000804017f */
[----:B---3--:R-:W-:Y:S05]  /*abf0*/  @!P2 NANOSLEEP.SYNCS 0x989680 ;  /* 0x009896800000a95d */ /* 0x008fea0003900000 */
[----:B------:R-:W3:Y:S02]  /*ac00*/  @!P2 SYNCS.PHASECHK.TRANS64 P2, [R2+URZ+0x28c40], R3 ;  /* 0x028c40030200a5a7 */ /* 0x000ee4000804007f */
[----:B---3--:R-:W-:Y:S05]  /*ac10*/  @!P2 BRA `(.L_x_2732) ;  /* 0xfffffffc00f0a947 */ /* 0x008fea000383ffff */
[----:B------:R-:W-:Y:S05]  /*ac20*/  BRA `(.L_x_2776) ;  /* 0xffffffe0001c7947 */ /* 0x000fea000383ffff */
.L_x_2734:
[----:B---3--:R3:W4:Y:S02]  /*ac30*/  SYNCS.PHASECHK.TRANS64.TRYWAIT P2, [R2+URZ+0x28c60], R3 ;  /* 0x028c6003020075a7 */ /* 0x008724000804017f */
[----:B----4-:R-:W-:Y:S05]  /*ac40*/  @!P2 NANOSLEEP.SYNCS 0x989680 ;  /* 0x009896800000a95d */ /* 0x010fea0003900000 */
[----:B------:R-:W4:Y:S02]  /*ac50*/  @!P2 SYNCS.PHASECHK.TRANS64 P2, [R2+URZ+0x28c60], R3 ;  /* 0x028c60030200a5a7 */ /* 0x000f24000804007f */
[----:B----4-:R-:W-:Y:S05]  /*ac60*/  @!P2 BRA `(.L_x_2734) ;  /* 0xfffffffc00f0a947 */ /* 0x010fea000383ffff */
[----:B------:R-:W-:Y:S05]  /*ac70*/  BRA `(.L_x_2777) ;  /* 0xffffffe000787947 */ /* 0x000fea000383ffff */
.L_x_2740:
[----:B-1----:R1:W2:Y:S02]  /*ac80*/  SYNCS.PHASECHK.TRANS64.TRYWAIT P2, [R3+URZ+0x28c40], R2 ;  /* 0x028c4002030075a7 */ /* 0x0022a4000804017f */
[----:B--2---:R-:W-:Y:S05]  /*ac90*/  @!P2 NANOSLEEP.SYNCS 0x989680 ;  /* 0x009896800000a95d */ /* 0x004fea0003900000 */
[----:B------:R-:W2:Y:S02]  /*aca0*/  @!P2 SYNCS.PHASECHK.TRANS64 P2, [R3+URZ+0x28c40], R2 ;  /* 0x028c40020300a5a7 */ /* 0x000ea4000804007f */
[----:B--2---:R-:W-:Y:S05]  /*acb0*/  @!P2 BRA `(.L_x_2740) ;  /* 0xfffffffc00f0a947 */ /* 0x004fea000383ffff */
[----:B------:R-:W-:Y:S05]  /*acc0*/  BRA `(.L_x_2778) ;  /* 0xffffffe800087947 */ /* 0x000fea000383ffff */
.L_x_2742:
[----:B--2---:R2:W3:Y:S02]  /*acd0*/  SYNCS.PHASECHK.TRANS64.TRYWAIT P2, [R3+URZ+0x28c60], R2 ;  /* 0x028c6002030075a7 */ /* 0x0044e4000804017f */
[----:B---3--:R-:W-:Y:S05]  /*ace0*/  @!P2 NANOSLEEP.SYNCS 0x989680 ;  /* 0x009896800000a95d */ /* 0x008fea0003900000 */
[----:B------:R-:W3:Y:S02]  /*acf0*/  @!P2 SYNCS.PHASECHK.TRANS64 P2, [R3+URZ+0x28c60], R2 ;  /* 0x028c60020300a5a7 */ /* 0x000ee4000804007f */
[----:B---3--:R-:W-:Y:S05]  /*ad00*/  @!P2 BRA `(.L_x_2742) ;  /* 0xfffffffc00f0a947 */ /* 0x008fea000383ffff */
[----:B------:R-:W-:Y:S05]  /*ad10*/  BRA `(.L_x_2779) ;  /* 0xffffffe800647947 */ /* 0x000fea000383ffff */
.L_x_2747:
[----:B-1----:R1:W2:Y:S02]  /*ad20*/  SYNCS.PHASECHK.TRANS64.TRYWAIT P2, [R3+URZ+0x28c40], R2 ;  /* 0x028c4002030075a7 */ /* 0x0022a4000804017f */
[----:B--2---:R-:W-:Y:S05]  /*ad30*/  @!P2 NANOSLEEP.SYNCS 0x989680 ;  /* 0x009896800000a95d */ /* 0x004fea0003900000 */
[----:B------:R-:W2:Y:S02]  /*ad40*/  @!P2 SYNCS.PHASECHK.TRANS64 P2, [R3+URZ+0x28c40], R2 ;  /* 0x028c40020300a5a7 */ /* 0x000ea4000804007f */
[----:B--2---:R-:W-:Y:S05]  /*ad50*/  @!P2 BRA `(.L_x_2747) ;  /* 0xfffffffc00f0a947 */ /* 0x004fea000383ffff */
[----:B------:R-:W-:Y:S05]  /*ad60*/  BRA `(.L_x_2780) ;  /* 0xffffffec00dc7947 */ /* 0x000fea000383ffff */
.L_x_2749:
[----:B--2---:R2:W3:Y:S02]  /*ad70*/  SYNCS.PHASECHK.TRANS64.TRYWAIT P2, [R3+URZ+0x28c60], R2 ;  /* 0x028c6002030075a7 */ /* 0x0044e4000804017f */
[----:B---3--:R-:W-:Y:S05]  /*ad80*/  @!P2 NANOSLEEP.SYNCS 0x989680 ;  /* 0x009896800000a95d */ /* 0x008fea0003900000 */
[----:B------:R-:W3:Y:S02]  /*ad90*/  @!P2 SYNCS.PHASECHK.TRANS64 P2, [R3+URZ+0x28c60], R2 ;  /* 0x028c60020300a5a7 */ /* 0x000ee4000804007f */
[----:B---3--:R-:W-:Y:S05]  /*ada0*/  @!P2 BRA `(.L_x_2749) ;  /* 0xfffffffc00f0a947 */ /* 0x008fea000383ffff */
[----:B------:R-:W-:Y:S05]  /*adb0*/  BRA `(.L_x_2781) ;  /* 0xfffffff000387947 */ /* 0x000fea000383ffff */
.L_x_2754:
[----:B--2---:R2:W3:Y:S02]  /*adc0*/  SYNCS.PHASECHK.TRANS64.TRYWAIT P0, [R0+URZ+0x28c20], R3 ;  /* 0x028c2003000075a7 */ /* 0x0044e4000800017f */
[----:B---3--:R-:W-:Y:S05]  /*add0*/  @!P0 NANOSLEEP.SYNCS 0x989680 ;  /* 0x009896800000895d */ /* 0x008fea0003900000 */
[----:B------:R-:W3:Y:S02]  /*ade0*/  @!P0 SYNCS.PHASECHK.TRANS64 P0, [R0+URZ+0x28c20], R3 ;  /* 0x028c2003000085a7 */ /* 0x000ee4000800007f */
[----:B---3--:R-:W-:Y:S05]  /*adf0*/  @!P0 BRA `(.L_x_2754) ;  /* 0xfffffffc00f08947 */ /* 0x008fea000383ffff */
[----:B------:R-:W-:Y:S05]  /*ae00*/  BRA `(.L_x_2782) ;  /* 0xfffffff400847947 */ /* 0x000fea000383ffff */
.L_x_2755:
[----:B------:R-:W3:Y:S01]  /*ae10*/  S2R R2, SR_TID.X ;  /* 0x0000000000027919 */ /* 0x000ee20000002100 */
[----:B------:R-:W-:Y:S01]  /*ae20*/  BSSY B0, `(.L_x_2783) ;  /* 0x000000a000007945 */ /* 0x000fe20003800000 */
[----:B------:R-:W-:Y:S01]  /*ae30*/  MOV R12, RZ ;  /* 0x000000ff000c7202 */ /* 0x000fe20000000f00 */
[----:B------:R-:W-:Y:S01]  /*ae40*/  IMAD.MOV.U32 R11, RZ, RZ, 0x1f ;  /* 0x0000001fff0b7424 */ /* 0x000fe200078e00ff */
[----:B------:R-:W-:Y:S02]  /*ae50*/  MOV R15, 0xffffffff ;  /* 0xffffffff000f7802 */ /* 0x000fe40000000f00 */
[----:B---3--:R-:W-:-:S04]  /*ae60*/  SHF.R.U32.HI R2, RZ, 0x5, R2 ;  /* 0x00000005ff027819 */ /* 0x008fc80000011602 */
[----:B------:R-:W-:-:S04]  /*ae70*/  LOP3.LUT R2, R2, 0x3, RZ, 0xc0, !PT ;  /* 0x0000000302027812 */ /* 0x000fc800078ec0ff */
[----:B------:R-:W-:-:S07]  /*ae80*/  MOV R13, R2 ;  /* 0x00000002000d7202 */ /* 0x000fce0000000f00 */
[----:B-12---:R-:W-:Y:S05]  /*ae90*/  WARPSYNC.COLLECTIVE R15, `(.L_x_2784) ;  /* 0x000000000f087348 */ /* 0x006fea0003c00000 */
[----:B------:R3:W4:Y:S02]  /*aea0*/  SHFL.IDX P6, R14, R13, R12, R11 ;  /* 0x0000000c0d0e7389 */ /* 0x00072400000c000b */
[----:B-1234-:R-:W-:Y:S01]  /*aeb0*/  ENDCOLLECTIVE ;  /* 0x000000000000791b */ /* 0x01efe20003800000 */
.L_x_2784:
[----:B------:R-:W-:Y:S05]  /*aec0*/  BSYNC B0 ;  /* 0x0000000000007941 */ /* 0x000fea0003800000 */
.L_x_2783:
[----:B------:R-:W-:Y:S05]  /*aed0*/  BRA `(.L_x_2785) ;  /* 0xfffffff4006c7947 */ /* 0x000fea000383ffff */
.L_x_2758:
[----:B------:R-:W-:Y:S01]  /*aee0*/  BSSY B1, `(.L_x_2786) ;  /* 0x0000006000017945 */ /* 0x000fe20003800000 */
[----:B------:R-:W-:-:S07]  /*aef0*/  MOV R15, 0xffffffff ;  /* 0xffffffff000f7802 */ /* 0x000fce0000000f00 */
[----:B-123--:R-:W-:Y:S05]  /*af00*/  WARPSYNC.COLLECTIVE R15, `(.L_x_2787) ;  /* 0x000000000f0c7348 */ /* 0x00efea0003c00000 */
[----:B------:R-:W-:Y:S02]  /*af10*/  ELECT P6, UR62, PT ;  /* 0x00000000003e782f */ /* 0x000fe400038c0000 */
[----:B------:R-:W-:Y:S01]  /*af20*/  MOV R14, UR62 ;  /* 0x0000003e000e7c02 */ /* 0x000fe20008000f00 */
[----:B-123--:R-:W-:Y:S10]  /*af30*/  ENDCOLLECTIVE ;  /* 0x000000000000791b */ /* 0x00eff40003800000 */
.L_x_2787:
[----:B------:R-:W-:Y:S05]  /*af40*/  BSYNC B1 ;  /* 0x0000000000017941 */ /* 0x000fea0003800000 */
.L_x_2786:
[----:B------:R-:W-:Y:S05]  /*af50*/  BRA `(.L_x_2788) ;  /* 0xfffffff400647947 */ /* 0x000fea000383ffff */
.L_x_2760:
[----:B--2---:R2:W3:Y:S02]  /*af60*/  SYNCS.PHASECHK.TRANS64.TRYWAIT P0, [R6+URZ], R5 ;  /* 0x00000005060075a7 */ /* 0x0044e4000800017f */
[----:B---3--:R-:W-:Y:S05]  /*af70*/  @!P0 NANOSLEEP.SYNCS 0x989680 ;  /* 0x009896800000895d */ /* 0x008fea0003900000 */
[----:B------:R-:W3:Y:S02]  /*af80*/  @!P0 SYNCS.PHASECHK.TRANS64 P0, [R6+URZ], R5 ;  /* 0x00000005060085a7 */ /* 0x000ee4000800007f */
[----:B---3--:R-:W-:Y:S05]  /*af90*/  @!P0 BRA `(.L_x_2760) ;  /* 0xfffffffc00f08947 */ /* 0x008fea000383ffff */
[----:B------:R-:W-:Y:S05]  /*afa0*/  BRA `(.L_x_2789) ;  /* 0xfffffff400987947 */ /* 0x000fea000383ffff */
.L_x_2761:
[----:B---3--:R3:W4:Y:S02]  /*afb0*/  SYNCS.PHASECHK.TRANS64.TRYWAIT P0, [R3+URZ], R2 ;  /* 0x00000002030075a7 */ /* 0x008724000800017f */
[----:B----4-:R-:W-:Y:S05]  /*afc0*/  @!P0 NANOSLEEP.SYNCS 0x989680 ;  /* 0x009896800000895d */ /* 0x010fea0003900000 */
[----:B------:R-:W4:Y:S02]  /*afd0*/  @!P0 SYNCS.PHASECHK.TRANS64 P0, [R3+URZ], R2 ;  /* 0x00000002030085a7 */ /* 0x000f24000800007f */
[----:B----4-:R-:W-:Y:S05]  /*afe0*/  @!P0 BRA `(.L_x_2761) ;  /* 0xfffffffc00f08947 */ /* 0x010fea000383ffff */
[----:B------:R-:W-:Y:S05]  /*aff0*/  BRA `(.L_x_2790) ;  /* 0xfffffff4008c7947 */ /* 0x000fea000383ffff */
.L_x_2763:
[----:B---3--:R3:W4:Y:S02]  /*b000*/  SYNCS.PHASECHK.TRANS64.TRYWAIT P0, [R16+URZ], R5 ;  /* 0x00000005100075a7 */ /* 0x008724000800017f */
[----:B----4-:R-:W-:Y:S05]  /*b010*/  @!P0 NANOSLEEP.SYNCS 0x989680 ;  /* 0x009896800000895d */ /* 0x010fea0003900000 */
[----:B------:R-:W4:Y:S02]  /*b020*/  @!P0 SYNCS.PHASECHK.TRANS64 P0, [R16+URZ], R5 ;  /* 0x00000005100085a7 */ /* 0x000f24000800007f */
[----:B----4-:R-:W-:Y:S05]  /*b030*/  @!P0 BRA `(.L_x_2763) ;  /* 0xfffffffc00f08947 */ /* 0x010fea000383ffff */
[----:B------:R-:W-:Y:S05]  /*b040*/  BRA `(.L_x_2791) ;  /* 0xfffffff400907947 */ /* 0x000fea000383ffff */
.L_x_2792:
        /* <DEDUP_REMOVED lines=11> */
.L_x_11940:


//--------------------- .text._ZN7cutlass13device_kernelIN5flash11enable_sm90INS1_16FlashAttnFwdSm90INS1_25CollectiveMainloopFwdSm90ILi2EN4cute5tupleIJNS5_1CILi1EEES8_S8_EEENS6_IJNS7_ILi64EEESA_SA_EEELi512ENS_6half_tEfNS_4arch4Sm90ELb0ELb0ELb0ELb0ELb0ELb0ELb1ELb0ELb0ELb0ELb0ELb0EEENS1_21CollectiveEpilogueFwdINS6_IJSA_NS7_ILi512EEESA_EEES9_SC_SE_Li256ELb0ELb0ELb0ELb0EEENS1_29StaticPersistentTileSchedulerILb0EEEEEEEEEvNT_6ParamsE --------------------------
	.section	.text._ZN7cutlass13device_kernelIN5flash11enable_sm90INS1_16FlashAttnFwdSm90INS1_25CollectiveMainloopFwdSm90ILi2EN4cute5tupleIJNS5_1CILi1EEES8_S8_EEENS6_IJNS7_ILi64EEESA_SA_EEELi512ENS_6half_tEfNS_4arch4Sm90ELb0ELb0ELb0ELb0ELb0ELb0ELb1ELb0ELb0ELb0ELb0ELb0EEENS1_21CollectiveEpilogueFwdINS6_IJSA_NS7_ILi512EEESA_EEES9_SC_SE_Li256ELb0ELb0ELb0ELb0EEENS1_29StaticPersistentTileSchedulerILb0EEEEEEEEEvNT_6ParamsE,"ax",@progbits
	.align	128
.text._ZN7cutlass13device_kernelIN5flash11enable_sm90INS1_16FlashAttnFwdSm90INS1_25CollectiveMainloopFwdSm90ILi2EN4cute5tupleIJNS5_1CILi1EEES8_S8_EEENS6_IJNS7_ILi64EEESA_SA_EEELi512ENS_6half_tEfNS_4arch4Sm90ELb0ELb0ELb0ELb0ELb0ELb0ELb1ELb0ELb0ELb0ELb0ELb0EEENS1_21CollectiveEpilogueFwdINS6_IJSA_NS7_ILi512EEESA_EEES9_SC_SE_Li256ELb0ELb0ELb0ELb0EEENS1_29StaticPersistentTileSchedulerILb0EEEEEEEEEvNT_6ParamsE:
        .type           _ZN7cutlass13device_kernelIN5flash11enable_sm90INS1_16FlashAttnFwdSm90INS1_25CollectiveMainloopFwdSm90ILi2EN4cute5tupleIJNS5_1CILi1EEES8_S8_EEENS6_IJNS7_ILi64EEESA_SA_EEELi512ENS_6half_tEfNS_4arch4Sm90ELb0ELb0ELb0ELb0ELb0ELb0ELb1ELb0ELb0ELb0ELb0ELb0EEENS1_21CollectiveEpilogueFwdINS6_IJSA_NS7_ILi512EEESA_EEES9_SC_SE_Li256ELb0ELb0ELb0ELb0EEENS1_29StaticPersistentTileSchedulerILb0EEEEEEEEEvNT_6ParamsE,@function
        .size           _ZN7cutlass13device_kernelIN5flash11enable_sm90INS1_16FlashAttnFwdSm90INS1_25CollectiveMainloopFwdSm90ILi2EN4cute5tupleIJNS5_1CILi1EEES8_S8_EEENS6_IJNS7_ILi64EEESA_SA_EEELi512ENS_6half_tEfNS_4arch4Sm90ELb0ELb0ELb0ELb0ELb0ELb0ELb1ELb0ELb0ELb0ELb0ELb0EEENS1_21CollectiveEpilogueFwdINS6_IJSA_NS7_ILi512EEESA_EEES9_SC_SE_Li256ELb0ELb0ELb0ELb0EEENS1_29StaticPersistentTileSchedulerILb0EEEEEEEEEvNT_6ParamsE,(.L_x_11941 - _ZN7cutlass13device_kernelIN5flash11enable_sm90INS1_16FlashAttnFwdSm90INS1_25CollectiveMainloopFwdSm90ILi2EN4cute5tupleIJNS5_1CILi1EEES8_S8_EEENS6_IJNS7_ILi64EEESA_SA_EEELi512ENS_6half_tEfNS_4arch4Sm90ELb0ELb0ELb0ELb0ELb0ELb0ELb1ELb0ELb0ELb0ELb0ELb0EEENS1_21CollectiveEpilogueFwdINS6_IJSA_NS7_ILi512EEESA_EEES9_SC_SE_Li256ELb0ELb0ELb0ELb0EEENS1_29StaticPersistentTileSchedulerILb0EEEEEEEEEvNT_6ParamsE)
        .other          _ZN7cutlass13device_kernelIN5flash11enable_sm90INS1_16FlashAttnFwdSm90INS1_25CollectiveMainloopFwdSm90ILi2EN4cute5tupleIJNS5_1CILi1EEES8_S8_EEENS6_IJNS7_ILi64EEESA_SA_EEELi512ENS_6half_tEfNS_4arch4Sm90ELb0ELb0ELb0ELb0ELb0ELb0ELb1ELb0ELb0ELb0ELb0ELb0EEENS1_21CollectiveEpilogueFwdINS6_IJSA_NS7_ILi512EEESA_EEES9_SC_SE_Li256ELb0ELb0ELb0ELb0EEENS1_29StaticPersistentTileSchedulerILb0EEEEEEEEEvNT_6ParamsE,@"STO_CUDA_ENTRY STV_DEFAULT"
_ZN7cutlass13device_kernelIN5flash11enable_sm90INS1_16FlashAttnFwdSm90INS1_25CollectiveMainloopFwdSm90ILi2EN4cute5tupleIJNS5_1CILi1EEES8_S8_EEENS6_IJNS7_ILi64EEESA_SA_EEELi512ENS_6half_tEfNS_4arch4Sm90ELb0ELb0ELb0ELb0ELb0ELb0ELb1ELb0ELb0ELb0ELb0ELb0EEENS1_21CollectiveEpilogueFwdINS6_IJSA_NS7_ILi512EEESA_EEES9_SC_SE_Li256ELb0ELb0ELb0ELb0EEENS1_29StaticPersistentTileSchedulerILb0EEEEEEEEEvNT_6ParamsE:
        /* <DEDUP_REMOVED lines=25> */
[----:B-1----:R-:W-:Y:S01]  /*0190*/  NOP ;  /* 0x0000000000007918 */ /* 0x002fe20000000000 */
.L_x_2794:
[----:B------:R-:W-:Y:S05]  /*01a0*/  BSYNC B0 ;  /* 0x0000000000007941 */ /* 0x000fea0003800000 */
.L_x_2793:
[----:B------:R-:W-:Y:S01]  /*01b0*/  VOTEU.ANY UP0, P0 ;  /* 0x00000000003f7886 */ /* 0x000fe20000000100 */
[----:B------:R-:W1:Y:S01]  /*01c0*/  SHFL.IDX PT, R2, R0, RZ, 0x1f ;  /* 0x00001fff00027589 */ /* 0x000e6200000e0000 */
[----:B------:R-:W-:Y:S01]  /*01d0*/  UMOV UR4, 0x1 ;  /* 0x0000000100047882 */ /* 0x000fe20000000000 */
[----:B------:R-:W-:Y:S01]  /*01e0*/  VOTEU.ANY UP1, P0 ;  /* 0x00000000003f7886 */ /* 0x000fe20000020100 */
[----:B------:R-:W-:Y:S01]  /*01f0*/  SHF.R.U32.HI R4, RZ, 0x7, R3 ;  /* 0x00000007ff047819 */ /* 0x000fe20000011603 */
[----:B------:R-:W2:Y:S01]  /*0200*/  @UP0 S2UR UR7, SR_CgaCtaId ;  /* 0x00000000000709c3 */ /* 0x000ea20000008800 */
[----:B------:R-:W-:Y:S01]  /*0210*/  @UP0 UMOV UR6, 0x400 ;  /* 0x0000040000060882 */ /* 0x000fe20000000000 */
[----:B------:R-:W-:-:S04]  /*0220*/  @UP0 UIADD3 UR4, -UR4, 0x100000, URZ ;  /* 0x0010000004040890 */ /* 0x000fc8000fffe13f */
[----:B------:R-:W-:Y:S02]  /*0230*/  @UP0 USHF.L.U32 UR5, UR4, 0xb, URZ ;  /* 0x0000000b04050899 */ /* 0x000fe4000800063f */
[----:B------:R-:W-:Y:S01]  /*0240*/  @UP0 USHF.L.U32 UR4, UR4, 0x1, URZ ;  /* 0x0000000104040899 */ /* 0x000fe2000800063f */
[----:B------:R-:W-:Y:S01]  /*0250*/  VOTEU.ANY UP2, P0 ;  /* 0x00000000003f7886 */ /* 0x000fe20000040100 */
[----:B-1----:R-:W-:Y:S02]  /*0260*/  ISETP.NE.AND P1, PT, R2, RZ, PT ;  /* 0x000000ff0200720c */ /* 0x002fe40003f25270 */
[----:B------:R1:W3:Y:S01]  /*0270*/  SHFL.IDX PT, R2, R4, RZ, 0x1f ;  /* 0x00001fff04027589 */ /* 0x0002e200000e0000 */
[----:B--2---:R-:W-:Y:S01]  /*0280*/  @UP0 ULEA UR6, UR7, UR6, 0x18 ;  /* 0x0000000607060291 */ /* 0x004fe2000f8ec03f */
[----:B------:R-:W-:Y:S02]  /*0290*/  VOTEU.ANY UP0, P0 ;  /* 0x00000000003f7886 */ /* 0x000fe40000000100 */
[----:B------:R-:W2:Y:S09]  /*02a0*/  FENCE.VIEW.ASYNC.S ;  /* 0x00000000000073c6 */ /* 0x000eb20000000000 */
[----:B--2---:R1:W2:Y:S01]  /*02b0*/  @UP0 SYNCS.EXCH.64 URZ, [UR6+0x38800], UR4 ;  /* 0x03880004063f05b2 */ /* 0x0042a20008000100 */
[----:B------:R1:W4:Y:S01]  /*02c0*/  @UP1 SYNCS.EXCH.64 URZ, [UR6+0x38810], UR4 ;  /* 0x03881004063f15b2 */ /* 0x0003220008000100 */
[----:B------:R1:W1:Y:S01]  /*02d0*/  @UP2 SYNCS.EXCH.64 URZ, [UR6+0x38820], UR4 ;  /* 0x03882004063f25b2 */ /* 0x0002620008000100 */
        /* <DEDUP_REMOVED lines=13> */
[----:B------:R1:W1:Y:S01]  /*03b0*/  SYNCS.EXCH.64 URZ, [UR6+0x38848], UR4 ;  /* 0x03884804063f75b2 */ /* 0x0002620008000100 */
[----:B------:R-:W-:Y:S01]  /*03c0*/  NOP ;  /* 0x0000000000007918 */ /* 0x000fe20000000000 */
.L_x_2795:
[----:B-1----:R-:W1:Y:S01]  /*03d0*/  SHFL.IDX PT, R4, R0, RZ, 0x1f ;  /* 0x00001fff00047589 */ /* 0x002e6200000e0000 */
[----:B------:R-:W-:Y:S01]  /*03e0*/  NOP ;  /* 0x0000000000007918 */ /* 0x000fe20000000000 */
[----:B-1----:R-:W-:-:S13]  /*03f0*/  ISETP.NE.AND P0, PT, R4, RZ, PT ;  /* 0x000000ff0400720c */ /* 0x002fda0003f05270 */
[----:B------:R-:W-:Y:S05]  /*0400*/  @P0 BRA `(.L_x_2796) ;  /* 0x0000000000480947 */ /* 0x000fea0003800000 */
[----:B------:R-:W1:Y:S01]  /*0410*/  S2UR UR5, SR_CgaCtaId ;  /* 0x00000000000579c3 */ /* 0x000e620000008800 */
        /* <DEDUP_REMOVED lines=17> */
.L_x_2796:
[----:B------:R-:W5:Y:S01]  /*0530*/  SHFL.IDX PT, R4, R0, RZ, 0x1f ;  /* 0x00001fff00047589 */ /* 0x000f6200000e0000 */
[----:B------:R-:W-:Y:S01]  /*0540*/  NOP ;  /* 0x0000000000007918 */ /* 0x000fe20000000000 */
[----:B-----5:R-:W-:-:S13]  /*0550*/  ISETP.NE.AND P0, PT, R4, RZ, PT ;  /* 0x000000ff0400720c */ /* 0x020fda0003f05270 */
        /* <DEDUP_REMOVED lines=15> */
.L_x_2797:
[----:B------:R-:W5:Y:S01]  /*0650*/  SHFL.IDX PT, R4, R0, RZ, 0x1f ;  /* 0x00001fff00047589 */ /* 0x000f6200000e0000 */
[----:B------:R-:W-:Y:S01]  /*0660*/  NOP ;  /* 0x0000000000007918 */ /* 0x000fe20000000000 */
[----:B-----5:R-:W-:-:S13]  /*0670*/  ISETP.NE.AND P0, PT, R4, RZ, PT ;  /* 0x000000ff0400720c */ /* 0x020fda0003f05270 */
        /* <DEDUP_REMOVED lines=19> */
.L_x_2798:
[----:B------:R-:W5:Y:S01]  /*07b0*/  SHFL.IDX PT, R4, R0, RZ, 0x1f ;  /* 0x00001fff00047589 */ /* 0x000f6200000e0000 */
[----:B---3--:R-:W-:Y:S01]  /*07c0*/  R2UR UR43, R2 ;  /* 0x00000000022b72ca */ /* 0x008fe200000e0000 */
        /* <DEDUP_REMOVED lines=20> */
[----:B---3--:R-:W-:Y:S01]  /*0910*/  NOP ;  /* 0x0000000000007918 */ /* 0x008fe20000000000 */
.L_x_2799:
[----:B------:R-:W-:Y:S01]  /*0920*/  ISETP.NE.AND P0, PT, RZ, UR43, PT ;  /* 0x0000002bff007c0c */ /* 0x000fe2000bf05270 */
[----:B------:R-:W-:Y:S01]  /*0930*/  NOP ;  /* 0x0000000000007918 */ /* 0x000fe20000000000 */
[----:B------:R-:W-:Y:S01]  /*0940*/  ULDC.64 UR54, c[0x0][0x208] ;  /* 0x0000820000367ab9 */ /* 0x000fe20000000a00 */
[----:B-12-4-:R-:W-:Y:S10]  /*0950*/  BAR.SYNC.DEFER_BLOCKING 0x0 ;  /* 0x0000000000007b1d */ /* 0x016ff40000010000 */
[----:B------:R-:W-:Y:S05]  /*0960*/  @!P0 BRA `(.L_x_2800) ;  /* 0x0000009400308947 */ /* 0x000fea0003800000 */
.L_x_2801:
        /* <DEDUP_REMOVED lines=16> */
[----:B------:R-:W-:Y:S01]  /*0a70*/  IMAD.MOV.U32 R184, RZ, RZ, 0x20 ;  /* 0x00000020ffb87424 */ /* 0x000fe200078e00ff */
[----:B------:R-:W-:Y:S01]  /*0a80*/  MOV R16, RZ ;  /* 0x000000ff00107202 */ /* 0x000fe20000000f00 */
[----:B------:R-:W-:Y:S01]  /*0a90*/  ULDC.64 UR46, c[0x0][0x198] ;  /* 0x00006600002e7ab9 */ /* 0x000fe20000000a00 */
[----:B------:R-:W-:Y:S01]  /*0aa0*/  SHF.R.S32.HI R3, RZ, 0x1f, R0 ;  /* 0x0000001fff037819 */ /* 0x000fe20000011400 */
[----:B------:R-:W-:-:S03]  /*0ab0*/  UMOV UR38, URZ ;  /* 0x0000003f00267c82 */ /* 0x000fc60008000000 */
[CC--:B------:R-:W-:Y:S02]  /*0ac0*/  LEA.HI R2, R3.reuse, R0.reuse, RZ, 0x4 ;  /* 0x0000000003027211 */ /* 0x0c0fe400078f20ff */
[CC--:B------:R-:W-:Y:S02]  /*0ad0*/  LEA.HI R4, R3.reuse, R0.reuse, RZ, 0x5 ;  /* 0x0000000003047211 */ /* 0x0c0fe400078f28ff */
[----:B------:R-:W-:Y:S02]  /*0ae0*/  LOP3.LUT R7, R2, 0xfffffff0, RZ, 0xc0, !PT ;  /* 0xfffffff002077812 */ /* 0x000fe400078ec0ff */
[----:B------:R-:W-:Y:S02]  /*0af0*/  LEA.HI R5, R3, R0, RZ, 0x7 ;  /* 0x0000000003057211 */ /* 0x000fe400078f38ff */
[--C-:B------:R-:W-:Y:S01]  /*0b00*/  SHF.R.S32.HI R187, RZ, 0x5, R4.reuse ;  /* 0x00000005ffbb7819 */ /* 0x100fe20000011404 */
[----:B------:R-:W-:Y:S01]  /*0b10*/  IMAD.IADD R7, R0, 0x1, -R7 ;  /* 0x0000000100077824 */ /* 0x000fe200078e0a07 */
[----:B------:R-:W-:-:S02]  /*0b20*/  SHF.R.S32.HI R4, RZ, 0x1f, R4 ;  /* 0x0000001fff047819 */ /* 0x000fc40000011404 */
[----:B------:R-:W-:Y:S02]  /*0b30*/  LOP3.LUT R3, R5, 0xffffff80, RZ, 0xc0, !PT ;  /* 0xffffff8005037812 */ /* 0x000fe400078ec0ff */
[----:B------:R-:W-:Y:S01]  /*0b40*/  LEA.HI R4, R4, R187, RZ, 0x2 ;  /* 0x000000bb04047211 */ /* 0x000fe200078f10ff */
[----:B-1----:R-:W-:Y:S01]  /*0b50*/  ULEA UR42, UR4, UR42, 0x18 ;  /* 0x0000002a042a7291 */ /* 0x002fe2000f8ec03f */
[----:B------:R-:W-:Y:S02]  /*0b60*/  IADD3 R3, R0, -R3, RZ ;  /* 0x8000000300037210 */ /* 0x000fe40007ffe0ff */
[----:B------:R-:W-:Y:S02]  /*0b70*/  SHF.R.S32.HI R0, RZ, 0x1f, R7 ;  /* 0x0000001fff007819 */ /* 0x000fe40000011407 */
[----:B------:R-:W-:Y:S02]  /*0b80*/  SHF.R.S32.HI R186, RZ, 0x7, R5 ;  /* 0x00000007ffba7819 */ /* 0x000fe40000011405 */
[----:B------:R-:W-:-:S02]  /*0b90*/  LOP3.LUT R4, R4, 0x3ffffc, RZ, 0xc0, !PT ;  /* 0x003ffffc04047812 */ /* 0x000fc400078ec0ff */
[----:B------:R-:W-:Y:S01]  /*0ba0*/  SHF.R.S32.HI R9, RZ, 0x4, R2 ;  /* 0x00000004ff097819 */ /* 0x000fe20000011402 */
[----:B------:R-:W-:Y:S01]  /*0bb0*/  IMAD R11, R186, 0x100, R7 ;  /* 0x00000100ba0b7824 */ /* 0x000fe200078e0207 */
[----:B------:R-:W-:Y:S01]  /*0bc0*/  LEA.HI R6, R0, R7, RZ, 0x3 ;  /* 0x0000000700067211 */ /* 0x000fe200078f18ff */
[----:B------:R-:W-:Y:S01]  /*0bd0*/  IMAD.IADD R8, R187, 0x1, -R4 ;  /* 0x00000001bb087824 */ /* 0x000fe200078e0a04 */
[----:B------:R-:W-:Y:S02]  /*0be0*/  LEA.HI R2, R2, R9, RZ, 0x1 ;  /* 0x0000000902027211 */ /* 0x000fe400078f08ff */
[----:B------:R-:W-:Y:S02]  /*0bf0*/  LOP3.LUT R4, R6, 0xfffffff8, RZ, 0xc0, !PT ;  /* 0xfffffff806047812 */ /* 0x000fe400078ec0ff */
[----:B------:R-:W-:Y:S02]  /*0c00*/  LOP3.LUT R2, R2, 0x1ffffffe, RZ, 0xc0, !PT ;  /* 0x1ffffffe02027812 */ /* 0x000fe400078ec0ff */
[----:B------:R-:W-:Y:S01]  /*0c10*/  LEA R188, R8, R11, 0x4 ;  /* 0x0000000b08bc7211 */ /* 0x000fe200078e20ff */
[----:B------:R-:W-:Y:S01]  /*0c20*/  IMAD.IADD R8, R7, 0x1, -R4 ;  /* 0x0000000107087824 */ /* 0x000fe200078e0a04 */
[----:B------:R-:W-:Y:S01]  /*0c30*/  SHF.L.U32 R6, R6, 0x6, RZ ;  /* 0x0000000606067819 */ /* 0x000fe200000006ff */
[----:B------:R-:W-:Y:S01]  /*0c40*/  IMAD.IADD R9, R9, 0x1, -R2 ;  /* 0x0000000109097824 */ /* 0x000fe200078e0a02 */
[----:B------:R-:W-:Y:S01]  /*0c50*/  SHF.R.S32.HI R0, RZ, 0x1f, R3 ;  /* 0x0000001fff007819 */ /* 0x000fe20000011403 */
[----:B------:R-:W-:Y:S01]  /*0c60*/  IMAD.SHL.U32 R10, R8, 0x40, RZ ;  /* 0x00000040080a7824 */ /* 0x000fe200078e00ff */
[----:B------:R-:W-:Y:S01]  /*0c70*/  LOP3.LUT R6, R6, 0x7ffffe00, RZ, 0xc0, !PT ;  /* 0x7ffffe0006067812 */ /* 0x000fe200078ec0ff */
[----:B------:R-:W-:Y:S01]  /*0c80*/  IMAD.SHL.U32 R9, R9, 0x8, RZ ;  /* 0x0000000809097824 */ /* 0x000fe200078e00ff */
[----:B------:R-:W-:-:S02]  /*0c90*/  LEA.HI R2, R0, R3, RZ, 0x2 ;  /* 0x0000000300027211 */ /* 0x000fc400078f10ff */
[----:B------:R-:W-:Y:S01]  /*0ca0*/  LOP3.LUT R10, R10, 0x1c0, RZ, 0xc0, !PT ;  /* 0x000001c00a0a7812 */ /* 0x000fe200078ec0ff */
[--C-:B------:R-:W-:Y:S01]  /*0cb0*/  IMAD.U32 R188, R188, 0x40, R9.reuse ;  /* 0x00000040bcbc7824 */ /* 0x100fe200078e0009 */
[----:B------:R-:W-:Y:S02]  /*0cc0*/  LEA R6, R187, R6, 0xa ;  /* 0x00000006bb067211 */ /* 0x000fe400078e50ff */
[----:B------:R-:W-:Y:S02]  /*0cd0*/  LOP3.LUT R9, R10, 0x8, R9, 0xf8, !PT ;  /* 0x000000080a097812 */ /* 0x000fe400078ef809 */
[----:B------:R-:W-:Y:S02]  /*0ce0*/  SHF.R.U32.HI R10, RZ, 0x3, R10 ;  /* 0x00000003ff0a7819 */ /* 0x000fe4000001160a */
[----:B------:R-:W-:Y:S02]  /*0cf0*/  LEA.HI R4, R0, R3, RZ, 0x5 ;  /* 0x0000000300047211 */ /* 0x000fe400078f28ff */
[----:B------:R-:W-:-:S02]  /*0d00*/  LOP3.LUT R9, R9, R10, RZ, 0x3c, !PT ;  /* 0x0000000a09097212 */ /* 0x000fc400078e3cff */
[--C-:B------:R-:W-:Y:S02]  /*0d10*/  SHF.R.S32.HI R0, RZ, 0x2, R2.reuse ;  /* 0x00000002ff007819 */ /* 0x100fe40000011402 */
[----:B------:R-:W-:Y:S01]  /*0d20*/  SHF.R.S32.HI R7, RZ, 0x1f, R2 ;  /* 0x0000001fff077819 */ /* 0x000fe20000011402 */
[----:B------:R-:W-:Y:S01]  /*0d30*/  IMAD.IADD R6, R6, 0x1, R9 ;  /* 0x0000000106067824 */ /* 0x000fe200078e0209 */
[----:B------:R-:W-:Y:S02]  /*0d40*/  R2P PR, R8, 0x6 ;  /* 0x0000000608007804 */ /* 0x000fe40000000000 */
[----:B------:R-:W-:Y:S02]  /*0d50*/  LEA.HI R7, R7, R0, RZ, 0x3 ;  /* 0x0000000007077211 */ /* 0x000fe400078f18ff */
[----:B------:R-:W-:Y:S02]  /*0d60*/  LEA.HI R5, R5, R186, RZ, 0x1 ;  /* 0x000000ba05057211 */ /* 0x000fe400078f08ff */
[----:B------:R-:W-:-:S02]  /*0d70*/  LEA R23, R6, UR42, 0x1 ;  /* 0x0000002a06177c11 */ /* 0x000fc4000f8e08ff */
[----:B------:R-:W-:Y:S02]  /*0d80*/  LOP3.LUT R2, R2, 0x7ffffffc, RZ, 0xc0, !PT ;  /* 0x7ffffffc02027812 */ /* 0x000fe400078ec0ff */
[----:B------:R-:W-:Y:S01]  /*0d90*/  LOP3.LUT R7, R7, 0xfffffff8, RZ, 0xc0, !PT ;  /* 0xfffffff807077812 */ /* 0x000fe200078ec0ff */
[----:B------:R-:W-:Y:S01]  /*0da0*/  VIADD R185, R23, 0x36400 ;  /* 0x0003640017b97836 */ /* 0x000fe20000000000 */
[----:B------:R-:W-:Y:S01]  /*0db0*/  LOP3.LUT R5, R5, 0xfffffe, RZ, 0xc0, !PT ;  /* 0x00fffffe05057812 */ /* 0x000fe200078ec0ff */
[----:B------:R-:W-:Y:S01]  /*0dc0*/  VIADD R22, R23, 0x36440 ;  /* 0x0003644017167836 */ /* 0x000fe20000000000 */
[----:B------:R-:W-:Y:S01]  /*0dd0*/  SHF.R.S32.HI R4, RZ, 0x5, R4 ;  /* 0x00000005ff047819 */ /* 0x000fe20000011404 */
[----:B------:R-:W-:Y:S01]  /*0de0*/  IMAD.IADD R18, R3, 0x1, -R2 ;  /* 0x0000000103127824 */ /* 0x000fe200078e0a02 */
[----:B------:R-:W-:Y:S01]  /*0df0*/  SEL R184, R184, 0xffffffe0, !P1 ;  /* 0xffffffe0b8b87807 */ /* 0x000fe20004800000 */
[----:B------:R-:W-:Y:S01]  /*0e00*/  IMAD.IADD R7, R0, 0x1, -R7 ;  /* 0x0000000100077824 */ /* 0x000fe200078e0a07 */
[----:B------:R-:W-:Y:S01]  /*0e10*/  MOV R2, RZ ;  /* 0x000000ff00027202 */ /* 0x000fe20000000f00 */
[----:B------:R-:W-:-:S02]  /*0e20*/  IMAD.IADD R5, R186, 0x1, -R5 ;  /* 0x00000001ba057824 */ /* 0x000fc400078e0a05 */
[C---:B------:R-:W-:Y:S01]  /*0e30*/  @P2 VIADD R22, R185.reuse, 0xffffffc0 ;  /* 0xffffffc0b9162836 */ /* 0x040fe20000000000 */
[----:B------:R-:W-:Y:S01]  /*0e40*/  IADD3 R185, R185, R184, RZ ;  /* 0x000000b8b9b97210 */ /* 0x000fe20007ffe0ff */
[----:B------:R-:W-:Y:S02]  /*0e50*/  IMAD R17, R4, 0x10, R7 ;  /* 0x0000001004117824 */ /* 0x000fe400078e0207 */
[----:B------:R-:W-:Y:S02]  /*0e60*/  IMAD.SHL.U32 R19, R5, 0x100, RZ ;  /* 0x0000010005137824 */ /* 0x000fe400078e00ff */
[----:B------:R-:W-:Y:S02]  /*0e70*/  IMAD.SHL.U32 R18, R18, 0x2, RZ ;  /* 0x0000000212127824 */ /* 0x000fe400078e00ff */
[----:B------:R-:W-:-:S07]  /*0e80*/  IMAD.IADD R184, R184, 0x1, R22 ;  /* 0x00000001b8b87824 */ /* 0x000fce00078e0216 */
.L_x_2830:
[----:B------:R-:W-:Y:S01]  /*0e90*/  ULDC UR4, c[0x0][0xea8] ;  /* 0x0003aa0000047ab9 */ /* 0x000fe20000000800 */
[----:B------:R-:W-:Y:S01]  /*0ea0*/  ULDC.64 UR6, c[0x0][0x3f8] ;  /* 0x0000fe0000067ab9 */ /* 0x000fe20000000a00 */
[----:B------:R-:W-:Y:S02]  /*0eb0*/  UISETP.NE.AND UP1, UPT, UR4, 0x1, UPT ;  /* 0x000000010400788c */ /* 0x000fe4000bf25270 */
[----:B------:R-:W-:Y:S01]  /*0ec0*/  UISETP.NE.U32.AND UP0, UPT, UR6, URZ, UPT ;  /* 0x0000003f0600728c */ /* 0x000fe2000bf05070 */
[----:B------:R-:W-:Y:S01]  /*0ed0*/  ULDC UR4, c[0x0][0xeb4] ;  /* 0x0003ad0000047ab9 */ /* 0x000fe20000000800 */
[----:B------:R-:W-:Y:S01]  /*0ee0*/  UMOV UR40, UR41 ;  /* 0x0000002900287c82 */ /* 0x000fe20008000000 */
[----:B------:R-:W-:Y:S02]  /*0ef0*/  UISETP.NE.AND UP2, UPT, UR4, 0x1, UPT ;  /* 0x000000010400788c */ /* 0x000fe4000bf45270 */
[----:B------:R-:W-:Y:S01]  /*0f00*/  UISETP.NE.AND.EX UP0, UPT, UR7, URZ, UPT, UP0 ;  /* 0x0000003f0700728c */ /* 0x000fe2000bf05300 */
[----:B------:R-:W-:-:S03]  /*0f10*/  ULDC UR44, c[0x0][0x404] ;  /* 0x00010100002c7ab9 */ /* 0x000fc60000000800 */
[----:B------:R-:W-:Y:S01]  /*0f20*/  @UP1 ULDC UR4, c[0x0][0xeac] ;  /* 0x0003ab0000041ab9 */ /* 0x000fe20000000800 */
[----:B------:R-:W-:Y:S01]  /*0f30*/  @UP1 ULDC UR6, c[0x0][0xeb0] ;  /* 0x0003ac0000061ab9 */ /* 0x000fe20000000800 */
[----:B------:R-:W-:Y:S02]  /*0f40*/  UIMAD.WIDE.U32 UR4, UR41, UR4, URZ ;  /* 0x00000004290472a5 */ /* 0x000fe4000f8e003f */
[----:B------:R-:W-:Y:S02]  /*0f50*/  USEL UR44, UR44, 0x1, UP0 ;  /* 0x000000012c2c7887 */ /* 0x000fe40008000000 */
[----:B------:R-:W-:Y:S02]  /*0f60*/  @UP1 USHF.R.U32.HI UR40, URZ, UR6, UR5 ;  /* 0x000000063f281299 */ /* 0x000fe40008011605 */
[----:B------:R-:W-:Y:S01]  /*0f70*/  UISETP.NE.AND UP1, UPT, UR43, 0x1, UPT ;  /* 0x000000012b00788c */ /* 0x000fe2000bf25270 */
[----:B------:R-:W-:Y:S01]  /*0f80*/  @UP2 ULDC.64 UR6, c[0x0][0xeb8] ;  /* 0x0003ae0000062ab9 */ /* 0x000fe20000000a00 */
[----:B------:R-:W-:Y:S01]  /*0f90*/  UMOV UR39, UR41 ;  /* 0x0000002900277c82 */ /* 0x000fe20008000000 */
[----:B------:R-:W-:-:S03]  /*0fa0*/  UIMAD.WIDE.U32 UR4, UR40, UR6, URZ ;  /* 0x00000006280472a5 */ /* 0x000fc6000f8e003f */
[----:B------:R-:W-:Y:S01]  /*0fb0*/  PLOP3.LUT P0, PT, PT, PT, UP1, 0x80, 0x0 ;  /* 0x000000000000781c */ /* 0x000fe20003f0f018 */
[----:B------:R-:W-:Y:S01]  /*0fc0*/  ULDC UR6, c[0x0][0x2e0] ;  /* 0x0000b80000067ab9 */ /* 0x000fe20000000800 */
[----:B------:R-:W-:Y:S01]  /*0fd0*/  UMOV UR36, UR40 ;  /* 0x0000002800247c82 */ /* 0x000fe20008000000 */
[----:B------:R-:W-:Y:S02]  /*0fe0*/  UIMAD UR44, UR44, UR6, URZ ;  /* 0x000000062c2c72a4 */ /* 0x000fe4000f8e023f */
[----:B------:R-:W-:-:S08]  /*0ff0*/  @UP2 USHF.R.U32.HI UR36, URZ, UR7, UR5 ;  /* 0x000000073f242299 */ /* 0x000fd00008011605 */
[----:B-1----:R-:W-:Y:S05]  /*1000*/  @!P0 BRA `(.L_x_2802) ;  /* 0x0000001400e08947 */ /* 0x002fea0003800000 */
[----:B------:R-:W1:Y:S01]  /*1010*/  SHFL.IDX PT, R0, R186, RZ, 0x1f ;  /* 0x00001fffba007589 */ /* 0x000e6200000e0000 */
[----:B------:R-:W-:Y:S01]  /*1020*/  UIADD3 UR4, UR42, 0x36400, URZ ;  /* 0x000364002a047890 */ /* 0x000fe2000fffe03f */
[----:B------:R-:W-:Y:S01]  /*1030*/  UMOV UR17, 0x40000040 ;  /* 0x4000004000117882 */ /* 0x000fe20000000000 */
[----:B------:R-:W-:Y:S02]  /*1040*/  BAR.SYNC.DEFER_BLOCKING 0xe, 0x100 ;  /* 0x0384000000007b1d */ /* 0x000fe40000010000 */
[----:B------:R-:W-:Y:S02]  /*1050*/  USHF.R.U32.HI UR4, URZ, 0x4, UR4 ;  /* 0x000000043f047899 */ /* 0x000fe40008011604 */
[----:B------:R-:W-:Y:S02]  /*1060*/  UISETP.GE.AND UP0, UPT, UR44, 0x41, UPT ;  /* 0x000000412c00788c */ /* 0x000fe4000bf06270 */
[----:B------:R-:W-:Y:S01]  /*1070*/  ULOP3.LUT UR4, UR4, 0x3fff, URZ, 0xc0, !UPT ;  /* 0x00003fff04047892 */ /* 0x000fe2000f8ec03f */
[----:B------:R-:W-:Y:S01]  /*1080*/  UMOV UR19, 0x40000040 ;  /* 0x4000004000137882 */ /* 0x000fe20000000000 */
[----:B------:R-:W-:-:S02]  /*1090*/  UMOV UR5, 0x40000040 ;  /* 0x4000004000057882 */ /* 0x000fc40000000000 */
[----:B------:R-:W-:Y:S01]  /*10a0*/  ULOP3.LUT UR16, UR4, 0x10000, URZ, 0xfc, !UPT ;  /* 0x0001000004107892 */ /* 0x000fe2000f8efc3f */
[----:B------:R-:W2:Y:S01]  /*10b0*/  S2R R4, SR_TID.X ;  /* 0x0000000000047919 */ /* 0x000ea20000002100 */
[----:B------:R-:W-:Y:S01]  /*10c0*/  UMOV UR7, 0x40000040 ;  /* 0x4000004000077882 */ /* 0x000fe20000000000 */
[----:B------:R-:W-:Y:S01]  /*10d0*/  UMOV UR9, 0x40000040 ;  /* 0x4000004000097882 */ /* 0x000fe20000000000 */
[----:B------:R-:W-:Y:S01]  /*10e0*/  UIADD3 UR4, UR16, 0x2, URZ ;  /* 0x0000000210047890 */ /* 0x000fe2000fffe03f */
[----:B------:R-:W-:Y:S01]  /*10f0*/  PLOP3.LUT P0, PT, PT, PT, UP0, 0x80, 0x0 ;  /* 0x000000000000781c */ /* 0x000fe20003f0f008 */
[----:B------:R-:W-:Y:S01]  /*1100*/  UIADD3 UR8, UR16, 0x4, URZ ;  /* 0x0000000410087890 */ /* 0x000fe2000fffe03f */
[----:B------:R-:W-:Y:S01]  /*1110*/  UMOV UR11, 0x40000040 ;  /* 0x40000040000b7882 */ /* 0x000fe20000000000 */
[----:B------:R-:W-:Y:S01]  /*1120*/  UIADD3 UR12, UR16, 0x6, URZ ;  /* 0x00000006100c7890 */ /* 0x000fe2000fffe03f */
[----:B-1----:R-:W-:Y:S01]  /*1130*/  LEA.HI R3, R0, R0, RZ, 0x1 ;  /* 0x0000000000037211 */ /* 0x002fe200078f08ff */
[----:B------:R-:W-:Y:S01]  /*1140*/  UMOV UR13, 0x40000040 ;  /* 0x40000040000d7882 */ /* 0x000fe20000000000 */
[----:B------:R-:W-:-:S02]  /*1150*/  UMOV UR15, 0x40000040 ;  /* 0x40000040000f7882 */ /* 0x000fc40000000000 */
[----:B------:R-:W-:Y:S01]  /*1160*/  LOP3.LUT R3, R3, 0x1fffe, RZ, 0xc0, !PT ;  /* 0x0001fffe03037812 */ /* 0x000fe200078ec0ff */
[----:B------:R-:W-:-:S04]  /*1170*/  WARPGROUP.ARRIVE ;  /* 0x00000000000079c5 */ /* 0x000fc80000000000 */
[----:B------:R-:W-:-:S05]  /*1180*/  IMAD.IADD R3, R0, 0x1, -R3 ;  /* 0x0000000100037824 */ /* 0x000fca00078e0a03 */
[----:B------:R-:W-:-:S05]  /*1190*/  LEA R3, R3, UR42, 0xf ;  /* 0x0000002a03037c11 */ /* 0x000fca000f8e78ff */
[----:B------:R-:W-:Y:S01]  /*11a0*/  VIADD R3, R3, 0x400 ;  /* 0x0000040003037836 */ /* 0x000fe20000000000 */
[----:B--2---:R-:W-:-:S04]  /*11b0*/  LOP3.LUT R4, R4, 0x7f, RZ, 0xc0, !PT ;  /* 0x0000007f04047812 */ /* 0x004fc800078ec0ff */
[----:B------:R-:W-:Y:S02]  /*11c0*/  SHF.R.U32.HI R3, RZ, 0x4, R3 ;  /* 0x00000004ff037819 */ /* 0x000fe40000011603 */
[----:B------:R-:W-:Y:S02]  /*11d0*/  ISETP.NE.AND P1, PT, R4, RZ, PT ;  /* 0x000000ff0400720c */ /* 0x000fe40003f25270 */
[----:B------:R-:W-:-:S04]  /*11e0*/  LOP3.LUT R3, R3, 0x3fff, RZ, 0xc0, !PT ;  /* 0x00003fff03037812 */ /* 0x000fc800078ec0ff */
[----:B------:R-:W-:-:S04]  /*11f0*/  LOP3.LUT R7, R3, 0x2000000, RZ, 0xfc, !PT ;  /* 0x0200000003077812 */ /* 0x000fc800078efcff */
[----:B------:R-:W-:-:S04]  /*1200*/  LEA R0, R2, R7, 0xc ;  /* 0x0000000702007211 */ /* 0x000fc800078e60ff */
[C---:B------:R-:W-:Y:S01]  /*1210*/  R2UR UR18, R0.reuse ;  /* 0x00000000001272ca */ /* 0x040fe200000e0000 */
[----:B------:R-:W-:-:S05]  /*1220*/  VIADD R3, R0, 0x80 ;  /* 0x0000008000037836 */ /* 0x000fca0000000000 */
[----:B------:R-:W-:Y:S01]  /*1230*/  R2UR UR6, R3 ;  /* 0x00000000030672ca */ /* 0x000fe200000e0000 */
[C---:B------:R-:W-:Y:S02]  /*1240*/  VIADD R3, R0.reuse, 0x100 ;  /* 0x0000010000037836 */ /* 0x040fe40000000000 */
[----:B------:R-:W-:-:S03]  /*1250*/  VIADD R0, R0, 0x180 ;  /* 0x0000018000007836 */ /* 0x000fc60000000000 */
[----:B------:R-:W-:Y:S01]  /*1260*/  R2UR UR10, R3 ;  /* 0x00000000030a72ca */ /* 0x000fe200000e0000 */
[----:B------:R-:W-:Y:S01]  /*1270*/  HGMMA.64x256x16.F32 R24, gdesc[UR16].tnspB, RZ, !UPT, gsb0 ;  /* 0x43e00000101879f0 */ /* 0x000fe2000c0008ff */
[----:B------:R-:W-:Y:S02]  /*1280*/  R2UR UR14, R0 ;  /* 0x00000000000e72ca */ /* 0x000fe400000e0000 */
[----:B------:R-:W-:-:S04]  /*1290*/  @!P1 LEA R0, R2, UR42, 0x3 ;  /* 0x0000002a02009c11 */ /* 0x000fc8000f8e18ff */
[----:B------:R-:W-:-:S04]  /*12a0*/  @!P1 IADD3 R0, R0, 0x38860, RZ ;  /* 0x0003886000009810 */ /* 0x000fc80007ffe0ff */
[----:B------:R-:W-:Y:S01]  /*12b0*/  @!P1 PRMT R0, RZ, 0x654, R0 ;  /* 0x00000654ff009816 */ /* 0x000fe20000000000 */
[----:B------:R-:W-:Y:S02]  /*12c0*/  WARPGROUP.DEPBAR.LE gsb0, 0x0 ;  /* 0x00008000000079c5 */ /* 0x000fe40000010000 */
[----:B------:R-:W-:-:S14]  /*12d0*/  WARPGROUP.ARRIVE ;  /* 0x00000000000079c5 */ /* 0x000fdc0000000000 */
        /* <DEDUP_REMOVED lines=12> */
[----:B------:R-:W-:Y:S05]  /*13a0*/  @!P0 BRA `(.L_x_2803) ;  /* 0x0000000800c48947 */ /* 0x000fea0003800000 */
[----:B------:R-:W-:-:S04]  /*13b0*/  UIADD3 UR44, UR44, 0x3f, URZ ;  /* 0x0000003f2c2c7890 */ /* 0x000fc8000fffe03f */
[----:B------:R-:W-:-:S04]  /*13c0*/  USHF.R.S32.HI UR6, URZ, 0x1f, UR44 ;  /* 0x0000001f3f067899 */ /* 0x000fc8000801142c */
[----:B------:R-:W-:-:S04]  /*13d0*/  ULEA.HI UR6, UR6, UR44, URZ, 0x6 ;  /* 0x0000002c06067291 */ /* 0x000fc8000f8f303f */
[----:B------:R-:W-:-:S06]  /*13e0*/  ULEA.HI.SX32 UR6, UR6, 0xfffffffe, 0x1a ;  /* 0xfffffffe06067891 */ /* 0x000fcc000f8fd23f */
[----:B-1----:R-:W-:-:S07]  /*13f0*/  IMAD.U32 R0, RZ, RZ, UR6 ;  /* 0x00000006ff007e24 */ /* 0x002fce000f8e00ff */
.L_x_2804:
[----:B------:R-:W-:Y:S01]  /*1400*/  BAR.SYNC.DEFER_BLOCKING 0xe, 0x100 ;  /* 0x0384000000007b1d */ /* 0x000fe20000010000 */
[----:B------:R-:W-:Y:S01]  /*1410*/  IMAD R3, R2, 0x40, R17 ;  /* 0x0000004002037824 */ /* 0x000fe200078e0211 */
[----:B------:R-:W-:Y:S01]  /*1420*/  ISETP.GT.AND P2, PT, R0, RZ, PT ;  /* 0x000000ff0000720c */ /* 0x000fe20003f44270 */
[----:B------:R-:W-:Y:S02]  /*1430*/  VIADD R2, R2, 0x1 ;  /* 0x0000000102027836 */ /* 0x000fe40000000000 */
[----:B------:R-:W-:Y:S01]  /*1440*/  VIADD R0, R0, 0xffffffff ;  /* 0xffffffff00007836 */ /* 0x000fe20000000000 */
[----:B------:R-:W-:Y:S01]  /*1450*/  LEA R3, R3, UR42, 0x2 ;  /* 0x0000002a03037c11 */ /* 0x000fe2000f8e10ff */
[----:B------:R-:W-:Y:S01]  /*1460*/  UMOV UR19, 0x40000040 ;  /* 0x4000004000137882 */ /* 0x000fe20000000000 */
[C---:B------:R-:W-:Y:S01]  /*1470*/  ISETP.NE.AND P0, PT, R2.reuse, 0x2, PT ;  /* 0x000000020200780c */ /* 0x040fe20003f05270 */
[----:B------:R-:W-:Y:S01]  /*1480*/  UMOV UR7, 0x40000040 ;  /* 0x4000004000077882 */ /* 0x000fe20000000000 */
[----:B------:R-:W-:Y:S01]  /*1490*/  UMOV UR11, 0x40000040 ;  /* 0x40000040000b7882 */ /* 0x000fe20000000000 */
[----:B------:R-:W-:Y:S01]  /*14a0*/  UMOV UR15, 0x40000040 ;  /* 0x40000040000f7882 */ /* 0x000fe20000000000 */
[----:B------:R-:W-:Y:S01]  /*14b0*/  SEL R2, R2, RZ, P0 ;  /* 0x000000ff02027207 */ /* 0x000fe20000000000 */
[----:B------:R-:W1:Y:S04]  /*14c0*/  LDS R4, [R3+0x38400] ;  /* 0x0384000003047984 */ /* 0x000e680000000800 */
[----:B------:R2:W3:Y:S02]  /*14d0*/  LDS R5, [R3+0x38420] ;  /* 0x0384200003057984 */ /* 0x0004e40000000800 */
[----:B--2---:R-:W-:-:S04]  /*14e0*/  LEA R3, R2, R7, 0xc ;  /* 0x0000000702037211 */ /* 0x004fc800078e60ff */
[----:B------:R-:W-:Y:S01]  /*14f0*/  R2UR UR18, R3 ;  /* 0x00000000031272ca */ /* 0x000fe200000e0000 */
        /* <DEDUP_REMOVED lines=128> */
[----:B------:R-:W-:-:S05]  /*1d00*/  VIADD R4, R3, 0x80 ;  /* 0x0000008003047836 */ /* 0x000fca0000000000 */
[----:B------:R-:W-:Y:S01]  /*1d10*/  WARPGROUP.ARRIVE ;  /* 0x00000000000079c5 */ /* 0x000fe20000000000 */
[----:B------:R-:W-:Y:S01]  /*1d20*/  R2UR UR6, R4 ;  /* 0x00000000040672ca */ /* 0x000fe200000e0000 */
[C---:B------:R-:W-:Y:S02]  /*1d30*/  VIADD R4, R3.reuse, 0x100 ;  /* 0x0000010003047836 */ /* 0x040fe40000000000 */
[----:B------:R-:W-:Y:S02]  /*1d40*/  VIADD R3, R3, 0x180 ;  /* 0x0000018003037836 */ /* 0x000fe40000000000 */
[----:B------:R-:W-:Y:S01]  /*1d50*/  HGMMA.64x256x16.F32 R24, gdesc[UR16].tnspB, R24, gsb0 ;  /* 0x43e00000101879f0 */ /* 0x000fe20008000818 */
[----:B------:R-:W-:Y:S02]  /*1d60*/  R2UR UR10, R4 ;  /* 0x00000000040a72ca */ /* 0x000fe400000e0000 */
[----:B------:R-:W-:Y:S02]  /*1d70*/  R2UR UR14, R3 ;  /* 0x00000000030e72ca */ /* 0x000fe400000e0000 */
[----:B------:R-:W-:-:S04]  /*1d80*/  @!P1 LEA R3, R2, UR42, 0x3 ;  /* 0x0000002a02039c11 */ /* 0x000fc8000f8e18ff */
[----:B------:R-:W-:-:S04]  /*1d90*/  @!P1 IADD3 R3, R3, 0x38860, RZ ;  /* 0x0003886003039810 */ /* 0x000fc80007ffe0ff */
[----:B------:R-:W-:Y:S01]  /*1da0*/  @!P1 PRMT R3, RZ, 0x654, R3 ;  /* 0x00000654ff039816 */ /* 0x000fe20000000003 */
[----:B------:R-:W-:Y:S02]  /*1db0*/  WARPGROUP.DEPBAR.LE gsb0, 0x0 ;  /* 0x00008000000079c5 */ /* 0x000fe40000010000 */
[----:B------:R-:W-:-:S12]  /*1dc0*/  WARPGROUP.ARRIVE ;  /* 0x00000000000079c5 */ /* 0x000fd80000000000 */
        /* <DEDUP_REMOVED lines=11> */
[----:B------:R1:W-:Y:S02]  /*1e80*/  @!P1 SYNCS.ARRIVE.TRANS64.RED.A1T0 RZ, [R3+URZ], RZ ;  /* 0x000000ff03ff99a7 */ /* 0x0003e4000810043f */
[----:B-1----:R-:W-:-:S04]  /*1e90*/  SEL R3, RZ, 0x1, P0 ;  /* 0x00000001ff037807 */ /* 0x002fc80000000000 */
[----:B------:R-:W-:Y:S01]  /*1ea0*/  LOP3.LUT R16, R16, R3, RZ, 0x3c, !PT ;  /* 0x0000000310107212 */ /* 0x000fe200078e3cff */
[----:B------:R-:W-:Y:S06]  /*1eb0*/  @P2 BRA `(.L_x_2804) ;  /* 0xfffffff400502947 */ /* 0x000fec000383ffff */
.L_x_2803:
[----:B------:R-:W-:Y:S01]  /*1ec0*/  BAR.SYNC.DEFER_BLOCKING 0xe, 0x100 ;  /* 0x0384000000007b1d */ /* 0x000fe20000010000 */
[C---:B-1----:R-:W-:Y:S01]  /*1ed0*/  IMAD R0, R2.reuse, 0x40, R17 ;  /* 0x0000004002007824 */ /* 0x042fe200078e0211 */
[----:B------:R-:W-:Y:S01]  /*1ee0*/  CS2R R156, SRZ ;  /* 0x00000000009c7805 */ /* 0x000fe2000001ff00 */
[----:B------:R-:W-:-:S03]  /*1ef0*/  VIADD R2, R2, 0x1 ;  /* 0x0000000102027836 */ /* 0x000fc60000000000 */
[----:B------:R-:W-:Y:S02]  /*1f00*/  LEA R4, R0, UR42, 0x2 ;  /* 0x0000002a00047c11 */ /* 0x000fe4000f8e10ff */
[----:B------:R-:W-:-:S04]  /*1f10*/  ISETP.NE.AND P0, PT, R2, 0x2, PT ;  /* 0x000000020200780c */ /* 0x000fc80003f05270 */
[----:B------:R-:W-:Y:S02]  /*1f20*/  SEL R5, RZ, 0x1, P0 ;  /* 0x00000001ff057807 */ /* 0x000fe40000000000 */
[----:B------:R-:W-:Y:S02]  /*1f30*/  SEL R2, R2, RZ, P0 ;  /* 0x000000ff02027207 */ /* 0x000fe40000000000 */
[----:B------:R-:W-:Y:S01]  /*1f40*/  LOP3.LUT R16, R16, R5, RZ, 0x3c, !PT ;  /* 0x0000000510107212 */ /* 0x000fe200078e3cff */
        /* <DEDUP_REMOVED lines=132> */
.L_x_2802:
[----:B------:R-:W1:Y:S01]  /*2790*/  SHFL.IDX PT, R0, R186, RZ, 0x1f ;  /* 0x00001fffba007589 */ /* 0x000e6200000e0000 */
[----:B------:R-:W-:Y:S02]  /*27a0*/  UIADD3 UR6, UR42, 0x36400, URZ ;  /* 0x000364002a067890 */ /* 0x000fe4000fffe03f */
[----:B------:R-:W-:Y:S02]  /*27b0*/  UIADD3 UR4, UR44, 0x3f, URZ ;  /* 0x0000003f2c047890 */ /* 0x000fe4000fffe03f */
[----:B------:R-:W-:Y:S02]  /*27c0*/  ULOP3.LUT UP0, URZ, UR6, 0x3ff, URZ, 0xc0, !UPT ;  /* 0x000003ff063f7892 */ /* 0x000fe4000f80c03f */
[----:B------:R-:W-:-:S04]  /*27d0*/  USHF.R.S32.HI UR5, URZ, 0x1f, UR4 ;  /* 0x0000001f3f057899 */ /* 0x000fc80008011404 */
[----:B------:R-:W-:Y:S01]  /*27e0*/  PLOP3.LUT P0, PT, PT, PT, UP0, 0x80, 0x0 ;  /* 0x000000000000781c */ /* 0x000fe20003f0f008 */
[----:B------:R-:W-:-:S04]  /*27f0*/  ULEA.HI UR5, UR5, UR4, URZ, 0x6 ;  /* 0x0000000405057291 */ /* 0x000fc8000f8f303f */
[----:B------:R-:W-:Y:S01]  /*2800*/  USHF.R.S32.HI UR37, URZ, 0x6, UR5 ;  /* 0x000000063f257899 */ /* 0x000fe20008011405 */
[----:B-1----:R-:W-:-:S04]  /*2810*/  LEA.HI R3, R0, R0, RZ, 0x1 ;  /* 0x0000000000037211 */ /* 0x002fc800078f08ff */
[----:B------:R-:W-:-:S04]  /*2820*/  LOP3.LUT R3, R3, 0x1fffe, RZ, 0xc0, !PT ;  /* 0x0001fffe03037812 */ /* 0x000fc800078ec0ff */
[----:B------:R-:W-:-:S04]  /*2830*/  IADD3 R3, R0, -R3, RZ ;  /* 0x8000000300037210 */ /* 0x000fc80007ffe0ff */
[----:B------:R-:W-:-:S05]  /*2840*/  LEA R3, R3, UR42, 0xf ;  /* 0x0000002a03037c11 */ /* 0x000fca000f8e78ff */
[----:B------:R-:W-:-:S05]  /*2850*/  VIADD R3, R3, 0x400 ;  /* 0x0000040003037836 */ /* 0x000fca0000000000 */
[----:B------:R-:W-:-:S04]  /*2860*/  SHF.R.U32.HI R3, RZ, 0x4, R3 ;  /* 0x00000004ff037819 */ /* 0x000fc80000011603 */
[----:B------:R-:W-:Y:S01]  /*2870*/  LOP3.LUT R56, R3, 0x3fff, RZ, 0xc0, !PT ;  /* 0x00003fff03387812 */ /* 0x000fe200078ec0ff */
[----:B------:R-:W-:Y:S06]  /*2880*/  @!P0 BRA `(.L_x_2806) ;  /* 0x0000000000408947 */ /* 0x000fec0003800000 */
[----:B------:R-:W-:Y:S01]  /*2890*/  MOV R0, 0x0 ;  /* 0x0000000000007802 */ /* 0x000fe20000000f00 */
[----:B------:R-:W-:Y:S01]  /*28a0*/  ULDC.64 UR4, c[0x4][0x108] ;  /* 0x0100420000047ab9 */ /* 0x000fe20000000a00 */
[----:B------:R-:W-:Y:S01]  /*28b0*/  ULDC.64 UR6, c[0x4][0x58] ;  /* 0x0100160000067ab9 */ /* 0x000fe20000000a00 */
[----:B------:R-:W-:Y:S01]  /*28c0*/  IMAD.U32 R4, RZ, RZ, UR4 ;  /* 0x00000004ff047e24 */ /* 0x000fe2000f8e00ff */
[----:B------:R1:W2:Y:S01]  /*28d0*/  LDC.64 R14, c[0x4][R0] ;  /* 0x01000000000e7b82 */ /* 0x0002a20000000a00 */
        /* <DEDUP_REMOVED lines=8> */
[----:B-1----:R-:W-:-:S07]  /*2960*/  IMAD.MOV.U32 R13, RZ, RZ, RZ ;  /* 0x000000ffff0d7224 */ /* 0x002fce00078e00ff */
[----:B------:R-:W-:-:S07]  /*2970*/  LEPC R20, `(.L_x_2806) ;  /* 0x000000001014794e */ /* 0x000fce0000000000 */
[----:B--2---:R-:W-:Y:S05]  /*2980*/  CALL.ABS.NOINC R14 ;  /* 0x000000000e007343 */ /* 0x004fea0003c00000 */
.L_x_2806:
[----:B------:R-:W-:Y:S01]  /*2990*/  ULEA.HI UR4, UR38, UR38, URZ, 0x1 ;  /* 0x0000002626047291 */ /* 0x000fe2000f8f083f */
[----:B------:R-:W-:-:S03]  /*29a0*/  ISETP.NE.AND P0, PT, RZ, UR43, PT ;  /* 0x0000002bff007c0c */ /* 0x000fc6000bf05270 */
[----:B------:R-:W-:-:S04]  /*29b0*/  ULOP3.LUT UR4, UR4, 0xfffffffe, URZ, 0xc0, !UPT ;  /* 0xfffffffe04047892 */ /* 0x000fc8000f8ec03f */
[----:B------:R-:W-:-:S06]  /*29c0*/  UIADD3 UR4, UR38, -UR4, URZ ;  /* 0x8000000426047290 */ /* 0x000fcc000fffe03f */
[----:B------:R-:W-:-:S05]  /*29d0*/  IMAD.U32 R0, RZ, RZ, UR4 ;  /* 0x00000004ff007e24 */ /* 0x000fca000f8e00ff */
[----:B------:R-:W-:-:S04]  /*29e0*/  SHF.L.U32 R0, R0, 0x1f, RZ ;  /* 0x0000001f00007819 */ /* 0x000fc800000006ff */
[----:B------:R-:W1:Y:S02]  /*29f0*/  SYNCS.PHASECHK.TRANS64.TRYWAIT P1, [UR42+0x38800], R0 ;  /* 0x03880000ff0075a7 */ /* 0x000e64000802016a */
[----:B-1----:R-:W-:Y:S05]  /*2a00*/  @!P1 BRA `(.L_x_2807) ;  /* 0x000000a800549947 */ /* 0x002fea0003800000 */
.L_x_2886:
[----:B------:R-:W-:Y:S05]  /*2a10*/  @P0 BRA `(.L_x_2808) ;  /* 0x0000000000040947 */ /* 0x000fea0003800000 */
[----:B------:R-:W-:Y:S01]  /*2a20*/  BPT.TRAP 0x1 ;  /* 0x000000040000795c */ /* 0x000fe20000300000 */
.L_x_2808:
[----:B------:R-:W-:Y:S02]  /*2a30*/  LEA R8, R2, UR42, 0x3 ;  /* 0x0000002a02087c11 */ /* 0x000fe4000f8e18ff */
[----:B------:R-:W-:-:S04]  /*2a40*/  SHF.L.U32 R9, R16, 0x1f, RZ ;  /* 0x0000001f10097819 */ /* 0x000fc800000006ff */
[----:B------:R2:W3:Y:S01]  /*2a50*/  SYNCS.PHASECHK.TRANS64.TRYWAIT P1, [R8+URZ+0x38830], R9 ;  /* 0x03883009080075a7 */ /* 0x0004e2000802017f */
[----:B------:R-:W-:Y:S05]  /*2a60*/  @P0 BRA `(.L_x_2809) ;  /* 0x0000000000040947 */ /* 0x000fea0003800000 */
[----:B------:R-:W-:Y:S01]  /*2a70*/  BPT.TRAP 0x1 ;  /* 0x000000040000795c */ /* 0x000fe20000300000 */
.L_x_2809:
[----:B---3--:R-:W-:Y:S05]  /*2a80*/  @P1 BRA `(.L_x_2810) ;  /* 0x0000000000081947 */ /* 0x008fea0003800000 */
[----:B------:R-:W3:Y:S02]  /*2a90*/  SYNCS.PHASECHK.TRANS64.TRYWAIT P1, [R8+URZ+0x38830], R9 ;  /* 0x03883009080075a7 */ /* 0x000ee4000802017f */
[----:B---3--:R-:W-:Y:S05]  /*2aa0*/  @!P1 BRA `(.L_x_2811) ;  /* 0x000000a800449947 */ /* 0x008fea0003800000 */
.L_x_2810:
[----:B------:R-:W-:-:S04]  /*2ab0*/  UIADD3 UR4, UR42, 0x22400, URZ ;  /* 0x000224002a047890 */ /* 0x000fc8000fffe03f */
[----:B------:R-:W-:-:S04]  /*2ac0*/  USHF.R.U32.HI UR4, URZ, 0x4, UR4 ;  /* 0x000000043f047899 */ /* 0x000fc80008011604 */
[----:B------:R-:W-:-:S06]  /*2ad0*/  ULOP3.LUT UR4, UR4, 0x3fff, URZ, 0xc0, !UPT ;  /* 0x00003fff04047892 */ /* 0x000fcc000f8ec03f */
[----:B------:R-:W-:Y:S01]  /*2ae0*/  MOV R4, UR4 ;  /* 0x0000000400047c02 */ /* 0x000fe20008000f00 */
[----:B------:R-:W-:Y:S05]  /*2af0*/  WARPSYNC.ALL ;  /* 0x0000000000007948 */ /* 0x000fea0003800000 */
[----:B------:R-:W-:Y:S01]  /*2b00*/  LOP3.LUT R4, R4, 0x10000, RZ, 0xfc, !PT ;  /* 0x0001000004047812 */ /* 0x000fe200078efcff */
[----:B------:R-:W-:-:S04]  /*2b10*/  UIADD3 UR4, UR42, 0x20400, URZ ;  /* 0x000204002a047890 */ /* 0x000fc8000fffe03f */
[----:B-1----:R-:W-:Y:S01]  /*2b20*/  IMAD R3, R2, 0x200, R4 ;  /* 0x0000020002037824 */ /* 0x002fe200078e0204 */
[----:B------:R-:W-:Y:S01]  /*2b30*/  WARPGROUP.ARRIVE ;  /* 0x00000000000079c5 */ /* 0x000fe20000000000 */
[----:B------:R-:W-:Y:S01]  /*2b40*/  UMOV UR7, 0x40000040 ;  /* 0x4000004000077882 */ /* 0x000fe20000000000 */
[----:B------:R-:W-:Y:S02]  /*2b50*/  USHF.R.U32.HI UR4, URZ, 0x4, UR4 ;  /* 0x000000043f047899 */ /* 0x000fe40008011604 */
[----:B------:R-:W-:Y:S01]  /*2b60*/  R2UR UR6, R3 ;  /* 0x00000000030672ca */ /* 0x000fe200000e0000 */
[----:B------:R-:W-:Y:S01]  /*2b70*/  UMOV UR5, 0x40000040 ;  /* 0x4000004000057882 */ /* 0x000fe20000000000 */
[----:B------:R-:W-:Y:S01]  /*2b80*/  ULOP3.LUT UR4, UR4, 0x3fff, URZ, 0xc0, !UPT ;  /* 0x00003fff04047892 */ /* 0x000fe2000f8ec03f */
[----:B------:R-:W-:Y:S01]  /*2b90*/  UMOV UR11, 0x40000040 ;  /* 0x40000040000b7882 */ /* 0x000fe20000000000 */
[----:B------:R-:W-:Y:S02]  /*2ba0*/  UMOV UR9, 0x40000040 ;  /* 0x4000004000097882 */ /* 0x000fe40000000000 */
[----:B------:R-:W-:Y:S01]  /*2bb0*/  ULOP3.LUT UR4, UR4, 0x10000, URZ, 0xfc, !UPT ;  /* 0x0001000004047892 */ /* 0x000fe2000f8efc3f */
[----:B------:R-:W-:Y:S01]  /*2bc0*/  UMOV UR15, 0x40000040 ;  /* 0x40000040000f7882 */ /* 0x000fe20000000000 */
[----:B------:R-:W-:-:S02]  /*2bd0*/  UMOV UR13, 0x40000040 ;  /* 0x40000040000d7882 */ /* 0x000fc40000000000 */
[----:B------:R-:W-:Y:S02]  /*2be0*/  UIADD3 UR8, UR4, 0x2, URZ ;  /* 0x0000000204087890 */ /* 0x000fe4000fffe03f */
[----:B------:R-:W-:Y:S02]  /*2bf0*/  UIADD3 UR12, UR4, 0x4, URZ ;  /* 0x00000004040c7890 */ /* 0x000fe4000fffe03f */
[----:B------:R-:W-:Y:S02]  /*2c00*/  UIADD3 UR10, UR6, 0x2, URZ ;  /* 0x00000002060a7890 */ /* 0x000fe4000fffe03f */
[----:B------:R-:W-:Y:S01]  /*2c10*/  HGMMA.64x64x16.F32 R24, gdesc[UR4], RZ, !UPT, gsb0 ;  /* 0x00e00000041879f0 */ /* 0x000fe2000c0008ff */
[----:B------:R-:W-:Y:S02]  /*2c20*/  UIADD3 UR14, UR6, 0x4, URZ ;  /* 0x00000004060e7890 */ /* 0x000fe4000fffe03f */
[----:B------:R-:W-:Y:S02]  /*2c30*/  UIADD3 UR18, UR6, 0x6, URZ ;  /* 0x0000000606127890 */ /* 0x000fe4000fffe03f */
[----:B------:R-:W-:Y:S01]  /*2c40*/  UIADD3 UR16, UR4, 0x6, URZ ;  /* 0x0000000604107890 */ /* 0x000fe2000fffe03f */
[----:B------:R-:W-:Y:S01]  /*2c50*/  UMOV UR19, 0x40000040 ;  /* 0x4000004000137882 */ /* 0x000fe20000000000 */
[----:B------:R-:W-:Y:S01]  /*2c60*/  UMOV UR17, 0x40000040 ;  /* 0x4000004000117882 */ /* 0x000fe20000000000 */
[----:B------:R-:W-:-:S02]  /*2c70*/  WARPGROUP.DEPBAR.LE gsb0, 0x0 ;  /* 0x00008000000079c5 */ /* 0x000fc40000010000 */
        /* <DEDUP_REMOVED lines=9> */
[----:B------:R-:W1:Y:S02]  /*2d10*/  SYNCS.PHASECHK.TRANS64.TRYWAIT P1, [UR42+0x38810], R0 ;  /* 0x03881000ff0075a7 */ /* 0x000e64000802016a */
[----:B-1----:R-:W-:Y:S05]  /*2d20*/  @!P1 BRA `(.L_x_2812) ;  /* 0x000000a400b89947 */ /* 0x002fea0003800000 */
.L_x_2887:
[----:B------:R-:W-:Y:S05]  /*2d30*/  @P0 BRA `(.L_x_2813) ;  /* 0x0000000000040947 */ /* 0x000fea0003800000 */
[----:B------:R-:W-:Y:S01]  /*2d40*/  BPT.TRAP 0x1 ;  /* 0x000000040000795c */ /* 0x000fe20000300000 */
.L_x_2813:
[----:B------:R4:W1:Y:S01]  /*2d50*/  SYNCS.PHASECHK.TRANS64.TRYWAIT P1, [R8+URZ+0x38850], R9 ;  /* 0x03885009080075a7 */ /* 0x000862000802017f */
[----:B------:R-:W-:Y:S05]  /*2d60*/  @P0 BRA `(.L_x_2814) ;  /* 0x0000000000040947 */ /* 0x000fea0003800000 */
[----:B------:R-:W-:Y:S01]  /*2d70*/  BPT.TRAP 0x1 ;  /* 0x000000040000795c */ /* 0x000fe20000300000 */
.L_x_2814:
[----:B------:R-:W-:-:S04]  /*2d80*/  IMAD.U32 R5, RZ, RZ, UR42 ;  /* 0x0000002aff057e24 */ /* 0x000fc8000f8e00ff */
[C---:B-1----:R-:W-:Y:S01]  /*2d90*/  VIADD R0, R5.reuse, 0x400 ;  /* 0x0000040005007836 */ /* 0x042fe20000000000 */
[----:B------:R-:W-:-:S04]  /*2da0*/  IADD3 R3, R5, 0x26400, RZ ;  /* 0x0002640005037810 */ /* 0x000fc80007ffe0ff */
[----:B------:R-:W-:Y:S02]  /*2db0*/  SHF.R.U32.HI R0, RZ, 0x4, R0 ;  /* 0x00000004ff007819 */ /* 0x000fe40000011600 */
[----:B------:R-:W-:Y:S02]  /*2dc0*/  SHF.R.U32.HI R3, RZ, 0x4, R3 ;  /* 0x00000004ff037819 */ /* 0x000fe40000011603 */
[----:B------:R-:W-:Y:S02]  /*2dd0*/  LOP3.LUT R0, R0, 0x3fff, RZ, 0xc0, !PT ;  /* 0x00003fff00007812 */ /* 0x000fe400078ec0ff */
[----:B------:R-:W-:Y:S02]  /*2de0*/  LOP3.LUT R3, R3, 0x3fff, RZ, 0xc0, !PT ;  /* 0x00003fff03037812 */ /* 0x000fe400078ec0ff */
[----:B------:R-:W-:Y:S02]  /*2df0*/  LOP3.LUT R6, R0, 0x10000, RZ, 0xfc, !PT ;  /* 0x0001000000067812 */ /* 0x000fe400078efcff */
[----:B------:R-:W-:-:S03]  /*2e00*/  LOP3.LUT R7, R3, 0x10000, RZ, 0xfc, !PT ;  /* 0x0001000003077812 */ /* 0x000fc600078efcff */
[----:B------:R-:W-:Y:S01]  /*2e10*/  IMAD R0, R2, 0x1000, R6 ;  /* 0x0000100002007824 */ /* 0x000fe200078e0206 */
[----:B------:R-:W-:Y:S06]  /*2e20*/  @P1 BRA `(.L_x_2815) ;  /* 0x0000000000081947 */ /* 0x000fec0003800000 */
[----:B------:R-:W1:Y:S02]  /*2e30*/  SYNCS.PHASECHK.TRANS64.TRYWAIT P1, [R8+URZ+0x38850], R9 ;  /* 0x03885009080075a7 */ /* 0x000e64000802017f */
[----:B-1----:R-:W-:Y:S05]  /*2e40*/  @!P1 BRA `(.L_x_2816) ;  /* 0x000000a400889947 */ /* 0x002fea0003800000 */
.L_x_2815:
[C---:B------:R-:W-:Y:S01]  /*2e50*/  R2UR UR4, R7.reuse ;  /* 0x00000000070472ca */ /* 0x040fe200000e0000 */
[----:B------:R-:W-:Y:S01]  /*2e60*/  WARPGROUP.ARRIVE ;  /* 0x00000000000079c5 */ /* 0x000fe20000000000 */
[C---:B------:R-:W-:Y:S01]  /*2e70*/  R2UR UR6, R0.reuse ;  /* 0x00000000000672ca */ /* 0x040fe200000e0000 */
[----:B------:R-:W-:Y:S01]  /*2e80*/  UMOV UR5, 0x40000040 ;  /* 0x4000004000057882 */ /* 0x000fe20000000000 */
[----:B------:R-:W-:Y:S01]  /*2e90*/  UMOV UR7, 0x40000040 ;  /* 0x4000004000077882 */ /* 0x000fe20000000000 */
[----:B--234-:R-:W-:Y:S02]  /*2ea0*/  VIADD R9, R7, 0x2 ;  /* 0x0000000207097836 */ /* 0x01cfe40000000000 */
[----:B------:R-:W1:Y:S01]  /*2eb0*/  S2R R10, SR_TID.X ;  /* 0x00000000000a7919 */ /* 0x000e620000002100 */
[C---:B------:R-:W-:Y:S01]  /*2ec0*/  VIADD R3, R0.reuse, 0x2 ;  /* 0x0000000200037836 */ /* 0x040fe20000000000 */
[----:B------:R-:W-:Y:S01]  /*2ed0*/  ULDC UR10, c[0x0][0xa80] ;  /* 0x0002a000000a7ab9 */ /* 0x000fe20000000800 */
[----:B------:R-:W-:Y:S01]  /*2ee0*/  VIADD R12, R0, 0x800 ;  /* 0x00000800000c7836 */ /* 0x000fe20000000000 */
[----:B------:R-:W2:Y:S01]  /*2ef0*/  S2R R57, SR_TID.X ;  /* 0x0000000000397919 */ /* 0x000ea20000002100 */
[----:B------:R-:W-:-:S03]  /*2f00*/  UISETP.GE.AND UP0, UPT, UR44, 0x41, UPT ;  /* 0x000000412c00788c */ /* 0x000fc6000bf06270 */
[----:B------:R-:W-:Y:S01]  /*2f10*/  HGMMA.64x64x16.F32 R24, gdesc[UR4], R24, gsb0 ;  /* 0x00e00000041879f0 */ /* 0x000fe20008000818 */
[----:B------:R-:W-:Y:S01]  /*2f20*/  R2UR UR4, R9 ;  /* 0x00000000090472ca */ /* 0x000fe200000e0000 */
[----:B------:R-:W-:Y:S01]  /*2f30*/  UMOV UR5, 0x40000040 ;  /* 0x4000004000057882 */ /* 0x000fe20000000000 */
[----:B------:R-:W-:Y:S01]  /*2f40*/  R2UR UR6, R3 ;  /* 0x00000000030672ca */ /* 0x000fe200000e0000 */
[----:B------:R-:W-:Y:S01]  /*2f50*/  UMOV UR7, 0x40000040 ;  /* 0x4000004000077882 */ /* 0x000fe20000000000 */
[----:B------:R-:W-:Y:S01]  /*2f60*/  VIADD R3, R0, 0x4 ;  /* 0x0000000400037836 */ /* 0x000fe20000000000 */
[----:B------:R-:W-:Y:S02]  /*2f70*/  IADD3 R9, R7, 0x4, RZ ;  /* 0x0000000407097810 */ /* 0x000fe40007ffe0ff */
[----:B-1----:R-:W-:Y:S02]  /*2f80*/  SHF.R.U32.HI R10, RZ, 0x7, R10 ;  /* 0x00000007ff0a7819 */ /* 0x002fe4000001160a */
[----:B--2---:R-:W-:Y:S01]  /*2f90*/  LOP3.LUT R57, R57, 0x7f, RZ, 0xc0, !PT ;  /* 0x0000007f39397812 */ /* 0x004fe200078ec0ff */
[----:B------:R-:W-:-:S02]  /*2fa0*/  WARPGROUP.DEPBAR.LE gsb0, 0x0 ;  /* 0x00008000000079c5 */ /* 0x000fc40000010000 */
[----:B------:R-:W-:-:S06]  /*2fb0*/  WARPGROUP.ARRIVE ;  /* 0x00000000000079c5 */ /* 0x000fcc0000000000 */
[----:B------:R-:W-:Y:S01]  /*2fc0*/  HGMMA.64x64x16.F32 R24, gdesc[UR4], R24, gsb0 ;  /* 0x00e00000041879f0 */ /* 0x000fe20008000818 */
[----:B------:R-:W-:Y:S01]  /*2fd0*/  R2UR UR4, R9 ;  /* 0x00000000090472ca */ /* 0x000fe200000e0000 */
[----:B------:R-:W-:Y:S01]  /*2fe0*/  UMOV UR5, 0x40000040 ;  /* 0x4000004000057882 */ /* 0x000fe20000000000 */
[----:B------:R-:W-:Y:S01]  /*2ff0*/  R2UR UR6, R3 ;  /* 0x00000000030672ca */ /* 0x000fe200000e0000 */
[----:B------:R-:W-:Y:S01]  /*3000*/  UMOV UR7, 0x40000040 ;  /* 0x4000004000077882 */ /* 0x000fe20000000000 */
[----:B------:R-:W-:Y:S02]  /*3010*/  VIADD R9, R7, 0x6 ;  /* 0x0000000607097836 */ /* 0x000fe40000000000 */
[----:B------:R-:W-:Y:S01]  /*3020*/  VIADD R3, R0, 0x6 ;  /* 0x0000000600037836 */ /* 0x000fe20000000000 */
[----:B------:R-:W-:Y:S02]  /*3030*/  WARPGROUP.DEPBAR.LE gsb0, 0x0 ;  /* 0x00008000000079c5 */ /* 0x000fe40000010000 */
[----:B------:R-:W-:-:S06]  /*3040*/  WARPGROUP.ARRIVE ;  /* 0x00000000000079c5 */ /* 0x000fcc0000000000 */
[----:B------:R-:W-:Y:S01]  /*3050*/  HGMMA.64x64x16.F32 R24, gdesc[UR4], R24, gsb0 ;  /* 0x00e00000041879f0 */ /* 0x000fe20008000818 */
[----:B------:R-:W-:Y:S01]  /*3060*/  R2UR UR4, R9 ;  /* 0x00000000090472ca */ /* 0x000fe200000e0000 */
[----:B------:R-:W-:Y:S01]  /*3070*/  UMOV UR5, 0x40000040 ;  /* 0x4000004000057882 */ /* 0x000fe20000000000 */
[----:B------:R-:W-:Y:S01]  /*3080*/  R2UR UR6, R3 ;  /* 0x00000000030672ca */ /* 0x000fe200000e0000 */
[----:B------:R-:W-:Y:S01]  /*3090*/  UMOV UR7, 0x40000040 ;  /* 0x4000004000077882 */ /* 0x000fe20000000000 */
[----:B------:R-:W-:Y:S01]  /*30a0*/  VIADD R3, R0, 0x200 ;  /* 0x0000020000037836 */ /* 0x000fe20000000000 */
[----:B------:R-:W-:Y:S01]  /*30b0*/  IADD3 R9, R7, 0x200, RZ ;  /* 0x0000020007097810 */ /* 0x000fe20007ffe0ff */
[----:B------:R-:W-:Y:S02]  /*30c0*/  WARPGROUP.DEPBAR.LE gsb0, 0x0 ;  /* 0x00008000000079c5 */ /* 0x000fe40000010000 */
[----:B------:R-:W-:-:S07]  /*30d0*/  WARPGROUP.ARRIVE ;  /* 0x00000000000079c5 */ /* 0x000fce0000000000 */
        /* <DEDUP_REMOVED lines=104> */
[----:B------:R1:W2:Y:S02]  /*3760*/  SHFL.IDX PT, R3, R10, RZ, 0x1f ;  /* 0x00001fff0a037589 */ /* 0x0002a400000e0000 */
[----:B-1----:R-:W-:Y:S02]  /*3770*/  IADD3 R10, R7, 0x800, RZ ;  /* 0x00000800070a7810 */ /* 0x002fe40007ffe0ff */
[----:B--2---:R-:W-:-:S04]  /*3780*/  ISETP.GT.AND P1, PT, R3, 0x7f, PT ;  /* 0x0000007f0300780c */ /* 0x004fc80003f24270 */
[----:B------:R-:W-:-:S05]  /*3790*/  SEL R3, RZ, 0x2, !P1 ;  /* 0x00000002ff037807 */ /* 0x000fca0004800000 */
[C---:B------:R-:W-:Y:S02]  /*37a0*/  IMAD.IADD R9, R3.reuse, 0x1, R10 ;  /* 0x0000000103097824 */ /* 0x040fe400078e020a */
[----:B------:R-:W-:Y:S01]  /*37b0*/  IMAD.IADD R11, R3, 0x1, R12 ;  /* 0x00000001030b7824 */ /* 0x000fe200078e020c */
[----:B------:R-:W-:Y:S02]  /*37c0*/  WARPGROUP.DEPBAR.LE gsb0, 0x0 ;  /* 0x00008000000079c5 */ /* 0x000fe40000010000 */
[----:B------:R-:W-:-:S06]  /*37d0*/  WARPGROUP.ARRIVE ;  /* 0x00000000000079c5 */ /* 0x000fcc0000000000 */
[----:B------:R-:W-:Y:S01]  /*37e0*/  HGMMA.64x64x16.F32 R24, gdesc[UR4], R24, gsb0 ;  /* 0x00e00000041879f0 */ /* 0x000fe20008000818 */
[----:B------:R-:W-:Y:S01]  /*37f0*/  R2UR UR4, R9 ;  /* 0x00000000090472ca */ /* 0x000fe200000e0000 */
[----:B------:R-:W-:Y:S01]  /*3800*/  UMOV UR5, 0x40000040 ;  /* 0x4000004000057882 */ /* 0x000fe20000000000 */
[----:B------:R-:W-:Y:S01]  /*3810*/  R2UR UR6, R11 ;  /* 0x000000000b0672ca */ /* 0x000fe200000e0000 */
[----:B------:R-:W-:Y:S01]  /*3820*/  UMOV UR7, 0x40000040 ;  /* 0x4000004000077882 */ /* 0x000fe20000000000 */
[----:B------:R-:W-:-:S04]  /*3830*/  MOV R11, 0x4 ;  /* 0x00000004000b7802 */ /* 0x000fc80000000f00 */
[C---:B------:R-:W-:Y:S02]  /*3840*/  SEL R9, R11.reuse, 0x2, P1 ;  /* 0x000000020b097807 */ /* 0x040fe40000800000 */
[----:B------:R-:W-:-:S03]  /*3850*/  SEL R11, R11, 0x6, !P1 ;  /* 0x000000060b0b7807 */ /* 0x000fc60004800000 */
[--C-:B------:R-:W-:Y:S02]  /*3860*/  IMAD.IADD R13, R10, 0x1, R9.reuse ;  /* 0x000000010a0d7824 */ /* 0x100fe400078e0209 */
[C---:B------:R-:W-:Y:S01]  /*3870*/  IMAD.IADD R14, R12.reuse, 0x1, R9 ;  /* 0x000000010c0e7824 */ /* 0x040fe200078e0209 */
[----:B------:R-:W-:Y:S01]  /*3880*/  IADD3 R12, R12, R11, RZ ;  /* 0x0000000b0c0c7210 */ /* 0x000fe20007ffe0ff */
        /* <DEDUP_REMOVED lines=8> */
[----:B------:R-:W-:Y:S02]  /*3910*/  WARPGROUP.DEPBAR.LE gsb0, 0x0 ;  /* 0x00008000000079c5 */ /* 0x000fe40000010000 */
[----:B------:R-:W-:-:S09]  /*3920*/  WARPGROUP.ARRIVE ;  /* 0x00000000000079c5 */ /* 0x000fd20000000000 */
[----:B------:R-:W-:Y:S01]  /*3930*/  HGMMA.64x64x16.F32 R24, gdesc[UR4], R24, gsb0 ;  /* 0x00e00000041879f0 */ /* 0x000fe20008000818 */
[----:B------:R-:W-:Y:S01]  /*3940*/  R2UR UR4, R10 ;  /* 0x000000000a0472ca */ /* 0x000fe200000e0000 */
[----:B------:R-:W-:Y:S01]  /*3950*/  UMOV UR5, 0x40000040 ;  /* 0x4000004000057882 */ /* 0x000fe20000000000 */
[----:B------:R-:W-:Y:S01]  /*3960*/  R2UR UR6, R12 ;  /* 0x000000000c0672ca */ /* 0x000fe200000e0000 */
[----:B------:R-:W-:Y:S01]  /*3970*/  UMOV UR7, 0x40000040 ;  /* 0x4000004000077882 */ /* 0x000fe20000000000 */
[----:B------:R-:W-:Y:S02]  /*3980*/  IMAD.MOV.U32 R10, RZ, RZ, 0x28 ;  /* 0x00000028ff0a7424 */ /* 0x000fe400078e00ff */
[----:B------:R-:W-:-:S03]  /*3990*/  IMAD.MOV.U32 R12, RZ, RZ, 0xa00 ;  /* 0x00000a00ff0c7424 */ /* 0x000fc600078e00ff */
[----:B------:R-:W-:Y:S02]  /*39a0*/  SEL R10, R10, 0x26, P1 ;  /* 0x000000260a0a7807 */ /* 0x000fe40000800000 */
[----:B------:R-:W-:Y:S02]  /*39b0*/  SEL R12, R12, 0x980, P1 ;  /* 0x000009800c0c7807 */ /* 0x000fe40000800000 */
[----:B------:R-:W-:Y:S02]  /*39c0*/  LOP3.LUT R10, R10, 0x6, RZ, 0xc0, !PT ;  /* 0x000000060a0a7812 */ /* 0x000fe400078ec0ff */
[----:B------:R-:W-:-:S04]  /*39d0*/  LOP3.LUT R13, R12, 0xa00, RZ, 0xc0, !PT ;  /* 0x00000a000c0d7812 */ /* 0x000fc800078ec0ff */
[CC--:B------:R-:W-:Y:S02]  /*39e0*/  IADD3 R12, R10.reuse, R13.reuse, R7 ;  /* 0x0000000d0a0c7210 */ /* 0x0c0fe40007ffe007 */
[----:B------:R-:W-:Y:S01]  /*39f0*/  IADD3 R10, R10, R13, R0 ;  /* 0x0000000d0a0a7210 */ /* 0x000fe20007ffe000 */
[----:B------:R-:W-:Y:S02]  /*3a00*/  WARPGROUP.DEPBAR.LE gsb0, 0x0 ;  /* 0x00008000000079c5 */ /* 0x000fe40000010000 */
[----:B------:R-:W-:-:S06]  /*3a10*/  WARPGROUP.ARRIVE ;  /* 0x00000000000079c5 */ /* 0x000fcc0000000000 */
[----:B------:R-:W-:Y:S01]  /*3a20*/  HGMMA.64x64x16.F32 R24, gdesc[UR4], R24, gsb0 ;  /* 0x00e00000041879f0 */ /* 0x000fe20008000818 */
[----:B------:R-:W-:Y:S01]  /*3a30*/  R2UR UR4, R12 ;  /* 0x000000000c0472ca */ /* 0x000fe200000e0000 */
[----:B------:R-:W-:Y:S01]  /*3a40*/  UMOV UR5, 0x40000040 ;  /* 0x4000004000057882 */ /* 0x000fe20000000000 */
[----:B------:R-:W-:Y:S01]  /*3a50*/  R2UR UR6, R10 ;  /* 0x000000000a0672ca */ /* 0x000fe200000e0000 */
[----:B------:R-:W-:Y:S01]  /*3a60*/  UMOV UR7, 0x40000040 ;  /* 0x4000004000077882 */ /* 0x000fe20000000000 */
[----:B------:R-:W-:Y:S01]  /*3a70*/  IADD3 R12, R0, 0xa00, RZ ;  /* 0x00000a00000c7810 */ /* 0x000fe20007ffe0ff */
[----:B------:R-:W-:-:S04]  /*3a80*/  VIADD R10, R7, 0xa00 ;  /* 0x00000a00070a7836 */ /* 0x000fc80000000000 */
        /* <DEDUP_REMOVED lines=9> */
[C-C-:B------:R-:W-:Y:S01]  /*3b20*/  IMAD.IADD R13, R9.reuse, 0x1, R10.reuse ;  /* 0x00000001090d7824 */ /* 0x140fe200078e020a */
[----:B------:R-:W-:Y:S01]  /*3b30*/  IADD3 R14, R9, R12, RZ ;  /* 0x0000000c090e7210 */ /* 0x000fe20007ffe0ff */
[C---:B------:R-:W-:Y:S02]  /*3b40*/  IMAD.IADD R10, R11.reuse, 0x1, R10 ;  /* 0x000000010b0a7824 */ /* 0x040fe400078e020a */
[----:B------:R-:W-:Y:S01]  /*3b50*/  IMAD.IADD R12, R11, 0x1, R12 ;  /* 0x000000010b0c7824 */ /* 0x000fe200078e020c */
[----:B------:R-:W-:-:S02]  /*3b60*/  WARPGROUP.DEPBAR.LE gsb0, 0x0 ;  /* 0x00008000000079c5 */ /* 0x000fc40000010000 */
        /* <DEDUP_REMOVED lines=13> */
[----:B------:R-:W-:Y:S01]  /*3c40*/  IMAD.MOV.U32 R10, RZ, RZ, 0x30 ;  /* 0x00000030ff0a7424 */ /* 0x000fe200078e00ff */
[----:B------:R-:W-:-:S04]  /*3c50*/  MOV R12, 0xc00 ;  /* 0x00000c00000c7802 */ /* 0x000fc80000000f00 */
        /* <DEDUP_REMOVED lines=13> */
[----:B------:R-:W-:Y:S02]  /*3d30*/  VIADD R10, R7, 0xc00 ;  /* 0x00000c00070a7836 */ /* 0x000fe40000000000 */
[----:B------:R-:W-:Y:S02]  /*3d40*/  VIADD R12, R0, 0xc00 ;  /* 0x00000c00000c7836 */ /* 0x000fe40000000000 */
[----:B------:R-:W-:-:S03]  /*3d50*/  IMAD.IADD R13, R3, 0x1, R10 ;  /* 0x00000001030d7824 */ /* 0x000fc600078e020a */
[----:B------:R-:W-:Y:S01]  /*3d60*/  IADD3 R14, R3, R12, RZ ;  /* 0x0000000c030e7210 */ /* 0x000fe20007ffe0ff */
[----:B------:R-:W-:Y:S02]  /*3d70*/  WARPGROUP.DEPBAR.LE gsb0, 0x0 ;  /* 0x00008000000079c5 */ /* 0x000fe40000010000 */
[----:B------:R-:W-:-:S06]  /*3d80*/  WARPGROUP.ARRIVE ;  /* 0x00000000000079c5 */ /* 0x000fcc0000000000 */
[----:B------:R-:W-:Y:S01]  /*3d90*/  HGMMA.64x64x16.F32 R24, gdesc[UR4], R24, gsb0 ;  /* 0x00e00000041879f0 */ /* 0x000fe20008000818 */
[----:B------:R-:W-:Y:S01]  /*3da0*/  R2UR UR4, R13 ;  /* 0x000000000d0472ca */ /* 0x000fe200000e0000 */
[----:B------:R-:W-:Y:S01]  /*3db0*/  UMOV UR5, 0x40000040 ;  /* 0x4000004000057882 */ /* 0x000fe20000000000 */
[----:B------:R-:W-:Y:S01]  /*3dc0*/  R2UR UR6, R14 ;  /* 0x000000000e0672ca */ /* 0x000fe200000e0000 */
[----:B------:R-:W-:Y:S01]  /*3dd0*/  UMOV UR7, 0x40000040 ;  /* 0x4000004000077882 */ /* 0x000fe20000000000 */
[C---:B------:R-:W-:Y:S02]  /*3de0*/  IMAD.IADD R13, R9.reuse, 0x1, R10 ;  /* 0x00000001090d7824 */ /* 0x040fe400078e020a */
[----:B------:R-:W-:Y:S01]  /*3df0*/  IMAD.IADD R14, R9, 0x1, R12 ;  /* 0x00000001090e7824 */ /* 0x000fe200078e020c */
[C---:B------:R-:W-:Y:S01]  /*3e00*/  IADD3 R12, R11.reuse, R12, RZ ;  /* 0x0000000c0b0c7210 */ /* 0x040fe20007ffe0ff */
        /* <DEDUP_REMOVED lines=31> */
[----:B------:R-:W-:-:S03]  /*4000*/  IADD3 R12, R0, 0xe00, RZ ;  /* 0x00000e00000c7810 */ /* 0x000fc60007ffe0ff */
        /* <DEDUP_REMOVED lines=24> */
[----:B------:R-:W-:Y:S01]  /*4190*/  LOP3.LUT R3, R3, 0x6, RZ, 0xc0, !PT ;  /* 0x0000000603037812 */ /* 0x000fe200078ec0ff */
[----:B------:R-:W-:Y:S02]  /*41a0*/  WARPGROUP.DEPBAR.LE gsb0, 0x0 ;  /* 0x00008000000079c5 */ /* 0x000fe40000010000 */
[----:B------:R-:W-:-:S06]  /*41b0*/  WARPGROUP.ARRIVE ;  /* 0x00000000000079c5 */ /* 0x000fcc0000000000 */
[----:B------:R-:W-:Y:S01]  /*41c0*/  HGMMA.64x64x16.F32 R24, gdesc[UR4], R24, gsb0 ;  /* 0x00e00000041879f0 */ /* 0x000fe20008000818 */
[----:B------:R-:W-:Y:S01]  /*41d0*/  R2UR UR4, R10 ;  /* 0x000000000a0472ca */ /* 0x000fe200000e0000 */
[----:B------:R-:W-:Y:S01]  /*41e0*/  UMOV UR5, 0x40000040 ;  /* 0x4000004000057882 */ /* 0x000fe20000000000 */
[----:B------:R-:W-:Y:S01]  /*41f0*/  R2UR UR6, R11 ;  /* 0x000000000b0672ca */ /* 0x000fe200000e0000 */
[----:B------:R-:W-:Y:S01]  /*4200*/  UMOV UR7, 0x40000040 ;  /* 0x4000004000077882 */ /* 0x000fe20000000000 */
        /* <DEDUP_REMOVED lines=13> */
[----:B------:R-:W-:Y:S01]  /*42e0*/  UIMAD UR4, UR37, -0x40, UR44 ;  /* 0xffffffc0250478a4 */ /* 0x000fe2000f8e022c */
[----:B------:R-:W-:-:S05]  /*42f0*/  UMOV UR7, 0x40000040 ;  /* 0x4000004000077882 */ /* 0x000fca0000000000 */
[----:B------:R-:W-:-:S05]  /*4300*/  IMAD.U32 R3, RZ, RZ, UR4 ;  /* 0x00000004ff037e24 */ /* 0x000fca000f8e00ff */
[----:B------:R-:W-:-:S04]  /*4310*/  IADD3 R0, -R18, 0x40, R3 ;  /* 0x0000004012007810 */ /* 0x000fc80007ffe103 */
[C---:B------:R-:W-:Y:S02]  /*4320*/  ISETP.GT.AND P5, PT, R0.reuse, RZ, PT ;  /* 0x000000ff0000720c */ /* 0x040fe40003fa4270 */
[C---:B------:R-:W-:Y:S02]  /*4330*/  ISETP.GT.AND P4, PT, R0.reuse, 0x1, PT ;  /* 0x000000010000780c */ /* 0x040fe40003f84270 */
[C---:B------:R-:W-:Y:S02]  /*4340*/  ISETP.GT.AND P3, PT, R0.reuse, 0x8, PT ;  /* 0x000000080000780c */ /* 0x040fe40003f64270 */
[C---:B------:R-:W-:Y:S02]  /*4350*/  ISETP.GT.AND P2, PT, R0.reuse, 0x9, PT ;  /* 0x000000090000780c */ /* 0x040fe40003f44270 */
[C---:B------:R-:W-:Y:S02]  /*4360*/  ISETP.GT.AND P1, PT, R0.reuse, 0x10, PT ;  /* 0x000000100000780c */ /* 0x040fe40003f24270 */
[----:B------:R-:W-:Y:S01]  /*4370*/  ISETP.GT.AND P6, PT, R0, 0x11, PT ;  /* 0x000000110000780c */ /* 0x000fe20003fc4270 */
[----:B------:R-:W-:-:S02]  /*4380*/  WARPGROUP.DEPBAR.LE gsb0, 0x0 ;  /* 0x00008000000079c5 */ /* 0x000fc40000010000 */
[----:B------:R-:W-:Y:S02]  /*4390*/  FSEL R24, R24, -INF , P5 ;  /* 0xff80000018187808 */ /* 0x000fe40002800000 */
[----:B------:R-:W-:Y:S02]  /*43a0*/  FSEL R25, R25, -INF , P4 ;  /* 0xff80000019197808 */ /* 0x000fe40002000000 */
[----:B------:R-:W-:Y:S02]  /*43b0*/  FSEL R28, R28, -INF , P3 ;  /* 0xff8000001c1c7808 */ /* 0x000fe40001800000 */
[----:B------:R-:W-:Y:S02]  /*43c0*/  FMNMX.FTZ R3, R24, R25, !PT ;  /* 0x0000001918037209 */ /* 0x000fe40007810000 */
        /* <DEDUP_REMOVED lines=45> */
[----:B------:R-:W-:Y:S02]  /*46a0*/  FMNMX.FTZ R0, R52, R3, !PT ;  /* 0x0000000334007209 */ /* 0x000fe40007810000 */
[----:B------:R-:W-:Y:S02]  /*46b0*/  FMNMX.FTZ R3, R26, R27, !PT ;  /* 0x0000001b1a037209 */ /* 0x000fe40007810000 */
[----:B------:R-:W-:Y:S02]  /*46c0*/  FMNMX.FTZ R9, R53, R0, !PT ;  /* 0x0000000035097209 */ /* 0x000fe40007810000 */
[----:B------:R-:W-:Y:S02]  /*46d0*/  FSEL R46, R46, -INF , P1 ;  /* 0xff8000002e2e7808 */ /* 0x000fe40000800000 */
[----:B------:R-:W-:Y:S01]  /*46e0*/  FSEL R47, R47, -INF , P6 ;  /* 0xff8000002f2f7808 */ /* 0x000fe20003000000 */
[----:B------:R-:W1:Y:S01]  /*46f0*/  SHFL.BFLY PT, R0, R9, 0x2, 0x1f ;  /* 0x0c401f0009007f89 */ /* 0x000e6200000e0000 */
[----:B------:R-:W-:-:S02]  /*4700*/  FSEL R50, R50, -INF , P5 ;  /* 0xff80000032327808 */ /* 0x000fc40002800000 */
[----:B------:R-:W-:Y:S02]  /*4710*/  FSEL R51, R51, -INF , P4 ;  /* 0xff80000033337808 */ /* 0x000fe40002000000 */
[----:B------:R-:W-:Y:S02]  /*4720*/  FSEL R54, R54, -INF , P3 ;  /* 0xff80000036367808 */ /* 0x000fe40001800000 */
[----:B------:R-:W-:Y:S02]  /*4730*/  FSEL R55, R55, -INF , P2 ;  /* 0xff80000037377808 */ /* 0x000fe40001000000 */
[----:B------:R-:W-:Y:S02]  /*4740*/  PLOP3.LUT P2, PT, PT, PT, UP0, 0x80, 0x0 ;  /* 0x000000000000781c */ /* 0x000fe40003f4f008 */
        /* <DEDUP_REMOVED lines=21> */
[----:B------:R1:W-:Y:S01]  /*48a0*/  MUFU.EX2 R10, R24 ;  /* 0x00000018000a7308 */ /* 0x0003e20000000800 */
[----:B------:R-:W-:Y:S01]  /*48b0*/  FMNMX.FTZ R12, R54, R3, !PT ;  /* 0x00000003360c7209 */ /* 0x000fe20007810000 */
[--C-:B------:R-:W-:Y:S01]  /*48c0*/  FFMA.FTZ R14, R32, UR10, -R9.reuse ;  /* 0x0000000a200e7c23 */ /* 0x100fe20008010809 */
[--C-:B------:R-:W-:Y:S01]  /*48d0*/  FFMA.FTZ R15, R33, UR10, -R9.reuse ;  /* 0x0000000a210f7c23 */ /* 0x100fe20008010809 */
[--C-:B------:R-:W-:Y:S01]  /*48e0*/  FFMA.FTZ R20, R36, UR10, -R9.reuse ;  /* 0x0000000a24147c23 */ /* 0x100fe20008010809 */
[----:B------:R-:W-:Y:S01]  /*48f0*/  FMNMX.FTZ R3, R55, R12, !PT ;  /* 0x0000000c37037209 */ /* 0x000fe20007810000 */
[--C-:B------:R-:W-:Y:S01]  /*4900*/  FFMA.FTZ R21, R37, UR10, -R9.reuse ;  /* 0x0000000a25157c23 */ /* 0x100fe20008010809 */
[--C-:B------:R-:W-:Y:S01]  /*4910*/  FFMA.FTZ R28, R28, UR10, -R9.reuse ;  /* 0x0000000a1c1c7c23 */ /* 0x100fe20008010809 */
[--C-:B------:R-:W-:Y:S01]  /*4920*/  FFMA.FTZ R168, R40, UR10, -R9.reuse ;  /* 0x0000000a28a87c23 */ /* 0x100fe20008010809 */
[--C-:B------:R-:W-:Y:S01]  /*4930*/  FFMA.FTZ R169, R41, UR10, -R9.reuse ;  /* 0x0000000a29a97c23 */ /* 0x100fe20008010809 */
[----:B-1----:R-:W1:Y:S01]  /*4940*/  SHFL.BFLY PT, R24, R3, 0x2, 0x1f ;  /* 0x0c401f0003187f89 */ /* 0x002e6200000e0000 */
[--C-:B------:R-:W-:Y:S01]  /*4950*/  FFMA.FTZ R170, R44, UR10, -R9.reuse ;  /* 0x0000000a2caa7c23 */ /* 0x100fe20008010809 */
[--C-:B------:R-:W-:Y:S01]  /*4960*/  FFMA.FTZ R171, R45, UR10, -R9.reuse ;  /* 0x0000000a2dab7c23 */ /* 0x100fe20008010809 */
[--C-:B------:R-:W-:Y:S01]  /*4970*/  FFMA.FTZ R172, R48, UR10, -R9.reuse ;  /* 0x0000000a30ac7c23 */ /* 0x100fe20008010809 */
[--C-:B------:R-:W-:Y:S01]  /*4980*/  FFMA.FTZ R173, R49, UR10, -R9.reuse ;  /* 0x0000000a31ad7c23 */ /* 0x100fe20008010809 */
[--C-:B------:R-:W-:Y:S01]  /*4990*/  FFMA.FTZ R174, R52, UR10, -R9.reuse ;  /* 0x0000000a34ae7c23 */ /* 0x100fe20008010809 */
[----:B------:R-:W-:Y:S01]  /*49a0*/  FFMA.FTZ R175, R53, UR10, -R9 ;  /* 0x0000000a35af7c23 */ /* 0x000fe20008010809 */
[----:B------:R-:W2:Y:S01]  /*49b0*/  MUFU.EX2 R11, R11 ;  /* 0x0000000b000b7308 */ /* 0x000ea20000000800 */
[----:B------:R-:W-:-:S05]  /*49c0*/  LOP3.LUT R9, R56, 0x2000000, RZ, 0xfc, !PT ;  /* 0x0200000038097812 */ /* 0x000fca00078efcff */
[----:B------:R-:W-:Y:S02]  /*49d0*/  IMAD R197, R2, 0x1000, R9 ;  /* 0x0000100002c57824 */ /* 0x000fe400078e0209 */
[----:B------:R-:W-:Y:S03]  /*49e0*/  MUFU.EX2 R12, R28 ;  /* 0x0000001c000c7308 */ /* 0x000fe60000000800 */
[C---:B------:R-:W-:Y:S02]  /*49f0*/  R2UR UR4, R197.reuse ;  /* 0x00000000c50472ca */ /* 0x040fe400000e0000 */
[----:B------:R-:W-:-:S03]  /*4a00*/  IADD3 R198, R197, 0x80, RZ ;  /* 0x00000080c5c67810 */ /* 0x000fc60007ffe0ff */
[----:B------:R-:W3:Y:S01]  /*4a10*/  MUFU.EX2 R13, R13 ;  /* 0x0000000d000d7308 */ /* 0x000ee20000000800 */
[----:B-1----:R-:W-:Y:S02]  /*4a20*/  FMNMX.FTZ R24, R3, R24, !PT ;  /* 0x0000001803187209 */ /* 0x002fe40007810000 */
[----:B--2---:R-:W-:Y:S01]  /*4a30*/  F2FP.F16.F32.PACK_AB R152, R11, R10 ;  /* 0x0000000a0b98723e */ /* 0x004fe200000000ff */
[----:B------:R-:W-:Y:S02]  /*4a40*/  FADD.FTZ R11, R10, R11 ;  /* 0x0000000b0a0b7221 */ /* 0x000fe40000010000 */
[----:B------:R-:W1:Y:S02]  /*4a50*/  SHFL.BFLY PT, R3, R24, 0x1, 0x1f ;  /* 0x0c201f0018037f89 */ /* 0x000e6400000e0000 */
[----:B------:R-:W-:Y:S01]  /*4a60*/  MUFU.EX2 R14, R14 ;  /* 0x0000000e000e7308 */ /* 0x000fe20000000800 */
[----:B------:R-:W-:Y:S01]  /*4a70*/  UMOV UR6, UR4 ;  /* 0x0000000400067c82 */ /* 0x000fe20008000000 */
[----:B------:R-:W-:Y:S01]  /*4a80*/  R2UR UR4, R198 ;  /* 0x00000000c60472ca */ /* 0x000fe200000e0000 */
[----:B------:R-:W-:-:S02]  /*4a90*/  VIADD R198, R197, 0x100 ;  /* 0x00000100c5c67836 */ /* 0x000fc40000000000 */
[----:B------:R-:W-:-:S03]  /*4aa0*/  VIADD R197, R197, 0x180 ;  /* 0x00000180c5c57836 */ /* 0x000fc60000000000 */
[----:B------:R-:W2:Y:S01]  /*4ab0*/  MUFU.EX2 R15, R15 ;  /* 0x0000000f000f7308 */ /* 0x000ea20000000800 */
[----:B---3--:R-:W-:Y:S01]  /*4ac0*/  F2FP.F16.F32.PACK_AB R154, R13, R12 ;  /* 0x0000000c0d9a723e */ /* 0x008fe200000000ff */
[----:B------:R-:W-:-:S04]  /*4ad0*/  FADD.FTZ R12, R12, R11 ;  /* 0x0000000b0c0c7221 */ /* 0x000fc80000010000 */
[----:B------:R-:W-:Y:S02]  /*4ae0*/  FADD.FTZ R13, R13, R12 ;  /* 0x0000000c0d0d7221 */ /* 0x000fe40000010000 */
[----:B------:R-:W-:Y:S01]  /*4af0*/  MUFU.EX2 R20, R20 ;  /* 0x0000001400147308 */ /* 0x000fe20000000800 */
[----:B-1----:R-:W-:-:S07]  /*4b00*/  FMNMX.FTZ R3, R24, R3, !PT ;  /* 0x0000000318037209 */ /* 0x002fce0007810000 */
[----:B------:R-:W1:Y:S01]  /*4b10*/  MUFU.EX2 R21, R21 ;  /* 0x0000001500157308 */ /* 0x000e620000000800 */
[----:B--2---:R-:W-:Y:S01]  /*4b20*/  F2FP.F16.F32.PACK_AB R156, R15, R14 ;  /* 0x0000000e0f9c723e */ /* 0x004fe200000000ff */
[----:B------:R-:W-:Y:S01]  /*4b30*/  FADD.FTZ R14, R14, R13 ;  /* 0x0000000d0e0e7221 */ /* 0x000fe20000010000 */
[C---:B------:R-:W-:Y:S01]  /*4b40*/  FMUL.FTZ R24, R3.reuse, UR10 ;  /* 0x0000000a03187c20 */ /* 0x040fe20008410000 */
[----:B------:R-:W-:Y:S02]  /*4b50*/  FSETP.NEU.FTZ.AND P1, PT, R3, -INF , PT ;  /* 0xff8000000300780b */ /* 0x000fe40003f3d000 */
[----:B------:R-:W-:Y:S02]  /*4b60*/  FADD.FTZ R15, R15, R14 ;  /* 0x0000000e0f0f7221 */ /* 0x000fe40000010000 */
[----:B------:R-:W-:Y:S01]  /*4b70*/  FSEL R25, R24, RZ, P1 ;  /* 0x000000ff18197208 */ /* 0x000fe20000800000 */
[----:B------:R-:W-:Y:S01]  /*4b80*/  MUFU.EX2 R168, R168 ;  /* 0x000000a800a87308 */ /* 0x000fe20000000800 */
[----:B------:R-:W-:-:S03]  /*4b90*/  ISETP.NE.AND P1, PT, R57, RZ, PT ;  /* 0x000000ff3900720c */ /* 0x000fc60003f25270 */
[--C-:B------:R-:W-:Y:S01]  /*4ba0*/  FFMA.FTZ R26, R26, UR10, -R25.reuse ;  /* 0x0000000a1a1a7c23 */ /* 0x100fe20008010819 */
        /* <DEDUP_REMOVED lines=8> */
[----:B------:R-:W-:Y:S01]  /*4c30*/  FFMA.FTZ R43, R43, UR10, -R25 ;  /* 0x0000000a2b2b7c23 */ /* 0x000fe20008010819 */
[----:B------:R-:W-:-:S02]  /*4c40*/  @!P1 VIADD R24, R8, 0x38840 ;  /* 0x0003884008189836 */ /* 0x000fc40000000000 */
[--C-:B------:R-:W-:Y:S01]  /*4c50*/  FFMA.FTZ R46, R46, UR10, -R25.reuse ;  /* 0x0000000a2e2e7c23 */ /* 0x100fe20008010819 */
[--C-:B------:R-:W-:Y:S01]  /*4c60*/  FFMA.FTZ R47, R47, UR10, -R25.reuse ;  /* 0x0000000a2f2f7c23 */ /* 0x100fe20008010819 */
[--C-:B------:R-:W-:Y:S01]  /*4c70*/  FFMA.FTZ R50, R50, UR10, -R25.reuse ;  /* 0x0000000a32327c23 */ /* 0x100fe20008010819 */
[--C-:B------:R-:W-:Y:S01]  /*4c80*/  FFMA.FTZ R51, R51, UR10, -R25.reuse ;  /* 0x0000000a33337c23 */ /* 0x100fe20008010819 */
[----:B------:R-:W-:Y:S01]  /*4c90*/  @!P1 PRMT R24, RZ, 0x654, R24 ;  /* 0x00000654ff189816 */ /* 0x000fe20000000018 */
[--C-:B------:R-:W-:Y:S01]  /*4ca0*/  FFMA.FTZ R54, R54, UR10, -R25.reuse ;  /* 0x0000000a36367c23 */ /* 0x100fe20008010819 */
[----:B------:R-:W-:Y:S01]  /*4cb0*/  FFMA.FTZ R25, R55, UR10, -R25 ;  /* 0x0000000a37197c23 */ /* 0x000fe20008010819 */
[----:B------:R-:W-:Y:S01]  /*4cc0*/  MUFU.EX2 R176, R26 ;  /* 0x0000001a00b07308 */ /* 0x000fe20000000800 */
[----:B------:R2:W-:Y:S01]  /*4cd0*/  @!P1 SYNCS.ARRIVE.TRANS64.RED.A1T0 RZ, [R24+URZ], RZ ;  /* 0x000000ff18ff99a7 */ /* 0x0005e2000810043f */
[----:B-1----:R-:W-:Y:S01]  /*4ce0*/  F2FP.F16.F32.PACK_AB R158, R21, R20 ;  /* 0x00000014159e723e */ /* 0x002fe200000000ff */
[----:B------:R-:W-:Y:S01]  /*4cf0*/  FADD.FTZ R20, R20, R15 ;  /* 0x0000000f14147221 */ /* 0x000fe20000010000 */
[----:B------:R-:W-:-:S03]  /*4d00*/  @!P1 VIADD R8, R8, 0x38860 ;  /* 0x0003886008089836 */ /* 0x000fc60000000000 */
[----:B------:R-:W-:Y:S01]  /*4d10*/  FADD.FTZ R21, R21, R20 ;  /* 0x0000001415157221 */ /* 0x000fe20000010000 */
[----:B------:R-:W1:Y:S01]  /*4d20*/  MUFU.EX2 R177, R27 ;  /* 0x0000001b00b17308 */ /* 0x000e620000000800 */
[----:B------:R-:W-:-:S07]  /*4d30*/  @!P1 PRMT R8, RZ, 0x654, R8 ;  /* 0x00000654ff089816 */ /* 0x000fce0000000008 */
[----:B------:R-:W-:Y:S08]  /*4d40*/  MUFU.EX2 R178, R30 ;  /* 0x0000001e00b27308 */ /* 0x000ff00000000800 */
[----:B------:R-:W3:Y:S01]  /*4d50*/  MUFU.EX2 R179, R31 ;  /* 0x0000001f00b37308 */ /* 0x000ee20000000800 */
[----:B-1----:R-:W-:Y:S01]  /*4d60*/  F2FP.F16.F32.PACK_AB R153, R177, R176 ;  /* 0x000000b0b199723e */ /* 0x002fe200000000ff */
[----:B------:R-:W-:-:S06]  /*4d70*/  FADD.FTZ R177, R176, R177 ;  /* 0x000000b1b0b17221 */ /* 0x000fcc0000010000 */
[----:B------:R-:W-:Y:S08]  /*4d80*/  MUFU.EX2 R180, R34 ;  /* 0x0000002200b47308 */ /* 0x000ff00000000800 */
[----:B------:R-:W1:Y:S01]  /*4d90*/  MUFU.EX2 R181, R35 ;  /* 0x0000002300b57308 */ /* 0x000e620000000800 */
[----:B---3--:R-:W-:Y:S01]  /*4da0*/  F2FP.F16.F32.PACK_AB R155, R179, R178 ;  /* 0x000000b2b39b723e */ /* 0x008fe200000000ff */
[----:B------:R-:W-:Y:S01]  /*4db0*/  BAR.SYNC.DEFER_BLOCKING 0xf, 0x100 ;  /* 0x03c4000000007b1d */ /* 0x000fe20000010000 */
[----:B------:R-:W-:-:S04]  /*4dc0*/  FADD.FTZ R178, R178, R177 ;  /* 0x000000b1b2b27221 */ /* 0x000fc80000010000 */
[----:B------:R-:W-:Y:S01]  /*4dd0*/  FADD.FTZ R179, R179, R178 ;  /* 0x000000b2b3b37221 */ /* 0x000fe20000010000 */
[----:B------:R-:W-:Y:S08]  /*4de0*/  MUFU.EX2 R182, R38 ;  /* 0x0000002600b67308 */ /* 0x000ff00000000800 */
[----:B------:R-:W3:Y:S01]  /*4df0*/  MUFU.EX2 R183, R39 ;  /* 0x0000002700b77308 */ /* 0x000ee20000000800 */
[----:B-1----:R-:W-:Y:S01]  /*4e00*/  F2FP.F16.F32.PACK_AB R157, R181, R180 ;  /* 0x000000b4b59d723e */ /* 0x002fe200000000ff */
[----:B------:R-:W-:-:S04]  /*4e10*/  FADD.FTZ R180, R180, R179 ;  /* 0x000000b3b4b47221 */ /* 0x000fc80000010000 */
[----:B------:R-:W-:Y:S02]  /*4e20*/  FADD.FTZ R181, R181, R180 ;  /* 0x000000b4b5b57221 */ /* 0x000fe40000010000 */
[----:B------:R-:W1:Y:S01]  /*4e30*/  MUFU.EX2 R169, R169 ;  /* 0x000000a900a97308 */ /* 0x000e620000000800 */
[----:B------:R4:W-:Y:S07]  /*4e40*/  STSM.16.M88.4 [R23+0x36400], R152 ;  /* 0x0364009817007844 */ /* 0x0009ee0000000200 */
[----:B------:R-:W-:Y:S01]  /*4e50*/  MUFU.EX2 R170, R170 ;  /* 0x000000aa00aa7308 */ /* 0x000fe20000000800 */
[----:B---3--:R-:W-:Y:S01]  /*4e60*/  F2FP.F16.F32.PACK_AB R159, R183, R182 ;  /* 0x000000b6b79f723e */ /* 0x008fe200000000ff */
[----:B------:R-:W-:-:S04]  /*4e70*/  FADD.FTZ R182, R182, R181 ;  /* 0x000000b5b6b67221 */ /* 0x000fc80000010000 */
[----:B------:R4:W-:Y:S01]  /*4e80*/  STSM.16.M88.4 [R185], R156 ;  /* 0x0000009cb9007844 */ /* 0x0009e20000000200 */
[----:B------:R-:W-:Y:S01]  /*4e90*/  FADD.FTZ R182, R183, R182 ;  /* 0x000000b6b7b67221 */ /* 0x000fe20000010000 */
[----:B------:R-:W3:Y:S01]  /*4ea0*/  MUFU.EX2 R171, R171 ;  /* 0x000000ab00ab7308 */ /* 0x000ee20000000800 */
[----:B-1----:R-:W-:Y:S01]  /*4eb0*/  F2FP.F16.F32.PACK_AB R160, R169, R168 ;  /* 0x000000a8a9a0723e */ /* 0x002fe200000000ff */
[----:B------:R-:W-:-:S04]  /*4ec0*/  FADD.FTZ R168, R168, R21 ;  /* 0x00000015a8a87221 */ /* 0x000fc80000010000 */
[----:B------:R-:W-:Y:S02]  /*4ed0*/  FADD.FTZ R169, R169, R168 ;  /* 0x000000a8a9a97221 */ /* 0x000fe40000010000 */
[----:B------:R-:W-:Y:S08]  /*4ee0*/  MUFU.EX2 R189, R42 ;  /* 0x0000002a00bd7308 */ /* 0x000ff00000000800 */
[----:B------:R-:W1:Y:S01]  /*4ef0*/  MUFU.EX2 R190, R43 ;  /* 0x0000002b00be7308 */ /* 0x000e620000000800 */
[----:B---3--:R-:W-:Y:S01]  /*4f00*/  F2FP.F16.F32.PACK_AB R162, R171, R170 ;  /* 0x000000aaaba2723e */ /* 0x008fe200000000ff */
[----:B------:R-:W-:-:S04]  /*4f10*/  FADD.FTZ R170, R170, R169 ;  /* 0x000000a9aaaa7221 */ /* 0x000fc80000010000 */
[----:B------:R-:W-:Y:S02]  /*4f20*/  FADD.FTZ R171, R171, R170 ;  /* 0x000000aaabab7221 */ /* 0x000fe40000010000 */
[----:B------:R-:W-:Y:S08]  /*4f30*/  MUFU.EX2 R191, R46 ;  /* 0x0000002e00bf7308 */ /* 0x000ff00000000800 */
        /* <DEDUP_REMOVED lines=8> */
[----:B------:R4:W-:Y:S01]  /*4fc0*/  STSM.16.M88.4 [R22], R160 ;  /* 0x000000a016007844 */ /* 0x0009e20000000200 */
[----:B------:R-:W-:Y:S01]  /*4fd0*/  FADD.FTZ R192, R192, R191 ;  /* 0x000000bfc0c07221 */ /* 0x000fe20000010000 */
[----:B------:R-:W-:Y:S08]  /*4fe0*/  MUFU.EX2 R174, R174 ;  /* 0x000000ae00ae7308 */ /* 0x000ff00000000800 */
[----:B------:R-:W3:Y:S01]  /*4ff0*/  MUFU.EX2 R175, R175 ;  /* 0x000000af00af7308 */ /* 0x000ee20000000800 */
[----:B-1----:R-:W-:Y:S01]  /*5000*/  F2FP.F16.F32.PACK_AB R164, R173, R172 ;  /* 0x000000acada4723e */ /* 0x002fe200000000ff */
[----:B------:R-:W-:-:S04]  /*5010*/  FADD.FTZ R172, R172, R171 ;  /* 0x000000abacac7221 */ /* 0x000fc80000010000 */
[----:B------:R-:W-:Y:S02]  /*5020*/  FADD.FTZ R173, R173, R172 ;  /* 0x000000acadad7221 */ /* 0x000fe40000010000 */
[----:B------:R-:W-:Y:S08]  /*5030*/  MUFU.EX2 R193, R50 ;  /* 0x0000003200c17308 */ /* 0x000ff00000000800 */
[----:B------:R-:W1:Y:S01]  /*5040*/  MUFU.EX2 R194, R51 ;  /* 0x0000003300c27308 */ /* 0x000e620000000800 */
[----:B---3--:R-:W-:-:S07]  /*5050*/  F2FP.F16.F32.PACK_AB R166, R175, R174 ;  /* 0x000000aeafa6723e */ /* 0x008fce00000000ff */
[----:B------:R-:W-:Y:S08]  /*5060*/  MUFU.EX2 R195, R54 ;  /* 0x0000003600c37308 */ /* 0x000ff00000000800 */
[----:B------:R-:W3:Y:S01]  /*5070*/  MUFU.EX2 R196, R25 ;  /* 0x0000001900c47308 */ /* 0x000ee20000000800 */
[----:B-1----:R-:W-:Y:S01]  /*5080*/  F2FP.F16.F32.PACK_AB R165, R194, R193 ;  /* 0x000000c1c2a5723e */ /* 0x002fe200000000ff */
[----:B------:R-:W-:-:S04]  /*5090*/  FADD.FTZ R193, R193, R192 ;  /* 0x000000c0c1c17221 */ /* 0x000fc80000010000 */
[----:B------:R-:W-:Y:S01]  /*50a0*/  FADD.FTZ R194, R194, R193 ;  /* 0x000000c1c2c27221 */ /* 0x000fe20000010000 */
[----:B---3--:R-:W-:-:S03]  /*50b0*/  F2FP.F16.F32.PACK_AB R167, R196, R195 ;  /* 0x000000c3c4a7723e */ /* 0x008fc600000000ff */
[----:B------:R-:W-:Y:S02]  /*50c0*/  FADD.FTZ R195, R195, R194 ;  /* 0x000000c2c3c37221 */ /* 0x000fe40000010000 */
[----:B------:R4:W-:Y:S01]  /*50d0*/  STSM.16.M88.4 [R184], R164 ;  /* 0x000000a4b8007844 */ /* 0x0009e20000000200 */
[----:B--2---:R-:W-:Y:S01]  /*50e0*/  WARPGROUP.ARRIVE ;  /* 0x00000000000079c5 */ /* 0x004fe20000000000 */
[----:B------:R-:W-:-:S05]  /*50f0*/  FADD.FTZ R10, R196, R195 ;  /* 0x000000c3c40a7221 */ /* 0x000fca0000010000 */
[----:B------:R-:W-:Y:S01]  /*5100*/  HGMMA.64x256x16.F32 R24, R152, gdesc[UR4].tnspB, RZ, !UPT, gsb0 ;  /* 0x43e0000498187df0 */ /* 0x000fe2000c0008ff */
[----:B------:R-:W-:Y:S01]  /*5110*/  UMOV UR6, UR4 ;  /* 0x0000000400067c82 */ /* 0x000fe20008000000 */
[----:B------:R-:W-:Y:S01]  /*5120*/  UMOV UR7, 0x40000040 ;  /* 0x4000004000077882 */ /* 0x000fe20000000000 */
[----:B------:R-:W-:Y:S01]  /*5130*/  R2UR UR4, R198 ;  /* 0x00000000c60472ca */ /* 0x000fe200000e0000 */
[----:B------:R-:W-:Y:S02]  /*5140*/  WARPGROUP.DEPBAR.LE gsb0, 0x0 ;  /* 0x00008000000079c5 */ /* 0x000fe40000010000 */
[----:B------:R-:W-:-:S15]  /*5150*/  WARPGROUP.ARRIVE ;  /* 0x00000000000079c5 */ /* 0x000fde0000000000 */
[----:B------:R-:W-:-:S07]  /*5160*/  NOP ;  /* 0x0000000000007918 */ /* 0x000fce0000000000 */
[----:B------:R-:W-:Y:S01]  /*5170*/  HGMMA.64x256x16.F32 R24, R156, gdesc[UR4].tnspB, R24, gsb0 ;  /* 0x43e000049c187df0 */ /* 0x000fe20008000818 */
        /* <DEDUP_REMOVED lines=19> */
[----:B-1----:R-:W1:Y:S02]  /*52b0*/  FENCE.VIEW.ASYNC.S ;  /* 0x00000000000073c6 */ /* 0x002e640000000000 */
[----:B-1----:R-:W-:Y:S01]  /*52c0*/  NOP ;  /* 0x0000000000007918 */ /* 0x002fe20000000000 */
[----:B------:R-:W-:Y:S06]  /*52d0*/  BAR.ARV 0xe, 0x100 ;  /* 0x0384000000007b1d */ /* 0x000fec0000002000 */
[----:B------:R1:W-:Y:S02]  /*52e0*/  @!P1 SYNCS.ARRIVE.TRANS64.RED.A1T0 RZ, [R8+URZ], RZ ;  /* 0x000000ff08ff99a7 */ /* 0x0003e4000810043f */
[----:B-1----:R-:W-:-:S04]  /*52f0*/  FADD.FTZ R8, R174, R173 ;  /* 0x000000adae087221 */ /* 0x002fc80000010000 */
[----:B------:R-:W-:Y:S01]  /*5300*/  FADD.FTZ R8, R175, R8 ;  /* 0x00000008af087221 */ /* 0x000fe20000010000 */
[----:B----4-:R-:W-:Y:S06]  /*5310*/  @!P2 BRA `(.L_x_2817) ;  /* 0x0000002c008ca947 */ /* 0x010fec0003800000 */
[----:B------:R-:W-:Y:S01]  /*5320*/  MOV R13, R3 ;  /* 0x00000003000d7202 */ /* 0x000fe20000000f00 */
[----:B------:R-:W-:Y:S01]  /*5330*/  IMAD.MOV.U32 R15, RZ, RZ, R0 ;  /* 0x000000ffff0f7224 */ /* 0x000fe200078e0000 */
[----:B------:R-:W-:Y:S01]  /*5340*/  UIADD3 UR37, UR37, -0x2, URZ ;  /* 0xfffffffe25257890 */ /* 0x000fe2000fffe03f */
[----:B------:R-:W-:Y:S01]  /*5350*/  IMAD.MOV.U32 R12, RZ, RZ, R2 ;  /* 0x000000ffff0c7224 */ /* 0x000fe200078e0002 */
[----:B------:R-:W-:-:S10]  /*5360*/  ULDC UR10, c[0x0][0xa80] ;  /* 0x0002a000000a7ab9 */ /* 0x000fd40000000800 */
.L_x_2826:
[----:B------:R-:W-:Y:S01]  /*5370*/  VIADD R2, R12, 0x1 ;  /* 0x000000010c027836 */ /* 0x000fe20000000000 */
[----:B------:R-:W-:Y:S01]  /*5380*/  MOV R0, UR37 ;  /* 0x0000002500007c02 */ /* 0x000fe20008000f00 */
[----:B------:R-:W-:-:S03]  /*5390*/  UIADD3 UR37, UR37, -0x1, URZ ;  /* 0xffffffff25257890 */ /* 0x000fc6000fffe03f */
[----:B------:R-:W-:Y:S02]  /*53a0*/  ISETP.NE.AND P3, PT, R2, 0x2, PT ;  /* 0x000000020200780c */ /* 0x000fe40003f65270 */
[----:B------:R-:W-:Y:S02]  /*53b0*/  ISETP.GT.AND P2, PT, R0, RZ, PT ;  /* 0x000000ff0000720c */ /* 0x000fe40003f44270 */
[----:B------:R-:W-:Y:S02]  /*53c0*/  SEL R3, RZ, 0x1, P3 ;  /* 0x00000001ff037807 */ /* 0x000fe40001800000 */
[----:B------:R-:W-:Y:S02]  /*53d0*/  SEL R2, R2, RZ, P3 ;  /* 0x000000ff02027207 */ /* 0x000fe40001800000 */
[----:B------:R-:W-:Y:S01]  /*53e0*/  LOP3.LUT R16, R16, R3, RZ, 0x3c, !PT ;  /* 0x0000000310107212 */ /* 0x000fe200078e3cff */
[----:B--2---:R-:W-:Y:S06]  /*53f0*/  @P0 BRA `(.L_x_2818) ;  /* 0x0000000000040947 */ /* 0x004fec0003800000 */
[----:B------:R-:W-:Y:S01]  /*5400*/  BPT.TRAP 0x1 ;  /* 0x000000040000795c */ /* 0x000fe20000300000 */
.L_x_2818:
[----:B------:R-:W-:Y:S02]  /*5410*/  LEA R11, R2, UR42, 0x3 ;  /* 0x0000002a020b7c11 */ /* 0x000fe4000f8e18ff */
[----:B------:R-:W-:-:S04]  /*5420*/  SHF.L.U32 R0, R16, 0x1f, RZ ;  /* 0x0000001f10007819 */ /* 0x000fc800000006ff */
[----:B------:R1:W2:Y:S01]  /*5430*/  SYNCS.PHASECHK.TRANS64.TRYWAIT P3, [R11+URZ+0x38830], R0 ;  /* 0x038830000b0075a7 */ /* 0x0002a2000806017f */
[----:B------:R-:W-:Y:S05]  /*5440*/  @P0 BRA `(.L_x_2819) ;  /* 0x0000000000040947 */ /* 0x000fea0003800000 */
[----:B------:R-:W-:Y:S01]  /*5450*/  BPT.TRAP 0x1 ;  /* 0x000000040000795c */ /* 0x000fe20000300000 */
.L_x_2819:
[----:B------:R-:W-:Y:S01]  /*5460*/  IMAD R3, R2, 0x200, R4 ;  /* 0x0000020002037824 */ /* 0x000fe200078e0204 */
[----:B--2---:R-:W-:Y:S06]  /*5470*/  @P3 BRA `(.L_x_2820) ;  /* 0x0000000000083947 */ /* 0x004fec0003800000 */
[----:B------:R-:W2:Y:S02]  /*5480*/  SYNCS.PHASECHK.TRANS64.TRYWAIT P3, [R11+URZ+0x38830], R0 ;  /* 0x038830000b0075a7 */ /* 0x000ea4000806017f */
[----:B--2---:R-:W-:Y:S05]  /*5490*/  @!P3 BRA `(.L_x_2821) ;  /* 0x000000800008b947 */ /* 0x004fea0003800000 */
.L_x_2820:
[----:B------:R-:W-:Y:S01]  /*54a0*/  UIADD3 UR4, UR42, 0x20400, URZ ;  /* 0x000204002a047890 */ /* 0x000fe2000fffe03f */
[----:B------:R-:W-:Y:S01]  /*54b0*/  R2UR UR11, R3 ;  /* 0x00000000030b72ca */ /* 0x000fe200000e0000 */
[----:B------:R-:W-:Y:S01]  /*54c0*/  WARPGROUP.ARRIVE ;  /* 0x00000000000079c5 */ /* 0x000fe20000000000 */
[----:B------:R-:W-:Y:S01]  /*54d0*/  UMOV UR7, 0x40000040 ;  /* 0x4000004000077882 */ /* 0x000fe20000000000 */
[----:B------:R-:W-:Y:S01]  /*54e0*/  USHF.R.U32.HI UR4, URZ, 0x4, UR4 ;  /* 0x000000043f047899 */ /* 0x000fe20008011604 */
[----:B------:R-:W-:Y:S01]  /*54f0*/  UMOV UR5, 0x40000040 ;  /* 0x4000004000057882 */ /* 0x000fe20000000000 */
[----:B------:R-:W-:Y:S02]  /*5500*/  UMOV UR15, 0x40000040 ;  /* 0x40000040000f7882 */ /* 0x000fe40000000000 */
[----:B------:R-:W-:Y:S01]  /*5510*/  ULOP3.LUT UR4, UR4, 0x3fff, URZ, 0xc0, !UPT ;  /* 0x00003fff04047892 */ /* 0x000fe2000f8ec03f */
[----:B------:R-:W-:-:S03]  /*5520*/  UMOV UR19, 0x40000040 ;  /* 0x4000004000137882 */ /* 0x000fc60000000000 */
[----:B------:R-:W-:Y:S02]  /*5530*/  ULOP3.LUT UR4, UR4, 0x10000, URZ, 0xfc, !UPT ;  /* 0x0001000004047892 */ /* 0x000fe4000f8efc3f */
[----:B------:R-:W-:Y:S01]  /*5540*/  UMOV UR6, UR11 ;  /* 0x0000000b00067c82 */ /* 0x000fe20008000000 */
[----:B------:R-:W-:Y:S02]  /*5550*/  UIADD3 UR14, UR11, 0x4, URZ ;  /* 0x000000040b0e7890 */ /* 0x000fe4000fffe03f */
[----:B------:R-:W-:-:S04]  /*5560*/  UIADD3 UR18, UR11, 0x6, URZ ;  /* 0x000000060b127890 */ /* 0x000fc8000fffe03f */
[----:B------:R-:W-:Y:S01]  /*5570*/  HGMMA.64x64x16.F32 R152, gdesc[UR4], RZ, !UPT, gsb0 ;  /* 0x00e00000049879f0 */ /* 0x000fe2000c0008ff */
[----:B------:R-:W-:Y:S01]  /*5580*/  UIADD3 UR6, UR11, 0x2, URZ ;  /* 0x000000020b067890 */ /* 0x000fe2000fffe03f */
[----:B------:R-:W-:Y:S01]  /*5590*/  UMOV UR4, UR8 ;  /* 0x0000000800047c82 */ /* 0x000fe20008000000 */
[----:B------:R-:W-:Y:S01]  /*55a0*/  UMOV UR5, UR9 ;  /* 0x0000000900057c82 */ /* 0x000fe20008000000 */
[----:B------:R-:W-:Y:S01]  /*55b0*/  UMOV UR7, 0x40000040 ;  /* 0x4000004000077882 */ /* 0x000fe20000000000 */
        /* <DEDUP_REMOVED lines=10> */
[----:B------:R-:W-:Y:S05]  /*5660*/  @P0 BRA `(.L_x_2822) ;  /* 0x0000000000040947 */ /* 0x000fea0003800000 */
[----:B------:R-:W-:Y:S01]  /*5670*/  BPT.TRAP 0x1 ;  /* 0x000000040000795c */ /* 0x000fe20000300000 */
.L_x_2822:
[----:B------:R3:W4:Y:S01]  /*5680*/  SYNCS.PHASECHK.TRANS64.TRYWAIT P3, [R11+URZ+0x38850], R0 ;  /* 0x038850000b0075a7 */ /* 0x000722000806017f */
[----:B------:R-:W-:Y:S05]  /*5690*/  @P0 BRA `(.L_x_2823) ;  /* 0x0000000000040947 */ /* 0x000fea0003800000 */
[----:B------:R-:W-:Y:S01]  /*56a0*/  BPT.TRAP 0x1 ;  /* 0x000000040000795c */ /* 0x000fe20000300000 */
.L_x_2823:
[----:B----4-:R-:W-:Y:S05]  /*56b0*/  @P3 BRA `(.L_x_2824) ;  /* 0x0000000000083947 */ /* 0x010fea0003800000 */
[----:B------:R-:W4:Y:S02]  /*56c0*/  SYNCS.PHASECHK.TRANS64.TRYWAIT P3, [R11+URZ+0x38850], R0 ;  /* 0x038850000b0075a7 */ /* 0x000f24000806017f */
[----:B----4-:R-:W-:Y:S05]  /*56d0*/  @!P3 BRA `(.L_x_2825) ;  /* 0x0000007c008cb947 */ /* 0x010fea0003800000 */
.L_x_2824:
[----:B-1234-:R-:W-:Y:S01]  /*56e0*/  VIADD R0, R5, 0x26400 ;  /* 0x0002640005007836 */ /* 0x01efe20000000000 */
[C---:B------:R-:W-:Y:S01]  /*56f0*/  IADD3 R3, R7.reuse, 0x200, RZ ;  /* 0x0000020007037810 */ /* 0x040fe20007ffe0ff */
[----:B------:R-:W-:Y:S01]  /*5700*/  VIADD R20, R7, 0x6 ;  /* 0x0000000607147836 */ /* 0x000fe20000000000 */
[----:B------:R-:W-:Y:S01]  /*5710*/  WARPGROUP.ARRIVE ;  /* 0x00000000000079c5 */ /* 0x000fe20000000000 */
[----:B------:R-:W-:Y:S01]  /*5720*/  UMOV UR7, 0x40000040 ;  /* 0x4000004000077882 */ /* 0x000fe20000000000 */
[----:B------:R-:W-:Y:S01]  /*5730*/  SHF.R.U32.HI R0, RZ, 0x4, R0 ;  /* 0x00000004ff007819 */ /* 0x000fe20000011600 */
[----:B------:R-:W-:-:S03]  /*5740*/  UMOV UR5, 0x40000040 ;  /* 0x4000004000057882 */ /* 0x000fc60000000000 */
[----:B------:R-:W1:Y:S01]  /*5750*/  S2R R189, SR_TID.X ;  /* 0x0000000000bd7919 */ /* 0x000e620000002100 */
[----:B------:R-:W-:Y:S02]  /*5760*/  LEA R202, R2, R9, 0xc ;  /* 0x0000000902ca7211 */ /* 0x000fe400078e60ff */
[----:B------:R-:W-:Y:S01]  /*5770*/  LOP3.LUT R14, R0, 0x3fff, RZ, 0xc0, !PT ;  /* 0x00003fff000e7812 */ /* 0x000fe200078ec0ff */
[----:B------:R-:W-:-:S03]  /*5780*/  IMAD R0, R2, 0x1000, R6 ;  /* 0x0000100002007824 */ /* 0x000fc600078e0206 */
[----:B------:R-:W-:Y:S01]  /*5790*/  LOP3.LUT R7, R14, 0x10000, RZ, 0xfc, !PT ;  /* 0x000100000e077812 */ /* 0x000fe200078efcff */
[C---:B------:R-:W-:Y:S01]  /*57a0*/  VIADD R14, R0.reuse, 0x2 ;  /* 0x00000002000e7836 */ /* 0x040fe20000000000 */
[----:B------:R-:W-:Y:S02]  /*57b0*/  R2UR UR6, R0 ;  /* 0x00000000000672ca */ /* 0x000fe400000e0000 */
[C---:B------:R-:W-:Y:S01]  /*57c0*/  R2UR UR4, R7.reuse ;  /* 0x00000000070472ca */ /* 0x040fe200000e0000 */
[C---:B------:R-:W-:Y:S02]  /*57d0*/  VIADD R21, R7.reuse, 0x2 ;  /* 0x0000000207157836 */ /* 0x040fe40000000000 */
[----:B------:R-:W-:-:S10]  /*57e0*/  VIADD R191, R7, 0x800 ;  /* 0x0000080007bf7836 */ /* 0x000fd40000000000 */
[----:B------:R-:W-:Y:S01]  /*57f0*/  HGMMA.64x64x16.F32 R152, gdesc[UR4], R152, gsb0 ;  /* 0x00e00000049879f0 */ /* 0x000fe20008000898 */
[----:B------:R-:W-:Y:S01]  /*5800*/  R2UR UR6, R14 ;  /* 0x000000000e0672ca */ /* 0x000fe200000e0000 */
[----:B------:R-:W-:Y:S01]  /*5810*/  UMOV UR7, 0x40000040 ;  /* 0x4000004000077882 */ /* 0x000fe20000000000 */
[----:B------:R-:W-:Y:S01]  /*5820*/  R2UR UR4, R21 ;  /* 0x00000000150472ca */ /* 0x000fe200000e0000 */
[----:B------:R-:W-:Y:S01]  /*5830*/  UMOV UR5, 0x40000040 ;  /* 0x4000004000057882 */ /* 0x000fe20000000000 */
[----:B------:R-:W-:Y:S01]  /*5840*/  VIADD R21, R7, 0x4 ;  /* 0x0000000407157836 */ /* 0x000fe20000000000 */
[----:B------:R-:W-:Y:S02]  /*5850*/  IADD3 R14, R0, 0x4, RZ ;  /* 0x00000004000e7810 */ /* 0x000fe40007ffe0ff */
[----:B-1----:R-:W-:Y:S01]  /*5860*/  SHF.R.U32.HI R189, RZ, 0x7, R189 ;  /* 0x00000007ffbd7819 */ /* 0x002fe200000116bd */
[----:B------:R-:W-:Y:S02]  /*5870*/  WARPGROUP.DEPBAR.LE gsb0, 0x0 ;  /* 0x00008000000079c5 */ /* 0x000fe40000010000 */
[----:B------:R-:W-:-:S06]  /*5880*/  WARPGROUP.ARRIVE ;  /* 0x00000000000079c5 */ /* 0x000fcc0000000000 */
[----:B------:R-:W-:Y:S01]  /*5890*/  HGMMA.64x64x16.F32 R152, gdesc[UR4], R152, gsb0 ;  /* 0x00e00000049879f0 */ /* 0x000fe20008000898 */
[----:B------:R-:W-:Y:S01]  /*58a0*/  R2UR UR6, R14 ;  /* 0x000000000e0672ca */ /* 0x000fe200000e0000 */
[----:B------:R-:W-:Y:S01]  /*58b0*/  UMOV UR7, 0x40000040 ;  /* 0x4000004000077882 */ /* 0x000fe20000000000 */
[----:B------:R-:W-:Y:S01]  /*58c0*/  R2UR UR4, R21 ;  /* 0x00000000150472ca */ /* 0x000fe200000e0000 */
[----:B------:R-:W-:Y:S01]  /*58d0*/  UMOV UR5, 0x40000040 ;  /* 0x4000004000057882 */ /* 0x000fe20000000000 */
[C---:B------:R-:W-:Y:S02]  /*58e0*/  VIADD R14, R0.reuse, 0x6 ;  /* 0x00000006000e7836 */ /* 0x040fe40000000000 */
        /* <DEDUP_REMOVED lines=9> */
[----:B------:R-:W-:Y:S02]  /*5980*/  WARPGROUP.DEPBAR.LE gsb0, 0x0 ;  /* 0x00008000000079c5 */ /* 0x000fe40000010000 */
[----:B------:R-:W-:-:S08]  /*5990*/  WARPGROUP.ARRIVE ;  /* 0x00000000000079c5 */ /* 0x000fd00000000000 */
        /* <DEDUP_REMOVED lines=104> */
[----:B------:R-:W1:Y:S02]  /*6020*/  SHFL.IDX PT, R3, R189, RZ, 0x1f ;  /* 0x00001fffbd037589 */ /* 0x000e6400000e0000 */
[----:B-1----:R-:W-:-:S04]  /*6030*/  ISETP.GT.AND P3, PT, R3, 0x7f, PT ;  /* 0x0000007f0300780c */ /* 0x002fc80003f64270 */
[----:B------:R-:W-:-:S04]  /*6040*/  SEL R3, RZ, 0x2, !P3 ;  /* 0x00000002ff037807 */ /* 0x000fc80005800000 */
        /* <DEDUP_REMOVED lines=9> */
[----:B------:R-:W-:-:S05]  /*60e0*/  IMAD.MOV.U32 R20, RZ, RZ, 0x4 ;  /* 0x00000004ff147424 */ /* 0x000fca00078e00ff */
[C---:B------:R-:W-:Y:S02]  /*60f0*/  SEL R14, R20.reuse, 0x2, P3 ;  /* 0x00000002140e7807 */ /* 0x040fe40001800000 */
[----:B------:R-:W-:Y:S02]  /*6100*/  SEL R20, R20, 0x6, !P3 ;  /* 0x0000000614147807 */ /* 0x000fe40005800000 */
        /* <DEDUP_REMOVED lines=9> */
[--C-:B------:R-:W-:Y:S02]  /*61a0*/  IMAD.IADD R189, R21, 0x1, R20.reuse ;  /* 0x0000000115bd7824 */ /* 0x100fe400078e0214 */
[----:B------:R-:W-:Y:S02]  /*61b0*/  IMAD.IADD R21, R191, 0x1, R20 ;  /* 0x00000001bf157824 */ /* 0x000fe400078e0214 */
[----:B------:R-:W-:Y:S01]  /*61c0*/  VIADD R191, R7, 0xa00 ;  /* 0x00000a0007bf7836 */ /* 0x000fe20000000000 */
        /* <DEDUP_REMOVED lines=23> */
[----:B------:R-:W-:-:S03]  /*6340*/  IADD3 R189, R191, R3, RZ ;  /* 0x00000003bfbd7210 */ /* 0x000fc60007ffe0ff */
        /* <DEDUP_REMOVED lines=8> */
[----:B------:R-:W-:Y:S02]  /*63d0*/  IMAD.IADD R190, R14, 0x1, R21 ;  /* 0x000000010ebe7824 */ /* 0x000fe400078e0215 */
        /* <DEDUP_REMOVED lines=8> */
[----:B------:R-:W-:Y:S01]  /*6460*/  IMAD.IADD R189, R20, 0x1, R21 ;  /* 0x0000000114bd7824 */ /* 0x000fe200078e0215 */
[----:B------:R-:W-:Y:S02]  /*6470*/  IADD3 R21, R191, R20, RZ ;  /* 0x00000014bf157210 */ /* 0x000fe40007ffe0ff */
[----:B------:R-:W-:Y:S01]  /*6480*/  IADD3 R191, R7, 0xc00, RZ ;  /* 0x00000c0007bf7810 */ /* 0x000fe20007ffe0ff */
[----:B------:R-:W-:Y:S02]  /*6490*/  WARPGROUP.DEPBAR.LE gsb0, 0x0 ;  /* 0x00008000000079c5 */ /* 0x000fe40000010000 */
[----:B------:R-:W-:-:S06]  /*64a0*/  WARPGROUP.ARRIVE ;  /* 0x00000000000079c5 */ /* 0x000fcc0000000000 */
        /* <DEDUP_REMOVED lines=21> */
[----:B------:R-:W-:Y:S02]  /*6600*/  IMAD.IADD R189, R191, 0x1, R3 ;  /* 0x00000001bfbd7824 */ /* 0x000fe400078e0203 */
        /* <DEDUP_REMOVED lines=8> */
[----:B------:R-:W-:Y:S01]  /*6690*/  IMAD.IADD R190, R14, 0x1, R21 ;  /* 0x000000010ebe7824 */ /* 0x000fe200078e0215 */
[----:B------:R-:W-:Y:S01]  /*66a0*/  IADD3 R189, R191, R14, RZ ;  /* 0x0000000ebfbd7210 */ /* 0x000fe20007ffe0ff */
[----:B------:R-:W-:Y:S02]  /*66b0*/  WARPGROUP.DEPBAR.LE gsb0, 0x0 ;  /* 0x00008000000079c5 */ /* 0x000fe40000010000 */
[----:B------:R-:W-:-:S07]  /*66c0*/  WARPGROUP.ARRIVE ;  /* 0x00000000000079c5 */ /* 0x000fce0000000000 */
        /* <DEDUP_REMOVED lines=41> */
[C---:B------:R-:W-:Y:S02]  /*6960*/  IMAD.IADD R14, R189.reuse, 0x1, R14 ;  /* 0x00000001bd0e7824 */ /* 0x040fe400078e020e */
[----:B------:R-:W-:Y:S01]  /*6970*/  IMAD.IADD R21, R20, 0x1, R21 ;  /* 0x0000000114157824 */ /* 0x000fe200078e0215 */
[----:B------:R-:W-:Y:S01]  /*6980*/  IADD3 R20, R189, R20, RZ ;  /* 0x00000014bd147210 */ /* 0x000fe20007ffe0ff */
[----:B------:R-:W-:-:S02]  /*6990*/  WARPGROUP.DEPBAR.LE gsb0, 0x0 ;  /* 0x00008000000079c5 */ /* 0x000fc40000010000 */
        /* <DEDUP_REMOVED lines=20> */
[----:B------:R-:W-:Y:S01]  /*6ae0*/  IADD3 R20, R3, R14, R7 ;  /* 0x0000000e03147210 */ /* 0x000fe20007ffe007 */
[----:B------:R-:W-:Y:S02]  /*6af0*/  WARPGROUP.DEPBAR.LE gsb0, 0x0 ;  /* 0x00008000000079c5 */ /* 0x000fe40000010000 */
[----:B------:R-:W-:-:S08]  /*6b00*/  WARPGROUP.ARRIVE ;  /* 0x00000000000079c5 */ /* 0x000fd00000000000 */
        /* <DEDUP_REMOVED lines=9> */
[----:B------:R-:W-:-:S12]  /*6ba0*/  UMOV UR7, 0x40000040 ;  /* 0x4000004000077882 */ /* 0x000fd80000000000 */
[----:B------:R-:W-:Y:S01]  /*6bb0*/  UMOV UR6, UR4 ;  /* 0x0000000400067c82 */ /* 0x000fe20008000000 */
[----:B------:R-:W-:Y:S02]  /*6bc0*/  WARPGROUP.DEPBAR.LE gsb0, 0x0 ;  /* 0x00008000000079c5 */ /* 0x000fe40000010000 */
        /* <DEDUP_REMOVED lines=16> */
[----:B------:R-:W-:-:S03]  /*6cd0*/  FMNMX.FTZ R0, R154, R13, !PT ;  /* 0x0000000d9a007209 */ /* 0x000fc60007810000 */
        /* <DEDUP_REMOVED lines=12> */
[C---:B------:R-:W-:Y:S01]  /*6da0*/  FMUL.FTZ R194, R0.reuse, UR10 ;  /* 0x0000000a00c27c20 */ /* 0x040fe20008410000 */
[----:B------:R-:W-:Y:S01]  /*6db0*/  FMNMX.FTZ R3, R171, R14, !PT ;  /* 0x0000000eab037209 */ /* 0x000fe20007810000 */
[----:B------:R-:W-:Y:S02]  /*6dc0*/  FADD.FTZ R15, -R0, R15 ;  /* 0x0000000f000f7221 */ /* 0x000fe40000010100 */
[--C-:B------:R-:W-:Y:S01]  /*6dd0*/  FFMA.FTZ R189, R152, UR10, -R194.reuse ;  /* 0x0000000a98bd7c23 */ /* 0x100fe200080108c2 */
[----:B------:R-:W-:Y:S01]  /*6de0*/  FMNMX.FTZ R20, R174, R3, !PT ;  /* 0x00000003ae147209 */ /* 0x000fe20007810000 */
[--C-:B------:R-:W-:Y:S01]  /*6df0*/  FFMA.FTZ R21, R153, UR10, -R194.reuse ;  /* 0x0000000a99157c23 */ /* 0x100fe200080108c2 */
[----:B------:R-:W-:Y:S01]  /*6e00*/  FMUL.FTZ R15, R15, UR10 ;  /* 0x0000000a0f0f7c20 */ /* 0x000fe20008410000 */
        /* <DEDUP_REMOVED lines=11> */
[--C-:B------:R-:W-:Y:S01]  /*6ec0*/  FFMA.FTZ R169, R169, UR10, -R194.reuse ;  /* 0x0000000aa9a97c23 */ /* 0x100fe200080108c2 */
[--C-:B------:R-:W-:Y:S01]  /*6ed0*/  FFMA.FTZ R172, R172, UR10, -R194.reuse ;  /* 0x0000000aacac7c23 */ /* 0x100fe200080108c2 */
[----:B------:R-:W-:Y:S01]  /*6ee0*/  FMNMX.FTZ R152, R182, R3, !PT ;  /* 0x00000003b6987209 */ /* 0x000fe20007810000 */
[----:B------:R2:W-:Y:S01]  /*6ef0*/  MUFU.EX2 R20, R156 ;  /* 0x0000009c00147308 */ /* 0x0005e20000000800 */
[--C-:B------:R-:W-:Y:S01]  /*6f00*/  FFMA.FTZ R173, R173, UR10, -R194.reuse ;  /* 0x0000000aadad7c23 */ /* 0x100fe200080108c2 */
[--C-:B------:R-:W-:Y:S01]  /*6f10*/  FFMA.FTZ R176, R176, UR10, -R194.reuse ;  /* 0x0000000ab0b07c23 */ /* 0x100fe200080108c2 */
[----:B------:R-:W-:Y:S01]  /*6f20*/  FMNMX.FTZ R152, R183, R152, !PT ;  /* 0x00000098b7987209 */ /* 0x000fe20007810000 */
[--C-:B------:R-:W-:Y:S01]  /*6f30*/  FFMA.FTZ R177, R177, UR10, -R194.reuse ;  /* 0x0000000ab1b17c23 */ /* 0x100fe200080108c2 */
[----:B------:R-:W-:-:S03]  /*6f40*/  FFMA.FTZ R180, R180, UR10, -R194 ;  /* 0x0000000ab4b47c23 */ /* 0x000fc600080108c2 */
[----:B------:R-:W3:Y:S01]  /*6f50*/  SHFL.BFLY PT, R3, R152, 0x2, 0x1f ;  /* 0x0c401f0098037f89 */ /* 0x000ee200000e0000 */
        /* <DEDUP_REMOVED lines=22> */
[----:B------:R-:W-:Y:S01]  /*70c0*/  FMUL.FTZ R61, R61, R15 ;  /* 0x0000000f3d3d7220 */ /* 0x000fe20000410000 */
[----:B---3--:R-:W-:Y:S01]  /*70d0*/  FMNMX.FTZ R153, R152, R3, !PT ;  /* 0x0000000398997209 */ /* 0x008fe20007810000 */
[----:B------:R-:W-:Y:S01]  /*70e0*/  MUFU.EX2 R190, R190 ;  /* 0x000000be00be7308 */ /* 0x000fe20000000800 */
[-C--:B------:R-:W-:Y:S01]  /*70f0*/  FMUL.FTZ R64, R64, R15.reuse ;  /* 0x0000000f40407220 */ /* 0x080fe20000410000 */
[-C--:B------:R-:W-:Y:S01]  /*7100*/  FMUL.FTZ R65, R65, R15.reuse ;  /* 0x0000000f41417220 */ /* 0x080fe20000410000 */
[-C--:B------:R-:W-:Y:S01]  /*7110*/  FMUL.FTZ R68, R68, R15.reuse ;  /* 0x0000000f44447220 */ /* 0x080fe20000410000 */
[----:B------:R-:W1:Y:S01]  /*7120*/  SHFL.BFLY PT, R152, R153, 0x1, 0x1f ;  /* 0x0c201f0099987f89 */ /* 0x000e6200000e0000 */
        /* <DEDUP_REMOVED lines=19> */
[----:B------:R-:W4:Y:S01]  /*7260*/  MUFU.EX2 R193, R193 ;  /* 0x000000c100c17308 */ /* 0x000f220000000800 */
[-C--:B------:R-:W-:Y:S01]  /*7270*/  FMUL.FTZ R104, R104, R15.reuse ;  /* 0x0000000f68687220 */ /* 0x080fe20000410000 */
[-C--:B------:R-:W-:Y:S01]  /*7280*/  FMUL.FTZ R105, R105, R15.reuse ;  /* 0x0000000f69697220 */ /* 0x080fe20000410000 */
[-C--:B------:R-:W-:Y:S01]  /*7290*/  FMUL.FTZ R108, R108, R15.reuse ;  /* 0x0000000f6c6c7220 */ /* 0x080fe20000410000 */
[----:B-1----:R-:W-:Y:S01]  /*72a0*/  FMNMX.FTZ R3, R153, R152, !PT ;  /* 0x0000009899037209 */ /* 0x002fe20007810000 */
[----:B------:R-:W-:Y:S01]  /*72b0*/  FFMA.FTZ R153, R181, UR10, -R194 ;  /* 0x0000000ab5997c23 */ /* 0x000fe200080108c2 */
[-C--:B------:R-:W-:Y:S01]  /*72c0*/  FMUL.FTZ R109, R109, R15.reuse ;  /* 0x0000000f6d6d7220 */ /* 0x080fe20000410000 */
[-C--:B------:R-:W-:Y:S01]  /*72d0*/  FMUL.FTZ R112, R112, R15.reuse ;  /* 0x0000000f70707220 */ /* 0x080fe20000410000 */
[----:B------:R-:W-:Y:S01]  /*72e0*/  MUFU.EX2 R168, R168 ;  /* 0x000000a800a87308 */ /* 0x000fe20000000800 */
[C---:B------:R-:W-:Y:S01]  /*72f0*/  FADD.FTZ R152, -R3.reuse, R13 ;  /* 0x0000000d03987221 */ /* 0x040fe20000010100 */
[----:B--2---:R-:W-:Y:S01]  /*7300*/  FMUL.FTZ R156, R3, UR10 ;  /* 0x0000000a039c7c20 */ /* 0x004fe20008410000 */
[-C--:B------:R-:W-:Y:S01]  /*7310*/  FMUL.FTZ R113, R113, R15.reuse ;  /* 0x0000000f71717220 */ /* 0x080fe20000410000 */
[----:B------:R-:W-:Y:S01]  /*7320*/  FMUL.FTZ R116, R116, R15 ;  /* 0x0000000f74747220 */ /* 0x000fe20000410000 */
[----:B------:R-:W-:Y:S01]  /*7330*/  FMUL.FTZ R152, R152, UR10 ;  /* 0x0000000a98987c20 */ /* 0x000fe20008410000 */
[--C-:B------:R-:W-:Y:S01]  /*7340*/  FFMA.FTZ R194, R154, UR10, -R156.reuse ;  /* 0x0000000a9ac27c23 */ /* 0x100fe2000801089c */
[--C-:B------:R-:W-:Y:S01]  /*7350*/  FFMA.FTZ R195, R155, UR10, -R156.reuse ;  /* 0x0000000a9bc37c23 */ /* 0x100fe2000801089c */
[----:B------:R1:W-:Y:S01]  /*7360*/  MUFU.EX2 R13, R153 ;  /* 0x00000099000d7308 */ /* 0x0003e20000000800 */
[--C-:B------:R-:W-:Y:S01]  /*7370*/  FFMA.FTZ R196, R158, UR10, -R156.reuse ;  /* 0x0000000a9ec47c23 */ /* 0x100fe2000801089c */
[--C-:B------:R-:W-:Y:S01]  /*7380*/  FFMA.FTZ R197, R159, UR10, -R156.reuse ;  /* 0x0000000a9fc57c23 */ /* 0x100fe2000801089c */
[--C-:B------:R-:W-:Y:S01]  /*7390*/  FFMA.FTZ R198, R162, UR10, -R156.reuse ;  /* 0x0000000aa2c67c23 */ /* 0x100fe2000801089c */
[--C-:B------:R-:W-:Y:S01]  /*73a0*/  FFMA.FTZ R199, R163, UR10, -R156.reuse ;  /* 0x0000000aa3c77c23 */ /* 0x100fe2000801089c */
[--C-:B------:R-:W-:Y:S01]  /*73b0*/  FFMA.FTZ R200, R166, UR10, -R156.reuse ;  /* 0x0000000aa6c87c23 */ /* 0x100fe2000801089c */
[--C-:B------:R-:W-:Y:S01]  /*73c0*/  FFMA.FTZ R201, R167, UR10, -R156.reuse ;  /* 0x0000000aa7c97c23 */ /* 0x100fe2000801089c */
[----:B------:R-:W-:Y:S01]  /*73d0*/  FFMA.FTZ R170, R170, UR10, -R156 ;  /* 0x0000000aaaaa7c23 */ /* 0x000fe2000801089c */
[----:B------:R2:W5:Y:S01]  /*73e0*/  MUFU.EX2 R181, R152 ;  /* 0x0000009800b57308 */ /* 0x0005620000000800 */
[----:B-1----:R-:W-:-:S02]  /*73f0*/  IMAD.MOV R153, RZ, RZ, -R19 ;  /* 0x000000ffff997224 */ /* 0x002fc400078e0a13 */
[--C-:B------:R-:W-:Y:S01]  /*7400*/  FFMA.FTZ R171, R171, UR10, -R156.reuse ;  /* 0x0000000aabab7c23 */ /* 0x100fe2000801089c */
[--C-:B------:R-:W-:Y:S01]  /*7410*/  FFMA.FTZ R174, R174, UR10, -R156.reuse ;  /* 0x0000000aaeae7c23 */ /* 0x100fe2000801089c */
[--C-:B------:R-:W-:Y:S01]  /*7420*/  FFMA.FTZ R175, R175, UR10, -R156.reuse ;  /* 0x0000000aafaf7c23 */ /* 0x100fe2000801089c */
[--C-:B------:R-:W-:Y:S01]  /*7430*/  FFMA.FTZ R178, R178, UR10, -R156.reuse ;  /* 0x0000000ab2b27c23 */ /* 0x100fe2000801089c */
[----:B------:R-:W-:Y:S01]  /*7440*/  ISETP.NE.AND P3, PT, R18, R153, PT ;  /* 0x000000991200720c */ /* 0x000fe20003f65270 */
[--C-:B------:R-:W-:Y:S01]  /*7450*/  FFMA.FTZ R179, R179, UR10, -R156.reuse ;  /* 0x0000000ab3b37c23 */ /* 0x100fe2000801089c */
[--C-:B------:R-:W-:Y:S01]  /*7460*/  FFMA.FTZ R183, R183, UR10, -R156.reuse ;  /* 0x0000000ab7b77c23 */ /* 0x100fe2000801089c */
[----:B--2---:R-:W-:Y:S02]  /*7470*/  @!P1 VIADD R152, R11, 0x38840 ;  /* 0x000388400b989836 */ /* 0x004fe40000000000 */
[----:B------:R-:W-:Y:S01]  /*7480*/  FFMA.FTZ R182, R182, UR10, -R156 ;  /* 0x0000000ab6b67c23 */ /* 0x000fe2000801089c */
[----:B------:R-:W-:Y:S01]  /*7490*/  MUFU.EX2 R194, R194 ;  /* 0x000000c200c27308 */ /* 0x000fe20000000800 */
[----:B---3--:R-:W-:Y:S01]  /*74a0*/  F2FP.F16.F32.PACK_AB R156, R191, R190 ;  /* 0x000000bebf9c723e */ /* 0x008fe200000000ff */
[-C--:B------:R-:W-:Y:S01]  /*74b0*/  FMUL.FTZ R117, R117, R15.reuse ;  /* 0x0000000f75757220 */ /* 0x080fe20000410000 */
[----:B------:R-:W-:Y:S01]  /*74c0*/  @!P1 PRMT R152, RZ, 0x654, R152 ;  /* 0x00000654ff989816 */ /* 0x000fe20000000098 */
[----:B------:R-:W-:Y:S01]  /*74d0*/  FMUL.FTZ R120, R120, R15 ;  /* 0x0000000f78787220 */ /* 0x000fe20000410000 */
[----:B----4-:R-:W-:Y:S01]  /*74e0*/  F2FP.F16.F32.PACK_AB R158, R193, R192 ;  /* 0x000000c0c19e723e */ /* 0x010fe200000000ff */
[-C--:B-----5:R-:W-:Y:S01]  /*74f0*/  FMUL.FTZ R26, R26, R181.reuse ;  /* 0x000000b51a1a7220 */ /* 0x0a0fe20000410000 */
[----:B------:R1:W-:Y:S01]  /*7500*/  @!P1 SYNCS.ARRIVE.TRANS64.RED.A1T0 RZ, [R152+URZ], RZ ;  /* 0x000000ff98ff99a7 */ /* 0x0003e2000810043f */
[----:B------:R-:W-:Y:S01]  /*7510*/  @!P3 IMAD R12, R12, 0x40, R17 ;  /* 0x000000400c0cb824 */ /* 0x000fe200078e0211 */
[----:B------:R-:W2:Y:S01]  /*7520*/  MUFU.EX2 R195, R195 ;  /* 0x000000c300c37308 */ /* 0x000ea20000000800 */
[-C--:B------:R-:W-:Y:S01]  /*7530*/  FMUL.FTZ R27, R27, R181.reuse ;  /* 0x000000b51b1b7220 */ /* 0x080fe20000410000 */
[-C--:B------:R-:W-:Y:S01]  /*7540*/  FMUL.FTZ R30, R30, R181.reuse ;  /* 0x000000b51e1e7220 */ /* 0x080fe20000410000 */
[-C--:B------:R-:W-:Y:S01]  /*7550*/  FMUL.FTZ R31, R31, R181.reuse ;  /* 0x000000b51f1f7220 */ /* 0x080fe20000410000 */
[----:B------:R-:W-:Y:S01]  /*7560*/  @!P3 LEA R154, R12, UR42, 0x2 ;  /* 0x0000002a0c9abc11 */ /* 0x000fe2000f8e10ff */
[-C--:B------:R-:W-:Y:S01]  /*7570*/  FMUL.FTZ R34, R34, R181.reuse ;  /* 0x000000b522227220 */ /* 0x080fe20000410000 */
[----:B-1----:R-:W-:Y:S01]  /*7580*/  F2FP.F16.F32.PACK_AB R152, R21, R14 ;  /* 0x0000000e1598723e */ /* 0x002fe200000000ff */
[-C--:B------:R-:W-:Y:S01]  /*7590*/  FMUL.FTZ R35, R35, R181.reuse ;  /* 0x000000b523237220 */ /* 0x080fe20000410000 */
[----:B------:R-:W-:Y:S01]  /*75a0*/  MUFU.EX2 R196, R196 ;  /* 0x000000c400c47308 */ /* 0x000fe20000000800 */
[----:B------:R-:W-:Y:S01]  /*75b0*/  @!P3 STS [R154+0x38400], R15 ;  /* 0x0384000f9a00b388 */ /* 0x000fe20000000800 */
[-C--:B------:R-:W-:Y:S01]  /*75c0*/  FMUL.FTZ R38, R38, R181.reuse ;  /* 0x000000b526267220 */ /* 0x080fe20000410000 */
[-C--:B------:R-:W-:Y:S01]  /*75d0*/  FMUL.FTZ R39, R39, R181.reuse ;  /* 0x000000b527277220 */ /* 0x080fe20000410000 */
[-C--:B------:R-:W-:Y:S01]  /*75e0*/  FMUL.FTZ R42, R42, R181.reuse ;  /* 0x000000b52a2a7220 */ /* 0x080fe20000410000 */
[----:B------:R1:W-:Y:S01]  /*75f0*/  @!P3 STS [R154+0x38420], R181 ;  /* 0x038420b59a00b388 */ /* 0x0003e20000000800 */
[-C--:B------:R-:W-:Y:S01]  /*7600*/  FMUL.FTZ R43, R43, R181.reuse ;  /* 0x000000b52b2b7220 */ /* 0x080fe20000410000 */
[-C--:B------:R-:W-:Y:S01]  /*7610*/  FMUL.FTZ R46, R46, R181.reuse ;  /* 0x000000b52e2e7220 */ /* 0x080fe20000410000 */
[----:B------:R-:W3:Y:S01]  /*7620*/  MUFU.EX2 R197, R197 ;  /* 0x000000c500c57308 */ /* 0x000ee20000000800 */
[----:B--2---:R-:W-:Y:S01]  /*7630*/  F2FP.F16.F32.PACK_AB R153, R195, R194 ;  /* 0x000000c2c399723e */ /* 0x004fe200000000ff */
[-C--:B------:R-:W-:Y:S01]  /*7640*/  FMUL.FTZ R47, R47, R181.reuse ;  /* 0x000000b52f2f7220 */ /* 0x080fe20000410000 */
[-C--:B------:R-:W-:Y:S01]  /*7650*/  FMUL.FTZ R50, R50, R181.reuse ;  /* 0x000000b532327220 */ /* 0x080fe20000410000 */
[-C--:B------:R-:W-:Y:S01]  /*7660*/  FMUL.FTZ R51, R51, R181.reuse ;  /* 0x000000b533337220 */ /* 0x080fe20000410000 */
[-C--:B------:R-:W-:Y:S01]  /*7670*/  FMUL.FTZ R54, R54, R181.reuse ;  /* 0x000000b536367220 */ /* 0x080fe20000410000 */
[-C--:B------:R-:W-:Y:S01]  /*7680*/  FMUL.FTZ R55, R55, R181.reuse ;  /* 0x000000b537377220 */ /* 0x080fe20000410000 */
[----:B-1----:R-:W-:Y:S01]  /*7690*/  F2FP.F16.F32.PACK_AB R154, R189, R20 ;  /* 0x00000014bd9a723e */ /* 0x002fe200000000ff */
        /* <DEDUP_REMOVED lines=8> */
[----:B------:R-:W1:Y:S01]  /*7720*/  MUFU.EX2 R199, R199 ;  /* 0x000000c700c77308 */ /* 0x000e620000000800 */
[----:B---3--:R-:W-:Y:S01]  /*7730*/  F2FP.F16.F32.PACK_AB R155, R197, R196 ;  /* 0x000000c4c59b723e */ /* 0x008fe200000000ff */
[----:B------:R-:W-:Y:S01]  /*7740*/  BAR.SYNC.DEFER_BLOCKING 0xf, 0x100 ;  /* 0x03c4000000007b1d */ /* 0x000fe20000010000 */
        /* <DEDUP_REMOVED lines=13> */
[----:B------:R-:W2:Y:S01]  /*7820*/  MUFU.EX2 R201, R201 ;  /* 0x000000c900c97308 */ /* 0x000ea20000000800 */
[----:B-1----:R-:W-:Y:S01]  /*7830*/  F2FP.F16.F32.PACK_AB R157, R199, R198 ;  /* 0x000000c6c79d723e */ /* 0x002fe200000000ff */
[-C--:B------:R-:W-:Y:S01]  /*7840*/  FMUL.FTZ R95, R95, R181.reuse ;  /* 0x000000b55f5f7220 */ /* 0x080fe20000410000 */
[-C--:B------:R-:W-:Y:S01]  /*7850*/  FMUL.FTZ R98, R98, R181.reuse ;  /* 0x000000b562627220 */ /* 0x080fe20000410000 */
[-C--:B------:R-:W-:Y:S01]  /*7860*/  FMUL.FTZ R99, R99, R181.reuse ;  /* 0x000000b563637220 */ /* 0x080fe20000410000 */
[-C--:B------:R-:W-:Y:S01]  /*7870*/  FMUL.FTZ R102, R102, R181.reuse ;  /* 0x000000b566667220 */ /* 0x080fe20000410000 */
[-C--:B------:R-:W-:Y:S01]  /*7880*/  FMUL.FTZ R103, R103, R181.reuse ;  /* 0x000000b567677220 */ /* 0x080fe20000410000 */
[-C--:B------:R-:W-:Y:S01]  /*7890*/  FMUL.FTZ R106, R106, R181.reuse ;  /* 0x000000b56a6a7220 */ /* 0x080fe20000410000 */
[----:B------:R-:W1:Y:S01]  /*78a0*/  MUFU.EX2 R169, R169 ;  /* 0x000000a900a97308 */ /* 0x000e620000000800 */
[-C--:B------:R-:W-:Y:S01]  /*78b0*/  FMUL.FTZ R107, R107, R181.reuse ;  /* 0x000000b56b6b7220 */ /* 0x080fe20000410000 */
[-C--:B------:R-:W-:Y:S01]  /*78c0*/  FMUL.FTZ R110, R110, R181.reuse ;  /* 0x000000b56e6e7220 */ /* 0x080fe20000410000 */
[-C--:B------:R-:W-:Y:S01]  /*78d0*/  FMUL.FTZ R111, R111, R181.reuse ;  /* 0x000000b56f6f7220 */ /* 0x080fe20000410000 */
[-C--:B------:R-:W-:Y:S01]  /*78e0*/  FMUL.FTZ R114, R114, R181.reuse ;  /* 0x000000b572727220 */ /* 0x080fe20000410000 */
[-C--:B------:R-:W-:Y:S01]  /*78f0*/  FMUL.FTZ R115, R115, R181.reuse ;  /* 0x000000b573737220 */ /* 0x080fe20000410000 */
[-C--:B------:R-:W-:Y:S01]  /*7900*/  FMUL.FTZ R118, R118, R181.reuse ;  /* 0x000000b576767220 */ /* 0x080fe20000410000 */
[----:B------:R-:W-:Y:S01]  /*7910*/  FMUL.FTZ R119, R119, R181 ;  /* 0x000000b577777220 */ /* 0x000fe20000410000 */
[----:B------:R-:W-:Y:S01]  /*7920*/  MUFU.EX2 R172, R172 ;  /* 0x000000ac00ac7308 */ /* 0x000fe20000000800 */
[----:B--2---:R-:W-:Y:S01]  /*7930*/  F2FP.F16.F32.PACK_AB R159, R201, R200 ;  /* 0x000000c8c99f723e */ /* 0x004fe200000000ff */
[----:B------:R-:W-:Y:S01]  /*7940*/  FMUL.FTZ R121, R121, R15 ;  /* 0x0000000f79797220 */ /* 0x000fe20000410000 */
[-C--:B------:R-:W-:Y:S01]  /*7950*/  FMUL.FTZ R122, R122, R181.reuse ;  /* 0x000000b57a7a7220 */ /* 0x080fe20000410000 */
[----:B------:R-:W-:Y:S01]  /*7960*/  FMUL.FTZ R123, R123, R181 ;  /* 0x000000b57b7b7220 */ /* 0x000fe20000410000 */
[-C--:B------:R-:W-:Y:S01]  /*7970*/  FMUL.FTZ R124, R124, R15.reuse ;  /* 0x0000000f7c7c7220 */ /* 0x080fe20000410000 */
[----:B------:R-:W-:Y:S01]  /*7980*/  FMUL.FTZ R125, R125, R15 ;  /* 0x0000000f7d7d7220 */ /* 0x000fe20000410000 */
[-C--:B------:R-:W-:Y:S01]  /*7990*/  FMUL.FTZ R126, R126, R181.reuse ;  /* 0x000000b57e7e7220 */ /* 0x080fe20000410000 */
[----:B------:R-:W2:Y:S01]  /*79a0*/  MUFU.EX2 R173, R173 ;  /* 0x000000ad00ad7308 */ /* 0x000ea20000000800 */
[----:B-1----:R-:W-:Y:S01]  /*79b0*/  F2FP.F16.F32.PACK_AB R160, R169, R168 ;  /* 0x000000a8a9a0723e */ /* 0x002fe200000000ff */
[----:B------:R-:W-:Y:S01]  /*79c0*/  FMUL.FTZ R127, R127, R181 ;  /* 0x000000b57f7f7220 */ /* 0x000fe20000410000 */
[-C--:B------:R-:W-:Y:S01]  /*79d0*/  FMUL.FTZ R128, R128, R15.reuse ;  /* 0x0000000f80807220 */ /* 0x080fe20000410000 */
[----:B------:R-:W-:Y:S01]  /*79e0*/  FMUL.FTZ R129, R129, R15 ;  /* 0x0000000f81817220 */ /* 0x000fe20000410000 */
[-C--:B------:R-:W-:Y:S01]  /*79f0*/  FMUL.FTZ R130, R130, R181.reuse ;  /* 0x000000b582827220 */ /* 0x080fe20000410000 */
[----:B------:R-:W-:Y:S01]  /*7a00*/  FMUL.FTZ R131, R131, R181 ;  /* 0x000000b583837220 */ /* 0x000fe20000410000 */
[-C--:B------:R-:W-:Y:S01]  /*7a10*/  FMUL.FTZ R132, R132, R15.reuse ;  /* 0x0000000f84847220 */ /* 0x080fe20000410000 */
[----:B------:R-:W-:Y:S01]  /*7a20*/  MUFU.EX2 R170, R170 ;  /* 0x000000aa00aa7308 */ /* 0x000fe20000000800 */
[----:B------:R-:W-:Y:S01]  /*7a30*/  FMUL.FTZ R133, R133, R15 ;  /* 0x0000000f85857220 */ /* 0x000fe20000410000 */
[-C--:B------:R-:W-:Y:S01]  /*7a40*/  FMUL.FTZ R134, R134, R181.reuse ;  /* 0x000000b586867220 */ /* 0x080fe20000410000 */
[----:B------:R-:W-:Y:S01]  /*7a50*/  FMUL.FTZ R135, R135, R181 ;  /* 0x000000b587877220 */ /* 0x000fe20000410000 */
[-C--:B------:R-:W-:Y:S01]  /*7a60*/  FMUL.FTZ R136, R136, R15.reuse ;  /* 0x0000000f88887220 */ /* 0x080fe20000410000 */
[----:B------:R-:W-:Y:S01]  /*7a70*/  FMUL.FTZ R137, R137, R15 ;  /* 0x0000000f89897220 */ /* 0x000fe20000410000 */
[-C--:B------:R-:W-:Y:S01]  /*7a80*/  FMUL.FTZ R138, R138, R181.reuse ;  /* 0x000000b58a8a7220 */ /* 0x080fe20000410000 */
[----:B------:R-:W-:Y:S01]  /*7a90*/  FMUL.FTZ R139, R139, R181 ;  /* 0x000000b58b8b7220 */ /* 0x000fe20000410000 */
[----:B------:R-:W1:Y:S01]  /*7aa0*/  MUFU.EX2 R171, R171 ;  /* 0x000000ab00ab7308 */ /* 0x000e620000000800 */
[----:B--2---:R-:W-:Y:S01]  /*7ab0*/  F2FP.F16.F32.PACK_AB R162, R173, R172 ;  /* 0x000000acada2723e */ /* 0x004fe200000000ff */
[-C--:B------:R-:W-:Y:S01]  /*7ac0*/  FMUL.FTZ R140, R140, R15.reuse ;  /* 0x0000000f8c8c7220 */ /* 0x080fe20000410000 */
[----:B------:R-:W-:Y:S01]  /*7ad0*/  FMUL.FTZ R141, R141, R15 ;  /* 0x0000000f8d8d7220 */ /* 0x000fe20000410000 */
[-C--:B------:R-:W-:Y:S01]  /*7ae0*/  FMUL.FTZ R142, R142, R181.reuse ;  /* 0x000000b58e8e7220 */ /* 0x080fe20000410000 */
[----:B------:R-:W-:Y:S01]  /*7af0*/  FMUL.FTZ R143, R143, R181 ;  /* 0x000000b58f8f7220 */ /* 0x000fe20000410000 */
[-C--:B------:R-:W-:Y:S01]  /*7b00*/  FMUL.FTZ R144, R144, R15.reuse ;  /* 0x0000000f90907220 */ /* 0x080fe20000410000 */
[----:B------:R-:W-:Y:S01]  /*7b10*/  FMUL.FTZ R145, R145, R15 ;  /* 0x0000000f91917220 */ /* 0x000fe20000410000 */
[----:B------:R-:W-:Y:S01]  /*7b20*/  MUFU.EX2 R174, R174 ;  /* 0x000000ae00ae7308 */ /* 0x000fe20000000800 */
[-C--:B------:R-:W-:Y:S01]  /*7b30*/  FMUL.FTZ R146, R146, R181.reuse ;  /* 0x000000b592927220 */ /* 0x080fe20000410000 */
[----:B------:R-:W-:Y:S01]  /*7b40*/  FMUL.FTZ R147, R147, R181 ;  /* 0x000000b593937220 */ /* 0x000fe20000410000 */
[-C--:B------:R-:W-:Y:S01]  /*7b50*/  FMUL.FTZ R148, R148, R15.reuse ;  /* 0x0000000f94947220 */ /* 0x080fe20000410000 */
[----:B------:R-:W-:Y:S01]  /*7b60*/  FMUL.FTZ R149, R149, R15 ;  /* 0x0000000f95957220 */ /* 0x000fe20000410000 */
[-C--:B------:R-:W-:Y:S01]  /*7b70*/  FMUL.FTZ R150, R150, R181.reuse ;  /* 0x000000b596967220 */ /* 0x080fe20000410000 */
[----:B------:R-:W-:Y:S01]  /*7b80*/  FMUL.FTZ R151, R151, R181 ;  /* 0x000000b597977220 */ /* 0x000fe20000410000 */
[----:B------:R2:W-:Y:S01]  /*7b90*/  STSM.16.M88.4 [R23+0x36400], R152 ;  /* 0x0364009817007844 */ /* 0x0005e20000000200 */
[----:B------:R-:W3:Y:S01]  /*7ba0*/  MUFU.EX2 R175, R175 ;  /* 0x000000af00af7308 */ /* 0x000ee20000000800 */
[----:B-1----:R-:W-:Y:S01]  /*7bb0*/  F2FP.F16.F32.PACK_AB R161, R171, R170 ;  /* 0x000000aaaba1723e */ /* 0x002fe200000000ff */
[----:B------:R-:W-:Y:S01]  /*7bc0*/  FFMA.FTZ R8, R15, R8, R14 ;  /* 0x000000080f087223 */ /* 0x000fe2000001000e */
[----:B------:R2:W-:Y:S01]  /*7bd0*/  STSM.16.M88.4 [R185], R156 ;  /* 0x0000009cb9007844 */ /* 0x0005e20000000200 */
[----:B------:R-:W-:Y:S01]  /*7be0*/  FFMA.FTZ R10, R181, R10, R194 ;  /* 0x0000000ab50a7223 */ /* 0x000fe200000100c2 */
[----:B------:R-:W-:-:S02]  /*7bf0*/  @!P1 VIADD R11, R11, 0x38860 ;  /* 0x000388600b0b9836 */ /* 0x000fc40000000000 */
[----:B------:R-:W-:Y:S01]  /*7c00*/  FADD.FTZ R21, R21, R8 ;  /* 0x0000000815157221 */ /* 0x000fe20000010000 */
[----:B------:R-:W-:Y:S01]  /*7c10*/  IMAD.MOV.U32 R15, RZ, RZ, R0 ;  /* 0x000000ffff0f7224 */ /* 0x000fe200078e0000 */
[----:B------:R-:W-:Y:S01]  /*7c20*/  MUFU.EX2 R176, R176 ;  /* 0x000000b000b07308 */ /* 0x000fe20000000800 */
[----:B------:R-:W-:Y:S01]  /*7c30*/  FADD.FTZ R195, R195, R10 ;  /* 0x0000000ac3c37221 */ /* 0x000fe20000010000 */
[----:B------:R-:W-:Y:S01]  /*7c40*/  FADD.FTZ R20, R20, R21 ;  /* 0x0000001514147221 */ /* 0x000fe20000010000 */
[----:B------:R-:W-:Y:S02]  /*7c50*/  @!P1 PRMT R11, RZ, 0x654, R11 ;  /* 0x00000654ff0b9816 */ /* 0x000fe4000000000b */
[----:B------:R-:W-:Y:S01]  /*7c60*/  FADD.FTZ R196, R196, R195 ;  /* 0x000000c3c4c47221 */ /* 0x000fe20000010000 */
[----:B------:R-:W-:Y:S02]  /*7c70*/  FADD.FTZ R189, R189, R20 ;  /* 0x00000014bdbd7221 */ /* 0x000fe40000010000 */
[----:B------:R-:W1:Y:S01]  /*7c80*/  MUFU.EX2 R177, R177 ;  /* 0x000000b100b17308 */ /* 0x000e620000000800 */
[----:B---3--:R-:W-:Y:S01]  /*7c90*/  F2FP.F16.F32.PACK_AB R163, R175, R174 ;  /* 0x000000aeafa3723e */ /* 0x008fe200000000ff */
[----:B------:R-:W-:Y:S01]  /*7ca0*/  FADD.FTZ R197, R197, R196 ;  /* 0x000000c4c5c57221 */ /* 0x000fe20000010000 */
[----:B------:R-:W-:-:S03]  /*7cb0*/  FADD.FTZ R190, R190, R189 ;  /* 0x000000bdbebe7221 */ /* 0x000fc60000010000 */
[----:B------:R2:W-:Y:S01]  /*7cc0*/  STSM.16.M88.4 [R22], R160 ;  /* 0x000000a016007844 */ /* 0x0005e20000000200 */
[----:B------:R-:W-:Y:S01]  /*7cd0*/  FADD.FTZ R198, R198, R197 ;  /* 0x000000c5c6c67221 */ /* 0x000fe20000010000 */
[----:B------:R-:W3:Y:S01]  /*7ce0*/  MUFU.EX2 R180, R180 ;  /* 0x000000b400b47308 */ /* 0x000ee20000000800 */
[----:B------:R-:W-:Y:S02]  /*7cf0*/  FADD.FTZ R191, R191, R190 ;  /* 0x000000bebfbf7221 */ /* 0x000fe40000010000 */
[----:B------:R-:W-:Y:S02]  /*7d00*/  FADD.FTZ R199, R199, R198 ;  /* 0x000000c6c7c77221 */ /* 0x000fe40000010000 */
[----:B------:R-:W-:Y:S02]  /*7d10*/  FADD.FTZ R192, R192, R191 ;  /* 0x000000bfc0c07221 */ /* 0x000fe40000010000 */
[----:B------:R-:W-:Y:S01]  /*7d20*/  FADD.FTZ R200, R200, R199 ;  /* 0x000000c7c8c87221 */ /* 0x000fe20000010000 */
[----:B------:R-:W-:Y:S01]  /*7d30*/  MUFU.EX2 R178, R178 ;  /* 0x000000b200b27308 */ /* 0x000fe20000000800 */
[----:B-1----:R-:W-:Y:S01]  /*7d40*/  F2FP.F16.F32.PACK_AB R164, R177, R176 ;  /* 0x000000b0b1a4723e */ /* 0x002fe200000000ff */
[----:B------:R-:W-:Y:S01]  /*7d50*/  FADD.FTZ R193, R193, R192 ;  /* 0x000000c0c1c17221 */ /* 0x000fe20000010000 */
[----:B------:R-:W-:-:S03]  /*7d60*/  FADD.FTZ R201, R201, R200 ;  /* 0x000000c8c9c97221 */ /* 0x000fc60000010000 */
[----:B------:R-:W-:Y:S01]  /*7d70*/  FADD.FTZ R168, R168, R193 ;  /* 0x000000c1a8a87221 */ /* 0x000fe20000010000 */
[----:B------:R-:W-:Y:S01]  /*7d80*/  FADD.FTZ R170, R170, R201 ;  /* 0x000000c9aaaa7221 */ /* 0x000fe20000010000 */
[----:B------:R-:W1:Y:S01]  /*7d90*/  MUFU.EX2 R179, R179 ;  /* 0x000000b300b37308 */ /* 0x000e620000000800 */
[----:B---3--:R-:W-:Y:S01]  /*7da0*/  F2FP.F16.F32.PACK_AB R166, R13, R180 ;  /* 0x000000b40da6723e */ /* 0x008fe200000000ff */
[----:B------:R-:W-:Y:S01]  /*7db0*/  FADD.FTZ R169, R169, R168 ;  /* 0x000000a8a9a97221 */ /* 0x000fe20000010000 */
[----:B------:R-:W-:-:S03]  /*7dc0*/  FADD.FTZ R171, R171, R170 ;  /* 0x000000aaabab7221 */ /* 0x000fc60000010000 */
[----:B------:R-:W-:Y:S01]  /*7dd0*/  FADD.FTZ R172, R172, R169 ;  /* 0x000000a9acac7221 */ /* 0x000fe20000010000 */
[----:B------:R-:W-:Y:S01]  /*7de0*/  FADD.FTZ R174, R174, R171 ;  /* 0x000000abaeae7221 */ /* 0x000fe20000010000 */
[----:B------:R3:W4:Y:S02]  /*7df0*/  MUFU.EX2 R12, R182 ;  /* 0x000000b6000c7308 */ /* 0x0007240000000800 */
[----:B------:R-:W-:Y:S01]  /*7e00*/  FADD.FTZ R173, R173, R172 ;  /* 0x000000acadad7221 */ /* 0x000fe20000010000 */
[----:B------:R-:W-:-:S03]  /*7e10*/  FADD.FTZ R175, R175, R174 ;  /* 0x000000aeafaf7221 */ /* 0x000fc60000010000 */
[----:B------:R-:W-:Y:S02]  /*7e20*/  FADD.FTZ R176, R176, R173 ;  /* 0x000000adb0b07221 */ /* 0x000fe40000010000 */
[----:B------:R-:W5:Y:S01]  /*7e30*/  MUFU.EX2 R183, R183 ;  /* 0x000000b700b77308 */ /* 0x000f620000000800 */
[----:B-1----:R-:W-:Y:S01]  /*7e40*/  F2FP.F16.F32.PACK_AB R165, R179, R178 ;  /* 0x000000b2b3a5723e */ /* 0x002fe200000000ff */
[----:B---3--:R-:W-:Y:S02]  /*7e50*/  VIADD R182, R202, 0x80 ;  /* 0x00000080cab67836 */ /* 0x008fe40000000000 */
[----:B------:R-:W-:Y:S01]  /*7e60*/  FADD.FTZ R178, R178, R175 ;  /* 0x000000afb2b27221 */ /* 0x000fe20000010000 */
[----:B------:R-:W-:Y:S02]  /*7e70*/  FADD.FTZ R177, R177, R176 ;  /* 0x000000b0b1b17221 */ /* 0x000fe40000010000 */
[----:B------:R-:W-:Y:S01]  /*7e80*/  R2UR UR4, R182 ;  /* 0x00000000b60472ca */ /* 0x000fe200000e0000 */
[----:B------:R-:W-:Y:S01]  /*7e90*/  FADD.FTZ R179, R179, R178 ;  /* 0x000000b2b3b37221 */ /* 0x000fe20000010000 */
[C---:B------:R-:W-:Y:S01]  /*7ea0*/  IADD3 R182, R202.reuse, 0x100, RZ ;  /* 0x00000100cab67810 */ /* 0x040fe20007ffe0ff */
[----:B------:R-:W-:-:S02]  /*7eb0*/  VIADD R202, R202, 0x180 ;  /* 0x00000180caca7836 */ /* 0x000fc40000000000 */
[----:B------:R-:W-:Y:S01]  /*7ec0*/  FADD.FTZ R8, R180, R177 ;  /* 0x000000b1b4087221 */ /* 0x000fe20000010000 */
[----:B----4-:R-:W-:-:S03]  /*7ed0*/  FADD.FTZ R10, R12, R179 ;  /* 0x000000b30c0a7221 */ /* 0x010fc60000010000 */
[----:B------:R-:W-:Y:S01]  /*7ee0*/  FADD.FTZ R8, R13, R8 ;  /* 0x000000080d087221 */ /* 0x000fe20000010000 */
[----:B------:R-:W-:Y:S01]  /*7ef0*/  MOV R13, R3 ;  /* 0x00000003000d7202 */ /* 0x000fe20000000f00 */
[C---:B-----5:R-:W-:Y:S01]  /*7f00*/  FADD.FTZ R10, R183.reuse, R10 ;  /* 0x0000000ab70a7221 */ /* 0x060fe20000010000 */
[----:B------:R-:W-:Y:S01]  /*7f10*/  F2FP.F16.F32.PACK_AB R167, R183, R12 ;  /* 0x0000000cb7a7723e */ /* 0x000fe200000000ff */
[----:B------:R-:W-:-:S04]  /*7f20*/  IMAD.MOV.U32 R12, RZ, RZ, R2 ;  /* 0x000000ffff0c7224 */ /* 0x000fc800078e0002 */
[----:B------:R2:W-:Y:S01]  /*7f30*/  STSM.16.M88.4 [R184], R164 ;  /* 0x000000a4b8007844 */ /* 0x0005e20000000200 */
[----:B------:R-:W-:-:S06]  /*7f40*/  WARPGROUP.ARRIVE ;  /* 0x00000000000079c5 */ /* 0x000fcc0000000000 */
        /* <DEDUP_REMOVED lines=30> */
[----:B------:R2:W-:Y:S01]  /*8130*/  @!P1 SYNCS.ARRIVE.TRANS64.RED.A1T0 RZ, [R11+URZ], RZ ;  /* 0x000000ff0bff99a7 */ /* 0x0005e2000810043f */
[----:B------:R-:W-:Y:S05]  /*8140*/  @P2 BRA `(.L_x_2826) ;  /* 0xffffffd000882947 */ /* 0x000fea000383ffff */
.L_x_2817:
[----:B------:R-:W1:Y:S01]  /*8150*/  SHFL.BFLY PT, R5, R8, 0x2, 0x1f ;  /* 0x0c401f0008057f89 */ /* 0x000e6200000e0000 */
[----:B------:R-:W-:Y:S01]  /*8160*/  IMAD.MOV R9, RZ, RZ, -R19 ;  /* 0x000000ffff097224 */ /* 0x000fe200078e0a13 */
[----:B------:R-:W-:Y:S01]  /*8170*/  MOV R13, UR10 ;  /* 0x0000000a000d7c02 */ /* 0x000fe20008000f00 */
[----:B--2---:R-:W-:Y:S01]  /*8180*/  IMAD.MOV.U32 R157, RZ, RZ, -0x800000 ;  /* 0xff800000ff9d7424 */ /* 0x004fe200078e00ff */
[----:B------:R-:W2:Y:S01]  /*8190*/  SHFL.BFLY PT, R7, R10, 0x2, 0x1f ;  /* 0x0c401f000a077f89 */ /* 0x000ea200000e0000 */
[----:B------:R-:W-:Y:S01]  /*81a0*/  IMAD.MOV.U32 R156, RZ, RZ, -0x800000 ;  /* 0xff800000ff9c7424 */ /* 0x000fe200078e00ff */
[----:B------:R-:W-:Y:S08]  /*81b0*/  BAR.ARV 0x8, 0xa0 ;  /* 0x0202800000007b1d */ /* 0x000ff00000002000 */
[----:B------:R-:W-:Y:S01]  /*81c0*/  BAR.SYNC.DEFER_BLOCKING 0xf, 0x100 ;  /* 0x03c4000000007b1d */ /* 0x000fe20000010000 */
[----:B------:R-:W-:Y:S01]  /*81d0*/  ISETP.NE.AND P3, PT, R18, R9, PT ;  /* 0x000000091200720c */ /* 0x000fe20003f65270 */
[----:B------:R-:W-:Y:S01]  /*81e0*/  UIADD3 UR38, UR38, 0x1, URZ ;  /* 0x0000000126267890 */ /* 0x000fe2000fffe03f */
[----:B-1----:R-:W-:Y:S01]  /*81f0*/  FADD.FTZ R5, R5, R8 ;  /* 0x0000000805057221 */ /* 0x002fe20000010000 */
[----:B------:R-:W-:Y:S01]  /*8200*/  MOV R8, RZ ;  /* 0x000000ff00087202 */ /* 0x000fe20000000f00 */
[----:B--2---:R-:W-:-:S03]  /*8210*/  FADD.FTZ R7, R7, R10 ;  /* 0x0000000a07077221 */ /* 0x004fc60000010000 */
[----:B------:R-:W1:Y:S04]  /*8220*/  SHFL.BFLY PT, R4, R5, 0x1, 0x1f ;  /* 0x0c201f0005047f89 */ /* 0x000e6800000e0000 */
[----:B------:R-:W2:Y:S01]  /*8230*/  SHFL.BFLY PT, R6, R7, 0x1, 0x1f ;  /* 0x0c201f0007067f89 */ /* 0x000ea200000e0000 */
[----:B-1----:R-:W-:Y:S01]  /*8240*/  FADD.FTZ R11, R5, R4 ;  /* 0x00000004050b7221 */ /* 0x002fe20000010000 */
[C---:B------:R-:W-:Y:S02]  /*8250*/  VIADD R4, R2.reuse, 0x1 ;  /* 0x0000000102047836 */ /* 0x040fe40000000000 */
[----:B------:R-:W-:Y:S02]  /*8260*/  @!P3 IMAD R2, R2, 0x40, R17 ;  /* 0x000000400202b824 */ /* 0x000fe400078e0211 */
[----:B--2---:R-:W-:Y:S01]  /*8270*/  FADD.FTZ R6, R7, R6 ;  /* 0x0000000607067221 */ /* 0x004fe20000010000 */
[----:B------:R-:W-:Y:S01]  /*8280*/  FSETP.NE.FTZ.AND P1, PT, R11, RZ, PT ;  /* 0x000000ff0b00720b */ /* 0x000fe20003f35000 */
[----:B------:R-:W-:Y:S01]  /*8290*/  IMAD.U32 R7, RZ, RZ, UR10 ;  /* 0x0000000aff077e24 */ /* 0x000fe2000f8e00ff */
[----:B------:R-:W-:-:S02]  /*82a0*/  ISETP.NE.AND P0, PT, R4, 0x2, PT ;  /* 0x000000020400780c */ /* 0x000fc40003f05270 */
[----:B------:R-:W-:Y:S02]  /*82b0*/  FSETP.NE.FTZ.AND P2, PT, R6, RZ, PT ;  /* 0x000000ff0600720b */ /* 0x000fe40003f55000 */
[----:B------:R-:W-:Y:S02]  /*82c0*/  SEL R5, RZ, 0x1, P0 ;  /* 0x00000001ff057807 */ /* 0x000fe40000000000 */
[----:B------:R-:W-:Y:S02]  /*82d0*/  @!P3 LEA R9, R2, UR42, 0x2 ;  /* 0x0000002a0209bc11 */ /* 0x000fe4000f8e10ff */
[----:B------:R-:W-:Y:S01]  /*82e0*/  LOP3.LUT R16, R16, R5, RZ, 0x3c, !PT ;  /* 0x0000000510107212 */ /* 0x000fe200078e3cff */
[----:B------:R-:W-:Y:S02]  /*82f0*/  IMAD.MOV.U32 R5, RZ, RZ, RZ ;  /* 0x000000ffff057224 */ /* 0x000fe400078e00ff */
[----:B------:R-:W1:Y:S01]  /*8300*/  @P1 MUFU.RCP R8, R11 ;  /* 0x0000000b00081308 */ /* 0x000e620000001000 */
[----:B------:R-:W-:-:S03]  /*8310*/  @P1 FMUL.FTZ R7, R7, 0.69314718246459960938 ;  /* 0x3f31721807071820 */ /* 0x000fc60000410000 */
[----:B------:R-:W-:-:S04]  /*8320*/  @P2 FMUL.FTZ R13, R13, 0.69314718246459960938 ;  /* 0x3f3172180d0d2820 */ /* 0x000fc80000410000 */
[----:B------:R-:W2:Y:S08]  /*8330*/  @P2 MUFU.RCP R5, R6 ;  /* 0x0000000600052308 */ /* 0x000eb00000001000 */
[----:B------:R-:W3:Y:S01]  /*8340*/  @P1 MUFU.LG2 R2, R11 ;  /* 0x0000000b00021308 */ /* 0x000ee20000000c00 */
[----:B-1----:R1:W-:Y:S01]  /*8350*/  @!P3 STS [R9+0x38400], R8 ;  /* 0x038400080900b388 */ /* 0x0023e20000000800 */
[-C--:B------:R-:W-:Y:S01]  /*8360*/  FMUL.FTZ R24, R24, R8.reuse ;  /* 0x0000000818187220 */ /* 0x080fe20000410000 */
[-C--:B------:R-:W-:Y:S01]  /*8370*/  FMUL.FTZ R25, R25, R8.reuse ;  /* 0x0000000819197220 */ /* 0x080fe20000410000 */
[-C--:B------:R-:W-:Y:S01]  /*8380*/  FMUL.FTZ R28, R28, R8.reuse ;  /* 0x000000081c1c7220 */ /* 0x080fe20000410000 */
[-C--:B------:R-:W-:Y:S01]  /*8390*/  FMUL.FTZ R29, R29, R8.reuse ;  /* 0x000000081d1d7220 */ /* 0x080fe20000410000 */
[-C--:B------:R-:W-:Y:S01]  /*83a0*/  FMUL.FTZ R32, R32, R8.reuse ;  /* 0x0000000820207220 */ /* 0x080fe20000410000 */
[-C--:B------:R-:W-:Y:S01]  /*83b0*/  FMUL.FTZ R33, R33, R8.reuse ;  /* 0x0000000821217220 */ /* 0x080fe20000410000 */
[----:B------:R-:W4:Y:S01]  /*83c0*/  @P2 MUFU.LG2 R6, R6 ;  /* 0x0000000600062308 */ /* 0x000f220000000c00 */
[----:B--2---:R1:W-:Y:S01]  /*83d0*/  @!P3 STS [R9+0x38420], R5 ;  /* 0x038420050900b388 */ /* 0x0043e20000000800 */
[-C--:B------:R-:W-:Y:S01]  /*83e0*/  FMUL.FTZ R36, R36, R8.reuse ;  /* 0x0000000824247220 */ /* 0x080fe20000410000 */
[-C--:B------:R-:W-:Y:S01]  /*83f0*/  FMUL.FTZ R37, R37, R8.reuse ;  /* 0x0000000825257220 */ /* 0x080fe20000410000 */
[-C--:B------:R-:W-:Y:S01]  /*8400*/  FMUL.FTZ R40, R40, R8.reuse ;  /* 0x0000000828287220 */ /* 0x080fe20000410000 */
[-C--:B------:R-:W-:Y:S01]  /*8410*/  FMUL.FTZ R41, R41, R8.reuse ;  /* 0x0000000829297220 */ /* 0x080fe20000410000 */
[-C--:B------:R-:W-:Y:S01]  /*8420*/  FMUL.FTZ R44, R44, R8.reuse ;  /* 0x000000082c2c7220 */ /* 0x080fe20000410000 */
[-C--:B------:R-:W-:Y:S01]  /*8430*/  FMUL.FTZ R45, R45, R8.reuse ;  /* 0x000000082d2d7220 */ /* 0x080fe20000410000 */
[-C--:B------:R-:W-:Y:S01]  /*8440*/  FMUL.FTZ R48, R48, R8.reuse ;  /* 0x0000000830307220 */ /* 0x080fe20000410000 */
[----:B---3--:R-:W-:Y:S01]  /*8450*/  @P1 FMUL.FTZ R2, R2, 0.69314718246459960938 ;  /* 0x3f31721802021820 */ /* 0x008fe20000410000 */
[-C--:B------:R-:W-:Y:S01]  /*8460*/  FMUL.FTZ R49, R49, R8.reuse ;  /* 0x0000000831317220 */ /* 0x080fe20000410000 */
[-C--:B------:R-:W-:Y:S01]  /*8470*/  FMUL.FTZ R52, R52, R8.reuse ;  /* 0x0000000834347220 */ /* 0x080fe20000410000 */
[----:B------:R-:W-:Y:S01]  /*8480*/  FMUL.FTZ R53, R53, R8 ;  /* 0x0000000835357220 */ /* 0x000fe20000410000 */
[----:B------:R-:W-:Y:S01]  /*8490*/  @P1 FFMA.FTZ R157, R7, R0, R2 ;  /* 0x00000000079d1223 */ /* 0x000fe20000010002 */
[-C--:B------:R-:W-:Y:S01]  /*84a0*/  FMUL.FTZ R56, R56, R8.reuse ;  /* 0x0000000838387220 */ /* 0x080fe20000410000 */
[-C--:B------:R-:W-:Y:S01]  /*84b0*/  FMUL.FTZ R57, R57, R8.reuse ;  /* 0x0000000839397220 */ /* 0x080fe20000410000 */
[-C--:B------:R-:W-:Y:S01]  /*84c0*/  FMUL.FTZ R60, R60, R8.reuse ;  /* 0x000000083c3c7220 */ /* 0x080fe20000410000 */
[----:B----4-:R-:W-:Y:S01]  /*84d0*/  @P2 FMUL.FTZ R6, R6, 0.69314718246459960938 ;  /* 0x3f31721806062820 */ /* 0x010fe20000410000 */
        /* <DEDUP_REMOVED lines=110> */
[----:B------:R-:W-:Y:S01]  /*8bc0*/  SEL R2, R4, RZ, P0 ;  /* 0x000000ff04027207 */ /* 0x000fe20000000000 */
[----:B-1----:R-:W-:Y:S06]  /*8bd0*/  BAR.ARV 0xe, 0x100 ;  /* 0x0384000000007b1d */ /* 0x002fec0000002000 */
.L_x_2805:
        /* <DEDUP_REMOVED lines=27> */
[--C-:B------:R-:W-:Y:S01]  /*8d90*/  IMAD.X R5, RZ, RZ, R115.reuse, P2 ;  /* 0x000000ffff057224 */ /* 0x100fe200010e0673 */
[C---:B------:R-:W-:Y:S01]  /*8da0*/  LOP3.LUT R3, R114.reuse, 0x380, RZ, 0xc0, !PT ;  /* 0x0000038072037812 */ /* 0x040fe200078ec0ff */
[----:B------:R-:W-:Y:S01]  /*8db0*/  IMAD.X R7, RZ, RZ, R115, P3 ;  /* 0x000000ffff077224 */ /* 0x000fe200018e0673 */
[----:B------:R-:W-:-:S02]  /*8dc0*/  IADD3 R177, P5, R114, 0x2000, RZ ;  /* 0x0000200072b17810 */ /* 0x000fc40007fbe0ff */
[C---:B------:R-:W-:Y:S02]  /*8dd0*/  IADD3 R179, P6, R114.reuse, 0x2020, RZ ;  /* 0x0000202072b37810 */ /* 0x040fe40007fde0ff */
[C---:B------:R-:W-:Y:S01]  /*8de0*/  IADD3 R181, P2, R114.reuse, 0x2060, RZ ;  /* 0x0000206072b57810 */ /* 0x040fe20007f5e0ff */
[--C-:B------:R-:W-:Y:S01]  /*8df0*/  IMAD.X R11, RZ, RZ, R115.reuse, P5 ;  /* 0x000000ffff0b7224 */ /* 0x100fe200028e0673 */
[C---:B------:R-:W-:Y:S01]  /*8e00*/  IADD3 R183, P3, R114.reuse, 0x4000, RZ ;  /* 0x0000400072b77810 */ /* 0x040fe20007f7e0ff */
[--C-:B------:R-:W-:Y:S01]  /*8e10*/  IMAD.X R13, RZ, RZ, R115.reuse, P6 ;  /* 0x000000ffff0d7224 */ /* 0x100fe200030e0673 */
[----:B------:R-:W-:Y:S01]  /*8e20*/  IADD3.X R9, RZ, R115, RZ, P4, !PT ;  /* 0x00000073ff097210 */ /* 0x000fe200027fe4ff */
[--C-:B------:R-:W-:Y:S01]  /*8e30*/  IMAD.X R21, RZ, RZ, R115.reuse, P2 ;  /* 0x000000ffff157224 */ /* 0x100fe200010e0673 */
[C---:B------:R-:W-:Y:S01]  /*8e40*/  IADD3 R14, P1, R114.reuse, 0x2040, RZ ;  /* 0x00002040720e7810 */ /* 0x040fe20007f3e0ff */
[----:B------:R-:W-:Y:S01]  /*8e50*/  IMAD.X R83, RZ, RZ, R115, P3 ;  /* 0x000000ffff537224 */ /* 0x000fe200018e0673 */
[----:B------:R-:W-:-:S02]  /*8e60*/  IADD3 R189, P4, R114, 0x4020, RZ ;  /* 0x0000402072bd7810 */ /* 0x000fc40007f9e0ff */
[----:B------:R-:W-:Y:S02]  /*8e70*/  SHF.R.U64 R3, R3, 0x3, RZ ;  /* 0x0000000303037819 */ /* 0x000fe400000012ff */
[-C--:B------:R-:W-:Y:S02]  /*8e80*/  IADD3.X R15, RZ, R115.reuse, RZ, P1, !PT ;  /* 0x00000073ff0f7210 */ /* 0x080fe40000ffe4ff */
[----:B------:R-:W-:Y:S02]  /*8e90*/  IADD3.X R87, RZ, R115, RZ, P4, !PT ;  /* 0x00000073ff577210 */ /* 0x000fe400027fe4ff */
[C---:B------:R-:W-:Y:S02]  /*8ea0*/  IADD3 R90, P5, R114.reuse, 0x4040, RZ ;  /* 0x00004040725a7810 */ /* 0x040fe40007fbe0ff */
[C---:B------:R-:W-:Y:S02]  /*8eb0*/  IADD3 R191, P6, R114.reuse, 0x4060, RZ ;  /* 0x0000406072bf7810 */ /* 0x040fe40007fde0ff */
[C---:B------:R-:W-:Y:S01]  /*8ec0*/  IADD3 R193, P1, R114.reuse, 0x6000, RZ ;  /* 0x0000600072c17810 */ /* 0x040fe20007f3e0ff */
[--C-:B------:R-:W-:Y:S01]  /*8ed0*/  IMAD.X R91, RZ, RZ, R115.reuse, P5 ;  /* 0x000000ffff5b7224 */ /* 0x100fe200028e0673 */
[C---:B------:R-:W-:Y:S01]  /*8ee0*/  IADD3 R195, P2, R114.reuse, 0x6020, RZ ;  /* 0x0000602072c37810 */ /* 0x040fe20007f5e0ff */
[----:B------:R-:W-:Y:S01]  /*8ef0*/  IMAD.X R95, RZ, RZ, R115, P6 ;  /* 0x000000ffff5f7224 */ /* 0x000fe200030e0673 */
[----:B------:R-:W-:-:S02]  /*8f00*/  IADD3 R106, P3, R114, 0x6040, RZ ;  /* 0x00006040726a7810 */ /* 0x000fc40007f7e0ff */
[----:B------:R-:W-:Y:S01]  /*8f10*/  IADD3 R197, P4, R114, 0x6060, RZ ;  /* 0x0000606072c57810 */ /* 0x000fe20007f9e0ff */
[--C-:B------:R-:W-:Y:S01]  /*8f20*/  IMAD.X R103, RZ, RZ, R115.reuse, P2 ;  /* 0x000000ffff677224 */ /* 0x100fe200010e0673 */
[----:B------:R-:W-:Y:S01]  /*8f30*/  LOP3.LUT R114, R3, R114, RZ, 0x3c, !PT ;  /* 0x0000007203727212 */ /* 0x000fe200078e3cff */
[----:B------:R-:W-:Y:S01]  /*8f40*/  IMAD.X R107, RZ, RZ, R115, P3 ;  /* 0x000000ffff6b7224 */ /* 0x000fe200018e0673 */
[----:B------:R-:W-:Y:S02]  /*8f50*/  LOP3.LUT R3, R6, 0x380, RZ, 0xc0, !PT ;  /* 0x0000038006037812 */ /* 0x000fe400078ec0ff */
[----:B------:R-:W-:Y:S02]  /*8f60*/  LOP3.LUT R0, R173, 0x380, RZ, 0xc0, !PT ;  /* 0x00000380ad007812 */ /* 0x000fe400078ec0ff */
[----:B------:R-:W-:Y:S02]  /*8f70*/  SHF.R.U64 R3, R3, 0x3, RZ ;  /* 0x0000000303037819 */ /* 0x000fe400000012ff */
[----:B------:R-:W-:-:S02]  /*8f80*/  SHF.R.U64 R0, R0, 0x3, RZ ;  /* 0x0000000300007819 */ /* 0x000fc400000012ff */
[----:B------:R-:W-:Y:S02]  /*8f90*/  LOP3.LUT R6, R3, R6, RZ, 0x3c, !PT ;  /* 0x0000000603067212 */ /* 0x000fe400078e3cff */
[----:B------:R-:W-:Y:S02]  /*8fa0*/  LOP3.LUT R3, R14, 0x380, RZ, 0xc0, !PT ;  /* 0x000003800e037812 */ /* 0x000fe400078ec0ff */
[----:B------:R-:W-:Y:S02]  /*8fb0*/  LOP3.LUT R4, R0, R173, RZ, 0x3c, !PT ;  /* 0x000000ad00047212 */ /* 0x000fe400078e3cff */
[----:B------:R-:W-:Y:S02]  /*8fc0*/  LOP3.LUT R0, R179, 0x380, RZ, 0xc0, !PT ;  /* 0x00000380b3007812 */ /* 0x000fe400078ec0ff */
[----:B------:R-:W-:Y:S02]  /*8fd0*/  SHF.R.U64 R3, R3, 0x3, RZ ;  /* 0x0000000303037819 */ /* 0x000fe400000012ff */
[----:B------:R-:W-:-:S02]  /*8fe0*/  SHF.R.U64 R0, R0, 0x3, RZ ;  /* 0x0000000300007819 */ /* 0x000fc400000012ff */
[----:B------:R-:W-:Y:S02]  /*8ff0*/  LOP3.LUT R14, R3, R14, RZ, 0x3c, !PT ;  /* 0x0000000e030e7212 */ /* 0x000fe400078e3cff */
[----:B------:R-:W-:Y:S02]  /*9000*/  LOP3.LUT R3, R90, 0x380, RZ, 0xc0, !PT ;  /* 0x000003805a037812 */ /* 0x000fe400078ec0ff */
[----:B------:R-:W-:Y:S02]  /*9010*/  LOP3.LUT R12, R0, R179, RZ, 0x3c, !PT ;  /* 0x000000b3000c7212 */ /* 0x000fe400078e3cff */
[----:B------:R-:W-:Y:S02]  /*9020*/  LOP3.LUT R8, R175, 0x380, RZ, 0xc0, !PT ;  /* 0x00000380af087812 */ /* 0x000fe400078ec0ff */
[----:B------:R-:W-:Y:S02]  /*9030*/  LOP3.LUT R0, R189, 0x380, RZ, 0xc0, !PT ;  /* 0x00000380bd007812 */ /* 0x000fe400078ec0ff */
[----:B------:R-:W-:-:S02]  /*9040*/  LOP3.LUT R10, R177, 0x380, RZ, 0xc0, !PT ;  /* 0x00000380b10a7812 */ /* 0x000fc400078ec0ff */
[----:B------:R-:W-:Y:S02]  /*9050*/  SHF.R.U64 R3, R3, 0x3, RZ ;  /* 0x0000000303037819 */ /* 0x000fe400000012ff */
[----:B------:R-:W-:Y:S02]  /*9060*/  LOP3.LUT R27, R197, 0x380, RZ, 0xc0, !PT ;  /* 0x00000380c51b7812 */ /* 0x000fe400078ec0ff */
[----:B------:R-:W-:Y:S02]  /*9070*/  LOP3.LUT R82, R183, 0x380, RZ, 0xc0, !PT ;  /* 0x00000380b7527812 */ /* 0x000fe400078ec0ff */
[----:B------:R-:W-:Y:S02]  /*9080*/  SHF.R.U64 R8, R8, 0x3, RZ ;  /* 0x0000000308087819 */ /* 0x000fe400000012ff */
[----:B------:R-:W-:Y:S02]  /*9090*/  LOP3.LUT R20, R181, 0x380, RZ, 0xc0, !PT ;  /* 0x00000380b5147812 */ /* 0x000fe400078ec0ff */
[----:B------:R-:W-:-:S02]  /*90a0*/  SHF.R.U64 R0, R0, 0x3, RZ ;  /* 0x0000000300007819 */ /* 0x000fc400000012ff */
[----:B------:R-:W-:Y:S02]  /*90b0*/  SHF.R.U64 R10, R10, 0x3, RZ ;  /* 0x000000030a0a7819 */ /* 0x000fe400000012ff */
[----:B------:R-:W-:Y:S02]  /*90c0*/  LOP3.LUT R98, R193, 0x380, RZ, 0xc0, !PT ;  /* 0x00000380c1627812 */ /* 0x000fe400078ec0ff */
[----:B------:R-:W-:Y:S02]  /*90d0*/  LOP3.LUT R90, R3, R90, RZ, 0x3c, !PT ;  /* 0x0000005a035a7212 */ /* 0x000fe400078e3cff */
[----:B------:R-:W-:Y:S02]  /*90e0*/  SHF.R.U64 R28, R27, 0x3, RZ ;  /* 0x000000031b1c7819 */ /* 0x000fe400000012ff */
[----:B------:R-:W-:Y:S02]  /*90f0*/  LOP3.LUT R3, R106, 0x380, RZ, 0xc0, !PT ;  /* 0x000003806a037812 */ /* 0x000fe400078ec0ff */
[----:B------:R-:W-:-:S02]  /*9100*/  SHF.R.U64 R82, R82, 0x3, RZ ;  /* 0x0000000352527819 */ /* 0x000fc400000012ff */
[----:B------:R-:W-:Y:S02]  /*9110*/  LOP3.LUT R8, R8, R175, RZ, 0x3c, !PT ;  /* 0x000000af08087212 */ /* 0x000fe400078e3cff */
[----:B------:R-:W-:Y:S02]  /*9120*/  SHF.R.U64 R20, R20, 0x3, RZ ;  /* 0x0000000314147819 */ /* 0x000fe400000012ff */
[----:B------:R-:W-:Y:S02]  /*9130*/  LOP3.LUT R94, R191, 0x380, RZ, 0xc0, !PT ;  /* 0x00000380bf5e7812 */ /* 0x000fe400078ec0ff */
[----:B------:R-:W-:Y:S02]  /*9140*/  LOP3.LUT R86, R0, R189, RZ, 0x3c, !PT ;  /* 0x000000bd00567212 */ /* 0x000fe400078e3cff */
[----:B------:R-:W-:Y:S02]  /*9150*/  LOP3.LUT R10, R10, R177, RZ, 0x3c, !PT ;  /* 0x000000b10a0a7212 */ /* 0x000fe400078e3cff */
[----:B------:R-:W-:-:S02]  /*9160*/  SHF.R.U64 R98, R98, 0x3, RZ ;  /* 0x0000000362627819 */ /* 0x000fc400000012ff */
[----:B------:R-:W-:Y:S02]  /*9170*/  MOV R114, R114 ;  /* 0x0000007200727202 */ /* 0x000fe40000000f00 */
[----:B------:R-:W-:Y:S02]  /*9180*/  LOP3.LUT R0, R195, 0x380, RZ, 0xc0, !PT ;  /* 0x00000380c3007812 */ /* 0x000fe400078ec0ff */
[----:B------:R-:W-:Y:S02]  /*9190*/  F2FP.F16.F32.PACK_AB R27, R31, R30 ;  /* 0x0000001e1f1b723e */ /* 0x000fe400000000ff */
[----:B------:R-:W-:Y:S02]  /*91a0*/  LOP3.LUT R110, R28, R197, RZ, 0x3c, !PT ;  /* 0x000000c51c6e7212 */ /* 0x000fe400078e3cff */
[----:B------:R-:W-:Y:S01]  /*91b0*/  SHF.R.U64 R3, R3, 0x3, RZ ;  /* 0x0000000303037819 */ /* 0x000fe200000012ff */
[----:B------:R1:W-:Y:S01]  /*91c0*/  STSM.16.M88.4 [R114], R24 ;  /* 0x0000001872007844 */ /* 0x0003e20000000200 */
[----:B------:R-:W-:-:S02]  /*91d0*/  MOV R28, R4 ;  /* 0x00000004001c7202 */ /* 0x000fc40000000f00 */
[----:B------:R-:W-:Y:S02]  /*91e0*/  LOP3.LUT R82, R82, R183, RZ, 0x3c, !PT ;  /* 0x000000b752527212 */ /* 0x000fe400078e3cff */
[----:B------:R-:W-:Y:S01]  /*91f0*/  MOV R6, R6 ;  /* 0x0000000600067202 */ /* 0x000fe20000000f00 */
[----:B------:R2:W-:Y:S01]  /*9200*/  STSM.16.M88.4 [R28], R32 ;  /* 0x000000201c007844 */ /* 0x0005e20000000200 */
[----:B------:R-:W-:Y:S02]  /*9210*/  LOP3.LUT R20, R20, R181, RZ, 0x3c, !PT ;  /* 0x000000b514147212 */ /* 0x000fe400078e3cff */
[----:B------:R-:W-:Y:S01]  /*9220*/  SHF.R.U64 R94, R94, 0x3, RZ ;  /* 0x000000035e5e7819 */ /* 0x000fe200000012ff */
[----:B------:R2:W-:Y:S01]  /*9230*/  STSM.16.M88.4 [R6], R40 ;  /* 0x0000002806007844 */ /* 0x0005e20000000200 */
[----:B------:R-:W-:Y:S02]  /*9240*/  MOV R8, R8 ;  /* 0x0000000800087202 */ /* 0x000fe40000000f00 */
[----:B------:R-:W-:-:S02]  /*9250*/  F2FP.F16.F32.PACK_AB R51, R55, R54 ;  /* 0x000000363733723e */ /* 0x000fc400000000ff */
[----:B------:R-:W-:Y:S02]  /*9260*/  F2FP.F16.F32.PACK_AB R57, R59, R58 ;  /* 0x0000003a3b39723e */ /* 0x000fe400000000ff */
[----:B------:R-:W-:Y:S01]  /*9270*/  F2FP.F16.F32.PACK_AB R64, R65, R64 ;  /* 0x000000404140723e */ /* 0x000fe200000000ff */
[----:B------:R2:W-:Y:S01]  /*9280*/  STSM.16.M88.4 [R8], R48 ;  /* 0x0000003008007844 */ /* 0x0005e20000000200 */
[----:B------:R-:W-:Y:S02]  /*9290*/  IADD3.X R99, RZ, R115, RZ, P1, !PT ;  /* 0x00000073ff637210 */ /* 0x000fe40000ffe4ff */
[----:B------:R-:W-:Y:S02]  /*92a0*/  LOP3.LUT R98, R98, R193, RZ, 0x3c, !PT ;  /* 0x000000c162627212 */ /* 0x000fe400078e3cff */
[----:B------:R-:W-:Y:S02]  /*92b0*/  SHF.R.U64 R0, R0, 0x3, RZ ;  /* 0x0000000300007819 */ /* 0x000fe400000012ff */
[----:B------:R-:W-:-:S02]  /*92c0*/  MOV R10, R10 ;  /* 0x0000000a000a7202 */ /* 0x000fc40000000f00 */
[----:B------:R-:W-:Y:S02]  /*92d0*/  F2FP.F16.F32.PACK_AB R58, R61, R60 ;  /* 0x0000003c3d3a723e */ /* 0x000fe400000000ff */
[----:B------:R-:W-:Y:S02]  /*92e0*/  F2FP.F16.F32.PACK_AB R59, R63, R62 ;  /* 0x0000003e3f3b723e */ /* 0x000fe400000000ff */
[----:B------:R-:W-:Y:S02]  /*92f0*/  F2FP.F16.F32.PACK_AB R65, R67, R66 ;  /* 0x000000424341723e */ /* 0x000fe400000000ff */
[----:B------:R-:W-:Y:S01]  /*9300*/  F2FP.F16.F32.PACK_AB R72, R73, R72 ;  /* 0x000000484948723e */ /* 0x000fe200000000ff */
[----:B------:R2:W-:Y:S01]  /*9310*/  STSM.16.M88.4 [R10], R56 ;  /* 0x000000380a007844 */ /* 0x0005e20000000200 */
        /* <DEDUP_REMOVED lines=11> */
[----:B------:R-:W-:Y:S01]  /*93d0*/  LOP3.LUT R94, R94, R191, RZ, 0x3c, !PT ;  /* 0x000000bf5e5e7212 */ /* 0x000fe200078e3cff */
[----:B------:R2:W-:Y:S01]  /*93e0*/  STSM.16.M88.4 [R14], R72 ;  /* 0x000000480e007844 */ /* 0x0005e20000000200 */
[----:B------:R-:W-:Y:S02]  /*93f0*/  MOV R20, R20 ;  /* 0x0000001400147202 */ /* 0x000fe40000000f00 */
[----:B------:R-:W-:Y:S02]  /*9400*/  MOV R4, R90 ;  /* 0x0000005a00047202 */ /* 0x000fe40000000f00 */
[----:B------:R-:W-:-:S02]  /*9410*/  F2FP.F16.F32.PACK_AB R81, R153, R152 ;  /* 0x000000989951723e */ /* 0x000fc400000000ff */
[----:B------:R-:W-:Y:S02]  /*9420*/  F2FP.F16.F32.PACK_AB R82, R85, R84 ;  /* 0x000000545552723e */ /* 0x000fe400000000ff */
[----:B------:R-:W-:Y:S02]  /*9430*/  F2FP.F16.F32.PACK_AB R83, R155, R154 ;  /* 0x0000009a9b53723e */ /* 0x000fe400000000ff */
[----:B------:R-:W-:Y:S02]  /*9440*/  F2FP.F16.F32.PACK_AB R88, R89, R88 ;  /* 0x000000585958723e */ /* 0x000fe400000000ff */
[----:B------:R-:W-:Y:S01]  /*9450*/  LOP3.LUT R102, R0, R195, RZ, 0x3c, !PT ;  /* 0x000000c300667212 */ /* 0x000fe200078e3cff */
[----:B------:R2:W-:Y:S01]  /*9460*/  STSM.16.M88.4 [R20], R80 ;  /* 0x0000005014007844 */ /* 0x0005e20000000200 */
[----:B------:R-:W-:Y:S02]  /*9470*/  MOV R3, R98 ;  /* 0x0000006200037202 */ /* 0x000fe40000000f00 */
[----:B------:R-:W-:-:S02]  /*9480*/  F2FP.F16.F32.PACK_AB R89, R159, R158 ;  /* 0x0000009e9f59723e */ /* 0x000fc400000000ff */
        /* <DEDUP_REMOVED lines=9> */
[----:B------:R-:W-:Y:S02]  /*9520*/  F2FP.F16.F32.PACK_AB R104, R105, R104 ;  /* 0x000000686968723e */ /* 0x000fe400000000ff */
[----:B------:R-:W-:Y:S01]  /*9530*/  IADD3.X R111, RZ, R115, RZ, P4, !PT ;  /* 0x00000073ff6f7210 */ /* 0x000fe200027fe4ff */
[----:B------:R2:W-:Y:S01]  /*9540*/  STSM.16.M88.4 [R86], R96 ;  /* 0x0000006056007844 */ /* 0x0005e20000000200 */
[----:B------:R-:W-:Y:S02]  /*9550*/  F2FP.F16.F32.PACK_AB R105, R167, R166 ;  /* 0x000000a6a769723e */ /* 0x000fe400000000ff */
        /* <DEDUP_REMOVED lines=39> */
[----:B------:R-:W1:Y:S01]  /*97d0*/  LDC R7, c[0x0][0xea8] ;  /* 0x0003aa00ff077b82 */ /* 0x000e620000000800 */
[----:B------:R-:W-:Y:S01]  /*97e0*/  UIADD3 UR6, -UR36, URZ, URZ ;  /* 0x0000003f24067290 */ /* 0x000fe2000fffe13f */
[----:B--2---:R-:W-:Y:S01]  /*97f0*/  IMAD R0, RZ, RZ, -UR40 ;  /* 0x80000028ff007e24 */ /* 0x004fe2000f8e02ff */
[----:B------:R-:W-:Y:S01]  /*9800*/  ULDC UR4, c[0x0][0xeb4] ;  /* 0x0003ad0000047ab9 */ /* 0x000fe20000000800 */
[----:B------:R-:W-:Y:S01]  /*9810*/  ULDC.64 UR8, c[0x0][0xc70] ;  /* 0x00031c0000087ab9 */ /* 0x000fe20000000a00 */
[----:B------:R-:W-:Y:S01]  /*9820*/  UIMAD UR6, UR4, UR6, UR40 ;  /* 0x00000006040672a4 */ /* 0x000fe2000f8e0228 */
[----:B------:R-:W-:Y:S02]  /*9830*/  IMAD.MOV R3, RZ, RZ, -R19 ;  /* 0x000000ffff037224 */ /* 0x000fe400078e0a13 */
[----:B------:R-:W2:Y:S01]  /*9840*/  LDC.64 R8, c[0x0][0xc78] ;  /* 0x00031e00ff087b82 */ /* 0x000ea20000000a00 */
[----:B------:R-:W-:Y:S02]  /*9850*/  USHF.R.S32.HI UR4, URZ, 0x1f, UR6 ;  /* 0x0000001f3f047899 */ /* 0x000fe40008011406 */
[----:B------:R-:W-:-:S02]  /*9860*/  ISETP.NE.AND P0, PT, R18, R3, PT ;  /* 0x000000031200720c */ /* 0x000fc40003f05270 */
[----:B------:R-:W-:Y:S02]  /*9870*/  UIMAD UR7, UR4, UR8, URZ ;  /* 0x00000008040772a4 */ /* 0x000fe4000f8e023f */
[----:B------:R-:W-:Y:S02]  /*9880*/  UIMAD.WIDE.U32 UR4, UR6, UR8, URZ ;  /* 0x00000008060472a5 */ /* 0x000fe4000f8e003f */
[----:B------:R-:W-:Y:S02]  /*9890*/  UIMAD UR6, UR6, UR9, UR7 ;  /* 0x00000009060672a4 */ /* 0x000fe4000f8e0207 */
[----:B------:R-:W-:Y:S02]  /*98a0*/  USHF.R.S32.HI UR7, URZ, 0x1f, UR36 ;  /* 0x0000001f3f077899 */ /* 0x000fe40008011424 */
[----:B------:R-:W-:Y:S01]  /*98b0*/  UIADD3 UR6, UR5, UR6, URZ ;  /* 0x0000000605067290 */ /* 0x000fe2000fffe03f */
[----:B------:R-:W-:Y:S01]  /*98c0*/  MOV R4, UR4 ;  /* 0x0000000400047c02 */ /* 0x000fe20008000f00 */
[----:B------:R-:W-:Y:S01]  /*98d0*/  IMAD.U32 R5, RZ, RZ, UR5 ;  /* 0x00000005ff057e24 */ /* 0x000fe2000f8e00ff */
[----:B------:R-:W-:Y:S01]  /*98e0*/  ULDC UR4, c[0x0][0xb88] ;  /* 0x0002e20000047ab9 */ /* 0x000fe20000000800 */
[----:B-1----:R-:W-:-:S02]  /*98f0*/  IMAD R0, R7, R0, UR39 ;  /* 0x0000002707007e24 */ /* 0x002fc4000f8e0200 */
[----:B------:R-:W-:-:S03]  /*9900*/  IMAD.U32 R5, RZ, RZ, UR6 ;  /* 0x00000006ff057e24 */ /* 0x000fc6000f8e00ff */
[----:B------:R-:W-:Y:S01]  /*9910*/  LEA R7, R0, R17, 0x6 ;  /* 0x0000001100077211 */ /* 0x000fe200078e30ff */
[C---:B--2---:R-:W-:Y:S02]  /*9920*/  IMAD R6, R8.reuse, UR7, RZ ;  /* 0x0000000708067c24 */ /* 0x044fe4000f8e02ff */
[----:B------:R-:W-:Y:S01]  /*9930*/  IMAD.WIDE.U32 R4, R8, UR36, R4 ;  /* 0x0000002408047c25 */ /* 0x000fe2000f8e0004 */
[----:B------:R-:W-:Y:S02]  /*9940*/  SHF.R.S32.HI R3, RZ, 0x1f, R7 ;  /* 0x0000001fff037819 */ /* 0x000fe40000011407 */
[C---:B------:R-:W-:Y:S01]  /*9950*/  ISETP.GE.OR P1, PT, R7.reuse, UR4, P0 ;  /* 0x0000000407007c0c */ /* 0x040fe20008726670 */
[C---:B------:R-:W-:Y:S01]  /*9960*/  VIADD R8, R7.reuse, 0x8 ;  /* 0x0000000807087836 */ /* 0x040fe20000000000 */
[----:B------:R-:W-:Y:S01]  /*9970*/  IADD3 R0, P2, R7, R4, RZ ;  /* 0x0000000407007210 */ /* 0x000fe20007f5e0ff */
[----:B------:R-:W-:-:S03]  /*9980*/  IMAD R6, R9, UR36, R6 ;  /* 0x0000002409067c24 */ /* 0x000fc6000f8e0206 */
[----:B------:R-:W-:Y:S01]  /*9990*/  ISETP.GE.OR P0, PT, R8, UR4, P0 ;  /* 0x0000000408007c0c */ /* 0x000fe20008706670 */
[----:B------:R-:W-:Y:S01]  /*99a0*/  ULDC.64 UR4, c[0x0][0xc40] ;  /* 0x0003100000047ab9 */ /* 0x000fe20000000a00 */
[----:B------:R-:W-:Y:S02]  /*99b0*/  IADD3.X R3, R3, R5, R6, P2, !PT ;  /* 0x0000000503037210 */ /* 0x000fe400017fe406 */
[----:B------:R-:W-:-:S04]  /*99c0*/  LEA R4, P2, R0, UR4, 0x2 ;  /* 0x0000000400047c11 */ /* 0x000fc8000f8410ff */
[----:B------:R-:W-:-:S05]  /*99d0*/  LEA.HI.X R5, R0, UR5, R3, 0x2, P2 ;  /* 0x0000000500057c11 */ /* 0x000fca00090f1403 */
[----:B------:R1:W-:Y:S04]  /*99e0*/  @!P1 STG.E desc[UR54][R4.64], R157 ;  /* 0x0000009d04009986 */ /* 0x0003e8000c101936 */
[----:B------:R1:W-:Y:S02]  /*99f0*/  @!P0 STG.E desc[UR54][R4.64+0x20], R156 ;  /* 0x0000209c04008986 */ /* 0x0003e4000c101936 */
.L_x_2827:
        /* <DEDUP_REMOVED lines=62> */
.L_x_2829:
[----:B------:R-:W-:Y:S05]  /*9de0*/  BSYNC B0 ;  /* 0x0000000000007941 */ /* 0x000fea0003800000 */
.L_x_2828:
[----:B------:R-:W2:Y:S02]  /*9df0*/  LDC R0, c[0x0][0xea4] ;  /* 0x0003a900ff007b82 */ /* 0x000ea40000000800 */
[----:B--2---:R-:W-:-:S13]  /*9e00*/  ISETP.LE.AND P0, PT, R0, UR41, PT ;  /* 0x0000002900007c0c */ /* 0x004fda000bf03270 */
[----:B------:R-:W-:Y:S05]  /*9e10*/  @!P0 BRA `(.L_x_2830) ;  /* 0xffffff70001c8947 */ /* 0x000fea000383ffff */
[----:B------:R-:W-:Y:S05]  /*9e20*/  EXIT ;  /* 0x000000000000794d */ /* 0x000fea0003800000 */
.L_x_2800:
[----:B------:R-:W-:-:S08]  /*9e30*/  NOP ;  /* 0x0000000000007918 */ /* 0x000fd00000000000 */
[----:B------:R-:W1:-:S00]  /*9e40*/  USETMAXREG.DEALLOC.CTAPOOL 0x18 ;  /* 0x00000018000079c8 */ /* 0x000e4000080e0500 */
[----:B-1----:R-:W-:-:S06]  /*9e50*/  LOP3.LUT R0, R0, 0x3, RZ, 0xc0, !PT ;  /* 0x0000000300007812 */ /* 0x002fcc00078ec0ff */
[----:B------:R-:W1:Y:S02]  /*9e60*/  SHFL.IDX PT, R0, R0, RZ, 0x1f ;  /* 0x00001fff00007589 */ /* 0x000e6400000e0000 */
[----:B-1----:R-:W-:-:S13]  /*9e70*/  ISETP.NE.AND P0, PT, R0, RZ, PT ;  /* 0x000000ff0000720c */ /* 0x002fda0003f05270 */
[----:B------:R-:W-:Y:S05]  /*9e80*/  @P0 EXIT ;  /* 0x000000000000094d */ /* 0x000fea0003800000 */
[----:B------:R-:W1:Y:S01]  /*9e90*/  S2UR UR4, SR_CTAID.X ;  /* 0x00000000000479c3 */ /* 0x000e620000002500 */
[----:B------:R-:W-:Y:S01]  /*9ea0*/  IMAD.MOV.U32 R16, RZ, RZ, RZ ;  /* 0x000000ffff107224 */ /* 0x000fe200078e00ff */
[----:B------:R-:W-:Y:S01]  /*9eb0*/  MOV R2, 0x1 ;  /* 0x0000000100027802 */ /* 0x000fe20000000f00 */
[----:B------:R-:W-:-:S05]  /*9ec0*/  IMAD.MOV.U32 R17, RZ, RZ, 0x1 ;  /* 0x00000001ff117424 */ /* 0x000fca00078e00ff */
[----:B------:R-:W1:Y:S02]  /*9ed0*/  LDC R0, c[0x0][0xea4] ;  /* 0x0003a900ff007b82 */ /* 0x000e640000000800 */
[----:B-1----:R-:W-:-:S13]  /*9ee0*/  ISETP.LE.AND P0, PT, R0, UR4, PT ;  /* 0x0000000400007c0c */ /* 0x002fda000bf03270 */
[----:B------:R-:W-:Y:S05]  /*9ef0*/  @P0 BRA `(.L_x_2831) ;  /* 0x0000003000600947 */ /* 0x000fea0003800000 */
[----:B------:R-:W-:Y:S01]  /*9f00*/  IMAD.U32 R0, RZ, RZ, UR4 ;  /* 0x00000004ff007e24 */ /* 0x000fe2000f8e00ff */
[----:B------:R-:W-:Y:S01]  /*9f10*/  ULDC UR4, c[0x0][0xc] ;  /* 0x0000030000047ab9 */ /* 0x000fe20000000800 */
[----:B------:R-:W-:Y:S01]  /*9f20*/  MOV R16, RZ ;  /* 0x000000ff00107202 */ /* 0x000fe20000000f00 */
[----:B------:R-:W-:Y:S01]  /*9f30*/  IMAD.MOV.U32 R17, RZ, RZ, 0x1 ;  /* 0x00000001ff117424 */ /* 0x000fe200078e00ff */
[----:B------:R-:W-:Y:S01]  /*9f40*/  ULDC.64 UR46, c[0x0][0x198] ;  /* 0x00006600002e7ab9 */ /* 0x000fe20000000a00 */
[----:B------:R1:W-:Y:S04]  /*9f50*/  STL [R1+0xc], R0 ;  /* 0x00000c0001007387 */ /* 0x0003e80000100800 */
[----:B------:R2:W-:Y:S01]  /*9f60*/  STL [R1+0x18], RZ ;  /* 0x000018ff01007387 */ /* 0x0005e20000100800 */
[----:B-1----:R-:W-:-:S05]  /*9f70*/  IMAD.U32 R0, RZ, RZ, UR4 ;  /* 0x00000004ff007e24 */ /* 0x002fca000f8e00ff */
[----:B------:R2:W-:Y:S02]  /*9f80*/  STL [R1+0x1c], R0 ;  /* 0x00001c0001007387 */ /* 0x0005e40000100800 */
.L_x_2875:
[----:B------:R-:W3:Y:S01]  /*9f90*/  LDL R4, [R1+0xc] ;  /* 0x00000c0001047983 */ /* 0x000ee20000100800 */
[----:B-12---:R-:W1:Y:S01]  /*9fa0*/  LDC R0, c[0x0][0xea8] ;  /* 0x0003aa00ff007b82 */ /* 0x006e620000000800 */
[----:B------:R-:W-:Y:S05]  /*9fb0*/  YIELD ;  /* 0x0000000000007946 */ /* 0x000fea0003800000 */
[----:B------:R-:W-:Y:S02]  /*9fc0*/  ULDC.64 UR4, c[0x0][0x3f8] ;  /* 0x0000fe0000047ab9 */ /* 0x000fe40000000a00 */
[----:B------:R-:W2:Y:S01]  /*9fd0*/  LDC R19, c[0x0][0xeb4] ;  /* 0x0003ad00ff137b82 */ /* 0x000ea20000000800 */
[----:B------:R-:W-:-:S03]  /*9fe0*/  UISETP.NE.U32.AND UP0, UPT, UR4, URZ, UPT ;  /* 0x0000003f0400728c */ /* 0x000fc6000bf05070 */
[----:B------:R-:W-:Y:S01]  /*9ff0*/  ULDC UR4, c[0x0][0x404] ;  /* 0x0001010000047ab9 */ /* 0x000fe20000000800 */
[----:B------:R-:W-:-:S04]  /*a000*/  UISETP.NE.AND.EX UP0, UPT, UR5, URZ, UPT, UP0 ;  /* 0x0000003f0500728c */ /* 0x000fc8000bf05300 */
[----:B------:R-:W-:Y:S01]  /*a010*/  USEL UR4, UR4, 0x1, UP0 ;  /* 0x0000000104047887 */ /* 0x000fe20008000000 */
[----:B-1----:R-:W-:Y:S02]  /*a020*/  ISETP.NE.AND P0, PT, R0, 0x1, PT ;  /* 0x000000010000780c */ /* 0x002fe40003f05270 */
[----:B--2---:R-:W-:-:S11]  /*a030*/  ISETP.NE.AND P1, PT, R19, 0x1, PT ;  /* 0x000000011300780c */ /* 0x004fd60003f25270 */
[----:B------:R-:W3:Y:S08]  /*a040*/  @P0 LDC R0, c[0x0][0xeac] ;  /* 0x0003ab00ff000b82 */ /* 0x000ef00000000800 */
[----:B------:R-:W1:Y:S08]  /*a050*/  @P0 LDC R5, c[0x0][0xeb0] ;  /* 0x0003ac00ff050b82 */ /* 0x000e700000000800 */
[----:B------:R-:W2:Y:S01]  /*a060*/  @P1 LDC.64 R2, c[0x0][0xeb8] ;  /* 0x0003ae00ff021b82 */ /* 0x000ea20000000a00 */
[----:B---3--:R-:W-:-:S05]  /*a070*/  @P0 IMAD.HI.U32 R0, R4, R0, RZ ;  /* 0x0000000004000227 */ /* 0x008fca00078e00ff */
[----:B-1----:R-:W-:Y:S02]  /*a080*/  @P0 SHF.R.U32.HI R4, RZ, R5, R0 ;  /* 0x00000005ff040219 */ /* 0x002fe40000011600 */
[----:B------:R-:W1:Y:S01]  /*a090*/  S2R R5, SR_CgaCtaId ;  /* 0x0000000000057919 */ /* 0x000e620000008800 */
[----:B------:R-:W3:Y:S01]  /*a0a0*/  LDC R0, c[0x0][0x2e0] ;  /* 0x0000b800ff007b82 */ /* 0x000ee20000000800 */
[----:B------:R-:W-:Y:S01]  /*a0b0*/  MOV R18, R4 ;  /* 0x0000000400127202 */ /* 0x000fe20000000f00 */
[----:B--2---:R-:W-:Y:S01]  /*a0c0*/  @P1 IMAD.HI.U32 R2, R4, R2, RZ ;  /* 0x0000000204021227 */ /* 0x004fe200078e00ff */
[----:B------:R2:W-:Y:S04]  /*a0d0*/  STL [R1+0x4], R4 ;  /* 0x0000040401007387 */ /* 0x0005e80000100800 */
[----:B------:R-:W-:-:S02]  /*a0e0*/  @P1 SHF.R.U32.HI R18, RZ, R3, R2 ;  /* 0x00000003ff121219 */ /* 0x000fc40000011602 */
[----:B------:R-:W-:Y:S01]  /*a0f0*/  MOV R2, 0x400 ;  /* 0x0000040000027802 */ /* 0x000fe20000000f00 */
[----:B---3--:R-:W-:-:S03]  /*a100*/  IMAD R6, R0, UR4, RZ ;  /* 0x0000000400067c24 */ /* 0x008fc6000f8e02ff */
[----:B-1----:R-:W-:-:S05]  /*a110*/  LEA R7, R5, R2, 0x18 ;  /* 0x0000000205077211 */ /* 0x002fca00078ec0ff */
[----:B------:R-:W-:Y:S01]  /*a120*/  VIADD R0, R7, 0x22400 ;  /* 0x0002240007007836 */ /* 0x000fe20000000000 */
[----:B------:R2:W-:Y:S04]  /*a130*/  STL [R1], R7 ;  /* 0x0000000701007387 */ /* 0x0005e80000100800 */
[----:B------:R-:W-:Y:S01]  /*a140*/  LOP3.LUT P0, RZ, R0, 0x3ff, RZ, 0xc0, !PT ;  /* 0x000003ff00ff7812 */ /* 0x000fe2000780c0ff */
[----:B------:R-:W-:Y:S01]  /*a150*/  VIADD R0, R6, 0x3f ;  /* 0x0000003f06007836 */ /* 0x000fe20000000000 */
[----:B------:R2:W-:Y:S04]  /*a160*/  STL [R1+0x14], R6 ;  /* 0x0000140601007387 */ /* 0x0005e80000100800 */
        /* <DEDUP_REMOVED lines=11> */
[----:B--2---:R-:W-:Y:S01]  /*a220*/  IMAD.U32 R4, RZ, RZ, UR6 ;  /* 0x00000006ff047e24 */ /* 0x004fe2000f8e00ff */
[----:B------:R-:W-:Y:S01]  /*a230*/  MOV R6, UR8 ;  /* 0x0000000800067c02 */ /* 0x000fe20008000f00 */
[----:B------:R-:W1:Y:S01]  /*a240*/  LDC.64 R2, c[0x4][R2] ;  /* 0x0100000002027b82 */ /* 0x000e620000000a00 */
        /* <DEDUP_REMOVED lines=8> */
[----:B-1----:R-:W-:Y:S05]  /*a2d0*/  CALL.ABS.NOINC R2 ;  /* 0x0000000002007343 */ /* 0x002fea0003c00000 */
.L_x_2832:
[----:B------:R-:W2:Y:S02]  /*a2e0*/  LDL R2, [R1] ;  /* 0x0000000001027983 */ /* 0x000ea40000100800 */
        /* <DEDUP_REMOVED lines=19> */
.L_x_2834:
        /* <DEDUP_REMOVED lines=8> */
[----:B------:R-:W-:Y:S01]  /*a4a0*/  MOV R10, UR4 ;  /* 0x00000004000a7c02 */ /* 0x000fe20008000f00 */
[----:B------:R-:W-:Y:S01]  /*a4b0*/  IMAD.U32 R7, RZ, RZ, UR9 ;  /* 0x00000009ff077e24 */ /* 0x000fe2000f8e00ff */
[----:B------:R-:W-:Y:S01]  /*a4c0*/  MOV R12, 0x1 ;  /* 0x00000001000c7802 */ /* 0x000fe20000000f00 */
[----:B------:R-:W-:-:S02]  /*a4d0*/  IMAD.U32 R11, RZ, RZ, UR5 ;  /* 0x00000005ff0b7e24 */ /* 0x000fc4000f8e00ff */
[----:B------:R-:W-:Y:S02]  /*a4e0*/  IMAD.MOV.U32 R8, RZ, RZ, 0x70 ;  /* 0x00000070ff087424 */ /* 0x000fe400078e00ff */
[----:B------:R-:W-:-:S07]  /*a4f0*/  IMAD.MOV.U32 R13, RZ, RZ, RZ ;  /* 0x000000ffff0d7224 */ /* 0x000fce00078e00ff */
[----:B------:R-:W-:-:S07]  /*a500*/  LEPC R20, `(.L_x_2833) ;  /* 0x000000001014794e */ /* 0x000fce0000000000 */
[----:B-1----:R-:W-:Y:S05]  /*a510*/  CALL.ABS.NOINC R2 ;  /* 0x0000000002007343 */ /* 0x002fea0003c00000 */
.L_x_2833:
        /* <DEDUP_REMOVED lines=9> */
[----:B-1----:R-:W-:Y:S01]  /*a5b0*/  ISETP.NE.AND P1, PT, R0, 0x1, PT ;  /* 0x000000010000780c */ /* 0x002fe20003f25270 */
[----:B------:R-:W-:-:S12]  /*a5c0*/  IMAD.MOV.U32 R0, RZ, RZ, R19 ;  /* 0x000000ffff007224 */ /* 0x000fd800078e0013 */
        /* <DEDUP_REMOVED lines=16> */
[----:B---3--:R-:W-:-:S04]  /*a6d0*/  IMAD R8, R8, UR4, R4 ;  /* 0x0000000408087c24 */ /* 0x008fc8000f8e0204 */
[----:B-1----:R-:W-:-:S07]  /*a6e0*/  IMAD.SHL.U32 R8, R8, 0x40, RZ ;  /* 0x0000004008087824 */ /* 0x002fce00078e00ff */
.L_x_2835:
        /* <DEDUP_REMOVED lines=17> */
.L_x_2890:
[----:B------:R-:W2:Y:S01]  /*a800*/  LDL R5, [R1+0x8] ;  /* 0x0000080001057983 */ /* 0x000ea20000100800 */
[----:B------:R-:W-:Y:S01]  /*a810*/  UMOV UR4, 0xffffffff ;  /* 0xffffffff00047882 */ /* 0x000fe20000000000 */
[----:B------:R-:W-:Y:S02]  /*a820*/  SHF.R.S32.HI R7, RZ, 0x1f, R6 ;  /* 0x0000001fff077819 */ /* 0x000fe40000011406 */
[----:B--2---:R-:W-:Y:S01]  /*a830*/  IADD3 R9, R5, -0x1, RZ ;  /* 0xffffffff05097810 */ /* 0x004fe20007ffe0ff */
[----:B------:R-:W-:Y:S06]  /*a840*/  BRA.DIV UR4, `(.L_x_2837) ;  /* 0x0000002e04787947 */ /* 0x000fec000b800000 */
[----:B------:R-:W-:-:S13]  /*a850*/  ELECT P6, URZ, PT ;  /* 0x00000000003f782f */ /* 0x000fda00038c0000 */
.L_x_2893:
        /* <DEDUP_REMOVED lines=8> */
[----:B--2---:R-:W-:-:S04]  /*a8e0*/  @P1 IMAD.HI.U32 R10, R9, R4, RZ ;  /* 0x00000004090a1227 */ /* 0x004fc800078e00ff */
[----:B------:R-:W-:Y:S01]  /*a8f0*/  IMAD.MOV.U32 R4, RZ, RZ, R9 ;  /* 0x000000ffff047224 */ /* 0x000fe200078e0009 */
        /* <DEDUP_REMOVED lines=12> */
.L_x_2839:
[----:B--2---:R-:W2:Y:S01]  /*a9c0*/  S2R R10, SR_CgaCtaId ;  /* 0x00000000000a7919 */ /* 0x004ea20000008800 */
[----:B------:R-:W-:-:S04]  /*a9d0*/  MOV R5, 0x400 ;  /* 0x0000040000057802 */ /* 0x000fc80000000f00 */
[----:B--2---:R-:W-:-:S05]  /*a9e0*/  LEA R5, R10, R5, 0x18 ;  /* 0x000000050a057211 */ /* 0x004fca00078ec0ff */
[----:B------:R-:W-:Y:S01]  /*a9f0*/  IMAD R10, R16, 0x8, R5 ;  /* 0x00000008100a7824 */ /* 0x000fe200078e0205 */
[----:B------:R-:W-:-:S04]  /*aa00*/  SHF.L.U32 R5, R17, 0x1f, RZ ;  /* 0x0000001f11057819 */ /* 0x000fc800000006ff */
[----:B------:R-:W2:Y:S02]  /*aa10*/  SYNCS.PHASECHK.TRANS64.TRYWAIT P1, [R10+URZ+0x38840], R5 ;  /* 0x038840050a0075a7 */ /* 0x000ea4000802017f */
[----:B--2---:R-:W-:Y:S05]  /*aa20*/  @!P1 BRA `(.L_x_2840) ;  /* 0x0000002c00209947 */ /* 0x004fea0003800000 */
.L_x_2894:
        /* <DEDUP_REMOVED lines=11> */
.L_x_2841:
[----:B------:R-:W3:Y:S01]  /*aae0*/  LDL R11, [R1+0x10] ;  /* 0x00001000010b7983 */ /* 0x000ee20000100800 */
[----:B--2---:R-:W-:Y:S01]  /*aaf0*/  MOV R5, 0x400 ;  /* 0x0000040000057802 */ /* 0x004fe20000000f00 */
[----:B------:R-:W2:Y:S01]  /*ab00*/  S2R R12, SR_CgaCtaId ;  /* 0x00000000000c7919 */ /* 0x000ea20000008800 */
[----:B------:R-:W-:Y:S01]  /*ab10*/  R2UR UR9, R10 ;  /* 0x000000000a0972ca */ /* 0x000fe200000e0000 */
[----:B------:R-:W-:Y:S01]  /*ab20*/  UIADD3 UR4, UP0, UR46, 0x370, URZ ;  /* 0x000003702e047890 */ /* 0x000fe2000ff1e03f */
[----:B------:R-:W-:Y:S02]  /*ab30*/  R2UR UR12, R0 ;  /* 0x00000000000c72ca */ /* 0x000fe400000e0000 */
[----:B-----5:R-:W-:Y:S01]  /*ab40*/  R2UR UR13, R4 ;  /* 0x00000000040d72ca */ /* 0x020fe200000e0000 */
[----:B------:R-:W-:Y:S01]  /*ab50*/  UIADD3.X UR5, URZ, UR47, URZ, UP0, !UPT ;  /* 0x0000002f3f057290 */ /* 0x000fe200087fe43f */
[----:B--2---:R-:W-:-:S05]  /*ab60*/  LEA R5, R12, R5, 0x18 ;  /* 0x000000050c057211 */ /* 0x004fca00078ec0ff */
[----:B------:R-:W-:-:S05]  /*ab70*/  IMAD R5, R16, 0x2000, R5 ;  /* 0x0000200010057824 */ /* 0x000fca00078e0205 */
[----:B------:R-:W-:Y:S01]  /*ab80*/  R2UR UR8, R5 ;  /* 0x00000000050872ca */ /* 0x000fe200000e0000 */
[----:B------:R-:W-:Y:S01]  /*ab90*/  UIADD3 UR9, UR9, 0x38830, URZ ;  /* 0x0003883009097890 */ /* 0x000fe2000fffe03f */
[----:B------:R-:W-:Y:S01]  /*aba0*/  UMOV UR6, 0x0 ;  /* 0x0000000000067882 */ /* 0x000fe20000000000 */
[----:B------:R-:W-:Y:S01]  /*abb0*/  UMOV UR7, 0x14f00000 ;  /* 0x14f0000000077882 */ /* 0x000fe20000000000 */
[----:B------:R-:W-:-:S09]  /*abc0*/  UMOV UR10, URZ ;  /* 0x0000003f000a7c82 */ /* 0x000fd20008000000 */
[----:B------:R-:W-:Y:S01]  /*abd0*/  UIADD3 UR8, UR8, 0x22400, URZ ;  /* 0x0002240008087890 */ /* 0x000fe2000fffe03f */
[----:B---3--:R-:W-:-:S13]  /*abe0*/  R2UR UR11, R11 ;  /* 0x000000000b0b72ca */ /* 0x008fda00000e0000 */
[----:B------:R-:W-:-:S09]  /*abf0*/  USHF.L.U32 UR11, UR11, 0x6, URZ ;  /* 0x000000060b0b7899 */ /* 0x000fd2000800063f */
[----:B------:R2:W-:Y:S02]  /*ac00*/  UTMALDG.4D [UR8], [UR4], desc[UR6] ;  /* 0x00000608040075b4 */ /* 0x0005e40008019000 */
[----:B--2---:R-:W-:Y:S01]  /*ac10*/  NOP ;  /* 0x0000000000007918 */ /* 0x004fe20000000000 */
.L_x_2838:
[----:B------:R-:W2:Y:S01]  /*ac20*/  S2R R12, SR_CgaCtaId ;  /* 0x00000000000c7919 */ /* 0x000ea20000008800 */
[----:B------:R-:W-:Y:S05]  /*ac30*/  WARPSYNC.ALL ;  /* 0x0000000000007948 */ /* 0x000fea0003800000 */
[----:B------:R-:W-:Y:S01]  /*ac40*/  BAR.SYNC.DEFER_BLOCKING 0x8, 0xa0 ;  /* 0x0202800000007b1d */ /* 0x000fe20000010000 */
[----:B------:R-:W-:Y:S02]  /*ac50*/  ELECT P1, URZ, PT ;  /* 0x00000000003f782f */ /* 0x000fe40003820000 */
[----:B------:R-:W-:-:S03]  /*ac60*/  MOV R11, 0x400 ;  /* 0x00000400000b7802 */ /* 0x000fc60000000f00 */
[----:B------:R-:W-:Y:S01]  /*ac70*/  BSSY B0, `(.L_x_2842) ;  /* 0x000004c000007945 */ /* 0x000fe20003800000 */
[----:B--2---:R-:W-:-:S07]  /*ac80*/  LEA R11, R12, R11, 0x18 ;  /* 0x0000000b0c0b7211 */ /* 0x004fce00078ec0ff */
[----:B------:R-:W-:Y:S05]  /*ac90*/  @!P1 BRA `(.L_x_2843) ;  /* 0x0000000400249947 */ /* 0x000fea0003800000 */
[----:B------:R-:W-:Y:S01]  /*aca0*/  R2UR UR16, R11 ;  /* 0x000000000b1072ca */ /* 0x000fe200000e0000 */
[----:B------:R-:W-:Y:S01]  /*acb0*/  UIADD3 UR14, UP0, UR46, 0x270, URZ ;  /* 0x000002702e0e7890 */ /* 0x000fe2000ff1e03f */
[----:B------:R-:W-:Y:S01]  /*acc0*/  R2UR UR11, R8 ;  /* 0x00000000080b72ca */ /* 0x000fe200000e0000 */
[----:B------:R-:W-:Y:S01]  /*acd0*/  IMAD.MOV.U32 R5, RZ, RZ, 0x2000 ;  /* 0x00002000ff057424 */ /* 0x000fe200078e00ff */
[----:B------:R-:W-:Y:S01]  /*ace0*/  R2UR UR12, R19 ;  /* 0x00000000130c72ca */ /* 0x000fe200000e0000 */
[----:B------:R-:W-:Y:S01]  /*acf0*/  UIADD3.X UR15, URZ, UR47, URZ, UP0, !UPT ;  /* 0x0000002f3f0f7290 */ /* 0x000fe200087fe43f */
[----:B------:R-:W-:Y:S01]  /*ad00*/  R2UR UR13, R18 ;  /* 0x00000000120d72ca */ /* 0x000fe200000e0000 */
[----:B------:R-:W-:Y:S01]  /*ad10*/  UIADD3 UR4, UP0, UR46, 0x770, URZ ;  /* 0x000007702e047890 */ /* 0x000fe2000ff1e03f */
[----:B------:R2:W-:Y:S01]  /*ad20*/  SYNCS.ARRIVE.TRANS64 RZ, [R11+URZ+0x38800], R5 ;  /* 0x038800050bff79a7 */ /* 0x0005e2000800003f */
[----:B------:R-:W-:Y:S01]  /*ad30*/  UMOV UR6, 0x0 ;  /* 0x0000000000067882 */ /* 0x000fe20000000000 */
[----:B------:R-:W-:Y:S01]  /*ad40*/  UMOV UR7, 0x12f00000 ;  /* 0x12f0000000077882 */ /* 0x000fe20000000000 */
[----:B------:R-:W-:Y:S01]  /*ad50*/  UMOV UR10, URZ ;  /* 0x0000003f000a7c82 */ /* 0x000fe20008000000 */
[----:B------:R-:W-:Y:S01]  /*ad60*/  UIADD3.X UR5, URZ, UR47, URZ, UP0, !UPT ;  /* 0x0000002f3f057290 */ /* 0x000fe200087fe43f */
[----:B------:R-:W-:Y:S01]  /*ad70*/  MOV R8, UR54 ;  /* 0x0000003600087c02 */ /* 0x000fe20008000f00 */
[----:B------:R-:W-:-:S02]  /*ad80*/  UIADD3 UR8, UR16, 0x20400, URZ ;  /* 0x0002040010087890 */ /* 0x000fc4000fffe03f */
[----:B------:R-:W-:Y:S01]  /*ad90*/  UIADD3 UR9, UR16, 0x38800, URZ ;  /* 0x0003880010097890 */ /* 0x000fe2000fffe03f */
[----:B------:R-:W-:Y:S01]  /*ada0*/  R2UR UR54, R8 ;  /* 0x00000000083672ca */ /* 0x000fe200000e0000 */
[----:B------:R-:W-:Y:S01]  /*adb0*/  UIADD3 UR48, UR16, 0x28400, URZ ;  /* 0x0002840010307890 */ /* 0x000fe2000fffe03f */
[----:B--2---:R-:W-:Y:S01]  /*adc0*/  MOV R5, 0x10000 ;  /* 0x0001000000057802 */ /* 0x004fe20000000f00 */
[----:B------:R-:W-:Y:S01]  /*add0*/  UMOV UR50, 0xc0 ;  /* 0x000000c000327882 */ /* 0x000fe20000000000 */
[----:B------:R-:W-:Y:S01]  /*ade0*/  UMOV UR51, UR11 ;  /* 0x0000000b00337c82 */ /* 0x000fe20008000000 */
[----:B------:R-:W-:Y:S01]  /*adf0*/  MOV R10, UR50 ;  /* 0x00000032000a7c02 */ /* 0x000fe20008000f00 */
[----:B------:R-:W-:Y:S01]  /*ae00*/  UMOV UR50, 0x40 ;  /* 0x0000004000327882 */ /* 0x000fe20000000000 */
[----:B------:R-:W-:Y:S01]  /*ae10*/  UMOV UR52, UR12 ;  /* 0x0000000c00347c82 */ /* 0x000fe20008000000 */
[----:B------:R2:W-:Y:S01]  /*ae20*/  UTMALDG.4D [UR8], [UR14], desc[UR6] ;  /* 0x000006080e0075b4 */ /* 0x0005e20008019000 */
[----:B------:R3:W-:Y:S01]  /*ae30*/  SYNCS.ARRIVE.TRANS64 RZ, [R11+URZ+0x38810], R5 ;  /* 0x038810050bff79a7 */ /* 0x0007e2000800003f */
[----:B------:R-:W-:Y:S01]  /*ae40*/  UMOV UR53, UR13 ;  /* 0x0000000d00357c82 */ /* 0x000fe20008000000 */
[----:B------:R-:W-:-:S02]  /*ae50*/  UIADD3 UR56, UR16, 0x2a400, URZ ;  /* 0x0002a40010387890 */ /* 0x000fc4000fffe03f */
[----:B------:R-:W-:Y:S02]  /*ae60*/  UIADD3 UR40, UR16, 0x2e400, URZ ;  /* 0x0002e40010287890 */ /* 0x000fe4000fffe03f */
[----:B------:R-:W-:Y:S02]  /*ae70*/  UIADD3 UR32, UR16, 0x30400, URZ ;  /* 0x0003040010207890 */ /* 0x000fe4000fffe03f */
[----:B------:R-:W-:Y:S01]  /*ae80*/  UIADD3 UR24, UR16, 0x32400, URZ ;  /* 0x0003240010187890 */ /* 0x000fe2000fffe03f */
[----:B------:R-:W-:Y:S01]  /*ae90*/  UMOV UR58, 0x80 ;  /* 0x00000080003a7882 */ /* 0x000fe20000000000 */
[----:B------:R-:W-:Y:S01]  /*aea0*/  UMOV UR59, UR11 ;  /* 0x0000000b003b7c82 */ /* 0x000fe20008000000 */
[----:B------:R-:W-:Y:S01]  /*aeb0*/  UMOV UR60, UR12 ;  /* 0x0000000c003c7c82 */ /* 0x000fe20008000000 */
[----:B------:R-:W-:Y:S01]  /*aec0*/  UMOV UR61, UR13 ;  /* 0x0000000d003d7c82 */ /* 0x000fe20008000000 */
        /* <DEDUP_REMOVED lines=11> */
[----:B--2---:R-:W-:Y:S01]  /*af80*/  UIADD3 UR8, UR16, 0x26400, URZ ;  /* 0x0002640010087890 */ /* 0x004fe2000fffe03f */
[----:B---3--:R-:W-:Y:S01]  /*af90*/  MOV R5, UR55 ;  /* 0x0000003700057c02 */ /* 0x008fe20008000f00 */
[----:B------:R-:W-:Y:S01]  /*afa0*/  UIADD3 UR9, UR16, 0x38810, URZ ;  /* 0x0003881010097890 */ /* 0x000fe2000fffe03f */
[----:B------:R-:W-:Y:S01]  /*afb0*/  UMOV UR29, UR13 ;  /* 0x0000000d001d7c82 */ /* 0x000fe20008000000 */
[----:B------:R-:W-:Y:S01]  /*afc0*/  UMOV UR18, 0x1c0 ;  /* 0x000001c000127882 */ /* 0x000fe20000000000 */
[----:B------:R-:W-:Y:S01]  /*afd0*/  UMOV UR19, UR11 ;  /* 0x0000000b00137c82 */ /* 0x000fe20008000000 */
[----:B------:R-:W-:Y:S01]  /*afe0*/  UMOV UR20, UR12 ;  /* 0x0000000c00147c82 */ /* 0x000fe20008000000 */
[----:B------:R-:W-:-:S02]  /*aff0*/  UMOV UR21, UR13 ;  /* 0x0000000d00157c82 */ /* 0x000fc40008000000 */
[----:B------:R-:W-:Y:S01]  /*b000*/  UMOV UR49, UR9 ;  /* 0x0000000900317c82 */ /* 0x000fe20008000000 */
[----:B------:R-:W-:Y:S01]  /*b010*/  UMOV UR57, UR9 ;  /* 0x0000000900397c82 */ /* 0x000fe20008000000 */
[----:B------:R-:W-:Y:S01]  /*b020*/  UTMALDG.4D [UR8], [UR4], desc[UR6] ;  /* 0x00000608040075b4 */ /* 0x000fe20008019000 */
[----:B------:R-:W-:Y:S01]  /*b030*/  UMOV UR41, UR9 ;  /* 0x0000000900297c82 */ /* 0x000fe20008000000 */
[----:B------:R-:W-:Y:S01]  /*b040*/  UMOV UR33, UR9 ;  /* 0x0000000900217c82 */ /* 0x000fe20008000000 */
[----:B------:R-:W-:Y:S01]  /*b050*/  UMOV UR25, UR9 ;  /* 0x0000000900197c82 */ /* 0x000fe20008000000 */
[----:B------:R-:W-:Y:S01]  /*b060*/  UMOV UR17, UR9 ;  /* 0x0000000900117c82 */ /* 0x000fe20008000000 */
[----:B------:R-:W-:Y:S01]  /*b070*/  R2UR UR55, R5 ;  /* 0x00000000053772ca */ /* 0x000fe200000e0000 */
[----:B------:R2:W-:Y:S01]  /*b080*/  UTMALDG.4D [UR48], [UR4], desc[UR6] ;  /* 0x00000630040075b4 */ /* 0x0005e20008019000 */
[----:B------:R3:W-:Y:S01]  /*b090*/  UTMALDG.4D [UR56], [UR4], desc[UR6] ;  /* 0x00000638040075b4 */ /* 0x0007e20008019000 */
[----:B--2---:R-:W-:Y:S01]  /*b0a0*/  R2UR UR50, R10 ;  /* 0x000000000a3272ca */ /* 0x004fe200000e0000 */
[----:B------:R-:W-:-:S02]  /*b0b0*/  UIADD3 UR48, UR16, 0x2c400, URZ ;  /* 0x0002c40010307890 */ /* 0x000fc4000fffe03f */
[----:B------:R-:W-:-:S10]  /*b0c0*/  UIADD3 UR16, UR16, 0x34400, URZ ;  /* 0x0003440010107890 */ /* 0x000fd4000fffe03f */
[----:B------:R3:W-:Y:S01]  /*b0d0*/  UTMALDG.4D [UR48], [UR4], desc[UR6] ;  /* 0x00000630040075b4 */ /* 0x0007e20008019000 */
[----:B------:R3:W-:Y:S01]  /*b0e0*/  UTMALDG.4D [UR40], [UR4], desc[UR6] ;  /* 0x00000628040075b4 */ /* 0x0007e20008019000 */
[----:B------:R3:W-:Y:S01]  /*b0f0*/  UTMALDG.4D [UR32], [UR4], desc[UR6] ;  /* 0x00000620040075b4 */ /* 0x0007e20008019000 */
[----:B------:R3:W-:Y:S01]  /*b100*/  UTMALDG.4D [UR24], [UR4], desc[UR6] ;  /* 0x00000618040075b4 */ /* 0x0007e20008019000 */
[----:B------:R3:W-:Y:S02]  /*b110*/  UTMALDG.4D [UR16], [UR4], desc[UR6] ;  /* 0x00000610040075b4 */ /* 0x0007e40008019000 */
[----:B---3--:R-:W-:Y:S01]  /*b120*/  NOP ;  /* 0x0000000000007918 */ /* 0x008fe20000000000 */
.L_x_2843:
[----:B------:R-:W-:Y:S05]  /*b130*/  BSYNC B0 ;  /* 0x0000000000007941 */ /* 0x000fea0003800000 */
.L_x_2842:
[----:B------:R-:W2:Y:S01]  /*b140*/  LDL R5, [R1+0x18] ;  /* 0x0000180001057983 */ /* 0x000ea20000100800 */
[----:B------:R-:W-:Y:S01]  /*b150*/  ULDC.64 UR38, c[0x0][0x408] ;  /* 0x0001020000267ab9 */ /* 0x000fe20000000a00 */
[----:B------:R-:W-:Y:S01]  /*b160*/  BSSY B0, `(.L_x_2844) ;  /* 0x0000005000007945 */ /* 0x000fe20003800000 */
[----:B--2---:R-:W-:-:S04]  /*b170*/  LOP3.LUT R5, R5, 0x1, RZ, 0xc, !PT ;  /* 0x0000000105057812 */ /* 0x004fc800078e0cff */
[----:B------:R-:W-:-:S04]  /*b180*/  SHF.L.U32 R5, R5, 0x1f, RZ ;  /* 0x0000001f05057819 */ /* 0x000fc800000006ff */
[----:B------:R-:W2:Y:S02]  /*b190*/  SYNCS.PHASECHK.TRANS64.TRYWAIT P1, [R11+URZ+0x38820], R5 ;  /* 0x038820050b0075a7 */ /* 0x000ea4000802017f */
[----:B--2---:R-:W-:Y:S05]  /*b1a0*/  @!P1 BRA `(.L_x_2845) ;  /* 0x0000002400549947 */ /* 0x004fea0003800000 */
.L_x_2895:
[----:B------:R-:W-:Y:S05]  /*b1b0*/  BSYNC B0 ;  /* 0x0000000000007941 */ /* 0x000fea0003800000 */
.L_x_2844:
[----:B------:R-:W-:Y:S04]  /*b1c0*/  BSSY B0, `(.L_x_2846) ;  /* 0x000004b000007945 */ /* 0x000fe80003800000 */
[----:B------:R-:W-:Y:S05]  /*b1d0*/  @!P6 BRA `(.L_x_2847) ;  /* 0x000000040024e947 */ /* 0x000fea0003800000 */
[----:B------:R-:W3:Y:S01]  /*b1e0*/  S2R R11, SR_CgaCtaId ;  /* 0x00000000000b7919 */ /* 0x000ee20000008800 */
[----:B--2---:R-:W-:Y:S01]  /*b1f0*/  MOV R8, 0x400 ;  /* 0x0000040000087802 */ /* 0x004fe20000000f00 */
[----:B------:R-:W2:Y:S03]  /*b200*/  S2R R10, SR_TID.X ;  /* 0x00000000000a7919 */ /* 0x000ea60000002100 */
[----:B---3--:R-:W-:Y:S02]  /*b210*/  LEA R8, R11, R8, 0x18 ;  /* 0x000000080b087211 */ /* 0x008fe400078ec0ff */
[----:B--2---:R-:W-:-:S03]  /*b220*/  LOP3.LUT R10, R10, 0x7f, RZ, 0xc0, !PT ;  /* 0x0000007f0a0a7812 */ /* 0x004fc600078ec0ff */
[----:B------:R-:W-:Y:S01]  /*b230*/  IMAD R5, R16, 0x8, R8 ;  /* 0x0000000810057824 */ /* 0x000fe200078e0208 */
[----:B------:R-:W-:Y:S02]  /*b240*/  SHF.L.U32 R8, R17, 0x1f, RZ ;  /* 0x0000001f11087819 */ /* 0x000fe400000006ff */
[----:B------:R-:W-:Y:S02]  /*b250*/  ISETP.NE.AND P2, PT, R10, RZ, PT ;  /* 0x000000ff0a00720c */ /* 0x000fe40003f45270 */
[----:B------:R-:W2:Y:S02]  /*b260*/  SYNCS.PHASECHK.TRANS64.TRYWAIT P1, [R5+URZ+0x38860], R8 ;  /* 0x03886008050075a7 */ /* 0x000ea4000802017f */
[----:B--2---:R-:W-:Y:S09]  /*b270*/  @!P1 BRA `(.L_x_2848) ;  /* 0x0000002400409947 */ /* 0x004ff20003800000 */
.L_x_2896:
        /* <DEDUP_REMOVED lines=8> */
.L_x_2849:
[----:B--2---:R-:W2:Y:S01]  /*b300*/  LDL R8, [R1+0x10] ;  /* 0x0000100001087983 */ /* 0x004ea20000100800 */
[----:B------:R-:W-:Y:S01]  /*b310*/  MOV R10, 0x400 ;  /* 0x00000400000a7802 */ /* 0x000fe20000000f00 */
[----:B------:R-:W3:Y:S01]  /*b320*/  S2R R11, SR_CgaCtaId ;  /* 0x00000000000b7919 */ /* 0x000ee20000008800 */
[----:B------:R-:W-:Y:S01]  /*b330*/  R2UR UR9, R5 ;  /* 0x00000000050972ca */ /* 0x000fe200000e0000 */
[----:B------:R-:W-:Y:S01]  /*b340*/  UIADD3 UR4, UP0, UR46, 0x470, URZ ;  /* 0x000004702e047890 */ /* 0x000fe2000ff1e03f */
[----:B------:R-:W-:Y:S02]  /*b350*/  R2UR UR12, R0 ;  /* 0x00000000000c72ca */ /* 0x000fe400000e0000 */
[----:B------:R-:W-:Y:S01]  /*b360*/  R2UR UR13, R4 ;  /* 0x00000000040d72ca */ /* 0x000fe200000e0000 */
[----:B------:R-:W-:Y:S01]  /*b370*/  UIADD3.X UR5, URZ, UR47, URZ, UP0, !UPT ;  /* 0x0000002f3f057290 */ /* 0x000fe200087fe43f */
[----:B---3--:R-:W-:-:S04]  /*b380*/  LEA R10, R11, R10, 0x18 ;  /* 0x0000000a0b0a7211 */ /* 0x008fc800078ec0ff */
        /* <DEDUP_REMOVED lines=15> */
[----:B--2---:R-:W-:-:S13]  /*b480*/  R2UR UR11, R8 ;  /* 0x00000000080b72ca */ /* 0x004fda00000e0000 */
[----:B------:R-:W-:-:S09]  /*b490*/  USHF.L.U32 UR11, UR11, 0x6, URZ ;  /* 0x000000060b0b7899 */ /* 0x000fd2000800063f */
        /* <DEDUP_REMOVED lines=15> */
[----:B------:R-:W-:-:S02]  /*b590*/  UMOV UR10, UR21 ;  /* 0x00000015000a7c82 */ /* 0x000fc40008000000 */
[----:B------:R2:W-:Y:S01]  /*b5a0*/  UTMALDG.4D [UR8], [UR4], desc[UR6] ;  /* 0x00000608040075b4 */ /* 0x0005e20008019000 */
        /* <DEDUP_REMOVED lines=12> */
.L_x_2847:
[----:B------:R-:W-:Y:S05]  /*b670*/  BSYNC B0 ;  /* 0x0000000000007941 */ /* 0x000fea0003800000 */
.L_x_2846:
[----:B--2---:R-:W2:Y:S01]  /*b680*/  LDL.LU R5, [R1+0x14] ;  /* 0x0000140001057983 */ /* 0x004ea20000300800 */
[----:B------:R-:W-:-:S05]  /*b690*/  VIADD R16, R16, 0x1 ;  /* 0x0000000110107836 */ /* 0x000fca0000000000 */
        /* <DEDUP_REMOVED lines=10> */
[----:B------:R-:W-:-:S05]  /*b740*/  VIADDMNMX R10, R10, R5, 0xffffffff, !PT ;  /* 0xffffffff0a0a7446 */ /* 0x000fca0007800105 */
[----:B------:R-:W-:-:S05]  /*b750*/  IMAD.IADD R5, R11, 0x1, R10 ;  /* 0x000000010b057824 */ /* 0x000fca00078e020a */
        /* <DEDUP_REMOVED lines=23> */
.L_x_2854:
        /* <DEDUP_REMOVED lines=10> */
.L_x_2897:
[----:B------:R-:W-:Y:S05]  /*b970*/  @P1 BRA `(.L_x_2856) ;  /* 0x00000000001c1947 */ /* 0x000fea0003800000 */
[----:B------:R-:W3:Y:S01]  /*b980*/  S2R R11, SR_TID.X ;  /* 0x00000000000b7919 */ /* 0x000ee20000002100 */
[----:B------:R-:W-:-:S04]  /*b990*/  IMAD.MOV.U32 R5, RZ, RZ, 0x2000 ;  /* 0x00002000ff057424 */ /* 0x000fc800078e00ff */
[----:B------:R4:W-:Y:S01]  /*b9a0*/  SYNCS.ARRIVE.TRANS64 RZ, [R2+URZ+0x38830], R5 ;  /* 0x0388300502ff79a7 */ /* 0x0009e2000800003f */
[----:B---3--:R-:W-:-:S04]  /*b9b0*/  LOP3.LUT R11, R11, 0x1f, RZ, 0xc0, !PT ;  /* 0x0000001f0b0b7812 */ /* 0x008fc800078ec0ff */
[----:B------:R-:W-:-:S13]  /*b9c0*/  ISETP.NE.AND P2, PT, R11, RZ, PT ;  /* 0x000000ff0b00720c */ /* 0x000fda0003f45270 */
[----:B----4-:R-:W-:Y:S05]  /*b9d0*/  @!P2 BRA `(.L_x_2856) ;  /* 0x000000000004a947 */ /* 0x010fea0003800000 */
[----:B------:R-:W-:Y:S01]  /*b9e0*/  BPT.TRAP 0x1 ;  /* 0x000000040000795c */ /* 0x000fe20000300000 */
.L_x_2856:
        /* <DEDUP_REMOVED lines=20> */
.L_x_2898:
[----:B------:R-:W-:Y:S05]  /*bb30*/  @P1 BRA `(.L_x_2858) ;  /* 0x00000000001c1947 */ /* 0x000fea0003800000 */
[----:B------:R-:W4:Y:S01]  /*bb40*/  S2R R5, SR_TID.X ;  /* 0x0000000000057919 */ /* 0x000f220000002100 */
[----:B--23--:R-:W-:-:S04]  /*bb50*/  IMAD.MOV.U32 R3, RZ, RZ, 0x10000 ;  /* 0x00010000ff037424 */ /* 0x00cfc800078e00ff */
[----:B------:R2:W-:Y:S01]  /*bb60*/  SYNCS.ARRIVE.TRANS64 RZ, [R2+URZ+0x38850], R3 ;  /* 0x0388500302ff79a7 */ /* 0x0005e2000800003f */
[----:B----4-:R-:W-:-:S04]  /*bb70*/  LOP3.LUT R5, R5, 0x1f, RZ, 0xc0, !PT ;  /* 0x0000001f05057812 */ /* 0x010fc800078ec0ff */
[----:B------:R-:W-:-:S13]  /*bb80*/  ISETP.NE.AND P1, PT, R5, RZ, PT ;  /* 0x000000ff0500720c */ /* 0x000fda0003f25270 */
[----:B--2---:R-:W-:Y:S05]  /*bb90*/  @!P1 BRA `(.L_x_2858) ;  /* 0x0000000000049947 */ /* 0x004fea0003800000 */
[----:B------:R-:W-:Y:S01]  /*bba0*/  BPT.TRAP 0x1 ;  /* 0x000000040000795c */ /* 0x000fe20000300000 */
.L_x_2858:
        /* <DEDUP_REMOVED lines=53> */
.L_x_2853:
[----:B------:R-:W-:Y:S05]  /*bf00*/  BSYNC B0 ;  /* 0x0000000000007941 */ /* 0x000fea0003800000 */
.L_x_2852:
[----:B------:R-:W2:Y:S01]  /*bf10*/  LDL.LU R3, [R1+0x8] ;  /* 0x0000080001037983 */ /* 0x000ea20000300800 */
[----:B------:R-:W-:-:S04]  /*bf20*/  IADD3 R16, R16, 0x1, RZ ;  /* 0x0000000110107810 */ /* 0x000fc80007ffe0ff */
[----:B------:R-:W-:-:S04]  /*bf30*/  ISETP.NE.AND P1, PT, R16, 0x2, PT ;  /* 0x000000021000780c */ /* 0x000fc80003f25270 */
[----:B------:R-:W-:Y:S02]  /*bf40*/  SEL R2, RZ, 0x1, P1 ;  /* 0x00000001ff027807 */ /* 0x000fe40000800000 */
[----:B------:R-:W-:Y:S02]  /*bf50*/  SEL R16, R16, RZ, P1 ;  /* 0x000000ff10107207 */ /* 0x000fe40000800000 */
[----:B------:R-:W-:Y:S01]  /*bf60*/  LOP3.LUT R17, R17, R2, RZ, 0x3c, !PT ;  /* 0x0000000211117212 */ /* 0x000fe200078e3cff */
[----:B--2---:R-:W-:-:S07]  /*bf70*/  VIADD R8, R3, 0xfffffffd ;  /* 0xfffffffd03087836 */ /* 0x004fce0000000000 */
.L_x_2851:
[----:B------:R-:W-:Y:S01]  /*bf80*/  IMAD.MOV R10, RZ, RZ, -R10 ;  /* 0x000000ffff0a7224 */ /* 0x000fe200078e0a0a */
[----:B------:R-:W-:Y:S04]  /*bf90*/  BSSY B0, `(.L_x_2850) ;  /* 0x0000102000007945 */ /* 0x000fe80003800000 */
[----:B------:R-:W-:-:S13]  /*bfa0*/  ISETP.NE.AND P1, PT, R9, R10, PT ;  /* 0x0000000a0900720c */ /* 0x000fda0003f25270 */
[----:B------:R-:W-:Y:S05]  /*bfb0*/  @!P1 BRA `(.L_x_2859) ;  /* 0x0000000c00fc9947 */ /* 0x000fea0003800000 */
.L_x_2874:
[----:B------:R-:W-:Y:S04]  /*bfc0*/  BSSY B1, `(.L_x_2860) ;  /* 0x0000078000017945 */ /* 0x000fe80003800000 */
[----:B------:R-:W-:Y:S05]  /*bfd0*/  @!P6 BRA `(.L_x_2861) ;  /* 0x0000000400d8e947 */ /* 0x000fea0003800000 */
[----:B-1----:R-:W-:Y:S01]  /*bfe0*/  MOV R9, R8 ;  /* 0x0000000800097202 */ /* 0x002fe20000000f00 */
        /* <DEDUP_REMOVED lines=13> */
[----:B------:R-:W-:-:S05]  /*c0c0*/  IMAD.WIDE.U32 R2, R6, UR38, R2 ;  /* 0x0000002606027c25 */ /* 0x000fca000f8e0002 */
[----:B------:R-:W-:Y:S02]  /*c0d0*/  IADD3 R10, R10, R3, RZ ;  /* 0x000000030a0a7210 */ /* 0x000fe40007ffe0ff */
[----:B-1----:R-:W-:-:S04]  /*c0e0*/  LEA R4, P1, R2, R4, 0x2 ;  /* 0x0000000402047211 */ /* 0x002fc800078210ff */
[----:B------:R-:W-:-:S05]  /*c0f0*/  LEA.HI.X R5, R2, R5, R10, 0x2, P1 ;  /* 0x0000000502057211 */ /* 0x000fca00008f140a */
[----:B------:R1:W5:Y:S04]  /*c100*/  LDG.E R4, desc[UR54][R4.64] ;  /* 0x0000003604047981 */ /* 0x000368000c1e1900 */
.L_x_2862:
[----:B------:R-:W2:Y:S01]  /*c110*/  S2R R3, SR_CgaCtaId ;  /* 0x0000000000037919 */ /* 0x000ea20000008800 */
[----:B------:R-:W-:Y:S01]  /*c120*/  MOV R2, 0x400 ;  /* 0x0000040000027802 */ /* 0x000fe20000000f00 */
[----:B-1----:R-:W1:Y:S03]  /*c130*/  S2R R5, SR_TID.X ;  /* 0x0000000000057919 */ /* 0x002e660000002100 */
[----:B--2---:R-:W-:Y:S02]  /*c140*/  LEA R2, R3, R2, 0x18 ;  /* 0x0000000203027211 */ /* 0x004fe400078ec0ff */
[----:B------:R-:W-:Y:S02]  /*c150*/  SHF.L.U32 R3, R17, 0x1f, RZ ;  /* 0x0000001f11037819 */ /* 0x000fe400000006ff */
[----:B-1----:R-:W-:Y:S01]  /*c160*/  LOP3.LUT R5, R5, 0x7f, RZ, 0xc0, !PT ;  /* 0x0000007f05057812 */ /* 0x002fe200078ec0ff */
[----:B------:R-:W-:-:S03]  /*c170*/  IMAD R2, R16, 0x8, R2 ;  /* 0x0000000810027824 */ /* 0x000fc600078e0202 */
[----:B------:R-:W-:Y:S01]  /*c180*/  ISETP.NE.AND P1, PT, R5, RZ, PT ;  /* 0x000000ff0500720c */ /* 0x000fe20003f25270 */
[----:B------:R-:W1:Y:S02]  /*c190*/  SYNCS.PHASECHK.TRANS64.TRYWAIT P2, [R2+URZ+0x38840], R3 ;  /* 0x03884003020075a7 */ /* 0x000e64000804017f */
[----:B-1----:R-:W-:Y:S10]  /*c1a0*/  @!P2 BRA `(.L_x_2863) ;  /* 0x0000001400b0a947 */ /* 0x002ff40003800000 */
.L_x_2899:
        /* <DEDUP_REMOVED lines=8> */
.L_x_2864:
        /* <DEDUP_REMOVED lines=13> */
[----:B------:R-:W-:Y:S01]  /*c300*/  R2UR UR8, R5 ;  /* 0x00000000050872ca */ /* 0x000fe200000e0000 */
[----:B------:R-:W-:-:S05]  /*c310*/  IMAD.SHL.U32 R5, R9, 0x40, RZ ;  /* 0x0000004009057824 */ /* 0x000fca00078e00ff */
[----:B------:R-:W-:-:S07]  /*c320*/  R2UR UR11, R5 ;  /* 0x00000000050b72ca */ /* 0x000fce00000e0000 */
[----:B------:R-:W-:-:S09]  /*c330*/  UIADD3 UR8, UR8, 0x22400, URZ ;  /* 0x0002240008087890 */ /* 0x000fd2000fffe03f */
[----:B------:R2:W-:Y:S01]  /*c340*/  UTMALDG.4D [UR8], [UR4], desc[UR6] ;  /* 0x00000608040075b4 */ /* 0x0005e20008019000 */
[----:B------:R-:W3:Y:S02]  /*c350*/  SYNCS.PHASECHK.TRANS64.TRYWAIT P2, [R2+URZ+0x38860], R3 ;  /* 0x03886003020075a7 */ /* 0x000ee4000804017f */
[----:B--23--:R-:W-:Y:S05]  /*c360*/  @!P2 BRA `(.L_x_2865) ;  /* 0x000000140054a947 */ /* 0x00cfea0003800000 */
.L_x_2900:
        /* <DEDUP_REMOVED lines=8> */
.L_x_2866:
        /* <DEDUP_REMOVED lines=53> */
.L_x_2861:
[----:B------:R-:W-:Y:S05]  /*c740*/  BSYNC B1 ;  /* 0x0000000000017941 */ /* 0x000fea0003800000 */
.L_x_2860:
[----:B-1----:R-:W-:Y:S01]  /*c750*/  VIADD R9, R16, 0x1 ;  /* 0x0000000110097836 */ /* 0x002fe20000000000 */
[----:B------:R-:W-:Y:S04]  /*c760*/  BSSY B1, `(.L_x_2867) ;  /* 0x000007c000017945 */ /* 0x000fe80003800000 */
        /* <DEDUP_REMOVED lines=8> */
[----:B------:R-:W-:-:S04]  /*c7f0*/  IMAD R11, R7, UR38, RZ ;  /* 0x00000026070b7c24 */ /* 0x000fc8000f8e02ff */
[----:B------:R-:W-:Y:S01]  /*c800*/  IMAD R11, R6, UR39, R11 ;  /* 0x00000027060b7c24 */ /* 0x000fe2000f8e020b */
[----:B-1----:R-:W-:-:S13]  /*c810*/  ISETP.NE.AND P1, PT, R5, 0x1, PT ;  /* 0x000000010500780c */ /* 0x002fda0003f25270 */
[----:B------:R-:W1:Y:S02]  /*c820*/  @P1 LDC.64 R2, c[0x0][0x420] ;  /* 0x00010800ff021b82 */ /* 0x000e640000000a00 */
[----:B-1----:R-:W-:Y:S01]  /*c830*/  @P1 IMAD.HI.U32 R4, R10, R2, RZ ;  /* 0x000000020a041227 */ /* 0x002fe200078e00ff */
[----:B------:R-:W-:-:S04]  /*c840*/  MOV R2, R10 ;  /* 0x0000000a00027202 */ /* 0x000fc80000000f00 */
        /* <DEDUP_REMOVED lines=10> */
.L_x_2869:
[----:B------:R-:W2:Y:S01]  /*c8f0*/  S2R R3, SR_CgaCtaId ;  /* 0x0000000000037919 */ /* 0x000ea20000008800 */
[----:B------:R-:W-:Y:S01]  /*c900*/  MOV R2, 0x400 ;  /* 0x0000040000027802 */ /* 0x000fe20000000f00 */
[----:B-1----:R-:W1:Y:S03]  /*c910*/  S2R R5, SR_TID.X ;  /* 0x0000000000057919 */ /* 0x002e660000002100 */
[----:B--2---:R-:W-:Y:S02]  /*c920*/  LEA R2, R3, R2, 0x18 ;  /* 0x0000000203027211 */ /* 0x004fe400078ec0ff */
[----:B------:R-:W-:Y:S02]  /*c930*/  SHF.L.U32 R3, R17, 0x1f, RZ ;  /* 0x0000001f11037819 */ /* 0x000fe400000006ff */
[----:B------:R-:W-:Y:S02]  /*c940*/  LEA R2, R9, R2, 0x3 ;  /* 0x0000000209027211 */ /* 0x000fe400078e18ff */
[----:B-1----:R-:W-:-:S02]  /*c950*/  LOP3.LUT R5, R5, 0x7f, RZ, 0xc0, !PT ;  /* 0x0000007f05057812 */ /* 0x002fc400078ec0ff */
[----:B------:R-:W1:Y:S02]  /*c960*/  SYNCS.PHASECHK.TRANS64.TRYWAIT P2, [R2+URZ+0x38840], R3 ;  /* 0x03884003020075a7 */ /* 0x000e64000804017f */
[----:B------:R-:W-:Y:S01]  /*c970*/  ISETP.NE.AND P1, PT, R5, RZ, PT ;  /* 0x000000ff0500720c */ /* 0x000fe20003f25270 */
[----:B-1----:R-:W-:-:S12]  /*c980*/  @!P2 BRA `(.L_x_2870) ;  /* 0x0000000c00e0a947 */ /* 0x002fd80003800000 */
.L_x_2901:
        /* <DEDUP_REMOVED lines=8> */
.L_x_2871:
        /* <DEDUP_REMOVED lines=20> */
.L_x_2902:
        /* <DEDUP_REMOVED lines=8> */
.L_x_2873:
        /* <DEDUP_REMOVED lines=53> */
.L_x_2868:
[----:B------:R-:W-:Y:S05]  /*cf20*/  BSYNC B1 ;  /* 0x0000000000017941 */ /* 0x000fea0003800000 */
.L_x_2867:
[C---:B------:R-:W-:Y:S01]  /*cf30*/  ISETP.GT.AND P2, PT, R8.reuse, 0x1, PT ;  /* 0x000000010800780c */ /* 0x040fe20003f44270 */
[----:B------:R-:W-:Y:S01]  /*cf40*/  VIADD R8, R8, 0xfffffffe ;  /* 0xfffffffe08087836 */ /* 0x000fe20000000000 */
[----:B------:R-:W-:-:S04]  /*cf50*/  IADD3 R9, R9, 0x1, RZ ;  /* 0x0000000109097810 */ /* 0x000fc80007ffe0ff */
[----:B------:R-:W-:-:S04]  /*cf60*/  ISETP.NE.AND P1, PT, R9, 0x2, PT ;  /* 0x000000020900780c */ /* 0x000fc80003f25270 */
[----:B------:R-:W-:Y:S02]  /*cf70*/  SEL R2, RZ, 0x1, P1 ;  /* 0x00000001ff027807 */ /* 0x000fe40000800000 */
[----:B------:R-:W-:Y:S02]  /*cf80*/  SEL R16, R9, RZ, P1 ;  /* 0x000000ff09107207 */ /* 0x000fe40000800000 */
[----:B------:R-:W-:Y:S01]  /*cf90*/  LOP3.LUT R17, R17, R2, RZ, 0x3c, !PT ;  /* 0x0000000211117212 */ /* 0x000fe200078e3cff */
[----:B------:R-:W-:Y:S06]  /*cfa0*/  @P2 BRA `(.L_x_2874) ;  /* 0xfffffff000042947 */ /* 0x000fec000383ffff */
.L_x_2859:
[----:B------:R-:W-:Y:S05]  /*cfb0*/  BSYNC B0 ;  /* 0x0000000000007941 */ /* 0x000fea0003800000 */
.L_x_2850:
[----:B------:R-:W2:Y:S04]  /*cfc0*/  LDL R3, [R1+0x1c] ;  /* 0x00001c0001037983 */ /* 0x000ea80000100800 */
[----:B------:R-:W3:Y:S04]  /*cfd0*/  LDL.LU R2, [R1+0xc] ;  /* 0x00000c0001027983 */ /* 0x000ee80000300800 */
[----:B------:R-:W4:Y:S01]  /*cfe0*/  LDL.LU R0, [R1+0x18] ;  /* 0x0000180001007983 */ /* 0x000f220000300800 */
[----:B--2---:R-:W-:Y:S02]  /*cff0*/  R2UR UR4, R3 ;  /* 0x00000000030472ca */ /* 0x004fe400000e0000 */
[----:B----4-:R-:W-:-:S11]  /*d000*/  IADD3 R0, R0, 0x1, RZ ;  /* 0x0000000100007810 */ /* 0x010fd60007ffe0ff */
[----:B---3--:R-:W-:Y:S01]  /*d010*/  VIADD R2, R2, UR4 ;  /* 0x0000000402027c36 */ /* 0x008fe20008000000 */
[----:B------:R-:W-:-:S04]  /*d020*/  ULDC UR4, c[0x0][0xea4] ;  /* 0x0003a90000047ab9 */ /* 0x000fc80000000800 */
[----:B------:R3:W-:Y:S01]  /*d030*/  STL [R1+0xc], R2 ;  /* 0x00000c0201007387 */ /* 0x0007e20000100800 */
[----:B------:R-:W-:-:S03]  /*d040*/  ISETP.GE.AND P0, PT, R2, UR4, PT ;  /* 0x0000000402007c0c */ /* 0x000fc6000bf06270 */
[----:B------:R3:W-:Y:S10]  /*d050*/  STL [R1+0x18], R0 ;  /* 0x0000180001007387 */ /* 0x0007f40000100800 */
[----:B---3--:R-:W-:Y:S05]  /*d060*/  @!P0 BRA `(.L_x_2875) ;  /* 0xffffffcc00c88947 */ /* 0x008fea000383ffff */
[----:B------:R-:W-:-:S07]  /*d070*/  LOP3.LUT R2, R0, 0x1, RZ, 0xc, !PT ;  /* 0x0000000100027812 */ /* 0x000fce00078e0cff */
.L_x_2831:
[----:B------:R-:W2:Y:S01]  /*d080*/  S2R R3, SR_CgaCtaId ;  /* 0x0000000000037919 */ /* 0x000ea20000008800 */
[----:B------:R-:W-:Y:S01]  /*d090*/  MOV R0, 0x400 ;  /* 0x0000040000007802 */ /* 0x000fe20000000f00 */
[----:B------:R-:W-:Y:S03]  /*d0a0*/  BSSY B0, `(.L_x_2876) ;  /* 0x0000005000007945 */ /* 0x000fe60003800000 */
[----:B--2---:R-:W-:Y:S02]  /*d0b0*/  LEA R0, R3, R0, 0x18 ;  /* 0x0000000003007211 */ /* 0x004fe400078ec0ff */
[----:B------:R-:W-:-:S04]  /*d0c0*/  SHF.L.U32 R3, R2, 0x1f, RZ ;  /* 0x0000001f02037819 */ /* 0x000fc800000006ff */
[----:B------:R-:W2:Y:S02]  /*d0d0*/  SYNCS.PHASECHK.TRANS64.TRYWAIT P0, [R0+URZ+0x38820], R3 ;  /* 0x03882003000075a7 */ /* 0x000ea4000800017f */
[----:B--2---:R-:W-:Y:S05]  /*d0e0*/  @!P0 BRA `(.L_x_2877) ;  /* 0x0000000800308947 */ /* 0x004fea0003800000 */
.L_x_2903:
[----:B------:R-:W-:Y:S05]  /*d0f0*/  BSYNC B0 ;  /* 0x0000000000007941 */ /* 0x000fea0003800000 */
.L_x_2876:
[----:B------:R-:W-:-:S03]  /*d100*/  UMOV UR4, 0xffffffff ;  /* 0xffffffff00047882 */ /* 0x000fc60000000000 */
[----:B------:R-:W-:Y:S05]  /*d110*/  BRA.DIV UR4, `(.L_x_2878) ;  /* 0x0000000a04387947 */ /* 0x000fea000b800000 */
[----:B------:R-:W3:Y:S02]  /*d120*/  S2R R2, SR_TID.X ;  /* 0x0000000000027919 */ /* 0x000ee40000002100 */
[----:B---3--:R-:W-:-:S04]  /*d130*/  SHF.R.U32.HI R2, RZ, 0x5, R2 ;  /* 0x00000005ff027819 */ /* 0x008fc80000011602 */
[----:B------:R-:W-:-:S05]  /*d140*/  LOP3.LUT R2, R2, 0x3, RZ, 0xc0, !PT ;  /* 0x0000000302027812 */ /* 0x000fca00078ec0ff */
[----:B------:R3:W4:Y:S02]  /*d150*/  SHFL.IDX PT, R14, R2, RZ, 0x1f ;  /* 0x00001fff020e7589 */ /* 0x00072400000e0000 */
.L_x_2906:
[----:B----4-:R-:W-:Y:S01]  /*d160*/  ISETP.NE.AND P0, PT, R14, RZ, PT ;  /* 0x000000ff0e00720c */ /* 0x010fe20003f05270 */
[----:B------:R-:W-:-:S12]  /*d170*/  BSSY B0, `(.L_x_2879) ;  /* 0x000001d000007945 */ /* 0x000fd80003800000 */
[----:B------:R-:W-:Y:S05]  /*d180*/  @P0 BRA `(.L_x_2880) ;  /* 0x00000000006c0947 */ /* 0x000fea0003800000 */
[----:B------:R-:W-:-:S03]  /*d190*/  UMOV UR4, 0xffffffff ;  /* 0xffffffff00047882 */ /* 0x000fc60000000000 */
[----:B------:R-:W-:Y:S05]  /*d1a0*/  BRA.DIV UR4, `(.L_x_2881) ;  /* 0x0000000a04487947 */ /* 0x000fea000b800000 */
[----:B------:R-:W-:-:S13]  /*d1b0*/  ELECT P6, URZ, PT ;  /* 0x00000000003f782f */ /* 0x000fda00038c0000 */
.L_x_2909:
[----:B------:R-:W-:Y:S05]  /*d1c0*/  @!P6 BRA `(.L_x_2880) ;  /* 0x00000000005ce947 */ /* 0x000fea0003800000 */
[----:B--2---:R-:W-:Y:S01]  /*d1d0*/  VIADD R3, R0, 0x38840 ;  /* 0x0003884000037836 */ /* 0x004fe20000000000 */
[----:B------:R-:W-:Y:S02]  /*d1e0*/  SHF.L.U32 R5, R17, 0x1f, RZ ;  /* 0x0000001f11057819 */ /* 0x000fe400000006ff */
[C---:B---3--:R-:W-:Y:S01]  /*d1f0*/  IADD3 R2, R16.reuse, 0x1, RZ ;  /* 0x0000000110027810 */ /* 0x048fe20007ffe0ff */
        /* <DEDUP_REMOVED lines=9> */
.L_x_2910:
[----:B------:R-:W3:Y:S01]  /*d290*/  SYNCS.PHASECHK.TRANS64.TRYWAIT P0, [R7+URZ], R2 ;  /* 0x00000002070075a7 */ /* 0x000ee2000800017f */
[----:B------:R-:W-:-:S05]  /*d2a0*/  VIADD R3, R0, 0x38860 ;  /* 0x0003886000037836 */ /* 0x000fca0000000000 */
[----:B------:R-:W-:Y:S01]  /*d2b0*/  LEA R16, R16, R3, 0x3 ;  /* 0x0000000310107211 */ /* 0x000fe200078e18ff */
[----:B---3--:R-:W-:Y:S06]  /*d2c0*/  @!P0 BRA `(.L_x_2883) ;  /* 0x0000000800348947 */ /* 0x008fec0003800000 */
.L_x_2911:
[----:B------:R-:W4:Y:S02]  /*d2d0*/  SYNCS.PHASECHK.TRANS64.TRYWAIT P0, [R16+URZ], R5 ;  /* 0x00000005100075a7 */ /* 0x000f24000800017f */
[----:B----4-:R-:W-:Y:S05]  /*d2e0*/  @!P0 BRA `(.L_x_2884) ;  /* 0x0000000800408947 */ /* 0x010fea0003800000 */
.L_x_2912:
[----:B------:R-:W-:-:S07]  /*d2f0*/  IMAD R3, R4, 0x8, R3 ;  /* 0x0000000804037824 */ /* 0x000fce00078e0203 */
.L_x_2885:
[----:B------:R1:W1:Y:S02]  /*d300*/  SYNCS.PHASECHK.TRANS64.TRYWAIT P0, [R3+URZ], R2 ;  /* 0x00000002030075a7 */ /* 0x000264000800017f */
[----:B-1----:R-:W-:Y:S05]  /*d310*/  @!P0 NANOSLEEP.SYNCS 0x989680 ;  /* 0x009896800000895d */ /* 0x002fea0003900000 */
[----:B------:R-:W1:Y:S02]  /*d320*/  @!P0 SYNCS.PHASECHK.TRANS64 P0, [R3+URZ], R2 ;  /* 0x00000002030085a7 */ /* 0x000e64000800007f */
[----:B-1----:R-:W-:Y:S05]  /*d330*/  @!P0 BRA `(.L_x_2885) ;  /* 0xfffffffc00f08947 */ /* 0x002fea000383ffff */
.L_x_2880:
[----:B------:R-:W-:Y:S05]  /*d340*/  BSYNC B0 ;  /* 0x0000000000007941 */ /* 0x000fea0003800000 */
.L_x_2879:
[----:B------:R-:W-:Y:S05]  /*d350*/  EXIT ;  /* 0x000000000000794d */ /* 0x000fea0003800000 */
.L_x_2807:
[----:B-1----:R-:W-:-:S04]  /*d360*/  IMAD.U32 R3, RZ, RZ, UR42 ;  /* 0x0000002aff037e24 */ /* 0x002fc8000f8e00ff */
[----:B------:R1:W2:Y:S03]  /*d370*/  SYNCS.PHASECHK.TRANS64.TRYWAIT P1, [R3+URZ+0x38800], R0 ;  /* 0x03880000030075a7 */ /* 0x0002a6000802017f */
[----:B--2---:R-:W-:Y:S05]  /*d380*/  @!P1 NANOSLEEP.SYNCS 0x989680 ;  /* 0x009896800000995d */ /* 0x004fea0003900000 */
[----:B------:R-:W2:Y:S02]  /*d390*/  @!P1 SYNCS.PHASECHK.TRANS64 P1, [R3+URZ+0x38800], R0 ;  /* 0x03880000030095a7 */ /* 0x000ea4000802007f */
[----:B--2---:R-:W-:Y:S05]  /*d3a0*/  @!P1 BRA `(.L_x_2807) ;  /* 0xfffffffc00ec9947 */ /* 0x004fea000383ffff */
[----:B------:R-:W-:Y:S05]  /*d3b0*/  BRA `(.L_x_2886) ;  /* 0xffffff5400947947 */ /* 0x000fea000383ffff */
.L_x_2811:
[----:B---3--:R3:W4:Y:S02]  /*d3c0*/  SYNCS.PHASECHK.TRANS64.TRYWAIT P1, [R8+URZ+0x38830], R9 ;  /* 0x03883009080075a7 */ /* 0x008724000802017f */
[----:B----4-:R-:W-:Y:S05]  /*d3d0*/  @!P1 NANOSLEEP.SYNCS 0x989680 ;  /* 0x009896800000995d */ /* 0x010fea0003900000 */
[----:B------:R-:W4:Y:S02]  /*d3e0*/  @!P1 SYNCS.PHASECHK.TRANS64 P1, [R8+URZ+0x38830], R9 ;  /* 0x03883009080095a7 */ /* 0x000f24000802007f */
[----:B----4-:R-:W-:Y:S05]  /*d3f0*/  @!P1 BRA `(.L_x_2811) ;  /* 0xfffffffc00f09947 */ /* 0x010fea000383ffff */
[----:B------:R-:W-:Y:S05]  /*d400*/  BRA `(.L_x_2810) ;  /* 0xffffff5400a87947 */ /* 0x000fea000383ffff */
.L_x_2812:
[----:B-1----:R-:W-:-:S04]  /*d410*/  MOV R3, UR42 ;  /* 0x0000002a00037c02 */ /* 0x002fc80008000f00 */
[----:B------:R1:W4:Y:S03]  /*d420*/  SYNCS.PHASECHK.TRANS64.TRYWAIT P1, [R3+URZ+0x38810], R0 ;  /* 0x03881000030075a7 */ /* 0x000326000802017f */
[----:B----4-:R-:W-:Y:S05]  /*d430*/  @!P1 NANOSLEEP.SYNCS 0x989680 ;  /* 0x009896800000995d */ /* 0x010fea0003900000 */
[----:B------:R-:W4:Y:S02]  /*d440*/  @!P1 SYNCS.PHASECHK.TRANS64 P1, [R3+URZ+0x38810], R0 ;  /* 0x03881000030095a7 */ /* 0x000f24000802007f */
[----:B----4-:R-:W-:Y:S05]  /*d450*/  @!P1 BRA `(.L_x_2812) ;  /* 0xfffffffc00ec9947 */ /* 0x010fea000383ffff */
[----:B------:R-:W-:Y:S05]  /*d460*/  BRA `(.L_x_2887) ;  /* 0xffffff5800307947 */ /* 0x000fea000383ffff */
.L_x_2816:
[----:B------:R1:W1:Y:S02]  /*d470*/  SYNCS.PHASECHK.TRANS64.TRYWAIT P1, [R8+URZ+0x38850], R9 ;  /* 0x03885009080075a7 */ /* 0x000264000802017f */
[----:B-1----:R-:W-:Y:S05]  /*d480*/  @!P1 NANOSLEEP.SYNCS 0x989680 ;  /* 0x009896800000995d */ /* 0x002fea0003900000 */
[----:B------:R-:W1:Y:S02]  /*d490*/  @!P1 SYNCS.PHASECHK.TRANS64 P1, [R8+URZ+0x38850], R9 ;  /* 0x03885009080095a7 */ /* 0x000e64000802007f */
[----:B-1----:R-:W-:Y:S05]  /*d4a0*/  @!P1 BRA `(.L_x_2816) ;  /* 0xfffffffc00f09947 */ /* 0x002fea000383ffff */
[----:B------:R-:W-:Y:S05]  /*d4b0*/  BRA `(.L_x_2815) ;  /* 0xffffff5800647947 */ /* 0x000fea000383ffff */
.L_x_2821:
[----:B--2---:R2:W3:Y:S02]  /*d4c0*/  SYNCS.PHASECHK.TRANS64.TRYWAIT P3, [R11+URZ+0x38830], R0 ;  /* 0x038830000b0075a7 */ /* 0x0044e4000806017f */
[----:B---3--:R-:W-:Y:S05]  /*d4d0*/  @!P3 NANOSLEEP.SYNCS 0x989680 ;  /* 0x009896800000b95d */ /* 0x008fea0003900000 */
[----:B------:R-:W3:Y:S02]  /*d4e0*/  @!P3 SYNCS.PHASECHK.TRANS64 P3, [R11+URZ+0x38830], R0 ;  /* 0x038830000b00b5a7 */ /* 0x000ee4000806007f */
[----:B---3--:R-:W-:Y:S05]  /*d4f0*/  @!P3 BRA `(.L_x_2821) ;  /* 0xfffffffc00f0b947 */ /* 0x008fea000383ffff */
[----:B------:R-:W-:Y:S05]  /*d500*/  BRA `(.L_x_2820) ;  /* 0xffffff7c00e47947 */ /* 0x000fea000383ffff */
.L_x_2825:
[----:B----4-:R4:W1:Y:S02]  /*d510*/  SYNCS.PHASECHK.TRANS64.TRYWAIT P3, [R11+URZ+0x38850], R0 ;  /* 0x038850000b0075a7 */ /* 0x010864000806017f */
[----:B-1----:R-:W-:Y:S05]  /*d520*/  @!P3 NANOSLEEP.SYNCS 0x989680 ;  /* 0x009896800000b95d */ /* 0x002fea0003900000 */
[----:B------:R-:W1:Y:S02]  /*d530*/  @!P3 SYNCS.PHASECHK.TRANS64 P3, [R11+URZ+0x38850], R0 ;  /* 0x038850000b00b5a7 */ /* 0x000e64000806007f */
[----:B-1----:R-:W-:Y:S05]  /*d540*/  @!P3 BRA `(.L_x_2825) ;  /* 0xfffffffc00f0b947 */ /* 0x002fea000383ffff */
[----:B------:R-:W-:Y:S05]  /*d550*/  BRA `(.L_x_2824) ;  /* 0xffffff8000607947 */ /* 0x000fea000383ffff */
.L_x_2836:
[----:B------:R-:W1:Y:S01]  /*d560*/  S2R R5, SR_TID.X ;  /* 0x0000000000057919 */ /* 0x000e620000002100 */
[----:B------:R-:W-:Y:S01]  /*d570*/  BSSY B0, `(.L_x_2888) ;  /* 0x000000a000007945 */ /* 0x000fe20003800000 */
[----:B------:R-:W-:Y:S01]  /*d580*/  IMAD.MOV.U32 R12, RZ, RZ, RZ ;  /* 0x000000ffff0c7224 */ /* 0x000fe200078e00ff */
[----:B------:R-:W-:Y:S01]  /*d590*/  MOV R11, 0x1f ;  /* 0x0000001f000b7802 */ /* 0x000fe20000000f00 */
[----:B------:R-:W-:Y:S01]  /*d5a0*/  IMAD.MOV.U32 R15, RZ, RZ, -0x1 ;  /* 0xffffffffff0f7424 */ /* 0x000fe200078e00ff */
[----:B-1----:R-:W-:-:S04]  /*d5b0*/  SHF.R.U32.HI R5, RZ, 0x5, R5 ;  /* 0x00000005ff057819 */ /* 0x002fc80000011605 */
[----:B------:R-:W-:-:S05]  /*d5c0*/  LOP3.LUT R5, R5, 0x3, RZ, 0xc0, !PT ;  /* 0x0000000305057812 */ /* 0x000fca00078ec0ff */
[----:B------:R-:W-:-:S07]  /*d5d0*/  IMAD.MOV.U32 R13, RZ, RZ, R5 ;  /* 0x000000ffff0d7224 */ /* 0x000fce00078e0005 */
[----:B------:R-:W-:Y:S05]  /*d5e0*/  WARPSYNC.COLLECTIVE R15, `(.L_x_2889) ;  /* 0x000000000f087348 */ /* 0x000fea0003c00000 */
[----:B------:R1:W2:Y:S02]  /*d5f0*/  SHFL.IDX P6, R14, R13, R12, R11 ;  /* 0x0000000c0d0e7389 */ /* 0x0002a400000c000b */
[----:B-12---:R-:W-:Y:S01]  /*d600*/  ENDCOLLECTIVE ;  /* 0x000000000000791b */ /* 0x006fe20003800000 */
.L_x_2889:
[----:B------:R-:W-:Y:S05]  /*d610*/  BSYNC B0 ;  /* 0x0000000000007941 */ /* 0x000fea0003800000 */
.L_x_2888:
[----:B------:R-:W-:Y:S05]  /*d620*/  BRA `(.L_x_2890) ;  /* 0xffffffd000747947 */ /* 0x000fea000383ffff */
.L_x_2837:
[----:B------:R-:W-:Y:S01]  /*d630*/  BSSY B0, `(.L_x_2891) ;  /* 0x0000006000007945 */ /* 0x000fe20003800000 */
[----:B------:R-:W-:-:S07]  /*d640*/  IMAD.MOV.U32 R15, RZ, RZ, -0x1 ;  /* 0xffffffffff0f7424 */ /* 0x000fce00078e00ff */
[----:B------:R-:W-:Y:S05]  /*d650*/  WARPSYNC.COLLECTIVE R15, `(.L_x_2892) ;  /* 0x000000000f0c7348 */ /* 0x000fea0003c00000 */
[----:B------:R-:W-:Y:S02]  /*d660*/  ELECT P6, UR62, PT ;  /* 0x00000000003e782f */ /* 0x000fe400038c0000 */
[----:B------:R-:W-:Y:S01]  /*d670*/  MOV R14, UR62 ;  /* 0x0000003e000e7c02 */ /* 0x000fe20008000f00 */
[----:B------:R-:W-:Y:S10]  /*d680*/  ENDCOLLECTIVE ;  /* 0x000000000000791b */ /* 0x000ff40003800000 */
.L_x_2892:
[----:B------:R-:W-:Y:S05]  /*d690*/  BSYNC B0 ;  /* 0x0000000000007941 */ /* 0x000fea0003800000 */
.L_x_2891:
[----:B------:R-:W-:Y:S05]  /*d6a0*/  BRA `(.L_x_2893) ;  /* 0xffffffd0006c7947 */ /* 0x000fea000383ffff */
.L_x_2840:
[----:B--2---:R2:W3:Y:S02]  /*d6b0*/  SYNCS.PHASECHK.TRANS64.TRYWAIT P1, [R10+URZ+0x38840], R5 ;  /* 0x038840050a0075a7 */ /* 0x0044e4000802017f */
[----:B---3--:R-:W-:Y:S05]  /*d6c0*/  @!P1 NANOSLEEP.SYNCS 0x989680 ;  /* 0x009896800000995d */ /* 0x008fea0003900000 */
[----:B------:R-:W3:Y:S02]  /*d6d0*/  @!P1 SYNCS.PHASECHK.TRANS64 P1, [R10+URZ+0x38840], R5 ;  /* 0x038840050a0095a7 */ /* 0x000ee4000802007f */
[----:B---3--:R-:W-:Y:S05]  /*d6e0*/  @!P1 BRA `(.L_x_2840) ;  /* 0xfffffffc00f09947 */ /* 0x008fea000383ffff */
[----:B------:R-:W-:Y:S05]  /*d6f0*/  BRA `(.L_x_2894) ;  /* 0xffffffd000cc7947 */ /* 0x000fea000383ffff */
.L_x_2845:
        /* <DEDUP_REMOVED lines=8> */
.L_x_2848:
[----:B--2---:R2:W3:Y:S02]  /*d780*/  SYNCS.PHASECHK.TRANS64.TRYWAIT P1, [R5+URZ+0x38860], R8 ;  /* 0x03886008050075a7 */ /* 0x0044e4000802017f */
[----:B---3--:R-:W-:Y:S05]  /*d790*/  @!P1 NANOSLEEP.SYNCS 0x989680 ;  /* 0x009896800000995d */ /* 0x008fea0003900000 */
[----:B------:R-:W3:Y:S02]  /*d7a0*/  @!P1 SYNCS.PHASECHK.TRANS64 P1, [R5+URZ+0x38860], R8 ;  /* 0x03886008050095a7 */ /* 0x000ee4000802007f */
[----:B---3--:R-:W-:Y:S05]  /*d7b0*/  @!P1 BRA `(.L_x_2848) ;  /* 0xfffffffc00f09947 */ /* 0x008fea000383ffff */
[----:B------:R-:W-:Y:S05]  /*d7c0*/  BRA `(.L_x_2896) ;  /* 0xffffffd800ac7947 */ /* 0x000fea000383ffff */
.L_x_2855:
[----:B--2---:R2:W3:Y:S02]  /*d7d0*/  SYNCS.PHASECHK.TRANS64.TRYWAIT P2, [R2+URZ+0x38840], R3 ;  /* 0x03884003020075a7 */ /* 0x0044e4000804017f */
[----:B---3--:R-:W-:Y:S05]  /*d7e0*/  @!P2 NANOSLEEP.SYNCS 0x989680 ;  /* 0x009896800000a95d */ /* 0x008fea0003900000 */
[----:B------:R-:W3:Y:S02]  /*d7f0*/  @!P2 SYNCS.PHASECHK.TRANS64 P2, [R2+URZ+0x38840], R3 ;  /* 0x038840030200a5a7 */ /* 0x000ee4000804007f */
[----:B---3--:R-:W-:Y:S05]  /*d800*/  @!P2 BRA `(.L_x_2855) ;  /* 0xfffffffc00f0a947 */ /* 0x008fea000383ffff */
[----:B------:R-:W-:Y:S05]  /*d810*/  BRA `(.L_x_2897) ;  /* 0xffffffe000547947 */ /* 0x000fea000383ffff */
.L_x_2857:
[----:B---3--:R3:W4:Y:S02]  /*d820*/  SYNCS.PHASECHK.TRANS64.TRYWAIT P2, [R2+URZ+0x38860], R3 ;  /* 0x03886003020075a7 */ /* 0x008724000804017f */
[----:B----4-:R-:W-:Y:S05]  /*d830*/  @!P2 NANOSLEEP.SYNCS 0x989680 ;  /* 0x009896800000a95d */ /* 0x010fea0003900000 */
[----:B------:R-:W4:Y:S02]  /*d840*/  @!P2 SYNCS.PHASECHK.TRANS64 P2, [R2+URZ+0x38860], R3 ;  /* 0x038860030200a5a7 */ /* 0x000f24000804007f */
[----:B----4-:R-:W-:Y:S05]  /*d850*/  @!P2 BRA `(.L_x_2857) ;  /* 0xfffffffc00f0a947 */ /* 0x010fea000383ffff */
[----:B------:R-:W-:Y:S05]  /*d860*/  BRA `(.L_x_2898) ;  /* 0xffffffe000b07947 */ /* 0x000fea000383ffff */
.L_x_2863:
[----:B-1----:R1:W2:Y:S02]  /*d870*/  SYNCS.PHASECHK.TRANS64.TRYWAIT P2, [R2+URZ+0x38840], R3 ;  /* 0x03884003020075a7 */ /* 0x0022a4000804017f */
[----:B--2---:R-:W-:Y:S05]  /*d880*/  @!P2 NANOSLEEP.SYNCS 0x989680 ;  /* 0x009896800000a95d */ /* 0x004fea0003900000 */
[----:B------:R-:W2:Y:S02]  /*d890*/  @!P2 SYNCS.PHASECHK.TRANS64 P2, [R2+URZ+0x38840], R3 ;  /* 0x038840030200a5a7 */ /* 0x000ea4000804007f */
[----:B--2---:R-:W-:Y:S05]  /*d8a0*/  @!P2 BRA `(.L_x_2863) ;  /* 0xfffffffc00f0a947 */ /* 0x004fea000383ffff */
[----:B------:R-:W-:Y:S05]  /*d8b0*/  BRA `(.L_x_2899) ;  /* 0xffffffe8003c7947 */ /* 0x000fea000383ffff */
.L_x_2865:
[----:B--2---:R2:W3:Y:S02]  /*d8c0*/  SYNCS.PHASECHK.TRANS64.TRYWAIT P2, [R2+URZ+0x38860], R3 ;  /* 0x03886003020075a7 */ /* 0x0044e4000804017f */
[----:B---3--:R-:W-:Y:S05]  /*d8d0*/  @!P2 NANOSLEEP.SYNCS 0x989680 ;  /* 0x009896800000a95d */ /* 0x008fea0003900000 */
[----:B------:R-:W3:Y:S02]  /*d8e0*/  @!P2 SYNCS.PHASECHK.TRANS64 P2, [R2+URZ+0x38860], R3 ;  /* 0x038860030200a5a7 */ /* 0x000ee4000804007f */
[----:B---3--:R-:W-:Y:S05]  /*d8f0*/  @!P2 BRA `(.L_x_2865) ;  /* 0xfffffffc00f0a947 */ /* 0x008fea000383ffff */
[----:B------:R-:W-:Y:S05]  /*d900*/  BRA `(.L_x_2900) ;  /* 0xffffffe800987947 */ /* 0x000fea000383ffff */
.L_x_2870:
[----:B-1----:R1:W2:Y:S02]  /*d910*/  SYNCS.PHASECHK.TRANS64.TRYWAIT P2, [R2+URZ+0x38840], R3 ;  /* 0x03884003020075a7 */ /* 0x0022a4000804017f */
[----:B--2---:R-:W-:Y:S05]  /*d920*/  @!P2 NANOSLEEP.SYNCS 0x989680 ;  /* 0x009896800000a95d */ /* 0x004fea0003900000 */
[----:B------:R-:W2:Y:S02]  /*d930*/  @!P2 SYNCS.PHASECHK.TRANS64 P2, [R2+URZ+0x38840], R3 ;  /* 0x038840030200a5a7 */ /* 0x000ea4000804007f */
[----:B--2---:R-:W-:Y:S05]  /*d940*/  @!P2 BRA `(.L_x_2870) ;  /* 0xfffffffc00f0a947 */ /* 0x004fea000383ffff */
[----:B------:R-:W-:Y:S05]  /*d950*/  BRA `(.L_x_2901) ;  /* 0xfffffff0000c7947 */ /* 0x000fea000383ffff */
.L_x_2872:
[----:B--2---:R2:W3:Y:S02]  /*d960*/  SYNCS.PHASECHK.TRANS64.TRYWAIT P2, [R2+URZ+0x38860], R3 ;  /* 0x03886003020075a7 */ /* 0x0044e4000804017f */
[----:B---3--:R-:W-:Y:S05]  /*d970*/  @!P2 NANOSLEEP.SYNCS 0x989680 ;  /* 0x009896800000a95d */ /* 0x008fea0003900000 */
[----:B------:R-:W3:Y:S02]  /*d980*/  @!P2 SYNCS.PHASECHK.TRANS64 P2, [R2+URZ+0x38860], R3 ;  /* 0x038860030200a5a7 */ /* 0x000ee4000804007f */
[----:B---3--:R-:W-:Y:S05]  /*d990*/  @!P2 BRA `(.L_x_2872) ;  /* 0xfffffffc00f0a947 */ /* 0x008fea000383ffff */
[----:B------:R-:W-:Y:S05]  /*d9a0*/  BRA `(.L_x_2902) ;  /* 0xfffffff000687947 */ /* 0x000fea000383ffff */
.L_x_2877:
[----:B--2---:R2:W3:Y:S02]  /*d9b0*/  SYNCS.PHASECHK.TRANS64.TRYWAIT P0, [R0+URZ+0x38820], R3 ;  /* 0x03882003000075a7 */ /* 0x0044e4000800017f */
[----:B---3--:R-:W-:Y:S05]  /*d9c0*/  @!P0 NANOSLEEP.SYNCS 0x989680 ;  /* 0x009896800000895d */ /* 0x008fea0003900000 */
[----:B------:R-:W3:Y:S02]  /*d9d0*/  @!P0 SYNCS.PHASECHK.TRANS64 P0, [R0+URZ+0x38820], R3 ;  /* 0x03882003000085a7 */ /* 0x000ee4000800007f */
[----:B---3--:R-:W-:Y:S05]  /*d9e0*/  @!P0 BRA `(.L_x_2877) ;  /* 0xfffffffc00f08947 */ /* 0x008fea000383ffff */
[----:B------:R-:W-:Y:S05]  /*d9f0*/  BRA `(.L_x_2903) ;  /* 0xfffffff400bc7947 */ /* 0x000fea000383ffff */
.L_x_2878:
[----:B------:R-:W3:Y:S01]  /*da00*/  S2R R2, SR_TID.X ;  /* 0x0000000000027919 */ /* 0x000ee20000002100 */
[----:B------:R-:W-:Y:S01]  /*da10*/  BSSY B0, `(.L_x_2904) ;  /* 0x000000a000007945 */ /* 0x000fe20003800000 */
[----:B------:R-:W-:Y:S01]  /*da20*/  IMAD.MOV.U32 R12, RZ, RZ, RZ ;  /* 0x000000ffff0c7224 */ /* 0x000fe200078e00ff */
[----:B------:R-:W-:Y:S01]  /*da30*/  MOV R15, 0xffffffff ;  /* 0xffffffff000f7802 */ /* 0x000fe20000000f00 */
[----:B------:R-:W-:Y:S01]  /*da40*/  IMAD.MOV.U32 R11, RZ, RZ, 0x1f ;  /* 0x0000001fff0b7424 */ /* 0x000fe200078e00ff */
[----:B---3--:R-:W-:-:S04]  /*da50*/  SHF.R.U32.HI R2, RZ, 0x5, R2 ;  /* 0x00000005ff027819 */ /* 0x008fc80000011602 */
[----:B------:R-:W-:-:S04]  /*da60*/  LOP3.LUT R2, R2, 0x3, RZ, 0xc0, !PT ;  /* 0x0000000302027812 */ /* 0x000fc800078ec0ff */
[----:B------:R-:W-:-:S07]  /*da70*/  MOV R13, R2 ;  /* 0x00000002000d7202 */ /* 0x000fce0000000f00 */
[----:B-12---:R-:W-:Y:S05]  /*da80*/  WARPSYNC.COLLECTIVE R15, `(.L_x_2905) ;  /* 0x000000000f087348 */ /* 0x006fea0003c00000 */
[----:B------:R3:W4:Y:S02]  /*da90*/  SHFL.IDX P6, R14, R13, R12, R11 ;  /* 0x0000000c0d0e7389 */ /* 0x00072400000c000b */
[----:B-1234-:R-:W-:Y:S01]  /*daa0*/  ENDCOLLECTIVE ;  /* 0x000000000000791b */ /* 0x01efe20003800000 */
.L_x_2905:
[----:B------:R-:W-:Y:S05]  /*dab0*/  BSYNC B0 ;  /* 0x0000000000007941 */ /* 0x000fea0003800000 */
.L_x_2904:
[----:B------:R-:W-:Y:S05]  /*dac0*/  BRA `(.L_x_2906) ;  /* 0xfffffff400a47947 */ /* 0x000fea000383ffff */
.L_x_2881:
[----:B------:R-:W-:Y:S01]  /*dad0*/  BSSY B1, `(.L_x_2907) ;  /* 0x0000006000017945 */ /* 0x000fe20003800000 */
[----:B------:R-:W-:-:S07]  /*dae0*/  IMAD.MOV.U32 R15, RZ, RZ, -0x1 ;  /* 0xffffffffff0f7424 */ /* 0x000fce00078e00ff */
[----:B-123--:R-:W-:Y:S05]  /*daf0*/  WARPSYNC.COLLECTIVE R15, `(.L_x_2908) ;  /* 0x000000000f0c7348 */ /* 0x00efea0003c00000 */
[----:B------:R-:W-:Y:S02]  /*db00*/  ELECT P6, UR62, PT ;  /* 0x00000000003e782f */ /* 0x000fe400038c0000 */
[----:B------:R-:W-:Y:S01]  /*db10*/  MOV R14, UR62 ;  /* 0x0000003e000e7c02 */ /* 0x000fe20008000f00 */
[----:B-123--:R-:W-:Y:S10]  /*db20*/  ENDCOLLECTIVE ;  /* 0x000000000000791b */ /* 0x00eff40003800000 */
.L_x_2908:
[----:B------:R-:W-:Y:S05]  /*db30*/  BSYNC B1 ;  /* 0x0000000000017941 */ /* 0x000fea0003800000 */
.L_x_2907:
[----:B------:R-:W-:Y:S05]  /*db40*/  BRA `(.L_x_2909) ;  /* 0xfffffff4009c7947 */ /* 0x000fea000383ffff */
.L_x_2882:
[----:B--2---:R2:W3:Y:S02]  /*db50*/  SYNCS.PHASECHK.TRANS64.TRYWAIT P0, [R6+URZ], R5 ;  /* 0x00000005060075a7 */ /* 0x0044e4000800017f */
[----:B---3--:R-:W-:Y:S05]  /*db60*/  @!P0 NANOSLEEP.SYNCS 0x989680 ;  /* 0x009896800000895d */ /* 0x008fea0003900000 */
[----:B------:R-:W3:Y:S02]  /*db70*/  @!P0 SYNCS.PHASECHK.TRANS64 P0, [R6+URZ], R5 ;  /* 0x00000005060085a7 */ /* 0x000ee4000800007f */
[----:B---3--:R-:W-:Y:S05]  /*db80*/  @!P0 BRA `(.L_x_2882) ;  /* 0xfffffffc00f08947 */ /* 0x008fea000383ffff */
[----:B------:R-:W-:Y:S05]  /*db90*/  BRA `(.L_x_2910) ;  /* 0xfffffff400bc7947 */ /* 0x000fea000383ffff */
.L_x_2883:
[----:B---3--:R3:W4:Y:S02]  /*dba0*/  SYNCS.PHASECHK.TRANS64.TRYWAIT P0, [R7+URZ], R2 ;  /* 0x00000002070075a7 */ /* 0x008724000800017f */
[----:B----4-:R-:W-:Y:S05]  /*dbb0*/  @!P0 NANOSLEEP.SYNCS 0x989680 ;  /* 0x009896800000895d */ /* 0x010fea0003900000 */
[----:B------:R-:W4:Y:S02]  /*dbc0*/  @!P0 SYNCS.PHASECHK.TRANS64 P0, [R7+URZ], R2 ;  /* 0x00000002070085a7 */ /* 0x000f24000800007f */
[----:B----4-:R-:W-:Y:S05]  /*dbd0*/  @!P0 BRA `(.L_x_2883) ;  /* 0xfffffffc00f08947 */ /* 0x010fea000383ffff */
[----:B------:R-:W-:Y:S05]  /*dbe0*/  BRA `(.L_x_2911) ;  /* 0xfffffff400b87947 */ /* 0x000fea000383ffff */
.L_x_2884:
[----:B----4-:R4:W1:Y:S02]  /*dbf0*/  SYNCS.PHASECHK.TRANS64.TRYWAIT P0, [R16+URZ], R5 ;  /* 0x00000005100075a7 */ /* 0x010864000800017f */
[----:B-1----:R-:W-:Y:S05]  /*dc00*/  @!P0 NANOSLEEP.SYNCS 0x989680 ;  /* 0x009896800000895d */ /* 0x002fea0003900000 */
[----:B------:R-:W1:Y:S02]  /*dc10*/  @!P0 SYNCS.PHASECHK.TRANS64 P0, [R16+URZ], R5 ;  /* 0x00000005100085a7 */ /* 0x000e64000800007f */
[----:B-1----:R-:W-:Y:S05]  /*dc20*/  @!P0 BRA `(.L_x_2884) ;  /* 0xfffffffc00f08947 */ /* 0x002fea000383ffff */
[----:B------:R-:W-:Y:S05]  /*dc30*/  BRA `(.L_x_2912) ;  /* 0xfffffff400ac7947 */ /* 0x000fea000383ffff */
.L_x_2913:
        /* <DEDUP_REMOVED lines=12> */
.L_x_11941:


//--------------------- .text._ZN7cutlass13device_kernelIN5flash11enable_sm90INS1_16FlashAttnFwdSm90INS1_25CollectiveMainloopFwdSm90ILi2EN4cute5tupleIJNS5_1CILi1EEES8_S8_EEENS6_IJNS7_ILi64EEESA_SA_EEELi512ENS_6half_tEfNS_4arch4Sm90ELb0ELb0ELb0ELb1ELb0ELb0ELb0ELb0ELb0ELb0ELb0ELb0EEENS1_21CollectiveEpilogueFwdINS6_IJSA_NS7_ILi512EEESA_EEES9_SC_SE_Li256ELb1ELb0ELb0ELb0EEENS1_36VarlenDynamicPersistentTileSchedulerILi64ELi64ELi256ELi32ELb0ELb0ELb1ELb0ELb1ELb1EEEEEEEEEvNT_6ParamsE --------------------------
	.section	.text._ZN7cutlass13device_kernelIN5flash11enable_sm90INS1_16FlashAttnFwdSm90INS1_25CollectiveMainloopFwdSm90ILi2EN4cute5tupleIJNS5_1CILi1EEES8_S8_EEENS6_IJNS7_ILi64EEESA_SA_EEELi512ENS_6half_tEfNS_4arch4Sm90ELb0ELb0ELb0ELb1ELb0ELb0ELb0ELb0ELb0ELb0ELb0ELb0EEENS1_21CollectiveEpilogueFwdINS6_IJSA_NS7_ILi512EEESA_EEES9_SC_SE_Li256ELb1ELb0ELb0ELb0EEENS1_36VarlenDynamicPersistentTileSchedulerILi64ELi64ELi256ELi32ELb0ELb0ELb1ELb0ELb1ELb1EEEEEEEEEvNT_6ParamsE,"ax",@progbits
	.align	128
.text._ZN7cutlass13device_kernelIN5flash11enable_sm90INS1_16FlashAttnFwdSm90INS1_25CollectiveMainloopFwdSm90ILi2EN4cute5tupleIJNS5_1CILi1EEES8_S8_EEENS6_IJNS7_ILi64EEESA_SA_EEELi512ENS_6half_tEfNS_4arch4Sm90ELb0ELb0ELb0ELb1ELb0ELb0ELb0ELb0ELb0ELb0ELb0ELb0EEENS1_21CollectiveEpilogueFwdINS6_IJSA_NS7_ILi512EEESA_EEES9_SC_SE_Li256ELb1ELb0ELb0ELb0EEENS1_36VarlenDynamicPersistentTileSchedulerILi64ELi64ELi256ELi32ELb0ELb0ELb1ELb0ELb1ELb1EEEEEEEEEvNT_6ParamsE:
        .type           _ZN7cutlass13device_kernelIN5flash11enable_sm90INS1_16FlashAttnFwdSm90INS1_25CollectiveMainloopFwdSm90ILi2EN4cute5tupleIJNS5_1CILi1EEES8_S8_EEENS6_IJNS7_ILi64EEESA_SA_EEELi512ENS_6half_tEfNS_4arch4Sm90ELb0ELb0ELb0ELb1ELb0ELb0ELb0ELb0ELb0ELb0ELb0ELb0EEENS1_21CollectiveEpilogueFwdINS6_IJSA_NS7_ILi512EEESA_EEES9_SC_SE_Li256ELb1ELb0ELb0ELb0EEENS1_36VarlenDynamicPersistentTileSchedulerILi64ELi64ELi256ELi32ELb0ELb0ELb1ELb0ELb1ELb1EEEEEEEEEvNT_6ParamsE,@function
        .size           _ZN7cutlass13device_kernelIN5flash11enable_sm90INS1_16FlashAttnFwdSm90INS1_25CollectiveMainloopFwdSm90ILi2EN4cute5tupleIJNS5_1CILi1EEES8_S8_EEENS6_IJNS7_ILi64EEESA_SA_EEELi512ENS_6half_tEfNS_4arch4Sm90ELb0ELb0ELb0ELb1ELb0ELb0ELb0ELb0ELb0ELb0ELb0ELb0EEENS1_21CollectiveEpilogueFwdINS6_IJSA_NS7_ILi512EEESA_EEES9_SC_SE_Li256ELb1ELb0ELb0ELb0EEENS1_36VarlenDynamicPersistentTileSchedulerILi64ELi64ELi256ELi32ELb0ELb0ELb1ELb0ELb1ELb1EEEEEEEEEvNT_6ParamsE,(.L_x_11942 - _ZN7cutlass13device_kernelIN5flash11enable_sm90INS1_16FlashAttnFwdSm90INS1_25CollectiveMainloopFwdSm90ILi2EN4cute5tupleIJNS5_1CILi1EEES8_S8_EEENS6_IJNS7_ILi64EEESA_SA_EEELi512ENS_6half_tEfNS_4arch4Sm90ELb0ELb0ELb0ELb1ELb0ELb0ELb0ELb0ELb0ELb0ELb0ELb0EEENS1_21CollectiveEpilogueFwdINS6_IJSA_NS7_ILi512EEESA_EEES9_SC_SE_Li256ELb1ELb0ELb0ELb0EEENS1_36VarlenDynamicPersistentTileSchedulerILi64ELi64ELi256ELi32ELb0ELb0ELb1ELb0ELb1ELb1EEEEEEEEEvNT_6ParamsE)
        .other          _ZN7cutlass13device_kernelIN5flash11enable_sm90INS1_16FlashAttnFwdSm90INS1_25CollectiveMainloopFwdSm90ILi2EN4cute5tupleIJNS5_1CILi1EEES8_S8_EEENS6_IJNS7_ILi64EEESA_SA_EEELi512ENS_6half_tEfNS_4arch4Sm90ELb0ELb0ELb0ELb1ELb0ELb0ELb0ELb0ELb0ELb0ELb0ELb0EEENS1_21CollectiveEpilogueFwdINS6_IJSA_NS7_ILi512EEESA_EEES9_SC_SE_Li256ELb1ELb0ELb0ELb0EEENS1_36VarlenDynamicPersistentTileSchedulerILi64ELi64ELi256ELi32ELb0ELb0ELb1ELb0ELb1ELb1EEEEEEEEEvNT_6ParamsE,@"STO_CUDA_ENTRY STV_DEFAULT"
_ZN7cutlass13device_kernelIN5flash11enable_sm90INS1_16FlashAttnFwdSm90INS1_25CollectiveMainloopFwdSm90ILi2EN4cute5tupleIJNS5_1CILi1EEES8_S8_EEENS6_IJNS7_ILi64EEESA_SA_EEELi512ENS_6half_tEfNS_4arch4Sm90ELb0ELb0ELb0ELb1ELb0ELb0ELb0ELb0ELb0ELb0ELb0ELb0EEENS1_21CollectiveEpilogueFwdINS6_IJSA_NS7_ILi512EEESA_EEES9_SC_SE_Li256ELb1ELb0ELb0ELb0EEENS1_36VarlenDynamicPersistentTileSchedulerILi64ELi64ELi256ELi32ELb0ELb0ELb1ELb0ELb1ELb1EEEEEEEEEvNT_6ParamsE:
        /* <DEDUP_REMOVED lines=21> */
.L_x_2915:
[----:B------:R-:W-:Y:S05]  /*0150*/  BSYNC B0 ;  /* 0x0000000000007941 */ /* 0x000fea0003800000 */
.L_x_2914:
        /* <DEDUP_REMOVED lines=32> */
[----:B0-----:R3:W4:Y:S01]  /*0360*/  SYNCS.EXCH.64 URZ, [UR6+0x28c30], UR4 ;  /* 0x028c3004063f75b2 */ /* 0x0017220008000100 */
[----:B------:R3:W0:Y:S01]  /*0370*/  SYNCS.EXCH.64 URZ, [UR6+0x28c40], UR4 ;  /* 0x028c4004063f75b2 */ /* 0x0006220008000100 */
[----:B------:R3:W0:Y:S01]  /*0380*/  SYNCS.EXCH.64 URZ, [UR6+0x28c38], UR4 ;  /* 0x028c3804063f75b2 */ /* 0x0006220008000100 */
[----:B------:R3:W0:Y:S02]  /*0390*/  SYNCS.EXCH.64 URZ, [UR6+0x28c48], UR4 ;  /* 0x028c4804063f75b2 */ /* 0x0006240008000100 */
[----:B---3--:R-:W-:Y:S01]  /*03a0*/  NOP ;  /* 0x0000000000007918 */ /* 0x008fe20000000000 */
.L_x_2916:
        /* <DEDUP_REMOVED lines=22> */
.L_x_2917:
        /* <DEDUP_REMOVED lines=18> */
.L_x_2918:
        /* <DEDUP_REMOVED lines=22> */
.L_x_2919:
        /* <DEDUP_REMOVED lines=22> */
.L_x_2920:
[----:B------:R-:W-:Y:S01]  /*08f0*/  PLOP3.LUT P0, PT, PT, PT, UP0, 0x80, 0x0 ;  /* 0x000000000000781c */ /* 0x000fe20003f0f008 */
[----:B------:R-:W-:Y:S01]  /*0900*/  UMOV UR36, 0x1 ;  /* 0x0000000100247882 */ /* 0x000fe20000000000 */
[----:B------:R-:W-:Y:S01]  /*0910*/  NOP ;  /* 0x0000000000007918 */ /* 0x000fe20000000000 */
[----:B------:R-:W-:Y:S01]  /*0920*/  USEL UR36, UR36, 0x2, !UP0 ;  /* 0x0000000224247887 */ /* 0x000fe2000c000000 */
[----:B------:R-:W-:Y:S01]  /*0930*/  ULDC.64 UR38, c[0x0][0x208] ;  /* 0x0000820000267ab9 */ /* 0x000fe20000000a00 */
[----:B012-4-:R-:W-:Y:S08]  /*0940*/  BAR.SYNC.DEFER_BLOCKING 0x0 ;  /* 0x0000000000007b1d */ /* 0x017ff00000010000 */
[----:B------:R-:W-:Y:S05]  /*0950*/  @!P0 BRA `(.L_x_2921) ;  /* 0x00000088004c8947 */ /* 0x000fea0003800000 */
.L_x_2922:
[----:B------:R-:W-:-:S08]  /*0960*/  NOP ;  /* 0x0000000000007918 */ /* 0x000fd00000000000 */
[----:B------:R-:W0:Y:S02]  /*0970*/  USETMAXREG.TRY_ALLOC.CTAPOOL UP0, 0xf0 ;  /* 0x000000f0000079c8 */ /* 0x000e240008000600 */
[----:B0-----:R-:W-:-:S13]  /*0980*/  PLOP3.LUT P0, PT, PT, PT, UP0, 0x80, 0x0 ;  /* 0x000000000000781c */ /* 0x001fda0003f0f008 */
[----:B------:R-:W-:Y:S05]  /*0990*/  @!P0 BRA `(.L_x_2922) ;  /* 0xfffffffc00f08947 */ /* 0x000fea000383ffff */
[----:B------:R-:W0:Y:S01]  /*09a0*/  S2R R2, SR_TID.X ;  /* 0x0000000000027919 */ /* 0x000e220000002100 */
[----:B------:R-:W1:Y:S01]  /*09b0*/  S2UR UR4, SR_CgaCtaId ;  /* 0x00000000000479c3 */ /* 0x000e620000008800 */
[----:B------:R-:W-:Y:S02]  /*09c0*/  UMOV UR42, 0x400 ;  /* 0x00000400002a7882 */ /* 0x000fe40000000000 */
[----:B-1----:R-:W-:-:S03]  /*09d0*/  ULEA UR42, UR4, UR42, 0x18 ;  /* 0x0000002a042a7291 */ /* 0x002fc6000f8ec03f */
[----:B------:R-:W-:Y:S01]  /*09e0*/  ULDC UR4, c[0x0][0xc14] ;  /* 0x0003050000047ab9 */ /* 0x000fe20000000800 */
[----:B0-----:R-:W-:-:S04]  /*09f0*/  LOP3.LUT R0, R2, 0xffffff80, RZ, 0xc0, !PT ;  /* 0xffffff8002007812 */ /* 0x001fc800078ec0ff */
[----:B------:R-:W-:-:S13]  /*0a00*/  ISETP.NE.AND P0, PT, R0, 0x80, PT ;  /* 0x000000800000780c */ /* 0x000fda0003f05270 */
[----:B------:R-:W-:Y:S06]  /*0a10*/  @!P0 BAR.ARV 0x8, 0xa0 ;  /* 0x0202800000008b1d */ /* 0x000fec0000002000 */
[----:B------:R-:W-:-:S13]  /*0a20*/  ISETP.GE.U32.AND P0, PT, R2, 0x100, PT ;  /* 0x000001000200780c */ /* 0x000fda0003f06070 */
[----:B------:R-:W-:Y:S08]  /*0a30*/  @P0 BAR.ARV 0xf, 0x100 ;  /* 0x03c4000000000b1d */ /* 0x000ff00000002000 */
[----:B------:R-:W-:Y:S06]  /*0a40*/  BAR.SYNC.DEFER_BLOCKING 0x5, 0x120 ;  /* 0x0144800000007b1d */ /* 0x000fec0000010000 */
[----:B------:R-:W0:Y:S02]  /*0a50*/  LDS.128 R20, [UR42+0x28cd0] ;  /* 0x028cd02aff147984 */ /* 0x000e240008000c00 */
[----:B------:R-:W-:Y:S06]  /*0a60*/  BAR.ARV 0x4, 0x120 ;  /* 0x0104800000007b1d */ /* 0x000fec0000002000 */
[----:B0-----:R-:W-:-:S13]  /*0a70*/  ISETP.GE.AND P0, PT, R23, UR4, PT ;  /* 0x0000000417007c0c */ /* 0x001fda000bf06270 */
[----:B------:R-:W-:Y:S05]  /*0a80*/  @P0 EXIT ;  /* 0x000000000000094d */ /* 0x000fea0003800000 */
[----:B------:R-:W-:Y:S01]  /*0a90*/  VIADD R190, R2, 0xffffff80 ;  /* 0xffffff8002be7836 */ /* 0x000fe20000000000 */
[----:B------:R-:W-:Y:S01]  /*0aa0*/  R2UR UR5, R22 ;  /* 0x00000000160572ca */ /* 0x000fe200000e0000 */
[----:B------:R-:W-:Y:S01]  /*0ab0*/  IMAD.MOV.U32 R185, RZ, RZ, 0x20 ;  /* 0x00000020ffb97424 */ /* 0x000fe200078e00ff */
[----:B------:R-:W-:Y:S02]  /*0ac0*/  ULOP3.LUT UR43, UR36, 0x1, URZ, 0xfc, !UPT ;  /* 0x00000001242b7892 */ /* 0x000fe4000f8efc3f */
[----:B------:R-:W-:Y:S01]  /*0ad0*/  SHF.R.S32.HI R3, RZ, 0x1f, R190 ;  /* 0x0000001fff037819 */ /* 0x000fe200000114be */
[----:B------:R-:W-:Y:S01]  /*0ae0*/  UMOV UR37, URZ ;  /* 0x0000003f00257c82 */ /* 0x000fe20008000000 */
[----:B------:R-:W-:Y:S01]  /*0af0*/  UMOV UR40, URZ ;  /* 0x0000003f00287c82 */ /* 0x000fe20008000000 */
[----:B------:R-:W-:Y:S01]  /*0b00*/  UMOV UR41, URZ ;  /* 0x0000003f00297c82 */ /* 0x000fe20008000000 */
[CC--:B------:R-:W-:Y:S02]  /*0b10*/  LEA.HI R0, R3.reuse, R190.reuse, RZ, 0x4 ;  /* 0x000000be03007211 */ /* 0x0c0fe400078f20ff */
[----:B------:R-:W-:-:S02]  /*0b20*/  LEA.HI R4, R3, R190, RZ, 0x5 ;  /* 0x000000be03047211 */ /* 0x000fc400078f28ff */
[----:B------:R-:W-:Y:S02]  /*0b30*/  SHF.R.S32.HI R11, RZ, 0x4, R0 ;  /* 0x00000004ff0b7819 */ /* 0x000fe40000011400 */
[C---:B------:R-:W-:Y:S02]  /*0b40*/  LOP3.LUT R5, R0.reuse, 0xfffffff0, RZ, 0xc0, !PT ;  /* 0xfffffff000057812 */ /* 0x040fe400078ec0ff */
[--C-:B------:R-:W-:Y:S02]  /*0b50*/  SHF.R.S32.HI R13, RZ, 0x5, R4.reuse ;  /* 0x00000005ff0d7819 */ /* 0x100fe40000011404 */
[----:B------:R-:W-:Y:S01]  /*0b60*/  LEA.HI R2, R0, R11, RZ, 0x1 ;  /* 0x0000000b00027211 */ /* 0x000fe200078f08ff */
[----:B------:R-:W-:Y:S01]  /*0b70*/  IMAD.IADD R7, R190, 0x1, -R5 ;  /* 0x00000001be077824 */ /* 0x000fe200078e0a05 */
[----:B------:R-:W-:Y:S02]  /*0b80*/  SHF.R.S32.HI R4, RZ, 0x1f, R4 ;  /* 0x0000001fff047819 */ /* 0x000fe40000011404 */
[----:B------:R-:W-:-:S02]  /*0b90*/  LEA.HI R9, R3, R190, RZ, 0x7 ;  /* 0x000000be03097211 */ /* 0x000fc400078f38ff */
[----:B------:R-:W-:Y:S02]  /*0ba0*/  LOP3.LUT R2, R2, 0x1ffffffe, RZ, 0xc0, !PT ;  /* 0x1ffffffe02027812 */ /* 0x000fe400078ec0ff */
[----:B------:R-:W-:Y:S02]  /*0bb0*/  LEA.HI R4, R4, R13, RZ, 0x2 ;  /* 0x0000000d04047211 */ /* 0x000fe400078f10ff */
[----:B------:R-:W-:Y:S01]  /*0bc0*/  SHF.R.S32.HI R0, RZ, 0x1f, R7 ;  /* 0x0000001fff007819 */ /* 0x000fe20000011407 */
[----:B------:R-:W-:Y:S01]  /*0bd0*/  IMAD.IADD R11, R11, 0x1, -R2 ;  /* 0x000000010b0b7824 */ /* 0x000fe200078e0a02 */
[----:B------:R-:W-:Y:S02]  /*0be0*/  LOP3.LUT R5, R9, 0xffffff80, RZ, 0xc0, !PT ;  /* 0xffffff8009057812 */ /* 0x000fe400078ec0ff */
[----:B------:R-:W-:Y:S01]  /*0bf0*/  LOP3.LUT R4, R4, 0x3ffffc, RZ, 0xc0, !PT ;  /* 0x003ffffc04047812 */ /* 0x000fe200078ec0ff */
[----:B------:R-:W-:Y:S01]  /*0c00*/  IMAD.SHL.U32 R11, R11, 0x8, RZ ;  /* 0x000000080b0b7824 */ /* 0x000fe200078e00ff */
[----:B------:R-:W-:Y:S01]  /*0c10*/  SHF.R.S32.HI R188, RZ, 0x7, R9 ;  /* 0x00000007ffbc7819 */ /* 0x000fe20000011409 */
[----:B------:R-:W-:Y:S01]  /*0c20*/  IMAD.IADD R5, R190, 0x1, -R5 ;  /* 0x00000001be057824 */ /* 0x000fe200078e0a05 */
[-C--:B------:R-:W-:Y:S01]  /*0c30*/  LEA.HI R2, R0, R7.reuse, RZ, 0x3 ;  /* 0x0000000700027211 */ /* 0x080fe200078f18ff */
[----:B------:R-:W-:Y:S01]  /*0c40*/  IMAD.IADD R6, R13, 0x1, -R4 ;  /* 0x000000010d067824 */ /* 0x000fe200078e0a04 */
[----:B------:R-:W-:-:S02]  /*0c50*/  LEA R15, R188, R7, 0x8 ;  /* 0x00000007bc0f7211 */ /* 0x000fc400078e40ff */
[C---:B------:R-:W-:Y:S01]  /*0c60*/  LOP3.LUT R4, R2.reuse, 0xfffffff8, RZ, 0xc0, !PT ;  /* 0xfffffff802047812 */ /* 0x040fe200078ec0ff */
[----:B------:R-:W-:Y:S01]  /*0c70*/  IMAD.SHL.U32 R8, R2, 0x40, RZ ;  /* 0x0000004002087824 */ /* 0x000fe200078e00ff */
[----:B------:R-:W-:Y:S01]  /*0c80*/  SHF.R.S32.HI R0, RZ, 0x1f, R5 ;  /* 0x0000001fff007819 */ /* 0x000fe20000011405 */
[----:B------:R-:W-:Y:S01]  /*0c90*/  IMAD R12, R6, 0x10, R15 ;  /* 0x00000010060c7824 */ /* 0x000fe200078e020f */
[----:B------:R-:W-:Y:S01]  /*0ca0*/  LEA.HI R3, R3, R190, RZ, 0x3 ;  /* 0x000000be03037211 */ /* 0x000fe200078f18ff */
[----:B------:R-:W-:Y:S01]  /*0cb0*/  IMAD.IADD R6, R7, 0x1, -R4 ;  /* 0x0000000107067824 */ /* 0x000fe200078e0a04 */
[----:B------:R-:W-:Y:S01]  /*0cc0*/  LEA.HI R2, R0, R5, RZ, 0x2 ;  /* 0x0000000500027211 */ /* 0x000fe200078f10ff */
[----:B------:R-:W-:Y:S01]  /*0cd0*/  IMAD.U32 R189, R12, 0x40, R11 ;  /* 0x000000400cbd7824 */ /* 0x000fe200078e000b */
[----:B------:R-:W-:Y:S01]  /*0ce0*/  LOP3.LUT R10, R8, 0x7ffffe00, RZ, 0xc0, !PT ;  /* 0x7ffffe00080a7812 */ /* 0x000fe200078ec0ff */
[----:B------:R-:W-:Y:S01]  /*0cf0*/  IMAD.SHL.U32 R8, R6, 0x40, RZ ;  /* 0x0000004006087824 */ /* 0x000fe200078e00ff */
[----:B------:R-:W-:-:S02]  /*0d00*/  SHF.R.S32.HI R4, RZ, 0x2, R2 ;  /* 0x00000002ff047819 */ /* 0x000fc40000011402 */
[----:B------:R-:W-:Y:S02]  /*0d10*/  SHF.R.S32.HI R7, RZ, 0x1f, R2 ;  /* 0x0000001fff077819 */ /* 0x000fe40000011402 */
[----:B------:R-:W-:Y:S02]  /*0d20*/  LOP3.LUT R8, R8, 0x1c0, RZ, 0xc0, !PT ;  /* 0x000001c008087812 */ /* 0x000fe400078ec0ff */
[----:B------:R-:W-:Y:S02]  /*0d30*/  LEA.HI R7, R7, R4, RZ, 0x3 ;  /* 0x0000000407077211 */ /* 0x000fe400078f18ff */
[----:B------:R-:W-:Y:S02]  /*0d40*/  LOP3.LUT R11, R8, 0x8, R11, 0xf8, !PT ;  /* 0x00000008080b7812 */ /* 0x000fe400078ef80b */
[----:B------:R-:W-:Y:S02]  /*0d50*/  SHF.R.U32.HI R8, RZ, 0x3, R8 ;  /* 0x00000003ff087819 */ /* 0x000fe40000011608 */
[----:B------:R-:W-:-:S02]  /*0d60*/  LEA.HI R0, R0, R5, RZ, 0x5 ;  /* 0x0000000500007211 */ /* 0x000fc400078f28ff */
[----:B------:R-:W-:Y:S02]  /*0d70*/  LOP3.LUT R7, R7, 0xfffffff8, RZ, 0xc0, !PT ;  /* 0xfffffff807077812 */ /* 0x000fe400078ec0ff */
[----:B------:R-:W-:Y:S02]  /*0d80*/  LEA R10, R13, R10, 0xa ;  /* 0x0000000a0d0a7211 */ /* 0x000fe400078e50ff */
[----:B------:R-:W-:Y:S01]  /*0d90*/  LOP3.LUT R11, R11, R8, RZ, 0x3c, !PT ;  /* 0x000000080b0b7212 */ /* 0x000fe200078e3cff */
[----:B------:R-:W-:Y:S01]  /*0da0*/  IMAD.IADD R7, R4, 0x1, -R7 ;  /* 0x0000000104077824 */ /* 0x000fe200078e0a07 */
[----:B------:R-:W-:Y:S02]  /*0db0*/  SHF.R.S32.HI R0, RZ, 0x5, R0 ;  /* 0x00000005ff007819 */ /* 0x000fe40000011400 */
[----:B------:R-:W-:Y:S02]  /*0dc0*/  R2P PR, R6, 0x6 ;  /* 0x0000000606007804 */ /* 0x000fe40000000000 */
[----:B------:R-:W-:Y:S01]  /*0dd0*/  IADD3 R10, R10, R11, RZ ;  /* 0x0000000b0a0a7210 */ /* 0x000fe20007ffe0ff */
[----:B------:R-:W-:Y:S01]  /*0de0*/  IMAD R16, R0, 0x10, R7 ;  /* 0x0000001000107824 */ /* 0x000fe200078e0207 */
[----:B------:R-:W-:Y:S01]  /*0df0*/  LEA.HI R9, R9, R188, RZ, 0x1 ;  /* 0x000000bc09097211 */ /* 0x000fe200078f08ff */
[----:B------:R-:W-:Y:S01]  /*0e00*/  IMAD.MOV.U32 R7, RZ, RZ, R23 ;  /* 0x000000ffff077224 */ /* 0x000fe200078e0017 */
[----:B------:R-:W-:-:S02]  /*0e10*/  LEA R23, R10, UR42, 0x1 ;  /* 0x0000002a0a177c11 */ /* 0x000fc4000f8e08ff */
[----:B------:R-:W-:Y:S02]  /*0e20*/  LOP3.LUT R2, R2, 0x7ffffffc, RZ, 0xc0, !PT ;  /* 0x7ffffffc02027812 */ /* 0x000fe400078ec0ff */
[----:B------:R-:W-:Y:S01]  /*0e30*/  LOP3.LUT R11, R3, 0x1ffffff8, RZ, 0xc0, !PT ;  /* 0x1ffffff8030b7812 */ /* 0x000fe200078ec0ff */
[----:B------:R-:W-:Y:S01]  /*0e40*/  VIADD R186, R23, 0x26800 ;  /* 0x0002680017ba7836 */ /* 0x000fe20000000000 */
[----:B------:R-:W-:Y:S01]  /*0e50*/  LOP3.LUT R9, R9, 0xfffffe, RZ, 0xc0, !PT ;  /* 0x00fffffe09097812 */ /* 0x000fe200078ec0ff */
[----:B------:R-:W-:Y:S01]  /*0e60*/  IMAD.IADD R17, R5, 0x1, -R2 ;  /* 0x0000000105117824 */ /* 0x000fe200078e0a02 */
[----:B------:R-:W-:Y:S01]  /*0e70*/  IADD3 R184, R23, 0x26840, RZ ;  /* 0x0002684017b87810 */ /* 0x000fe20007ffe0ff */
[----:B------:R-:W-:Y:S01]  /*0e80*/  IMAD.IADD R2, R190, 0x1, -R11 ;  /* 0x00000001be027824 */ /* 0x000fe200078e0a0b */
[----:B------:R-:W-:Y:S01]  /*0e90*/  SEL R185, R185, 0xffffffe0, !P1 ;  /* 0xffffffe0b9b97807 */ /* 0x000fe20004800000 */
[----:B------:R-:W-:Y:S01]  /*0ea0*/  IMAD.IADD R9, R188, 0x1, -R9 ;  /* 0x00000001bc097824 */ /* 0x000fe200078e0a09 */
[----:B------:R-:W-:Y:S01]  /*0eb0*/  SHF.R.S32.HI R18, RZ, 0x3, R3 ;  /* 0x00000003ff127819 */ /* 0x000fe20000011403 */
[C---:B------:R-:W-:Y:S01]  /*0ec0*/  @P2 VIADD R184, R186.reuse, 0xffffffc0 ;  /* 0xffffffc0bab82836 */ /* 0x040fe20000000000 */
[----:B------:R-:W-:Y:S01]  /*0ed0*/  IADD3 R186, R186, R185, RZ ;  /* 0x000000b9baba7210 */ /* 0x000fe20007ffe0ff */
[----:B------:R-:W-:-:S02]  /*0ee0*/  IMAD.MOV.U32 R5, RZ, RZ, R21 ;  /* 0x000000ffff057224 */ /* 0x000fc400078e0015 */
[----:B------:R-:W-:Y:S02]  /*0ef0*/  IMAD.SHL.U32 R2, R2, 0x8, RZ ;  /* 0x0000000802027824 */ /* 0x000fe400078e00ff */
[----:B------:R-:W-:Y:S02]  /*0f00*/  IMAD.SHL.U32 R22, R9, 0x100, RZ ;  /* 0x0000010009167824 */ /* 0x000fe400078e00ff */
[----:B------:R-:W-:Y:S02]  /*0f10*/  IMAD.SHL.U32 R17, R17, 0x2, RZ ;  /* 0x0000000211117824 */ /* 0x000fe400078e00ff */
[----:B------:R-:W-:-:S07]  /*0f20*/  IMAD.IADD R185, R185, 0x1, R184 ;  /* 0x00000001b9b97824 */ /* 0x000fce00078e02b8 */
.L_x_2966:
[----:B0-2---:R-:W0:Y:S01]  /*0f30*/  LDC.64 R8, c[0x0][0xc60] ;  /* 0x00031800ff087b82 */ /* 0x005e220000000a00 */
[----:B------:R-:W-:Y:S01]  /*0f40*/  ULDC.64 UR6, c[0x0][0xa28] ;  /* 0x00028a0000067ab9 */ /* 0x000fe20000000a00 */
[----:B------:R-:W-:Y:S01]  /*0f50*/  ULDC.64 UR8, c[0x0][0xa20] ;  /* 0x0002880000087ab9 */ /* 0x000fe20000000a00 */
[----:B------:R-:W-:Y:S01]  /*0f60*/  IMAD.MOV.U32 R3, RZ, RZ, RZ ;  /* 0x000000ffff037224 */ /* 0x000fe200078e00ff */
[----:B------:R-:W-:Y:S01]  /*0f70*/  ULDC UR4, c[0x0][0x404] ;  /* 0x0001010000047ab9 */ /* 0x000fe20000000800 */
[----:B0-----:R-:W-:-:S06]  /*0f80*/  IMAD.WIDE R6, R7, 0x4, R8 ;  /* 0x0000000407067825 */ /* 0x001fcc00078e0208 */
[----:B------:R-:W2:Y:S01]  /*0f90*/  LDG.E R6, desc[UR38][R6.64] ;  /* 0x0000002606067981 */ /* 0x000ea2000c1e1900 */
[----:B------:R-:W-:-:S04]  /*0fa0*/  UISETP.NE.U32.AND UP0, UPT, UR6, URZ, UPT ;  /* 0x0000003f0600728c */ /* 0x000fc8000bf05070 */
[----:B------:R-:W-:-:S06]  /*0fb0*/  UISETP.NE.AND.EX UP0, UPT, UR7, URZ, UPT, UP0 ;  /* 0x0000003f0700728c */ /* 0x000fcc000bf05300 */
[----:B------:R-:W-:Y:S02]  /*0fc0*/  PLOP3.LUT P0, PT, PT, PT, UP0, 0x80, 0x0 ;  /* 0x000000000000781c */ /* 0x000fe40003f0f008 */
[----:B--2---:R-:W-:-:S13]  /*0fd0*/  R2UR UR44, R6 ;  /* 0x00000000062c72ca */ /* 0x004fda00000e0000 */
[----:B------:R-:W-:Y:S02]  /*0fe0*/  USHF.R.S32.HI UR45, URZ, 0x1f, UR44 ;  /* 0x0000001f3f2d7899 */ /* 0x000fe4000801142c */
[----:B------:R-:W-:-:S04]  /*0ff0*/  @UP0 ULEA UR6, UP1, UR44, UR6, 0x2 ;  /* 0x000000062c060291 */ /* 0x000fc8000f82103f */
[----:B------:R-:W-:Y:S02]  /*1000*/  @UP0 ULEA.HI.X UR7, UR44, UR7, UR45, 0x2, UP1 ;  /* 0x000000072c070291 */ /* 0x000fe400088f142d */
[----:B------:R-:W-:Y:S01]  /*1010*/  UISETP.NE.U32.AND UP0, UPT, UR8, URZ, UPT ;  /* 0x0000003f0800728c */ /* 0x000fe2000bf05070 */
[----:B------:R-:W-:-:S03]  /*1020*/  IMAD.U32 R8, RZ, RZ, UR6 ;  /* 0x00000006ff087e24 */ /* 0x000fc6000f8e00ff */
[----:B------:R-:W-:Y:S01]  /*1030*/  IMAD.U32 R9, RZ, RZ, UR7 ;  /* 0x00000007ff097e24 */ /* 0x000fe2000f8e00ff */
[----:B------:R-:W-:Y:S01]  /*1040*/  ULDC.64 UR6, c[0x0][0x3f8] ;  /* 0x0000fe0000067ab9 */ /* 0x000fe20000000a00 */
[----:B------:R-:W-:Y:S02]  /*1050*/  UISETP.NE.AND.EX UP0, UPT, UR9, URZ, UPT, UP0 ;  /* 0x0000003f0900728c */ /* 0x000fe4000bf05300 */
[----:B------:R-:W-:Y:S01]  /*1060*/  UISETP.NE.U32.AND UP1, UPT, UR6, URZ, UPT ;  /* 0x0000003f0600728c */ /* 0x000fe2000bf25070 */
[----:B------:R0:W5:Y:S03]  /*1070*/  @P0 LDG.E R3, desc[UR38][R8.64] ;  /* 0x0000002608030981 */ /* 0x000166000c1e1900 */
[----:B------:R-:W-:Y:S01]  /*1080*/  UISETP.NE.AND.EX UP1, UPT, UR7, URZ, UPT, UP1 ;  /* 0x0000003f0700728c */ /* 0x000fe2000bf25310 */
[----:B------:R-:W-:Y:S02]  /*1090*/  PLOP3.LUT P0, PT, PT, PT, UP0, 0x80, 0x0 ;  /* 0x000000000000781c */ /* 0x000fe40003f0f008 */
[----:B------:R-:W-:Y:S01]  /*10a0*/  ULDC UR7, c[0x0][0x2e0] ;  /* 0x0000b80000077ab9 */ /* 0x000fe20000000800 */
[----:B------:R-:W-:-:S02]  /*10b0*/  USEL UR4, UR4, 0x1, UP1 ;  /* 0x0000000104047887 */ /* 0x000fc40008800000 */
[----:B------:R-:W-:Y:S02]  /*10c0*/  @UP0 ULEA UR6, UP1, UR44, UR8, 0x2 ;  /* 0x000000082c060291 */ /* 0x000fe4000f82103f */
[----:B------:R-:W-:Y:S02]  /*10d0*/  UIMAD UR4, UR4, UR7, URZ ;  /* 0x00000007040472a4 */ /* 0x000fe4000f8e023f */
[----:B------:R-:W-:Y:S02]  /*10e0*/  @UP0 ULEA.HI.X UR7, UR44, UR9, UR45, 0x2, UP1 ;  /* 0x000000092c070291 */ /* 0x000fe400088f142d */
[----:B------:R-:W-:Y:S02]  /*10f0*/  MOV R6, UR6 ;  /* 0x0000000600067c02 */ /* 0x000fe40008000f00 */
[----:B------:R-:W-:Y:S02]  /*1100*/  IMAD.U32 R152, RZ, RZ, UR4 ;  /* 0x00000004ff987e24 */ /* 0x000fe4000f8e00ff */
[----:B------:R-:W-:-:S05]  /*1110*/  IMAD.U32 R7, RZ, RZ, UR7 ;  /* 0x00000007ff077e24 */ /* 0x000fca000f8e00ff */
[----:B------:R0:W5:Y:S01]  /*1120*/  @P0 LDG.E R152, desc[UR38][R6.64] ;  /* 0x0000002606980981 */ /* 0x000162000c1e1900 */
[----:B------:R-:W-:Y:S01]  /*1130*/  UMOV UR46, UR5 ;  /* 0x00000005002e7c82 */ /* 0x000fe20008000000 */
[----:B-1-3--:R-:W-:Y:S05]  /*1140*/  @P0 BRA `(.L_x_2923) ;  /* 0x00000000002c0947 */ /* 0x00afea0003800000 */
[----:B------:R-:W-:Y:S02]  /*1150*/  ULDC.64 UR4, c[0x0][0xa08] ;  /* 0x0002820000047ab9 */ /* 0x000fe40000000a00 */
[----:B------:R-:W-:-:S04]  /*1160*/  ISETP.NE.U32.AND P0, PT, RZ, UR4, PT ;  /* 0x00000004ff007c0c */ /* 0x000fc8000bf05070 */
[----:B------:R-:W-:-:S13]  /*1170*/  ISETP.NE.AND.EX P0, PT, RZ, UR5, PT, P0 ;  /* 0x00000005ff007c0c */ /* 0x000fda000bf05300 */
[----:B------:R-:W-:Y:S05]  /*1180*/  @!P0 BRA `(.L_x_2923) ;  /* 0x00000000001c8947 */ /* 0x000fea0003800000 */
[----:B------:R-:W-:Y:S02]  /*1190*/  ULDC.64 UR4, c[0x0][0xa08] ;  /* 0x0002820000047ab9 */ /* 0x000fe40000000a00 */
[----:B------:R-:W-:-:S06]  /*11a0*/  UIMAD.WIDE UR4, UR44, 0x4, UR4 ;  /* 0x000000042c0478a5 */ /* 0x000fcc000f8e0204 */
[----:B0-----:R-:W-:Y:S02]  /*11b0*/  IMAD.U32 R6, RZ, RZ, UR4 ;  /* 0x00000004ff067e24 */ /* 0x001fe4000f8e00ff */
[----:B------:R-:W-:-:S05]  /*11c0*/  IMAD.U32 R7, RZ, RZ, UR5 ;  /* 0x00000005ff077e24 */ /* 0x000fca000f8e00ff */
[----:B-----5:R-:W2:Y:S04]  /*11d0*/  LDG.E R152, desc[UR38][R6.64] ;  /* 0x0000002606987981 */ /* 0x020ea8000c1e1900 */
[----:B------:R-:W2:Y:S02]  /*11e0*/  LDG.E R9, desc[UR38][R6.64+0x4] ;  /* 0x0000042606097981 */ /* 0x000ea4000c1e1900 */
[----:B--2---:R-:W-:-:S07]  /*11f0*/  IMAD.IADD R152, R9, 0x1, -R152 ;  /* 0x0000000109987824 */ /* 0x004fce00078e0a98 */
.L_x_2923:
[----:B------:R-:W-:Y:S01]  /*1200*/  UISETP.NE.AND UP0, UPT, UR47, 0x1, UPT ;  /* 0x000000012f00788c */ /* 0x000fe2000bf05270 */
[----:B-----5:R-:W-:Y:S01]  /*1210*/  IMAD.IADD R152, R152, 0x1, -R3 ;  /* 0x0000000198987824 */ /* 0x020fe200078e0a03 */
[----:B------:R-:W-:Y:S01]  /*1220*/  CS2R R32, SRZ ;  /* 0x0000000000207805 */ /* 0x000fe2000001ff00 */
[----:B------:R-:W-:Y:S01]  /*1230*/  IMAD.MOV.U32 R187, RZ, RZ, R5 ;  /* 0x000000ffffbb7224 */ /* 0x000fe200078e0005 */
[----:B------:R-:W-:Y:S02]  /*1240*/  CS2R R36, SRZ ;  /* 0x0000000000247805 */ /* 0x000fe4000001ff00 */
[----:B------:R-:W-:Y:S02]  /*1250*/  CS2R R150, SRZ ;  /* 0x0000000000967805 */ /* 0x000fe4000001ff00 */
[----:B------:R-:W-:Y:S02]  /*1260*/  PLOP3.LUT P0, PT, PT, PT, UP0, 0x80, 0x0 ;  /* 0x000000000000781c */ /* 0x000fe40003f0f008 */
[----:B------:R-:W-:-:S02]  /*1270*/  CS2R R148, SRZ ;  /* 0x0000000000947805 */ /* 0x000fc4000001ff00 */
[----:B------:R-:W-:Y:S02]  /*1280*/  IADD3 R0, R152, 0x3f, RZ ;  /* 0x0000003f98007810 */ /* 0x000fe40007ffe0ff */
[----:B------:R-:W-:Y:S02]  /*1290*/  CS2R R146, SRZ ;  /* 0x0000000000927805 */ /* 0x000fe4000001ff00 */
[----:B------:R-:W-:Y:S02]  /*12a0*/  CS2R R144, SRZ ;  /* 0x0000000000907805 */ /* 0x000fe4000001ff00 */
[----:B------:R-:W-:Y:S02]  /*12b0*/  CS2R R142, SRZ ;  /* 0x00000000008e7805 */ /* 0x000fe4000001ff00 */
[----:B------:R-:W-:Y:S02]  /*12c0*/  SHF.R.S32.HI R3, RZ, 0x1f, R0 ;  /* 0x0000001fff037819 */ /* 0x000fe40000011400 */
[----:B------:R-:W-:-:S02]  /*12d0*/  CS2R R140, SRZ ;  /* 0x00000000008c7805 */ /* 0x000fc4000001ff00 */
[----:B------:R-:W-:Y:S02]  /*12e0*/  CS2R R138, SRZ ;  /* 0x00000000008a7805 */ /* 0x000fe4000001ff00 */
[----:B------:R-:W-:Y:S02]  /*12f0*/  CS2R R136, SRZ ;  /* 0x0000000000887805 */ /* 0x000fe4000001ff00 */
[----:B------:R-:W-:Y:S01]  /*1300*/  LEA.HI R3, R3, R0, RZ, 0x6 ;  /* 0x0000000003037211 */ /* 0x000fe200078f30ff */
[----:B------:R-:W-:Y:S01]  /*1310*/  IMAD.MOV.U32 R178, RZ, RZ, RZ ;  /* 0x000000ffffb27224 */ /* 0x000fe200078e00ff */
        /* <DEDUP_REMOVED lines=55> */
[----:B0-----:R-:W-:-:S02]  /*1690*/  CS2R R8, SRZ ;  /* 0x0000000000087805 */ /* 0x001fc4000001ff00 */
[----:B------:R-:W-:Y:S01]  /*16a0*/  SHF.R.S32.HI R169, RZ, 0x6, R3 ;  /* 0x00000006ffa97819 */ /* 0x000fe20000011403 */
[----:B------:R-:W-:Y:S06]  /*16b0*/  @!P0 BRA `(.L_x_2924) ;  /* 0x0000001800508947 */ /* 0x000fec0003800000 */
[----:B------:R-:W-:Y:S02]  /*16c0*/  ISETP.GE.AND P1, PT, R152, 0x1, PT ;  /* 0x000000019800780c */ /* 0x000fe40003f26270 */
[----:B------:R-:W-:-:S11]  /*16d0*/  PLOP3.LUT P0, PT, PT, PT, PT, 0x80, 0x0 ;  /* 0x000000000000781c */ /* 0x000fd60003f0f070 */
[----:B------:R-:W-:Y:S05]  /*16e0*/  @!P1 BRA `(.L_x_2925) ;  /* 0x0000005000b89947 */ /* 0x000fea0003800000 */
[----:B------:R-:W0:Y:S01]  /*16f0*/  SHFL.IDX PT, R0, R188, RZ, 0x1f ;  /* 0x00001fffbc007589 */ /* 0x000e2200000e0000 */
[----:B------:R-:W-:-:S06]  /*1700*/  UISETP.NE.AND UP0, UPT, UR43, 0x3, UPT ;  /* 0x000000032b00788c */ /* 0x000fcc000bf05270 */
[----:B------:R-:W-:Y:S02]  /*1710*/  PLOP3.LUT P0, PT, PT, PT, UP0, 0x80, 0x0 ;  /* 0x000000000000781c */ /* 0x000fe40003f0f008 */
[----:B0-----:R-:W-:-:S13]  /*1720*/  R2UR UR4, R0 ;  /* 0x00000000000472ca */ /* 0x001fda00000e0000 */
        /* <DEDUP_REMOVED lines=10> */
.L_x_2926:
[----:B------:R-:W-:Y:S01]  /*17d0*/  ULEA UR16, UR41, UR42, 0x3 ;  /* 0x0000002a29107291 */ /* 0x000fe2000f8e183f */
[----:B------:R-:W-:-:S04]  /*17e0*/  MOV R0, UR40 ;  /* 0x0000002800007c02 */ /* 0x000fc80008000f00 */
[----:B------:R-:W-:-:S04]  /*17f0*/  SHF.L.U32 R0, R0, 0x1f, RZ ;  /* 0x0000001f00007819 */ /* 0x000fc800000006ff */
[----:B------:R-:W0:Y:S02]  /*1800*/  SYNCS.PHASECHK.TRANS64.TRYWAIT P0, [UR16+0x28c50], R0 ;  /* 0x028c5000ff0075a7 */ /* 0x000e240008000150 */
[----:B0-----:R-:W-:Y:S05]  /*1810*/  @!P0 BRA `(.L_x_2927) ;  /* 0x000000c400908947 */ /* 0x001fea0003800000 */
.L_x_3050:
[----:B------:R-:W-:Y:S01]  /*1820*/  BAR.SYNC.DEFER_BLOCKING 0xe, 0x100 ;  /* 0x0384000000007b1d */ /* 0x000fe20000010000 */
[----:B------:R-:W-:Y:S01]  /*1830*/  UIADD3 UR4, UR42, 0x26800, URZ ;  /* 0x000268002a047890 */ /* 0x000fe2000fffe03f */
[----:B0-----:R-:W-:Y:S01]  /*1840*/  IMAD.U32 R0, RZ, RZ, UR16 ;  /* 0x00000010ff007e24 */ /* 0x001fe2000f8e00ff */
[----:B------:R-:W-:Y:S02]  /*1850*/  ULEA UR12, UR41, UR20, 0xc ;  /* 0x00000014290c7291 */ /* 0x000fe4000f8e603f */
[----:B------:R-:W-:Y:S01]  /*1860*/  USHF.R.U32.HI UR4, URZ, 0x4, UR4 ;  /* 0x000000043f047899 */ /* 0x000fe20008011604 */
[----:B------:R-:W-:Y:S01]  /*1870*/  UMOV UR7, 0x40000040 ;  /* 0x4000004000077882 */ /* 0x000fe20000000000 */
[----:B------:R-:W-:Y:S02]  /*1880*/  UMOV UR5, 0x40000040 ;  /* 0x4000004000057882 */ /* 0x000fe40000000000 */
[----:B------:R-:W-:Y:S01]  /*1890*/  ULOP3.LUT UR4, UR4, 0x3fff, URZ, 0xc0, !UPT ;  /* 0x00003fff04047892 */ /* 0x000fe2000f8ec03f */
[----:B------:R-:W0:Y:S01]  /*18a0*/  S2R R3, SR_TID.X ;  /* 0x0000000000037919 */ /* 0x000e220000002100 */
        /* <DEDUP_REMOVED lines=9> */
[----:B------:R-:W-:-:S06]  /*1940*/  WARPGROUP.ARRIVE ;  /* 0x00000000000079c5 */ /* 0x000fcc0000000000 */
[----:B------:R-:W-:Y:S01]  /*1950*/  HGMMA.64x256x16.F32 R24, gdesc[UR4].tnspB, RZ, !UPT, gsb0 ;  /* 0x43e00000041879f0 */ /* 0x000fe2000c0008ff */
[----:B------:R-:W-:Y:S02]  /*1960*/  UIADD3 UR6, UR12, 0x80, URZ ;  /* 0x000000800c067890 */ /* 0x000fe4000fffe03f */
[----:B------:R-:W-:Y:S01]  /*1970*/  UIADD3 UR4, UR13, 0x2, URZ ;  /* 0x000000020d047890 */ /* 0x000fe2000fffe03f */
[----:B------:R-:W-:Y:S01]  /*1980*/  UMOV UR7, 0x40000040 ;  /* 0x4000004000077882 */ /* 0x000fe20000000000 */
[----:B------:R-:W-:Y:S01]  /*1990*/  UMOV UR5, 0x40000040 ;  /* 0x4000004000057882 */ /* 0x000fe20000000000 */
[----:B------:R-:W-:-:S03]  /*19a0*/  UIADD3 UR12, UR13, 0x6, URZ ;  /* 0x000000060d0c7890 */ /* 0x000fc6000fffe03f */
[----:B------:R-:W-:Y:S01]  /*19b0*/  UMOV UR13, 0x40000040 ;  /* 0x40000040000d7882 */ /* 0x000fe20000000000 */
[----:B0-----:R-:W-:-:S04]  /*19c0*/  LOP3.LUT R3, R3, 0x7f, RZ, 0xc0, !PT ;  /* 0x0000007f03037812 */ /* 0x001fc800078ec0ff */
[----:B------:R-:W-:-:S13]  /*19d0*/  ISETP.NE.AND P0, PT, R3, RZ, PT ;  /* 0x000000ff0300720c */ /* 0x000fda0003f05270 */
        /* <DEDUP_REMOVED lines=16> */
[----:B------:R-:W-:-:S13]  /*1ae0*/  ISETP.GE.AND P0, PT, R152, 0x41, PT ;  /* 0x000000419800780c */ /* 0x000fda0003f06270 */
[----:B0-----:R-:W-:Y:S05]  /*1af0*/  @!P0 BRA `(.L_x_2928) ;  /* 0x0000000c00008947 */ /* 0x001fea0003800000 */
[----:B------:R-:W-:-:S07]  /*1b00*/  VIADD R169, R169, 0xfffffffe ;  /* 0xfffffffea9a97836 */ /* 0x000fce0000000000 */
.L_x_2933:
[----:B------:R-:W-:Y:S01]  /*1b10*/  BAR.SYNC.DEFER_BLOCKING 0xe, 0x100 ;  /* 0x0384000000007b1d */ /* 0x000fe20000010000 */
[----:B------:R-:W-:Y:S01]  /*1b20*/  IMAD.U32 R3, RZ, RZ, UR41 ;  /* 0x00000029ff037e24 */ /* 0x000fe2000f8e00ff */
[----:B------:R-:W-:Y:S01]  /*1b30*/  UISETP.NE.AND UP1, UPT, UR43, 0x3, UPT ;  /* 0x000000032b00788c */ /* 0x000fe2000bf25270 */
[----:B------:R-:W-:Y:S01]  /*1b40*/  ISETP.GT.AND P1, PT, R169, RZ, PT ;  /* 0x000000ffa900720c */ /* 0x000fe20003f24270 */
[----:B------:R-:W-:Y:S01]  /*1b50*/  UIADD3 UR41, UR41, 0x1, URZ ;  /* 0x0000000129297890 */ /* 0x000fe2000fffe03f */
[----:B0-----:R-:W-:Y:S01]  /*1b60*/  IMAD R0, R3, 0x40, R16 ;  /* 0x0000004003007824 */ /* 0x001fe200078e0210 */
[----:B------:R-:W-:Y:S02]  /*1b70*/  IADD3 R169, R169, -0x1, RZ ;  /* 0xffffffffa9a97810 */ /* 0x000fe40007ffe0ff */
[----:B------:R-:W-:Y:S01]  /*1b80*/  PLOP3.LUT P2, PT, PT, PT, UP1, 0x80, 0x0 ;  /* 0x000000000000781c */ /* 0x000fe20003f4f018 */
[----:B------:R-:W-:Y:S01]  /*1b90*/  UISETP.NE.AND UP0, UPT, UR41, 0x2, UPT ;  /* 0x000000022900788c */ /* 0x000fe2000bf05270 */
[----:B------:R-:W-:-:S03]  /*1ba0*/  LEA R0, R0, UR42, 0x2 ;  /* 0x0000002a00007c11 */ /* 0x000fc6000f8e10ff */
[----:B------:R-:W-:Y:S02]  /*1bb0*/  USEL UR6, URZ, 0x1, UP0 ;  /* 0x000000013f067887 */ /* 0x000fe40008000000 */
[----:B------:R-:W-:Y:S02]  /*1bc0*/  USEL UR41, UR41, URZ, UP0 ;  /* 0x0000003f29297287 */ /* 0x000fe40008000000 */
[----:B------:R-:W-:Y:S01]  /*1bd0*/  ULOP3.LUT UR40, UR40, UR6, URZ, 0x3c, !UPT ;  /* 0x0000000628287292 */ /* 0x000fe2000f8e3c3f */
[----:B------:R-:W0:Y:S04]  /*1be0*/  LDS R3, [R0+0x28800] ;  /* 0x0288000000037984 */ /* 0x000e280000000800 */
[----:B------:R-:W1:Y:S01]  /*1bf0*/  LDS R4, [R0+0x28820] ;  /* 0x0288200000047984 */ /* 0x000e620000000800 */
        /* <DEDUP_REMOVED lines=130> */
.L_x_2929:
[----:B------:R-:W-:Y:S01]  /*2420*/  ULEA UR6, UR41, UR42, 0x3 ;  /* 0x0000002a29067291 */ /* 0x000fe2000f8e183f */
[----:B------:R-:W-:-:S05]  /*2430*/  IMAD.U32 R0, RZ, RZ, UR40 ;  /* 0x00000028ff007e24 */ /* 0x000fca000f8e00ff */
[----:B------:R-:W-:-:S04]  /*2440*/  SHF.L.U32 R0, R0, 0x1f, RZ ;  /* 0x0000001f00007819 */ /* 0x000fc800000006ff */
[----:B------:R0:W1:Y:S01]  /*2450*/  SYNCS.PHASECHK.TRANS64.TRYWAIT P0, [UR6+0x28c50], R0 ;  /* 0x028c5000ff0075a7 */ /* 0x0000620008000146 */
[----:B------:R-:W-:Y:S05]  /*2460*/  @!P2 BRA `(.L_x_2930) ;  /* 0x000000000004a947 */ /* 0x000fea0003800000 */
[----:B------:R-:W-:Y:S01]  /*2470*/  BPT.TRAP 0x1 ;  /* 0x000000040000795c */ /* 0x000fe20000300000 */
.L_x_2930:
[----:B-1----:R-:W-:Y:S05]  /*2480*/  @P0 BRA `(.L_x_2931) ;  /* 0x0000000000080947 */ /* 0x002fea0003800000 */
[----:B------:R-:W1:Y:S02]  /*2490*/  SYNCS.PHASECHK.TRANS64.TRYWAIT P0, [UR6+0x28c50], R0 ;  /* 0x028c5000ff0075a7 */ /* 0x000e640008000146 */
[----:B-1----:R-:W-:Y:S05]  /*24a0*/  @!P0 BRA `(.L_x_2932) ;  /* 0x000000b800848947 */ /* 0x002fea0003800000 */
.L_x_2931:
[----:B------:R-:W-:Y:S01]  /*24b0*/  UIADD3 UR6, UR42, 0x26800, URZ ;  /* 0x000268002a067890 */ /* 0x000fe2000fffe03f */
[----:B------:R-:W-:Y:S01]  /*24c0*/  WARPGROUP.ARRIVE ;  /* 0x00000000000079c5 */ /* 0x000fe20000000000 */
[----:B------:R-:W-:-:S05]  /*24d0*/  ULEA UR18, UR41, UR20, 0xc ;  /* 0x0000001429127291 */ /* 0x000fca000f8e603f */
[----:B-1----:R-:W1:Y:S01]  /*24e0*/  S2R R3, SR_TID.X ;  /* 0x0000000000037919 */ /* 0x002e620000002100 */
[----:B------:R-:W-:Y:S01]  /*24f0*/  USHF.R.U32.HI UR6, URZ, 0x4, UR6 ;  /* 0x000000043f067899 */ /* 0x000fe20008011606 */
[----:B0-----:R-:W-:Y:S01]  /*2500*/  IMAD.U32 R0, RZ, RZ, UR41 ;  /* 0x00000029ff007e24 */ /* 0x001fe2000f8e00ff */
        /* <DEDUP_REMOVED lines=11> */
[----:B-1----:R-:W-:-:S04]  /*25c0*/  LOP3.LUT R3, R3, 0x7f, RZ, 0xc0, !PT ;  /* 0x0000007f03037812 */ /* 0x002fc800078ec0ff */
        /* <DEDUP_REMOVED lines=19> */
.L_x_2928:
[----:B------:R-:W-:Y:S01]  /*2700*/  BAR.SYNC.DEFER_BLOCKING 0xe, 0x100 ;  /* 0x0384000000007b1d */ /* 0x000fe20000010000 */
[----:B------:R-:W-:Y:S01]  /*2710*/  IMAD.U32 R3, RZ, RZ, UR41 ;  /* 0x00000029ff037e24 */ /* 0x000fe2000f8e00ff */
[----:B------:R-:W-:Y:S01]  /*2720*/  UIADD3 UR41, UR41, 0x1, URZ ;  /* 0x0000000129297890 */ /* 0x000fe2000fffe03f */
[----:B------:R-:W-:Y:S02]  /*2730*/  PLOP3.LUT P0, PT, PT, PT, PT, 0x8, 0x0 ;  /* 0x000000000000781c */ /* 0x000fe40003f0e170 */
[----:B0-----:R-:W-:Y:S01]  /*2740*/  IMAD R0, R3, 0x40, R16 ;  /* 0x0000004003007824 */ /* 0x001fe200078e0210 */
[----:B------:R-:W-:-:S04]  /*2750*/  UISETP.NE.AND UP0, UPT, UR41, 0x2, UPT ;  /* 0x000000022900788c */ /* 0x000fc8000bf05270 */
[----:B------:R-:W-:Y:S01]  /*2760*/  LEA R3, R0, UR42, 0x2 ;  /* 0x0000002a00037c11 */ /* 0x000fe2000f8e10ff */
        /* <DEDUP_REMOVED lines=8> */
[----:B------:R-:W-:Y:S01]  /*27f0*/  FMUL.FTZ R8, R25, R4 ;  /* 0x0000000419087220 */ /* 0x000fe20000410000 */
[-C--:B-1----:R-:W-:Y:S01]  /*2800*/  FMUL.FTZ R9, R26, R0.reuse ;  /* 0x000000001a097220 */ /* 0x082fe20000410000 */
        /* <DEDUP_REMOVED lines=123> */
[----:B------:R-:W-:Y:S01]  /*2fc0*/  MOV R36, RZ ;  /* 0x000000ff00247202 */ /* 0x000fe20000000f00 */
[----:B------:R-:W-:Y:S01]  /*2fd0*/  IMAD.MOV.U32 R32, RZ, RZ, RZ ;  /* 0x000000ffff207224 */ /* 0x000fe200078e00ff */
[----:B------:R-:W-:Y:S06]  /*2fe0*/  BAR.ARV 0xf, 0x100 ;  /* 0x03c4000000007b1d */ /* 0x000fec0000002000 */
[----:B------:R-:W-:Y:S05]  /*2ff0*/  BRA `(.L_x_2925) ;  /* 0x0000003800747947 */ /* 0x000fea0003800000 */
.L_x_2924:
[----:B------:R-:W-:Y:S02]  /*3000*/  ISETP.GE.AND P1, PT, R152, 0x1, PT ;  /* 0x000000019800780c */ /* 0x000fe40003f26270 */
[----:B------:R-:W-:-:S11]  /*3010*/  PLOP3.LUT P0, PT, PT, PT, PT, 0x80, 0x0 ;  /* 0x000000000000781c */ /* 0x000fd60003f0f070 */
[----:B------:R-:W-:Y:S05]  /*3020*/  @!P1 BRA `(.L_x_2925) ;  /* 0x0000003800689947 */ /* 0x000fea0003800000 */
[----:B------:R-:W0:Y:S02]  /*3030*/  SHFL.IDX PT, R0, R188, RZ, 0x1f ;  /* 0x00001fffbc007589 */ /* 0x000e2400000e0000 */
[----:B0-----:R-:W-:-:S13]  /*3040*/  R2UR UR4, R0 ;  /* 0x00000000000472ca */ /* 0x001fda00000e0000 */
        /* <DEDUP_REMOVED lines=27> */
.L_x_2934:
[----:B------:R-:W-:Y:S01]  /*3200*/  ULEA.HI UR4, UR37, UR37, URZ, 0x1 ;  /* 0x0000002525047291 */ /* 0x000fe2000f8f083f */
[----:B------:R-:W-:-:S03]  /*3210*/  MOV R3, UR43 ;  /* 0x0000002b00037c02 */ /* 0x000fc60008000f00 */
[----:B------:R-:W-:Y:S01]  /*3220*/  ULOP3.LUT UR4, UR4, 0xfffffffe, URZ, 0xc0, !UPT ;  /* 0xfffffffe04047892 */ /* 0x000fe2000f8ec03f */
[----:B------:R-:W-:-:S03]  /*3230*/  ISETP.NE.AND P0, PT, R3, 0x3, PT ;  /* 0x000000030300780c */ /* 0x000fc60003f05270 */
[----:B------:R-:W-:-:S06]  /*3240*/  UIADD3 UR4, UR37, -UR4, URZ ;  /* 0x8000000425047290 */ /* 0x000fcc000fffe03f */
[----:B------:R-:W-:-:S05]  /*3250*/  IMAD.U32 R0, RZ, RZ, UR4 ;  /* 0x00000004ff007e24 */ /* 0x000fca000f8e00ff */
[----:B------:R-:W-:-:S04]  /*3260*/  SHF.L.U32 R0, R0, 0x1f, RZ ;  /* 0x0000001f00007819 */ /* 0x000fc800000006ff */
[----:B------:R-:W0:Y:S02]  /*3270*/  SYNCS.PHASECHK.TRANS64.TRYWAIT P1, [UR42+0x28c00], R0 ;  /* 0x028c0000ff0075a7 */ /* 0x000e24000802016a */
[----:B0-----:R-:W-:Y:S05]  /*3280*/  @!P1 BRA `(.L_x_2935) ;  /* 0x000000ac00249947 */ /* 0x001fea0003800000 */
.L_x_3051:
[----:B------:R-:W-:Y:S05]  /*3290*/  @!P0 BRA `(.L_x_2936) ;  /* 0x0000000000048947 */ /* 0x000fea0003800000 */
[----:B------:R-:W-:Y:S01]  /*32a0*/  BPT.TRAP 0x1 ;  /* 0x000000040000795c */ /* 0x000fe20000300000 */
.L_x_2936:
[----:B------:R-:W-:Y:S02]  /*32b0*/  IMAD.U32 R7, RZ, RZ, UR41 ;  /* 0x00000029ff077e24 */ /* 0x000fe4000f8e00ff */
[----:B------:R-:W-:-:S03]  /*32c0*/  IMAD.U32 R8, RZ, RZ, UR40 ;  /* 0x00000028ff087e24 */ /* 0x000fc6000f8e00ff */
[----:B------:R-:W-:Y:S02]  /*32d0*/  LEA R7, R7, UR42, 0x3 ;  /* 0x0000002a07077c11 */ /* 0x000fe4000f8e18ff */
[----:B------:R-:W-:-:S04]  /*32e0*/  SHF.L.U32 R8, R8, 0x1f, RZ ;  /* 0x0000001f08087819 */ /* 0x000fc800000006ff */
[----:B------:R1:W2:Y:S01]  /*32f0*/  SYNCS.PHASECHK.TRANS64.TRYWAIT P1, [R7+URZ+0x28c30], R8 ;  /* 0x028c3008070075a7 */ /* 0x0002a2000802017f */
[----:B------:R-:W-:Y:S05]  /*3300*/  @!P0 BRA `(.L_x_2937) ;  /* 0x0000000000048947 */ /* 0x000fea0003800000 */
[----:B------:R-:W-:Y:S01]  /*3310*/  BPT.TRAP 0x1 ;  /* 0x000000040000795c */ /* 0x000fe20000300000 */
.L_x_2937:
[----:B--2---:R-:W-:Y:S05]  /*3320*/  @P1 BRA `(.L_x_2938) ;  /* 0x0000000000081947 */ /* 0x004fea0003800000 */
[----:B------:R-:W2:Y:S02]  /*3330*/  SYNCS.PHASECHK.TRANS64.TRYWAIT P1, [R7+URZ+0x28c30], R8 ;  /* 0x028c3008070075a7 */ /* 0x000ea4000802017f */
[----:B--2---:R-:W-:Y:S05]  /*3340*/  @!P1 BRA `(.L_x_2939) ;  /* 0x000000ac000c9947 */ /* 0x004fea0003800000 */
.L_x_2938:
[----:B0-----:R-:W0:Y:S01]  /*3350*/  S2R R0, SR_TID.X ;  /* 0x0000000000007919 */ /* 0x001e220000002100 */
[----:B------:R-:W-:-:S04]  /*3360*/  UIADD3 UR4, UR42, 0x22400, URZ ;  /* 0x000224002a047890 */ /* 0x000fc8000fffe03f */
[----:B------:R-:W-:-:S04]  /*3370*/  USHF.R.U32.HI UR4, URZ, 0x4, UR4 ;  /* 0x000000043f047899 */ /* 0x000fc80008011604 */
[----:B------:R-:W-:-:S06]  /*3380*/  ULOP3.LUT UR4, UR4, 0x3fff, URZ, 0xc0, !UPT ;  /* 0x00003fff04047892 */ /* 0x000fcc000f8ec03f */
[----:B------:R-:W-:Y:S01]  /*3390*/  IMAD.U32 R4, RZ, RZ, UR4 ;  /* 0x00000004ff047e24 */ /* 0x000fe2000f8e00ff */
[----:B------:R-:W-:Y:S05]  /*33a0*/  WARPSYNC.ALL ;  /* 0x0000000000007948 */ /* 0x000fea0003800000 */
[----:B------:R-:W-:Y:S02]  /*33b0*/  LOP3.LUT R4, R4, 0x10000, RZ, 0xfc, !PT ;  /* 0x0001000004047812 */ /* 0x000fe400078efcff */
[----:B0-----:R-:W-:-:S04]  /*33c0*/  LOP3.LUT R0, R0, 0x7f, RZ, 0xc0, !PT ;  /* 0x0000007f00007812 */ /* 0x001fc800078ec0ff */
[----:B------:R-:W-:Y:S02]  /*33d0*/  ISETP.NE.AND P1, PT, R0, RZ, PT ;  /* 0x000000ff0000720c */ /* 0x000fe40003f25270 */
[----:B------:R-:W-:Y:S01]  /*33e0*/  R2UR UR12, R4 ;  /* 0x00000000040c72ca */ /* 0x000fe200000e0000 */
[----:B------:R-:W-:Y:S01]  /*33f0*/  UIADD3 UR4, UR42, 0x20400, URZ ;  /* 0x000204002a047890 */ /* 0x000fe2000fffe03f */
[----:B------:R-:W-:Y:S01]  /*3400*/  WARPGROUP.ARRIVE ;  /* 0x00000000000079c5 */ /* 0x000fe20000000000 */
[----:B------:R-:W-:Y:S01]  /*3410*/  UMOV UR7, 0x40000040 ;  /* 0x4000004000077882 */ /* 0x000fe20000000000 */
[----:B------:R-:W-:Y:S01]  /*3420*/  UMOV UR5, 0x40000040 ;  /* 0x4000004000057882 */ /* 0x000fe20000000000 */
[----:B------:R-:W-:Y:S01]  /*3430*/  USHF.R.U32.HI UR4, URZ, 0x4, UR4 ;  /* 0x000000043f047899 */ /* 0x000fe20008011604 */
[----:B------:R-:W-:Y:S01]  /*3440*/  IMAD R0, R169, -0x40, R152 ;  /* 0xffffffc0a9007824 */ /* 0x000fe200078e0298 */
[----:B------:R-:W-:Y:S01]  /*3450*/  UMOV UR11, 0x40000040 ;  /* 0x40000040000b7882 */ /* 0x000fe20000000000 */
[----:B------:R-:W-:Y:S01]  /*3460*/  UMOV UR9, 0x40000040 ;  /* 0x4000004000097882 */ /* 0x000fe20000000000 */
[----:B------:R-:W-:Y:S01]  /*3470*/  ULOP3.LUT UR4, UR4, 0x3fff, URZ, 0xc0, !UPT ;  /* 0x00003fff04047892 */ /* 0x000fe2000f8ec03f */
[----:B------:R-:W-:Y:S01]  /*3480*/  UMOV UR15, 0x40000040 ;  /* 0x40000040000f7882 */ /* 0x000fe20000000000 */
[----:B------:R-:W-:-:S02]  /*3490*/  IADD3 R0, -R17, 0x40, R0 ;  /* 0x0000004011007810 */ /* 0x000fc40007ffe100 */
[----:B------:R-:W-:Y:S02]  /*34a0*/  ULEA UR12, UR41, UR12, 0x9 ;  /* 0x0000000c290c7291 */ /* 0x000fe4000f8e483f */
[----:B------:R-:W-:Y:S01]  /*34b0*/  ULOP3.LUT UR13, UR4, 0x10000, URZ, 0xfc, !UPT ;  /* 0x00010000040d7892 */ /* 0x000fe2000f8efc3f */
[C---:B------:R-:W-:Y:S01]  /*34c0*/  ISETP.GT.AND P6, PT, R0.reuse, RZ, PT ;  /* 0x000000ff0000720c */ /* 0x040fe20003fc4270 */
[----:B------:R-:W-:Y:S01]  /*34d0*/  UIADD3 UR10, UR12, 0x4, URZ ;  /* 0x000000040c0a7890 */ /* 0x000fe2000fffe03f */
[C---:B------:R-:W-:Y:S01]  /*34e0*/  ISETP.GT.AND P2, PT, R0.reuse, 0x1, PT ;  /* 0x000000010000780c */ /* 0x040fe20003f44270 */
[----:B------:R-:W-:Y:S01]  /*34f0*/  UIADD3 UR8, UR13, 0x4, URZ ;  /* 0x000000040d087890 */ /* 0x000fe2000fffe03f */
[C---:B------:R-:W-:Y:S01]  /*3500*/  ISETP.GT.AND P3, PT, R0.reuse, 0x8, PT ;  /* 0x000000080000780c */ /* 0x040fe20003f64270 */
[----:B------:R-:W-:Y:S01]  /*3510*/  UMOV UR6, UR12 ;  /* 0x0000000c00067c82 */ /* 0x000fe20008000000 */
[----:B------:R-:W-:Y:S01]  /*3520*/  UMOV UR4, UR13 ;  /* 0x0000000d00047c82 */ /* 0x000fe20008000000 */
[----:B------:R-:W-:Y:S01]  /*3530*/  UIADD3 UR14, UR12, 0x6, URZ ;  /* 0x000000060c0e7890 */ /* 0x000fe2000fffe03f */
[----:B------:R-:W-:Y:S01]  /*3540*/  HGMMA.64x64x16.F32 R24, gdesc[UR4], RZ, !UPT, gsb0 ;  /* 0x00e00000041879f0 */ /* 0x000fe2000c0008ff */
[----:B------:R-:W-:Y:S01]  /*3550*/  UIADD3 UR6, UR12, 0x2, URZ ;  /* 0x000000020c067890 */ /* 0x000fe2000fffe03f */
[C---:B------:R-:W-:Y:S01]  /*3560*/  ISETP.GT.AND P4, PT, R0.reuse, 0x9, PT ;  /* 0x000000090000780c */ /* 0x040fe20003f84270 */
[----:B------:R-:W-:Y:S01]  /*3570*/  UIADD3 UR4, UR13, 0x2, URZ ;  /* 0x000000020d047890 */ /* 0x000fe2000fffe03f */
[----:B------:R-:W-:Y:S01]  /*3580*/  ISETP.GT.AND P5, PT, R0, 0x10, PT ;  /* 0x000000100000780c */ /* 0x000fe20003fa4270 */
[----:B------:R-:W-:Y:S01]  /*3590*/  UMOV UR7, 0x40000040 ;  /* 0x4000004000077882 */ /* 0x000fe20000000000 */
[----:B------:R-:W-:Y:S01]  /*35a0*/  UMOV UR5, 0x40000040 ;  /* 0x4000004000057882 */ /* 0x000fe20000000000 */
[----:B------:R-:W-:Y:S01]  /*35b0*/  UIADD3 UR12, UR13, 0x6, URZ ;  /* 0x000000060d0c7890 */ /* 0x000fe2000fffe03f */
[----:B------:R-:W-:-:S02]  /*35c0*/  ULDC UR20, c[0x0][0x988] ;  /* 0x0002620000147ab9 */ /* 0x000fc40000000800 */
        /* <DEDUP_REMOVED lines=67> */
[----:B------:R-:W0:Y:S01]  /*3a00*/  SHFL.BFLY PT, R0, R5, 0x2, 0x1f ;  /* 0x0c401f0005007f89 */ /* 0x000e2200000e0000 */
[----:B------:R-:W-:Y:S02]  /*3a10*/  FSEL R51, R51, -INF , P4 ;  /* 0xff80000033337808 */ /* 0x000fe40002000000 */
[----:B------:R-:W-:-:S02]  /*3a20*/  FSEL R54, R54, -INF , P5 ;  /* 0xff80000036367808 */ /* 0x000fc40002800000 */
[----:B------:R-:W-:Y:S02]  /*3a30*/  FSEL R55, R55, -INF , P6 ;  /* 0xff80000037377808 */ /* 0x000fe40003000000 */
[----:B0-----:R-:W-:Y:S02]  /*3a40*/  FMNMX.FTZ R9, R5, R0, !PT ;  /* 0x0000000005097209 */ /* 0x001fe40007810000 */
[----:B------:R-:W-:-:S03]  /*3a50*/  FMNMX.FTZ R0, R30, R3, !PT ;  /* 0x000000031e007209 */ /* 0x000fc60007810000 */
[----:B------:R-:W0:Y:S01]  /*3a60*/  SHFL.BFLY PT, R10, R9, 0x1, 0x1f ;  /* 0x0c201f00090a7f89 */ /* 0x000e2200000e0000 */
[----:B------:R-:W-:-:S04]  /*3a70*/  FMNMX.FTZ R3, R31, R0, !PT ;  /* 0x000000001f037209 */ /* 0x000fc80007810000 */
[----:B------:R-:W-:-:S04]  /*3a80*/  FMNMX.FTZ R0, R34, R3, !PT ;  /* 0x0000000322007209 */ /* 0x000fc80007810000 */
[----:B------:R-:W-:-:S04]  /*3a90*/  FMNMX.FTZ R3, R35, R0, !PT ;  /* 0x0000000023037209 */ /* 0x000fc80007810000 */
[----:B------:R-:W-:-:S04]  /*3aa0*/  FMNMX.FTZ R6, R38, R3, !PT ;  /* 0x0000000326067209 */ /* 0x000fc80007810000 */
[----:B------:R-:W-:-:S04]  /*3ab0*/  FMNMX.FTZ R3, R39, R6, !PT ;  /* 0x0000000627037209 */ /* 0x000fc80007810000 */
[----:B------:R-:W-:Y:S02]  /*3ac0*/  FMNMX.FTZ R6, R42, R3, !PT ;  /* 0x000000032a067209 */ /* 0x000fe40007810000 */
[----:B0-----:R-:W-:Y:S02]  /*3ad0*/  FMNMX.FTZ R0, R9, R10, !PT ;  /* 0x0000000a09007209 */ /* 0x001fe40007810000 */
        /* <DEDUP_REMOVED lines=21> */
[----:B------:R-:W0:Y:S01]  /*3c30*/  SHFL.BFLY PT, R3, R6, 0x2, 0x1f ;  /* 0x0c401f0006037f89 */ /* 0x000e2200000e0000 */
[----:B------:R-:W3:Y:S01]  /*3c40*/  MUFU.EX2 R25, R25 ;  /* 0x0000001900197308 */ /* 0x000ee20000000800 */
[--C-:B------:R-:W-:Y:S01]  /*3c50*/  FFMA.FTZ R44, R44, UR20, -R9.reuse ;  /* 0x000000142c2c7c23 */ /* 0x100fe20008010809 */
[--C-:B------:R-:W-:Y:S01]  /*3c60*/  FFMA.FTZ R45, R45, UR20, -R9.reuse ;  /* 0x000000142d2d7c23 */ /* 0x100fe20008010809 */
[--C-:B------:R-:W-:Y:S01]  /*3c70*/  FFMA.FTZ R48, R48, UR20, -R9.reuse ;  /* 0x0000001430307c23 */ /* 0x100fe20008010809 */
[--C-:B------:R-:W-:Y:S01]  /*3c80*/  FFMA.FTZ R49, R49, UR20, -R9.reuse ;  /* 0x0000001431317c23 */ /* 0x100fe20008010809 */
[--C-:B------:R-:W-:Y:S01]  /*3c90*/  FFMA.FTZ R52, R52, UR20, -R9.reuse ;  /* 0x0000001434347c23 */ /* 0x100fe20008010809 */
[----:B------:R-:W-:-:S02]  /*3ca0*/  FFMA.FTZ R9, R53, UR20, -R9 ;  /* 0x0000001435097c23 */ /* 0x000fc40008010809 */
[----:B------:R-:W-:Y:S08]  /*3cb0*/  MUFU.EX2 R28, R28 ;  /* 0x0000001c001c7308 */ /* 0x000ff00000000800 */
[----:B------:R-:W4:Y:S01]  /*3cc0*/  MUFU.EX2 R29, R29 ;  /* 0x0000001d001d7308 */ /* 0x000f220000000800 */
[----:B---3--:R-:W-:Y:S02]  /*3cd0*/  F2FP.F16.F32.PACK_AB R156, R25, R24 ;  /* 0x00000018199c723e */ /* 0x008fe400000000ff */
[----:B0-----:R-:W-:-:S05]  /*3ce0*/  FMNMX.FTZ R5, R6, R3, !PT ;  /* 0x0000000306057209 */ /* 0x001fca0007810000 */
[----:B------:R-:W-:Y:S01]  /*3cf0*/  MUFU.EX2 R32, R32 ;  /* 0x0000002000207308 */ /* 0x000fe20000000800 */
[----:B------:R-:W0:Y:S07]  /*3d00*/  SHFL.BFLY PT, R6, R5, 0x1, 0x1f ;  /* 0x0c201f0005067f89 */ /* 0x000e2e00000e0000 */
[----:B------:R-:W3:Y:S01]  /*3d10*/  MUFU.EX2 R33, R33 ;  /* 0x0000002100217308 */ /* 0x000ee20000000800 */
[----:B----4-:R-:W-:-:S07]  /*3d20*/  F2FP.F16.F32.PACK_AB R158, R29, R28 ;  /* 0x0000001c1d9e723e */ /* 0x010fce00000000ff */
[----:B------:R-:W-:Y:S08]  /*3d30*/  MUFU.EX2 R36, R36 ;  /* 0x0000002400247308 */ /* 0x000ff00000000800 */
[----:B------:R-:W4:Y:S01]  /*3d40*/  MUFU.EX2 R37, R37 ;  /* 0x0000002500257308 */ /* 0x000f220000000800 */
[----:B---3--:R-:W-:Y:S02]  /*3d50*/  F2FP.F16.F32.PACK_AB R160, R33, R32 ;  /* 0x0000002021a0723e */ /* 0x008fe400000000ff */
[----:B0-----:R-:W-:-:S04]  /*3d60*/  FMNMX.FTZ R3, R5, R6, !PT ;  /* 0x0000000605037209 */ /* 0x001fc80007810000 */
[C---:B------:R-:W-:Y:S01]  /*3d70*/  FSETP.NEU.FTZ.AND P2, PT, R3.reuse, -INF , PT ;  /* 0xff8000000300780b */ /* 0x040fe20003f5d000 */
[----:B------:R-:W-:Y:S01]  /*3d80*/  FMUL.FTZ R5, R3, UR20 ;  /* 0x0000001403057c20 */ /* 0x000fe20008410000 */
[----:B------:R-:W-:Y:S04]  /*3d90*/  MUFU.EX2 R40, R40 ;  /* 0x0000002800287308 */ /* 0x000fe80000000800 */
[----:B------:R-:W-:Y:S01]  /*3da0*/  FSEL R6, R5, RZ, P2 ;  /* 0x000000ff05067208 */ /* 0x000fe20001000000 */
[----:B------:R-:W-:Y:S01]  /*3db0*/  FADD.FTZ R5, R24, R25 ;  /* 0x0000001918057221 */ /* 0x000fe20000010000 */
[----:B----4-:R-:W-:Y:S02]  /*3dc0*/  F2FP.F16.F32.PACK_AB R162, R37, R36 ;  /* 0x0000002425a2723e */ /* 0x010fe400000000ff */
[----:B------:R-:W0:Y:S01]  /*3dd0*/  MUFU.EX2 R41, R41 ;  /* 0x0000002900297308 */ /* 0x000e220000000800 */
        /* <DEDUP_REMOVED lines=15> */
[----:B------:R-:W3:Y:S01]  /*3ed0*/  MUFU.EX2 R27, R27 ;  /* 0x0000001b001b7308 */ /* 0x000ee20000000800 */
[----:B------:R-:W-:Y:S01]  /*3ee0*/  FADD.FTZ R12, R32, R13 ;  /* 0x0000000d200c7221 */ /* 0x000fe20000010000 */
[--C-:B------:R-:W-:Y:S01]  /*3ef0*/  FFMA.FTZ R46, R46, UR20, -R6.reuse ;  /* 0x000000142e2e7c23 */ /* 0x100fe20008010806 */
[----:B------:R4:W-:Y:S01]  /*3f00*/  @!P1 SYNCS.ARRIVE.TRANS64.RED.A1T0 RZ, [R5+URZ], RZ ;  /* 0x000000ff05ff99a7 */ /* 0x0009e2000810043f */
[--C-:B------:R-:W-:Y:S01]  /*3f10*/  FFMA.FTZ R47, R47, UR20, -R6.reuse ;  /* 0x000000142f2f7c23 */ /* 0x100fe20008010806 */
[--C-:B------:R-:W-:Y:S01]  /*3f20*/  FFMA.FTZ R50, R50, UR20, -R6.reuse ;  /* 0x0000001432327c23 */ /* 0x100fe20008010806 */
[--C-:B------:R-:W-:Y:S01]  /*3f30*/  FFMA.FTZ R51, R51, UR20, -R6.reuse ;  /* 0x0000001433337c23 */ /* 0x100fe20008010806 */
[--C-:B------:R-:W-:Y:S01]  /*3f40*/  FFMA.FTZ R54, R54, UR20, -R6.reuse ;  /* 0x0000001436367c23 */ /* 0x100fe20008010806 */
[----:B------:R-:W5:Y:S01]  /*3f50*/  MUFU.EX2 R30, R30 ;  /* 0x0000001e001e7308 */ /* 0x000f620000000800 */
[----:B------:R-:W-:Y:S01]  /*3f60*/  FFMA.FTZ R6, R55, UR20, -R6 ;  /* 0x0000001437067c23 */ /* 0x000fe20008010806 */
[----:B0-----:R-:W-:-:S06]  /*3f70*/  F2FP.F16.F32.PACK_AB R164, R41, R40 ;  /* 0x0000002829a4723e */ /* 0x001fcc00000000ff */
[----:B------:R-:W4:Y:S01]  /*3f80*/  MUFU.EX2 R31, R31 ;  /* 0x0000001f001f7308 */ /* 0x000f220000000800 */
[----:B---3--:R-:W-:Y:S01]  /*3f90*/  FADD.FTZ R11, R26, R27 ;  /* 0x0000001b1a0b7221 */ /* 0x008fe20000010000 */
[----:B------:R-:W-:-:S06]  /*3fa0*/  F2FP.F16.F32.PACK_AB R157, R27, R26 ;  /* 0x0000001a1b9d723e */ /* 0x000fcc00000000ff */
[----:B------:R-:W0:Y:S01]  /*3fb0*/  MUFU.EX2 R34, R34 ;  /* 0x0000002200227308 */ /* 0x000e220000000800 */
[----:B-----5:R-:W-:Y:S01]  /*3fc0*/  FADD.FTZ R10, R30, R11 ;  /* 0x0000000b1e0a7221 */ /* 0x020fe20000010000 */
[----:B------:R-:W-:-:S04]  /*3fd0*/  FADD.FTZ R11, R33, R12 ;  /* 0x0000000c210b7221 */ /* 0x000fc80000010000 */
[----:B------:R-:W-:Y:S02]  /*3fe0*/  FADD.FTZ R12, R36, R11 ;  /* 0x0000000b240c7221 */ /* 0x000fe40000010000 */
[----:B------:R-:W3:Y:S01]  /*3ff0*/  MUFU.EX2 R35, R35 ;  /* 0x0000002300237308 */ /* 0x000ee20000000800 */
[----:B----4-:R-:W-:Y:S01]  /*4000*/  FADD.FTZ R5, R31, R10 ;  /* 0x0000000a1f057221 */ /* 0x010fe20000010000 */
[----:B------:R-:W-:Y:S01]  /*4010*/  FADD.FTZ R11, R37, R12 ;  /* 0x0000000c250b7221 */ /* 0x000fe20000010000 */
[----:B------:R-:W-:Y:S01]  /*4020*/  F2FP.F16.F32.PACK_AB R159, R31, R30 ;  /* 0x0000001e1f9f723e */ /* 0x000fe200000000ff */
[----:B------:R-:W-:Y:S02]  /*4030*/  BAR.SYNC.DEFER_BLOCKING 0xf, 0x100 ;  /* 0x03c4000000007b1d */ /* 0x000fe40000010000 */
[----:B------:R-:W-:Y:S01]  /*4040*/  FADD.FTZ R12, R40, R11 ;  /* 0x0000000b280c7221 */ /* 0x000fe20000010000 */
[----:B0-----:R-:W-:-:S03]  /*4050*/  FADD.FTZ R10, R34, R5 ;  /* 0x00000005220a7221 */ /* 0x001fc60000010000 */
[----:B------:R-:W0:Y:S01]  /*4060*/  MUFU.EX2 R38, R38 ;  /* 0x0000002600267308 */ /* 0x000e220000000800 */
[----:B------:R-:W-:Y:S01]  /*4070*/  FADD.FTZ R13, R41, R12 ;  /* 0x0000000c290d7221 */ /* 0x000fe20000010000 */
[----:B---3--:R-:W-:-:S06]  /*4080*/  FADD.FTZ R5, R35, R10 ;  /* 0x0000000a23057221 */ /* 0x008fcc0000010000 */
[----:B------:R-:W3:Y:S01]  /*4090*/  MUFU.EX2 R39, R39 ;  /* 0x0000002700277308 */ /* 0x000ee20000000800 */
[----:B------:R-:W-:-:S07]  /*40a0*/  F2FP.F16.F32.PACK_AB R161, R35, R34 ;  /* 0x0000002223a1723e */ /* 0x000fce00000000ff */
[----:B------:R-:W4:Y:S01]  /*40b0*/  MUFU.EX2 R42, R42 ;  /* 0x0000002a002a7308 */ /* 0x000f220000000800 */
[----:B0-----:R-:W-:Y:S01]  /*40c0*/  FADD.FTZ R10, R38, R5 ;  /* 0x00000005260a7221 */ /* 0x001fe20000010000 */
[----:B------:R0:W-:Y:S06]  /*40d0*/  STSM.16.M88.4 [R23+0x26800], R156 ;  /* 0x0268009c17007844 */ /* 0x0001ec0000000200 */
[----:B------:R-:W5:Y:S01]  /*40e0*/  MUFU.EX2 R43, R43 ;  /* 0x0000002b002b7308 */ /* 0x000f620000000800 */
[C---:B---3--:R-:W-:Y:S01]  /*40f0*/  FADD.FTZ R5, R39.reuse, R10 ;  /* 0x0000000a27057221 */ /* 0x048fe20000010000 */
[----:B------:R-:W-:-:S05]  /*4100*/  F2FP.F16.F32.PACK_AB R163, R39, R38 ;  /* 0x0000002627a3723e */ /* 0x000fca00000000ff */
[----:B------:R0:W-:Y:S01]  /*4110*/  STSM.16.M88.4 [R186], R160 ;  /* 0x000000a0ba007844 */ /* 0x0001e20000000200 */
[----:B------:R-:W-:Y:S01]  /*4120*/  MUFU.EX2 R44, R44 ;  /* 0x0000002c002c7308 */ /* 0x000fe20000000800 */
[----:B----4-:R-:W-:-:S07]  /*4130*/  FADD.FTZ R10, R42, R5 ;  /* 0x000000052a0a7221 */ /* 0x010fce0000010000 */
[----:B------:R-:W3:Y:S01]  /*4140*/  MUFU.EX2 R46, R46 ;  /* 0x0000002e002e7308 */ /* 0x000ee20000000800 */
[C---:B-----5:R-:W-:Y:S01]  /*4150*/  FADD.FTZ R5, R43.reuse, R10 ;  /* 0x0000000a2b057221 */ /* 0x060fe20000010000 */
[----:B------:R-:W-:-:S06]  /*4160*/  F2FP.F16.F32.PACK_AB R165, R43, R42 ;  /* 0x0000002a2ba5723e */ /* 0x000fcc00000000ff */
[----:B------:R-:W4:Y:S08]  /*4170*/  MUFU.EX2 R45, R45 ;  /* 0x0000002d002d7308 */ /* 0x000f300000000800 */
[----:B------:R-:W5:Y:S01]  /*4180*/  MUFU.EX2 R47, R47 ;  /* 0x0000002f002f7308 */ /* 0x000f620000000800 */
[----:B---3--:R-:W-:-:S07]  /*4190*/  FADD.FTZ R10, R46, R5 ;  /* 0x000000052e0a7221 */ /* 0x008fce0000010000 */
[----:B------:R-:W-:Y:S01]  /*41a0*/  MUFU.EX2 R48, R48 ;  /* 0x0000003000307308 */ /* 0x000fe20000000800 */
[----:B----4-:R-:W-:-:S07]  /*41b0*/  F2FP.F16.F32.PACK_AB R166, R45, R44 ;  /* 0x0000002c2da6723e */ /* 0x010fce00000000ff */
[----:B------:R-:W3:Y:S01]  /*41c0*/  MUFU.EX2 R49, R49 ;  /* 0x0000003100317308 */ /* 0x000ee20000000800 */
[C---:B-----5:R-:W-:Y:S01]  /*41d0*/  F2FP.F16.F32.PACK_AB R167, R47.reuse, R46 ;  /* 0x0000002e2fa7723e */ /* 0x060fe200000000ff */
[----:B------:R-:W-:-:S04]  /*41e0*/  FADD.FTZ R47, R47, R10 ;  /* 0x0000000a2f2f7221 */ /* 0x000fc80000010000 */
[----:B------:R0:W-:Y:S02]  /*41f0*/  STSM.16.M88.4 [R184], R164 ;  /* 0x000000a4b8007844 */ /* 0x0001e40000000200 */
[----:B------:R-:W-:Y:S08]  /*4200*/  MUFU.EX2 R50, R50 ;  /* 0x0000003200327308 */ /* 0x000ff00000000800 */
[----:B------:R-:W4:Y:S01]  /*4210*/  MUFU.EX2 R51, R51 ;  /* 0x0000003300337308 */ /* 0x000f220000000800 */
[----:B---3--:R-:W-:-:S07]  /*4220*/  F2FP.F16.F32.PACK_AB R172, R49, R48 ;  /* 0x0000003031ac723e */ /* 0x008fce00000000ff */
[----:B------:R-:W-:Y:S08]  /*4230*/  MUFU.EX2 R52, R52 ;  /* 0x0000003400347308 */ /* 0x000ff00000000800 */
[----:B------:R-:W3:Y:S01]  /*4240*/  MUFU.EX2 R9, R9 ;  /* 0x0000000900097308 */ /* 0x000ee20000000800 */
[----:B----4-:R-:W-:Y:S01]  /*4250*/  F2FP.F16.F32.PACK_AB R173, R51, R50 ;  /* 0x0000003233ad723e */ /* 0x010fe200000000ff */
[----:B------:R-:W-:-:S04]  /*4260*/  FADD.FTZ R50, R50, R47 ;  /* 0x0000002f32327221 */ /* 0x000fc80000010000 */
[----:B------:R-:W-:Y:S02]  /*4270*/  FADD.FTZ R51, R51, R50 ;  /* 0x0000003233337221 */ /* 0x000fe40000010000 */
[----:B------:R-:W4:Y:S08]  /*4280*/  MUFU.EX2 R54, R54 ;  /* 0x0000003600367308 */ /* 0x000f300000000800 */
[----:B------:R5:W1:Y:S01]  /*4290*/  MUFU.EX2 R11, R6 ;  /* 0x00000006000b7308 */ /* 0x000a620000000800 */
[----:B---3--:R-:W-:Y:S01]  /*42a0*/  F2FP.F16.F32.PACK_AB R174, R9, R52 ;  /* 0x0000003409ae723e */ /* 0x008fe200000000ff */
[----:B-----5:R-:W-:-:S04]  /*42b0*/  FADD.FTZ R6, R44, R13 ;  /* 0x0000000d2c067221 */ /* 0x020fc80000010000 */
[----:B------:R-:W-:Y:S01]  /*42c0*/  FADD.FTZ R45, R45, R6 ;  /* 0x000000062d2d7221 */ /* 0x000fe20000010000 */
[----:B----4-:R-:W-:-:S03]  /*42d0*/  FADD.FTZ R6, R54, R51 ;  /* 0x0000003336067221 */ /* 0x010fc60000010000 */
[----:B------:R-:W-:Y:S01]  /*42e0*/  FADD.FTZ R48, R48, R45 ;  /* 0x0000002d30307221 */ /* 0x000fe20000010000 */
[C---:B-1----:R-:W-:Y:S01]  /*42f0*/  F2FP.F16.F32.PACK_AB R175, R11.reuse, R54 ;  /* 0x000000360baf723e */ /* 0x042fe200000000ff */
[----:B------:R-:W-:Y:S02]  /*4300*/  FADD.FTZ R6, R11, R6 ;  /* 0x000000060b067221 */ /* 0x000fe40000010000 */
[----:B------:R-:W-:Y:S02]  /*4310*/  FADD.FTZ R49, R49, R48 ;  /* 0x0000003031317221 */ /* 0x000fe40000010000 */
[----:B------:R0:W-:Y:S02]  /*4320*/  STSM.16.M88.4 [R185], R172 ;  /* 0x000000acb9007844 */ /* 0x0001e40000000200 */
[----:B------:R-:W-:-:S04]  /*4330*/  FADD.FTZ R52, R52, R49 ;  /* 0x0000003134347221 */ /* 0x000fc80000010000 */
[----:B------:R-:W-:Y:S01]  /*4340*/  FADD.FTZ R5, R9, R52 ;  /* 0x0000003409057221 */ /* 0x000fe20000010000 */
[----:B------:R-:W-:Y:S06]  /*4350*/  @!P0 BRA `(.L_x_2940) ;  /* 0x0000000000048947 */ /* 0x000fec0003800000 */
[----:B------:R-:W-:Y:S01]  /*4360*/  BPT.TRAP 0x1 ;  /* 0x000000040000795c */ /* 0x000fe20000300000 */
.L_x_2940:
[----:B------:R1:W3:Y:S01]  /*4370*/  SYNCS.PHASECHK.TRANS64.TRYWAIT P2, [R7+URZ+0x28c50], R8 ;  /* 0x028c5008070075a7 */ /* 0x0002e2000804017f */
[----:B------:R-:W-:Y:S05]  /*4380*/  @!P0 BRA `(.L_x_2941) ;  /* 0x0000000000048947 */ /* 0x000fea0003800000 */
[----:B------:R-:W-:Y:S01]  /*4390*/  BPT.TRAP 0x1 ;  /* 0x000000040000795c */ /* 0x000fe20000300000 */
.L_x_2941:
[----:B------:R-:W-:Y:S01]  /*43a0*/  ULOP3.LUT UR48, UR48, 0x2000000, URZ, 0xfc, !UPT ;  /* 0x0200000030307892 */ /* 0x000fe2000f8efc3f */
[----:B---3--:R-:W-:Y:S11]  /*43b0*/  @P2 BRA `(.L_x_2942) ;  /* 0x0000000000082947 */ /* 0x008ff60003800000 */
[----:B------:R-:W3:Y:S02]  /*43c0*/  SYNCS.PHASECHK.TRANS64.TRYWAIT P2, [R7+URZ+0x28c50], R8 ;  /* 0x028c5008070075a7 */ /* 0x000ee4000804017f */
[----:B---3--:R-:W-:Y:S05]  /*43d0*/  @!P2 BRA `(.L_x_2943) ;  /* 0x0000009800fca947 */ /* 0x008fea0003800000 */
.L_x_2942:
[----:B------:R-:W-:Y:S01]  /*43e0*/  ULEA UR6, UR41, UR48, 0xc ;  /* 0x0000003029067291 */ /* 0x000fe2000f8e603f */
[----:B------:R-:W-:Y:S01]  /*43f0*/  WARPGROUP.ARRIVE ;  /* 0x00000000000079c5 */ /* 0x000fe20000000000 */
[----:B------:R-:W-:Y:S01]  /*4400*/  UMOV UR7, 0x40000040 ;  /* 0x4000004000077882 */ /* 0x000fe20000000000 */
[----:B------:R-:W-:Y:S01]  /*4410*/  UMOV UR11, 0x40000040 ;  /* 0x40000040000b7882 */ /* 0x000fe20000000000 */
[----:B------:R-:W-:Y:S01]  /*4420*/  UIADD3 UR10, UR6, 0x80, URZ ;  /* 0x00000080060a7890 */ /* 0x000fe2000fffe03f */
[----:B------:R-:W-:Y:S01]  /*4430*/  ISETP.GE.AND P2, PT, R152, 0x41, PT ;  /* 0x000000419800780c */ /* 0x000fe20003f46270 */
[----:B-123--:R-:W-:-:S03]  /*4440*/  @!P1 VIADD R7, R7, 0x28c60 ;  /* 0x00028c6007079836 */ /* 0x00efc60000000000 */
[----:B------:R-:W-:Y:S01]  /*4450*/  HGMMA.64x256x16.F32 R24, R156, gdesc[UR4].tnspB, RZ, !UPT, gsb0 ;  /* 0x43e000049c187df0 */ /* 0x000fe2000c0008ff */
[----:B------:R-:W-:Y:S01]  /*4460*/  UMOV UR7, 0x40000040 ;  /* 0x4000004000077882 */ /* 0x000fe20000000000 */
[----:B------:R-:W-:Y:S01]  /*4470*/  @!P1 PRMT R7, RZ, 0x654, R7 ;  /* 0x00000654ff079816 */ /* 0x000fe20000000007 */
[----:B------:R-:W-:Y:S02]  /*4480*/  WARPGROUP.DEPBAR.LE gsb0, 0x0 ;  /* 0x00008000000079c5 */ /* 0x000fe40000010000 */
[----:B------:R-:W-:-:S15]  /*4490*/  WARPGROUP.ARRIVE ;  /* 0x00000000000079c5 */ /* 0x000fde0000000000 */
[----:B------:R-:W-:-:S08]  /*44a0*/  NOP ;  /* 0x0000000000007918 */ /* 0x000fd00000000000 */
[----:B------:R-:W-:Y:S01]  /*44b0*/  HGMMA.64x256x16.F32 R24, R160, gdesc[UR8].tnspB, R24, gsb0 ;  /* 0x43e00008a0187df0 */ /* 0x000fe20008000818 */
[----:B------:R-:W-:Y:S01]  /*44c0*/  UIADD3 UR10, UR6, 0x100, URZ ;  /* 0x00000100060a7890 */ /* 0x000fe2000fffe03f */
[----:B------:R-:W-:Y:S01]  /*44d0*/  UMOV UR11, 0x40000040 ;  /* 0x40000040000b7882 */ /* 0x000fe20000000000 */
[----:B------:R-:W-:Y:S01]  /*44e0*/  UIADD3 UR6, UR6, 0x180, URZ ;  /* 0x0000018006067890 */ /* 0x000fe2000fffe03f */
[----:B------:R-:W-:Y:S02]  /*44f0*/  WARPGROUP.DEPBAR.LE gsb0, 0x0 ;  /* 0x00008000000079c5 */ /* 0x000fe40000010000 */
[----:B------:R-:W-:-:S15]  /*4500*/  WARPGROUP.ARRIVE ;  /* 0x00000000000079c5 */ /* 0x000fde0000000000 */
[----:B------:R-:W-:-:S07]  /*4510*/  NOP ;  /* 0x0000000000007918 */ /* 0x000fce0000000000 */
[----:B------:R-:W-:Y:S03]  /*4520*/  HGMMA.64x256x16.F32 R24, R164, gdesc[UR8].tnspB, R24, gsb0 ;  /* 0x43e00008a4187df0 */ /* 0x000fe60008000818 */
        /* <DEDUP_REMOVED lines=14> */
[----:B------:R-:W-:Y:S05]  /*4610*/  @!P2 BRA `(.L_x_2944) ;  /* 0x000000180040a947 */ /* 0x000fea0003800000 */
[----:B-1----:R-:W-:Y:S01]  /*4620*/  IADD3 R7, R169, -0x2, RZ ;  /* 0xfffffffea9077810 */ /* 0x002fe20007ffe0ff */
[----:B------:R-:W-:Y:S01]  /*4630*/  IMAD.MOV.U32 R9, RZ, RZ, R3 ;  /* 0x000000ffff097224 */ /* 0x000fe200078e0003 */
[----:B------:R-:W-:Y:S01]  /*4640*/  UMOV UR21, UR41 ;  /* 0x0000002900157c82 */ /* 0x000fe20008000000 */
[----:B------:R-:W-:Y:S01]  /*4650*/  IMAD.MOV.U32 R11, RZ, RZ, R0 ;  /* 0x000000ffff0b7224 */ /* 0x000fe200078e0000 */
[----:B------:R-:W-:-:S06]  /*4660*/  ULDC UR20, c[0x0][0x988] ;  /* 0x0002620000147ab9 */ /* 0x000fcc0000000800 */
.L_x_2953:
[----:B------:R-:W-:Y:S01]  /*4670*/  UIADD3 UR41, UR21, 0x1, URZ ;  /* 0x0000000115297890 */ /* 0x000fe2000fffe03f */
[C---:B------:R-:W-:Y:S01]  /*4680*/  ISETP.GT.AND P2, PT, R7.reuse, RZ, PT ;  /* 0x000000ff0700720c */ /* 0x040fe20003f44270 */
[----:B------:R-:W-:Y:S02]  /*4690*/  VIADD R7, R7, 0xffffffff ;  /* 0xffffffff07077836 */ /* 0x000fe40000000000 */
[----:B------:R-:W-:-:S04]  /*46a0*/  UISETP.NE.AND UP0, UPT, UR41, 0x2, UPT ;  /* 0x000000022900788c */ /* 0x000fc8000bf05270 */
[----:B------:R-:W-:Y:S02]  /*46b0*/  USEL UR6, URZ, 0x1, UP0 ;  /* 0x000000013f067887 */ /* 0x000fe40008000000 */
[----:B------:R-:W-:Y:S02]  /*46c0*/  USEL UR41, UR41, URZ, UP0 ;  /* 0x0000003f29297287 */ /* 0x000fe40008000000 */
[----:B------:R-:W-:Y:S01]  /*46d0*/  ULOP3.LUT UR40, UR40, UR6, URZ, 0x3c, !UPT ;  /* 0x0000000628287292 */ /* 0x000fe2000f8e3c3f */
[----:B0123--:R-:W-:Y:S11]  /*46e0*/  @!P0 BRA `(.L_x_2945) ;  /* 0x0000000000048947 */ /* 0x00fff60003800000 */
[----:B------:R-:W-:Y:S01]  /*46f0*/  BPT.TRAP 0x1 ;  /* 0x000000040000795c */ /* 0x000fe20000300000 */
.L_x_2945:
[----:B------:R-:W-:Y:S01]  /*4700*/  ULEA UR22, UR41, UR42, 0x3 ;  /* 0x0000002a29167291 */ /* 0x000fe2000f8e183f */
[----:B------:R-:W-:-:S05]  /*4710*/  IMAD.U32 R8, RZ, RZ, UR40 ;  /* 0x00000028ff087e24 */ /* 0x000fca000f8e00ff */
[----:B------:R-:W-:-:S04]  /*4720*/  SHF.L.U32 R8, R8, 0x1f, RZ ;  /* 0x0000001f08087819 */ /* 0x000fc800000006ff */
[----:B------:R1:W2:Y:S01]  /*4730*/  SYNCS.PHASECHK.TRANS64.TRYWAIT P3, [UR22+0x28c30], R8 ;  /* 0x028c3008ff0075a7 */ /* 0x0002a20008060156 */
[----:B------:R-:W-:Y:S05]  /*4740*/  @!P0 BRA `(.L_x_2946) ;  /* 0x0000000000048947 */ /* 0x000fea0003800000 */
[----:B------:R-:W-:Y:S01]  /*4750*/  BPT.TRAP 0x1 ;  /* 0x000000040000795c */ /* 0x000fe20000300000 */
.L_x_2946:
[----:B--2---:R-:W-:Y:S05]  /*4760*/  @P3 BRA `(.L_x_2947) ;  /* 0x0000000000083947 */ /* 0x004fea0003800000 */
[----:B------:R-:W2:Y:S02]  /*4770*/  SYNCS.PHASECHK.TRANS64.TRYWAIT P3, [UR22+0x28c30], R8 ;  /* 0x028c3008ff0075a7 */ /* 0x000ea40008060156 */
[----:B--2---:R-:W-:Y:S05]  /*4780*/  @!P3 BRA `(.L_x_2948) ;  /* 0x000000980024b947 */ /* 0x004fea0003800000 */
.L_x_2947:
[----:B------:R-:W-:Y:S01]  /*4790*/  R2UR UR18, R4 ;  /* 0x00000000041272ca */ /* 0x000fe200000e0000 */
[----:B------:R-:W-:Y:S01]  /*47a0*/  UIADD3 UR6, UR42, 0x20400, URZ ;  /* 0x000204002a067890 */ /* 0x000fe2000fffe03f */
[----:B0-----:R-:W-:Y:S01]  /*47b0*/  WARPGROUP.ARRIVE ;  /* 0x00000000000079c5 */ /* 0x001fe20000000000 */
        /* <DEDUP_REMOVED lines=23> */
[----:B------:R-:W-:-:S04]  /*4930*/  FMNMX.FTZ R0, R152, R11, !PT ;  /* 0x0000000b98007209 */ /* 0x000fc80007810000 */
[----:B--2---:R-:W-:-:S04]  /*4940*/  FMNMX.FTZ R3, R153, R0, !PT ;  /* 0x0000000099037209 */ /* 0x004fc80007810000 */
        /* <DEDUP_REMOVED lines=15> */
[----:B------:R-:W0:Y:S02]  /*4a40*/  SHFL.BFLY PT, R3, R12, 0x2, 0x1f ;  /* 0x0c401f000c037f89 */ /* 0x000e2400000e0000 */
        /* <DEDUP_REMOVED lines=10> */
[----:B------:R-:W-:-:S03]  /*4af0*/  FMNMX.FTZ R12, R170, R3, !PT ;  /* 0x00000003aa0c7209 */ /* 0x000fc60007810000 */
[C---:B------:R-:W-:Y:S01]  /*4b00*/  FMUL.FTZ R191, R0.reuse, UR20 ;  /* 0x0000001400bf7c20 */ /* 0x040fe20008410000 */
[----:B------:R-:W-:Y:S01]  /*4b10*/  FMNMX.FTZ R3, R171, R12, !PT ;  /* 0x0000000cab037209 */ /* 0x000fe20007810000 */
[----:B------:R-:W-:Y:S02]  /*4b20*/  FADD.FTZ R11, -R0, R11 ;  /* 0x0000000b000b7221 */ /* 0x000fe40000010100 */
[--C-:B------:R-:W-:Y:S01]  /*4b30*/  FFMA.FTZ R21, R156, UR20, -R191.reuse ;  /* 0x000000149c157c23 */ /* 0x100fe200080108bf */
[----:B------:R-:W-:Y:S01]  /*4b40*/  FMNMX.FTZ R12, R174, R3, !PT ;  /* 0x00000003ae0c7209 */ /* 0x000fe20007810000 */
[--C-:B------:R-:W-:Y:S01]  /*4b50*/  FFMA.FTZ R156, R160, UR20, -R191.reuse ;  /* 0x00000014a09c7c23 */ /* 0x100fe200080108bf */
[--C-:B------:R-:W-:Y:S01]  /*4b60*/  FFMA.FTZ R160, R168, UR20, -R191.reuse ;  /* 0x00000014a8a07c23 */ /* 0x100fe200080108bf */
[----:B------:R-:W-:Y:S01]  /*4b70*/  FMUL.FTZ R13, R11, UR20 ;  /* 0x000000140b0d7c20 */ /* 0x000fe20008410000 */
[----:B------:R-:W-:Y:S01]  /*4b80*/  FMNMX.FTZ R3, R175, R12, !PT ;  /* 0x0000000caf037209 */ /* 0x000fe20007810000 */
[--C-:B------:R-:W-:Y:S01]  /*4b90*/  FFMA.FTZ R11, R152, UR20, -R191.reuse ;  /* 0x00000014980b7c23 */ /* 0x100fe200080108bf */
[--C-:B------:R-:W-:Y:S01]  /*4ba0*/  FFMA.FTZ R15, R161, UR20, -R191.reuse ;  /* 0x00000014a10f7c23 */ /* 0x100fe200080108bf */
[--C-:B------:R-:W-:Y:S01]  /*4bb0*/  FFMA.FTZ R152, R153, UR20, -R191.reuse ;  /* 0x0000001499987c23 */ /* 0x100fe200080108bf */
[----:B------:R-:W-:Y:S01]  /*4bc0*/  FMNMX.FTZ R12, R178, R3, !PT ;  /* 0x00000003b20c7209 */ /* 0x000fe20007810000 */
[--C-:B------:R-:W-:Y:S01]  /*4bd0*/  FFMA.FTZ R161, R177, UR20, -R191.reuse ;  /* 0x00000014b1a17c23 */ /* 0x100fe200080108bf */
[----:B------:R0:W2:Y:S01]  /*4be0*/  MUFU.EX2 R10, R13 ;  /* 0x0000000d000a7308 */ /* 0x0000a20000000800 */
[--C-:B------:R-:W-:Y:S01]  /*4bf0*/  FFMA.FTZ R153, R169, UR20, -R191.reuse ;  /* 0x00000014a9997c23 */ /* 0x100fe200080108bf */
[----:B------:R-:W-:Y:S01]  /*4c00*/  FMNMX.FTZ R3, R179, R12, !PT ;  /* 0x0000000cb3037209 */ /* 0x000fe20007810000 */
[----:B------:R-:W-:-:S03]  /*4c10*/  FFMA.FTZ R180, R180, UR20, -R191 ;  /* 0x00000014b4b47c23 */ /* 0x000fc600080108bf */
[----:B------:R-:W-:Y:S02]  /*4c20*/  FMNMX.FTZ R14, R182, R3, !PT ;  /* 0x00000003b60e7209 */ /* 0x000fe40007810000 */
[----:B------:R3:W-:Y:S01]  /*4c30*/  MUFU.EX2 R12, R21 ;  /* 0x00000015000c7308 */ /* 0x0007e20000000800 */
[--C-:B0-----:R-:W-:Y:S01]  /*4c40*/  FFMA.FTZ R13, R157, UR20, -R191.reuse ;  /* 0x000000149d0d7c23 */ /* 0x101fe200080108bf */
[----:B------:R-:W-:Y:S01]  /*4c50*/  FMNMX.FTZ R3, R183, R14, !PT ;  /* 0x0000000eb7037209 */ /* 0x000fe20007810000 */
[--C-:B------:R-:W-:Y:S01]  /*4c60*/  FFMA.FTZ R14, R164, UR20, -R191.reuse ;  /* 0x00000014a40e7c23 */ /* 0x100fe200080108bf */
[--C-:B------:R-:W-:Y:S01]  /*4c70*/  FFMA.FTZ R164, R176, UR20, -R191.reuse ;  /* 0x00000014b0a47c23 */ /* 0x100fe200080108bf */
[--C-:B------:R-:W-:Y:S02]  /*4c80*/  FFMA.FTZ R157, R173, UR20, -R191.reuse ;  /* 0x00000014ad9d7c23 */ /* 0x100fe400080108bf */
[----:B------:R-:W0:Y:S01]  /*4c90*/  SHFL.BFLY PT, R20, R3, 0x2, 0x1f ;  /* 0x0c401f0003147f89 */ /* 0x000e2200000e0000 */
[----:B------:R-:W4:Y:S01]  /*4ca0*/  MUFU.EX2 R11, R11 ;  /* 0x0000000b000b7308 */ /* 0x000f220000000800 */
[----:B---3--:R-:W-:Y:S01]  /*4cb0*/  FFMA.FTZ R21, R165, UR20, -R191 ;  /* 0x00000014a5157c23 */ /* 0x008fe200080108bf */
[-C--:B--2---:R-:W-:Y:S01]  /*4cc0*/  FMUL.FTZ R24, R24, R10.reuse ;  /* 0x0000000a18187220 */ /* 0x084fe20000410000 */
[-C--:B------:R-:W-:Y:S01]  /*4cd0*/  FMUL.FTZ R25, R25, R10.reuse ;  /* 0x0000000a19197220 */ /* 0x080fe20000410000 */
[-C--:B------:R-:W-:Y:S01]  /*4ce0*/  FMUL.FTZ R28, R28, R10.reuse ;  /* 0x0000000a1c1c7220 */ /* 0x080fe20000410000 */
[-C--:B------:R-:W-:Y:S01]  /*4cf0*/  FMUL.FTZ R29, R29, R10.reuse ;  /* 0x0000000a1d1d7220 */ /* 0x080fe20000410000 */
[-C--:B------:R-:W-:Y:S01]  /*4d00*/  FMUL.FTZ R32, R32, R10.reuse ;  /* 0x0000000a20207220 */ /* 0x080fe20000410000 */
[-C--:B------:R-:W-:Y:S01]  /*4d10*/  FMUL.FTZ R33, R33, R10.reuse ;  /* 0x0000000a21217220 */ /* 0x080fe20000410000 */
[----:B------:R-:W2:Y:S01]  /*4d20*/  MUFU.EX2 R152, R152 ;  /* 0x0000009800987308 */ /* 0x000ea20000000800 */
        /* <DEDUP_REMOVED lines=8> */
[----:B----4-:R-:W-:Y:S01]  /*4db0*/  FFMA.FTZ R5, R10, R5, R11 ;  /* 0x000000050a057223 */ /* 0x010fe2000001000b */
[-C--:B------:R-:W-:Y:S01]  /*4dc0*/  FMUL.FTZ R49, R49, R10.reuse ;  /* 0x0000000a31317220 */ /* 0x080fe20000410000 */
[-C--:B------:R-:W-:Y:S01]  /*4dd0*/  FMUL.FTZ R52, R52, R10.reuse ;  /* 0x0000000a34347220 */ /* 0x080fe20000410000 */
[-C--:B------:R-:W-:Y:S01]  /*4de0*/  FMUL.FTZ R53, R53, R10.reuse ;  /* 0x0000000a35357220 */ /* 0x080fe20000410000 */
[-C--:B------:R-:W-:Y:S01]  /*4df0*/  FMUL.FTZ R56, R56, R10.reuse ;  /* 0x0000000a38387220 */ /* 0x080fe20000410000 */
[----:B------:R-:W-:Y:S01]  /*4e00*/  FMUL.FTZ R57, R57, R10 ;  /* 0x0000000a39397220 */ /* 0x000fe20000410000 */
[----:B0-----:R-:W-:Y:S01]  /*4e10*/  FMNMX.FTZ R165, R3, R20, !PT ;  /* 0x0000001403a57209 */ /* 0x001fe20007810000 */
[----:B------:R-:W-:Y:S01]  /*4e20*/  FFMA.FTZ R20, R172, UR20, -R191 ;  /* 0x00000014ac147c23 */ /* 0x000fe200080108bf */
[----:B------:R-:W-:Y:S01]  /*4e30*/  MUFU.EX2 R156, R156 ;  /* 0x0000009c009c7308 */ /* 0x000fe20000000800 */
[C---:B--2---:R-:W-:Y:S01]  /*4e40*/  FADD.FTZ R5, R152.reuse, R5 ;  /* 0x0000000598057221 */ /* 0x044fe20000010000 */
[----:B------:R-:W-:Y:S01]  /*4e50*/  F2FP.F16.F32.PACK_AB R152, R152, R11 ;  /* 0x0000000b9898723e */ /* 0x000fe200000000ff */
[----:B------:R-:W0:Y:S01]  /*4e60*/  SHFL.BFLY PT, R168, R165, 0x1, 0x1f ;  /* 0x0c201f00a5a87f89 */ /* 0x000e2200000e0000 */
        /* <DEDUP_REMOVED lines=22> */
[----:B------:R-:W-:Y:S01]  /*4fd0*/  FMUL.FTZ R97, R97, R10 ;  /* 0x0000000a61617220 */ /* 0x000fe20000410000 */
[----:B0-----:R-:W-:Y:S01]  /*4fe0*/  FMNMX.FTZ R3, R165, R168, !PT ;  /* 0x000000a8a5037209 */ /* 0x001fe20007810000 */
[----:B------:R-:W-:Y:S01]  /*4ff0*/  FFMA.FTZ R168, R181, UR20, -R191 ;  /* 0x00000014b5a87c23 */ /* 0x000fe200080108bf */
[----:B------:R-:W-:-:S02]  /*5000*/  IMAD.U32 R181, RZ, RZ, UR21 ;  /* 0x00000015ffb57e24 */ /* 0x000fc4000f8e00ff */
        /* <DEDUP_REMOVED lines=13> */
[----:B------:R-:W-:Y:S01]  /*50e0*/  IMAD.MOV R154, RZ, RZ, -R22 ;  /* 0x000000ffff9a7224 */ /* 0x000fe200078e0a16 */
[----:B------:R-:W-:Y:S01]  /*50f0*/  MOV R171, UR22 ;  /* 0x0000001600ab7c02 */ /* 0x000fe20008000f00 */
[--C-:B------:R-:W-:Y:S01]  /*5100*/  FFMA.FTZ R169, R158, UR20, -R177.reuse ;  /* 0x000000149ea97c23 */ /* 0x100fe200080108b1 */
[--C-:B------:R-:W-:Y:S01]  /*5110*/  FFMA.FTZ R176, R159, UR20, -R177.reuse ;  /* 0x000000149fb07c23 */ /* 0x100fe200080108b1 */
[--C-:B------:R-:W-:Y:S01]  /*5120*/  FFMA.FTZ R159, R162, UR20, -R177.reuse ;  /* 0x00000014a29f7c23 */ /* 0x100fe200080108b1 */
[----:B------:R-:W-:Y:S01]  /*5130*/  ISETP.NE.AND P3, PT, R17, R154, PT ;  /* 0x0000009a1100720c */ /* 0x000fe20003f65270 */
[----:B------:R-:W-:Y:S01]  /*5140*/  @!P1 VIADD R154, R171, 0x28c40 ;  /* 0x00028c40ab9a9836 */ /* 0x000fe20000000000 */
[----:B------:R-:W2:Y:S01]  /*5150*/  MUFU.EX2 R172, R172 ;  /* 0x000000ac00ac7308 */ /* 0x000ea20000000800 */
[--C-:B0-----:R-:W-:Y:S01]  /*5160*/  FFMA.FTZ R180, R163, UR20, -R177.reuse ;  /* 0x00000014a3b47c23 */ /* 0x101fe200080108b1 */
[--C-:B------:R-:W-:Y:S01]  /*5170*/  FFMA.FTZ R163, R166, UR20, -R177.reuse ;  /* 0x00000014a6a37c23 */ /* 0x100fe200080108b1 */
[--C-:B------:R-:W-:Y:S01]  /*5180*/  FFMA.FTZ R179, R179, UR20, -R177.reuse ;  /* 0x00000014b3b37c23 */ /* 0x100fe200080108b1 */
[----:B------:R-:W-:Y:S01]  /*5190*/  @!P1 PRMT R154, RZ, 0x654, R154 ;  /* 0x00000654ff9a9816 */ /* 0x000fe2000000009a */
[--C-:B------:R-:W-:Y:S01]  /*51a0*/  FFMA.FTZ R173, R174, UR20, -R177.reuse ;  /* 0x00000014aead7c23 */ /* 0x100fe200080108b1 */
[--C-:B------:R-:W-:Y:S01]  /*51b0*/  FFMA.FTZ R174, R175, UR20, -R177.reuse ;  /* 0x00000014afae7c23 */ /* 0x100fe200080108b1 */
[--C-:B------:R-:W-:Y:S01]  /*51c0*/  FFMA.FTZ R175, R178, UR20, -R177.reuse ;  /* 0x00000014b2af7c23 */ /* 0x100fe200080108b1 */
[----:B------:R-:W0:Y:S01]  /*51d0*/  MUFU.EX2 R155, R155 ;  /* 0x0000009b009b7308 */ /* 0x000e220000000800 */
[----:B------:R3:W-:Y:S01]  /*51e0*/  @!P1 SYNCS.ARRIVE.TRANS64.RED.A1T0 RZ, [R154+URZ], RZ ;  /* 0x000000ff9aff99a7 */ /* 0x0007e2000810043f */
[----:B------:R-:W-:Y:S01]  /*51f0*/  FFMA.FTZ R182, R182, UR20, -R177 ;  /* 0x00000014b6b67c23 */ /* 0x000fe200080108b1 */
[----:B------:R-:W-:-:S02]  /*5200*/  @!P3 IMAD R158, R181, 0x40, R16 ;  /* 0x00000040b59eb824 */ /* 0x000fc400078e0210 */
[----:B------:R-:W-:Y:S01]  /*5210*/  FFMA.FTZ R177, R183, UR20, -R177 ;  /* 0x00000014b7b17c23 */ /* 0x000fe200080108b1 */
[-C--:B------:R-:W-:Y:S01]  /*5220*/  FMUL.FTZ R105, R105, R10.reuse ;  /* 0x0000000a69697220 */ /* 0x080fe20000410000 */
[-C--:B------:R-:W-:Y:S01]  /*5230*/  FMUL.FTZ R108, R108, R10.reuse ;  /* 0x0000000a6c6c7220 */ /* 0x080fe20000410000 */
[----:B------:R-:W-:Y:S01]  /*5240*/  FMUL.FTZ R109, R109, R10 ;  /* 0x0000000a6d6d7220 */ /* 0x000fe20000410000 */
[----:B------:R-:W4:Y:S01]  /*5250*/  MUFU.EX2 R169, R169 ;  /* 0x000000a900a97308 */ /* 0x000f220000000800 */
[----:B---3--:R-:W-:Y:S01]  /*5260*/  FADD.FTZ R154, R12, R5 ;  /* 0x000000050c9a7221 */ /* 0x008fe20000010000 */
[----:B--2---:R-:W-:Y:S01]  /*5270*/  FFMA.FTZ R6, R9, R6, R172 ;  /* 0x0000000609067223 */ /* 0x004fe200000100ac */
[----:B------:R-:W-:Y:S01]  /*5280*/  @!P3 LEA R158, R158, UR42, 0x2 ;  /* 0x0000002a9e9ebc11 */ /* 0x000fe2000f8e10ff */
[-C--:B------:R-:W-:Y:S01]  /*5290*/  FMUL.FTZ R112, R112, R10.reuse ;  /* 0x0000000a70707220 */ /* 0x080fe20000410000 */
[----:B------:R-:W-:Y:S01]  /*52a0*/  FADD.FTZ R5, R13, R154 ;  /* 0x0000009a0d057221 */ /* 0x000fe20000010000 */
[-C--:B------:R-:W-:Y:S01]  /*52b0*/  FMUL.FTZ R113, R113, R10.reuse ;  /* 0x0000000a71717220 */ /* 0x080fe20000410000 */
[-C--:B------:R-:W-:Y:S01]  /*52c0*/  FMUL.FTZ R116, R116, R10.reuse ;  /* 0x0000000a74747220 */ /* 0x080fe20000410000 */
[----:B------:R-:W2:Y:S01]  /*52d0*/  MUFU.EX2 R176, R176 ;  /* 0x000000b000b07308 */ /* 0x000ea20000000800 */
[----:B0-----:R-:W-:Y:S01]  /*52e0*/  FADD.FTZ R6, R155, R6 ;  /* 0x000000069b067221 */ /* 0x001fe20000010000 */
[----:B------:R-:W-:Y:S01]  /*52f0*/  FADD.FTZ R154, R156, R5 ;  /* 0x000000059c9a7221 */ /* 0x000fe20000010000 */
[----:B------:R-:W-:Y:S01]  /*5300*/  @!P3 STS [R158+0x28800], R10 ;  /* 0x0288000a9e00b388 */ /* 0x000fe20000000800 */
[-C--:B------:R-:W-:Y:S01]  /*5310*/  FMUL.FTZ R117, R117, R10.reuse ;  /* 0x0000000a75757220 */ /* 0x080fe20000410000 */
[-C--:B------:R-:W-:Y:S01]  /*5320*/  FMUL.FTZ R120, R120, R10.reuse ;  /* 0x0000000a78787220 */ /* 0x080fe20000410000 */
[-C--:B------:R-:W-:Y:S01]  /*5330*/  FMUL.FTZ R121, R121, R10.reuse ;  /* 0x0000000a79797220 */ /* 0x080fe20000410000 */
[----:B------:R0:W-:Y:S01]  /*5340*/  @!P3 STS [R158+0x28820], R9 ;  /* 0x028820099e00b388 */ /* 0x0001e20000000800 */
[----:B------:R-:W3:Y:S01]  /*5350*/  MUFU.EX2 R159, R159 ;  /* 0x0000009f009f7308 */ /* 0x000ee20000000800 */
        /* <DEDUP_REMOVED lines=8> */
[----:B--2---:R-:W-:Y:S01]  /*53e0*/  FADD.FTZ R6, R176, R5 ;  /* 0x00000005b0067221 */ /* 0x004fe20000010000 */
[-C--:B------:R-:W-:Y:S01]  /*53f0*/  FMUL.FTZ R136, R136, R10.reuse ;  /* 0x0000000a88887220 */ /* 0x080fe20000410000 */
[-C--:B------:R-:W-:Y:S01]  /*5400*/  FMUL.FTZ R137, R137, R10.reuse ;  /* 0x0000000a89897220 */ /* 0x080fe20000410000 */
[-C--:B------:R-:W-:Y:S01]  /*5410*/  FMUL.FTZ R140, R140, R10.reuse ;  /* 0x0000000a8c8c7220 */ /* 0x080fe20000410000 */
[-C--:B------:R-:W-:Y:S01]  /*5420*/  FMUL.FTZ R141, R141, R10.reuse ;  /* 0x0000000a8d8d7220 */ /* 0x080fe20000410000 */
[-C--:B------:R-:W-:Y:S01]  /*5430*/  FMUL.FTZ R144, R144, R10.reuse ;  /* 0x0000000a90907220 */ /* 0x080fe20000410000 */
[-C--:B------:R-:W-:Y:S01]  /*5440*/  FMUL.FTZ R145, R145, R10.reuse ;  /* 0x0000000a91917220 */ /* 0x080fe20000410000 */
[----:B------:R-:W2:Y:S01]  /*5450*/  MUFU.EX2 R163, R163 ;  /* 0x000000a300a37308 */ /* 0x000ea20000000800 */
[----:B---3--:R-:W-:Y:S01]  /*5460*/  FADD.FTZ R5, R159, R6 ;  /* 0x000000069f057221 */ /* 0x008fe20000010000 */
[-C--:B------:R-:W-:Y:S01]  /*5470*/  FMUL.FTZ R148, R148, R10.reuse ;  /* 0x0000000a94947220 */ /* 0x080fe20000410000 */
[----:B------:R-:W-:Y:S01]  /*5480*/  FMUL.FTZ R149, R149, R10 ;  /* 0x0000000a95957220 */ /* 0x000fe20000410000 */
[----:B------:R-:W-:Y:S01]  /*5490*/  F2FP.F16.F32.PACK_AB R156, R15, R156 ;  /* 0x0000009c0f9c723e */ /* 0x000fe200000000ff */
[-C--:B------:R-:W-:Y:S01]  /*54a0*/  FMUL.FTZ R26, R26, R9.reuse ;  /* 0x000000091a1a7220 */ /* 0x080fe20000410000 */
[----:B0-----:R-:W-:Y:S01]  /*54b0*/  F2FP.F16.F32.PACK_AB R158, R21, R14 ;  /* 0x0000000e159e723e */ /* 0x001fe200000000ff */
[-C--:B------:R-:W-:Y:S01]  /*54c0*/  FMUL.FTZ R27, R27, R9.reuse ;  /* 0x000000091b1b7220 */ /* 0x080fe20000410000 */
[----:B------:R-:W-:Y:S01]  /*54d0*/  MUFU.EX2 R160, R160 ;  /* 0x000000a000a07308 */ /* 0x000fe20000000800 */
[----:B----4-:R-:W-:Y:S01]  /*54e0*/  FADD.FTZ R6, R180, R5 ;  /* 0x00000005b4067221 */ /* 0x010fe20000010000 */
[-C--:B------:R-:W-:Y:S01]  /*54f0*/  FMUL.FTZ R30, R30, R9.reuse ;  /* 0x000000091e1e7220 */ /* 0x080fe20000410000 */
[-C--:B------:R-:W-:Y:S01]  /*5500*/  FMUL.FTZ R31, R31, R9.reuse ;  /* 0x000000091f1f7220 */ /* 0x080fe20000410000 */
[-C--:B------:R-:W-:Y:S01]  /*5510*/  FMUL.FTZ R34, R34, R9.reuse ;  /* 0x0000000922227220 */ /* 0x080fe20000410000 */
[-C--:B------:R-:W-:Y:S01]  /*5520*/  FMUL.FTZ R35, R35, R9.reuse ;  /* 0x0000000923237220 */ /* 0x080fe20000410000 */
[-C--:B------:R-:W-:Y:S01]  /*5530*/  FMUL.FTZ R38, R38, R9.reuse ;  /* 0x0000000926267220 */ /* 0x080fe20000410000 */
[-C--:B------:R-:W-:Y:S01]  /*5540*/  FMUL.FTZ R39, R39, R9.reuse ;  /* 0x0000000927277220 */ /* 0x080fe20000410000 */
[----:B------:R-:W0:Y:S01]  /*5550*/  MUFU.EX2 R192, R192 ;  /* 0x000000c000c07308 */ /* 0x000e220000000800 */
        /* <DEDUP_REMOVED lines=16> */
[----:B0-----:R-:W-:Y:S01]  /*5660*/  FADD.FTZ R6, R192, R5 ;  /* 0x00000005c0067221 */ /* 0x001fe20000010000 */
[-C--:B------:R-:W-:Y:S01]  /*5670*/  FMUL.FTZ R67, R67, R9.reuse ;  /* 0x0000000943437220 */ /* 0x080fe20000410000 */
[-C--:B------:R-:W-:Y:S01]  /*5680*/  FMUL.FTZ R70, R70, R9.reuse ;  /* 0x0000000946467220 */ /* 0x080fe20000410000 */
[-C--:B------:R-:W-:Y:S01]  /*5690*/  FMUL.FTZ R71, R71, R9.reuse ;  /* 0x0000000947477220 */ /* 0x080fe20000410000 */
[-C--:B------:R-:W-:Y:S01]  /*56a0*/  FMUL.FTZ R74, R74, R9.reuse ;  /* 0x000000094a4a7220 */ /* 0x080fe20000410000 */
[-C--:B------:R-:W-:Y:S01]  /*56b0*/  FMUL.FTZ R75, R75, R9.reuse ;  /* 0x000000094b4b7220 */ /* 0x080fe20000410000 */
[-C--:B------:R-:W-:Y:S01]  /*56c0*/  FMUL.FTZ R78, R78, R9.reuse ;  /* 0x000000094e4e7220 */ /* 0x080fe20000410000 */
[----:B------:R-:W0:Y:S01]  /*56d0*/  MUFU.EX2 R167, R167 ;  /* 0x000000a700a77308 */ /* 0x000e220000000800 */
[----:B---3--:R-:W-:Y:S01]  /*56e0*/  FADD.FTZ R179, R15, R154 ;  /* 0x0000009a0fb37221 */ /* 0x008fe20000010000 */
[-C--:B------:R-:W-:Y:S01]  /*56f0*/  FMUL.FTZ R79, R79, R9.reuse ;  /* 0x000000094f4f7220 */ /* 0x080fe20000410000 */
[-C--:B------:R-:W-:Y:S01]  /*5700*/  FMUL.FTZ R82, R82, R9.reuse ;  /* 0x0000000952527220 */ /* 0x080fe20000410000 */
[-C--:B------:R-:W-:Y:S01]  /*5710*/  FMUL.FTZ R83, R83, R9.reuse ;  /* 0x0000000953537220 */ /* 0x080fe20000410000 */
[----:B------:R-:W-:Y:S01]  /*5720*/  FADD.FTZ R154, R14, R179 ;  /* 0x000000b30e9a7221 */ /* 0x000fe20000010000 */
[-C--:B------:R-:W-:Y:S01]  /*5730*/  FMUL.FTZ R86, R86, R9.reuse ;  /* 0x0000000956567220 */ /* 0x080fe20000410000 */
[-C--:B------:R-:W-:Y:S01]  /*5740*/  FMUL.FTZ R87, R87, R9.reuse ;  /* 0x0000000957577220 */ /* 0x080fe20000410000 */
[----:B------:R-:W3:Y:S01]  /*5750*/  MUFU.EX2 R20, R20 ;  /* 0x0000001400147308 */ /* 0x000ee20000000800 */
[----:B------:R-:W-:Y:S01]  /*5760*/  FADD.FTZ R179, R21, R154 ;  /* 0x0000009a15b37221 */ /* 0x000fe20000010000 */
[-C--:B------:R-:W-:Y:S01]  /*5770*/  FMUL.FTZ R90, R90, R9.reuse ;  /* 0x000000095a5a7220 */ /* 0x080fe20000410000 */
[-C--:B------:R-:W-:Y:S01]  /*5780*/  FMUL.FTZ R91, R91, R9.reuse ;  /* 0x000000095b5b7220 */ /* 0x080fe20000410000 */
[-C--:B------:R-:W-:Y:S01]  /*5790*/  FMUL.FTZ R94, R94, R9.reuse ;  /* 0x000000095e5e7220 */ /* 0x080fe20000410000 */
[----:B------:R-:W-:Y:S01]  /*57a0*/  FADD.FTZ R154, R160, R179 ;  /* 0x000000b3a09a7221 */ /* 0x000fe20000010000 */
[----:B--2---:R-:W-:Y:S01]  /*57b0*/  F2FP.F16.F32.PACK_AB R160, R153, R160 ;  /* 0x000000a099a0723e */ /* 0x004fe200000000ff */
[-C--:B------:R-:W-:Y:S01]  /*57c0*/  FMUL.FTZ R95, R95, R9.reuse ;  /* 0x000000095f5f7220 */ /* 0x080fe20000410000 */
[----:B------:R-:W2:Y:S01]  /*57d0*/  MUFU.EX2 R170, R170 ;  /* 0x000000aa00aa7308 */ /* 0x000ea20000000800 */
[----:B------:R-:W-:Y:S01]  /*57e0*/  FADD.FTZ R179, R153, R154 ;  /* 0x0000009a99b37221 */ /* 0x000fe20000010000 */
[----:B0-----:R-:W-:Y:S01]  /*57f0*/  FADD.FTZ R5, R167, R6 ;  /* 0x00000006a7057221 */ /* 0x001fe20000010000 */
[----:B------:R-:W-:Y:S01]  /*5800*/  F2FP.F16.F32.PACK_AB R153, R155, R172 ;  /* 0x000000ac9b99723e */ /* 0x000fe200000000ff */
[----:B------:R-:W-:Y:S01]  /*5810*/  FMUL.FTZ R98, R98, R9 ;  /* 0x0000000962627220 */ /* 0x000fe20000410000 */
[----:B------:R-:W-:Y:S01]  /*5820*/  F2FP.F16.F32.PACK_AB R155, R176, R169 ;  /* 0x000000a9b09b723e */ /* 0x000fe200000000ff */
[-C--:B------:R-:W-:Y:S01]  /*5830*/  FMUL.FTZ R99, R99, R9.reuse ;  /* 0x0000000963637220 */ /* 0x080fe20000410000 */
[-C--:B------:R-:W-:Y:S01]  /*5840*/  FMUL.FTZ R102, R102, R9.reuse ;  /* 0x0000000966667220 */ /* 0x080fe20000410000 */
[----:B------:R-:W0:Y:S01]  /*5850*/  MUFU.EX2 R157, R157 ;  /* 0x0000009d009d7308 */ /* 0x000e220000000800 */
        /* <DEDUP_REMOVED lines=16> */
[C---:B0-----:R-:W-:Y:S01]  /*5960*/  FADD.FTZ R11, R157.reuse, R154 ;  /* 0x0000009a9d0b7221 */ /* 0x041fe20000010000 */
[----:B------:R-:W-:Y:S01]  /*5970*/  F2FP.F16.F32.PACK_AB R162, R157, R20 ;  /* 0x000000149da2723e */ /* 0x000fe200000000ff */
[----:B------:R-:W-:Y:S01]  /*5980*/  FMUL.FTZ R127, R127, R9 ;  /* 0x000000097f7f7220 */ /* 0x000fe20000410000 */
[----:B------:R-:W-:Y:S01]  /*5990*/  F2FP.F16.F32.PACK_AB R154, R13, R12 ;  /* 0x0000000c0d9a723e */ /* 0x000fe200000000ff */
[----:B------:R-:W-:Y:S01]  /*59a0*/  BAR.SYNC.DEFER_BLOCKING 0xf, 0x100 ;  /* 0x03c4000000007b1d */ /* 0x000fe20000010000 */
[----:B------:R-:W-:Y:S01]  /*59b0*/  F2FP.F16.F32.PACK_AB R157, R180, R159 ;  /* 0x0000009fb49d723e */ /* 0x000fe200000000ff */
[----:B------:R-:W-:Y:S01]  /*59c0*/  FMUL.FTZ R130, R130, R9 ;  /* 0x0000000982827220 */ /* 0x000fe20000410000 */
[----:B------:R-:W-:Y:S01]  /*59d0*/  F2FP.F16.F32.PACK_AB R159, R192, R163 ;  /* 0x000000a3c09f723e */ /* 0x000fe200000000ff */
[----:B---3--:R-:W-:Y:S01]  /*59e0*/  FADD.FTZ R5, R173, R6 ;  /* 0x00000006ad057221 */ /* 0x008fe20000010000 */
[-C--:B------:R-:W-:Y:S01]  /*59f0*/  FMUL.FTZ R131, R131, R9.reuse ;  /* 0x0000000983837220 */ /* 0x080fe20000410000 */
[----:B------:R-:W0:Y:S01]  /*5a00*/  MUFU.EX2 R174, R174 ;  /* 0x000000ae00ae7308 */ /* 0x000e220000000800 */
[-C--:B------:R-:W-:Y:S01]  /*5a10*/  FMUL.FTZ R134, R134, R9.reuse ;  /* 0x0000000986867220 */ /* 0x080fe20000410000 */
[-C--:B------:R-:W-:Y:S01]  /*5a20*/  FMUL.FTZ R135, R135, R9.reuse ;  /* 0x0000000987877220 */ /* 0x080fe20000410000 */
[-C--:B------:R-:W-:Y:S01]  /*5a30*/  FMUL.FTZ R138, R138, R9.reuse ;  /* 0x000000098a8a7220 */ /* 0x080fe20000410000 */
[-C--:B------:R-:W-:Y:S01]  /*5a40*/  FMUL.FTZ R139, R139, R9.reuse ;  /* 0x000000098b8b7220 */ /* 0x080fe20000410000 */
[-C--:B------:R-:W-:Y:S01]  /*5a50*/  FMUL.FTZ R142, R142, R9.reuse ;  /* 0x000000098e8e7220 */ /* 0x080fe20000410000 */
[----:B--2---:R-:W-:Y:S01]  /*5a60*/  FADD.FTZ R10, R164, R11 ;  /* 0x0000000ba40a7221 */ /* 0x004fe20000010000 */
[-C--:B------:R-:W-:Y:S01]  /*5a70*/  FMUL.FTZ R143, R143, R9.reuse ;  /* 0x000000098f8f7220 */ /* 0x080fe20000410000 */
[----:B------:R-:W2:Y:S01]  /*5a80*/  MUFU.EX2 R161, R161 ;  /* 0x000000a100a17308 */ /* 0x000ea20000000800 */
[-C--:B------:R-:W-:Y:S01]  /*5a90*/  FMUL.FTZ R146, R146, R9.reuse ;  /* 0x0000000992927220 */ /* 0x080fe20000410000 */
[-C--:B------:R-:W-:Y:S01]  /*5aa0*/  FMUL.FTZ R147, R147, R9.reuse ;  /* 0x0000000993937220 */ /* 0x080fe20000410000 */
[-C--:B------:R-:W-:Y:S01]  /*5ab0*/  FMUL.FTZ R150, R150, R9.reuse ;  /* 0x0000000996967220 */ /* 0x080fe20000410000 */
[----:B------:R-:W-:-:S04]  /*5ac0*/  FMUL.FTZ R151, R151, R9 ;  /* 0x0000000997977220 */ /* 0x000fc80000410000 */
[----:B------:R-:W3:Y:S01]  /*5ad0*/  MUFU.EX2 R175, R175 ;  /* 0x000000af00af7308 */ /* 0x000ee20000000800 */
[C---:B0-----:R-:W-:Y:S01]  /*5ae0*/  FADD.FTZ R6, R174.reuse, R5 ;  /* 0x00000005ae067221 */ /* 0x041fe20000010000 */
[----:B------:R-:W-:Y:S01]  /*5af0*/  F2FP.F16.F32.PACK_AB R163, R174, R173 ;  /* 0x000000adaea3723e */ /* 0x000fe200000000ff */
[----:B------:R0:W-:Y:S04]  /*5b00*/  STSM.16.M88.4 [R23+0x26800], R152 ;  /* 0x0268009817007844 */ /* 0x0001e80000000200 */
[----:B------:R0:W-:Y:S01]  /*5b10*/  STSM.16.M88.4 [R186], R156 ;  /* 0x0000009cba007844 */ /* 0x0001e20000000200 */
[----:B------:R-:W4:Y:S01]  /*5b20*/  MUFU.EX2 R168, R168 ;  /* 0x000000a800a87308 */ /* 0x000f220000000800 */
[C---:B--2---:R-:W-:Y:S01]  /*5b30*/  FADD.FTZ R10, R161.reuse, R10 ;  /* 0x0000000aa10a7221 */ /* 0x044fe20000010000 */
[----:B------:R-:W-:-:S02]  /*5b40*/  F2FP.F16.F32.PACK_AB R164, R161, R164 ;  /* 0x000000a4a1a4723e */ /* 0x000fc400000000ff */
[----:B------:R-:W-:Y:S01]  /*5b50*/  F2FP.F16.F32.PACK_AB R161, R170, R167 ;  /* 0x000000a7aaa1723e */ /* 0x000fe200000000ff */
[----:B------:R-:W-:-:S03]  /*5b60*/  FADD.FTZ R5, R165, R10 ;  /* 0x0000000aa5057221 */ /* 0x000fc60000010000 */
[----:B------:R-:W2:Y:S01]  /*5b70*/  MUFU.EX2 R182, R182 ;  /* 0x000000b600b67308 */ /* 0x000ea20000000800 */
[----:B---3--:R-:W-:Y:S01]  /*5b80*/  FADD.FTZ R11, R175, R6 ;  /* 0x00000006af0b7221 */ /* 0x008fe20000010000 */
[----:B------:R0:W-:Y:S03]  /*5b90*/  STSM.16.M88.4 [R184], R160 ;  /* 0x000000a0b8007844 */ /* 0x0001e60000000200 */
[----:B------:R-:W-:-:S03]  /*5ba0*/  FADD.FTZ R11, R178, R11 ;  /* 0x0000000bb20b7221 */ /* 0x000fc60000010000 */
[----:B------:R-:W3:Y:S01]  /*5bb0*/  MUFU.EX2 R177, R177 ;  /* 0x000000b100b17308 */ /* 0x000ee20000000800 */
[C---:B----4-:R-:W-:Y:S01]  /*5bc0*/  F2FP.F16.F32.PACK_AB R166, R168.reuse, R165 ;  /* 0x000000a5a8a6723e */ /* 0x050fe200000000ff */
[----:B------:R-:W-:Y:S01]  /*5bd0*/  FADD.FTZ R5, R168, R5 ;  /* 0x00000005a8057221 */ /* 0x000fe20000010000 */
[----:B------:R-:W-:Y:S01]  /*5be0*/  F2FP.F16.F32.PACK_AB R165, R178, R175 ;  /* 0x000000afb2a5723e */ /* 0x000fe200000000ff */
[----:B--2---:R-:W-:Y:S01]  /*5bf0*/  FADD.FTZ R6, R182, R11 ;  /* 0x0000000bb6067221 */ /* 0x004fe20000010000 */
[----:B---3--:R-:W-:-:S03]  /*5c00*/  F2FP.F16.F32.PACK_AB R167, R177, R182 ;  /* 0x000000b6b1a7723e */ /* 0x008fc600000000ff */
[----:B------:R-:W-:Y:S02]  /*5c10*/  FADD.FTZ R6, R177, R6 ;  /* 0x00000006b1067221 */ /* 0x000fe40000010000 */
[----:B------:R0:W-:Y:S01]  /*5c20*/  STSM.16.M88.4 [R185], R164 ;  /* 0x000000a4b9007844 */ /* 0x0001e20000000200 */
[----:B------:R-:W-:Y:S05]  /*5c30*/  @!P0 BRA `(.L_x_2949) ;  /* 0x0000000000048947 */ /* 0x000fea0003800000 */
[----:B------:R-:W-:Y:S01]  /*5c40*/  BPT.TRAP 0x1 ;  /* 0x000000040000795c */ /* 0x000fe20000300000 */
.L_x_2949:
[----:B------:R2:W3:Y:S01]  /*5c50*/  SYNCS.PHASECHK.TRANS64.TRYWAIT P3, [UR22+0x28c50], R8 ;  /* 0x028c5008ff0075a7 */ /* 0x0004e20008060156 */
[----:B------:R-:W-:Y:S05]  /*5c60*/  @!P0 BRA `(.L_x_2950) ;  /* 0x0000000000048947 */ /* 0x000fea0003800000 */
[----:B------:R-:W-:Y:S01]  /*5c70*/  BPT.TRAP 0x1 ;  /* 0x000000040000795c */ /* 0x000fe20000300000 */
.L_x_2950:
[----:B---3--:R-:W-:Y:S05]  /*5c80*/  @P3 BRA `(.L_x_2951) ;  /* 0x0000000000083947 */ /* 0x008fea0003800000 */
[----:B------:R-:W3:Y:S02]  /*5c90*/  SYNCS.PHASECHK.TRANS64.TRYWAIT P3, [UR22+0x28c50], R8 ;  /* 0x028c5008ff0075a7 */ /* 0x000ee40008060156 */
[----:B---3--:R-:W-:Y:S05]  /*5ca0*/  @!P3 BRA `(.L_x_2952) ;  /* 0x0000008000f4b947 */ /* 0x008fea0003800000 */
.L_x_2951:
[----:B------:R-:W-:Y:S01]  /*5cb0*/  ULEA UR10, UR41, UR48, 0xc ;  /* 0x00000030290a7291 */ /* 0x000fe2000f8e603f */
[----:B------:R-:W-:Y:S01]  /*5cc0*/  WARPGROUP.ARRIVE ;  /* 0x00000000000079c5 */ /* 0x000fe20000000000 */
[----:B------:R-:W-:Y:S01]  /*5cd0*/  UMOV UR7, 0x40000040 ;  /* 0x4000004000077882 */ /* 0x000fe20000000000 */
[----:B---3--:R-:W-:Y:S01]  /*5ce0*/  @!P1 VIADD R171, R171, 0x28c60 ;  /* 0x00028c60abab9836 */ /* 0x008fe20000000000 */
        /* <DEDUP_REMOVED lines=35> */
.L_x_2944:
[----:B------:R-:W4:Y:S01]  /*5f20*/  SHFL.BFLY PT, R4, R5, 0x2, 0x1f ;  /* 0x0c401f0005047f89 */ /* 0x000f2200000e0000 */
[----:B------:R-:W-:Y:S01]  /*5f30*/  IMAD.MOV R10, RZ, RZ, -R22 ;  /* 0x000000ffff0a7224 */ /* 0x000fe200078e0a16 */
[----:B------:R-:W-:Y:S01]  /*5f40*/  UIADD3 UR37, UR37, 0x1, URZ ;  /* 0x0000000125257890 */ /* 0x000fe2000fffe03f */
[----:B------:R-:W-:Y:S01]  /*5f50*/  IMAD.U32 R15, RZ, RZ, UR20 ;  /* 0x00000014ff0f7e24 */ /* 0x000fe2000f8e00ff */
[----:B------:R-:W5:Y:S01]  /*5f60*/  SHFL.BFLY PT, R9, R6, 0x2, 0x1f ;  /* 0x0c401f0006097f89 */ /* 0x000f6200000e0000 */
[----:B------:R-:W-:Y:S08]  /*5f70*/  BAR.ARV 0x8, 0xa0 ;  /* 0x0202800000007b1d */ /* 0x000ff00000002000 */
[----:B------:R-:W-:Y:S01]  /*5f80*/  BAR.SYNC.DEFER_BLOCKING 0xf, 0x100 ;  /* 0x03c4000000007b1d */ /* 0x000fe20000010000 */
[----:B------:R-:W-:Y:S01]  /*5f90*/  ISETP.NE.AND P0, PT, R17, R10, PT ;  /* 0x0000000a1100720c */ /* 0x000fe20003f05270 */
[----:B----4-:R-:W-:Y:S01]  /*5fa0*/  FADD.FTZ R4, R4, R5 ;  /* 0x0000000504047221 */ /* 0x010fe20000010000 */
[----:B------:R-:W-:Y:S01]  /*5fb0*/  IMAD.U32 R5, RZ, RZ, UR41 ;  /* 0x00000029ff057e24 */ /* 0x000fe2000f8e00ff */
[----:B------:R-:W-:Y:S01]  /*5fc0*/  UIADD3 UR41, UR41, 0x1, URZ ;  /* 0x0000000129297890 */ /* 0x000fe2000fffe03f */
[----:B-----5:R-:W-:-:S02]  /*5fd0*/  FADD.FTZ R9, R9, R6 ;  /* 0x0000000609097221 */ /* 0x020fc40000010000 */
[----:B-1----:R-:W1:Y:S07]  /*5fe0*/  SHFL.BFLY PT, R7, R4, 0x1, 0x1f ;  /* 0x0c201f0004077f89 */ /* 0x002e6e00000e0000 */
[----:B------:R-:W-:Y:S01]  /*5ff0*/  @!P0 IMAD R5, R5, 0x40, R16 ;  /* 0x0000004005058824 */ /* 0x000fe200078e0210 */
[----:B------:R-:W-:Y:S01]  /*6000*/  UISETP.NE.AND UP0, UPT, UR41, 0x2, UPT ;  /* 0x000000022900788c */ /* 0x000fe2000bf05270 */
[----:B--2---:R-:W2:Y:S03]  /*6010*/  SHFL.BFLY PT, R8, R9, 0x1, 0x1f ;  /* 0x0c201f0009087f89 */ /* 0x004ea600000e0000 */
[----:B------:R-:W-:Y:S01]  /*6020*/  @!P0 LEA R5, R5, UR42, 0x2 ;  /* 0x0000002a05058c11 */ /* 0x000fe2000f8e10ff */
[----:B------:R-:W-:-:S02]  /*6030*/  USEL UR4, URZ, 0x1, UP0 ;  /* 0x000000013f047887 */ /* 0x000fc40008000000 */
[----:B------:R-:W-:Y:S02]  /*6040*/  USEL UR41, UR41, URZ, UP0 ;  /* 0x0000003f29297287 */ /* 0x000fe40008000000 */
[----:B------:R-:W-:Y:S01]  /*6050*/  ULOP3.LUT UR40, UR40, UR4, URZ, 0x3c, !UPT ;  /* 0x0000000428287292 */ /* 0x000fe2000f8e3c3f */
[----:B-1----:R-:W-:Y:S01]  /*6060*/  FADD.FTZ R11, R4, R7 ;  /* 0x00000007040b7221 */ /* 0x002fe20000010000 */
[----:B------:R-:W-:Y:S02]  /*6070*/  IMAD.MOV.U32 R7, RZ, RZ, RZ ;  /* 0x000000ffff077224 */ /* 0x000fe400078e00ff */
[----:B------:R-:W-:Y:S02]  /*6080*/  IMAD.MOV.U32 R4, RZ, RZ, RZ ;  /* 0x000000ffff047224 */ /* 0x000fe400078e00ff */
[----:B--2---:R-:W-:Y:S01]  /*6090*/  FADD.FTZ R13, R9, R8 ;  /* 0x00000008090d7221 */ /* 0x004fe20000010000 */
[----:B------:R-:W-:Y:S02]  /*60a0*/  FSETP.NE.FTZ.AND P1, PT, R11, RZ, PT ;  /* 0x000000ff0b00720b */ /* 0x000fe40003f35000 */
[----:B------:R-:W-:-:S02]  /*60b0*/  MOV R9, UR20 ;  /* 0x0000001400097c02 */ /* 0x000fc40008000f00 */
[----:B------:R-:W-:-:S09]  /*60c0*/  FSETP.NE.FTZ.AND P2, PT, R13, RZ, PT ;  /* 0x000000ff0d00720b */ /* 0x000fd20003f55000 */
[----:B------:R-:W0:Y:S04]  /*60d0*/  @P1 MUFU.RCP R7, R11 ;  /* 0x0000000b00071308 */ /* 0x000e280000001000 */
[----:B------:R-:W-:-:S04]  /*60e0*/  @P2 FMUL.FTZ R15, R15, 0.69314718246459960938 ;  /* 0x3f3172180f0f2820 */ /* 0x000fc80000410000 */
[----:B------:R-:W-:Y:S08]  /*60f0*/  @P2 MUFU.RCP R4, R13 ;  /* 0x0000000d00042308 */ /* 0x000ff00000001000 */
[----:B------:R-:W1:Y:S01]  /*6100*/  @P1 MUFU.LG2 R6, R11 ;  /* 0x0000000b00061308 */ /* 0x000e620000000c00 */
        /* <DEDUP_REMOVED lines=65> */
[----:B-1----:R-:W-:Y:S01]  /*6520*/  @P1 FMUL.FTZ R6, R6, 0.69314718246459960938 ;  /* 0x3f31721806061820 */ /* 0x002fe20000410000 */
[----:B------:R-:W-:-:S02]  /*6530*/  IMAD.MOV.U32 R36, RZ, RZ, -0x800000 ;  /* 0xff800000ff247424 */ /* 0x000fc400078e00ff */
[-C--:B------:R-:W-:Y:S01]  /*6540*/  FMUL.FTZ R11, R30, R4.reuse ;  /* 0x000000041e0b7220 */ /* 0x080fe20000410000 */
[----:B------:R1:W-:Y:S01]  /*6550*/  @!P0 STS [R5+0x28820], R4 ;  /* 0x0288200405008388 */ /* 0x0003e20000000800 */
[----:B------:R-:W-:Y:S01]  /*6560*/  IMAD.MOV.U32 R32, RZ, RZ, -0x800000 ;  /* 0xff800000ff207424 */ /* 0x000fe200078e00ff */
[----:B------:R-:W-:Y:S01]  /*6570*/  PLOP3.LUT P0, PT, PT, PT, PT, 0x8, 0x0 ;  /* 0x000000000000781c */ /* 0x000fe20003f0e170 */
[-C--:B------:R-:W-:Y:S01]  /*6580*/  FMUL.FTZ R27, R27, R4.reuse ;  /* 0x000000041b1b7220 */ /* 0x080fe20000410000 */
[-C--:B------:R-:W-:Y:S01]  /*6590*/  FMUL.FTZ R31, R31, R4.reuse ;  /* 0x000000041f1f7220 */ /* 0x080fe20000410000 */
[-C--:B------:R-:W-:Y:S01]  /*65a0*/  FMUL.FTZ R34, R34, R4.reuse ;  /* 0x0000000422227220 */ /* 0x080fe20000410000 */
[----:B0-----:R-:W0:Y:S01]  /*65b0*/  @P2 MUFU.LG2 R7, R13 ;  /* 0x0000000d00072308 */ /* 0x001e220000000c00 */
[-C--:B------:R-:W-:Y:S01]  /*65c0*/  FMUL.FTZ R35, R35, R4.reuse ;  /* 0x0000000423237220 */ /* 0x080fe20000410000 */
[-C--:B------:R-:W-:Y:S01]  /*65d0*/  FMUL.FTZ R38, R38, R4.reuse ;  /* 0x0000000426267220 */ /* 0x080fe20000410000 */
[-C--:B------:R-:W-:Y:S01]  /*65e0*/  FMUL.FTZ R39, R39, R4.reuse ;  /* 0x0000000427277220 */ /* 0x080fe20000410000 */
[----:B-1----:R-:W-:Y:S01]  /*65f0*/  @P1 FMUL.FTZ R5, R9, 0.69314718246459960938 ;  /* 0x3f31721809051820 */ /* 0x002fe20000410000 */
        /* <DEDUP_REMOVED lines=12> */
[----:B0-----:R-:W-:Y:S01]  /*66c0*/  @P2 FMUL.FTZ R14, R7, 0.69314718246459960938 ;  /* 0x3f317218070e2820 */ /* 0x001fe20000410000 */
        /* <DEDUP_REMOVED lines=48> */
.L_x_2925:
[----:B------:R-:W0:Y:S08]  /*69d0*/  S2UR UR4, SR_CgaCtaId ;  /* 0x00000000000479c3 */ /* 0x000e300000008800 */
[----:B------:R-:W-:Y:S06]  /*69e0*/  BAR.SYNC.DEFER_BLOCKING 0x5, 0x120 ;  /* 0x0144800000007b1d */ /* 0x000fec0000010000 */
[----:B------:R-:W-:Y:S01]  /*69f0*/  UMOV UR42, 0x400 ;  /* 0x00000400002a7882 */ /* 0x000fe20000000000 */
[----:B------:R-:W-:Y:S01]  /*6a00*/  BSSY B0, `(.L_x_2954) ;  /* 0x0000284000007945 */ /* 0x000fe20003800000 */
[----:B0-----:R-:W-:-:S09]  /*6a10*/  ULEA UR42, UR4, UR42, 0x18 ;  /* 0x0000002a042a7291 */ /* 0x001fd2000f8ec03f */
[----:B------:R-:W0:Y:S02]  /*6a20*/  LDS.128 R4, [UR42+0x28cd0] ;  /* 0x028cd02aff047984 */ /* 0x000e240008000c00 */
[----:B0-----:R-:W-:Y:S01]  /*6a30*/  R2UR UR5, R6 ;  /* 0x00000000060572ca */ /* 0x001fe200000e0000 */
[----:B------:R-:W-:Y:S06]  /*6a40*/  BAR.ARV 0x4, 0x120 ;  /* 0x0104800000007b1d */ /* 0x000fec0000002000 */
[----:B------:R-:W-:Y:S08]  /*6a50*/  @P0 BRA `(.L_x_2955) ;  /* 0x0000001c00440947 */ /* 0x000ff00003800000 */
[----:B------:R-:W0:Y:S08]  /*6a60*/  S2UR UR4, SR_SWINHI ;  /* 0x00000000000479c3 */ /* 0x000e300000002f00 */
[----:B------:R-:W-:Y:S01]  /*6a70*/  BAR.SYNC.DEFER_BLOCKING 0x1, 0x100 ;  /* 0x0044000000007b1d */ /* 0x000fe20000010000 */
[----:B------:R-:W-:Y:S01]  /*6a80*/  F2FP.F16.F32.PACK_AB R8, R8, R167 ;  /* 0x000000a70808723e */ /* 0x000fe200000000ff */
[----:B------:R-:W-:Y:S01]  /*6a90*/  USHF.L.U32 UR8, UR44, 0x2, URZ ;  /* 0x000000022c087899 */ /* 0x000fe2000800063f */
[----:B------:R-:W-:Y:S01]  /*6aa0*/  F2FP.F16.F32.PACK_AB R9, R27, R9 ;  /* 0x000000091b09723e */ /* 0x000fe200000000ff */
[----:B------:R-:W-:Y:S01]  /*6ab0*/  USHF.L.U64.HI UR9, UR44, 0x2, UR45 ;  /* 0x000000022c097899 */ /* 0x000fe2000801022d */
        /* <DEDUP_REMOVED lines=8> */
[----:B------:R-:W-:Y:S01]  /*6b40*/  F2FP.F16.F32.PACK_AB R56, R57, R56 ;  /* 0x000000383938723e */ /* 0x000fe200000000ff */
[----:B------:R-:W-:Y:S01]  /*6b50*/  UMOV UR6, UR42 ;  /* 0x0000002a00067c82 */ /* 0x000fe20008000000 */
[----:B0-----:R-:W-:Y:S01]  /*6b60*/  UMOV UR7, UR4 ;  /* 0x0000000400077c82 */ /* 0x001fe20008000000 */
[----:B------:R-:W-:Y:S01]  /*6b70*/  F2FP.F16.F32.PACK_AB R50, R53, R52 ;  /* 0x000000343532723e */ /* 0x000fe200000000ff */
[----:B------:R-:W-:Y:S01]  /*6b80*/  IMAD.U32 R134, RZ, RZ, UR6 ;  /* 0x00000006ff867e24 */ /* 0x000fe2000f8e00ff */
[----:B------:R-:W-:Y:S01]  /*6b90*/  F2FP.F16.F32.PACK_AB R51, R55, R54 ;  /* 0x000000363733723e */ /* 0x000fe200000000ff */
[----:B------:R-:W-:Y:S01]  /*6ba0*/  IMAD.U32 R135, RZ, RZ, UR7 ;  /* 0x00000007ff877e24 */ /* 0x000fe2000f8e00ff */
[----:B------:R-:W-:Y:S01]  /*6bb0*/  F2FP.F16.F32.PACK_AB R57, R59, R58 ;  /* 0x0000003a3b39723e */ /* 0x000fe200000000ff */
[----:B------:R-:W-:Y:S01]  /*6bc0*/  ULDC.64 UR6, c[0x0][0xbd8] ;  /* 0x0002f60000067ab9 */ /* 0x000fe20000000a00 */
[----:B------:R-:W-:Y:S01]  /*6bd0*/  F2FP.F16.F32.PACK_AB R64, R65, R64 ;  /* 0x000000404140723e */ /* 0x000fe200000000ff */
[----:B------:R-:W-:Y:S01]  /*6be0*/  IMAD.WIDE R130, R189, 0x2, R134 ;  /* 0x00000002bd827825 */ /* 0x000fe200078e0286 */
[----:B------:R-:W-:Y:S01]  /*6bf0*/  F2FP.F16.F32.PACK_AB R58, R61, R60 ;  /* 0x0000003c3d3a723e */ /* 0x000fe200000000ff */
[----:B------:R-:W-:Y:S01]  /*6c00*/  UIADD3 UR4, UP1, UR8, UR6, URZ ;  /* 0x0000000608047290 */ /* 0x000fe2000ff3e03f */
[----:B------:R-:W-:Y:S01]  /*6c10*/  F2FP.F16.F32.PACK_AB R59, R63, R62 ;  /* 0x0000003e3f3b723e */ /* 0x000fe200000000ff */
[----:B------:R-:W-:Y:S01]  /*6c20*/  UISETP.NE.U32.AND UP0, UPT, UR6, URZ, UPT ;  /* 0x0000003f0600728c */ /* 0x000fe2000bf05070 */
[C---:B------:R-:W-:Y:S01]  /*6c30*/  IADD3 R169, P1, R130.reuse, 0x20, RZ ;  /* 0x0000002082a97810 */ /* 0x040fe20007f3e0ff */
[----:B------:R-:W-:Y:S01]  /*6c40*/  UIADD3.X UR6, UR9, UR7, URZ, UP1, !UPT ;  /* 0x0000000709067290 */ /* 0x000fe20008ffe43f */
[----:B------:R-:W-:Y:S01]  /*6c50*/  LOP3.LUT R3, R130, 0x380, RZ, 0xc0, !PT ;  /* 0x0000038082037812 */ /* 0x000fe200078ec0ff */
[----:B------:R-:W-:Y:S01]  /*6c60*/  UISETP.NE.AND.EX UP0, UPT, UR7, URZ, UPT, UP0 ;  /* 0x0000003f0700728c */ /* 0x000fe2000bf05300 */
[----:B------:R-:W-:-:S02]  /*6c70*/  IADD3.X R15, RZ, R131, RZ, P1, !PT ;  /* 0x00000083ff0f7210 */ /* 0x000fc40000ffe4ff */
[C---:B------:R-:W-:Y:S02]  /*6c80*/  IADD3 R4, P0, R130.reuse, 0x40, RZ ;  /* 0x0000004082047810 */ /* 0x040fe40007f1e0ff */
[C---:B------:R-:W-:Y:S02]  /*6c90*/  IADD3 R179, P4, R130.reuse, 0x60, RZ ;  /* 0x0000006082b37810 */ /* 0x040fe40007f9e0ff */
[C---:B------:R-:W-:Y:S01]  /*6ca0*/  IADD3 R181, P3, R130.reuse, 0x2000, RZ ;  /* 0x0000200082b57810 */ /* 0x040fe20007f7e0ff */
[--C-:B------:R-:W-:Y:S01]  /*6cb0*/  IMAD.X R21, RZ, RZ, R131.reuse, P0 ;  /* 0x000000ffff157224 */ /* 0x100fe200000e0683 */
        /* <DEDUP_REMOVED lines=8> */
[----:B------:R-:W-:Y:S01]  /*6d40*/  SHF.R.U64 R3, R3, 0x3, RZ ;  /* 0x0000000303037819 */ /* 0x000fe200000012ff */
[----:B------:R-:W-:Y:S01]  /*6d50*/  IMAD.X R103, RZ, RZ, R131, P1 ;  /* 0x000000ffff677224 */ /* 0x000fe200008e0683 */
        /* <DEDUP_REMOVED lines=10> */
[----:B------:R-:W-:Y:S01]  /*6e00*/  IMAD.X R119, RZ, RZ, R131, P6 ;  /* 0x000000ffff777224 */ /* 0x000fe200030e0683 */
[----:B------:R-:W-:-:S02]  /*6e10*/  IADD3 R203, P1, R130, 0x6060, RZ ;  /* 0x0000606082cb7810 */ /* 0x000fc40007f3e0ff */
[----:B------:R-:W-:Y:S01]  /*6e20*/  LOP3.LUT R130, R3, R130, RZ, 0x3c, !PT ;  /* 0x0000008203827212 */ /* 0x000fe200078e3cff */
[--C-:B------:R-:W-:Y:S01]  /*6e30*/  IMAD.X R127, RZ, RZ, R131.reuse, P2 ;  /* 0x000000ffff7f7224 */ /* 0x100fe200010e0683 */
[----:B------:R-:W-:Y:S01]  /*6e40*/  LOP3.LUT R0, R169, 0x380, RZ, 0xc0, !PT ;  /* 0x00000380a9007812 */ /* 0x000fe200078ec0ff */
[----:B------:R-:W-:Y:S01]  /*6e50*/  IMAD.X R13, RZ, RZ, R131, P1 ;  /* 0x000000ffff0d7224 */ /* 0x000fe200008e0683 */
[----:B------:R-:W-:Y:S02]  /*6e60*/  LOP3.LUT R3, R4, 0x380, RZ, 0xc0, !PT ;  /* 0x0000038004037812 */ /* 0x000fe400078ec0ff */
[----:B------:R-:W-:Y:S02]  /*6e70*/  SHF.R.U64 R0, R0, 0x3, RZ ;  /* 0x0000000300007819 */ /* 0x000fe400000012ff */
[----:B------:R-:W-:Y:S02]  /*6e80*/  SHF.R.U64 R3, R3, 0x3, RZ ;  /* 0x0000000303037819 */ /* 0x000fe400000012ff */
[----:B------:R-:W-:-:S02]  /*6e90*/  LOP3.LUT R6, R179, 0x380, RZ, 0xc0, !PT ;  /* 0x00000380b3067812 */ /* 0x000fc400078ec0ff */
        /* <DEDUP_REMOVED lines=8> */
[----:B------:R-:W-:Y:S02]  /*6f20*/  SHF.R.U64 R3, R3, 0x3, RZ ;  /* 0x0000000303037819 */ /* 0x000fe400000012ff */
[----:B------:R-:W-:Y:S02]  /*6f30*/  LOP3.LUT R24, R6, R179, RZ, 0x3c, !PT ;  /* 0x000000b306187212 */ /* 0x000fe400078e3cff */
[----:B------:R-:W-:Y:S02]  /*6f40*/  LOP3.LUT R6, R193, 0x380, RZ, 0xc0, !PT ;  /* 0x00000380c1067812 */ /* 0x000fe400078ec0ff */
[----:B------:R-:W-:-:S02]  /*6f50*/  LOP3.LUT R90, R0, R183, RZ, 0x3c, !PT ;  /* 0x000000b7005a7212 */ /* 0x000fc400078e3cff */
[----:B------:R-:W-:Y:S02]  /*6f60*/  LOP3.LUT R98, R4, R191, RZ, 0x3c, !PT ;  /* 0x000000bf04627212 */ /* 0x000fe400078e3cff */
[----:B------:R-:W-:Y:S02]  /*6f70*/  LOP3.LUT R0, R195, 0x380, RZ, 0xc0, !PT ;  /* 0x00000380c3007812 */ /* 0x000fe400078ec0ff */
[----:B------:R-:W-:Y:S02]  /*6f80*/  LOP3.LUT R94, R3, R94, RZ, 0x3c, !PT ;  /* 0x0000005e035e7212 */ /* 0x000fe400078e3cff */
[----:B------:R-:W-:Y:S02]  /*6f90*/  LOP3.LUT R4, R197, 0x380, RZ, 0xc0, !PT ;  /* 0x00000380c5047812 */ /* 0x000fe400078ec0ff */
[----:B------:R-:W-:Y:S02]  /*6fa0*/  LOP3.LUT R28, R181, 0x380, RZ, 0xc0, !PT ;  /* 0x00000380b51c7812 */ /* 0x000fe400078ec0ff */
[----:B------:R-:W-:-:S02]  /*6fb0*/  LOP3.LUT R3, R110, 0x380, RZ, 0xc0, !PT ;  /* 0x000003806e037812 */ /* 0x000fc400078ec0ff */
[----:B------:R-:W-:Y:S02]  /*6fc0*/  SHF.R.U64 R6, R6, 0x3, RZ ;  /* 0x0000000306067819 */ /* 0x000fe400000012ff */
[----:B------:R-:W-:Y:S02]  /*6fd0*/  SHF.R.U64 R0, R0, 0x3, RZ ;  /* 0x0000000300007819 */ /* 0x000fe400000012ff */
[----:B------:R-:W-:Y:S02]  /*6fe0*/  SHF.R.U64 R4, R4, 0x3, RZ ;  /* 0x0000000304047819 */ /* 0x000fe400000012ff */
[----:B------:R-:W-:Y:S02]  /*6ff0*/  MOV R130, R130 ;  /* 0x0000008200827202 */ /* 0x000fe40000000f00 */
[----:B------:R-:W-:Y:S02]  /*7000*/  SHF.R.U64 R28, R28, 0x3, RZ ;  /* 0x000000031c1c7819 */ /* 0x000fe400000012ff */
[----:B------:R-:W-:Y:S01]  /*7010*/  SHF.R.U64 R3, R3, 0x3, RZ ;  /* 0x0000000303037819 */ /* 0x000fe200000012ff */
[----:B------:R0:W-:Y:S01]  /*7020*/  STSM.16.M88.4 [R130], R8 ;  /* 0x0000000882007844 */ /* 0x0001e20000000200 */
[----:B------:R-:W-:-:S02]  /*7030*/  LOP3.LUT R102, R6, R193, RZ, 0x3c, !PT ;  /* 0x000000c106667212 */ /* 0x000fc400078e3cff */
[----:B------:R-:W-:Y:S02]  /*7040*/  LOP3.LUT R6, R199, 0x380, RZ, 0xc0, !PT ;  /* 0x00000380c7067812 */ /* 0x000fe400078ec0ff */
[----:B------:R-:W-:Y:S02]  /*7050*/  LOP3.LUT R106, R0, R195, RZ, 0x3c, !PT ;  /* 0x000000c3006a7212 */ /* 0x000fe400078e3cff */
[----:B------:R-:W-:Y:S02]  /*7060*/  LOP3.LUT R114, R4, R197, RZ, 0x3c, !PT ;  /* 0x000000c504727212 */ /* 0x000fe400078e3cff */
[----:B------:R-:W-:Y:S02]  /*7070*/  LOP3.LUT R0, R201, 0x380, RZ, 0xc0, !PT ;  /* 0x00000380c9007812 */ /* 0x000fe400078ec0ff */
[----:B------:R-:W-:Y:S02]  /*7080*/  LOP3.LUT R28, R28, R181, RZ, 0x3c, !PT ;  /* 0x000000b51c1c7212 */ /* 0x000fe400078e3cff */
[----:B------:R-:W-:-:S02]  /*7090*/  LOP3.LUT R110, R3, R110, RZ, 0x3c, !PT ;  /* 0x0000006e036e7212 */ /* 0x000fc400078e3cff */
[----:B------:R-:W-:Y:S02]  /*70a0*/  LOP3.LUT R4, R203, 0x380, RZ, 0xc0, !PT ;  /* 0x00000380cb047812 */ /* 0x000fe400078ec0ff */
[----:B------:R-:W-:Y:S02]  /*70b0*/  LOP3.LUT R3, R126, 0x380, RZ, 0xc0, !PT ;  /* 0x000003807e037812 */ /* 0x000fe400078ec0ff */
[----:B------:R-:W-:Y:S02]  /*70c0*/  MOV R15, R14 ;  /* 0x0000000e000f7202 */ /* 0x000fe40000000f00 */
[----:B0-----:R-:W-:Y:S02]  /*70d0*/  F2FP.F16.F32.PACK_AB R8, R33, R163 ;  /* 0x000000a32108723e */ /* 0x001fe400000000ff */
[----:B------:R-:W-:Y:S02]  /*70e0*/  F2FP.F16.F32.PACK_AB R9, R35, R34 ;  /* 0x000000222309723e */ /* 0x000fe400000000ff */
[----:B------:R-:W-:-:S02]  /*70f0*/  F2FP.F16.F32.PACK_AB R10, R37, R155 ;  /* 0x0000009b250a723e */ /* 0x000fc400000000ff */
[----:B------:R-:W-:Y:S02]  /*7100*/  F2FP.F16.F32.PACK_AB R11, R39, R38 ;  /* 0x00000026270b723e */ /* 0x000fe400000000ff */
[----:B------:R-:W-:Y:S02]  /*7110*/  SHF.R.U64 R6, R6, 0x3, RZ ;  /* 0x0000000306067819 */ /* 0x000fe400000012ff */
[----:B------:R-:W-:Y:S01]  /*7120*/  MOV R20, R20 ;  /* 0x0000001400147202 */ /* 0x000fe20000000f00 */
[----:B------:R0:W-:Y:S01]  /*7130*/  STSM.16.M88.4 [R15], R8 ;  /* 0x000000080f007844 */ /* 0x0001e20000000200 */
[----:B------:R-:W-:Y:S02]  /*7140*/  SHF.R.U64 R0, R0, 0x3, RZ ;  /* 0x0000000300007819 */ /* 0x000fe400000012ff */
[----:B------:R-:W-:Y:S01]  /*7150*/  MOV R24, R24 ;  /* 0x0000001800187202 */ /* 0x000fe20000000f00 */
[----:B------:R-:W-:Y:S01]  /*7160*/  STSM.16.M88.4 [R20], R40 ;  /* 0x0000002814007844 */ /* 0x000fe20000000200 */
[----:B------:R-:W-:-:S02]  /*7170*/  SHF.R.U64 R4, R4, 0x3, RZ ;  /* 0x0000000304047819 */ /* 0x000fc400000012ff */
[----:B------:R-:W-:Y:S01]  /*7180*/  MOV R28, R28 ;  /* 0x0000001c001c7202 */ /* 0x000fe20000000f00 */
[----:B------:R-:W-:Y:S01]  /*7190*/  STSM.16.M88.4 [R24], R48 ;  /* 0x0000003018007844 */ /* 0x000fe20000000200 */
[----:B------:R-:W-:Y:S02]  /*71a0*/  F2FP.F16.F32.PACK_AB R65, R67, R66 ;  /* 0x000000424341723e */ /* 0x000fe400000000ff */
[----:B------:R-:W-:Y:S01]  /*71b0*/  F2FP.F16.F32.PACK_AB R72, R73, R72 ;  /* 0x000000484948723e */ /* 0x000fe200000000ff */
[----:B------:R-:W-:Y:S01]  /*71c0*/  STSM.16.M88.4 [R28], R56 ;  /* 0x000000381c007844 */ /* 0x000fe20000000200 */
[----:B------:R-:W-:Y:S02]  /*71d0*/  SHF.R.U64 R3, R3, 0x3, RZ ;  /* 0x0000000303037819 */ /* 0x000fe400000012ff */
[----:B------:R-:W-:Y:S01]  /*71e0*/  MOV R14, R90 ;  /* 0x0000005a000e7202 */ /* 0x000fe20000000f00 */
[----:B0-----:R-:W-:Y:S01]  /*71f0*/  IMAD.U32 R11, RZ, RZ, UR6 ;  /* 0x00000006ff0b7e24 */ /* 0x001fe2000f8e00ff */
[----:B------:R-:W-:Y:S01]  /*7200*/  F2FP.F16.F32.PACK_AB R66, R69, R68 ;  /* 0x000000444542723e */ /* 0x000fe200000000ff */
[----:B------:R-:W-:Y:S01]  /*7210*/  ULDC.64 UR6, c[0x0][0xbe0] ;  /* 0x0002f80000067ab9 */ /* 0x000fe20000000a00 */
[----:B------:R-:W-:Y:S01]  /*7220*/  F2FP.F16.F32.PACK_AB R67, R71, R70 ;  /* 0x000000464743723e */ /* 0x000fe200000000ff */
[----:B------:R-:W-:Y:S01]  /*7230*/  IMAD.U32 R10, RZ, RZ, UR4 ;  /* 0x00000004ff0a7e24 */ /* 0x000fe2000f8e00ff */
[----:B------:R-:W-:-:S02]  /*7240*/  F2FP.F16.F32.PACK_AB R73, R75, R74 ;  /* 0x0000004a4b49723e */ /* 0x000fc400000000ff */
[----:B------:R-:W-:Y:S01]  /*7250*/  F2FP.F16.F32.PACK_AB R80, R81, R80 ;  /* 0x000000505150723e */ /* 0x000fe200000000ff */
[----:B------:R-:W-:Y:S01]  /*7260*/  STSM.16.M88.4 [R14], R64 ;  /* 0x000000400e007844 */ /* 0x000fe20000000200 */
[----:B------:R-:W-:Y:S02]  /*7270*/  LOP3.LUT R118, R6, R199, RZ, 0x3c, !PT ;  /* 0x000000c706767212 */ /* 0x000fe400078e3cff */
[----:B------:R-:W-:Y:S02]  /*7280*/  MOV R94, R94 ;  /* 0x0000005e005e7202 */ /* 0x000fe40000000f00 */
[----:B------:R-:W-:Y:S02]  /*7290*/  F2FP.F16.F32.PACK_AB R74, R77, R76 ;  /* 0x0000004c4d4a723e */ /* 0x000fe400000000ff */
[----:B------:R-:W-:Y:S02]  /*72a0*/  F2FP.F16.F32.PACK_AB R75, R79, R78 ;  /* 0x0000004e4f4b723e */ /* 0x000fe400000000ff */
[----:B------:R-:W-:-:S02]  /*72b0*/  F2FP.F16.F32.PACK_AB R81, R83, R82 ;  /* 0x000000525351723e */ /* 0x000fc400000000ff */
[----:B------:R-:W-:Y:S01]  /*72c0*/  IADD3.X R123, RZ, R131, RZ, P5, !PT ;  /* 0x00000083ff7b7210 */ /* 0x000fe20002ffe4ff */
[----:B------:R-:W-:Y:S01]  /*72d0*/  STSM.16.M88.4 [R94], R72 ;  /* 0x000000485e007844 */ /* 0x000fe20000000200 */
[----:B------:R-:W-:Y:S02]  /*72e0*/  LOP3.LUT R122, R0, R201, RZ, 0x3c, !PT ;  /* 0x000000c9007a7212 */ /* 0x000fe400078e3cff */
[----:B------:R-:W-:Y:S02]  /*72f0*/  MOV R6, R98 ;  /* 0x0000006200067202 */ /* 0x000fe40000000f00 */
[----:B------:R-:W-:Y:S02]  /*7300*/  F2FP.F16.F32.PACK_AB R82, R85, R84 ;  /* 0x000000545552723e */ /* 0x000fe400000000ff */
[----:B------:R-:W-:Y:S02]  /*7310*/  F2FP.F16.F32.PACK_AB R83, R87, R86 ;  /* 0x000000565753723e */ /* 0x000fe400000000ff */
[----:B------:R-:W-:-:S02]  /*7320*/  F2FP.F16.F32.PACK_AB R88, R89, R88 ;  /* 0x000000585958723e */ /* 0x000fc400000000ff */
[----:B------:R-:W-:Y:S01]  /*7330*/  LOP3.LUT R12, R4, R203, RZ, 0x3c, !PT ;  /* 0x000000cb040c7212 */ /* 0x000fe200078e3cff */
[----:B------:R-:W-:Y:S01]  /*7340*/  STSM.16.M88.4 [R6], R80 ;  /* 0x0000005006007844 */ /* 0x000fe20000000200 */
[----:B------:R-:W-:Y:S02]  /*7350*/  MOV R102, R102 ;  /* 0x0000006600667202 */ /* 0x000fe40000000f00 */
[----:B------:R-:W-:Y:S02]  /*7360*/  F2FP.F16.F32.PACK_AB R89, R30, R26 ;  /* 0x0000001a1e59723e */ /* 0x000fe400000000ff */
        /* <DEDUP_REMOVED lines=10> */
[----:B------:R-:W-:Y:S01]  /*7410*/  MOV R110, R110 ;  /* 0x0000006e006e7202 */ /* 0x000fe20000000f00 */
        /* <DEDUP_REMOVED lines=8> */
[----:B------:R-:W-:Y:S02]  /*74a0*/  F2FP.F16.F32.PACK_AB R113, R166, R165 ;  /* 0x000000a5a671723e */ /* 0x000fe400000000ff */
[----:B------:R-:W-:Y:S02]  /*74b0*/  F2FP.F16.F32.PACK_AB R114, R117, R116 ;  /* 0x000000747572723e */ /* 0x000fe400000000ff */
[----:B------:R-:W-:Y:S02]  /*74c0*/  F2FP.F16.F32.PACK_AB R115, R170, R168 ;  /* 0x000000a8aa73723e */ /* 0x000fe400000000ff */
[----:B------:R-:W-:Y:S02]  /*74d0*/  F2FP.F16.F32.PACK_AB R120, R121, R120 ;  /* 0x000000787978723e */ /* 0x000fe400000000ff */
[----:B------:R-:W-:Y:S01]  /*74e0*/  MOV R118, R118 ;  /* 0x0000007600767202 */ /* 0x000fe20000000f00 */
[----:B------:R-:W-:Y:S01]  /*74f0*/  STSM.16.M88.4 [R3], R112 ;  /* 0x0000007003007844 */ /* 0x000fe20000000200 */
[----:B------:R-:W-:-:S02]  /*7500*/  F2FP.F16.F32.PACK_AB R121, R172, R171 ;  /* 0x000000abac79723e */ /* 0x000fc400000000ff */
[----:B------:R-:W-:Y:S02]  /*7510*/  F2FP.F16.F32.PACK_AB R122, R125, R124 ;  /* 0x0000007c7d7a723e */ /* 0x000fe400000000ff */
[----:B------:R-:W-:Y:S02]  /*7520*/  F2FP.F16.F32.PACK_AB R123, R174, R173 ;  /* 0x000000adae7b723e */ /* 0x000fe400000000ff */
[----:B------:R-:W-:Y:S02]  /*7530*/  F2FP.F16.F32.PACK_AB R128, R129, R128 ;  /* 0x000000808180723e */ /* 0x000fe400000000ff */
[----:B------:R-:W-:Y:S01]  /*7540*/  F2FP.F16.F32.PACK_AB R136, R137, R136 ;  /* 0x000000888988723e */ /* 0x000fe200000000ff */
[----:B------:R-:W-:Y:S01]  /*7550*/  STSM.16.M88.4 [R118], R120 ;  /* 0x0000007876007844 */ /* 0x000fe20000000200 */
        /* <DEDUP_REMOVED lines=8> */
[----:B------:R-:W-:-:S02]  /*75e0*/  F2FP.F16.F32.PACK_AB R139, R143, R142 ;  /* 0x0000008e8f8b723e */ /* 0x000fc400000000ff */
[----:B------:R-:W-:Y:S02]  /*75f0*/  F2FP.F16.F32.PACK_AB R145, R147, R146 ;  /* 0x000000929391723e */ /* 0x000fe400000000ff */
[----:B------:R-:W-:Y:S01]  /*7600*/  MOV R12, R12 ;  /* 0x0000000c000c7202 */ /* 0x000fe20000000f00 */
[----:B------:R-:W-:Y:S01]  /*7610*/  STSM.16.M88.4 [R126], R136 ;  /* 0x000000887e007844 */ /* 0x000fe20000000200 */
[----:B------:R-:W-:Y:S02]  /*7620*/  F2FP.F16.F32.PACK_AB R146, R149, R148 ;  /* 0x000000949592723e */ /* 0x000fe400000000ff */
[----:B------:R-:W-:Y:S01]  /*7630*/  F2FP.F16.F32.PACK_AB R147, R151, R150 ;  /* 0x000000969793723e */ /* 0x000fe200000000ff */
[----:B------:R-:W-:Y:S01]  /*7640*/  UISETP.NE.U32.AND UP1, UPT, UR6, URZ, UPT ;  /* 0x0000003f0600728c */ /* 0x000fe2000bf25070 */
[----:B------:R-:W-:-:S03]  /*7650*/  PLOP3.LUT P0, PT, PT, PT, UP0, 0x80, 0x0 ;  /* 0x000000000000781c */ /* 0x000fc60003f0f008 */
[----:B------:R1:W-:Y:S01]  /*7660*/  STSM.16.M88.4 [R12], R144 ;  /* 0x000000900c007844 */ /* 0x0003e20000000200 */
[----:B------:R-:W-:Y:S01]  /*7670*/  BAR.SYNC.DEFER_BLOCKING 0x1, 0x100 ;  /* 0x0044000000007b1d */ /* 0x000fe20000010000 */
[----:B------:R-:W-:-:S07]  /*7680*/  UISETP.NE.AND.EX UP1, UPT, UR7, URZ, UPT, UP1 ;  /* 0x0000003f0700728c */ /* 0x000fce000bf25310 */
[----:B0-----:R-:W0:Y:S01]  /*7690*/  LDC R0, c[0x0][0xa88] ;  /* 0x0002a200ff007b82 */ /* 0x001e220000000800 */
[----:B------:R-:W-:-:S03]  /*76a0*/  PLOP3.LUT P6, PT, PT, PT, UP1, 0x80, 0x0 ;  /* 0x000000000000781c */ /* 0x000fc60003fcf018 */
[----:B------:R-:W-:-:S04]  /*76b0*/  @UP1 UIADD3 UR6, UP2, UR8, UR6, URZ ;  /* 0x0000000608061290 */ /* 0x000fc8000ff5e03f */
[----:B------:R-:W-:Y:S02]  /*76c0*/  @UP1 UIADD3.X UR7, UR9, UR7, URZ, UP2, !UPT ;  /* 0x0000000709071290 */ /* 0x000fe400097fe43f */
[----:B-1----:R-:W-:-:S04]  /*76d0*/  MOV R12, UR6 ;  /* 0x00000006000c7c02 */ /* 0x002fc80008000f00 */
[----:B------:R-:W-:Y:S01]  /*76e0*/  IMAD.U32 R13, RZ, RZ, UR7 ;  /* 0x00000007ff0d7e24 */ /* 0x000fe2000f8e00ff */
[----:B------:R-:W2:Y:S01]  /*76f0*/  @P0 LDG.E R3, desc[UR38][R10.64] ;  /* 0x000000260a030981 */ /* 0x000ea2000c1e1900 */
[----:B------:R-:W-:-:S04]  /*7700*/  IMAD R9, R18, 0x40, R2 ;  /* 0x0000004012097824 */ /* 0x000fc800078e0202 */
[----:B------:R-:W-:Y:S01]  /*7710*/  IMAD.WIDE R134, R9, 0x2, R134 ;  /* 0x0000000209867825 */ /* 0x000fe200078e0286 */
[----:B0-----:R0:W5:Y:S02]  /*7720*/  @P6 LDG.E R0, desc[UR38][R12.64] ;  /* 0x000000260c006981 */ /* 0x001164000c1e1900 */
[C---:B------:R-:W-:Y:S02]  /*7730*/  IADD3 R9, P2, R134.reuse, 0x1000, RZ ;  /* 0x0000100086097810 */ /* 0x040fe40007f5e0ff */
[C---:B------:R-:W-:Y:S02]  /*7740*/  IADD3 R29, P1, R134.reuse, 0x2000, RZ ;  /* 0x00002000861d7810 */ /* 0x040fe40007f3e0ff */
[----:B------:R-:W-:Y:S02]  /*7750*/  P2R R4, PR, RZ, 0x4 ;  /* 0x00000004ff047803 */ /* 0x000fe40000000000 */
[C---:B------:R-:W-:Y:S02]  /*7760*/  IADD3 R25, P2, R134.reuse, 0x3000, RZ ;  /* 0x0000300086197810 */ /* 0x040fe40007f5e0ff */
[----:B------:R-:W-:-:S02]  /*7770*/  IADD3 R41, P3, R134, 0x4000, RZ ;  /* 0x0000400086297810 */ /* 0x000fc40007f7e0ff */
[C---:B------:R-:W-:Y:S02]  /*7780*/  IADD3 R35, P4, R134.reuse, 0x5000, RZ ;  /* 0x0000500086237810 */ /* 0x040fe40007f9e0ff */
[----:B------:R-:W-:Y:S02]  /*7790*/  IADD3 R49, P5, R134, 0x6000, RZ ;  /* 0x0000600086317810 */ /* 0x000fe40007fbe0ff */
[----:B------:R-:W-:Y:S02]  /*77a0*/  LOP3.LUT R8, R9, 0x380, RZ, 0xc0, !PT ;  /* 0x0000038009087812 */ /* 0x000fe400078ec0ff */
[----:B------:R-:W-:Y:S02]  /*77b0*/  LOP3.LUT R28, R29, 0x380, RZ, 0xc0, !PT ;  /* 0x000003801d1c7812 */ /* 0x000fe400078ec0ff */
[----:B------:R-:W-:Y:S02]  /*77c0*/  LOP3.LUT R24, R25, 0x380, RZ, 0xc0, !PT ;  /* 0x0000038019187812 */ /* 0x000fe400078ec0ff */
[----:B------:R-:W-:-:S02]  /*77d0*/  LOP3.LUT R40, R41, 0x380, RZ, 0xc0, !PT ;  /* 0x0000038029287812 */ /* 0x000fc400078ec0ff */
[----:B------:R-:W-:Y:S02]  /*77e0*/  LOP3.LUT R34, R35, 0x380, RZ, 0xc0, !PT ;  /* 0x0000038023227812 */ /* 0x000fe400078ec0ff */
[----:B------:R-:W-:Y:S01]  /*77f0*/  LOP3.LUT R48, R49, 0x380, RZ, 0xc0, !PT ;  /* 0x0000038031307812 */ /* 0x000fe200078ec0ff */
[----:B------:R-:W-:Y:S01]  /*7800*/  UMOV UR4, URZ ;  /* 0x0000003f00047c82 */ /* 0x000fe20008000000 */
[----:B------:R-:W-:Y:S02]  /*7810*/  SHF.R.U64 R8, R8, 0x3, RZ ;  /* 0x0000000308087819 */ /* 0x000fe400000012ff */
[----:B------:R-:W-:Y:S02]  /*7820*/  SHF.R.U64 R28, R28, 0x3, RZ ;  /* 0x000000031c1c7819 */ /* 0x000fe400000012ff */
[----:B------:R-:W-:Y:S02]  /*7830*/  SHF.R.U64 R24, R24, 0x3, RZ ;  /* 0x0000000318187819 */ /* 0x000fe400000012ff */
[----:B------:R-:W-:-:S02]  /*7840*/  SHF.R.U64 R40, R40, 0x3, RZ ;  /* 0x0000000328287819 */ /* 0x000fc400000012ff */
[----:B------:R-:W-:Y:S02]  /*7850*/  SHF.R.U64 R34, R34, 0x3, RZ ;  /* 0x0000000322227819 */ /* 0x000fe400000012ff */
[----:B------:R-:W-:Y:S02]  /*7860*/  SHF.R.U64 R48, R48, 0x3, RZ ;  /* 0x0000000330307819 */ /* 0x000fe400000012ff */
[----:B------:R-:W-:Y:S02]  /*7870*/  LOP3.LUT R8, R8, R9, RZ, 0x3c, !PT ;  /* 0x0000000908087212 */ /* 0x000fe400078e3cff */
[----:B------:R-:W-:Y:S02]  /*7880*/  LOP3.LUT R28, R28, R29, RZ, 0x3c, !PT ;  /* 0x0000001d1c1c7212 */ /* 0x000fe400078e3cff */
[----:B------:R-:W-:Y:S02]  /*7890*/  LOP3.LUT R24, R24, R25, RZ, 0x3c, !PT ;  /* 0x0000001918187212 */ /* 0x000fe400078e3cff */
[----:B------:R-:W-:-:S02]  /*78a0*/  LOP3.LUT R40, R40, R41, RZ, 0x3c, !PT ;  /* 0x0000002928287212 */ /* 0x000fc400078e3cff */
[----:B------:R-:W-:Y:S02]  /*78b0*/  LOP3.LUT R34, R34, R35, RZ, 0x3c, !PT ;  /* 0x0000002322227212 */ /* 0x000fe400078e3cff */
[----:B------:R-:W-:Y:S02]  /*78c0*/  LOP3.LUT R48, R48, R49, RZ, 0x3c, !PT ;  /* 0x0000003130307212 */ /* 0x000fe400078e3cff */
[----:B--2---:R-:W-:Y:S01]  /*78d0*/  @P0 R2UR UR4, R3 ;  /* 0x00000000030402ca */ /* 0x004fe200000e0000 */
[----:B0-----:R-:W-:-:S14]  /*78e0*/  @P6 BRA `(.L_x_2956) ;  /* 0x0000000000106947 */ /* 0x001fdc0003800000 */
[----:B------:R-:W-:Y:S05]  /*78f0*/  @!P0 BRA `(.L_x_2956) ;  /* 0x00000000000c8947 */ /* 0x000fea0003800000 */
[----:B------:R-:W2:Y:S04]  /*7900*/  LDG.E R3, desc[UR38][R10.64] ;  /* 0x000000260a037981 */ /* 0x000ea8000c1e1900 */
[----:B-----5:R-:W2:Y:S02]  /*7910*/  LDG.E R0, desc[UR38][R10.64+0x4] ;  /* 0x000004260a007981 */ /* 0x020ea4000c1e1900 */
[----:B--2---:R-:W-:-:S07]  /*7920*/  IMAD.IADD R0, R0, 0x1, -R3 ;  /* 0x0000000100007824 */ /* 0x004fce00078e0a03 */
.L_x_2956:
[----:B------:R-:W0:Y:S01]  /*7930*/  SHFL.IDX PT, R3, R188, RZ, 0x1f ;  /* 0x00001fffbc037589 */ /* 0x000e2200000e0000 */
[----:B------:R-:W-:Y:S01]  /*7940*/  ISETP.NE.AND P6, PT, R4, RZ, PT ;  /* 0x000000ff0400720c */ /* 0x000fe20003fc5270 */
[--C-:B------:R-:W-:Y:S01]  /*7950*/  IMAD.X R29, RZ, RZ, R135.reuse, P1 ;  /* 0x000000ffff1d7224 */ /* 0x100fe200008e0687 */
[C---:B------:R-:W-:Y:S01]  /*7960*/  IADD3 R39, P0, R134.reuse, 0x7000, RZ ;  /* 0x0000700086277810 */ /* 0x040fe20007f1e0ff */
[--C-:B------:R-:W-:Y:S01]  /*7970*/  IMAD.X R25, RZ, RZ, R135.reuse, P2 ;  /* 0x000000ffff197224 */ /* 0x100fe200010e0687 */
[C---:B------:R-:W-:Y:S01]  /*7980*/  IADD3 R45, P1, R134.reuse, 0x9000, RZ ;  /* 0x00009000862d7810 */ /* 0x040fe20007f3e0ff */
[--C-:B------:R-:W-:Y:S01]  /*7990*/  IMAD.X R9, RZ, RZ, R135.reuse, P6 ;  /* 0x000000ffff097224 */ /* 0x100fe200030e0687 */
[----:B------:R-:W-:Y:S01]  /*79a0*/  IADD3 R53, P6, R134, 0x8000, RZ ;  /* 0x0000800086357810 */ /* 0x000fe20007fde0ff */
[--C-:B------:R-:W-:Y:S01]  /*79b0*/  IMAD.X R35, RZ, RZ, R135.reuse, P4 ;  /* 0x000000ffff237224 */ /* 0x100fe200020e0687 */
[----:B------:R-:W-:Y:S01]  /*79c0*/  LOP3.LUT R38, R39, 0x380, RZ, 0xc0, !PT ;  /* 0x0000038027267812 */ /* 0x000fe200078ec0ff */
[----:B------:R-:W-:Y:S01]  /*79d0*/  IMAD.X R49, RZ, RZ, R135, P5 ;  /* 0x000000ffff317224 */ /* 0x000fe200028e0687 */
[----:B------:R-:W-:Y:S01]  /*79e0*/  LOP3.LUT R52, R53, 0x380, RZ, 0xc0, !PT ;  /* 0x0000038035347812 */ /* 0x000fe200078ec0ff */
[----:B------:R-:W-:Y:S01]  /*79f0*/  USHF.R.S32.HI UR9, URZ, 0x1f, UR4 ;  /* 0x0000001f3f097899 */ /* 0x000fe20008011404 */
[----:B------:R-:W-:Y:S01]  /*7a00*/  LOP3.LUT R44, R45, 0x380, RZ, 0xc0, !PT ;  /* 0x000003802d2c7812 */ /* 0x000fe200078ec0ff */
[----:B------:R-:W-:Y:S01]  /*7a10*/  USHF.R.S32.HI UR12, URZ, 0x1f, UR46 ;  /* 0x0000001f3f0c7899 */ /* 0x000fe2000801142e */
[----:B------:R-:W-:Y:S01]  /*7a20*/  SHF.R.U64 R52, R52, 0x3, RZ ;  /* 0x0000000334347819 */ /* 0x000fe200000012ff */
[----:B------:R-:W-:Y:S01]  /*7a30*/  USEL UR44, UR44, URZ, !UP0 ;  /* 0x0000003f2c2c7287 */ /* 0x000fe2000c000000 */
[----:B------:R-:W-:Y:S01]  /*7a40*/  SHF.R.U64 R38, R38, 0x3, RZ ;  /* 0x0000000326267819 */ /* 0x000fe200000012ff */
[----:B------:R-:W-:Y:S01]  /*7a50*/  USEL UR45, UR45, URZ, !UP0 ;  /* 0x0000003f2d2d7287 */ /* 0x000fe2000c000000 */
[----:B------:R-:W-:-:S02]  /*7a60*/  SHF.R.U64 R44, R44, 0x3, RZ ;  /* 0x000000032c2c7819 */ /* 0x000fc400000012ff */
[----:B------:R-:W-:Y:S01]  /*7a70*/  LOP3.LUT R52, R52, R53, RZ, 0x3c, !PT ;  /* 0x0000003534347212 */ /* 0x000fe200078e3cff */
[--C-:B------:R-:W-:Y:S01]  /*7a80*/  IMAD.X R53, RZ, RZ, R135.reuse, P6 ;  /* 0x000000ffff357224 */ /* 0x100fe200030e0687 */
[----:B------:R-:W-:Y:S01]  /*7a90*/  LOP3.LUT R38, R38, R39, RZ, 0x3c, !PT ;  /* 0x0000002726267212 */ /* 0x000fe200078e3cff */
[--C-:B------:R-:W-:Y:S01]  /*7aa0*/  IMAD.X R39, RZ, RZ, R135.reuse, P0 ;  /* 0x000000ffff277224 */ /* 0x100fe200000e0687 */
[----:B0-----:R-:W-:Y:S02]  /*7ab0*/  ISETP.NE.AND P6, PT, R3, RZ, PT ;  /* 0x000000ff0300720c */ /* 0x001fe40003fc5270 */
[----:B------:R-:W-:Y:S01]  /*7ac0*/  LOP3.LUT R44, R44, R45, RZ, 0x3c, !PT ;  /* 0x0000002d2c2c7212 */ /* 0x000fe200078e3cff */
[----:B------:R-:W-:Y:S01]  /*7ad0*/  IMAD.X R45, RZ, RZ, R135, P1 ;  /* 0x000000ffff2d7224 */ /* 0x000fe200008e0687 */
[----:B------:R-:W-:Y:S02]  /*7ae0*/  IADD3.X R41, RZ, R135, RZ, P3, !PT ;  /* 0x00000087ff297210 */ /* 0x000fe40001ffe4ff */
[----:B------:R-:W-:-:S02]  /*7af0*/  IADD3 R61, P2, R134, 0xa000, RZ ;  /* 0x0000a000863d7810 */ /* 0x000fc40007f5e0ff */
[C---:B------:R-:W-:Y:S02]  /*7b00*/  IADD3 R57, P3, R134.reuse, 0xb000, RZ ;  /* 0x0000b00086397810 */ /* 0x040fe40007f7e0ff */
[C---:B------:R-:W-:Y:S02]  /*7b10*/  IADD3 R69, P4, R134.reuse, 0xc000, RZ ;  /* 0x0000c00086457810 */ /* 0x040fe40007f9e0ff */
[C---:B------:R-:W-:Y:S02]  /*7b20*/  IADD3 R65, P5, R134.reuse, 0xd000, RZ ;  /* 0x0000d00086417810 */ /* 0x040fe40007fbe0ff */
[C---:B------:R-:W-:Y:S02]  /*7b30*/  IADD3 R77, P0, R134.reuse, 0xe000, RZ ;  /* 0x0000e000864d7810 */ /* 0x040fe40007f1e0ff */
[----:B------:R-:W-:Y:S02]  /*7b40*/  IADD3 R4, P1, R134, 0xf000, RZ ;  /* 0x0000f00086047810 */ /* 0x000fe40007f3e0ff */
[----:B------:R-:W-:-:S02]  /*7b50*/  LOP3.LUT R60, R61, 0x380, RZ, 0xc0, !PT ;  /* 0x000003803d3c7812 */ /* 0x000fc400078ec0ff */
[----:B------:R-:W-:Y:S01]  /*7b60*/  LOP3.LUT R56, R57, 0x380, RZ, 0xc0, !PT ;  /* 0x0000038039387812 */ /* 0x000fe200078ec0ff */
[----:B------:R-:W-:Y:S01]  /*7b70*/  IMAD.X R73, RZ, RZ, R135, P1 ;  /* 0x000000ffff497224 */ /* 0x000fe200008e0687 */
[----:B------:R-:W-:Y:S02]  /*7b80*/  LOP3.LUT R68, R69, 0x380, RZ, 0xc0, !PT ;  /* 0x0000038045447812 */ /* 0x000fe400078ec0ff */
[----:B------:R-:W-:Y:S02]  /*7b90*/  LOP3.LUT R64, R65, 0x380, RZ, 0xc0, !PT ;  /* 0x0000038041407812 */ /* 0x000fe400078ec0ff */
[----:B------:R-:W-:Y:S02]  /*7ba0*/  LOP3.LUT R76, R77, 0x380, RZ, 0xc0, !PT ;  /* 0x000003804d4c7812 */ /* 0x000fe400078ec0ff */
[----:B------:R-:W-:Y:S02]  /*7bb0*/  LOP3.LUT R11, R134, 0x380, RZ, 0xc0, !PT ;  /* 0x00000380860b7812 */ /* 0x000fe400078ec0ff */
[----:B------:R-:W-:-:S02]  /*7bc0*/  LOP3.LUT R3, R4, 0x380, RZ, 0xc0, !PT ;  /* 0x0000038004037812 */ /* 0x000fc400078ec0ff */
[----:B------:R-:W-:Y:S02]  /*7bd0*/  SHF.R.U64 R60, R60, 0x3, RZ ;  /* 0x000000033c3c7819 */ /* 0x000fe400000012ff */
[----:B------:R-:W-:Y:S02]  /*7be0*/  SHF.R.U64 R56, R56, 0x3, RZ ;  /* 0x0000000338387819 */ /* 0x000fe400000012ff */
[----:B------:R-:W-:Y:S02]  /*7bf0*/  SHF.R.U64 R68, R68, 0x3, RZ ;  /* 0x0000000344447819 */ /* 0x000fe400000012ff */
[----:B------:R-:W-:Y:S02]  /*7c00*/  SHF.R.U64 R64, R64, 0x3, RZ ;  /* 0x0000000340407819 */ /* 0x000fe400000012ff */
[----:B------:R-:W-:Y:S02]  /*7c10*/  SHF.R.U64 R76, R76, 0x3, RZ ;  /* 0x000000034c4c7819 */ /* 0x000fe400000012ff */
[----:B------:R-:W-:-:S02]  /*7c20*/  SHF.R.U64 R11, R11, 0x3, RZ ;  /* 0x000000030b0b7819 */ /* 0x000fc400000012ff */
[----:B------:R-:W-:Y:S02]  /*7c30*/  SHF.R.U64 R3, R3, 0x3, RZ ;  /* 0x0000000303037819 */ /* 0x000fe400000012ff */
[----:B------:R-:W-:Y:S02]  /*7c40*/  LOP3.LUT R60, R60, R61, RZ, 0x3c, !PT ;  /* 0x0000003d3c3c7212 */ /* 0x000fe400078e3cff */
        /* <DEDUP_REMOVED lines=8> */
[----:B------:R-:W-:-:S02]  /*7cd0*/  IADD3.X R61, RZ, R135, RZ, P2, !PT ;  /* 0x00000087ff3d7210 */ /* 0x000fc400017fe4ff */
[----:B------:R-:W-:Y:S02]  /*7ce0*/  LOP3.LUT R134, R11, R134, RZ, 0x3c, !PT ;  /* 0x000000860b867212 */ /* 0x000fe400078e3cff */
[----:B------:R-:W-:Y:S01]  /*7cf0*/  LOP3.LUT R72, R3, R4, RZ, 0x3c, !PT ;  /* 0x0000000403487212 */ /* 0x000fe200078e3cff */
[----:B------:R-:W-:Y:S06]  /*7d00*/  @P6 BRA `(.L_x_2957) ;  /* 0x0000000000686947 */ /* 0x000fec0003800000 */
[----:B------:R-:W-:Y:S01]  /*7d10*/  ULDC.64 UR10, c[0x0][0xb70] ;  /* 0x0002dc00000a7ab9 */ /* 0x000fe20000000a00 */
[----:B------:R-:W-:Y:S01]  /*7d20*/  UMOV UR6, UR4 ;  /* 0x0000000400067c82 */ /* 0x000fe20008000000 */
[----:B------:R-:W-:Y:S01]  /*7d30*/  UIMAD UR8, UR12, UR10, URZ ;  /* 0x0000000a0c0872a4 */ /* 0x000fe2000f8e023f */
[----:B------:R-:W-:Y:S01]  /*7d40*/  IADD3 R4, -R22, RZ, RZ ;  /* 0x000000ff16047210 */ /* 0x000fe20007ffe1ff */
[----:B------:R-:W-:Y:S01]  /*7d50*/  UMOV UR7, UR9 ;  /* 0x0000000900077c82 */ /* 0x000fe20008000000 */
[----:B------:R-:W-:Y:S01]  /*7d60*/  IMAD R11, R187, 0x40, R16 ;  /* 0x00000040bb0b7824 */ /* 0x000fe200078e0210 */
[----:B------:R-:W-:Y:S01]  /*7d70*/  UIMAD.WIDE.U32 UR6, UR46, UR10, UR6 ;  /* 0x0000000a2e0672a5 */ /* 0x000fe2000f8e0006 */
[----:B------:R-:W-:Y:S01]  /*7d80*/  ISETP.NE.AND P0, PT, R17, R4, PT ;  /* 0x000000041100720c */ /* 0x000fe20003f05270 */
[----:B------:R-:W-:Y:S01]  /*7d90*/  UIMAD UR8, UR46, UR11, UR8 ;  /* 0x0000000b2e0872a4 */ /* 0x000fe2000f8e0208 */
[C---:B------:R-:W-:Y:S01]  /*7da0*/  VIADD R3, R11.reuse, 0x8 ;  /* 0x000000080b037836 */ /* 0x040fe20000000000 */
[----:B------:R-:W-:Y:S01]  /*7db0*/  SHF.R.S32.HI R4, RZ, 0x1f, R11 ;  /* 0x0000001fff047819 */ /* 0x000fe2000001140b */
[----:B------:R-:W-:Y:S01]  /*7dc0*/  ULDC.64 UR10, c[0x0][0xb78] ;  /* 0x0002de00000a7ab9 */ /* 0x000fe20000000a00 */
[----:B------:R-:W-:Y:S01]  /*7dd0*/  UIADD3 UR7, UR7, UR8, URZ ;  /* 0x0000000807077290 */ /* 0x000fe2000fffe03f */
[-C--:B-----5:R-:W-:Y:S01]  /*7de0*/  ISETP.GE.OR P1, PT, R11, R0.reuse, P0 ;  /* 0x000000000b00720c */ /* 0x0a0fe20000726670 */
[----:B------:R-:W-:Y:S01]  /*7df0*/  UIMAD UR8, UR45, UR10, URZ ;  /* 0x0000000a2d0872a4 */ /* 0x000fe2000f8e023f */
[----:B------:R-:W-:Y:S01]  /*7e00*/  ISETP.GE.OR P0, PT, R3, R0, P0 ;  /* 0x000000000300720c */ /* 0x000fe20000706670 */
[----:B------:R-:W-:-:S02]  /*7e10*/  UIMAD.WIDE.U32 UR6, UR44, UR10, UR6 ;  /* 0x0000000a2c0672a5 */ /* 0x000fc4000f8e0006 */
[----:B------:R-:W-:-:S03]  /*7e20*/  UIMAD UR8, UR44, UR11, UR8 ;  /* 0x0000000b2c0872a4 */ /* 0x000fc6000f8e0208 */
[----:B------:R-:W-:Y:S01]  /*7e30*/  ULDC.64 UR10, c[0x0][0xb40] ;  /* 0x0002d000000a7ab9 */ /* 0x000fe20000000a00 */
[----:B------:R-:W-:Y:S02]  /*7e40*/  IADD3 R6, P2, R11, UR6, RZ ;  /* 0x000000060b067c10 */ /* 0x000fe4000ff5e0ff */
[----:B------:R-:W-:-:S05]  /*7e50*/  IMAD.U32 R13, RZ, RZ, UR8 ;  /* 0x00000008ff0d7e24 */ /* 0x000fca000f8e00ff */
[----:B------:R-:W-:Y:S02]  /*7e60*/  IADD3.X R3, R4, UR7, R13, P2, !PT ;  /* 0x0000000704037c10 */ /* 0x000fe400097fe40d */
[----:B------:R-:W-:-:S04]  /*7e70*/  LEA R10, P2, R6, UR10, 0x2 ;  /* 0x0000000a060a7c11 */ /* 0x000fc8000f8410ff */
[----:B------:R-:W-:-:S05]  /*7e80*/  LEA.HI.X R11, R6, UR11, R3, 0x2, P2 ;  /* 0x0000000b060b7c11 */ /* 0x000fca00090f1403 */
[----:B------:R0:W-:Y:S04]  /*7e90*/  @!P1 STG.E desc[UR38][R10.64], R36 ;  /* 0x000000240a009986 */ /* 0x0001e8000c101926 */
[----:B------:R0:W-:Y:S02]  /*7ea0*/  @!P0 STG.E desc[UR38][R10.64+0x20], R32 ;  /* 0x000020200a008986 */ /* 0x0001e4000c101926 */
.L_x_2957:
[C---:B------:R-:W-:Y:S01]  /*7eb0*/  VIADD R4, R2.reuse, 0x40 ;  /* 0x0000004002047836 */ /* 0x040fe20000000000 */
[----:B------:R-:W-:Y:S01]  /*7ec0*/  ULDC UR8, c[0x0][0xa8c] ;  /* 0x0002a30000087ab9 */ /* 0x000fe20000000800 */
[C---:B------:R-:W-:Y:S01]  /*7ed0*/  VIADD R86, R2.reuse, 0x80 ;  /* 0x0000008002567836 */ /* 0x040fe20000000000 */
[----:B------:R-:W-:Y:S01]  /*7ee0*/  IADD3 R87, R2, 0xc0, RZ ;  /* 0x000000c002577810 */ /* 0x000fe20007ffe0ff */
[----:B------:R-:W-:Y:S01]  /*7ef0*/  ULDC.64 UR10, c[0x0][0xaa0] ;  /* 0x0002a800000a7ab9 */ /* 0x000fe20000000a00 */
[----:B------:R-:W-:Y:S01]  /*7f00*/  ISETP.GE.AND P1, PT, R4, UR8, PT ;  /* 0x0000000804007c0c */ /* 0x000fe2000bf26270 */
[----:B------:R1:W5:Y:S01]  /*7f10*/  LD.E.128 R12, desc[UR38][R134.64] ;  /* 0x00000026860c7980 */ /* 0x000362000c101d00 */
[----:B------:R-:W-:Y:S02]  /*7f20*/  ISETP.GE.AND P0, PT, R2, UR8, PT ;  /* 0x0000000802007c0c */ /* 0x000fe4000bf06270 */
[----:B------:R-:W-:Y:S01]  /*7f30*/  SEL R6, RZ, 0xffffffff, P1 ;  /* 0xffffffffff067807 */ /* 0x000fe20000800000 */
[----:B0-----:R-:W5:Y:S01]  /*7f40*/  LD.E.128 R8, desc[UR38][R8.64] ;  /* 0x0000002608087980 */ /* 0x001f62000c101d00 */
[----:B------:R-:W-:-:S03]  /*7f50*/  SEL R3, RZ, 0x1, P0 ;  /* 0x00000001ff037807 */ /* 0x000fc60000000000 */
[----:B------:R-:W-:Y:S01]  /*7f60*/  IMAD.SHL.U32 R6, R6, 0x2, RZ ;  /* 0x0000000206067824 */ /* 0x000fe200078e00ff */
[----:B------:R-:W-:Y:S01]  /*7f70*/  ISETP.GE.AND P0, PT, R86, UR8, PT ;  /* 0x0000000856007c0c */ /* 0x000fe2000bf06270 */
[----:B------:R-:W5:Y:S01]  /*7f80*/  LD.E.128 R28, desc[UR38][R28.64] ;  /* 0x000000261c1c7980 */ /* 0x000f62000c101d00 */
[----:B------:R-:W-:Y:S02]  /*7f90*/  ISETP.GE.AND P1, PT, R87, UR8, PT ;  /* 0x0000000857007c0c */ /* 0x000fe4000bf26270 */
[----:B------:R-:W-:Y:S01]  /*7fa0*/  LOP3.LUT R3, R6, 0x2, R3, 0xe2, !PT ;  /* 0x0000000206037812 */ /* 0x000fe200078ee203 */
[----:B------:R-:W5:Y:S01]  /*7fb0*/  LD.E.128 R24, desc[UR38][R24.64] ;  /* 0x0000002618187980 */ /* 0x000f62000c101d00 */
[----:B------:R-:W-:Y:S02]  /*7fc0*/  SEL R6, RZ, 0x4, P0 ;  /* 0x00000004ff067807 */ /* 0x000fe40000000000 */
[----:B------:R-:W-:Y:S01]  /*7fd0*/  SEL R19, RZ, 0x8, P1 ;  /* 0x00000008ff137807 */ /* 0x000fe20000800000 */
[C---:B------:R-:W-:Y:S01]  /*7fe0*/  VIADD R20, R2.reuse, 0x180 ;  /* 0x0000018002147836 */ /* 0x040fe20000000000 */
[----:B------:R-:W-:Y:S01]  /*7ff0*/  UIMAD UR6, UR9, UR10, URZ ;  /* 0x0000000a090672a4 */ /* 0x000fe2000f8e023f */
[C---:B------:R-:W-:Y:S01]  /*8000*/  VIADD R88, R2.reuse, 0x100 ;  /* 0x0000010002587836 */ /* 0x040fe20000000000 */
[----:B------:R-:W-:Y:S01]  /*8010*/  LOP3.LUT R6, R19, R3, R6, 0xfe, !PT ;  /* 0x0000000313067212 */ /* 0x000fe200078efe06 */
[----:B------:R-:W-:Y:S01]  /*8020*/  VIADD R90, R2, 0x140 ;  /* 0x00000140025a7836 */ /* 0x000fe20000000000 */
[--C-:B------:R-:W-:Y:S01]  /*8030*/  SHF.R.S32.HI R3, RZ, 0x1f, R2.reuse ;  /* 0x0000001fff037819 */ /* 0x100fe20000011402 */
[----:B------:R-:W-:Y:S01]  /*8040*/  IMAD.U32 R21, RZ, RZ, UR10 ;  /* 0x0000000aff157e24 */ /* 0x000fe2000f8e00ff */
[----:B------:R-:W-:Y:S01]  /*8050*/  UIMAD UR6, UR4, UR11, UR6 ;  /* 0x0000000b040672a4 */ /* 0x000fe2000f8e0206 */
[----:B------:R-:W-:Y:S01]  /*8060*/  ISETP.GE.AND P2, PT, R20, UR8, PT ;  /* 0x0000000814007c0c */ /* 0x000fe2000bf46270 */
[----:B------:R-:W5:Y:S01]  /*8070*/  LD.E.128 R40, desc[UR38][R40.64] ;  /* 0x0000002628287980 */ /* 0x000f62000c101d00 */
[----:B------:R-:W-:Y:S01]  /*8080*/  ISETP.GE.AND P0, PT, R88, UR8, PT ;  /* 0x0000000858007c0c */ /* 0x000fe2000bf06270 */
[----:B------:R-:W-:Y:S01]  /*8090*/  IMAD.WIDE.U32 R20, R21, UR4, R2 ;  /* 0x0000000415147c25 */ /* 0x000fe2000f8e0002 */
[----:B------:R-:W-:Y:S01]  /*80a0*/  ISETP.GE.AND P1, PT, R90, UR8, PT ;  /* 0x000000085a007c0c */ /* 0x000fe2000bf26270 */
[----:B------:R-:W-:Y:S01]  /*80b0*/  ULDC.64 UR10, c[0x0][0xae0] ;  /* 0x0002b800000a7ab9 */ /* 0x000fe20000000a00 */
[----:B------:R-:W5:Y:S01]  /*80c0*/  LD.E.128 R32, desc[UR38][R34.64] ;  /* 0x0000002622207980 */ /* 0x000f62000c101d00 */
[----:B------:R-:W-:-:S03]  /*80d0*/  UIMAD UR4, UR12, UR10, URZ ;  /* 0x0000000a0c0472a4 */ /* 0x000fc6000f8e023f */
[----:B------:R-:W5:Y:S01]  /*80e0*/  LD.E.128 R48, desc[UR38][R48.64] ;  /* 0x0000002630307980 */ /* 0x000f62000c101d00 */
[----:B------:R-:W-:-:S03]  /*80f0*/  SEL R3, RZ, 0x10, P0 ;  /* 0x00000010ff037807 */ /* 0x000fc60000000000 */
[----:B------:R-:W5:Y:S01]  /*8100*/  LD.E.128 R36, desc[UR38][R38.64] ;  /* 0x0000002626247980 */ /* 0x000f62000c101d00 */
[----:B------:R-:W-:-:S03]  /*8110*/  SEL R19, RZ, 0x20, P1 ;  /* 0x00000020ff137807 */ /* 0x000fc60000800000 */
[----:B------:R-:W5:Y:S01]  /*8120*/  LD.E.128 R52, desc[UR38][R52.64] ;  /* 0x0000002634347980 */ /* 0x000f62000c101d00 */
[----:B------:R-:W-:-:S03]  /*8130*/  VIADD R21, R21, UR6 ;  /* 0x0000000615157c36 */ /* 0x000fc60008000000 */
[----:B------:R-:W5:Y:S01]  /*8140*/  LD.E.128 R44, desc[UR38][R44.64] ;  /* 0x000000262c2c7980 */ /* 0x000f62000c101d00 */
[----:B------:R-:W-:-:S03]  /*8150*/  IMAD.U32 R81, RZ, RZ, UR10 ;  /* 0x0000000aff517e24 */ /* 0x000fc6000f8e00ff */
[----:B------:R-:W5:Y:S04]  /*8160*/  LD.E.128 R60, desc[UR38][R60.64] ;  /* 0x000000263c3c7980 */ /* 0x000f68000c101d00 */
[----:B------:R-:W5:Y:S04]  /*8170*/  LD.E.128 R56, desc[UR38][R56.64] ;  /* 0x0000002638387980 */ /* 0x000f68000c101d00 */
[----:B------:R-:W5:Y:S04]  /*8180*/  LD.E.128 R68, desc[UR38][R68.64] ;  /* 0x0000002644447980 */ /* 0x000f68000c101d00 */
[----:B------:R-:W5:Y:S04]  /*8190*/  LD.E.128 R64, desc[UR38][R64.64] ;  /* 0x0000002640407980 */ /* 0x000f68000c101d00 */
[----:B------:R-:W5:Y:S04]  /*81a0*/  LD.E.128 R76, desc[UR38][R76.64] ;  /* 0x000000264c4c7980 */ /* 0x000f68000c101d00 */
[----:B------:R-:W5:Y:S01]  /*81b0*/  LD.E.128 R72, desc[UR38][R72.64] ;  /* 0x0000002648487980 */ /* 0x000f62000c101d00 */
[----:B------:R-:W-:Y:S01]  /*81c0*/  UIMAD UR6, UR46, UR11, UR4 ;  /* 0x0000000b2e0672a4 */ /* 0x000fe2000f8e0204 */
[----:B------:R-:W-:Y:S01]  /*81d0*/  LOP3.LUT R6, R19, R6, R3, 0xfe, !PT ;  /* 0x0000000613067212 */ /* 0x000fe200078efe03 */
[----:B------:R-:W-:Y:S01]  /*81e0*/  IMAD.WIDE.U32 R20, R81, UR46, R20 ;  /* 0x0000002e51147c25 */ /* 0x000fe2000f8e0014 */
[----:B------:R-:W-:Y:S01]  /*81f0*/  @!PT LDS RZ, [RZ] ;  /* 0x00000000fffff984 */ /* 0x000fe20000000800 */
[----:B------:R-:W-:Y:S01]  /*8200*/  @!PT LDS RZ, [RZ] ;  /* 0x00000000fffff984 */ /* 0x000fe20000000800 */
[----:B------:R-:W-:Y:S01]  /*8210*/  @!PT LDS RZ, [RZ] ;  /* 0x00000000fffff984 */ /* 0x000fe20000000800 */
[----:B------:R-:W-:Y:S01]  /*8220*/  @!PT LDS RZ, [RZ] ;  /* 0x00000000fffff984 */ /* 0x000fe20000000800 */
[----:B------:R0:W-:Y:S06]  /*8230*/  MEMBAR.ALL.CTA ;  /* 0x0000000000007992 */ /* 0x0001ec0000008000 */
[----:B0-----:R-:W0:Y:S01]  /*8240*/  FENCE.VIEW.ASYNC.S ;  /* 0x00000000000073c6 */ /* 0x001e220000000000 */
[----:B------:R-:W-:Y:S01]  /*8250*/  UIADD3 UR4, UR42, 0x28c20, URZ ;  /* 0x00028c202a047890 */ /* 0x000fe2000fffe03f */
[----:B------:R-:W-:Y:S01]  /*8260*/  SEL R3, RZ, 0x40, P2 ;  /* 0x00000040ff037807 */ /* 0x000fe20001000000 */
[----:B-----5:R-:W-:Y:S01]  /*8270*/  IMAD R19, R187, -0x40, R0 ;  /* 0xffffffc0bb137824 */ /* 0x020fe200078e0200 */
[----:B------:R-:W-:Y:S01]  /*8280*/  IADD3 R80, R2, 0x1c0, RZ ;  /* 0x000001c002507810 */ /* 0x000fe20007ffe0ff */
[----:B------:R-:W-:Y:S01]  /*8290*/  VIADD R21, R21, UR6 ;  /* 0x0000000615157c36 */ /* 0x000fe20008000000 */
[----:B------:R-:W-:Y:S01]  /*82a0*/  ULDC.64 UR6, c[0x0][0xae8] ;  /* 0x0002ba0000067ab9 */ /* 0x000fe20000000a00 */
[----:B------:R-:W-:Y:S01]  /*82b0*/  UPRMT UR4, URZ, 0x654, UR4 ;  /* 0x000006543f047896 */ /* 0x000fe20008000004 */
[C---:B------:R-:W-:Y:S01]  /*82c0*/  ISETP.GE.AND P2, PT, R18.reuse, R19, PT ;  /* 0x000000131200720c */ /* 0x040fe20003f46270 */
[----:B------:R-:W-:Y:S01]  /*82d0*/  IMAD.U32 R83, RZ, RZ, UR6 ;  /* 0x00000006ff537e24 */ /* 0x000fe2000f8e00ff */
[----:B------:R-:W-:Y:S01]  /*82e0*/  UIMAD UR6, UR45, UR6, URZ ;  /* 0x000000062d0672a4 */ /* 0x000fe2000f8e023f */
[----:B------:R-:W-:Y:S01]  /*82f0*/  VIADD R0, R18, 0x20 ;  /* 0x0000002012007836 */ /* 0x000fe20000000000 */
[----:B------:R-:W-:Y:S01]  /*8300*/  ISETP.GE.AND P1, PT, R80, UR8, PT ;  /* 0x0000000850007c0c */ /* 0x000fe2000bf26270 */
[----:B------:R-:W-:Y:S01]  /*8310*/  IMAD.WIDE.U32 R82, R83, UR44, R20 ;  /* 0x0000002c53527c25 */ /* 0x000fe2000f8e0014 */
[----:B------:R-:W-:Y:S01]  /*8320*/  UIMAD UR6, UR44, UR7, UR6 ;  /* 0x000000072c0672a4 */ /* 0x000fe2000f8e0206 */
[----:B------:R-:W-:Y:S01]  /*8330*/  LOP3.LUT R3, R6, R3, RZ, 0xfc, !PT ;  /* 0x0000000306037212 */ /* 0x000fe200078efcff */
[----:B------:R-:W-:Y:S01]  /*8340*/  BSSY B1, `(.L_x_2958) ;  /* 0x0000023000017945 */ /* 0x000fe20003800000 */
[----:B------:R-:W-:-:S02]  /*8350*/  ISETP.GE.AND P0, PT, R0, R19, PT ;  /* 0x000000130000720c */ /* 0x000fc40003f06270 */
[--C-:B------:R-:W-:Y:S02]  /*8360*/  SHF.R.S32.HI R19, RZ, 0x1f, R18.reuse ;  /* 0x0000001fff137819 */ /* 0x100fe40000011412 */
[----:B------:R-:W-:Y:S02]  /*8370*/  SEL R0, RZ, 0x80, P1 ;  /* 0x00000080ff007807 */ /* 0x000fe40000800000 */
[----:B------:R-:W-:Y:S01]  /*8380*/  IADD3 R89, R83, UR6, RZ ;  /* 0x0000000653597c10 */ /* 0x000fe2000fffe0ff */
[----:B0-----:R-:W-:Y:S01]  /*8390*/  SYNCS.ARRIVE.TRANS64.RED.A1T0 RZ, [UR4], RZ ;  /* 0x000000ffffff79a7 */ /* 0x001fe20008100404 */
[----:B------:R-:W-:Y:S01]  /*83a0*/  IMAD.WIDE R80, R187, 0x40, R18 ;  /* 0x00000040bb507825 */ /* 0x000fe200078e0212 */
[----:B------:R-:W-:Y:S01]  /*83b0*/  LOP3.LUT R0, R3, R0, RZ, 0xfc, !PT ;  /* 0x0000000003007212 */ /* 0x000fe200078efcff */
[----:B-1----:R-:W-:Y:S06]  /*83c0*/  @P2 BRA `(.L_x_2959) ;  /* 0x0000000000682947 */ /* 0x002fec0003800000 */
[----:B------:R-:W-:Y:S01]  /*83d0*/  ULDC.64 UR6, c[0x0][0xad8] ;  /* 0x0002b60000067ab9 */ /* 0x000fe20000000a00 */
[----:B------:R-:W-:Y:S01]  /*83e0*/  IMAD.MOV.U32 R20, RZ, RZ, R82 ;  /* 0x000000ffff147224 */ /* 0x000fe200078e0052 */
[----:B------:R-:W-:Y:S01]  /*83f0*/  ISETP.GE.AND P2, PT, R2, UR8, PT ;  /* 0x0000000802007c0c */ /* 0x000fe2000bf46270 */
[----:B------:R-:W-:Y:S01]  /*8400*/  IMAD R85, R81, UR6, RZ ;  /* 0x0000000651557c24 */ /* 0x000fe2000f8e02ff */
[----:B------:R-:W-:Y:S01]  /*8410*/  ISETP.GE.AND P3, PT, R4, UR8, PT ;  /* 0x0000000804007c0c */ /* 0x000fe2000bf66270 */
[----:B------:R-:W-:Y:S01]  /*8420*/  IMAD.MOV.U32 R21, RZ, RZ, R89 ;  /* 0x000000ffff157224 */ /* 0x000fe200078e0059 */
[----:B------:R-:W-:Y:S01]  /*8430*/  ISETP.GE.AND P4, PT, R90, UR8, PT ;  /* 0x000000085a007c0c */ /* 0x000fe2000bf86270 */
[C---:B------:R-:W-:Y:S01]  /*8440*/  IMAD R85, R80.reuse, UR7, R85 ;  /* 0x0000000750557c24 */ /* 0x040fe2000f8e0255 */
[----:B------:R-:W-:Y:S01]  /*8450*/  LOP3.LUT P5, RZ, R3, 0x40, RZ, 0xc0, !PT ;  /* 0x0000004003ff7812 */ /* 0x000fe200078ac0ff */
[----:B------:R-:W-:Y:S01]  /*8460*/  IMAD.WIDE.U32 R20, R80, UR6, R20 ;  /* 0x0000000650147c25 */ /* 0x000fe2000f8e0014 */
[----:B------:R-:W-:Y:S01]  /*8470*/  ULDC.64 UR6, c[0x0][0xa80] ;  /* 0x0002a00000067ab9 */ /* 0x000fe20000000a00 */
[----:B------:R-:W-:-:S02]  /*8480*/  LOP3.LUT P6, RZ, R0, 0x80, RZ, 0xc0, !PT ;  /* 0x0000008000ff7812 */ /* 0x000fc400078cc0ff */
[----:B------:R-:W-:Y:S01]  /*8490*/  IMAD.IADD R21, R21, 0x1, R85 ;  /* 0x0000000115157824 */ /* 0x000fe200078e0255 */
[----:B------:R-:W-:-:S04]  /*84a0*/  LEA R84, P1, R20, UR6, 0x1 ;  /* 0x0000000614547c11 */ /* 0x000fc8000f8208ff */
[----:B------:R-:W-:Y:S02]  /*84b0*/  LEA.HI.X R85, R20, UR7, R21, 0x1, P1 ;  /* 0x0000000714557c11 */ /* 0x000fe400088f0c15 */
[----:B------:R-:W-:-:S03]  /*84c0*/  ISETP.GE.AND P1, PT, R86, UR8, PT ;  /* 0x0000000856007c0c */ /* 0x000fc6000bf26270 */
[----:B------:R0:W-:Y:S01]  /*84d0*/  @!P2 STG.E.128 desc[UR38][R84.64], R12 ;  /* 0x0000000c5400a986 */ /* 0x0001e2000c101d26 */
[----:B------:R-:W-:-:S03]  /*84e0*/  ISETP.GE.AND P2, PT, R87, UR8, PT ;  /* 0x0000000857007c0c */ /* 0x000fc6000bf46270 */
[----:B------:R0:W-:Y:S01]  /*84f0*/  @!P3 STG.E.128 desc[UR38][R84.64+0x80], R28 ;  /* 0x0000801c5400b986 */ /* 0x0001e2000c101d26 */
[----:B------:R-:W-:-:S03]  /*8500*/  ISETP.GE.AND P3, PT, R88, UR8, PT ;  /* 0x0000000858007c0c */ /* 0x000fc6000bf66270 */
[----:B------:R0:W-:Y:S04]  /*8510*/  @!P4 STG.E.128 desc[UR38][R84.64+0x280], R60 ;  /* 0x0002803c5400c986 */ /* 0x0001e8000c101d26 */
[----:B------:R0:W-:Y:S04]  /*8520*/  @!P1 STG.E.128 desc[UR38][R84.64+0x100], R40 ;  /* 0x0001002854009986 */ /* 0x0001e8000c101d26 */
[----:B------:R0:W-:Y:S04]  /*8530*/  @!P2 STG.E.128 desc[UR38][R84.64+0x180], R48 ;  /* 0x000180305400a986 */ /* 0x0001e8000c101d26 */
[----:B------:R0:W-:Y:S04]  /*8540*/  @!P3 STG.E.128 desc[UR38][R84.64+0x200], R52 ;  /* 0x000200345400b986 */ /* 0x0001e8000c101d26 */
[----:B------:R0:W-:Y:S04]  /*8550*/  @P5 STG.E.128 desc[UR38][R84.64+0x300], R68 ;  /* 0x0003004454005986 */ /* 0x0001e8000c101d26 */
[----:B------:R0:W-:Y:S02]  /*8560*/  @P6 STG.E.128 desc[UR38][R84.64+0x380], R76 ;  /* 0x0003804c54006986 */ /* 0x0001e4000c101d26 */
.L_x_2959:
[----:B------:R-:W-:Y:S05]  /*8570*/  BSYNC B1 ;  /* 0x0000000000017941 */ /* 0x000fea0003800000 */
.L_x_2958:
[----:B------:R-:W-:Y:S05]  /*8580*/  @P0 BRA `(.L_x_2960) ;  /* 0x0000000c002c0947 */ /* 0x000fea0003800000 */
[----:B0-----:R-:W-:Y:S01]  /*8590*/  IADD3 R15, P0, R80, 0x20, RZ ;  /* 0x00000020500f7810 */ /* 0x001fe20007f1e0ff */
[----:B------:R-:W-:Y:S01]  /*85a0*/  ULDC.64 UR6, c[0x0][0xad8] ;  /* 0x0002b60000067ab9 */ /* 0x000fe20000000a00 */
[----:B------:R-:W-:Y:S01]  /*85b0*/  MOV R13, R89 ;  /* 0x00000059000d7202 */ /* 0x000fe20000000f00 */
[----:B------:R-:W-:Y:S01]  /*85c0*/  IMAD.MOV.U32 R12, RZ, RZ, R82 ;  /* 0x000000ffff0c7224 */ /* 0x000fe200078e0052 */
[----:B------:R-:W-:Y:S01]  /*85d0*/  ISETP.GE.AND P4, PT, R4, UR8, PT ;  /* 0x0000000804007c0c */ /* 0x000fe2000bf86270 */
[----:B------:R-:W-:Y:S01]  /*85e0*/  IMAD.X R80, RZ, RZ, R81, P0 ;  /* 0x000000ffff507224 */ /* 0x000fe200000e0651 */
[----:B------:R-:W-:Y:S01]  /*85f0*/  ISETP.GE.AND P3, PT, R86, UR8, PT ;  /* 0x0000000856007c0c */ /* 0x000fe2000bf66270 */
[----:B------:R-:W-:Y:S01]  /*8600*/  IMAD.WIDE.U32 R12, R15, UR6, R12 ;  /* 0x000000060f0c7c25 */ /* 0x000fe2000f8e000c */
[----:B------:R-:W-:Y:S02]  /*8610*/  ISETP.GE.AND P5, PT, R2, UR8, PT ;  /* 0x0000000802007c0c */ /* 0x000fe4000bfa6270 */
[----:B------:R-:W-:Y:S01]  /*8620*/  ISETP.GE.AND P2, PT, R87, UR8, PT ;  /* 0x0000000857007c0c */ /* 0x000fe2000bf46270 */
[----:B------:R-:W-:Y:S01]  /*8630*/  IMAD R80, R80, UR6, RZ ;  /* 0x0000000650507c24 */ /* 0x000fe2000f8e02ff */
[----:B------:R-:W-:-:S02]  /*8640*/  ISETP.GE.AND P1, PT, R88, UR8, PT ;  /* 0x0000000858007c0c */ /* 0x000fc4000bf26270 */
[----:B------:R-:W-:Y:S01]  /*8650*/  ISETP.GE.AND P0, PT, R90, UR8, PT ;  /* 0x000000085a007c0c */ /* 0x000fe2000bf06270 */
[----:B------:R-:W-:Y:S01]  /*8660*/  IMAD R15, R15, UR7, R80 ;  /* 0x000000070f0f7c24 */ /* 0x000fe2000f8e0250 */
[----:B------:R-:W-:Y:S02]  /*8670*/  ULDC.64 UR6, c[0x0][0xa80] ;  /* 0x0002a00000067ab9 */ /* 0x000fe40000000a00 */
[----:B------:R-:W-:Y:S01]  /*8680*/  LEA R14, P6, R12, UR6, 0x1 ;  /* 0x000000060c0e7c11 */ /* 0x000fe2000f8c08ff */
[----:B------:R-:W-:-:S05]  /*8690*/  IMAD.IADD R13, R13, 0x1, R15 ;  /* 0x000000010d0d7824 */ /* 0x000fca00078e020f */
[----:B------:R-:W-:Y:S02]  /*86a0*/  LEA.HI.X R15, R12, UR7, R13, 0x1, P6 ;  /* 0x000000070c0f7c11 */ /* 0x000fe4000b0f0c0d */
[----:B------:R-:W-:-:S03]  /*86b0*/  LOP3.LUT P6, RZ, R3, 0x40, RZ, 0xc0, !PT ;  /* 0x0000004003ff7812 */ /* 0x000fc600078cc0ff */
[----:B------:R2:W-:Y:S04]  /*86c0*/  @!P5 STG.E.128 desc[UR38][R14.64], R8 ;  /* 0x000000080e00d986 */ /* 0x0005e8000c101d26 */
[----:B------:R2:W-:Y:S04]  /*86d0*/  @!P4 STG.E.128 desc[UR38][R14.64+0x80], R24 ;  /* 0x000080180e00c986 */ /* 0x0005e8000c101d26 */
[----:B------:R2:W-:Y:S04]  /*86e0*/  @!P3 STG.E.128 desc[UR38][R14.64+0x100], R32 ;  /* 0x000100200e00b986 */ /* 0x0005e8000c101d26 */
[----:B------:R2:W-:Y:S04]  /*86f0*/  @!P2 STG.E.128 desc[UR38][R14.64+0x180], R36 ;  /* 0x000180240e00a986 */ /* 0x0005e8000c101d26 */
[----:B------:R2:W-:Y:S04]  /*8700*/  @!P1 STG.E.128 desc[UR38][R14.64+0x200], R44 ;  /* 0x0002002c0e009986 */ /* 0x0005e8000c101d26 */
[----:B------:R2:W-:Y:S04]  /*8710*/  @P6 STG.E.128 desc[UR38][R14.64+0x300], R64 ;  /* 0x000300400e006986 */ /* 0x0005e8000c101d26 */
[----:B------:R2:W-:Y:S01]  /*8720*/  @!P0 STG.E.128 desc[UR38][R14.64+0x280], R56 ;  /* 0x000280380e008986 */ /* 0x0005e2000c101d26 */
[----:B------:R-:W-:-:S13]  /*8730*/  LOP3.LUT P0, RZ, R0, 0x80, RZ, 0xc0, !PT ;  /* 0x0000008000ff7812 */ /* 0x000fda000780c0ff */
[----:B------:R-:W-:Y:S05]  /*8740*/  @!P0 BRA `(.L_x_2960) ;  /* 0x0000000800bc8947 */ /* 0x000fea0003800000 */
[----:B------:R3:W-:Y:S01]  /*8750*/  STG.E.128 desc[UR38][R14.64+0x380], R72 ;  /* 0x000380480e007986 */ /* 0x0007e2000c101d26 */
[----:B------:R-:W-:Y:S05]  /*8760*/  BRA `(.L_x_2960) ;  /* 0x0000000800b47947 */ /* 0x000fea0003800000 */
.L_x_2955:
[----:B------:R-:W-:Y:S01]  /*8770*/  ULDC.64 UR6, c[0x0][0xbd8] ;  /* 0x0002f60000067ab9 */ /* 0x000fe20000000a00 */
[----:B------:R-:W-:Y:S01]  /*8780*/  USHF.L.U32 UR8, UR44, 0x2, URZ ;  /* 0x000000022c087899 */ /* 0x000fe2000800063f */
[----:B------:R-:W-:Y:S01]  /*8790*/  IMAD.MOV.U32 R13, RZ, RZ, RZ ;  /* 0x000000ffff0d7224 */ /* 0x000fe200078e00ff */
[----:B------:R-:W-:Y:S02]  /*87a0*/  UISETP.NE.U32.AND UP0, UPT, UR6, URZ, UPT ;  /* 0x0000003f0600728c */ /* 0x000fe4000bf05070 */
[----:B------:R-:W-:Y:S02]  /*87b0*/  USHF.L.U64.HI UR9, UR44, 0x2, UR45 ;  /* 0x000000022c097899 */ /* 0x000fe4000801022d */
[----:B------:R-:W-:Y:S02]  /*87c0*/  UISETP.NE.AND.EX UP0, UPT, UR7, URZ, UPT, UP0 ;  /* 0x0000003f0700728c */ /* 0x000fe4000bf05300 */
[----:B------:R-:W-:Y:S01]  /*87d0*/  UIADD3 UR4, UP1, UR8, UR6, URZ ;  /* 0x0000000608047290 */ /* 0x000fe2000ff3e03f */
[----:B------:R-:W0:Y:S01]  /*87e0*/  LDC R0, c[0x0][0xa88] ;  /* 0x0002a200ff007b82 */ /* 0x000e220000000800 */
[----:B------:R-:W-:Y:S01]  /*87f0*/  VIADD R6, R2, 0x40 ;  /* 0x0000004002067836 */ /* 0x000fe20000000000 */
[----:B------:R-:W-:Y:S01]  /*8800*/  ULDC UR10, c[0x0][0xa8c] ;  /* 0x0002a300000a7ab9 */ /* 0x000fe20000000800 */
[----:B------:R-:W-:Y:S01]  /*8810*/  PLOP3.LUT P1, PT, PT, PT, UP0, 0x80, 0x0 ;  /* 0x000000000000781c */ /* 0x000fe20003f2f008 */
[----:B------:R-:W-:Y:S01]  /*8820*/  UIADD3.X UR6, UR9, UR7, URZ, UP1, !UPT ;  /* 0x0000000709067290 */ /* 0x000fe20008ffe43f */
[----:B------:R-:W-:-:S05]  /*8830*/  IMAD.U32 R8, RZ, RZ, UR4 ;  /* 0x00000004ff087e24 */ /* 0x000fca000f8e00ff */
[----:B------:R-:W-:Y:S01]  /*8840*/  IMAD.U32 R9, RZ, RZ, UR6 ;  /* 0x00000006ff097e24 */ /* 0x000fe2000f8e00ff */
[----:B------:R-:W-:-:S05]  /*8850*/  ULDC.64 UR6, c[0x0][0xbe0] ;  /* 0x0002f80000067ab9 */ /* 0x000fca0000000a00 */
[----:B------:R-:W5:Y:S01]  /*8860*/  @P1 LDG.E R13, desc[UR38][R8.64] ;  /* 0x00000026080d1981 */ /* 0x000f62000c1e1900 */
[----:B------:R-:W-:-:S04]  /*8870*/  UISETP.NE.U32.AND UP1, UPT, UR6, URZ, UPT ;  /* 0x0000003f0600728c */ /* 0x000fc8000bf25070 */
[----:B------:R-:W-:Y:S01]  /*8880*/  UISETP.NE.AND.EX UP1, UPT, UR7, URZ, UPT, UP1 ;  /* 0x0000003f0700728c */ /* 0x000fe2000bf25310 */
[----:B------:R-:W-:-:S05]  /*8890*/  ISETP.GE.AND P3, PT, R6, UR10, PT ;  /* 0x0000000a06007c0c */ /* 0x000fca000bf66270 */
[----:B------:R-:W-:-:S05]  /*88a0*/  PLOP3.LUT P2, PT, PT, PT, UP1, 0x80, 0x0 ;  /* 0x000000000000781c */ /* 0x000fca0003f4f018 */
[----:B------:R-:W-:Y:S01]  /*88b0*/  @UP1 UIADD3 UR6, UP2, UR8, UR6, URZ ;  /* 0x0000000608061290 */ /* 0x000fe2000ff5e03f */
[----:B------:R-:W-:-:S03]  /*88c0*/  SEL R4, RZ, 0xffffffff, P3 ;  /* 0xffffffffff047807 */ /* 0x000fc60001800000 */
[----:B------:R-:W-:Y:S01]  /*88d0*/  @UP1 UIADD3.X UR7, UR9, UR7, URZ, UP2, !UPT ;  /* 0x0000000709071290 */ /* 0x000fe200097fe43f */
[C---:B------:R-:W-:Y:S01]  /*88e0*/  VIADD R14, R2.reuse, 0x80 ;  /* 0x00000080020e7836 */ /* 0x040fe20000000000 */
[C---:B------:R-:W-:Y:S01]  /*88f0*/  ISETP.GE.AND P0, PT, R2.reuse, UR10, PT ;  /* 0x0000000a02007c0c */ /* 0x040fe2000bf06270 */
[----:B------:R-:W-:Y:S02]  /*8900*/  VIADD R20, R2, 0xc0 ;  /* 0x000000c002147836 */ /* 0x000fe40000000000 */
[----:B------:R-:W-:Y:S01]  /*8910*/  IMAD.U32 R10, RZ, RZ, UR6 ;  /* 0x00000006ff0a7e24 */ /* 0x000fe2000f8e00ff */
[----:B------:R-:W-:Y:S01]  /*8920*/  MOV R11, UR7 ;  /* 0x00000007000b7c02 */ /* 0x000fe20008000f00 */
[----:B------:R-:W-:Y:S01]  /*8930*/  IMAD.SHL.U32 R4, R4, 0x2, RZ ;  /* 0x0000000204047824 */ /* 0x000fe200078e00ff */
[----:B------:R-:W-:Y:S02]  /*8940*/  SEL R3, RZ, 0x1, P0 ;  /* 0x00000001ff037807 */ /* 0x000fe40000000000 */
[----:B------:R-:W-:Y:S01]  /*8950*/  ISETP.GE.AND P4, PT, R14, UR10, PT ;  /* 0x0000000a0e007c0c */ /* 0x000fe2000bf86270 */
[----:B------:R-:W-:Y:S01]  /*8960*/  VIADD R12, R2, 0x180 ;  /* 0x00000180020c7836 */ /* 0x000fe20000000000 */
[----:B------:R-:W-:Y:S01]  /*8970*/  ISETP.GE.AND P5, PT, R20, UR10, PT ;  /* 0x0000000a14007c0c */ /* 0x000fe2000bfa6270 */
[----:B0-----:R0:W5:Y:S01]  /*8980*/  @P2 LDG.E R0, desc[UR38][R10.64] ;  /* 0x000000260a002981 */ /* 0x001162000c1e1900 */
[----:B------:R-:W-:-:S02]  /*8990*/  LOP3.LUT R3, R4, 0x2, R3, 0xe2, !PT ;  /* 0x0000000204037812 */ /* 0x000fc400078ee203 */
[----:B------:R-:W-:Y:S02]  /*89a0*/  SEL R4, RZ, 0x4, P4 ;  /* 0x00000004ff047807 */ /* 0x000fe40002000000 */
[----:B------:R-:W-:Y:S02]  /*89b0*/  ISETP.GE.AND P0, PT, R12, UR10, PT ;  /* 0x0000000a0c007c0c */ /* 0x000fe4000bf06270 */
[----:B------:R-:W-:Y:S02]  /*89c0*/  ISETP.GE.AND P3, PT, R190, 0x40, PT ;  /* 0x00000040be00780c */ /* 0x000fe40003f66270 */
[----:B0-----:R-:W-:-:S04]  /*89d0*/  SEL R10, RZ, 0x8, P5 ;  /* 0x00000008ff0a7807 */ /* 0x001fc80002800000 */
[----:B------:R-:W-:Y:S01]  /*89e0*/  LOP3.LUT R12, R10, R3, R4, 0xfe, !PT ;  /* 0x000000030a0c7212 */ /* 0x000fe200078efe04 */
[----:B------:R-:W-:Y:S06]  /*89f0*/  @P2 BRA `(.L_x_2961) ;  /* 0x0000000000102947 */ /* 0x000fec0003800000 */
[----:B------:R-:W-:Y:S05]  /*8a00*/  @!P1 BRA `(.L_x_2961) ;  /* 0x00000000000c9947 */ /* 0x000fea0003800000 */
[----:B------:R-:W2:Y:S04]  /*8a10*/  LDG.E R3, desc[UR38][R8.64] ;  /* 0x0000002608037981 */ /* 0x000ea8000c1e1900 */
[----:B-----5:R-:W2:Y:S02]  /*8a20*/  LDG.E R0, desc[UR38][R8.64+0x4] ;  /* 0x0000042608007981 */ /* 0x020ea4000c1e1900 */
[----:B--2---:R-:W-:-:S07]  /*8a30*/  IADD3 R0, -R3, R0, RZ ;  /* 0x0000000003007210 */ /* 0x004fce0007ffe1ff */
.L_x_2961:
[----:B------:R-:W-:Y:S01]  /*8a40*/  USHF.R.S32.HI UR7, URZ, 0x1f, UR46 ;  /* 0x0000001f3f077899 */ /* 0x000fe2000801142e */
[----:B------:R-:W-:Y:S01]  /*8a50*/  BSSY B1, `(.L_x_2962) ;  /* 0x0000020000017945 */ /* 0x000fe20003800000 */
[----:B------:R-:W-:Y:S01]  /*8a60*/  USEL UR44, UR44, URZ, !UP0 ;  /* 0x0000003f2c2c7287 */ /* 0x000fe2000c000000 */
[C---:B------:R-:W-:Y:S01]  /*8a70*/  VIADD R26, R2.reuse, 0x100 ;  /* 0x00000100021a7836 */ /* 0x040fe20000000000 */
[----:B------:R-:W-:Y:S01]  /*8a80*/  USEL UR45, UR45, URZ, !UP0 ;  /* 0x0000003f2d2d7287 */ /* 0x000fe2000c000000 */
[----:B------:R-:W-:Y:S01]  /*8a90*/  VIADD R27, R2, 0x140 ;  /* 0x00000140021b7836 */ /* 0x000fe20000000000 */
[----:B------:R-:W-:Y:S02]  /*8aa0*/  SHF.R.S32.HI R15, RZ, 0x1f, R2 ;  /* 0x0000001fff0f7819 */ /* 0x000fe40000011402 */
[----:B-----5:R-:W-:Y:S01]  /*8ab0*/  SHF.R.S32.HI R4, RZ, 0x1f, R13 ;  /* 0x0000001fff047819 */ /* 0x020fe2000001140d */
[----:B------:R-:W-:Y:S07]  /*8ac0*/  @P3 BRA `(.L_x_2963) ;  /* 0x0000000000603947 */ /* 0x000fee0003800000 */
[----:B------:R-:W0:Y:S02]  /*8ad0*/  S2R R3, SR_TID.X ;  /* 0x0000000000037919 */ /* 0x000e240000002100 */
[----:B0-----:R-:W-:-:S04]  /*8ae0*/  IMAD R3, R187, 0x40, R3 ;  /* 0x00000040bb037824 */ /* 0x001fc800078e0203 */
[----:B------:R-:W-:-:S05]  /*8af0*/  VIADD R3, R3, 0xffffff80 ;  /* 0xffffff8003037836 */ /* 0x000fca0000000000 */
[----:B------:R-:W-:-:S13]  /*8b00*/  ISETP.GE.AND P1, PT, R3, R0, PT ;  /* 0x000000000300720c */ /* 0x000fda0003f26270 */
[----:B------:R-:W-:Y:S05]  /*8b10*/  @P1 BRA `(.L_x_2963) ;  /* 0x00000000004c1947 */ /* 0x000fea0003800000 */
[C---:B------:R-:W-:Y:S01]  /*8b20*/  IADD3 R8, P1, R3.reuse, R13, RZ ;  /* 0x0000000d03087210 */ /* 0x040fe20007f3e0ff */
[----:B------:R-:W-:Y:S02]  /*8b30*/  ULDC.64 UR8, c[0x0][0xb70] ;  /* 0x0002dc0000087ab9 */ /* 0x000fe40000000a00 */
[----:B------:R-:W-:Y:S01]  /*8b40*/  UIMAD UR4, UR7, UR8, URZ ;  /* 0x00000008070472a4 */ /* 0x000fe2000f8e023f */
[----:B------:R-:W-:Y:S01]  /*8b50*/  LEA.HI.X.SX32 R9, R3, R4, 0x1, P1 ;  /* 0x0000000403097211 */ /* 0x000fe200008f0eff */
[----:B------:R-:W-:Y:S02]  /*8b60*/  IMAD.U32 R3, RZ, RZ, UR8 ;  /* 0x00000008ff037e24 */ /* 0x000fe4000f8e00ff */
[----:B------:R-:W-:Y:S02]  /*8b70*/  UIMAD UR4, UR46, UR9, UR4 ;  /* 0x000000092e0472a4 */ /* 0x000fe4000f8e0204 */
[----:B------:R-:W-:Y:S01]  /*8b80*/  IMAD.WIDE.U32 R8, R3, UR46, R8 ;  /* 0x0000002e03087c25 */ /* 0x000fe2000f8e0008 */
[----:B------:R-:W-:-:S02]  /*8b90*/  ULDC.64 UR8, c[0x0][0xb78] ;  /* 0x0002de0000087ab9 */ /* 0x000fc40000000a00 */
[----:B------:R-:W-:Y:S02]  /*8ba0*/  UIMAD UR6, UR45, UR8, URZ ;  /* 0x000000082d0672a4 */ /* 0x000fe4000f8e023f */
[----:B------:R-:W-:Y:S01]  /*8bb0*/  IMAD.U32 R3, RZ, RZ, UR8 ;  /* 0x00000008ff037e24 */ /* 0x000fe2000f8e00ff */
[----:B------:R-:W-:Y:S01]  /*8bc0*/  IADD3 R9, R9, UR4, RZ ;  /* 0x0000000409097c10 */ /* 0x000fe2000fffe0ff */
[----:B------:R-:W-:Y:S02]  /*8bd0*/  UIMAD UR6, UR44, UR9, UR6 ;  /* 0x000000092c0672a4 */ /* 0x000fe4000f8e0206 */
[----:B------:R-:W-:Y:S01]  /*8be0*/  IMAD.WIDE.U32 R8, R3, UR44, R8 ;  /* 0x0000002c03087c25 */ /* 0x000fe2000f8e0008 */
[----:B------:R-:W-:-:S03]  /*8bf0*/  ULDC.64 UR8, c[0x0][0xb40] ;  /* 0x0002d00000087ab9 */ /* 0x000fc60000000a00 */
[----:B------:R-:W-:Y:S01]  /*8c00*/  VIADD R3, R9, UR6 ;  /* 0x0000000609037c36 */ /* 0x000fe20008000000 */
[----:B------:R-:W-:-:S04]  /*8c10*/  LEA R10, P1, R8, UR8, 0x2 ;  /* 0x00000008080a7c11 */ /* 0x000fc8000f8210ff */
[----:B------:R-:W-:Y:S01]  /*8c20*/  LEA.HI.X R11, R8, UR9, R3, 0x2, P1 ;  /* 0x00000009080b7c11 */ /* 0x000fe200088f1403 */
[----:B------:R-:W-:-:S05]  /*8c30*/  IMAD.MOV.U32 R3, RZ, RZ, -0x800000 ;  /* 0xff800000ff037424 */ /* 0x000fca00078e00ff */
[----:B------:R0:W-:Y:S03]  /*8c40*/  STG.E desc[UR38][R10.64], R3 ;  /* 0x000000030a007986 */ /* 0x0001e6000c101926 */
.L_x_2963:
[----:B------:R-:W-:Y:S05]  /*8c50*/  BSYNC B1 ;  /* 0x0000000000017941 */ /* 0x000fea0003800000 */
.L_x_2962:
[----:B------:R-:W-:Y:S01]  /*8c60*/  ULDC.64 UR8, c[0x0][0xaa0] ;  /* 0x0002a80000087ab9 */ /* 0x000fe20000000a00 */
[----:B0-----:R-:W-:Y:S01]  /*8c70*/  IMAD.MOV.U32 R3, RZ, RZ, R15 ;  /* 0x000000ffff037224 */ /* 0x001fe200078e000f */
[----:B------:R-:W-:Y:S01]  /*8c80*/  ISETP.GE.AND P1, PT, R26, UR10, PT ;  /* 0x0000000a1a007c0c */ /* 0x000fe2000bf26270 */
[----:B------:R-:W-:Y:S01]  /*8c90*/  IMAD R4, R4, UR8, RZ ;  /* 0x0000000804047c24 */ /* 0x000fe2000f8e02ff */
[----:B------:R-:W-:Y:S01]  /*8ca0*/  ISETP.GE.AND P2, PT, R27, UR10, PT ;  /* 0x0000000a1b007c0c */ /* 0x000fe2000bf46270 */
[C---:B------:R-:W-:Y:S01]  /*8cb0*/  IMAD.WIDE.U32 R8, R13.reuse, UR8, R2 ;  /* 0x000000080d087c25 */ /* 0x040fe2000f8e0002 */
[----:B------:R-:W-:Y:S01]  /*8cc0*/  SEL R3, RZ, 0x10, P1 ;  /* 0x00000010ff037807 */ /* 0x000fe20000800000 */
[----:B------:R-:W-:Y:S02]  /*8cd0*/  BSSY B1, `(.L_x_2964) ;  /* 0x0000039000017945 */ /* 0x000fe40003800000 */
[----:B------:R-:W-:Y:S01]  /*8ce0*/  IMAD R13, R13, UR9, R4 ;  /* 0x000000090d0d7c24 */ /* 0x000fe2000f8e0204 */
[----:B------:R-:W-:Y:S01]  /*8cf0*/  ULDC.64 UR8, c[0x0][0xae0] ;  /* 0x0002b80000087ab9 */ /* 0x000fe20000000a00 */
[----:B------:R-:W-:Y:S01]  /*8d00*/  SEL R4, RZ, 0x20, P2 ;  /* 0x00000020ff047807 */ /* 0x000fe20001000000 */
[----:B------:R-:W-:Y:S01]  /*8d10*/  UIMAD UR4, UR7, UR8, URZ ;  /* 0x00000008070472a4 */ /* 0x000fe2000f8e023f */
[----:B------:R-:W-:Y:S01]  /*8d20*/  VIADD R10, R2, 0x1c0 ;  /* 0x000001c0020a7836 */ /* 0x000fe20000000000 */
[----:B------:R-:W-:Y:S01]  /*8d30*/  IADD3 R9, R9, R13, RZ ;  /* 0x0000000d09097210 */ /* 0x000fe20007ffe0ff */
[----:B------:R-:W-:Y:S01]  /*8d40*/  IMAD.U32 R13, RZ, RZ, UR8 ;  /* 0x00000008ff0d7e24 */ /* 0x000fe2000f8e00ff */
[----:B------:R-:W-:Y:S01]  /*8d50*/  LOP3.LUT R11, R4, R12, R3, 0xfe, !PT ;  /* 0x0000000c040b7212 */ /* 0x000fe200078efe03 */
[----:B------:R-:W-:Y:S01]  /*8d60*/  UIMAD UR4, UR46, UR9, UR4 ;  /* 0x000000092e0472a4 */ /* 0x000fe2000f8e0204 */
[----:B------:R-:W-:Y:S01]  /*8d70*/  IMAD R3, R187, -0x40, R0 ;  /* 0xffffffc0bb037824 */ /* 0x000fe200078e0200 */
[----:B------:R-:W-:Y:S01]  /*8d80*/  SEL R4, RZ, 0x40, P0 ;  /* 0x00000040ff047807 */ /* 0x000fe20000000000 */
[----:B------:R-:W-:Y:S01]  /*8d90*/  IMAD.WIDE.U32 R8, R13, UR46, R8 ;  /* 0x0000002e0d087c25 */ /* 0x000fe2000f8e0008 */
[----:B------:R-:W-:Y:S01]  /*8da0*/  ULDC.64 UR6, c[0x0][0xae8] ;  /* 0x0002ba0000067ab9 */ /* 0x000fe20000000a00 */
[----:B------:R-:W-:-:S02]  /*8db0*/  ISETP.GE.AND P2, PT, R10, UR10, PT ;  /* 0x0000000a0a007c0c */ /* 0x000fc4000bf46270 */
[C---:B------:R-:W-:Y:S01]  /*8dc0*/  ISETP.GE.AND P1, PT, R18.reuse, R3, PT ;  /* 0x000000031200720c */ /* 0x040fe20003f26270 */
[----:B------:R-:W-:Y:S01]  /*8dd0*/  VIADD R9, R9, UR4 ;  /* 0x0000000409097c36 */ /* 0x000fe20008000000 */
[----:B------:R-:W-:Y:S01]  /*8de0*/  LOP3.LUT R21, R11, R4, RZ, 0xfc, !PT ;  /* 0x000000040b157212 */ /* 0x000fe200078efcff */
[----:B------:R-:W-:Y:S02]  /*8df0*/  UIMAD UR4, UR45, UR6, URZ ;  /* 0x000000062d0472a4 */ /* 0x000fe4000f8e023f */
[----:B------:R-:W-:Y:S01]  /*8e00*/  IMAD.U32 R11, RZ, RZ, UR6 ;  /* 0x00000006ff0b7e24 */ /* 0x000fe2000f8e00ff */
[----:B------:R-:W-:Y:S01]  /*8e10*/  SHF.R.S32.HI R13, RZ, 0x1f, R18 ;  /* 0x0000001fff0d7819 */ /* 0x000fe20000011412 */
[----:B------:R-:W-:Y:S01]  /*8e20*/  VIADD R0, R18, 0x20 ;  /* 0x0000002012007836 */ /* 0x000fe20000000000 */
[----:B------:R-:W-:Y:S02]  /*8e30*/  UIMAD UR4, UR44, UR7, UR4 ;  /* 0x000000072c0472a4 */ /* 0x000fe4000f8e0204 */
[----:B------:R-:W-:-:S02]  /*8e40*/  IMAD.WIDE.U32 R10, R11, UR44, R8 ;  /* 0x0000002c0b0a7c25 */ /* 0x000fc4000f8e0008 */
[----:B------:R-:W-:Y:S02]  /*8e50*/  ISETP.GE.AND P0, PT, R0, R3, PT ;  /* 0x000000030000720c */ /* 0x000fe40003f06270 */
[----:B------:R-:W-:Y:S01]  /*8e60*/  IMAD.MOV.U32 R12, RZ, RZ, R18 ;  /* 0x000000ffff0c7224 */ /* 0x000fe200078e0012 */
[----:B------:R-:W-:Y:S02]  /*8e70*/  SEL R0, RZ, 0x80, P2 ;  /* 0x00000080ff007807 */ /* 0x000fe40001000000 */
[----:B------:R-:W-:Y:S01]  /*8e80*/  IADD3 R15, R11, UR4, RZ ;  /* 0x000000040b0f7c10 */ /* 0x000fe2000fffe0ff */
[----:B------:R-:W-:Y:S01]  /*8e90*/  IMAD.WIDE R12, R187, 0x40, R12 ;  /* 0x00000040bb0c7825 */ /* 0x000fe200078e020c */
[----:B------:R-:W-:Y:S01]  /*8ea0*/  LOP3.LUT R0, R21, R0, RZ, 0xfc, !PT ;  /* 0x0000000015007212 */ /* 0x000fe200078efcff */
[----:B------:R-:W-:Y:S06]  /*8eb0*/  @P1 BRA `(.L_x_2965) ;  /* 0x0000000000681947 */ /* 0x000fec0003800000 */
[----:B------:R-:W-:Y:S01]  /*8ec0*/  ULDC.64 UR6, c[0x0][0xad8] ;  /* 0x0002b60000067ab9 */ /* 0x000fe20000000a00 */
[----:B------:R-:W-:Y:S01]  /*8ed0*/  IMAD.MOV.U32 R8, RZ, RZ, R10 ;  /* 0x000000ffff087224 */ /* 0x000fe200078e000a */
[----:B------:R-:W-:Y:S01]  /*8ee0*/  ISETP.GE.AND P6, PT, R2, UR10, PT ;  /* 0x0000000a02007c0c */ /* 0x000fe2000bfc6270 */
[----:B------:R-:W-:Y:S01]  /*8ef0*/  IMAD R3, R13, UR6, RZ ;  /* 0x000000060d037c24 */ /* 0x000fe2000f8e02ff */
[----:B------:R-:W-:Y:S01]  /*8f00*/  ISETP.GE.AND P5, PT, R6, UR10, PT ;  /* 0x0000000a06007c0c */ /* 0x000fe2000bfa6270 */
[----:B------:R-:W-:Y:S01]  /*8f10*/  IMAD.MOV.U32 R9, RZ, RZ, R15 ;  /* 0x000000ffff097224 */ /* 0x000fe200078e000f */
[----:B------:R-:W-:Y:S01]  /*8f20*/  ISETP.GE.AND P4, PT, R20, UR10, PT ;  /* 0x0000000a14007c0c */ /* 0x000fe2000bf86270 */
[----:B------:R-:W-:Y:S01]  /*8f30*/  IMAD R3, R12, UR7, R3 ;  /* 0x000000070c037c24 */ /* 0x000fe2000f8e0203 */
[----:B------:R-:W-:Y:S01]  /*8f40*/  ISETP.GE.AND P3, PT, R26, UR10, PT ;  /* 0x0000000a1a007c0c */ /* 0x000fe2000bf66270 */
[----:B------:R-:W-:Y:S01]  /*8f50*/  IMAD.WIDE.U32 R8, R12, UR6, R8 ;  /* 0x000000060c087c25 */ /* 0x000fe2000f8e0008 */
[----:B------:R-:W-:Y:S01]  /*8f60*/  ULDC.64 UR6, c[0x0][0xa80] ;  /* 0x0002a00000067ab9 */ /* 0x000fe20000000a00 */
[----:B------:R-:W-:-:S02]  /*8f70*/  ISETP.GE.AND P2, PT, R27, UR10, PT ;  /* 0x0000000a1b007c0c */ /* 0x000fc4000bf46270 */
[----:B------:R-:W-:Y:S01]  /*8f80*/  IMAD.IADD R3, R9, 0x1, R3 ;  /* 0x0000000109037824 */ /* 0x000fe200078e0203 */
[----:B------:R-:W-:-:S04]  /*8f90*/  LEA R24, P1, R8, UR6, 0x1 ;  /* 0x0000000608187c11 */ /* 0x000fc8000f8208ff */
[----:B------:R-:W-:Y:S02]  /*8fa0*/  LEA.HI.X R25, R8, UR7, R3, 0x1, P1 ;  /* 0x0000000708197c11 */ /* 0x000fe400088f0c03 */
[----:B------:R-:W-:-:S03]  /*8fb0*/  ISETP.GE.AND P1, PT, R14, UR10, PT ;  /* 0x0000000a0e007c0c */ /* 0x000fc6000bf26270 */
[----:B------:R0:W-:Y:S01]  /*8fc0*/  @!P6 STG.E.128 desc[UR38][R24.64], RZ ;  /* 0x000000ff1800e986 */ /* 0x0001e2000c101d26 */
[----:B------:R-:W-:-:S03]  /*8fd0*/  LOP3.LUT P6, RZ, R21, 0x40, RZ, 0xc0, !PT ;  /* 0x0000004015ff7812 */ /* 0x000fc600078cc0ff */
[----:B------:R0:W-:Y:S01]  /*8fe0*/  @!P5 STG.E.128 desc[UR38][R24.64+0x80], RZ ;  /* 0x000080ff1800d986 */ /* 0x0001e2000c101d26 */
[----:B------:R-:W-:-:S03]  /*8ff0*/  LOP3.LUT P5, RZ, R0, 0x80, RZ, 0xc0, !PT ;  /* 0x0000008000ff7812 */ /* 0x000fc600078ac0ff */
[----:B------:R0:W-:Y:S04]  /*9000*/  @!P4 STG.E.128 desc[UR38][R24.64+0x180], RZ ;  /* 0x000180ff1800c986 */ /* 0x0001e8000c101d26 */
[----:B------:R0:W-:Y:S04]  /*9010*/  @!P1 STG.E.128 desc[UR38][R24.64+0x100], RZ ;  /* 0x000100ff18009986 */ /* 0x0001e8000c101d26 */
[----:B------:R0:W-:Y:S04]  /*9020*/  @!P3 STG.E.128 desc[UR38][R24.64+0x200], RZ ;  /* 0x000200ff1800b986 */ /* 0x0001e8000c101d26 */
[----:B------:R0:W-:Y:S04]  /*9030*/  @!P2 STG.E.128 desc[UR38][R24.64+0x280], RZ ;  /* 0x000280ff1800a986 */ /* 0x0001e8000c101d26 */
[----:B------:R0:W-:Y:S04]  /*9040*/  @P6 STG.E.128 desc[UR38][R24.64+0x300], RZ ;  /* 0x000300ff18006986 */ /* 0x0001e8000c101d26 */
[----:B------:R0:W-:Y:S02]  /*9050*/  @P5 STG.E.128 desc[UR38][R24.64+0x380], RZ ;  /* 0x000380ff18005986 */ /* 0x0001e4000c101d26 */
.L_x_2965:
[----:B------:R-:W-:Y:S05]  /*9060*/  BSYNC B1 ;  /* 0x0000000000017941 */ /* 0x000fea0003800000 */
.L_x_2964:
[----:B------:R-:W-:Y:S05]  /*9070*/  @P0 BRA `(.L_x_2960) ;  /* 0x0000000000700947 */ /* 0x000fea0003800000 */
[----:B------:R-:W-:Y:S01]  /*9080*/  IADD3 R3, P0, R12, 0x20, RZ ;  /* 0x000000200c037810 */ /* 0x000fe20007f1e0ff */
        /* <DEDUP_REMOVED lines=11> */
[----:B------:R-:W-:Y:S01]  /*9140*/  LOP3.LUT P4, RZ, R21, 0x40, RZ, 0xc0, !PT ;  /* 0x0000004015ff7812 */ /* 0x000fe2000788c0ff */
[----:B------:R-:W-:Y:S01]  /*9150*/  IMAD R3, R3, UR7, R12 ;  /* 0x0000000703037c24 */ /* 0x000fe2000f8e020c */
[----:B------:R-:W-:Y:S02]  /*9160*/  ULDC.64 UR6, c[0x0][0xa80] ;  /* 0x0002a00000067ab9 */ /* 0x000fe40000000a00 */
[----:B------:R-:W-:Y:S01]  /*9170*/  LEA R10, P3, R8, UR6, 0x1 ;  /* 0x00000006080a7c11 */ /* 0x000fe2000f8608ff */
[----:B------:R-:W-:-:S05]  /*9180*/  IMAD.IADD R3, R9, 0x1, R3 ;  /* 0x0000000109037824 */ /* 0x000fca00078e0203 */
[----:B------:R-:W-:Y:S02]  /*9190*/  LEA.HI.X R11, R8, UR7, R3, 0x1, P3 ;  /* 0x00000007080b7c11 */ /* 0x000fe400098f0c03 */
[----:B------:R-:W-:-:S03]  /*91a0*/  ISETP.GE.AND P3, PT, R2, UR10, PT ;  /* 0x0000000a02007c0c */ /* 0x000fc6000bf66270 */
[----:B------:R1:W-:Y:S01]  /*91b0*/  @!P0 STG.E.128 desc[UR38][R10.64+0x80], RZ ;  /* 0x000080ff0a008986 */ /* 0x0003e2000c101d26 */
[----:B------:R-:W-:-:S03]  /*91c0*/  LOP3.LUT P0, RZ, R0, 0x80, RZ, 0xc0, !PT ;  /* 0x0000008000ff7812 */ /* 0x000fc6000780c0ff */
[----:B------:R1:W-:Y:S04]  /*91d0*/  @!P1 STG.E.128 desc[UR38][R10.64+0x100], RZ ;  /* 0x000100ff0a009986 */ /* 0x0003e8000c101d26 */
[----:B------:R1:W-:Y:S04]  /*91e0*/  @!P2 STG.E.128 desc[UR38][R10.64+0x180], RZ ;  /* 0x000180ff0a00a986 */ /* 0x0003e8000c101d26 */
[----:B------:R1:W-:Y:S04]  /*91f0*/  @!P6 STG.E.128 desc[UR38][R10.64+0x200], RZ ;  /* 0x000200ff0a00e986 */ /* 0x0003e8000c101d26 */
[----:B------:R1:W-:Y:S04]  /*9200*/  @!P5 STG.E.128 desc[UR38][R10.64+0x280], RZ ;  /* 0x000280ff0a00d986 */ /* 0x0003e8000c101d26 */
[----:B------:R1:W-:Y:S04]  /*9210*/  @P4 STG.E.128 desc[UR38][R10.64+0x300], RZ ;  /* 0x000300ff0a004986 */ /* 0x0003e8000c101d26 */
[----:B------:R1:W-:Y:S04]  /*9220*/  @!P3 STG.E.128 desc[UR38][R10.64], RZ ;  /* 0x000000ff0a00b986 */ /* 0x0003e8000c101d26 */
[----:B------:R1:W-:Y:S02]  /*9230*/  @P0 STG.E.128 desc[UR38][R10.64+0x380], RZ ;  /* 0x000380ff0a000986 */ /* 0x0003e4000c101d26 */
.L_x_2960:
[----:B------:R-:W-:Y:S05]  /*9240*/  BSYNC B0 ;  /* 0x0000000000007941 */ /* 0x000fea0003800000 */
.L_x_2954:
[----:B------:R-:W-:Y:S02]  /*9250*/  ULDC UR4, c[0x0][0xc14] ;  /* 0x0003050000047ab9 */ /* 0x000fe40000000800 */
[----:B------:R-:W-:-:S13]  /*9260*/  ISETP.GE.AND P0, PT, R7, UR4, PT ;  /* 0x0000000407007c0c */ /* 0x000fda000bf06270 */
[----:B------:R-:W-:Y:S05]  /*9270*/  @!P0 BRA `(.L_x_2966) ;  /* 0xffffff7c002c8947 */ /* 0x000fea000383ffff */
[----:B------:R-:W-:Y:S05]  /*9280*/  EXIT ;  /* 0x000000000000794d */ /* 0x000fea0003800000 */
.L_x_2921:
[----:B------:R-:W-:-:S08]  /*9290*/  NOP ;  /* 0x0000000000007918 */ /* 0x000fd00000000000 */
[----:B------:R-:W0:-:S00]  /*92a0*/  USETMAXREG.DEALLOC.CTAPOOL 0x18 ;  /* 0x00000018000079c8 */ /* 0x000e0000080e0500 */
        /* <DEDUP_REMOVED lines=8> */
[----:B------:R-:W1:Y:S01]  /*9330*/  S2UR UR6, SR_CTAID.X ;  /* 0x00000000000679c3 */ /* 0x000e620000002500 */
        /* <DEDUP_REMOVED lines=9> */
[----:B------:R-:W-:Y:S01]  /*93d0*/  IMAD.MOV.U32 R16, RZ, RZ, RZ ;  /* 0x000000ffff107224 */ /* 0x000fe200078e00ff */
[----:B------:R-:W-:Y:S01]  /*93e0*/  ISETP.GE.U32.AND P0, PT, R8, 0x2, PT ;  /* 0x000000020800780c */ /* 0x000fe20003f06070 */
[----:B------:R-:W-:Y:S01]  /*93f0*/  IMAD.MOV.U32 R19, RZ, RZ, RZ ;  /* 0x000000ffff137224 */ /* 0x000fe200078e00ff */
[----:B------:R-:W-:-:S09]  /*9400*/  LOP3.LUT R4, R4, 0xfffffffe, RZ, 0xc0, !PT ;  /* 0xfffffffe04047812 */ /* 0x000fd200078ec0ff */
[----:B------:R-:W-:-:S04]  /*9410*/  @P1 LOP3.LUT R4, R4, 0x1, RZ, 0xfc, !PT ;  /* 0x0000000104041812 */ /* 0x000fc800078efcff */
[----:B------:R-:W-:-:S04]  /*9420*/  LOP3.LUT R4, R4, 0xffffffef, RZ, 0xc0, !PT ;  /* 0xffffffef04047812 */ /* 0x000fc800078ec0ff */
[----:B------:R-:W-:-:S04]  /*9430*/  @P0 LOP3.LUT R4, R4, 0x10, RZ, 0xfc, !PT ;  /* 0x0000001004040812 */ /* 0x000fc800078efcff */
[----:B------:R-:W-:Y:S01]  /*9440*/  LOP3.LUT R4, R4, 0xfffffff7, RZ, 0xc0, !PT ;  /* 0xfffffff704047812 */ /* 0x000fe200078ec0ff */
[----:B--2---:R-:W0:Y:S02]  /*9450*/  SHFL.UP PT, R5, R0, 0x1, RZ ;  /* 0x0420000000057989 */ /* 0x004e2400000e00ff */
[----:B0-----:R-:W-:-:S05]  /*9460*/  SEL R5, R5, RZ, P1 ;  /* 0x000000ff05057207 */ /* 0x001fca0000800000 */
[----:B------:R-:W-:-:S05]  /*9470*/  IMAD.IADD R5, R0, 0x1, R5 ;  /* 0x0000000100057824 */ /* 0x000fca00078e0205 */
[----:B------:R-:W0:Y:S02]  /*9480*/  SHFL.UP PT, R6, R5, 0x2, RZ ;  /* 0x0440000005067989 */ /* 0x000e2400000e00ff */
[----:B0-----:R-:W-:Y:S02]  /*9490*/  SEL R6, R6, RZ, P0 ;  /* 0x000000ff06067207 */ /* 0x001fe40000000000 */
[----:B------:R-:W-:-:S03]  /*94a0*/  ISETP.GE.U32.AND P0, PT, R8, 0x4, PT ;  /* 0x000000040800780c */ /* 0x000fc60003f06070 */
[----:B------:R-:W-:-:S05]  /*94b0*/  IMAD.IADD R6, R5, 0x1, R6 ;  /* 0x0000000105067824 */ /* 0x000fca00078e0206 */
[----:B------:R-:W0:Y:S05]  /*94c0*/  SHFL.UP PT, R7, R6, 0x4, RZ ;  /* 0x0480000006077989 */ /* 0x000e2a00000e00ff */
[----:B------:R-:W-:-:S04]  /*94d0*/  @P0 LOP3.LUT R4, R4, 0x8, RZ, 0xfc, !PT ;  /* 0x0000000804040812 */ /* 0x000fc800078efcff */
[----:B------:R-:W-:Y:S02]  /*94e0*/  LOP3.LUT R4, R4, 0xfffffffb, RZ, 0xc0, !PT ;  /* 0xfffffffb04047812 */ /* 0x000fe400078ec0ff */
[----:B0-----:R-:W-:Y:S02]  /*94f0*/  SEL R7, R7, RZ, P0 ;  /* 0x000000ff07077207 */ /* 0x001fe40000000000 */
[----:B------:R-:W-:-:S03]  /*9500*/  ISETP.GE.U32.AND P0, PT, R8, 0x8, PT ;  /* 0x000000080800780c */ /* 0x000fc60003f06070 */
[----:B------:R-:W-:-:S05]  /*9510*/  IMAD.IADD R7, R6, 0x1, R7 ;  /* 0x0000000106077824 */ /* 0x000fca00078e0207 */
[----:B------:R-:W0:Y:S05]  /*9520*/  SHFL.UP PT, R2, R7, 0x8, RZ ;  /* 0x0500000007027989 */ /* 0x000e2a00000e00ff */
[----:B------:R-:W-:-:S04]  /*9530*/  @P0 LOP3.LUT R4, R4, 0x4, RZ, 0xfc, !PT ;  /* 0x0000000404040812 */ /* 0x000fc800078efcff */
[----:B------:R-:W-:Y:S02]  /*9540*/  LOP3.LUT R4, R4, 0xfffffffd, RZ, 0xc0, !PT ;  /* 0xfffffffd04047812 */ /* 0x000fe400078ec0ff */
[----:B0-----:R-:W-:Y:S02]  /*9550*/  SEL R2, R2, RZ, P0 ;  /* 0x000000ff02027207 */ /* 0x001fe40000000000 */
[----:B------:R-:W-:Y:S02]  /*9560*/  ISETP.GE.U32.AND P0, PT, R8, 0x10, PT ;  /* 0x000000100800780c */ /* 0x000fe40003f06070 */
[----:B------:R-:W-:-:S05]  /*9570*/  IADD3 R3, R7, R2, RZ ;  /* 0x0000000207037210 */ /* 0x000fca0007ffe0ff */
[----:B------:R-:W0:Y:S06]  /*9580*/  SHFL.UP PT, R2, R3, 0x10, RZ ;  /* 0x0600000003027989 */ /* 0x000e2c00000e00ff */
[----:B------:R-:W-:Y:S02]  /*9590*/  @P0 LOP3.LUT R4, R4, 0x2, RZ, 0xfc, !PT ;  /* 0x0000000204040812 */ /* 0x000fe400078efcff */
[----:B0-----:R-:W-:-:S05]  /*95a0*/  SEL R2, R2, RZ, P0 ;  /* 0x000000ff02027207 */ /* 0x001fca0000000000 */
[----:B------:R-:W-:-:S05]  /*95b0*/  IMAD.IADD R2, R3, 0x1, R2 ;  /* 0x0000000103027824 */ /* 0x000fca00078e0202 */
[----:B------:R-:W0:Y:S02]  /*95c0*/  SHFL.IDX PT, R5, R2, 0x1f, 0x1f ;  /* 0x03e01f0002057f89 */ /* 0x000e2400000e0000 */
[----:B0-----:R-:W-:-:S04]  /*95d0*/  IMAD R5, R5, UR4, RZ ;  /* 0x0000000405057c24 */ /* 0x001fc8000f8e02ff */
[----:B------:R-:W-:Y:S01]  /*95e0*/  IMAD.MOV.U32 R6, RZ, RZ, R5 ;  /* 0x000000ffff067224 */ /* 0x000fe200078e0005 */
[----:B-1----:R-:W-:-:S13]  /*95f0*/  ISETP.GT.AND P0, PT, R5, UR6, PT ;  /* 0x0000000605007c0c */ /* 0x002fda000bf04270 */
[----:B------:R-:W-:Y:S05]  /*9600*/  @P0 BRA `(.L_x_2967) ;  /* 0x0000000000c00947 */ /* 0x000fea0003800000 */
[----:B------:R-:W-:Y:S01]  /*9610*/  IMAD.MOV.U32 R5, RZ, RZ, R6 ;  /* 0x000000ffff057224 */ /* 0x000fe200078e0006 */
[----:B------:R-:W-:Y:S01]  /*9620*/  MOV R19, RZ ;  /* 0x000000ff00137202 */ /* 0x000fe20000000f00 */
[----:B------:R-:W-:Y:S01]  /*9630*/  ULDC UR5, c[0x0][0xc14] ;  /* 0x0003050000057ab9 */ /* 0x000fe20000000800 */
[----:B------:R-:W-:Y:S01]  /*9640*/  ULDC UR7, c[0x0][0xc14] ;  /* 0x0003050000077ab9 */ /* 0x000fe20000000800 */
[----:B------:R-:W-:-:S05]  /*9650*/  ULDC UR4, c[0x0][0xc10] ;  /* 0x0003040000047ab9 */ /* 0x000fca0000000800 */
.L_x_2971:
        /* <DEDUP_REMOVED lines=16> */
.L_x_2970:
[----:B------:R-:W-:Y:S05]  /*9760*/  BSYNC B0 ;  /* 0x0000000000007941 */ /* 0x000fea0003800000 */
.L_x_2969:
[----:B0----5:R-:W0:Y:S01]  /*9770*/  SHFL.UP PT, R2, R0, 0x1, RZ ;  /* 0x0420000000027989 */ /* 0x021e2200000e00ff */
[C---:B------:R-:W-:Y:S02]  /*9780*/  ISETP.NE.AND P0, PT, R8.reuse, RZ, PT ;  /* 0x000000ff0800720c */ /* 0x040fe40003f05270 */
[----:B------:R-:W-:Y:S02]  /*9790*/  ISETP.GE.U32.AND P1, PT, R8, 0x2, PT ;  /* 0x000000020800780c */ /* 0x000fe40003f26070 */
        /* <DEDUP_REMOVED lines=22> */
[----:B------:R-:W-:-:S07]  /*9900*/  MOV R2, R9 ;  /* 0x0000000900027202 */ /* 0x000fce0000000f00 */
.L_x_2967:
        /* <DEDUP_REMOVED lines=16> */
.L_x_2972:
[----:B-1----:R-:W-:Y:S01]  /*9a10*/  IMAD R16, R16, UR4, R7 ;  /* 0x0000000410107c24 */ /* 0x002fe2000f8e0207 */
[----:B------:R-:W-:Y:S01]  /*9a20*/  IADD3 R19, R5, R19, RZ ;  /* 0x0000001305137210 */ /* 0x000fe20007ffe0ff */
[----:B------:R-:W-:Y:S02]  /*9a30*/  IMAD R7, R11, R6, RZ ;  /* 0x000000060b077224 */ /* 0x000fe400078e02ff */
[----:B0-----:R-:W-:Y:S01]  /*9a40*/  IMAD.MOV.U32 R2, RZ, RZ, RZ ;  /* 0x000000ffff027224 */ /* 0x001fe200078e00ff */
[----:B------:R-:W-:-:S03]  /*9a50*/  IADD3 R9, -R16, UR6, RZ ;  /* 0x0000000610097c10 */ /* 0x000fc6000fffe1ff */
[----:B------:R-:W-:Y:S01]  /*9a60*/  IMAD.HI.U32 R2, R3, R7, R2 ;  /* 0x0000000703027227 */ /* 0x000fe200078e0002 */
        /* <DEDUP_REMOVED lines=19> */
.L_x_2968:
[----:B------:R-:W-:Y:S02]  /*9ba0*/  IMAD.MOV.U32 R17, RZ, RZ, RZ ;  /* 0x000000ffff117224 */ /* 0x000fe400078e00ff */
[----:B------:R-:W-:Y:S02]  /*9bb0*/  IMAD.U32 R16, RZ, RZ, UR6 ;  /* 0x00000006ff107e24 */ /* 0x000fe4000f8e00ff */
[----:B------:R-:W-:-:S07]  /*9bc0*/  IMAD.MOV.U32 R18, RZ, RZ, RZ ;  /* 0x000000ffff127224 */ /* 0x000fce00078e00ff */
.L_x_2973:
        /* <DEDUP_REMOVED lines=14> */
[----:B0-----:R-:W-:Y:S01]  /*9cb0*/  MOV R0, 0x1 ;  /* 0x0000000100007802 */ /* 0x001fe20000000f00 */
[----:B------:R0:W-:Y:S01]  /*9cc0*/  STL [R1], RZ ;  /* 0x000000ff01007387 */ /* 0x0001e20000100800 */
[----:B------:R-:W-:Y:S01]  /*9cd0*/  ULDC UR37, c[0x0][0xc] ;  /* 0x0000030000257ab9 */ /* 0x000fe20000000800 */
[----:B------:R-:W-:Y:S02]  /*9ce0*/  ULDC.64 UR40, c[0x0][0x198] ;  /* 0x0000660000287ab9 */ /* 0x000fe40000000a00 */
[----:B------:R0:W-:Y:S04]  /*9cf0*/  STL [R1+0x4], R0 ;  /* 0x0000040001007387 */ /* 0x0001e80000100800 */
[----:B------:R0:W-:Y:S02]  /*9d00*/  STL [R1+0x24], RZ ;  /* 0x000024ff01007387 */ /* 0x0001e40000100800 */
.L_x_3037:
[----:B-12---:R-:W1:Y:S02]  /*9d10*/  LDC.64 R2, c[0x0][0xc60] ;  /* 0x00031800ff027b82 */ /* 0x006e640000000a00 */
[----:B-1----:R-:W-:-:S05]  /*9d20*/  IMAD.WIDE R2, R19, 0x4, R2 ;  /* 0x0000000413027825 */ /* 0x002fca00078e0202 */
[----:B------:R-:W2:Y:S01]  /*9d30*/  LDG.E R5, desc[UR38][R2.64] ;  /* 0x0000002602057981 */ /* 0x000ea2000c1e1900 */
[----:B------:R-:W-:Y:S05]  /*9d40*/  YIELD ;  /* 0x0000000000007946 */ /* 0x000fea0003800000 */
[----:B------:R-:W-:Y:S01]  /*9d50*/  ULDC.64 UR4, c[0x0][0xa28] ;  /* 0x00028a0000047ab9 */ /* 0x000fe20000000a00 */
[----:B0-----:R-:W-:Y:S01]  /*9d60*/  IMAD.MOV.U32 R0, RZ, RZ, RZ ;  /* 0x000000ffff007224 */ /* 0x001fe200078e00ff */
[----:B------:R-:W-:-:S04]  /*9d70*/  ISETP.NE.U32.AND P0, PT, RZ, UR4, PT ;  /* 0x00000004ff007c0c */ /* 0x000fc8000bf05070 */
        /* <DEDUP_REMOVED lines=41> */
[----:B-1----:R-:W2:Y:S04]  /*a010*/  LDG.E R5, desc[UR38][R2.64] ;  /* 0x0000002602057981 */ /* 0x002ea8000c1e1900 */
[----:B-----5:R-:W2:Y:S02]  /*a020*/  LDG.E R6, desc[UR38][R2.64+0x4] ;  /* 0x0000042602067981 */ /* 0x020ea4000c1e1900 */
[----:B--2---:R-:W-:-:S07]  /*a030*/  IADD3 R6, -R5, R6, RZ ;  /* 0x0000000605067210 */ /* 0x004fce0007ffe1ff */
.L_x_2975:
        /* <DEDUP_REMOVED lines=19> */
[----:B0-----:R-:W1:Y:S08]  /*a170*/  FLO.U32 R0, UR4 ;  /* 0x0000000400007d00 */ /* 0x001e7000080e0000 */
        /* <DEDUP_REMOVED lines=9> */
.L_x_2977:
        /* <DEDUP_REMOVED lines=23> */
.L_x_2979:
        /* <DEDUP_REMOVED lines=9> */
[----:B------:R-:W-:Y:S01]  /*a410*/  IMAD.U32 R4, RZ, RZ, UR6 ;  /* 0x00000006ff047e24 */ /* 0x000fe2000f8e00ff */
[----:B------:R-:W-:Y:S01]  /*a420*/  MOV R7, UR9 ;  /* 0x0000000900077c02 */ /* 0x000fe20008000f00 */
        /* <DEDUP_REMOVED lines=9> */
.L_x_2981:
        /* <DEDUP_REMOVED lines=16> */
.L_x_2980:
[----:B------:R-:W2:Y:S01]  /*a5c0*/  LDL.LU R2, [R1+0x18] ;  /* 0x0000180001027983 */ /* 0x000ea20000300800 */
[----:B------:R-:W-:-:S03]  /*a5d0*/  ULDC.64 UR4, c[0x0][0x9f8] ;  /* 0x00027e0000047ab9 */ /* 0x000fc60000000a00 */
[----:B------:R-:W3:Y:S04]  /*a5e0*/  LDL.LU R0, [R1+0x1c] ;  /* 0x00001c0001007983 */ /* 0x000ee80000300800 */
[----:B------:R-:W4:Y:S04]  /*a5f0*/  LDL.LU R4, [R1+0x2c] ;  /* 0x00002c0001047983 */ /* 0x000f280000300800 */
[----:B------:R-:W4:Y:S01]  /*a600*/  LDL.LU R7, [R1+0x10] ;  /* 0x0000100001077983 */ /* 0x000f220000300800 */
[----:B------:R-:W-:-:S04]  /*a610*/  ISETP.NE.U32.AND P0, PT, RZ, UR4, PT ;  /* 0x00000004ff007c0c */ /* 0x000fc8000bf05070 */
        /* <DEDUP_REMOVED lines=25> */
.L_x_2982:
        /* <DEDUP_REMOVED lines=17> */
.L_x_3054:
[----:B------:R-:W2:Y:S01]  /*a8c0*/  LDL R8, [R1+0x14] ;  /* 0x0000140001087983 */ /* 0x000ea20000100800 */
[----:B------:R-:W-:Y:S01]  /*a8d0*/  UMOV UR4, 0xffffffff ;  /* 0xffffffff00047882 */ /* 0x000fe20000000000 */
[----:B------:R-:W-:Y:S02]  /*a8e0*/  SHF.R.S32.HI R5, RZ, 0x1f, R0 ;  /* 0x0000001fff057819 */ /* 0x000fe40000011400 */
[----:B--2---:R-:W-:Y:S01]  /*a8f0*/  IADD3 R9, R8, -0x1, RZ ;  /* 0xffffffff08097810 */ /* 0x004fe20007ffe0ff */
[----:B------:R-:W-:Y:S06]  /*a900*/  BRA.DIV UR4, `(.L_x_2984) ;  /* 0x0000003a04247947 */ /* 0x000fec000b800000 */
[----:B------:R-:W-:-:S13]  /*a910*/  ELECT P6, URZ, PT ;  /* 0x00000000003f782f */ /* 0x000fda00038c0000 */
.L_x_3057:
        /* <DEDUP_REMOVED lines=11> */
[----:B------:R-:W-:-:S05]  /*a9d0*/  @P0 SHF.R.U32.HI R7, RZ, R11, R10 ;  /* 0x0000000bff070219 */ /* 0x000fca000001160a */
[--C-:B------:R-:W-:Y:S02]  /*a9e0*/  IMAD.MOV R8, RZ, RZ, -R7.reuse ;  /* 0x000000ffff087224 */ /* 0x100fe400078e0a07 */
[----:B------:R-:W-:Y:S02]  /*a9f0*/  IMAD.MOV.U32 R10, RZ, RZ, R7 ;  /* 0x000000ffff0a7224 */ /* 0x000fe400078e0007 */
[----:B------:R-:W-:Y:S02]  /*aa00*/  IMAD R11, R12, R8, R9 ;  /* 0x000000080c0b7224 */ /* 0x000fe400078e0209 */
[----:B------:R-:W-:-:S03]  /*aa10*/  IMAD R8, R5, UR4, RZ ;  /* 0x0000000405087c24 */ /* 0x000fc6000f8e02ff */
[----:B------:R0:W-:Y:S01]  /*aa20*/  STL [R1+0x28], R11 ;  /* 0x0000280b01007387 */ /* 0x0001e20000100800 */
[----:B------:R-:W-:Y:S01]  /*aa30*/  IMAD R8, R0, UR5, R8 ;  /* 0x0000000500087c24 */ /* 0x000fe2000f8e0208 */
[----:B0-----:R-:W-:-:S03]  /*aa40*/  SHF.R.S32.HI R11, RZ, 0x1f, R7 ;  /* 0x0000001fff0b7819 */ /* 0x001fc60000011407 */
[----:B------:R-:W-:-:S04]  /*aa50*/  IMAD.WIDE.U32 R10, R0, UR4, R10 ;  /* 0x00000004000a7c25 */ /* 0x000fc8000f8e000a */
[----:B------:R-:W-:Y:S01]  /*aa60*/  IMAD.IADD R7, R11, 0x1, R8 ;  /* 0x000000010b077824 */ /* 0x000fe200078e0208 */
[----:B------:R-:W-:-:S04]  /*aa70*/  LEA R12, P0, R10, R2, 0x2 ;  /* 0x000000020a0c7211 */ /* 0x000fc800078010ff */
[----:B------:R-:W-:-:S05]  /*aa80*/  LEA.HI.X R13, R10, R3, R7, 0x2, P0 ;  /* 0x000000030a0d7211 */ /* 0x000fca00000f1407 */
[----:B------:R0:W5:Y:S04]  /*aa90*/  LDG.E R7, desc[UR38][R12.64] ;  /* 0x000000260c077981 */ /* 0x000168000c1e1900 */
.L_x_2986:
[----:B------:R-:W2:Y:S01]  /*aaa0*/  LDL R8, [R1] ;  /* 0x0000000001087983 */ /* 0x000ea20000100800 */
[----:B------:R-:W-:-:S03]  /*aab0*/  MOV R11, 0x400 ;  /* 0x00000400000b7802 */ /* 0x000fc60000000f00 */
[----:B------:R-:W3:Y:S01]  /*aac0*/  LDL R10, [R1+0x4] ;  /* 0x00000400010a7983 */ /* 0x000ee20000100800 */
[----:B0-----:R-:W0:Y:S02]  /*aad0*/  S2R R12, SR_CgaCtaId ;  /* 0x00000000000c7919 */ /* 0x001e240000008800 */
[----:B0-----:R-:W-:-:S05]  /*aae0*/  LEA R11, R12, R11, 0x18 ;  /* 0x0000000b0c0b7211 */ /* 0x001fca00078ec0ff */
[----:B--2---:R-:W-:Y:S01]  /*aaf0*/  IMAD R8, R8, 0x8, R11 ;  /* 0x0000000808087824 */ /* 0x004fe200078e020b */
[----:B---3--:R-:W-:-:S04]  /*ab00*/  SHF.L.U32 R10, R10, 0x1f, RZ ;  /* 0x0000001f0a0a7819 */ /* 0x008fc800000006ff */
[----:B------:R-:W0:Y:S02]  /*ab10*/  SYNCS.PHASECHK.TRANS64.TRYWAIT P0, [R8+URZ+0x28c40], R10 ;  /* 0x028c400a080075a7 */ /* 0x000e24000800017f */
[----:B0-----:R-:W-:Y:S05]  /*ab20*/  @!P0 BRA `(.L_x_2987) ;  /* 0x0000003400bc8947 */ /* 0x001fea0003800000 */
.L_x_3058:
        /* <DEDUP_REMOVED lines=11> */
.L_x_2988:
[----:B------:R-:W2:Y:S04]  /*abe0*/  LDL R11, [R1] ;  /* 0x00000000010b7983 */ /* 0x000ea80000100800 */
[----:B------:R-:W3:Y:S04]  /*abf0*/  LDL R14, [R1+0x28] ;  /* 0x00002800010e7983 */ /* 0x000ee80000100800 */
[----:B0-----:R-:W4:Y:S01]  /*ac00*/  LDL R10, [R1+0x8] ;  /* 0x00000800010a7983 */ /* 0x001f220000100800 */
[----:B------:R-:W0:Y:S01]  /*ac10*/  S2R R13, SR_CgaCtaId ;  /* 0x00000000000d7919 */ /* 0x000e220000008800 */
[----:B------:R-:W-:-:S02]  /*ac20*/  MOV R12, 0x400 ;  /* 0x00000400000c7802 */ /* 0x000fc40000000f00 */
[----:B------:R-:W-:Y:S01]  /*ac30*/  R2UR UR9, R8 ;  /* 0x00000000080972ca */ /* 0x000fe200000e0000 */
[----:B------:R-:W-:Y:S01]  /*ac40*/  UIADD3 UR6, UP0, UR40, 0x370, URZ ;  /* 0x0000037028067890 */ /* 0x000fe2000ff1e03f */
[----:B------:R-:W-:Y:S02]  /*ac50*/  R2UR UR12, R4 ;  /* 0x00000000040c72ca */ /* 0x000fe400000e0000 */
[----:B-----5:R-:W-:Y:S01]  /*ac60*/  R2UR UR13, R7 ;  /* 0x00000000070d72ca */ /* 0x020fe200000e0000 */
[----:B------:R-:W-:Y:S01]  /*ac70*/  UIADD3.X UR7, URZ, UR41, URZ, UP0, !UPT ;  /* 0x000000293f077290 */ /* 0x000fe200087fe43f */
[----:B0-----:R-:W-:-:S07]  /*ac80*/  LEA R12, R13, R12, 0x18 ;  /* 0x0000000c0d0c7211 */ /* 0x001fce00078ec0ff */
[----:B------:R-:W-:Y:S01]  /*ac90*/  UIADD3 UR9, UR9, 0x28c30, URZ ;  /* 0x00028c3009097890 */ /* 0x000fe2000fffe03f */
[----:B------:R-:W-:Y:S01]  /*aca0*/  UMOV UR5, 0x14f00000 ;  /* 0x14f0000000057882 */ /* 0x000fe20000000000 */
[----:B------:R-:W-:Y:S01]  /*acb0*/  UMOV UR10, URZ ;  /* 0x0000003f000a7c82 */ /* 0x000fe20008000000 */
[----:B--2---:R-:W-:Y:S01]  /*acc0*/  IMAD R8, R11, 0x2000, R12 ;  /* 0x000020000b087824 */ /* 0x004fe200078e020c */
[----:B---3--:R-:W-:-:S04]  /*acd0*/  R2UR UR11, R14 ;  /* 0x000000000e0b72ca */ /* 0x008fc800000e0000 */
[----:B------:R-:W-:Y:S02]  /*ace0*/  R2UR UR8, R8 ;  /* 0x00000000080872ca */ /* 0x000fe400000e0000 */
[----:B----4-:R-:W-:-:S11]  /*acf0*/  R2UR UR4, R10 ;  /* 0x000000000a0472ca */ /* 0x010fd600000e0000 */
[----:B------:R-:W-:Y:S02]  /*ad00*/  UIADD3 UR8, UR8, 0x22400, URZ ;  /* 0x0002240008087890 */ /* 0x000fe4000fffe03f */
[----:B------:R-:W-:-:S03]  /*ad10*/  ULEA UR11, UR11, UR4, 0x6 ;  /* 0x000000040b0b7291 */ /* 0x000fc6000f8e303f */
[----:B------:R-:W-:-:S06]  /*ad20*/  UMOV UR4, 0x0 ;  /* 0x0000000000047882 */ /* 0x000fcc0000000000 */
[----:B------:R0:W-:Y:S02]  /*ad30*/  UTMALDG.4D [UR8], [UR6], desc[UR4] ;  /* 0x00000408060075b4 */ /* 0x0001e40008019000 */
[----:B0-----:R-:W-:Y:S01]  /*ad40*/  NOP ;  /* 0x0000000000007918 */ /* 0x001fe20000000000 */
.L_x_2985:
        /* <DEDUP_REMOVED lines=9> */
[----:B------:R-:W-:Y:S01]  /*ade0*/  @P0 R2UR UR11, R17 ;  /* 0x00000000110b02ca */ /* 0x000fe200000e0000 */
[----:B------:R-:W-:Y:S01]  /*adf0*/  UIADD3.X UR5, URZ, UR41, URZ, UP0, !UPT ;  /* 0x000000293f057290 */ /* 0x000fe200087fe43f */
[----:B------:R-:W-:Y:S01]  /*ae00*/  BSSY B0, `(.L_x_2989) ;  /* 0x0000013000007945 */ /* 0x000fe20003800000 */
[----:B------:R-:W-:Y:S01]  /*ae10*/  UMOV UR7, 0x12f00000 ;  /* 0x12f0000000077882 */ /* 0x000fe20000000000 */
[----:B------:R-:W-:Y:S01]  /*ae20*/  UMOV UR10, URZ ;  /* 0x0000003f000a7c82 */ /* 0x000fe20008000000 */
[----:B------:R-:W-:Y:S01]  /*ae30*/  @P0 IMAD.MOV.U32 R8, RZ, RZ, 0x2000 ;  /* 0x00002000ff080424 */ /* 0x000fe200078e00ff */
[----:B0-----:R-:W-:Y:S01]  /*ae40*/  LEA R10, R11, R10, 0x18 ;  /* 0x0000000a0b0a7211 */ /* 0x001fe200078ec0ff */
[----:B------:R-:W-:Y:S03]  /*ae50*/  BAR.SYNC.DEFER_BLOCKING 0x8, 0xa0 ;  /* 0x0202800000007b1d */ /* 0x000fe60000010000 */
[----:B------:R-:W-:-:S13]  /*ae60*/  R2UR UR9, R10 ;  /* 0x000000000a0972ca */ /* 0x000fda00000e0000 */
[----:B------:R-:W-:Y:S02]  /*ae70*/  UIADD3 UR8, UR9, 0x20400, URZ ;  /* 0x0002040009087890 */ /* 0x000fe4000fffe03f */
[----:B------:R-:W-:Y:S01]  /*ae80*/  UIADD3 UR9, UR9, 0x28c00, URZ ;  /* 0x00028c0009097890 */ /* 0x000fe2000fffe03f */
[----:B------:R0:W-:Y:S08]  /*ae90*/  @P0 SYNCS.ARRIVE.TRANS64 RZ, [R10+URZ+0x28c00], R8 ;  /* 0x028c00080aff09a7 */ /* 0x0001f0000800003f */
        /* <DEDUP_REMOVED lines=9> */
.L_x_3059:
[----:B------:R-:W-:Y:S05]  /*af30*/  BSYNC B0 ;  /* 0x0000000000007941 */ /* 0x000fea0003800000 */
.L_x_2989:
[----:B------:R-:W-:Y:S04]  /*af40*/  BSSY B0, `(.L_x_2991) ;  /* 0x0000050000007945 */ /* 0x000fe80003800000 */
[----:B------:R-:W-:Y:S05]  /*af50*/  @!P6 BRA `(.L_x_2992) ;  /* 0x000000040038e947 */ /* 0x000fea0003800000 */
[----:B0-----:R-:W2:Y:S01]  /*af60*/  LDL R8, [R1] ;  /* 0x0000000001087983 */ /* 0x001ea20000100800 */
[----:B------:R-:W-:-:S03]  /*af70*/  MOV R11, 0x400 ;  /* 0x00000400000b7802 */ /* 0x000fc60000000f00 */
[----:B------:R-:W3:Y:S01]  /*af80*/  LDL R10, [R1+0x4] ;  /* 0x00000400010a7983 */ /* 0x000ee20000100800 */
[----:B------:R-:W0:Y:S02]  /*af90*/  S2R R12, SR_CgaCtaId ;  /* 0x00000000000c7919 */ /* 0x000e240000008800 */
[----:B0-----:R-:W-:-:S05]  /*afa0*/  LEA R11, R12, R11, 0x18 ;  /* 0x0000000b0c0b7211 */ /* 0x001fca00078ec0ff */
[----:B--2---:R-:W-:Y:S01]  /*afb0*/  IMAD R8, R8, 0x8, R11 ;  /* 0x0000000808087824 */ /* 0x004fe200078e020b */
[----:B---3--:R-:W-:-:S04]  /*afc0*/  SHF.L.U32 R6, R10, 0x1f, RZ ;  /* 0x0000001f0a067819 */ /* 0x008fc800000006ff */
[----:B------:R-:W0:Y:S02]  /*afd0*/  SYNCS.PHASECHK.TRANS64.TRYWAIT P0, [R8+URZ+0x28c60], R6 ;  /* 0x028c6006080075a7 */ /* 0x000e24000800017f */
[----:B0-----:R-:W-:Y:S05]  /*afe0*/  @!P0 BRA `(.L_x_2993) ;  /* 0x0000003000c08947 */ /* 0x001fea0003800000 */
.L_x_3060:
        /* <DEDUP_REMOVED lines=11> */
.L_x_2994:
[----:B0-----:R-:W2:Y:S04]  /*b0a0*/  LDL R6, [R1] ;  /* 0x0000000001067983 */ /* 0x001ea80000100800 */
[----:B------:R-:W3:Y:S04]  /*b0b0*/  LDL R13, [R1+0x28] ;  /* 0x00002800010d7983 */ /* 0x000ee80000100800 */
[----:B------:R-:W4:Y:S01]  /*b0c0*/  LDL R10, [R1+0x8] ;  /* 0x00000800010a7983 */ /* 0x000f220000100800 */
[----:B------:R-:W0:Y:S01]  /*b0d0*/  S2R R12, SR_CgaCtaId ;  /* 0x00000000000c7919 */ /* 0x000e220000008800 */
[----:B------:R-:W-:-:S02]  /*b0e0*/  MOV R11, 0x400 ;  /* 0x00000400000b7802 */ /* 0x000fc40000000f00 */
        /* <DEDUP_REMOVED lines=9> */
[----:B------:R-:W-:Y:S01]  /*b180*/  UMOV UR16, 0x40 ;  /* 0x0000004000107882 */ /* 0x000fe20000000000 */
[----:B------:R-:W-:Y:S01]  /*b190*/  UMOV UR18, 0x80 ;  /* 0x0000008000127882 */ /* 0x000fe20000000000 */
        /* <DEDUP_REMOVED lines=11> */
[----:B------:R-:W-:Y:S02]  /*b250*/  UIADD3 UR17, UR14, 0x4400, URZ ;  /* 0x000044000e117890 */ /* 0x000fe4000fffe03f */
[----:B------:R-:W-:-:S03]  /*b260*/  UIADD3 UR19, UR14, 0x6400, URZ ;  /* 0x000064000e137890 */ /* 0x000fc6000fffe03f */
[----:B------:R0:W-:Y:S02]  /*b270*/  UTMALDG.4D [UR8], [UR4], desc[UR6] ;  /* 0x00000608040075b4 */ /* 0x0001e40008019000 */
[----:B0-----:R-:W-:Y:S01]  /*b280*/  UMOV UR8, UR15 ;  /* 0x0000000f00087c82 */ /* 0x001fe20008000000 */
[----:B------:R-:W-:Y:S01]  /*b290*/  UMOV UR10, UR16 ;  /* 0x00000010000a7c82 */ /* 0x000fe20008000000 */
[----:B------:R-:W-:Y:S01]  /*b2a0*/  UIADD3 UR15, UR14, 0x8400, URZ ;  /* 0x000084000e0f7890 */ /* 0x000fe2000fffe03f */
[----:B------:R0:W-:Y:S01]  /*b2b0*/  UTMALDG.4D [UR8], [UR4], desc[UR6] ;  /* 0x00000608040075b4 */ /* 0x0001e20008019000 */
[----:B------:R-:W-:Y:S01]  /*b2c0*/  UIADD3 UR16, UR14, 0xa400, URZ ;  /* 0x0000a4000e107890 */ /* 0x000fe2000fffe03f */
[----:B0-----:R-:W-:Y:S01]  /*b2d0*/  UMOV UR8, UR17 ;  /* 0x0000001100087c82 */ /* 0x001fe20008000000 */
[----:B------:R-:W-:Y:S02]  /*b2e0*/  UMOV UR10, UR18 ;  /* 0x00000012000a7c82 */ /* 0x000fe40008000000 */
[----:B------:R0:W-:Y:S01]  /*b2f0*/  UTMALDG.4D [UR8], [UR4], desc[UR6] ;  /* 0x00000608040075b4 */ /* 0x0001e20008019000 */
[----:B------:R-:W-:Y:S01]  /*b300*/  UIADD3 UR17, UR14, 0xc400, URZ ;  /* 0x0000c4000e117890 */ /* 0x000fe2000fffe03f */
[----:B0-----:R-:W-:Y:S01]  /*b310*/  UMOV UR8, UR19 ;  /* 0x0000001300087c82 */ /* 0x001fe20008000000 */
[----:B------:R-:W-:-:S02]  /*b320*/  UMOV UR10, UR20 ;  /* 0x00000014000a7c82 */ /* 0x000fc40008000000 */
[----:B------:R0:W-:Y:S02]  /*b330*/  UTMALDG.4D [UR8], [UR4], desc[UR6] ;  /* 0x00000608040075b4 */ /* 0x0001e40008019000 */
[----:B0-----:R-:W-:Y:S01]  /*b340*/  UMOV UR8, UR15 ;  /* 0x0000000f00087c82 */ /* 0x001fe20008000000 */
[----:B------:R-:W-:Y:S01]  /*b350*/  UMOV UR10, UR21 ;  /* 0x00000015000a7c82 */ /* 0x000fe20008000000 */
[----:B------:R-:W-:Y:S01]  /*b360*/  UIADD3 UR15, UR14, 0xe400, URZ ;  /* 0x0000e4000e0f7890 */ /* 0x000fe2000fffe03f */
[----:B------:R0:W-:Y:S02]  /*b370*/  UTMALDG.4D [UR8], [UR4], desc[UR6] ;  /* 0x00000608040075b4 */ /* 0x0001e40008019000 */
[----:B------:R-:W-:Y:S01]  /*b380*/  UMOV UR14, 0x180 ;  /* 0x00000180000e7882 */ /* 0x000fe20000000000 */
[----:B0-----:R-:W-:Y:S01]  /*b390*/  UMOV UR8, UR16 ;  /* 0x0000001000087c82 */ /* 0x001fe20008000000 */
[----:B------:R-:W-:Y:S02]  /*b3a0*/  UMOV UR10, UR22 ;  /* 0x00000016000a7c82 */ /* 0x000fe40008000000 */
[----:B------:R0:W-:Y:S02]  /*b3b0*/  UTMALDG.4D [UR8], [UR4], desc[UR6] ;  /* 0x00000608040075b4 */ /* 0x0001e40008019000 */
[----:B0-----:R-:W-:Y:S01]  /*b3c0*/  UMOV UR8, UR17 ;  /* 0x0000001100087c82 */ /* 0x001fe20008000000 */
[----:B------:R-:W-:Y:S01]  /*b3d0*/  UMOV UR10, UR14 ;  /* 0x0000000e000a7c82 */ /* 0x000fe20008000000 */
[----:B------:R-:W-:Y:S01]  /*b3e0*/  UMOV UR14, 0x1c0 ;  /* 0x000001c0000e7882 */ /* 0x000fe20000000000 */
[----:B------:R0:W-:Y:S02]  /*b3f0*/  UTMALDG.4D [UR8], [UR4], desc[UR6] ;  /* 0x00000608040075b4 */ /* 0x0001e40008019000 */
[----:B0-----:R-:W-:Y:S01]  /*b400*/  UMOV UR8, UR15 ;  /* 0x0000000f00087c82 */ /* 0x001fe20008000000 */
[----:B------:R-:W-:-:S02]  /*b410*/  UMOV UR10, UR14 ;  /* 0x0000000e000a7c82 */ /* 0x000fc40008000000 */
[----:B------:R1:W-:Y:S02]  /*b420*/  UTMALDG.4D [UR8], [UR4], desc[UR6] ;  /* 0x00000608040075b4 */ /* 0x0003e40008019000 */
[----:B-1----:R-:W-:Y:S01]  /*b430*/  NOP ;  /* 0x0000000000007918 */ /* 0x002fe20000000000 */
.L_x_2992:
[----:B------:R-:W-:Y:S05]  /*b440*/  BSYNC B0 ;  /* 0x0000000000007941 */ /* 0x000fea0003800000 */
.L_x_2991:
        /* <DEDUP_REMOVED lines=9> */
[C---:B------:R-:W-:Y:S02]  /*b4e0*/  IMAD.IADD R6, R8.reuse, 0x1, R11 ;  /* 0x0000000108067824 */ /* 0x040fe400078e020b */
[----:B------:R-:W-:-:S03]  /*b4f0*/  VIADD R8, R8, 0xfffffffe ;  /* 0xfffffffe08087836 */ /* 0x000fc60000000000 */
[----:B------:R-:W-:-:S04]  /*b500*/  LOP3.LUT R6, R6, 0x1, RZ, 0xc0, !PT ;  /* 0x0000000106067812 */ /* 0x000fc800078ec0ff */
[----:B------:R-:W-:-:S13]  /*b510*/  ISETP.NE.U32.AND P0, PT, R6, 0x1, PT ;  /* 0x000000010600780c */ /* 0x000fda0003f05070 */
[----:B------:R-:W-:Y:S05]  /*b520*/  @P0 BRA `(.L_x_2998) ;  /* 0x0000000800240947 */ /* 0x000fea0003800000 */
[----:B------:R-:W2:Y:S04]  /*b530*/  LDL.LU R10, [R1] ;  /* 0x00000000010a7983 */ /* 0x000ea80000300800 */
[----:B------:R-:W3:Y:S01]  /*b540*/  LDL.LU R14, [R1+0x4] ;  /* 0x00000400010e7983 */ /* 0x000ee20000300800 */
[----:B------:R-:W-:Y:S01]  /*b550*/  BSSY B2, `(.L_x_2999) ;  /* 0x0000084000027945 */ /* 0x000fe20003800000 */
[----:B--2---:R-:W-:-:S04]  /*b560*/  IADD3 R10, R10, 0x1, RZ ;  /* 0x000000010a0a7810 */ /* 0x004fc80007ffe0ff */
[----:B------:R-:W-:-:S04]  /*b570*/  ISETP.NE.AND P0, PT, R10, 0x2, PT ;  /* 0x000000020a00780c */ /* 0x000fc80003f05270 */
[----:B------:R-:W-:Y:S02]  /*b580*/  SEL R6, RZ, 0x1, P0 ;  /* 0x00000001ff067807 */ /* 0x000fe40000000000 */
[----:B------:R-:W-:Y:S02]  /*b590*/  SEL R15, R10, RZ, P0 ;  /* 0x000000ff0a0f7207 */ /* 0x000fe40000000000 */
[----:B---3--:R-:W-:-:S05]  /*b5a0*/  LOP3.LUT R14, R14, R6, RZ, 0x3c, !PT ;  /* 0x000000060e0e7212 */ /* 0x008fca00078e3cff */
[----:B------:R0:W-:Y:S04]  /*b5b0*/  STL [R1+0x4], R14 ;  /* 0x0000040e01007387 */ /* 0x0001e80000100800 */
[----:B------:R0:W-:Y:S01]  /*b5c0*/  STL [R1], R15 ;  /* 0x0000000f01007387 */ /* 0x0001e20000100800 */
        /* <DEDUP_REMOVED lines=8> */
[----:B------:R-:W1:Y:S02]  /*b650*/  @P0 LDC.64 R6, c[0x0][0x420] ;  /* 0x00010800ff060b82 */ /* 0x000e640000000a00 */
[----:B-1----:R-:W-:-:S05]  /*b660*/  @P0 IMAD.HI.U32 R6, R8, R6, RZ ;  /* 0x0000000608060227 */ /* 0x002fca00078e00ff */
[----:B------:R-:W-:Y:S01]  /*b670*/  @P0 SHF.R.U32.HI R10, RZ, R7, R6 ;  /* 0x00000007ff0a0219 */ /* 0x000fe20000011606 */
[----:B------:R-:W-:-:S03]  /*b680*/  IMAD R6, R5, UR4, RZ ;  /* 0x0000000405067c24 */ /* 0x000fc6000f8e02ff */
[----:B------:R-:W-:Y:S01]  /*b690*/  SHF.R.S32.HI R7, RZ, 0x1f, R10 ;  /* 0x0000001fff077819 */ /* 0x000fe2000001140a */
[----:B------:R-:W-:Y:S02]  /*b6a0*/  IMAD R12, R0, UR5, R6 ;  /* 0x00000005000c7c24 */ /* 0x000fe4000f8e0206 */
[----:B------:R-:W-:-:S04]  /*b6b0*/  IMAD.MOV.U32 R6, RZ, RZ, R10 ;  /* 0x000000ffff067224 */ /* 0x000fc800078e000a */
[----:B------:R-:W-:-:S04]  /*b6c0*/  IMAD.WIDE.U32 R6, R0, UR4, R6 ;  /* 0x0000000400067c25 */ /* 0x000fc8000f8e0006 */
[----:B------:R-:W-:Y:S01]  /*b6d0*/  IMAD.IADD R12, R12, 0x1, R7 ;  /* 0x000000010c0c7824 */ /* 0x000fe200078e0207 */
[----:B------:R-:W-:-:S04]  /*b6e0*/  LEA R2, P0, R6, R2, 0x2 ;  /* 0x0000000206027211 */ /* 0x000fc800078010ff */
[----:B------:R-:W-:Y:S01]  /*b6f0*/  LEA.HI.X R3, R6, R3, R12, 0x2, P0 ;  /* 0x0000000306037211 */ /* 0x000fe200000f140c */
[----:B------:R-:W-:-:S04]  /*b700*/  IMAD.MOV R6, RZ, RZ, -R10 ;  /* 0x000000ffff067224 */ /* 0x000fc800078e0a0a */
[----:B------:R1:W5:Y:S01]  /*b710*/  LDG.E R7, desc[UR38][R2.64] ;  /* 0x0000002602077981 */ /* 0x000362000c1e1900 */
[----:B------:R-:W-:-:S07]  /*b720*/  IMAD R8, R13, R6, R8 ;  /* 0x000000060d087224 */ /* 0x000fce00078e0208 */
.L_x_3001:
[----:B-1----:R-:W1:Y:S01]  /*b730*/  S2R R3, SR_CgaCtaId ;  /* 0x0000000000037919 */ /* 0x002e620000008800 */
[----:B------:R-:W-:Y:S02]  /*b740*/  MOV R2, 0x400 ;  /* 0x0000040000027802 */ /* 0x000fe40000000f00 */
[----:B------:R-:W-:Y:S02]  /*b750*/  SHF.L.U32 R6, R14, 0x1f, RZ ;  /* 0x0000001f0e067819 */ /* 0x000fe400000006ff */
[----:B-1----:R-:W-:-:S05]  /*b760*/  LEA R2, R3, R2, 0x18 ;  /* 0x0000000203027211 */ /* 0x002fca00078ec0ff */
[----:B------:R-:W-:-:S04]  /*b770*/  IMAD R3, R15, 0x8, R2 ;  /* 0x000000080f037824 */ /* 0x000fc800078e0202 */
[----:B------:R-:W1:Y:S02]  /*b780*/  SYNCS.PHASECHK.TRANS64.TRYWAIT P0, [R3+URZ+0x28c40], R6 ;  /* 0x028c4006030075a7 */ /* 0x000e64000800017f */
[----:B-1----:R-:W-:Y:S05]  /*b790*/  @!P0 BRA `(.L_x_3002) ;  /* 0x0000002800e88947 */ /* 0x002fea0003800000 */
.L_x_3061:
[----:B------:R-:W2:Y:S02]  /*b7a0*/  S2R R2, SR_TID.X ;  /* 0x0000000000027919 */ /* 0x000ea40000002100 */
[----:B--2---:R-:W-:-:S04]  /*b7b0*/  LOP3.LUT R2, R2, 0x7f, RZ, 0xc0, !PT ;  /* 0x0000007f02027812 */ /* 0x004fc800078ec0ff */
[----:B------:R-:W-:-:S13]  /*b7c0*/  ISETP.NE.AND P1, PT, R2, RZ, PT ;  /* 0x000000ff0200720c */ /* 0x000fda0003f25270 */
[----:B------:R-:W-:Y:S05]  /*b7d0*/  @P1 BRA `(.L_x_3003) ;  /* 0x00000000001c1947 */ /* 0x000fea0003800000 */
[----:B------:R-:W2:Y:S02]  /*b7e0*/  S2R R2, SR_TID.X ;  /* 0x0000000000027919 */ /* 0x000ea40000002100 */
[----:B--2---:R-:W-:-:S04]  /*b7f0*/  LOP3.LUT R2, R2, 0x1f, RZ, 0xc0, !PT ;  /* 0x0000001f02027812 */ /* 0x004fc800078ec0ff */
[----:B------:R-:W-:Y:S02]  /*b800*/  ISETP.NE.AND P0, PT, R2, RZ, PT ;  /* 0x000000ff0200720c */ /* 0x000fe40003f05270 */
[----:B------:R-:W-:-:S04]  /*b810*/  MOV R2, 0x2000 ;  /* 0x0000200000027802 */ /* 0x000fc80000000f00 */
[----:B------:R2:W-:Y:S07]  /*b820*/  SYNCS.ARRIVE.TRANS64 RZ, [R3+URZ+0x28c30], R2 ;  /* 0x028c300203ff79a7 */ /* 0x0005ee000800003f */
[----:B------:R-:W-:Y:S05]  /*b830*/  @!P0 BRA `(.L_x_3003) ;  /* 0x0000000000048947 */ /* 0x000fea0003800000 */
[----:B------:R-:W-:Y:S01]  /*b840*/  BPT.TRAP 0x1 ;  /* 0x000000040000795c */ /* 0x000fe20000300000 */
.L_x_3003:
[----:B--2---:R-:W2:Y:S01]  /*b850*/  LDL R2, [R1] ;  /* 0x0000000001027983 */ /* 0x004ea20000100800 */
[----:B------:R-:W-:-:S03]  /*b860*/  MOV R12, 0x400 ;  /* 0x00000400000c7802 */ /* 0x000fc60000000f00 */
[----:B------:R-:W3:Y:S01]  /*b870*/  LDL R10, [R1+0x8] ;  /* 0x00000800010a7983 */ /* 0x000ee20000100800 */
[----:B------:R-:W4:Y:S01]  /*b880*/  S2R R13, SR_CgaCtaId ;  /* 0x00000000000d7919 */ /* 0x000f220000008800 */
[----:B------:R-:W-:Y:S01]  /*b890*/  R2UR UR9, R3 ;  /* 0x00000000030972ca */ /* 0x000fe200000e0000 */
[----:B------:R-:W-:Y:S01]  /*b8a0*/  UIADD3 UR4, UP0, UR40, 0x370, URZ ;  /* 0x0000037028047890 */ /* 0x000fe2000ff1e03f */
[----:B------:R-:W-:Y:S02]  /*b8b0*/  R2UR UR12, R4 ;  /* 0x00000000040c72ca */ /* 0x000fe400000e0000 */
[----:B-----5:R-:W-:Y:S01]  /*b8c0*/  R2UR UR13, R7 ;  /* 0x00000000070d72ca */ /* 0x020fe200000e0000 */
[----:B------:R-:W-:Y:S01]  /*b8d0*/  UIADD3.X UR5, URZ, UR41, URZ, UP0, !UPT ;  /* 0x000000293f057290 */ /* 0x000fe200087fe43f */
[----:B----4-:R-:W-:-:S07]  /*b8e0*/  LEA R12, R13, R12, 0x18 ;  /* 0x0000000c0d0c7211 */ /* 0x010fce00078ec0ff */
[----:B------:R-:W-:Y:S01]  /*b8f0*/  UIADD3 UR9, UR9, 0x28c30, URZ ;  /* 0x00028c3009097890 */ /* 0x000fe2000fffe03f */
[----:B------:R-:W-:Y:S01]  /*b900*/  UMOV UR6, 0x0 ;  /* 0x0000000000067882 */ /* 0x000fe20000000000 */
[----:B------:R-:W-:Y:S01]  /*b910*/  UMOV UR7, 0x14f00000 ;  /* 0x14f0000000077882 */ /* 0x000fe20000000000 */
[----:B------:R-:W-:Y:S01]  /*b920*/  UMOV UR10, URZ ;  /* 0x0000003f000a7c82 */ /* 0x000fe20008000000 */
[----:B--2---:R-:W-:-:S05]  /*b930*/  IMAD R2, R2, 0x2000, R12 ;  /* 0x0000200002027824 */ /* 0x004fca00078e020c */
[----:B------:R-:W-:Y:S01]  /*b940*/  R2UR UR8, R2 ;  /* 0x00000000020872ca */ /* 0x000fe200000e0000 */
[----:B---3--:R-:W-:-:S05]  /*b950*/  IMAD R8, R8, 0x40, R10 ;  /* 0x0000004008087824 */ /* 0x008fca00078e020a */
[----:B------:R-:W-:-:S07]  /*b960*/  R2UR UR11, R8 ;  /* 0x00000000080b72ca */ /* 0x000fce00000e0000 */
[----:B------:R-:W-:-:S09]  /*b970*/  UIADD3 UR8, UR8, 0x22400, URZ ;  /* 0x0002240008087890 */ /* 0x000fd2000fffe03f */
[----:B------:R2:W-:Y:S01]  /*b980*/  UTMALDG.4D [UR8], [UR4], desc[UR6] ;  /* 0x00000608040075b4 */ /* 0x0005e20008019000 */
[----:B------:R-:W3:Y:S02]  /*b990*/  SYNCS.PHASECHK.TRANS64.TRYWAIT P0, [R3+URZ+0x28c60], R6 ;  /* 0x028c6006030075a7 */ /* 0x000ee4000800017f */
[----:B--23--:R-:W-:Y:S05]  /*b9a0*/  @!P0 BRA `(.L_x_3004) ;  /* 0x0000002800788947 */ /* 0x00cfea0003800000 */
.L_x_3062:
[----:B------:R-:W-:Y:S05]  /*b9b0*/  @P1 BRA `(.L_x_3005) ;  /* 0x00000000001c1947 */ /* 0x000fea0003800000 */
[----:B------:R-:W3:Y:S02]  /*b9c0*/  S2R R2, SR_TID.X ;  /* 0x0000000000027919 */ /* 0x000ee40000002100 */
[----:B---3--:R-:W-:-:S04]  /*b9d0*/  LOP3.LUT R2, R2, 0x1f, RZ, 0xc0, !PT ;  /* 0x0000001f02027812 */ /* 0x008fc800078ec0ff */
[----:B------:R-:W-:Y:S01]  /*b9e0*/  ISETP.NE.AND P0, PT, R2, RZ, PT ;  /* 0x000000ff0200720c */ /* 0x000fe20003f05270 */
[----:B------:R-:W-:-:S04]  /*b9f0*/  IMAD.MOV.U32 R2, RZ, RZ, 0x10000 ;  /* 0x00010000ff027424 */ /* 0x000fc800078e00ff */
[----:B------:R3:W-:Y:S08]  /*ba00*/  SYNCS.ARRIVE.TRANS64 RZ, [R3+URZ+0x28c50], R2 ;  /* 0x028c500203ff79a7 */ /* 0x0007f0000800003f */
[----:B------:R-:W-:Y:S05]  /*ba10*/  @!P0 BRA `(.L_x_3005) ;  /* 0x0000000000048947 */ /* 0x000fea0003800000 */
[----:B------:R-:W-:Y:S01]  /*ba20*/  BPT.TRAP 0x1 ;  /* 0x000000040000795c */ /* 0x000fe20000300000 */
.L_x_3005:
[----:B---3--:R-:W3:Y:S01]  /*ba30*/  LDL R2, [R1] ;  /* 0x0000000001027983 */ /* 0x008ee20000100800 */
[----:B-12---:R-:W-:Y:S01]  /*ba40*/  MOV R6, 0x400 ;  /* 0x0000040000067802 */ /* 0x006fe20000000f00 */
[----:B------:R-:W1:Y:S01]  /*ba50*/  S2R R10, SR_CgaCtaId ;  /* 0x00000000000a7919 */ /* 0x000e620000008800 */
[----:B------:R-:W-:Y:S01]  /*ba60*/  R2UR UR9, R3 ;  /* 0x00000000030972ca */ /* 0x000fe200000e0000 */
[----:B------:R-:W-:Y:S01]  /*ba70*/  UIADD3 UR4, UP0, UR40, 0x470, URZ ;  /* 0x0000047028047890 */ /* 0x000fe2000ff1e03f */
[----:B------:R-:W-:Y:S02]  /*ba80*/  R2UR UR11, R8 ;  /* 0x00000000080b72ca */ /* 0x000fe400000e0000 */
[----:B------:R-:W-:Y:S02]  /*ba90*/  R2UR UR12, R4 ;  /* 0x00000000040c72ca */ /* 0x000fe400000e0000 */
[----:B------:R-:W-:Y:S01]  /*baa0*/  R2UR UR13, R7 ;  /* 0x00000000070d72ca */ /* 0x000fe200000e0000 */
[----:B------:R-:W-:Y:S01]  /*bab0*/  UIADD3.X UR5, URZ, UR41, URZ, UP0, !UPT ;  /* 0x000000293f057290 */ /* 0x000fe200087fe43f */
[----:B-1----:R-:W-:-:S05]  /*bac0*/  LEA R6, R10, R6, 0x18 ;  /* 0x000000060a067211 */ /* 0x002fca00078ec0ff */
        /* <DEDUP_REMOVED lines=9> */
[----:B---3--:R-:W-:-:S05]  /*bb60*/  IMAD R2, R2, 0x10000, R6 ;  /* 0x0001000002027824 */ /* 0x008fca00078e0206 */
        /* <DEDUP_REMOVED lines=9> */
[----:B------:R1:W-:Y:S01]  /*bc00*/  UTMALDG.4D [UR8], [UR4], desc[UR6] ;  /* 0x00000608040075b4 */ /* 0x0003e20008019000 */
[----:B------:R-:W-:Y:S01]  /*bc10*/  UIADD3 UR16, UR14, 0xa400, URZ ;  /* 0x0000a4000e107890 */ /* 0x000fe2000fffe03f */
[----:B-1----:R-:W-:Y:S01]  /*bc20*/  UMOV UR8, UR17 ;  /* 0x0000001100087c82 */ /* 0x002fe20008000000 */
[----:B------:R-:W-:Y:S02]  /*bc30*/  UMOV UR10, UR18 ;  /* 0x00000012000a7c82 */ /* 0x000fe40008000000 */
[----:B------:R1:W-:Y:S01]  /*bc40*/  UTMALDG.4D [UR8], [UR4], desc[UR6] ;  /* 0x00000608040075b4 */ /* 0x0003e20008019000 */
[----:B------:R-:W-:Y:S01]  /*bc50*/  UIADD3 UR17, UR14, 0xc400, URZ ;  /* 0x0000c4000e117890 */ /* 0x000fe2000fffe03f */
[----:B-1----:R-:W-:Y:S01]  /*bc60*/  UMOV UR8, UR19 ;  /* 0x0000001300087c82 */ /* 0x002fe20008000000 */
[----:B------:R-:W-:-:S02]  /*bc70*/  UMOV UR10, UR20 ;  /* 0x00000014000a7c82 */ /* 0x000fc40008000000 */
[----:B------:R1:W-:Y:S02]  /*bc80*/  UTMALDG.4D [UR8], [UR4], desc[UR6] ;  /* 0x00000608040075b4 */ /* 0x0003e40008019000 */
[----:B-1----:R-:W-:Y:S01]  /*bc90*/  UMOV UR8, UR15 ;  /* 0x0000000f00087c82 */ /* 0x002fe20008000000 */
[----:B------:R-:W-:Y:S01]  /*bca0*/  UMOV UR10, UR21 ;  /* 0x00000015000a7c82 */ /* 0x000fe20008000000 */
[----:B------:R-:W-:Y:S01]  /*bcb0*/  UIADD3 UR15, UR14, 0xe400, URZ ;  /* 0x0000e4000e0f7890 */ /* 0x000fe2000fffe03f */
[----:B------:R1:W-:Y:S02]  /*bcc0*/  UTMALDG.4D [UR8], [UR4], desc[UR6] ;  /* 0x00000608040075b4 */ /* 0x0003e40008019000 */
[----:B------:R-:W-:Y:S01]  /*bcd0*/  UMOV UR14, 0x180 ;  /* 0x00000180000e7882 */ /* 0x000fe20000000000 */
[----:B-1----:R-:W-:Y:S01]  /*bce0*/  UMOV UR8, UR16 ;  /* 0x0000001000087c82 */ /* 0x002fe20008000000 */
[----:B------:R-:W-:Y:S02]  /*bcf0*/  UMOV UR10, UR22 ;  /* 0x00000016000a7c82 */ /* 0x000fe40008000000 */
[----:B------:R1:W-:Y:S02]  /*bd00*/  UTMALDG.4D [UR8], [UR4], desc[UR6] ;  /* 0x00000608040075b4 */ /* 0x0003e40008019000 */
[----:B-1----:R-:W-:Y:S01]  /*bd10*/  UMOV UR8, UR17 ;  /* 0x0000001100087c82 */ /* 0x002fe20008000000 */
[----:B------:R-:W-:Y:S01]  /*bd20*/  UMOV UR10, UR14 ;  /* 0x0000000e000a7c82 */ /* 0x000fe20008000000 */
[----:B------:R-:W-:Y:S01]  /*bd30*/  UMOV UR14, 0x1c0 ;  /* 0x000001c0000e7882 */ /* 0x000fe20000000000 */
[----:B------:R1:W-:Y:S02]  /*bd40*/  UTMALDG.4D [UR8], [UR4], desc[UR6] ;  /* 0x00000608040075b4 */ /* 0x0003e40008019000 */
[----:B-1----:R-:W-:Y:S01]  /*bd50*/  UMOV UR8, UR15 ;  /* 0x0000000f00087c82 */ /* 0x002fe20008000000 */
[----:B------:R-:W-:-:S02]  /*bd60*/  UMOV UR10, UR14 ;  /* 0x0000000e000a7c82 */ /* 0x000fc40008000000 */
[----:B------:R1:W-:Y:S02]  /*bd70*/  UTMALDG.4D [UR8], [UR4], desc[UR6] ;  /* 0x00000608040075b4 */ /* 0x0003e40008019000 */
[----:B-1----:R-:W-:Y:S01]  /*bd80*/  NOP ;  /* 0x0000000000007918 */ /* 0x002fe20000000000 */
.L_x_3000:
[----:B------:R-:W-:Y:S05]  /*bd90*/  BSYNC B2 ;  /* 0x0000000000027941 */ /* 0x000fea0003800000 */
.L_x_2999:
[----:B------:R-:W2:Y:S02]  /*bda0*/  LDL.LU R2, [R1+0x14] ;  /* 0x0000140001027983 */ /* 0x000ea40000300800 */
[----:B--2---:R-:W-:-:S07]  /*bdb0*/  VIADD R8, R2, 0xfffffffd ;  /* 0xfffffffd02087836 */ /* 0x004fce0000000000 */
.L_x_2998:
[----:B------:R-:W-:Y:S05]  /*bdc0*/  BSYNC B1 ;  /* 0x0000000000017941 */ /* 0x000fea0003800000 */
.L_x_2997:
[----:B------:R-:W-:-:S04]  /*bdd0*/  IADD3 R2, -R11, RZ, RZ ;  /* 0x000000ff0b027210 */ /* 0x000fc80007ffe1ff */
[----:B------:R-:W-:-:S13]  /*bde0*/  ISETP.NE.AND P0, PT, R9, R2, PT ;  /* 0x000000020900720c */ /* 0x000fda0003f05270 */
[----:B------:R-:W-:Y:S05]  /*bdf0*/  @!P0 BRA `(.L_x_2996) ;  /* 0x00000010003c8947 */ /* 0x000fea0003800000 */
.L_x_3020:
[----:B------:R-:W2:Y:S04]  /*be00*/  LDL.LU R3, [R1] ;  /* 0x0000000001037983 */ /* 0x000ea80000300800 */
[----:B------:R-:W3:Y:S01]  /*be10*/  LDL.LU R2, [R1+0x4] ;  /* 0x0000040001027983 */ /* 0x000ee20000300800 */
[----:B------:R-:W-:Y:S05]  /*be20*/  YIELD ;  /* 0x0000000000007946 */ /* 0x000fea0003800000 */
[----:B------:R-:W-:Y:S01]  /*be30*/  BSSY B1, `(.L_x_3006) ;  /* 0x0000081000017945 */ /* 0x000fe20003800000 */
[----:B--2---:R-:W-:-:S05]  /*be40*/  VIADD R9, R3, 0x1 ;  /* 0x0000000103097836 */ /* 0x004fca0000000000 */
[----:B------:R-:W-:-:S04]  /*be50*/  ISETP.NE.AND P0, PT, R9, 0x2, PT ;  /* 0x000000020900780c */ /* 0x000fc80003f05270 */
[----:B------:R-:W-:Y:S02]  /*be60*/  SEL R10, RZ, 0x1, P0 ;  /* 0x00000001ff0a7807 */ /* 0x000fe40000000000 */
[----:B------:R-:W-:Y:S02]  /*be70*/  SEL R9, R9, RZ, P0 ;  /* 0x000000ff09097207 */ /* 0x000fe40000000000 */
[----:B---3--:R-:W-:Y:S01]  /*be80*/  LOP3.LUT R10, R2, R10, RZ, 0x3c, !PT ;  /* 0x0000000a020a7212 */ /* 0x008fe200078e3cff */
[----:B-1----:R-:W-:Y:S06]  /*be90*/  @!P6 BRA `(.L_x_3007) ;  /* 0x0000000400e8e947 */ /* 0x002fec0003800000 */
        /* <DEDUP_REMOVED lines=18> */
[----:B------:R-:W-:-:S03]  /*bfc0*/  LEA R6, P0, R2, UR4, 0x2 ;  /* 0x0000000402067c11 */ /* 0x000fc6000f8010ff */
[----:B------:R-:W-:-:S05]  /*bfd0*/  IMAD.IADD R7, R7, 0x1, R3 ;  /* 0x0000000107077824 */ /* 0x000fca00078e0203 */
[----:B------:R-:W-:-:S06]  /*bfe0*/  LEA.HI.X R7, R2, UR5, R7, 0x2, P0 ;  /* 0x0000000502077c11 */ /* 0x000fcc00080f1407 */
[----:B------:R1:W5:Y:S02]  /*bff0*/  LDG.E R7, desc[UR38][R6.64] ;  /* 0x0000002606077981 */ /* 0x000364000c1e1900 */
.L_x_3008:
[----:B------:R-:W2:Y:S01]  /*c000*/  S2R R3, SR_CgaCtaId ;  /* 0x0000000000037919 */ /* 0x000ea20000008800 */
[----:B------:R-:W-:-:S04]  /*c010*/  MOV R2, 0x400 ;  /* 0x0000040000027802 */ /* 0x000fc80000000f00 */
[----:B--2---:R-:W-:Y:S02]  /*c020*/  LEA R2, R3, R2, 0x18 ;  /* 0x0000000203027211 */ /* 0x004fe400078ec0ff */
[----:B------:R-:W-:Y:S02]  /*c030*/  SHF.L.U32 R3, R10, 0x1f, RZ ;  /* 0x0000001f0a037819 */ /* 0x000fe400000006ff */
[----:B------:R-:W-:-:S04]  /*c040*/  LEA R2, R9, R2, 0x3 ;  /* 0x0000000209027211 */ /* 0x000fc800078e18ff */
[----:B------:R-:W2:Y:S02]  /*c050*/  SYNCS.PHASECHK.TRANS64.TRYWAIT P0, [R2+URZ+0x28c40], R3 ;  /* 0x028c4003020075a7 */ /* 0x000ea4000800017f */
[----:B--2---:R-:W-:Y:S05]  /*c060*/  @!P0 BRA `(.L_x_3009) ;  /* 0x0000002000dc8947 */ /* 0x004fea0003800000 */
.L_x_3063:
[----:B-1----:R-:W1:Y:S02]  /*c070*/  S2R R6, SR_TID.X ;  /* 0x0000000000067919 */ /* 0x002e640000002100 */
[----:B-1----:R-:W-:-:S04]  /*c080*/  LOP3.LUT R6, R6, 0x7f, RZ, 0xc0, !PT ;  /* 0x0000007f06067812 */ /* 0x002fc800078ec0ff */
[----:B------:R-:W-:-:S13]  /*c090*/  ISETP.NE.AND P0, PT, R6, RZ, PT ;  /* 0x000000ff0600720c */ /* 0x000fda0003f05270 */
[----:B------:R-:W-:Y:S05]  /*c0a0*/  @P0 BRA `(.L_x_3010) ;  /* 0x00000000001c0947 */ /* 0x000fea0003800000 */
[----:B------:R-:W1:Y:S01]  /*c0b0*/  S2R R6, SR_TID.X ;  /* 0x0000000000067919 */ /* 0x000e620000002100 */
[----:B------:R-:W-:-:S04]  /*c0c0*/  IMAD.MOV.U32 R13, RZ, RZ, 0x2000 ;  /* 0x00002000ff0d7424 */ /* 0x000fc800078e00ff */
[----:B------:R3:W-:Y:S01]  /*c0d0*/  SYNCS.ARRIVE.TRANS64 RZ, [R2+URZ+0x28c30], R13 ;  /* 0x028c300d02ff79a7 */ /* 0x0007e2000800003f */
[----:B-1----:R-:W-:-:S04]  /*c0e0*/  LOP3.LUT R6, R6, 0x1f, RZ, 0xc0, !PT ;  /* 0x0000001f06067812 */ /* 0x002fc800078ec0ff */
[----:B------:R-:W-:-:S13]  /*c0f0*/  ISETP.NE.AND P1, PT, R6, RZ, PT ;  /* 0x000000ff0600720c */ /* 0x000fda0003f25270 */
[----:B---3--:R-:W-:Y:S05]  /*c100*/  @!P1 BRA `(.L_x_3010) ;  /* 0x0000000000049947 */ /* 0x008fea0003800000 */
[----:B------:R-:W-:Y:S01]  /*c110*/  BPT.TRAP 0x1 ;  /* 0x000000040000795c */ /* 0x000fe20000300000 */
.L_x_3010:
[----:B------:R-:W3:Y:S01]  /*c120*/  LDL R12, [R1+0x8] ;  /* 0x00000800010c7983 */ /* 0x000ee20000100800 */
[----:B------:R-:W-:Y:S01]  /*c130*/  MOV R6, 0x400 ;  /* 0x0000040000067802 */ /* 0x000fe20000000f00 */
[----:B------:R-:W1:Y:S01]  /*c140*/  S2R R13, SR_CgaCtaId ;  /* 0x00000000000d7919 */ /* 0x000e620000008800 */
[----:B------:R-:W-:Y:S01]  /*c150*/  R2UR UR9, R2 ;  /* 0x00000000020972ca */ /* 0x000fe200000e0000 */
[----:B------:R-:W-:Y:S01]  /*c160*/  UIADD3 UR4, UP0, UR40, 0x370, URZ ;  /* 0x0000037028047890 */ /* 0x000fe2000ff1e03f */
[----:B------:R-:W-:Y:S02]  /*c170*/  R2UR UR12, R4 ;  /* 0x00000000040c72ca */ /* 0x000fe400000e0000 */
[----:B-----5:R-:W-:Y:S01]  /*c180*/  R2UR UR13, R7 ;  /* 0x00000000070d72ca */ /* 0x020fe200000e0000 */
[----:B------:R-:W-:Y:S01]  /*c190*/  UIADD3.X UR5, URZ, UR41, URZ, UP0, !UPT ;  /* 0x000000293f057290 */ /* 0x000fe200087fe43f */
[----:B-1----:R-:W-:-:S05]  /*c1a0*/  LEA R6, R13, R6, 0x18 ;  /* 0x000000060d067211 */ /* 0x002fca00078ec0ff */
[----:B------:R-:W-:-:S05]  /*c1b0*/  IMAD R6, R9, 0x2000, R6 ;  /* 0x0000200009067824 */ /* 0x000fca00078e0206 */
[----:B------:R-:W-:Y:S01]  /*c1c0*/  R2UR UR8, R6 ;  /* 0x00000000060872ca */ /* 0x000fe200000e0000 */
[----:B------:R-:W-:Y:S01]  /*c1d0*/  UIADD3 UR9, UR9, 0x28c30, URZ ;  /* 0x00028c3009097890 */ /* 0x000fe2000fffe03f */
[----:B------:R-:W-:Y:S01]  /*c1e0*/  UMOV UR6, 0x0 ;  /* 0x0000000000067882 */ /* 0x000fe20000000000 */
[----:B------:R-:W-:Y:S01]  /*c1f0*/  UMOV UR7, 0x14f00000 ;  /* 0x14f0000000077882 */ /* 0x000fe20000000000 */
[----:B------:R-:W-:-:S09]  /*c200*/  UMOV UR10, URZ ;  /* 0x0000003f000a7c82 */ /* 0x000fd20008000000 */
[----:B------:R-:W-:Y:S01]  /*c210*/  UIADD3 UR8, UR8, 0x22400, URZ ;  /* 0x0002240008087890 */ /* 0x000fe2000fffe03f */
[----:B---3--:R-:W-:-:S05]  /*c220*/  IMAD R6, R11, 0x40, R12 ;  /* 0x000000400b067824 */ /* 0x008fca00078e020c */
[----:B------:R-:W-:-:S13]  /*c230*/  R2UR UR11, R6 ;  /* 0x00000000060b72ca */ /* 0x000fda00000e0000 */
[----:B------:R1:W-:Y:S01]  /*c240*/  UTMALDG.4D [UR8], [UR4], desc[UR6] ;  /* 0x00000608040075b4 */ /* 0x0003e20008019000 */
[----:B------:R-:W3:Y:S02]  /*c250*/  SYNCS.PHASECHK.TRANS64.TRYWAIT P1, [R2+URZ+0x28c60], R3 ;  /* 0x028c6003020075a7 */ /* 0x000ee4000802017f */
[----:B-1-3--:R-:W-:Y:S05]  /*c260*/  @!P1 BRA `(.L_x_3011) ;  /* 0x0000002000709947 */ /* 0x00afea0003800000 */
.L_x_3064:
        /* <DEDUP_REMOVED lines=8> */
.L_x_3012:
        /* <DEDUP_REMOVED lines=53> */
.L_x_3007:
[----:B------:R-:W-:Y:S05]  /*c640*/  BSYNC B1 ;  /* 0x0000000000017941 */ /* 0x000fea0003800000 */
.L_x_3006:
        /* <DEDUP_REMOVED lines=14> */
[----:B------:R-:W2:Y:S01]  /*c730*/  LDC R6, c[0x0][0x41c] ;  /* 0x00010700ff067b82 */ /* 0x000ea20000000800 */
[----:B------:R-:W-:Y:S02]  /*c740*/  ULDC.64 UR6, c[0x0][0x408] ;  /* 0x0001020000067ab9 */ /* 0x000fe40000000a00 */
[----:B------:R-:W-:-:S04]  /*c750*/  IMAD R7, R5, UR6, RZ ;  /* 0x0000000605077c24 */ /* 0x000fc8000f8e02ff */
[----:B------:R-:W-:Y:S01]  /*c760*/  IMAD R7, R0, UR7, R7 ;  /* 0x0000000700077c24 */ /* 0x000fe2000f8e0207 */
[----:B--2---:R-:W-:-:S13]  /*c770*/  ISETP.NE.AND P0, PT, R6, 0x1, PT ;  /* 0x000000010600780c */ /* 0x004fda0003f05270 */
[----:B------:R-:W2:Y:S02]  /*c780*/  @P0 LDC.64 R2, c[0x0][0x420] ;  /* 0x00010800ff020b82 */ /* 0x000ea40000000a00 */
[----:B--2---:R-:W-:-:S04]  /*c790*/  @P0 IMAD.HI.U32 R10, R9, R2, RZ ;  /* 0x00000002090a0227 */ /* 0x004fc800078e00ff */
[----:B------:R-:W-:Y:S01]  /*c7a0*/  IMAD.MOV.U32 R2, RZ, RZ, R9 ;  /* 0x000000ffff027224 */ /* 0x000fe200078e0009 */
[----:B------:R-:W-:-:S05]  /*c7b0*/  @P0 SHF.R.U32.HI R2, RZ, R3, R10 ;  /* 0x00000003ff020219 */ /* 0x000fca000001160a */
[----:B------:R-:W-:-:S04]  /*c7c0*/  IMAD.MOV R3, RZ, RZ, -R2 ;  /* 0x000000ffff037224 */ /* 0x000fc800078e0a02 */
[----:B------:R-:W-:Y:S01]  /*c7d0*/  IMAD R9, R6, R3, R9 ;  /* 0x0000000306097224 */ /* 0x000fe200078e0209 */
[----:B------:R-:W-:-:S03]  /*c7e0*/  SHF.R.S32.HI R3, RZ, 0x1f, R2 ;  /* 0x0000001fff037819 */ /* 0x000fc60000011402 */
[----:B------:R-:W-:-:S04]  /*c7f0*/  IMAD.WIDE.U32 R2, R0, UR6, R2 ;  /* 0x0000000600027c25 */ /* 0x000fc8000f8e0002 */
[----:B------:R-:W-:Y:S01]  /*c800*/  IMAD.IADD R7, R7, 0x1, R3 ;  /* 0x0000000107077824 */ /* 0x000fe200078e0203 */
[----:B------:R-:W-:-:S04]  /*c810*/  LEA R6, P0, R2, UR4, 0x2 ;  /* 0x0000000402067c11 */ /* 0x000fc8000f8010ff */
[----:B------:R-:W-:-:S06]  /*c820*/  LEA.HI.X R7, R2, UR5, R7, 0x2, P0 ;  /* 0x0000000502077c11 */ /* 0x000fcc00080f1407 */
[----:B------:R2:W5:Y:S03]  /*c830*/  LDG.E R7, desc[UR38][R6.64] ;  /* 0x0000002606077981 */ /* 0x000566000c1e1900 */
.L_x_3015:
[----:B------:R-:W3:Y:S01]  /*c840*/  S2R R3, SR_CgaCtaId ;  /* 0x0000000000037919 */ /* 0x000ee20000008800 */
[----:B------:R-:W-:-:S04]  /*c850*/  MOV R2, 0x400 ;  /* 0x0000040000027802 */ /* 0x000fc80000000f00 */
[----:B---3--:R-:W-:Y:S02]  /*c860*/  LEA R2, R3, R2, 0x18 ;  /* 0x0000000203027211 */ /* 0x008fe400078ec0ff */
[----:B------:R-:W-:-:S03]  /*c870*/  SHF.L.U32 R3, R11, 0x1f, RZ ;  /* 0x0000001f0b037819 */ /* 0x000fc600000006ff */
[----:B------:R-:W-:-:S04]  /*c880*/  IMAD R2, R12, 0x8, R2 ;  /* 0x000000080c027824 */ /* 0x000fc800078e0202 */
[----:B------:R-:W3:Y:S02]  /*c890*/  SYNCS.PHASECHK.TRANS64.TRYWAIT P0, [R2+URZ+0x28c40], R3 ;  /* 0x028c4003020075a7 */ /* 0x000ee4000800017f */
[----:B---3--:R-:W-:Y:S05]  /*c8a0*/  @!P0 BRA `(.L_x_3016) ;  /* 0x0000001800f48947 */ /* 0x008fea0003800000 */
.L_x_3065:
[----:B--2---:R-:W2:Y:S02]  /*c8b0*/  S2R R6, SR_TID.X ;  /* 0x0000000000067919 */ /* 0x004ea40000002100 */
[----:B--2---:R-:W-:-:S04]  /*c8c0*/  LOP3.LUT R6, R6, 0x7f, RZ, 0xc0, !PT ;  /* 0x0000007f06067812 */ /* 0x004fc800078ec0ff */
[----:B------:R-:W-:-:S13]  /*c8d0*/  ISETP.NE.AND P0, PT, R6, RZ, PT ;  /* 0x000000ff0600720c */ /* 0x000fda0003f05270 */
[----:B------:R-:W-:Y:S05]  /*c8e0*/  @P0 BRA `(.L_x_3017) ;  /* 0x00000000001c0947 */ /* 0x000fea0003800000 */
[----:B------:R-:W2:Y:S01]  /*c8f0*/  S2R R6, SR_TID.X ;  /* 0x0000000000067919 */ /* 0x000ea20000002100 */
[----:B-1----:R-:W-:-:S04]  /*c900*/  MOV R11, 0x2000 ;  /* 0x00002000000b7802 */ /* 0x002fc80000000f00 */
[----:B------:R4:W-:Y:S01]  /*c910*/  SYNCS.ARRIVE.TRANS64 RZ, [R2+URZ+0x28c30], R11 ;  /* 0x028c300b02ff79a7 */ /* 0x0009e2000800003f */
[----:B--2---:R-:W-:-:S04]  /*c920*/  LOP3.LUT R6, R6, 0x1f, RZ, 0xc0, !PT ;  /* 0x0000001f06067812 */ /* 0x004fc800078ec0ff */
[----:B------:R-:W-:-:S13]  /*c930*/  ISETP.NE.AND P1, PT, R6, RZ, PT ;  /* 0x000000ff0600720c */ /* 0x000fda0003f25270 */
[----:B----4-:R-:W-:Y:S05]  /*c940*/  @!P1 BRA `(.L_x_3017) ;  /* 0x0000000000049947 */ /* 0x010fea0003800000 */
[----:B------:R-:W-:Y:S01]  /*c950*/  BPT.TRAP 0x1 ;  /* 0x000000040000795c */ /* 0x000fe20000300000 */
.L_x_3017:
[----:B------:R-:W2:Y:S01]  /*c960*/  LDL R6, [R1] ;  /* 0x0000000001067983 */ /* 0x000ea20000100800 */
[----:B-1----:R-:W-:-:S03]  /*c970*/  MOV R11, 0x400 ;  /* 0x00000400000b7802 */ /* 0x002fc60000000f00 */
[----:B------:R-:W4:Y:S01]  /*c980*/  LDL R10, [R1+0x8] ;  /* 0x00000800010a7983 */ /* 0x000f220000100800 */
[----:B------:R-:W1:Y:S01]  /*c990*/  S2R R12, SR_CgaCtaId ;  /* 0x00000000000c7919 */ /* 0x000e620000008800 */
[----:B------:R-:W-:Y:S01]  /*c9a0*/  R2UR UR9, R2 ;  /* 0x00000000020972ca */ /* 0x000fe200000e0000 */
[----:B------:R-:W-:Y:S01]  /*c9b0*/  UIADD3 UR4, UP0, UR40, 0x370, URZ ;  /* 0x0000037028047890 */ /* 0x000fe2000ff1e03f */
[----:B------:R-:W-:Y:S02]  /*c9c0*/  R2UR UR12, R4 ;  /* 0x00000000040c72ca */ /* 0x000fe400000e0000 */
[----:B-----5:R-:W-:Y:S01]  /*c9d0*/  R2UR UR13, R7 ;  /* 0x00000000070d72ca */ /* 0x020fe200000e0000 */
[----:B------:R-:W-:Y:S01]  /*c9e0*/  UIADD3.X UR5, URZ, UR41, URZ, UP0, !UPT ;  /* 0x000000293f057290 */ /* 0x000fe200087fe43f */
[----:B-1----:R-:W-:-:S07]  /*c9f0*/  LEA R11, R12, R11, 0x18 ;  /* 0x0000000b0c0b7211 */ /* 0x002fce00078ec0ff */
[----:B------:R-:W-:Y:S01]  /*ca00*/  UIADD3 UR9, UR9, 0x28c30, URZ ;  /* 0x00028c3009097890 */ /* 0x000fe2000fffe03f */
[----:B------:R-:W-:Y:S01]  /*ca10*/  UMOV UR6, 0x0 ;  /* 0x0000000000067882 */ /* 0x000fe20000000000 */
[----:B------:R-:W-:Y:S01]  /*ca20*/  UMOV UR7, 0x14f00000 ;  /* 0x14f0000000077882 */ /* 0x000fe20000000000 */
[----:B------:R-:W-:Y:S01]  /*ca30*/  UMOV UR10, URZ ;  /* 0x0000003f000a7c82 */ /* 0x000fe20008000000 */
[----:B--2---:R-:W-:-:S05]  /*ca40*/  IMAD R6, R6, 0x2000, R11 ;  /* 0x0000200006067824 */ /* 0x004fca00078e020b */
[----:B------:R-:W-:Y:S01]  /*ca50*/  R2UR UR8, R6 ;  /* 0x00000000060872ca */ /* 0x000fe200000e0000 */
[----:B----4-:R-:W-:-:S05]  /*ca60*/  IMAD R9, R9, 0x40, R10 ;  /* 0x0000004009097824 */ /* 0x010fca00078e020a */
[----:B------:R-:W-:-:S07]  /*ca70*/  R2UR UR11, R9 ;  /* 0x00000000090b72ca */ /* 0x000fce00000e0000 */
[----:B------:R-:W-:-:S09]  /*ca80*/  UIADD3 UR8, UR8, 0x22400, URZ ;  /* 0x0002240008087890 */ /* 0x000fd2000fffe03f */
[----:B------:R1:W-:Y:S01]  /*ca90*/  UTMALDG.4D [UR8], [UR4], desc[UR6] ;  /* 0x00000608040075b4 */ /* 0x0003e20008019000 */
[----:B------:R-:W2:Y:S02]  /*caa0*/  SYNCS.PHASECHK.TRANS64.TRYWAIT P1, [R2+URZ+0x28c60], R3 ;  /* 0x028c6003020075a7 */ /* 0x000ea4000802017f */
[----:B-12---:R-:W-:Y:S05]  /*cab0*/  @!P1 BRA `(.L_x_3018) ;  /* 0x0000001800849947 */ /* 0x006fea0003800000 */
.L_x_3066:
[----:B------:R-:W-:Y:S05]  /*cac0*/  @P0 BRA `(.L_x_3019) ;  /* 0x00000000001c0947 */ /* 0x000fea0003800000 */
[----:B------:R-:W2:Y:S01]  /*cad0*/  S2R R6, SR_TID.X ;  /* 0x0000000000067919 */ /* 0x000ea20000002100 */
[----:B-1-3--:R-:W-:-:S04]  /*cae0*/  IMAD.MOV.U32 R3, RZ, RZ, 0x10000 ;  /* 0x00010000ff037424 */ /* 0x00afc800078e00ff */
[----:B------:R4:W-:Y:S01]  /*caf0*/  SYNCS.ARRIVE.TRANS64 RZ, [R2+URZ+0x28c50], R3 ;  /* 0x028c500302ff79a7 */ /* 0x0009e2000800003f */
[----:B--2---:R-:W-:-:S04]  /*cb00*/  LOP3.LUT R6, R6, 0x1f, RZ, 0xc0, !PT ;  /* 0x0000001f06067812 */ /* 0x004fc800078ec0ff */
[----:B------:R-:W-:-:S13]  /*cb10*/  ISETP.NE.AND P1, PT, R6, RZ, PT ;  /* 0x000000ff0600720c */ /* 0x000fda0003f25270 */
[----:B----4-:R-:W-:Y:S05]  /*cb20*/  @!P1 BRA `(.L_x_3019) ;  /* 0x0000000000049947 */ /* 0x010fea0003800000 */
[----:B------:R-:W-:Y:S01]  /*cb30*/  BPT.TRAP 0x1 ;  /* 0x000000040000795c */ /* 0x000fe20000300000 */
.L_x_3019:
[----:B-1-3--:R-:W2:Y:S01]  /*cb40*/  LDL R3, [R1] ;  /* 0x0000000001037983 */ /* 0x00aea20000100800 */
[----:B------:R-:W-:Y:S01]  /*cb50*/  MOV R6, 0x400 ;  /* 0x0000040000067802 */ /* 0x000fe20000000f00 */
        /* <DEDUP_REMOVED lines=17> */
[----:B--2---:R-:W-:-:S05]  /*cc70*/  IMAD R2, R3, 0x10000, R6 ;  /* 0x0001000003027824 */ /* 0x004fca00078e0206 */
        /* <DEDUP_REMOVED lines=33> */
[----:B--2---:R-:W-:Y:S01]  /*ce90*/  NOP ;  /* 0x0000000000007918 */ /* 0x004fe20000000000 */
.L_x_3014:
[----:B------:R-:W-:Y:S05]  /*cea0*/  BSYNC B1 ;  /* 0x0000000000017941 */ /* 0x000fea0003800000 */
.L_x_3013:
[C---:B------:R-:W-:Y:S01]  /*ceb0*/  ISETP.GT.AND P0, PT, R8.reuse, 0x1, PT ;  /* 0x000000010800780c */ /* 0x040fe20003f04270 */
[----:B------:R-:W-:-:S05]  /*cec0*/  VIADD R2, R8, 0xfffffffe ;  /* 0xfffffffe08027836 */ /* 0x000fca0000000000 */
[----:B------:R-:W-:-:S07]  /*ced0*/  MOV R8, R2 ;  /* 0x0000000200087202 */ /* 0x000fce0000000f00 */
[----:B------:R-:W-:Y:S05]  /*cee0*/  @P0 BRA `(.L_x_3020) ;  /* 0xffffffec00c40947 */ /* 0x000fea000383ffff */
.L_x_2996:
[----:B------:R-:W-:Y:S05]  /*cef0*/  BSYNC B0 ;  /* 0x0000000000007941 */ /* 0x000fea0003800000 */
.L_x_2995:
[----:B------:R-:W2:Y:S01]  /*cf00*/  LDL.LU R3, [R1] ;  /* 0x0000000001037983 */ /* 0x000ea20000300800 */
[----:B------:R-:W-:Y:S01]  /*cf10*/  BSSY B0, `(.L_x_3021) ;  /* 0x0000016000007945 */ /* 0x000fe20003800000 */
[----:B------:R-:W3:Y:S02]  /*cf20*/  S2R R2, SR_TID.X ;  /* 0x0000000000027919 */ /* 0x000ee40000002100 */
[----:B---3--:R-:W-:-:S04]  /*cf30*/  LOP3.LUT R2, R2, 0x1f, RZ, 0xc0, !PT ;  /* 0x0000001f02027812 */ /* 0x008fc800078ec0ff */
[----:B------:R-:W-:Y:S01]  /*cf40*/  ISETP.NE.AND P1, PT, R2, RZ, PT ;  /* 0x000000ff0200720c */ /* 0x000fe20003f25270 */
[----:B--2---:R-:W-:-:S05]  /*cf50*/  VIADD R0, R3, 0x1 ;  /* 0x0000000103007836 */ /* 0x004fca0000000000 */
[----:B------:R-:W-:-:S04]  /*cf60*/  ISETP.NE.AND P0, PT, R0, 0x2, PT ;  /* 0x000000020000780c */ /* 0x000fc80003f05270 */
[----:B------:R-:W-:Y:S02]  /*cf70*/  SEL R2, R0, RZ, P0 ;  /* 0x000000ff00027207 */ /* 0x000fe40000000000 */
[----:B------:R-:W-:-:S03]  /*cf80*/  SEL R0, RZ, 0x1, P0 ;  /* 0x00000001ff007807 */ /* 0x000fc60000000000 */
[----:B------:R2:W-:Y:S01]  /*cf90*/  STL [R1], R2 ;  /* 0x0000000201007387 */ /* 0x0005e20000100800 */
[----:B------:R-:W-:Y:S05]  /*cfa0*/  @P1 BRA `(.L_x_3022) ;  /* 0x0000000000301947 */ /* 0x000fea0003800000 */
[----:B------:R-:W3:Y:S01]  /*cfb0*/  S2R R7, SR_LANEID ;  /* 0x0000000000077919 */ /* 0x000ee20000000000 */
[----:B------:R-:W-:Y:S01]  /*cfc0*/  VOTEU.ANY UR4, UPT, PT ;  /* 0x0000000000047886 */ /* 0x000fe200038e0100 */
[----:B--2---:R-:W2:Y:S01]  /*cfd0*/  LDC.64 R2, c[0x0][0xc38] ;  /* 0x00030e00ff027b82 */ /* 0x004ea20000000a00 */
[----:B------:R-:W3:Y:S08]  /*cfe0*/  FLO.U32 R4, UR4 ;  /* 0x0000000400047d00 */ /* 0x000ef000080e0000 */
[----:B------:R-:W2:Y:S01]  /*cff0*/  POPC R5, UR4 ;  /* 0x0000000400057d09 */ /* 0x000ea20008000000 */
[----:B---3--:R-:W-:-:S13]  /*d000*/  ISETP.EQ.U32.AND P0, PT, R4, R7, PT ;  /* 0x000000070400720c */ /* 0x008fda0003f02070 */
[----:B--2---:R-:W2:Y:S01]  /*d010*/  @P0 ATOMG.E.ADD.STRONG.GPU PT, R3, desc[UR38][R2.64], R5 ;  /* 0x00000005020309a8 */ /* 0x004ea200081ee1e6 */
[----:B------:R-:W3:Y:S02]  /*d020*/  S2R R6, SR_LTMASK ;  /* 0x0000000000067919 */ /* 0x000ee40000003900 */
[----:B---3--:R-:W-:-:S04]  /*d030*/  LOP3.LUT R6, R6, UR4, RZ, 0xc0, !PT ;  /* 0x0000000406067c12 */ /* 0x008fc8000f8ec0ff */
[----:B------:R-:W3:Y:S01]  /*d040*/  POPC R7, R6 ;  /* 0x0000000600077309 */ /* 0x000ee20000000000 */
[----:B--2---:R-:W3:Y:S02]  /*d050*/  SHFL.IDX PT, R4, R3, R4, 0x1f ;  /* 0x00001f0403047589 */ /* 0x004ee400000e0000 */
[----:B---3--:R-:W-:-:S07]  /*d060*/  IADD3 R16, R4, UR37, R7 ;  /* 0x0000002504107c10 */ /* 0x008fce000fffe007 */
.L_x_3022:
[----:B------:R-:W-:Y:S05]  /*d070*/  BSYNC B0 ;  /* 0x0000000000007941 */ /* 0x000fea0003800000 */
.L_x_3021:
[----:B--2---:R-:W2:Y:S02]  /*d080*/  LDL.LU R2, [R1+0x4] ;  /* 0x0000040001027983 */ /* 0x004ea40000300800 */
[----:B--2---:R-:W-:-:S05]  /*d090*/  LOP3.LUT R2, R2, R0, RZ, 0x3c, !PT ;  /* 0x0000000002027212 */ /* 0x004fca00078e3cff */
[----:B------:R2:W-:Y:S02]  /*d0a0*/  STL [R1+0x4], R2 ;  /* 0x0000040201007387 */ /* 0x0005e40000100800 */
.L_x_2978:
[----:B------:R-:W-:Y:S05]  /*d0b0*/  BSYNC B6 ;  /* 0x0000000000067941 */ /* 0x000fea0003800000 */
.L_x_2976:
[----:B------:R-:W-:-:S03]  /*d0c0*/  UMOV UR4, 0xffffffff ;  /* 0xffffffff00047882 */ /* 0x000fc60000000000 */
[----:B------:R-:W-:Y:S05]  /*d0d0*/  BRA.DIV UR4, `(.L_x_3023) ;  /* 0x0000001604107947 */ /* 0x000fea000b800000 */
[----:B------:R3:W4:Y:S04]  /*d0e0*/  SHFL.IDX PT, R4, R16, RZ, 0x1f ;  /* 0x00001fff10047589 */ /* 0x00072800000e0000 */
[----:B------:R3:W0:Y:S02]  /*d0f0*/  SHFL.IDX PT, R5, R16, 0x1, 0x1f ;  /* 0x00201f0010057f89 */ /* 0x00062400000e0000 */
.L_x_3070:
[----:B0-----:R-:W0:Y:S01]  /*d100*/  S2R R0, SR_TID.X ;  /* 0x0000000000007919 */ /* 0x001e220000002100 */
        /* <DEDUP_REMOVED lines=9> */
[----:B--2---:R-:W0:Y:S02]  /*d1a0*/  LDC.64 R2, c[0x0][0xc58] ;  /* 0x00031600ff027b82 */ /* 0x004e240000000a00 */
[----:B0-----:R-:W-:-:S06]  /*d1b0*/  IMAD.WIDE R2, R7, 0x4, R2 ;  /* 0x0000000407027825 */ /* 0x001fcc00078e0202 */
[----:B------:R0:W5:Y:S02]  /*d1c0*/  LDG.E R3, desc[UR38][R2.64] ;  /* 0x0000002602037981 */ /* 0x000164000c1e1900 */
.L_x_3025:
[----:B------:R-:W-:Y:S05]  /*d1d0*/  BSYNC B0 ;  /* 0x0000000000007941 */ /* 0x000fea0003800000 */
.L_x_3024:
        /* <DEDUP_REMOVED lines=8> */
[----:B------:R-:W2:Y:S02]  /*d260*/  SHFL.UP PT, R14, R13, 0x2, RZ ;  /* 0x044000000d0e7989 */ /* 0x000ea400000e00ff */
[----:B--2---:R-:W-:Y:S02]  /*d270*/  SEL R2, R14, RZ, P1 ;  /* 0x000000ff0e027207 */ /* 0x004fe40000800000 */
[----:B------:R-:W-:Y:S02]  /*d280*/  ISETP.GE.U32.AND P1, PT, R8, 0x8, PT ;  /* 0x000000080800780c */ /* 0x000fe40003f26070 */
[----:B------:R-:W-:-:S05]  /*d290*/  IADD3 R2, R13, R2, RZ ;  /* 0x000000020d027210 */ /* 0x000fca0007ffe0ff */
        /* <DEDUP_REMOVED lines=10> */
[----:B------:R0:W2:Y:S02]  /*d340*/  SHFL.IDX PT, R14, R2, 0x1f, 0x1f ;  /* 0x03e01f00020e7f89 */ /* 0x0000a400000e0000 */
.L_x_3078:
[----:B------:R-:W-:Y:S02]  /*d350*/  ULDC UR4, c[0x0][0xc10] ;  /* 0x0003040000047ab9 */ /* 0x000fe40000000800 */
[----:B---3--:R-:W-:-:S04]  /*d360*/  IMAD.U32 R16, RZ, RZ, UR4 ;  /* 0x00000004ff107e24 */ /* 0x008fc8000f8e00ff */
[----:B--2---:R-:W-:-:S04]  /*d370*/  IMAD R6, R14, R16, RZ ;  /* 0x000000100e067224 */ /* 0x004fc800078e02ff */
[----:B------:R-:W-:-:S05]  /*d380*/  IMAD.IADD R5, R5, 0x1, R6 ;  /* 0x0000000105057824 */ /* 0x000fca00078e0206 */
[----:B----4-:R-:W-:-:S13]  /*d390*/  ISETP.GT.AND P0, PT, R5, R4, PT ;  /* 0x000000040500720c */ /* 0x010fda0003f04270 */
[----:B------:R-:W-:Y:S05]  /*d3a0*/  @P0 BRA `(.L_x_3027) ;  /* 0x0000000000b40947 */ /* 0x000fea0003800000 */
[----:B------:R-:W2:Y:S02]  /*d3b0*/  LDC R0, c[0x0][0xc14] ;  /* 0x00030500ff007b82 */ /* 0x000ea40000000800 */
.L_x_3032:
[----:B------:R-:W-:-:S04]  /*d3c0*/  IADD3 R19, R19, 0x1f, RZ ;  /* 0x0000001f13137810 */ /* 0x000fc80007ffe0ff */
[----:B--2---:R-:W-:-:S13]  /*d3d0*/  ISETP.GE.AND P0, PT, R19, R0, PT ;  /* 0x000000001300720c */ /* 0x004fda0003f06270 */
        /* <DEDUP_REMOVED lines=10> */
[----:B0-----:R-:W-:-:S06]  /*d480*/  IMAD.WIDE R2, R7, 0x4, R2 ;  /* 0x0000000407027825 */ /* 0x001fcc00078e0202 */
[----:B------:R0:W5:Y:S02]  /*d490*/  LDG.E R3, desc[UR38][R2.64] ;  /* 0x0000002602037981 */ /* 0x000164000c1e1900 */
.L_x_3030:
[----:B------:R-:W-:Y:S05]  /*d4a0*/  BSYNC B0 ;  /* 0x0000000000007941 */ /* 0x000fea0003800000 */
.L_x_3029:
[----:B------:R-:W-:-:S03]  /*d4b0*/  UMOV UR4, 0xffffffff ;  /* 0xffffffff00047882 */ /* 0x000fc60000000000 */
[----:B------:R-:W-:Y:S05]  /*d4c0*/  BRA.DIV UR4, `(.L_x_3031) ;  /* 0x0000001604307947 */ /* 0x000fea000b800000 */
[----:B-----5:R-:W2:Y:S01]  /*d4d0*/  SHFL.UP PT, R14, R3, 0x1, RZ ;  /* 0x04200000030e7989 */ /* 0x020ea200000e00ff */
[C---:B------:R-:W-:Y:S02]  /*d4e0*/  ISETP.NE.AND P0, PT, R8.reuse, RZ, PT ;  /* 0x000000ff0800720c */ /* 0x040fe40003f05270 */
[----:B------:R-:W-:Y:S02]  /*d4f0*/  ISETP.GE.U32.AND P1, PT, R8, 0x2, PT ;  /* 0x000000020800780c */ /* 0x000fe40003f26070 */
[----:B--2---:R-:W-:Y:S02]  /*d500*/  SEL R14, R14, RZ, P0 ;  /* 0x000000ff0e0e7207 */ /* 0x004fe40000000000 */
        /* <DEDUP_REMOVED lines=16> */
[----:B------:R0:W2:Y:S02]  /*d610*/  SHFL.IDX PT, R14, R2, 0x1f, 0x1f ;  /* 0x03e01f00020e7f89 */ /* 0x0000a400000e0000 */
.L_x_3086:
[----:B------:R-:W-:Y:S02]  /*d620*/  ULDC UR4, c[0x0][0xc10] ;  /* 0x0003040000047ab9 */ /* 0x000fe40000000800 */
[----:B------:R-:W-:-:S04]  /*d630*/  IMAD.U32 R16, RZ, RZ, UR4 ;  /* 0x00000004ff107e24 */ /* 0x000fc8000f8e00ff */
[----:B--2---:R-:W-:-:S04]  /*d640*/  IMAD R6, R14, R16, RZ ;  /* 0x000000100e067224 */ /* 0x004fc800078e02ff */
[----:B------:R-:W-:-:S05]  /*d650*/  IMAD.IADD R5, R6, 0x1, R5 ;  /* 0x0000000106057824 */ /* 0x000fca00078e0205 */
[----:B------:R-:W-:-:S13]  /*d660*/  ISETP.GT.AND P0, PT, R5, R4, PT ;  /* 0x000000040500720c */ /* 0x000fda0003f04270 */
[----:B------:R-:W-:Y:S05]  /*d670*/  @!P0 BRA `(.L_x_3032) ;  /* 0xfffffffc00508947 */ /* 0x000fea000383ffff */
.L_x_3027:
[----:B------:R-:W-:Y:S01]  /*d680*/  IMAD.IADD R6, R5, 0x1, -R6 ;  /* 0x0000000105067824 */ /* 0x000fe200078e0a06 */
[----:B------:R-:W-:-:S03]  /*d690*/  UMOV UR4, 0xffffffff ;  /* 0xffffffff00047882 */ /* 0x000fc60000000000 */
[----:B------:R-:W-:-:S05]  /*d6a0*/  IMAD R5, R2, R16, R6 ;  /* 0x0000001002057224 */ /* 0x000fca00078e0206 */
[----:B------:R-:W-:Y:S01]  /*d6b0*/  ISETP.GT.AND P6, PT, R5, R4, PT ;  /* 0x000000040500720c */ /* 0x000fe20003fc4270 */
[----:B------:R-:W-:-:S12]  /*d6c0*/  BRA.DIV UR4, `(.L_x_3033) ;  /* 0x0000001604807947 */ /* 0x000fd8000b800000 */
[----:B------:R-:W-:-:S04]  /*d6d0*/  VOTE.ANY R7, PT, !P6 ;  /* 0x0000000000077806 */ /* 0x000fc800070e0100 */
[----:B------:R-:W2:Y:S02]  /*d6e0*/  POPC R5, R7 ;  /* 0x0000000700057309 */ /* 0x000ea40000000000 */
[----:B--2---:R2:W3:Y:S02]  /*d6f0*/  SHFL.IDX PT, R17, R3, R5, 0x1f ;  /* 0x00001f0503117589 */ /* 0x0044e400000e0000 */
.L_x_3090:
[----:B------:R-:W-:Y:S02]  /*d700*/  ISETP.NE.AND P0, PT, R7, RZ, PT ;  /* 0x000000ff0700720c */ /* 0x000fe40003f05270 */
[----:B------:R-:W-:-:S11]  /*d710*/  MOV R14, RZ ;  /* 0x000000ff000e7202 */ /* 0x000fd60000000f00 */
[----:B------:R-:W-:Y:S05]  /*d720*/  @!P0 BRA `(.L_x_3034) ;  /* 0x0000000000108947 */ /* 0x000fea0003800000 */
[----:B------:R-:W-:Y:S01]  /*d730*/  UMOV UR4, 0xffffffff ;  /* 0xffffffff00047882 */ /* 0x000fe20000000000 */
[----:B-1----:R-:W-:Y:S02]  /*d740*/  VIADD R12, R5, 0xffffffff ;  /* 0xffffffff050c7836 */ /* 0x002fe40000000000 */
[----:B------:R-:W-:Y:S05]  /*d750*/  BRA.DIV UR4, `(.L_x_3035) ;  /* 0x0000001604a47947 */ /* 0x000fea000b800000 */
[----:B------:R4:W1:Y:S02]  /*d760*/  SHFL.IDX PT, R14, R2, R12, 0x1f ;  /* 0x00001f0c020e7589 */ /* 0x00086400000e0000 */
.L_x_3034:
[----:B---3--:R-:W-:Y:S01]  /*d770*/  IABS R7, R17 ;  /* 0x0000001100077213 */ /* 0x008fe20000000000 */
[----:B-1----:R-:W-:Y:S02]  /*d780*/  IMAD R16, R14, R16, R6 ;  /* 0x000000100e107224 */ /* 0x002fe400078e0206 */
[----:B------:R-:W-:Y:S01]  /*d790*/  IMAD.IADD R19, R5, 0x1, R19 ;  /* 0x0000000105137824 */ /* 0x000fe200078e0213 */
[----:B------:R-:W1:Y:S08]  /*d7a0*/  I2F.RP R8, R7 ;  /* 0x0000000700087306 */ /* 0x000e700000209400 */
[----:B-1----:R-:W2:Y:S02]  /*d7b0*/  MUFU.RCP R8, R8 ;  /* 0x0000000800087308 */ /* 0x002ea40000001000 */
[----:B--2---:R-:W-:-:S06]  /*d7c0*/  VIADD R3, R8, 0xffffffe ;  /* 0x0ffffffe08037836 */ /* 0x004fcc0000000000 */
[----:B------:R-:W0:Y:S02]  /*d7d0*/  F2I.FTZ.U32.TRUNC.NTZ R3, R3 ;  /* 0x0000000300037305 */ /* 0x000e24000021f000 */
[----:B0---4-:R-:W-:-:S04]  /*d7e0*/  IMAD.MOV R2, RZ, RZ, -R3 ;  /* 0x000000ffff027224 */ /* 0x011fc800078e0a03 */
        /* <DEDUP_REMOVED lines=15> */
[----:B------:R-:W-:-:S13]  /*d8e0*/  ISETP.GE.AND P0, PT, R3, RZ, PT ;  /* 0x000000ff0300720c */ /* 0x000fda0003f06270 */
[----:B------:R-:W-:Y:S02]  /*d8f0*/  @!P0 IADD3 R6, -R6, RZ, RZ ;  /* 0x000000ff06068210 */ /* 0x000fe40007ffe1ff */
[----:B------:R-:W-:-:S13]  /*d900*/  ISETP.NE.AND P0, PT, R17, RZ, PT ;  /* 0x000000ff1100720c */ /* 0x000fda0003f05270 */
[----:B------:R-:W-:-:S05]  /*d910*/  @!P0 LOP3.LUT R6, RZ, R17, RZ, 0x33, !PT ;  /* 0x00000011ff068212 */ /* 0x000fca00078e33ff */
[--C-:B------:R-:W-:Y:S02]  /*d920*/  IMAD.MOV R3, RZ, RZ, -R6.reuse ;  /* 0x000000ffff037224 */ /* 0x100fe400078e0a06 */
[----:B------:R-:W-:Y:S02]  /*d930*/  IMAD.MOV.U32 R18, RZ, RZ, R6 ;  /* 0x000000ffff127224 */ /* 0x000fe400078e0006 */
[----:B------:R-:W-:Y:S01]  /*d940*/  IMAD R17, R17, R3, R2 ;  /* 0x0000000311117224 */ /* 0x000fe200078e0202 */
[----:B------:R-:W-:Y:S06]  /*d950*/  BRA `(.L_x_3036) ;  /* 0x00000000001c7947 */ /* 0x000fec0003800000 */
.L_x_3028:
[----:B------:R-:W-:Y:S01]  /*d960*/  UMOV UR4, URZ ;  /* 0x0000003f00047c82 */ /* 0x000fe20008000000 */
[----:B------:R-:W-:Y:S01]  /*d970*/  UMOV UR5, URZ ;  /* 0x0000003f00057c82 */ /* 0x000fe20008000000 */
[----:B------:R-:W-:Y:S01]  /*d980*/  ULDC UR6, c[0x0][0xc14] ;  /* 0x0003050000067ab9 */ /* 0x000fe20000000800 */
[----:B------:R-:W-:Y:S01]  /*d990*/  IMAD.MOV.U32 R16, RZ, RZ, R4 ;  /* 0x000000ffff107224 */ /* 0x000fe200078e0004 */
[----:B------:R-:W-:Y:S01]  /*d9a0*/  MOV R17, UR4 ;  /* 0x0000000400117c02 */ /* 0x000fe20008000f00 */
[----:B------:R-:W-:Y:S02]  /*d9b0*/  IMAD.U32 R18, RZ, RZ, UR5 ;  /* 0x00000005ff127e24 */ /* 0x000fe4000f8e00ff */
[----:B------:R-:W-:-:S07]  /*d9c0*/  IMAD.U32 R19, RZ, RZ, UR6 ;  /* 0x00000006ff137e24 */ /* 0x000fce000f8e00ff */
.L_x_3036:
        /* <DEDUP_REMOVED lines=12> */
.L_x_2974:
[----:B0-----:R-:W3:Y:S01]  /*da90*/  LDL.LU R0, [R1+0x24] ;  /* 0x0000240001007983 */ /* 0x001ee20000300800 */
[----:B------:R-:W-:Y:S01]  /*daa0*/  BSSY B0, `(.L_x_3038) ;  /* 0x000000b000007945 */ /* 0x000fe20003800000 */
[----:B------:R-:W0:Y:S01]  /*dab0*/  S2R R5, SR_CgaCtaId ;  /* 0x0000000000057919 */ /* 0x000e220000008800 */
[----:B---3--:R-:W-:-:S05]  /*dac0*/  VIADD R0, R0, 0x1 ;  /* 0x0000000100007836 */ /* 0x008fca0000000000 */
[----:B--2---:R-:W-:-:S04]  /*dad0*/  LEA.HI R2, R0, R0, RZ, 0x1 ;  /* 0x0000000000027211 */ /* 0x004fc800078f08ff */
[----:B------:R-:W-:-:S05]  /*dae0*/  LOP3.LUT R3, R2, 0xfffffffe, RZ, 0xc0, !PT ;  /* 0xfffffffe02037812 */ /* 0x000fca00078ec0ff */
[----:B------:R-:W-:Y:S01]  /*daf0*/  IMAD.IADD R3, R0, 0x1, -R3 ;  /* 0x0000000100037824 */ /* 0x000fe200078e0a03 */
[----:B------:R-:W-:-:S04]  /*db00*/  MOV R0, 0x400 ;  /* 0x0000040000007802 */ /* 0x000fc80000000f00 */
[----:B0-----:R-:W-:Y:S02]  /*db10*/  LEA R0, R5, R0, 0x18 ;  /* 0x0000000005007211 */ /* 0x001fe400078ec0ff */
[----:B------:R-:W-:-:S04]  /*db20*/  SHF.L.U32 R3, R3, 0x1f, RZ ;  /* 0x0000001f03037819 */ /* 0x000fc800000006ff */
[----:B------:R-:W0:Y:S02]  /*db30*/  SYNCS.PHASECHK.TRANS64.TRYWAIT P0, [R0+URZ+0x28c20], R3 ;  /* 0x028c2003000075a7 */ /* 0x000e24000800017f */
[----:B0-----:R-:W-:Y:S05]  /*db40*/  @!P0 BRA `(.L_x_3039) ;  /* 0x0000001000cc8947 */ /* 0x001fea0003800000 */
.L_x_3093:
[----:B------:R-:W-:Y:S05]  /*db50*/  BSYNC B0 ;  /* 0x0000000000007941 */ /* 0x000fea0003800000 */
.L_x_3038:
[----:B------:R-:W-:-:S03]  /*db60*/  UMOV UR4, 0xffffffff ;  /* 0xffffffff00047882 */ /* 0x000fc60000000000 */
[----:B------:R-:W-:Y:S05]  /*db70*/  BRA.DIV UR4, `(.L_x_3040) ;  /* 0x0000001204d47947 */ /* 0x000fea000b800000 */
[----:B------:R-:W2:Y:S02]  /*db80*/  S2R R2, SR_TID.X ;  /* 0x0000000000027919 */ /* 0x000ea40000002100 */
[----:B--2---:R-:W-:-:S04]  /*db90*/  SHF.R.U32.HI R2, RZ, 0x5, R2 ;  /* 0x00000005ff027819 */ /* 0x004fc80000011602 */
[----:B------:R-:W-:-:S05]  /*dba0*/  LOP3.LUT R2, R2, 0x3, RZ, 0xc0, !PT ;  /* 0x0000000302027812 */ /* 0x000fca00078ec0ff */
[----:B------:R2:W3:Y:S02]  /*dbb0*/  SHFL.IDX PT, R14, R2, RZ, 0x1f ;  /* 0x00001fff020e7589 */ /* 0x0004e400000e0000 */
.L_x_3096:
[----:B---3--:R-:W-:Y:S01]  /*dbc0*/  ISETP.NE.AND P0, PT, R14, RZ, PT ;  /* 0x000000ff0e00720c */ /* 0x008fe20003f05270 */
[----:B------:R-:W-:-:S12]  /*dbd0*/  BSSY B0, `(.L_x_3041) ;  /* 0x0000027000007945 */ /* 0x000fd80003800000 */
[----:B------:R-:W-:Y:S05]  /*dbe0*/  @P0 BRA `(.L_x_3042) ;  /* 0x0000000000940947 */ /* 0x000fea0003800000 */
[----:B------:R-:W-:-:S03]  /*dbf0*/  UMOV UR4, 0xffffffff ;  /* 0xffffffff00047882 */ /* 0x000fc60000000000 */
[----:B------:R-:W-:Y:S05]  /*dc00*/  BRA.DIV UR4, `(.L_x_3043) ;  /* 0x0000001204e47947 */ /* 0x000fea000b800000 */
[----:B------:R-:W-:-:S13]  /*dc10*/  ELECT P6, URZ, PT ;  /* 0x00000000003f782f */ /* 0x000fda00038c0000 */
.L_x_3099:
[----:B------:R-:W-:Y:S05]  /*dc20*/  @!P6 BRA `(.L_x_3042) ;  /* 0x000000000084e947 */ /* 0x000fea0003800000 */
[----:B------:R-:W-:-:S06]  /*dc30*/  ULOP3.LUT UR4, UR36, 0x2, URZ, 0xfc, !UPT ;  /* 0x0000000224047892 */ /* 0x000fcc000f8efc3f */
[----:B--2---:R-:W-:-:S04]  /*dc40*/  MOV R2, UR4 ;  /* 0x0000000400027c02 */ /* 0x004fc80008000f00 */
[----:B------:R-:W-:-:S13]  /*dc50*/  ISETP.NE.AND P2, PT, R2, 0x3, PT ;  /* 0x000000030200780c */ /* 0x000fda0003f45270 */
[----:B------:R-:W-:Y:S05]  /*dc60*/  @!P2 BRA `(.L_x_3044) ;  /* 0x000000000004a947 */ /* 0x000fea0003800000 */
[----:B------:R-:W-:Y:S01]  /*dc70*/  BPT.TRAP 0x1 ;  /* 0x000000040000795c */ /* 0x000fe20000300000 */
.L_x_3044:
        /* <DEDUP_REMOVED lines=14> */
.L_x_3100:
[----:B------:R-:W2:Y:S02]  /*dd60*/  SYNCS.PHASECHK.TRANS64.TRYWAIT P0, [R7+URZ], R2 ;  /* 0x00000002070075a7 */ /* 0x000ea4000800017f */
[----:B--2---:R-:W-:Y:S05]  /*dd70*/  @!P0 BRA `(.L_x_3046) ;  /* 0x0000001000bc8947 */ /* 0x004fea0003800000 */
.L_x_3101:
[----:B------:R-:W-:Y:S05]  /*dd80*/  @!P2 BRA `(.L_x_3047) ;  /* 0x000000000004a947 */ /* 0x000fea0003800000 */
[----:B------:R-:W-:Y:S01]  /*dd90*/  BPT.TRAP 0x1 ;  /* 0x000000040000795c */ /* 0x000fe20000300000 */
.L_x_3047:
[----:B------:R-:W3:Y:S01]  /*dda0*/  LDL.LU R4, [R1] ;  /* 0x0000000001047983 */ /* 0x000ee20000300800 */
[----:B------:R-:W-:-:S05]  /*ddb0*/  IADD3 R0, R0, 0x28c60, RZ ;  /* 0x00028c6000007810 */ /* 0x000fca0007ffe0ff */
[----:B---3--:R-:W-:-:S04]  /*ddc0*/  IMAD R4, R4, 0x8, R0 ;  /* 0x0000000804047824 */ /* 0x008fc800078e0200 */
[----:B------:R-:W3:Y:S02]  /*ddd0*/  SYNCS.PHASECHK.TRANS64.TRYWAIT P0, [R4+URZ], R5 ;  /* 0x00000005040075a7 */ /* 0x000ee4000800017f */
[----:B---3--:R-:W-:Y:S05]  /*dde0*/  @!P0 BRA `(.L_x_3048) ;  /* 0x0000001000b48947 */ /* 0x008fea0003800000 */
.L_x_3102:
[----:B------:R-:W-:-:S07]  /*ddf0*/  IMAD R3, R3, 0x8, R0 ;  /* 0x0000000803037824 */ /* 0x000fce00078e0200 */
.L_x_3049:
[----:B----4-:R4:W0:Y:S02]  /*de00*/  SYNCS.PHASECHK.TRANS64.TRYWAIT P0, [R3+URZ], R2 ;  /* 0x00000002030075a7 */ /* 0x010824000800017f */
[----:B0-----:R-:W-:Y:S05]  /*de10*/  @!P0 NANOSLEEP.SYNCS 0x989680 ;  /* 0x009896800000895d */ /* 0x001fea0003900000 */
[----:B------:R-:W0:Y:S02]  /*de20*/  @!P0 SYNCS.PHASECHK.TRANS64 P0, [R3+URZ], R2 ;  /* 0x00000002030085a7 */ /* 0x000e24000800007f */
[----:B0-----:R-:W-:Y:S05]  /*de30*/  @!P0 BRA `(.L_x_3049) ;  /* 0xfffffffc00f08947 */ /* 0x001fea000383ffff */
.L_x_3042:
[----:B------:R-:W-:Y:S05]  /*de40*/  BSYNC B0 ;  /* 0x0000000000007941 */ /* 0x000fea0003800000 */
.L_x_3041:
[----:B------:R-:W-:Y:S05]  /*de50*/  EXIT ;  /* 0x000000000000794d */ /* 0x000fea0003800000 */
.L_x_2927:
[----:B0-----:R-:W-:-:S04]  /*de60*/  IMAD.U32 R3, RZ, RZ, UR16 ;  /* 0x00000010ff037e24 */ /* 0x001fc8000f8e00ff */
[----:B------:R0:W1:Y:S03]  /*de70*/  SYNCS.PHASECHK.TRANS64.TRYWAIT P0, [R3+URZ+0x28c50], R0 ;  /* 0x028c5000030075a7 */ /* 0x000066000800017f */
[----:B-1----:R-:W-:Y:S05]  /*de80*/  @!P0 NANOSLEEP.SYNCS 0x989680 ;  /* 0x009896800000895d */ /* 0x002fea0003900000 */
[----:B------:R-:W1:Y:S02]  /*de90*/  @!P0 SYNCS.PHASECHK.TRANS64 P0, [R3+URZ+0x28c50], R0 ;  /* 0x028c5000030085a7 */ /* 0x000e64000800007f */
[----:B-1----:R-:W-:Y:S05]  /*dea0*/  @!P0 BRA `(.L_x_2927) ;  /* 0xfffffffc00ec8947 */ /* 0x002fea000383ffff */
[----:B------:R-:W-:Y:S05]  /*deb0*/  BRA `(.L_x_3050) ;  /* 0xffffff3800587947 */ /* 0x000fea000383ffff */
.L_x_2932:
[----:B-1----:R-:W-:-:S04]  /*dec0*/  IMAD.U32 R3, RZ, RZ, UR6 ;  /* 0x00000006ff037e24 */ /* 0x002fc8000f8e00ff */
[----:B------:R1:W2:Y:S03]  /*ded0*/  SYNCS.PHASECHK.TRANS64.TRYWAIT P0, [R3+URZ+0x28c50], R0 ;  /* 0x028c5000030075a7 */ /* 0x0002a6000800017f */
[----:B--2---:R-:W-:Y:S05]  /*dee0*/  @!P0 NANOSLEEP.SYNCS 0x989680 ;  /* 0x009896800000895d */ /* 0x004fea0003900000 */
[----:B------:R-:W2:Y:S02]  /*def0*/  @!P0 SYNCS.PHASECHK.TRANS64 P0, [R3+URZ+0x28c50], R0 ;  /* 0x028c5000030085a7 */ /* 0x000ea4000800007f */
[----:B--2---:R-:W-:Y:S05]  /*df00*/  @!P0 BRA `(.L_x_2932) ;  /* 0xfffffffc00ec8947 */ /* 0x004fea000383ffff */
[----:B------:R-:W-:Y:S05]  /*df10*/  BRA `(.L_x_2931) ;  /* 0xffffff4400647947 */ /* 0x000fea000383ffff */
.L_x_2935:
[----:B0-----:R-:W-:-:S04]  /*df20*/  MOV R3, UR42 ;  /* 0x0000002a00037c02 */ /* 0x001fc80008000f00 */
[----:B------:R0:W1:Y:S03]  /*df30*/  SYNCS.PHASECHK.TRANS64.TRYWAIT P1, [R3+URZ+0x28c00], R0 ;  /* 0x028c0000030075a7 */ /* 0x000066000802017f */
[----:B-1----:R-:W-:Y:S05]  /*df40*/  @!P1 NANOSLEEP.SYNCS 0x989680 ;  /* 0x009896800000995d */ /* 0x002fea0003900000 */
[----:B------:R-:W1:Y:S02]  /*df50*/  @!P1 SYNCS.PHASECHK.TRANS64 P1, [R3+URZ+0x28c00], R0 ;  /* 0x028c0000030095a7 */ /* 0x000e64000802007f */
[----:B-1----:R-:W-:Y:S05]  /*df60*/  @!P1 BRA `(.L_x_2935) ;  /* 0xfffffffc00ec9947 */ /* 0x002fea000383ffff */
[----:B------:R-:W-:Y:S05]  /*df70*/  BRA `(.L_x_3051) ;  /* 0xffffff5000c47947 */ /* 0x000fea000383ffff */
.L_x_2939:
[----:B--2---:R2:W3:Y:S02]  /*df80*/  SYNCS.PHASECHK.TRANS64.TRYWAIT P1, [R7+URZ+0x28c30], R8 ;  /* 0x028c3008070075a7 */ /* 0x0044e4000802017f */
[----:B---3--:R-:W-:Y:S05]  /*df90*/  @!P1 NANOSLEEP.SYNCS 0x989680 ;  /* 0x009896800000995d */ /* 0x008fea0003900000 */
[----:B------:R-:W3:Y:S02]  /*dfa0*/  @!P1 SYNCS.PHASECHK.TRANS64 P1, [R7+URZ+0x28c30], R8 ;  /* 0x028c3008070095a7 */ /* 0x000ee4000802007f */
[----:B---3--:R-:W-:Y:S05]  /*dfb0*/  @!P1 BRA `(.L_x_2939) ;  /* 0xfffffffc00f09947 */ /* 0x008fea000383ffff */
[----:B------:R-:W-:Y:S05]  /*dfc0*/  BRA `(.L_x_2938) ;  /* 0xffffff5000e07947 */ /* 0x000fea000383ffff */
.L_x_2943:
[----:B---3--:R3:W4:Y:S02]  /*dfd0*/  SYNCS.PHASECHK.TRANS64.TRYWAIT P2, [R7+URZ+0x28c50], R8 ;  /* 0x028c5008070075a7 */ /* 0x008724000804017f */
[----:B----4-:R-:W-:Y:S05]  /*dfe0*/  @!P2 NANOSLEEP.SYNCS 0x989680 ;  /* 0x009896800000a95d */ /* 0x010fea0003900000 */
[----:B------:R-:W4:Y:S02]  /*dff0*/  @!P2 SYNCS.PHASECHK.TRANS64 P2, [R7+URZ+0x28c50], R8 ;  /* 0x028c50080700a5a7 */ /* 0x000f24000804007f */
[----:B----4-:R-:W-:Y:S05]  /*e000*/  @!P2 BRA `(.L_x_2943) ;  /* 0xfffffffc00f0a947 */ /* 0x010fea000383ffff */
[----:B------:R-:W-:Y:S05]  /*e010*/  BRA `(.L_x_2942) ;  /* 0xffffff6000f07947 */ /* 0x000fea000383ffff */
.L_x_2948:
[----:B--2---:R-:W-:-:S04]  /*e020*/  IMAD.U32 R3, RZ, RZ, UR22 ;  /* 0x00000016ff037e24 */ /* 0x004fc8000f8e00ff */
[----:B------:R2:W3:Y:S03]  /*e030*/  SYNCS.PHASECHK.TRANS64.TRYWAIT P3, [R3+URZ+0x28c30], R8 ;  /* 0x028c3008030075a7 */ /* 0x0004e6000806017f */
[----:B---3--:R-:W-:Y:S05]  /*e040*/  @!P3 NANOSLEEP.SYNCS 0x989680 ;  /* 0x009896800000b95d */ /* 0x008fea0003900000 */
[----:B------:R-:W3:Y:S02]  /*e050*/  @!P3 SYNCS.PHASECHK.TRANS64 P3, [R3+URZ+0x28c30], R8 ;  /* 0x028c30080300b5a7 */ /* 0x000ee4000806007f */
[----:B---3--:R-:W-:Y:S05]  /*e060*/  @!P3 BRA `(.L_x_2948) ;  /* 0xfffffffc00ecb947 */ /* 0x008fea000383ffff */
[----:B------:R-:W-:Y:S05]  /*e070*/  BRA `(.L_x_2947) ;  /* 0xffffff6400c47947 */ /* 0x000fea000383ffff */
.L_x_2952:
[----:B---3--:R3:W4:Y:S02]  /*e080*/  SYNCS.PHASECHK.TRANS64.TRYWAIT P3, [R171+URZ+0x28c50], R8 ;  /* 0x028c5008ab0075a7 */ /* 0x008724000806017f */
[----:B----4-:R-:W-:Y:S05]  /*e090*/  @!P3 NANOSLEEP.SYNCS 0x989680 ;  /* 0x009896800000b95d */ /* 0x010fea0003900000 */
[----:B------:R-:W4:Y:S02]  /*e0a0*/  @!P3 SYNCS.PHASECHK.TRANS64 P3, [R171+URZ+0x28c50], R8 ;  /* 0x028c5008ab00b5a7 */ /* 0x000f24000806007f */
[----:B----4-:R-:W-:Y:S05]  /*e0b0*/  @!P3 BRA `(.L_x_2952) ;  /* 0xfffffffc00f0b947 */ /* 0x010fea000383ffff */
[----:B------:R-:W-:Y:S05]  /*e0c0*/  BRA `(.L_x_2951) ;  /* 0xffffff7800f87947 */ /* 0x000fea000383ffff */
.L_x_2983:
[----:B------:R-:W0:Y:S01]  /*e0d0*/  S2R R5, SR_TID.X ;  /* 0x0000000000057919 */ /* 0x000e220000002100 */
[----:B------:R-:W-:Y:S01]  /*e0e0*/  BSSY B0, `(.L_x_3052) ;  /* 0x000000a000007945 */ /* 0x000fe20003800000 */
[----:B------:R-:W-:Y:S01]  /*e0f0*/  IMAD.MOV.U32 R12, RZ, RZ, RZ ;  /* 0x000000ffff0c7224 */ /* 0x000fe200078e00ff */
[----:B------:R-:W-:Y:S01]  /*e100*/  MOV R15, 0xffffffff ;  /* 0xffffffff000f7802 */ /* 0x000fe20000000f00 */
[----:B------:R-:W-:Y:S01]  /*e110*/  IMAD.MOV.U32 R11, RZ, RZ, 0x1f ;  /* 0x0000001fff0b7424 */ /* 0x000fe200078e00ff */
[----:B0-----:R-:W-:-:S04]  /*e120*/  SHF.R.U32.HI R5, RZ, 0x5, R5 ;  /* 0x00000005ff057819 */ /* 0x001fc80000011605 */
[----:B------:R-:W-:-:S05]  /*e130*/  LOP3.LUT R5, R5, 0x3, RZ, 0xc0, !PT ;  /* 0x0000000305057812 */ /* 0x000fca00078ec0ff */
[----:B------:R-:W-:-:S07]  /*e140*/  IMAD.MOV.U32 R13, RZ, RZ, R5 ;  /* 0x000000ffff0d7224 */ /* 0x000fce00078e0005 */
[----:B------:R-:W-:Y:S05]  /*e150*/  WARPSYNC.COLLECTIVE R15, `(.L_x_3053) ;  /* 0x000000000f087348 */ /* 0x000fea0003c00000 */
[----:B------:R0:W1:Y:S02]  /*e160*/  SHFL.IDX P6, R14, R13, R12, R11 ;  /* 0x0000000c0d0e7389 */ /* 0x00006400000c000b */
[----:B01----:R-:W-:Y:S01]  /*e170*/  ENDCOLLECTIVE ;  /* 0x000000000000791b */ /* 0x003fe20003800000 */
.L_x_3053:
[----:B------:R-:W-:Y:S05]  /*e180*/  BSYNC B0 ;  /* 0x0000000000007941 */ /* 0x000fea0003800000 */
.L_x_3052:
[----:B------:R-:W-:Y:S05]  /*e190*/  BRA `(.L_x_3054) ;  /* 0xffffffc400c87947 */ /* 0x000fea000383ffff */
.L_x_2984:
[----:B------:R-:W-:Y:S01]  /*e1a0*/  BSSY B0, `(.L_x_3055) ;  /* 0x0000006000007945 */ /* 0x000fe20003800000 */
[----:B------:R-:W-:-:S07]  /*e1b0*/  IMAD.MOV.U32 R15, RZ, RZ, -0x1 ;  /* 0xffffffffff0f7424 */ /* 0x000fce00078e00ff */
[----:B------:R-:W-:Y:S05]  /*e1c0*/  WARPSYNC.COLLECTIVE R15, `(.L_x_3056) ;  /* 0x000000000f0c7348 */ /* 0x000fea0003c00000 */
[----:B------:R-:W-:Y:S02]  /*e1d0*/  ELECT P6, UR62, PT ;  /* 0x00000000003e782f */ /* 0x000fe400038c0000 */
[----:B------:R-:W-:Y:S01]  /*e1e0*/  MOV R14, UR62 ;  /* 0x0000003e000e7c02 */ /* 0x000fe20008000f00 */
[----:B------:R-:W-:Y:S10]  /*e1f0*/  ENDCOLLECTIVE ;  /* 0x000000000000791b */ /* 0x000ff40003800000 */
.L_x_3056:
[----:B------:R-:W-:Y:S05]  /*e200*/  BSYNC B0 ;  /* 0x0000000000007941 */ /* 0x000fea0003800000 */
.L_x_3055:
[----:B------:R-:W-:Y:S05]  /*e210*/  BRA `(.L_x_3057) ;  /* 0xffffffc400c07947 */ /* 0x000fea000383ffff */
.L_x_2987:
[----:B0-----:R0:W1:Y:S02]  /*e220*/  SYNCS.PHASECHK.TRANS64.TRYWAIT P0, [R8+URZ+0x28c40], R10 ;  /* 0x028c400a080075a7 */ /* 0x001064000800017f */
[----:B-1----:R-:W-:Y:S05]  /*e230*/  @!P0 NANOSLEEP.SYNCS 0x989680 ;  /* 0x009896800000895d */ /* 0x002fea0003900000 */
[----:B------:R-:W1:Y:S02]  /*e240*/  @!P0 SYNCS.PHASECHK.TRANS64 P0, [R8+URZ+0x28c40], R10 ;  /* 0x028c400a080085a7 */ /* 0x000e64000800007f */
[----:B-1----:R-:W-:Y:S05]  /*e250*/  @!P0 BRA `(.L_x_2987) ;  /* 0xfffffffc00f08947 */ /* 0x002fea000383ffff */
[----:B------:R-:W-:Y:S05]  /*e260*/  BRA `(.L_x_3058) ;  /* 0xffffffc800307947 */ /* 0x000fea000383ffff */
.L_x_2990:
        /* <DEDUP_REMOVED lines=8> */
.L_x_2993:
[----:B0-----:R0:W1:Y:S02]  /*e2f0*/  SYNCS.PHASECHK.TRANS64.TRYWAIT P0, [R8+URZ+0x28c60], R6 ;  /* 0x028c6006080075a7 */ /* 0x001064000800017f */
[----:B-1----:R-:W-:Y:S05]  /*e300*/  @!P0 NANOSLEEP.SYNCS 0x989680 ;  /* 0x009896800000895d */ /* 0x002fea0003900000 */
[----:B------:R-:W1:Y:S02]  /*e310*/  @!P0 SYNCS.PHASECHK.TRANS64 P0, [R8+URZ+0x28c60], R6 ;  /* 0x028c6006080085a7 */ /* 0x000e64000800007f */
[----:B-1----:R-:W-:Y:S05]  /*e320*/  @!P0 BRA `(.L_x_2993) ;  /* 0xfffffffc00f08947 */ /* 0x002fea000383ffff */
[----:B------:R-:W-:Y:S05]  /*e330*/  BRA `(.L_x_3060) ;  /* 0xffffffcc002c7947 */ /* 0x000fea000383ffff */
.L_x_3002:
[----:B-1----:R1:W2:Y:S02]  /*e340*/  SYNCS.PHASECHK.TRANS64.TRYWAIT P0, [R3+URZ+0x28c40], R6 ;  /* 0x028c4006030075a7 */ /* 0x0022a4000800017f */
[----:B--2---:R-:W-:Y:S05]  /*e350*/  @!P0 NANOSLEEP.SYNCS 0x989680 ;  /* 0x009896800000895d */ /* 0x004fea0003900000 */
[----:B------:R-:W2:Y:S02]  /*e360*/  @!P0 SYNCS.PHASECHK.TRANS64 P0, [R3+URZ+0x28c40], R6 ;  /* 0x028c4006030085a7 */ /* 0x000ea4000800007f */
[----:B--2---:R-:W-:Y:S05]  /*e370*/  @!P0 BRA `(.L_x_3002) ;  /* 0xfffffffc00f08947 */ /* 0x004fea000383ffff */
[----:B------:R-:W-:Y:S05]  /*e380*/  BRA `(.L_x_3061) ;  /* 0xffffffd400047947 */ /* 0x000fea000383ffff */
.L_x_3004:
[----:B--2---:R2:W3:Y:S02]  /*e390*/  SYNCS.PHASECHK.TRANS64.TRYWAIT P0, [R3+URZ+0x28c60], R6 ;  /* 0x028c6006030075a7 */ /* 0x0044e4000800017f */
[----:B---3--:R-:W-:Y:S05]  /*e3a0*/  @!P0 NANOSLEEP.SYNCS 0x989680 ;  /* 0x009896800000895d */ /* 0x008fea0003900000 */
[----:B------:R-:W3:Y:S02]  /*e3b0*/  @!P0 SYNCS.PHASECHK.TRANS64 P0, [R3+URZ+0x28c60], R6 ;  /* 0x028c6006030085a7 */ /* 0x000ee4000800007f */
[----:B---3--:R-:W-:Y:S05]  /*e3c0*/  @!P0 BRA `(.L_x_3004) ;  /* 0xfffffffc00f08947 */ /* 0x008fea000383ffff */
[----:B------:R-:W-:Y:S05]  /*e3d0*/  BRA `(.L_x_3062) ;  /* 0xffffffd400747947 */ /* 0x000fea000383ffff */
.L_x_3009:
[----:B--2---:R2:W3:Y:S02]  /*e3e0*/  SYNCS.PHASECHK.TRANS64.TRYWAIT P0, [R2+URZ+0x28c40], R3 ;  /* 0x028c4003020075a7 */ /* 0x0044e4000800017f */
[----:B---3--:R-:W-:Y:S05]  /*e3f0*/  @!P0 NANOSLEEP.SYNCS 0x989680 ;  /* 0x009896800000895d */ /* 0x008fea0003900000 */
[----:B------:R-:W3:Y:S02]  /*e400*/  @!P0 SYNCS.PHASECHK.TRANS64 P0, [R2+URZ+0x28c40], R3 ;  /* 0x028c4003020085a7 */ /* 0x000ee4000800007f */
[----:B---3--:R-:W-:Y:S05]  /*e410*/  @!P0 BRA `(.L_x_3009) ;  /* 0xfffffffc00f08947 */ /* 0x008fea000383ffff */
[----:B------:R-:W-:Y:S05]  /*e420*/  BRA `(.L_x_3063) ;  /* 0xffffffdc00107947 */ /* 0x000fea000383ffff */
.L_x_3011:
[----:B-1----:R1:W3:Y:S02]  /*e430*/  SYNCS.PHASECHK.TRANS64.TRYWAIT P1, [R2+URZ+0x28c60], R3 ;  /* 0x028c6003020075a7 */ /* 0x0022e4000802017f */
[----:B---3--:R-:W-:Y:S05]  /*e440*/  @!P1 NANOSLEEP.SYNCS 0x989680 ;  /* 0x009896800000995d */ /* 0x008fea0003900000 */
[----:B------:R-:W3:Y:S02]  /*e450*/  @!P1 SYNCS.PHASECHK.TRANS64 P1, [R2+URZ+0x28c60], R3 ;  /* 0x028c6003020095a7 */ /* 0x000ee4000802007f */
[----:B---3--:R-:W-:Y:S05]  /*e460*/  @!P1 BRA `(.L_x_3011) ;  /* 0xfffffffc00f09947 */ /* 0x008fea000383ffff */
[----:B------:R-:W-:Y:S05]  /*e470*/  BRA `(.L_x_3064) ;  /* 0xffffffdc007c7947 */ /* 0x000fea000383ffff */
.L_x_3016:
[----:B---3--:R3:W4:Y:S02]  /*e480*/  SYNCS.PHASECHK.TRANS64.TRYWAIT P0, [R2+URZ+0x28c40], R3 ;  /* 0x028c4003020075a7 */ /* 0x008724000800017f */
[----:B----4-:R-:W-:Y:S05]  /*e490*/  @!P0 NANOSLEEP.SYNCS 0x989680 ;  /* 0x009896800000895d */ /* 0x010fea0003900000 */
[----:B------:R-:W4:Y:S02]  /*e4a0*/  @!P0 SYNCS.PHASECHK.TRANS64 P0, [R2+URZ+0x28c40], R3 ;  /* 0x028c4003020085a7 */ /* 0x000f24000800007f */
[----:B----4-:R-:W-:Y:S05]  /*e4b0*/  @!P0 BRA `(.L_x_3016) ;  /* 0xfffffffc00f08947 */ /* 0x010fea000383ffff */
[----:B------:R-:W-:Y:S05]  /*e4c0*/  BRA `(.L_x_3065) ;  /* 0xffffffe000f87947 */ /* 0x000fea000383ffff */
.L_x_3018:
[----:B-1----:R1:W2:Y:S02]  /*e4d0*/  SYNCS.PHASECHK.TRANS64.TRYWAIT P1, [R2+URZ+0x28c60], R3 ;  /* 0x028c6003020075a7 */ /* 0x0022a4000802017f */
[----:B--2---:R-:W-:Y:S05]  /*e4e0*/  @!P1 NANOSLEEP.SYNCS 0x989680 ;  /* 0x009896800000995d */ /* 0x004fea0003900000 */
[----:B------:R-:W2:Y:S02]  /*e4f0*/  @!P1 SYNCS.PHASECHK.TRANS64 P1, [R2+URZ+0x28c60], R3 ;  /* 0x028c6003020095a7 */ /* 0x000ea4000802007f */
[----:B--2---:R-:W-:Y:S05]  /*e500*/  @!P1 BRA `(.L_x_3018) ;  /* 0xfffffffc00f09947 */ /* 0x004fea000383ffff */
[----:B------:R-:W-:Y:S05]  /*e510*/  BRA `(.L_x_3066) ;  /* 0xffffffe400687947 */ /* 0x000fea000383ffff */
.L_x_3023:
[----:B------:R-:W-:Y:S01]  /*e520*/  BSSY B0, `(.L_x_3067) ;  /* 0x0000008000007945 */ /* 0x000fe20003800000 */
[----:B------:R-:W-:Y:S01]  /*e530*/  IMAD.MOV.U32 R13, RZ, RZ, R16 ;  /* 0x000000ffff0d7224 */ /* 0x000fe200078e0010 */
[----:B0-----:R-:W-:Y:S01]  /*e540*/  MOV R15, 0xffffffff ;  /* 0xffffffff000f7802 */ /* 0x001fe20000000f00 */
[----:B-1----:R-:W-:Y:S02]  /*e550*/  IMAD.MOV.U32 R12, RZ, RZ, RZ ;  /* 0x000000ffff0c7224 */ /* 0x002fe400078e00ff */
[----:B------:R-:W-:-:S07]  /*e560*/  IMAD.MOV.U32 R11, RZ, RZ, 0x1f ;  /* 0x0000001fff0b7424 */ /* 0x000fce00078e00ff */
[----:B--2---:R-:W-:Y:S05]  /*e570*/  WARPSYNC.COLLECTIVE R15, `(.L_x_3068) ;  /* 0x000000000f087348 */ /* 0x004fea0003c00000 */
[----:B------:R0:W1:Y:S02]  /*e580*/  SHFL.IDX P6, R14, R13, R12, R11 ;  /* 0x0000000c0d0e7389 */ /* 0x00006400000c000b */
[----:B012---:R-:W-:Y:S01]  /*e590*/  ENDCOLLECTIVE ;  /* 0x000000000000791b */ /* 0x007fe20003800000 */
.L_x_3068:
[----:B------:R-:W-:Y:S05]  /*e5a0*/  BSYNC B0 ;  /* 0x0000000000007941 */ /* 0x000fea0003800000 */
.L_x_3067:
[----:B------:R-:W-:Y:S01]  /*e5b0*/  IMAD.MOV.U32 R13, RZ, RZ, R16 ;  /* 0x000000ffff0d7224 */ /* 0x000fe200078e0010 */
[----:B------:R-:W-:Y:S01]  /*e5c0*/  MOV R15, 0xffffffff ;  /* 0xffffffff000f7802 */ /* 0x000fe20000000f00 */
[----:B------:R-:W-:Y:S02]  /*e5d0*/  IMAD.MOV.U32 R12, RZ, RZ, 0x1 ;  /* 0x00000001ff0c7424 */ /* 0x000fe400078e00ff */
[----:B------:R-:W-:Y:S02]  /*e5e0*/  IMAD.MOV.U32 R11, RZ, RZ, 0x1f ;  /* 0x0000001fff0b7424 */ /* 0x000fe400078e00ff */
[----:B------:R-:W-:-:S07]  /*e5f0*/  IMAD.MOV.U32 R4, RZ, RZ, R14 ;  /* 0x000000ffff047224 */ /* 0x000fce00078e000e */
[----:B------:R-:W-:Y:S05]  /*e600*/  WARPSYNC.COLLECTIVE R15, `(.L_x_3069) ;  /* 0x000000000f087348 */ /* 0x000fea0003c00000 */
[----:B------:R0:W1:Y:S02]  /*e610*/  SHFL.IDX P6, R14, R13, R12, R11 ;  /* 0x0000000c0d0e7389 */ /* 0x00006400000c000b */
[----:B01----:R-:W-:Y:S01]  /*e620*/  ENDCOLLECTIVE ;  /* 0x000000000000791b */ /* 0x003fe20003800000 */
.L_x_3069:
[----:B------:R-:W-:Y:S01]  /*e630*/  IMAD.MOV.U32 R5, RZ, RZ, R14 ;  /* 0x000000ffff057224 */ /* 0x000fe200078e000e */
[----:B------:R-:W-:Y:S06]  /*e640*/  BRA `(.L_x_3070) ;  /* 0xffffffe800ac7947 */ /* 0x000fec000383ffff */
.L_x_3026:
[----:B------:R-:W-:Y:S01]  /*e650*/  BSSY B0, `(.L_x_3071) ;  /* 0x0000008000007945 */ /* 0x000fe20003800000 */
[----:B-----5:R-:W-:Y:S01]  /*e660*/  IMAD.MOV.U32 R13, RZ, RZ, R3 ;  /* 0x000000ffff0d7224 */ /* 0x020fe200078e0003 */
[----:B------:R-:W-:Y:S01]  /*e670*/  MOV R15, 0xffffffff ;  /* 0xffffffff000f7802 */ /* 0x000fe20000000f00 */
[----:B-1----:R-:W-:Y:S02]  /*e680*/  IMAD.MOV.U32 R12, RZ, RZ, 0x1 ;  /* 0x00000001ff0c7424 */ /* 0x002fe400078e00ff */
[----:B------:R-:W-:-:S07]  /*e690*/  IMAD.MOV.U32 R11, RZ, RZ, RZ ;  /* 0x000000ffff0b7224 */ /* 0x000fce00078e00ff */
[----:B0-234-:R-:W-:Y:S05]  /*e6a0*/  WARPSYNC.COLLECTIVE R15, `(.L_x_3072) ;  /* 0x000000000f087348 */ /* 0x01dfea0003c00000 */
[----:B------:R1:W0:Y:S02]  /*e6b0*/  SHFL.UP P6, R14, R13, R12, R11 ;  /* 0x0400000c0d0e7389 */ /* 0x00022400000c000b */
[----:B01234-:R-:W-:Y:S01]  /*e6c0*/  ENDCOLLECTIVE ;  /* 0x000000000000791b */ /* 0x01ffe20003800000 */
.L_x_3072:
[----:B------:R-:W-:Y:S05]  /*e6d0*/  BSYNC B0 ;  /* 0x0000000000007941 */ /* 0x000fea0003800000 */
.L_x_3071:
        /* <DEDUP_REMOVED lines=10> */
.L_x_3073:
        /* <DEDUP_REMOVED lines=8> */
.L_x_3074:
        /* <DEDUP_REMOVED lines=8> */
.L_x_3075:
        /* <DEDUP_REMOVED lines=8> */
.L_x_3076:
        /* <DEDUP_REMOVED lines=8> */
.L_x_3077:
[----:B------:R-:W-:Y:S05]  /*e980*/  BRA `(.L_x_3078) ;  /* 0xffffffe800707947 */ /* 0x000fea000383ffff */
.L_x_3031:
[----:B------:R-:W-:Y:S01]  /*e990*/  BSSY B0, `(.L_x_3079) ;  /* 0x0000008000007945 */ /* 0x000fe20003800000 */
[----:B-----5:R-:W-:Y:S01]  /*e9a0*/  IMAD.MOV.U32 R13, RZ, RZ, R3 ;  /* 0x000000ffff0d7224 */ /* 0x020fe200078e0003 */
[----:B-1----:R-:W-:Y:S01]  /*e9b0*/  MOV R11, RZ ;  /* 0x000000ff000b7202 */ /* 0x002fe20000000f00 */
[----:B------:R-:W-:Y:S02]  /*e9c0*/  IMAD.MOV.U32 R12, RZ, RZ, 0x1 ;  /* 0x00000001ff0c7424 */ /* 0x000fe400078e00ff */
[----:B------:R-:W-:-:S07]  /*e9d0*/  IMAD.MOV.U32 R15, RZ, RZ, -0x1 ;  /* 0xffffffffff0f7424 */ /* 0x000fce00078e00ff */
[----:B0-----:R-:W-:Y:S05]  /*e9e0*/  WARPSYNC.COLLECTIVE R15, `(.L_x_3080) ;  /* 0x000000000f087348 */ /* 0x001fea0003c00000 */
[----:B------:R1:W2:Y:S02]  /*e9f0*/  SHFL.UP P6, R14, R13, R12, R11 ;  /* 0x0400000c0d0e7389 */ /* 0x0002a400000c000b */
[----:B012---:R-:W-:Y:S01]  /*ea00*/  ENDCOLLECTIVE ;  /* 0x000000000000791b */ /* 0x007fe20003800000 */
.L_x_3080:
[----:B------:R-:W-:Y:S05]  /*ea10*/  BSYNC B0 ;  /* 0x0000000000007941 */ /* 0x000fea0003800000 */
.L_x_3079:
[----:B------:R-:W-:Y:S01]  /*ea20*/  ISETP.NE.AND P0, PT, R8, RZ, PT ;  /* 0x000000ff0800720c */ /* 0x000fe20003f05270 */
[----:B------:R-:W-:Y:S01]  /*ea30*/  IMAD.MOV.U32 R12, RZ, RZ, 0x2 ;  /* 0x00000002ff0c7424 */ /* 0x000fe200078e00ff */
[----:B------:R-:W-:Y:S01]  /*ea40*/  MOV R15, 0xffffffff ;  /* 0xffffffff000f7802 */ /* 0x000fe20000000f00 */
[----:B------:R-:W-:Y:S01]  /*ea50*/  IMAD.MOV.U32 R11, RZ, RZ, RZ ;  /* 0x000000ffff0b7224 */ /* 0x000fe200078e00ff */
[----:B------:R-:W-:Y:S02]  /*ea60*/  SEL R14, R14, RZ, P0 ;  /* 0x000000ff0e0e7207 */ /* 0x000fe40000000000 */
[----:B------:R-:W-:-:S03]  /*ea70*/  ISETP.GE.U32.AND P0, PT, R8, 0x2, PT ;  /* 0x000000020800780c */ /* 0x000fc60003f06070 */
[----:B------:R-:W-:-:S10]  /*ea80*/  IMAD.IADD R13, R3, 0x1, R14 ;  /* 0x00000001030d7824 */ /* 0x000fd400078e020e */
[----:B------:R-:W-:Y:S05]  /*ea90*/  WARPSYNC.COLLECTIVE R15, `(.L_x_3081) ;  /* 0x000000000f087348 */ /* 0x000fea0003c00000 */
[----:B------:R0:W1:Y:S02]  /*eaa0*/  SHFL.UP P6, R14, R13, R12, R11 ;  /* 0x0400000c0d0e7389 */ /* 0x00006400000c000b */
[----:B01----:R-:W-:Y:S01]  /*eab0*/  ENDCOLLECTIVE ;  /* 0x000000000000791b */ /* 0x003fe20003800000 */
.L_x_3081:
        /* <DEDUP_REMOVED lines=8> */
.L_x_3082:
        /* <DEDUP_REMOVED lines=8> */
.L_x_3083:
        /* <DEDUP_REMOVED lines=8> */
.L_x_3084:
[----:B------:R-:W-:Y:S02]  /*ec40*/  IMAD.MOV.U32 R12, RZ, RZ, 0x1f ;  /* 0x0000001fff0c7424 */ /* 0x000fe400078e00ff */
[----:B------:R-:W-:Y:S01]  /*ec50*/  IMAD.MOV.U32 R11, RZ, RZ, 0x1f ;  /* 0x0000001fff0b7424 */ /* 0x000fe200078e00ff */
[----:B------:R-:W-:-:S04]  /*ec60*/  SEL R2, R14, RZ, P0 ;  /* 0x000000ff0e027207 */ /* 0x000fc80000000000 */
[----:B------:R-:W-:-:S05]  /*ec70*/  IADD3 R2, R7, R2, RZ ;  /* 0x0000000207027210 */ /* 0x000fca0007ffe0ff */
[----:B------:R-:W-:-:S07]  /*ec80*/  IMAD.MOV.U32 R13, RZ, RZ, R2 ;  /* 0x000000ffff0d7224 */ /* 0x000fce00078e0002 */
[----:B------:R-:W-:Y:S05]  /*ec90*/  WARPSYNC.COLLECTIVE R15, `(.L_x_3085) ;  /* 0x000000000f087348 */ /* 0x000fea0003c00000 */
[----:B------:R0:W1:Y:S02]  /*eca0*/  SHFL.IDX P6, R14, R13, R12, R11 ;  /* 0x0000000c0d0e7389 */ /* 0x00006400000c000b */
[----:B01----:R-:W-:Y:S01]  /*ecb0*/  ENDCOLLECTIVE ;  /* 0x000000000000791b */ /* 0x003fe20003800000 */
.L_x_3085:
[----:B------:R-:W-:Y:S05]  /*ecc0*/  BRA `(.L_x_3086) ;  /* 0xffffffe800547947 */ /* 0x000fea000383ffff */
.L_x_3033:
[----:B------:R-:W-:Y:S01]  /*ecd0*/  BSSY B0, `(.L_x_3087) ;  /* 0x0000006000007945 */ /* 0x000fe20003800000 */
[----:B------:R-:W-:Y:S01]  /*ece0*/  PLOP3.LUT P6, PT, P6, PT, PT, 0x8, 0x0 ;  /* 0x000000000000781c */ /* 0x000fe200037ce170 */
[----:B------:R-:W-:-:S12]  /*ecf0*/  IMAD.MOV.U32 R15, RZ, RZ, -0x1 ;  /* 0xffffffffff0f7424 */ /* 0x000fd800078e00ff */
[----:B01----:R-:W-:Y:S05]  /*ed00*/  WARPSYNC.COLLECTIVE R15, `(.L_x_3088) ;  /* 0x000000000f087348 */ /* 0x003fea0003c00000 */
[----:B------:R-:W-:Y:S01]  /*ed10*/  VOTE.ANY R14, PT, P6 ;  /* 0x00000000000e7806 */ /* 0x000fe200030e0100 */
[----:B01----:R-:W-:Y:S06]  /*ed20*/  ENDCOLLECTIVE ;  /* 0x000000000000791b */ /* 0x003fec0003800000 */
.L_x_3088:
[----:B------:R-:W-:Y:S05]  /*ed30*/  BSYNC B0 ;  /* 0x0000000000007941 */ /* 0x000fea0003800000 */
.L_x_3087:
[----:B------:R-:W-:Y:S01]  /*ed40*/  MOV R7, R14 ;  /* 0x0000000e00077202 */ /* 0x000fe20000000f00 */
[----:B------:R-:W-:Y:S02]  /*ed50*/  IMAD.MOV.U32 R13, RZ, RZ, R3 ;  /* 0x000000ffff0d7224 */ /* 0x000fe400078e0003 */
[----:B------:R-:W-:Y:S01]  /*ed60*/  IMAD.MOV.U32 R11, RZ, RZ, 0x1f ;  /* 0x0000001fff0b7424 */ /* 0x000fe200078e00ff */
[----:B------:R-:W0:Y:S01]  /*ed70*/  POPC R5, R7 ;  /* 0x0000000700057309 */ /* 0x000e220000000000 */
[----:B------:R-:W-:Y:S02]  /*ed80*/  IMAD.MOV.U32 R15, RZ, RZ, -0x1 ;  /* 0xffffffffff0f7424 */ /* 0x000fe400078e00ff */
[----:B0-----:R-:W-:-:S07]  /*ed90*/  IMAD.MOV.U32 R12, RZ, RZ, R5 ;  /* 0x000000ffff0c7224 */ /* 0x001fce00078e0005 */
[----:B------:R-:W-:Y:S05]  /*eda0*/  WARPSYNC.COLLECTIVE R15, `(.L_x_3089) ;  /* 0x000000000f087348 */ /* 0x000fea0003c00000 */
[----:B------:R0:W1:Y:S02]  /*edb0*/  SHFL.IDX P6, R14, R13, R12, R11 ;  /* 0x0000000c0d0e7389 */ /* 0x00006400000c000b */
[----:B01----:R-:W-:Y:S01]  /*edc0*/  ENDCOLLECTIVE ;  /* 0x000000000000791b */ /* 0x003fe20003800000 */
.L_x_3089:
[----:B------:R-:W-:Y:S01]  /*edd0*/  MOV R17, R14 ;  /* 0x0000000e00117202 */ /* 0x000fe20000000f00 */
[----:B------:R-:W-:Y:S06]  /*ede0*/  BRA `(.L_x_3090) ;  /* 0xffffffe800447947 */ /* 0x000fec000383ffff */
.L_x_3035:
[----:B------:R-:W-:Y:S01]  /*edf0*/  BSSY B0, `(.L_x_3091) ;  /* 0x0000007000007945 */ /* 0x000fe20003800000 */
[----:B------:R-:W-:Y:S02]  /*ee00*/  IMAD.MOV.U32 R13, RZ, RZ, R2 ;  /* 0x000000ffff0d7224 */ /* 0x000fe400078e0002 */
[----:B------:R-:W-:Y:S02]  /*ee10*/  IMAD.MOV.U32 R11, RZ, RZ, 0x1f ;  /* 0x0000001fff0b7424 */ /* 0x000fe400078e00ff */
[----:B------:R-:W-:-:S07]  /*ee20*/  IMAD.MOV.U32 R15, RZ, RZ, -0x1 ;  /* 0xffffffffff0f7424 */ /* 0x000fce00078e00ff */
[----:B0-23--:R-:W-:Y:S05]  /*ee30*/  WARPSYNC.COLLECTIVE R15, `(.L_x_3092) ;  /* 0x000000000f087348 */ /* 0x00dfea0003c00000 */
[----:B------:R1:W4:Y:S02]  /*ee40*/  SHFL.IDX P6, R14, R13, R12, R11 ;  /* 0x0000000c0d0e7389 */ /* 0x00032400000c000b */
[----:B01234-:R-:W-:Y:S01]  /*ee50*/  ENDCOLLECTIVE ;  /* 0x000000000000791b */ /* 0x01ffe20003800000 */
.L_x_3092:
[----:B------:R-:W-:Y:S05]  /*ee60*/  BSYNC B0 ;  /* 0x0000000000007941 */ /* 0x000fea0003800000 */
.L_x_3091:
[----:B------:R-:W-:Y:S05]  /*ee70*/  BRA `(.L_x_3034) ;  /* 0xffffffe8003c7947 */ /* 0x000fea000383ffff */
.L_x_3039:
[----:B0-----:R0:W2:Y:S02]  /*ee80*/  SYNCS.PHASECHK.TRANS64.TRYWAIT P0, [R0+URZ+0x28c20], R3 ;  /* 0x028c2003000075a7 */ /* 0x0010a4000800017f */
[----:B--2---:R-:W-:Y:S05]  /*ee90*/  @!P0 NANOSLEEP.SYNCS 0x989680 ;  /* 0x009896800000895d */ /* 0x004fea0003900000 */
[----:B------:R-:W2:Y:S02]  /*eea0*/  @!P0 SYNCS.PHASECHK.TRANS64 P0, [R0+URZ+0x28c20], R3 ;  /* 0x028c2003000085a7 */ /* 0x000ea4000800007f */
[----:B--2---:R-:W-:Y:S05]  /*eeb0*/  @!P0 BRA `(.L_x_3039) ;  /* 0xfffffffc00f08947 */ /* 0x004fea000383ffff */
[----:B------:R-:W-:Y:S05]  /*eec0*/  BRA `(.L_x_3093) ;  /* 0xffffffec00207947 */ /* 0x000fea000383ffff */
.L_x_3040:
[----:B------:R-:W2:Y:S01]  /*eed0*/  S2R R2, SR_TID.X ;  /* 0x0000000000027919 */ /* 0x000ea20000002100 */
[----:B------:R-:W-:Y:S01]  /*eee0*/  BSSY B0, `(.L_x_3094) ;  /* 0x000000a000007945 */ /* 0x000fe20003800000 */
[----:B-1----:R-:W-:Y:S01]  /*eef0*/  MOV R12, RZ ;  /* 0x000000ff000c7202 */ /* 0x002fe20000000f00 */
[----:B------:R-:W-:Y:S02]  /*ef00*/  IMAD.MOV.U32 R11, RZ, RZ, 0x1f ;  /* 0x0000001fff0b7424 */ /* 0x000fe400078e00ff */
[----:B------:R-:W-:Y:S01]  /*ef10*/  IMAD.MOV.U32 R15, RZ, RZ, -0x1 ;  /* 0xffffffffff0f7424 */ /* 0x000fe200078e00ff */
[----:B--2---:R-:W-:-:S04]  /*ef20*/  SHF.R.U32.HI R2, RZ, 0x5, R2 ;  /* 0x00000005ff027819 */ /* 0x004fc80000011602 */
[----:B------:R-:W-:-:S05]  /*ef30*/  LOP3.LUT R2, R2, 0x3, RZ, 0xc0, !PT ;  /* 0x0000000302027812 */ /* 0x000fca00078ec0ff */
[----:B------:R-:W-:-:S07]  /*ef40*/  IMAD.MOV.U32 R13, RZ, RZ, R2 ;  /* 0x000000ffff0d7224 */ /* 0x000fce00078e0002 */
[----:B0-----:R-:W-:Y:S05]  /*ef50*/  WARPSYNC.COLLECTIVE R15, `(.L_x_3095) ;  /* 0x000000000f087348 */ /* 0x001fea0003c00000 */
[----:B------:R1:W2:Y:S02]  /*ef60*/  SHFL.IDX P6, R14, R13, R12, R11 ;  /* 0x0000000c0d0e7389 */ /* 0x0002a400000c000b */
[----:B012---:R-:W-:Y:S01]  /*ef70*/  ENDCOLLECTIVE ;  /* 0x000000000000791b */ /* 0x007fe20003800000 */
.L_x_3095:
[----:B------:R-:W-:Y:S05]  /*ef80*/  BSYNC B0 ;  /* 0x0000000000007941 */ /* 0x000fea0003800000 */
.L_x_3094:
[----:B------:R-:W-:Y:S05]  /*ef90*/  BRA `(.L_x_3096) ;  /* 0xffffffec00087947 */ /* 0x000fea000383ffff */
.L_x_3043:
[----:B------:R-:W-:Y:S01]  /*efa0*/  BSSY B1, `(.L_x_3097) ;  /* 0x0000006000017945 */ /* 0x000fe20003800000 */
[----:B------:R-:W-:-:S07]  /*efb0*/  IMAD.MOV.U32 R15, RZ, RZ, -0x1 ;  /* 0xffffffffff0f7424 */ /* 0x000fce00078e00ff */
[----:B012---:R-:W-:Y:S05]  /*efc0*/  WARPSYNC.COLLECTIVE R15, `(.L_x_3098) ;  /* 0x000000000f0c7348 */ /* 0x007fea0003c00000 */
[----:B------:R-:W-:Y:S02]  /*efd0*/  ELECT P6, UR62, PT ;  /* 0x00000000003e782f */ /* 0x000fe400038c0000 */
[----:B------:R-:W-:Y:S01]  /*efe0*/  MOV R14, UR62 ;  /* 0x0000003e000e7c02 */ /* 0x000fe20008000f00 */
[----:B012---:R-:W-:Y:S10]  /*eff0*/  ENDCOLLECTIVE ;  /* 0x000000000000791b */ /* 0x007ff40003800000 */
.L_x_3098:
[----:B------:R-:W-:Y:S05]  /*f000*/  BSYNC B1 ;  /* 0x0000000000017941 */ /* 0x000fea0003800000 */
.L_x_3097:
[----:B------:R-:W-:Y:S05]  /*f010*/  BRA `(.L_x_3099) ;  /* 0xffffffec00007947 */ /* 0x000fea000383ffff */
.L_x_3045:
[----:B0-----:R0:W2:Y:S02]  /*f020*/  SYNCS.PHASECHK.TRANS64.TRYWAIT P0, [R6+URZ], R5 ;  /* 0x00000005060075a7 */ /* 0x0010a4000800017f */
[----:B--2---:R-:W-:Y:S05]  /*f030*/  @!P0 NANOSLEEP.SYNCS 0x989680 ;  /* 0x009896800000895d */ /* 0x004fea0003900000 */
[----:B------:R-:W2:Y:S02]  /*f040*/  @!P0 SYNCS.PHASECHK.TRANS64 P0, [R6+URZ], R5 ;  /* 0x00000005060085a7 */ /* 0x000ea4000800007f */
[----:B--2---:R-:W-:Y:S05]  /*f050*/  @!P0 BRA `(.L_x_3045) ;  /* 0xfffffffc00f08947 */ /* 0x004fea000383ffff */
[----:B------:R-:W-:Y:S05]  /*f060*/  BRA `(.L_x_3100) ;  /* 0xffffffec003c7947 */ /* 0x000fea000383ffff */
.L_x_3046:
[----:B--2---:R2:W3:Y:S02]  /*f070*/  SYNCS.PHASECHK.TRANS64.TRYWAIT P0, [R7+URZ], R2 ;  /* 0x00000002070075a7 */ /* 0x0044e4000800017f */
[----:B---3--:R-:W-:Y:S05]  /*f080*/  @!P0 NANOSLEEP.SYNCS 0x989680 ;  /* 0x009896800000895d */ /* 0x008fea0003900000 */
[----:B------:R-:W3:Y:S02]  /*f090*/  @!P0 SYNCS.PHASECHK.TRANS64 P0, [R7+URZ], R2 ;  /* 0x00000002070085a7 */ /* 0x000ee4000800007f */
[----:B---3--:R-:W-:Y:S05]  /*f0a0*/  @!P0 BRA `(.L_x_3046) ;  /* 0xfffffffc00f08947 */ /* 0x008fea000383ffff */
[----:B------:R-:W-:Y:S05]  /*f0b0*/  BRA `(.L_x_3101) ;  /* 0xffffffec00307947 */ /* 0x000fea000383ffff */
.L_x_3048:
[----:B---3--:R3:W4:Y:S02]  /*f0c0*/  SYNCS.PHASECHK.TRANS64.TRYWAIT P0, [R4+URZ], R5 ;  /* 0x00000005040075a7 */ /* 0x008724000800017f */
[----:B----4-:R-:W-:Y:S05]  /*f0d0*/  @!P0 NANOSLEEP.SYNCS 0x989680 ;  /* 0x009896800000895d */ /* 0x010fea0003900000 */
[----:B------:R-:W4:Y:S02]  /*f0e0*/  @!P0 SYNCS.PHASECHK.TRANS64 P0, [R4+URZ], R5 ;  /* 0x00000005040085a7 */ /* 0x000f24000800007f */
[----:B----4-:R-:W-:Y:S05]  /*f0f0*/  @!P0 BRA `(.L_x_3048) ;  /* 0xfffffffc00f08947 */ /* 0x010fea000383ffff */
[----:B------:R-:W-:Y:S05]  /*f100*/  BRA `(.L_x_3102) ;  /* 0xffffffec00387947 */ /* 0x000fea000383ffff */
.L_x_3103:
        /* <DEDUP_REMOVED lines=15> */
.L_x_11942:


//--------------------- .text._ZN7cutlass13device_kernelIN5flash11enable_sm90INS1_16FlashAttnFwdSm90INS1_25CollectiveMainloopFwdSm90ILi2EN4cute5tupleIJNS5_1CILi1EEES8_S8_EEENS6_IJNS7_ILi64EEESA_SA_EEELi512ENS_6half_tEfNS_4arch4Sm90ELb0ELb0ELb0ELb1ELb0ELb1ELb0ELb0ELb0ELb0ELb0ELb0EEENS1_21CollectiveEpilogueFwdINS6_IJSA_NS7_ILi512EEESA_EEES9_SC_SE_Li256ELb1ELb0ELb0ELb0EEENS1_36VarlenDynamicPersistentTileSchedulerILi64ELi64ELi256ELi32ELb0ELb0ELb1ELb0ELb1ELb1EEEEEEEEEvNT_6ParamsE --------------------------
	.section	.text._ZN7cutlass13device_kernelIN5flash11enable_sm90INS1_16FlashAttnFwdSm90INS1_25CollectiveMainloopFwdSm90ILi2EN4cute5tupleIJNS5_1CILi1EEES8_S8_EEENS6_IJNS7_ILi64EEESA_SA_EEELi512ENS_6half_tEfNS_4arch4Sm90ELb0ELb0ELb0ELb1ELb0ELb1ELb0ELb0ELb0ELb0ELb0ELb0EEENS1_21CollectiveEpilogueFwdINS6_IJSA_NS7_ILi512EEESA_EEES9_SC_SE_Li256ELb1ELb0ELb0ELb0EEENS1_36VarlenDynamicPersistentTileSchedulerILi64ELi64ELi256ELi32ELb0ELb0ELb1ELb0ELb1ELb1EEEEEEEEEvNT_6ParamsE,"ax",@progbits
	.align	128
.text._ZN7cutlass13device_kernelIN5flash11enable_sm90INS1_16FlashAttnFwdSm90INS1_25CollectiveMainloopFwdSm90ILi2EN4cute5tupleIJNS5_1CILi1EEES8_S8_EEENS6_IJNS7_ILi64EEESA_SA_EEELi512ENS_6half_tEfNS_4arch4Sm90ELb0ELb0ELb0ELb1ELb0ELb1ELb0ELb0ELb0ELb0ELb0ELb0EEENS1_21CollectiveEpilogueFwdINS6_IJSA_NS7_ILi512EEESA_EEES9_SC_SE_Li256ELb1ELb0ELb0ELb0EEENS1_36VarlenDynamicPersistentTileSchedulerILi64ELi64ELi256ELi32ELb0ELb0ELb1ELb0ELb1ELb1EEEEEEEEEvNT_6ParamsE:
        .type           _ZN7cutlass13device_kernelIN5flash11enable_sm90INS1_16FlashAttnFwdSm90INS1_25CollectiveMainloopFwdSm90ILi2EN4cute5tupleIJNS5_1CILi1EEES8_S8_EEENS6_IJNS7_ILi64EEESA_SA_EEELi512ENS_6half_tEfNS_4arch4Sm90ELb0ELb0ELb0ELb1ELb0ELb1ELb0ELb0ELb0ELb0ELb0ELb0EEENS1_21CollectiveEpilogueFwdINS6_IJSA_NS7_ILi512EEESA_EEES9_SC_SE_Li256ELb1ELb0ELb0ELb0EEENS1_36VarlenDynamicPersistentTileSchedulerILi64ELi64ELi256ELi32ELb0ELb0ELb1ELb0ELb1ELb1EEEEEEEEEvNT_6ParamsE,@function
        .size           _ZN7cutlass13device_kernelIN5flash11enable_sm90INS1_16FlashAttnFwdSm90INS1_25CollectiveMainloopFwdSm90ILi2EN4cute5tupleIJNS5_1CILi1EEES8_S8_EEENS6_IJNS7_ILi64EEESA_SA_EEELi512ENS_6half_tEfNS_4arch4Sm90ELb0ELb0ELb0ELb1ELb0ELb1ELb0ELb0ELb0ELb0ELb0ELb0EEENS1_21CollectiveEpilogueFwdINS6_IJSA_NS7_ILi512EEESA_EEES9_SC_SE_Li256ELb1ELb0ELb0ELb0EEENS1_36VarlenDynamicPersistentTileSchedulerILi64ELi64ELi256ELi32ELb0ELb0ELb1ELb0ELb1ELb1EEEEEEEEEvNT_6ParamsE,(.L_x_11943 - _ZN7cutlass13device_kernelIN5flash11enable_sm90INS1_16FlashAttnFwdSm90INS1_25CollectiveMainloopFwdSm90ILi2EN4cute5tupleIJNS5_1CILi1EEES8_S8_EEENS6_IJNS7_ILi64EEESA_SA_EEELi512ENS_6half_tEfNS_4arch4Sm90ELb0ELb0ELb0ELb1ELb0ELb1ELb0ELb0ELb0ELb0ELb0ELb0EEENS1_21CollectiveEpilogueFwdINS6_IJSA_NS7_ILi512EEESA_EEES9_SC_SE_Li256ELb1ELb0ELb0ELb0EEENS1_36VarlenDynamicPersistentTileSchedulerILi64ELi64ELi256ELi32ELb0ELb0ELb1ELb0ELb1ELb1EEEEEEEEEvNT_6ParamsE)
        .other          _ZN7cutlass13device_kernelIN5flash11enable_sm90INS1_16FlashAttnFwdSm90INS1_25CollectiveMainloopFwdSm90ILi2EN4cute5tupleIJNS5_1CILi1EEES8_S8_EEENS6_IJNS7_ILi64EEESA_SA_EEELi512ENS_6half_tEfNS_4arch4Sm90ELb0ELb0ELb0ELb1ELb0ELb1ELb0ELb0ELb0ELb0ELb0ELb0EEENS1_21CollectiveEpilogueFwdINS6_IJSA_NS7_ILi512EEESA_EEES9_SC_SE_Li256ELb1ELb0ELb0ELb0EEENS1_36VarlenDynamicPersistentTileSchedulerILi64ELi64ELi256ELi32ELb0ELb0ELb1ELb0ELb1ELb1EEEEEEEEEvNT_6ParamsE,@"STO_CUDA_ENTRY STV_DEFAULT"
_ZN7cutlass13device_kernelIN5flash11enable_sm90INS1_16FlashAttnFwdSm90INS1_25CollectiveMainloopFwdSm90ILi2EN4cute5tupleIJNS5_1CILi1EEES8_S8_EEENS6_IJNS7_ILi64EEESA_SA_EEELi512ENS_6half_tEfNS_4arch4Sm90ELb0ELb0ELb0ELb1ELb0ELb1ELb0ELb0ELb0ELb0ELb0ELb0EEENS1_21CollectiveEpilogueFwdINS6_IJSA_NS7_ILi512EEESA_EEES9_SC_SE_Li256ELb1ELb0ELb0ELb0EEENS1_36VarlenDynamicPersistentTileSchedulerILi64ELi64ELi256ELi32ELb0ELb0ELb1ELb0ELb1ELb1EEEEEEEEEvNT_6ParamsE:
        /* <DEDUP_REMOVED lines=26> */
.L_x_3105:
[----:B------:R-:W-:Y:S05]  /*01a0*/  BSYNC B0 ;  /* 0x0000000000007941 */ /* 0x000fea0003800000 */
.L_x_3104:
[----:B------:R-:W-:Y:S01]  /*01b0*/  SHF.R.U32.HI R3, RZ, 0x7, R3 ;  /* 0x00000007ff037819 */ /* 0x000fe20000011603 */
[----:B------:R-:W-:Y:S01]  /*01c0*/  VOTEU.ANY UP0, P0 ;  /* 0x00000000003f7886 */ /* 0x000fe20000000100 */
[----:B------:R-:W0:Y:S01]  /*01d0*/  SHFL.IDX PT, R2, R0, RZ, 0x1f ;  /* 0x00001fff00027589 */ /* 0x000e2200000e0000 */
[----:B------:R-:W-:Y:S01]  /*01e0*/  UMOV UR4, 0x1 ;  /* 0x0000000100047882 */ /* 0x000fe20000000000 */
[----:B------:R-:W-:Y:S01]  /*01f0*/  UMOV UR7, 0x100 ;  /* 0x0000010000077882 */ /* 0x000fe20000000000 */
[----:B------:R-:W-:Y:S01]  /*0200*/  VOTEU.ANY UP1, P0 ;  /* 0x00000000003f7886 */ /* 0x000fe20000020100 */
[----:B------:R-:W1:Y:S01]  /*0210*/  SHFL.IDX PT, R3, R3, RZ, 0x1f ;  /* 0x00001fff03037589 */ /* 0x000e6200000e0000 */
[----:B------:R-:W2:Y:S01]  /*0220*/  @UP0 S2UR UR8, SR_CgaCtaId ;  /* 0x00000000000809c3 */ /* 0x000ea20000008800 */
[----:B------:R-:W-:Y:S01]  /*0230*/  @UP0 UMOV UR6, 0x400 ;  /* 0x0000040000060882 */ /* 0x000fe20000000000 */
[----:B------:R-:W-:-:S04]  /*0240*/  @UP0 UIADD3 UR4, -UR4, 0x100000, URZ ;  /* 0x0010000004040890 */ /* 0x000fc8000fffe13f */
[----:B------:R-:W-:Y:S02]  /*0250*/  @UP0 USHF.L.U32 UR5, UR4, 0xb, URZ ;  /* 0x0000000b04050899 */ /* 0x000fe4000800063f */
[----:B------:R-:W-:Y:S01]  /*0260*/  @UP0 USHF.L.U32 UR4, UR4, 0x1, URZ ;  /* 0x0000000104040899 */ /* 0x000fe2000800063f */
[----:B0-----:R-:W-:Y:S01]  /*0270*/  ISETP.NE.AND P1, PT, R2, RZ, PT ;  /* 0x000000ff0200720c */ /* 0x001fe20003f25270 */
[----:B-1----:R0:W-:Y:S01]  /*0280*/  STL [R1], R3 ;  /* 0x0000000301007387 */ /* 0x0021e20000100800 */
[----:B--2---:R-:W-:Y:S02]  /*0290*/  @UP0 ULEA UR8, UR8, UR6, 0x18 ;  /* 0x0000000608080291 */ /* 0x004fe4000f8ec03f */
[----:B------:R-:W-:-:S04]  /*02a0*/  @UP0 UIADD3 UR6, -UR7, 0x100000, URZ ;  /* 0x0010000007060890 */ /* 0x000fc8000fffe13f */
[----:B------:R-:W-:Y:S02]  /*02b0*/  @UP0 USHF.L.U32 UR7, UR6, 0xb, URZ ;  /* 0x0000000b06070899 */ /* 0x000fe4000800063f */
[----:B------:R-:W-:Y:S01]  /*02c0*/  @UP0 USHF.L.U32 UR6, UR6, 0x1, URZ ;  /* 0x0000000106060899 */ /* 0x000fe2000800063f */
[----:B------:R-:W-:Y:S01]  /*02d0*/  VOTEU.ANY UP0, P0 ;  /* 0x00000000003f7886 */ /* 0x000fe20000000100 */
[----:B------:R-:W1:Y:S04]  /*02e0*/  FENCE.VIEW.ASYNC.S ;  /* 0x00000000000073c6 */ /* 0x000e680000000000 */
[----:B-1----:R0:W1:Y:S06]  /*02f0*/  @UP0 SYNCS.EXCH.64 URZ, [UR8+0x28c00], UR4 ;  /* 0x028c0004083f05b2 */ /* 0x00206c0008000100 */
[----:B------:R0:W2:Y:S02]  /*0300*/  @UP1 SYNCS.EXCH.64 URZ, [UR8+0x28c20], UR6 ;  /* 0x028c2006083f15b2 */ /* 0x0000a40008000100 */
[----:B0-----:R-:W-:Y:S05]  /*0310*/  @P1 BRA `(.L_x_3106) ;  /* 0x0000000000381947 */ /* 0x001fea0003800000 */
[----:B------:R-:W0:Y:S01]  /*0320*/  S2UR UR5, SR_CgaCtaId ;  /* 0x00000000000579c3 */ /* 0x000e220000008800 */
        /* <DEDUP_REMOVED lines=8> */
[----:B0-----:R0:W3:Y:S01]  /*03b0*/  SYNCS.EXCH.64 URZ, [UR6+0x28c30], UR4 ;  /* 0x028c3004063f75b2 */ /* 0x0010e20008000100 */
[----:B------:R0:W4:Y:S01]  /*03c0*/  SYNCS.EXCH.64 URZ, [UR6+0x28c40], UR4 ;  /* 0x028c4004063f75b2 */ /* 0x0001220008000100 */
[----:B------:R0:W0:Y:S01]  /*03d0*/  SYNCS.EXCH.64 URZ, [UR6+0x28c38], UR4 ;  /* 0x028c3804063f75b2 */ /* 0x0000220008000100 */
[----:B------:R0:W0:Y:S01]  /*03e0*/  SYNCS.EXCH.64 URZ, [UR6+0x28c48], UR4 ;  /* 0x028c4804063f75b2 */ /* 0x0000220008000100 */
[----:B------:R-:W-:Y:S01]  /*03f0*/  NOP ;  /* 0x0000000000007918 */ /* 0x000fe20000000000 */
.L_x_3106:
[----:B------:R-:W5:Y:S01]  /*0400*/  SHFL.IDX PT, R2, R0, RZ, 0x1f ;  /* 0x00001fff00027589 */ /* 0x000f6200000e0000 */
[----:B------:R-:W-:Y:S01]  /*0410*/  NOP ;  /* 0x0000000000007918 */ /* 0x000fe20000000000 */
[----:B-----5:R-:W-:-:S13]  /*0420*/  ISETP.NE.AND P0, PT, R2, RZ, PT ;  /* 0x000000ff0200720c */ /* 0x020fda0003f05270 */
        /* <DEDUP_REMOVED lines=17> */
[----:B------:R0:W0:Y:S01]  /*0540*/  SYNCS.EXCH.64 URZ, [UR8+0x28c68], UR4 ;  /* 0x028c6804083f75b2 */ /* 0x0000220008000100 */
[----:B------:R-:W-:Y:S01]  /*0550*/  NOP ;  /* 0x0000000000007918 */ /* 0x000fe20000000000 */
.L_x_3107:
[----:B------:R-:W5:Y:S01]  /*0560*/  SHFL.IDX PT, R2, R0, RZ, 0x1f ;  /* 0x00001fff00027589 */ /* 0x000f6200000e0000 */
[----:B------:R-:W-:Y:S01]  /*0570*/  NOP ;  /* 0x0000000000007918 */ /* 0x000fe20000000000 */
[----:B-----5:R-:W-:-:S13]  /*0580*/  ISETP.NE.AND P0, PT, R2, RZ, PT ;  /* 0x000000ff0200720c */ /* 0x020fda0003f05270 */
        /* <DEDUP_REMOVED lines=13> */
[----:B------:R0:W0:Y:S01]  /*0660*/  SYNCS.EXCH.64 URZ, [UR6+0x28c88], UR4 ;  /* 0x028c8804063f75b2 */ /* 0x0000220008000100 */
[----:B------:R-:W-:Y:S01]  /*0670*/  NOP ;  /* 0x0000000000007918 */ /* 0x000fe20000000000 */
.L_x_3108:
        /* <DEDUP_REMOVED lines=22> */
.L_x_3109:
        /* <DEDUP_REMOVED lines=22> */
.L_x_3110:
[----:B------:R-:W-:Y:S01]  /*0940*/  IMAD.MOV.U32 R2, RZ, RZ, 0x1 ;  /* 0x00000001ff027424 */ /* 0x000fe200078e00ff */
[----:B------:R-:W-:Y:S01]  /*0950*/  ISETP.NE.AND P0, PT, R3, RZ, PT ;  /* 0x000000ff0300720c */ /* 0x000fe20003f05270 */
[----:B------:R-:W-:Y:S01]  /*0960*/  NOP ;  /* 0x0000000000007918 */ /* 0x000fe20000000000 */
[----:B------:R-:W-:Y:S01]  /*0970*/  ULDC.64 UR40, c[0x0][0x208] ;  /* 0x0000820000287ab9 */ /* 0x000fe20000000a00 */
[----:B------:R-:W-:Y:S01]  /*0980*/  BSSY B8, `(.L_x_3111) ;  /* 0x00013a7000087945 */ /* 0x000fe20003800000 */
[----:B------:R-:W-:-:S05]  /*0990*/  SEL R2, R2, 0x2, !P0 ;  /* 0x0000000202027807 */ /* 0x000fca0004000000 */
[----:B------:R0:W-:Y:S02]  /*09a0*/  STL [R1+0x38], R2 ;  /* 0x0000380201007387 */ /* 0x0001e40000100800 */
[----:B01234-:R-:W-:Y:S06]  /*09b0*/  BAR.SYNC.DEFER_BLOCKING 0x0 ;  /* 0x0000000000007b1d */ /* 0x01ffec0000010000 */
[----:B------:R-:W-:Y:S05]  /*09c0*/  @!P0 BRA `(.L_x_3112) ;  /* 0x000000dc00348947 */ /* 0x000fea0003800000 */
.L_x_3113:
[----:B------:R-:W-:-:S08]  /*09d0*/  NOP ;  /* 0x0000000000007918 */ /* 0x000fd00000000000 */
[----:B------:R-:W0:Y:S02]  /*09e0*/  USETMAXREG.TRY_ALLOC.CTAPOOL UP0, 0xf0 ;  /* 0x000000f0000079c8 */ /* 0x000e240008000600 */
[----:B0-----:R-:W-:-:S13]  /*09f0*/  PLOP3.LUT P0, PT, PT, PT, UP0, 0x80, 0x0 ;  /* 0x000000000000781c */ /* 0x001fda0003f0f008 */
[----:B------:R-:W-:Y:S05]  /*0a00*/  @!P0 BRA `(.L_x_3113) ;  /* 0xfffffffc00f08947 */ /* 0x000fea000383ffff */
[----:B------:R-:W0:Y:S01]  /*0a10*/  S2R R0, SR_TID.X ;  /* 0x0000000000007919 */ /* 0x000e220000002100 */
[----:B------:R-:W1:Y:S01]  /*0a20*/  S2UR UR5, SR_CgaCtaId ;  /* 0x00000000000579c3 */ /* 0x000e620000008800 */
[----:B------:R-:W-:Y:S02]  /*0a30*/  UMOV UR4, 0x400 ;  /* 0x0000040000047882 */ /* 0x000fe40000000000 */
[----:B-1----:R-:W-:-:S06]  /*0a40*/  ULEA UR4, UR5, UR4, 0x18 ;  /* 0x0000000405047291 */ /* 0x002fcc000f8ec03f */
[----:B------:R-:W-:Y:S01]  /*0a50*/  IMAD.U32 R2, RZ, RZ, UR4 ;  /* 0x00000004ff027e24 */ /* 0x000fe2000f8e00ff */
[----:B0-----:R-:W-:Y:S01]  /*0a60*/  SHF.R.U32.HI R0, RZ, 0x7, R0 ;  /* 0x00000007ff007819 */ /* 0x001fe20000011600 */
[----:B------:R-:W-:-:S03]  /*0a70*/  ULDC UR4, c[0x0][0xc14] ;  /* 0x0003050000047ab9 */ /* 0x000fc60000000800 */
[----:B------:R-:W-:Y:S02]  /*0a80*/  ISETP.NE.AND P0, PT, R0, 0x1, PT ;  /* 0x000000010000780c */ /* 0x000fe40003f05270 */
[----:B------:R-:W0:Y:S11]  /*0a90*/  S2R R0, SR_TID.X ;  /* 0x0000000000007919 */ /* 0x000e360000002100 */
[----:B------:R-:W-:Y:S06]  /*0aa0*/  @!P0 BAR.ARV 0x8, 0xa0 ;  /* 0x0202800000008b1d */ /* 0x000fec0000002000 */
[----:B0-----:R-:W-:-:S13]  /*0ab0*/  ISETP.GE.U32.AND P0, PT, R0, 0x100, PT ;  /* 0x000001000000780c */ /* 0x001fda0003f06070 */
[----:B------:R-:W-:Y:S08]  /*0ac0*/  @P0 BAR.ARV 0xf, 0x100 ;  /* 0x03c4000000000b1d */ /* 0x000ff00000002000 */
[----:B------:R-:W-:Y:S06]  /*0ad0*/  BAR.SYNC.DEFER_BLOCKING 0x5, 0x120 ;  /* 0x0144800000007b1d */ /* 0x000fec0000010000 */
[----:B------:R-:W0:Y:S02]  /*0ae0*/  LDS.128 R24, [R2+0x28cd0] ;  /* 0x028cd00002187984 */ /* 0x000e240000000c00 */
[----:B------:R-:W-:Y:S06]  /*0af0*/  BAR.ARV 0x4, 0x120 ;  /* 0x0104800000007b1d */ /* 0x000fec0000002000 */
[----:B0-----:R-:W-:-:S13]  /*0b00*/  ISETP.GE.AND P0, PT, R27, UR4, PT ;  /* 0x000000041b007c0c */ /* 0x001fda000bf06270 */
[----:B------:R-:W-:Y:S05]  /*0b10*/  @P0 BRA `(.L_x_3114) ;  /* 0x0000013800340947 */ /* 0x000fea0003800000 */
[----:B------:R-:W2:Y:S01]  /*0b20*/  LDL.LU R16, [R1+0x38] ;  /* 0x0000380001107983 */ /* 0x000ea20000300800 */
[----:B------:R-:W-:-:S04]  /*0b30*/  IADD3 R214, R0, -0x80, RZ ;  /* 0xffffff8000d67810 */ /* 0x000fc80007ffe0ff */
[----:B------:R-:W-:-:S04]  /*0b40*/  SHF.R.S32.HI R3, RZ, 0x1f, R214 ;  /* 0x0000001fff037819 */ /* 0x000fc800000114d6 */
[CC--:B------:R-:W-:Y:S02]  /*0b50*/  LEA.HI R5, R3.reuse, R214.reuse, RZ, 0x7 ;  /* 0x000000d603057211 */ /* 0x0c0fe400078f38ff */
[-C--:B------:R-:W-:Y:S02]  /*0b60*/  LEA.HI R4, R3, R214.reuse, RZ, 0x4 ;  /* 0x000000d603047211 */ /* 0x080fe400078f20ff */
[----:B------:R-:W-:Y:S02]  /*0b70*/  LOP3.LUT R7, R5, 0xffffff80, RZ, 0xc0, !PT ;  /* 0xffffff8005077812 */ /* 0x000fe400078ec0ff */
[----:B------:R-:W-:Y:S02]  /*0b80*/  LOP3.LUT R9, R4, 0xfffffff0, RZ, 0xc0, !PT ;  /* 0xfffffff004097812 */ /* 0x000fe400078ec0ff */
[----:B------:R-:W-:Y:S01]  /*0b90*/  LEA.HI R0, R3, R214, RZ, 0x5 ;  /* 0x000000d603007211 */ /* 0x000fe200078f28ff */
[C---:B------:R-:W-:Y:S01]  /*0ba0*/  IMAD.IADD R7, R214.reuse, 0x1, -R7 ;  /* 0x00000001d6077824 */ /* 0x040fe200078e0a07 */
[----:B------:R-:W-:Y:S01]  /*0bb0*/  SHF.R.S32.HI R13, RZ, 0x4, R4 ;  /* 0x00000004ff0d7819 */ /* 0x000fe20000011404 */
[----:B------:R-:W-:Y:S01]  /*0bc0*/  IMAD.IADD R11, R214, 0x1, -R9 ;  /* 0x00000001d60b7824 */ /* 0x000fe200078e0a09 */
[----:B------:R-:W-:-:S02]  /*0bd0*/  SHF.R.S32.HI R189, RZ, 0x5, R0 ;  /* 0x00000005ffbd7819 */ /* 0x000fc40000011400 */
[----:B------:R-:W-:Y:S02]  /*0be0*/  SHF.R.S32.HI R10, RZ, 0x1f, R0 ;  /* 0x0000001fff0a7819 */ /* 0x000fe40000011400 */
[----:B------:R-:W-:Y:S02]  /*0bf0*/  SHF.R.S32.HI R0, RZ, 0x1f, R7 ;  /* 0x0000001fff007819 */ /* 0x000fe40000011407 */
[----:B------:R-:W-:Y:S02]  /*0c00*/  SHF.R.S32.HI R6, RZ, 0x1f, R11 ;  /* 0x0000001fff067819 */ /* 0x000fe4000001140b */
[----:B------:R-:W-:Y:S02]  /*0c10*/  LEA.HI R9, R4, R13, RZ, 0x1 ;  /* 0x0000000d04097211 */ /* 0x000fe400078f08ff */
[----:B------:R-:W-:Y:S02]  /*0c20*/  LEA.HI R4, R0, R7, RZ, 0x2 ;  /* 0x0000000700047211 */ /* 0x000fe400078f10ff */
[----:B------:R-:W-:-:S02]  /*0c30*/  LEA.HI R8, R6, R11, RZ, 0x3 ;  /* 0x0000000b06087211 */ /* 0x000fc400078f18ff */
[----:B------:R-:W-:Y:S02]  /*0c40*/  LOP3.LUT R12, R9, 0x1ffffffe, RZ, 0xc0, !PT ;  /* 0x1ffffffe090c7812 */ /* 0x000fe400078ec0ff */
[--C-:B------:R-:W-:Y:S02]  /*0c50*/  SHF.R.S32.HI R6, RZ, 0x2, R4.reuse ;  /* 0x00000002ff067819 */ /* 0x100fe40000011404 */
[----:B------:R-:W-:-:S04]  /*0c60*/  SHF.R.S32.HI R9, RZ, 0x1f, R4 ;  /* 0x0000001fff097819 */ /* 0x000fc80000011404 */
[----:B------:R-:W-:Y:S02]  /*0c70*/  LEA.HI R9, R9, R6, RZ, 0x3 ;  /* 0x0000000609097211 */ /* 0x000fe400078f18ff */
[----:B------:R-:W-:Y:S02]  /*0c80*/  LEA.HI R0, R0, R7, RZ, 0x5 ;  /* 0x0000000700007211 */ /* 0x000fe400078f28ff */
[----:B------:R-:W-:Y:S02]  /*0c90*/  LOP3.LUT R9, R9, 0xfffffff8, RZ, 0xc0, !PT ;  /* 0xfffffff809097812 */ /* 0x000fe400078ec0ff */
[----:B------:R-:W-:Y:S02]  /*0ca0*/  LEA.HI R14, R10, R189, RZ, 0x2 ;  /* 0x000000bd0a0e7211 */ /* 0x000fe400078f10ff */
[----:B------:R-:W-:Y:S01]  /*0cb0*/  LOP3.LUT R10, R8, 0xfffffff8, RZ, 0xc0, !PT ;  /* 0xfffffff8080a7812 */ /* 0x000fe200078ec0ff */
[----:B------:R-:W-:Y:S01]  /*0cc0*/  IMAD.IADD R9, R6, 0x1, -R9 ;  /* 0x0000000106097824 */ /* 0x000fe200078e0a09 */
[----:B------:R-:W-:-:S02]  /*0cd0*/  SHF.R.S32.HI R0, RZ, 0x5, R0 ;  /* 0x00000005ff007819 */ /* 0x000fc40000011400 */
[----:B------:R-:W-:Y:S01]  /*0ce0*/  LOP3.LUT R14, R14, 0x3ffffc, RZ, 0xc0, !PT ;  /* 0x003ffffc0e0e7812 */ /* 0x000fe200078ec0ff */
[----:B------:R-:W-:Y:S01]  /*0cf0*/  IMAD.IADD R10, R11, 0x1, -R10 ;  /* 0x000000010b0a7824 */ /* 0x000fe200078e0a0a */
[----:B------:R-:W-:Y:S01]  /*0d00*/  SHF.R.S32.HI R206, RZ, 0x7, R5 ;  /* 0x00000007ffce7819 */ /* 0x000fe20000011405 */
[----:B------:R-:W-:Y:S01]  /*0d10*/  IMAD R188, R0, 0x10, R9 ;  /* 0x0000001000bc7824 */ /* 0x000fe200078e0209 */
[-C--:B------:R-:W-:Y:S01]  /*0d20*/  LEA.HI R0, R3, R214.reuse, RZ, 0x3 ;  /* 0x000000d603007211 */ /* 0x080fe200078f18ff */
[----:B------:R-:W-:Y:S01]  /*0d30*/  IMAD.IADD R14, R189, 0x1, -R14 ;  /* 0x00000001bd0e7824 */ /* 0x000fe200078e0a0e */
[----:B------:R-:W-:Y:S01]  /*0d40*/  LEA R15, R206, R11, 0x8 ;  /* 0x0000000bce0f7211 */ /* 0x000fe200078e40ff */
[----:B------:R-:W-:Y:S01]  /*0d50*/  IMAD.IADD R12, R13, 0x1, -R12 ;  /* 0x000000010d0c7824 */ /* 0x000fe200078e0a0c */
[----:B------:R-:W-:Y:S01]  /*0d60*/  LEA.HI R6, R3, R214, RZ, 0x2 ;  /* 0x000000d603067211 */ /* 0x000fe200078f10ff */
[----:B------:R-:W-:Y:S01]  /*0d70*/  IMAD.SHL.U32 R11, R10, 0x40, RZ ;  /* 0x000000400a0b7824 */ /* 0x000fe200078e00ff */
[----:B------:R-:W-:Y:S01]  /*0d80*/  LOP3.LUT R3, R0, 0x1ffffff8, RZ, 0xc0, !PT ;  /* 0x1ffffff800037812 */ /* 0x000fe200078ec0ff */
[----:B------:R-:W-:Y:S01]  /*0d90*/  IMAD.SHL.U32 R12, R12, 0x8, RZ ;  /* 0x000000080c0c7824 */ /* 0x000fe200078e00ff */
[----:B------:R-:W-:Y:S01]  /*0da0*/  SHF.R.S32.HI R23, RZ, 0x2, R6 ;  /* 0x00000002ff177819 */ /* 0x000fe20000011406 */
[----:B------:R-:W-:Y:S01]  /*0db0*/  IMAD.SHL.U32 R8, R8, 0x40, RZ ;  /* 0x0000004008087824 */ /* 0x000fe200078e00ff */
[----:B------:R-:W-:-:S02]  /*0dc0*/  LEA R15, R14, R15, 0x4 ;  /* 0x0000000f0e0f7211 */ /* 0x000fc400078e20ff */
[----:B------:R-:W-:Y:S01]  /*0dd0*/  LOP3.LUT R11, R11, 0x1c0, RZ, 0xc0, !PT ;  /* 0x000001c00b0b7812 */ /* 0x000fe200078ec0ff */
[----:B------:R-:W-:Y:S01]  /*0de0*/  IMAD.IADD R3, R214, 0x1, -R3 ;  /* 0x00000001d6037824 */ /* 0x000fe200078e0a03 */
[----:B------:R-:W-:Y:S01]  /*0df0*/  LOP3.LUT R4, R4, 0x7ffffffc, RZ, 0xc0, !PT ;  /* 0x7ffffffc04047812 */ /* 0x000fe200078ec0ff */
[----:B------:R-:W-:Y:S01]  /*0e00*/  VIADD R216, R23, 0x20 ;  /* 0x0000002017d87836 */ /* 0x000fe20000000000 */
[----:B------:R-:W-:Y:S02]  /*0e10*/  LEA R212, R15, R12, 0x6 ;  /* 0x0000000c0fd47211 */ /* 0x000fe400078e30ff */
[----:B------:R-:W-:Y:S02]  /*0e20*/  LOP3.LUT R8, R8, 0x7ffffe00, RZ, 0xc0, !PT ;  /* 0x7ffffe0008087812 */ /* 0x000fe400078ec0ff */
[----:B------:R-:W-:Y:S02]  /*0e30*/  LOP3.LUT R12, R11, 0x8, R12, 0xf8, !PT ;  /* 0x000000080b0c7812 */ /* 0x000fe400078ef80c */
[----:B------:R-:W-:Y:S01]  /*0e40*/  SHF.R.U32.HI R11, RZ, 0x3, R11 ;  /* 0x00000003ff0b7819 */ /* 0x000fe2000001160b */
[----:B------:R-:W-:Y:S01]  /*0e50*/  IMAD.IADD R4, R7, 0x1, -R4 ;  /* 0x0000000107047824 */ /* 0x000fe200078e0a04 */
[----:B------:R-:W-:Y:S01]  /*0e60*/  SHF.L.U32 R187, R3, 0x3, RZ ;  /* 0x0000000303bb7819 */ /* 0x000fe200000006ff */
[----:B------:R-:W-:Y:S01]  /*0e70*/  IMAD R8, R189, 0x400, R8 ;  /* 0x00000400bd087824 */ /* 0x000fe200078e0208 */
[----:B------:R-:W-:-:S02]  /*0e80*/  LOP3.LUT R7, R6, 0xfffffffc, RZ, 0xc0, !PT ;  /* 0xfffffffc06077812 */ /* 0x000fc400078ec0ff */
[----:B------:R-:W-:Y:S02]  /*0e90*/  SHF.R.S32.HI R3, RZ, 0x1f, R216 ;  /* 0x0000001fff037819 */ /* 0x000fe400000114d8 */
[----:B------:R-:W-:Y:S01]  /*0ea0*/  LOP3.LUT R11, R12, R11, RZ, 0x3c, !PT ;  /* 0x0000000b0c0b7212 */ /* 0x000fe200078e3cff */
[----:B------:R-:W-:Y:S01]  /*0eb0*/  IMAD.IADD R204, R214, 0x1, -R7 ;  /* 0x00000001d6cc7824 */ /* 0x000fe200078e0a07 */
[----:B------:R-:W-:Y:S01]  /*0ec0*/  LEA.HI R3, R3, R216, RZ, 0x3 ;  /* 0x000000d803037211 */ /* 0x000fe200078f18ff */
[----:B------:R-:W-:Y:S01]  /*0ed0*/  IMAD.SHL.U32 R209, R216, 0x40, RZ ;  /* 0x00000040d8d17824 */ /* 0x000fe200078e00ff */
[----:B------:R-:W-:Y:S02]  /*0ee0*/  R2P PR, R10, 0x6 ;  /* 0x000000060a007804 */ /* 0x000fe40000000000 */
[----:B------:R-:W-:Y:S01]  /*0ef0*/  IADD3 R11, R8, R11, RZ ;  /* 0x0000000b080b7210 */ /* 0x000fe20007ffe0ff */
[----:B------:R-:W-:Y:S01]  /*0f00*/  IMAD.SHL.U32 R3, R3, 0x40, RZ ;  /* 0x0000004003037824 */ /* 0x000fe200078e00ff */
[----:B------:R-:W-:Y:S01]  /*0f10*/  LEA.HI R5, R5, R206, RZ, 0x1 ;  /* 0x000000ce05057211 */ /* 0x000fe200078f08ff */
[----:B------:R-:W-:Y:S01]  /*0f20*/  IMAD.MOV.U32 R196, RZ, RZ, 0x20 ;  /* 0x00000020ffc47424 */ /* 0x000fe200078e00ff */
[----:B------:R-:W-:Y:S01]  /*0f30*/  SHF.R.S32.HI R6, RZ, 0x1f, R6 ;  /* 0x0000001fff067819 */ /* 0x000fe20000011406 */
[----:B------:R-:W-:Y:S01]  /*0f40*/  IMAD R194, R11, 0x2, R2 ;  /* 0x000000020bc27824 */ /* 0x000fe200078e0202 */
[----:B------:R-:W-:-:S02]  /*0f50*/  LOP3.LUT R209, R209, 0x1c0, RZ, 0xc0, !PT ;  /* 0x000001c0d1d17812 */ /* 0x000fc400078ec0ff */
[----:B------:R-:W-:Y:S01]  /*0f60*/  SHF.R.S32.HI R192, RZ, 0x3, R0 ;  /* 0x00000003ffc07819 */ /* 0x000fe20000011400 */
[----:B------:R-:W-:Y:S01]  /*0f70*/  VIADD R197, R194, 0x26800 ;  /* 0x00026800c2c57836 */ /* 0x000fe20000000000 */
[----:B------:R-:W-:Y:S02]  /*0f80*/  LOP3.LUT R5, R5, 0xfffffe, RZ, 0xc0, !PT ;  /* 0x00fffffe05057812 */ /* 0x000fe400078ec0ff */
[----:B------:R-:W-:Y:S02]  /*0f90*/  LEA.HI R6, R6, R23, RZ, 0x3 ;  /* 0x0000001706067211 */ /* 0x000fe400078f18ff */
[----:B------:R-:W-:Y:S02]  /*0fa0*/  SHF.R.U32.HI R215, RZ, 0x3, R209 ;  /* 0x00000003ffd77819 */ /* 0x000fe400000116d1 */
[----:B------:R-:W-:Y:S02]  /*0fb0*/  LOP3.LUT R210, R3, 0xfffffe00, RZ, 0xc0, !PT ;  /* 0xfffffe0003d27812 */ /* 0x000fe400078ec0ff */
[----:B------:R-:W-:Y:S01]  /*0fc0*/  SEL R196, R196, 0xffffffe0, !P1 ;  /* 0xffffffe0c4c47807 */ /* 0x000fe20004800000 */
[----:B------:R-:W-:Y:S01]  /*0fd0*/  IMAD.IADD R5, R206, 0x1, -R5 ;  /* 0x00000001ce057824 */ /* 0x000fe200078e0a05 */
[----:B------:R-:W-:Y:S01]  /*0fe0*/  IADD3 R195, R194, 0x26840, RZ ;  /* 0x00026840c2c37810 */ /* 0x000fe20007ffe0ff */
[C---:B------:R-:W-:Y:S01]  /*0ff0*/  @P2 VIADD R195, R197.reuse, 0xffffffc0 ;  /* 0xffffffc0c5c32836 */ /* 0x040fe20000000000 */
[----:B------:R-:W-:Y:S01]  /*1000*/  LOP3.LUT R6, R6, 0xfffffff8, RZ, 0xc0, !PT ;  /* 0xfffffff806067812 */ /* 0x000fe200078ec0ff */
[----:B------:R-:W-:Y:S01]  /*1010*/  IMAD.IADD R197, R197, 0x1, R196 ;  /* 0x00000001c5c57824 */ /* 0x000fe200078e02c4 */
[----:B------:R-:W-:Y:S01]  /*1020*/  CS2R R18, SRZ ;  /* 0x0000000000127805 */ /* 0x000fe2000001ff00 */
[----:B------:R-:W-:Y:S01]  /*1030*/  IMAD.MOV.U32 R202, RZ, RZ, RZ ;  /* 0x000000ffffca7224 */ /* 0x000fe200078e00ff */
[----:B------:R-:W-:Y:S01]  /*1040*/  MOV R22, RZ ;  /* 0x000000ff00167202 */ /* 0x000fe20000000f00 */
[----:B------:R-:W-:Y:S01]  /*1050*/  IMAD.MOV.U32 R185, RZ, RZ, RZ ;  /* 0x000000ffffb97224 */ /* 0x000fe200078e00ff */
[----:B------:R-:W-:Y:S01]  /*1060*/  SHF.R.S32.HI R208, RZ, 0x1f, R23 ;  /* 0x0000001fffd07819 */ /* 0x000fe20000011417 */
[----:B------:R-:W-:Y:S01]  /*1070*/  IMAD.SHL.U32 R191, R5, 0x100, RZ ;  /* 0x0000010005bf7824 */ /* 0x000fe200078e00ff */
[----:B------:R-:W-:Y:S01]  /*1080*/  IADD3 R186, R23, -R6, RZ ;  /* 0x8000000617ba7210 */ /* 0x000fe20007ffe0ff */
[----:B------:R-:W-:-:S02]  /*1090*/  IMAD.SHL.U32 R190, R4, 0x2, RZ ;  /* 0x0000000204be7824 */ /* 0x000fc400078e00ff */
[----:B------:R-:W-:Y:S01]  /*10a0*/  IMAD.IADD R196, R196, 0x1, R195 ;  /* 0x00000001c4c47824 */ /* 0x000fe200078e02c3 */
[----:B--2---:R-:W-:Y:S01]  /*10b0*/  LOP3.LUT R184, R16, 0x1, RZ, 0xfc, !PT ;  /* 0x0000000110b87812 */ /* 0x004fe200078efcff */
[----:B------:R-:W-:-:S05]  /*10c0*/  IMAD.SHL.U32 R16, R204, 0x8, RZ ;  /* 0x00000008cc107824 */ /* 0x000fca00078e00ff */
[----:B------:R-:W-:-:S04]  /*10d0*/  LOP3.LUT R0, R209, 0x38, R16, 0xf8, !PT ;  /* 0x00000038d1007812 */ /* 0x000fc800078ef810 */
[----:B------:R-:W-:-:S04]  /*10e0*/  LOP3.LUT R207, R210, R0, R215, 0xf6, !PT ;  /* 0x00000000d2cf7212 */ /* 0x000fc800078ef6d7 */
[----:B------:R-:W-:-:S07]  /*10f0*/  LEA R207, R207, R2, 0x1 ;  /* 0x00000002cfcf7211 */ /* 0x000fce00078e08ff */
.L_x_3237:
[----:B0----5:R-:W0:Y:S01]  /*1100*/  LDC.64 R4, c[0x0][0xc60] ;  /* 0x00031800ff047b82 */ /* 0x021e220000000a00 */
        /* <DEDUP_REMOVED lines=21> */
[----:B---3--:R-:W-:Y:S01]  /*1260*/  @P1 IADD3 R6, P2, R199, UR8, RZ ;  /* 0x00000008c7061c10 */ /* 0x008fe2000ff5e0ff */
        /* <DEDUP_REMOVED lines=29> */
.L_x_3115:
[----:B------:R-:W-:Y:S01]  /*1440*/  IMAD.U32 R24, RZ, RZ, UR5 ;  /* 0x00000005ff187e24 */ /* 0x000fe2000f8e00ff */
[----:B------:R-:W-:Y:S01]  /*1450*/  MOV R28, UR4 ;  /* 0x00000004001c7c02 */ /* 0x000fe20008000f00 */
[----:B------:R-:W-:Y:S06]  /*1460*/  @!P2 BRA `(.L_x_3116) ;  /* 0x000000000010a947 */ /* 0x000fec0003800000 */
[----:B------:R-:W-:-:S04]  /*1470*/  IADD3 R4, P0, R199, UR8, RZ ;  /* 0x00000008c7047c10 */ /* 0x000fc8000ff1e0ff */
[----:B------:R-:W-:-:S05]  /*1480*/  IADD3.X R5, R200, UR9, RZ, P0, !PT ;  /* 0x00000009c8057c10 */ /* 0x000fca00087fe4ff */
[----:B------:R0:W5:Y:S01]  /*1490*/  LDG.E R28, desc[UR40][R4.64] ;  /* 0x00000028041c7981 */ /* 0x000162000c1e1900 */
[----:B------:R-:W-:Y:S05]  /*14a0*/  BRA `(.L_x_3117) ;  /* 0x0000000000107947 */ /* 0x000fea0003800000 */
.L_x_3116:
[----:B------:R-:W-:Y:S05]  /*14b0*/  @!P0 BRA `(.L_x_3117) ;  /* 0x00000000000c8947 */ /* 0x000fea0003800000 */
[----:B------:R-:W2:Y:S04]  /*14c0*/  LDG.E R5, desc[UR40][R8.64] ;  /* 0x0000002808057981 */ /* 0x000ea8000c1e1900 */
[----:B------:R-:W2:Y:S02]  /*14d0*/  LDG.E R28, desc[UR40][R8.64+0x4] ;  /* 0x00000428081c7981 */ /* 0x000ea4000c1e1900 */
[----:B--2---:R-:W-:-:S07]  /*14e0*/  IMAD.IADD R28, R28, 0x1, -R5 ;  /* 0x000000011c1c7824 */ /* 0x004fce00078e0a05 */
.L_x_3117:
        /* <DEDUP_REMOVED lines=10> */
[----:B------:R-:W-:Y:S01]  /*1590*/  ISETP.NE.U32.AND P1, PT, RZ, UR4, PT ;  /* 0x00000004ff007c0c */ /* 0x000fe2000bf25070 */
[----:B------:R-:W-:-:S03]  /*15a0*/  IMAD.MOV.U32 R27, RZ, RZ, R28 ;  /* 0x000000ffff1b7224 */ /* 0x000fc600078e001c */
[----:B------:R-:W-:Y:S02]  /*15b0*/  VIMNMX R31, RZ, R31, !PT ;  /* 0x0000001fff1f7248 */ /* 0x000fe40007fe0100 */
[----:B------:R-:W-:-:S13]  /*15c0*/  ISETP.NE.AND.EX P1, PT, RZ, UR5, PT, P1 ;  /* 0x00000005ff007c0c */ /* 0x000fda000bf25310 */
[----:B------:R-:W-:-:S04]  /*15d0*/  @P1 IADD3 R6, P2, R199, UR4, RZ ;  /* 0x00000004c7061c10 */ /* 0x000fc8000ff5e0ff */
[----:B------:R-:W-:-:S05]  /*15e0*/  @P1 IADD3.X R7, R200, UR5, RZ, P2, !PT ;  /* 0x00000005c8071c10 */ /* 0x000fca00097fe4ff */
[----:B------:R0:W5:Y:S01]  /*15f0*/  @P1 LDG.E R27, desc[UR40][R6.64] ;  /* 0x00000028061b1981 */ /* 0x000162000c1e1900 */
[----:B--2---:R-:W-:-:S05]  /*1600*/  @P0 IADD3 R24, -R0, R9, RZ ;  /* 0x0000000900180210 */ /* 0x004fca0007ffe1ff */
[----:B------:R-:W-:-:S04]  /*1610*/  IMAD.IADD R168, R11, 0x1, R24 ;  /* 0x000000010ba87824 */ /* 0x000fc800078e0218 */
        /* <DEDUP_REMOVED lines=36> */
.L_x_3120:
[----:B------:R-:W-:Y:S05]  /*1860*/  BSYNC B6 ;  /* 0x0000000000067941 */ /* 0x000fea0003800000 */
.L_x_3119:
        /* <DEDUP_REMOVED lines=20> */
.L_x_3122:
[----:B------:R-:W-:Y:S05]  /*19b0*/  BSYNC B6 ;  /* 0x0000000000067941 */ /* 0x000fea0003800000 */
.L_x_3121:
[----:B------:R-:W-:Y:S01]  /*19c0*/  ULDC.64 UR4, c[0x0][0x9f8] ;  /* 0x00027e0000047ab9 */ /* 0x000fe20000000a00 */
[----:B------:R-:W0:Y:S01]  /*19d0*/  LDC R0, c[0x0][0x428] ;  /* 0x00010a00ff007b82 */ /* 0x000e220000000800 */
[----:B------:R-:W-:-:S07]  /*19e0*/  ISETP.NE.U32.AND P0, PT, RZ, UR4, PT ;  /* 0x00000004ff007c0c */ /* 0x000fce000bf05070 */
[----:B------:R-:W1:Y:S01]  /*19f0*/  LDC.64 R34, c[0x0][0x2f0] ;  /* 0x0000bc00ff227b82 */ /* 0x000e620000000a00 */
[----:B------:R-:W-:Y:S01]  /*1a00*/  ISETP.NE.AND.EX P0, PT, RZ, UR5, PT, P0 ;  /* 0x00000005ff007c0c */ /* 0x000fe2000bf05300 */
[----:B------:R-:W-:Y:S01]  /*1a10*/  IMAD.IADD R48, R33, 0x1, R28 ;  /* 0x0000000121307824 */ /* 0x000fe200078e021c */
[----:B------:R-:W-:Y:S01]  /*1a20*/  ULDC.64 UR6, c[0x0][0xa08] ;  /* 0x0002820000067ab9 */ /* 0x000fe20000000a00 */
[----:B------:R-:W-:-:S04]  /*1a30*/  SHF.R.S32.HI R17, RZ, 0x1f, R16 ;  /* 0x0000001fff117819 */ /* 0x000fc80000011410 */
[----:B------:R-:W2:Y:S06]  /*1a40*/  LDC.64 R56, c[0x0][0x3d8] ;  /* 0x0000f600ff387b82 */ /* 0x000eac0000000a00 */
[----:B------:R-:W-:Y:S02]  /*1a50*/  @P0 IADD3 R4, P1, R199, UR4, RZ ;  /* 0x00000004c7040c10 */ /* 0x000fe4000ff3e0ff */
[----:B------:R-:W3:Y:S02]  /*1a60*/  LDC R33, c[0x0][0x3d4] ;  /* 0x0000f500ff217b82 */ /* 0x000ee40000000800 */
[----:B------:R-:W-:Y:S01]  /*1a70*/  @P0 IADD3.X R5, R200, UR5, RZ, P1, !PT ;  /* 0x00000005c8050c10 */ /* 0x000fe20008ffe4ff */
[----:B------:R-:W-:-:S04]  /*1a80*/  ULDC.64 UR4, c[0x0][0x2f8] ;  /* 0x0000be0000047ab9 */ /* 0x000fc80000000a00 */
[----:B------:R4:W3:Y:S01]  /*1a90*/  @P0 LDG.E R29, desc[UR40][R4.64] ;  /* 0x00000028041d0981 */ /* 0x0008e2000c1e1900 */
[----:B0-----:R-:W-:Y:S01]  /*1aa0*/  ISETP.NE.AND P0, PT, R0, 0x1, PT ;  /* 0x000000010000780c */ /* 0x001fe20003f05270 */
[----:B------:R-:W0:Y:S01]  /*1ab0*/  LDC.64 R46, c[0x0][0x3e8] ;  /* 0x0000fa00ff2e7b82 */ /* 0x000e220000000a00 */
[----:B------:R-:W-:Y:S01]  /*1ac0*/  SHF.R.S32.HI R15, RZ, 0x1f, R48 ;  /* 0x0000001fff0f7819 */ /* 0x000fe20000011430 */
[----:B------:R-:W-:Y:S01]  /*1ad0*/  IMAD.SHL.U32 R42, R204, 0x4, RZ ;  /* 0x00000004cc2a7824 */ /* 0x000fe200078e00ff */
[----:B------:R-:W0:Y:S01]  /*1ae0*/  S2R R32, SR_TID.X ;  /* 0x0000000000207919 */ /* 0x000e220000002100 */
[----:B------:R-:W-:Y:S01]  /*1af0*/  IMAD.SHL.U32 R61, R186, 0x40, RZ ;  /* 0x00000040ba3d7824 */ /* 0x000fe200078e00ff */
[----:B-1----:R-:W-:Y:S01]  /*1b00*/  SHF.L.U64.HI R52, R34, 0x6, R35 ;  /* 0x0000000622347819 */ /* 0x002fe20000010223 */
[-C--:B------:R-:W-:Y:S01]  /*1b10*/  IMAD R3, R15, R34.reuse, RZ ;  /* 0x000000220f037224 */ /* 0x080fe200078e02ff */
[----:B------:R-:W-:Y:S01]  /*1b20*/  SHF.R.S32.HI R43, RZ, 0x1f, R42 ;  /* 0x0000001fff2b7819 */ /* 0x000fe2000001142a */
[----:B----4-:R-:W-:Y:S01]  /*1b30*/  IMAD.WIDE.U32 R4, R48, R34, RZ ;  /* 0x0000002230047225 */ /* 0x010fe200078e00ff */
[----:B--2---:R-:W-:Y:S01]  /*1b40*/  SHF.L.U64.HI R54, R56, 0x6, R57 ;  /* 0x0000000638367819 */ /* 0x004fe20000010239 */
[----:B------:R-:W1:Y:S01]  /*1b50*/  LDC R63, c[0x0][0x3d4] ;  /* 0x0000f500ff3f7b82 */ /* 0x000e620000000800 */
[----:B------:R-:W-:Y:S01]  /*1b60*/  LOP3.LUT R61, R61, 0x1c0, RZ, 0xc0, !PT ;  /* 0x000001c03d3d7812 */ /* 0x000fe200078ec0ff */
[----:B------:R-:W-:-:S02]  /*1b70*/  IMAD R3, R48, R35, R3 ;  /* 0x0000002330037224 */ /* 0x000fc400078e0203 */
[C---:B------:R-:W-:Y:S01]  /*1b80*/  VIADD R82, R16.reuse, 0x20 ;  /* 0x0000002010527836 */ /* 0x040fe20000000000 */
[----:B---3--:R-:W-:Y:S01]  /*1b90*/  ISETP.GE.AND P2, PT, R16, R33, PT ;  /* 0x000000211000720c */ /* 0x008fe20003f46270 */
[----:B------:R-:W-:Y:S01]  /*1ba0*/  IMAD.IADD R5, R5, 0x1, R3 ;  /* 0x0000000105057824 */ /* 0x000fe200078e0203 */
[----:B------:R-:W-:Y:S01]  /*1bb0*/  SHF.R.U32.HI R62, RZ, 0x3, R61 ;  /* 0x00000003ff3e7819 */ /* 0x000fe2000001163d */
[----:B------:R-:W2:Y:S01]  /*1bc0*/  @P0 LDC R7, c[0x0][0x42c] ;  /* 0x00010b00ff070b82 */ /* 0x000ea20000000800 */
[C---:B------:R-:W-:Y:S01]  /*1bd0*/  SEL R13, R33.reuse, RZ, P2 ;  /* 0x000000ff210d7207 */ /* 0x040fe20001000000 */
[----:B------:R-:W-:Y:S01]  /*1be0*/  IMAD.SHL.U32 R53, R34, 0x40, RZ ;  /* 0x0000004022357824 */ /* 0x000fe200078e00ff */
[----:B------:R-:W-:Y:S01]  /*1bf0*/  P2R R74, PR, RZ, 0x4 ;  /* 0x00000004ff4a7803 */ /* 0x000fe20000000000 */
[----:B------:R-:W-:Y:S02]  /*1c00*/  IMAD.SHL.U32 R64, R33, 0x2, RZ ;  /* 0x0000000221407824 */ /* 0x000fe400078e00ff */
[----:B------:R-:W-:Y:S01]  /*1c10*/  IMAD.IADD R13, R16, 0x1, R13 ;  /* 0x00000001100d7824 */ /* 0x000fe200078e020d */
[----:B0-----:R-:W-:Y:S01]  /*1c20*/  SHF.L.U64.HI R55, R46, 0x6, R47 ;  /* 0x000000062e377819 */ /* 0x001fe2000001022f */
[----:B------:R-:W0:Y:S03]  /*1c30*/  @P0 LDC R9, c[0x0][0x430] ;  /* 0x00010c00ff090b82 */ /* 0x000e260000000800 */
[----:B------:R-:W-:-:S04]  /*1c40*/  SHF.R.S32.HI R50, RZ, 0x1f, R13 ;  /* 0x0000001fff327819 */ /* 0x000fc8000001140d */
[----:B------:R-:W-:Y:S01]  /*1c50*/  LEA.HI R50, R50, R13, RZ, 0x3 ;  /* 0x0000000d32327211 */ /* 0x000fe200078f18ff */
[----:B------:R-:W3:Y:S01]  /*1c60*/  LDC R65, c[0x0][0x2e4] ;  /* 0x0000b900ff417b82 */ /* 0x000ee20000000800 */
[----:B------:R-:W-:Y:S02]  /*1c70*/  SHF.R.U32.HI R32, RZ, 0x7, R32 ;  /* 0x00000007ff207819 */ /* 0x000fe40000011620 */
[----:B------:R-:W-:-:S03]  /*1c80*/  LOP3.LUT R71, R50, 0xfffffff8, RZ, 0xc0, !PT ;  /* 0xfffffff832477812 */ /* 0x000fc600078ec0ff */
[----:B------:R-:W-:Y:S01]  /*1c90*/  VIADD R60, R32, 0x8 ;  /* 0x00000008203c7836 */ /* 0x000fe20000000000 */
[----:B------:R-:W-:Y:S01]  /*1ca0*/  SHF.R.S32.HI R75, RZ, 0x1f, R71 ;  /* 0x0000001fff4b7819 */ /* 0x000fe20000011447 */
[----:B--2---:R-:W-:-:S05]  /*1cb0*/  @P0 IMAD.HI.U32 R0, R26, R7, RZ ;  /* 0x000000071a000227 */ /* 0x004fca00078e00ff */
[----:B0-----:R-:W-:Y:S02]  /*1cc0*/  @P0 SHF.R.U32.HI R26, RZ, R9, R0 ;  /* 0x00000009ff1a0219 */ /* 0x001fe40000011600 */
[----:B------:R-:W-:Y:S02]  /*1cd0*/  ISETP.NE.U32.AND P0, PT, RZ, UR6, PT ;  /* 0x00000006ff007c0c */ /* 0x000fe4000bf05070 */
[----:B------:R-:W-:Y:S01]  /*1ce0*/  SHF.R.S32.HI R0, RZ, 0x1f, R26 ;  /* 0x0000001fff007819 */ /* 0x000fe2000001141a */
[----:B------:R-:W-:Y:S01]  /*1cf0*/  IMAD.WIDE.U32 R4, R26, UR4, R4 ;  /* 0x000000041a047c25 */ /* 0x000fe2000f8e0004 */
[----:B------:R-:W-:Y:S01]  /*1d00*/  ISETP.NE.AND.EX P0, PT, RZ, UR7, PT, P0 ;  /* 0x00000007ff007c0c */ /* 0x000fe2000bf05300 */
[----:B------:R-:W-:Y:S02]  /*1d10*/  ULDC.64 UR6, c[0x0][0x320] ;  /* 0x0000c80000067ab9 */ /* 0x000fe40000000a00 */
[C---:B------:R-:W-:Y:S02]  /*1d20*/  IMAD R7, R0.reuse, UR6, RZ ;  /* 0x0000000600077c24 */ /* 0x040fe4000f8e02ff */
[----:B------:R-:W-:-:S02]  /*1d30*/  IMAD R3, R0, UR4, RZ ;  /* 0x0000000400037c24 */ /* 0x000fc4000f8e02ff */
[C---:B------:R-:W-:Y:S02]  /*1d40*/  IMAD R9, R26.reuse, UR7, R7 ;  /* 0x000000071a097c24 */ /* 0x040fe4000f8e0207 */
[----:B------:R-:W-:-:S04]  /*1d50*/  IMAD.WIDE.U32 R6, R26, UR6, R16 ;  /* 0x000000061a067c25 */ /* 0x000fc8000f8e0010 */
[----:B------:R-:W-:Y:S01]  /*1d60*/  IMAD R3, R26, UR5, R3 ;  /* 0x000000051a037c24 */ /* 0x000fe2000f8e0203 */
[----:B------:R-:W-:Y:S01]  /*1d70*/  ULDC.64 UR4, c[0x0][0x300] ;  /* 0x0000c00000047ab9 */ /* 0x000fe20000000a00 */
[----:B------:R-:W-:Y:S02]  /*1d80*/  IADD3 R7, R7, R9, RZ ;  /* 0x0000000907077210 */ /* 0x000fe40007ffe0ff */
[----:B------:R-:W-:Y:S01]  /*1d90*/  IMAD.IADD R5, R5, 0x1, R3 ;  /* 0x0000000105057824 */ /* 0x000fe200078e0203 */
[----:B------:R-:W-:Y:S02]  /*1da0*/  SHF.R.S32.HI R0, RZ, 0x1f, R29 ;  /* 0x0000001fff007819 */ /* 0x000fe4000001141d */
[----:B------:R-:W-:Y:S02]  /*1db0*/  SEL R9, R29, RZ, !P0 ;  /* 0x000000ff1d097207 */ /* 0x000fe40004000000 */
[----:B------:R-:W-:-:S03]  /*1dc0*/  SEL R0, R0, RZ, !P0 ;  /* 0x000000ff00007207 */ /* 0x000fc60004000000 */
[----:B------:R-:W-:-:S04]  /*1dd0*/  IMAD.WIDE.U32 R44, R9, UR4, R4 ;  /* 0x00000004092c7c25 */ /* 0x000fc8000f8e0004 */
[----:B------:R-:W-:Y:S02]  /*1de0*/  IMAD R8, R0, UR4, RZ ;  /* 0x0000000400087c24 */ /* 0x000fe4000f8e02ff */
[----:B------:R-:W-:-:S04]  /*1df0*/  IMAD.WIDE.U32 R4, R23, R34, R16 ;  /* 0x0000002217047225 */ /* 0x000fc800078e0010 */
[C---:B------:R-:W-:Y:S01]  /*1e00*/  IMAD R3, R9.reuse, UR5, R8 ;  /* 0x0000000509037c24 */ /* 0x040fe2000f8e0208 */
[----:B------:R-:W-:Y:S01]  /*1e10*/  ULDC.64 UR4, c[0x0][0x328] ;  /* 0x0000ca0000047ab9 */ /* 0x000fe20000000a00 */
[----:B------:R-:W-:Y:S02]  /*1e20*/  IMAD R8, R208, R34, RZ ;  /* 0x00000022d0087224 */ /* 0x000fe400078e02ff */
[----:B------:R-:W-:-:S04]  /*1e30*/  IMAD.WIDE.U32 R40, R9, UR4, R6 ;  /* 0x0000000409287c25 */ /* 0x000fc8000f8e0006 */
[----:B------:R-:W-:Y:S02]  /*1e40*/  IMAD R11, R23, R35, R8 ;  /* 0x00000023170b7224 */ /* 0x000fe400078e0208 */
[----:B------:R-:W-:Y:S01]  /*1e50*/  IMAD R8, R0, UR4, RZ ;  /* 0x0000000400087c24 */ /* 0x000fe2000f8e02ff */
[----:B------:R-:W-:Y:S01]  /*1e60*/  ULDC UR4, c[0x0][0x2e4] ;  /* 0x0000b90000047ab9 */ /* 0x000fe20000000800 */
[----:B------:R-:W-:Y:S01]  /*1e70*/  IMAD.IADD R0, R45, 0x1, R3 ;  /* 0x000000012d007824 */ /* 0x000fe200078e0203 */
[----:B------:R-:W-:Y:S01]  /*1e80*/  IADD3 R3, P0, R44, R4, RZ ;  /* 0x000000042c037210 */ /* 0x000fe20007f1e0ff */
[----:B------:R-:W-:Y:S01]  /*1e90*/  IMAD R4, R208, R56, RZ ;  /* 0x00000038d0047224 */ /* 0x000fe200078e02ff */
[----:B------:R-:W-:Y:S01]  /*1ea0*/  ISETP.GE.AND P4, PT, R16, UR4, PT ;  /* 0x0000000410007c0c */ /* 0x000fe2000bf86270 */
[----:B------:R-:W-:Y:S01]  /*1eb0*/  IMAD R77, R9, UR5, R8 ;  /* 0x00000005094d7c24 */ /* 0x000fe2000f8e0208 */
[----:B------:R-:W-:Y:S01]  /*1ec0*/  IADD3.X R26, R0, R5, R11, P0, !PT ;  /* 0x00000005001a7210 */ /* 0x000fe200007fe40b */
[C---:B------:R-:W-:Y:S01]  /*1ed0*/  IMAD R21, R23.reuse, R57, R4 ;  /* 0x0000003917157224 */ /* 0x040fe200078e0204 */
[C---:B------:R-:W-:Y:S01]  /*1ee0*/  IADD3 R48, P0, R23.reuse, R48, RZ ;  /* 0x0000003017307210 */ /* 0x040fe20007f1e0ff */
[----:B------:R-:W-:Y:S01]  /*1ef0*/  IMAD.WIDE.U32 R8, R23, R56, R16 ;  /* 0x0000003817087225 */ /* 0x000fe200078e0010 */
[----:B------:R-:W-:-:S02]  /*1f00*/  ISETP.GE.AND P3, PT, R82, UR4, PT ;  /* 0x0000000452007c0c */ /* 0x000fc4000bf66270 */
[----:B------:R-:W-:Y:S01]  /*1f10*/  IADD3.X R49, R208, R15, RZ, P0, !PT ;  /* 0x0000000fd0317210 */ /* 0x000fe200007fe4ff */
[----:B------:R-:W-:Y:S01]  /*1f20*/  IMAD.WIDE.U32 R4, R23, R56, R42 ;  /* 0x0000003817047225 */ /* 0x000fe200078e002a */
[----:B------:R-:W-:-:S03]  /*1f30*/  IADD3 R9, R21, R9, RZ ;  /* 0x0000000915097210 */ /* 0x000fc60007ffe0ff */
[-C--:B------:R-:W-:Y:S02]  /*1f40*/  IMAD R6, R208, R46.reuse, RZ ;  /* 0x0000002ed0067224 */ /* 0x080fe400078e02ff */
[----:B------:R-:W-:Y:S01]  /*1f50*/  IMAD.IADD R5, R5, 0x1, R21 ;  /* 0x0000000105057824 */ /* 0x000fe200078e0215 */
[----:B-----5:R-:W-:Y:S01]  /*1f60*/  SHF.R.S32.HI R21, RZ, 0x1f, R27 ;  /* 0x0000001fff157819 */ /* 0x020fe2000001141b */
[C---:B------:R-:W-:Y:S02]  /*1f70*/  IMAD R29, R23.reuse, R47, R6 ;  /* 0x0000002f171d7224 */ /* 0x040fe400078e0206 */
[----:B------:R-:W-:-:S04]  /*1f80*/  IMAD.WIDE.U32 R6, R23, R46, R42 ;  /* 0x0000002e17067225 */ /* 0x000fc800078e002a */
[----:B------:R-:W-:Y:S01]  /*1f90*/  IMAD R12, R21, R56, RZ ;  /* 0x00000038150c7224 */ /* 0x000fe200078e02ff */
[----:B------:R-:W-:Y:S01]  /*1fa0*/  IADD3 R7, R7, R29, RZ ;  /* 0x0000001d07077210 */ /* 0x000fe20007ffe0ff */
[----:B------:R-:W-:-:S04]  /*1fb0*/  IMAD.WIDE.U32 R10, R23, R46, R16 ;  /* 0x0000002e170a7225 */ /* 0x000fc800078e0010 */
[----:B------:R-:W-:Y:S01]  /*1fc0*/  IMAD R13, R27, R57, R12 ;  /* 0x000000391b0d7224 */ /* 0x000fe200078e020c */
[----:B------:R-:W-:Y:S01]  /*1fd0*/  SHF.L.U32 R57, R46, 0x6, RZ ;  /* 0x000000062e397819 */ /* 0x000fe200000006ff */
[----:B------:R-:W-:Y:S02]  /*1fe0*/  IMAD.IADD R11, R29, 0x1, R11 ;  /* 0x000000011d0b7824 */ /* 0x000fe400078e020b */
[-C--:B------:R-:W-:Y:S02]  /*1ff0*/  IMAD R12, R21, R46.reuse, RZ ;  /* 0x0000002e150c7224 */ /* 0x080fe400078e02ff */
[----:B------:R-:W-:-:S04]  /*2000*/  IMAD.WIDE.U32 R28, R27, R46, R10 ;  /* 0x0000002e1b1c7225 */ /* 0x000fc800078e000a */
[C---:B------:R-:W-:Y:S02]  /*2010*/  IMAD R73, R27.reuse, R47, R12 ;  /* 0x0000002f1b497224 */ /* 0x040fe400078e020c */
[C---:B------:R-:W-:Y:S02]  /*2020*/  IMAD.WIDE.U32 R20, R27.reuse, R46, R6 ;  /* 0x0000002e1b147225 */ /* 0x040fe400078e0006 */
[----:B------:R-:W0:Y:S02]  /*2030*/  LDC.64 R46, c[0x0][0x2d8] ;  /* 0x0000b600ff2e7b82 */ /* 0x000e240000000a00 */
[----:B------:R-:W-:Y:S01]  /*2040*/  IMAD.WIDE.U32 R36, R27, R56, R4 ;  /* 0x000000381b247225 */ /* 0x000fe200078e0004 */
[----:B------:R-:W-:-:S03]  /*2050*/  LOP3.LUT R5, R61, 0x18, R16, 0xf8, !PT ;  /* 0x000000183d057812 */ /* 0x000fc600078ef810 */
[----:B------:R-:W-:Y:S01]  /*2060*/  IMAD.WIDE.U32 R38, R27, R56, R8 ;  /* 0x000000381b267225 */ /* 0x000fe200078e0008 */
[-C--:B------:R-:W-:Y:S02]  /*2070*/  LOP3.LUT R66, R5, R62.reuse, RZ, 0x3c, !PT ;  /* 0x0000003e05427212 */ /* 0x080fe400078e3cff */
[----:B------:R-:W-:Y:S01]  /*2080*/  LOP3.LUT R5, R61, 0x38, R50, 0xf8, !PT ;  /* 0x000000383d057812 */ /* 0x000fe200078ef832 */
[----:B------:R-:W-:Y:S01]  /*2090*/  IMAD.IADD R69, R73, 0x1, R29 ;  /* 0x0000000149457824 */ /* 0x000fe200078e021d */
[----:B------:R-:W-:Y:S01]  /*20a0*/  IADD3 R68, R37, R13, RZ ;  /* 0x0000000d25447210 */ /* 0x000fe20007ffe0ff */
[----:B------:R-:W-:Y:S01]  /*20b0*/  IMAD.SHL.U32 R56, R56, 0x40, RZ ;  /* 0x0000004038387824 */ /* 0x000fe200078e00ff */
[----:B------:R-:W-:Y:S01]  /*20c0*/  LOP3.LUT R70, R5, R62, RZ, 0x3c, !PT ;  /* 0x0000003e05467212 */ /* 0x000fe200078e3cff */
[----:B------:R-:W-:Y:S02]  /*20d0*/  IMAD R66, R189, 0x200, R66 ;  /* 0x00000200bd427824 */ /* 0x000fe400078e0242 */
[----:B------:R-:W-:-:S02]  /*20e0*/  IMAD.IADD R67, R13, 0x1, R39 ;  /* 0x000000010d437824 */ /* 0x000fc400078e0227 */
[----:B------:R-:W-:Y:S02]  /*20f0*/  IMAD.IADD R73, R21, 0x1, R73 ;  /* 0x0000000115497824 */ /* 0x000fe400078e0249 */
[----:B------:R-:W-:Y:S02]  /*2100*/  IMAD R70, R189, 0x200, R70 ;  /* 0x00000200bd467824 */ /* 0x000fe400078e0246 */
[----:B-1-3--:R-:W-:-:S07]  /*2110*/  IMAD.IADD R77, R41, 0x1, R77 ;  /* 0x00000001294d7824 */ /* 0x00afce00078e024d */
.L_x_3152:
[----:B------:R-:W-:Y:S01]  /*2120*/  IADD3 R51, R51, -0x1, RZ ;  /* 0xffffffff33337810 */ /* 0x000fe20007ffe0ff */
[----:B--2---:R-:W-:Y:S01]  /*2130*/  IMAD.SHL.U32 R33, R19, 0x1000, RZ ;  /* 0x0000100013217824 */ /* 0x004fe200078e00ff */
[----:B------:R-:W-:Y:S05]  /*2140*/  YIELD ;  /* 0x0000000000007946 */ /* 0x000fea0003800000 */
[----:B------:R-:W-:Y:S01]  /*2150*/  SHF.R.S32.HI R58, RZ, 0x1f, R51 ;  /* 0x0000001fff3a7819 */ /* 0x000fe20000011433 */
[-C--:B------:R-:W-:Y:S01]  /*2160*/  IMAD R4, R52, R51.reuse, RZ ;  /* 0x0000003334047224 */ /* 0x080fe200078e02ff */
[----:B------:R-:W-:Y:S01]  /*2170*/  BSSY B0, `(.L_x_3123) ;  /* 0x0000179000007945 */ /* 0x000fe20003800000 */
[----:B---3--:R-:W-:Y:S01]  /*2180*/  IMAD.WIDE.U32 R14, R53, R51, RZ ;  /* 0x00000033350e7225 */ /* 0x008fe200078e00ff */
[----:B------:R-:W-:-:S03]  /*2190*/  ISETP.GT.AND P2, PT, R51, R31, PT ;  /* 0x0000001f3300720c */ /* 0x000fc60003f44270 */
[----:B------:R-:W-:Y:S01]  /*21a0*/  IMAD R5, R58, R53, R4 ;  /* 0x000000353a057224 */ /* 0x000fe200078e0204 */
[----:B------:R-:W-:-:S03]  /*21b0*/  IADD3 R4, P0, R3, R14, RZ ;  /* 0x0000000e03047210 */ /* 0x000fc60007f1e0ff */
[----:B------:R-:W-:Y:S01]  /*21c0*/  IMAD.IADD R79, R15, 0x1, R5 ;  /* 0x000000010f4f7824 */ /* 0x000fe200078e0205 */
[----:B------:R-:W-:Y:S02]  /*21d0*/  IADD3 R5, R66, R33, RZ ;  /* 0x0000002142057210 */ /* 0x000fe40007ffe0ff */
[----:B0-----:R-:W-:Y:S01]  /*21e0*/  LEA R12, P1, R4, R46, 0x1 ;  /* 0x0000002e040c7211 */ /* 0x001fe200078208ff */
[----:B------:R-:W-:Y:S01]  /*21f0*/  IMAD.X R6, R79, 0x1, R26, P0 ;  /* 0x000000014f067824 */ /* 0x000fe200000e061a */
[----:B------:R-:W-:Y:S01]  /*2200*/  ISETP.GE.AND P0, PT, R63, 0x1, PT ;  /* 0x000000013f00780c */ /* 0x000fe20003f06270 */
[----:B------:R-:W-:-:S03]  /*2210*/  IMAD R32, R5, 0x2, R2 ;  /* 0x0000000205207824 */ /* 0x000fc600078e0202 */
[----:B------:R-:W-:-:S09]  /*2220*/  LEA.HI.X R13, R4, R47, R6, 0x1, P1 ;  /* 0x0000002f040d7211 */ /* 0x000fd200008f0c06 */
[----:B----4-:R-:W-:Y:S05]  /*2230*/  @!P0 BRA `(.L_x_3124) ;  /* 0x0000001400508947 */ /* 0x010fea0003800000 */
[----:B------:R-:W-:Y:S01]  /*2240*/  ULDC.U8 UR4, c[0x0][0x3f0] ;  /* 0x0000fc0000047ab9 */ /* 0x000fe20000000000 */
[-C--:B------:R-:W-:Y:S01]  /*2250*/  IMAD R7, R54, R51.reuse, RZ ;  /* 0x0000003336077224 */ /* 0x080fe200078e02ff */
[----:B------:R-:W-:Y:S01]  /*2260*/  ISETP.NE.AND P0, PT, RZ, UR4, PT ;  /* 0x00000004ff007c0c */ /* 0x000fe2000bf05270 */
[----:B------:R-:W-:-:S04]  /*2270*/  IMAD.WIDE.U32 R4, R56, R51, RZ ;  /* 0x0000003338047225 */ /* 0x000fc800078e00ff */
[----:B------:R-:W-:-:S04]  /*2280*/  IMAD R7, R58, R56, R7 ;  /* 0x000000383a077224 */ /* 0x000fc800078e0207 */
[----:B------:R-:W-:-:S04]  /*2290*/  IMAD.IADD R59, R5, 0x1, R7 ;  /* 0x00000001053b7824 */ /* 0x000fc800078e0207 */
[----:B------:R-:W-:Y:S05]  /*22a0*/  @!P0 BRA `(.L_x_3125) ;  /* 0x00000008007c8947 */ /* 0x000fea0003800000 */
[----:B------:R-:W-:Y:S01]  /*22b0*/  IMAD R6, R51, -0x40, R24 ;  /* 0xffffffc033067824 */ /* 0x000fe200078e0218 */
[----:B------:R-:W-:Y:S01]  /*22c0*/  BSSY B1, `(.L_x_3126) ;  /* 0x000001e000017945 */ /* 0x000fe20003800000 */
[----:B------:R-:W-:Y:S02]  /*22d0*/  CS2R R8, SRZ ;  /* 0x0000000000087805 */ /* 0x000fe4000001ff00 */
[----:B------:R-:W-:Y:S02]  /*22e0*/  CS2R R34, SRZ ;  /* 0x0000000000227805 */ /* 0x000fe4000001ff00 */
[----:B------:R-:W-:Y:S02]  /*22f0*/  CS2R R10, SRZ ;  /* 0x00000000000a7805 */ /* 0x000fe4000001ff00 */
[----:B------:R-:W-:Y:S02]  /*2300*/  VIMNMX R6, R6, 0x40, PT ;  /* 0x0000004006067848 */ /* 0x000fe40003fe0100 */
[----:B------:R-:W-:-:S02]  /*2310*/  CS2R R14, SRZ ;  /* 0x00000000000e7805 */ /* 0x000fc4000001ff00 */
[----:B------:R-:W-:-:S13]  /*2320*/  ISETP.GE.AND P1, PT, R23, R6, PT ;  /* 0x000000061700720c */ /* 0x000fda0003f26270 */
[----:B------:R-:W-:Y:S05]  /*2330*/  @P1 BRA `(.L_x_3127) ;  /* 0x0000000000581947 */ /* 0x000fea0003800000 */
[----:B------:R-:W-:Y:S01]  /*2340*/  IMAD R6, R55, R51, RZ ;  /* 0x0000003337067224 */ /* 0x000fe200078e02ff */
[----:B------:R-:W-:Y:S01]  /*2350*/  IADD3 R7, P0, R36, R4, RZ ;  /* 0x0000000424077210 */ /* 0x000fe20007f1e0ff */
[----:B------:R-:W-:Y:S01]  /*2360*/  IMAD.MOV.U32 R72, RZ, RZ, R20 ;  /* 0x000000ffff487224 */ /* 0x000fe200078e0014 */
[----:B------:R-:W-:Y:S01]  /*2370*/  ULDC.64 UR4, c[0x0][0x3c8] ;  /* 0x0000f20000047ab9 */ /* 0x000fe20000000a00 */
[-C--:B------:R-:W-:Y:S01]  /*2380*/  IMAD R9, R58, R57.reuse, R6 ;  /* 0x000000393a097224 */ /* 0x080fe200078e0206 */
[----:B------:R-:W-:Y:S01]  /*2390*/  ULDC.64 UR6, c[0x0][0x3e0] ;  /* 0x0000f80000067ab9 */ /* 0x000fe20000000a00 */
[----:B------:R-:W-:Y:S01]  /*23a0*/  IMAD.WIDE.U32 R4, R51, R57, R72 ;  /* 0x0000003933047225 */ /* 0x000fe200078e0048 */
[----:B------:R-:W-:Y:S02]  /*23b0*/  IADD3.X R10, R59, R68, RZ, P0, !PT ;  /* 0x000000443b0a7210 */ /* 0x000fe400007fe4ff */
[----:B------:R-:W-:Y:S01]  /*23c0*/  LEA R6, P0, R7, UR4, 0x1 ;  /* 0x0000000407067c11 */ /* 0x000fe2000f8008ff */
[----:B------:R-:W-:Y:S01]  /*23d0*/  IMAD.IADD R5, R5, 0x1, R9 ;  /* 0x0000000105057824 */ /* 0x000fe200078e0209 */
[----:B------:R-:W-:Y:S01]  /*23e0*/  LEA R58, P5, R4, UR6, 0x1 ;  /* 0x00000006043a7c11 */ /* 0x000fe2000f8a08ff */
[----:B------:R-:W-:Y:S01]  /*23f0*/  VIADD R8, R42, 0x10 ;  /* 0x000000102a087836 */ /* 0x000fe20000000000 */
[----:B------:R-:W-:-:S02]  /*2400*/  LEA.HI.X R7, R7, UR5, R10, 0x1, P0 ;  /* 0x0000000507077c11 */ /* 0x000fc400080f0c0a */
[----:B------:R-:W-:Y:S02]  /*2410*/  CS2R R10, SRZ ;  /* 0x00000000000a7805 */ /* 0x000fe4000001ff00 */
[----:B------:R-:W-:Y:S02]  /*2420*/  LEA.HI.X R59, R4, UR7, R5, 0x1, P5 ;  /* 0x00000007043b7c11 */ /* 0x000fe4000a8f0c05 */
[-C--:B------:R-:W-:Y:S02]  /*2430*/  ISETP.GE.AND P0, PT, R42, R63.reuse, PT ;  /* 0x0000003f2a00720c */ /* 0x080fe40003f06270 */
[----:B------:R-:W-:Y:S02]  /*2440*/  ISETP.GE.AND P5, PT, R8, R63, PT ;  /* 0x0000003f0800720c */ /* 0x000fe40003fa6270 */
[----:B------:R-:W-:-:S09]  /*2450*/  CS2R R8, SRZ ;  /* 0x0000000000087805 */ /* 0x000fd2000001ff00 */
[----:B------:R0:W5:Y:S04]  /*2460*/  @!P0 LDG.E.64 R34, desc[UR40][R6.64] ;  /* 0x0000002806228981 */ /* 0x000168000c1e1b00 */
[----:B------:R0:W5:Y:S04]  /*2470*/  @!P5 LDG.E.64 R8, desc[UR40][R6.64+0x20] ;  /* 0x000020280608d981 */ /* 0x000168000c1e1b00 */
[----:B------:R0:W5:Y:S04]  /*2480*/  @!P0 LDG.E.64 R14, desc[UR40][R58.64] ;  /* 0x000000283a0e8981 */ /* 0x000168000c1e1b00 */
[----:B------:R0:W5:Y:S02]  /*2490*/  @!P5 LDG.E.64 R10, desc[UR40][R58.64+0x20] ;  /* 0x000020283a0ad981 */ /* 0x000164000c1e1b00 */
.L_x_3127:
[----:B------:R-:W-:Y:S05]  /*24a0*/  BSYNC B1 ;  /* 0x0000000000017941 */ /* 0x000fea0003800000 */
.L_x_3126:
[----:B------:R-:W-:Y:S01]  /*24b0*/  ISETP.NE.AND P0, PT, R184, 0x3, PT ;  /* 0x00000003b800780c */ /* 0x000fe20003f05270 */
[----:B-----5:R-:W-:Y:S01]  /*24c0*/  IMAD.MOV.U32 R4, RZ, RZ, R8 ;  /* 0x000000ffff047224 */ /* 0x020fe200078e0008 */
[----:B------:R-:W-:Y:S01]  /*24d0*/  MOV R5, R9 ;  /* 0x0000000900057202 */ /* 0x000fe20000000f00 */
[----:B0-----:R-:W-:Y:S02]  /*24e0*/  IMAD.MOV.U32 R6, RZ, RZ, R34 ;  /* 0x000000ffff067224 */ /* 0x001fe400078e0022 */
[----:B------:R-:W-:Y:S01]  /*24f0*/  IMAD.MOV.U32 R7, RZ, RZ, R35 ;  /* 0x000000ffff077224 */ /* 0x000fe200078e0023 */
[----:B------:R-:W-:Y:S01]  /*2500*/  PRMT R80, R4, 0x5410, R5 ;  /* 0x0000541004507816 */ /* 0x000fe20000000005 */
[----:B------:R-:W-:Y:S01]  /*2510*/  IMAD.MOV.U32 R4, RZ, RZ, R10 ;  /* 0x000000ffff047224 */ /* 0x000fe200078e000a */
[----:B------:R-:W-:Y:S02]  /*2520*/  MOV R5, R11 ;  /* 0x0000000b00057202 */ /* 0x000fe40000000f00 */
[----:B------:R-:W-:Y:S01]  /*2530*/  PRMT R79, R6, 0x5410, R7 ;  /* 0x00005410064f7816 */ /* 0x000fe20000000007 */
[----:B------:R-:W-:Y:S01]  /*2540*/  IMAD.MOV.U32 R6, RZ, RZ, R14 ;  /* 0x000000ffff067224 */ /* 0x000fe200078e000e */
[----:B------:R-:W-:Y:S01]  /*2550*/  PRMT R84, R4, 0x5410, R5 ;  /* 0x0000541004547816 */ /* 0x000fe20000000005 */
[----:B------:R-:W-:-:S05]  /*2560*/  IMAD.MOV.U32 R7, RZ, RZ, R15 ;  /* 0x000000ffff077224 */ /* 0x000fca00078e000f */
[----:B------:R-:W-:Y:S01]  /*2570*/  PRMT R83, R6, 0x5410, R7 ;  /* 0x0000541006537816 */ /* 0x000fe20000000007 */
[----:B------:R-:W-:Y:S06]  /*2580*/  @!P0 BRA `(.L_x_3128) ;  /* 0x0000000000048947 */ /* 0x000fec0003800000 */
[----:B------:R-:W-:Y:S01]  /*2590*/  BPT.TRAP 0x1 ;  /* 0x000000040000795c */ /* 0x000fe20000300000 */
.L_x_3128:
[----:B------:R-:W-:Y:S01]  /*25a0*/  IMAD R72, R19, 0x8, R2 ;  /* 0x0000000813487824 */ /* 0x000fe200078e0202 */
[----:B------:R-:W-:Y:S01]  /*25b0*/  SHF.L.U32 R59, R185, 0x1f, RZ ;  /* 0x0000001fb93b7819 */ /* 0x000fe200000006ff */
[----:B------:R-:W-:Y:S03]  /*25c0*/  BSSY B1, `(.L_x_3129) ;  /* 0x0000003000017945 */ /* 0x000fe60003800000 */
[----:B------:R-:W0:Y:S02]  /*25d0*/  SYNCS.PHASECHK.TRANS64.TRYWAIT P5, [R72+URZ+0x28c90], R59 ;  /* 0x028c903b480075a7 */ /* 0x000e2400080a017f */
[----:B0-----:R-:W-:Y:S05]  /*25e0*/  @!P5 BRA `(.L_x_3130) ;  /* 0x0000011c0088d947 */ /* 0x001fea0003800000 */
.L_x_3338:
[----:B------:R-:W-:Y:S05]  /*25f0*/  BSYNC B1 ;  /* 0x0000000000017941 */ /* 0x000fea0003800000 */
.L_x_3129:
[----:B------:R-:W-:Y:S05]  /*2600*/  @P1 BRA `(.L_x_3131) ;  /* 0x0000001000bc1947 */ /* 0x000fea0003800000 */
[----:B------:R-:W-:Y:S04]  /*2610*/  BSSY B1, `(.L_x_3132) ;  /* 0x0000031000017945 */ /* 0x000fe80003800000 */
[----:B------:R-:W-:Y:S05]  /*2620*/  @P4 BRA `(.L_x_3133) ;  /* 0x0000000000bc4947 */ /* 0x000fea0003800000 */
[----:B------:R1:W2:Y:S01]  /*2630*/  LDS.128 R4, [R32+0x22400] ;  /* 0x0224000020047984 */ /* 0x0002a20000000c00 */
[----:B------:R-:W-:Y:S01]  /*2640*/  ISETP.GE.AND P5, PT, R42, R63, PT ;  /* 0x0000003f2a00720c */ /* 0x000fe20003fa6270 */
[----:B------:R-:W-:-:S12]  /*2650*/  BSSY B2, `(.L_x_3134) ;  /* 0x000002b000027945 */ /* 0x000fd80003800000 */
[----:B-1----:R-:W-:Y:S05]  /*2660*/  @P5 BRA `(.L_x_3135) ;  /* 0x0000000000a45947 */ /* 0x002fea0003800000 */
[--C-:B------:R-:W-:Y:S02]  /*2670*/  SHF.R.U64 R32, R34, 0x10, R35.reuse ;  /* 0x0000001022207819 */ /* 0x100fe40000001223 */
[----:B------:R-:W-:Y:S02]  /*2680*/  SHF.R.U32.HI R34, RZ, 0x10, R35 ;  /* 0x00000010ff227819 */ /* 0x000fe40000011623 */
[--C-:B------:R-:W-:Y:S01]  /*2690*/  SHF.R.U64 R35, R14, 0x10, R15.reuse ;  /* 0x000000100e237819 */ /* 0x100fe2000000120f */
[----:B------:R-:W-:Y:S01]  /*26a0*/  HADD2.F32 R32, -RZ, R32.H0_H0 ;  /* 0x20000020ff207230 */ /* 0x000fe20000004100 */
[----:B------:R-:W-:Y:S01]  /*26b0*/  SHF.R.U32.HI R58, RZ, 0x10, R15 ;  /* 0x00000010ff3a7819 */ /* 0x000fe2000001160f */
[----:B--2---:R-:W-:Y:S01]  /*26c0*/  HADD2.F32 R15, -RZ, R7.H1_H1 ;  /* 0x30000007ff0f7230 */ /* 0x004fe20000004100 */
[----:B------:R-:W-:Y:S01]  /*26d0*/  MOV R14, R6 ;  /* 0x00000006000e7202 */ /* 0x000fe20000000f00 */
[----:B------:R-:W-:Y:S02]  /*26e0*/  HADD2.F32 R35, -RZ, R35.H0_H0 ;  /* 0x20000023ff237230 */ /* 0x000fe40000004100 */
[----:B------:R-:W-:-:S02]  /*26f0*/  HADD2.F32 R6, -RZ, R5.H1_H1 ;  /* 0x30000005ff067230 */ /* 0x000fc40000004100 */
[----:B------:R-:W-:Y:S02]  /*2700*/  HADD2.F32 R5, -RZ, R5.H0_H0 ;  /* 0x20000005ff057230 */ /* 0x000fe40000004100 */
[----:B------:R-:W-:Y:S02]  /*2710*/  HADD2.F32 R58, -RZ, R58.H0_H0 ;  /* 0x2000003aff3a7230 */ /* 0x000fe40000004100 */
[CC--:B------:R-:W-:Y:S01]  /*2720*/  FMUL.FTZ R76, R6.reuse, R35.reuse ;  /* 0x00000023064c7220 */ /* 0x0c0fe20000410000 */
[----:B------:R-:W-:Y:S02]  /*2730*/  HADD2.F32 R7, -RZ, R7.H0_H0 ;  /* 0x20000007ff077230 */ /* 0x000fe40000004100 */
[----:B------:R-:W-:Y:S01]  /*2740*/  FMUL.FTZ R35, R5, R35 ;  /* 0x0000002305237220 */ /* 0x000fe20000410000 */
[----:B------:R-:W-:Y:S02]  /*2750*/  HADD2.F32 R34, -RZ, R34.H0_H0 ;  /* 0x20000022ff227230 */ /* 0x000fe40000004100 */
[----:B------:R-:W-:Y:S01]  /*2760*/  FMUL.FTZ R78, R15, R58 ;  /* 0x0000003a0f4e7220 */ /* 0x000fe20000410000 */
[----:B------:R-:W-:Y:S01]  /*2770*/  FFMA.FTZ R76, R5, R32, -R76 ;  /* 0x00000020054c7223 */ /* 0x000fe2000001084c */
[----:B------:R-:W-:Y:S01]  /*2780*/  FMUL.FTZ R58, R7, R58 ;  /* 0x0000003a073a7220 */ /* 0x000fe20000410000 */
[----:B------:R-:W-:Y:S01]  /*2790*/  FFMA.FTZ R81, R6, R32, R35 ;  /* 0x0000002006517223 */ /* 0x000fe20000010023 */
[----:B------:R-:W-:-:S02]  /*27a0*/  HADD2.F32 R32, -RZ, R83.H0_H0 ;  /* 0x20000053ff207230 */ /* 0x000fc40000004100 */
[-C--:B------:R-:W-:Y:S01]  /*27b0*/  FFMA.FTZ R78, R7, R34.reuse, -R78 ;  /* 0x00000022074e7223 */ /* 0x080fe2000001084e */
[----:B------:R-:W-:Y:S02]  /*27c0*/  HADD2.F32 R35, -RZ, R83.H1_H1 ;  /* 0x30000053ff237230 */ /* 0x000fe40000004100 */
[----:B------:R-:W-:Y:S01]  /*27d0*/  FFMA.FTZ R85, R15, R34, R58 ;  /* 0x000000220f557223 */ /* 0x000fe2000001003a */
[----:B------:R-:W-:Y:S02]  /*27e0*/  HADD2.F32 R5, -RZ, R4.H1_H1 ;  /* 0x30000004ff057230 */ /* 0x000fe40000004100 */
[----:B------:R-:W-:Y:S02]  /*27f0*/  HADD2.F32 R6, -RZ, R14.H1_H1 ;  /* 0x3000000eff067230 */ /* 0x000fe40000004100 */
[----:B------:R-:W-:Y:S02]  /*2800*/  HADD2.F32 R4, -RZ, R4.H0_H0 ;  /* 0x20000004ff047230 */ /* 0x000fe40000004100 */
[----:B------:R-:W-:-:S02]  /*2810*/  HADD2.F32 R14, -RZ, R14.H0_H0 ;  /* 0x2000000eff0e7230 */ /* 0x000fc40000004100 */
[-C--:B------:R-:W-:Y:S01]  /*2820*/  FMUL.FTZ R83, R6, R35.reuse ;  /* 0x0000002306537220 */ /* 0x080fe20000410000 */
[--C-:B------:R-:W-:Y:S02]  /*2830*/  HADD2.F32 R7, -RZ, R79.reuse.H0_H0 ;  /* 0x2000004fff077230 */ /* 0x100fe40000004100 */
[----:B------:R-:W-:Y:S02]  /*2840*/  HADD2.F32 R15, -RZ, R79.H1_H1 ;  /* 0x3000004fff0f7230 */ /* 0x000fe40000004100 */
[CC--:B------:R-:W-:Y:S01]  /*2850*/  FMUL.FTZ R79, R5.reuse, R32.reuse ;  /* 0x00000020054f7220 */ /* 0x0c0fe20000410000 */
[----:B------:R-:W-:Y:S01]  /*2860*/  FMUL.FTZ R32, R4, R32 ;  /* 0x0000002004207220 */ /* 0x000fe20000410000 */
[----:B------:R-:W-:Y:S02]  /*2870*/  FMUL.FTZ R35, R14, R35 ;  /* 0x000000230e237220 */ /* 0x000fe40000410000 */
        /* <DEDUP_REMOVED lines=8> */
.L_x_3135:
[----:B------:R-:W-:Y:S05]  /*2900*/  BSYNC B2 ;  /* 0x0000000000027941 */ /* 0x000fea0003800000 */
.L_x_3134:
[----:B--2---:R1:W-:Y:S02]  /*2910*/  STG.E.128 desc[UR40][R12.64], R4 ;  /* 0x000000040c007986 */ /* 0x0043e4000c101d28 */
.L_x_3133:
[----:B------:R-:W-:Y:S05]  /*2920*/  BSYNC B1 ;  /* 0x0000000000017941 */ /* 0x000fea0003800000 */
.L_x_3132:
[----:B------:R-:W-:Y:S05]  /*2930*/  @P3 BRA `(.L_x_3131) ;  /* 0x0000000c00f03947 */ /* 0x000fea0003800000 */
[----:B-1----:R-:W-:Y:S01]  /*2940*/  IMAD.MOV.U32 R4, RZ, RZ, 0x20 ;  /* 0x00000020ff047424 */ /* 0x002fe200078e00ff */
[----:B------:R-:W-:Y:S01]  /*2950*/  LOP3.LUT P5, RZ, R186, 0x4, RZ, 0xc0, !PT ;  /* 0x00000004baff7812 */ /* 0x000fe200078ac0ff */
[----:B------:R-:W-:Y:S01]  /*2960*/  VIADD R14, R42, 0x10 ;  /* 0x000000102a0e7836 */ /* 0x000fe20000000000 */
[----:B------:R-:W-:Y:S02]  /*2970*/  BSSY B1, `(.L_x_3136) ;  /* 0x0000030000017945 */ /* 0x000fe40003800000 */
[----:B------:R-:W-:Y:S02]  /*2980*/  SEL R4, R4, 0xffffffe0, !P5 ;  /* 0xffffffe004047807 */ /* 0x000fe40006800000 */
[----:B------:R-:W-:Y:S02]  /*2990*/  ISETP.GE.AND P5, PT, R14, R63, PT ;  /* 0x0000003f0e00720c */ /* 0x000fe40003fa6270 */
[----:B------:R-:W-:-:S05]  /*29a0*/  IADD3 R33, R4, R66, R33 ;  /* 0x0000004204217210 */ /* 0x000fca0007ffe021 */
[----:B------:R-:W-:-:S06]  /*29b0*/  IMAD R4, R33, 0x2, R2 ;  /* 0x0000000221047824 */ /* 0x000fcc00078e0202 */
[----:B------:R-:W1:Y:S01]  /*29c0*/  LDS.128 R4, [R4+0x22400] ;  /* 0x0224000004047984 */ /* 0x000e620000000c00 */
[----:B------:R-:W-:Y:S05]  /*29d0*/  @P5 BRA `(.L_x_3137) ;  /* 0x0000000000a45947 */ /* 0x000fea0003800000 */
[--C-:B------:R-:W-:Y:S02]  /*29e0*/  SHF.R.U64 R15, R8, 0x10, R9.reuse ;  /* 0x00000010080f7819 */ /* 0x100fe40000001209 */
[----:B------:R-:W-:Y:S02]  /*29f0*/  SHF.R.U32.HI R14, RZ, 0x10, R9 ;  /* 0x00000010ff0e7819 */ /* 0x000fe40000011609 */
[--C-:B------:R-:W-:Y:S01]  /*2a00*/  SHF.R.U64 R9, R10, 0x10, R11.reuse ;  /* 0x000000100a097819 */ /* 0x100fe2000000120b */
[----:B------:R-:W-:Y:S01]  /*2a10*/  HADD2.F32 R10, -RZ, R15.H0_H0 ;  /* 0x2000000fff0a7230 */ /* 0x000fe20000004100 */
[----:B------:R-:W-:Y:S01]  /*2a20*/  SHF.R.U32.HI R32, RZ, 0x10, R11 ;  /* 0x00000010ff207819 */ /* 0x000fe2000001160b */
[----:B------:R-:W-:Y:S01]  /*2a30*/  HADD2.F32 R14, -RZ, R14.H0_H0 ;  /* 0x2000000eff0e7230 */ /* 0x000fe20000004100 */
[----:B-1----:R-:W-:Y:S01]  /*2a40*/  MOV R8, R6 ;  /* 0x0000000600087202 */ /* 0x002fe20000000f00 */
        /* <DEDUP_REMOVED lines=10> */
[----:B------:R-:W-:Y:S01]  /*2af0*/  FMUL.FTZ R58, R9, R32 ;  /* 0x00000020093a7220 */ /* 0x000fe20000410000 */
[----:B------:R-:W-:Y:S01]  /*2b00*/  FFMA.FTZ R33, R6, R10, R11 ;  /* 0x0000000a06217223 */ /* 0x000fe2000001000b */
[C---:B------:R-:W-:Y:S01]  /*2b10*/  FMUL.FTZ R32, R7.reuse, R32 ;  /* 0x0000002007207220 */ /* 0x040fe20000410000 */
[--C-:B------:R-:W-:Y:S02]  /*2b20*/  HADD2.F32 R10, -RZ, R84.reuse.H0_H0 ;  /* 0x20000054ff0a7230 */ /* 0x100fe40000004100 */
[-C--:B------:R-:W-:Y:S01]  /*2b30*/  FFMA.FTZ R58, R7, R14.reuse, -R58 ;  /* 0x0000000e073a7223 */ /* 0x080fe2000001083a */
[----:B------:R-:W-:Y:S02]  /*2b40*/  HADD2.F32 R11, -RZ, R84.H1_H1 ;  /* 0x30000054ff0b7230 */ /* 0x000fe40000004100 */
[----:B------:R-:W-:Y:S01]  /*2b50*/  FFMA.FTZ R79, R9, R14, R32 ;  /* 0x0000000e094f7223 */ /* 0x000fe20000010020 */
[----:B------:R-:W-:Y:S02]  /*2b60*/  HADD2.F32 R6, -RZ, R8.H1_H1 ;  /* 0x30000008ff067230 */ /* 0x000fe40000004100 */
[----:B------:R-:W-:Y:S01]  /*2b70*/  FMUL.FTZ R15, R5, R10 ;  /* 0x0000000a050f7220 */ /* 0x000fe20000410000 */
[----:B------:R-:W-:-:S02]  /*2b80*/  HADD2.F32 R4, -RZ, R4.H0_H0 ;  /* 0x20000004ff047230 */ /* 0x000fc40000004100 */
        /* <DEDUP_REMOVED lines=14> */
.L_x_3137:
[----:B------:R-:W-:Y:S05]  /*2c70*/  BSYNC B1 ;  /* 0x0000000000017941 */ /* 0x000fea0003800000 */
.L_x_3136:
[----:B-1----:R1:W-:Y:S01]  /*2c80*/  STG.E.128 desc[UR40][R12.64+0x40], R4 ;  /* 0x000040040c007986 */ /* 0x0023e2000c101d28 */
[----:B------:R-:W-:Y:S05]  /*2c90*/  BRA `(.L_x_3131) ;  /* 0x0000000c00187947 */ /* 0x000fea0003800000 */
.L_x_3125:
[----:B------:R-:W-:-:S05]  /*2ca0*/  IMAD R5, R51, -0x40, R24 ;  /* 0xffffffc033057824 */ /* 0x000fca00078e0218 */
[----:B------:R-:W-:-:S04]  /*2cb0*/  VIMNMX R6, R5, 0x40, PT ;  /* 0x0000004005067848 */ /* 0x000fc80003fe0100 */
[----:B------:R-:W-:-:S04]  /*2cc0*/  ISETP.GE.AND P1, PT, R23, R6, PT ;  /* 0x000000061700720c */ /* 0x000fc80003f26270 */
[----:B------:R-:W-:-:S13]  /*2cd0*/  ISETP.GE.OR P0, PT, R16, R63, P1 ;  /* 0x0000003f1000720c */ /* 0x000fda0000f06670 */
[----:B------:R-:W0:Y:S01]  /*2ce0*/  @!P0 LDC.64 R12, c[0x0][0x3c8] ;  /* 0x0000f200ff0c8b82 */ /* 0x000e220000000a00 */
[----:B------:R-:W-:Y:S01]  /*2cf0*/  @!P0 IADD3 R6, P5, R38, R4, RZ ;  /* 0x0000000426068210 */ /* 0x000fe20007fbe0ff */
[----:B------:R-:W-:Y:S02]  /*2d00*/  @!P0 IMAD R4, R55, R51, RZ ;  /* 0x0000003337048224 */ /* 0x000fe400078e02ff */
[----:B------:R-:W-:Y:S02]  /*2d10*/  @!P0 IMAD.MOV.U32 R5, RZ, RZ, R69 ;  /* 0x000000ffff058224 */ /* 0x000fe400078e0045 */
[----:B------:R-:W-:Y:S02]  /*2d20*/  @!P0 IMAD R9, R58, R57, R4 ;  /* 0x000000393a098224 */ /* 0x000fe400078e0204 */
[----:B------:R-:W1:Y:S01]  /*2d30*/  @!P0 LDC.64 R34, c[0x0][0x3e0] ;  /* 0x0000f800ff228b82 */ /* 0x000e620000000a00 */
[----:B------:R-:W-:Y:S02]  /*2d40*/  @!P0 IMAD.MOV.U32 R4, RZ, RZ, R28 ;  /* 0x000000ffff048224 */ /* 0x000fe400078e001c */
[----:B------:R-:W-:-:S02]  /*2d50*/  @!P0 IMAD.X R7, R59, 0x1, R67, P5 ;  /* 0x000000013b078824 */ /* 0x000fc400028e0643 */
[----:B------:R-:W-:Y:S01]  /*2d60*/  @!P0 IMAD.WIDE.U32 R10, R51, R57, R4 ;  /* 0x00000039330a8225 */ /* 0x000fe200078e0004 */
[----:B------:R-:W-:-:S04]  /*2d70*/  CS2R R4, SRZ ;  /* 0x0000000000047805 */ /* 0x000fc8000001ff00 */
[----:B------:R-:W-:Y:S02]  /*2d80*/  @!P0 IADD3 R11, R9, R11, RZ ;  /* 0x0000000b090b8210 */ /* 0x000fe40007ffe0ff */
[----:B0-----:R-:W-:-:S04]  /*2d90*/  @!P0 LEA R12, P5, R6, R12, 0x1 ;  /* 0x0000000c060c8211 */ /* 0x001fc800078a08ff */
[----:B------:R-:W-:Y:S02]  /*2da0*/  @!P0 LEA.HI.X R13, R6, R13, R7, 0x1, P5 ;  /* 0x0000000d060d8211 */ /* 0x000fe400028f0c07 */
[----:B------:R-:W-:Y:S02]  /*2db0*/  CS2R R6, SRZ ;  /* 0x0000000000067805 */ /* 0x000fe4000001ff00 */
[C---:B-1----:R-:W-:Y:S02]  /*2dc0*/  @!P0 LEA R34, P5, R10.reuse, R34, 0x1 ;  /* 0x000000220a228211 */ /* 0x042fe400078a08ff */
[----:B------:R-:W-:Y:S02]  /*2dd0*/  CS2R R8, SRZ ;  /* 0x0000000000087805 */ /* 0x000fe4000001ff00 */
[----:B------:R-:W2:Y:S01]  /*2de0*/  @!P0 LDG.E.128 R4, desc[UR40][R12.64] ;  /* 0x000000280c048981 */ /* 0x000ea2000c1e1d00 */
[----:B------:R-:W-:Y:S02]  /*2df0*/  @!P0 LEA.HI.X R35, R10, R35, R11, 0x1, P5 ;  /* 0x000000230a238211 */ /* 0x000fe400028f0c0b */
[----:B------:R-:W-:-:S06]  /*2e00*/  CS2R R10, SRZ ;  /* 0x00000000000a7805 */ /* 0x000fcc000001ff00 */
[----:B------:R0:W3:Y:S01]  /*2e10*/  @!P0 LDG.E.128 R8, desc[UR40][R34.64] ;  /* 0x0000002822088981 */ /* 0x0000e2000c1e1d00 */
[----:B------:R-:W-:Y:S02]  /*2e20*/  ISETP.NE.AND P0, PT, R184, 0x3, PT ;  /* 0x00000003b800780c */ /* 0x000fe40003f05270 */
[----:B------:R-:W-:-:S04]  /*2e30*/  ISETP.GE.AND P5, PT, R16, R63, PT ;  /* 0x0000003f1000720c */ /* 0x000fc80003fa6270 */
[----:B0-----:R-:W-:Y:S01]  /*2e40*/  P2R R35, PR, RZ, 0x20 ;  /* 0x00000020ff237803 */ /* 0x001fe20000000000 */
[----:B--2---:R-:W-:Y:S01]  /*2e50*/  IMAD.MOV.U32 R32, RZ, RZ, R4 ;  /* 0x000000ffff207224 */ /* 0x004fe200078e0004 */
[----:B------:R-:W-:Y:S01]  /*2e60*/  MOV R72, R7 ;  /* 0x0000000700487202 */ /* 0x000fe20000000f00 */
[----:B------:R-:W-:Y:S02]  /*2e70*/  IMAD.MOV.U32 R59, RZ, RZ, R6 ;  /* 0x000000ffff3b7224 */ /* 0x000fe400078e0006 */
[----:B------:R-:W-:Y:S01]  /*2e80*/  IMAD.MOV.U32 R58, RZ, RZ, R5 ;  /* 0x000000ffff3a7224 */ /* 0x000fe200078e0005 */
[----:B------:R-:W-:Y:S02]  /*2e90*/  PRMT R87, R87, 0x5410, R72 ;  /* 0x0000541057577816 */ /* 0x000fe40000000048 */
[----:B------:R-:W-:Y:S01]  /*2ea0*/  PRMT R95, R32, 0x5410, R59 ;  /* 0x00005410205f7816 */ /* 0x000fe2000000003b */
[----:B---3--:R-:W-:Y:S01]  /*2eb0*/  IMAD.MOV.U32 R12, RZ, RZ, R8 ;  /* 0x000000ffff0c7224 */ /* 0x008fe200078e0008 */
[----:B------:R-:W-:Y:S01]  /*2ec0*/  PRMT R83, R83, 0x5410, R58 ;  /* 0x0000541053537816 */ /* 0x000fe2000000003a */
[----:B------:R-:W-:Y:S01]  /*2ed0*/  IMAD.MOV.U32 R13, RZ, RZ, R9 ;  /* 0x000000ffff0d7224 */ /* 0x000fe200078e0009 */
[----:B------:R-:W-:Y:S01]  /*2ee0*/  MOV R34, R11 ;  /* 0x0000000b00227202 */ /* 0x000fe20000000f00 */
[----:B------:R-:W-:-:S03]  /*2ef0*/  IMAD.MOV.U32 R32, RZ, RZ, R10 ;  /* 0x000000ffff207224 */ /* 0x000fc600078e000a */
[----:B------:R-:W-:Y:S02]  /*2f00*/  PRMT R83, R13, 0x7610, R83 ;  /* 0x000076100d537816 */ /* 0x000fe40000000053 */
[----:B------:R-:W-:Y:S02]  /*2f10*/  PRMT R94, R12, 0x5410, R32 ;  /* 0x000054100c5e7816 */ /* 0x000fe40000000020 */
[----:B------:R-:W-:Y:S01]  /*2f20*/  PRMT R87, R34, 0x7610, R87 ;  /* 0x0000761022577816 */ /* 0x000fe20000000057 */
[----:B------:R-:W-:Y:S06]  /*2f30*/  @!P0 BRA `(.L_x_3138) ;  /* 0x0000000000048947 */ /* 0x000fec0003800000 */
[----:B------:R-:W-:Y:S01]  /*2f40*/  BPT.TRAP 0x1 ;  /* 0x000000040000795c */ /* 0x000fe20000300000 */
.L_x_3138:
[----:B------:R-:W-:Y:S01]  /*2f50*/  IMAD R72, R19, 0x8, R2 ;  /* 0x0000000813487824 */ /* 0x000fe200078e0202 */
[----:B------:R-:W-:Y:S01]  /*2f60*/  SHF.L.U32 R59, R185, 0x1f, RZ ;  /* 0x0000001fb93b7819 */ /* 0x000fe200000006ff */
[----:B------:R-:W-:Y:S03]  /*2f70*/  BSSY B1, `(.L_x_3139) ;  /* 0x0000003000017945 */ /* 0x000fe60003800000 */
[----:B------:R-:W0:Y:S02]  /*2f80*/  SYNCS.PHASECHK.TRANS64.TRYWAIT P5, [R72+URZ+0x28c90], R59 ;  /* 0x028c903b480075a7 */ /* 0x000e2400080a017f */
[----:B0-----:R-:W-:Y:S05]  /*2f90*/  @!P5 BRA `(.L_x_3140) ;  /* 0x000001140030d947 */ /* 0x001fea0003800000 */
.L_x_3339:
[----:B------:R-:W-:Y:S05]  /*2fa0*/  BSYNC B1 ;  /* 0x0000000000017941 */ /* 0x000fea0003800000 */
.L_x_3139:
[----:B------:R-:W-:Y:S01]  /*2fb0*/  ISETP.GE.OR P5, PT, R16, R65, P1 ;  /* 0x000000411000720c */ /* 0x000fe20000fa6670 */
[----:B------:R-:W-:Y:S01]  /*2fc0*/  ULDC.64 UR4, c[0x0][0x2f0] ;  /* 0x0000bc0000047ab9 */ /* 0x000fe20000000a00 */
[----:B------:R-:W-:Y:S02]  /*2fd0*/  IMAD.MOV.U32 R78, RZ, RZ, R14 ;  /* 0x000000ffff4e7224 */ /* 0x000fe400078e000e */
[----:B------:R-:W-:Y:S02]  /*2fe0*/  IMAD R12, R208, UR4, RZ ;  /* 0x00000004d00c7c24 */ /* 0x000fe4000f8e02ff */
[----:B------:R-:W-:-:S04]  /*2ff0*/  IMAD.WIDE.U32 R78, R23, UR4, R78 ;  /* 0x00000004174e7c25 */ /* 0x000fc8000f8e004e */
[----:B------:R-:W-:-:S03]  /*3000*/  IMAD R93, R23, UR5, R12 ;  /* 0x00000005175d7c24 */ /* 0x000fc6000f8e020c */
[----:B------:R-:W-:Y:S05]  /*3010*/  @P5 BRA `(.L_x_3131) ;  /* 0x0000000800385947 */ /* 0x000fea0003800000 */
[----:B------:R-:W-:Y:S01]  /*3020*/  IMAD.IADD R93, R93, 0x1, R79 ;  /* 0x000000015d5d7824 */ /* 0x000fe200078e024f */
[----:B------:R-:W-:Y:S01]  /*3030*/  IADD3 R12, P5, P6, R44, R78, R71 ;  /* 0x0000004e2c0c7210 */ /* 0x000fe20007ebe047 */
[----:B------:R-:W-:Y:S03]  /*3040*/  BSSY B1, `(.L_x_3141) ;  /* 0x0000069000017945 */ /* 0x000fe60003800000 */
[----:B------:R-:W-:Y:S02]  /*3050*/  IADD3.X R13, R0, R93, R75, P5, P6 ;  /* 0x0000005d000d7210 */ /* 0x000fe40002fec44b */
[C---:B------:R-:W-:Y:S02]  /*3060*/  LEA R80, P5, R12.reuse, R46, 0x1 ;  /* 0x0000002e0c507211 */ /* 0x040fe400078a08ff */
[----:B------:R-:W-:Y:S02]  /*3070*/  ISETP.NE.AND P6, PT, R35, RZ, PT ;  /* 0x000000ff2300720c */ /* 0x000fe40003fc5270 */
[----:B------:R-:W-:-:S02]  /*3080*/  LEA.HI.X R81, R12, R47, R13, 0x1, P5 ;  /* 0x0000002f0c517211 */ /* 0x000fc400028f0c0d */
[----:B------:R-:W-:Y:S02]  /*3090*/  ISETP.NE.AND P5, PT, R74, RZ, PT ;  /* 0x000000ff4a00720c */ /* 0x000fe40003fa5270 */
[----:B------:R-:W-:-:S04]  /*30a0*/  IADD3 R13, -R64, R65, RZ ;  /* 0x00000041400d7210 */ /* 0x000fc80007ffe1ff */
[----:B------:R-:W-:-:S04]  /*30b0*/  SEL R13, R64, R13, !P5 ;  /* 0x0000000d400d7207 */ /* 0x000fc80006800000 */
[----:B------:R-:W-:-:S04]  /*30c0*/  SHF.R.S32.HI R12, RZ, 0x1f, R13 ;  /* 0x0000001fff0c7819 */ /* 0x000fc8000001140d */
[----:B------:R-:W-:-:S04]  /*30d0*/  LEA.HI R12, R12, R13, RZ, 0x4 ;  /* 0x0000000d0c0c7211 */ /* 0x000fc800078f20ff */
[----:B------:R-:W-:-:S04]  /*30e0*/  SHF.R.S32.HI R13, RZ, 0x4, R12 ;  /* 0x00000004ff0d7819 */ /* 0x000fc8000001140c */
[----:B------:R-:W-:-:S05]  /*30f0*/  LEA.HI.SX32 R13, R50, R13, 0x1d ;  /* 0x0000000d320d7211 */ /* 0x000fca00078feaff */
[----:B------:R-:W-:-:S05]  /*3100*/  IMAD.SHL.U32 R58, R13, 0x8, RZ ;  /* 0x000000080d3a7824 */ /* 0x000fca00078e00ff */
[----:B------:R-:W-:-:S04]  /*3110*/  LOP3.LUT R13, R61, 0x38, R58, 0xf8, !PT ;  /* 0x000000383d0d7812 */ /* 0x000fc800078ef83a */
[----:B------:R-:W-:Y:S01]  /*3120*/  LOP3.LUT R12, R13, R62, RZ, 0x3c, !PT ;  /* 0x0000003e0d0c7212 */ /* 0x000fe200078e3cff */
[----:B------:R-:W-:-:S04]  /*3130*/  IMAD.IADD R13, R70, 0x1, R33 ;  /* 0x00000001460d7824 */ /* 0x000fc800078e0221 */
[----:B------:R-:W-:Y:S02]  /*3140*/  IMAD R12, R189, 0x200, R12 ;  /* 0x00000200bd0c7824 */ /* 0x000fe400078e020c */
[----:B------:R-:W-:-:S03]  /*3150*/  IMAD R13, R13, 0x2, R2 ;  /* 0x000000020d0d7824 */ /* 0x000fc600078e0202 */
[----:B------:R-:W-:-:S03]  /*3160*/  IADD3 R33, R33, R12, RZ ;  /* 0x0000000c21217210 */ /* 0x000fc60007ffe0ff */
[----:B------:R-:W1:Y:S02]  /*3170*/  LDS.128 R12, [R13+0x22400] ;  /* 0x022400000d0c7984 */ /* 0x000e640000000c00 */
[----:B------:R-:W-:-:S06]  /*3180*/  IMAD R33, R33, 0x2, R2 ;  /* 0x0000000221217824 */ /* 0x000fcc00078e0202 */
[----:B------:R-:W2:Y:S01]  /*3190*/  LDS.128 R32, [R33+0x22400] ;  /* 0x0224000021207984 */ /* 0x000ea20000000c00 */
[----:B------:R-:W-:Y:S05]  /*31a0*/  @P6 BRA `(.L_x_3142) ;  /* 0x0000000400486947 */ /* 0x000fea0003800000 */
[--C-:B------:R-:W-:Y:S02]  /*31b0*/  SHF.R.U64 R90, R8, 0x10, R9.reuse ;  /* 0x00000010085a7819 */ /* 0x100fe40000001209 */
[----:B------:R-:W-:Y:S02]  /*31c0*/  SHF.R.U32.HI R8, RZ, 0x10, R9 ;  /* 0x00000010ff087819 */ /* 0x000fe40000011609 */
[--C-:B------:R-:W-:Y:S01]  /*31d0*/  SHF.R.U64 R92, R4, 0x10, R5.reuse ;  /* 0x00000010045c7819 */ /* 0x100fe20000001205 */
[----:B-1----:R-:W-:Y:S01]  /*31e0*/  HADD2.F32 R4, -RZ, R13.H0_H0 ;  /* 0x2000000dff047230 */ /* 0x002fe20000004100 */
[----:B------:R-:W-:Y:S01]  /*31f0*/  SHF.R.U32.HI R76, RZ, 0x10, R5 ;  /* 0x00000010ff4c7819 */ /* 0x000fe20000011605 */
[--C-:B--2---:R-:W-:Y:S01]  /*3200*/  HADD2.F32 R5, -RZ, R33.reuse.H0_H0 ;  /* 0x20000021ff057230 */ /* 0x104fe20000004100 */
[--C-:B------:R-:W-:Y:S01]  /*3210*/  SHF.R.U64 R91, R6, 0x10, R7.reuse ;  /* 0x00000010065b7819 */ /* 0x100fe20000001207 */
[----:B------:R-:W-:Y:S01]  /*3220*/  HADD2.F32 R33, -RZ, R33.H1_H1 ;  /* 0x30000021ff217230 */ /* 0x000fe20000004100 */
[----:B------:R-:W-:Y:S01]  /*3230*/  SHF.R.U32.HI R85, RZ, 0x10, R7 ;  /* 0x00000010ff557819 */ /* 0x000fe20000011607 */
[----:B------:R-:W-:Y:S01]  /*3240*/  HADD2.F32 R7, -RZ, R83.H0_H0 ;  /* 0x20000053ff077230 */ /* 0x000fe20000004100 */
[--C-:B------:R-:W-:Y:S01]  /*3250*/  SHF.R.U64 R89, R10, 0x10, R11.reuse ;  /* 0x000000100a597819 */ /* 0x100fe2000000120b */
[----:B------:R-:W-:Y:S01]  /*3260*/  HADD2.F32 R10, -RZ, R8.H0_H0 ;  /* 0x20000008ff0a7230 */ /* 0x000fe20000004100 */
[----:B------:R-:W-:Y:S01]  /*3270*/  SHF.R.U32.HI R11, RZ, 0x10, R11 ;  /* 0x00000010ff0b7819 */ /* 0x000fe2000001160b */
[----:B------:R-:W-:-:S02]  /*3280*/  HADD2.F32 R13, -RZ, R13.H1_H1 ;  /* 0x3000000dff0d7230 */ /* 0x000fc40000004100 */
[CC--:B------:R-:W-:Y:S01]  /*3290*/  FMUL.FTZ R84, R4.reuse, R7.reuse ;  /* 0x0000000704547220 */ /* 0x0c0fe20000410000 */
[----:B------:R-:W-:Y:S02]  /*32a0*/  HADD2.F32 R6, -RZ, R83.H1_H1 ;  /* 0x30000053ff067230 */ /* 0x000fe40000004100 */
[-C--:B------:R-:W-:Y:S01]  /*32b0*/  FMUL.FTZ R86, R33, R10.reuse ;  /* 0x0000000a21567220 */ /* 0x080fe20000410000 */
[----:B------:R-:W-:Y:S02]  /*32c0*/  HADD2.F32 R8, -RZ, R76.H0_H0 ;  /* 0x2000004cff087230 */ /* 0x000fe40000004100 */
[----:B------:R-:W-:Y:S01]  /*32d0*/  FMUL.FTZ R9, R5, R7 ;  /* 0x0000000705097220 */ /* 0x000fe20000410000 */
[----:B------:R-:W-:Y:S01]  /*32e0*/  FMUL.FTZ R10, R13, R10 ;  /* 0x0000000a0d0a7220 */ /* 0x000fe20000410000 */
[-C--:B------:R-:W-:Y:S01]  /*32f0*/  FFMA.FTZ R84, R5, R6.reuse, R84 ;  /* 0x0000000605547223 */ /* 0x080fe20000010054 */
[--C-:B------:R-:W-:Y:S02]  /*3300*/  HADD2.F32 R5, -RZ, R35.reuse.H0_H0 ;  /* 0x20000023ff057230 */ /* 0x100fe40000004100 */
[----:B------:R-:W-:Y:S01]  /*3310*/  FFMA.FTZ R76, R4, R6, -R9 ;  /* 0x00000006044c7223 */ /* 0x000fe20000010809 */
[----:B------:R-:W-:Y:S01]  /*3320*/  FFMA.FTZ R33, R33, R8, R10 ;  /* 0x0000000821217223 */ /* 0x000fe2000001000a */
[----:B------:R-:W-:-:S02]  /*3330*/  HADD2.F32 R35, -RZ, R35.H1_H1 ;  /* 0x30000023ff237230 */ /* 0x000fc40000004100 */
[----:B------:R-:W-:Y:S01]  /*3340*/  FFMA.FTZ R83, R13, R8, -R86 ;  /* 0x000000080d537223 */ /* 0x000fe20000010856 */
[----:B------:R-:W-:Y:S02]  /*3350*/  HADD2.F32 R4, -RZ, R15.H0_H0 ;  /* 0x2000000fff047230 */ /* 0x000fe40000004100 */
[----:B------:R-:W-:Y:S01]  /*3360*/  HADD2.F32 R10, -RZ, R11.H0_H0 ;  /* 0x2000000bff0a7230 */ /* 0x000fe20000004100 */
[----:B------:R-:W-:Y:S01]  /*3370*/  F2FP.F16.F32.PACK_AB R33, R33, R84 ;  /* 0x000000542121723e */ /* 0x000fe200000000ff */
[----:B------:R-:W-:Y:S01]  /*3380*/  HADD2.F32 R7, -RZ, R87.H0_H0 ;  /* 0x20000057ff077230 */ /* 0x000fe20000004100 */
[----:B------:R-:W-:Y:S01]  /*3390*/  F2FP.F16.F32.PACK_AB R76, R83, R76 ;  /* 0x0000004c534c723e */ /* 0x000fe200000000ff */
[----:B------:R-:W-:Y:S02]  /*33a0*/  HADD2.F32 R15, -RZ, R15.H1_H1 ;  /* 0x3000000fff0f7230 */ /* 0x000fe40000004100 */
[----:B------:R-:W-:Y:S01]  /*33b0*/  FMUL.FTZ R88, R35, R10 ;  /* 0x0000000a23587220 */ /* 0x000fe20000410000 */
[----:B------:R-:W-:-:S02]  /*33c0*/  HADD2.F32 R6, -RZ, R87.H1_H1 ;  /* 0x30000057ff067230 */ /* 0x000fc40000004100 */
[CC--:B------:R-:W-:Y:S01]  /*33d0*/  FMUL.FTZ R86, R4.reuse, R7.reuse ;  /* 0x0000000704567220 */ /* 0x0c0fe20000410000 */
[----:B------:R-:W-:Y:S02]  /*33e0*/  HADD2.F32 R8, -RZ, R85.H0_H0 ;  /* 0x20000055ff087230 */ /* 0x000fe40000004100 */
[----:B------:R-:W-:Y:S01]  /*33f0*/  FMUL.FTZ R10, R15, R10 ;  /* 0x0000000a0f0a7220 */ /* 0x000fe20000410000 */
[C---:B------:R-:W-:Y:S01]  /*3400*/  FMUL.FTZ R9, R5.reuse, R7 ;  /* 0x0000000705097220 */ /* 0x040fe20000410000 */
[----:B------:R-:W-:Y:S01]  /*3410*/  FFMA.FTZ R86, R5, R6, R86 ;  /* 0x0000000605567223 */ /* 0x000fe20000010056 */
[----:B------:R-:W-:Y:S02]  /*3420*/  HADD2.F32 R5, -RZ, R32.H0_H0 ;  /* 0x20000020ff057230 */ /* 0x000fe40000004100 */
[-C--:B------:R-:W-:Y:S01]  /*3430*/  FFMA.FTZ R88, R15, R8.reuse, -R88 ;  /* 0x000000080f587223 */ /* 0x080fe20000010858 */
[----:B------:R-:W-:Y:S01]  /*3440*/  FFMA.FTZ R87, R35, R8, R10 ;  /* 0x0000000823577223 */ /* 0x000fe2000001000a */
[----:B------:R-:W-:Y:S01]  /*3450*/  FFMA.FTZ R85, R4, R6, -R9 ;  /* 0x0000000604557223 */ /* 0x000fe20000010809 */
[----:B------:R-:W-:-:S02]  /*3460*/  HADD2.F32 R8, -RZ, R94.H0_H0 ;  /* 0x2000005eff087230 */ /* 0x000fc40000004100 */
[----:B------:R-:W-:Y:S02]  /*3470*/  HADD2.F32 R9, -RZ, R90.H0_H0 ;  /* 0x2000005aff097230 */ /* 0x000fe40000004100 */
[----:B------:R-:W-:Y:S02]  /*3480*/  HADD2.F32 R4, -RZ, R12.H0_H0 ;  /* 0x2000000cff047230 */ /* 0x000fe40000004100 */
[-C--:B------:R-:W-:Y:S01]  /*3490*/  FMUL.FTZ R11, R5, R8.reuse ;  /* 0x00000008050b7220 */ /* 0x080fe20000410000 */
[----:B------:R-:W-:Y:S01]  /*34a0*/  HADD2.F32 R32, -RZ, R32.H1_H1 ;  /* 0x30000020ff207230 */ /* 0x000fe20000004100 */
[----:B------:R-:W-:Y:S01]  /*34b0*/  F2FP.F16.F32.PACK_AB R85, R88, R85 ;  /* 0x000000555855723e */ /* 0x000fe200000000ff */
[----:B------:R-:W-:Y:S02]  /*34c0*/  HADD2.F32 R12, -RZ, R12.H1_H1 ;  /* 0x3000000cff0c7230 */ /* 0x000fe40000004100 */
[----:B------:R-:W-:Y:S01]  /*34d0*/  FMUL.FTZ R8, R4, R8 ;  /* 0x0000000804087220 */ /* 0x000fe20000410000 */
[----:B------:R-:W-:-:S02]  /*34e0*/  HADD2.F32 R6, -RZ, R95.H0_H0 ;  /* 0x2000005fff067230 */ /* 0x000fc40000004100 */
[-C--:B------:R-:W-:Y:S01]  /*34f0*/  FMUL.FTZ R13, R32, R9.reuse ;  /* 0x00000009200d7220 */ /* 0x080fe20000410000 */
[----:B------:R-:W-:Y:S02]  /*3500*/  HADD2.F32 R7, -RZ, R92.H0_H0 ;  /* 0x2000005cff077230 */ /* 0x000fe40000004100 */
[----:B------:R-:W-:Y:S01]  /*3510*/  FMUL.FTZ R9, R12, R9 ;  /* 0x000000090c097220 */ /* 0x000fe20000410000 */
[-C--:B------:R-:W-:Y:S01]  /*3520*/  FFMA.FTZ R10, R5, R6.reuse, R8 ;  /* 0x00000006050a7223 */ /* 0x080fe20000010008 */
[----:B------:R-:W-:Y:S01]  /*3530*/  FFMA.FTZ R11, R4, R6, -R11 ;  /* 0x00000006040b7223 */ /* 0x000fe2000001080b */
[-C--:B------:R-:W-:Y:S01]  /*3540*/  FFMA.FTZ R12, R12, R7.reuse, -R13 ;  /* 0x000000070c0c7223 */ /* 0x080fe2000001080d */
[----:B------:R-:W-:Y:S01]  /*3550*/  FFMA.FTZ R13, R32, R7, R9 ;  /* 0x00000007200d7223 */ /* 0x000fe20000010009 */
[----:B------:R-:W-:Y:S02]  /*3560*/  HADD2.F32 R5, -RZ, R34.H0_H0 ;  /* 0x20000022ff057230 */ /* 0x000fe40000004100 */
[----:B------:R-:W-:Y:S01]  /*3570*/  HADD2.F32 R8, -RZ, R94.H1_H1 ;  /* 0x3000005eff087230 */ /* 0x000fe20000004100 */
[----:B------:R-:W-:Y:S01]  /*3580*/  F2FP.F16.F32.PACK_AB R12, R12, R11 ;  /* 0x0000000b0c0c723e */ /* 0x000fe200000000ff */
[----:B------:R-:W-:Y:S01]  /*3590*/  HADD2.F32 R9, -RZ, R89.H0_H0 ;  /* 0x20000059ff097230 */ /* 0x000fe20000004100 */
[----:B------:R-:W-:Y:S01]  /*35a0*/  F2FP.F16.F32.PACK_AB R32, R13, R10 ;  /* 0x0000000a0d20723e */ /* 0x000fe200000000ff */
[----:B------:R-:W-:-:S02]  /*35b0*/  HADD2.F32 R4, -RZ, R14.H0_H0 ;  /* 0x2000000eff047230 */ /* 0x000fc40000004100 */
[-C--:B------:R-:W-:Y:S01]  /*35c0*/  FMUL.FTZ R15, R5, R8.reuse ;  /* 0x00000008050f7220 */ /* 0x080fe20000410000 */
[----:B------:R-:W-:Y:S02]  /*35d0*/  HADD2.F32 R34, -RZ, R34.H1_H1 ;  /* 0x30000022ff227230 */ /* 0x000fe40000004100 */
[----:B------:R-:W-:Y:S02]  /*35e0*/  HADD2.F32 R14, -RZ, R14.H1_H1 ;  /* 0x3000000eff0e7230 */ /* 0x000fe40000004100 */
[----:B------:R-:W-:Y:S01]  /*35f0*/  FMUL.FTZ R8, R4, R8 ;  /* 0x0000000804087220 */ /* 0x000fe20000410000 */
[----:B------:R-:W-:Y:S02]  /*3600*/  HADD2.F32 R6, -RZ, R95.H1_H1 ;  /* 0x3000005fff067230 */ /* 0x000fe40000004100 */
[-C--:B------:R-:W-:Y:S01]  /*3610*/  FMUL.FTZ R35, R34, R9.reuse ;  /* 0x0000000922237220 */ /* 0x080fe20000410000 */
[----:B------:R-:W-:Y:S02]  /*3620*/  HADD2.F32 R7, -RZ, R91.H0_H0 ;  /* 0x2000005bff077230 */ /* 0x000fe40000004100 */
[----:B------:R-:W-:Y:S01]  /*3630*/  FMUL.FTZ R9, R14, R9 ;  /* 0x000000090e097220 */ /* 0x000fe20000410000 */
[----:B------:R-:W-:-:S02]  /*3640*/  IMAD.MOV.U32 R13, RZ, RZ, R76 ;  /* 0x000000ffff0d7224 */ /* 0x000fc400078e004c */
[-C--:B------:R-:W-:Y:S01]  /*3650*/  FFMA.FTZ R15, R4, R6.reuse, -R15 ;  /* 0x00000006040f7223 */ /* 0x080fe2000001080f */
[----:B------:R-:W-:Y:S01]  /*3660*/  FFMA.FTZ R8, R5, R6, R8 ;  /* 0x0000000605087223 */ /* 0x000fe20000010008 */
[-C--:B------:R-:W-:Y:S01]  /*3670*/  FFMA.FTZ R14, R14, R7.reuse, -R35 ;  /* 0x000000070e0e7223 */ /* 0x080fe20000010823 */
[----:B------:R-:W-:Y:S01]  /*3680*/  FFMA.FTZ R9, R34, R7, R9 ;  /* 0x0000000722097223 */ /* 0x000fe20000010009 */
[----:B------:R-:W-:-:S03]  /*3690*/  F2FP.F16.F32.PACK_AB R35, R87, R86 ;  /* 0x000000565723723e */ /* 0x000fc600000000ff */
[----:B------:R-:W-:Y:S02]  /*36a0*/  F2FP.F16.F32.PACK_AB R14, R14, R15 ;  /* 0x0000000f0e0e723e */ /* 0x000fe400000000ff */
[----:B------:R-:W-:Y:S02]  /*36b0*/  F2FP.F16.F32.PACK_AB R34, R9, R8 ;  /* 0x000000080922723e */ /* 0x000fe400000000ff */
[----:B------:R-:W-:-:S07]  /*36c0*/  MOV R15, R85 ;  /* 0x00000055000f7202 */ /* 0x000fce0000000f00 */
.L_x_3142:
[----:B------:R-:W-:Y:S05]  /*36d0*/  BSYNC B1 ;  /* 0x0000000000017941 */ /* 0x000fea0003800000 */
.L_x_3141:
[----:B-1----:R3:W-:Y:S01]  /*36e0*/  STG.E.128 desc[UR40][R80.64], R12 ;  /* 0x0000000c50007986 */ /* 0x0027e2000c101d28 */
[----:B------:R-:W-:-:S13]  /*36f0*/  ISETP.GE.AND P5, PT, R58, R65, PT ;  /* 0x000000413a00720c */ /* 0x000fda0003fa6270 */
[----:B------:R-:W-:Y:S05]  /*3700*/  @P5 BRA `(.L_x_3131) ;  /* 0x00000000007c5947 */ /* 0x000fea0003800000 */
[--C-:B------:R-:W-:Y:S02]  /*3710*/  SHF.R.S32.HI R5, RZ, 0x1f, R58.reuse ;  /* 0x0000001fff057819 */ /* 0x100fe4000001143a */
[----:B------:R-:W-:-:S04]  /*3720*/  IADD3 R58, P5, P6, R44, R78, R58 ;  /* 0x0000004e2c3a7210 */ /* 0x000fc80007ebe03a */
[----:B------:R-:W-:Y:S02]  /*3730*/  IADD3.X R5, R0, R93, R5, P5, P6 ;  /* 0x0000005d00057210 */ /* 0x000fe40002fec405 */
[----:B------:R-:W-:-:S04]  /*3740*/  LEA R4, P5, R58, R46, 0x1 ;  /* 0x0000002e3a047211 */ /* 0x000fc800078a08ff */
[----:B------:R-:W-:-:S05]  /*3750*/  LEA.HI.X R5, R58, R47, R5, 0x1, P5 ;  /* 0x0000002f3a057211 */ /* 0x000fca00028f0c05 */
[----:B--2---:R4:W-:Y:S01]  /*3760*/  STG.E.128 desc[UR40][R4.64], R32 ;  /* 0x0000002004007986 */ /* 0x0049e2000c101d28 */
[----:B------:R-:W-:Y:S05]  /*3770*/  BRA `(.L_x_3131) ;  /* 0x0000000000607947 */ /* 0x000fea0003800000 */
.L_x_3124:
[----:B------:R-:W-:-:S13]  /*3780*/  ISETP.NE.AND P0, PT, R184, 0x3, PT ;  /* 0x00000003b800780c */ /* 0x000fda0003f05270 */
[----:B------:R-:W-:Y:S05]  /*3790*/  @!P0 BRA `(.L_x_3143) ;  /* 0x0000000000048947 */ /* 0x000fea0003800000 */
[----:B------:R-:W-:Y:S01]  /*37a0*/  BPT.TRAP 0x1 ;  /* 0x000000040000795c */ /* 0x000fe20000300000 */
.L_x_3143:
        /* <DEDUP_REMOVED lines=8> */
.L_x_3340:
[----:B------:R-:W-:Y:S05]  /*3830*/  BSYNC B1 ;  /* 0x0000000000017941 */ /* 0x000fea0003800000 */
.L_x_3144:
[----:B------:R-:W-:Y:S05]  /*3840*/  @P1 BRA `(.L_x_3131) ;  /* 0x00000000002c1947 */ /* 0x000fea0003800000 */
[----:B------:R-:W-:Y:S01]  /*3850*/  @!P3 LOP3.LUT P5, RZ, R186, 0x4, RZ, 0xc0, !PT ;  /* 0x00000004baffb812 */ /* 0x000fe200078ac0ff */
[----:B------:R-:W-:Y:S01]  /*3860*/  @!P3 VIADD R4, R66, 0x20 ;  /* 0x000000204204b836 */ /* 0x000fe20000000000 */
[----:B------:R-:W-:Y:S02]  /*3870*/  PLOP3.LUT P6, PT, PT, PT, PT, 0x8, 0x0 ;  /* 0x000000000000781c */ /* 0x000fe40003fce170 */
[----:B------:R-:W-:-:S13]  /*3880*/  @!P3 PLOP3.LUT P6, PT, P5, PT, PT, 0x80, 0x0 ;  /* 0x000000000000b81c */ /* 0x000fda0002fcf070 */
[----:B------:R-:W-:-:S05]  /*3890*/  @P6 VIADD R4, R66, 0xffffffe0 ;  /* 0xffffffe042046836 */ /* 0x000fca0000000000 */
[----:B------:R-:W-:Y:S02]  /*38a0*/  @!P3 IADD3 R33, R33, R4, RZ ;  /* 0x000000042121b210 */ /* 0x000fe40007ffe0ff */
[----:B------:R-:W1:Y:S03]  /*38b0*/  @!P4 LDS.128 R4, [R32+0x22400] ;  /* 0x022400002004c984 */ /* 0x000e660000000c00 */
[----:B------:R-:W-:-:S06]  /*38c0*/  @!P3 IMAD R8, R33, 0x2, R2 ;  /* 0x000000022108b824 */ /* 0x000fcc00078e0202 */
[----:B------:R-:W2:Y:S04]  /*38d0*/  @!P3 LDS.128 R8, [R8+0x22400] ;  /* 0x022400000808b984 */ /* 0x000ea80000000c00 */
[----:B-1----:R1:W-:Y:S04]  /*38e0*/  @!P4 STG.E.128 desc[UR40][R12.64], R4 ;  /* 0x000000040c00c986 */ /* 0x0023e8000c101d28 */
[----:B--2---:R1:W-:Y:S02]  /*38f0*/  @!P3 STG.E.128 desc[UR40][R12.64+0x40], R8 ;  /* 0x000040080c00b986 */ /* 0x0043e4000c101d28 */
.L_x_3131:
[----:B------:R-:W-:Y:S05]  /*3900*/  BSYNC B0 ;  /* 0x0000000000007941 */ /* 0x000fea0003800000 */
.L_x_3123:
[----:B-1--4-:R-:W1:Y:S01]  /*3910*/  S2R R4, SR_TID.X ;  /* 0x0000000000047919 */ /* 0x012e620000002100 */
[----:B------:R-:W-:Y:S01]  /*3920*/  @!PT LDS RZ, [RZ] ;  /* 0x00000000fffff984 */ /* 0x000fe20000000800 */
[----:B------:R-:W-:Y:S01]  /*3930*/  @!PT LDS RZ, [RZ] ;  /* 0x00000000fffff984 */ /* 0x000fe20000000800 */
[----:B------:R-:W-:Y:S01]  /*3940*/  @!PT LDS RZ, [RZ] ;  /* 0x00000000fffff984 */ /* 0x000fe20000000800 */
[----:B------:R-:W-:Y:S01]  /*3950*/  @!PT LDS RZ, [RZ] ;  /* 0x00000000fffff984 */ /* 0x000fe20000000800 */
[----:B------:R4:W-:Y:S06]  /*3960*/  MEMBAR.ALL.CTA ;  /* 0x0000000000007992 */ /* 0x0009ec0000008000 */
[----:B----4-:R-:W4:Y:S01]  /*3970*/  FENCE.VIEW.ASYNC.S ;  /* 0x00000000000073c6 */ /* 0x010f220000000000 */
[----:B------:R-:W-:Y:S05]  /*3980*/  WARPSYNC.ALL ;  /* 0x0000000000007948 */ /* 0x000fea0003800000 */
[----:B------:R-:W-:Y:S01]  /*3990*/  BSSY B0, `(.L_x_3146) ;  /* 0x0000009000007945 */ /* 0x000fe20003800000 */
[----:B-1----:R-:W-:Y:S01]  /*39a0*/  LOP3.LUT R4, R4, 0x7f, RZ, 0xc0, !PT ;  /* 0x0000007f04047812 */ /* 0x002fe200078ec0ff */
[----:B----4-:R1:W-:Y:S03]  /*39b0*/  BAR.SYNC.DEFER_BLOCKING R60, 0x80 ;  /* 0x0002003c0000751d */ /* 0x0103e60000010000 */
[----:B------:R-:W-:-:S13]  /*39c0*/  ISETP.NE.AND P5, PT, R4, RZ, PT ;  /* 0x000000ff0400720c */ /* 0x000fda0003fa5270 */
[----:B------:R-:W-:-:S05]  /*39d0*/  @!P5 VIADD R4, R72, 0x28ca0 ;  /* 0x00028ca04804d836 */ /* 0x000fca0000000000 */
[----:B------:R-:W-:-:S04]  /*39e0*/  @!P5 PRMT R4, RZ, 0x654, R4 ;  /* 0x00000654ff04d816 */ /* 0x000fc80000000004 */
[----:B------:R1:W-:Y:S01]  /*39f0*/  @!P5 SYNCS.ARRIVE.TRANS64.RED.A1T0 RZ, [R4+URZ], RZ ;  /* 0x000000ff04ffd9a7 */ /* 0x0003e2000810043f */
[----:B------:R-:W-:Y:S05]  /*3a00*/  @!P0 BRA `(.L_x_3147) ;  /* 0x0000000000048947 */ /* 0x000fea0003800000 */
[----:B------:R-:W-:Y:S01]  /*3a10*/  BPT.TRAP 0x1 ;  /* 0x000000040000795c */ /* 0x000fe20000300000 */
.L_x_3147:
[----:B------:R-:W-:Y:S05]  /*3a20*/  BSYNC B0 ;  /* 0x0000000000007941 */ /* 0x000fea0003800000 */
.L_x_3146:
[----:B------:R-:W4:Y:S01]  /*3a30*/  SYNCS.PHASECHK.TRANS64.TRYWAIT P0, [R72+URZ+0x28cb0], R59 ;  /* 0x028cb03b480075a7 */ /* 0x000f22000800017f */
[----:B------:R-:W-:Y:S04]  /*3a40*/  BSSY B0, `(.L_x_3148) ;  /* 0x0000002000007945 */ /* 0x000fe80003800000 */
[----:B----4-:R-:W-:Y:S05]  /*3a50*/  @!P0 BRA `(.L_x_3149) ;  /* 0x0000010800a88947 */ /* 0x010fea0003800000 */
.L_x_3341:
[----:B------:R-:W-:Y:S05]  /*3a60*/  BSYNC B0 ;  /* 0x0000000000007941 */ /* 0x000fea0003800000 */
.L_x_3148:
[----:B------:R-:W-:Y:S04]  /*3a70*/  BSSY B0, `(.L_x_3150) ;  /* 0x0000051000007945 */ /* 0x000fe80003800000 */
[----:B------:R-:W-:Y:S05]  /*3a80*/  @P1 BRA `(.L_x_3151) ;  /* 0x00000004003c1947 */ /* 0x000fea0003800000 */
[----:B-1----:R-:W-:Y:S01]  /*3a90*/  IMAD.WIDE R4, R51, 0x40, R48 ;  /* 0x0000004033047825 */ /* 0x002fe200078e0230 */
[----:B------:R-:W-:Y:S01]  /*3aa0*/  ULDC.64 UR4, c[0x0][0x318] ;  /* 0x0000c60000047ab9 */ /* 0x000fe20000000a00 */
[----:B------:R-:W-:Y:S02]  /*3ab0*/  LOP3.LUT P0, RZ, R186, 0x4, RZ, 0xc0, !PT ;  /* 0x00000004baff7812 */ /* 0x000fe4000780c0ff */
[----:B------:R-:W-:Y:S01]  /*3ac0*/  IMAD R5, R5, UR4, RZ ;  /* 0x0000000405057c24 */ /* 0x000fe2000f8e02ff */
[----:B------:R-:W-:Y:S01]  /*3ad0*/  LEA R9, R19, R66, 0xf ;  /* 0x0000004213097211 */ /* 0x000fe200078e78ff */
[----:B------:R-:W-:Y:S02]  /*3ae0*/  IMAD.MOV.U32 R76, RZ, RZ, R40 ;  /* 0x000000ffff4c7224 */ /* 0x000fe400078e0028 */
[C---:B------:R-:W-:Y:S02]  /*3af0*/  IMAD R5, R4.reuse, UR5, R5 ;  /* 0x0000000504057c24 */ /* 0x040fe4000f8e0205 */
[----:B------:R-:W-:Y:S01]  /*3b00*/  IMAD.WIDE.U32 R6, R4, UR4, R76 ;  /* 0x0000000404067c25 */ /* 0x000fe2000f8e004c */
[----:B------:R-:W-:Y:S01]  /*3b10*/  ULDC.64 UR4, c[0x0][0x308] ;  /* 0x0000c20000047ab9 */ /* 0x000fe20000000a00 */
[----:B------:R-:W-:-:S02]  /*3b20*/  IADD3 R76, R16, 0x100, RZ ;  /* 0x00000100104c7810 */ /* 0x000fc40007ffe0ff */
[----:B------:R-:W-:Y:S01]  /*3b30*/  IMAD.IADD R5, R7, 0x1, R5 ;  /* 0x0000000107057824 */ /* 0x000fe200078e0205 */
[----:B------:R-:W-:Y:S01]  /*3b40*/  LEA R58, P1, R6, UR4, 0x1 ;  /* 0x00000004063a7c11 */ /* 0x000fe2000f8208ff */
[----:B------:R-:W-:Y:S01]  /*3b50*/  VIADD R4, R16, 0x40 ;  /* 0x0000004010047836 */ /* 0x000fe20000000000 */
[----:B------:R-:W-:Y:S01]  /*3b60*/  ULDC UR4, c[0x0][0x310] ;  /* 0x0000c40000047ab9 */ /* 0x000fe20000000800 */
[C---:B------:R-:W-:Y:S01]  /*3b70*/  VIADD R79, R9.reuse, 0x20 ;  /* 0x00000020094f7836 */ /* 0x040fe20000000000 */
[----:B0---4-:R-:W-:Y:S01]  /*3b80*/  LEA.HI.X R59, R6, UR5, R5, 0x1, P1 ;  /* 0x00000005063b7c11 */ /* 0x011fe200088f0c05 */
[C---:B---3--:R-:W-:Y:S01]  /*3b90*/  IMAD R80, R9.reuse, 0x2, R2 ;  /* 0x0000000209507824 */ /* 0x048fe200078e0202 */
[----:B------:R-:W-:Y:S01]  /*3ba0*/  @P0 IADD3 R79, R9, -0x20, RZ ;  /* 0xffffffe0094f0810 */ /* 0x000fe20007ffe0ff */
[C---:B------:R-:W-:Y:S01]  /*3bb0*/  VIADD R12, R16.reuse, 0x80 ;  /* 0x00000080100c7836 */ /* 0x040fe20000000000 */
[C---:B------:R-:W-:Y:S01]  /*3bc0*/  ISETP.GE.AND P1, PT, R16.reuse, UR4, PT ;  /* 0x0000000410007c0c */ /* 0x040fe2000bf26270 */
[----:B------:R-:W-:Y:S01]  /*3bd0*/  VIADD R13, R16, 0xc0 ;  /* 0x000000c0100d7836 */ /* 0x000fe20000000000 */
[----:B------:R-:W-:Y:S01]  /*3be0*/  ISETP.GE.AND P0, PT, R4, UR4, PT ;  /* 0x0000000404007c0c */ /* 0x000fe2000bf06270 */
[----:B------:R-:W-:-:S02]  /*3bf0*/  VIADD R78, R16, 0x140 ;  /* 0x00000140104e7836 */ /* 0x000fc40000000000 */
[----:B------:R-:W-:-:S08]  /*3c00*/  IMAD R79, R79, 0x2, R2 ;  /* 0x000000024f4f7824 */ /* 0x000fd000078e0202 */
[----:B------:R-:W0:Y:S04]  /*3c10*/  @!P1 LDS.128 R4, [R80+0x400] ;  /* 0x0004000050049984 */ /* 0x000e280000000c00 */
[----:B------:R-:W1:Y:S04]  /*3c20*/  @!P0 LDS.128 R8, [R80+0x2400] ;  /* 0x0024000050088984 */ /* 0x000e680000000c00 */
[----:B0-----:R-:W-:Y:S01]  /*3c30*/  @!P1 STG.E.128 desc[UR40][R58.64], R4 ;  /* 0x000000043a009986 */ /* 0x001fe2000c101d28 */
[----:B------:R-:W-:-:S03]  /*3c40*/  ISETP.GE.AND P1, PT, R12, UR4, PT ;  /* 0x000000040c007c0c */ /* 0x000fc6000bf26270 */
[----:B-1----:R-:W-:Y:S01]  /*3c50*/  @!P0 STG.E.128 desc[UR40][R58.64+0x80], R8 ;  /* 0x000080083a008986 */ /* 0x002fe2000c101d28 */
[----:B------:R-:W-:-:S09]  /*3c60*/  ISETP.GE.AND P0, PT, R13, UR4, PT ;  /* 0x000000040d007c0c */ /* 0x000fd2000bf06270 */
[----:B------:R-:W0:Y:S04]  /*3c70*/  @!P1 LDS.128 R12, [R80+0x4400] ;  /* 0x00440000500c9984 */ /* 0x000e280000000c00 */
[----:B--2---:R-:W1:Y:S04]  /*3c80*/  @!P0 LDS.128 R32, [R80+0x6400] ;  /* 0x0064000050208984 */ /* 0x004e680000000c00 */
[----:B0-----:R-:W-:Y:S01]  /*3c90*/  @!P1 STG.E.128 desc[UR40][R58.64+0x100], R12 ;  /* 0x0001000c3a009986 */ /* 0x001fe2000c101d28 */
[----:B------:R-:W-:Y:S01]  /*3ca0*/  ISETP.GE.AND P1, PT, R76, UR4, PT ;  /* 0x000000044c007c0c */ /* 0x000fe2000bf26270 */
[----:B------:R-:W-:-:S02]  /*3cb0*/  VIADD R76, R16, 0x180 ;  /* 0x00000180104c7836 */ /* 0x000fc40000000000 */
[----:B-1----:R-:W-:Y:S01]  /*3cc0*/  @!P0 STG.E.128 desc[UR40][R58.64+0x180], R32 ;  /* 0x000180203a008986 */ /* 0x002fe2000c101d28 */
[----:B------:R-:W-:Y:S01]  /*3cd0*/  ISETP.GE.AND P0, PT, R78, UR4, PT ;  /* 0x000000044e007c0c */ /* 0x000fe2000bf06270 */
[----:B------:R-:W-:-:S08]  /*3ce0*/  VIADD R78, R16, 0x1c0 ;  /* 0x000001c0104e7836 */ /* 0x000fd00000000000 */
[----:B------:R-:W0:Y:S04]  /*3cf0*/  @!P1 LDS.128 R4, [R80+0x8400] ;  /* 0x0084000050049984 */ /* 0x000e280000000c00 */
[----:B------:R-:W1:Y:S04]  /*3d00*/  @!P0 LDS.128 R8, [R80+0xa400] ;  /* 0x00a4000050088984 */ /* 0x000e680000000c00 */
[----:B0-----:R-:W-:Y:S01]  /*3d10*/  @!P1 STG.E.128 desc[UR40][R58.64+0x200], R4 ;  /* 0x000200043a009986 */ /* 0x001fe2000c101d28 */
[----:B------:R-:W-:Y:S02]  /*3d20*/  ISETP.GE.AND P1, PT, R76, UR4, PT ;  /* 0x000000044c007c0c */ /* 0x000fe4000bf26270 */
[----:B------:R-:W-:Y:S01]  /*3d30*/  IADD3 R76, R16, 0x60, RZ ;  /* 0x00000060104c7810 */ /* 0x000fe20007ffe0ff */
[----:B-1----:R-:W-:Y:S01]  /*3d40*/  @!P0 STG.E.128 desc[UR40][R58.64+0x280], R8 ;  /* 0x000280083a008986 */ /* 0x002fe2000c101d28 */
[----:B------:R-:W-:Y:S01]  /*3d50*/  ISETP.GE.AND P0, PT, R78, UR4, PT ;  /* 0x000000044e007c0c */ /* 0x000fe2000bf06270 */
[----:B------:R-:W-:-:S08]  /*3d60*/  VIADD R78, R16, 0xe0 ;  /* 0x000000e0104e7836 */ /* 0x000fd00000000000 */
[----:B------:R-:W0:Y:S04]  /*3d70*/  @!P1 LDS.128 R12, [R80+0xc400] ;  /* 0x00c40000500c9984 */ /* 0x000e280000000c00 */
[----:B------:R-:W1:Y:S04]  /*3d80*/  @!P0 LDS.128 R32, [R80+0xe400] ;  /* 0x00e4000050208984 */ /* 0x000e680000000c00 */
[----:B0-----:R-:W-:Y:S01]  /*3d90*/  @!P1 STG.E.128 desc[UR40][R58.64+0x300], R12 ;  /* 0x0003000c3a009986 */ /* 0x001fe2000c101d28 */
[----:B------:R-:W-:-:S03]  /*3da0*/  ISETP.GE.AND P1, PT, R82, UR4, PT ;  /* 0x0000000452007c0c */ /* 0x000fc6000bf26270 */
        /* <DEDUP_REMOVED lines=29> */
.L_x_3151:
[----:B------:R-:W-:Y:S05]  /*3f80*/  BSYNC B0 ;  /* 0x0000000000007941 */ /* 0x000fea0003800000 */
.L_x_3150:
[----:B------:R-:W-:Y:S01]  /*3f90*/  @!PT LDS RZ, [RZ] ;  /* 0x00000000fffff984 */ /* 0x000fe20000000800 */
[----:B------:R-:W-:Y:S01]  /*3fa0*/  @!PT LDS RZ, [RZ] ;  /* 0x00000000fffff984 */ /* 0x000fe20000000800 */
[----:B------:R-:W-:Y:S01]  /*3fb0*/  @!PT LDS RZ, [RZ] ;  /* 0x00000000fffff984 */ /* 0x000fe20000000800 */
[----:B------:R-:W-:Y:S01]  /*3fc0*/  @!PT LDS RZ, [RZ] ;  /* 0x00000000fffff984 */ /* 0x000fe20000000800 */
[----:B------:R5:W-:Y:S06]  /*3fd0*/  MEMBAR.ALL.CTA ;  /* 0x0000000000007992 */ /* 0x000bec0000008000 */
[----:B-----5:R-:W5:Y:S01]  /*3fe0*/  FENCE.VIEW.ASYNC.S ;  /* 0x00000000000073c6 */ /* 0x020f620000000000 */
[----:B------:R-:W-:Y:S01]  /*3ff0*/  VIADD R19, R19, 0x1 ;  /* 0x0000000113137836 */ /* 0x000fe20000000000 */
[----:B0---4-:R-:W-:Y:S01]  /*4000*/  @!P5 IADD3 R72, R72, 0x28cc0, RZ ;  /* 0x00028cc04848d810 */ /* 0x011fe20007ffe0ff */
[----:B-----5:R4:W-:Y:S03]  /*4010*/  BAR.SYNC.DEFER_BLOCKING R60, 0x80 ;  /* 0x0002003c0000751d */ /* 0x0209e60000010000 */
[----:B------:R-:W-:-:S02]  /*4020*/  ISETP.NE.AND P1, PT, R19, 0x2, PT ;  /* 0x000000021300780c */ /* 0x000fc40003f25270 */
[----:B------:R-:W-:Y:S02]  /*4030*/  @!P5 PRMT R72, RZ, 0x654, R72 ;  /* 0x00000654ff48d816 */ /* 0x000fe40000000048 */
[----:B-1----:R-:W-:Y:S02]  /*4040*/  SEL R4, RZ, 0x1, P1 ;  /* 0x00000001ff047807 */ /* 0x002fe40000800000 */
[----:B------:R-:W-:Y:S02]  /*4050*/  PLOP3.LUT P0, PT, PT, PT, PT, 0x8, 0x0 ;  /* 0x000000000000781c */ /* 0x000fe40003f0e170 */
[----:B------:R-:W-:Y:S02]  /*4060*/  LOP3.LUT R185, R185, R4, RZ, 0x3c, !PT ;  /* 0x00000004b9b97212 */ /* 0x000fe400078e3cff */
[----:B------:R-:W-:Y:S01]  /*4070*/  SEL R19, R19, RZ, P1 ;  /* 0x000000ff13137207 */ /* 0x000fe20000800000 */
[----:B------:R4:W-:Y:S01]  /*4080*/  @!P5 SYNCS.ARRIVE.TRANS64.RED.A1T0 RZ, [R72+URZ], RZ ;  /* 0x000000ff48ffd9a7 */ /* 0x0009e2000810043f */
[----:B------:R-:W-:Y:S07]  /*4090*/  @P2 BRA `(.L_x_3152) ;  /* 0xffffffe000202947 */ /* 0x000fee000383ffff */
.L_x_3118:
[----:B------:R-:W4:Y:S01]  /*40a0*/  LDL R4, [R1] ;  /* 0x0000000001047983 */ /* 0x000f220000100800 */
        /* <DEDUP_REMOVED lines=25> */
[----:B---3--:R-:W-:Y:S02]  /*4240*/  CS2R R80, SRZ ;  /* 0x0000000000507805 */ /* 0x008fe4000001ff00 */
        /* <DEDUP_REMOVED lines=31> */
[----:B--2---:R-:W-:Y:S02]  /*4440*/  CS2R R32, SRZ ;  /* 0x0000000000207805 */ /* 0x004fe4000001ff00 */
[----:B------:R-:W-:Y:S02]  /*4450*/  CS2R R174, SRZ ;  /* 0x0000000000ae7805 */ /* 0x000fe4000001ff00 */
[----:B------:R-:W-:Y:S02]  /*4460*/  CS2R R38, SRZ ;  /* 0x0000000000267805 */ /* 0x000fe4000001ff00 */
[----:B------:R-:W-:Y:S01]  /*4470*/  CS2R R176, SRZ ;  /* 0x0000000000b07805 */ /* 0x000fe2000001ff00 */
[----:B------:R-:W-:Y:S01]  /*4480*/  IMAD.MOV.U32 R35, RZ, RZ, RZ ;  /* 0x000000ffff237224 */ /* 0x000fe200078e00ff */
[----:B------:R-:W-:-:S02]  /*4490*/  CS2R R28, SRZ ;  /* 0x00000000001c7805 */ /* 0x000fc4000001ff00 */
[----:B------:R-:W-:Y:S01]  /*44a0*/  MOV R178, RZ ;  /* 0x000000ff00b27202 */ /* 0x000fe20000000f00 */
[----:B------:R-:W-:Y:S01]  /*44b0*/  IMAD.MOV.U32 R31, RZ, RZ, RZ ;  /* 0x000000ffff1f7224 */ /* 0x000fe200078e00ff */
[----:B------:R-:W-:Y:S01]  /*44c0*/  MOV R0, RZ ;  /* 0x000000ff00007202 */ /* 0x000fe20000000f00 */
[----:B------:R-:W-:Y:S02]  /*44d0*/  IMAD.MOV.U32 R7, RZ, RZ, RZ ;  /* 0x000000ffff077224 */ /* 0x000fe400078e00ff */
[----:B------:R-:W-:Y:S02]  /*44e0*/  IMAD.MOV.U32 R180, RZ, RZ, RZ ;  /* 0x000000ffffb47224 */ /* 0x000fe400078e00ff */
[----:B------:R-:W-:Y:S01]  /*44f0*/  IMAD.MOV.U32 R5, RZ, RZ, RZ ;  /* 0x000000ffff057224 */ /* 0x000fe200078e00ff */
[----:B----4-:R-:W-:Y:S01]  /*4500*/  ISETP.NE.AND P1, PT, R4, 0x1, PT ;  /* 0x000000010400780c */ /* 0x010fe20003f25270 */
[----:B------:R-:W-:-:S12]  /*4510*/  @P0 BRA `(.L_x_3154) ;  /* 0x0000000000080947 */ /* 0x000fd80003800000 */
[----:B------:R-:W0:Y:S02]  /*4520*/  FENCE.VIEW.ASYNC.G ;  /* 0x00000000000073c6 */ /* 0x000e240000000100 */
[----:B0-----:R-:W-:Y:S06]  /*4530*/  BAR.ARV 0xc, 0x120 ;  /* 0x0304800000007b1d */ /* 0x001fec0000002000 */
.L_x_3154:
[----:B------:R-:W-:Y:S05]  /*4540*/  BSYNC B0 ;  /* 0x0000000000007941 */ /* 0x000fea0003800000 */
.L_x_3153:
[----:B------:R-:W-:Y:S01]  /*4550*/  BSSY B7, `(.L_x_3155) ;  /* 0x000079e000077945 */ /* 0x000fe20003800000 */
[----:B------:R-:W-:Y:S02]  /*4560*/  IMAD.MOV.U32 R179, RZ, RZ, RZ ;  /* 0x000000ffffb37224 */ /* 0x000fe400078e00ff */
[----:B------:R-:W-:Y:S01]  /*4570*/  IMAD.MOV.U32 R181, RZ, RZ, RZ ;  /* 0x000000ffffb57224 */ /* 0x000fe200078e00ff */
[----:B------:R-:W-:Y:S06]  /*4580*/  @!P1 BRA `(.L_x_3156) ;  /* 0x0000001800b89947 */ /* 0x000fec0003800000 */
[----:B------:R-:W-:Y:S02]  /*4590*/  ISETP.GE.AND P1, PT, R168, 0x1, PT ;  /* 0x00000001a800780c */ /* 0x000fe40003f26270 */
[----:B------:R-:W-:-:S11]  /*45a0*/  PLOP3.LUT P0, PT, PT, PT, PT, 0x80, 0x0 ;  /* 0x000000000000781c */ /* 0x000fd60003f0f070 */
[----:B------:R-:W-:Y:S05]  /*45b0*/  @!P1 BRA `(.L_x_3157) ;  /* 0x00000078005c9947 */ /* 0x000fea0003800000 */
[----:B------:R-:W0:Y:S01]  /*45c0*/  SHFL.IDX PT, R0, R206, RZ, 0x1f ;  /* 0x00001fffce007589 */ /* 0x000e2200000e0000 */
[----:B------:R-:W-:Y:S02]  /*45d0*/  ISETP.NE.AND P0, PT, R184, 0x3, PT ;  /* 0x00000003b800780c */ /* 0x000fe40003f05270 */
[----:B0-----:R-:W-:-:S04]  /*45e0*/  LEA.HI R3, R0, R0, RZ, 0x1 ;  /* 0x0000000000037211 */ /* 0x001fc800078f08ff */
[----:B------:R-:W-:-:S04]  /*45f0*/  LOP3.LUT R3, R3, 0x1fffe, RZ, 0xc0, !PT ;  /* 0x0001fffe03037812 */ /* 0x000fc800078ec0ff */
[----:B------:R-:W-:-:S05]  /*4600*/  IADD3 R3, R0, -R3, RZ ;  /* 0x8000000300037210 */ /* 0x000fca0007ffe0ff */
[----:B------:R-:W-:-:S04]  /*4610*/  IMAD R3, R3, 0x8000, R2 ;  /* 0x0000800003037824 */ /* 0x000fc800078e0202 */
[----:B------:R-:W-:-:S05]  /*4620*/  VIADD R3, R3, 0x400 ;  /* 0x0000040003037836 */ /* 0x000fca0000000000 */
[----:B------:R-:W-:-:S04]  /*4630*/  SHF.R.U32.HI R3, RZ, 0x4, R3 ;  /* 0x00000004ff037819 */ /* 0x000fc80000011603 */
[----:B------:R-:W-:-:S04]  /*4640*/  LOP3.LUT R3, R3, 0x3fff, RZ, 0xc0, !PT ;  /* 0x00003fff03037812 */ /* 0x000fc800078ec0ff */
[----:B------:R-:W-:Y:S01]  /*4650*/  LOP3.LUT R15, R3, 0x2000000, RZ, 0xfc, !PT ;  /* 0x02000000030f7812 */ /* 0x000fe200078efcff */
[----:B------:R-:W-:Y:S06]  /*4660*/  @!P0 BRA `(.L_x_3158) ;  /* 0x0000000000048947 */ /* 0x000fec0003800000 */
[----:B------:R-:W-:Y:S01]  /*4670*/  BPT.TRAP 0x1 ;  /* 0x000000040000795c */ /* 0x000fe20000300000 */
.L_x_3158:
[----:B------:R-:W-:Y:S01]  /*4680*/  IMAD R8, R18, 0x8, R2 ;  /* 0x0000000812087824 */ /* 0x000fe200078e0202 */
[----:B------:R-:W-:Y:S01]  /*4690*/  SHF.L.U32 R3, R22, 0x1f, RZ ;  /* 0x0000001f16037819 */ /* 0x000fe200000006ff */
[----:B------:R-:W-:Y:S01]  /*46a0*/  BSSY B0, `(.L_x_3159) ;  /* 0x0000009000007945 */ /* 0x000fe20003800000 */
[----:B------:R-:W-:Y:S01]  /*46b0*/  IADD3 R0, R2, 0x26800, RZ ;  /* 0x0002680002007810 */ /* 0x000fe20007ffe0ff */
[----:B------:R-:W-:Y:S01]  /*46c0*/  IMAD R4, R18, 0x1000, R15 ;  /* 0x0000100012047824 */ /* 0x000fe200078e020f */
[----:B------:R-:W0:Y:S01]  /*46d0*/  SYNCS.PHASECHK.TRANS64.TRYWAIT P0, [R8+URZ+0x28c50], R3 ;  /* 0x028c5003080075a7 */ /* 0x000e22000800017f */
[----:B------:R-:W-:Y:S01]  /*46e0*/  IMAD.MOV.U32 R5, RZ, RZ, 0x40000040 ;  /* 0x40000040ff057424 */ /* 0x000fe200078e00ff */
[----:B------:R-:W-:-:S04]  /*46f0*/  SHF.R.U32.HI R0, RZ, 0x4, R0 ;  /* 0x00000004ff007819 */ /* 0x000fc80000011600 */
[----:B------:R-:W-:-:S04]  /*4700*/  LOP3.LUT R0, R0, 0x3fff, RZ, 0xc0, !PT ;  /* 0x00003fff00007812 */ /* 0x000fc800078ec0ff */
[----:B------:R-:W-:Y:S01]  /*4710*/  LOP3.LUT R0, R0, 0x10000, RZ, 0xfc, !PT ;  /* 0x0001000000007812 */ /* 0x000fe200078efcff */
[----:B0-----:R-:W-:Y:S06]  /*4720*/  @!P0 BRA `(.L_x_3160) ;  /* 0x000000fc00888947 */ /* 0x001fec0003800000 */
.L_x_3342:
[----:B------:R-:W-:Y:S05]  /*4730*/  BSYNC B0 ;  /* 0x0000000000007941 */ /* 0x000fea0003800000 */
.L_x_3159:
[----:B------:R-:W-:Y:S01]  /*4740*/  BAR.SYNC.DEFER_BLOCKING 0xe, 0x100 ;  /* 0x0384000000007b1d */ /* 0x000fe20000010000 */
[----:B------:R-:W-:Y:S01]  /*4750*/  IMAD.MOV.U32 R6, RZ, RZ, R0 ;  /* 0x000000ffff067224 */ /* 0x000fe200078e0000 */
[----:B------:R-:W-:Y:S01]  /*4760*/  MOV R7, 0x40000040 ;  /* 0x4000004000077802 */ /* 0x000fe20000000f00 */
[----:B------:R-:W-:Y:S01]  /*4770*/  VIADD R10, R0, 0x2 ;  /* 0x00000002000a7836 */ /* 0x000fe20000000000 */
[----:B------:R-:W-:Y:S01]  /*4780*/  R2UR UR6, R4 ;  /* 0x00000000040672ca */ /* 0x000fe200000e0000 */
[----:B------:R-:W-:Y:S01]  /*4790*/  VIADD R12, R0, 0x4 ;  /* 0x00000004000c7836 */ /* 0x000fe20000000000 */
[----:B------:R-:W-:Y:S01]  /*47a0*/  R2UR UR7, R5 ;  /* 0x00000000050772ca */ /* 0x000fe200000e0000 */
[----:B------:R-:W-:Y:S01]  /*47b0*/  BSSY B0, `(.L_x_3161) ;  /* 0x00000fd000007945 */ /* 0x000fe20003800000 */
[----:B------:R-:W-:Y:S01]  /*47c0*/  R2UR UR4, R6 ;  /* 0x00000000060472ca */ /* 0x000fe200000e0000 */
[----:B------:R-:W-:Y:S01]  /*47d0*/  VIADD R6, R4, 0x80 ;  /* 0x0000008004067836 */ /* 0x000fe20000000000 */
[----:B------:R-:W-:Y:S01]  /*47e0*/  R2UR UR5, R7 ;  /* 0x00000000070572ca */ /* 0x000fe200000e0000 */
[----:B------:R-:W-:Y:S01]  /*47f0*/  IMAD.MOV.U32 R7, RZ, RZ, 0x40000040 ;  /* 0x40000040ff077424 */ /* 0x000fe200078e00ff */
[----:B------:R-:W-:Y:S01]  /*4800*/  MOV R11, 0x40000040 ;  /* 0x40000040000b7802 */ /* 0x000fe20000000f00 */
[----:B------:R-:W1:Y:S01]  /*4810*/  S2R R9, SR_TID.X ;  /* 0x0000000000097919 */ /* 0x000e620000002100 */
[----:B------:R-:W-:-:S02]  /*4820*/  MOV R13, 0x40000040 ;  /* 0x40000040000d7802 */ /* 0x000fc40000000f00 */
[----:B------:R-:W-:Y:S01]  /*4830*/  MOV R5, 0x40000040 ;  /* 0x4000004000057802 */ /* 0x000fe20000000f00 */
[----:B-----5:R-:W-:-:S06]  /*4840*/  WARPGROUP.ARRIVE ;  /* 0x00000000000079c5 */ /* 0x020fcc0000000000 */
[----:B------:R-:W-:Y:S01]  /*4850*/  HGMMA.64x256x16.F32 R24, gdesc[UR4].tnspB, RZ, !UPT, gsb0 ;  /* 0x43e00000041879f0 */ /* 0x000fe2000c0008ff */
[----:B------:R-:W-:Y:S01]  /*4860*/  R2UR UR6, R6 ;  /* 0x00000000060672ca */ /* 0x000fe200000e0000 */
[----:B------:R-:W-:Y:S01]  /*4870*/  VIADD R6, R4, 0x100 ;  /* 0x0000010004067836 */ /* 0x000fe20000000000 */
[----:B------:R-:W-:Y:S01]  /*4880*/  R2UR UR7, R7 ;  /* 0x00000000070772ca */ /* 0x000fe200000e0000 */
[----:B------:R-:W-:Y:S01]  /*4890*/  IMAD.MOV.U32 R7, RZ, RZ, 0x40000040 ;  /* 0x40000040ff077424 */ /* 0x000fe200078e00ff */
[----:B------:R-:W-:Y:S02]  /*48a0*/  R2UR UR4, R10 ;  /* 0x000000000a0472ca */ /* 0x000fe400000e0000 */
[----:B------:R-:W-:Y:S02]  /*48b0*/  R2UR UR5, R11 ;  /* 0x000000000b0572ca */ /* 0x000fe400000e0000 */
[----:B-1----:R-:W-:-:S04]  /*48c0*/  LOP3.LUT R9, R9, 0x7f, RZ, 0xc0, !PT ;  /* 0x0000007f09097812 */ /* 0x002fc800078ec0ff */
[----:B------:R-:W-:Y:S01]  /*48d0*/  ISETP.NE.AND P0, PT, R9, RZ, PT ;  /* 0x000000ff0900720c */ /* 0x000fe20003f05270 */
[----:B------:R-:W-:Y:S02]  /*48e0*/  WARPGROUP.DEPBAR.LE gsb0, 0x0 ;  /* 0x00008000000079c5 */ /* 0x000fe40000010000 */
[----:B------:R-:W-:-:S12]  /*48f0*/  WARPGROUP.ARRIVE ;  /* 0x00000000000079c5 */ /* 0x000fd80000000000 */
[----:B------:R-:W-:Y:S01]  /*4900*/  HGMMA.64x256x16.F32 R24, gdesc[UR4].tnspB, R24, gsb0 ;  /* 0x43e00000041879f0 */ /* 0x000fe20008000818 */
[----:B------:R-:W-:Y:S01]  /*4910*/  R2UR UR6, R6 ;  /* 0x00000000060672ca */ /* 0x000fe200000e0000 */
[----:B------:R-:W-:Y:S01]  /*4920*/  VIADD R6, R4, 0x180 ;  /* 0x0000018004067836 */ /* 0x000fe20000000000 */
[----:B------:R-:W-:Y:S01]  /*4930*/  R2UR UR7, R7 ;  /* 0x00000000070772ca */ /* 0x000fe200000e0000 */
[----:B------:R-:W-:Y:S01]  /*4940*/  VIADD R4, R0, 0x6 ;  /* 0x0000000600047836 */ /* 0x000fe20000000000 */
[----:B------:R-:W-:Y:S01]  /*4950*/  R2UR UR4, R12 ;  /* 0x000000000c0472ca */ /* 0x000fe200000e0000 */
[----:B------:R-:W-:Y:S01]  /*4960*/  IMAD.MOV.U32 R7, RZ, RZ, 0x40000040 ;  /* 0x40000040ff077424 */ /* 0x000fe200078e00ff */
[----:B------:R-:W-:Y:S01]  /*4970*/  R2UR UR5, R13 ;  /* 0x000000000d0572ca */ /* 0x000fe200000e0000 */
[----:B------:R-:W-:-:S05]  /*4980*/  @!P0 VIADD R0, R8, 0x28c60 ;  /* 0x00028c6008008836 */ /* 0x000fca0000000000 */
[----:B------:R-:W-:Y:S01]  /*4990*/  @!P0 PRMT R0, RZ, 0x654, R0 ;  /* 0x00000654ff008816 */ /* 0x000fe20000000000 */
[----:B------:R-:W-:Y:S02]  /*49a0*/  WARPGROUP.DEPBAR.LE gsb0, 0x0 ;  /* 0x00008000000079c5 */ /* 0x000fe40000010000 */
[----:B------:R-:W-:-:S12]  /*49b0*/  WARPGROUP.ARRIVE ;  /* 0x00000000000079c5 */ /* 0x000fd80000000000 */
[----:B------:R-:W-:Y:S01]  /*49c0*/  HGMMA.64x256x16.F32 R24, gdesc[UR4].tnspB, R24, gsb0 ;  /* 0x43e00000041879f0 */ /* 0x000fe20008000818 */
[----:B------:R-:W-:Y:S02]  /*49d0*/  R2UR UR6, R6 ;  /* 0x00000000060672ca */ /* 0x000fe400000e0000 */
[----:B------:R-:W-:Y:S02]  /*49e0*/  R2UR UR7, R7 ;  /* 0x00000000070772ca */ /* 0x000fe400000e0000 */
[----:B------:R-:W-:Y:S02]  /*49f0*/  R2UR UR4, R4 ;  /* 0x00000000040472ca */ /* 0x000fe400000e0000 */
[----:B------:R-:W-:Y:S01]  /*4a00*/  R2UR UR5, R5 ;  /* 0x00000000050572ca */ /* 0x000fe200000e0000 */
[----:B------:R-:W-:Y:S02]  /*4a10*/  WARPGROUP.DEPBAR.LE gsb0, 0x0 ;  /* 0x00008000000079c5 */ /* 0x000fe40000010000 */
[----:B------:R-:W-:-:S15]  /*4a20*/  WARPGROUP.ARRIVE ;  /* 0x00000000000079c5 */ /* 0x000fde0000000000 */
[----:B------:R-:W-:-:S03]  /*4a30*/  NOP ;  /* 0x0000000000007918 */ /* 0x000fc60000000000 */
[----:B------:R-:W-:Y:S03]  /*4a40*/  HGMMA.64x256x16.F32 R24, gdesc[UR4].tnspB, R24, gsb0 ;  /* 0x43e00000041879f0 */ /* 0x000fe60008000818 */
[----:B------:R-:W-:Y:S02]  /*4a50*/  WARPGROUP.DEPBAR.LE gsb0, 0x0 ;  /* 0x00008000000079c5 */ /* 0x000fe40000010000 */
[----:B------:R-:W-:Y:S06]  /*4a60*/  BAR.ARV 0xf, 0x100 ;  /* 0x03c4000000007b1d */ /* 0x000fec0000002000 */
[----:B------:R1:W-:Y:S01]  /*4a70*/  @!P0 SYNCS.ARRIVE.TRANS64.RED.A1T0 RZ, [R0+URZ], RZ ;  /* 0x000000ff00ff89a7 */ /* 0x0003e2000810043f */
[----:B------:R-:W-:-:S13]  /*4a80*/  ISETP.GE.AND P0, PT, R168, 0x41, PT ;  /* 0x00000041a800780c */ /* 0x000fda0003f06270 */
[----:B-1----:R-:W-:Y:S05]  /*4a90*/  @!P0 BRA `(.L_x_3162) ;  /* 0x0000000c00388947 */ /* 0x002fea0003800000 */
[----:B------:R-:W-:-:S07]  /*4aa0*/  VIADD R182, R182, 0xfffffffe ;  /* 0xfffffffeb6b67836 */ /* 0x000fce0000000000 */
.L_x_3168:
[----:B------:R-:W-:Y:S01]  /*4ab0*/  BAR.SYNC.DEFER_BLOCKING 0xe, 0x100 ;  /* 0x0384000000007b1d */ /* 0x000fe20000010000 */
[----:B0-----:R-:W-:Y:S01]  /*4ac0*/  IMAD R3, R18, 0x40, R188 ;  /* 0x0000004012037824 */ /* 0x001fe200078e02bc */
[----:B------:R-:W-:Y:S01]  /*4ad0*/  ISETP.NE.AND P2, PT, R184, 0x3, PT ;  /* 0x00000003b800780c */ /* 0x000fe20003f45270 */
[----:B------:R-:W-:Y:S01]  /*4ae0*/  VIADD R18, R18, 0x1 ;  /* 0x0000000112127836 */ /* 0x000fe20000000000 */
[C---:B------:R-:W-:Y:S01]  /*4af0*/  ISETP.GT.AND P1, PT, R182.reuse, RZ, PT ;  /* 0x000000ffb600720c */ /* 0x040fe20003f24270 */
[----:B------:R-:W-:Y:S01]  /*4b00*/  VIADD R182, R182, 0xffffffff ;  /* 0xffffffffb6b67836 */ /* 0x000fe20000000000 */
[----:B------:R-:W-:Y:S02]  /*4b10*/  LEA R3, R3, R2, 0x2 ;  /* 0x0000000203037211 */ /* 0x000fe400078e10ff */
[----:B------:R-:W-:-:S04]  /*4b20*/  ISETP.NE.AND P0, PT, R18, 0x2, PT ;  /* 0x000000021200780c */ /* 0x000fc80003f05270 */
[----:B------:R-:W-:Y:S02]  /*4b30*/  SEL R7, RZ, 0x1, P0 ;  /* 0x00000001ff077807 */ /* 0x000fe40000000000 */
[----:B------:R-:W-:Y:S02]  /*4b40*/  SEL R18, R18, RZ, P0 ;  /* 0x000000ff12127207 */ /* 0x000fe40000000000 */
[----:B------:R-:W-:Y:S01]  /*4b50*/  LOP3.LUT R22, R22, R7, RZ, 0x3c, !PT ;  /* 0x0000000716167212 */ /* 0x000fe200078e3cff */
[----:B-1----:R-:W0:Y:S04]  /*4b60*/  LDS R0, [R3+0x28800] ;  /* 0x0288000003007984 */ /* 0x002e280000000800 */
        /* <DEDUP_REMOVED lines=131> */
.L_x_3163:
[----:B------:R-:W-:Y:S01]  /*53a0*/  IMAD R0, R18, 0x8, R2 ;  /* 0x0000000812007824 */ /* 0x000fe200078e0202 */
[----:B------:R-:W-:-:S04]  /*53b0*/  SHF.L.U32 R3, R22, 0x1f, RZ ;  /* 0x0000001f16037819 */ /* 0x000fc800000006ff */
[----:B------:R0:W1:Y:S01]  /*53c0*/  SYNCS.PHASECHK.TRANS64.TRYWAIT P0, [R0+URZ+0x28c50], R3 ;  /* 0x028c5003000075a7 */ /* 0x000062000800017f */
[----:B------:R-:W-:Y:S05]  /*53d0*/  @!P2 BRA `(.L_x_3164) ;  /* 0x000000000004a947 */ /* 0x000fea0003800000 */
[----:B------:R-:W-:Y:S01]  /*53e0*/  BPT.TRAP 0x1 ;  /* 0x000000040000795c */ /* 0x000fe20000300000 */
.L_x_3164:
[----:B------:R-:W-:Y:S04]  /*53f0*/  BSSY B1, `(.L_x_3165) ;  /* 0x0000004000017945 */ /* 0x000fe80003800000 */
[----:B-1----:R-:W-:Y:S05]  /*5400*/  @P0 BRA `(.L_x_3166) ;  /* 0x0000000000080947 */ /* 0x002fea0003800000 */
[----:B------:R-:W1:Y:S02]  /*5410*/  SYNCS.PHASECHK.TRANS64.TRYWAIT P0, [R0+URZ+0x28c50], R3 ;  /* 0x028c5003000075a7 */ /* 0x000e64000800017f */
[----:B-1----:R-:W-:Y:S05]  /*5420*/  @!P0 BRA `(.L_x_3167) ;  /* 0x000000f0005c8947 */ /* 0x002fea0003800000 */
.L_x_3166:
[----:B------:R-:W-:Y:S05]  /*5430*/  BSYNC B1 ;  /* 0x0000000000017941 */ /* 0x000fea0003800000 */
.L_x_3165:
[----:B01----:R-:W-:Y:S01]  /*5440*/  IADD3 R0, R2, 0x26800, RZ ;  /* 0x0002680002007810 */ /* 0x003fe20007ffe0ff */
[----:B------:R-:W-:Y:S01]  /*5450*/  IMAD R6, R18, 0x1000, R15 ;  /* 0x0000100012067824 */ /* 0x000fe200078e020f */
[----:B------:R-:W-:Y:S01]  /*5460*/  WARPGROUP.ARRIVE ;  /* 0x00000000000079c5 */ /* 0x000fe20000000000 */
[----:B------:R-:W-:Y:S01]  /*5470*/  IMAD.MOV.U32 R7, RZ, RZ, 0x40000040 ;  /* 0x40000040ff077424 */ /* 0x000fe200078e00ff */
[----:B------:R-:W-:Y:S01]  /*5480*/  SHF.R.U32.HI R0, RZ, 0x4, R0 ;  /* 0x00000004ff007819 */ /* 0x000fe20000011600 */
[----:B------:R-:W-:Y:S01]  /*5490*/  IMAD.MOV.U32 R9, RZ, RZ, 0x40000040 ;  /* 0x40000040ff097424 */ /* 0x000fe200078e00ff */
[----:B------:R-:W-:Y:S02]  /*54a0*/  R2UR UR6, R6 ;  /* 0x00000000060672ca */ /* 0x000fe400000e0000 */
[----:B------:R-:W0:Y:S01]  /*54b0*/  S2R R14, SR_TID.X ;  /* 0x00000000000e7919 */ /* 0x000e220000002100 */
[----:B------:R-:W-:Y:S02]  /*54c0*/  LOP3.LUT R0, R0, 0x3fff, RZ, 0xc0, !PT ;  /* 0x00003fff00007812 */ /* 0x000fe400078ec0ff */
[----:B------:R-:W-:Y:S01]  /*54d0*/  R2UR UR7, R7 ;  /* 0x00000000070772ca */ /* 0x000fe200000e0000 */
[----:B------:R-:W-:Y:S01]  /*54e0*/  IMAD.MOV.U32 R7, RZ, RZ, 0x40000040 ;  /* 0x40000040ff077424 */ /* 0x000fe200078e00ff */
[----:B------:R-:W-:-:S02]  /*54f0*/  LOP3.LUT R8, R0, 0x10000, RZ, 0xfc, !PT ;  /* 0x0001000000087812 */ /* 0x000fc400078efcff */
[----:B------:R-:W-:Y:S01]  /*5500*/  R2UR UR5, R9 ;  /* 0x00000000090572ca */ /* 0x000fe200000e0000 */
[----:B------:R-:W-:Y:S01]  /*5510*/  IMAD.MOV.U32 R9, RZ, RZ, 0x40000040 ;  /* 0x40000040ff097424 */ /* 0x000fe200078e00ff */
[----:B------:R-:W-:Y:S02]  /*5520*/  R2UR UR4, R8 ;  /* 0x00000000080472ca */ /* 0x000fe400000e0000 */
[----:B------:R-:W-:-:S11]  /*5530*/  IADD3 R8, R6, 0x80, RZ ;  /* 0x0000008006087810 */ /* 0x000fd60007ffe0ff */
[----:B------:R-:W-:Y:S01]  /*5540*/  HGMMA.64x256x16.F32 R24, gdesc[UR4].tnspB, R24, gsb0 ;  /* 0x43e00000041879f0 */ /* 0x000fe20008000818 */
[----:B------:R-:W-:Y:S02]  /*5550*/  R2UR UR4, R10 ;  /* 0x000000000a0472ca */ /* 0x000fe400000e0000 */
[----:B------:R-:W-:Y:S02]  /*5560*/  R2UR UR5, R11 ;  /* 0x000000000b0572ca */ /* 0x000fe400000e0000 */
[----:B------:R-:W-:Y:S01]  /*5570*/  R2UR UR6, R8 ;  /* 0x00000000080672ca */ /* 0x000fe200000e0000 */
[C---:B------:R-:W-:Y:S01]  /*5580*/  VIADD R8, R6.reuse, 0x100 ;  /* 0x0000010006087836 */ /* 0x040fe20000000000 */
[----:B------:R-:W-:Y:S01]  /*5590*/  R2UR UR7, R9 ;  /* 0x00000000090772ca */ /* 0x000fe200000e0000 */
[----:B------:R-:W-:Y:S01]  /*55a0*/  IMAD.MOV.U32 R9, RZ, RZ, 0x40000040 ;  /* 0x40000040ff097424 */ /* 0x000fe200078e00ff */
[----:B------:R-:W-:Y:S02]  /*55b0*/  IADD3 R6, R6, 0x180, RZ ;  /* 0x0000018006067810 */ /* 0x000fe40007ffe0ff */
[----:B0-----:R-:W-:-:S04]  /*55c0*/  LOP3.LUT R14, R14, 0x7f, RZ, 0xc0, !PT ;  /* 0x0000007f0e0e7812 */ /* 0x001fc800078ec0ff */
[----:B------:R-:W-:-:S13]  /*55d0*/  ISETP.NE.AND P0, PT, R14, RZ, PT ;  /* 0x000000ff0e00720c */ /* 0x000fda0003f05270 */
[----:B------:R-:W-:-:S04]  /*55e0*/  @!P0 IMAD R0, R18, 0x8, R2 ;  /* 0x0000000812008824 */ /* 0x000fc800078e0202 */
[----:B------:R-:W-:-:S05]  /*55f0*/  @!P0 VIADD R0, R0, 0x28c60 ;  /* 0x00028c6000008836 */ /* 0x000fca0000000000 */
[----:B------:R-:W-:Y:S01]  /*5600*/  @!P0 PRMT R0, RZ, 0x654, R0 ;  /* 0x00000654ff008816 */ /* 0x000fe20000000000 */
[----:B------:R-:W-:Y:S02]  /*5610*/  WARPGROUP.DEPBAR.LE gsb0, 0x0 ;  /* 0x00008000000079c5 */ /* 0x000fe40000010000 */
[----:B------:R-:W-:-:S06]  /*5620*/  WARPGROUP.ARRIVE ;  /* 0x00000000000079c5 */ /* 0x000fcc0000000000 */
        /* <DEDUP_REMOVED lines=20> */
[----:B------:R-:W-:Y:S05]  /*5770*/  @P1 BRA `(.L_x_3168) ;  /* 0xfffffff000cc1947 */ /* 0x000fea000383ffff */
.L_x_3162:
[----:B------:R-:W-:Y:S05]  /*5780*/  BSYNC B0 ;  /* 0x0000000000007941 */ /* 0x000fea0003800000 */
.L_x_3161:
[----:B------:R-:W-:Y:S01]  /*5790*/  BAR.SYNC.DEFER_BLOCKING 0xe, 0x100 ;  /* 0x0384000000007b1d */ /* 0x000fe20000010000 */
[C---:B0-----:R-:W-:Y:S01]  /*57a0*/  LEA R3, R18.reuse, R188, 0x6 ;  /* 0x000000bc12037211 */ /* 0x041fe200078e30ff */
[----:B------:R-:W-:Y:S01]  /*57b0*/  VIADD R18, R18, 0x1 ;  /* 0x0000000112127836 */ /* 0x000fe20000000000 */
[----:B------:R-:W-:Y:S02]  /*57c0*/  PLOP3.LUT P0, PT, PT, PT, PT, 0x8, 0x0 ;  /* 0x000000000000781c */ /* 0x000fe40003f0e170 */
[----:B------:R-:W-:Y:S01]  /*57d0*/  CS2R R20, SRZ ;  /* 0x0000000000147805 */ /* 0x000fe2000001ff00 */
[----:B------:R-:W-:Y:S01]  /*57e0*/  IMAD R3, R3, 0x4, R2 ;  /* 0x0000000403037824 */ /* 0x000fe200078e0202 */
        /* <DEDUP_REMOVED lines=136> */
.L_x_3156:
[----:B------:R-:W-:Y:S02]  /*6070*/  ISETP.GE.AND P1, PT, R168, 0x1, PT ;  /* 0x00000001a800780c */ /* 0x000fe40003f26270 */
[----:B------:R-:W-:-:S11]  /*6080*/  PLOP3.LUT P0, PT, PT, PT, PT, 0x80, 0x0 ;  /* 0x000000000000781c */ /* 0x000fd60003f0f070 */
[----:B------:R-:W-:Y:S05]  /*6090*/  @!P1 BRA `(.L_x_3157) ;  /* 0x0000005c00a49947 */ /* 0x000fea0003800000 */
[----:B------:R-:W0:Y:S01]  /*60a0*/  SHFL.IDX PT, R0, R206, RZ, 0x1f ;  /* 0x00001fffce007589 */ /* 0x000e2200000e0000 */
[----:B------:R-:W-:Y:S01]  /*60b0*/  BSSY B6, `(.L_x_3169) ;  /* 0x000001b000067945 */ /* 0x000fe20003800000 */
[----:B0-----:R-:W-:-:S04]  /*60c0*/  LEA.HI R3, R0, R0, RZ, 0x1 ;  /* 0x0000000000037211 */ /* 0x001fc800078f08ff */
[----:B------:R-:W-:-:S05]  /*60d0*/  LOP3.LUT R3, R3, 0x1fffe, RZ, 0xc0, !PT ;  /* 0x0001fffe03037812 */ /* 0x000fca00078ec0ff */
[----:B------:R-:W-:Y:S02]  /*60e0*/  IMAD.IADD R3, R0, 0x1, -R3 ;  /* 0x0000000100037824 */ /* 0x000fe400078e0a03 */
[----:B------:R-:W-:-:S03]  /*60f0*/  VIADD R0, R2, 0x26800 ;  /* 0x0002680002007836 */ /* 0x000fc60000000000 */
[----:B------:R-:W-:Y:S02]  /*6100*/  LEA R3, R3, R2, 0xf ;  /* 0x0000000203037211 */ /* 0x000fe400078e78ff */
[----:B------:R-:W-:-:S03]  /*6110*/  LOP3.LUT P0, RZ, R0, 0x3ff, RZ, 0xc0, !PT ;  /* 0x000003ff00ff7812 */ /* 0x000fc6000780c0ff */
        /* <DEDUP_REMOVED lines=20> */
.L_x_3170:
[----:B------:R-:W-:Y:S05]  /*6260*/  BSYNC B6 ;  /* 0x0000000000067941 */ /* 0x000fea0003800000 */
.L_x_3169:
        /* <DEDUP_REMOVED lines=12> */
.L_x_3174:
[----:B-1----:R1:W2:Y:S02]  /*6330*/  SYNCS.PHASECHK.TRANS64.TRYWAIT P0, [R2+URZ+0x28c00], R3 ;  /* 0x028c0003020075a7 */ /* 0x0022a4000800017f */
[----:B--2---:R-:W-:Y:S05]  /*6340*/  @!P0 NANOSLEEP.SYNCS 0x989680 ;  /* 0x009896800000895d */ /* 0x004fea0003900000 */
[----:B------:R-:W2:Y:S02]  /*6350*/  @!P0 SYNCS.PHASECHK.TRANS64 P0, [R2+URZ+0x28c00], R3 ;  /* 0x028c0003020085a7 */ /* 0x000ea4000800007f */
[----:B--2---:R-:W-:Y:S05]  /*6360*/  @!P0 BRA `(.L_x_3174) ;  /* 0xfffffffc00f08947 */ /* 0x004fea000383ffff */
.L_x_3173:
[----:B------:R-:W-:Y:S05]  /*6370*/  BSYNC B0 ;  /* 0x0000000000007941 */ /* 0x000fea0003800000 */
.L_x_3172:
[----:B------:R-:W-:Y:S05]  /*6380*/  BRA `(.L_x_3175) ;  /* 0x00000020006c7947 */ /* 0x000fea0003800000 */
.L_x_3171:
[----:B-----5:R-:W-:Y:S01]  /*6390*/  SHF.R.S32.HI R0, RZ, 0x1f, R27 ;  /* 0x0000001fff007819 */ /* 0x020fe2000001141b */
[----:B------:R-:W-:Y:S01]  /*63a0*/  ULDC.64 UR4, c[0x0][0x3d8] ;  /* 0x0000f60000047ab9 */ /* 0x000fe20000000a00 */
[----:B------:R-:W-:Y:S01]  /*63b0*/  VIADD R3, R2, 0x20400 ;  /* 0x0002040002037836 */ /* 0x000fe20000000000 */
[----:B------:R-:W-:Y:S01]  /*63c0*/  ULDC.64 UR6, c[0x0][0x3e8] ;  /* 0x0000fa0000067ab9 */ /* 0x000fe20000000a00 */
[----:B------:R-:W-:Y:S01]  /*63d0*/  IMAD.WIDE.U32 R4, R27, UR4, RZ ;  /* 0x000000041b047c25 */ /* 0x000fe2000f8e00ff */
[----:B------:R-:W-:Y:S01]  /*63e0*/  SHF.R.S32.HI R14, RZ, 0x1f, R16 ;  /* 0x0000001fff0e7819 */ /* 0x000fe20000011410 */
[----:B------:R-:W-:Y:S01]  /*63f0*/  BSSY B6, `(.L_x_3176) ;  /* 0x0000032000067945 */ /* 0x000fe20003800000 */
[----:B------:R-:W-:Y:S01]  /*6400*/  LOP3.LUT P0, RZ, R3, 0x3ff, RZ, 0xc0, !PT ;  /* 0x000003ff03ff7812 */ /* 0x000fe2000780c0ff */
[----:B------:R-:W-:Y:S02]  /*6410*/  IMAD R6, R0, UR4, RZ ;  /* 0x0000000400067c24 */ /* 0x000fe4000f8e02ff */
[----:B------:R-:W-:-:S02]  /*6420*/  IMAD.SHL.U32 R29, R204, 0x4, RZ ;  /* 0x00000004cc1d7824 */ /* 0x000fc400078e00ff */
[----:B------:R-:W-:Y:S01]  /*6430*/  IMAD R11, R27, UR5, R6 ;  /* 0x000000051b0b7c24 */ /* 0x000fe2000f8e0206 */
[----:B------:R-:W-:Y:S01]  /*6440*/  ULDC.64 UR4, c[0x0][0x3c8] ;  /* 0x0000f20000047ab9 */ /* 0x000fe20000000a00 */
[----:B------:R-:W-:Y:S01]  /*6450*/  IMAD R0, R0, UR6, RZ ;  /* 0x0000000600007c24 */ /* 0x000fe2000f8e02ff */
[C---:B------:R-:W-:Y:S01]  /*6460*/  LEA R24, P2, R4.reuse, UR4, 0x1 ;  /* 0x0000000404187c11 */ /* 0x040fe2000f8408ff */
[----:B------:R-:W-:Y:S01]  /*6470*/  IMAD.IADD R11, R11, 0x1, R5 ;  /* 0x000000010b0b7824 */ /* 0x000fe200078e0205 */
[-C--:B------:R-:W-:Y:S01]  /*6480*/  IADD3 R3, P6, R29, R4.reuse, RZ ;  /* 0x000000041d037210 */ /* 0x080fe20007fde0ff */
[C---:B------:R-:W-:Y:S01]  /*6490*/  IMAD R9, R27.reuse, UR7, R0 ;  /* 0x000000071b097c24 */ /* 0x040fe2000f8e0200 */
[----:B------:R-:W-:Y:S01]  /*64a0*/  SHF.R.S32.HI R12, RZ, 0x1f, R29 ;  /* 0x0000001fff0c7819 */ /* 0x000fe2000001141d */
[----:B------:R-:W-:Y:S01]  /*64b0*/  IMAD.WIDE.U32 R6, R27, UR6, RZ ;  /* 0x000000061b067c25 */ /* 0x000fe2000f8e00ff */
[--C-:B------:R-:W-:Y:S01]  /*64c0*/  LEA.HI.X R26, R4, UR5, R11.reuse, 0x1, P2 ;  /* 0x00000005041a7c11 */ /* 0x100fe200090f0c0b */
[----:B------:R-:W-:Y:S01]  /*64d0*/  ULDC.64 UR6, c[0x0][0x3e0] ;  /* 0x0000f80000067ab9 */ /* 0x000fe20000000a00 */
[----:B------:R-:W-:Y:S01]  /*64e0*/  IADD3 R5, P1, R16, R4, RZ ;  /* 0x0000000410057210 */ /* 0x000fe20007f3e0ff */
[----:B------:R-:W-:Y:S01]  /*64f0*/  IMAD.X R10, R12, 0x1, R11, P6 ;  /* 0x000000010c0a7824 */ /* 0x000fe200030e060b */
[----:B------:R-:W-:-:S02]  /*6500*/  IADD3 R8, P2, R29, R6, RZ ;  /* 0x000000061d087210 */ /* 0x000fc40007f5e0ff */
[----:B------:R-:W-:Y:S01]  /*6510*/  IADD3 R9, R9, R7, RZ ;  /* 0x0000000709097210 */ /* 0x000fe20007ffe0ff */
[----:B------:R-:W-:Y:S01]  /*6520*/  IMAD.X R4, R14, 0x1, R11, P1 ;  /* 0x000000010e047824 */ /* 0x000fe200008e060b */
[C---:B------:R-:W-:Y:S02]  /*6530*/  LEA R32, P5, R3.reuse, UR4, 0x1 ;  /* 0x0000000403207c11 */ /* 0x040fe4000f8a08ff */
[----:B------:R-:W-:Y:S01]  /*6540*/  IADD3 R0, P4, R16, R6, RZ ;  /* 0x0000000610007210 */ /* 0x000fe20007f9e0ff */
[----:B------:R-:W-:Y:S01]  /*6550*/  IMAD.X R7, R12, 0x1, R9, P2 ;  /* 0x000000010c077824 */ /* 0x000fe200010e0609 */
[----:B------:R-:W-:Y:S02]  /*6560*/  LEA.HI.X R33, R3, UR5, R10, 0x1, P5 ;  /* 0x0000000503217c11 */ /* 0x000fe4000a8f0c0a */
[----:B------:R-:W-:Y:S02]  /*6570*/  LEA R27, P3, R6, UR6, 0x1 ;  /* 0x00000006061b7c11 */ /* 0x000fe4000f8608ff */
[----:B------:R-:W-:-:S02]  /*6580*/  LEA R34, P6, R8, UR6, 0x1 ;  /* 0x0000000608227c11 */ /* 0x000fc4000f8c08ff */
[C---:B------:R-:W-:Y:S02]  /*6590*/  LEA R36, P1, R5.reuse, UR4, 0x1 ;  /* 0x0000000405247c11 */ /* 0x040fe4000f8208ff */
[----:B------:R-:W-:Y:S02]  /*65a0*/  LEA R38, P2, R0, UR6, 0x1 ;  /* 0x0000000600267c11 */ /* 0x000fe4000f8408ff */
[----:B------:R-:W-:Y:S02]  /*65b0*/  IADD3.X R3, R14, R9, RZ, P4, !PT ;  /* 0x000000090e037210 */ /* 0x000fe400027fe4ff */
        /* <DEDUP_REMOVED lines=21> */
.L_x_3177:
[----:B------:R-:W-:Y:S05]  /*6710*/  BSYNC B6 ;  /* 0x0000000000067941 */ /* 0x000fea0003800000 */
.L_x_3176:
[----:B------:R-:W-:Y:S01]  /*6720*/  ULDC.U8 UR4, c[0x0][0x3f0] ;  /* 0x0000fc0000047ab9 */ /* 0x000fe20000000000 */
[----:B------:R-:W-:Y:S01]  /*6730*/  BSSY B0, `(.L_x_3178) ;  /* 0x00001d8000007945 */ /* 0x000fe20003800000 */
[----:B------:R-:W-:-:S13]  /*6740*/  ISETP.NE.AND P0, PT, RZ, UR4, PT ;  /* 0x00000004ff007c0c */ /* 0x000fda000bf05270 */
[----:B------:R-:W-:Y:S05]  /*6750*/  @!P0 BRA `(.L_x_3179) ;  /* 0x0000000c00d48947 */ /* 0x000fea0003800000 */
[----:B------:R-:W-:Y:S01]  /*6760*/  IMAD R30, R25, -0x40, R30 ;  /* 0xffffffc0191e7824 */ /* 0x000fe200078e021e */
[----:B------:R-:W-:Y:S01]  /*6770*/  LEA.HI R0, R202, R202, RZ, 0x1 ;  /* 0x000000caca007211 */ /* 0x000fe200078f08ff */
[----:B------:R-:W-:Y:S01]  /*6780*/  IMAD.SHL.U32 R3, R186, 0x40, RZ ;  /* 0x00000040ba037824 */ /* 0x000fe200078e00ff */
[----:B------:R-:W-:Y:S01]  /*6790*/  BSSY B1, `(.L_x_3180) ;  /* 0x0000019000017945 */ /* 0x000fe20003800000 */
[----:B------:R-:W-:Y:S02]  /*67a0*/  CS2R R6, SRZ ;  /* 0x0000000000067805 */ /* 0x000fe4000001ff00 */
[----:B------:R-:W-:Y:S02]  /*67b0*/  VIMNMX R30, R30, 0x40, PT ;  /* 0x000000401e1e7848 */ /* 0x000fe40003fe0100 */
[----:B------:R-:W-:Y:S02]  /*67c0*/  CS2R R8, SRZ ;  /* 0x0000000000087805 */ /* 0x000fe4000001ff00 */
[----:B------:R-:W-:-:S02]  /*67d0*/  LOP3.LUT R5, R3, 0x1c0, RZ, 0xc0, !PT ;  /* 0x000001c003057812 */ /* 0x000fc400078ec0ff */
[----:B------:R-:W-:Y:S02]  /*67e0*/  CS2R R20, SRZ ;  /* 0x0000000000147805 */ /* 0x000fe4000001ff00 */
[----:B------:R-:W-:Y:S02]  /*67f0*/  ISETP.GE.AND P1, PT, R23, R30, PT ;  /* 0x0000001e1700720c */ /* 0x000fe40003f26270 */
[----:B------:R-:W-:Y:S02]  /*6800*/  LOP3.LUT R3, R0, 0xfffffffe, RZ, 0xc0, !PT ;  /* 0xfffffffe00037812 */ /* 0x000fe400078ec0ff */
[----:B------:R-:W-:Y:S02]  /*6810*/  LOP3.LUT R0, R5, 0x18, R16, 0xf8, !PT ;  /* 0x0000001805007812 */ /* 0x000fe400078ef810 */
[----:B------:R-:W-:Y:S01]  /*6820*/  SHF.R.U32.HI R5, RZ, 0x3, R5 ;  /* 0x00000003ff057819 */ /* 0x000fe20000011605 */
[----:B------:R-:W-:-:S03]  /*6830*/  IMAD.IADD R3, R202, 0x1, -R3 ;  /* 0x00000001ca037824 */ /* 0x000fc600078e0a03 */
[----:B------:R-:W-:Y:S02]  /*6840*/  LOP3.LUT R0, R0, R5, RZ, 0x3c, !PT ;  /* 0x0000000500007212 */ /* 0x000fe400078e3cff */
[----:B------:R-:W-:Y:S02]  /*6850*/  CS2R R4, SRZ ;  /* 0x0000000000047805 */ /* 0x000fe4000001ff00 */
[----:B------:R-:W-:Y:S01]  /*6860*/  SHF.L.U32 R25, R3, 0x1f, RZ ;  /* 0x0000001f03197819 */ /* 0x000fe200000006ff */
[----:B------:R-:W-:Y:S06]  /*6870*/  @P1 BRA `(.L_x_3181) ;  /* 0x0000000000281947 */ /* 0x000fec0003800000 */
[C---:B------:R-:W-:Y:S01]  /*6880*/  IADD3 R3, R29.reuse, 0x10, RZ ;  /* 0x000000101d037810 */ /* 0x040fe20007ffe0ff */
[----:B------:R-:W-:Y:S01]  /*6890*/  ULDC UR4, c[0x0][0x3d4] ;  /* 0x0000f50000047ab9 */ /* 0x000fe20000000800 */
[----:B------:R-:W-:Y:S02]  /*68a0*/  CS2R R4, SRZ ;  /* 0x0000000000047805 */ /* 0x000fe4000001ff00 */
[----:B------:R-:W-:Y:S02]  /*68b0*/  ISETP.GE.AND P0, PT, R29, UR4, PT ;  /* 0x000000041d007c0c */ /* 0x000fe4000bf06270 */
[----:B------:R-:W-:Y:S02]  /*68c0*/  CS2R R8, SRZ ;  /* 0x0000000000087805 */ /* 0x000fe4000001ff00 */
[----:B------:R-:W-:-:S09]  /*68d0*/  ISETP.GE.AND P2, PT, R3, UR4, PT ;  /* 0x0000000403007c0c */ /* 0x000fd2000bf46270 */
[----:B------:R0:W5:Y:S04]  /*68e0*/  @!P0 LDG.E.64 R6, desc[UR40][R32.64] ;  /* 0x0000002820068981 */ /* 0x000168000c1e1b00 */
[----:B------:R0:W5:Y:S04]  /*68f0*/  @!P2 LDG.E.64 R4, desc[UR40][R32.64+0x20] ;  /* 0x000020282004a981 */ /* 0x000168000c1e1b00 */
[----:B------:R0:W5:Y:S04]  /*6900*/  @!P0 LDG.E.64 R20, desc[UR40][R34.64] ;  /* 0x0000002822148981 */ /* 0x000168000c1e1b00 */
[----:B------:R0:W5:Y:S02]  /*6910*/  @!P2 LDG.E.64 R8, desc[UR40][R34.64+0x20] ;  /* 0x000020282208a981 */ /* 0x000164000c1e1b00 */
.L_x_3181:
[----:B------:R-:W-:Y:S05]  /*6920*/  BSYNC B1 ;  /* 0x0000000000017941 */ /* 0x000fea0003800000 */
.L_x_3180:
[----:B------:R-:W-:-:S03]  /*6930*/  UMOV UR4, 0xffffffff ;  /* 0xffffffff00047882 */ /* 0x000fc60000000000 */
[----:B------:R-:W-:Y:S05]  /*6940*/  BRA.DIV UR4, `(.L_x_3182) ;  /* 0x000000de04287947 */ /* 0x000fea000b800000 */
.L_x_3345:
[----:B------:R-:W-:-:S03]  /*6950*/  UMOV UR4, 0xffffffff ;  /* 0xffffffff00047882 */ /* 0x000fc60000000000 */
[----:B------:R-:W-:Y:S05]  /*6960*/  BRA.DIV UR4, `(.L_x_3183) ;  /* 0x000000de04487947 */ /* 0x000fea000b800000 */
.L_x_3348:
[----:B------:R-:W-:-:S03]  /*6970*/  UMOV UR4, 0xffffffff ;  /* 0xffffffff00047882 */ /* 0x000fc60000000000 */
[----:B------:R-:W-:Y:S05]  /*6980*/  BRA.DIV UR4, `(.L_x_3184) ;  /* 0x000000de04687947 */ /* 0x000fea000b800000 */
.L_x_3351:
[----:B------:R-:W-:-:S03]  /*6990*/  UMOV UR4, 0xffffffff ;  /* 0xffffffff00047882 */ /* 0x000fc60000000000 */
[----:B------:R-:W-:Y:S05]  /*69a0*/  BRA.DIV UR4, `(.L_x_3185) ;  /* 0x000000de04887947 */ /* 0x000fea000b800000 */
.L_x_3354:
[----:B------:R-:W1:Y:S01]  /*69b0*/  SYNCS.PHASECHK.TRANS64.TRYWAIT P0, [R2+URZ+0x28c00], R25 ;  /* 0x028c0019020075a7 */ /* 0x000e62000800017f */
[----:B------:R-:W-:Y:S01]  /*69c0*/  LOP3.LUT P2, RZ, R186, 0x4, RZ, 0xc0, !PT ;  /* 0x00000004baff7812 */ /* 0x000fe2000784c0ff */
[----:B------:R-:W-:Y:S01]  /*69d0*/  IMAD R3, R189, 0x200, R0 ;  /* 0x00000200bd037824 */ /* 0x000fe200078e0200 */
[--C-:B0----5:R-:W-:Y:S01]  /*69e0*/  SHF.R.U64 R33, R6, 0x10, R7.reuse ;  /* 0x0000001006217819 */ /* 0x121fe20000001207 */
[----:B------:R-:W-:Y:S01]  /*69f0*/  IMAD.MOV.U32 R27, RZ, RZ, R6 ;  /* 0x000000ffff1b7224 */ /* 0x000fe200078e0006 */
[--C-:B------:R-:W-:Y:S01]  /*6a00*/  SHF.R.U32.HI R11, RZ, 0x10, R7.reuse ;  /* 0x00000010ff0b7819 */ /* 0x100fe20000011607 */
[----:B------:R-:W-:Y:S01]  /*6a10*/  IMAD R3, R3, 0x2, R2 ;  /* 0x0000000203037824 */ /* 0x000fe200078e0202 */
[----:B------:R-:W-:Y:S01]  /*6a20*/  MOV R28, R4 ;  /* 0x00000004001c7202 */ /* 0x000fe20000000f00 */
[----:B------:R-:W-:Y:S01]  /*6a30*/  IMAD.MOV.U32 R10, RZ, RZ, R7 ;  /* 0x000000ffff0a7224 */ /* 0x000fe200078e0007 */
[--C-:B------:R-:W-:Y:S01]  /*6a40*/  SHF.R.U64 R34, R4, 0x10, R5.reuse ;  /* 0x0000001004227819 */ /* 0x100fe20000001205 */
[--C-:B------:R-:W-:Y:S01]  /*6a50*/  IMAD.MOV.U32 R6, RZ, RZ, R5.reuse ;  /* 0x000000ffff067224 */ /* 0x100fe200078e0005 */
[----:B------:R-:W-:Y:S01]  /*6a60*/  SHF.R.U32.HI R12, RZ, 0x10, R5 ;  /* 0x00000010ff0c7819 */ /* 0x000fe20000011605 */
[----:B------:R-:W-:Y:S01]  /*6a70*/  IMAD.MOV.U32 R32, RZ, RZ, R20 ;  /* 0x000000ffff207224 */ /* 0x000fe200078e0014 */
[----:B------:R-:W-:Y:S01]  /*6a80*/  MOV R7, R21 ;  /* 0x0000001500077202 */ /* 0x000fe20000000f00 */
[----:B------:R-:W-:Y:S01]  /*6a90*/  IMAD.MOV.U32 R31, RZ, RZ, R8 ;  /* 0x000000ffff1f7224 */ /* 0x000fe200078e0008 */
[--C-:B------:R-:W-:Y:S01]  /*6aa0*/  SHF.R.U64 R35, R20, 0x10, R21.reuse ;  /* 0x0000001014237819 */ /* 0x100fe20000001215 */
[C---:B------:R-:W-:Y:S01]  /*6ab0*/  VIADD R4, R3.reuse, 0x20400 ;  /* 0x0002040003047836 */ /* 0x040fe20000000000 */
[----:B------:R-:W-:Y:S01]  /*6ac0*/  SHF.R.U32.HI R13, RZ, 0x10, R21 ;  /* 0x00000010ff0d7819 */ /* 0x000fe20000011615 */
[----:B------:R-:W-:Y:S01]  /*6ad0*/  BSSY B1, `(.L_x_3186) ;  /* 0x000000e000017945 */ /* 0x000fe20003800000 */
[----:B------:R-:W-:Y:S01]  /*6ae0*/  MOV R5, R9 ;  /* 0x0000000900057202 */ /* 0x000fe20000000f00 */
[----:B------:R-:W-:Y:S01]  /*6af0*/  VIADD R0, R3, 0x20440 ;  /* 0x0002044003007836 */ /* 0x000fe20000000000 */
[--C-:B------:R-:W-:Y:S01]  /*6b00*/  SHF.R.U64 R36, R8, 0x10, R9.reuse ;  /* 0x0000001008247819 */ /* 0x100fe20000001209 */
[----:B------:R-:W-:Y:S01]  /*6b10*/  @P2 VIADD R0, R4, 0xffffffc0 ;  /* 0xffffffc004002836 */ /* 0x000fe20000000000 */
[----:B------:R-:W-:-:S02]  /*6b20*/  SHF.R.U32.HI R8, RZ, 0x10, R9 ;  /* 0x00000010ff087819 */ /* 0x000fc40000011609 */
[----:B------:R-:W-:Y:S02]  /*6b30*/  PRMT R27, R27, 0x5410, R10 ;  /* 0x000054101b1b7816 */ /* 0x000fe4000000000a */
[----:B------:R-:W-:Y:S02]  /*6b40*/  PRMT R33, R33, 0x5410, R11 ;  /* 0x0000541021217816 */ /* 0x000fe4000000000b */
[----:B------:R-:W-:Y:S02]  /*6b50*/  PRMT R28, R28, 0x5410, R6 ;  /* 0x000054101c1c7816 */ /* 0x000fe40000000006 */
[----:B------:R-:W-:Y:S02]  /*6b60*/  PRMT R34, R34, 0x5410, R12 ;  /* 0x0000541022227816 */ /* 0x000fe4000000000c */
[----:B------:R-:W-:Y:S02]  /*6b70*/  PRMT R32, R32, 0x5410, R7 ;  /* 0x0000541020207816 */ /* 0x000fe40000000007 */
[----:B------:R-:W-:-:S02]  /*6b80*/  PRMT R35, R35, 0x5410, R13 ;  /* 0x0000541023237816 */ /* 0x000fc4000000000d */
[----:B------:R-:W-:Y:S01]  /*6b90*/  PRMT R31, R31, 0x5410, R5 ;  /* 0x000054101f1f7816 */ /* 0x000fe20000000005 */
[----:B-1----:R-:W-:Y:S06]  /*6ba0*/  @!P0 BRA `(.L_x_3187) ;  /* 0x000000dc00308947 */ /* 0x002fec0003800000 */
.L_x_3355:
[----:B------:R-:W-:Y:S05]  /*6bb0*/  BSYNC B1 ;  /* 0x0000000000017941 */ /* 0x000fea0003800000 */
.L_x_3186:
[----:B------:R-:W-:Y:S01]  /*6bc0*/  BSSY B1, `(.L_x_3188) ;  /* 0x0000057000017945 */ /* 0x000fe20003800000 */
[----:B------:R-:W-:-:S03]  /*6bd0*/  PRMT R36, R36, 0x5410, R8 ;  /* 0x0000541024247816 */ /* 0x000fc60000000008 */
[----:B------:R-:W-:Y:S05]  /*6be0*/  @P1 BRA `(.L_x_3189) ;  /* 0x0000000400501947 */ /* 0x000fea0003800000 */
[----:B------:R-:W1:Y:S01]  /*6bf0*/  LDC R4, c[0x0][0x3d4] ;  /* 0x0000f500ff047b82 */ /* 0x000e620000000800 */
[C---:B------:R-:W-:Y:S01]  /*6c00*/  VIADD R5, R29.reuse, 0x10 ;  /* 0x000000101d057836 */ /* 0x040fe20000000000 */
[----:B------:R-:W-:Y:S01]  /*6c10*/  BSSY B2, `(.L_x_3190) ;  /* 0x000002a000027945 */ /* 0x000fe20003800000 */
[----:B-1----:R-:W-:-:S03]  /*6c20*/  ISETP.GE.AND P0, PT, R29, R4, PT ;  /* 0x000000041d00720c */ /* 0x002fc60003f06270 */
[----:B------:R-:W-:-:S10]  /*6c30*/  ISETP.GE.AND P1, PT, R5, R4, PT ;  /* 0x000000040500720c */ /* 0x000fd40003f26270 */
[----:B------:R-:W-:Y:S05]  /*6c40*/  @P0 BRA `(.L_x_3191) ;  /* 0x0000000000980947 */ /* 0x000fea0003800000 */
[----:B------:R-:W1:Y:S01]  /*6c50*/  LDS.128 R4, [R3+0x20400] ;  /* 0x0204000003047984 */ /* 0x000e620000000c00 */
[----:B------:R-:W-:Y:S02]  /*6c60*/  HADD2.F32 R15, -RZ, R32.H0_H0 ;  /* 0x20000020ff0f7230 */ /* 0x000fe40000004100 */
[----:B------:R-:W-:Y:S02]  /*6c70*/  HADD2.F32 R13, -RZ, R27.H0_H0 ;  /* 0x2000001bff0d7230 */ /* 0x000fe40000004100 */
[----:B------:R-:W-:Y:S02]  /*6c80*/  HADD2.F32 R12, -RZ, R33.H0_H0 ;  /* 0x20000021ff0c7230 */ /* 0x000fe40000004100 */
[----:B------:R-:W-:Y:S02]  /*6c90*/  HADD2.F32 R14, -RZ, R35.H0_H0 ;  /* 0x20000023ff0e7230 */ /* 0x000fe40000004100 */
[--C-:B-1----:R-:W-:Y:S02]  /*6ca0*/  HADD2.F32 R8, -RZ, R4.reuse.H0_H0 ;  /* 0x20000004ff087230 */ /* 0x102fe40000004100 */
[----:B------:R-:W-:-:S02]  /*6cb0*/  HADD2.F32 R4, -RZ, R4.H1_H1 ;  /* 0x30000004ff047230 */ /* 0x000fc40000004100 */
[--C-:B------:R-:W-:Y:S02]  /*6cc0*/  HADD2.F32 R9, -RZ, R5.reuse.H0_H0 ;  /* 0x20000005ff097230 */ /* 0x100fe40000004100 */
[----:B------:R-:W-:Y:S02]  /*6cd0*/  HADD2.F32 R5, -RZ, R5.H1_H1 ;  /* 0x30000005ff057230 */ /* 0x000fe40000004100 */
[C---:B------:R-:W-:Y:S01]  /*6ce0*/  FMUL.FTZ R21, R4.reuse, R15 ;  /* 0x0000000f04157220 */ /* 0x040fe20000410000 */
[-C--:B------:R-:W-:Y:S01]  /*6cf0*/  FMUL.FTZ R4, R4, R13.reuse ;  /* 0x0000000d04047220 */ /* 0x080fe20000410000 */
[--C-:B------:R-:W-:Y:S02]  /*6d00*/  HADD2.F32 R10, -RZ, R6.reuse.H0_H0 ;  /* 0x20000006ff0a7230 */ /* 0x100fe40000004100 */
[----:B------:R-:W-:Y:S02]  /*6d10*/  HADD2.F32 R11, -RZ, R7.H0_H0 ;  /* 0x20000007ff0b7230 */ /* 0x000fe40000004100 */
[C---:B------:R-:W-:Y:S01]  /*6d20*/  FMUL.FTZ R24, R5.reuse, R14 ;  /* 0x0000000e05187220 */ /* 0x040fe20000410000 */
        /* <DEDUP_REMOVED lines=15> */
[-C--:B0-----:R-:W-:Y:S01]  /*6e20*/  FMUL.FTZ R25, R7, R4.reuse ;  /* 0x0000000407197220 */ /* 0x081fe20000410000 */
[----:B------:R-:W-:Y:S01]  /*6e30*/  FFMA.FTZ R13, R10, R13, R12 ;  /* 0x0000000d0a0d7223 */ /* 0x000fe2000001000c */
[C---:B------:R-:W-:Y:S01]  /*6e40*/  FFMA.FTZ R7, R11.reuse, R4, -R14 ;  /* 0x000000040b077223 */ /* 0x040fe2000001080e */
[----:B------:R-:W-:Y:S01]  /*6e50*/  F2FP.F16.F32.PACK_AB R4, R20, R21 ;  /* 0x000000151404723e */ /* 0x000fe200000000ff */
[----:B------:R-:W-:Y:S01]  /*6e60*/  FFMA.FTZ R8, R11, R8, R25 ;  /* 0x000000080b087223 */ /* 0x000fe20000010019 */
[----:B------:R-:W-:Y:S02]  /*6e70*/  F2FP.F16.F32.PACK_AB R5, R9, R24 ;  /* 0x000000180905723e */ /* 0x000fe400000000ff */
[----:B------:R-:W-:-:S02]  /*6e80*/  F2FP.F16.F32.PACK_AB R6, R13, R6 ;  /* 0x000000060d06723e */ /* 0x000fc400000000ff */
[----:B------:R-:W-:-:S05]  /*6e90*/  F2FP.F16.F32.PACK_AB R7, R8, R7 ;  /* 0x000000070807723e */ /* 0x000fca00000000ff */
[----:B------:R1:W-:Y:S02]  /*6ea0*/  STS.128 [R3+0x20400], R4 ;  /* 0x0204000403007388 */ /* 0x0003e40000000c00 */
.L_x_3191:
[----:B------:R-:W-:Y:S05]  /*6eb0*/  BSYNC B2 ;  /* 0x0000000000027941 */ /* 0x000fea0003800000 */
.L_x_3190:
[----:B------:R-:W-:Y:S05]  /*6ec0*/  @P1 BRA `(.L_x_3189) ;  /* 0x0000000000981947 */ /* 0x000fea0003800000 */
[----:B-1----:R-:W1:Y:S01]  /*6ed0*/  LDS.128 R4, [R0] ;  /* 0x0000000000047984 */ /* 0x002e620000000c00 */
        /* <DEDUP_REMOVED lines=36> */
[----:B------:R2:W-:Y:S02]  /*7120*/  STS.128 [R0], R4 ;  /* 0x0000000400007388 */ /* 0x0005e40000000c00 */
.L_x_3189:
[----:B------:R-:W-:Y:S05]  /*7130*/  BSYNC B1 ;  /* 0x0000000000017941 */ /* 0x000fea0003800000 */
.L_x_3188:
[----:B------:R-:W-:-:S13]  /*7140*/  ISETP.GE.AND P0, PT, R216, R30, PT ;  /* 0x0000001ed800720c */ /* 0x000fda0003f06270 */
[----:B------:R-:W-:Y:S05]  /*7150*/  @P0 BRA `(.L_x_3192) ;  /* 0x0000001000d40947 */ /* 0x000fea0003800000 */
[----:B-12---:R-:W1:Y:S01]  /*7160*/  LDC R4, c[0x0][0x3d4] ;  /* 0x0000f500ff047b82 */ /* 0x006e620000000800 */
[C---:B------:R-:W-:Y:S01]  /*7170*/  VIADD R5, R29.reuse, 0x10 ;  /* 0x000000101d057836 */ /* 0x040fe20000000000 */
[----:B------:R-:W-:Y:S01]  /*7180*/  BSSY B1, `(.L_x_3193) ;  /* 0x000002a000017945 */ /* 0x000fe20003800000 */
[----:B-1----:R-:W-:-:S03]  /*7190*/  ISETP.GE.AND P0, PT, R29, R4, PT ;  /* 0x000000041d00720c */ /* 0x002fc60003f06270 */
[----:B------:R-:W-:-:S10]  /*71a0*/  ISETP.GE.AND P1, PT, R5, R4, PT ;  /* 0x000000040500720c */ /* 0x000fd40003f26270 */
[----:B------:R-:W-:Y:S05]  /*71b0*/  @P0 BRA `(.L_x_3194) ;  /* 0x0000000000980947 */ /* 0x000fea0003800000 */
[----:B------:R-:W1:Y:S01]  /*71c0*/  LDS.128 R4, [R3+0x21400] ;  /* 0x0214000003047984 */ /* 0x000e620000000c00 */
[----:B------:R-:W-:Y:S02]  /*71d0*/  HADD2.F32 R14, -RZ, R27.H0_H0 ;  /* 0x2000001bff0e7230 */ /* 0x000fe40000004100 */
[--C-:B------:R-:W-:Y:S02]  /*71e0*/  HADD2.F32 R20, -RZ, R32.reuse.H0_H0 ;  /* 0x20000020ff147230 */ /* 0x100fe40000004100 */
[----:B0-----:R-:W-:Y:S02]  /*71f0*/  HADD2.F32 R25, -RZ, R35.H0_H0 ;  /* 0x20000023ff197230 */ /* 0x001fe40000004100 */
[----:B------:R-:W-:Y:S02]  /*7200*/  HADD2.F32 R21, -RZ, R33.H0_H0 ;  /* 0x20000021ff157230 */ /* 0x000fe40000004100 */
[----:B------:R-:W-:Y:S02]  /*7210*/  HADD2.F32 R24, -RZ, R32.H1_H1 ;  /* 0x30000020ff187230 */ /* 0x000fe40000004100 */
[----:B-1----:R-:W-:-:S02]  /*7220*/  HADD2.F32 R8, -RZ, R4.H0_H0 ;  /* 0x20000004ff087230 */ /* 0x002fc40000004100 */
[----:B------:R-:W-:Y:S02]  /*7230*/  HADD2.F32 R4, -RZ, R4.H1_H1 ;  /* 0x30000004ff047230 */ /* 0x000fe40000004100 */
        /* <DEDUP_REMOVED lines=18> */
[----:B------:R-:W-:-:S02]  /*7360*/  HADD2.F32 R21, -RZ, R33.H1_H1 ;  /* 0x30000021ff157230 */ /* 0x000fc40000004100 */
[----:B------:R-:W-:Y:S01]  /*7370*/  FMUL.FTZ R13, R20, R6 ;  /* 0x00000006140d7220 */ /* 0x000fe20000410000 */
[----:B------:R-:W-:Y:S01]  /*7380*/  F2FP.F16.F32.PACK_AB R5, R8, R5 ;  /* 0x000000050805723e */ /* 0x000fe200000000ff */
[-C--:B------:R-:W-:Y:S01]  /*7390*/  FMUL.FTZ R12, R27, R7.reuse ;  /* 0x000000071b0c7220 */ /* 0x080fe20000410000 */
[-C--:B------:R-:W-:Y:S01]  /*73a0*/  FFMA.FTZ R6, R20, R10.reuse, -R9 ;  /* 0x0000000a14067223 */ /* 0x080fe20000010809 */
[C---:B------:R-:W-:Y:S01]  /*73b0*/  FMUL.FTZ R14, R21.reuse, R7 ;  /* 0x00000007150e7220 */ /* 0x040fe20000410000 */
[----:B------:R-:W-:Y:S01]  /*73c0*/  FFMA.FTZ R13, R24, R10, R13 ;  /* 0x0000000a180d7223 */ /* 0x000fe2000001000d */
[-C--:B------:R-:W-:Y:S02]  /*73d0*/  FFMA.FTZ R7, R21, R11.reuse, -R12 ;  /* 0x0000000b15077223 */ /* 0x080fe4000001080c */
[----:B------:R-:W-:Y:S02]  /*73e0*/  FFMA.FTZ R14, R27, R11, R14 ;  /* 0x0000000b1b0e7223 */ /* 0x000fe4000001000e */
[----:B------:R-:W-:-:S03]  /*73f0*/  F2FP.F16.F32.PACK_AB R6, R13, R6 ;  /* 0x000000060d06723e */ /* 0x000fc600000000ff */
[----:B------:R-:W-:-:S05]  /*7400*/  F2FP.F16.F32.PACK_AB R7, R14, R7 ;  /* 0x000000070e07723e */ /* 0x000fca00000000ff */
[----:B------:R1:W-:Y:S02]  /*7410*/  STS.128 [R3+0x21400], R4 ;  /* 0x0214000403007388 */ /* 0x0003e40000000c00 */
.L_x_3194:
[----:B------:R-:W-:Y:S05]  /*7420*/  BSYNC B1 ;  /* 0x0000000000017941 */ /* 0x000fea0003800000 */
.L_x_3193:
[----:B------:R-:W-:Y:S05]  /*7430*/  @P1 BRA `(.L_x_3192) ;  /* 0x00000010001c1947 */ /* 0x000fea0003800000 */
[----:B-1----:R-:W1:Y:S01]  /*7440*/  LDS.128 R4, [R0+0x1000] ;  /* 0x0010000000047984 */ /* 0x002e620000000c00 */
[----:B------:R-:W-:Y:S02]  /*7450*/  HADD2.F32 R15, -RZ, R31.H0_H0 ;  /* 0x2000001fff0f7230 */ /* 0x000fe40000004100 */
[----:B------:R-:W-:Y:S02]  /*7460*/  HADD2.F32 R13, -RZ, R28.H0_H0 ;  /* 0x2000001cff0d7230 */ /* 0x000fe40000004100 */
[----:B------:R-:W-:Y:S02]  /*7470*/  HADD2.F32 R20, -RZ, R36.H0_H0 ;  /* 0x20000024ff147230 */ /* 0x000fe40000004100 */
        /* <DEDUP_REMOVED lines=9> */
[----:B------:R-:W-:Y:S01]  /*7510*/  FMUL.FTZ R11, R20, R5 ;  /* 0x00000005140b7220 */ /* 0x000fe20000410000 */
[----:B------:R-:W-:Y:S01]  /*7520*/  FFMA.FTZ R12, R13, R3, -R12 ;  /* 0x000000030d0c7223 */ /* 0x000fe2000001080c */
[----:B------:R-:W-:-:S02]  /*7530*/  HADD2.F32 R10, -RZ, R7.H0_H0 ;  /* 0x20000007ff0a7230 */ /* 0x000fc40000004100 */
[----:B------:R-:W-:Y:S01]  /*7540*/  FFMA.FTZ R3, R15, R3, R4 ;  /* 0x000000030f037223 */ /* 0x000fe20000010004 */
[----:B------:R-:W-:Y:S02]  /*7550*/  HADD2.F32 R6, -RZ, R6.H1_H1 ;  /* 0x30000006ff067230 */ /* 0x000fe40000004100 */
[C---:B------:R-:W-:Y:S01]  /*7560*/  FMUL.FTZ R5, R14.reuse, R5 ;  /* 0x000000050e057220 */ /* 0x040fe20000410000 */
[----:B------:R-:W-:Y:S02]  /*7570*/  HADD2.F32 R7, -RZ, R7.H1_H1 ;  /* 0x30000007ff077230 */ /* 0x000fe40000004100 */
[-C--:B------:R-:W-:Y:S01]  /*7580*/  FFMA.FTZ R11, R14, R8.reuse, -R11 ;  /* 0x000000080e0b7223 */ /* 0x080fe2000001080b */
[----:B------:R-:W-:Y:S02]  /*7590*/  HADD2.F32 R15, -RZ, R31.H1_H1 ;  /* 0x3000001fff0f7230 */ /* 0x000fe40000004100 */
[----:B------:R-:W-:Y:S01]  /*75a0*/  FFMA.FTZ R8, R20, R8, R5 ;  /* 0x0000000814087223 */ /* 0x000fe20000010005 */
[----:B------:R-:W-:-:S02]  /*75b0*/  HADD2.F32 R13, -RZ, R28.H1_H1 ;  /* 0x3000001cff0d7230 */ /* 0x000fc40000004100 */
[-C--:B------:R-:W-:Y:S01]  /*75c0*/  FMUL.FTZ R5, R24, R7.reuse ;  /* 0x0000000718057220 */ /* 0x080fe20000410000 */
[----:B------:R-:W-:Y:S02]  /*75d0*/  HADD2.F32 R14, -RZ, R34.H1_H1 ;  /* 0x30000022ff0e7230 */ /* 0x000fe40000004100 */
[----:B------:R-:W-:Y:S01]  /*75e0*/  FMUL.FTZ R4, R15, R6 ;  /* 0x000000060f047220 */ /* 0x000fe20000410000 */
[----:B------:R-:W-:Y:S01]  /*75f0*/  F2FP.F16.F32.PACK_AB R12, R3, R12 ;  /* 0x0000000c030c723e */ /* 0x000fe200000000ff */
[C---:B------:R-:W-:Y:S01]  /*7600*/  FMUL.FTZ R6, R13.reuse, R6 ;  /* 0x000000060d067220 */ /* 0x040fe20000410000 */
[C---:B------:R-:W-:Y:S01]  /*7610*/  FMUL.FTZ R7, R14.reuse, R7 ;  /* 0x000000070e077220 */ /* 0x040fe20000410000 */
[-C--:B------:R-:W-:Y:S01]  /*7620*/  FFMA.FTZ R4, R13, R9.reuse, -R4 ;  /* 0x000000090d047223 */ /* 0x080fe20000010804 */
[-C--:B------:R-:W-:Y:S01]  /*7630*/  FFMA.FTZ R5, R14, R10.reuse, -R5 ;  /* 0x0000000a0e057223 */ /* 0x080fe20000010805 */
[----:B------:R-:W-:Y:S01]  /*7640*/  FFMA.FTZ R9, R15, R9, R6 ;  /* 0x000000090f097223 */ /* 0x000fe20000010006 */
[----:B------:R-:W-:Y:S01]  /*7650*/  FFMA.FTZ R10, R24, R10, R7 ;  /* 0x0000000a180a7223 */ /* 0x000fe20000010007 */
[----:B------:R-:W-:-:S03]  /*7660*/  F2FP.F16.F32.PACK_AB R13, R8, R11 ;  /* 0x0000000b080d723e */ /* 0x000fc600000000ff */
[----:B------:R-:W-:Y:S02]  /*7670*/  F2FP.F16.F32.PACK_AB R14, R9, R4 ;  /* 0x00000004090e723e */ /* 0x000fe400000000ff */
[----:B------:R-:W-:-:S05]  /*7680*/  F2FP.F16.F32.PACK_AB R15, R10, R5 ;  /* 0x000000050a0f723e */ /* 0x000fca00000000ff */
[----:B------:R3:W-:Y:S01]  /*7690*/  STS.128 [R0+0x1000], R12 ;  /* 0x0010000c00007388 */ /* 0x0007e20000000c00 */
[----:B------:R-:W-:Y:S05]  /*76a0*/  BRA `(.L_x_3192) ;  /* 0x0000000c00807947 */ /* 0x000fea0003800000 */
.L_x_3179:
[----:B------:R-:W0:Y:S01]  /*76b0*/  LDC R9, c[0x0][0x3d4] ;  /* 0x0000f500ff097b82 */ /* 0x000e220000000800 */
[----:B------:R-:W-:Y:S01]  /*76c0*/  IMAD R30, R25, -0x40, R30 ;  /* 0xffffffc0191e7824 */ /* 0x000fe200078e021e */
[----:B------:R-:W-:Y:S02]  /*76d0*/  CS2R R32, SRZ ;  /* 0x0000000000207805 */ /* 0x000fe4000001ff00 */
[----:B------:R-:W-:Y:S02]  /*76e0*/  CS2R R34, SRZ ;  /* 0x0000000000227805 */ /* 0x000fe4000001ff00 */
[----:B------:R-:W-:Y:S02]  /*76f0*/  CS2R R4, SRZ ;  /* 0x0000000000047805 */ /* 0x000fe4000001ff00 */
[----:B------:R-:W-:Y:S02]  /*7700*/  CS2R R6, SRZ ;  /* 0x0000000000067805 */ /* 0x000fe4000001ff00 */
[----:B------:R-:W-:-:S02]  /*7710*/  VIMNMX R30, R30, 0x40, PT ;  /* 0x000000401e1e7848 */ /* 0x000fc40003fe0100 */
[----:B0-----:R-:W-:-:S04]  /*7720*/  ISETP.GE.AND P0, PT, R16, R9, PT ;  /* 0x000000091000720c */ /* 0x001fc80003f06270 */
[----:B------:R-:W-:-:S13]  /*7730*/  ISETP.GE.OR P1, PT, R23, R30, P0 ;  /* 0x0000001e1700720c */ /* 0x000fda0000726670 */
[----:B------:R0:W5:Y:S04]  /*7740*/  @!P1 LDG.E.128 R32, desc[UR40][R36.64] ;  /* 0x0000002824209981 */ /* 0x000168000c1e1d00 */
[----:B------:R0:W5:Y:S01]  /*7750*/  @!P1 LDG.E.128 R4, desc[UR40][R38.64] ;  /* 0x0000002826049981 */ /* 0x000162000c1e1d00 */
[----:B------:R-:W-:Y:S01]  /*7760*/  UMOV UR4, 0xffffffff ;  /* 0xffffffff00047882 */ /* 0x000fe20000000000 */
[----:B------:R-:W-:Y:S02]  /*7770*/  LEA.HI R0, R202, R202, RZ, 0x1 ;  /* 0x000000caca007211 */ /* 0x000fe400078f08ff */
[----:B------:R-:W-:Y:S05]  /*7780*/  BRA.DIV UR4, `(.L_x_3195) ;  /* 0x000000d2044c7947 */ /* 0x000fea000b800000 */
.L_x_3358:
[----:B------:R-:W-:Y:S01]  /*7790*/  UMOV UR4, 0xffffffff ;  /* 0xffffffff00047882 */ /* 0x000fe20000000000 */
[----:B------:R-:W-:Y:S02]  /*77a0*/  LOP3.LUT R3, R0, 0xfffffffe, RZ, 0xc0, !PT ;  /* 0xfffffffe00037812 */ /* 0x000fe400078ec0ff */
[----:B------:R-:W-:Y:S05]  /*77b0*/  BRA.DIV UR4, `(.L_x_3196) ;  /* 0x000000d204687947 */ /* 0x000fea000b800000 */
.L_x_3361:
[----:B------:R-:W-:Y:S01]  /*77c0*/  UMOV UR4, 0xffffffff ;  /* 0xffffffff00047882 */ /* 0x000fe20000000000 */
[----:B------:R-:W-:Y:S02]  /*77d0*/  IADD3 R3, R202, -R3, RZ ;  /* 0x80000003ca037210 */ /* 0x000fe40007ffe0ff */
[----:B------:R-:W-:Y:S05]  /*77e0*/  BRA.DIV UR4, `(.L_x_3197) ;  /* 0x000000d204847947 */ /* 0x000fea000b800000 */
.L_x_3364:
[----:B------:R-:W-:Y:S01]  /*77f0*/  UMOV UR4, 0xffffffff ;  /* 0xffffffff00047882 */ /* 0x000fe20000000000 */
[----:B------:R-:W-:Y:S02]  /*7800*/  SHF.L.U32 R3, R3, 0x1f, RZ ;  /* 0x0000001f03037819 */ /* 0x000fe400000006ff */
[----:B------:R-:W-:Y:S05]  /*7810*/  BRA.DIV UR4, `(.L_x_3198) ;  /* 0x000000d204a07947 */ /* 0x000fea000b800000 */
.L_x_3367:
[----:B------:R-:W1:Y:S01]  /*7820*/  SYNCS.PHASECHK.TRANS64.TRYWAIT P1, [R2+URZ+0x28c00], R3 ;  /* 0x028c0003020075a7 */ /* 0x000e62000802017f */
[----:B0----5:R-:W-:Y:S01]  /*7830*/  IMAD.MOV.U32 R36, RZ, RZ, R32 ;  /* 0x000000ffff247224 */ /* 0x021fe200078e0020 */
[--C-:B------:R-:W-:Y:S01]  /*7840*/  SHF.R.U64 R40, R32, 0x10, R33.reuse ;  /* 0x0000001020287819 */ /* 0x100fe20000001221 */
[--C-:B------:R-:W-:Y:S01]  /*7850*/  IMAD.MOV.U32 R0, RZ, RZ, R33.reuse ;  /* 0x000000ffff007224 */ /* 0x100fe200078e0021 */
[----:B------:R-:W-:Y:S01]  /*7860*/  SHF.R.U32.HI R8, RZ, 0x10, R33 ;  /* 0x00000010ff087819 */ /* 0x000fe20000011621 */
[----:B------:R-:W-:Y:S01]  /*7870*/  IMAD.MOV.U32 R37, RZ, RZ, R34 ;  /* 0x000000ffff257224 */ /* 0x000fe200078e0022 */
[--C-:B------:R-:W-:Y:S01]  /*7880*/  SHF.R.U64 R42, R4, 0x10, R5.reuse ;  /* 0x00000010042a7819 */ /* 0x100fe20000001205 */
[----:B------:R-:W-:Y:S01]  /*7890*/  IMAD.MOV.U32 R39, RZ, RZ, R6 ;  /* 0x000000ffff277224 */ /* 0x000fe200078e0006 */
[----:B------:R-:W-:Y:S01]  /*78a0*/  PRMT R36, R36, 0x5410, R0 ;  /* 0x0000541024247816 */ /* 0x000fe20000000000 */
[----:B------:R-:W-:Y:S01]  /*78b0*/  IMAD.MOV.U32 R0, RZ, RZ, R4 ;  /* 0x000000ffff007224 */ /* 0x000fe200078e0004 */
[----:B------:R-:W-:Y:S01]  /*78c0*/  PRMT R40, R40, 0x5410, R8 ;  /* 0x0000541028287816 */ /* 0x000fe20000000008 */
[----:B------:R-:W-:Y:S01]  /*78d0*/  IMAD.MOV.U32 R8, RZ, RZ, R5 ;  /* 0x000000ffff087224 */ /* 0x000fe200078e0005 */
[----:B------:R-:W-:Y:S01]  /*78e0*/  SHF.R.U64 R43, R6, 0x10, R7 ;  /* 0x00000010062b7819 */ /* 0x000fe20000001207 */
[----:B------:R-:W-:Y:S01]  /*78f0*/  BSSY B1, `(.L_x_3199) ;  /* 0x0000011000017945 */ /* 0x000fe20003800000 */
[----:B------:R-:W-:-:S02]  /*7900*/  MOV R38, R35 ;  /* 0x0000002300267202 */ /* 0x000fc40000000f00 */
[--C-:B------:R-:W-:Y:S02]  /*7910*/  SHF.R.U64 R41, R34, 0x10, R35.reuse ;  /* 0x0000001022297819 */ /* 0x100fe40000001223 */
[----:B------:R-:W-:Y:S02]  /*7920*/  SHF.R.U32.HI R10, RZ, 0x10, R35 ;  /* 0x00000010ff0a7819 */ /* 0x000fe40000011623 */
[----:B------:R-:W-:Y:S02]  /*7930*/  SHF.R.U32.HI R5, RZ, 0x10, R5 ;  /* 0x00000010ff057819 */ /* 0x000fe40000011605 */
[----:B------:R-:W-:Y:S02]  /*7940*/  MOV R4, R7 ;  /* 0x0000000700047202 */ /* 0x000fe40000000f00 */
[----:B------:R-:W-:Y:S02]  /*7950*/  SHF.R.U32.HI R6, RZ, 0x10, R7 ;  /* 0x00000010ff067819 */ /* 0x000fe40000011607 */
[----:B------:R-:W-:-:S02]  /*7960*/  ISETP.GE.OR P2, PT, R23, R30, P0 ;  /* 0x0000001e1700720c */ /* 0x000fc40000746670 */
[----:B------:R-:W-:Y:S01]  /*7970*/  PRMT R37, R37, 0x5410, R0 ;  /* 0x0000541025257816 */ /* 0x000fe20000000000 */
[----:B------:R-:W-:Y:S01]  /*7980*/  IMAD.IADD R0, R16, 0x1, R9 ;  /* 0x0000000110007824 */ /* 0x000fe200078e0209 */
[----:B------:R-:W-:Y:S02]  /*7990*/  ISETP.GE.OR P0, PT, R216, R30, P0 ;  /* 0x0000001ed800720c */ /* 0x000fe40000706670 */
[----:B------:R-:W-:Y:S02]  /*79a0*/  PRMT R41, R41, 0x5410, R10 ;  /* 0x0000541029297816 */ /* 0x000fe4000000000a */
[----:B------:R-:W-:Y:S02]  /*79b0*/  PRMT R38, R38, 0x5410, R8 ;  /* 0x0000541026267816 */ /* 0x000fe40000000008 */
[----:B------:R-:W-:Y:S02]  /*79c0*/  PRMT R42, R42, 0x5410, R5 ;  /* 0x000054102a2a7816 */ /* 0x000fe40000000005 */
[----:B------:R-:W-:-:S02]  /*79d0*/  PRMT R39, R39, 0x5410, R4 ;  /* 0x0000541027277816 */ /* 0x000fc40000000004 */
[----:B------:R-:W-:Y:S01]  /*79e0*/  PRMT R43, R43, 0x5410, R6 ;  /* 0x000054102b2b7816 */ /* 0x000fe20000000006 */
[----:B-1----:R-:W-:Y:S06]  /*79f0*/  @!P1 BRA `(.L_x_3200) ;  /* 0x000000d000509947 */ /* 0x002fec0003800000 */
.L_x_3368:
[----:B------:R-:W-:Y:S05]  /*7a00*/  BSYNC B1 ;  /* 0x0000000000017941 */ /* 0x000fea0003800000 */
.L_x_3199:
[----:B------:R-:W-:Y:S01]  /*7a10*/  BSSY B1, `(.L_x_3201) ;  /* 0x0000059000017945 */ /* 0x000fe20003800000 */
[----:B------:R-:W-:-:S03]  /*7a20*/  LOP3.LUT R0, R0, 0x38, RZ, 0xc0, !PT ;  /* 0x0000003800007812 */ /* 0x000fc600078ec0ff */
[----:B------:R-:W-:Y:S05]  /*7a30*/  @P2 BRA `(.L_x_3202) ;  /* 0x0000000400582947 */ /* 0x000fea0003800000 */
[----:B0-----:R-:W-:Y:S02]  /*7a40*/  IMAD.SHL.U32 R3, R186, 0x40, RZ ;  /* 0x00000040ba037824 */ /* 0x001fe400078e00ff */
[----:B------:R-:W-:Y:S02]  /*7a50*/  HADD2.F32 R26, -RZ, R36.H0_H0 ;  /* 0x20000024ff1a7230 */ /* 0x000fe40000004100 */
[----:B------:R-:W-:Y:S01]  /*7a60*/  HADD2.F32 R28, -RZ, R37.H1_H1 ;  /* 0x30000025ff1c7230 */ /* 0x000fe20000004100 */
[----:B------:R-:W-:Y:S01]  /*7a70*/  LOP3.LUT R5, R3, 0x1c0, RZ, 0xc0, !PT ;  /* 0x000001c003057812 */ /* 0x000fe200078ec0ff */
[----:B------:R-:W-:Y:S02]  /*7a80*/  HADD2.F32 R25, -RZ, R42.H0_H0 ;  /* 0x2000002aff197230 */ /* 0x000fe40000004100 */
[----:B------:R-:W-:Y:S01]  /*7a90*/  HADD2.F32 R27, -RZ, R38.H1_H1 ;  /* 0x30000026ff1b7230 */ /* 0x000fe20000004100 */
[----:B------:R-:W-:Y:S02]  /*7aa0*/  LOP3.LUT R3, R5, 0x38, R16, 0xf8, !PT ;  /* 0x0000003805037812 */ /* 0x000fe400078ef810 */
[----:B------:R-:W-:-:S04]  /*7ab0*/  SHF.R.U32.HI R6, RZ, 0x3, R5 ;  /* 0x00000003ff067819 */ /* 0x000fc80000011605 */
[----:B------:R-:W-:-:S05]  /*7ac0*/  LOP3.LUT R4, R3, R6, RZ, 0x3c, !PT ;  /* 0x0000000603047212 */ /* 0x000fca00078e3cff */
[----:B------:R-:W-:Y:S01]  /*7ad0*/  IMAD R3, R189, 0x200, R4 ;  /* 0x00000200bd037824 */ /* 0x000fe200078e0204 */
[----:B------:R-:W-:-:S04]  /*7ae0*/  LOP3.LUT R4, R6, R0, R5, 0x1e, !PT ;  /* 0x0000000006047212 */ /* 0x000fc800078e1e05 */
[----:B------:R-:W-:Y:S01]  /*7af0*/  LEA R33, R3, R2, 0x1 ;  /* 0x0000000203217211 */ /* 0x000fe200078e08ff */
[----:B------:R-:W-:-:S04]  /*7b00*/  IMAD R3, R189, 0x200, R4 ;  /* 0x00000200bd037824 */ /* 0x000fc800078e0204 */
[----:B------:R-:W-:Y:S01]  /*7b10*/  IMAD R35, R3, 0x2, R2 ;  /* 0x0000000203237824 */ /* 0x000fe200078e0202 */
[----:B------:R-:W0:Y:S04]  /*7b20*/  LDS.128 R8, [R33+0x20400] ;  /* 0x0204000021087984 */ /* 0x000e280000000c00 */
[----:B------:R-:W1:Y:S01]  /*7b30*/  LDS.128 R4, [R35+0x20400] ;  /* 0x0204000023047984 */ /* 0x000e620000000c00 */
[--C-:B0-----:R-:W-:Y:S02]  /*7b40*/  HADD2.F32 R3, -RZ, R8.reuse.H0_H0 ;  /* 0x20000008ff037230 */ /* 0x101fe40000004100 */
        /* <DEDUP_REMOVED lines=13> */
[----:B------:R-:W-:Y:S02]  /*7c20*/  HADD2.F32 R12, -RZ, R9.H0_H0 ;  /* 0x20000009ff0c7230 */ /* 0x000fe40000004100 */
[C---:B------:R-:W-:Y:S01]  /*7c30*/  FMUL.FTZ R15, R20.reuse, R27 ;  /* 0x0000001b140f7220 */ /* 0x040fe20000410000 */
[----:B------:R-:W-:Y:S02]  /*7c40*/  HADD2.F32 R5, -RZ, R5.H1_H1 ;  /* 0x30000005ff057230 */ /* 0x000fe40000004100 */
[----:B------:R-:W-:Y:S01]  /*7c50*/  FMUL.FTZ R20, R20, R3 ;  /* 0x0000000314147220 */ /* 0x000fe20000410000 */
[----:B------:R-:W-:Y:S02]  /*7c60*/  HADD2.F32 R26, -RZ, R42.H1_H1 ;  /* 0x3000002aff1a7230 */ /* 0x000fe40000004100 */
[----:B------:R-:W-:Y:S01]  /*7c70*/  FFMA.FTZ R31, R8, R25, R31 ;  /* 0x00000019081f7223 */ /* 0x000fe2000001001f */
[----:B------:R-:W-:-:S02]  /*7c80*/  HADD2.F32 R4, -RZ, R40.H1_H1 ;  /* 0x30000028ff047230 */ /* 0x000fc40000004100 */
[C---:B------:R-:W-:Y:S01]  /*7c90*/  FFMA.FTZ R15, R12.reuse, R3, -R15 ;  /* 0x000000030c0f7223 */ /* 0x040fe2000001080f */
[----:B------:R-:W-:Y:S02]  /*7ca0*/  HADD2.F32 R9, -RZ, R9.H1_H1 ;  /* 0x30000009ff097230 */ /* 0x000fe40000004100 */
[----:B------:R-:W-:Y:S01]  /*7cb0*/  FFMA.FTZ R20, R12, R27, R20 ;  /* 0x0000001b0c147223 */ /* 0x000fe20000010014 */
[----:B------:R-:W-:Y:S02]  /*7cc0*/  HADD2.F32 R21, -RZ, R6.H0_H0 ;  /* 0x20000006ff157230 */ /* 0x000fe40000004100 */
[C---:B------:R-:W-:Y:S01]  /*7cd0*/  FMUL.FTZ R28, R5.reuse, R26 ;  /* 0x0000001a051c7220 */ /* 0x040fe20000410000 */
[----:B------:R-:W-:Y:S02]  /*7ce0*/  HADD2.F32 R8, -RZ, R37.H0_H0 ;  /* 0x20000025ff087230 */ /* 0x000fe40000004100 */
[----:B------:R-:W-:Y:S01]  /*7cf0*/  FMUL.FTZ R34, R5, R4 ;  /* 0x0000000405227220 */ /* 0x000fe20000410000 */
[----:B------:R-:W-:-:S02]  /*7d00*/  HADD2.F32 R12, -RZ, R39.H0_H0 ;  /* 0x20000027ff0c7230 */ /* 0x000fc40000004100 */
[----:B------:R-:W-:Y:S01]  /*7d10*/  FFMA.FTZ R28, R9, R4, -R28 ;  /* 0x00000004091c7223 */ /* 0x000fe2000001081c */
[----:B------:R-:W-:Y:S02]  /*7d20*/  HADD2.F32 R6, -RZ, R6.H1_H1 ;  /* 0x30000006ff067230 */ /* 0x000fe40000004100 */
[C---:B------:R-:W-:Y:S01]  /*7d30*/  FMUL.FTZ R27, R21.reuse, R8 ;  /* 0x00000008151b7220 */ /* 0x040fe20000410000 */
[----:B------:R-:W-:Y:S02]  /*7d40*/  HADD2.F32 R5, -RZ, R43.H0_H0 ;  /* 0x2000002bff057230 */ /* 0x000fe40000004100 */
[----:B------:R-:W-:Y:S01]  /*7d50*/  FMUL.FTZ R4, R21, R12 ;  /* 0x0000000c15047220 */ /* 0x000fe20000410000 */
[--C-:B------:R-:W-:Y:S02]  /*7d60*/  HADD2.F32 R13, -RZ, R10.reuse.H0_H0 ;  /* 0x2000000aff0d7230 */ /* 0x100fe40000004100 */
[----:B------:R-:W-:Y:S01]  /*7d70*/  FFMA.FTZ R21, R9, R26, R34 ;  /* 0x0000001a09157223 */ /* 0x000fe20000010022 */
[----:B------:R-:W-:-:S02]  /*7d80*/  HADD2.F32 R10, -RZ, R10.H1_H1 ;  /* 0x3000000aff0a7230 */ /* 0x000fc40000004100 */
[----:B------:R-:W-:Y:S01]  /*7d90*/  FMUL.FTZ R9, R6, R5 ;  /* 0x0000000506097220 */ /* 0x000fe20000410000 */
[----:B------:R-:W-:Y:S02]  /*7da0*/  HADD2.F32 R3, -RZ, R41.H0_H0 ;  /* 0x20000029ff037230 */ /* 0x000fe40000004100 */
[C---:B------:R-:W-:Y:S01]  /*7db0*/  FFMA.FTZ R27, R13.reuse, R12, R27 ;  /* 0x0000000c0d1b7223 */ /* 0x040fe2000001001b */
[----:B------:R-:W-:Y:S01]  /*7dc0*/  FFMA.FTZ R25, R13, R8, -R4 ;  /* 0x000000080d197223 */ /* 0x000fe20000010804 */
[----:B------:R-:W-:Y:S02]  /*7dd0*/  HADD2.F32 R24, -RZ, R7.H0_H0 ;  /* 0x20000007ff187230 */ /* 0x000fe40000004100 */
[-C--:B------:R-:W-:Y:S01]  /*7de0*/  FFMA.FTZ R12, R10, R3.reuse, -R9 ;  /* 0x000000030a0c7223 */ /* 0x080fe20000010809 */
[----:B------:R-:W-:Y:S01]  /*7df0*/  FMUL.FTZ R13, R6, R3 ;  /* 0x00000003060d7220 */ /* 0x000fe20000410000 */
[----:B------:R-:W-:Y:S02]  /*7e00*/  HADD2.F32 R9, -RZ, R39.H1_H1 ;  /* 0x30000027ff097230 */ /* 0x000fe40000004100 */
[----:B------:R-:W-:-:S02]  /*7e10*/  HADD2.F32 R3, -RZ, R38.H0_H0 ;  /* 0x20000026ff037230 */ /* 0x000fc40000004100 */
[----:B------:R-:W-:Y:S01]  /*7e20*/  FFMA.FTZ R10, R10, R5, R13 ;  /* 0x000000050a0a7223 */ /* 0x000fe2000001000d */
[----:B------:R-:W-:Y:S02]  /*7e30*/  HADD2.F32 R7, -RZ, R7.H1_H1 ;  /* 0x30000007ff077230 */ /* 0x000fe40000004100 */
[C---:B------:R-:W-:Y:S01]  /*7e40*/  FMUL.FTZ R5, R24.reuse, R9 ;  /* 0x0000000918057220 */ /* 0x040fe20000410000 */
[----:B------:R-:W-:Y:S02]  /*7e50*/  HADD2.F32 R6, -RZ, R43.H1_H1 ;  /* 0x3000002bff067230 */ /* 0x000fe40000004100 */
[----:B------:R-:W-:Y:S01]  /*7e60*/  FMUL.FTZ R24, R24, R3 ;  /* 0x0000000318187220 */ /* 0x000fe20000410000 */
[----:B------:R-:W-:Y:S01]  /*7e70*/  HADD2.F32 R4, -RZ, R41.H1_H1 ;  /* 0x30000029ff047230 */ /* 0x000fe20000004100 */
[----:B------:R-:W-:Y:S01]  /*7e80*/  F2FP.F16.F32.PACK_AB R10, R10, R27 ;  /* 0x0000001b0a0a723e */ /* 0x000fe200000000ff */
[--C-:B------:R-:W-:Y:S02]  /*7e90*/  HADD2.F32 R14, -RZ, R11.reuse.H0_H0 ;  /* 0x2000000bff0e7230 */ /* 0x100fe40000004100 */
[----:B------:R-:W-:Y:S01]  /*7ea0*/  FMUL.FTZ R8, R7, R6 ;  /* 0x0000000607087220 */ /* 0x000fe20000410000 */
[----:B------:R-:W-:-:S02]  /*7eb0*/  HADD2.F32 R11, -RZ, R11.H1_H1 ;  /* 0x3000000bff0b7230 */ /* 0x000fc40000004100 */
[-C--:B------:R-:W-:Y:S01]  /*7ec0*/  FMUL.FTZ R13, R7, R4.reuse ;  /* 0x00000004070d7220 */ /* 0x080fe20000410000 */
        /* <DEDUP_REMOVED lines=10> */
[----:B------:R1:W-:Y:S01]  /*7f70*/  STS.128 [R33+0x20400], R4 ;  /* 0x0204000421007388 */ /* 0x0003e20000000c00 */
[----:B------:R-:W-:-:S05]  /*7f80*/  F2FP.F16.F32.PACK_AB R11, R11, R24 ;  /* 0x000000180b0b723e */ /* 0x000fca00000000ff */
[----:B------:R1:W-:Y:S02]  /*7f90*/  STS.128 [R35+0x20400], R8 ;  /* 0x0204000823007388 */ /* 0x0003e40000000c00 */
.L_x_3202:
[----:B------:R-:W-:Y:S05]  /*7fa0*/  BSYNC B1 ;  /* 0x0000000000017941 */ /* 0x000fea0003800000 */
.L_x_3201:
[----:B------:R-:W-:Y:S05]  /*7fb0*/  @P0 BRA `(.L_x_3192) ;  /* 0x00000004003c0947 */ /* 0x000fea0003800000 */
[----:B0-----:R-:W-:Y:S01]  /*7fc0*/  LOP3.LUT R3, R215, R0, R209, 0x1e, !PT ;  /* 0x00000000d7037212 */ /* 0x001fe200078e1ed1 */
[----:B-1----:R-:W0:Y:S01]  /*7fd0*/  LDS.128 R8, [R207+0x20400] ;  /* 0x02040000cf087984 */ /* 0x002e220000000c00 */
[--C-:B------:R-:W-:Y:S02]  /*7fe0*/  HADD2.F32 R28, -RZ, R37.reuse.H1_H1 ;  /* 0x30000025ff1c7230 */ /* 0x100fe40000004100 */
[----:B------:R-:W-:Y:S02]  /*7ff0*/  HADD2.F32 R26, -RZ, R36.H0_H0 ;  /* 0x20000024ff1a7230 */ /* 0x000fe40000004100 */
[----:B------:R-:W-:Y:S02]  /*8000*/  IMAD.IADD R3, R210, 0x1, R3 ;  /* 0x00000001d2037824 */ /* 0x000fe400078e0203 */
[----:B------:R-:W-:Y:S02]  /*8010*/  HADD2.F32 R30, -RZ, R42.H0_H0 ;  /* 0x2000002aff1e7230 */ /* 0x000fe40000004100 */
[----:B------:R-:W-:Y:S01]  /*8020*/  HADD2.F32 R32, -RZ, R38.H1_H1 ;  /* 0x30000026ff207230 */ /* 0x000fe20000004100 */
[----:B------:R-:W-:Y:S01]  /*8030*/  LEA R3, R3, R2, 0x1 ;  /* 0x0000000203037211 */ /* 0x000fe200078e08ff */
[----:B------:R-:W-:-:S02]  /*8040*/  HADD2.F32 R33, -RZ, R37.H0_H0 ;  /* 0x20000025ff217230 */ /* 0x000fc40000004100 */
[----:B------:R-:W-:Y:S02]  /*8050*/  HADD2.F32 R35, -RZ, R42.H1_H1 ;  /* 0x3000002aff237230 */ /* 0x000fe40000004100 */
[----:B------:R-:W1:Y:S01]  /*8060*/  LDS.128 R4, [R3+0x20400] ;  /* 0x0204000003047984 */ /* 0x000e620000000c00 */
[----:B------:R-:W-:Y:S02]  /*8070*/  HADD2.F32 R37, -RZ, R39.H0_H0 ;  /* 0x20000027ff257230 */ /* 0x000fe40000004100 */
[--C-:B0-----:R-:W-:Y:S02]  /*8080*/  HADD2.F32 R0, -RZ, R8.reuse.H0_H0 ;  /* 0x20000008ff007230 */ /* 0x101fe40000004100 */
[----:B------:R-:W-:Y:S02]  /*8090*/  HADD2.F32 R8, -RZ, R8.H1_H1 ;  /* 0x30000008ff087230 */ /* 0x000fe40000004100 */
[--C-:B------:R-:W-:Y:S02]  /*80a0*/  HADD2.F32 R12, -RZ, R9.reuse.H0_H0 ;  /* 0x20000009ff0c7230 */ /* 0x100fe40000004100 */
[----:B------:R-:W-:-:S02]  /*80b0*/  HADD2.F32 R9, -RZ, R9.H1_H1 ;  /* 0x30000009ff097230 */ /* 0x000fc40000004100 */
[--C-:B------:R-:W-:Y:S02]  /*80c0*/  HADD2.F32 R13, -RZ, R10.reuse.H0_H0 ;  /* 0x2000000aff0d7230 */ /* 0x100fe40000004100 */
[----:B------:R-:W-:Y:S02]  /*80d0*/  HADD2.F32 R10, -RZ, R10.H1_H1 ;  /* 0x3000000aff0a7230 */ /* 0x000fe40000004100 */
[--C-:B------:R-:W-:Y:S02]  /*80e0*/  HADD2.F32 R14, -RZ, R11.reuse.H0_H0 ;  /* 0x2000000bff0e7230 */ /* 0x100fe40000004100 */
[----:B------:R-:W-:Y:S02]  /*80f0*/  HADD2.F32 R11, -RZ, R11.H1_H1 ;  /* 0x3000000bff0b7230 */ /* 0x000fe40000004100 */
[--C-:B-1----:R-:W-:Y:S02]  /*8100*/  HADD2.F32 R15, -RZ, R4.reuse.H0_H0 ;  /* 0x20000004ff0f7230 */ /* 0x102fe40000004100 */
[----:B------:R-:W-:-:S02]  /*8110*/  HADD2.F32 R4, -RZ, R4.H1_H1 ;  /* 0x30000004ff047230 */ /* 0x000fc40000004100 */
[--C-:B------:R-:W-:Y:S02]  /*8120*/  HADD2.F32 R20, -RZ, R5.reuse.H0_H0 ;  /* 0x20000005ff147230 */ /* 0x100fe40000004100 */
[-C--:B------:R-:W-:Y:S01]  /*8130*/  FMUL.FTZ R25, R28, R15.reuse ;  /* 0x0000000f1c197220 */ /* 0x080fe20000410000 */
[----:B------:R-:W-:Y:S01]  /*8140*/  FMUL.FTZ R15, R26, R15 ;  /* 0x0000000f1a0f7220 */ /* 0x000fe20000410000 */
[----:B------:R-:W-:Y:S01]  /*8150*/  FMUL.FTZ R27, R30, R4 ;  /* 0x000000041e1b7220 */ /* 0x000fe20000410000 */
[----:B------:R-:W-:Y:S02]  /*8160*/  HADD2.F32 R5, -RZ, R5.H1_H1 ;  /* 0x30000005ff057230 */ /* 0x000fe40000004100 */
[-C--:B------:R-:W-:Y:S01]  /*8170*/  FFMA.FTZ R25, R26, R0.reuse, -R25 ;  /* 0x000000001a197223 */ /* 0x080fe20000010819 */
[----:B------:R-:W-:Y:S02]  /*8180*/  HADD2.F32 R26, -RZ, R40.H0_H0 ;  /* 0x20000028ff1a7230 */ /* 0x000fe40000004100 */
[----:B------:R-:W-:Y:S01]  /*8190*/  FFMA.FTZ R15, R28, R0, R15 ;  /* 0x000000001c0f7223 */ /* 0x000fe2000001000f */
[----:B------:R-:W-:-:S02]  /*81a0*/  HADD2.F32 R0, -RZ, R36.H1_H1 ;  /* 0x30000024ff007230 */ /* 0x000fc40000004100 */
[----:B------:R-:W-:Y:S02]  /*81b0*/  HADD2.F32 R21, -RZ, R6.H0_H0 ;  /* 0x20000006ff157230 */ /* 0x000fe40000004100 */
[C---:B------:R-:W-:Y:S01]  /*81c0*/  FMUL.FTZ R29, R26.reuse, R4 ;  /* 0x000000041a1d7220 */ /* 0x040fe20000410000 */
[----:B------:R-:W-:Y:S01]  /*81d0*/  FFMA.FTZ R4, R26, R8, -R27 ;  /* 0x000000081a047223 */ /* 0x000fe2000001081b */
[-C--:B------:R-:W-:Y:S01]  /*81e0*/  FMUL.FTZ R27, R32, R20.reuse ;  /* 0x00000014201b7220 */ /* 0x080fe20000410000 */
[----:B------:R-:W-:Y:S01]  /*81f0*/  FMUL.FTZ R31, R0, R20 ;  /* 0x00000014001f7220 */ /* 0x000fe20000410000 */
[----:B------:R-:W-:Y:S01]  /*8200*/  FFMA.FTZ R8, R30, R8, R29 ;  /* 0x000000081e087223 */ /* 0x000fe2000001001d */
[----:B------:R-:W-:Y:S02]  /*8210*/  HADD2.F32 R29, -RZ, R40.H1_H1 ;  /* 0x30000028ff1d7230 */ /* 0x000fe40000004100 */
[----:B------:R-:W-:Y:S01]  /*8220*/  FFMA.FTZ R27, R0, R12, -R27 ;  /* 0x0000000c001b7223 */ /* 0x000fe2000001081b */
[----:B------:R-:W-:-:S02]  /*8230*/  HADD2.F32 R6, -RZ, R6.H1_H1 ;  /* 0x30000006ff067230 */ /* 0x000fc40000004100 */
[----:B------:R-:W-:Y:S01]  /*8240*/  FFMA.FTZ R31, R32, R12, R31 ;  /* 0x0000000c201f7223 */ /* 0x000fe2000001001f */
[----:B------:R-:W-:Y:S02]  /*8250*/  HADD2.F32 R30, -RZ, R43.H0_H0 ;  /* 0x2000002bff1e7230 */ /* 0x000fe40000004100 */
[-C--:B------:R-:W-:Y:S01]  /*8260*/  FMUL.FTZ R0, R35, R5.reuse ;  /* 0x0000000523007220 */ /* 0x080fe20000410000 */
[----:B------:R-:W-:Y:S01]  /*8270*/  FMUL.FTZ R12, R29, R5 ;  /* 0x000000051d0c7220 */ /* 0x000fe20000410000 */
[----:B------:R-:W-:Y:S02]  /*8280*/  HADD2.F32 R28, -RZ, R41.H0_H0 ;  /* 0x20000029ff1c7230 */ /* 0x000fe40000004100 */
[-C--:B------:R-:W-:Y:S01]  /*8290*/  FMUL.FTZ R20, R37, R21.reuse ;  /* 0x0000001525147220 */ /* 0x080fe20000410000 */
[----:B------:R-:W-:Y:S01]  /*82a0*/  FMUL.FTZ R26, R33, R21 ;  /* 0x00000015211a7220 */ /* 0x000fe20000410000 */
[----:B------:R-:W-:Y:S01]  /*82b0*/  FMUL.FTZ R5, R30, R6 ;  /* 0x000000061e057220 */ /* 0x000fe20000410000 */
[-C--:B------:R-:W-:Y:S01]  /*82c0*/  FFMA.FTZ R0, R29, R9.reuse, -R0 ;  /* 0x000000091d007223 */ /* 0x080fe20000010800 */
[----:B------:R-:W-:Y:S01]  /*82d0*/  FFMA.FTZ R12, R35, R9, R12 ;  /* 0x00000009230c7223 */ /* 0x000fe2000001000c */
[-C--:B------:R-:W-:Y:S01]  /*82e0*/  FFMA.FTZ R20, R33, R13.reuse, -R20 ;  /* 0x0000000d21147223 */ /* 0x080fe20000010814 */
[----:B------:R-:W-:Y:S01]  /*82f0*/  FFMA.FTZ R26, R37, R13, R26 ;  /* 0x0000000d251a7223 */ /* 0x000fe2000001001a */
[----:B------:R-:W-:-:S02]  /*8300*/  HADD2.F32 R24, -RZ, R7.H0_H0 ;  /* 0x20000007ff187230 */ /* 0x000fc40000004100 */
[C---:B------:R-:W-:Y:S01]  /*8310*/  FMUL.FTZ R13, R28.reuse, R6 ;  /* 0x000000061c0d7220 */ /* 0x040fe20000410000 */
[-C--:B------:R-:W-:Y:S01]  /*8320*/  FFMA.FTZ R9, R28, R10.reuse, -R5 ;  /* 0x0000000a1c097223 */ /* 0x080fe20000010805 */
[----:B------:R-:W-:Y:S01]  /*8330*/  HADD2.F32 R7, -RZ, R7.H1_H1 ;  /* 0x30000007ff077230 */ /* 0x000fe20000004100 */
[----:B------:R-:W-:Y:S01]  /*8340*/  F2FP.F16.F32.PACK_AB R4, R4, R25 ;  /* 0x000000190404723e */ /* 0x000fe200000000ff */
[----:B------:R-:W-:Y:S02]  /*8350*/  HADD2.F32 R32, -RZ, R39.H1_H1 ;  /* 0x30000027ff207230 */ /* 0x000fe40000004100 */
[----:B------:R-:W-:Y:S01]  /*8360*/  FFMA.FTZ R13, R30, R10, R13 ;  /* 0x0000000a1e0d7223 */ /* 0x000fe2000001000d */
[----:B------:R-:W-:Y:S02]  /*8370*/  HADD2.F32 R28, -RZ, R38.H0_H0 ;  /* 0x20000026ff1c7230 */ /* 0x000fe40000004100 */
[----:B------:R-:W-:Y:S02]  /*8380*/  HADD2.F32 R33, -RZ, R43.H1_H1 ;  /* 0x3000002bff217230 */ /* 0x000fe40000004100 */
[----:B------:R-:W-:Y:S01]  /*8390*/  FMUL.FTZ R5, R32, R24 ;  /* 0x0000001820057220 */ /* 0x000fe20000410000 */
[----:B------:R-:W-:-:S02]  /*83a0*/  HADD2.F32 R29, -RZ, R41.H1_H1 ;  /* 0x30000029ff1d7230 */ /* 0x000fc40000004100 */
[C---:B------:R-:W-:Y:S01]  /*83b0*/  FMUL.FTZ R21, R28.reuse, R24 ;  /* 0x000000181c157220 */ /* 0x040fe20000410000 */
[----:B------:R-:W-:Y:S01]  /*83c0*/  F2FP.F16.F32.PACK_AB R30, R13, R26 ;  /* 0x0000001a0d1e723e */ /* 0x000fe200000000ff */
[-C--:B------:R-:W-:Y:S01]  /*83d0*/  FMUL.FTZ R6, R33, R7.reuse ;  /* 0x0000000721067220 */ /* 0x080fe20000410000 */
[C---:B------:R-:W-:Y:S01]  /*83e0*/  FMUL.FTZ R24, R29.reuse, R7 ;  /* 0x000000071d187220 */ /* 0x040fe20000410000 */
[-C--:B------:R-:W-:Y:S02]  /*83f0*/  FFMA.FTZ R7, R28, R14.reuse, -R5 ;  /* 0x0000000e1c077223 */ /* 0x080fe40000010805 */
[-C--:B------:R-:W-:Y:S01]  /*8400*/  FFMA.FTZ R10, R29, R11.reuse, -R6 ;  /* 0x0000000b1d0a7223 */ /* 0x080fe20000010806 */
        /* <DEDUP_REMOVED lines=8> */
[----:B------:R4:W-:Y:S04]  /*8490*/  STS.128 [R207+0x20400], R4 ;  /* 0x02040004cf007388 */ /* 0x0009e80000000c00 */
[----:B------:R4:W-:Y:S02]  /*84a0*/  STS.128 [R3+0x20400], R28 ;  /* 0x0204001c03007388 */ /* 0x0009e40000000c00 */
.L_x_3192:
[----:B------:R-:W-:Y:S05]  /*84b0*/  BSYNC B0 ;  /* 0x0000000000007941 */ /* 0x000fea0003800000 */
.L_x_3178:
        /* <DEDUP_REMOVED lines=8> */
.L_x_3175:
[----:B------:R-:W-:-:S13]  /*8540*/  ISETP.NE.AND P0, PT, R184, 0x3, PT ;  /* 0x00000003b800780c */ /* 0x000fda0003f05270 */
[----:B------:R-:W-:Y:S05]  /*8550*/  @!P0 BRA `(.L_x_3203) ;  /* 0x0000000000048947 */ /* 0x000fea0003800000 */
[----:B------:R-:W-:Y:S01]  /*8560*/  BPT.TRAP 0x1 ;  /* 0x000000040000795c */ /* 0x000fe20000300000 */
.L_x_3203:
[----:B---3--:R-:W-:Y:S01]  /*8570*/  IMAD R15, R18, 0x8, R2 ;  /* 0x00000008120f7824 */ /* 0x008fe200078e0202 */
[----:B------:R-:W-:-:S04]  /*8580*/  SHF.L.U32 R58, R22, 0x1f, RZ ;  /* 0x0000001f163a7819 */ /* 0x000fc800000006ff */
[----:B------:R3:W0:Y:S01]  /*8590*/  SYNCS.PHASECHK.TRANS64.TRYWAIT P1, [R15+URZ+0x28c30], R58 ;  /* 0x028c303a0f0075a7 */ /* 0x000622000802017f */
[----:B------:R-:W-:Y:S05]  /*85a0*/  @!P0 BRA `(.L_x_3204) ;  /* 0x0000000000048947 */ /* 0x000fea0003800000 */
[----:B------:R-:W-:Y:S01]  /*85b0*/  BPT.TRAP 0x1 ;  /* 0x000000040000795c */ /* 0x000fe20000300000 */
.L_x_3204:
[C---:B--2---:R-:W-:Y:S02]  /*85c0*/  VIADD R0, R2.reuse, 0x22400 ;  /* 0x0002240002007836 */ /* 0x044fe40000000000 */
[----:B01--4-:R-:W-:-:S03]  /*85d0*/  VIADD R3, R2, 0x20400 ;  /* 0x0002040002037836 */ /* 0x013fc60000000000 */
[----:B------:R-:W-:Y:S02]  /*85e0*/  SHF.R.U32.HI R0, RZ, 0x4, R0 ;  /* 0x00000004ff007819 */ /* 0x000fe40000011600 */
[----:B------:R-:W-:Y:S02]  /*85f0*/  SHF.R.U32.HI R3, RZ, 0x4, R3 ;  /* 0x00000004ff037819 */ /* 0x000fe40000011603 */
[----:B------:R-:W-:Y:S02]  /*8600*/  LOP3.LUT R0, R0, 0x3fff, RZ, 0xc0, !PT ;  /* 0x00003fff00007812 */ /* 0x000fe400078ec0ff */
[----:B------:R-:W-:Y:S02]  /*8610*/  LOP3.LUT R3, R3, 0x3fff, RZ, 0xc0, !PT ;  /* 0x00003fff03037812 */ /* 0x000fe400078ec0ff */
[----:B------:R-:W-:Y:S01]  /*8620*/  LOP3.LUT R0, R0, 0x10000, RZ, 0xfc, !PT ;  /* 0x0001000000007812 */ /* 0x000fe200078efcff */
[----:B------:R-:W-:Y:S06]  /*8630*/  @P1 BRA `(.L_x_3205) ;  /* 0x0000000000081947 */ /* 0x000fec0003800000 */
[----:B------:R-:W0:Y:S02]  /*8640*/  SYNCS.PHASECHK.TRANS64.TRYWAIT P1, [R15+URZ+0x28c30], R58 ;  /* 0x028c303a0f0075a7 */ /* 0x000e24000802017f */
[----:B0-----:R-:W-:Y:S05]  /*8650*/  @!P1 BRA `(.L_x_3206) ;  /* 0x000000c4004c9947 */ /* 0x001fea0003800000 */
.L_x_3205:
[----:B------:R-:W-:Y:S01]  /*8660*/  IMAD.MOV.U32 R5, RZ, RZ, 0x40000040 ;  /* 0x40000040ff057424 */ /* 0x000fe200078e00ff */
[----:B------:R-:W-:Y:S01]  /*8670*/  LOP3.LUT R4, R3, 0x10000, RZ, 0xfc, !PT ;  /* 0x0001000003047812 */ /* 0x000fe200078efcff */
[----:B------:R-:W-:Y:S01]  /*8680*/  IMAD.MOV.U32 R11, RZ, RZ, 0x40000040 ;  /* 0x40000040ff0b7424 */ /* 0x000fe200078e00ff */
[----:B------:R-:W-:Y:S01]  /*8690*/  LEA R10, R18, R0, 0x9 ;  /* 0x00000000120a7211 */ /* 0x000fe200078e48ff */
[----:B------:R-:W-:Y:S05]  /*86a0*/  WARPSYNC.ALL ;  /* 0x0000000000007948 */ /* 0x000fea0003800000 */
[C---:B------:R-:W-:Y:S01]  /*86b0*/  R2UR UR4, R4.reuse ;  /* 0x00000000040472ca */ /* 0x040fe200000e0000 */
[----:B-----5:R-:W-:Y:S01]  /*86c0*/  WARPGROUP.ARRIVE ;  /* 0x00000000000079c5 */ /* 0x020fe20000000000 */
[----:B------:R-:W-:Y:S01]  /*86d0*/  R2UR UR5, R5 ;  /* 0x00000000050572ca */ /* 0x000fe200000e0000 */
[----:B------:R-:W-:Y:S01]  /*86e0*/  VIADD R8, R4, 0x2 ;  /* 0x0000000204087836 */ /* 0x000fe20000000000 */
[C---:B------:R-:W-:Y:S01]  /*86f0*/  R2UR UR6, R10.reuse ;  /* 0x000000000a0672ca */ /* 0x040fe200000e0000 */
[----:B------:R-:W-:Y:S01]  /*8700*/  IMAD.MOV.U32 R9, RZ, RZ, 0x40000040 ;  /* 0x40000040ff097424 */ /* 0x000fe200078e00ff */
[----:B------:R-:W-:Y:S01]  /*8710*/  R2UR UR7, R11 ;  /* 0x000000000b0772ca */ /* 0x000fe200000e0000 */
[----:B------:R-:W-:Y:S01]  /*8720*/  IMAD.MOV.U32 R7, RZ, RZ, 0x40000040 ;  /* 0x40000040ff077424 */ /* 0x000fe200078e00ff */
[C---:B------:R-:W-:Y:S01]  /*8730*/  IADD3 R6, R10.reuse, 0x2, RZ ;  /* 0x000000020a067810 */ /* 0x040fe20007ffe0ff */
[----:B------:R-:W-:Y:S01]  /*8740*/  IMAD.MOV.U32 R13, RZ, RZ, 0x40000040 ;  /* 0x40000040ff0d7424 */ /* 0x000fe200078e00ff */
[C---:B------:R-:W-:Y:S01]  /*8750*/  IADD3 R12, R10.reuse, 0x4, RZ ;  /* 0x000000040a0c7810 */ /* 0x040fe20007ffe0ff */
[----:B------:R-:W-:Y:S01]  /*8760*/  IMAD.MOV.U32 R5, RZ, RZ, 0x40000040 ;  /* 0x40000040ff057424 */ /* 0x000fe200078e00ff */
[----:B------:R-:W-:Y:S01]  /*8770*/  IADD3 R10, R10, 0x6, RZ ;  /* 0x000000060a0a7810 */ /* 0x000fe20007ffe0ff */
[----:B------:R-:W-:Y:S01]  /*8780*/  IMAD.MOV.U32 R11, RZ, RZ, 0x40000040 ;  /* 0x40000040ff0b7424 */ /* 0x000fe200078e00ff */
[----:B------:R-:W1:Y:S01]  /*8790*/  S2R R60, SR_TID.X ;  /* 0x00000000003c7919 */ /* 0x000e620000002100 */
[----:B------:R-:W-:-:S04]  /*87a0*/  IMAD R3, R182, -0x40, R168 ;  /* 0xffffffc0b6037824 */ /* 0x000fc800078e02a8 */
[----:B------:R-:W-:Y:S01]  /*87b0*/  HGMMA.64x64x16.F32 R24, gdesc[UR4], RZ, !UPT, gsb0 ;  /* 0x00e00000041879f0 */ /* 0x000fe2000c0008ff */
[----:B------:R-:W-:Y:S02]  /*87c0*/  R2UR UR4, R8 ;  /* 0x00000000080472ca */ /* 0x000fe400000e0000 */
[----:B------:R-:W-:Y:S02]  /*87d0*/  R2UR UR5, R9 ;  /* 0x00000000090572ca */ /* 0x000fe400000e0000 */
[----:B------:R-:W-:Y:S01]  /*87e0*/  R2UR UR6, R6 ;  /* 0x00000000060672ca */ /* 0x000fe200000e0000 */
[----:B------:R-:W-:Y:S01]  /*87f0*/  VIADD R6, R4, 0x4 ;  /* 0x0000000404067836 */ /* 0x000fe20000000000 */
[----:B------:R-:W-:Y:S01]  /*8800*/  R2UR UR7, R7 ;  /* 0x00000000070772ca */ /* 0x000fe200000e0000 */
[----:B------:R-:W-:Y:S01]  /*8810*/  IMAD.MOV.U32 R7, RZ, RZ, 0x40000040 ;  /* 0x40000040ff077424 */ /* 0x000fe200078e00ff */
[----:B------:R-:W-:Y:S01]  /*8820*/  IADD3 R3, -R190, 0x40, R3 ;  /* 0x00000040be037810 */ /* 0x000fe20007ffe103 */
[----:B------:R-:W-:-:S03]  /*8830*/  VIADD R4, R4, 0x6 ;  /* 0x0000000604047836 */ /* 0x000fc60000000000 */
[C---:B------:R-:W-:Y:S02]  /*8840*/  ISETP.GT.AND P5, PT, R3.reuse, RZ, PT ;  /* 0x000000ff0300720c */ /* 0x040fe40003fa4270 */
[C---:B------:R-:W-:Y:S02]  /*8850*/  ISETP.GT.AND P4, PT, R3.reuse, 0x1, PT ;  /* 0x000000010300780c */ /* 0x040fe40003f84270 */
[C---:B------:R-:W-:Y:S02]  /*8860*/  ISETP.GT.AND P3, PT, R3.reuse, 0x8, PT ;  /* 0x000000080300780c */ /* 0x040fe40003f64270 */
[C---:B------:R-:W-:Y:S02]  /*8870*/  ISETP.GT.AND P2, PT, R3.reuse, 0x9, PT ;  /* 0x000000090300780c */ /* 0x040fe40003f44270 */
[C---:B------:R-:W-:Y:S02]  /*8880*/  ISETP.GT.AND P1, PT, R3.reuse, 0x10, PT ;  /* 0x000000100300780c */ /* 0x040fe40003f24270 */
[----:B------:R-:W-:-:S02]  /*8890*/  ISETP.GT.AND P6, PT, R3, 0x11, PT ;  /* 0x000000110300780c */ /* 0x000fc40003fc4270 */
[----:B-1----:R-:W-:Y:S01]  /*88a0*/  LOP3.LUT R60, R60, 0x7f, RZ, 0xc0, !PT ;  /* 0x0000007f3c3c7812 */ /* 0x002fe200078ec0ff */
[----:B------:R-:W-:Y:S02]  /*88b0*/  WARPGROUP.DEPBAR.LE gsb0, 0x0 ;  /* 0x00008000000079c5 */ /* 0x000fe40000010000 */
[----:B------:R-:W-:-:S06]  /*88c0*/  WARPGROUP.ARRIVE ;  /* 0x00000000000079c5 */ /* 0x000fcc0000000000 */
[----:B------:R-:W-:Y:S01]  /*88d0*/  HGMMA.64x64x16.F32 R24, gdesc[UR4], R24, gsb0 ;  /* 0x00e00000041879f0 */ /* 0x000fe20008000818 */
[----:B------:R-:W-:Y:S02]  /*88e0*/  R2UR UR4, R6 ;  /* 0x00000000060472ca */ /* 0x000fe400000e0000 */
[----:B------:R-:W-:Y:S02]  /*88f0*/  R2UR UR5, R7 ;  /* 0x00000000070572ca */ /* 0x000fe400000e0000 */
[----:B------:R-:W-:Y:S02]  /*8900*/  R2UR UR6, R12 ;  /* 0x000000000c0672ca */ /* 0x000fe400000e0000 */
[----:B------:R-:W-:Y:S01]  /*8910*/  R2UR UR7, R13 ;  /* 0x000000000d0772ca */ /* 0x000fe200000e0000 */
[----:B------:R-:W-:Y:S02]  /*8920*/  WARPGROUP.DEPBAR.LE gsb0, 0x0 ;  /* 0x00008000000079c5 */ /* 0x000fe40000010000 */
[----:B------:R-:W-:-:S10]  /*8930*/  WARPGROUP.ARRIVE ;  /* 0x00000000000079c5 */ /* 0x000fd40000000000 */
        /* <DEDUP_REMOVED lines=62> */
[----:B------:R-:W-:Y:S02]  /*8d20*/  FMNMX.FTZ R10, R13, R27, !PT ;  /* 0x0000001b0d0a7209 */ /* 0x000fe40007810000 */
[----:B------:R-:W-:Y:S01]  /*8d30*/  FSEL R47, R47, -INF , P6 ;  /* 0xff8000002f2f7808 */ /* 0x000fe20003000000 */
[----:B------:R-:W1:Y:S01]  /*8d40*/  SHFL.BFLY PT, R3, R14, 0x2, 0x1f ;  /* 0x0c401f000e037f89 */ /* 0x000e6200000e0000 */
[----:B------:R-:W-:Y:S02]  /*8d50*/  FMNMX.FTZ R10, R21, R10, !PT ;  /* 0x0000000a150a7209 */ /* 0x000fe40007810000 */
[----:B------:R-:W-:Y:S02]  /*8d60*/  FSEL R49, R50, -INF , P5 ;  /* 0xff80000032317808 */ /* 0x000fe40002800000 */
[----:B------:R-:W-:Y:S02]  /*8d70*/  FMNMX.FTZ R10, R31, R10, !PT ;  /* 0x0000000a1f0a7209 */ /* 0x000fe40007810000 */
[----:B------:R-:W-:-:S02]  /*8d80*/  FSEL R51, R51, -INF , P4 ;  /* 0xff80000033337808 */ /* 0x000fc40002000000 */
[----:B------:R-:W-:Y:S02]  /*8d90*/  FMNMX.FTZ R10, R33, R10, !PT ;  /* 0x0000000a210a7209 */ /* 0x000fe40007810000 */
[----:B------:R-:W-:Y:S02]  /*8da0*/  FSEL R53, R54, -INF , P3 ;  /* 0xff80000036357808 */ /* 0x000fe40001800000 */
[----:B------:R-:W-:Y:S02]  /*8db0*/  FMNMX.FTZ R10, R35, R10, !PT ;  /* 0x0000000a230a7209 */ /* 0x000fe40007810000 */
[----:B------:R-:W-:Y:S02]  /*8dc0*/  FSEL R55, R55, -INF , P2 ;  /* 0xff80000037377808 */ /* 0x000fe40001000000 */
[----:B------:R-:W-:Y:S01]  /*8dd0*/  FMNMX.FTZ R12, R37, R10, !PT ;  /* 0x0000000a250c7209 */ /* 0x000fe20007810000 */
[----:B------:R-:W-:-:S03]  /*8de0*/  IMAD.U32 R10, RZ, RZ, UR4 ;  /* 0x00000004ff0a7e24 */ /* 0x000fc6000f8e00ff */
        /* <DEDUP_REMOVED lines=13> */
[----:B------:R-:W-:-:S05]  /*8ec0*/  FMUL.FTZ R14, R3, R10 ;  /* 0x0000000a030e7220 */ /* 0x000fca0000410000 */
[----:B------:R-:W-:-:S05]  /*8ed0*/  FSEL R20, R14, RZ, P1 ;  /* 0x000000ff0e147208 */ /* 0x000fca0000800000 */
        /* <DEDUP_REMOVED lines=13> */
[----:B-1----:R-:W1:Y:S01]  /*8fb0*/  SHFL.BFLY PT, R11, R12, 0x2, 0x1f ;  /* 0x0c401f000c0b7f89 */ /* 0x002e6200000e0000 */
[-CC-:B------:R-:W-:Y:S01]  /*8fc0*/  FFMA.FTZ R73, R73, R10.reuse, -R20.reuse ;  /* 0x0000000a49497223 */ /* 0x180fe20000010814 */
[-CC-:B------:R-:W-:Y:S01]  /*8fd0*/  FFMA.FTZ R75, R75, R10.reuse, -R20.reuse ;  /* 0x0000000a4b4b7223 */ /* 0x180fe20000010814 */
[-CC-:B------:R-:W-:Y:S01]  /*8fe0*/  FFMA.FTZ R77, R77, R10.reuse, -R20.reuse ;  /* 0x0000000a4d4d7223 */ /* 0x180fe20000010814 */
[-CC-:B------:R-:W-:Y:S01]  /*8ff0*/  FFMA.FTZ R79, R79, R10.reuse, -R20.reuse ;  /* 0x0000000a4f4f7223 */ /* 0x180fe20000010814 */
[----:B------:R-:W-:-:S02]  /*9000*/  FFMA.FTZ R20, R81, R10, -R20 ;  /* 0x0000000a51147223 */ /* 0x000fc40000010814 */
[----:B------:R-:W4:Y:S08]  /*9010*/  MUFU.EX2 R57, R57 ;  /* 0x0000003900397308 */ /* 0x000f300000000800 */
[----:B------:R-:W0:Y:S08]  /*9020*/  MUFU.EX2 R154, R29 ;  /* 0x0000001d009a7308 */ /* 0x000e300000000800 */
[----:B------:R-:W-:Y:S01]  /*9030*/  MUFU.EX2 R59, R59 ;  /* 0x0000003b003b7308 */ /* 0x000fe20000000800 */
[----:B-1----:R-:W-:-:S05]  /*9040*/  FMNMX.FTZ R14, R12, R11, !PT ;  /* 0x0000000b0c0e7209 */ /* 0x002fca0007810000 */
[----:B------:R-:W1:Y:S02]  /*9050*/  SHFL.BFLY PT, R11, R14, 0x1, 0x1f ;  /* 0x0c201f000e0b7f89 */ /* 0x000e6400000e0000 */
[----:B------:R-:W-:Y:S08]  /*9060*/  MUFU.EX2 R156, R61 ;  /* 0x0000003d009c7308 */ /* 0x000ff00000000800 */
[----:B------:R-:W-:Y:S08]  /*9070*/  MUFU.EX2 R63, R63 ;  /* 0x0000003f003f7308 */ /* 0x000ff00000000800 */
[----:B------:R-:W-:Y:S01]  /*9080*/  MUFU.EX2 R158, R65 ;  /* 0x00000041009e7308 */ /* 0x000fe20000000800 */
[----:B-1----:R-:W-:-:S07]  /*9090*/  FMNMX.FTZ R11, R14, R11, !PT ;  /* 0x0000000b0e0b7209 */ /* 0x002fce0007810000 */
[----:B------:R-:W-:Y:S01]  /*90a0*/  MUFU.EX2 R67, R67 ;  /* 0x0000004300437308 */ /* 0x000fe20000000800 */
[C---:B------:R-:W-:Y:S01]  /*90b0*/  FSETP.NEU.FTZ.AND P1, PT, R11.reuse, -INF , PT ;  /* 0xff8000000b00780b */ /* 0x040fe20003f3d000 */
[----:B------:R-:W-:-:S05]  /*90c0*/  FMUL.FTZ R12, R11, R10 ;  /* 0x0000000a0b0c7220 */ /* 0x000fca0000410000 */
[----:B------:R-:W-:Y:S01]  /*90d0*/  FSEL R26, R12, RZ, P1 ;  /* 0x000000ff0c1a7208 */ /* 0x000fe20000800000 */
[----:B--2---:R-:W-:Y:S01]  /*90e0*/  FADD.FTZ R12, R152, R25 ;  /* 0x00000019980c7221 */ /* 0x004fe20000010000 */
[----:B------:R-:W-:Y:S01]  /*90f0*/  ISETP.NE.AND P1, PT, R60, RZ, PT ;  /* 0x000000ff3c00720c */ /* 0x000fe20003f25270 */
[----:B------:R-:W-:Y:S01]  /*9100*/  MUFU.EX2 R160, R69 ;  /* 0x0000004500a07308 */ /* 0x000fe20000000800 */
[----:B------:R-:W-:Y:S01]  /*9110*/  F2FP.F16.F32.PACK_AB R152, R25, R152 ;  /* 0x000000981998723e */ /* 0x000fe200000000ff */
        /* <DEDUP_REMOVED lines=14> */
[----:B------:R4:W1:Y:S01]  /*9200*/  MUFU.EX2 R28, R27 ;  /* 0x0000001b001c7308 */ /* 0x0008620000000800 */
[-CC-:B------:R-:W-:Y:S01]  /*9210*/  FFMA.FTZ R51, R51, R10.reuse, -R26.reuse ;  /* 0x0000000a33337223 */ /* 0x180fe2000001081a */
[-CC-:B------:R-:W-:Y:S01]  /*9220*/  FFMA.FTZ R53, R53, R10.reuse, -R26.reuse ;  /* 0x0000000a35357223 */ /* 0x180fe2000001081a */
[----:B------:R-:W-:-:S05]  /*9230*/  FFMA.FTZ R26, R55, R10, -R26 ;  /* 0x0000000a371a7223 */ /* 0x000fca000001081a */
[----:B------:R-:W2:Y:S01]  /*9240*/  MUFU.EX2 R21, R21 ;  /* 0x0000001500157308 */ /* 0x000ea20000000800 */
[----:B----4-:R-:W-:Y:S01]  /*9250*/  FADD.FTZ R27, R57, R12 ;  /* 0x0000000c391b7221 */ /* 0x010fe20000010000 */
[----:B------:R-:W-:-:S03]  /*9260*/  @!P1 IADD3 R12, R15, 0x28c40, RZ ;  /* 0x00028c400f0c9810 */ /* 0x000fc60007ffe0ff */
[----:B0-----:R-:W-:Y:S01]  /*9270*/  FADD.FTZ R42, R154, R27 ;  /* 0x0000001b9a2a7221 */ /* 0x001fe20000010000 */
[----:B------:R-:W-:Y:S02]  /*9280*/  @!P1 PRMT R12, RZ, 0x654, R12 ;  /* 0x00000654ff0c9816 */ /* 0x000fe4000000000c */
[----:B------:R-:W0:Y:S01]  /*9290*/  MUFU.EX2 R30, R31 ;  /* 0x0000001f001e7308 */ /* 0x000e220000000800 */
[----:B-1----:R-:W-:Y:S01]  /*92a0*/  FADD.FTZ R40, R13, R28 ;  /* 0x0000001c0d287221 */ /* 0x002fe20000010000 */
[----:B------:R-:W-:Y:S01]  /*92b0*/  FADD.FTZ R29, R59, R42 ;  /* 0x0000002a3b1d7221 */ /* 0x000fe20000010000 */
[----:B------:R1:W-:Y:S01]  /*92c0*/  @!P1 SYNCS.ARRIVE.TRANS64.RED.A1T0 RZ, [R12+URZ], RZ ;  /* 0x000000ff0cff99a7 */ /* 0x0003e2000810043f */
[----:B------:R-:W-:Y:S02]  /*92d0*/  F2FP.F16.F32.PACK_AB R153, R28, R13 ;  /* 0x0000000d1c99723e */ /* 0x000fe400000000ff */
[----:B------:R-:W-:Y:S01]  /*92e0*/  FADD.FTZ R42, R156, R29 ;  /* 0x0000001d9c2a7221 */ /* 0x000fe20000010000 */
[----:B------:R-:W-:Y:S01]  /*92f0*/  F2FP.F16.F32.PACK_AB R154, R154, R57 ;  /* 0x000000399a9a723e */ /* 0x000fe200000000ff */
[----:B------:R-:W4:Y:S01]  /*9300*/  MUFU.EX2 R33, R33 ;  /* 0x0000002100217308 */ /* 0x000f220000000800 */
[----:B--2---:R-:W-:Y:S01]  /*9310*/  FADD.FTZ R27, R21, R40 ;  /* 0x00000028151b7221 */ /* 0x004fe20000010000 */
[----:B------:R-:W-:Y:S01]  /*9320*/  FADD.FTZ R29, R63, R42 ;  /* 0x0000002a3f1d7221 */ /* 0x000fe20000010000 */
[----:B------:R-:W-:-:S03]  /*9330*/  F2FP.F16.F32.PACK_AB R156, R156, R59 ;  /* 0x0000003b9c9c723e */ /* 0x000fc600000000ff */
[C---:B------:R-:W-:Y:S01]  /*9340*/  FADD.FTZ R42, R158.reuse, R29 ;  /* 0x0000001d9e2a7221 */ /* 0x040fe20000010000 */
[----:B------:R-:W-:Y:S01]  /*9350*/  F2FP.F16.F32.PACK_AB R158, R158, R63 ;  /* 0x0000003f9e9e723e */ /* 0x000fe200000000ff */
[----:B------:R-:W2:Y:S01]  /*9360*/  MUFU.EX2 R32, R35 ;  /* 0x0000002300207308 */ /* 0x000ea20000000800 */
[C---:B0-----:R-:W-:Y:S01]  /*9370*/  FADD.FTZ R40, R30.reuse, R27 ;  /* 0x0000001b1e287221 */ /* 0x041fe20000010000 */
[----:B------:R-:W-:Y:S01]  /*9380*/  F2FP.F16.F32.PACK_AB R155, R30, R21 ;  /* 0x000000151e9b723e */ /* 0x000fe200000000ff */
[----:B------:R-:W-:Y:S06]  /*9390*/  BAR.SYNC.DEFER_BLOCKING 0xf, 0x100 ;  /* 0x03c4000000007b1d */ /* 0x000fec0000010000 */
[----:B------:R-:W0:Y:S01]  /*93a0*/  MUFU.EX2 R37, R37 ;  /* 0x0000002500257308 */ /* 0x000e220000000800 */
[----:B----4-:R-:W-:-:S07]  /*93b0*/  FADD.FTZ R27, R33, R40 ;  /* 0x00000028211b7221 */ /* 0x010fce0000010000 */
[----:B------:R-:W4:Y:S01]  /*93c0*/  MUFU.EX2 R34, R39 ;  /* 0x0000002700227308 */ /* 0x000f220000000800 */
[C---:B--2---:R-:W-:Y:S01]  /*93d0*/  FADD.FTZ R40, R32.reuse, R27 ;  /* 0x0000001b20287221 */ /* 0x044fe20000010000 */
[----:B------:R-:W-:Y:S01]  /*93e0*/  FADD.FTZ R27, R67, R42 ;  /* 0x0000002a431b7221 */ /* 0x000fe20000010000 */
[----:B------:R-:W-:-:S03]  /*93f0*/  F2FP.F16.F32.PACK_AB R157, R32, R33 ;  /* 0x00000021209d723e */ /* 0x000fc600000000ff */
[C---:B------:R-:W-:Y:S01]  /*9400*/  FADD.FTZ R42, R160.reuse, R27 ;  /* 0x0000001ba02a7221 */ /* 0x040fe20000010000 */
[----:B------:R-:W-:Y:S01]  /*9410*/  F2FP.F16.F32.PACK_AB R160, R160, R67 ;  /* 0x00000043a0a0723e */ /* 0x000fe200000000ff */
[----:B------:R-:W2:Y:S01]  /*9420*/  MUFU.EX2 R41, R41 ;  /* 0x0000002900297308 */ /* 0x000ea20000000800 */
[----:B0-----:R-:W-:Y:S01]  /*9430*/  FADD.FTZ R25, R37, R40 ;  /* 0x0000002825197221 */ /* 0x001fe20000010000 */
[----:B------:R0:W-:Y:S06]  /*9440*/  STSM.16.M88.4 [R194+0x26800], R152 ;  /* 0x02680098c2007844 */ /* 0x0001ec0000000200 */
[----:B------:R-:W3:Y:S01]  /*9450*/  MUFU.EX2 R36, R43 ;  /* 0x0000002b00247308 */ /* 0x000ee20000000800 */
[C---:B----4-:R-:W-:Y:S01]  /*9460*/  FADD.FTZ R40, R34.reuse, R25 ;  /* 0x0000001922287221 */ /* 0x050fe20000010000 */
[----:B------:R-:W-:-:S05]  /*9470*/  F2FP.F16.F32.PACK_AB R159, R34, R37 ;  /* 0x00000025229f723e */ /* 0x000fca00000000ff */
[----:B------:R0:W-:Y:S01]  /*9480*/  STSM.16.M88.4 [R197], R156 ;  /* 0x0000009cc5007844 */ /* 0x0001e20000000200 */
[----:B------:R-:W4:Y:S01]  /*9490*/  MUFU.EX2 R71, R71 ;  /* 0x0000004700477308 */ /* 0x000f220000000800 */
[----:B--2---:R-:W-:-:S07]  /*94a0*/  FADD.FTZ R13, R41, R40 ;  /* 0x00000028290d7221 */ /* 0x004fce0000010000 */
[----:B------:R-:W2:Y:S01]  /*94b0*/  MUFU.EX2 R45, R45 ;  /* 0x0000002d002d7308 */ /* 0x000ea20000000800 */
[C---:B---3--:R-:W-:Y:S01]  /*94c0*/  FADD.FTZ R28, R36.reuse, R13 ;  /* 0x0000000d241c7221 */ /* 0x048fe20000010000 */
[----:B------:R-:W-:-:S06]  /*94d0*/  F2FP.F16.F32.PACK_AB R161, R36, R41 ;  /* 0x0000002924a1723e */ /* 0x000fcc00000000ff */
[----:B------:R-:W3:Y:S01]  /*94e0*/  MUFU.EX2 R24, R73 ;  /* 0x0000004900187308 */ /* 0x000ee20000000800 */
[----:B----4-:R-:W-:-:S07]  /*94f0*/  FADD.FTZ R13, R71, R42 ;  /* 0x0000002a470d7221 */ /* 0x010fce0000010000 */
[----:B------:R-:W4:Y:S01]  /*9500*/  MUFU.EX2 R38, R47 ;  /* 0x0000002f00267308 */ /* 0x000f220000000800 */
[----:B--2---:R-:W-:-:S07]  /*9510*/  FADD.FTZ R21, R45, R28 ;  /* 0x0000001c2d157221 */ /* 0x004fce0000010000 */
[----:B------:R-:W-:Y:S01]  /*9520*/  MUFU.EX2 R75, R75 ;  /* 0x0000004b004b7308 */ /* 0x000fe20000000800 */
[C---:B---3--:R-:W-:Y:S01]  /*9530*/  F2FP.F16.F32.PACK_AB R162, R24.reuse, R71 ;  /* 0x0000004718a2723e */ /* 0x048fe200000000ff */
[----:B------:R-:W-:-:S06]  /*9540*/  FADD.FTZ R24, R24, R13 ;  /* 0x0000000d18187221 */ /* 0x000fcc0000010000 */
[----:B------:R-:W2:Y:S01]  /*9550*/  MUFU.EX2 R14, R77 ;  /* 0x0000004d000e7308 */ /* 0x000ea20000000800 */
[C---:B----4-:R-:W-:Y:S01]  /*9560*/  F2FP.F16.F32.PACK_AB R163, R38.reuse, R45 ;  /* 0x0000002d26a3723e */ /* 0x050fe200000000ff */
[----:B------:R-:W-:-:S04]  /*9570*/  FADD.FTZ R38, R38, R21 ;  /* 0x0000001526267221 */ /* 0x000fc80000010000 */
[----:B------:R0:W-:Y:S02]  /*9580*/  STSM.16.M88.4 [R195], R160 ;  /* 0x000000a0c3007844 */ /* 0x0001e40000000200 */
[----:B------:R-:W-:Y:S08]  /*9590*/  MUFU.EX2 R49, R49 ;  /* 0x0000003100317308 */ /* 0x000ff00000000800 */
[----:B-1----:R-:W1:Y:S01]  /*95a0*/  MUFU.EX2 R12, R51 ;  /* 0x00000033000c7308 */ /* 0x002e620000000800 */
[----:B--2---:R-:W-:Y:S01]  /*95b0*/  F2FP.F16.F32.PACK_AB R164, R14, R75 ;  /* 0x0000004b0ea4723e */ /* 0x004fe200000000ff */
[----:B------:R-:W-:-:S04]  /*95c0*/  FADD.FTZ R75, R75, R24 ;  /* 0x000000184b4b7221 */ /* 0x000fc80000010000 */
[----:B------:R-:W-:Y:S02]  /*95d0*/  FADD.FTZ R14, R14, R75 ;  /* 0x0000004b0e0e7221 */ /* 0x000fe40000010000 */
[----:B------:R-:W-:Y:S08]  /*95e0*/  MUFU.EX2 R79, R79 ;  /* 0x0000004f004f7308 */ /* 0x000ff00000000800 */
[----:B------:R-:W2:Y:S01]  /*95f0*/  MUFU.EX2 R20, R20 ;  /* 0x0000001400147308 */ /* 0x000ea20000000800 */
[----:B-1----:R-:W-:Y:S01]  /*9600*/  F2FP.F16.F32.PACK_AB R165, R12, R49 ;  /* 0x000000310ca5723e */ /* 0x002fe200000000ff */
[----:B------:R-:W-:-:S04]  /*9610*/  FADD.FTZ R49, R49, R38 ;  /* 0x0000002631317221 */ /* 0x000fc80000010000 */
[----:B------:R-:W-:Y:S02]  /*9620*/  FADD.FTZ R12, R12, R49 ;  /* 0x000000310c0c7221 */ /* 0x000fe40000010000 */
[----:B------:R-:W1:Y:S08]  /*9630*/  MUFU.EX2 R53, R53 ;  /* 0x0000003500357308 */ /* 0x000e700000000800 */
[----:B------:R-:W3:Y:S01]  /*9640*/  MUFU.EX2 R26, R26 ;  /* 0x0000001a001a7308 */ /* 0x000ee20000000800 */
[----:B--2---:R-:W-:Y:S01]  /*9650*/  F2FP.F16.F32.PACK_AB R166, R20, R79 ;  /* 0x0000004f14a6723e */ /* 0x004fe200000000ff */
[----:B------:R-:W-:Y:S01]  /*9660*/  FADD.FTZ R79, R79, R14 ;  /* 0x0000000e4f4f7221 */ /* 0x000fe20000010000 */
[----:B-1----:R-:W-:-:S03]  /*9670*/  FADD.FTZ R13, R53, R12 ;  /* 0x0000000c350d7221 */ /* 0x002fc60000010000 */
[----:B------:R-:W-:Y:S01]  /*9680*/  FADD.FTZ R12, R20, R79 ;  /* 0x0000004f140c7221 */ /* 0x000fe20000010000 */
[C---:B---3--:R-:W-:Y:S01]  /*9690*/  F2FP.F16.F32.PACK_AB R167, R26.reuse, R53 ;  /* 0x000000351aa7723e */ /* 0x048fe200000000ff */
[----:B------:R-:W-:-:S04]  /*96a0*/  FADD.FTZ R13, R26, R13 ;  /* 0x0000000d1a0d7221 */ /* 0x000fc80000010000 */
[----:B------:R0:W-:Y:S01]  /*96b0*/  STSM.16.M88.4 [R196], R164 ;  /* 0x000000a4c4007844 */ /* 0x0001e20000000200 */
[----:B------:R-:W-:Y:S05]  /*96c0*/  @!P0 BRA `(.L_x_3207) ;  /* 0x0000000000048947 */ /* 0x000fea0003800000 */
[----:B------:R-:W-:Y:S01]  /*96d0*/  BPT.TRAP 0x1 ;  /* 0x000000040000795c */ /* 0x000fe20000300000 */
.L_x_3207:
[----:B------:R1:W2:Y:S01]  /*96e0*/  SYNCS.PHASECHK.TRANS64.TRYWAIT P2, [R15+URZ+0x28c50], R58 ;  /* 0x028c503a0f0075a7 */ /* 0x0002a2000804017f */
[----:B------:R-:W-:Y:S05]  /*96f0*/  @!P0 BRA `(.L_x_3208) ;  /* 0x0000000000048947 */ /* 0x000fea0003800000 */
[----:B------:R-:W-:Y:S01]  /*9700*/  BPT.TRAP 0x1 ;  /* 0x000000040000795c */ /* 0x000fe20000300000 */
.L_x_3208:
[----:B------:R-:W-:Y:S01]  /*9710*/  LOP3.LUT R14, R56, 0x2000000, RZ, 0xfc, !PT ;  /* 0x02000000380e7812 */ /* 0x000fe200078efcff */
[----:B------:R-:W-:Y:S01]  /*9720*/  ULDC UR36, c[0x0][0x988] ;  /* 0x0002620000247ab9 */ /* 0x000fe20000000800 */
[----:B------:R-:W-:Y:S01]  /*9730*/  BSSY B0, `(.L_x_3209) ;  /* 0x0000006000007945 */ /* 0x000fe20003800000 */
[----:B------:R-:W-:Y:S02]  /*9740*/  IMAD.MOV.U32 R21, RZ, RZ, 0x40000040 ;  /* 0x40000040ff157424 */ /* 0x000fe400078e00ff */
[----:B------:R-:W-:Y:S01]  /*9750*/  IMAD R20, R18, 0x1000, R14 ;  /* 0x0000100012147824 */ /* 0x000fe200078e020e */
[----:B--2---:R-:W-:Y:S06]  /*9760*/  @P2 BRA `(.L_x_3210) ;  /* 0x0000000000082947 */ /* 0x004fec0003800000 */
[----:B------:R-:W2:Y:S02]  /*9770*/  SYNCS.PHASECHK.TRANS64.TRYWAIT P2, [R15+URZ+0x28c50], R58 ;  /* 0x028c503a0f0075a7 */ /* 0x000ea4000804017f */
[----:B--2---:R-:W-:Y:S05]  /*9780*/  @!P2 BRA `(.L_x_3211) ;  /* 0x000000b40014a947 */ /* 0x004fea0003800000 */
.L_x_3210:
[----:B------:R-:W-:Y:S05]  /*9790*/  BSYNC B0 ;  /* 0x0000000000007941 */ /* 0x000fea0003800000 */
.L_x_3209:
[----:B------:R-:W-:Y:S01]  /*97a0*/  R2UR UR6, R20 ;  /* 0x00000000140672ca */ /* 0x000fe200000e0000 */
[----:B-12---:R-:W-:Y:S01]  /*97b0*/  WARPGROUP.ARRIVE ;  /* 0x00000000000079c5 */ /* 0x006fe20000000000 */
[----:B------:R-:W-:Y:S01]  /*97c0*/  R2UR UR7, R21 ;  /* 0x00000000150772ca */ /* 0x000fe200000e0000 */
[----:B------:R-:W-:Y:S01]  /*97d0*/  @!P1 VIADD R15, R15, 0x28c60 ;  /* 0x00028c600f0f9836 */ /* 0x000fe20000000000 */
[----:B------:R-:W-:Y:S01]  /*97e0*/  MOV R21, 0x40000040 ;  /* 0x4000004000157802 */ /* 0x000fe20000000f00 */
[----:B------:R-:W-:Y:S01]  /*97f0*/  BSSY B0, `(.L_x_3212) ;  /* 0x00001cb000007945 */ /* 0x000fe20003800000 */
[----:B------:R-:W-:Y:S02]  /*9800*/  ISETP.GE.AND P2, PT, R168, 0x41, PT ;  /* 0x00000041a800780c */ /* 0x000fe40003f46270 */
[----:B------:R-:W-:-:S07]  /*9810*/  @!P1 PRMT R15, RZ, 0x654, R15 ;  /* 0x00000654ff0f9816 */ /* 0x000fce000000000f */
[----:B------:R-:W-:Y:S03]  /*9820*/  HGMMA.64x256x16.F32 R24, R152, gdesc[UR4].tnspB, RZ, !UPT, gsb0 ;  /* 0x43e0000498187df0 */ /* 0x000fe6000c0008ff */
[----:B------:R-:W-:Y:S02]  /*9830*/  WARPGROUP.DEPBAR.LE gsb0, 0x0 ;  /* 0x00008000000079c5 */ /* 0x000fe40000010000 */
[----:B0-----:R-:W-:Y:S01]  /*9840*/  VIADD R152, R20, 0x80 ;  /* 0x0000008014987836 */ /* 0x001fe20000000000 */
[----:B------:R-:W-:Y:S01]  /*9850*/  MOV R153, 0x40000040 ;  /* 0x4000004000997802 */ /* 0x000fe20000000f00 */
[----:B------:R-:W-:-:S03]  /*9860*/  WARPGROUP.ARRIVE ;  /* 0x00000000000079c5 */ /* 0x000fc60000000000 */
[----:B------:R-:W-:Y:S01]  /*9870*/  R2UR UR6, R152 ;  /* 0x00000000980672ca */ /* 0x000fe200000e0000 */
[C---:B------:R-:W-:Y:S01]  /*9880*/  VIADD R152, R20.reuse, 0x100 ;  /* 0x0000010014987836 */ /* 0x040fe20000000000 */
[----:B------:R-:W-:Y:S01]  /*9890*/  R2UR UR7, R153 ;  /* 0x00000000990772ca */ /* 0x000fe200000e0000 */
[----:B------:R-:W-:Y:S02]  /*98a0*/  IMAD.MOV.U32 R153, RZ, RZ, 0x40000040 ;  /* 0x40000040ff997424 */ /* 0x000fe400078e00ff */
[----:B------:R-:W-:-:S13]  /*98b0*/  VIADD R20, R20, 0x180 ;  /* 0x0000018014147836 */ /* 0x000fda0000000000 */
[----:B------:R-:W-:Y:S01]  /*98c0*/  HGMMA.64x256x16.F32 R24, R156, gdesc[UR4].tnspB, R24, gsb0 ;  /* 0x43e000049c187df0 */ /* 0x000fe20008000818 */
[----:B------:R-:W-:Y:S02]  /*98d0*/  R2UR UR6, R152 ;  /* 0x00000000980672ca */ /* 0x000fe400000e0000 */
[----:B------:R-:W-:Y:S01]  /*98e0*/  R2UR UR7, R153 ;  /* 0x00000000990772ca */ /* 0x000fe200000e0000 */
[----:B------:R-:W-:Y:S02]  /*98f0*/  WARPGROUP.DEPBAR.LE gsb0, 0x0 ;  /* 0x00008000000079c5 */ /* 0x000fe40000010000 */
[----:B------:R-:W-:-:S15]  /*9900*/  WARPGROUP.ARRIVE ;  /* 0x00000000000079c5 */ /* 0x000fde0000000000 */
[----:B------:R-:W-:-:S07]  /*9910*/  NOP ;  /* 0x0000000000007918 */ /* 0x000fce0000000000 */
[----:B------:R-:W-:Y:S01]  /*9920*/  HGMMA.64x256x16.F32 R24, R160, gdesc[UR4].tnspB, R24, gsb0 ;  /* 0x43e00004a0187df0 */ /* 0x000fe20008000818 */
[----:B------:R-:W-:Y:S02]  /*9930*/  R2UR UR6, R20 ;  /* 0x00000000140672ca */ /* 0x000fe400000e0000 */
[----:B------:R-:W-:Y:S01]  /*9940*/  R2UR UR7, R21 ;  /* 0x00000000150772ca */ /* 0x000fe200000e0000 */
[----:B------:R-:W-:Y:S02]  /*9950*/  WARPGROUP.DEPBAR.LE gsb0, 0x0 ;  /* 0x00008000000079c5 */ /* 0x000fe40000010000 */
[----:B------:R-:W-:-:S15]  /*9960*/  WARPGROUP.ARRIVE ;  /* 0x00000000000079c5 */ /* 0x000fde0000000000 */
[----:B------:R-:W-:-:S07]  /*9970*/  NOP ;  /* 0x0000000000007918 */ /* 0x000fce0000000000 */
[----:B------:R-:W-:Y:S03]  /*9980*/  HGMMA.64x256x16.F32 R24, R164, gdesc[UR4].tnspB, R24, gsb0 ;  /* 0x43e00004a4187df0 */ /* 0x000fe60008000818 */
[----:B------:R-:W-:Y:S02]  /*9990*/  WARPGROUP.DEPBAR.LE gsb0, 0x0 ;  /* 0x00008000000079c5 */ /* 0x000fe40000010000 */
[----:B------:R-:W-:Y:S01]  /*99a0*/  @!PT LDS RZ, [RZ] ;  /* 0x00000000fffff984 */ /* 0x000fe20000000800 */
[----:B------:R-:W-:Y:S01]  /*99b0*/  @!PT LDS RZ, [RZ] ;  /* 0x00000000fffff984 */ /* 0x000fe20000000800 */
[----:B------:R-:W-:Y:S01]  /*99c0*/  @!PT LDS RZ, [RZ] ;  /* 0x00000000fffff984 */ /* 0x000fe20000000800 */
[----:B------:R-:W-:Y:S01]  /*99d0*/  @!PT LDS RZ, [RZ] ;  /* 0x00000000fffff984 */ /* 0x000fe20000000800 */
[----:B------:R0:W-:Y:S06]  /*99e0*/  MEMBAR.ALL.CTA ;  /* 0x0000000000007992 */ /* 0x0001ec0000008000 */
[----:B0-----:R-:W0:Y:S02]  /*99f0*/  FENCE.VIEW.ASYNC.S ;  /* 0x00000000000073c6 */ /* 0x001e240000000000 */
[----:B0-----:R-:W-:Y:S01]  /*9a00*/  NOP ;  /* 0x0000000000007918 */ /* 0x001fe20000000000 */
[----:B------:R-:W-:Y:S06]  /*9a10*/  BAR.ARV 0xe, 0x100 ;  /* 0x0384000000007b1d */ /* 0x000fec0000002000 */
[----:B------:R0:W-:Y:S01]  /*9a20*/  @!P1 SYNCS.ARRIVE.TRANS64.RED.A1T0 RZ, [R15+URZ], RZ ;  /* 0x000000ff0fff99a7 */ /* 0x0001e2000810043f */
[----:B------:R-:W-:Y:S05]  /*9a30*/  @!P2 BRA `(.L_x_3213) ;  /* 0x000000180098a947 */ /* 0x000fea0003800000 */
[----:B------:R-:W-:Y:S01]  /*9a40*/  VIADD R211, R182, 0xfffffffe ;  /* 0xfffffffeb6d37836 */ /* 0x000fe20000000000 */
[----:B------:R-:W-:Y:S01]  /*9a50*/  MOV R219, R3 ;  /* 0x0000000300db7202 */ /* 0x000fe20000000f00 */
[----:B------:R-:W-:Y:S02]  /*9a60*/  IMAD.MOV.U32 R218, RZ, RZ, R11 ;  /* 0x000000ffffda7224 */ /* 0x000fe400078e000b */
[----:B------:R-:W-:-:S07]  /*9a70*/  IMAD.MOV.U32 R217, RZ, RZ, R18 ;  /* 0x000000ffffd97224 */ /* 0x000fce00078e0012 */
.L_x_3224:
[----:B------:R-:W-:Y:S01]  /*9a80*/  VIADD R18, R217, 0x1 ;  /* 0x00000001d9127836 */ /* 0x000fe20000000000 */
[C---:B------:R-:W-:Y:S01]  /*9a90*/  ISETP.GT.AND P2, PT, R211.reuse, RZ, PT ;  /* 0x000000ffd300720c */ /* 0x040fe20003f44270 */
[----:B------:R-:W-:-:S03]  /*9aa0*/  VIADD R211, R211, 0xffffffff ;  /* 0xffffffffd3d37836 */ /* 0x000fc60000000000 */
[----:B------:R-:W-:-:S04]  /*9ab0*/  ISETP.NE.AND P3, PT, R18, 0x2, PT ;  /* 0x000000021200780c */ /* 0x000fc80003f65270 */
[----:B------:R-:W-:Y:S02]  /*9ac0*/  SEL R3, RZ, 0x1, P3 ;  /* 0x00000001ff037807 */ /* 0x000fe40001800000 */
[----:B------:R-:W-:Y:S02]  /*9ad0*/  SEL R18, R18, RZ, P3 ;  /* 0x000000ff12127207 */ /* 0x000fe40001800000 */
[----:B------:R-:W-:Y:S01]  /*9ae0*/  LOP3.LUT R22, R22, R3, RZ, 0x3c, !PT ;  /* 0x0000000316167212 */ /* 0x000fe200078e3cff */
[----:B-1----:R-:W-:Y:S06]  /*9af0*/  @!P0 BRA `(.L_x_3214) ;  /* 0x0000000000048947 */ /* 0x002fec0003800000 */
[----:B------:R-:W-:Y:S01]  /*9b00*/  BPT.TRAP 0x1 ;  /* 0x000000040000795c */ /* 0x000fe20000300000 */
.L_x_3214:
[----:B0-----:R-:W-:Y:S02]  /*9b10*/  LEA R15, R18, R2, 0x3 ;  /* 0x00000002120f7211 */ /* 0x001fe400078e18ff */
[----:B------:R-:W-:-:S04]  /*9b20*/  SHF.L.U32 R213, R22, 0x1f, RZ ;  /* 0x0000001f16d57819 */ /* 0x000fc800000006ff */
[----:B------:R0:W1:Y:S01]  /*9b30*/  SYNCS.PHASECHK.TRANS64.TRYWAIT P3, [R15+URZ+0x28c30], R213 ;  /* 0x028c30d50f0075a7 */ /* 0x000062000806017f */
[----:B------:R-:W-:Y:S05]  /*9b40*/  @!P0 BRA `(.L_x_3215) ;  /* 0x0000000000048947 */ /* 0x000fea0003800000 */
[----:B------:R-:W-:Y:S01]  /*9b50*/  BPT.TRAP 0x1 ;  /* 0x000000040000795c */ /* 0x000fe20000300000 */
.L_x_3215:
[----:B------:R-:W-:Y:S01]  /*9b60*/  VIADD R3, R2, 0x20400 ;  /* 0x0002040002037836 */ /* 0x000fe20000000000 */
[----:B------:R-:W-:Y:S01]  /*9b70*/  BSSY B1, `(.L_x_3216) ;  /* 0x0000009000017945 */ /* 0x000fe20003800000 */
[----:B------:R-:W-:Y:S02]  /*9b80*/  IMAD R10, R18, 0x200, R0 ;  /* 0x00000200120a7824 */ /* 0x000fe400078e0200 */
[----:B------:R-:W-:Y:S01]  /*9b90*/  IMAD.MOV.U32 R11, RZ, RZ, 0x40000040 ;  /* 0x40000040ff0b7424 */ /* 0x000fe200078e00ff */
[----:B------:R-:W-:-:S04]  /*9ba0*/  SHF.R.U32.HI R3, RZ, 0x4, R3 ;  /* 0x00000004ff037819 */ /* 0x000fc80000011603 */
[----:B------:R-:W-:-:S04]  /*9bb0*/  LOP3.LUT R3, R3, 0x3fff, RZ, 0xc0, !PT ;  /* 0x00003fff03037812 */ /* 0x000fc800078ec0ff */
[----:B------:R-:W-:Y:S01]  /*9bc0*/  LOP3.LUT R20, R3, 0x10000, RZ, 0xfc, !PT ;  /* 0x0001000003147812 */ /* 0x000fe200078efcff */
[----:B-1----:R-:W-:Y:S06]  /*9bd0*/  @P3 BRA `(.L_x_3217) ;  /* 0x0000000000083947 */ /* 0x002fec0003800000 */
[----:B------:R-:W1:Y:S02]  /*9be0*/  SYNCS.PHASECHK.TRANS64.TRYWAIT P3, [R15+URZ+0x28c30], R213 ;  /* 0x028c30d50f0075a7 */ /* 0x000e64000806017f */
[----:B-1----:R-:W-:Y:S05]  /*9bf0*/  @!P3 BRA `(.L_x_3218) ;  /* 0x000000b0000cb947 */ /* 0x002fea0003800000 */
.L_x_3217:
[----:B------:R-:W-:Y:S05]  /*9c00*/  BSYNC B1 ;  /* 0x0000000000017941 */ /* 0x000fea0003800000 */
.L_x_3216:
[----:B------:R-:W-:Y:S01]  /*9c10*/  MOV R21, 0x40000040 ;  /* 0x4000004000157802 */ /* 0x000fe20000000f00 */
[----:B------:R-:W-:Y:S01]  /*9c20*/  WARPGROUP.ARRIVE ;  /* 0x00000000000079c5 */ /* 0x000fe20000000000 */
[----:B------:R-:W-:Y:S02]  /*9c30*/  R2UR UR6, R10 ;  /* 0x000000000a0672ca */ /* 0x000fe400000e0000 */
[----:B------:R-:W-:Y:S01]  /*9c40*/  R2UR UR7, R11 ;  /* 0x000000000b0772ca */ /* 0x000fe200000e0000 */
[----:B------:R-:W-:Y:S01]  /*9c50*/  IMAD.MOV.U32 R11, RZ, RZ, 0x40000040 ;  /* 0x40000040ff0b7424 */ /* 0x000fe200078e00ff */
[----:B------:R-:W-:Y:S01]  /*9c60*/  R2UR UR4, R20 ;  /* 0x00000000140472ca */ /* 0x000fe200000e0000 */
[----:B------:R-:W-:Y:S01]  /*9c70*/  VIADD R20, R10, 0x2 ;  /* 0x000000020a147836 */ /* 0x000fe20000000000 */
[----:B------:R-:W-:Y:S01]  /*9c80*/  R2UR UR5, R21 ;  /* 0x00000000150572ca */ /* 0x000fe200000e0000 */
[----:B------:R-:W-:Y:S01]  /*9c90*/  IMAD.MOV.U32 R21, RZ, RZ, 0x40000040 ;  /* 0x40000040ff157424 */ /* 0x000fe200078e00ff */
[----:B------:R-:W-:-:S04]  /*9ca0*/  IADD3 R223, -R191, RZ, RZ ;  /* 0x000000ffbfdf7210 */ /* 0x000fc80007ffe1ff */
[----:B------:R-:W-:-:S07]  /*9cb0*/  ISETP.NE.AND P3, PT, R190, R223, PT ;  /* 0x000000dfbe00720c */ /* 0x000fce0003f65270 */
[----:B------:R-:W-:Y:S01]  /*9cc0*/  HGMMA.64x64x16.F32 R152, gdesc[UR4], RZ, !UPT, gsb0 ;  /* 0x00e00000049879f0 */ /* 0x000fe2000c0008ff */
[----:B------:R-:W-:Y:S01]  /*9cd0*/  R2UR UR6, R20 ;  /* 0x00000000140672ca */ /* 0x000fe200000e0000 */
[C---:B------:R-:W-:Y:S01]  /*9ce0*/  VIADD R20, R10.reuse, 0x4 ;  /* 0x000000040a147836 */ /* 0x040fe20000000000 */
[----:B------:R-:W-:Y:S01]  /*9cf0*/  R2UR UR7, R21 ;  /* 0x00000000150772ca */ /* 0x000fe200000e0000 */
[----:B------:R-:W-:Y:S01]  /*9d00*/  VIADD R10, R10, 0x6 ;  /* 0x000000060a0a7836 */ /* 0x000fe20000000000 */
[----:B------:R-:W-:Y:S01]  /*9d10*/  R2UR UR4, R8 ;  /* 0x00000000080472ca */ /* 0x000fe200000e0000 */
[----:B------:R-:W-:Y:S01]  /*9d20*/  @!P3 IMAD R217, R217, 0x40, R188 ;  /* 0x00000040d9d9b824 */ /* 0x000fe200078e02bc */
[----:B------:R-:W-:Y:S02]  /*9d30*/  R2UR UR5, R9 ;  /* 0x00000000090572ca */ /* 0x000fe400000e0000 */
[----:B------:R-:W-:Y:S01]  /*9d40*/  MOV R21, 0x40000040 ;  /* 0x4000004000157802 */ /* 0x000fe20000000f00 */
[----:B------:R-:W-:Y:S01]  /*9d50*/  @!P3 IMAD R217, R217, 0x4, R2 ;  /* 0x00000004d9d9b824 */ /* 0x000fe200078e0202 */
[----:B------:R-:W-:-:S02]  /*9d60*/  WARPGROUP.DEPBAR.LE gsb0, 0x0 ;  /* 0x00008000000079c5 */ /* 0x000fc40000010000 */
[----:B------:R-:W-:-:S07]  /*9d70*/  WARPGROUP.ARRIVE ;  /* 0x00000000000079c5 */ /* 0x000fce0000000000 */
        /* <DEDUP_REMOVED lines=14> */
[----:B------:R-:W-:Y:S03]  /*9e60*/  HGMMA.64x64x16.F32 R152, gdesc[UR4], R152, gsb0 ;  /* 0x00e00000049879f0 */ /* 0x000fe60008000898 */
        /* <DEDUP_REMOVED lines=18> */
[----:B--2---:R-:W-:Y:S02]  /*9f90*/  FMNMX.FTZ R220, R21, R10, !PT ;  /* 0x0000000a15dc7209 */ /* 0x004fe40007810000 */
[----:B------:R-:W-:-:S03]  /*9fa0*/  FMNMX.FTZ R10, R154, R218, !PT ;  /* 0x000000da9a0a7209 */ /* 0x000fc60007810000 */
[----:B------:R-:W2:Y:S01]  /*9fb0*/  SHFL.BFLY PT, R221, R220, 0x1, 0x1f ;  /* 0x0c201f00dcdd7f89 */ /* 0x000ea200000e0000 */
[----:B------:R-:W-:-:S04]  /*9fc0*/  FMNMX.FTZ R3, R155, R10, !PT ;  /* 0x0000000a9b037209 */ /* 0x000fc80007810000 */
[----:B------:R-:W-:-:S04]  /*9fd0*/  FMNMX.FTZ R10, R158, R3, !PT ;  /* 0x000000039e0a7209 */ /* 0x000fc80007810000 */
[----:B------:R-:W-:Y:S01]  /*9fe0*/  FMNMX.FTZ R11, R159, R10, !PT ;  /* 0x0000000a9f0b7209 */ /* 0x000fe20007810000 */
[----:B------:R-:W-:-:S03]  /*9ff0*/  IMAD.U32 R10, RZ, RZ, UR36 ;  /* 0x00000024ff0a7e24 */ /* 0x000fc6000f8e00ff */
[----:B------:R-:W-:-:S04]  /*a000*/  FMNMX.FTZ R20, R162, R11, !PT ;  /* 0x0000000ba2147209 */ /* 0x000fc80007810000 */
[----:B------:R-:W-:-:S04]  /*a010*/  FMNMX.FTZ R11, R163, R20, !PT ;  /* 0x00000014a30b7209 */ /* 0x000fc80007810000 */
[----:B------:R-:W-:Y:S02]  /*a020*/  FMNMX.FTZ R20, R166, R11, !PT ;  /* 0x0000000ba6147209 */ /* 0x000fe40007810000 */
[----:B--2---:R-:W-:Y:S02]  /*a030*/  FMNMX.FTZ R3, R220, R221, !PT ;  /* 0x000000dddc037209 */ /* 0x004fe40007810000 */
[----:B------:R-:W-:-:S03]  /*a040*/  FMNMX.FTZ R11, R167, R20, !PT ;  /* 0x00000014a70b7209 */ /* 0x000fc60007810000 */
[----:B------:R-:W-:Y:S01]  /*a050*/  FADD.FTZ R219, -R3, R219 ;  /* 0x000000db03db7221 */ /* 0x000fe20000010100 */
[----:B------:R-:W-:-:S03]  /*a060*/  FMNMX.FTZ R20, R170, R11, !PT ;  /* 0x0000000baa147209 */ /* 0x000fc60007810000 */
[----:B------:R-:W-:Y:S01]  /*a070*/  FMUL.FTZ R21, R219, R10 ;  /* 0x0000000adb157220 */ /* 0x000fe20000410000 */
        /* <DEDUP_REMOVED lines=23> */
[----:B------:R-:W-:Y:S01]  /*a1f0*/  FFMA.FTZ R181, R181, R10, -R219 ;  /* 0x0000000ab5b57223 */ /* 0x000fe200000108db */
[----:B------:R-:W2:Y:S03]  /*a200*/  MUFU.EX2 R21, R21 ;  /* 0x0000001500157308 */ /* 0x000ea60000000800 */
[----:B------:R-:W3:Y:S05]  /*a210*/  SHFL.BFLY PT, R11, R20, 0x2, 0x1f ;  /* 0x0c401f00140b7f89 */ /* 0x000eea00000e0000 */
[----:B------:R-:W4:Y:S08]  /*a220*/  MUFU.EX2 R152, R152 ;  /* 0x0000009800987308 */ /* 0x000f300000000800 */
[----:B------:R-:W5:Y:S01]  /*a230*/  MUFU.EX2 R153, R153 ;  /* 0x0000009900997308 */ /* 0x000f620000000800 */
[-C--:B--2---:R-:W-:Y:S01]  /*a240*/  FMUL.FTZ R24, R24, R21.reuse ;  /* 0x0000001518187220 */ /* 0x084fe20000410000 */
[-C--:B------:R-:W-:Y:S01]  /*a250*/  FMUL.FTZ R25, R25, R21.reuse ;  /* 0x0000001519197220 */ /* 0x080fe20000410000 */
[-C--:B------:R-:W-:Y:S01]  /*a260*/  FMUL.FTZ R28, R28, R21.reuse ;  /* 0x000000151c1c7220 */ /* 0x080fe20000410000 */
[-C--:B------:R-:W-:Y:S01]  /*a270*/  FMUL.FTZ R29, R29, R21.reuse ;  /* 0x000000151d1d7220 */ /* 0x080fe20000410000 */
[-C--:B------:R-:W-:Y:S01]  /*a280*/  FMUL.FTZ R32, R32, R21.reuse ;  /* 0x0000001520207220 */ /* 0x080fe20000410000 */
[-C--:B------:R-:W-:Y:S01]  /*a290*/  FMUL.FTZ R33, R33, R21.reuse ;  /* 0x0000001521217220 */ /* 0x080fe20000410000 */
[-C--:B------:R-:W-:Y:S01]  /*a2a0*/  FMUL.FTZ R36, R36, R21.reuse ;  /* 0x0000001524247220 */ /* 0x080fe20000410000 */
[----:B------:R-:W2:Y:S01]  /*a2b0*/  MUFU.EX2 R156, R156 ;  /* 0x0000009c009c7308 */ /* 0x000ea20000000800 */
[----:B----4-:R-:W-:Y:S01]  /*a2c0*/  FFMA.FTZ R12, R21, R12, R152 ;  /* 0x0000000c150c7223 */ /* 0x010fe20000010098 */
[----:B------:R-:W-:Y:S01]  /*a2d0*/  FMUL.FTZ R37, R37, R21 ;  /* 0x0000001525257220 */ /* 0x000fe20000410000 */
[----:B---3--:R-:W-:Y:S01]  /*a2e0*/  FMNMX.FTZ R220, R20, R11, !PT ;  /* 0x0000000b14dc7209 */ /* 0x008fe20007810000 */
[-C--:B------:R-:W-:Y:S01]  /*a2f0*/  FMUL.FTZ R40, R40, R21.reuse ;  /* 0x0000001528287220 */ /* 0x080fe20000410000 */
[-C--:B------:R-:W-:Y:S01]  /*a300*/  FMUL.FTZ R41, R41, R21.reuse ;  /* 0x0000001529297220 */ /* 0x080fe20000410000 */
[-C--:B------:R-:W-:Y:S01]  /*a310*/  FMUL.FTZ R44, R44, R21.reuse ;  /* 0x000000152c2c7220 */ /* 0x080fe20000410000 */
[-C--:B------:R-:W-:Y:S01]  /*a320*/  FMUL.FTZ R45, R45, R21.reuse ;  /* 0x000000152d2d7220 */ /* 0x080fe20000410000 */
[----:B------:R-:W3:Y:S01]  /*a330*/  SHFL.BFLY PT, R11, R220, 0x1, 0x1f ;  /* 0x0c201f00dc0b7f89 */ /* 0x000ee200000e0000 */
[----:B------:R-:W4:Y:S01]  /*a340*/  MUFU.EX2 R157, R157 ;  /* 0x0000009d009d7308 */ /* 0x000f220000000800 */
        /* <DEDUP_REMOVED lines=27> */
[C---:B------:R-:W-:Y:S01]  /*a500*/  FADD.FTZ R219, -R11.reuse, R218 ;  /* 0x000000da0bdb7221 */ /* 0x040fe20000010100 */
[-C--:B------:R-:W-:Y:S01]  /*a510*/  FMUL.FTZ R221, R11, R10.reuse ;  /* 0x0000000a0bdd7220 */ /* 0x080fe20000410000 */
[-C--:B------:R-:W-:Y:S01]  /*a520*/  FMUL.FTZ R93, R93, R21.reuse ;  /* 0x000000155d5d7220 */ /* 0x080fe20000410000 */
[----:B------:R-:W-:Y:S01]  /*a530*/  FMUL.FTZ R96, R96, R21 ;  /* 0x0000001560607220 */ /* 0x000fe20000410000 */
[-C--:B------:R-:W-:Y:S01]  /*a540*/  FMUL.FTZ R20, R219, R10.reuse ;  /* 0x0000000adb147220 */ /* 0x080fe20000410000 */
        /* <DEDUP_REMOVED lines=14> */
[----:B-----5:R-:W-:Y:S01]  /*a630*/  FADD.FTZ R179, R153, R12 ;  /* 0x0000000c99b37221 */ /* 0x020fe20000010000 */
[----:B------:R-:W-:Y:S01]  /*a640*/  FFMA.FTZ R222, R163, R10, -R221 ;  /* 0x0000000aa3de7223 */ /* 0x000fe200000108dd */
[----:B------:R-:W-:-:S02]  /*a650*/  @!P1 VIADD R154, R15, 0x28c40 ;  /* 0x00028c400f9a9836 */ /* 0x000fc40000000000 */
[-C--:B------:R-:W-:Y:S01]  /*a660*/  FFMA.FTZ R163, R166, R10.reuse, -R221 ;  /* 0x0000000aa6a37223 */ /* 0x080fe200000108dd */
[----:B--2---:R-:W-:Y:S01]  /*a670*/  FADD.FTZ R12, R156, R179 ;  /* 0x000000b39c0c7221 */ /* 0x004fe20000010000 */
[-CC-:B------:R-:W-:Y:S01]  /*a680*/  FFMA.FTZ R182, R182, R10.reuse, -R221.reuse ;  /* 0x0000000ab6b67223 */ /* 0x180fe200000108dd */
[----:B------:R-:W-:Y:S01]  /*a690*/  FFMA.FTZ R183, R183, R10, -R221 ;  /* 0x0000000ab7b77223 */ /* 0x000fe200000108dd */
[----:B------:R-:W2:Y:S01]  /*a6a0*/  MUFU.EX2 R218, R218 ;  /* 0x000000da00da7308 */ /* 0x000ea20000000800 */
[----:B------:R-:W-:Y:S01]  /*a6b0*/  @!P1 PRMT R154, RZ, 0x654, R154 ;  /* 0x00000654ff9a9816 */ /* 0x000fe2000000009a */
[----:B----4-:R-:W-:Y:S01]  /*a6c0*/  FADD.FTZ R179, R157, R12 ;  /* 0x0000000c9db37221 */ /* 0x010fe20000010000 */
[-C--:B------:R-:W-:Y:S01]  /*a6d0*/  FMUL.FTZ R97, R97, R21.reuse ;  /* 0x0000001561617220 */ /* 0x080fe20000410000 */
[-C--:B------:R-:W-:Y:S01]  /*a6e0*/  FMUL.FTZ R100, R100, R21.reuse ;  /* 0x0000001564647220 */ /* 0x080fe20000410000 */
[----:B------:R4:W-:Y:S01]  /*a6f0*/  @!P1 SYNCS.ARRIVE.TRANS64.RED.A1T0 RZ, [R154+URZ], RZ ;  /* 0x000000ff9aff99a7 */ /* 0x0009e2000810043f */
[----:B------:R5:W-:Y:S01]  /*a700*/  @!P3 STS [R217+0x28800], R21 ;  /* 0x02880015d900b388 */ /* 0x000be20000000800 */
[----:B------:R-:W-:Y:S01]  /*a710*/  FMUL.FTZ R101, R101, R21 ;  /* 0x0000001565657220 */ /* 0x000fe20000410000 */
[----:B------:R-:W0:Y:S01]  /*a720*/  MUFU.EX2 R155, R155 ;  /* 0x0000009b009b7308 */ /* 0x000e220000000800 */
[----:B---3--:R-:W-:Y:S01]  /*a730*/  FFMA.FTZ R13, R20, R13, R219 ;  /* 0x0000000d140d7223 */ /* 0x008fe200000100db */
[----:B------:R3:W-:Y:S01]  /*a740*/  @!P3 STS [R217+0x28820], R20 ;  /* 0x02882014d900b388 */ /* 0x0007e20000000800 */
[-C--:B------:R-:W-:Y:S01]  /*a750*/  FMUL.FTZ R104, R104, R21.reuse ;  /* 0x0000001568687220 */ /* 0x080fe20000410000 */
[-C--:B------:R-:W-:Y:S01]  /*a760*/  FMUL.FTZ R105, R105, R21.reuse ;  /* 0x0000001569697220 */ /* 0x080fe20000410000 */
[----:B----4-:R-:W-:Y:S01]  /*a770*/  FADD.FTZ R154, R160, R179 ;  /* 0x000000b3a09a7221 */ /* 0x010fe20000010000 */
[-C--:B------:R-:W-:Y:S01]  /*a780*/  FMUL.FTZ R108, R108, R21.reuse ;  /* 0x000000156c6c7220 */ /* 0x080fe20000410000 */
[-C--:B------:R-:W-:Y:S01]  /*a790*/  FMUL.FTZ R109, R109, R21.reuse ;  /* 0x000000156d6d7220 */ /* 0x080fe20000410000 */
[----:B------:R-:W4:Y:S01]  /*a7a0*/  MUFU.EX2 R220, R220 ;  /* 0x000000dc00dc7308 */ /* 0x000f220000000800 */
[----:B--2---:R-:W-:Y:S01]  /*a7b0*/  FADD.FTZ R12, R218, R13 ;  /* 0x0000000dda0c7221 */ /* 0x004fe20000010000 */
[----:B------:R-:W-:Y:S01]  /*a7c0*/  FADD.FTZ R179, R161, R154 ;  /* 0x0000009aa1b37221 */ /* 0x000fe20000010000 */
[-C--:B------:R-:W-:Y:S01]  /*a7d0*/  FMUL.FTZ R112, R112, R21.reuse ;  /* 0x0000001570707220 */ /* 0x080fe20000410000 */
[-C--:B------:R-:W-:Y:S01]  /*a7e0*/  FMUL.FTZ R113, R113, R21.reuse ;  /* 0x0000001571717220 */ /* 0x080fe20000410000 */
[-C--:B------:R-:W-:Y:S01]  /*a7f0*/  FMUL.FTZ R116, R116, R21.reuse ;  /* 0x0000001574747220 */ /* 0x080fe20000410000 */
[----:B------:R-:W-:Y:S01]  /*a800*/  FADD.FTZ R154, R164, R179 ;  /* 0x000000b3a49a7221 */ /* 0x000fe20000010000 */
[-C--:B------:R-:W-:Y:S01]  /*a810*/  FMUL.FTZ R117, R117, R21.reuse ;  /* 0x0000001575757220 */ /* 0x080fe20000410000 */
[----:B------:R-:W2:Y:S01]  /*a820*/  MUFU.EX2 R159, R159 ;  /* 0x0000009f009f7308 */ /* 0x000ea20000000800 */
        /* <DEDUP_REMOVED lines=20> */
[----:B------:R-:W-:Y:S01]  /*a970*/  FMUL.FTZ R149, R149, R21 ;  /* 0x0000001595957220 */ /* 0x000fe20000410000 */
[----:B------:R-:W-:Y:S01]  /*a980*/  F2FP.F16.F32.PACK_AB R152, R153, R152 ;  /* 0x000000989998723e */ /* 0x000fe200000000ff */
[-C--:B------:R-:W-:Y:S01]  /*a990*/  FMUL.FTZ R26, R26, R20.reuse ;  /* 0x000000141a1a7220 */ /* 0x080fe20000410000 */
[----:B------:R-:W2:Y:S01]  /*a9a0*/  MUFU.EX2 R168, R168 ;  /* 0x000000a800a87308 */ /* 0x000ea20000000800 */
[----:B0-----:R-:W-:Y:S01]  /*a9b0*/  FADD.FTZ R179, R165, R154 ;  /* 0x0000009aa5b37221 */ /* 0x001fe20000010000 */
[----:B------:R-:W-:Y:S01]  /*a9c0*/  F2FP.F16.F32.PACK_AB R153, R218, R219 ;  /* 0x000000dbda99723e */ /* 0x000fe200000000ff */
[-C--:B------:R-:W-:Y:S01]  /*a9d0*/  FMUL.FTZ R27, R27, R20.reuse ;  /* 0x000000141b1b7220 */ /* 0x080fe20000410000 */
[----:B------:R-:W-:Y:S01]  /*a9e0*/  F2FP.F16.F32.PACK_AB R155, R220, R155 ;  /* 0x0000009bdc9b723e */ /* 0x000fe200000000ff */
[----:B------:R-:W-:Y:S01]  /*a9f0*/  FMUL.FTZ R30, R30, R20 ;  /* 0x000000141e1e7220 */ /* 0x000fe20000410000 */
[----:B------:R-:W-:Y:S01]  /*aa00*/  F2FP.F16.F32.PACK_AB R158, R165, R164 ;  /* 0x000000a4a59e723e */ /* 0x000fe200000000ff */
        /* <DEDUP_REMOVED lines=41> */
[----:B------:R-:W5:Y:S01]  /*aca0*/  MUFU.EX2 R173, R173 ;  /* 0x000000ad00ad7308 */ /* 0x000f620000000800 */
        /* <DEDUP_REMOVED lines=14> */
[----:B------:R-:W-:Y:S01]  /*ad90*/  FMUL.FTZ R115, R115, R20 ;  /* 0x0000001473737220 */ /* 0x000fe20000410000 */
[----:B------:R-:W2:Y:S01]  /*ada0*/  MUFU.EX2 R176, R176 ;  /* 0x000000b000b07308 */ /* 0x000ea20000000800 */
[----:B-----5:R-:W-:Y:S01]  /*adb0*/  FADD.FTZ R21, R173, R154 ;  /* 0x0000009aad157221 */ /* 0x020fe20000010000 */
[----:B------:R-:W-:Y:S01]  /*adc0*/  F2FP.F16.F32.PACK_AB R154, R157, R156 ;  /* 0x0000009c9d9a723e */ /* 0x000fe200000000ff */
[----:B------:R-:W-:Y:S01]  /*add0*/  BAR.SYNC.DEFER_BLOCKING 0xf, 0x100 ;  /* 0x03c4000000007b1d */ /* 0x000fe20000010000 */
[----:B------:R-:W-:Y:S01]  /*ade0*/  F2FP.F16.F32.PACK_AB R157, R222, R159 ;  /* 0x0000009fde9d723e */ /* 0x000fe200000000ff */
[----:B------:R-:W-:Y:S01]  /*adf0*/  FMUL.FTZ R118, R118, R20 ;  /* 0x0000001476767220 */ /* 0x000fe20000410000 */
[----:B------:R-:W-:Y:S01]  /*ae00*/  F2FP.F16.F32.PACK_AB R156, R161, R160 ;  /* 0x000000a0a19c723e */ /* 0x000fe200000000ff */
[----:B------:R-:W-:Y:S01]  /*ae10*/  FMUL.FTZ R119, R119, R20 ;  /* 0x0000001477777220 */ /* 0x000fe20000410000 */
[----:B------:R-:W-:Y:S01]  /*ae20*/  F2FP.F16.F32.PACK_AB R159, R224, R163 ;  /* 0x000000a3e09f723e */ /* 0x000fe200000000ff */
[----:B------:R-:W4:Y:S01]  /*ae30*/  MUFU.EX2 R171, R171 ;  /* 0x000000ab00ab7308 */ /* 0x000f220000000800 */
[----:B0-----:R-:W-:Y:S01]  /*ae40*/  FADD.FTZ R12, R170, R13 ;  /* 0x0000000daa0c7221 */ /* 0x001fe20000010000 */
[----:B------:R-:W-:Y:S01]  /*ae50*/  F2FP.F16.F32.PACK_AB R160, R169, R168 ;  /* 0x000000a8a9a0723e */ /* 0x000fe200000000ff */
[-C--:B------:R-:W-:Y:S01]  /*ae60*/  FMUL.FTZ R122, R122, R20.reuse ;  /* 0x000000147a7a7220 */ /* 0x080fe20000410000 */
[----:B------:R-:W-:Y:S01]  /*ae70*/  F2FP.F16.F32.PACK_AB R161, R170, R167 ;  /* 0x000000a7aaa1723e */ /* 0x000fe200000000ff */
        /* <DEDUP_REMOVED lines=12> */
[----:B----4-:R-:W-:Y:S01]  /*af40*/  FADD.FTZ R13, R171, R12 ;  /* 0x0000000cab0d7221 */ /* 0x010fe20000010000 */
[----:B------:R3:W-:Y:S01]  /*af50*/  STSM.16.M88.4 [R194+0x26800], R152 ;  /* 0x02680098c2007844 */ /* 0x0007e20000000200 */
[-C--:B------:R-:W-:Y:S01]  /*af60*/  FMUL.FTZ R142, R142, R20.reuse ;  /* 0x000000148e8e7220 */ /* 0x080fe20000410000 */
[-C--:B------:R-:W-:Y:S01]  /*af70*/  FMUL.FTZ R143, R143, R20.reuse ;  /* 0x000000148f8f7220 */ /* 0x080fe20000410000 */
[-C--:B------:R-:W-:Y:S01]  /*af80*/  FMUL.FTZ R146, R146, R20.reuse ;  /* 0x0000001492927220 */ /* 0x080fe20000410000 */
[----:B------:R3:W-:Y:S01]  /*af90*/  STSM.16.M88.4 [R197], R156 ;  /* 0x0000009cc5007844 */ /* 0x0007e20000000200 */
[----:B------:R-:W-:Y:S01]  /*afa0*/  FMUL.FTZ R147, R147, R20 ;  /* 0x0000001493937220 */ /* 0x000fe20000410000 */
[----:B------:R-:W4:Y:S01]  /*afb0*/  MUFU.EX2 R180, R180 ;  /* 0x000000b400b47308 */ /* 0x000f220000000800 */
[----:B0-----:R-:W-:Y:S01]  /*afc0*/  FADD.FTZ R21, R177, R162 ;  /* 0x000000a2b1157221 */ /* 0x001fe20000010000 */
[----:B------:R-:W-:Y:S01]  /*afd0*/  F2FP.F16.F32.PACK_AB R162, R173, R172 ;  /* 0x000000acada2723e */ /* 0x000fe200000000ff */
[----:B------:R-:W-:Y:S01]  /*afe0*/  FMUL.FTZ R150, R150, R20 ;  /* 0x0000001496967220 */ /* 0x000fe20000410000 */
[----:B------:R-:W-:Y:S01]  /*aff0*/  F2FP.F16.F32.PACK_AB R164, R177, R176 ;  /* 0x000000b0b1a4723e */ /* 0x000fe200000000ff */
[----:B------:R-:W-:-:S03]  /*b000*/  FMUL.FTZ R151, R151, R20 ;  /* 0x0000001497977220 */ /* 0x000fc60000410000 */
[----:B------:R-:W0:Y:S01]  /*b010*/  MUFU.EX2 R175, R175 ;  /* 0x000000af00af7308 */ /* 0x000e220000000800 */
[C---:B--2---:R-:W-:Y:S01]  /*b020*/  FADD.FTZ R12, R174.reuse, R13 ;  /* 0x0000000dae0c7221 */ /* 0x044fe20000010000 */
[----:B------:R-:W-:-:S05]  /*b030*/  F2FP.F16.F32.PACK_AB R163, R174, R171 ;  /* 0x000000abaea3723e */ /* 0x000fca00000000ff */
[----:B------:R3:W-:Y:S01]  /*b040*/  STSM.16.M88.4 [R195], R160 ;  /* 0x000000a0c3007844 */ /* 0x0007e20000000200 */
[----:B------:R-:W2:Y:S01]  /*b050*/  MUFU.EX2 R181, R181 ;  /* 0x000000b500b57308 */ /* 0x000ea20000000800 */
[----:B----4-:R-:W-:-:S07]  /*b060*/  FADD.FTZ R166, R180, R21 ;  /* 0x00000015b4a67221 */ /* 0x010fce0000010000 */
[----:B------:R-:W4:Y:S01]  /*b070*/  MUFU.EX2 R178, R178 ;  /* 0x000000b200b27308 */ /* 0x000f220000000800 */
[----:B0-----:R-:W-:-:S07]  /*b080*/  FADD.FTZ R13, R175, R12 ;  /* 0x0000000caf0d7221 */ /* 0x001fce0000010000 */
[----:B------:R-:W0:Y:S01]  /*b090*/  MUFU.EX2 R182, R182 ;  /* 0x000000b600b67308 */ /* 0x000e220000000800 */
[C---:B--2---:R-:W-:Y:S01]  /*b0a0*/  FADD.FTZ R12, R181.reuse, R166 ;  /* 0x000000a6b50c7221 */ /* 0x044fe20000010000 */
[----:B------:R-:W-:-:S06]  /*b0b0*/  F2FP.F16.F32.PACK_AB R166, R181, R180 ;  /* 0x000000b4b5a6723e */ /* 0x000fcc00000000ff */
[----:B------:R-:W2:Y:S01]  /*b0c0*/  MUFU.EX2 R183, R183 ;  /* 0x000000b700b77308 */ /* 0x000ea20000000800 */
[C---:B----4-:R-:W-:Y:S01]  /*b0d0*/  FADD.FTZ R13, R178.reuse, R13 ;  /* 0x0000000db20d7221 */ /* 0x050fe20000010000 */
[----:B------:R-:W-:-:S03]  /*b0e0*/  F2FP.F16.F32.PACK_AB R165, R178, R175 ;  /* 0x000000afb2a5723e */ /* 0x000fc600000000ff */
[----:B0-----:R-:W-:Y:S01]  /*b0f0*/  FADD.FTZ R168, R182, R13 ;  /* 0x0000000db6a87221 */ /* 0x001fe20000010000 */
[----:B--2---:R-:W-:-:S03]  /*b100*/  F2FP.F16.F32.PACK_AB R167, R183, R182 ;  /* 0x000000b6b7a7723e */ /* 0x004fc600000000ff */
[----:B------:R-:W-:Y:S02]  /*b110*/  FADD.FTZ R13, R183, R168 ;  /* 0x000000a8b70d7221 */ /* 0x000fe40000010000 */
[----:B------:R3:W-:Y:S01]  /*b120*/  STSM.16.M88.4 [R196], R164 ;  /* 0x000000a4c4007844 */ /* 0x0007e20000000200 */
[----:B------:R-:W-:Y:S05]  /*b130*/  @!P0 BRA `(.L_x_3219) ;  /* 0x0000000000048947 */ /* 0x000fea0003800000 */
[----:B------:R-:W-:Y:S01]  /*b140*/  BPT.TRAP 0x1 ;  /* 0x000000040000795c */ /* 0x000fe20000300000 */
.L_x_3219:
[----:B------:R0:W2:Y:S01]  /*b150*/  SYNCS.PHASECHK.TRANS64.TRYWAIT P3, [R15+URZ+0x28c50], R213 ;  /* 0x028c50d50f0075a7 */ /* 0x0000a2000806017f */
[----:B------:R-:W-:Y:S05]  /*b160*/  @!P0 BRA `(.L_x_3220) ;  /* 0x0000000000048947 */ /* 0x000fea0003800000 */
[----:B------:R-:W-:Y:S01]  /*b170*/  BPT.TRAP 0x1 ;  /* 0x000000040000795c */ /* 0x000fe20000300000 */
.L_x_3220:
[----:B------:R-:W-:Y:S04]  /*b180*/  BSSY B1, `(.L_x_3221) ;  /* 0x0000004000017945 */ /* 0x000fe80003800000 */
[----:B--2---:R-:W-:Y:S05]  /*b190*/  @P3 BRA `(.L_x_3222) ;  /* 0x0000000000083947 */ /* 0x004fea0003800000 */
[----:B------:R-:W2:Y:S02]  /*b1a0*/  SYNCS.PHASECHK.TRANS64.TRYWAIT P3, [R15+URZ+0x28c50], R213 ;  /* 0x028c50d50f0075a7 */ /* 0x000ea4000806017f */
[----:B--2---:R-:W-:Y:S05]  /*b1b0*/  @!P3 BRA `(.L_x_3223) ;  /* 0x0000009800b0b947 */ /* 0x004fea0003800000 */
.L_x_3222:
[----:B------:R-:W-:Y:S05]  /*b1c0*/  BSYNC B1 ;  /* 0x0000000000017941 */ /* 0x000fea0003800000 */
.L_x_3221:
[----:B------:R-:W-:Y:S01]  /*b1d0*/  IMAD.MOV.U32 R21, RZ, RZ, 0x40000040 ;  /* 0x40000040ff157424 */ /* 0x000fe200078e00ff */
[----:B---3--:R-:W-:Y:S01]  /*b1e0*/  LEA R20, R18, R14, 0xc ;  /* 0x0000000e12147211 */ /* 0x008fe200078e60ff */
[----:B------:R-:W-:Y:S01]  /*b1f0*/  WARPGROUP.ARRIVE ;  /* 0x00000000000079c5 */ /* 0x000fe20000000000 */
[----:B012---:R-:W-:Y:S01]  /*b200*/  @!P1 IADD3 R15, R15, 0x28c60, RZ ;  /* 0x00028c600f0f9810 */ /* 0x007fe20007ffe0ff */
[----:B------:R-:W-:Y:S01]  /*b210*/  IMAD.MOV.U32 R218, RZ, RZ, R11 ;  /* 0x000000ffffda7224 */ /* 0x000fe200078e000b */
[----:B------:R-:W-:Y:S01]  /*b220*/  R2UR UR6, R20 ;  /* 0x00000000140672ca */ /* 0x000fe200000e0000 */
[----:B------:R-:W-:Y:S01]  /*b230*/  IMAD.MOV.U32 R219, RZ, RZ, R3 ;  /* 0x000000ffffdb7224 */ /* 0x000fe200078e0003 */
[----:B------:R-:W-:Y:S01]  /*b240*/  R2UR UR7, R21 ;  /* 0x00000000150772ca */ /* 0x000fe200000e0000 */
[----:B------:R-:W-:Y:S01]  /*b250*/  IMAD.MOV.U32 R21, RZ, RZ, 0x40000040 ;  /* 0x40000040ff157424 */ /* 0x000fe200078e00ff */
[----:B------:R-:W-:Y:S01]  /*b260*/  @!P1 PRMT R15, RZ, 0x654, R15 ;  /* 0x00000654ff0f9816 */ /* 0x000fe2000000000f */
[----:B------:R-:W-:-:S10]  /*b270*/  IMAD.MOV.U32 R217, RZ, RZ, R18 ;  /* 0x000000ffffd97224 */ /* 0x000fd400078e0012 */
[----:B------:R-:W-:Y:S03]  /*b280*/  HGMMA.64x256x16.F32 R24, R152, gdesc[UR4].tnspB, R24, gsb0 ;  /* 0x43e0000498187df0 */ /* 0x000fe60008000818 */
[----:B------:R-:W-:Y:S02]  /*b290*/  WARPGROUP.DEPBAR.LE gsb0, 0x0 ;  /* 0x00008000000079c5 */ /* 0x000fe40000010000 */
[----:B------:R-:W-:Y:S01]  /*b2a0*/  VIADD R152, R20, 0x80 ;  /* 0x0000008014987836 */ /* 0x000fe20000000000 */
[----:B------:R-:W-:Y:S01]  /*b2b0*/  WARPGROUP.ARRIVE ;  /* 0x00000000000079c5 */ /* 0x000fe20000000000 */
[----:B------:R-:W-:-:S03]  /*b2c0*/  IMAD.MOV.U32 R153, RZ, RZ, 0x40000040 ;  /* 0x40000040ff997424 */ /* 0x000fc600078e00ff */
[----:B------:R-:W-:Y:S02]  /*b2d0*/  R2UR UR6, R152 ;  /* 0x00000000980672ca */ /* 0x000fe400000e0000 */
[----:B------:R-:W-:Y:S01]  /*b2e0*/  R2UR UR7, R153 ;  /* 0x00000000990772ca */ /* 0x000fe200000e0000 */
[----:B------:R-:W-:Y:S01]  /*b2f0*/  IMAD.MOV.U32 R153, RZ, RZ, 0x40000040 ;  /* 0x40000040ff997424 */ /* 0x000fe200078e00ff */
[C---:B------:R-:W-:Y:S01]  /*b300*/  IADD3 R152, R20.reuse, 0x100, RZ ;  /* 0x0000010014987810 */ /* 0x040fe20007ffe0ff */
        /* <DEDUP_REMOVED lines=24> */
[----:B------:R-:W-:Y:S05]  /*b490*/  @P2 BRA `(.L_x_3224) ;  /* 0xffffffe400782947 */ /* 0x000fea000383ffff */
.L_x_3213:
[----:B------:R-:W-:Y:S05]  /*b4a0*/  BSYNC B0 ;  /* 0x0000000000007941 */ /* 0x000fea0003800000 */
.L_x_3212:
[----:B------:R-:W2:Y:S01]  /*b4b0*/  SHFL.BFLY PT, R5, R12, 0x2, 0x1f ;  /* 0x0c401f000c057f89 */ /* 0x000ea200000e0000 */
[----:B------:R-:W-:Y:S01]  /*b4c0*/  IMAD.MOV.U32 R6, RZ, RZ, RZ ;  /* 0x000000ffff067224 */ /* 0x000fe200078e00ff */
[----:B------:R-:W-:Y:S01]  /*b4d0*/  IADD3 R202, R202, 0x1, RZ ;  /* 0x00000001caca7810 */ /* 0x000fe20007ffe0ff */
[----:B------:R-:W-:Y:S01]  /*b4e0*/  IMAD.MOV.U32 R21, RZ, RZ, -0x800000 ;  /* 0xff800000ff157424 */ /* 0x000fe200078e00ff */
[----:B------:R-:W3:Y:S01]  /*b4f0*/  SHFL.BFLY PT, R0, R13, 0x2, 0x1f ;  /* 0x0c401f000d007f89 */ /* 0x000ee200000e0000 */
[----:B------:R-:W-:Y:S01]  /*b500*/  IMAD.MOV.U32 R20, RZ, RZ, -0x800000 ;  /* 0xff800000ff147424 */ /* 0x000fe200078e00ff */
[----:B------:R-:W-:Y:S08]  /*b510*/  BAR.ARV 0x8, 0xa0 ;  /* 0x0202800000007b1d */ /* 0x000ff00000002000 */
[----:B------:R-:W-:Y:S01]  /*b520*/  BAR.SYNC.DEFER_BLOCKING 0xf, 0x100 ;  /* 0x03c4000000007b1d */ /* 0x000fe20000010000 */
[----:B--2---:R-:W-:Y:S01]  /*b530*/  FADD.FTZ R4, R5, R12 ;  /* 0x0000000c05047221 */ /* 0x004fe20000010000 */
[----:B---3--:R-:W-:-:S04]  /*b540*/  FADD.FTZ R7, R0, R13 ;  /* 0x0000000d00077221 */ /* 0x008fc80000010000 */
[----:B------:R-:W2:Y:S04]  /*b550*/  SHFL.BFLY PT, R5, R4, 0x1, 0x1f ;  /* 0x0c201f0004057f89 */ /* 0x000ea800000e0000 */
[----:B------:R-:W3:Y:S01]  /*b560*/  SHFL.BFLY PT, R0, R7, 0x1, 0x1f ;  /* 0x0c201f0007007f89 */ /* 0x000ee200000e0000 */
[----:B--2---:R-:W-:Y:S01]  /*b570*/  FADD.FTZ R8, R4, R5 ;  /* 0x0000000504087221 */ /* 0x004fe20000010000 */
[----:B------:R-:W-:Y:S01]  /*b580*/  IADD3 R5, -R191, RZ, RZ ;  /* 0x000000ffbf057210 */ /* 0x000fe20007ffe1ff */
[----:B------:R-:W-:Y:S02]  /*b590*/  VIADD R4, R18, 0x1 ;  /* 0x0000000112047836 */ /* 0x000fe40000000000 */
[----:B---3--:R-:W-:Y:S01]  /*b5a0*/  FADD.FTZ R0, R7, R0 ;  /* 0x0000000007007221 */ /* 0x008fe20000010000 */
[----:B------:R-:W-:-:S02]  /*b5b0*/  FSETP.NE.FTZ.AND P2, PT, R8, RZ, PT ;  /* 0x000000ff0800720b */ /* 0x000fc40003f55000 */
[----:B------:R-:W-:Y:S01]  /*b5c0*/  ISETP.NE.AND P0, PT, R190, R5, PT ;  /* 0x00000005be00720c */ /* 0x000fe20003f05270 */
[----:B------:R-:W-:Y:S01]  /*b5d0*/  IMAD.MOV.U32 R5, RZ, RZ, RZ ;  /* 0x000000ffff057224 */ /* 0x000fe200078e00ff */
[----:B------:R-:W-:Y:S02]  /*b5e0*/  FSETP.NE.FTZ.AND P3, PT, R0, RZ, PT ;  /* 0x000000ff0000720b */ /* 0x000fe40003f75000 */
[----:B------:R-:W-:-:S04]  /*b5f0*/  ISETP.NE.AND P1, PT, R4, 0x2, PT ;  /* 0x000000020400780c */ /* 0x000fc80003f25270 */
[----:B------:R-:W-:-:S03]  /*b600*/  SEL R9, RZ, 0x1, P1 ;  /* 0x00000001ff097807 */ /* 0x000fc60000800000 */
[----:B------:R-:W2:Y:S01]  /*b610*/  @P2 MUFU.RCP R5, R8 ;  /* 0x0000000800052308 */ /* 0x000ea20000001000 */
[----:B------:R-:W-:Y:S02]  /*b620*/  LOP3.LUT R22, R22, R9, RZ, 0x3c, !PT ;  /* 0x0000000916167212 */ /* 0x000fe400078e3cff */
[----:B------:R-:W-:Y:S01]  /*b630*/  @!P0 LEA R7, R18, R188, 0x6 ;  /* 0x000000bc12078211 */ /* 0x000fe200078e30ff */
[C---:B------:R-:W-:Y:S01]  /*b640*/  @P2 FMUL.FTZ R18, R10.reuse, 0.69314718246459960938 ;  /* 0x3f3172180a122820 */ /* 0x040fe20000410000 */
[----:B------:R-:W-:-:S03]  /*b650*/  @P3 FMUL.FTZ R10, R10, 0.69314718246459960938 ;  /* 0x3f3172180a0a3820 */ /* 0x000fc60000410000 */
[----:B------:R-:W3:Y:S01]  /*b660*/  @P3 MUFU.RCP R6, R0 ;  /* 0x0000000000063308 */ /* 0x000ee20000001000 */
[----:B------:R-:W-:-:S07]  /*b670*/  @!P0 IMAD R7, R7, 0x4, R2 ;  /* 0x0000000407078824 */ /* 0x000fce00078e0202 */
[----:B------:R-:W4:Y:S01]  /*b680*/  @P2 MUFU.LG2 R2, R8 ;  /* 0x0000000800022308 */ /* 0x000f220000000c00 */
[-C--:B--2---:R-:W-:Y:S01]  /*b690*/  FMUL.FTZ R181, R24, R5.reuse ;  /* 0x0000000518b57220 */ /* 0x084fe20000410000 */
[----:B------:R2:W-:Y:S01]  /*b6a0*/  @!P0 STS [R7+0x28800], R5 ;  /* 0x0288000507008388 */ /* 0x0005e20000000800 */
[-C--:B------:R-:W-:Y:S01]  /*b6b0*/  FMUL.FTZ R179, R25, R5.reuse ;  /* 0x0000000519b37220 */ /* 0x080fe20000410000 */
[-C--:B------:R-:W-:Y:S01]  /*b6c0*/  FMUL.FTZ R180, R28, R5.reuse ;  /* 0x000000051cb47220 */ /* 0x080fe20000410000 */
[-C--:B------:R-:W-:Y:S01]  /*b6d0*/  FMUL.FTZ R178, R32, R5.reuse ;  /* 0x0000000520b27220 */ /* 0x080fe20000410000 */
[-C--:B------:R-:W-:Y:S01]  /*b6e0*/  FMUL.FTZ R28, R33, R5.reuse ;  /* 0x00000005211c7220 */ /* 0x080fe20000410000 */
[-C--:B------:R-:W-:Y:S01]  /*b6f0*/  FMUL.FTZ R175, R40, R5.reuse ;  /* 0x0000000528af7220 */ /* 0x080fe20000410000 */
[----:B------:R5:W1:Y:S01]  /*b700*/  @P3 MUFU.LG2 R24, R0 ;  /* 0x0000000000183308 */ /* 0x000a620000000c00 */
[----:B---3--:R3:W-:Y:S01]  /*b710*/  @!P0 STS [R7+0x28820], R6 ;  /* 0x0288200607008388 */ /* 0x0087e20000000800 */
[-C--:B------:R-:W-:Y:S01]  /*b720*/  FMUL.FTZ R177, R29, R5.reuse ;  /* 0x000000051db17220 */ /* 0x080fe20000410000 */
[-C--:B------:R-:W-:Y:S01]  /*b730*/  FMUL.FTZ R176, R36, R5.reuse ;  /* 0x0000000524b07220 */ /* 0x080fe20000410000 */
[-C--:B------:R-:W-:Y:S01]  /*b740*/  FMUL.FTZ R174, R37, R5.reuse ;  /* 0x0000000525ae7220 */ /* 0x080fe20000410000 */
[-C--:B------:R-:W-:Y:S01]  /*b750*/  FMUL.FTZ R32, R41, R5.reuse ;  /* 0x0000000529207220 */ /* 0x080fe20000410000 */
[-C--:B------:R-:W-:Y:S01]  /*b760*/  FMUL.FTZ R173, R44, R5.reuse ;  /* 0x000000052cad7220 */ /* 0x080fe20000410000 */
[-C--:B------:R-:W-:Y:S01]  /*b770*/  FMUL.FTZ R171, R45, R5.reuse ;  /* 0x000000052dab7220 */ /* 0x080fe20000410000 */
[-C--:B------:R-:W-:Y:S01]  /*b780*/  FMUL.FTZ R172, R48, R5.reuse ;  /* 0x0000000530ac7220 */ /* 0x080fe20000410000 */
[-C--:B-----5:R-:W-:Y:S01]  /*b790*/  FMUL.FTZ R0, R27, R6.reuse ;  /* 0x000000061b007220 */ /* 0x0a0fe20000410000 */
[----:B----4-:R-:W-:Y:S01]  /*b7a0*/  @P2 FMUL.FTZ R25, R2, 0.69314718246459960938 ;  /* 0x3f31721802192820 */ /* 0x010fe20000410000 */
[-C--:B------:R-:W-:Y:S01]  /*b7b0*/  FMUL.FTZ R169, R49, R5.reuse ;  /* 0x0000000531a97220 */ /* 0x080fe20000410000 */
[-C--:B------:R-:W-:Y:S01]  /*b7c0*/  FMUL.FTZ R170, R52, R5.reuse ;  /* 0x0000000534aa7220 */ /* 0x080fe20000410000 */
[-C--:B------:R-:W-:Y:S01]  /*b7d0*/  FMUL.FTZ R166, R53, R5.reuse ;  /* 0x0000000535a67220 */ /* 0x080fe20000410000 */
        /* <DEDUP_REMOVED lines=52> */
[-C--:B0-----:R-:W-:Y:S01]  /*bb20*/  FMUL.FTZ R15, R70, R6.reuse ;  /* 0x00000006460f7220 */ /* 0x081fe20000410000 */
[-C--:B------:R-:W-:Y:S01]  /*bb30*/  FMUL.FTZ R40, R91, R6.reuse ;  /* 0x000000065b287220 */ /* 0x080fe20000410000 */
[----:B------:R-:W-:Y:S01]  /*bb40*/  @P2 FFMA.FTZ R21, R18, R3, R25 ;  /* 0x0000000312152223 */ /* 0x000fe20000010019 */
[----:B------:R-:W-:Y:S01]  /*bb50*/  PLOP3.LUT P0, PT, PT, PT, PT, 0x8, 0x0 ;  /* 0x000000000000781c */ /* 0x000fe20003f0e170 */
[-C--:B--2---:R-:W-:Y:S01]  /*bb60*/  FMUL.FTZ R5, R26, R6.reuse ;  /* 0x000000061a057220 */ /* 0x084fe20000410000 */
        /* <DEDUP_REMOVED lines=59> */
[----:B------:R-:W-:Y:S06]  /*bf20*/  BAR.ARV 0xe, 0x100 ;  /* 0x0384000000007b1d */ /* 0x000fec0000002000 */
.L_x_3157:
[----:B------:R-:W-:Y:S05]  /*bf30*/  BSYNC B7 ;  /* 0x0000000000077941 */ /* 0x000fea0003800000 */
.L_x_3155:
[----:B------:R-:W0:Y:S08]  /*bf40*/  S2UR UR5, SR_CgaCtaId ;  /* 0x00000000000579c3 */ /* 0x000e300000008800 */
[----:B------:R-:W-:Y:S06]  /*bf50*/  BAR.SYNC.DEFER_BLOCKING 0x5, 0x120 ;  /* 0x0144800000007b1d */ /* 0x000fec0000010000 */
[----:B------:R-:W-:Y:S01]  /*bf60*/  UMOV UR4, 0x400 ;  /* 0x0000040000047882 */ /* 0x000fe20000000000 */
[----:B------:R-:W-:Y:S01]  /*bf70*/  BSSY B0, `(.L_x_3225) ;  /* 0x000026e000007945 */ /* 0x000fe20003800000 */
[----:B0-----:R-:W-:-:S06]  /*bf80*/  ULEA UR4, UR5, UR4, 0x18 ;  /* 0x0000000405047291 */ /* 0x001fcc000f8ec03f */
[----:B------:R-:W-:-:S05]  /*bf90*/  IMAD.U32 R2, RZ, RZ, UR4 ;  /* 0x00000004ff027e24 */ /* 0x000fca000f8e00ff */
[----:B-----5:R0:W1:Y:S01]  /*bfa0*/  LDS.128 R24, [R2+0x28cd0] ;  /* 0x028cd00002187984 */ /* 0x0200620000000c00 */
        /* <DEDUP_REMOVED lines=20> */
[----:B------:R-:W-:Y:S02]  /*c0f0*/  MOV R36, R2 ;  /* 0x0000000200247202 */ /* 0x000fe40000000f00 */
[----:B--2---:R-:W-:-:S02]  /*c100*/  MOV R37, R3 ;  /* 0x0000000300257202 */ /* 0x004fc40000000f00 */
[----:B------:R-:W-:Y:S02]  /*c110*/  F2FP.F16.F32.PACK_AB R90, R93, R92 ;  /* 0x0000005c5d5a723e */ /* 0x000fe400000000ff */
[----:B------:R-:W-:Y:S01]  /*c120*/  F2FP.F16.F32.PACK_AB R91, R41, R91 ;  /* 0x0000005b295b723e */ /* 0x000fe200000000ff */
[----:B------:R-:W-:Y:S01]  /*c130*/  IMAD.WIDE R118, R212, 0x2, R36 ;  /* 0x00000002d4767825 */ /* 0x000fe200078e0224 */
[----:B------:R-:W-:Y:S02]  /*c140*/  F2FP.F16.F32.PACK_AB R96, R97, R96 ;  /* 0x000000606160723e */ /* 0x000fe400000000ff */
[----:B------:R-:W-:Y:S02]  /*c150*/  F2FP.F16.F32.PACK_AB R97, R66, R42 ;  /* 0x0000002a4261723e */ /* 0x000fe400000000ff */
[C---:B------:R-:W-:Y:S02]  /*c160*/  IADD3 R211, P0, R118.reuse, 0x40, RZ ;  /* 0x0000004076d37810 */ /* 0x040fe40007f1e0ff */
[----:B------:R-:W-:-:S02]  /*c170*/  IADD3 R183, P1, R118, 0x20, RZ ;  /* 0x0000002076b77810 */ /* 0x000fc40007f3e0ff */
[C---:B------:R-:W-:Y:S01]  /*c180*/  IADD3 R217, P3, R118.reuse, 0x2000, RZ ;  /* 0x0000200076d97810 */ /* 0x040fe20007f7e0ff */
[--C-:B------:R-:W-:Y:S01]  /*c190*/  IMAD.X R53, RZ, RZ, R119.reuse, P0 ;  /* 0x000000ffff357224 */ /* 0x100fe200000e0677 */
[----:B------:R-:W-:Y:S01]  /*c1a0*/  LOP3.LUT R52, R211, 0x380, RZ, 0xc0, !PT ;  /* 0x00000380d3347812 */ /* 0x000fe200078ec0ff */
[--C-:B------:R-:W-:Y:S01]  /*c1b0*/  IMAD.X R49, RZ, RZ, R119.reuse, P1 ;  /* 0x000000ffff317224 */ /* 0x100fe200008e0677 */
[----:B------:R-:W-:Y:S01]  /*c1c0*/  IADD3 R213, P4, R118, 0x60, RZ ;  /* 0x0000006076d57810 */ /* 0x000fe20007f9e0ff */
[----:B------:R-:W-:Y:S01]  /*c1d0*/  IMAD.X R61, RZ, RZ, R119, P3 ;  /* 0x000000ffff3d7224 */ /* 0x000fe200018e0677 */
[----:B------:R-:W-:Y:S02]  /*c1e0*/  LOP3.LUT R48, R183, 0x380, RZ, 0xc0, !PT ;  /* 0x00000380b7307812 */ /* 0x000fe400078ec0ff */
[----:B------:R-:W-:Y:S02]  /*c1f0*/  LOP3.LUT R60, R217, 0x380, RZ, 0xc0, !PT ;  /* 0x00000380d93c7812 */ /* 0x000fe400078ec0ff */
[----:B------:R-:W-:-:S02]  /*c200*/  SHF.R.U64 R52, R52, 0x3, RZ ;  /* 0x0000000334347819 */ /* 0x000fc400000012ff */
[----:B------:R-:W-:Y:S02]  /*c210*/  IADD3 R68, P5, R118, 0x2040, RZ ;  /* 0x0000204076447810 */ /* 0x000fe40007fbe0ff */
[----:B------:R-:W-:Y:S02]  /*c220*/  LOP3.LUT R56, R213, 0x380, RZ, 0xc0, !PT ;  /* 0x00000380d5387812 */ /* 0x000fe400078ec0ff */
[----:B------:R-:W-:Y:S01]  /*c230*/  SHF.R.U64 R48, R48, 0x3, RZ ;  /* 0x0000000330307819 */ /* 0x000fe200000012ff */
[----:B------:R-:W-:Y:S01]  /*c240*/  IMAD.X R69, RZ, RZ, R119, P5 ;  /* 0x000000ffff457224 */ /* 0x000fe200028e0677 */
[----:B------:R-:W-:Y:S02]  /*c250*/  SHF.R.U64 R60, R60, 0x3, RZ ;  /* 0x000000033c3c7819 */ /* 0x000fe400000012ff */
[C---:B------:R-:W-:Y:S02]  /*c260*/  IADD3 R44, P6, R118.reuse, 0x2020, RZ ;  /* 0x00002020762c7810 */ /* 0x040fe40007fde0ff */
[----:B------:R-:W-:-:S02]  /*c270*/  IADD3 R94, P1, R118, 0x4000, RZ ;  /* 0x00004000765e7810 */ /* 0x000fc40007f3e0ff */
[----:B------:R-:W-:Y:S01]  /*c280*/  LOP3.LUT R52, R52, R211, RZ, 0x3c, !PT ;  /* 0x000000d334347212 */ /* 0x000fe200078e3cff */
[--C-:B------:R-:W-:Y:S01]  /*c290*/  IMAD.X R65, RZ, RZ, R119.reuse, P6 ;  /* 0x000000ffff417224 */ /* 0x100fe200030e0677 */
[----:B------:R-:W-:Y:S01]  /*c2a0*/  LOP3.LUT R211, R68, 0x380, RZ, 0xc0, !PT ;  /* 0x0000038044d37812 */ /* 0x000fe200078ec0ff */
[----:B------:R-:W-:Y:S01]  /*c2b0*/  IMAD.X R95, RZ, RZ, R119, P1 ;  /* 0x000000ffff5f7224 */ /* 0x000fe200008e0677 */
[----:B------:R-:W-:Y:S02]  /*c2c0*/  LOP3.LUT R11, R118, 0x380, RZ, 0xc0, !PT ;  /* 0x00000380760b7812 */ /* 0x000fe400078ec0ff */
[----:B------:R-:W-:Y:S02]  /*c2d0*/  SHF.R.U64 R56, R56, 0x3, RZ ;  /* 0x0000000338387819 */ /* 0x000fe400000012ff */
[----:B------:R-:W-:Y:S02]  /*c2e0*/  LOP3.LUT R48, R48, R183, RZ, 0x3c, !PT ;  /* 0x000000b730307212 */ /* 0x000fe400078e3cff */
[----:B------:R-:W-:-:S02]  /*c2f0*/  LOP3.LUT R60, R60, R217, RZ, 0x3c, !PT ;  /* 0x000000d93c3c7212 */ /* 0x000fc400078e3cff */
[----:B------:R-:W-:Y:S02]  /*c300*/  IADD3 R72, P2, R118, 0x2060, RZ ;  /* 0x0000206076487810 */ /* 0x000fe40007f5e0ff */
[----:B------:R-:W-:Y:S02]  /*c310*/  LOP3.LUT R183, R44, 0x380, RZ, 0xc0, !PT ;  /* 0x000003802cb77812 */ /* 0x000fe400078ec0ff */
[----:B------:R-:W-:Y:S02]  /*c320*/  LOP3.LUT R217, R94, 0x380, RZ, 0xc0, !PT ;  /* 0x000003805ed97812 */ /* 0x000fe400078ec0ff */
[----:B------:R-:W-:Y:S02]  /*c330*/  IADD3.X R57, RZ, R119, RZ, P4, !PT ;  /* 0x00000077ff397210 */ /* 0x000fe400027fe4ff */
[----:B------:R-:W-:Y:S02]  /*c340*/  SHF.R.U64 R211, R211, 0x3, RZ ;  /* 0x00000003d3d37819 */ /* 0x000fe400000012ff */
[----:B------:R-:W-:-:S02]  /*c350*/  IADD3 R30, P4, R118, 0x4040, RZ ;  /* 0x00004040761e7810 */ /* 0x000fc40007f9e0ff */
[----:B------:R-:W-:Y:S02]  /*c360*/  SHF.R.U64 R11, R11, 0x3, RZ ;  /* 0x000000030b0b7819 */ /* 0x000fe400000012ff */
[----:B------:R-:W-:Y:S01]  /*c370*/  LOP3.LUT R56, R56, R213, RZ, 0x3c, !PT ;  /* 0x000000d538387212 */ /* 0x000fe200078e3cff */
[----:B------:R-:W-:Y:S01]  /*c380*/  IMAD.X R103, RZ, RZ, R119, P4 ;  /* 0x000000ffff677224 */ /* 0x000fe200020e0677 */
[----:B------:R-:W-:Y:S02]  /*c390*/  LOP3.LUT R213, R72, 0x380, RZ, 0xc0, !PT ;  /* 0x0000038048d57812 */ /* 0x000fe400078ec0ff */
[----:B------:R-:W-:Y:S02]  /*c3a0*/  SHF.R.U64 R183, R183, 0x3, RZ ;  /* 0x00000003b7b77819 */ /* 0x000fe400000012ff */
[----:B------:R-:W-:Y:S02]  /*c3b0*/  SHF.R.U64 R217, R217, 0x3, RZ ;  /* 0x00000003d9d97819 */ /* 0x000fe400000012ff */
[----:B------:R-:W-:-:S02]  /*c3c0*/  IADD3 R4, P0, R118, 0x4020, RZ ;  /* 0x0000402076047810 */ /* 0x000fc40007f1e0ff */
[C---:B------:R-:W-:Y:S02]  /*c3d0*/  IADD3 R6, P6, R118.reuse, 0x6000, RZ ;  /* 0x0000600076067810 */ /* 0x040fe40007fde0ff */
[----:B------:R-:W-:Y:S01]  /*c3e0*/  IADD3.X R73, RZ, R119, RZ, P2, !PT ;  /* 0x00000077ff497210 */ /* 0x000fe200017fe4ff */
[--C-:B------:R-:W-:Y:S01]  /*c3f0*/  IMAD.X R99, RZ, RZ, R119.reuse, P0 ;  /* 0x000000ffff637224 */ /* 0x100fe200000e0677 */
[C---:B------:R-:W-:Y:S01]  /*c400*/  IADD3 R34, P3, R118.reuse, 0x4060, RZ ;  /* 0x0000406076227810 */ /* 0x040fe20007f7e0ff */
[--C-:B------:R-:W-:Y:S01]  /*c410*/  IMAD.X R111, RZ, RZ, R119.reuse, P6 ;  /* 0x000000ffff6f7224 */ /* 0x100fe200030e0677 */
[C---:B------:R-:W-:Y:S02]  /*c420*/  IADD3 R3, P5, R118.reuse, 0x6020, RZ ;  /* 0x0000602076037810 */ /* 0x040fe40007fbe0ff */
[C---:B------:R-:W-:Y:S02]  /*c430*/  IADD3 R10, P2, R118.reuse, 0x6040, RZ ;  /* 0x00006040760a7810 */ /* 0x040fe40007f5e0ff */
[----:B-1----:R-:W-:Y:S01]  /*c440*/  IADD3 R24, P1, R118, 0x6060, RZ ;  /* 0x0000606076187810 */ /* 0x002fe20007f3e0ff */
[----:B------:R-:W-:Y:S01]  /*c450*/  IMAD.X R115, RZ, RZ, R119, P5 ;  /* 0x000000ffff737224 */ /* 0x000fe200028e0677 */
[----:B------:R-:W-:-:S02]  /*c460*/  LOP3.LUT R68, R211, R68, RZ, 0x3c, !PT ;  /* 0x00000044d3447212 */ /* 0x000fc400078e3cff */
[----:B------:R-:W-:Y:S01]  /*c470*/  LOP3.LUT R118, R11, R118, RZ, 0x3c, !PT ;  /* 0x000000760b767212 */ /* 0x000fe200078e3cff */
[----:B------:R-:W-:Y:S01]  /*c480*/  IMAD.X R11, RZ, RZ, R119, P2 ;  /* 0x000000ffff0b7224 */ /* 0x000fe200010e0677 */
[----:B------:R-:W-:Y:S02]  /*c490*/  LOP3.LUT R211, R30, 0x380, RZ, 0xc0, !PT ;  /* 0x000003801ed37812 */ /* 0x000fe400078ec0ff */
[----:B------:R-:W-:Y:S02]  /*c4a0*/  SHF.R.U64 R213, R213, 0x3, RZ ;  /* 0x00000003d5d57819 */ /* 0x000fe400000012ff */
[----:B------:R-:W-:Y:S02]  /*c4b0*/  LOP3.LUT R64, R183, R44, RZ, 0x3c, !PT ;  /* 0x0000002cb7407212 */ /* 0x000fe400078e3cff */
[----:B------:R-:W-:Y:S02]  /*c4c0*/  LOP3.LUT R94, R217, R94, RZ, 0x3c, !PT ;  /* 0x0000005ed95e7212 */ /* 0x000fe400078e3cff */
[----:B------:R-:W-:-:S02]  /*c4d0*/  LOP3.LUT R183, R4, 0x380, RZ, 0xc0, !PT ;  /* 0x0000038004b77812 */ /* 0x000fc400078ec0ff */
[----:B------:R-:W-:Y:S02]  /*c4e0*/  LOP3.LUT R217, R6, 0x380, RZ, 0xc0, !PT ;  /* 0x0000038006d97812 */ /* 0x000fe400078ec0ff */
[-C--:B------:R-:W-:Y:S02]  /*c4f0*/  IADD3.X R107, RZ, R119.reuse, RZ, P3, !PT ;  /* 0x00000077ff6b7210 */ /* 0x080fe40001ffe4ff */
[-C--:B------:R-:W-:Y:S02]  /*c500*/  IADD3.X R45, RZ, R119.reuse, RZ, P1, !PT ;  /* 0x00000077ff2d7210 */ /* 0x080fe40000ffe4ff */
[----:B------:R-:W-:Y:S02]  /*c510*/  SHF.R.U64 R211, R211, 0x3, RZ ;  /* 0x00000003d3d37819 */ /* 0x000fe400000012ff */
[----:B------:R-:W-:Y:S02]  /*c520*/  MOV R118, R118 ;  /* 0x0000007600767202 */ /* 0x000fe40000000f00 */
[----:B------:R-:W-:-:S02]  /*c530*/  LOP3.LUT R72, R213, R72, RZ, 0x3c, !PT ;  /* 0x00000048d5487212 */ /* 0x000fc400078e3cff */
[----:B------:R-:W-:Y:S02]  /*c540*/  LOP3.LUT R119, R10, 0x380, RZ, 0xc0, !PT ;  /* 0x000003800a777812 */ /* 0x000fe400078ec0ff */
[----:B------:R-:W-:Y:S02]  /*c550*/  LOP3.LUT R213, R34, 0x380, RZ, 0xc0, !PT ;  /* 0x0000038022d57812 */ /* 0x000fe400078ec0ff */
[----:B------:R-:W-:Y:S02]  /*c560*/  SHF.R.U64 R183, R183, 0x3, RZ ;  /* 0x00000003b7b77819 */ /* 0x000fe400000012ff */
[----:B------:R-:W-:Y:S02]  /*c570*/  SHF.R.U64 R217, R217, 0x3, RZ ;  /* 0x00000003d9d97819 */ /* 0x000fe400000012ff */
[----:B------:R-:W-:Y:S02]  /*c580*/  LOP3.LUT R102, R211, R30, RZ, 0x3c, !PT ;  /* 0x0000001ed3667212 */ /* 0x000fe400078e3cff */
[----:B------:R-:W-:-:S02]  /*c590*/  LOP3.LUT R30, R24, 0x380, RZ, 0xc0, !PT ;  /* 0x00000380181e7812 */ /* 0x000fc400078ec0ff */
[----:B------:R-:W-:Y:S02]  /*c5a0*/  SHF.R.U64 R119, R119, 0x3, RZ ;  /* 0x0000000377777819 */ /* 0x000fe400000012ff */
[----:B------:R-:W-:Y:S02]  /*c5b0*/  SHF.R.U64 R213, R213, 0x3, RZ ;  /* 0x00000003d5d57819 */ /* 0x000fe400000012ff */
[----:B------:R-:W-:Y:S02]  /*c5c0*/  LOP3.LUT R98, R183, R4, RZ, 0x3c, !PT ;  /* 0x00000004b7627212 */ /* 0x000fe400078e3cff */
[----:B------:R-:W-:Y:S02]  /*c5d0*/  LOP3.LUT R110, R217, R6, RZ, 0x3c, !PT ;  /* 0x00000006d96e7212 */ /* 0x000fe400078e3cff */
[----:B------:R-:W-:Y:S02]  /*c5e0*/  F2FP.F16.F32.PACK_AB R4, R179, R181 ;  /* 0x000000b5b304723e */ /* 0x000fe400000000ff */
[----:B------:R-:W-:Y:S01]  /*c5f0*/  F2FP.F16.F32.PACK_AB R6, R177, R180 ;  /* 0x000000b4b106723e */ /* 0x000fe200000000ff */
[----:B------:R-:W-:Y:S01]  /*c600*/  BAR.SYNC.DEFER_BLOCKING 0x1, 0x100 ;  /* 0x0044000000007b1d */ /* 0x000fe20000010000 */
[----:B------:R-:W-:-:S02]  /*c610*/  LOP3.LUT R0, R3, 0x380, RZ, 0xc0, !PT ;  /* 0x0000038003007812 */ /* 0x000fc400078ec0ff */
[----:B------:R-:W-:Y:S02]  /*c620*/  SHF.R.U64 R177, R30, 0x3, RZ ;  /* 0x000000031eb17819 */ /* 0x000fe400000012ff */
[----:B------:R-:W-:Y:S02]  /*c630*/  LOP3.LUT R10, R119, R10, RZ, 0x3c, !PT ;  /* 0x0000000a770a7212 */ /* 0x000fe400078e3cff */
[----:B------:R-:W-:Y:S02]  /*c640*/  LOP3.LUT R106, R213, R34, RZ, 0x3c, !PT ;  /* 0x00000022d56a7212 */ /* 0x000fe400078e3cff */
[----:B------:R-:W-:Y:S02]  /*c650*/  MOV R48, R48 ;  /* 0x0000003000307202 */ /* 0x000fe40000000f00 */
[----:B------:R-:W-:Y:S02]  /*c660*/  F2FP.F16.F32.PACK_AB R30, R174, R176 ;  /* 0x000000b0ae1e723e */ /* 0x000fe400000000ff */
[----:B------:R-:W-:-:S02]  /*c670*/  MOV R52, R52 ;  /* 0x0000003400347202 */ /* 0x000fc40000000f00 */
[----:B------:R-:W-:Y:S02]  /*c680*/  F2FP.F16.F32.PACK_AB R34, R171, R173 ;  /* 0x000000adab22723e */ /* 0x000fe400000000ff */
[----:B------:R-:W-:Y:S02]  /*c690*/  SHF.R.U64 R0, R0, 0x3, RZ ;  /* 0x0000000300007819 */ /* 0x000fe400000012ff */
[----:B------:R-:W-:Y:S02]  /*c6a0*/  MOV R56, R56 ;  /* 0x0000003800387202 */ /* 0x000fe40000000f00 */
[----:B------:R-:W-:Y:S02]  /*c6b0*/  MOV R38, R10 ;  /* 0x0000000a00267202 */ /* 0x000fe40000000f00 */
[----:B------:R-:W-:Y:S01]  /*c6c0*/  MOV R60, R60 ;  /* 0x0000003c003c7202 */ /* 0x000fe20000000f00 */
[----:B------:R1:W-:Y:S01]  /*c6d0*/  STSM.16.M88.4 [R118], R4 ;  /* 0x0000000476007844 */ /* 0x0003e20000000200 */
[----:B------:R-:W-:-:S02]  /*c6e0*/  F2FP.F16.F32.PACK_AB R10, R163, R165 ;  /* 0x000000a5a30a723e */ /* 0x000fc400000000ff */
[----:B------:R-:W-:Y:S01]  /*c6f0*/  F2FP.F16.F32.PACK_AB R11, R63, R62 ;  /* 0x0000003e3f0b723e */ /* 0x000fe200000000ff */
[----:B------:R2:W-:Y:S01]  /*c700*/  STSM.16.M88.4 [R48], R28 ;  /* 0x0000001c30007844 */ /* 0x0005e20000000200 */
[----:B------:R-:W-:Y:S02]  /*c710*/  MOV R64, R64 ;  /* 0x0000004000407202 */ /* 0x000fe40000000f00 */
[----:B------:R-:W-:Y:S01]  /*c720*/  LOP3.LUT R114, R0, R3, RZ, 0x3c, !PT ;  /* 0x0000000300727212 */ /* 0x000fe200078e3cff */
[----:B------:R3:W-:Y:S01]  /*c730*/  STSM.16.M88.4 [R52], R32 ;  /* 0x0000002034007844 */ /* 0x0007e20000000200 */
[----:B------:R-:W-:Y:S02]  /*c740*/  MOV R68, R68 ;  /* 0x0000004400447202 */ /* 0x000fe40000000f00 */
[----:B------:R-:W-:Y:S02]  /*c750*/  MOV R72, R72 ;  /* 0x0000004800487202 */ /* 0x000fe40000000f00 */
[----:B------:R-:W-:-:S02]  /*c760*/  LOP3.LUT R44, R177, R24, RZ, 0x3c, !PT ;  /* 0x00000018b12c7212 */ /* 0x000fc400078e3cff */
[----:B------:R-:W-:Y:S02]  /*c770*/  MOV R94, R94 ;  /* 0x0000005e005e7202 */ /* 0x000fe40000000f00 */
[----:B-1----:R-:W-:Y:S02]  /*c780*/  F2FP.F16.F32.PACK_AB R4, R169, R172 ;  /* 0x000000aca904723e */ /* 0x002fe400000000ff */
[----:B------:R-:W-:Y:S02]  /*c790*/  F2FP.F16.F32.PACK_AB R5, R51, R50 ;  /* 0x000000323305723e */ /* 0x000fe400000000ff */
[----:B------:R-:W-:Y:S02]  /*c7a0*/  F2FP.F16.F32.PACK_AB R6, R166, R170 ;  /* 0x000000aaa606723e */ /* 0x000fe400000000ff */
[----:B------:R-:W-:Y:S02]  /*c7b0*/  F2FP.F16.F32.PACK_AB R7, R55, R54 ;  /* 0x000000363707723e */ /* 0x000fe400000000ff */
[----:B--2---:R-:W-:-:S02]  /*c7c0*/  F2FP.F16.F32.PACK_AB R28, R159, R161 ;  /* 0x000000a19f1c723e */ /* 0x004fc400000000ff */
[----:B------:R-:W-:Y:S01]  /*c7d0*/  F2FP.F16.F32.PACK_AB R29, R75, R74 ;  /* 0x0000004a4b1d723e */ /* 0x000fe200000000ff */
[----:B------:R-:W-:Y:S01]  /*c7e0*/  STSM.16.M88.4 [R56], R4 ;  /* 0x0000000438007844 */ /* 0x000fe20000000200 */
[----:B------:R-:W-:Y:S02]  /*c7f0*/  F2FP.F16.F32.PACK_AB R30, R77, R160 ;  /* 0x000000a04d1e723e */ /* 0x000fe400000000ff */
[----:B------:R-:W-:Y:S01]  /*c800*/  F2FP.F16.F32.PACK_AB R31, R79, R78 ;  /* 0x0000004e4f1f723e */ /* 0x000fe200000000ff */
[----:B------:R1:W-:Y:S01]  /*c810*/  STSM.16.M88.4 [R60], R8 ;  /* 0x000000083c007844 */ /* 0x0003e20000000200 */
[----:B---3--:R-:W-:Y:S02]  /*c820*/  F2FP.F16.F32.PACK_AB R32, R81, R157 ;  /* 0x0000009d5120723e */ /* 0x008fe400000000ff */
[----:B------:R-:W-:Y:S01]  /*c830*/  F2FP.F16.F32.PACK_AB R33, R83, R82 ;  /* 0x000000525321723e */ /* 0x000fe200000000ff */
[----:B------:R-:W-:Y:S01]  /*c840*/  STSM.16.M88.4 [R64], R12 ;  /* 0x0000000c40007844 */ /* 0x000fe20000000200 */
[----:B------:R-:W-:-:S02]  /*c850*/  F2FP.F16.F32.PACK_AB R34, R85, R84 ;  /* 0x000000545522723e */ /* 0x000fc400000000ff */
[----:B------:R-:W-:Y:S01]  /*c860*/  F2FP.F16.F32.PACK_AB R35, R87, R86 ;  /* 0x000000565723723e */ /* 0x000fe200000000ff */
[----:B------:R-:W-:Y:S01]  /*c870*/  STSM.16.M88.4 [R68], R28 ;  /* 0x0000001c44007844 */ /* 0x000fe20000000200 */
[----:B------:R-:W-:Y:S02]  /*c880*/  MOV R3, R98 ;  /* 0x0000006200037202 */ /* 0x000fe40000000f00 */
[----:B------:R-:W-:Y:S01]  /*c890*/  MOV R24, R106 ;  /* 0x0000006a00187202 */ /* 0x000fe20000000f00 */
[----:B------:R-:W-:Y:S01]  /*c8a0*/  STSM.16.M88.4 [R72], R32 ;  /* 0x0000002048007844 */ /* 0x000fe20000000200 */
[----:B------:R-:W-:Y:S02]  /*c8b0*/  F2FP.F16.F32.PACK_AB R98, R101, R100 ;  /* 0x000000646562723e */ /* 0x000fe400000000ff */
[----:B------:R-:W-:Y:S01]  /*c8c0*/  F2FP.F16.F32.PACK_AB R99, R70, R58 ;  /* 0x0000003a4663723e */ /* 0x000fe200000000ff */
[----:B------:R-:W-:Y:S01]  /*c8d0*/  STSM.16.M88.4 [R94], R88 ;  /* 0x000000585e007844 */ /* 0x000fe20000000200 */
        /* <DEDUP_REMOVED lines=15> */
[----:B------:R2:W-:Y:S01]  /*c9d0*/  STSM.16.M88.4 [R24], R112 ;  /* 0x0000007018007844 */ /* 0x0005e20000000200 */
[----:B------:R-:W-:-:S02]  /*c9e0*/  MOV R110, R110 ;  /* 0x0000006e006e7202 */ /* 0x000fc40000000f00 */
[----:B------:R-:W-:Y:S02]  /*c9f0*/  F2FP.F16.F32.PACK_AB R122, R125, R124 ;  /* 0x0000007c7d7a723e */ /* 0x000fe400000000ff */
[----:B------:R-:W-:Y:S02]  /*ca00*/  F2FP.F16.F32.PACK_AB R123, R127, R126 ;  /* 0x0000007e7f7b723e */ /* 0x000fe400000000ff */
[----:B------:R-:W-:Y:S02]  /*ca10*/  F2FP.F16.F32.PACK_AB R129, R131, R130 ;  /* 0x000000828381723e */ /* 0x000fe400000000ff */
[----:B------:R-:W-:Y:S01]  /*ca20*/  F2FP.F16.F32.PACK_AB R136, R137, R136 ;  /* 0x000000888988723e */ /* 0x000fe200000000ff */
[----:B------:R-:W-:Y:S01]  /*ca30*/  STSM.16.M88.4 [R110], R120 ;  /* 0x000000786e007844 */ /* 0x000fe20000000200 */
[----:B------:R-:W-:Y:S02]  /*ca40*/  ISETP.NE.U32.AND P0, PT, RZ, UR4, PT ;  /* 0x00000004ff007c0c */ /* 0x000fe4000bf05070 */
[----:B-1----:R-:W-:-:S02]  /*ca50*/  IADD3 R10, P1, R199, UR4, RZ ;  /* 0x00000004c70a7c10 */ /* 0x002fc4000ff3e0ff */
[----:B------:R-:W-:Y:S01]  /*ca60*/  F2FP.F16.F32.PACK_AB R130, R133, R132 ;  /* 0x000000848582723e */ /* 0x000fe200000000ff */
[----:B--2---:R-:W-:Y:S01]  /*ca70*/  IMAD.MOV.U32 R24, RZ, RZ, RZ ;  /* 0x000000ffff187224 */ /* 0x004fe200078e00ff */
[----:B------:R-:W-:Y:S02]  /*ca80*/  F2FP.F16.F32.PACK_AB R131, R135, R134 ;  /* 0x000000868783723e */ /* 0x000fe400000000ff */
[----:B------:R-:W-:Y:S02]  /*ca90*/  F2FP.F16.F32.PACK_AB R137, R139, R138 ;  /* 0x0000008a8b89723e */ /* 0x000fe400000000ff */
[----:B------:R-:W-:Y:S01]  /*caa0*/  F2FP.F16.F32.PACK_AB R144, R145, R144 ;  /* 0x000000909190723e */ /* 0x000fe200000000ff */
[----:B------:R1:W-:Y:S01]  /*cab0*/  STSM.16.M88.4 [R0], R128 ;  /* 0x0000008000007844 */ /* 0x0003e20000000200 */
[----:B------:R-:W-:Y:S02]  /*cac0*/  F2FP.F16.F32.PACK_AB R138, R141, R140 ;  /* 0x0000008c8d8a723e */ /* 0x000fe400000000ff */
[----:B------:R-:W-:-:S02]  /*cad0*/  F2FP.F16.F32.PACK_AB R139, R143, R142 ;  /* 0x0000008e8f8b723e */ /* 0x000fc400000000ff */
[----:B------:R-:W-:Y:S02]  /*cae0*/  F2FP.F16.F32.PACK_AB R145, R147, R146 ;  /* 0x000000929391723e */ /* 0x000fe400000000ff */
[----:B------:R-:W-:Y:S01]  /*caf0*/  MOV R44, R44 ;  /* 0x0000002c002c7202 */ /* 0x000fe20000000f00 */
[----:B------:R-:W-:Y:S01]  /*cb00*/  STSM.16.M88.4 [R38], R136 ;  /* 0x0000008826007844 */ /* 0x000fe20000000200 */
[----:B------:R-:W-:Y:S02]  /*cb10*/  F2FP.F16.F32.PACK_AB R146, R149, R148 ;  /* 0x000000949592723e */ /* 0x000fe400000000ff */
[----:B------:R-:W-:Y:S02]  /*cb20*/  F2FP.F16.F32.PACK_AB R147, R151, R150 ;  /* 0x000000969793723e */ /* 0x000fe400000000ff */
[----:B------:R-:W-:Y:S02]  /*cb30*/  ISETP.NE.AND.EX P0, PT, RZ, UR5, PT, P0 ;  /* 0x00000005ff007c0c */ /* 0x000fe4000bf05300 */
[----:B------:R-:W-:Y:S01]  /*cb40*/  IADD3.X R11, R200, UR5, RZ, P1, !PT ;  /* 0x00000005c80b7c10 */ /* 0x000fe20008ffe4ff */
[----:B------:R-:W-:Y:S01]  /*cb50*/  ULDC.64 UR4, c[0x0][0xbe0] ;  /* 0x0002f80000047ab9 */ /* 0x000fe20000000a00 */
[----:B------:R2:W-:Y:S01]  /*cb60*/  STSM.16.M88.4 [R44], R144 ;  /* 0x000000902c007844 */ /* 0x0005e20000000200 */
[----:B------:R-:W-:Y:S01]  /*cb70*/  BAR.SYNC.DEFER_BLOCKING 0x1, 0x100 ;  /* 0x0044000000007b1d */ /* 0x000fe20000010000 */
[----:B------:R-:W-:-:S04]  /*cb80*/  ISETP.NE.U32.AND P6, PT, RZ, UR4, PT ;  /* 0x00000004ff007c0c */ /* 0x000fc8000bfc5070 */
[----:B------:R-:W-:-:S13]  /*cb90*/  ISETP.NE.AND.EX P6, PT, RZ, UR5, PT, P6 ;  /* 0x00000005ff007c0c */ /* 0x000fda000bfc5360 */
[----:B------:R-:W-:Y:S01]  /*cba0*/  @P6 IADD3 R6, P4, R199, UR4, RZ ;  /* 0x00000004c7066c10 */ /* 0x000fe2000ff9e0ff */
[----:B------:R-:W-:Y:S02]  /*cbb0*/  ULDC UR4, c[0x0][0xa88] ;  /* 0x0002a20000047ab9 */ /* 0x000fe40000000800 */
[----:B-1----:R-:W-:Y:S01]  /*cbc0*/  IMAD.U32 R0, RZ, RZ, UR4 ;  /* 0x00000004ff007e24 */ /* 0x002fe2000f8e00ff */
[----:B------:R-:W-:Y:S01]  /*cbd0*/  @P6 IADD3.X R7, R200, UR5, RZ, P4, !PT ;  /* 0x00000005c8076c10 */ /* 0x000fe2000a7fe4ff */
[----:B------:R1:W5:Y:S01]  /*cbe0*/  @P0 LDG.E R24, desc[UR40][R10.64] ;  /* 0x000000280a180981 */ /* 0x000362000c1e1900 */
[----:B------:R-:W-:-:S03]  /*cbf0*/  IMAD R5, R192, 0x40, R187 ;  /* 0x00000040c0057824 */ /* 0x000fc600078e02bb */
[----:B------:R1:W5:Y:S01]  /*cc00*/  @P6 LDG.E R0, desc[UR40][R6.64] ;  /* 0x0000002806006981 */ /* 0x000362000c1e1900 */
[----:B------:R-:W-:-:S03]  /*cc10*/  IMAD.WIDE R4, R5, 0x2, R36 ;  /* 0x0000000205047825 */ /* 0x000fc600078e0224 */
[C---:B------:R-:W-:Y:S02]  /*cc20*/  IADD3 R9, P1, R4.reuse, 0x1000, RZ ;  /* 0x0000100004097810 */ /* 0x040fe40007f3e0ff */
[C---:B------:R-:W-:Y:S02]  /*cc30*/  IADD3 R13, P2, R4.reuse, 0x2000, RZ ;  /* 0x00002000040d7810 */ /* 0x040fe40007f5e0ff */
[C---:B------:R-:W-:Y:S02]  /*cc40*/  IADD3 R29, P3, R4.reuse, 0x3000, RZ ;  /* 0x00003000041d7810 */ /* 0x040fe40007f7e0ff */
[----:B------:R-:W-:Y:S02]  /*cc50*/  IADD3 R33, P4, R4, 0x4000, RZ ;  /* 0x0000400004217810 */ /* 0x000fe40007f9e0ff */
[----:B------:R-:W-:Y:S02]  /*cc60*/  LOP3.LUT R8, R9, 0x380, RZ, 0xc0, !PT ;  /* 0x0000038009087812 */ /* 0x000fe400078ec0ff */
[----:B------:R-:W-:-:S02]  /*cc70*/  LOP3.LUT R12, R13, 0x380, RZ, 0xc0, !PT ;  /* 0x000003800d0c7812 */ /* 0x000fc400078ec0ff */
[----:B------:R-:W-:Y:S02]  /*cc80*/  LOP3.LUT R28, R29, 0x380, RZ, 0xc0, !PT ;  /* 0x000003801d1c7812 */ /* 0x000fe400078ec0ff */
[----:B------:R-:W-:Y:S02]  /*cc90*/  LOP3.LUT R32, R33, 0x380, RZ, 0xc0, !PT ;  /* 0x0000038021207812 */ /* 0x000fe400078ec0ff */
[----:B------:R-:W-:Y:S02]  /*cca0*/  SHF.R.U64 R8, R8, 0x3, RZ ;  /* 0x0000000308087819 */ /* 0x000fe400000012ff */
[----:B------:R-:W-:Y:S02]  /*ccb0*/  SHF.R.U64 R12, R12, 0x3, RZ ;  /* 0x000000030c0c7819 */ /* 0x000fe400000012ff */
[----:B------:R-:W-:Y:S02]  /*ccc0*/  SHF.R.U64 R28, R28, 0x3, RZ ;  /* 0x000000031c1c7819 */ /* 0x000fe400000012ff */
[----:B------:R-:W-:-:S02]  /*ccd0*/  SHF.R.U64 R32, R32, 0x3, RZ ;  /* 0x0000000320207819 */ /* 0x000fc400000012ff */
[----:B------:R-:W-:Y:S02]  /*cce0*/  IADD3 R37, P5, R4, 0x5000, RZ ;  /* 0x0000500004257810 */ /* 0x000fe40007fbe0ff */
[----:B------:R-:W-:Y:S01]  /*ccf0*/  LOP3.LUT R8, R8, R9, RZ, 0x3c, !PT ;  /* 0x0000000908087212 */ /* 0x000fe200078e3cff */
[--C-:B------:R-:W-:Y:S01]  /*cd00*/  IMAD.X R9, RZ, RZ, R5.reuse, P1 ;  /* 0x000000ffff097224 */ /* 0x100fe200008e0605 */
[----:B------:R-:W-:Y:S02]  /*cd10*/  LOP3.LUT R12, R12, R13, RZ, 0x3c, !PT ;  /* 0x0000000d0c0c7212 */ /* 0x000fe400078e3cff */
[----:B------:R-:W-:Y:S01]  /*cd20*/  LOP3.LUT R28, R28, R29, RZ, 0x3c, !PT ;  /* 0x0000001d1c1c7212 */ /* 0x000fe200078e3cff */
[--C-:B------:R-:W-:Y:S01]  /*cd30*/  IMAD.X R29, RZ, RZ, R5.reuse, P3 ;  /* 0x000000ffff1d7224 */ /* 0x100fe200018e0605 */
[----:B------:R-:W-:Y:S01]  /*cd40*/  LOP3.LUT R32, R32, R33, RZ, 0x3c, !PT ;  /* 0x0000002120207212 */ /* 0x000fe200078e3cff */
[----:B------:R-:W-:Y:S01]  /*cd50*/  IMAD.X R33, RZ, RZ, R5, P4 ;  /* 0x000000ffff217224 */ /* 0x000fe200020e0605 */
[----:B------:R-:W-:-:S02]  /*cd60*/  P2R R14, PR, RZ, 0x20 ;  /* 0x00000020ff0e7803 */ /* 0x000fc40000000000 */
[----:B------:R-:W-:Y:S02]  /*cd70*/  IADD3.X R13, RZ, R5, RZ, P2, !PT ;  /* 0x00000005ff0d7210 */ /* 0x000fe400017fe4ff */
[C---:B------:R-:W-:Y:S02]  /*cd80*/  IADD3 R41, P1, R4.reuse, 0x6000, RZ ;  /* 0x0000600004297810 */ /* 0x040fe40007f3e0ff */
[C---:B------:R-:W-:Y:S02]  /*cd90*/  IADD3 R45, P2, R4.reuse, 0x7000, RZ ;  /* 0x00007000042d7810 */ /* 0x040fe40007f5e0ff */
[C---:B------:R-:W-:Y:S02]  /*cda0*/  IADD3 R49, P3, R4.reuse, 0x8000, RZ ;  /* 0x0000800004317810 */ /* 0x040fe40007f7e0ff */
[C---:B------:R-:W-:Y:S02]  /*cdb0*/  IADD3 R53, P4, R4.reuse, 0x9000, RZ ;  /* 0x0000900004357810 */ /* 0x040fe40007f9e0ff */
[----:B------:R-:W-:-:S02]  /*cdc0*/  IADD3 R57, P5, R4, 0xa000, RZ ;  /* 0x0000a00004397810 */ /* 0x000fc40007fbe0ff */
[----:B------:R-:W-:Y:S02]  /*cdd0*/  LOP3.LUT R36, R37, 0x380, RZ, 0xc0, !PT ;  /* 0x0000038025247812 */ /* 0x000fe400078ec0ff */
[----:B------:R-:W-:Y:S02]  /*cde0*/  LOP3.LUT R40, R41, 0x380, RZ, 0xc0, !PT ;  /* 0x0000038029287812 */ /* 0x000fe400078ec0ff */
[----:B--2---:R-:W-:Y:S02]  /*cdf0*/  LOP3.LUT R44, R45, 0x380, RZ, 0xc0, !PT ;  /* 0x000003802d2c7812 */ /* 0x004fe400078ec0ff */
        /* <DEDUP_REMOVED lines=9> */
[----:B------:R-:W-:Y:S02]  /*ce90*/  LOP3.LUT R36, R36, R37, RZ, 0x3c, !PT ;  /* 0x0000002524247212 */ /* 0x000fe400078e3cff */
[----:B------:R-:W-:Y:S02]  /*cea0*/  LOP3.LUT R40, R40, R41, RZ, 0x3c, !PT ;  /* 0x0000002928287212 */ /* 0x000fe400078e3cff */
[----:B------:R-:W-:Y:S02]  /*ceb0*/  LOP3.LUT R44, R44, R45, RZ, 0x3c, !PT ;  /* 0x0000002d2c2c7212 */ /* 0x000fe400078e3cff */
[----:B------:R-:W-:Y:S02]  /*cec0*/  LOP3.LUT R48, R48, R49, RZ, 0x3c, !PT ;  /* 0x0000003130307212 */ /* 0x000fe400078e3cff */
[----:B------:R-:W-:Y:S02]  /*ced0*/  LOP3.LUT R52, R52, R53, RZ, 0x3c, !PT ;  /* 0x0000003534347212 */ /* 0x000fe400078e3cff */
[----:B------:R-:W-:Y:S01]  /*cee0*/  LOP3.LUT R56, R56, R57, RZ, 0x3c, !PT ;  /* 0x0000003938387212 */ /* 0x000fe200078e3cff */
[----:B-1----:R-:W-:Y:S06]  /*cef0*/  @P6 BRA `(.L_x_3227) ;  /* 0x0000000000106947 */ /* 0x002fec0003800000 */
[----:B------:R-:W-:Y:S05]  /*cf00*/  @!P0 BRA `(.L_x_3227) ;  /* 0x00000000000c8947 */ /* 0x000fea0003800000 */
[----:B------:R-:W2:Y:S04]  /*cf10*/  LDG.E R3, desc[UR40][R10.64] ;  /* 0x000000280a037981 */ /* 0x000ea8000c1e1900 */
[----:B-----5:R-:W2:Y:S02]  /*cf20*/  LDG.E R0, desc[UR40][R10.64+0x4] ;  /* 0x000004280a007981 */ /* 0x020ea4000c1e1900 */
[----:B--2---:R-:W-:-:S07]  /*cf30*/  IADD3 R0, -R3, R0, RZ ;  /* 0x0000000003007210 */ /* 0x004fce0007ffe1ff */
.L_x_3227:
[----:B------:R-:W1:Y:S01]  /*cf40*/  SHFL.IDX PT, R3, R206, RZ, 0x1f ;  /* 0x00001fffce037589 */ /* 0x000e6200000e0000 */
[----:B------:R-:W-:Y:S01]  /*cf50*/  ISETP.NE.AND P6, PT, R14, RZ, PT ;  /* 0x000000ff0e00720c */ /* 0x000fe20003fc5270 */
[--C-:B------:R-:W-:Y:S01]  /*cf60*/  IMAD.X R57, RZ, RZ, R5.reuse, P5 ;  /* 0x000000ffff397224 */ /* 0x100fe200028e0605 */
[----:B------:R-:W-:Y:S01]  /*cf70*/  IADD3.X R49, RZ, R5, RZ, P3, !PT ;  /* 0x00000005ff317210 */ /* 0x000fe20001ffe4ff */
        /* <DEDUP_REMOVED lines=8> */
[C---:B------:R-:W-:Y:S02]  /*d000*/  IADD3 R10, P4, R4.reuse, 0xf000, RZ ;  /* 0x0000f000040a7810 */ /* 0x040fe40007f9e0ff */
[----:B------:R-:W-:Y:S02]  /*d010*/  LOP3.LUT R60, R61, 0x380, RZ, 0xc0, !PT ;  /* 0x000003803d3c7812 */ /* 0x000fe400078ec0ff */
[----:B------:R-:W-:Y:S01]  /*d020*/  LOP3.LUT R64, R65, 0x380, RZ, 0xc0, !PT ;  /* 0x0000038041407812 */ /* 0x000fe200078ec0ff */
[----:B------:R-:W-:Y:S01]  /*d030*/  IMAD.X R77, RZ, RZ, R5, P4 ;  /* 0x000000ffff4d7224 */ /* 0x000fe200020e0605 */
[----:B------:R-:W-:Y:S02]  /*d040*/  LOP3.LUT R68, R69, 0x380, RZ, 0xc0, !PT ;  /* 0x0000038045447812 */ /* 0x000fe400078ec0ff */
[----:B------:R-:W-:Y:S02]  /*d050*/  LOP3.LUT R72, R73, 0x380, RZ, 0xc0, !PT ;  /* 0x0000038049487812 */ /* 0x000fe400078ec0ff */
[----:B------:R-:W-:-:S02]  /*d060*/  LOP3.LUT R7, R4, 0x380, RZ, 0xc0, !PT ;  /* 0x0000038004077812 */ /* 0x000fc400078ec0ff */
[----:B-1----:R-:W-:Y:S02]  /*d070*/  ISETP.NE.AND P5, PT, R3, RZ, PT ;  /* 0x000000ff0300720c */ /* 0x002fe40003fa5270 */
[----:B------:R-:W-:Y:S02]  /*d080*/  LOP3.LUT R3, R10, 0x380, RZ, 0xc0, !PT ;  /* 0x000003800a037812 */ /* 0x000fe400078ec0ff */
[----:B------:R-:W-:Y:S02]  /*d090*/  SHF.R.U64 R60, R60, 0x3, RZ ;  /* 0x000000033c3c7819 */ /* 0x000fe400000012ff */
[----:B------:R-:W-:Y:S02]  /*d0a0*/  SHF.R.U64 R64, R64, 0x3, RZ ;  /* 0x0000000340407819 */ /* 0x000fe400000012ff */
[----:B------:R-:W-:Y:S02]  /*d0b0*/  SHF.R.U64 R68, R68, 0x3, RZ ;  /* 0x0000000344447819 */ /* 0x000fe400000012ff */
[----:B------:R-:W-:-:S02]  /*d0c0*/  SHF.R.U64 R72, R72, 0x3, RZ ;  /* 0x0000000348487819 */ /* 0x000fc400000012ff */
[----:B------:R-:W-:Y:S02]  /*d0d0*/  SHF.R.U64 R7, R7, 0x3, RZ ;  /* 0x0000000307077819 */ /* 0x000fe400000012ff */
        /* <DEDUP_REMOVED lines=8> */
[----:B------:R-:W-:-:S02]  /*d160*/  LOP3.LUT R6, R7, R4, RZ, 0x3c, !PT ;  /* 0x0000000407067212 */ /* 0x000fc400078e3cff */
[-C--:B------:R-:W-:Y:S02]  /*d170*/  IADD3.X R65, RZ, R5.reuse, RZ, P1, !PT ;  /* 0x00000005ff417210 */ /* 0x080fe40000ffe4ff */
[----:B------:R-:W-:Y:S02]  /*d180*/  MOV R7, R5 ;  /* 0x0000000500077202 */ /* 0x000fe40000000f00 */
[----:B------:R-:W-:Y:S02]  /*d190*/  LOP3.LUT R76, R3, R10, RZ, 0x3c, !PT ;  /* 0x0000000a034c7212 */ /* 0x000fe400078e3cff */
[----:B------:R-:W-:Y:S02]  /*d1a0*/  SHF.R.S32.HI R80, RZ, 0x1f, R198 ;  /* 0x0000001fff507819 */ /* 0x000fe400000114c6 */
[----:B------:R-:W-:Y:S02]  /*d1b0*/  SEL R83, R201, RZ, !P0 ;  /* 0x000000ffc9537207 */ /* 0x000fe40004000000 */
[----:B------:R-:W-:-:S02]  /*d1c0*/  SEL R205, R205, RZ, !P0 ;  /* 0x000000ffcdcd7207 */ /* 0x000fc40004000000 */
[----:B-----5:R-:W-:Y:S01]  /*d1d0*/  SHF.R.S32.HI R81, RZ, 0x1f, R24 ;  /* 0x0000001fff517819 */ /* 0x020fe20000011418 */
[----:B------:R-:W-:Y:S06]  /*d1e0*/  @P5 BRA `(.L_x_3228) ;  /* 0x0000000000645947 */ /* 0x000fec0003800000 */
[----:B------:R-:W-:Y:S01]  /*d1f0*/  ULDC.64 UR4, c[0x0][0xb70] ;  /* 0x0002dc0000047ab9 */ /* 0x000fe20000000a00 */
[----:B------:R-:W-:Y:S01]  /*d200*/  IMAD.MOV.U32 R4, RZ, RZ, R24 ;  /* 0x000000ffff047224 */ /* 0x000fe200078e0018 */
[----:B------:R-:W-:Y:S01]  /*d210*/  IADD3 R11, -R191, RZ, RZ ;  /* 0x000000ffbf0b7210 */ /* 0x000fe20007ffe1ff */
[----:B------:R-:W-:Y:S02]  /*d220*/  IMAD R3, R80, UR4, RZ ;  /* 0x0000000450037c24 */ /* 0x000fe4000f8e02ff */
[----:B------:R-:W-:Y:S01]  /*d230*/  IMAD.MOV.U32 R5, RZ, RZ, R81 ;  /* 0x000000ffff057224 */ /* 0x000fe200078e0051 */
[----:B------:R-:W-:Y:S01]  /*d240*/  ISETP.NE.AND P0, PT, R190, R11, PT ;  /* 0x0000000bbe00720c */ /* 0x000fe20003f05270 */
[C---:B------:R-:W-:Y:S02]  /*d250*/  IMAD R3, R198.reuse, UR5, R3 ;  /* 0x00000005c6037c24 */ /* 0x040fe4000f8e0203 */
[----:B------:R-:W-:Y:S01]  /*d260*/  IMAD.WIDE.U32 R4, R198, UR4, R4 ;  /* 0x00000004c6047c25 */ /* 0x000fe2000f8e0004 */
[----:B------:R-:W-:-:S03]  /*d270*/  ULDC.64 UR4, c[0x0][0xb78] ;  /* 0x0002de0000047ab9 */ /* 0x000fc60000000a00 */
[----:B------:R-:W-:Y:S02]  /*d280*/  IMAD.IADD R5, R5, 0x1, R3 ;  /* 0x0000000105057824 */ /* 0x000fe400078e0203 */
[----:B------:R-:W-:Y:S02]  /*d290*/  IMAD R3, R205, UR4, RZ ;  /* 0x00000004cd037c24 */ /* 0x000fe4000f8e02ff */
[----:B------:R-:W-:Y:S02]  /*d2a0*/  IMAD R15, R203, 0x40, R188 ;  /* 0x00000040cb0f7824 */ /* 0x000fe400078e02bc */
[----:B------:R-:W-:-:S03]  /*d2b0*/  IMAD.WIDE.U32 R4, R83, UR4, R4 ;  /* 0x0000000453047c25 */ /* 0x000fc6000f8e0004 */
[----:B------:R-:W-:Y:S01]  /*d2c0*/  SHF.R.S32.HI R11, RZ, 0x1f, R15 ;  /* 0x0000001fff0b7819 */ /* 0x000fe2000001140f */
[----:B------:R-:W-:Y:S01]  /*d2d0*/  IMAD R14, R83, UR5, R3 ;  /* 0x00000005530e7c24 */ /* 0x000fe2000f8e0203 */
[C---:B------:R-:W-:Y:S01]  /*d2e0*/  IADD3 R10, P2, R15.reuse, R4, RZ ;  /* 0x000000040f0a7210 */ /* 0x040fe20007f5e0ff */
[C---:B------:R-:W-:Y:S01]  /*d2f0*/  VIADD R3, R15.reuse, 0x8 ;  /* 0x000000080f037836 */ /* 0x040fe20000000000 */
[-C--:B------:R-:W-:Y:S01]  /*d300*/  ISETP.GE.OR P1, PT, R15, R0.reuse, P0 ;  /* 0x000000000f00720c */ /* 0x080fe20000726670 */
[----:B------:R-:W-:Y:S01]  /*d310*/  ULDC.64 UR4, c[0x0][0xb40] ;  /* 0x0002d00000047ab9 */ /* 0x000fe20000000a00 */
[----:B------:R-:W-:Y:S02]  /*d320*/  IADD3.X R11, R11, R5, R14, P2, !PT ;  /* 0x000000050b0b7210 */ /* 0x000fe400017fe40e */
[----:B------:R-:W-:Y:S02]  /*d330*/  ISETP.GE.OR P0, PT, R3, R0, P0 ;  /* 0x000000000300720c */ /* 0x000fe40000706670 */
[----:B------:R-:W-:-:S04]  /*d340*/  LEA R4, P2, R10, UR4, 0x2 ;  /* 0x000000040a047c11 */ /* 0x000fc8000f8410ff */
[----:B------:R-:W-:-:S05]  /*d350*/  LEA.HI.X R5, R10, UR5, R11, 0x2, P2 ;  /* 0x000000050a057c11 */ /* 0x000fca00090f140b */
[----:B------:R1:W-:Y:S04]  /*d360*/  @!P1 STG.E desc[UR40][R4.64], R21 ;  /* 0x0000001504009986 */ /* 0x0003e8000c101928 */
[----:B------:R1:W-:Y:S02]  /*d370*/  @!P0 STG.E desc[UR40][R4.64+0x20], R20 ;  /* 0x0000201404008986 */ /* 0x0003e4000c101928 */
.L_x_3228:
[----:B------:R-:W2:Y:S01]  /*d380*/  LDC R90, c[0x0][0xa8c] ;  /* 0x0002a300ff5a7b82 */ /* 0x000ea20000000800 */
[----:B------:R-:W-:Y:S01]  /*d390*/  ULDC.64 UR4, c[0x0][0xaa0] ;  /* 0x0002a80000047ab9 */ /* 0x000fe20000000a00 */
[--C-:B-1----:R-:W-:Y:S01]  /*d3a0*/  SHF.R.S32.HI R21, RZ, 0x1f, R187.reuse ;  /* 0x0000001fff157819 */ /* 0x102fe200000114bb */
[----:B------:R-:W-:Y:S01]  /*d3b0*/  IMAD R3, R81, UR4, RZ ;  /* 0x0000000451037c24 */ /* 0x000fe2000f8e02ff */
[----:B------:R-:W5:Y:S01]  /*d3c0*/  LD.E.128 R4, desc[UR40][R6.64] ;  /* 0x0000002806047980 */ /* 0x000f62000c101d00 */
[----:B------:R-:W-:Y:S02]  /*d3d0*/  IMAD.MOV.U32 R20, RZ, RZ, R187 ;  /* 0x000000ffff147224 */ /* 0x000fe400078e00bb */
[C---:B------:R-:W-:Y:S01]  /*d3e0*/  IMAD R3, R24.reuse, UR5, R3 ;  /* 0x0000000518037c24 */ /* 0x040fe2000f8e0203 */
[----:B------:R-:W5:Y:S01]  /*d3f0*/  LD.E.128 R8, desc[UR40][R8.64] ;  /* 0x0000002808087980 */ /* 0x000f62000c101d00 */
[----:B------:R-:W-:Y:S01]  /*d400*/  IMAD.WIDE.U32 R20, R24, UR4, R20 ;  /* 0x0000000418147c25 */ /* 0x000fe2000f8e0014 */
[----:B------:R-:W-:-:S02]  /*d410*/  ULDC.64 UR4, c[0x0][0xae0] ;  /* 0x0002b80000047ab9 */ /* 0x000fc40000000a00 */
[----:B------:R-:W5:Y:S02]  /*d420*/  LD.E.128 R12, desc[UR40][R12.64] ;  /* 0x000000280c0c7980 */ /* 0x000f64000c101d00 */
[----:B------:R-:W-:Y:S01]  /*d430*/  IADD3 R21, R21, R3, RZ ;  /* 0x0000000315157210 */ /* 0x000fe20007ffe0ff */
[----:B------:R-:W-:Y:S01]  /*d440*/  VIADD R3, R187, 0x40 ;  /* 0x00000040bb037836 */ /* 0x000fe20000000000 */
[----:B------:R-:W5:Y:S01]  /*d450*/  LD.E.128 R28, desc[UR40][R28.64] ;  /* 0x000000281c1c7980 */ /* 0x000f62000c101d00 */
[----:B------:R-:W-:Y:S02]  /*d460*/  IMAD R81, R80, UR4, RZ ;  /* 0x0000000450517c24 */ /* 0x000fe4000f8e02ff */
[----:B------:R-:W-:Y:S01]  /*d470*/  IMAD R85, R203, -0x40, R0 ;  /* 0xffffffc0cb557824 */ /* 0x000fe200078e0200 */
[----:B------:R-:W5:Y:S01]  /*d480*/  LD.E.128 R32, desc[UR40][R32.64] ;  /* 0x0000002820207980 */ /* 0x000f62000c101d00 */
[----:B--2---:R-:W-:-:S03]  /*d490*/  ISETP.GE.AND P3, PT, R3, R90, PT ;  /* 0x0000005a0300720c */ /* 0x004fc60003f66270 */
[----:B------:R-:W5:Y:S01]  /*d4a0*/  LD.E.128 R36, desc[UR40][R36.64] ;  /* 0x0000002824247980 */ /* 0x000f62000c101d00 */
[----:B------:R-:W-:Y:S02]  /*d4b0*/  VIADD R0, R192, 0x20 ;  /* 0x00000020c0007836 */ /* 0x000fe40000000000 */
[C---:B------:R-:W-:Y:S01]  /*d4c0*/  IMAD R81, R198.reuse, UR5, R81 ;  /* 0x00000005c6517c24 */ /* 0x040fe2000f8e0251 */
[----:B------:R-:W5:Y:S01]  /*d4d0*/  LD.E.128 R40, desc[UR40][R40.64] ;  /* 0x0000002828287980 */ /* 0x000f62000c101d00 */
[----:B------:R-:W-:Y:S01]  /*d4e0*/  IMAD.WIDE.U32 R20, R198, UR4, R20 ;  /* 0x00000004c6147c25 */ /* 0x000fe2000f8e0014 */
[----:B------:R-:W-:Y:S01]  /*d4f0*/  SEL R24, RZ, 0xffffffff, P3 ;  /* 0xffffffffff187807 */ /* 0x000fe20001800000 */
[----:B------:R-:W-:Y:S01]  /*d500*/  ULDC.64 UR4, c[0x0][0xae8] ;  /* 0x0002ba0000047ab9 */ /* 0x000fe20000000a00 */
[----:B------:R-:W5:Y:S01]  /*d510*/  LD.E.128 R44, desc[UR40][R44.64] ;  /* 0x000000282c2c7980 */ /* 0x000f62000c101d00 */
[C---:B------:R-:W-:Y:S01]  /*d520*/  ISETP.GE.AND P2, PT, R187.reuse, R90, PT ;  /* 0x0000005abb00720c */ /* 0x040fe20003f46270 */
[----:B------:R-:W-:-:S02]  /*d530*/  VIADD R87, R187, 0xc0 ;  /* 0x000000c0bb577836 */ /* 0x000fc40000000000 */
[----:B------:R-:W5:Y:S01]  /*d540*/  LD.E.128 R48, desc[UR40][R48.64] ;  /* 0x0000002830307980 */ /* 0x000f62000c101d00 */
[----:B------:R-:W-:-:S03]  /*d550*/  IADD3 R86, R187, 0x80, RZ ;  /* 0x00000080bb567810 */ /* 0x000fc60007ffe0ff */
[----:B------:R-:W5:Y:S04]  /*d560*/  LD.E.128 R52, desc[UR40][R52.64] ;  /* 0x0000002834347980 */ /* 0x000f68000c101d00 */
[----:B------:R-:W5:Y:S04]  /*d570*/  LD.E.128 R56, desc[UR40][R56.64] ;  /* 0x0000002838387980 */ /* 0x000f68000c101d00 */
[----:B------:R-:W5:Y:S04]  /*d580*/  LD.E.128 R60, desc[UR40][R60.64] ;  /* 0x000000283c3c7980 */ /* 0x000f68000c101d00 */
[----:B------:R-:W5:Y:S04]  /*d590*/  LD.E.128 R64, desc[UR40][R64.64] ;  /* 0x0000002840407980 */ /* 0x000f68000c101d00 */
[----:B------:R-:W5:Y:S04]  /*d5a0*/  LD.E.128 R68, desc[UR40][R68.64] ;  /* 0x0000002844447980 */ /* 0x000f68000c101d00 */
[----:B------:R-:W5:Y:S04]  /*d5b0*/  LD.E.128 R72, desc[UR40][R72.64] ;  /* 0x0000002848487980 */ /* 0x000f68000c101d00 */
[----:B------:R-:W5:Y:S01]  /*d5c0*/  LD.E.128 R76, desc[UR40][R76.64] ;  /* 0x000000284c4c7980 */ /* 0x000f62000c101d00 */
[----:B------:R-:W-:Y:S01]  /*d5d0*/  IMAD.IADD R21, R21, 0x1, R81 ;  /* 0x0000000115157824 */ /* 0x000fe200078e0251 */
[----:B------:R-:W-:Y:S01]  /*d5e0*/  ISETP.GE.AND P0, PT, R0, R85, PT ;  /* 0x000000550000720c */ /* 0x000fe20003f06270 */
[----:B------:R-:W-:Y:S01]  /*d5f0*/  IMAD.SHL.U32 R81, R24, 0x2, RZ ;  /* 0x0000000218517824 */ /* 0x000fe200078e00ff */
[----:B------:R-:W-:Y:S01]  /*d600*/  @!PT LDS RZ, [RZ] ;  /* 0x00000000fffff984 */ /* 0x000fe20000000800 */
[----:B------:R-:W-:Y:S01]  /*d610*/  @!PT LDS RZ, [RZ] ;  /* 0x00000000fffff984 */ /* 0x000fe20000000800 */
[----:B------:R-:W-:Y:S01]  /*d620*/  @!PT LDS RZ, [RZ] ;  /* 0x00000000fffff984 */ /* 0x000fe20000000800 */
[----:B------:R-:W-:Y:S01]  /*d630*/  @!PT LDS RZ, [RZ] ;  /* 0x00000000fffff984 */ /* 0x000fe20000000800 */
[----:B------:R1:W-:Y:S06]  /*d640*/  MEMBAR.ALL.CTA ;  /* 0x0000000000007992 */ /* 0x0003ec0000008000 */
[----:B-1----:R-:W1:Y:S01]  /*d650*/  FENCE.VIEW.ASYNC.S ;  /* 0x00000000000073c6 */ /* 0x002e620000000000 */
[----:B------:R-:W-:Y:S01]  /*d660*/  SEL R0, RZ, 0x1, P2 ;  /* 0x00000001ff007807 */ /* 0x000fe20001000000 */
[C---:B------:R-:W-:Y:S01]  /*d670*/  VIADD R89, R187.reuse, 0x140 ;  /* 0x00000140bb597836 */ /* 0x040fe20000000000 */
[-C--:B------:R-:W-:Y:S01]  /*d680*/  ISETP.GE.AND P2, PT, R86, R90.reuse, PT ;  /* 0x0000005a5600720c */ /* 0x080fe20003f46270 */
[----:B------:R-:W-:Y:S01]  /*d690*/  VIADD R80, R187, 0x180 ;  /* 0x00000180bb507836 */ /* 0x000fe20000000000 */
[----:B------:R-:W-:Y:S01]  /*d6a0*/  ISETP.GE.AND P3, PT, R87, R90, PT ;  /* 0x0000005a5700720c */ /* 0x000fe20003f66270 */
[----:B------:R-:W-:Y:S01]  /*d6b0*/  VIADD R82, R187, 0x1c0 ;  /* 0x000001c0bb527836 */ /* 0x000fe20000000000 */
[----:B------:R-:W-:Y:S01]  /*d6c0*/  LOP3.LUT R0, R81, 0x2, R0, 0xe2, !PT ;  /* 0x0000000251007812 */ /* 0x000fe200078ee200 */
[----:B------:R-:W-:Y:S01]  /*d6d0*/  BSSY B1, `(.L_x_3229) ;  /* 0x0000035000017945 */ /* 0x000fe20003800000 */
[----:B------:R-:W-:-:S02]  /*d6e0*/  SEL R81, RZ, 0x4, P2 ;  /* 0x00000004ff517807 */ /* 0x000fc40001000000 */
[----:B------:R-:W-:Y:S02]  /*d6f0*/  SEL R24, RZ, 0x8, P3 ;  /* 0x00000008ff187807 */ /* 0x000fe40001800000 */
[----:B------:R-:W-:Y:S02]  /*d700*/  IADD3 R88, R187, 0x100, RZ ;  /* 0x00000100bb587810 */ /* 0x000fe40007ffe0ff */
[----:B------:R-:W-:Y:S01]  /*d710*/  LOP3.LUT R24, R24, R0, R81, 0xfe, !PT ;  /* 0x0000000018187212 */ /* 0x000fe200078efe51 */
[----:B------:R-:W-:Y:S01]  /*d720*/  VIADD R0, R2, 0x28c20 ;  /* 0x00028c2002007836 */ /* 0x000fe20000000000 */
[-C--:B------:R-:W-:Y:S02]  /*d730*/  ISETP.GE.AND P2, PT, R88, R90.reuse, PT ;  /* 0x0000005a5800720c */ /* 0x080fe40003f46270 */
[-C--:B------:R-:W-:Y:S02]  /*d740*/  ISETP.GE.AND P3, PT, R89, R90.reuse, PT ;  /* 0x0000005a5900720c */ /* 0x080fe40003f66270 */
[----:B------:R-:W-:-:S02]  /*d750*/  ISETP.GE.AND P4, PT, R80, R90, PT ;  /* 0x0000005a5000720c */ /* 0x000fc40003f86270 */
[----:B------:R-:W-:Y:S02]  /*d760*/  ISETP.GE.AND P1, PT, R192, R85, PT ;  /* 0x00000055c000720c */ /* 0x000fe40003f26270 */
[----:B------:R-:W-:Y:S02]  /*d770*/  SEL R81, RZ, 0x10, P2 ;  /* 0x00000010ff517807 */ /* 0x000fe40001000000 */
[----:B------:R-:W-:Y:S02]  /*d780*/  SEL R80, RZ, 0x20, P3 ;  /* 0x00000020ff507807 */ /* 0x000fe40001800000 */
[----:B------:R-:W-:Y:S02]  /*d790*/  PRMT R0, RZ, 0x654, R0 ;  /* 0x00000654ff007816 */ /* 0x000fe40000000000 */
[----:B------:R-:W-:Y:S01]  /*d7a0*/  LOP3.LUT R81, R80, R24, R81, 0xfe, !PT ;  /* 0x0000001850517212 */ /* 0x000fe200078efe51 */
[----:B------:R-:W-:Y:S01]  /*d7b0*/  IMAD R24, R205, UR4, RZ ;  /* 0x00000004cd187c24 */ /* 0x000fe2000f8e02ff */
[----:B-1----:R1:W-:Y:S01]  /*d7c0*/  SYNCS.ARRIVE.TRANS64.RED.A1T0 RZ, [R0+URZ], RZ ;  /* 0x000000ff00ff79a7 */ /* 0x0023e2000810043f */
[----:B------:R-:W-:-:S02]  /*d7d0*/  ISETP.GE.AND P2, PT, R82, R90, PT ;  /* 0x0000005a5200720c */ /* 0x000fc40003f46270 */
[C---:B------:R-:W-:Y:S01]  /*d7e0*/  IMAD R85, R83.reuse, UR5, R24 ;  /* 0x0000000553557c24 */ /* 0x040fe2000f8e0218 */
[----:B------:R-:W-:Y:S01]  /*d7f0*/  SHF.R.S32.HI R193, RZ, 0x1f, R192 ;  /* 0x0000001fffc17819 */ /* 0x000fe200000114c0 */
[----:B------:R-:W-:Y:S01]  /*d800*/  IMAD.WIDE.U32 R82, R83, UR4, R20 ;  /* 0x0000000453527c25 */ /* 0x000fe2000f8e0014 */
[----:B------:R-:W-:Y:S02]  /*d810*/  SEL R21, RZ, 0x80, P2 ;  /* 0x00000080ff157807 */ /* 0x000fe40001000000 */
[----:B-1----:R-:W-:Y:S02]  /*d820*/  SEL R0, RZ, 0x40, P4 ;  /* 0x00000040ff007807 */ /* 0x002fe40002000000 */
[----:B------:R-:W-:Y:S02]  /*d830*/  IADD3 R91, R83, R85, RZ ;  /* 0x00000055535b7210 */ /* 0x000fe40007ffe0ff */
[----:B------:R-:W-:Y:S01]  /*d840*/  LOP3.LUT R0, R81, R0, RZ, 0xfc, !PT ;  /* 0x0000000051007212 */ /* 0x000fe200078efcff */
[----:B------:R-:W-:-:S03]  /*d850*/  IMAD.WIDE R80, R203, 0x40, R192 ;  /* 0x00000040cb507825 */ /* 0x000fc600078e02c0 */
[----:B------:R-:W-:Y:S01]  /*d860*/  LOP3.LUT R24, R0, R21, RZ, 0xfc, !PT ;  /* 0x0000001500187212 */ /* 0x000fe200078efcff */
[----:B------:R-:W-:Y:S06]  /*d870*/  @P1 BRA `(.L_x_3230) ;  /* 0x0000000000681947 */ /* 0x000fec0003800000 */
[----:B------:R-:W-:Y:S01]  /*d880*/  ULDC.64 UR4, c[0x0][0xad8] ;  /* 0x0002b60000047ab9 */ /* 0x000fe20000000a00 */
[----:B------:R-:W-:Y:S01]  /*d890*/  IMAD.MOV.U32 R20, RZ, RZ, R82 ;  /* 0x000000ffff147224 */ /* 0x000fe200078e0052 */
[-C--:B------:R-:W-:Y:S01]  /*d8a0*/  ISETP.GE.AND P2, PT, R187, R90.reuse, PT ;  /* 0x0000005abb00720c */ /* 0x080fe20003f46270 */
[----:B------:R-:W-:Y:S01]  /*d8b0*/  IMAD R85, R81, UR4, RZ ;  /* 0x0000000451557c24 */ /* 0x000fe2000f8e02ff */
[-C--:B------:R-:W-:Y:S01]  /*d8c0*/  ISETP.GE.AND P3, PT, R3, R90.reuse, PT ;  /* 0x0000005a0300720c */ /* 0x080fe20003f66270 */
[----:B------:R-:W-:Y:S01]  /*d8d0*/  IMAD.MOV.U32 R21, RZ, RZ, R91 ;  /* 0x000000ffff157224 */ /* 0x000fe200078e005b */
[----:B------:R-:W-:Y:S01]  /*d8e0*/  ISETP.GE.AND P4, PT, R89, R90, PT ;  /* 0x0000005a5900720c */ /* 0x000fe20003f86270 */
[----:B------:R-:W-:Y:S01]  /*d8f0*/  IMAD R85, R80, UR5, R85 ;  /* 0x0000000550557c24 */ /* 0x000fe2000f8e0255 */
[----:B------:R-:W-:Y:S01]  /*d900*/  LOP3.LUT P5, RZ, R0, 0x40, RZ, 0xc0, !PT ;  /* 0x0000004000ff7812 */ /* 0x000fe200078ac0ff */
[----:B------:R-:W-:Y:S01]  /*d910*/  IMAD.WIDE.U32 R20, R80, UR4, R20 ;  /* 0x0000000450147c25 */ /* 0x000fe2000f8e0014 */
[----:B------:R-:W-:Y:S01]  /*d920*/  ULDC.64 UR4, c[0x0][0xa80] ;  /* 0x0002a00000047ab9 */ /* 0x000fe20000000a00 */
[----:B------:R-:W-:-:S02]  /*d930*/  LOP3.LUT P6, RZ, R24, 0x80, RZ, 0xc0, !PT ;  /* 0x0000008018ff7812 */ /* 0x000fc400078cc0ff */
[----:B------:R-:W-:Y:S01]  /*d940*/  IMAD.IADD R21, R21, 0x1, R85 ;  /* 0x0000000115157824 */ /* 0x000fe200078e0255 */
[----:B------:R-:W-:-:S04]  /*d950*/  LEA R84, P1, R20, UR4, 0x1 ;  /* 0x0000000414547c11 */ /* 0x000fc8000f8208ff */
[----:B------:R-:W-:Y:S02]  /*d960*/  LEA.HI.X R85, R20, UR5, R21, 0x1, P1 ;  /* 0x0000000514557c11 */ /* 0x000fe400088f0c15 */
[----:B------:R-:W-:-:S03]  /*d970*/  ISETP.GE.AND P1, PT, R86, R90, PT ;  /* 0x0000005a5600720c */ /* 0x000fc60003f26270 */
[----:B-----5:R1:W-:Y:S01]  /*d980*/  @!P2 STG.E.128 desc[UR40][R84.64], R4 ;  /* 0x000000045400a986 */ /* 0x0203e2000c101d28 */
[----:B------:R-:W-:-:S03]  /*d990*/  ISETP.GE.AND P2, PT, R87, R90, PT ;  /* 0x0000005a5700720c */ /* 0x000fc60003f46270 */
[----:B------:R1:W-:Y:S01]  /*d9a0*/  @!P3 STG.E.128 desc[UR40][R84.64+0x80], R12 ;  /* 0x0000800c5400b986 */ /* 0x0003e2000c101d28 */
[----:B------:R-:W-:-:S03]  /*d9b0*/  ISETP.GE.AND P3, PT, R88, R90, PT ;  /* 0x0000005a5800720c */ /* 0x000fc60003f66270 */
[----:B------:R1:W-:Y:S04]  /*d9c0*/  @!P4 STG.E.128 desc[UR40][R84.64+0x280], R56 ;  /* 0x000280385400c986 */ /* 0x0003e8000c101d28 */
[----:B------:R1:W-:Y:S04]  /*d9d0*/  @!P1 STG.E.128 desc[UR40][R84.64+0x100], R32 ;  /* 0x0001002054009986 */ /* 0x0003e8000c101d28 */
[----:B------:R1:W-:Y:S04]  /*d9e0*/  @!P2 STG.E.128 desc[UR40][R84.64+0x180], R40 ;  /* 0x000180285400a986 */ /* 0x0003e8000c101d28 */
[----:B------:R1:W-:Y:S04]  /*d9f0*/  @!P3 STG.E.128 desc[UR40][R84.64+0x200], R48 ;  /* 0x000200305400b986 */ /* 0x0003e8000c101d28 */
[----:B------:R1:W-:Y:S04]  /*da00*/  @P5 STG.E.128 desc[UR40][R84.64+0x300], R64 ;  /* 0x0003004054005986 */ /* 0x0003e8000c101d28 */
[----:B------:R1:W-:Y:S02]  /*da10*/  @P6 STG.E.128 desc[UR40][R84.64+0x380], R72 ;  /* 0x0003804854006986 */ /* 0x0003e4000c101d28 */
.L_x_3230:
[----:B------:R-:W-:Y:S05]  /*da20*/  BSYNC B1 ;  /* 0x0000000000017941 */ /* 0x000fea0003800000 */
.L_x_3229:
[----:B------:R-:W-:Y:S05]  /*da30*/  @P0 BRA `(.L_x_3231) ;  /* 0x0000000c00040947 */ /* 0x000fea0003800000 */
[----:B-1---5:R-:W-:Y:S01]  /*da40*/  IADD3 R7, P0, R80, 0x20, RZ ;  /* 0x0000002050077810 */ /* 0x022fe20007f1e0ff */
[----:B------:R-:W-:Y:S01]  /*da50*/  ULDC.64 UR4, c[0x0][0xad8] ;  /* 0x0002b60000047ab9 */ /* 0x000fe20000000a00 */
[----:B------:R-:W-:Y:S01]  /*da60*/  IMAD.MOV.U32 R4, RZ, RZ, R82 ;  /* 0x000000ffff047224 */ /* 0x000fe200078e0052 */
[-C--:B------:R-:W-:Y:S01]  /*da70*/  ISETP.GE.AND P4, PT, R3, R90.reuse, PT ;  /* 0x0000005a0300720c */ /* 0x080fe20003f86270 */
[----:B------:R-:W-:Y:S01]  /*da80*/  IMAD.MOV.U32 R5, RZ, RZ, R91 ;  /* 0x000000ffff057224 */ /* 0x000fe200078e005b */
[----:B------:R-:W-:Y:S02]  /*da90*/  IADD3.X R80, RZ, R81, RZ, P0, !PT ;  /* 0x00000051ff507210 */ /* 0x000fe400007fe4ff */
[-C--:B------:R-:W-:Y:S01]  /*daa0*/  ISETP.GE.AND P3, PT, R86, R90.reuse, PT ;  /* 0x0000005a5600720c */ /* 0x080fe20003f66270 */
[----:B------:R-:W-:Y:S01]  /*dab0*/  IMAD.WIDE.U32 R4, R7, UR4, R4 ;  /* 0x0000000407047c25 */ /* 0x000fe2000f8e0004 */
[-C--:B------:R-:W-:Y:S02]  /*dac0*/  ISETP.GE.AND P5, PT, R187, R90.reuse, PT ;  /* 0x0000005abb00720c */ /* 0x080fe40003fa6270 */
[-C--:B------:R-:W-:Y:S01]  /*dad0*/  ISETP.GE.AND P2, PT, R87, R90.reuse, PT ;  /* 0x0000005a5700720c */ /* 0x080fe20003f46270 */
[----:B------:R-:W-:Y:S01]  /*dae0*/  IMAD R80, R80, UR4, RZ ;  /* 0x0000000450507c24 */ /* 0x000fe2000f8e02ff */
[----:B------:R-:W-:-:S02]  /*daf0*/  ISETP.GE.AND P1, PT, R88, R90, PT ;  /* 0x0000005a5800720c */ /* 0x000fc40003f26270 */
[----:B------:R-:W-:Y:S01]  /*db00*/  ISETP.GE.AND P0, PT, R89, R90, PT ;  /* 0x0000005a5900720c */ /* 0x000fe20003f06270 */
        /* <DEDUP_REMOVED lines=17> */
.L_x_3226:
[----:B------:R-:W-:Y:S01]  /*dc20*/  ULDC.64 UR4, c[0x0][0xbd8] ;  /* 0x0002f60000047ab9 */ /* 0x000fe20000000a00 */
[----:B------:R-:W-:Y:S01]  /*dc30*/  MOV R3, RZ ;  /* 0x000000ff00037202 */ /* 0x000fe20000000f00 */
[----:B------:R-:W2:Y:S01]  /*dc40*/  LDC R12, c[0x0][0xa8c] ;  /* 0x0002a300ff0c7b82 */ /* 0x000ea20000000800 */
        /* <DEDUP_REMOVED lines=16> */
[----:B---3--:R-:W3:Y:S04]  /*dd50*/  LDG.E R7, desc[UR40][R4.64] ;  /* 0x0000002804077981 */ /* 0x008ee8000c1e1900 */
[----:B-----5:R-:W3:Y:S02]  /*dd60*/  LDG.E R0, desc[UR40][R4.64+0x4] ;  /* 0x0000042804007981 */ /* 0x020ee4000c1e1900 */
[----:B---3--:R-:W-:-:S07]  /*dd70*/  IMAD.IADD R0, R0, 0x1, -R7 ;  /* 0x0000000100007824 */ /* 0x008fce00078e0a07 */
.L_x_3232:
[----:B------:R-:W-:Y:S01]  /*dd80*/  BSSY B1, `(.L_x_3233) ;  /* 0x000001d000017945 */ /* 0x000fe20003800000 */
[----:B------:R-:W-:Y:S02]  /*dd90*/  SHF.R.S32.HI R9, RZ, 0x1f, R198 ;  /* 0x0000001fff097819 */ /* 0x000fe400000114c6 */
[----:B------:R-:W-:Y:S02]  /*dda0*/  SHF.R.S32.HI R10, RZ, 0x1f, R187 ;  /* 0x0000001fff0a7819 */ /* 0x000fe400000114bb */
[----:B------:R-:W-:Y:S02]  /*ddb0*/  SEL R201, R201, RZ, !P0 ;  /* 0x000000ffc9c97207 */ /* 0x000fe40004000000 */
[----:B------:R-:W-:Y:S02]  /*ddc0*/  SEL R205, R205, RZ, !P0 ;  /* 0x000000ffcdcd7207 */ /* 0x000fe40004000000 */
[----:B-----5:R-:W-:Y:S01]  /*ddd0*/  SHF.R.S32.HI R8, RZ, 0x1f, R3 ;  /* 0x0000001fff087819 */ /* 0x020fe20000011403 */
[----:B------:R-:W-:Y:S06]  /*dde0*/  @P2 BRA `(.L_x_3234) ;  /* 0x0000000000582947 */ /* 0x000fec0003800000 */
[----:B---3--:R-:W3:Y:S02]  /*ddf0*/  S2R R4, SR_TID.X ;  /* 0x0000000000047919 */ /* 0x008ee40000002100 */
[----:B---3--:R-:W-:-:S05]  /*de00*/  IMAD R4, R203, 0x40, R4 ;  /* 0x00000040cb047824 */ /* 0x008fca00078e0204 */
        /* <DEDUP_REMOVED lines=20> */
.L_x_3234:
[----:B------:R-:W-:Y:S05]  /*df50*/  BSYNC B1 ;  /* 0x0000000000017941 */ /* 0x000fea0003800000 */
.L_x_3233:
[----:B------:R-:W-:Y:S01]  /*df60*/  ULDC.64 UR4, c[0x0][0xaa0] ;  /* 0x0002a80000047ab9 */ /* 0x000fe20000000a00 */
[----:B---3--:R-:W-:Y:S01]  /*df70*/  MOV R4, R187 ;  /* 0x000000bb00047202 */ /* 0x008fe20000000f00 */
[----:B----4-:R-:W-:Y:S01]  /*df80*/  IMAD.MOV.U32 R5, RZ, RZ, R10 ;  /* 0x000000ffff057224 */ /* 0x010fe200078e000a */
[CC--:B--2---:R-:W-:Y:S01]  /*df90*/  ISETP.GE.AND P2, PT, R187.reuse, R12.reuse, PT ;  /* 0x0000000cbb00720c */ /* 0x0c4fe20003f46270 */
[----:B------:R-:W-:Y:S01]  /*dfa0*/  IMAD R6, R8, UR4, RZ ;  /* 0x0000000408067c24 */ /* 0x000fe2000f8e02ff */
[C---:B------:R-:W-:Y:S01]  /*dfb0*/  IADD3 R21, R187.reuse, 0xc0, RZ ;  /* 0x000000c0bb157810 */ /* 0x040fe20007ffe0ff */
[----:B------:R-:W-:Y:S01]  /*dfc0*/  VIADD R13, R187, 0x40 ;  /* 0x00000040bb0d7836 */ /* 0x000fe20000000000 */
[----:B------:R-:W-:Y:S01]  /*dfd0*/  BSSY B1, `(.L_x_3235) ;  /* 0x000004a000017945 */ /* 0x000fe20003800000 */
[----:B------:R-:W-:Y:S01]  /*dfe0*/  IMAD.WIDE.U32 R4, R3, UR4, R4 ;  /* 0x0000000403047c25 */ /* 0x000fe2000f8e0004 */
[-C--:B------:R-:W-:Y:S02]  /*dff0*/  ISETP.GE.AND P3, PT, R21, R12.reuse, PT ;  /* 0x0000000c1500720c */ /* 0x080fe40003f66270 */
[----:B------:R-:W-:Y:S01]  /*e000*/  ISETP.GE.AND P0, PT, R13, R12, PT ;  /* 0x0000000c0d00720c */ /* 0x000fe20003f06270 */
[----:B------:R-:W-:Y:S01]  /*e010*/  IMAD R3, R3, UR5, R6 ;  /* 0x0000000503037c24 */ /* 0x000fe2000f8e0206 */
[----:B------:R-:W-:Y:S01]  /*e020*/  ULDC.64 UR4, c[0x0][0xae0] ;  /* 0x0002b80000047ab9 */ /* 0x000fe20000000a00 */
[----:B------:R-:W-:Y:S01]  /*e030*/  VIADD R15, R187, 0x80 ;  /* 0x00000080bb0f7836 */ /* 0x000fe20000000000 */
[----:B------:R-:W-:Y:S01]  /*e040*/  SEL R6, RZ, 0xffffffff, P0 ;  /* 0xffffffffff067807 */ /* 0x000fe20000000000 */
[----:B------:R-:W-:-:S02]  /*e050*/  IMAD.IADD R5, R5, 0x1, R3 ;  /* 0x0000000105057824 */ /* 0x000fc400078e0203 */
[----:B------:R-:W-:Y:S01]  /*e060*/  IMAD R3, R203, -0x40, R0 ;  /* 0xffffffc0cb037824 */ /* 0x000fe200078e0200 */
[----:B------:R-:W-:Y:S01]  /*e070*/  IADD3 R0, R192, 0x20, RZ ;  /* 0x00000020c0007810 */ /* 0x000fe20007ffe0ff */
[----:B------:R-:W-:Y:S01]  /*e080*/  IMAD R7, R9, UR4, RZ ;  /* 0x0000000409077c24 */ /* 0x000fe2000f8e02ff */
[----:B------:R-:W-:Y:S01]  /*e090*/  IADD3 R9, R187, 0x1c0, RZ ;  /* 0x000001c0bb097810 */ /* 0x000fe20007ffe0ff */
[----:B------:R-:W-:Y:S01]  /*e0a0*/  IMAD.WIDE.U32 R4, R198, UR4, R4 ;  /* 0x00000004c6047c25 */ /* 0x000fe2000f8e0004 */
[-C--:B------:R-:W-:Y:S02]  /*e0b0*/  ISETP.GE.AND P0, PT, R0, R3.reuse, PT ;  /* 0x000000030000720c */ /* 0x080fe40003f06270 */
[----:B------:R-:W-:Y:S01]  /*e0c0*/  ISETP.GE.AND P1, PT, R192, R3, PT ;  /* 0x00000003c000720c */ /* 0x000fe20003f26270 */
[----:B------:R-:W-:Y:S01]  /*e0d0*/  IMAD R7, R198, UR5, R7 ;  /* 0x00000005c6077c24 */ /* 0x000fe2000f8e0207 */
[----:B------:R-:W-:Y:S01]  /*e0e0*/  SEL R0, RZ, 0x1, P2 ;  /* 0x00000001ff007807 */ /* 0x000fe20001000000 */
[----:B------:R-:W-:Y:S01]  /*e0f0*/  IMAD.SHL.U32 R3, R6, 0x2, RZ ;  /* 0x0000000206037824 */ /* 0x000fe200078e00ff */
[-C--:B------:R-:W-:Y:S01]  /*e100*/  ISETP.GE.AND P2, PT, R15, R12.reuse, PT ;  /* 0x0000000c0f00720c */ /* 0x080fe20003f46270 */
[C---:B------:R-:W-:Y:S01]  /*e110*/  VIADD R29, R187.reuse, 0x100 ;  /* 0x00000100bb1d7836 */ /* 0x040fe20000000000 */
[----:B------:R-:W-:Y:S01]  /*e120*/  SEL R6, RZ, 0x8, P3 ;  /* 0x00000008ff067807 */ /* 0x000fe20001800000 */
[----:B------:R-:W-:Y:S01]  /*e130*/  VIADD R31, R187, 0x140 ;  /* 0x00000140bb1f7836 */ /* 0x000fe20000000000 */
[----:B------:R-:W-:Y:S01]  /*e140*/  LOP3.LUT R0, R3, 0x2, R0, 0xe2, !PT ;  /* 0x0000000203007812 */ /* 0x000fe200078ee200 */
[----:B------:R-:W-:Y:S01]  /*e150*/  IMAD.IADD R5, R5, 0x1, R7 ;  /* 0x0000000105057824 */ /* 0x000fe200078e0207 */
[----:B------:R-:W-:Y:S01]  /*e160*/  SEL R3, RZ, 0x4, P2 ;  /* 0x00000004ff037807 */ /* 0x000fe20001000000 */
[----:B------:R-:W-:Y:S01]  /*e170*/  VIADD R7, R187, 0x180 ;  /* 0x00000180bb077836 */ /* 0x000fe20000000000 */
[-C--:B------:R-:W-:Y:S01]  /*e180*/  ISETP.GE.AND P2, PT, R29, R12.reuse, PT ;  /* 0x0000000c1d00720c */ /* 0x080fe20003f46270 */
[----:B------:R-:W-:Y:S01]  /*e190*/  ULDC.64 UR4, c[0x0][0xae8] ;  /* 0x0002ba0000047ab9 */ /* 0x000fe20000000a00 */
[----:B------:R-:W-:-:S02]  /*e1a0*/  ISETP.GE.AND P3, PT, R31, R12, PT ;  /* 0x0000000c1f00720c */ /* 0x000fc40003f66270 */
[----:B------:R-:W-:Y:S02]  /*e1b0*/  ISETP.GE.AND P4, PT, R7, R12, PT ;  /* 0x0000000c0700720c */ /* 0x000fe40003f86270 */
[----:B------:R-:W-:Y:S01]  /*e1c0*/  LOP3.LUT R3, R6, R0, R3, 0xfe, !PT ;  /* 0x0000000006037212 */ /* 0x000fe200078efe03 */
[----:B------:R-:W-:Y:S01]  /*e1d0*/  IMAD R0, R205, UR4, RZ ;  /* 0x00000004cd007c24 */ /* 0x000fe2000f8e02ff */
[----:B------:R-:W-:Y:S02]  /*e1e0*/  SEL R6, RZ, 0x10, P2 ;  /* 0x00000010ff067807 */ /* 0x000fe40001000000 */
[----:B------:R-:W-:Y:S02]  /*e1f0*/  SEL R7, RZ, 0x20, P3 ;  /* 0x00000020ff077807 */ /* 0x000fe40001800000 */
[----:B------:R-:W-:Y:S02]  /*e200*/  SEL R8, RZ, 0x40, P4 ;  /* 0x00000040ff087807 */ /* 0x000fe40002000000 */
[----:B------:R-:W-:Y:S01]  /*e210*/  LOP3.LUT R11, R7, R3, R6, 0xfe, !PT ;  /* 0x00000003070b7212 */ /* 0x000fe200078efe06 */
[----:B------:R-:W-:Y:S01]  /*e220*/  IMAD R3, R201, UR5, R0 ;  /* 0x00000005c9037c24 */ /* 0x000fe2000f8e0200 */
[----:B------:R-:W-:Y:S01]  /*e230*/  ISETP.GE.AND P2, PT, R9, R12, PT ;  /* 0x0000000c0900720c */ /* 0x000fe20003f46270 */
[----:B------:R-:W-:Y:S01]  /*e240*/  IMAD.WIDE.U32 R6, R201, UR4, R4 ;  /* 0x00000004c9067c25 */ /* 0x000fe2000f8e0004 */
[----:B------:R-:W-:-:S02]  /*e250*/  SHF.R.S32.HI R9, RZ, 0x1f, R192 ;  /* 0x0000001fff097819 */ /* 0x000fc400000114c0 */
[----:B------:R-:W-:Y:S01]  /*e260*/  LOP3.LUT R33, R11, R8, RZ, 0xfc, !PT ;  /* 0x000000080b217212 */ /* 0x000fe200078efcff */
[----:B------:R-:W-:Y:S01]  /*e270*/  IMAD.MOV.U32 R8, RZ, RZ, R192 ;  /* 0x000000ffff087224 */ /* 0x000fe200078e00c0 */
[----:B------:R-:W-:Y:S01]  /*e280*/  SEL R0, RZ, 0x80, P2 ;  /* 0x00000080ff007807 */ /* 0x000fe20001000000 */
[----:B------:R-:W-:Y:S02]  /*e290*/  IMAD.IADD R11, R7, 0x1, R3 ;  /* 0x00000001070b7824 */ /* 0x000fe400078e0203 */
[----:B------:R-:W-:Y:S01]  /*e2a0*/  IMAD.WIDE R8, R203, 0x40, R8 ;  /* 0x00000040cb087825 */ /* 0x000fe200078e0208 */
[----:B------:R-:W-:Y:S01]  /*e2b0*/  LOP3.LUT R0, R33, R0, RZ, 0xfc, !PT ;  /* 0x0000000021007212 */ /* 0x000fe200078efcff */
[----:B------:R-:W-:Y:S06]  /*e2c0*/  @P1 BRA `(.L_x_3236) ;  /* 0x0000000000681947 */ /* 0x000fec0003800000 */
[----:B------:R-:W-:Y:S01]  /*e2d0*/  ULDC.64 UR4, c[0x0][0xad8] ;  /* 0x0002b60000047ab9 */ /* 0x000fe20000000a00 */
[----:B------:R-:W-:Y:S01]  /*e2e0*/  MOV R5, R11 ;  /* 0x0000000b00057202 */ /* 0x000fe20000000f00 */
[----:B------:R-:W-:Y:S01]  /*e2f0*/  IMAD R3, R9, UR4, RZ ;  /* 0x0000000409037c24 */ /* 0x000fe2000f8e02ff */
[-C--:B------:R-:W-:Y:S01]  /*e300*/  ISETP.GE.AND P6, PT, R187, R12.reuse, PT ;  /* 0x0000000cbb00720c */ /* 0x080fe20003fc6270 */
[----:B------:R-:W-:Y:S01]  /*e310*/  IMAD.MOV.U32 R4, RZ, RZ, R6 ;  /* 0x000000ffff047224 */ /* 0x000fe200078e0006 */
[-C--:B------:R-:W-:Y:S01]  /*e320*/  ISETP.GE.AND P5, PT, R13, R12.reuse, PT ;  /* 0x0000000c0d00720c */ /* 0x080fe20003fa6270 */
[C---:B------:R-:W-:Y:S01]  /*e330*/  IMAD R3, R8.reuse, UR5, R3 ;  /* 0x0000000508037c24 */ /* 0x040fe2000f8e0203 */
[-C--:B------:R-:W-:Y:S01]  /*e340*/  ISETP.GE.AND P4, PT, R21, R12.reuse, PT ;  /* 0x0000000c1500720c */ /* 0x080fe20003f86270 */
[----:B------:R-:W-:Y:S01]  /*e350*/  IMAD.WIDE.U32 R4, R8, UR4, R4 ;  /* 0x0000000408047c25 */ /* 0x000fe2000f8e0004 */
[----:B------:R-:W-:Y:S01]  /*e360*/  ULDC.64 UR4, c[0x0][0xa80] ;  /* 0x0002a00000047ab9 */ /* 0x000fe20000000a00 */
[----:B------:R-:W-:-:S02]  /*e370*/  ISETP.GE.AND P3, PT, R29, R12, PT ;  /* 0x0000000c1d00720c */ /* 0x000fc40003f66270 */
[----:B------:R-:W-:Y:S01]  /*e380*/  IMAD.IADD R3, R5, 0x1, R3 ;  /* 0x0000000105037824 */ /* 0x000fe200078e0203 */
[C---:B------:R-:W-:Y:S02]  /*e390*/  LEA R34, P1, R4.reuse, UR4, 0x1 ;  /* 0x0000000404227c11 */ /* 0x040fe4000f8208ff */
[-C--:B------:R-:W-:Y:S02]  /*e3a0*/  ISETP.GE.AND P2, PT, R31, R12.reuse, PT ;  /* 0x0000000c1f00720c */ /* 0x080fe40003f46270 */
[----:B------:R-:W-:Y:S02]  /*e3b0*/  LEA.HI.X R35, R4, UR5, R3, 0x1, P1 ;  /* 0x0000000504237c11 */ /* 0x000fe400088f0c03 */
[----:B------:R-:W-:-:S03]  /*e3c0*/  ISETP.GE.AND P1, PT, R15, R12, PT ;  /* 0x0000000c0f00720c */ /* 0x000fc60003f26270 */
        /* <DEDUP_REMOVED lines=10> */
.L_x_3236:
[----:B------:R-:W-:Y:S05]  /*e470*/  BSYNC B1 ;  /* 0x0000000000017941 */ /* 0x000fea0003800000 */
.L_x_3235:
[----:B------:R-:W-:Y:S05]  /*e480*/  @P0 BRA `(.L_x_3231) ;  /* 0x0000000000700947 */ /* 0x000fea0003800000 */
[----:B------:R-:W-:Y:S01]  /*e490*/  IADD3 R3, P0, R8, 0x20, RZ ;  /* 0x0000002008037810 */ /* 0x000fe20007f1e0ff */
[----:B------:R-:W-:Y:S01]  /*e4a0*/  ULDC.64 UR4, c[0x0][0xad8] ;  /* 0x0002b60000047ab9 */ /* 0x000fe20000000a00 */
[----:B------:R-:W-:Y:S01]  /*e4b0*/  MOV R5, R11 ;  /* 0x0000000b00057202 */ /* 0x000fe20000000f00 */
[----:B------:R-:W-:Y:S01]  /*e4c0*/  IMAD.MOV.U32 R4, RZ, RZ, R6 ;  /* 0x000000ffff047224 */ /* 0x000fe200078e0006 */
[-C--:B------:R-:W-:Y:S01]  /*e4d0*/  ISETP.GE.AND P1, PT, R15, R12.reuse, PT ;  /* 0x0000000c0f00720c */ /* 0x080fe20003f26270 */
[----:B------:R-:W-:Y:S01]  /*e4e0*/  IMAD.X R8, RZ, RZ, R9, P0 ;  /* 0x000000ffff087224 */ /* 0x000fe200000e0609 */
        /* <DEDUP_REMOVED lines=13> */
[----:B------:R3:W-:Y:S01]  /*e5c0*/  @!P0 STG.E.128 desc[UR40][R6.64+0x80], RZ ;  /* 0x000080ff06008986 */ /* 0x0007e2000c101d28 */
[----:B------:R-:W-:-:S03]  /*e5d0*/  LOP3.LUT P0, RZ, R0, 0x80, RZ, 0xc0, !PT ;  /* 0x0000008000ff7812 */ /* 0x000fc6000780c0ff */
[----:B------:R3:W-:Y:S04]  /*e5e0*/  @!P1 STG.E.128 desc[UR40][R6.64+0x100], RZ ;  /* 0x000100ff06009986 */ /* 0x0007e8000c101d28 */
[----:B------:R3:W-:Y:S04]  /*e5f0*/  @!P2 STG.E.128 desc[UR40][R6.64+0x180], RZ ;  /* 0x000180ff0600a986 */ /* 0x0007e8000c101d28 */
[----:B------:R3:W-:Y:S04]  /*e600*/  @!P6 STG.E.128 desc[UR40][R6.64+0x200], RZ ;  /* 0x000200ff0600e986 */ /* 0x0007e8000c101d28 */
[----:B------:R3:W-:Y:S04]  /*e610*/  @!P5 STG.E.128 desc[UR40][R6.64], RZ ;  /* 0x000000ff0600d986 */ /* 0x0007e8000c101d28 */
[----:B------:R3:W-:Y:S04]  /*e620*/  @!P4 STG.E.128 desc[UR40][R6.64+0x280], RZ ;  /* 0x000280ff0600c986 */ /* 0x0007e8000c101d28 */
[----:B------:R3:W-:Y:S04]  /*e630*/  @P3 STG.E.128 desc[UR40][R6.64+0x300], RZ ;  /* 0x000300ff06003986 */ /* 0x0007e8000c101d28 */
[----:B------:R3:W-:Y:S02]  /*e640*/  @P0 STG.E.128 desc[UR40][R6.64+0x380], RZ ;  /* 0x000380ff06000986 */ /* 0x0007e4000c101d28 */
.L_x_3231:
[----:B------:R-:W-:Y:S05]  /*e650*/  BSYNC B0 ;  /* 0x0000000000007941 */ /* 0x000fea0003800000 */
.L_x_3225:
[----:B------:R-:W-:Y:S02]  /*e660*/  ULDC UR4, c[0x0][0xc14] ;  /* 0x0003050000047ab9 */ /* 0x000fe40000000800 */
[----:B-1----:R-:W-:-:S13]  /*e670*/  ISETP.GE.AND P0, PT, R27, UR4, PT ;  /* 0x000000041b007c0c */ /* 0x002fda000bf06270 */
[----:B------:R-:W-:Y:S05]  /*e680*/  @!P0 BRA `(.L_x_3237) ;  /* 0xffffff28009c8947 */ /* 0x000fea000383ffff */
[----:B------:R-:W-:Y:S05]  /*e690*/  BRA `(.L_x_3114) ;  /* 0x0000005c00547947 */ /* 0x000fea0003800000 */
.L_x_3112:
[----:B------:R-:W-:-:S08]  /*e6a0*/  NOP ;  /* 0x0000000000007918 */ /* 0x000fd00000000000 */
[----:B------:R-:W0:-:S00]  /*e6b0*/  USETMAXREG.DEALLOC.CTAPOOL 0x18 ;  /* 0x00000018000079c8 */ /* 0x000e0000080e0500 */
[----:B0-----:R-:W-:-:S06]  /*e6c0*/  LOP3.LUT R0, R0, 0x3, RZ, 0xc0, !PT ;  /* 0x0000000300007812 */ /* 0x001fcc00078ec0ff */
[----:B------:R-:W0:Y:S02]  /*e6d0*/  SHFL.IDX PT, R0, R0, RZ, 0x1f ;  /* 0x00001fff00007589 */ /* 0x000e2400000e0000 */
[----:B0-----:R-:W-:-:S13]  /*e6e0*/  ISETP.NE.AND P0, PT, R0, RZ, PT ;  /* 0x000000ff0000720c */ /* 0x001fda0003f05270 */
[----:B------:R-:W-:Y:S05]  /*e6f0*/  @P0 BRA `(.L_x_3114) ;  /* 0x0000005c003c0947 */ /* 0x000fea0003800000 */
        /* <DEDUP_REMOVED lines=27> */
[----:B------:R-:W-:Y:S02]  /*e8b0*/  ISETP.GE.U32.AND P0, PT, R8, 0x4, PT ;  /* 0x000000040800780c */ /* 0x000fe40003f06070 */
[----:B------:R-:W-:-:S05]  /*e8c0*/  IADD3 R6, R5, R6, RZ ;  /* 0x0000000605067210 */ /* 0x000fca0007ffe0ff */
[----:B------:R-:W0:Y:S06]  /*e8d0*/  SHFL.UP PT, R7, R6, 0x4, RZ ;  /* 0x0480000006077989 */ /* 0x000e2c00000e00ff */
        /* <DEDUP_REMOVED lines=25> */
.L_x_3242:
        /* <DEDUP_REMOVED lines=16> */
.L_x_3241:
[----:B------:R-:W-:Y:S05]  /*eb70*/  BSYNC B0 ;  /* 0x0000000000007941 */ /* 0x000fea0003800000 */
.L_x_3240:
        /* <DEDUP_REMOVED lines=26> */
.L_x_3238:
        /* <DEDUP_REMOVED lines=14> */
[----:B------:R-:W-:-:S05]  /*ee00*/  IADD3 R9, R5, -0x1, RZ ;  /* 0xffffffff05097810 */ /* 0x000fca0007ffe0ff */
[----:B------:R0:W1:Y:S02]  /*ee10*/  SHFL.IDX PT, R16, R2, R9, 0x1f ;  /* 0x00001f0902107589 */ /* 0x00006400000e0000 */
.L_x_3243:
[----:B-1----:R-:W-:Y:S01]  /*ee20*/  IMAD R16, R16, UR4, R7 ;  /* 0x0000000410107c24 */ /* 0x002fe2000f8e0207 */
[----:B------:R-:W-:Y:S01]  /*ee30*/  IADD3 R19, R5, R19, RZ ;  /* 0x0000001305137210 */ /* 0x000fe20007ffe0ff */
[----:B------:R-:W-:Y:S02]  /*ee40*/  IMAD R7, R11, R6, RZ ;  /* 0x000000060b077224 */ /* 0x000fe400078e02ff */
[----:B0-----:R-:W-:Y:S01]  /*ee50*/  IMAD.MOV.U32 R2, RZ, RZ, RZ ;  /* 0x000000ffff027224 */ /* 0x001fe200078e00ff */
[----:B------:R-:W-:-:S03]  /*ee60*/  IADD3 R17, -R16, UR6, RZ ;  /* 0x0000000610117c10 */ /* 0x000fc6000fffe1ff */
[----:B------:R-:W-:Y:S01]  /*ee70*/  IMAD.HI.U32 R2, R3, R7, R2 ;  /* 0x0000000703027227 */ /* 0x000fe200078e0002 */
[----:B------:R-:W-:Y:S02]  /*ee80*/  IABS R7, R0 ;  /* 0x0000000000077213 */ /* 0x000fe40000000000 */
[----:B------:R-:W-:-:S03]  /*ee90*/  IABS R3, R17 ;  /* 0x0000001100037213 */ /* 0x000fc60000000000 */
[----:B------:R-:W-:Y:S02]  /*eea0*/  IMAD.MOV R7, RZ, RZ, -R7 ;  /* 0x000000ffff077224 */ /* 0x000fe400078e0a07 */
        /* <DEDUP_REMOVED lines=16> */
.L_x_3239:
[----:B------:R-:W-:Y:S01]  /*efb0*/  IMAD.MOV.U32 R17, RZ, RZ, RZ ;  /* 0x000000ffff117224 */ /* 0x000fe200078e00ff */
[----:B------:R-:W-:Y:S01]  /*efc0*/  MOV R18, RZ ;  /* 0x000000ff00127202 */ /* 0x000fe20000000f00 */
[----:B------:R-:W-:-:S07]  /*efd0*/  IMAD.U32 R16, RZ, RZ, UR6 ;  /* 0x00000006ff107e24 */ /* 0x000fce000f8e00ff */
.L_x_3244:
        /* <DEDUP_REMOVED lines=16> */
[----:B------:R-:W-:Y:S01]  /*f0e0*/  ULDC.64 UR38, c[0x0][0x198] ;  /* 0x0000660000267ab9 */ /* 0x000fe20000000a00 */
[----:B------:R-:W-:Y:S02]  /*f0f0*/  ULDC UR36, c[0x0][0xc] ;  /* 0x0000030000247ab9 */ /* 0x000fe40000000800 */
[----:B------:R0:W-:Y:S04]  /*f100*/  STL [R1+0x8], R0 ;  /* 0x0000080001007387 */ /* 0x0001e80000100800 */
[----:B------:R0:W-:Y:S04]  /*f110*/  STL [R1+0x4], RZ ;  /* 0x000004ff01007387 */ /* 0x0001e80000100800 */
[----:B------:R0:W-:Y:S04]  /*f120*/  STL [R1+0xc], R0 ;  /* 0x00000c0001007387 */ /* 0x0001e80000100800 */
[----:B------:R0:W-:Y:S02]  /*f130*/  STL [R1+0x28], RZ ;  /* 0x000028ff01007387 */ /* 0x0001e40000100800 */
.L_x_3327:
[----:B-1-3--:R-:W1:Y:S02]  /*f140*/  LDC.64 R2, c[0x0][0xc60] ;  /* 0x00031800ff027b82 */ /* 0x00ae640000000a00 */
[----:B-1----:R-:W-:-:S05]  /*f150*/  IMAD.WIDE R2, R19, 0x4, R2 ;  /* 0x0000000413027825 */ /* 0x002fca00078e0202 */
[----:B--2---:R-:W0:Y:S01]  /*f160*/  LDG.E R11, desc[UR40][R2.64] ;  /* 0x00000028020b7981 */ /* 0x004e22000c1e1900 */
[----:B------:R-:W-:Y:S05]  /*f170*/  YIELD ;  /* 0x0000000000007946 */ /* 0x000fea0003800000 */
[----:B------:R-:W-:Y:S01]  /*f180*/  ULDC.64 UR4, c[0x0][0xa28] ;  /* 0x00028a0000047ab9 */ /* 0x000fe20000000a00 */
[----:B------:R-:W-:Y:S01]  /*f190*/  IMAD.MOV.U32 R6, RZ, RZ, RZ ;  /* 0x000000ffff067224 */ /* 0x000fe200078e00ff */
[----:B------:R-:W-:Y:S01]  /*f1a0*/  ISETP.NE.U32.AND P0, PT, RZ, UR4, PT ;  /* 0x00000004ff007c0c */ /* 0x000fe2000bf05070 */
[----:B------:R-:W-:-:S03]  /*f1b0*/  ULDC.64 UR6, c[0x0][0xa10] ;  /* 0x0002840000067ab9 */ /* 0x000fc60000000a00 */
[----:B------:R-:W-:Y:S02]  /*f1c0*/  ISETP.NE.AND.EX P0, PT, RZ, UR5, PT, P0 ;  /* 0x00000005ff007c0c */ /* 0x000fe4000bf05300 */
[----:B------:R-:W-:Y:S02]  /*f1d0*/  MOV R4, RZ ;  /* 0x000000ff00047202 */ /* 0x000fe40000000f00 */
[----:B0-----:R-:W-:Y:S01]  /*f1e0*/  SHF.R.S32.HI R0, RZ, 0x1f, R11 ;  /* 0x0000001fff007819 */ /* 0x001fe2000001140b */
[----:B------:R-:W-:-:S08]  /*f1f0*/  IMAD.SHL.U32 R7, R11, 0x4, RZ ;  /* 0x000000040b077824 */ /* 0x000fd000078e00ff */
        /* <DEDUP_REMOVED lines=13> */
[----:B------:R-:W-:Y:S01]  /*f2d0*/  SHF.L.U64.HI R0, R11, 0x2, R0 ;  /* 0x000000020b007819 */ /* 0x000fe20000010200 */
[----:B------:R-:W-:Y:S01]  /*f2e0*/  STL [R1+0x20], R7 ;  /* 0x0000200701007387 */ /* 0x000fe20000100800 */
[----:B------:R-:W-:-:S03]  /*f2f0*/  ISETP.NE.AND.EX P1, PT, RZ, UR5, PT, P1 ;  /* 0x00000005ff007c0c */ /* 0x000fc6000bf25310 */
[----:B------:R-:W-:Y:S10]  /*f300*/  STL [R1+0x24], R0 ;  /* 0x0000240001007387 */ /* 0x000ff40000100800 */
[----:B------:R-:W-:-:S04]  /*f310*/  @P1 IADD3 R8, P0, R7, UR4, RZ ;  /* 0x0000000407081c10 */ /* 0x000fc8000ff1e0ff */
[----:B------:R-:W-:Y:S01]  /*f320*/  @P1 IADD3.X R9, R0, UR5, RZ, P0, !PT ;  /* 0x0000000500091c10 */ /* 0x000fe200087fe4ff */
[----:B------:R-:W-:Y:S02]  /*f330*/  ULDC.64 UR4, c[0x0][0xa08] ;  /* 0x0002820000047ab9 */ /* 0x000fe40000000a00 */
[----:B------:R-:W-:-:S04]  /*f340*/  ISETP.NE.U32.AND P2, PT, RZ, UR4, PT ;  /* 0x00000004ff007c0c */ /* 0x000fc8000bf45070 */
[----:B------:R-:W-:Y:S01]  /*f350*/  ISETP.NE.AND.EX P2, PT, RZ, UR5, PT, P2 ;  /* 0x00000005ff007c0c */ /* 0x000fe2000bf45320 */
[----:B--2---:R0:W-:Y:S02]  /*f360*/  STL [R1+0x34], R4 ;  /* 0x0000340401007387 */ /* 0x0041e40000100800 */
[----:B0-----:R-:W-:-:S04]  /*f370*/  IADD3 R4, P0, R7, UR4, RZ ;  /* 0x0000000407047c10 */ /* 0x001fc8000ff1e0ff */
[----:B------:R-:W-:Y:S01]  /*f380*/  IADD3.X R5, R0, UR5, RZ, P0, !PT ;  /* 0x0000000500057c10 */ /* 0x000fe200087fe4ff */
[----:B------:R-:W-:Y:S01]  /*f390*/  ULDC.64 UR4, c[0x0][0x3f8] ;  /* 0x0000fe0000047ab9 */ /* 0x000fe20000000a00 */
[----:B------:R-:W-:Y:S01]  /*f3a0*/  IADD3 R2, P0, R7, UR6, RZ ;  /* 0x0000000607027c10 */ /* 0x000fe2000ff1e0ff */
[----:B------:R-:W-:-:S03]  /*f3b0*/  UISETP.NE.U32.AND UP0, UPT, UR4, URZ, UPT ;  /* 0x0000003f0400728c */ /* 0x000fc6000bf05070 */
[----:B------:R0:W5:Y:S01]  /*f3c0*/  @P2 LDG.E R10, desc[UR40][R4.64] ;  /* 0x00000028040a2981 */ /* 0x000162000c1e1900 */
[----:B------:R-:W-:Y:S01]  /*f3d0*/  ULDC UR4, c[0x0][0x404] ;  /* 0x0001010000047ab9 */ /* 0x000fe20000000800 */
[----:B------:R-:W-:Y:S01]  /*f3e0*/  UISETP.NE.AND.EX UP0, UPT, UR5, URZ, UPT, UP0 ;  /* 0x0000003f0500728c */ /* 0x000fe2000bf05300 */
[----:B------:R-:W-:Y:S02]  /*f3f0*/  IADD3.X R3, R0, UR7, RZ, P0, !PT ;  /* 0x0000000700037c10 */ /* 0x000fe400087fe4ff */
[----:B------:R-:W-:Y:S01]  /*f400*/  ULDC UR5, c[0x0][0x2e0] ;  /* 0x0000b80000057ab9 */ /* 0x000fe20000000800 */
[----:B------:R-:W-:-:S04]  /*f410*/  USEL UR4, UR4, 0x1, UP0 ;  /* 0x0000000104047887 */ /* 0x000fc80008000000 */
[----:B------:R-:W-:-:S06]  /*f420*/  UIMAD UR4, UR4, UR5, URZ ;  /* 0x00000005040472a4 */ /* 0x000fcc000f8e023f */
[----:B------:R-:W-:-:S06]  /*f430*/  IMAD.U32 R0, RZ, RZ, UR4 ;  /* 0x00000004ff007e24 */ /* 0x000fcc000f8e00ff */
[----:B------:R0:W5:Y:S01]  /*f440*/  @P1 LDG.E R0, desc[UR40][R8.64] ;  /* 0x0000002808001981 */ /* 0x000162000c1e1900 */
[----:B------:R-:W-:Y:S01]  /*f450*/  ISETP.NE.U32.AND P0, PT, RZ, UR6, PT ;  /* 0x00000006ff007c0c */ /* 0x000fe2000bf05070 */
[----:B------:R-:W-:Y:S02]  /*f460*/  ULDC UR4, c[0x0][0x338] ;  /* 0x0000ce0000047ab9 */ /* 0x000fe40000000800 */
[----:B------:R-:W-:Y:S02]  /*f470*/  MOV R7, UR4 ;  /* 0x0000000400077c02 */ /* 0x000fe40008000f00 */
[----:B------:R-:W-:Y:S01]  /*f480*/  ISETP.NE.AND.EX P0, PT, RZ, UR7, PT, P0 ;  /* 0x00000007ff007c0c */ /* 0x000fe2000bf05300 */
[----:B------:R-:W-:-:S12]  /*f490*/  @P1 BRA `(.L_x_3246) ;  /* 0x0000000000101947 */ /* 0x000fd80003800000 */
[----:B------:R-:W-:Y:S05]  /*f4a0*/  @!P2 BRA `(.L_x_3246) ;  /* 0x00000000000ca947 */ /* 0x000fea0003800000 */
[----:B0-----:R-:W2:Y:S04]  /*f4b0*/  LDG.E R8, desc[UR40][R4.64] ;  /* 0x0000002804087981 */ /* 0x001ea8000c1e1900 */
[----:B-----5:R-:W2:Y:S02]  /*f4c0*/  LDG.E R0, desc[UR40][R4.64+0x4] ;  /* 0x0000042804007981 */ /* 0x020ea4000c1e1900 */
[----:B--2---:R-:W-:-:S07]  /*f4d0*/  IMAD.IADD R0, R0, 0x1, -R8 ;  /* 0x0000000100007824 */ /* 0x004fce00078e0a08 */
.L_x_3246:
[----:B0-----:R-:W2:Y:S04]  /*f4e0*/  @P0 LDG.E R4, desc[UR40][R2.64] ;  /* 0x0000002802040981 */ /* 0x001ea8000c1e1900 */
[----:B------:R-:W2:Y:S01]  /*f4f0*/  @P0 LDG.E R5, desc[UR40][R2.64+0x4] ;  /* 0x0000042802050981 */ /* 0x000ea2000c1e1900 */
[----:B-----5:R-:W-:Y:S01]  /*f500*/  IMAD.IADD R0, R0, 0x1, -R6 ;  /* 0x0000000100007824 */ /* 0x020fe200078e0a06 */
[----:B------:R-:W-:Y:S01]  /*f510*/  BSSY B0, `(.L_x_3247) ;  /* 0x0000115000007945 */ /* 0x000fe20003800000 */
[----:B------:R-:W-:Y:S01]  /*f520*/  PLOP3.LUT P2, PT, PT, PT, PT, 0x80, 0x0 ;  /* 0x000000000000781c */ /* 0x000fe20003f4f070 */
[----:B--2---:R-:W-:-:S05]  /*f530*/  @P0 IMAD.IADD R7, R5, 0x1, -R4 ;  /* 0x0000000105070824 */ /* 0x004fca00078e0a04 */
[----:B------:R-:W-:-:S05]  /*f540*/  IADD3 R8, R0, R7, RZ ;  /* 0x0000000700087210 */ /* 0x000fca0007ffe0ff */
[----:B------:R-:W-:Y:S01]  /*f550*/  VIADD R5, R8, 0x3f ;  /* 0x0000003f08057836 */ /* 0x000fe20000000000 */
[----:B------:R0:W-:Y:S04]  /*f560*/  STL [R1+0x2c], R8 ;  /* 0x00002c0801007387 */ /* 0x0001e80000100800 */
[----:B------:R-:W-:-:S04]  /*f570*/  SHF.R.S32.HI R4, RZ, 0x1f, R5 ;  /* 0x0000001fff047819 */ /* 0x000fc80000011405 */
[----:B------:R-:W-:-:S04]  /*f580*/  LEA.HI R5, R4, R5, RZ, 0x6 ;  /* 0x0000000504057211 */ /* 0x000fc800078f30ff */
[----:B------:R-:W-:-:S04]  /*f590*/  LOP3.LUT R4, R5, 0xffffffc0, RZ, 0xc0, !PT ;  /* 0xffffffc005047812 */ /* 0x000fc800078ec0ff */
[----:B------:R-:W-:Y:S01]  /*f5a0*/  VIADDMNMX R7, R4, -R0, R7, PT ;  /* 0x8000000004077246 */ /* 0x000fe20003800107 */
[----:B------:R-:W-:-:S05]  /*f5b0*/  IMAD.MOV R4, RZ, RZ, -R0 ;  /* 0x000000ffff047224 */ /* 0x000fca00078e0a00 */
[----:B------:R-:W-:-:S04]  /*f5c0*/  VIMNMX R4, RZ, R4, !PT ;  /* 0x00000004ff047248 */ /* 0x000fc80007fe0100 */
[----:B------:R-:W-:Y:S02]  /*f5d0*/  ISETP.GT.AND P1, PT, R7, R4, PT ;  /* 0x000000040700720c */ /* 0x000fe40003f24270 */
[----:B------:R-:W-:-:S11]  /*f5e0*/  SHF.R.U32.HI R4, RZ, 0x6, R4 ;  /* 0x00000006ff047819 */ /* 0x000fd60000011604 */
[----:B------:R-:W-:-:S05]  /*f5f0*/  @P1 VIADD R7, R7, 0x3f ;  /* 0x0000003f07071836 */ /* 0x000fca0000000000 */
[----:B------:R-:W-:-:S04]  /*f600*/  @P1 SHF.R.S32.HI R0, RZ, 0x1f, R7 ;  /* 0x0000001fff001819 */ /* 0x000fc80000011407 */
[----:B------:R-:W-:Y:S02]  /*f610*/  @P1 LEA.HI R7, R0, R7, RZ, 0x6 ;  /* 0x0000000700071211 */ /* 0x000fe400078f30ff */
[----:B------:R-:W-:Y:S02]  /*f620*/  MOV R0, R4 ;  /* 0x0000000400007202 */ /* 0x000fe40000000f00 */
[----:B------:R-:W-:Y:S01]  /*f630*/  @P1 SHF.R.S32.HI R0, RZ, 0x6, R7 ;  /* 0x00000006ff001819 */ /* 0x000fe20000011407 */
[----:B------:R-:W-:-:S06]  /*f640*/  IMAD.MOV.U32 R7, RZ, RZ, RZ ;  /* 0x000000ffff077224 */ /* 0x000fcc00078e00ff */
[----:B------:R1:W5:Y:S01]  /*f650*/  @P0 LDG.E R7, desc[UR40][R2.64] ;  /* 0x0000002802070981 */ /* 0x000362000c1e1900 */
[----:B------:R-:W-:Y:S01]  /*f660*/  ISETP.GT.AND P1, PT, R0, R4, PT ;  /* 0x000000040000720c */ /* 0x000fe20003f24270 */
[----:B-1----:R-:W-:Y:S01]  /*f670*/  IMAD.IADD R3, R10, 0x1, R6 ;  /* 0x000000010a037824 */ /* 0x002fe200078e0206 */
[----:B------:R-:W-:-:S04]  /*f680*/  SHF.R.S32.HI R2, RZ, 0x6, R5 ;  /* 0x00000006ff027819 */ /* 0x000fc80000011405 */
[----:B------:R0:W-:Y:S04]  /*f690*/  STL [R1+0x10], R3 ;  /* 0x0000100301007387 */ /* 0x0001e80000100800 */
[----:B------:R0:W-:Y:S03]  /*f6a0*/  STL [R1+0x1c], R2 ;  /* 0x00001c0201007387 */ /* 0x0001e60000100800 */
[----:B------:R-:W-:Y:S05]  /*f6b0*/  @!P1 BRA `(.L_x_3248) ;  /* 0x0000000c00e89947 */ /* 0x000fea0003800000 */
[----:B0-----:R-:W0:Y:S01]  /*f6c0*/  LDC R2, c[0x0][0x428] ;  /* 0x00010a00ff027b82 */ /* 0x001e220000000800 */
        /* <DEDUP_REMOVED lines=9> */
.L_x_3371:
[----:B------:R-:W-:-:S03]  /*f760*/  UMOV UR4, 0xffffffff ;  /* 0xffffffff00047882 */ /* 0x000fc60000000000 */
[----:B------:R-:W-:Y:S05]  /*f770*/  BRA.DIV UR4, `(.L_x_3250) ;  /* 0x0000005604887947 */ /* 0x000fea000b800000 */
[----:B------:R-:W-:-:S13]  /*f780*/  ELECT P6, URZ, PT ;  /* 0x00000000003f782f */ /* 0x000fda00038c0000 */
.L_x_3374:
[----:B------:R-:W2:Y:S01]  /*f790*/  LDL R5, [R1+0x28] ;  /* 0x0000280001057983 */ /* 0x000ea20000100800 */
[----:B------:R-:W-:Y:S01]  /*f7a0*/  MOV R8, 0x400 ;  /* 0x0000040000087802 */ /* 0x000fe20000000f00 */
[----:B------:R-:W-:Y:S01]  /*f7b0*/  BSSY B1, `(.L_x_3251) ;  /* 0x000000a000017945 */ /* 0x000fe20003800000 */
[----:B--2---:R-:W-:-:S04]  /*f7c0*/  IADD3 R5, R5, 0x1, RZ ;  /* 0x0000000105057810 */ /* 0x004fc80007ffe0ff */
[----:B------:R-:W-:-:S04]  /*f7d0*/  LEA.HI R6, R5, R5, RZ, 0x1 ;  /* 0x0000000505067211 */ /* 0x000fc800078f08ff */
[----:B------:R-:W-:-:S05]  /*f7e0*/  LOP3.LUT R6, R6, 0xfffffffe, RZ, 0xc0, !PT ;  /* 0xfffffffe06067812 */ /* 0x000fca00078ec0ff */
[----:B------:R-:W-:Y:S02]  /*f7f0*/  IMAD.IADD R6, R5, 0x1, -R6 ;  /* 0x0000000105067824 */ /* 0x000fe400078e0a06 */
[----:B------:R-:W0:Y:S03]  /*f800*/  S2R R5, SR_CgaCtaId ;  /* 0x0000000000057919 */ /* 0x000e260000008800 */
[----:B------:R-:W-:Y:S02]  /*f810*/  SHF.L.U32 R6, R6, 0x1f, RZ ;  /* 0x0000001f06067819 */ /* 0x000fe400000006ff */
[----:B0-----:R-:W-:-:S04]  /*f820*/  LEA R5, R5, R8, 0x18 ;  /* 0x0000000805057211 */ /* 0x001fc800078ec0ff */
[----:B------:R-:W0:Y:S02]  /*f830*/  SYNCS.PHASECHK.TRANS64.TRYWAIT P0, [R5+URZ+0x28c20], R6 ;  /* 0x028c2006050075a7 */ /* 0x000e24000800017f */
[----:B0-----:R-:W-:Y:S05]  /*f840*/  @!P0 BRA `(.L_x_3252) ;  /* 0x0000005400748947 */ /* 0x001fea0003800000 */
.L_x_3375:
[----:B------:R-:W-:Y:S05]  /*f850*/  BSYNC B1 ;  /* 0x0000000000017941 */ /* 0x000fea0003800000 */
.L_x_3251:
        /* <DEDUP_REMOVED lines=8> */
.L_x_3376:
        /* <DEDUP_REMOVED lines=11> */
.L_x_3256:
[----:B-1----:R-:W2:Y:S01]  /*f990*/  LDL R8, [R1+0x4] ;  /* 0x0000040001087983 */ /* 0x002ea20000100800 */
[----:B------:R-:W-:Y:S01]  /*f9a0*/  R2UR UR9, R6 ;  /* 0x00000000060972ca */ /* 0x000fe200000e0000 */
[----:B------:R-:W-:Y:S01]  /*f9b0*/  UIADD3 UR4, UP0, UR38, 0x570, URZ ;  /* 0x0000057026047890 */ /* 0x000fe2000ff1e03f */
[----:B------:R-:W-:Y:S01]  /*f9c0*/  R2UR UR12, R3 ;  /* 0x00000000030c72ca */ /* 0x000fe200000e0000 */
[----:B------:R-:W-:Y:S01]  /*f9d0*/  UMOV UR6, 0x0 ;  /* 0x0000000000067882 */ /* 0x000fe20000000000 */
[----:B------:R-:W-:Y:S01]  /*f9e0*/  R2UR UR13, R2 ;  /* 0x00000000020d72ca */ /* 0x000fe200000e0000 */
[----:B------:R-:W-:Y:S01]  /*f9f0*/  UIADD3.X UR5, URZ, UR39, URZ, UP0, !UPT ;  /* 0x000000273f057290 */ /* 0x000fe200087fe43f */
[----:B------:R-:W-:Y:S01]  /*fa00*/  UMOV UR7, 0x12f00000 ;  /* 0x12f0000000077882 */ /* 0x000fe20000000000 */
[----:B------:R-:W-:-:S06]  /*fa10*/  UMOV UR10, URZ ;  /* 0x0000003f000a7c82 */ /* 0x000fcc0008000000 */
[----:B------:R-:W-:Y:S01]  /*fa20*/  UIADD3 UR9, UR9, 0x28c90, URZ ;  /* 0x00028c9009097890 */ /* 0x000fe2000fffe03f */
[----:B--2---:R-:W-:-:S04]  /*fa30*/  LEA R8, R8, R5, 0xd ;  /* 0x0000000508087211 */ /* 0x004fc800078e68ff */
[----:B------:R-:W-:Y:S01]  /*fa40*/  R2UR UR8, R8 ;  /* 0x00000000080872ca */ /* 0x000fe200000e0000 */
[----:B-----5:R-:W-:-:S04]  /*fa50*/  IMAD R8, R0, 0x40, R7 ;  /* 0x0000004000087824 */ /* 0x020fc800078e0207 */
[----:B------:R-:W-:-:S05]  /*fa60*/  VIADD R8, R8, 0xffffffc0 ;  /* 0xffffffc008087836 */ /* 0x000fca0000000000 */
[----:B------:R-:W-:-:S03]  /*fa70*/  R2UR UR11, R8 ;  /* 0x00000000080b72ca */ /* 0x000fc600000e0000 */
[----:B------:R-:W-:-:S10]  /*fa80*/  UIADD3 UR8, UR8, 0x22400, URZ ;  /* 0x0002240008087890 */ /* 0x000fd4000fffe03f */
[----:B------:R1:W-:Y:S01]  /*fa90*/  UTMALDG.4D [UR8], [UR4], desc[UR6] ;  /* 0x00000608040075b4 */ /* 0x0003e20008019000 */
[----:B------:R-:W2:Y:S02]  /*faa0*/  SYNCS.PHASECHK.TRANS64.TRYWAIT P0, [R6+URZ+0x28cc0], R9 ;  /* 0x028cc009060075a7 */ /* 0x000ea4000800017f */
[----:B-12---:R-:W-:Y:S05]  /*fab0*/  @!P0 BRA `(.L_x_3257) ;  /* 0x0000005400008947 */ /* 0x006fea0003800000 */
.L_x_3377:
        /* <DEDUP_REMOVED lines=8> */
.L_x_3258:
        /* <DEDUP_REMOVED lines=15> */
[----:B------:R-:W-:Y:S01]  /*fc30*/  UMOV UR22, 0x140 ;  /* 0x0000014000167882 */ /* 0x000fe20000000000 */
[----:B--2---:R-:W-:-:S04]  /*fc40*/  LEA R6, R9, R5, 0x10 ;  /* 0x0000000509067211 */ /* 0x004fc800078e80ff */
[----:B------:R-:W-:-:S13]  /*fc50*/  R2UR UR14, R6 ;  /* 0x00000000060e72ca */ /* 0x000fda00000e0000 */
[----:B------:R-:W-:Y:S02]  /*fc60*/  UIADD3 UR8, UR14, 0x400, URZ ;  /* 0x000004000e087890 */ /* 0x000fe4000fffe03f */
        /* <DEDUP_REMOVED lines=10> */
[----:B------:R-:W-:Y:S01]  /*fd10*/  UMOV UR10, UR18 ;  /* 0x00000012000a7c82 */ /* 0x000fe20008000000 */
[----:B------:R-:W-:Y:S01]  /*fd20*/  UIADD3 UR17, UR14, 0xc400, URZ ;  /* 0x0000c4000e117890 */ /* 0x000fe2000fffe03f */
[----:B------:R0:W-:Y:S02]  /*fd30*/  UTMALDG.4D [UR8], [UR4], desc[UR6] ;  /* 0x00000608040075b4 */ /* 0x0001e40008019000 */
        /* <DEDUP_REMOVED lines=19> */
.L_x_3254:
[----:B------:R-:W-:Y:S05]  /*fe70*/  BSYNC B1 ;  /* 0x0000000000017941 */ /* 0x000fea0003800000 */
.L_x_3253:
[----:B0-----:R-:W2:Y:S04]  /*fe80*/  LDL.LU R6, [R1+0x4] ;  /* 0x0000040001067983 */ /* 0x001ea80000300800 */
[----:B------:R-:W3:Y:S01]  /*fe90*/  LDL.LU R9, [R1+0xc] ;  /* 0x00000c0001097983 */ /* 0x000ee20000300800 */
[----:B------:R-:W-:Y:S01]  /*fea0*/  PLOP3.LUT P2, PT, PT, PT, PT, 0x8, 0x0 ;  /* 0x000000000000781c */ /* 0x000fe20003f4e170 */
[----:B--2---:R-:W-:-:S05]  /*feb0*/  VIADD R6, R6, 0x1 ;  /* 0x0000000106067836 */ /* 0x004fca0000000000 */
        /* <DEDUP_REMOVED lines=8> */
[----:B-1----:R-:W-:Y:S05]  /*ff40*/  @!P0 BRA `(.L_x_3248) ;  /* 0x0000000400c48947 */ /* 0x002fea0003800000 */
[C---:B-----5:R-:W-:Y:S01]  /*ff50*/  IMAD R6, R0.reuse, 0x40, R7 ;  /* 0x0000004000067824 */ /* 0x060fe200078e0207 */
[----:B------:R-:W-:-:S03]  /*ff60*/  IADD3 R0, R0, -0x1, RZ ;  /* 0xffffffff00007810 */ /* 0x000fc60007ffe0ff */
[----:B------:R-:W-:-:S07]  /*ff70*/  VIADD R6, R6, 0xffffff80 ;  /* 0xffffff8006067836 */ /* 0x000fce0000000000 */
.L_x_3265:
[----:B------:R-:W-:Y:S05]  /*ff80*/  YIELD ;  /* 0x0000000000007946 */ /* 0x000fea0003800000 */
[----:B------:R-:W-:Y:S04]  /*ff90*/  BSSY B1, `(.L_x_3259) ;  /* 0x000005f000017945 */ /* 0x000fe80003800000 */
[----:B-1----:R-:W-:Y:S05]  /*ffa0*/  @!P6 BRA `(.L_x_3260) ;  /* 0x000000040074e947 */ /* 0x002fea0003800000 */
[----:B------:R-:W2:Y:S04]  /*ffb0*/  LDL R7, [R1+0x4] ;  /* 0x0000040001077983 */ /* 0x000ea80000100800 */
[----:B------:R-:W3:Y:S01]  /*ffc0*/  LDL R8, [R1+0xc] ;  /* 0x00000c0001087983 */ /* 0x000ee20000100800 */
[----:B--2---:R-:W-:Y:S01]  /*ffd0*/  IMAD R7, R7, 0x8, R5 ;  /* 0x0000000807077824 */ /* 0x004fe200078e0205 */
[----:B---3--:R-:W-:-:S04]  /*ffe0*/  SHF.L.U32 R8, R8, 0x1f, RZ ;  /* 0x0000001f08087819 */ /* 0x008fc800000006ff */
[----:B------:R-:W0:Y:S02]  /*fff0*/  SYNCS.PHASECHK.TRANS64.TRYWAIT P0, [R7+URZ+0x28ca0], R8 ;  /* 0x028ca008070075a7 */ /* 0x000e24000800017f */
[----:B0-----:R-:W-:Y:S05]  /*10000*/  @!P0 BRA `(.L_x_3261) ;  /* 0x0000004c00c08947 */ /* 0x001fea0003800000 */
.L_x_3378:
        /* <DEDUP_REMOVED lines=11> */
.L_x_3262:
[----:B-1----:R-:W2:Y:S01]  /*100c0*/  LDL R9, [R1+0x4] ;  /* 0x0000040001097983 */ /* 0x002ea20000100800 */
[----:B------:R-:W-:Y:S01]  /*100d0*/  R2UR UR9, R7 ;  /* 0x00000000070972ca */ /* 0x000fe200000e0000 */
[----:B------:R-:W-:Y:S01]  /*100e0*/  UIADD3 UR4, UP0, UR38, 0x570, URZ ;  /* 0x0000057026047890 */ /* 0x000fe2000ff1e03f */
[----:B------:R-:W-:Y:S01]  /*100f0*/  R2UR UR11, R6 ;  /* 0x00000000060b72ca */ /* 0x000fe200000e0000 */
[----:B------:R-:W-:Y:S01]  /*10100*/  UMOV UR6, 0x0 ;  /* 0x0000000000067882 */ /* 0x000fe20000000000 */
[----:B------:R-:W-:Y:S01]  /*10110*/  R2UR UR12, R3 ;  /* 0x00000000030c72ca */ /* 0x000fe200000e0000 */
[----:B------:R-:W-:Y:S01]  /*10120*/  UIADD3.X UR5, URZ, UR39, URZ, UP0, !UPT ;  /* 0x000000273f057290 */ /* 0x000fe200087fe43f */
[----:B------:R-:W-:Y:S01]  /*10130*/  R2UR UR13, R2 ;  /* 0x00000000020d72ca */ /* 0x000fe200000e0000 */
[----:B------:R-:W-:Y:S01]  /*10140*/  UMOV UR7, 0x12f00000 ;  /* 0x12f0000000077882 */ /* 0x000fe20000000000 */
[----:B------:R-:W-:-:S05]  /*10150*/  UMOV UR10, URZ ;  /* 0x0000003f000a7c82 */ /* 0x000fca0008000000 */
[----:B------:R-:W-:Y:S01]  /*10160*/  UIADD3 UR9, UR9, 0x28c90, URZ ;  /* 0x00028c9009097890 */ /* 0x000fe2000fffe03f */
[----:B--2---:R-:W-:-:S04]  /*10170*/  LEA R9, R9, R5, 0xd ;  /* 0x0000000509097211 */ /* 0x004fc800078e68ff */
[----:B------:R-:W-:-:S13]  /*10180*/  R2UR UR8, R9 ;  /* 0x00000000090872ca */ /* 0x000fda00000e0000 */
[----:B------:R-:W-:-:S09]  /*10190*/  UIADD3 UR8, UR8, 0x22400, URZ ;  /* 0x0002240008087890 */ /* 0x000fd2000fffe03f */
[----:B------:R1:W-:Y:S01]  /*101a0*/  UTMALDG.4D [UR8], [UR4], desc[UR6] ;  /* 0x00000608040075b4 */ /* 0x0003e20008019000 */
[----:B------:R-:W2:Y:S02]  /*101b0*/  SYNCS.PHASECHK.TRANS64.TRYWAIT P1, [R7+URZ+0x28cc0], R8 ;  /* 0x028cc008070075a7 */ /* 0x000ea4000802017f */
[----:B-12---:R-:W-:Y:S05]  /*101c0*/  @!P1 BRA `(.L_x_3263) ;  /* 0x0000004c00649947 */ /* 0x006fea0003800000 */
.L_x_3379:
        /* <DEDUP_REMOVED lines=8> */
.L_x_3264:
        /* <DEDUP_REMOVED lines=38> */
[----:B------:R-:W-:Y:S01]  /*104b0*/  UMOV UR15, 0x180 ;  /* 0x00000180000f7882 */ /* 0x000fe20000000000 */
[----:B------:R0:W-:Y:S02]  /*104c0*/  UTMALDG.4D [UR8], [UR4], desc[UR6] ;  /* 0x00000608040075b4 */ /* 0x0001e40008019000 */
[----:B0-----:R-:W-:Y:S01]  /*104d0*/  UMOV UR8, UR16 ;  /* 0x0000001000087c82 */ /* 0x001fe20008000000 */
[----:B------:R-:W-:-:S02]  /*104e0*/  UMOV UR10, UR22 ;  /* 0x00000016000a7c82 */ /* 0x000fc40008000000 */
[----:B------:R0:W-:Y:S02]  /*104f0*/  UTMALDG.4D [UR8], [UR4], desc[UR6] ;  /* 0x00000608040075b4 */ /* 0x0001e40008019000 */
[----:B0-----:R-:W-:Y:S01]  /*10500*/  UMOV UR8, UR17 ;  /* 0x0000001100087c82 */ /* 0x001fe20008000000 */
[----:B------:R-:W-:Y:S01]  /*10510*/  UMOV UR10, UR15 ;  /* 0x0000000f000a7c82 */ /* 0x000fe20008000000 */
[----:B------:R-:W-:Y:S01]  /*10520*/  UMOV UR15, 0x1c0 ;  /* 0x000001c0000f7882 */ /* 0x000fe20000000000 */
[----:B------:R0:W-:Y:S02]  /*10530*/  UTMALDG.4D [UR8], [UR4], desc[UR6] ;  /* 0x00000608040075b4 */ /* 0x0001e40008019000 */
[----:B0-----:R-:W-:Y:S01]  /*10540*/  UMOV UR8, UR14 ;  /* 0x0000000e00087c82 */ /* 0x001fe20008000000 */
[----:B------:R-:W-:Y:S02]  /*10550*/  UMOV UR10, UR15 ;  /* 0x0000000f000a7c82 */ /* 0x000fe40008000000 */
[----:B------:R0:W-:Y:S02]  /*10560*/  UTMALDG.4D [UR8], [UR4], desc[UR6] ;  /* 0x00000608040075b4 */ /* 0x0001e40008019000 */
[----:B0-----:R-:W-:Y:S01]  /*10570*/  NOP ;  /* 0x0000000000007918 */ /* 0x001fe20000000000 */
.L_x_3260:
[----:B------:R-:W-:Y:S05]  /*10580*/  BSYNC B1 ;  /* 0x0000000000017941 */ /* 0x000fea0003800000 */
.L_x_3259:
        /* <DEDUP_REMOVED lines=13> */
.L_x_3248:
[----:B------:R-:W-:Y:S05]  /*10660*/  BSYNC B0 ;  /* 0x0000000000007941 */ /* 0x000fea0003800000 */
.L_x_3247:
[----:B-----5:R-:W2:Y:S01]  /*10670*/  LDL R7, [R1+0x2c] ;  /* 0x00002c0001077983 */ /* 0x020ea20000100800 */
[----:B------:R-:W-:Y:S05]  /*10680*/  @!P2 WARPSYNC.ALL ;  /* 0x000000000000a948 */ /* 0x000fea0003800000 */
[----:B------:R-:W-:Y:S01]  /*10690*/  BSSY B6, `(.L_x_3266) ;  /* 0x00002fe000067945 */ /* 0x000fe20003800000 */
[----:B------:R-:W-:Y:S01]  /*106a0*/  @!P2 BAR.SYNC.DEFER_BLOCKING 0xc, 0x120 ;  /* 0x030480000000ab1d */ /* 0x000fe20000010000 */
[----:B--2---:R-:W-:-:S13]  /*106b0*/  ISETP.GT.AND P0, PT, R7, RZ, PT ;  /* 0x000000ff0700720c */ /* 0x004fda0003f04270 */
[----:B------:R-:W-:Y:S05]  /*106c0*/  @P0 BRA `(.L_x_3267) ;  /* 0x0000000000440947 */ /* 0x000fea0003800000 */
[----:B------:R-:W2:Y:S02]  /*106d0*/  S2R R7, SR_TID.X ;  /* 0x0000000000077919 */ /* 0x000ea40000002100 */
[----:B--2---:R-:W-:-:S04]  /*106e0*/  LOP3.LUT R7, R7, 0x1f, RZ, 0xc0, !PT ;  /* 0x0000001f07077812 */ /* 0x004fc800078ec0ff */
[----:B------:R-:W-:-:S13]  /*106f0*/  ISETP.NE.AND P1, PT, R7, RZ, PT ;  /* 0x000000ff0700720c */ /* 0x000fda0003f25270 */
[----:B------:R-:W-:Y:S05]  /*10700*/  @P1 BRA `(.L_x_3268) ;  /* 0x0000002c00d81947 */ /* 0x000fea0003800000 */
[----:B------:R-:W2:Y:S01]  /*10710*/  S2R R7, SR_LANEID ;  /* 0x0000000000077919 */ /* 0x000ea20000000000 */
[----:B------:R-:W-:Y:S01]  /*10720*/  VOTEU.ANY UR4, UPT, PT ;  /* 0x0000000000047886 */ /* 0x000fe200038e0100 */
[----:B0-----:R-:W0:Y:S01]  /*10730*/  LDC.64 R2, c[0x0][0xc38] ;  /* 0x00030e00ff027b82 */ /* 0x001e220000000a00 */
[----:B------:R-:W2:Y:S08]  /*10740*/  FLO.U32 R0, UR4 ;  /* 0x0000000400007d00 */ /* 0x000eb000080e0000 */
[----:B------:R-:W0:Y:S01]  /*10750*/  POPC R5, UR4 ;  /* 0x0000000400057d09 */ /* 0x000e220008000000 */
[----:B--2---:R-:W-:-:S13]  /*10760*/  ISETP.EQ.U32.AND P0, PT, R0, R7, PT ;  /* 0x000000070000720c */ /* 0x004fda0003f02070 */
[----:B0-----:R-:W2:Y:S01]  /*10770*/  @P0 ATOMG.E.ADD.STRONG.GPU PT, R3, desc[UR40][R2.64], R5 ;  /* 0x00000005020309a8 */ /* 0x001ea200081ee1e8 */
[----:B------:R-:W0:Y:S02]  /*10780*/  S2R R4, SR_LTMASK ;  /* 0x0000000000047919 */ /* 0x000e240000003900 */
[----:B0-----:R-:W-:-:S04]  /*10790*/  LOP3.LUT R4, R4, UR4, RZ, 0xc0, !PT ;  /* 0x0000000404047c12 */ /* 0x001fc8000f8ec0ff */
[----:B------:R-:W0:Y:S01]  /*107a0*/  POPC R7, R4 ;  /* 0x0000000400077309 */ /* 0x000e220000000000 */
[----:B--2---:R-:W0:Y:S02]  /*107b0*/  SHFL.IDX PT, R0, R3, R0, 0x1f ;  /* 0x00001f0003007589 */ /* 0x004e2400000e0000 */
[----:B0-----:R-:W-:Y:S01]  /*107c0*/  IADD3 R16, R0, UR36, R7 ;  /* 0x0000002400107c10 */ /* 0x001fe2000fffe007 */
[----:B------:R-:W-:Y:S06]  /*107d0*/  BRA `(.L_x_3268) ;  /* 0x0000002c00a47947 */ /* 0x000fec0003800000 */
.L_x_3267:
[----:B------:R-:W2:Y:S01]  /*107e0*/  S2R R0, SR_CgaCtaId ;  /* 0x0000000000007919 */ /* 0x000ea20000008800 */
[----:B0-----:R-:W-:-:S04]  /*107f0*/  MOV R2, 0x400 ;  /* 0x0000040000027802 */ /* 0x001fc80000000f00 */
[----:B--2---:R-:W-:-:S05]  /*10800*/  LEA R3, R0, R2, 0x18 ;  /* 0x0000000200037211 */ /* 0x004fca00078ec0ff */
        /* <DEDUP_REMOVED lines=13> */
[----:B------:R-:W-:Y:S02]  /*108e0*/  IMAD.U32 R7, RZ, RZ, UR9 ;  /* 0x00000009ff077e24 */ /* 0x000fe4000f8e00ff */
[----:B------:R-:W-:-:S02]  /*108f0*/  IMAD.U32 R10, RZ, RZ, UR4 ;  /* 0x00000004ff0a7e24 */ /* 0x000fc4000f8e00ff */
[----:B-1----:R-:W-:Y:S02]  /*10900*/  IMAD.MOV.U32 R8, RZ, RZ, 0x70 ;  /* 0x00000070ff087424 */ /* 0x002fe400078e00ff */
[----:B------:R-:W-:Y:S02]  /*10910*/  IMAD.MOV.U32 R12, RZ, RZ, 0x1 ;  /* 0x00000001ff0c7424 */ /* 0x000fe400078e00ff */
[----:B------:R-:W-:-:S07]  /*10920*/  IMAD.MOV.U32 R13, RZ, RZ, RZ ;  /* 0x000000ffff0d7224 */ /* 0x000fce00078e00ff */
[----:B------:R-:W-:-:S07]  /*10930*/  LEPC R20, `(.L_x_3269) ;  /* 0x000000001014794e */ /* 0x000fce0000000000 */
[----:B0-----:R-:W-:Y:S05]  /*10940*/  CALL.ABS.NOINC R2 ;  /* 0x0000000002007343 */ /* 0x001fea0003c00000 */
.L_x_3269:
        /* <DEDUP_REMOVED lines=12> */
[----:B------:R-:W-:Y:S01]  /*10a10*/  MOV R12, 0x1 ;  /* 0x00000001000c7802 */ /* 0x000fe20000000f00 */
[----:B------:R-:W-:Y:S02]  /*10a20*/  IMAD.U32 R6, RZ, RZ, UR8 ;  /* 0x00000008ff067e24 */ /* 0x000fe4000f8e00ff */
[----:B------:R-:W-:-:S02]  /*10a30*/  IMAD.U32 R10, RZ, RZ, UR4 ;  /* 0x00000004ff0a7e24 */ /* 0x000fc4000f8e00ff */
[----:B------:R-:W-:Y:S02]  /*10a40*/  IMAD.U32 R11, RZ, RZ, UR5 ;  /* 0x00000005ff0b7e24 */ /* 0x000fe4000f8e00ff */
[----:B-1----:R-:W-:Y:S02]  /*10a50*/  IMAD.MOV.U32 R8, RZ, RZ, 0x70 ;  /* 0x00000070ff087424 */ /* 0x002fe400078e00ff */
[----:B0-----:R-:W-:-:S07]  /*10a60*/  IMAD.MOV.U32 R13, RZ, RZ, RZ ;  /* 0x000000ffff0d7224 */ /* 0x001fce00078e00ff */
[----:B------:R-:W-:-:S07]  /*10a70*/  LEPC R20, `(.L_x_3271) ;  /* 0x000000001014794e */ /* 0x000fce0000000000 */
[----:B--2---:R-:W-:Y:S05]  /*10a80*/  CALL.ABS.NOINC R2 ;  /* 0x0000000002007343 */ /* 0x004fea0003c00000 */
.L_x_3271:
        /* <DEDUP_REMOVED lines=16> */
.L_x_3270:
        /* <DEDUP_REMOVED lines=17> */
[----:B----4-:R-:W-:Y:S02]  /*10ca0*/  LEA R17, R17, R4, 0x6 ;  /* 0x0000000411117211 */ /* 0x010fe400078e30ff */
[----:B------:R-:W0:Y:S01]  /*10cb0*/  LDC R4, c[0x0][0x428] ;  /* 0x00010a00ff047b82 */ /* 0x000e220000000800 */
[----:B------:R-:W-:-:S06]  /*10cc0*/  IMAD.MOV.U32 R0, RZ, RZ, R5 ;  /* 0x000000ffff007224 */ /* 0x000fcc00078e0005 */
[----:B------:R2:W5:Y:S01]  /*10cd0*/  @P0 LDG.E R0, desc[UR40][R2.64] ;  /* 0x0000002802000981 */ /* 0x000562000c1e1900 */
[----:B------:R-:W-:Y:S02]  /*10ce0*/  PLOP3.LUT P1, PT, P6, PT, PT, 0x8, 0x0 ;  /* 0x000000000000781c */ /* 0x000fe4000372e170 */
[----:B0-----:R-:W-:Y:S01]  /*10cf0*/  ISETP.NE.AND P0, PT, R4, 0x1, PT ;  /* 0x000000010400780c */ /* 0x001fe20003f05270 */
[----:B------:R-:W-:-:S12]  /*10d00*/  IMAD.MOV.U32 R4, RZ, RZ, R18 ;  /* 0x000000ffff047224 */ /* 0x000fd800078e0012 */
[----:B--2---:R-:W0:Y:S08]  /*10d10*/  @P0 LDC R3, c[0x0][0x42c] ;  /* 0x00010b00ff030b82 */ /* 0x004e300000000800 */
[----:B------:R-:W2:Y:S01]  /*10d20*/  @P0 LDC R2, c[0x0][0x430] ;  /* 0x00010c00ff020b82 */ /* 0x000ea20000000800 */
[----:B0-----:R-:W-:-:S05]  /*10d30*/  @P0 IMAD.HI.U32 R3, R18, R3, RZ ;  /* 0x0000000312030227 */ /* 0x001fca00078e00ff */
[----:B--2---:R-:W-:Y:S02]  /*10d40*/  @P0 SHF.R.U32.HI R4, RZ, R2, R3 ;  /* 0x00000002ff040219 */ /* 0x004fe40000011603 */
[----:B------:R-:W-:-:S04]  /*10d50*/  ISETP.NE.U32.AND P0, PT, RZ, UR4, PT ;  /* 0x00000004ff007c0c */ /* 0x000fc8000bf05070 */
[----:B------:R-:W-:-:S04]  /*10d60*/  ISETP.NE.AND.EX P0, PT, RZ, UR5, PT, P0 ;  /* 0x00000005ff007c0c */ /* 0x000fc8000bf05300 */
[----:B------:R-:W-:-:S09]  /*10d70*/  SEL R2, R5, RZ, !P0 ;  /* 0x000000ff05027207 */ /* 0x000fd20004000000 */
.L_x_3272:
        /* <DEDUP_REMOVED lines=17> */
.L_x_3382:
[----:B------:R-:W2:Y:S01]  /*10e90*/  LDL R3, [R1+0x1c] ;  /* 0x00001c0001037983 */ /* 0x000ea20000100800 */
[----:B------:R-:W-:Y:S01]  /*10ea0*/  UMOV UR4, 0xffffffff ;  /* 0xffffffff00047882 */ /* 0x000fe20000000000 */
[----:B-1----:R-:W-:Y:S01]  /*10eb0*/  SHF.R.S32.HI R8, RZ, 0x1f, R0 ;  /* 0x0000001fff087819 */ /* 0x002fe20000011400 */
[----:B--2---:R-:W-:Y:S01]  /*10ec0*/  VIADD R3, R3, 0xffffffff ;  /* 0xffffffff03037836 */ /* 0x004fe20000000000 */
[----:B------:R-:W-:Y:S06]  /*10ed0*/  BRA.DIV UR4, `(.L_x_3274) ;  /* 0x0000004204687947 */ /* 0x000fec000b800000 */
[----:B------:R-:W-:-:S13]  /*10ee0*/  ELECT P6, URZ, PT ;  /* 0x00000000003f782f */ /* 0x000fda00038c0000 */
.L_x_3385:
        /* <DEDUP_REMOVED lines=24> */
.L_x_3276:
        /* <DEDUP_REMOVED lines=9> */
.L_x_3386:
        /* <DEDUP_REMOVED lines=11> */
.L_x_3278:
        /* <DEDUP_REMOVED lines=23> */
.L_x_3275:
        /* <DEDUP_REMOVED lines=30> */
.L_x_3387:
[----:B------:R-:W-:Y:S05]  /*11500*/  BSYNC B0 ;  /* 0x0000000000007941 */ /* 0x000fea0003800000 */
.L_x_3279:
[----:B------:R-:W-:Y:S04]  /*11510*/  BSSY B0, `(.L_x_3281) ;  /* 0x0000050000007945 */ /* 0x000fe80003800000 */
[----:B------:R-:W-:Y:S05]  /*11520*/  @!P6 BRA `(.L_x_3282) ;  /* 0x000000040038e947 */ /* 0x000fea0003800000 */
[----:B------:R-:W2:Y:S01]  /*11530*/  LDL R7, [R1] ;  /* 0x0000000001077983 */ /* 0x000ea20000100800 */
[----:B------:R-:W-:-:S03]  /*11540*/  MOV R9, 0x400 ;  /* 0x0000040000097802 */ /* 0x000fc60000000f00 */
[----:B0-----:R-:W3:Y:S01]  /*11550*/  LDL R5, [R1+0x8] ;  /* 0x0000080001057983 */ /* 0x001ee20000100800 */
[----:B------:R-:W0:Y:S02]  /*11560*/  S2R R10, SR_CgaCtaId ;  /* 0x00000000000a7919 */ /* 0x000e240000008800 */
[----:B0-----:R-:W-:-:S05]  /*11570*/  LEA R9, R10, R9, 0x18 ;  /* 0x000000090a097211 */ /* 0x001fca00078ec0ff */
[----:B--2---:R-:W-:Y:S01]  /*11580*/  IMAD R2, R7, 0x8, R9 ;  /* 0x0000000807027824 */ /* 0x004fe200078e0209 */
[----:B---3--:R-:W-:-:S04]  /*11590*/  SHF.L.U32 R5, R5, 0x1f, RZ ;  /* 0x0000001f05057819 */ /* 0x008fc800000006ff */
[----:B------:R-:W0:Y:S02]  /*115a0*/  SYNCS.PHASECHK.TRANS64.TRYWAIT P0, [R2+URZ+0x28c60], R5 ;  /* 0x028c6005020075a7 */ /* 0x000e24000800017f */
[----:B0-----:R-:W-:Y:S05]  /*115b0*/  @!P0 BRA `(.L_x_3283) ;  /* 0x0000003c00048947 */ /* 0x001fea0003800000 */
.L_x_3388:
        /* <DEDUP_REMOVED lines=11> */
.L_x_3284:
        /* <DEDUP_REMOVED lines=44> */
[----:B------:R-:W-:-:S02]  /*11930*/  UMOV UR10, UR21 ;  /* 0x00000015000a7c82 */ /* 0x000fc40008000000 */
[----:B------:R0:W-:Y:S01]  /*11940*/  UTMALDG.4D [UR8], [UR4], desc[UR6] ;  /* 0x00000608040075b4 */ /* 0x0001e20008019000 */
        /* <DEDUP_REMOVED lines=12> */
.L_x_3282:
[----:B------:R-:W-:Y:S05]  /*11a10*/  BSYNC B0 ;  /* 0x0000000000007941 */ /* 0x000fea0003800000 */
.L_x_3281:
        /* <DEDUP_REMOVED lines=46> */
.L_x_3291:
[----:B------:R-:W2:Y:S01]  /*11d00*/  S2R R7, SR_CgaCtaId ;  /* 0x0000000000077919 */ /* 0x000ea20000008800 */
[----:B------:R-:W-:-:S04]  /*11d10*/  MOV R2, 0x400 ;  /* 0x0000040000027802 */ /* 0x000fc80000000f00 */
[----:B--2---:R-:W-:Y:S02]  /*11d20*/  LEA R2, R7, R2, 0x18 ;  /* 0x0000000207027211 */ /* 0x004fe400078ec0ff */
[----:B------:R-:W-:-:S03]  /*11d30*/  SHF.L.U32 R7, R12, 0x1f, RZ ;  /* 0x0000001f0c077819 */ /* 0x000fc600000006ff */
[----:B------:R-:W-:-:S04]  /*11d40*/  IMAD R2, R13, 0x8, R2 ;  /* 0x000000080d027824 */ /* 0x000fc800078e0202 */
[----:B------:R-:W2:Y:S02]  /*11d50*/  SYNCS.PHASECHK.TRANS64.TRYWAIT P0, [R2+URZ+0x28c40], R7 ;  /* 0x028c4007020075a7 */ /* 0x000ea4000800017f */
[----:B--2---:R-:W-:Y:S05]  /*11d60*/  @!P0 BRA `(.L_x_3292) ;  /* 0x00000034002c8947 */ /* 0x004fea0003800000 */
.L_x_3389:
[----:B------:R-:W3:Y:S02]  /*11d70*/  S2R R10, SR_TID.X ;  /* 0x00000000000a7919 */ /* 0x000ee40000002100 */
[----:B---3--:R-:W-:-:S04]  /*11d80*/  LOP3.LUT R10, R10, 0x7f, RZ, 0xc0, !PT ;  /* 0x0000007f0a0a7812 */ /* 0x008fc800078ec0ff */
[----:B------:R-:W-:-:S13]  /*11d90*/  ISETP.NE.AND P1, PT, R10, RZ, PT ;  /* 0x000000ff0a00720c */ /* 0x000fda0003f25270 */
        /* <DEDUP_REMOVED lines=8> */
.L_x_3293:
[----:B---3--:R-:W3:Y:S01]  /*11e20*/  LDL R10, [R1] ;  /* 0x00000000010a7983 */ /* 0x008ee20000100800 */
[----:B0-----:R-:W-:-:S03]  /*11e30*/  MOV R12, 0x400 ;  /* 0x00000400000c7802 */ /* 0x001fc60000000f00 */
[----:B------:R-:W4:Y:S01]  /*11e40*/  LDL R11, [R1+0x10] ;  /* 0x00001000010b7983 */ /* 0x000f220000100800 */
[----:B------:R-:W0:Y:S01]  /*11e50*/  S2R R13, SR_CgaCtaId ;  /* 0x00000000000d7919 */ /* 0x000e220000008800 */
        /* <DEDUP_REMOVED lines=8> */
[----:B------:R-:W-:Y:S01]  /*11ee0*/  UMOV UR7, 0x14f00000 ;  /* 0x14f0000000077882 */ /* 0x000fe20000000000 */
[----:B------:R-:W-:Y:S01]  /*11ef0*/  UMOV UR10, URZ ;  /* 0x0000003f000a7c82 */ /* 0x000fe20008000000 */
[----:B---3--:R-:W-:-:S05]  /*11f00*/  IMAD R10, R10, 0x2000, R12 ;  /* 0x000020000a0a7824 */ /* 0x008fca00078e020c */
[----:B------:R-:W-:Y:S02]  /*11f10*/  R2UR UR8, R10 ;  /* 0x000000000a0872ca */ /* 0x000fe400000e0000 */
[----:B----4-:R-:W-:-:S04]  /*11f20*/  LEA R5, R5, R11, 0x6 ;  /* 0x0000000b05057211 */ /* 0x010fc800078e30ff */
[----:B------:R-:W-:-:S07]  /*11f30*/  R2UR UR11, R5 ;  /* 0x00000000050b72ca */ /* 0x000fce00000e0000 */
[----:B------:R-:W-:-:S09]  /*11f40*/  UIADD3 UR8, UR8, 0x22400, URZ ;  /* 0x0002240008087890 */ /* 0x000fd2000fffe03f */
[----:B------:R0:W-:Y:S01]  /*11f50*/  UTMALDG.4D [UR8], [UR4], desc[UR6] ;  /* 0x00000608040075b4 */ /* 0x0001e20008019000 */
[----:B------:R-:W3:Y:S02]  /*11f60*/  SYNCS.PHASECHK.TRANS64.TRYWAIT P0, [R2+URZ+0x28c60], R7 ;  /* 0x028c6007020075a7 */ /* 0x000ee4000800017f */
[----:B0--3--:R-:W-:Y:S05]  /*11f70*/  @!P0 BRA `(.L_x_3294) ;  /* 0x0000003000bc8947 */ /* 0x009fea0003800000 */
.L_x_3390:
[----:B------:R-:W-:Y:S05]  /*11f80*/  @P1 BRA `(.L_x_3295) ;  /* 0x00000000001c1947 */ /* 0x000fea0003800000 */
[----:B------:R-:W3:Y:S01]  /*11f90*/  S2R R10, SR_TID.X ;  /* 0x00000000000a7919 */ /* 0x000ee20000002100 */
[----:B0-2---:R-:W-:-:S04]  /*11fa0*/  IMAD.MOV.U32 R7, RZ, RZ, 0x10000 ;  /* 0x00010000ff077424 */ /* 0x005fc800078e00ff */
[----:B------:R4:W-:Y:S01]  /*11fb0*/  SYNCS.ARRIVE.TRANS64 RZ, [R2+URZ+0x28c50], R7 ;  /* 0x028c500702ff79a7 */ /* 0x0009e2000800003f */
[----:B---3--:R-:W-:-:S04]  /*11fc0*/  LOP3.LUT R10, R10, 0x1f, RZ, 0xc0, !PT ;  /* 0x0000001f0a0a7812 */ /* 0x008fc800078ec0ff */
[----:B------:R-:W-:-:S13]  /*11fd0*/  ISETP.NE.AND P0, PT, R10, RZ, PT ;  /* 0x000000ff0a00720c */ /* 0x000fda0003f05270 */
[----:B----4-:R-:W-:Y:S05]  /*11fe0*/  @!P0 BRA `(.L_x_3295) ;  /* 0x0000000000048947 */ /* 0x010fea0003800000 */
[----:B------:R-:W-:Y:S01]  /*11ff0*/  BPT.TRAP 0x1 ;  /* 0x000000040000795c */ /* 0x000fe20000300000 */
.L_x_3295:
[----:B0-2---:R-:W2:Y:S01]  /*12000*/  LDL R7, [R1] ;  /* 0x0000000001077983 */ /* 0x005ea20000100800 */
[----:B------:R-:W-:Y:S01]  /*12010*/  MOV R10, 0x400 ;  /* 0x00000400000a7802 */ /* 0x000fe20000000f00 */
[----:B------:R-:W0:Y:S01]  /*12020*/  S2R R11, SR_CgaCtaId ;  /* 0x00000000000b7919 */ /* 0x000e220000008800 */
[----:B------:R-:W-:Y:S01]  /*12030*/  R2UR UR9, R2 ;  /* 0x00000000020972ca */ /* 0x000fe200000e0000 */
[----:B------:R-:W-:Y:S01]  /*12040*/  UIADD3 UR4, UP0, UR38, 0x470, URZ ;  /* 0x0000047026047890 */ /* 0x000fe2000ff1e03f */
[----:B------:R-:W-:Y:S02]  /*12050*/  R2UR UR11, R5 ;  /* 0x00000000050b72ca */ /* 0x000fe400000e0000 */
[----:B------:R-:W-:Y:S02]  /*12060*/  R2UR UR12, R4 ;  /* 0x00000000040c72ca */ /* 0x000fe400000e0000 */
[----:B------:R-:W-:Y:S01]  /*12070*/  R2UR UR13, R6 ;  /* 0x00000000060d72ca */ /* 0x000fe200000e0000 */
[----:B------:R-:W-:Y:S01]  /*12080*/  UIADD3.X UR5, URZ, UR39, URZ, UP0, !UPT ;  /* 0x000000273f057290 */ /* 0x000fe200087fe43f */
[----:B0-----:R-:W-:-:S05]  /*12090*/  LEA R10, R11, R10, 0x18 ;  /* 0x0000000a0b0a7211 */ /* 0x001fca00078ec0ff */
        /* <DEDUP_REMOVED lines=43> */
[----:B--2---:R-:W-:Y:S01]  /*12350*/  NOP ;  /* 0x0000000000007918 */ /* 0x004fe20000000000 */
.L_x_3290:
[----:B------:R-:W-:Y:S05]  /*12360*/  BSYNC B2 ;  /* 0x0000000000027941 */ /* 0x000fea0003800000 */
.L_x_3289:
[----:B------:R-:W2:Y:S02]  /*12370*/  LDL.LU R2, [R1+0x1c] ;  /* 0x00001c0001027983 */ /* 0x000ea40000300800 */
[----:B--2---:R-:W-:-:S07]  /*12380*/  VIADD R5, R2, 0xfffffffd ;  /* 0xfffffffd02057836 */ /* 0x004fce0000000000 */
.L_x_3288:
[----:B------:R-:W-:Y:S05]  /*12390*/  BSYNC B1 ;  /* 0x0000000000017941 */ /* 0x000fea0003800000 */
.L_x_3287:
[----:B------:R-:W-:-:S04]  /*123a0*/  IADD3 R2, -R9, RZ, RZ ;  /* 0x000000ff09027210 */ /* 0x000fc80007ffe1ff */
[----:B------:R-:W-:-:S13]  /*123b0*/  ISETP.NE.AND P0, PT, R3, R2, PT ;  /* 0x000000020300720c */ /* 0x000fda0003f05270 */
[----:B------:R-:W-:Y:S05]  /*123c0*/  @!P0 BRA `(.L_x_3286) ;  /* 0x0000001000388947 */ /* 0x000fea0003800000 */
.L_x_3310:
[----:B--2---:R-:W2:Y:S04]  /*123d0*/  LDL.LU R3, [R1] ;  /* 0x0000000001037983 */ /* 0x004ea80000300800 */
        /* <DEDUP_REMOVED lines=8> */
[----:B------:R-:W-:Y:S06]  /*12460*/  @!P6 BRA `(.L_x_3297) ;  /* 0x0000000400e8e947 */ /* 0x000fec0003800000 */
[----:B------:R-:W-:Y:S01]  /*12470*/  ULDC.64 UR4, c[0x0][0x3f8] ;  /* 0x0000fe0000047ab9 */ /* 0x000fe20000000a00 */
[----:B------:R-:W-:Y:S01]  /*12480*/  IMAD.MOV.U32 R11, RZ, RZ, R5 ;  /* 0x000000ffff0b7224 */ /* 0x000fe200078e0005 */
[----:B------:R-:W-:-:S04]  /*12490*/  ISETP.NE.U32.AND P0, PT, RZ, UR4, PT ;  /* 0x00000004ff007c0c */ /* 0x000fc8000bf05070 */
[----:B------:R-:W-:-:S13]  /*124a0*/  ISETP.NE.AND.EX P0, PT, RZ, UR5, PT, P0 ;  /* 0x00000005ff007c0c */ /* 0x000fda000bf05300 */
[----:B------:R-:W-:Y:S05]  /*124b0*/  @!P0 BRA `(.L_x_3298) ;  /* 0x0000000000448947 */ /* 0x000fea0003800000 */
[----:B------:R-:W2:Y:S01]  /*124c0*/  LDC R11, c[0x0][0x41c] ;  /* 0x00010700ff0b7b82 */ /* 0x000ea20000000800 */
[----:B------:R-:W-:Y:S01]  /*124d0*/  ULDC.64 UR6, c[0x0][0x408] ;  /* 0x0001020000067ab9 */ /* 0x000fe20000000a00 */
[----:B--2---:R-:W-:-:S13]  /*124e0*/  ISETP.NE.AND P0, PT, R11, 0x1, PT ;  /* 0x000000010b00780c */ /* 0x004fda0003f05270 */
[----:B------:R-:W2:Y:S02]  /*124f0*/  @P0 LDC.64 R2, c[0x0][0x420] ;  /* 0x00010800ff020b82 */ /* 0x000ea40000000a00 */
[----:B--2---:R-:W-:-:S04]  /*12500*/  @P0 IMAD.HI.U32 R6, R5, R2, RZ ;  /* 0x0000000205060227 */ /* 0x004fc800078e00ff */
        /* <DEDUP_REMOVED lines=12> */
.L_x_3298:
[----:B------:R-:W3:Y:S01]  /*125d0*/  S2R R3, SR_CgaCtaId ;  /* 0x0000000000037919 */ /* 0x000ee20000008800 */
[----:B------:R-:W-:-:S04]  /*125e0*/  MOV R2, 0x400 ;  /* 0x0000040000027802 */ /* 0x000fc80000000f00 */
[----:B---3--:R-:W-:Y:S02]  /*125f0*/  LEA R2, R3, R2, 0x18 ;  /* 0x0000000203027211 */ /* 0x008fe400078ec0ff */
[----:B------:R-:W-:-:S03]  /*12600*/  SHF.L.U32 R3, R10, 0x1f, RZ ;  /* 0x0000001f0a037819 */ /* 0x000fc600000006ff */
[----:B------:R-:W-:-:S04]  /*12610*/  IMAD R2, R9, 0x8, R2 ;  /* 0x0000000809027824 */ /* 0x000fc800078e0202 */
[----:B------:R-:W3:Y:S02]  /*12620*/  SYNCS.PHASECHK.TRANS64.TRYWAIT P0, [R2+URZ+0x28c40], R3 ;  /* 0x028c4003020075a7 */ /* 0x000ee4000800017f */
[----:B---3--:R-:W-:Y:S05]  /*12630*/  @!P0 BRA `(.L_x_3299) ;  /* 0x0000002c00208947 */ /* 0x008fea0003800000 */
.L_x_3391:
[----:B--2---:R-:W2:Y:S02]  /*12640*/  S2R R7, SR_TID.X ;  /* 0x0000000000077919 */ /* 0x004ea40000002100 */
[----:B--2---:R-:W-:-:S04]  /*12650*/  LOP3.LUT R7, R7, 0x7f, RZ, 0xc0, !PT ;  /* 0x0000007f07077812 */ /* 0x004fc800078ec0ff */
[----:B------:R-:W-:-:S13]  /*12660*/  ISETP.NE.AND P0, PT, R7, RZ, PT ;  /* 0x000000ff0700720c */ /* 0x000fda0003f05270 */
[----:B------:R-:W-:Y:S05]  /*12670*/  @P0 BRA `(.L_x_3300) ;  /* 0x00000000001c0947 */ /* 0x000fea0003800000 */
[----:B------:R-:W2:Y:S02]  /*12680*/  S2R R7, SR_TID.X ;  /* 0x0000000000077919 */ /* 0x000ea40000002100 */
[----:B--2---:R-:W-:-:S04]  /*12690*/  LOP3.LUT R7, R7, 0x1f, RZ, 0xc0, !PT ;  /* 0x0000001f07077812 */ /* 0x004fc800078ec0ff */
[----:B------:R-:W-:Y:S01]  /*126a0*/  ISETP.NE.AND P1, PT, R7, RZ, PT ;  /* 0x000000ff0700720c */ /* 0x000fe20003f25270 */
[----:B------:R-:W-:-:S04]  /*126b0*/  IMAD.MOV.U32 R7, RZ, RZ, 0x2000 ;  /* 0x00002000ff077424 */ /* 0x000fc800078e00ff */
[----:B------:R2:W-:Y:S08]  /*126c0*/  SYNCS.ARRIVE.TRANS64 RZ, [R2+URZ+0x28c30], R7 ;  /* 0x028c300702ff79a7 */ /* 0x0005f0000800003f */
[----:B------:R-:W-:Y:S05]  /*126d0*/  @!P1 BRA `(.L_x_3300) ;  /* 0x0000000000049947 */ /* 0x000fea0003800000 */
[----:B------:R-:W-:Y:S01]  /*126e0*/  BPT.TRAP 0x1 ;  /* 0x000000040000795c */ /* 0x000fe20000300000 */
.L_x_3300:
[----:B0-----:R-:W4:Y:S01]  /*126f0*/  LDL R12, [R1+0x10] ;  /* 0x00001000010c7983 */ /* 0x001f220000100800 */
[----:B--2---:R-:W-:Y:S01]  /*12700*/  MOV R7, 0x400 ;  /* 0x0000040000077802 */ /* 0x004fe20000000f00 */
[----:B------:R-:W0:Y:S01]  /*12710*/  S2R R13, SR_CgaCtaId ;  /* 0x00000000000d7919 */ /* 0x000e220000008800 */
[----:B------:R-:W-:Y:S01]  /*12720*/  R2UR UR9, R2 ;  /* 0x00000000020972ca */ /* 0x000fe200000e0000 */
[----:B------:R-:W-:Y:S01]  /*12730*/  UIADD3 UR4, UP0, UR38, 0x370, URZ ;  /* 0x0000037026047890 */ /* 0x000fe2000ff1e03f */
[----:B------:R-:W-:Y:S02]  /*12740*/  R2UR UR12, R4 ;  /* 0x00000000040c72ca */ /* 0x000fe400000e0000 */
[----:B-----5:R-:W-:Y:S01]  /*12750*/  R2UR UR13, R6 ;  /* 0x00000000060d72ca */ /* 0x020fe200000e0000 */
[----:B------:R-:W-:Y:S01]  /*12760*/  UIADD3.X UR5, URZ, UR39, URZ, UP0, !UPT ;  /* 0x000000273f057290 */ /* 0x000fe200087fe43f */
[----:B0-----:R-:W-:-:S04]  /*12770*/  LEA R7, R13, R7, 0x18 ;  /* 0x000000070d077211 */ /* 0x001fc800078ec0ff */
[----:B------:R-:W-:-:S04]  /*12780*/  LEA R7, R9, R7, 0xd ;  /* 0x0000000709077211 */ /* 0x000fc800078e68ff */
[----:B------:R-:W-:Y:S01]  /*12790*/  R2UR UR8, R7 ;  /* 0x00000000070872ca */ /* 0x000fe200000e0000 */
[----:B------:R-:W-:Y:S01]  /*127a0*/  UIADD3 UR9, UR9, 0x28c30, URZ ;  /* 0x00028c3009097890 */ /* 0x000fe2000fffe03f */
[----:B------:R-:W-:Y:S01]  /*127b0*/  UMOV UR6, 0x0 ;  /* 0x0000000000067882 */ /* 0x000fe20000000000 */
[----:B------:R-:W-:Y:S01]  /*127c0*/  UMOV UR7, 0x14f00000 ;  /* 0x14f0000000077882 */ /* 0x000fe20000000000 */
[----:B------:R-:W-:-:S09]  /*127d0*/  UMOV UR10, URZ ;  /* 0x0000003f000a7c82 */ /* 0x000fd20008000000 */
[----:B------:R-:W-:Y:S01]  /*127e0*/  UIADD3 UR8, UR8, 0x22400, URZ ;  /* 0x0002240008087890 */ /* 0x000fe2000fffe03f */
[----:B----4-:R-:W-:-:S05]  /*127f0*/  IMAD R7, R11, 0x40, R12 ;  /* 0x000000400b077824 */ /* 0x010fca00078e020c */
[----:B------:R-:W-:-:S13]  /*12800*/  R2UR UR11, R7 ;  /* 0x00000000070b72ca */ /* 0x000fda00000e0000 */
[----:B------:R0:W-:Y:S01]  /*12810*/  UTMALDG.4D [UR8], [UR4], desc[UR6] ;  /* 0x00000608040075b4 */ /* 0x0001e20008019000 */
[----:B------:R-:W2:Y:S02]  /*12820*/  SYNCS.PHASECHK.TRANS64.TRYWAIT P1, [R2+URZ+0x28c60], R3 ;  /* 0x028c6003020075a7 */ /* 0x000ea4000802017f */
[----:B0-2---:R-:W-:Y:S05]  /*12830*/  @!P1 BRA `(.L_x_3301) ;  /* 0x0000002800b49947 */ /* 0x005fea0003800000 */
.L_x_3392:
[----:B------:R-:W-:Y:S05]  /*12840*/  @P0 BRA `(.L_x_3302) ;  /* 0x00000000001c0947 */ /* 0x000fea0003800000 */
[----:B------:R-:W2:Y:S01]  /*12850*/  S2R R11, SR_TID.X ;  /* 0x00000000000b7919 */ /* 0x000ea20000002100 */
[----:B0--3--:R-:W-:-:S04]  /*12860*/  IMAD.MOV.U32 R3, RZ, RZ, 0x10000 ;  /* 0x00010000ff037424 */ /* 0x009fc800078e00ff */
[----:B------:R4:W-:Y:S01]  /*12870*/  SYNCS.ARRIVE.TRANS64 RZ, [R2+URZ+0x28c50], R3 ;  /* 0x028c500302ff79a7 */ /* 0x0009e2000800003f */
[----:B--2---:R-:W-:-:S04]  /*12880*/  LOP3.LUT R11, R11, 0x1f, RZ, 0xc0, !PT ;  /* 0x0000001f0b0b7812 */ /* 0x004fc800078ec0ff */
[----:B------:R-:W-:-:S13]  /*12890*/  ISETP.NE.AND P1, PT, R11, RZ, PT ;  /* 0x000000ff0b00720c */ /* 0x000fda0003f25270 */
[----:B----4-:R-:W-:Y:S05]  /*128a0*/  @!P1 BRA `(.L_x_3302) ;  /* 0x0000000000049947 */ /* 0x010fea0003800000 */
[----:B------:R-:W-:Y:S01]  /*128b0*/  BPT.TRAP 0x1 ;  /* 0x000000040000795c */ /* 0x000fe20000300000 */
.L_x_3302:
[----:B------:R-:W2:Y:S01]  /*128c0*/  S2R R11, SR_CgaCtaId ;  /* 0x00000000000b7919 */ /* 0x000ea20000008800 */
[----:B0--3--:R-:W-:Y:S01]  /*128d0*/  MOV R3, 0x400 ;  /* 0x0000040000037802 */ /* 0x009fe20000000f00 */
        /* <DEDUP_REMOVED lines=15> */
[----:B--2---:R-:W-:-:S05]  /*129d0*/  LEA R3, R11, R3, 0x18 ;  /* 0x000000030b037211 */ /* 0x004fca00078ec0ff */
[----:B------:R-:W-:-:S05]  /*129e0*/  IMAD R2, R9, 0x10000, R3 ;  /* 0x0001000009027824 */ /* 0x000fca00078e0203 */
        /* <DEDUP_REMOVED lines=33> */
[----:B--2---:R-:W-:Y:S01]  /*12c00*/  NOP ;  /* 0x0000000000007918 */ /* 0x004fe20000000000 */
.L_x_3297:
[----:B------:R-:W-:Y:S05]  /*12c10*/  BSYNC B1 ;  /* 0x0000000000017941 */ /* 0x000fea0003800000 */
.L_x_3296:
        /* <DEDUP_REMOVED lines=14> */
[----:B------:R-:W3:Y:S01]  /*12d00*/  LDC R6, c[0x0][0x41c] ;  /* 0x00010700ff067b82 */ /* 0x000ee20000000800 */
[----:B------:R-:W-:Y:S01]  /*12d10*/  ULDC.64 UR6, c[0x0][0x408] ;  /* 0x0001020000067ab9 */ /* 0x000fe20000000a00 */
[----:B---3--:R-:W-:-:S13]  /*12d20*/  ISETP.NE.AND P0, PT, R6, 0x1, PT ;  /* 0x000000010600780c */ /* 0x008fda0003f05270 */
[----:B------:R-:W3:Y:S02]  /*12d30*/  @P0 LDC.64 R2, c[0x0][0x420] ;  /* 0x00010800ff020b82 */ /* 0x000ee40000000a00 */
[----:B---3--:R-:W-:-:S04]  /*12d40*/  @P0 IMAD.HI.U32 R7, R9, R2, RZ ;  /* 0x0000000209070227 */ /* 0x008fc800078e00ff */
[----:B------:R-:W-:Y:S01]  /*12d50*/  IMAD.MOV.U32 R2, RZ, RZ, R9 ;  /* 0x000000ffff027224 */ /* 0x000fe200078e0009 */
[----:B------:R-:W-:-:S05]  /*12d60*/  @P0 SHF.R.U32.HI R2, RZ, R3, R7 ;  /* 0x00000003ff020219 */ /* 0x000fca0000011607 */
[----:B------:R-:W-:-:S04]  /*12d70*/  IMAD.MOV R3, RZ, RZ, -R2 ;  /* 0x000000ffff037224 */ /* 0x000fc800078e0a02 */
[----:B------:R-:W-:Y:S01]  /*12d80*/  IMAD R9, R6, R3, R9 ;  /* 0x0000000306097224 */ /* 0x000fe200078e0209 */
[----:B------:R-:W-:Y:S01]  /*12d90*/  SHF.R.S32.HI R3, RZ, 0x1f, R2 ;  /* 0x0000001fff037819 */ /* 0x000fe20000011402 */
[----:B------:R-:W-:-:S04]  /*12da0*/  IMAD R6, R8, UR6, RZ ;  /* 0x0000000608067c24 */ /* 0x000fc8000f8e02ff */
[C---:B------:R-:W-:Y:S02]  /*12db0*/  IMAD R6, R0.reuse, UR7, R6 ;  /* 0x0000000700067c24 */ /* 0x040fe4000f8e0206 */
[----:B------:R-:W-:-:S05]  /*12dc0*/  IMAD.WIDE.U32 R2, R0, UR6, R2 ;  /* 0x0000000600027c25 */ /* 0x000fca000f8e0002 */
[----:B------:R-:W-:Y:S02]  /*12dd0*/  IADD3 R3, R6, R3, RZ ;  /* 0x0000000306037210 */ /* 0x000fe40007ffe0ff */
[----:B------:R-:W-:-:S04]  /*12de0*/  LEA R6, P0, R2, UR4, 0x2 ;  /* 0x0000000402067c11 */ /* 0x000fc8000f8010ff */
[----:B------:R-:W-:-:S05]  /*12df0*/  LEA.HI.X R7, R2, UR5, R3, 0x2, P0 ;  /* 0x0000000502077c11 */ /* 0x000fca00080f1403 */
[----:B------:R3:W5:Y:S04]  /*12e00*/  LDG.E R6, desc[UR40][R6.64] ;  /* 0x0000002806067981 */ /* 0x000768000c1e1900 */
.L_x_3305:
[----:B------:R-:W4:Y:S01]  /*12e10*/  S2R R3, SR_CgaCtaId ;  /* 0x0000000000037919 */ /* 0x000f220000008800 */
[----:B------:R-:W-:-:S04]  /*12e20*/  MOV R2, 0x400 ;  /* 0x0000040000027802 */ /* 0x000fc80000000f00 */
[----:B----4-:R-:W-:Y:S02]  /*12e30*/  LEA R2, R3, R2, 0x18 ;  /* 0x0000000203027211 */ /* 0x010fe400078ec0ff */
[----:B------:R-:W-:-:S03]  /*12e40*/  SHF.L.U32 R3, R10, 0x1f, RZ ;  /* 0x0000001f0a037819 */ /* 0x000fc600000006ff */
[----:B------:R-:W-:-:S04]  /*12e50*/  IMAD R2, R11, 0x8, R2 ;  /* 0x000000080b027824 */ /* 0x000fc800078e0202 */
[----:B------:R-:W4:Y:S02]  /*12e60*/  SYNCS.PHASECHK.TRANS64.TRYWAIT P0, [R2+URZ+0x28c40], R3 ;  /* 0x028c4003020075a7 */ /* 0x000f24000800017f */
[----:B----4-:R-:W-:Y:S05]  /*12e70*/  @!P0 BRA `(.L_x_3306) ;  /* 0x0000002400388947 */ /* 0x010fea0003800000 */
.L_x_3393:
[----:B---3--:R-:W3:Y:S02]  /*12e80*/  S2R R7, SR_TID.X ;  /* 0x0000000000077919 */ /* 0x008ee40000002100 */
        /* <DEDUP_REMOVED lines=10> */
.L_x_3307:
[----:B---3--:R-:W3:Y:S01]  /*12f30*/  LDL R7, [R1] ;  /* 0x0000000001077983 */ /* 0x008ee20000100800 */
[----:B--2---:R-:W-:-:S03]  /*12f40*/  MOV R11, 0x400 ;  /* 0x00000400000b7802 */ /* 0x004fc60000000f00 */
[----:B------:R-:W2:Y:S01]  /*12f50*/  LDL R10, [R1+0x10] ;  /* 0x00001000010a7983 */ /* 0x000ea20000100800 */
[----:B0-----:R-:W0:Y:S01]  /*12f60*/  S2R R12, SR_CgaCtaId ;  /* 0x00000000000c7919 */ /* 0x001e220000008800 */
        /* <DEDUP_REMOVED lines=12> */
[----:B--2---:R-:W-:-:S04]  /*13030*/  LEA R9, R9, R10, 0x6 ;  /* 0x0000000a09097211 */ /* 0x004fc800078e30ff */
[----:B------:R-:W-:-:S07]  /*13040*/  R2UR UR11, R9 ;  /* 0x00000000090b72ca */ /* 0x000fce00000e0000 */
[----:B------:R-:W-:-:S09]  /*13050*/  UIADD3 UR8, UR8, 0x22400, URZ ;  /* 0x0002240008087890 */ /* 0x000fd2000fffe03f */
[----:B------:R0:W-:Y:S01]  /*13060*/  UTMALDG.4D [UR8], [UR4], desc[UR6] ;  /* 0x00000608040075b4 */ /* 0x0001e20008019000 */
[----:B------:R-:W2:Y:S02]  /*13070*/  SYNCS.PHASECHK.TRANS64.TRYWAIT P1, [R2+URZ+0x28c60], R3 ;  /* 0x028c6003020075a7 */ /* 0x000ea4000802017f */
[----:B0-2---:R-:W-:Y:S05]  /*13080*/  @!P1 BRA `(.L_x_3308) ;  /* 0x0000002000c89947 */ /* 0x005fea0003800000 */
.L_x_3394:
[----:B------:R-:W-:Y:S05]  /*13090*/  @P0 BRA `(.L_x_3309) ;  /* 0x00000000001c0947 */ /* 0x000fea0003800000 */
[----:B------:R-:W2:Y:S01]  /*130a0*/  S2R R7, SR_TID.X ;  /* 0x0000000000077919 */ /* 0x000ea20000002100 */
[----:B0---4-:R-:W-:-:S04]  /*130b0*/  IMAD.MOV.U32 R3, RZ, RZ, 0x10000 ;  /* 0x00010000ff037424 */ /* 0x011fc800078e00ff */
[----:B------:R3:W-:Y:S01]  /*130c0*/  SYNCS.ARRIVE.TRANS64 RZ, [R2+URZ+0x28c50], R3 ;  /* 0x028c500302ff79a7 */ /* 0x0007e2000800003f */
[----:B--2---:R-:W-:-:S04]  /*130d0*/  LOP3.LUT R7, R7, 0x1f, RZ, 0xc0, !PT ;  /* 0x0000001f07077812 */ /* 0x004fc800078ec0ff */
[----:B------:R-:W-:-:S13]  /*130e0*/  ISETP.NE.AND P1, PT, R7, RZ, PT ;  /* 0x000000ff0700720c */ /* 0x000fda0003f25270 */
[----:B---3--:R-:W-:Y:S05]  /*130f0*/  @!P1 BRA `(.L_x_3309) ;  /* 0x0000000000049947 */ /* 0x008fea0003800000 */
[----:B------:R-:W-:Y:S01]  /*13100*/  BPT.TRAP 0x1 ;  /* 0x000000040000795c */ /* 0x000fe20000300000 */
.L_x_3309:
[----:B0---4-:R-:W2:Y:S01]  /*13110*/  LDL R3, [R1] ;  /* 0x0000000001037983 */ /* 0x011ea20000100800 */
        /* <DEDUP_REMOVED lines=52> */
[----:B---3--:R-:W-:Y:S01]  /*13460*/  NOP ;  /* 0x0000000000007918 */ /* 0x008fe20000000000 */
.L_x_3304:
[----:B------:R-:W-:Y:S05]  /*13470*/  BSYNC B1 ;  /* 0x0000000000017941 */ /* 0x000fea0003800000 */
.L_x_3303:
[C---:B------:R-:W-:Y:S01]  /*13480*/  ISETP.GT.AND P0, PT, R5.reuse, 0x1, PT ;  /* 0x000000010500780c */ /* 0x040fe20003f04270 */
[----:B------:R-:W-:-:S12]  /*13490*/  VIADD R5, R5, 0xfffffffe ;  /* 0xfffffffe05057836 */ /* 0x000fd80000000000 */
[----:B------:R-:W-:Y:S05]  /*134a0*/  @P0 BRA `(.L_x_3310) ;  /* 0xffffffec00c80947 */ /* 0x000fea000383ffff */
.L_x_3286:
[----:B------:R-:W-:Y:S05]  /*134b0*/  BSYNC B0 ;  /* 0x0000000000007941 */ /* 0x000fea0003800000 */
.L_x_3285:
[----:B------:R-:W3:Y:S01]  /*134c0*/  LDL.LU R3, [R1] ;  /* 0x0000000001037983 */ /* 0x000ee20000300800 */
[----:B------:R-:W-:Y:S01]  /*134d0*/  BSSY B0, `(.L_x_3311) ;  /* 0x0000016000007945 */ /* 0x000fe20003800000 */
[----:B------:R-:W4:Y:S02]  /*134e0*/  S2R R2, SR_TID.X ;  /* 0x0000000000027919 */ /* 0x000f240000002100 */
[----:B----4-:R-:W-:-:S04]  /*134f0*/  LOP3.LUT R2, R2, 0x1f, RZ, 0xc0, !PT ;  /* 0x0000001f02027812 */ /* 0x010fc800078ec0ff */
[----:B------:R-:W-:Y:S02]  /*13500*/  ISETP.NE.AND P1, PT, R2, RZ, PT ;  /* 0x000000ff0200720c */ /* 0x000fe40003f25270 */
[----:B---3--:R-:W-:-:S04]  /*13510*/  IADD3 R0, R3, 0x1, RZ ;  /* 0x0000000103007810 */ /* 0x008fc80007ffe0ff */
[----:B------:R-:W-:-:S04]  /*13520*/  ISETP.NE.AND P0, PT, R0, 0x2, PT ;  /* 0x000000020000780c */ /* 0x000fc80003f05270 */
[----:B------:R-:W-:Y:S02]  /*13530*/  SEL R2, R0, RZ, P0 ;  /* 0x000000ff00027207 */ /* 0x000fe40000000000 */
[----:B------:R-:W-:-:S03]  /*13540*/  SEL R0, RZ, 0x1, P0 ;  /* 0x00000001ff007807 */ /* 0x000fc60000000000 */
[----:B------:R3:W-:Y:S01]  /*13550*/  STL [R1], R2 ;  /* 0x0000000201007387 */ /* 0x0007e20000100800 */
[----:B------:R-:W-:Y:S05]  /*13560*/  @P1 BRA `(.L_x_3312) ;  /* 0x0000000000301947 */ /* 0x000fea0003800000 */
[----:B------:R-:W4:Y:S01]  /*13570*/  S2R R7, SR_LANEID ;  /* 0x0000000000077919 */ /* 0x000f220000000000 */
[----:B------:R-:W-:Y:S01]  /*13580*/  VOTEU.ANY UR4, UPT, PT ;  /* 0x0000000000047886 */ /* 0x000fe200038e0100 */
[----:B---3--:R-:W3:Y:S01]  /*13590*/  LDC.64 R2, c[0x0][0xc38] ;  /* 0x00030e00ff027b82 */ /* 0x008ee20000000a00 */
[----:B------:R-:W4:Y:S08]  /*135a0*/  FLO.U32 R4, UR4 ;  /* 0x0000000400047d00 */ /* 0x000f3000080e0000 */
[----:B------:R-:W3:Y:S01]  /*135b0*/  POPC R5, UR4 ;  /* 0x0000000400057d09 */ /* 0x000ee20008000000 */
[----:B----4-:R-:W-:-:S13]  /*135c0*/  ISETP.EQ.U32.AND P0, PT, R4, R7, PT ;  /* 0x000000070400720c */ /* 0x010fda0003f02070 */
[----:B---3--:R-:W3:Y:S01]  /*135d0*/  @P0 ATOMG.E.ADD.STRONG.GPU PT, R3, desc[UR40][R2.64], R5 ;  /* 0x00000005020309a8 */ /* 0x008ee200081ee1e8 */
[----:B------:R-:W4:Y:S02]  /*135e0*/  S2R R6, SR_LTMASK ;  /* 0x0000000000067919 */ /* 0x000f240000003900 */
[----:B----4-:R-:W-:-:S04]  /*135f0*/  LOP3.LUT R6, R6, UR4, RZ, 0xc0, !PT ;  /* 0x0000000406067c12 */ /* 0x010fc8000f8ec0ff */
[----:B------:R-:W4:Y:S01]  /*13600*/  POPC R7, R6 ;  /* 0x0000000600077309 */ /* 0x000f220000000000 */
[----:B---3--:R-:W4:Y:S02]  /*13610*/  SHFL.IDX PT, R4, R3, R4, 0x1f ;  /* 0x00001f0403047589 */ /* 0x008f2400000e0000 */
[----:B----4-:R-:W-:-:S07]  /*13620*/  IADD3 R16, R4, UR36, R7 ;  /* 0x0000002404107c10 */ /* 0x010fce000fffe007 */
.L_x_3312:
[----:B------:R-:W-:Y:S05]  /*13630*/  BSYNC B0 ;  /* 0x0000000000007941 */ /* 0x000fea0003800000 */
.L_x_3311:
[----:B---3--:R-:W3:Y:S02]  /*13640*/  LDL.LU R2, [R1+0x8] ;  /* 0x0000080001027983 */ /* 0x008ee40000300800 */
[----:B---3--:R-:W-:-:S05]  /*13650*/  LOP3.LUT R2, R2, R0, RZ, 0x3c, !PT ;  /* 0x0000000002027212 */ /* 0x008fca00078e3cff */
[----:B------:R3:W-:Y:S02]  /*13660*/  STL [R1+0x8], R2 ;  /* 0x0000080201007387 */ /* 0x0007e40000100800 */
.L_x_3268:
[----:B------:R-:W-:Y:S05]  /*13670*/  BSYNC B6 ;  /* 0x0000000000067941 */ /* 0x000fea0003800000 */
.L_x_3266:
[----:B------:R-:W-:-:S03]  /*13680*/  UMOV UR4, 0xffffffff ;  /* 0xffffffff00047882 */ /* 0x000fc60000000000 */
[----:B------:R-:W-:Y:S05]  /*13690*/  BRA.DIV UR4, `(.L_x_3313) ;  /* 0x0000001e04587947 */ /* 0x000fea000b800000 */
[----:B------:R4:W0:Y:S04]  /*136a0*/  SHFL.IDX PT, R4, R16, RZ, 0x1f ;  /* 0x00001fff10047589 */ /* 0x00082800000e0000 */
[----:B------:R4:W0:Y:S02]  /*136b0*/  SHFL.IDX PT, R6, R16, 0x1, 0x1f ;  /* 0x00201f0010067f89 */ /* 0x00082400000e0000 */
.L_x_3398:
[----:B------:R-:W0:Y:S01]  /*136c0*/  S2R R0, SR_TID.X ;  /* 0x0000000000007919 */ /* 0x000e220000002100 */
[----:B------:R-:W-:Y:S01]  /*136d0*/  ULDC UR4, c[0x0][0xc14] ;  /* 0x0003050000047ab9 */ /* 0x000fe20000000800 */
[----:B------:R-:W-:Y:S01]  /*136e0*/  BSSY B0, `(.L_x_3314) ;  /* 0x000000b000007945 */ /* 0x000fe20003800000 */
[----:B------:R-:W-:Y:S01]  /*136f0*/  IMAD.MOV.U32 R17, RZ, RZ, RZ ;  /* 0x000000ffff117224 */ /* 0x000fe200078e00ff */
[----:B01----:R-:W-:Y:S01]  /*13700*/  LOP3.LUT R8, R0, 0x1f, RZ, 0xc0, !PT ;  /* 0x0000001f00087812 */ /* 0x003fe200078ec0ff */
[----:B------:R-:W-:-:S03]  /*13710*/  IMAD.U32 R0, RZ, RZ, UR4 ;  /* 0x00000004ff007e24 */ /* 0x000fc6000f8e00ff */
[C---:B------:R-:W-:Y:S01]  /*13720*/  ISETP.NE.AND P0, PT, R8.reuse, 0x1f, PT ;  /* 0x0000001f0800780c */ /* 0x040fe20003f05270 */
[----:B------:R-:W-:-:S05]  /*13730*/  IMAD.IADD R5, R8, 0x1, R19 ;  /* 0x0000000108057824 */ /* 0x000fca00078e0213 */
[----:B------:R-:W-:-:S13]  /*13740*/  ISETP.GE.OR P0, PT, R5, R0, !P0 ;  /* 0x000000000500720c */ /* 0x000fda0004706670 */
[----:B------:R-:W-:Y:S05]  /*13750*/  @P0 BRA `(.L_x_3315) ;  /* 0x00000000000c0947 */ /* 0x000fea0003800000 */
[----:B---3--:R-:W0:Y:S02]  /*13760*/  LDC.64 R2, c[0x0][0xc58] ;  /* 0x00031600ff027b82 */ /* 0x008e240000000a00 */
[----:B0-----:R-:W-:-:S05]  /*13770*/  IMAD.WIDE R2, R5, 0x4, R2 ;  /* 0x0000000405027825 */ /* 0x001fca00078e0202 */
[----:B------:R0:W5:Y:S02]  /*13780*/  LDG.E R17, desc[UR40][R2.64] ;  /* 0x0000002802117981 */ /* 0x000164000c1e1900 */
.L_x_3315:
[----:B------:R-:W-:Y:S05]  /*13790*/  BSYNC B0 ;  /* 0x0000000000007941 */ /* 0x000fea0003800000 */
.L_x_3314:
[----:B------:R-:W-:-:S03]  /*137a0*/  UMOV UR4, 0xffffffff ;  /* 0xffffffff00047882 */ /* 0x000fc60000000000 */
[----:B------:R-:W-:Y:S05]  /*137b0*/  BRA.DIV UR4, `(.L_x_3316) ;  /* 0x0000001e045c7947 */ /* 0x000fea000b800000 */
[----:B-----5:R-:W1:Y:S01]  /*137c0*/  SHFL.UP PT, R14, R17, 0x1, RZ ;  /* 0x04200000110e7989 */ /* 0x020e6200000e00ff */
[C---:B------:R-:W-:Y:S02]  /*137d0*/  ISETP.NE.AND P0, PT, R8.reuse, RZ, PT ;  /* 0x000000ff0800720c */ /* 0x040fe40003f05270 */
[----:B------:R-:W-:Y:S02]  /*137e0*/  ISETP.GE.U32.AND P1, PT, R8, 0x2, PT ;  /* 0x000000020800780c */ /* 0x000fe40003f26070 */
[----:B-1----:R-:W-:Y:S02]  /*137f0*/  SEL R14, R14, RZ, P0 ;  /* 0x000000ff0e0e7207 */ /* 0x002fe40000000000 */
[----:B------:R-:W-:Y:S02]  /*13800*/  ISETP.GE.U32.AND P0, PT, R8, 0x4, PT ;  /* 0x000000040800780c */ /* 0x000fe40003f06070 */
[----:B------:R-:W-:-:S05]  /*13810*/  IADD3 R13, R17, R14, RZ ;  /* 0x0000000e110d7210 */ /* 0x000fca0007ffe0ff */
[----:B------:R-:W1:Y:S02]  /*13820*/  SHFL.UP PT, R14, R13, 0x2, RZ ;  /* 0x044000000d0e7989 */ /* 0x000e6400000e00ff */
[----:B-1----:R-:W-:Y:S02]  /*13830*/  SEL R14, R14, RZ, P1 ;  /* 0x000000ff0e0e7207 */ /* 0x002fe40000800000 */
[----:B------:R-:W-:-:S03]  /*13840*/  ISETP.GE.U32.AND P1, PT, R8, 0x8, PT ;  /* 0x000000080800780c */ /* 0x000fc60003f26070 */
[----:B0-----:R-:W-:-:S05]  /*13850*/  IMAD.IADD R3, R13, 0x1, R14 ;  /* 0x000000010d037824 */ /* 0x001fca00078e020e */
[----:B------:R-:W0:Y:S02]  /*13860*/  SHFL.UP PT, R14, R3, 0x4, RZ ;  /* 0x04800000030e7989 */ /* 0x000e2400000e00ff */
[----:B0-----:R-:W-:Y:S02]  /*13870*/  SEL R14, R14, RZ, P0 ;  /* 0x000000ff0e0e7207 */ /* 0x001fe40000000000 */
[----:B------:R-:W-:-:S03]  /*13880*/  ISETP.GE.U32.AND P0, PT, R8, 0x10, PT ;  /* 0x000000100800780c */ /* 0x000fc60003f06070 */
[----:B------:R-:W-:-:S05]  /*13890*/  IMAD.IADD R5, R3, 0x1, R14 ;  /* 0x0000000103057824 */ /* 0x000fca00078e020e */
[----:B------:R-:W0:Y:S02]  /*138a0*/  SHFL.UP PT, R14, R5, 0x8, RZ ;  /* 0x05000000050e7989 */ /* 0x000e2400000e00ff */
[----:B0-----:R-:W-:-:S05]  /*138b0*/  SEL R14, R14, RZ, P1 ;  /* 0x000000ff0e0e7207 */ /* 0x001fca0000800000 */
[----:B------:R-:W-:-:S05]  /*138c0*/  IMAD.IADD R7, R5, 0x1, R14 ;  /* 0x0000000105077824 */ /* 0x000fca00078e020e */
[----:B------:R-:W3:Y:S02]  /*138d0*/  SHFL.UP PT, R14, R7, 0x10, RZ ;  /* 0x06000000070e7989 */ /* 0x000ee400000e00ff */
[----:B---3--:R-:W-:-:S04]  /*138e0*/  SEL R2, R14, RZ, P0 ;  /* 0x000000ff0e027207 */ /* 0x008fc80000000000 */
[----:B------:R-:W-:-:S05]  /*138f0*/  IADD3 R2, R7, R2, RZ ;  /* 0x0000000207027210 */ /* 0x000fca0007ffe0ff */
[----:B------:R0:W1:Y:S02]  /*13900*/  SHFL.IDX PT, R14, R2, 0x1f, 0x1f ;  /* 0x03e01f00020e7f89 */ /* 0x00006400000e0000 */
.L_x_3406:
[----:B------:R-:W-:Y:S02]  /*13910*/  ULDC UR4, c[0x0][0xc10] ;  /* 0x0003040000047ab9 */ /* 0x000fe40000000800 */
[----:B----4-:R-:W-:-:S04]  /*13920*/  IMAD.U32 R16, RZ, RZ, UR4 ;  /* 0x00000004ff107e24 */ /* 0x010fc8000f8e00ff */
[----:B-1----:R-:W-:-:S04]  /*13930*/  IMAD R3, R14, R16, RZ ;  /* 0x000000100e037224 */ /* 0x002fc800078e02ff */
[----:B------:R-:W-:-:S05]  /*13940*/  IMAD.IADD R6, R6, 0x1, R3 ;  /* 0x0000000106067824 */ /* 0x000fca00078e0203 */
[----:B------:R-:W-:-:S13]  /*13950*/  ISETP.GT.AND P0, PT, R6, R4, PT ;  /* 0x000000040600720c */ /* 0x000fda0003f04270 */
[----:B------:R-:W-:Y:S05]  /*13960*/  @P0 BRA `(.L_x_3317) ;  /* 0x0000000000b40947 */ /* 0x000fea0003800000 */
[----:B------:R-:W1:Y:S02]  /*13970*/  LDC R0, c[0x0][0xc14] ;  /* 0x00030500ff007b82 */ /* 0x000e640000000800 */
.L_x_3322:
[----:B------:R-:W-:-:S05]  /*13980*/  VIADD R19, R19, 0x1f ;  /* 0x0000001f13137836 */ /* 0x000fca0000000000 */
[----:B-1----:R-:W-:-:S13]  /*13990*/  ISETP.GE.AND P0, PT, R19, R0, PT ;  /* 0x000000001300720c */ /* 0x002fda0003f06270 */
[----:B------:R-:W-:Y:S05]  /*139a0*/  @P0 BRA `(.L_x_3318) ;  /* 0x00000004005c0947 */ /* 0x000fea0003800000 */
[----:B0-----:R-:W0:Y:S01]  /*139b0*/  S2R R2, SR_TID.X ;  /* 0x0000000000027919 */ /* 0x001e220000002100 */
[----:B------:R-:W-:Y:S01]  /*139c0*/  BSSY B0, `(.L_x_3319) ;  /* 0x000000a000007945 */ /* 0x000fe20003800000 */
[----:B------:R-:W-:Y:S01]  /*139d0*/  IMAD.MOV.U32 R17, RZ, RZ, RZ ;  /* 0x000000ffff117224 */ /* 0x000fe200078e00ff */
[----:B0-----:R-:W-:-:S04]  /*139e0*/  LOP3.LUT R8, R2, 0x1f, RZ, 0xc0, !PT ;  /* 0x0000001f02087812 */ /* 0x001fc800078ec0ff */
[C---:B------:R-:W-:Y:S02]  /*139f0*/  ISETP.NE.AND P1, PT, R8.reuse, 0x1f, PT ;  /* 0x0000001f0800780c */ /* 0x040fe40003f25270 */
[----:B------:R-:W-:-:S04]  /*13a00*/  IADD3 R5, R8, R19, RZ ;  /* 0x0000001308057210 */ /* 0x000fc80007ffe0ff */
[----:B------:R-:W-:-:S13]  /*13a10*/  ISETP.GE.OR P0, PT, R5, R0, !P1 ;  /* 0x000000000500720c */ /* 0x000fda0004f06670 */
[----:B------:R-:W-:Y:S05]  /*13a20*/  @P0 BRA `(.L_x_3320) ;  /* 0x00000000000c0947 */ /* 0x000fea0003800000 */
[----:B------:R-:W0:Y:S02]  /*13a30*/  LDC.64 R2, c[0x0][0xc58] ;  /* 0x00031600ff027b82 */ /* 0x000e240000000a00 */
[----:B0-----:R-:W-:-:S05]  /*13a40*/  IMAD.WIDE R2, R5, 0x4, R2 ;  /* 0x0000000405027825 */ /* 0x001fca00078e0202 */
[----:B------:R0:W5:Y:S02]  /*13a50*/  LDG.E R17, desc[UR40][R2.64] ;  /* 0x0000002802117981 */ /* 0x000164000c1e1900 */
.L_x_3320:
[----:B------:R-:W-:Y:S05]  /*13a60*/  BSYNC B0 ;  /* 0x0000000000007941 */ /* 0x000fea0003800000 */
.L_x_3319:
        /* <DEDUP_REMOVED lines=10> */
[----:B------:R-:W-:-:S03]  /*13b10*/  ISETP.GE.U32.AND P1, PT, R8, 0x8, PT ;  /* 0x000000080800780c */ /* 0x000fc60003f26070 */
[----:B0-----:R-:W-:-:S05]  /*13b20*/  IMAD.IADD R3, R13, 0x1, R14 ;  /* 0x000000010d037824 */ /* 0x001fca00078e020e */
        /* <DEDUP_REMOVED lines=10> */
[----:B------:R0:W1:Y:S02]  /*13bd0*/  SHFL.IDX PT, R14, R2, 0x1f, 0x1f ;  /* 0x03e01f00020e7f89 */ /* 0x00006400000e0000 */
.L_x_3414:
[----:B------:R-:W-:Y:S02]  /*13be0*/  ULDC UR4, c[0x0][0xc10] ;  /* 0x0003040000047ab9 */ /* 0x000fe40000000800 */
[----:B------:R-:W-:-:S04]  /*13bf0*/  IMAD.U32 R16, RZ, RZ, UR4 ;  /* 0x00000004ff107e24 */ /* 0x000fc8000f8e00ff */
[----:B-1----:R-:W-:-:S05]  /*13c00*/  IMAD R3, R14, R16, RZ ;  /* 0x000000100e037224 */ /* 0x002fca00078e02ff */
[----:B------:R-:W-:-:S04]  /*13c10*/  IADD3 R6, R3, R6, RZ ;  /* 0x0000000603067210 */ /* 0x000fc80007ffe0ff */
[----:B------:R-:W-:-:S13]  /*13c20*/  ISETP.GT.AND P0, PT, R6, R4, PT ;  /* 0x000000040600720c */ /* 0x000fda0003f04270 */
[----:B------:R-:W-:Y:S05]  /*13c30*/  @!P0 BRA `(.L_x_3322) ;  /* 0xfffffffc00508947 */ /* 0x000fea000383ffff */
.L_x_3317:
[----:B------:R-:W-:Y:S01]  /*13c40*/  IMAD.IADD R6, R6, 0x1, -R3 ;  /* 0x0000000106067824 */ /* 0x000fe200078e0a03 */
[----:B------:R-:W-:-:S03]  /*13c50*/  UMOV UR4, 0xffffffff ;  /* 0xffffffff00047882 */ /* 0x000fc60000000000 */
[----:B------:R-:W-:-:S05]  /*13c60*/  IMAD R3, R2, R16, R6 ;  /* 0x0000001002037224 */ /* 0x000fca00078e0206 */
[----:B------:R-:W-:Y:S01]  /*13c70*/  ISETP.GT.AND P6, PT, R3, R4, PT ;  /* 0x000000040300720c */ /* 0x000fe20003fc4270 */
[----:B------:R-:W-:-:S12]  /*13c80*/  BRA.DIV UR4, `(.L_x_3323) ;  /* 0x0000001e04c87947 */ /* 0x000fd8000b800000 */
[----:B------:R-:W-:-:S04]  /*13c90*/  VOTE.ANY R3, PT, !P6 ;  /* 0x0000000000037806 */ /* 0x000fc800070e0100 */
[----:B------:R-:W1:Y:S02]  /*13ca0*/  POPC R5, R3 ;  /* 0x0000000300057309 */ /* 0x000e640000000000 */
[----:B-1----:R1:W3:Y:S02]  /*13cb0*/  SHFL.IDX PT, R17, R17, R5, 0x1f ;  /* 0x00001f0511117589 */ /* 0x0022e400000e0000 */
.L_x_3418:
[----:B------:R-:W-:Y:S01]  /*13cc0*/  ISETP.NE.AND P0, PT, R3, RZ, PT ;  /* 0x000000ff0300720c */ /* 0x000fe20003f05270 */
[----:B------:R-:W-:-:S12]  /*13cd0*/  IMAD.MOV.U32 R14, RZ, RZ, RZ ;  /* 0x000000ffff0e7224 */ /* 0x000fd800078e00ff */
[----:B------:R-:W-:Y:S05]  /*13ce0*/  @!P0 BRA `(.L_x_3324) ;  /* 0x0000000000108947 */ /* 0x000fea0003800000 */
[----:B------:R-:W-:Y:S01]  /*13cf0*/  UMOV UR4, 0xffffffff ;  /* 0xffffffff00047882 */ /* 0x000fe20000000000 */
[----:B------:R-:W-:Y:S02]  /*13d00*/  VIADD R12, R5, 0xffffffff ;  /* 0xffffffff050c7836 */ /* 0x000fe40000000000 */
[----:B------:R-:W-:Y:S05]  /*13d10*/  BRA.DIV UR4, `(.L_x_3325) ;  /* 0x0000001e04ec7947 */ /* 0x000fea000b800000 */
[----:B------:R4:W0:Y:S02]  /*13d20*/  SHFL.IDX PT, R14, R2, R12, 0x1f ;  /* 0x00001f0c020e7589 */ /* 0x00082400000e0000 */
.L_x_3324:
[----:B0-----:R-:W-:Y:S01]  /*13d30*/  IMAD R16, R14, R16, R6 ;  /* 0x000000100e107224 */ /* 0x001fe200078e0206 */
[----:B---3--:R-:W-:Y:S01]  /*13d40*/  IABS R6, R17 ;  /* 0x0000001100067213 */ /* 0x008fe20000000000 */
[----:B----4-:R-:W-:Y:S02]  /*13d50*/  IMAD.MOV.U32 R2, RZ, RZ, RZ ;  /* 0x000000ffff027224 */ /* 0x010fe400078e00ff */
[----:B------:R-:W-:Y:S01]  /*13d60*/  IMAD.IADD R19, R5, 0x1, R19 ;  /* 0x0000000105137824 */ /* 0x000fe200078e0213 */
[----:B------:R-:W0:Y:S08]  /*13d70*/  I2F.RP R7, R6 ;  /* 0x0000000600077306 */ /* 0x000e300000209400 */
[----:B0-----:R-:W0:Y:S02]  /*13d80*/  MUFU.RCP R7, R7 ;  /* 0x0000000700077308 */ /* 0x001e240000001000 */
[----:B0-----:R-:W-:-:S06]  /*13d90*/  IADD3 R8, R7, 0xffffffe, RZ ;  /* 0x0ffffffe07087810 */ /* 0x001fcc0007ffe0ff */
[----:B------:R-:W0:Y:S02]  /*13da0*/  F2I.FTZ.U32.TRUNC.NTZ R3, R8 ;  /* 0x0000000800037305 */ /* 0x000e24000021f000 */
[----:B0-----:R-:W-:-:S04]  /*13db0*/  IMAD.MOV R9, RZ, RZ, -R3 ;  /* 0x000000ffff097224 */ /* 0x001fc800078e0a03 */
[----:B------:R-:W-:-:S04]  /*13dc0*/  IMAD R9, R9, R6, RZ ;  /* 0x0000000609097224 */ /* 0x000fc800078e02ff */
[----:B------:R-:W-:Y:S01]  /*13dd0*/  IMAD.HI.U32 R3, R3, R9, R2 ;  /* 0x0000000903037227 */ /* 0x000fe200078e0002 */
[----:B------:R-:W-:-:S03]  /*13de0*/  IABS R9, R17 ;  /* 0x0000001100097213 */ /* 0x000fc60000000000 */
[----:B------:R-:W-:Y:S01]  /*13df0*/  IMAD.IADD R2, R4, 0x1, -R16 ;  /* 0x0000000104027824 */ /* 0x000fe200078e0a10 */
[----:B------:R-:W-:-:S04]  /*13e00*/  IADD3 R7, RZ, -R9, RZ ;  /* 0x80000009ff077210 */ /* 0x000fc80007ffe0ff */
        /* <DEDUP_REMOVED lines=17> */
.L_x_3318:
[----:B------:R-:W-:Y:S01]  /*13f20*/  UMOV UR4, URZ ;  /* 0x0000003f00047c82 */ /* 0x000fe20008000000 */
[----:B------:R-:W-:Y:S01]  /*13f30*/  UMOV UR5, URZ ;  /* 0x0000003f00057c82 */ /* 0x000fe20008000000 */
[----:B------:R-:W-:Y:S01]  /*13f40*/  ULDC UR6, c[0x0][0xc14] ;  /* 0x0003050000067ab9 */ /* 0x000fe20000000800 */
[----:B------:R-:W-:Y:S01]  /*13f50*/  MOV R16, R4 ;  /* 0x0000000400107202 */ /* 0x000fe20000000f00 */
[----:B------:R-:W-:Y:S02]  /*13f60*/  IMAD.U32 R17, RZ, RZ, UR4 ;  /* 0x00000004ff117e24 */ /* 0x000fe4000f8e00ff */
[----:B------:R-:W-:Y:S02]  /*13f70*/  IMAD.U32 R18, RZ, RZ, UR5 ;  /* 0x00000005ff127e24 */ /* 0x000fe4000f8e00ff */
[----:B------:R-:W-:-:S07]  /*13f80*/  IMAD.U32 R19, RZ, RZ, UR6 ;  /* 0x00000006ff137e24 */ /* 0x000fce000f8e00ff */
.L_x_3326:
        /* <DEDUP_REMOVED lines=12> */
.L_x_3245:
[----:B0-----:R-:W4:Y:S01]  /*14050*/  LDL.LU R0, [R1+0x28] ;  /* 0x0000280001007983 */ /* 0x001f220000300800 */
[----:B------:R-:W-:Y:S01]  /*14060*/  BSSY B0, `(.L_x_3328) ;  /* 0x000000b000007945 */ /* 0x000fe20003800000 */
[----:B-1----:R-:W0:Y:S01]  /*14070*/  S2R R5, SR_CgaCtaId ;  /* 0x0000000000057919 */ /* 0x002e220000008800 */
[----:B----4-:R-:W-:-:S04]  /*14080*/  IADD3 R0, R0, 0x1, RZ ;  /* 0x0000000100007810 */ /* 0x010fc80007ffe0ff */
[----:B---3--:R-:W-:-:S04]  /*14090*/  LEA.HI R2, R0, R0, RZ, 0x1 ;  /* 0x0000000000027211 */ /* 0x008fc800078f08ff */
[----:B------:R-:W-:-:S05]  /*140a0*/  LOP3.LUT R3, R2, 0xfffffffe, RZ, 0xc0, !PT ;  /* 0xfffffffe02037812 */ /* 0x000fca00078ec0ff */
[----:B------:R-:W-:Y:S01]  /*140b0*/  IMAD.IADD R3, R0, 0x1, -R3 ;  /* 0x0000000100037824 */ /* 0x000fe200078e0a03 */
[----:B------:R-:W-:-:S04]  /*140c0*/  MOV R0, 0x400 ;  /* 0x0000040000007802 */ /* 0x000fc80000000f00 */
[----:B0-----:R-:W-:Y:S02]  /*140d0*/  LEA R0, R5, R0, 0x18 ;  /* 0x0000000005007211 */ /* 0x001fe400078ec0ff */
[----:B------:R-:W-:-:S04]  /*140e0*/  SHF.L.U32 R3, R3, 0x1f, RZ ;  /* 0x0000001f03037819 */ /* 0x000fc800000006ff */
[----:B------:R-:W0:Y:S02]  /*140f0*/  SYNCS.PHASECHK.TRANS64.TRYWAIT P0, [R0+URZ+0x28c20], R3 ;  /* 0x028c2003000075a7 */ /* 0x000e24000800017f */
[----:B0-----:R-:W-:Y:S05]  /*14100*/  @!P0 BRA `(.L_x_3329) ;  /* 0x0000001c00148947 */ /* 0x001fea0003800000 */
.L_x_3421:
[----:B------:R-:W-:Y:S05]  /*14110*/  BSYNC B0 ;  /* 0x0000000000007941 */ /* 0x000fea0003800000 */
.L_x_3328:
[----:B------:R-:W-:-:S03]  /*14120*/  UMOV UR4, 0xffffffff ;  /* 0xffffffff00047882 */ /* 0x000fc60000000000 */
[----:B------:R-:W-:Y:S05]  /*14130*/  BRA.DIV UR4, `(.L_x_3330) ;  /* 0x0000001e041c7947 */ /* 0x000fea000b800000 */
[----:B------:R-:W1:Y:S02]  /*14140*/  S2R R2, SR_TID.X ;  /* 0x0000000000027919 */ /* 0x000e640000002100 */
[----:B-1----:R-:W-:-:S04]  /*14150*/  SHF.R.U32.HI R2, RZ, 0x5, R2 ;  /* 0x00000005ff027819 */ /* 0x002fc80000011602 */
[----:B------:R-:W-:-:S05]  /*14160*/  LOP3.LUT R2, R2, 0x3, RZ, 0xc0, !PT ;  /* 0x0000000302027812 */ /* 0x000fca00078ec0ff */
[----:B------:R1:W3:Y:S02]  /*14170*/  SHFL.IDX PT, R14, R2, RZ, 0x1f ;  /* 0x00001fff020e7589 */ /* 0x0002e400000e0000 */
.L_x_3424:
[----:B---3--:R-:W-:-:S13]  /*14180*/  ISETP.NE.AND P0, PT, R14, RZ, PT ;  /* 0x000000ff0e00720c */ /* 0x008fda0003f05270 */
[----:B------:R-:W-:Y:S05]  /*14190*/  @P0 BRA `(.L_x_3114) ;  /* 0x0000000000940947 */ /* 0x000fea0003800000 */
[----:B------:R-:W-:-:S03]  /*141a0*/  UMOV UR4, 0xffffffff ;  /* 0xffffffff00047882 */ /* 0x000fc60000000000 */
[----:B------:R-:W-:Y:S05]  /*141b0*/  BRA.DIV UR4, `(.L_x_3331) ;  /* 0x0000001e04307947 */ /* 0x000fea000b800000 */
[----:B------:R-:W-:-:S13]  /*141c0*/  ELECT P6, URZ, PT ;  /* 0x00000000003f782f */ /* 0x000fda00038c0000 */
.L_x_3427:
[----:B------:R-:W-:Y:S05]  /*141d0*/  @!P6 BRA `(.L_x_3114) ;  /* 0x000000000084e947 */ /* 0x000fea0003800000 */
[----:B-1----:R-:W3:Y:S02]  /*141e0*/  LDL.LU R2, [R1+0x38] ;  /* 0x0000380001027983 */ /* 0x002ee40000300800 */
[----:B---3--:R-:W-:-:S04]  /*141f0*/  LOP3.LUT R2, R2, 0x2, RZ, 0xfc, !PT ;  /* 0x0000000202027812 */ /* 0x008fc800078efcff */
[----:B------:R-:W-:-:S13]  /*14200*/  ISETP.NE.AND P2, PT, R2, 0x3, PT ;  /* 0x000000030200780c */ /* 0x000fda0003f45270 */
[----:B------:R-:W-:Y:S05]  /*14210*/  @!P2 BRA `(.L_x_3332) ;  /* 0x000000000004a947 */ /* 0x000fea0003800000 */
[----:B------:R-:W-:Y:S01]  /*14220*/  BPT.TRAP 0x1 ;  /* 0x000000040000795c */ /* 0x000fe20000300000 */
.L_x_3332:
[----:B0-----:R-:W3:Y:S04]  /*14230*/  LDL R3, [R1] ;  /* 0x0000000001037983 */ /* 0x001ee80000100800 */
[----:B------:R-:W4:Y:S01]  /*14240*/  LDL.LU R7, [R1+0x8] ;  /* 0x0000080001077983 */ /* 0x000f220000300800 */
[----:B------:R-:W-:-:S04]  /*14250*/  VIADD R2, R0, 0x28c40 ;  /* 0x00028c4000027836 */ /* 0x000fc80000000000 */
[C---:B---3--:R-:W-:Y:S01]  /*14260*/  IMAD R6, R3.reuse, 0x8, R2 ;  /* 0x0000000803067824 */ /* 0x048fe200078e0202 */
[----:B------:R-:W-:Y:S02]  /*14270*/  IADD3 R3, R3, 0x1, RZ ;  /* 0x0000000103037810 */ /* 0x000fe40007ffe0ff */
[----:B----4-:R-:W-:Y:S02]  /*14280*/  SHF.L.U32 R5, R7, 0x1f, RZ ;  /* 0x0000001f07057819 */ /* 0x010fe400000006ff */
[C---:B------:R-:W-:Y:S02]  /*14290*/  ISETP.NE.AND P1, PT, R3.reuse, 0x2, PT ;  /* 0x000000020300780c */ /* 0x040fe40003f25270 */
[----:B------:R-:W0:Y:S02]  /*142a0*/  SYNCS.PHASECHK.TRANS64.TRYWAIT P0, [R6+URZ], R5 ;  /* 0x00000005060075a7 */ /* 0x000e24000800017f */
[----:B------:R-:W-:Y:S02]  /*142b0*/  SEL R4, RZ, 0x1, P1 ;  /* 0x00000001ff047807 */ /* 0x000fe40000800000 */
[----:B------:R-:W-:-:S02]  /*142c0*/  SEL R3, R3, RZ, P1 ;  /* 0x000000ff03037207 */ /* 0x000fc40000800000 */
[----:B------:R-:W-:-:S03]  /*142d0*/  LOP3.LUT R4, R7, R4, RZ, 0x3c, !PT ;  /* 0x0000000407047212 */ /* 0x000fc600078e3cff */
[----:B------:R-:W-:Y:S01]  /*142e0*/  IMAD R7, R3, 0x8, R2 ;  /* 0x0000000803077824 */ /* 0x000fe200078e0202 */
[----:B------:R-:W-:Y:S01]  /*142f0*/  SHF.L.U32 R2, R4, 0x1f, RZ ;  /* 0x0000001f04027819 */ /* 0x000fe200000006ff */
[----:B0-----:R-:W-:Y:S06]  /*14300*/  @!P0 BRA `(.L_x_3333) ;  /* 0x0000001800fc8947 */ /* 0x001fec0003800000 */
.L_x_3428:
[----:B------:R-:W1:Y:S02]  /*14310*/  SYNCS.PHASECHK.TRANS64.TRYWAIT P0, [R7+URZ], R2 ;  /* 0x00000002070075a7 */ /* 0x000e64000800017f */
[----:B-1----:R-:W-:Y:S05]  /*14320*/  @!P0 BRA `(.L_x_3334) ;  /* 0x0000001c00088947 */ /* 0x002fea0003800000 */
.L_x_3429:
[----:B------:R-:W-:Y:S05]  /*14330*/  @!P2 BRA `(.L_x_3335) ;  /* 0x000000000004a947 */ /* 0x000fea0003800000 */
[----:B------:R-:W-:Y:S01]  /*14340*/  BPT.TRAP 0x1 ;  /* 0x000000040000795c */ /* 0x000fe20000300000 */
.L_x_3335:
[----:B------:R-:W3:Y:S01]  /*14350*/  LDL.LU R4, [R1] ;  /* 0x0000000001047983 */ /* 0x000ee20000300800 */
[----:B------:R-:W-:-:S04]  /*14360*/  VIADD R0, R0, 0x28c60 ;  /* 0x00028c6000007836 */ /* 0x000fc80000000000 */
[----:B---3--:R-:W-:-:S04]  /*14370*/  IMAD R4, R4, 0x8, R0 ;  /* 0x0000000804047824 */ /* 0x008fc800078e0200 */
[----:B------:R-:W3:Y:S02]  /*14380*/  SYNCS.PHASECHK.TRANS64.TRYWAIT P0, [R4+URZ], R5 ;  /* 0x00000005040075a7 */ /* 0x000ee4000800017f */
[----:B---3--:R-:W-:Y:S05]  /*14390*/  @!P0 BRA `(.L_x_3336) ;  /* 0x0000001c00008947 */ /* 0x008fea0003800000 */
.L_x_3430:
[----:B------:R-:W-:-:S07]  /*143a0*/  LEA R3, R3, R0, 0x3 ;  /* 0x0000000003037211 */ /* 0x000fce00078e18ff */
.L_x_3337:
[----:B----4-:R4:W0:Y:S02]  /*143b0*/  SYNCS.PHASECHK.TRANS64.TRYWAIT P0, [R3+URZ], R2 ;  /* 0x00000002030075a7 */ /* 0x010824000800017f */
[----:B0-----:R-:W-:Y:S05]  /*143c0*/  @!P0 NANOSLEEP.SYNCS 0x989680 ;  /* 0x009896800000895d */ /* 0x001fea0003900000 */
[----:B------:R-:W0:Y:S02]  /*143d0*/  @!P0 SYNCS.PHASECHK.TRANS64 P0, [R3+URZ], R2 ;  /* 0x00000002030085a7 */ /* 0x000e24000800007f */
[----:B0-----:R-:W-:Y:S05]  /*143e0*/  @!P0 BRA `(.L_x_3337) ;  /* 0xfffffffc00f08947 */ /* 0x001fea000383ffff */
.L_x_3114:
[----:B------:R-:W-:Y:S05]  /*143f0*/  BSYNC B8 ;  /* 0x0000000000087941 */ /* 0x000fea0003800000 */
.L_x_3111:
[----:B------:R-:W-:Y:S05]  /*14400*/  EXIT ;  /* 0x000000000000794d */ /* 0x000fea0003800000 */
.L_x_3130:
[----:B0-----:R0:W1:Y:S02]  /*14410*/  SYNCS.PHASECHK.TRANS64.TRYWAIT P5, [R72+URZ+0x28c90], R59 ;  /* 0x028c903b480075a7 */ /* 0x00106400080a017f */
[----:B-1----:R-:W-:Y:S05]  /*14420*/  @!P5 NANOSLEEP.SYNCS 0x989680 ;  /* 0x009896800000d95d */ /* 0x002fea0003900000 */
[----:B------:R-:W1:Y:S02]  /*14430*/  @!P5 SYNCS.PHASECHK.TRANS64 P5, [R72+URZ+0x28c90], R59 ;  /* 0x028c903b4800d5a7 */ /* 0x000e6400080a007f */
[----:B-1----:R-:W-:Y:S05]  /*14440*/  @!P5 BRA `(.L_x_3130) ;  /* 0xfffffffc00f0d947 */ /* 0x002fea000383ffff */
[----:B------:R-:W-:Y:S05]  /*14450*/  BRA `(.L_x_3338) ;  /* 0xfffffee000647947 */ /* 0x000fea000383ffff */
.L_x_3140:
[----:B0-----:R0:W1:Y:S02]  /*14460*/  SYNCS.PHASECHK.TRANS64.TRYWAIT P5, [R72+URZ+0x28c90], R59 ;  /* 0x028c903b480075a7 */ /* 0x00106400080a017f */
[----:B-1----:R-:W-:Y:S05]  /*14470*/  @!P5 NANOSLEEP.SYNCS 0x989680 ;  /* 0x009896800000d95d */ /* 0x002fea0003900000 */
[----:B------:R-:W1:Y:S02]  /*14480*/  @!P5 SYNCS.PHASECHK.TRANS64 P5, [R72+URZ+0x28c90], R59 ;  /* 0x028c903b4800d5a7 */ /* 0x000e6400080a007f */
[----:B-1----:R-:W-:Y:S05]  /*14490*/  @!P5 BRA `(.L_x_3140) ;  /* 0xfffffffc00f0d947 */ /* 0x002fea000383ffff */
[----:B------:R-:W-:Y:S05]  /*144a0*/  BRA `(.L_x_3339) ;  /* 0xfffffee800bc7947 */ /* 0x000fea000383ffff */
.L_x_3145:
[----:B0-----:R0:W1:Y:S02]  /*144b0*/  SYNCS.PHASECHK.TRANS64.TRYWAIT P5, [R72+URZ+0x28c90], R59 ;  /* 0x028c903b480075a7 */ /* 0x00106400080a017f */
[----:B-1----:R-:W-:Y:S05]  /*144c0*/  @!P5 NANOSLEEP.SYNCS 0x989680 ;  /* 0x009896800000d95d */ /* 0x002fea0003900000 */
[----:B------:R-:W1:Y:S02]  /*144d0*/  @!P5 SYNCS.PHASECHK.TRANS64 P5, [R72+URZ+0x28c90], R59 ;  /* 0x028c903b4800d5a7 */ /* 0x000e6400080a007f */
[----:B-1----:R-:W-:Y:S05]  /*144e0*/  @!P5 BRA `(.L_x_3145) ;  /* 0xfffffffc00f0d947 */ /* 0x002fea000383ffff */
[----:B------:R-:W-:Y:S05]  /*144f0*/  BRA `(.L_x_3340) ;  /* 0xfffffef000cc7947 */ /* 0x000fea000383ffff */
.L_x_3149:
[----:B----4-:R4:W0:Y:S02]  /*14500*/  SYNCS.PHASECHK.TRANS64.TRYWAIT P0, [R72+URZ+0x28cb0], R59 ;  /* 0x028cb03b480075a7 */ /* 0x010824000800017f */
[----:B0-----:R-:W-:Y:S05]  /*14510*/  @!P0 NANOSLEEP.SYNCS 0x989680 ;  /* 0x009896800000895d */ /* 0x001fea0003900000 */
[----:B------:R-:W0:Y:S02]  /*14520*/  @!P0 SYNCS.PHASECHK.TRANS64 P0, [R72+URZ+0x28cb0], R59 ;  /* 0x028cb03b480085a7 */ /* 0x000e24000800007f */
[----:B0-----:R-:W-:Y:S05]  /*14530*/  @!P0 BRA `(.L_x_3149) ;  /* 0xfffffffc00f08947 */ /* 0x001fea000383ffff */
[----:B------:R-:W-:Y:S05]  /*14540*/  BRA `(.L_x_3341) ;  /* 0xfffffef400447947 */ /* 0x000fea000383ffff */
.L_x_3160:
[----:B0-----:R0:W1:Y:S02]  /*14550*/  SYNCS.PHASECHK.TRANS64.TRYWAIT P0, [R8+URZ+0x28c50], R3 ;  /* 0x028c5003080075a7 */ /* 0x001064000800017f */
[----:B-1----:R-:W-:Y:S05]  /*14560*/  @!P0 NANOSLEEP.SYNCS 0x989680 ;  /* 0x009896800000895d */ /* 0x002fea0003900000 */
[----:B------:R-:W1:Y:S02]  /*14570*/  @!P0 SYNCS.PHASECHK.TRANS64 P0, [R8+URZ+0x28c50], R3 ;  /* 0x028c5003080085a7 */ /* 0x000e64000800007f */
[----:B-1----:R-:W-:Y:S05]  /*14580*/  @!P0 BRA `(.L_x_3160) ;  /* 0xfffffffc00f08947 */ /* 0x002fea000383ffff */
[----:B------:R-:W-:Y:S05]  /*14590*/  BRA `(.L_x_3342) ;  /* 0xffffff0000647947 */ /* 0x000fea000383ffff */
.L_x_3167:
[----:B-1----:R1:W2:Y:S02]  /*145a0*/  SYNCS.PHASECHK.TRANS64.TRYWAIT P0, [R0+URZ+0x28c50], R3 ;  /* 0x028c5003000075a7 */ /* 0x0022a4000800017f */
[----:B--2---:R-:W-:Y:S05]  /*145b0*/  @!P0 NANOSLEEP.SYNCS 0x989680 ;  /* 0x009896800000895d */ /* 0x004fea0003900000 */
[----:B------:R-:W2:Y:S02]  /*145c0*/  @!P0 SYNCS.PHASECHK.TRANS64 P0, [R0+URZ+0x28c50], R3 ;  /* 0x028c5003000085a7 */ /* 0x000ea4000800007f */
[----:B--2---:R-:W-:Y:S05]  /*145d0*/  @!P0 BRA `(.L_x_3167) ;  /* 0xfffffffc00f08947 */ /* 0x004fea000383ffff */
[----:B------:R-:W-:Y:S05]  /*145e0*/  BRA `(.L_x_3166) ;  /* 0xffffff0c00907947 */ /* 0x000fea000383ffff */
.L_x_3182:
[----:B------:R-:W-:Y:S01]  /*145f0*/  BSSY B1, `(.L_x_3343) ;  /* 0x0000008000017945 */ /* 0x000fe20003800000 */
[----:B------:R-:W-:Y:S01]  /*14600*/  IMAD.MOV.U32 R13, RZ, RZ, R26 ;  /* 0x000000ffff0d7224 */ /* 0x000fe200078e001a */
[----:B------:R-:W-:Y:S01]  /*14610*/  MOV R15, 0xffffffff ;  /* 0xffffffff000f7802 */ /* 0x000fe20000000f00 */
[----:B------:R-:W-:Y:S02]  /*14620*/  IMAD.MOV.U32 R12, RZ, RZ, RZ ;  /* 0x000000ffff0c7224 */ /* 0x000fe400078e00ff */
[----:B------:R-:W-:-:S07]  /*14630*/  IMAD.MOV.U32 R11, RZ, RZ, 0x1c1f ;  /* 0x00001c1fff0b7424 */ /* 0x000fce00078e00ff */
[----:B0----5:R-:W-:Y:S05]  /*14640*/  WARPSYNC.COLLECTIVE R15, `(.L_x_3344) ;  /* 0x000000000f087348 */ /* 0x021fea0003c00000 */
[----:B------:R1:W2:Y:S02]  /*14650*/  SHFL.IDX P6, R14, R13, R12, R11 ;  /* 0x0000000c0d0e7389 */ /* 0x0002a400000c000b */
[----:B012--5:R-:W-:Y:S01]  /*14660*/  ENDCOLLECTIVE ;  /* 0x000000000000791b */ /* 0x027fe20003800000 */
.L_x_3344:
[----:B------:R-:W-:Y:S05]  /*14670*/  BSYNC B1 ;  /* 0x0000000000017941 */ /* 0x000fea0003800000 */
.L_x_3343:
[----:B------:R-:W-:Y:S05]  /*14680*/  BRA `(.L_x_3345) ;  /* 0xffffff2000b07947 */ /* 0x000fea000383ffff */
.L_x_3183:
        /* <DEDUP_REMOVED lines=8> */
.L_x_3347:
[----:B------:R-:W-:Y:S05]  /*14710*/  BSYNC B1 ;  /* 0x0000000000017941 */ /* 0x000fea0003800000 */
.L_x_3346:
[----:B------:R-:W-:Y:S05]  /*14720*/  BRA `(.L_x_3348) ;  /* 0xffffff2000907947 */ /* 0x000fea000383ffff */
.L_x_3184:
        /* <DEDUP_REMOVED lines=8> */
.L_x_3350:
[----:B------:R-:W-:Y:S05]  /*147b0*/  BSYNC B1 ;  /* 0x0000000000017941 */ /* 0x000fea0003800000 */
.L_x_3349:
[----:B------:R-:W-:Y:S05]  /*147c0*/  BRA `(.L_x_3351) ;  /* 0xffffff2000707947 */ /* 0x000fea000383ffff */
.L_x_3185:
        /* <DEDUP_REMOVED lines=8> */
.L_x_3353:
[----:B------:R-:W-:Y:S05]  /*14850*/  BSYNC B1 ;  /* 0x0000000000017941 */ /* 0x000fea0003800000 */
.L_x_3352:
[----:B------:R-:W-:Y:S05]  /*14860*/  BRA `(.L_x_3354) ;  /* 0xffffff2000507947 */ /* 0x000fea000383ffff */
.L_x_3187:
[----:B0-----:R0:W1:Y:S02]  /*14870*/  SYNCS.PHASECHK.TRANS64.TRYWAIT P0, [R2+URZ+0x28c00], R25 ;  /* 0x028c0019020075a7 */ /* 0x001064000800017f */
[----:B-1----:R-:W-:Y:S05]  /*14880*/  @!P0 NANOSLEEP.SYNCS 0x989680 ;  /* 0x009896800000895d */ /* 0x002fea0003900000 */
[----:B------:R-:W1:Y:S02]  /*14890*/  @!P0 SYNCS.PHASECHK.TRANS64 P0, [R2+URZ+0x28c00], R25 ;  /* 0x028c0019020085a7 */ /* 0x000e64000800007f */
[----:B-1----:R-:W-:Y:S05]  /*148a0*/  @!P0 BRA `(.L_x_3187) ;  /* 0xfffffffc00f08947 */ /* 0x002fea000383ffff */
[----:B------:R-:W-:Y:S05]  /*148b0*/  BRA `(.L_x_3355) ;  /* 0xffffff2000bc7947 */ /* 0x000fea000383ffff */
.L_x_3195:
        /* <DEDUP_REMOVED lines=8> */
.L_x_3357:
[----:B------:R-:W-:Y:S05]  /*14940*/  BSYNC B1 ;  /* 0x0000000000017941 */ /* 0x000fea0003800000 */
.L_x_3356:
[----:B------:R-:W-:Y:S05]  /*14950*/  BRA `(.L_x_3358) ;  /* 0xffffff2c008c7947 */ /* 0x000fea000383ffff */
.L_x_3196:
        /* <DEDUP_REMOVED lines=8> */
.L_x_3360:
[----:B------:R-:W-:Y:S05]  /*149e0*/  BSYNC B1 ;  /* 0x0000000000017941 */ /* 0x000fea0003800000 */
.L_x_3359:
[----:B------:R-:W-:Y:S05]  /*149f0*/  BRA `(.L_x_3361) ;  /* 0xffffff2c00707947 */ /* 0x000fea000383ffff */
.L_x_3197:
        /* <DEDUP_REMOVED lines=8> */
.L_x_3363:
[----:B------:R-:W-:Y:S05]  /*14a80*/  BSYNC B1 ;  /* 0x0000000000017941 */ /* 0x000fea0003800000 */
.L_x_3362:
[----:B------:R-:W-:Y:S05]  /*14a90*/  BRA `(.L_x_3364) ;  /* 0xffffff2c00547947 */ /* 0x000fea000383ffff */
.L_x_3198:
        /* <DEDUP_REMOVED lines=8> */
.L_x_3366:
[----:B------:R-:W-:Y:S05]  /*14b20*/  BSYNC B1 ;  /* 0x0000000000017941 */ /* 0x000fea0003800000 */
.L_x_3365:
[----:B------:R-:W-:Y:S05]  /*14b30*/  BRA `(.L_x_3367) ;  /* 0xffffff2c00387947 */ /* 0x000fea000383ffff */
.L_x_3200:
[----:B0-----:R0:W1:Y:S02]  /*14b40*/  SYNCS.PHASECHK.TRANS64.TRYWAIT P1, [R2+URZ+0x28c00], R3 ;  /* 0x028c0003020075a7 */ /* 0x001064000802017f */
[----:B-1----:R-:W-:Y:S05]  /*14b50*/  @!P1 NANOSLEEP.SYNCS 0x989680 ;  /* 0x009896800000995d */ /* 0x002fea0003900000 */
[----:B------:R-:W1:Y:S02]  /*14b60*/  @!P1 SYNCS.PHASECHK.TRANS64 P1, [R2+URZ+0x28c00], R3 ;  /* 0x028c0003020095a7 */ /* 0x000e64000802007f */
[----:B-1----:R-:W-:Y:S05]  /*14b70*/  @!P1 BRA `(.L_x_3200) ;  /* 0xfffffffc00f09947 */ /* 0x002fea000383ffff */
[----:B------:R-:W-:Y:S05]  /*14b80*/  BRA `(.L_x_3368) ;  /* 0xffffff2c009c7947 */ /* 0x000fea000383ffff */
.L_x_3206:
[----:B0-----:R0:W1:Y:S02]  /*14b90*/  SYNCS.PHASECHK.TRANS64.TRYWAIT P1, [R15+URZ+0x28c30], R58 ;  /* 0x028c303a0f0075a7 */ /* 0x001064000802017f */
[----:B-1----:R-:W-:Y:S05]  /*14ba0*/  @!P1 NANOSLEEP.SYNCS 0x989680 ;  /* 0x009896800000995d */ /* 0x002fea0003900000 */
[----:B------:R-:W1:Y:S02]  /*14bb0*/  @!P1 SYNCS.PHASECHK.TRANS64 P1, [R15+URZ+0x28c30], R58 ;  /* 0x028c303a0f0095a7 */ /* 0x000e64000802007f */
[----:B-1----:R-:W-:Y:S05]  /*14bc0*/  @!P1 BRA `(.L_x_3206) ;  /* 0xfffffffc00f09947 */ /* 0x002fea000383ffff */
[----:B------:R-:W-:Y:S05]  /*14bd0*/  BRA `(.L_x_3205) ;  /* 0xffffff3800a07947 */ /* 0x000fea000383ffff */
.L_x_3211:
[----:B--2---:R2:W3:Y:S02]  /*14be0*/  SYNCS.PHASECHK.TRANS64.TRYWAIT P2, [R15+URZ+0x28c50], R58 ;  /* 0x028c503a0f0075a7 */ /* 0x0044e4000804017f */
[----:B---3--:R-:W-:Y:S05]  /*14bf0*/  @!P2 NANOSLEEP.SYNCS 0x989680 ;  /* 0x009896800000a95d */ /* 0x008fea0003900000 */
[----:B------:R-:W3:Y:S02]  /*14c00*/  @!P2 SYNCS.PHASECHK.TRANS64 P2, [R15+URZ+0x28c50], R58 ;  /* 0x028c503a0f00a5a7 */ /* 0x000ee4000804007f */
[----:B---3--:R-:W-:Y:S05]  /*14c10*/  @!P2 BRA `(.L_x_3211) ;  /* 0xfffffffc00f0a947 */ /* 0x008fea000383ffff */
[----:B------:R-:W-:Y:S05]  /*14c20*/  BRA `(.L_x_3210) ;  /* 0xffffff4800d87947 */ /* 0x000fea000383ffff */
.L_x_3218:
[----:B-1----:R1:W2:Y:S02]  /*14c30*/  SYNCS.PHASECHK.TRANS64.TRYWAIT P3, [R15+URZ+0x28c30], R213 ;  /* 0x028c30d50f0075a7 */ /* 0x0022a4000806017f */
[----:B--2---:R-:W-:Y:S05]  /*14c40*/  @!P3 NANOSLEEP.SYNCS 0x989680 ;  /* 0x009896800000b95d */ /* 0x004fea0003900000 */
[----:B------:R-:W2:Y:S02]  /*14c50*/  @!P3 SYNCS.PHASECHK.TRANS64 P3, [R15+URZ+0x28c30], R213 ;  /* 0x028c30d50f00b5a7 */ /* 0x000ea4000806007f */
[----:B--2---:R-:W-:Y:S05]  /*14c60*/  @!P3 BRA `(.L_x_3218) ;  /* 0xfffffffc00f0b947 */ /* 0x004fea000383ffff */
[----:B------:R-:W-:Y:S05]  /*14c70*/  BRA `(.L_x_3217) ;  /* 0xffffff4c00e07947 */ /* 0x000fea000383ffff */
.L_x_3223:
[----:B--2---:R2:W4:Y:S02]  /*14c80*/  SYNCS.PHASECHK.TRANS64.TRYWAIT P3, [R15+URZ+0x28c50], R213 ;  /* 0x028c50d50f0075a7 */ /* 0x004524000806017f */
[----:B----4-:R-:W-:Y:S05]  /*14c90*/  @!P3 NANOSLEEP.SYNCS 0x989680 ;  /* 0x009896800000b95d */ /* 0x010fea0003900000 */
[----:B------:R-:W4:Y:S02]  /*14ca0*/  @!P3 SYNCS.PHASECHK.TRANS64 P3, [R15+URZ+0x28c50], R213 ;  /* 0x028c50d50f00b5a7 */ /* 0x000f24000806007f */
[----:B----4-:R-:W-:Y:S05]  /*14cb0*/  @!P3 BRA `(.L_x_3223) ;  /* 0xfffffffc00f0b947 */ /* 0x010fea000383ffff */
[----:B------:R-:W-:Y:S05]  /*14cc0*/  BRA `(.L_x_3222) ;  /* 0xffffff64003c7947 */ /* 0x000fea000383ffff */
.L_x_3249:
        /* <DEDUP_REMOVED lines=8> */
[----:B-----5:R-:W-:Y:S05]  /*14d50*/  WARPSYNC.COLLECTIVE R15, `(.L_x_3370) ;  /* 0x000000000f087348 */ /* 0x020fea0003c00000 */
[----:B------:R0:W1:Y:S02]  /*14d60*/  SHFL.IDX P6, R14, R13, R12, R11 ;  /* 0x0000000c0d0e7389 */ /* 0x00006400000c000b */
[----:B01---5:R-:W-:Y:S01]  /*14d70*/  ENDCOLLECTIVE ;  /* 0x000000000000791b */ /* 0x023fe20003800000 */
.L_x_3370:
[----:B------:R-:W-:Y:S05]  /*14d80*/  BSYNC B1 ;  /* 0x0000000000017941 */ /* 0x000fea0003800000 */
.L_x_3369:
[----:B------:R-:W-:Y:S05]  /*14d90*/  BRA `(.L_x_3371) ;  /* 0xffffffa800707947 */ /* 0x000fea000383ffff */
.L_x_3250:
[----:B------:R-:W-:Y:S01]  /*14da0*/  BSSY B1, `(.L_x_3372) ;  /* 0x0000006000017945 */ /* 0x000fe20003800000 */
[----:B------:R-:W-:-:S07]  /*14db0*/  IMAD.MOV.U32 R15, RZ, RZ, -0x1 ;  /* 0xffffffffff0f7424 */ /* 0x000fce00078e00ff */
[----:B-----5:R-:W-:Y:S05]  /*14dc0*/  WARPSYNC.COLLECTIVE R15, `(.L_x_3373) ;  /* 0x000000000f0c7348 */ /* 0x020fea0003c00000 */
[----:B------:R-:W-:Y:S02]  /*14dd0*/  ELECT P6, UR62, PT ;  /* 0x00000000003e782f */ /* 0x000fe400038c0000 */
[----:B------:R-:W-:Y:S01]  /*14de0*/  MOV R14, UR62 ;  /* 0x0000003e000e7c02 */ /* 0x000fe20008000f00 */
[----:B-----5:R-:W-:Y:S10]  /*14df0*/  ENDCOLLECTIVE ;  /* 0x000000000000791b */ /* 0x020ff40003800000 */
.L_x_3373:
[----:B------:R-:W-:Y:S05]  /*14e00*/  BSYNC B1 ;  /* 0x0000000000017941 */ /* 0x000fea0003800000 */
.L_x_3372:
[----:B------:R-:W-:Y:S05]  /*14e10*/  BRA `(.L_x_3374) ;  /* 0xffffffa8005c7947 */ /* 0x000fea000383ffff */
.L_x_3252:
[----:B0-----:R0:W1:Y:S02]  /*14e20*/  SYNCS.PHASECHK.TRANS64.TRYWAIT P0, [R5+URZ+0x28c20], R6 ;  /* 0x028c2006050075a7 */ /* 0x001064000800017f */
[----:B-1----:R-:W-:Y:S05]  /*14e30*/  @!P0 NANOSLEEP.SYNCS 0x989680 ;  /* 0x009896800000895d */ /* 0x002fea0003900000 */
[----:B------:R-:W1:Y:S02]  /*14e40*/  @!P0 SYNCS.PHASECHK.TRANS64 P0, [R5+URZ+0x28c20], R6 ;  /* 0x028c2006050085a7 */ /* 0x000e64000800007f */
[----:B-1----:R-:W-:Y:S05]  /*14e50*/  @!P0 BRA `(.L_x_3252) ;  /* 0xfffffffc00f08947 */ /* 0x002fea000383ffff */
[----:B------:R-:W-:Y:S05]  /*14e60*/  BRA `(.L_x_3375) ;  /* 0xffffffa800787947 */ /* 0x000fea000383ffff */
.L_x_3255:
[----:B0-----:R0:W1:Y:S02]  /*14e70*/  SYNCS.PHASECHK.TRANS64.TRYWAIT P0, [R6+URZ+0x28ca0], R9 ;  /* 0x028ca009060075a7 */ /* 0x001064000800017f */
[----:B-1----:R-:W-:Y:S05]  /*14e80*/  @!P0 NANOSLEEP.SYNCS 0x989680 ;  /* 0x009896800000895d */ /* 0x002fea0003900000 */
[----:B------:R-:W1:Y:S02]  /*14e90*/  @!P0 SYNCS.PHASECHK.TRANS64 P0, [R6+URZ+0x28ca0], R9 ;  /* 0x028ca009060085a7 */ /* 0x000e64000800007f */
[----:B-1----:R-:W-:Y:S05]  /*14ea0*/  @!P0 BRA `(.L_x_3255) ;  /* 0xfffffffc00f08947 */ /* 0x002fea000383ffff */
[----:B------:R-:W-:Y:S05]  /*14eb0*/  BRA `(.L_x_3376) ;  /* 0xffffffa800887947 */ /* 0x000fea000383ffff */
.L_x_3257:
[----:B-1----:R1:W2:Y:S02]  /*14ec0*/  SYNCS.PHASECHK.TRANS64.TRYWAIT P0, [R6+URZ+0x28cc0], R9 ;  /* 0x028cc009060075a7 */ /* 0x0022a4000800017f */
[----:B--2---:R-:W-:Y:S05]  /*14ed0*/  @!P0 NANOSLEEP.SYNCS 0x989680 ;  /* 0x009896800000895d */ /* 0x004fea0003900000 */
[----:B------:R-:W2:Y:S02]  /*14ee0*/  @!P0 SYNCS.PHASECHK.TRANS64 P0, [R6+URZ+0x28cc0], R9 ;  /* 0x028cc009060085a7 */ /* 0x000ea4000800007f */
[----:B--2---:R-:W-:Y:S05]  /*14ef0*/  @!P0 BRA `(.L_x_3257) ;  /* 0xfffffffc00f08947 */ /* 0x004fea000383ffff */
[----:B------:R-:W-:Y:S05]  /*14f00*/  BRA `(.L_x_3377) ;  /* 0xffffffa800ec7947 */ /* 0x000fea000383ffff */
.L_x_3261:
[----:B0-----:R0:W1:Y:S02]  /*14f10*/  SYNCS.PHASECHK.TRANS64.TRYWAIT P0, [R7+URZ+0x28ca0], R8 ;  /* 0x028ca008070075a7 */ /* 0x001064000800017f */
[----:B-1----:R-:W-:Y:S05]  /*14f20*/  @!P0 NANOSLEEP.SYNCS 0x989680 ;  /* 0x009896800000895d */ /* 0x002fea0003900000 */
[----:B------:R-:W1:Y:S02]  /*14f30*/  @!P0 SYNCS.PHASECHK.TRANS64 P0, [R7+URZ+0x28ca0], R8 ;  /* 0x028ca008070085a7 */ /* 0x000e64000800007f */
[----:B-1----:R-:W-:Y:S05]  /*14f40*/  @!P0 BRA `(.L_x_3261) ;  /* 0xfffffffc00f08947 */ /* 0x002fea000383ffff */
[----:B------:R-:W-:Y:S05]  /*14f50*/  BRA `(.L_x_3378) ;  /* 0xffffffb0002c7947 */ /* 0x000fea000383ffff */
.L_x_3263:
[----:B-1----:R1:W2:Y:S02]  /*14f60*/  SYNCS.PHASECHK.TRANS64.TRYWAIT P1, [R7+URZ+0x28cc0], R8 ;  /* 0x028cc008070075a7 */ /* 0x0022a4000802017f */
[----:B--2---:R-:W-:Y:S05]  /*14f70*/  @!P1 NANOSLEEP.SYNCS 0x989680 ;  /* 0x009896800000995d */ /* 0x004fea0003900000 */
[----:B------:R-:W2:Y:S02]  /*14f80*/  @!P1 SYNCS.PHASECHK.TRANS64 P1, [R7+URZ+0x28cc0], R8 ;  /* 0x028cc008070095a7 */ /* 0x000ea4000802007f */
[----:B--2---:R-:W-:Y:S05]  /*14f90*/  @!P1 BRA `(.L_x_3263) ;  /* 0xfffffffc00f09947 */ /* 0x004fea000383ffff */
[----:B------:R-:W-:Y:S05]  /*14fa0*/  BRA `(.L_x_3379) ;  /* 0xffffffb000887947 */ /* 0x000fea000383ffff */
.L_x_3273:
        /* <DEDUP_REMOVED lines=8> */
[----:B-1----:R-:W-:Y:S05]  /*15030*/  WARPSYNC.COLLECTIVE R15, `(.L_x_3381) ;  /* 0x000000000f087348 */ /* 0x002fea0003c00000 */
[----:B------:R0:W2:Y:S02]  /*15040*/  SHFL.IDX P6, R14, R13, R12, R11 ;  /* 0x0000000c0d0e7389 */ /* 0x0000a400000c000b */
[----:B012---:R-:W-:Y:S01]  /*15050*/  ENDCOLLECTIVE ;  /* 0x000000000000791b */ /* 0x007fe20003800000 */
.L_x_3381:
[----:B------:R-:W-:Y:S05]  /*15060*/  BSYNC B0 ;  /* 0x0000000000007941 */ /* 0x000fea0003800000 */
.L_x_3380:
[----:B------:R-:W-:Y:S05]  /*15070*/  BRA `(.L_x_3382) ;  /* 0xffffffbc00847947 */ /* 0x000fea000383ffff */
.L_x_3274:
[----:B------:R-:W-:Y:S01]  /*15080*/  BSSY B0, `(.L_x_3383) ;  /* 0x0000006000007945 */ /* 0x000fe20003800000 */
[----:B------:R-:W-:-:S07]  /*15090*/  IMAD.MOV.U32 R15, RZ, RZ, -0x1 ;  /* 0xffffffffff0f7424 */ /* 0x000fce00078e00ff */
[----:B------:R-:W-:Y:S05]  /*150a0*/  WARPSYNC.COLLECTIVE R15, `(.L_x_3384) ;  /* 0x000000000f0c7348 */ /* 0x000fea0003c00000 */
[----:B------:R-:W-:Y:S02]  /*150b0*/  ELECT P6, UR62, PT ;  /* 0x00000000003e782f */ /* 0x000fe400038c0000 */
[----:B------:R-:W-:Y:S01]  /*150c0*/  MOV R14, UR62 ;  /* 0x0000003e000e7c02 */ /* 0x000fe20008000f00 */
[----:B------:R-:W-:Y:S10]  /*150d0*/  ENDCOLLECTIVE ;  /* 0x000000000000791b */ /* 0x000ff40003800000 */
.L_x_3384:
[----:B------:R-:W-:Y:S05]  /*150e0*/  BSYNC B0 ;  /* 0x0000000000007941 */ /* 0x000fea0003800000 */
.L_x_3383:
[----:B------:R-:W-:Y:S05]  /*150f0*/  BRA `(.L_x_3385) ;  /* 0xffffffbc007c7947 */ /* 0x000fea000383ffff */
.L_x_3277:
[----:B0-----:R0:W1:Y:S02]  /*15100*/  SYNCS.PHASECHK.TRANS64.TRYWAIT P0, [R5+URZ+0x28c40], R7 ;  /* 0x028c4007050075a7 */ /* 0x001064000800017f */
[----:B-1----:R-:W-:Y:S05]  /*15110*/  @!P0 NANOSLEEP.SYNCS 0x989680 ;  /* 0x009896800000895d */ /* 0x002fea0003900000 */
[----:B------:R-:W1:Y:S02]  /*15120*/  @!P0 SYNCS.PHASECHK.TRANS64 P0, [R5+URZ+0x28c40], R7 ;  /* 0x028c4007050085a7 */ /* 0x000e64000800007f */
[----:B-1----:R-:W-:Y:S05]  /*15130*/  @!P0 BRA `(.L_x_3277) ;  /* 0xfffffffc00f08947 */ /* 0x002fea000383ffff */
[----:B------:R-:W-:Y:S05]  /*15140*/  BRA `(.L_x_3386) ;  /* 0xffffffbc00ec7947 */ /* 0x000fea000383ffff */
.L_x_3280:
        /* <DEDUP_REMOVED lines=8> */
.L_x_3283:
[----:B0-----:R0:W1:Y:S02]  /*151d0*/  SYNCS.PHASECHK.TRANS64.TRYWAIT P0, [R2+URZ+0x28c60], R5 ;  /* 0x028c6005020075a7 */ /* 0x001064000800017f */
[----:B-1----:R-:W-:Y:S05]  /*151e0*/  @!P0 NANOSLEEP.SYNCS 0x989680 ;  /* 0x009896800000895d */ /* 0x002fea0003900000 */
[----:B------:R-:W1:Y:S02]  /*151f0*/  @!P0 SYNCS.PHASECHK.TRANS64 P0, [R2+URZ+0x28c60], R5 ;  /* 0x028c6005020085a7 */ /* 0x000e64000800007f */
[----:B-1----:R-:W-:Y:S05]  /*15200*/  @!P0 BRA `(.L_x_3283) ;  /* 0xfffffffc00f08947 */ /* 0x002fea000383ffff */
[----:B------:R-:W-:Y:S05]  /*15210*/  BRA `(.L_x_3388) ;  /* 0xffffffc000e87947 */ /* 0x000fea000383ffff */
.L_x_3292:
[----:B--2---:R2:W3:Y:S02]  /*15220*/  SYNCS.PHASECHK.TRANS64.TRYWAIT P0, [R2+URZ+0x28c40], R7 ;  /* 0x028c4007020075a7 */ /* 0x0044e4000800017f */
[----:B---3--:R-:W-:Y:S05]  /*15230*/  @!P0 NANOSLEEP.SYNCS 0x989680 ;  /* 0x009896800000895d */ /* 0x008fea0003900000 */
[----:B------:R-:W3:Y:S02]  /*15240*/  @!P0 SYNCS.PHASECHK.TRANS64 P0, [R2+URZ+0x28c40], R7 ;  /* 0x028c4007020085a7 */ /* 0x000ee4000800007f */
[----:B---3--:R-:W-:Y:S05]  /*15250*/  @!P0 BRA `(.L_x_3292) ;  /* 0xfffffffc00f08947 */ /* 0x008fea000383ffff */
[----:B------:R-:W-:Y:S05]  /*15260*/  BRA `(.L_x_3389) ;  /* 0xffffffc800c07947 */ /* 0x000fea000383ffff */
.L_x_3294:
[----:B0-----:R0:W3:Y:S02]  /*15270*/  SYNCS.PHASECHK.TRANS64.TRYWAIT P0, [R2+URZ+0x28c60], R7 ;  /* 0x028c6007020075a7 */ /* 0x0010e4000800017f */
[----:B---3--:R-:W-:Y:S05]  /*15280*/  @!P0 NANOSLEEP.SYNCS 0x989680 ;  /* 0x009896800000895d */ /* 0x008fea0003900000 */
[----:B------:R-:W3:Y:S02]  /*15290*/  @!P0 SYNCS.PHASECHK.TRANS64 P0, [R2+URZ+0x28c60], R7 ;  /* 0x028c6007020085a7 */ /* 0x000ee4000800007f */
[----:B---3--:R-:W-:Y:S05]  /*152a0*/  @!P0 BRA `(.L_x_3294) ;  /* 0xfffffffc00f08947 */ /* 0x008fea000383ffff */
[----:B------:R-:W-:Y:S05]  /*152b0*/  BRA `(.L_x_3390) ;  /* 0xffffffcc00307947 */ /* 0x000fea000383ffff */
.L_x_3299:
[----:B---3--:R3:W4:Y:S02]  /*152c0*/  SYNCS.PHASECHK.TRANS64.TRYWAIT P0, [R2+URZ+0x28c40], R3 ;  /* 0x028c4003020075a7 */ /* 0x008724000800017f */
[----:B----4-:R-:W-:Y:S05]  /*152d0*/  @!P0 NANOSLEEP.SYNCS 0x989680 ;  /* 0x009896800000895d */ /* 0x010fea0003900000 */
[----:B------:R-:W4:Y:S02]  /*152e0*/  @!P0 SYNCS.PHASECHK.TRANS64 P0, [R2+URZ+0x28c40], R3 ;  /* 0x028c4003020085a7 */ /* 0x000f24000800007f */
[----:B----4-:R-:W-:Y:S05]  /*152f0*/  @!P0 BRA `(.L_x_3299) ;  /* 0xfffffffc00f08947 */ /* 0x010fea000383ffff */
[----:B------:R-:W-:Y:S05]  /*15300*/  BRA `(.L_x_3391) ;  /* 0xffffffd000cc7947 */ /* 0x000fea000383ffff */
.L_x_3301:
[----:B0-----:R0:W2:Y:S02]  /*15310*/  SYNCS.PHASECHK.TRANS64.TRYWAIT P1, [R2+URZ+0x28c60], R3 ;  /* 0x028c6003020075a7 */ /* 0x0010a4000802017f */
[----:B--2---:R-:W-:Y:S05]  /*15320*/  @!P1 NANOSLEEP.SYNCS 0x989680 ;  /* 0x009896800000995d */ /* 0x004fea0003900000 */
[----:B------:R-:W2:Y:S02]  /*15330*/  @!P1 SYNCS.PHASECHK.TRANS64 P1, [R2+URZ+0x28c60], R3 ;  /* 0x028c6003020095a7 */ /* 0x000ea4000802007f */
[----:B--2---:R-:W-:Y:S05]  /*15340*/  @!P1 BRA `(.L_x_3301) ;  /* 0xfffffffc00f09947 */ /* 0x004fea000383ffff */
[----:B------:R-:W-:Y:S05]  /*15350*/  BRA `(.L_x_3392) ;  /* 0xffffffd400387947 */ /* 0x000fea000383ffff */
.L_x_3306:
[----:B----4-:R4:W0:Y:S02]  /*15360*/  SYNCS.PHASECHK.TRANS64.TRYWAIT P0, [R2+URZ+0x28c40], R3 ;  /* 0x028c4003020075a7 */ /* 0x010824000800017f */
[----:B0-----:R-:W-:Y:S05]  /*15370*/  @!P0 NANOSLEEP.SYNCS 0x989680 ;  /* 0x009896800000895d */ /* 0x001fea0003900000 */
[----:B------:R-:W0:Y:S02]  /*15380*/  @!P0 SYNCS.PHASECHK.TRANS64 P0, [R2+URZ+0x28c40], R3 ;  /* 0x028c4003020085a7 */ /* 0x000e24000800007f */
[----:B0-----:R-:W-:Y:S05]  /*15390*/  @!P0 BRA `(.L_x_3306) ;  /* 0xfffffffc00f08947 */ /* 0x001fea000383ffff */
[----:B------:R-:W-:Y:S05]  /*153a0*/  BRA `(.L_x_3393) ;  /* 0xffffffd800b47947 */ /* 0x000fea000383ffff */
.L_x_3308:
[----:B0-----:R0:W2:Y:S02]  /*153b0*/  SYNCS.PHASECHK.TRANS64.TRYWAIT P1, [R2+URZ+0x28c60], R3 ;  /* 0x028c6003020075a7 */ /* 0x0010a4000802017f */
[----:B--2---:R-:W-:Y:S05]  /*153c0*/  @!P1 NANOSLEEP.SYNCS 0x989680 ;  /* 0x009896800000995d */ /* 0x004fea0003900000 */
[----:B------:R-:W2:Y:S02]  /*153d0*/  @!P1 SYNCS.PHASECHK.TRANS64 P1, [R2+URZ+0x28c60], R3 ;  /* 0x028c6003020095a7 */ /* 0x000ea4000802007f */
[----:B--2---:R-:W-:Y:S05]  /*153e0*/  @!P1 BRA `(.L_x_3308) ;  /* 0xfffffffc00f09947 */ /* 0x004fea000383ffff */
[----:B------:R-:W-:Y:S05]  /*153f0*/  BRA `(.L_x_3394) ;  /* 0xffffffdc00247947 */ /* 0x000fea000383ffff */
.L_x_3313:
[----:B------:R-:W-:Y:S01]  /*15400*/  BSSY B0, `(.L_x_3395) ;  /* 0x0000008000007945 */ /* 0x000fe20003800000 */
[----:B0-----:R-:W-:Y:S01]  /*15410*/  IMAD.MOV.U32 R13, RZ, RZ, R16 ;  /* 0x000000ffff0d7224 */ /* 0x001fe200078e0010 */
[----:B------:R-:W-:Y:S01]  /*15420*/  MOV R12, RZ ;  /* 0x000000ff000c7202 */ /* 0x000fe20000000f00 */
[----:B--2---:R-:W-:Y:S02]  /*15430*/  IMAD.MOV.U32 R11, RZ, RZ, 0x1f ;  /* 0x0000001fff0b7424 */ /* 0x004fe400078e00ff */
[----:B------:R-:W-:-:S07]  /*15440*/  IMAD.MOV.U32 R15, RZ, RZ, -0x1 ;  /* 0xffffffffff0f7424 */ /* 0x000fce00078e00ff */
[----:B-1-3--:R-:W-:Y:S05]  /*15450*/  WARPSYNC.COLLECTIVE R15, `(.L_x_3396) ;  /* 0x000000000f087348 */ /* 0x00afea0003c00000 */
[----:B------:R0:W2:Y:S02]  /*15460*/  SHFL.IDX P6, R14, R13, R12, R11 ;  /* 0x0000000c0d0e7389 */ /* 0x0000a400000c000b */
[----:B0123--:R-:W-:Y:S01]  /*15470*/  ENDCOLLECTIVE ;  /* 0x000000000000791b */ /* 0x00ffe20003800000 */
.L_x_3396:
[----:B------:R-:W-:Y:S05]  /*15480*/  BSYNC B0 ;  /* 0x0000000000007941 */ /* 0x000fea0003800000 */
.L_x_3395:
[----:B------:R-:W-:Y:S01]  /*15490*/  MOV R13, R16 ;  /* 0x00000010000d7202 */ /* 0x000fe20000000f00 */
[----:B------:R-:W-:Y:S02]  /*154a0*/  IMAD.MOV.U32 R12, RZ, RZ, 0x1 ;  /* 0x00000001ff0c7424 */ /* 0x000fe400078e00ff */
[----:B------:R-:W-:Y:S02]  /*154b0*/  IMAD.MOV.U32 R11, RZ, RZ, 0x1f ;  /* 0x0000001fff0b7424 */ /* 0x000fe400078e00ff */
[----:B------:R-:W-:Y:S02]  /*154c0*/  IMAD.MOV.U32 R15, RZ, RZ, -0x1 ;  /* 0xffffffffff0f7424 */ /* 0x000fe400078e00ff */
[----:B------:R-:W-:-:S07]  /*154d0*/  IMAD.MOV.U32 R4, RZ, RZ, R14 ;  /* 0x000000ffff047224 */ /* 0x000fce00078e000e */
[----:B------:R-:W-:Y:S05]  /*154e0*/  WARPSYNC.COLLECTIVE R15, `(.L_x_3397) ;  /* 0x000000000f087348 */ /* 0x000fea0003c00000 */
[----:B------:R0:W1:Y:S02]  /*154f0*/  SHFL.IDX P6, R14, R13, R12, R11 ;  /* 0x0000000c0d0e7389 */ /* 0x00006400000c000b */
[----:B01----:R-:W-:Y:S01]  /*15500*/  ENDCOLLECTIVE ;  /* 0x000000000000791b */ /* 0x003fe20003800000 */
.L_x_3397:
[----:B------:R-:W-:Y:S01]  /*15510*/  MOV R6, R14 ;  /* 0x0000000e00067202 */ /* 0x000fe20000000f00 */
[----:B------:R-:W-:Y:S06]  /*15520*/  BRA `(.L_x_3398) ;  /* 0xffffffe000647947 */ /* 0x000fec000383ffff */
.L_x_3316:
[----:B------:R-:W-:Y:S01]  /*15530*/  BSSY B0, `(.L_x_3399) ;  /* 0x0000008000007945 */ /* 0x000fe20003800000 */
[----:B-----5:R-:W-:Y:S01]  /*15540*/  IMAD.MOV.U32 R13, RZ, RZ, R17 ;  /* 0x000000ffff0d7224 */ /* 0x020fe200078e0011 */
[----:B------:R-:W-:Y:S01]  /*15550*/  MOV R15, 0xffffffff ;  /* 0xffffffff000f7802 */ /* 0x000fe20000000f00 */
[----:B------:R-:W-:Y:S02]  /*15560*/  IMAD.MOV.U32 R12, RZ, RZ, 0x1 ;  /* 0x00000001ff0c7424 */ /* 0x000fe400078e00ff */
[----:B--2---:R-:W-:-:S07]  /*15570*/  IMAD.MOV.U32 R11, RZ, RZ, RZ ;  /* 0x000000ffff0b7224 */ /* 0x004fce00078e00ff */
[----:B0--34-:R-:W-:Y:S05]  /*15580*/  WARPSYNC.COLLECTIVE R15, `(.L_x_3400) ;  /* 0x000000000f087348 */ /* 0x019fea0003c00000 */
[----:B------:R1:W2:Y:S02]  /*15590*/  SHFL.UP P6, R14, R13, R12, R11 ;  /* 0x0400000c0d0e7389 */ /* 0x0002a400000c000b */
[----:B01234-:R-:W-:Y:S01]  /*155a0*/  ENDCOLLECTIVE ;  /* 0x000000000000791b */ /* 0x01ffe20003800000 */
.L_x_3400:
[----:B------:R-:W-:Y:S05]  /*155b0*/  BSYNC B0 ;  /* 0x0000000000007941 */ /* 0x000fea0003800000 */
.L_x_3399:
        /* <DEDUP_REMOVED lines=10> */
.L_x_3401:
        /* <DEDUP_REMOVED lines=8> */
.L_x_3402:
        /* <DEDUP_REMOVED lines=8> */
.L_x_3403:
        /* <DEDUP_REMOVED lines=8> */
.L_x_3404:
        /* <DEDUP_REMOVED lines=8> */
.L_x_3405:
[----:B------:R-:W-:Y:S05]  /*15860*/  BRA `(.L_x_3406) ;  /* 0xffffffe000287947 */ /* 0x000fea000383ffff */
.L_x_3321:
[----:B------:R-:W-:Y:S01]  /*15870*/  BSSY B0, `(.L_x_3407) ;  /* 0x0000008000007945 */ /* 0x000fe20003800000 */
[----:B-----5:R-:W-:Y:S01]  /*15880*/  IMAD.MOV.U32 R13, RZ, RZ, R17 ;  /* 0x000000ffff0d7224 */ /* 0x020fe200078e0011 */
[----:B------:R-:W-:Y:S01]  /*15890*/  MOV R12, 0x1 ;  /* 0x00000001000c7802 */ /* 0x000fe20000000f00 */
[----:B--2---:R-:W-:Y:S02]  /*158a0*/  IMAD.MOV.U32 R11, RZ, RZ, RZ ;  /* 0x000000ffff0b7224 */ /* 0x004fe400078e00ff */
[----:B------:R-:W-:-:S07]  /*158b0*/  IMAD.MOV.U32 R15, RZ, RZ, -0x1 ;  /* 0xffffffffff0f7424 */ /* 0x000fce00078e00ff */
[----:B0-----:R-:W-:Y:S05]  /*158c0*/  WARPSYNC.COLLECTIVE R15, `(.L_x_3408) ;  /* 0x000000000f087348 */ /* 0x001fea0003c00000 */
[----:B------:R1:W2:Y:S02]  /*158d0*/  SHFL.UP P6, R14, R13, R12, R11 ;  /* 0x0400000c0d0e7389 */ /* 0x0002a400000c000b */
[----:B012---:R-:W-:Y:S01]  /*158e0*/  ENDCOLLECTIVE ;  /* 0x000000000000791b */ /* 0x007fe20003800000 */
.L_x_3408:
[----:B------:R-:W-:Y:S05]  /*158f0*/  BSYNC B0 ;  /* 0x0000000000007941 */ /* 0x000fea0003800000 */
.L_x_3407:
[----:B------:R-:W-:Y:S01]  /*15900*/  ISETP.NE.AND P0, PT, R8, RZ, PT ;  /* 0x000000ff0800720c */ /* 0x000fe20003f05270 */
[----:B------:R-:W-:Y:S01]  /*15910*/  IMAD.MOV.U32 R12, RZ, RZ, 0x2 ;  /* 0x00000002ff0c7424 */ /* 0x000fe200078e00ff */
[----:B------:R-:W-:Y:S01]  /*15920*/  MOV R15, 0xffffffff ;  /* 0xffffffff000f7802 */ /* 0x000fe20000000f00 */
[----:B------:R-:W-:Y:S01]  /*15930*/  IMAD.MOV.U32 R11, RZ, RZ, RZ ;  /* 0x000000ffff0b7224 */ /* 0x000fe200078e00ff */
[----:B------:R-:W-:Y:S02]  /*15940*/  SEL R14, R14, RZ, P0 ;  /* 0x000000ff0e0e7207 */ /* 0x000fe40000000000 */
[----:B------:R-:W-:Y:S02]  /*15950*/  ISETP.GE.U32.AND P0, PT, R8, 0x2, PT ;  /* 0x000000020800780c */ /* 0x000fe40003f06070 */
[----:B------:R-:W-:-:S11]  /*15960*/  IADD3 R13, R17, R14, RZ ;  /* 0x0000000e110d7210 */ /* 0x000fd60007ffe0ff */
[----:B------:R-:W-:Y:S05]  /*15970*/  WARPSYNC.COLLECTIVE R15, `(.L_x_3409) ;  /* 0x000000000f087348 */ /* 0x000fea0003c00000 */
[----:B------:R0:W1:Y:S02]  /*15980*/  SHFL.UP P6, R14, R13, R12, R11 ;  /* 0x0400000c0d0e7389 */ /* 0x00006400000c000b */
[----:B01----:R-:W-:Y:S01]  /*15990*/  ENDCOLLECTIVE ;  /* 0x000000000000791b */ /* 0x003fe20003800000 */
.L_x_3409:
        /* <DEDUP_REMOVED lines=8> */
.L_x_3410:
        /* <DEDUP_REMOVED lines=8> */
.L_x_3411:
        /* <DEDUP_REMOVED lines=8> */
.L_x_3412:
        /* <DEDUP_REMOVED lines=8> */
.L_x_3413:
[----:B------:R-:W-:Y:S05]  /*15ba0*/  BRA `(.L_x_3414) ;  /* 0xffffffe0000c7947 */ /* 0x000fea000383ffff */
.L_x_3323:
[----:B------:R-:W-:Y:S01]  /*15bb0*/  BSSY B0, `(.L_x_3415) ;  /* 0x0000006000007945 */ /* 0x000fe20003800000 */
[----:B------:R-:W-:Y:S01]  /*15bc0*/  PLOP3.LUT P6, PT, P6, PT, PT, 0x8, 0x0 ;  /* 0x000000000000781c */ /* 0x000fe200037ce170 */
[----:B------:R-:W-:-:S12]  /*15bd0*/  IMAD.MOV.U32 R15, RZ, RZ, -0x1 ;  /* 0xffffffffff0f7424 */ /* 0x000fd800078e00ff */
[----:B0-2---:R-:W-:Y:S05]  /*15be0*/  WARPSYNC.COLLECTIVE R15, `(.L_x_3416) ;  /* 0x000000000f087348 */ /* 0x005fea0003c00000 */
[----:B------:R-:W-:Y:S01]  /*15bf0*/  VOTE.ANY R14, PT, P6 ;  /* 0x00000000000e7806 */ /* 0x000fe200030e0100 */
[----:B0-2---:R-:W-:Y:S06]  /*15c00*/  ENDCOLLECTIVE ;  /* 0x000000000000791b */ /* 0x005fec0003800000 */
.L_x_3416:
[----:B------:R-:W-:Y:S05]  /*15c10*/  BSYNC B0 ;  /* 0x0000000000007941 */ /* 0x000fea0003800000 */
.L_x_3415:
[----:B------:R-:W-:Y:S01]  /*15c20*/  MOV R3, R14 ;  /* 0x0000000e00037202 */ /* 0x000fe20000000f00 */
[----:B------:R-:W-:Y:S01]  /*15c30*/  IMAD.MOV.U32 R13, RZ, RZ, R17 ;  /* 0x000000ffff0d7224 */ /* 0x000fe200078e0011 */
[----:B------:R-:W-:Y:S01]  /*15c40*/  MOV R11, 0x1f ;  /* 0x0000001f000b7802 */ /* 0x000fe20000000f00 */
[----:B------:R-:W-:Y:S01]  /*15c50*/  IMAD.MOV.U32 R15, RZ, RZ, -0x1 ;  /* 0xffffffffff0f7424 */ /* 0x000fe200078e00ff */
[----:B------:R-:W0:Y:S02]  /*15c60*/  POPC R5, R3 ;  /* 0x0000000300057309 */ /* 0x000e240000000000 */
[----:B0-----:R-:W-:-:S07]  /*15c70*/  IMAD.MOV.U32 R12, RZ, RZ, R5 ;  /* 0x000000ffff0c7224 */ /* 0x001fce00078e0005 */
[----:B------:R-:W-:Y:S05]  /*15c80*/  WARPSYNC.COLLECTIVE R15, `(.L_x_3417) ;  /* 0x000000000f087348 */ /* 0x000fea0003c00000 */
[----:B------:R0:W1:Y:S02]  /*15c90*/  SHFL.IDX P6, R14, R13, R12, R11 ;  /* 0x0000000c0d0e7389 */ /* 0x00006400000c000b */
[----:B01----:R-:W-:Y:S01]  /*15ca0*/  ENDCOLLECTIVE ;  /* 0x000000000000791b */ /* 0x003fe20003800000 */
.L_x_3417:
[----:B------:R-:W-:Y:S01]  /*15cb0*/  IMAD.MOV.U32 R17, RZ, RZ, R14 ;  /* 0x000000ffff117224 */ /* 0x000fe200078e000e */
[----:B------:R-:W-:Y:S06]  /*15cc0*/  BRA `(.L_x_3418) ;  /* 0xffffffdc00fc7947 */ /* 0x000fec000383ffff */
.L_x_3325:
[----:B------:R-:W-:Y:S01]  /*15cd0*/  BSSY B0, `(.L_x_3419) ;  /* 0x0000007000007945 */ /* 0x000fe20003800000 */
[----:B------:R-:W-:Y:S01]  /*15ce0*/  MOV R13, R2 ;  /* 0x00000002000d7202 */ /* 0x000fe20000000f00 */
[----:B--2---:R-:W-:Y:S02]  /*15cf0*/  IMAD.MOV.U32 R11, RZ, RZ, 0x1f ;  /* 0x0000001fff0b7424 */ /* 0x004fe400078e00ff */
[----:B------:R-:W-:-:S07]  /*15d00*/  IMAD.MOV.U32 R15, RZ, RZ, -0x1 ;  /* 0xffffffffff0f7424 */ /* 0x000fce00078e00ff */
[----:B01-3--:R-:W-:Y:S05]  /*15d10*/  WARPSYNC.COLLECTIVE R15, `(.L_x_3420) ;  /* 0x000000000f087348 */ /* 0x00bfea0003c00000 */
[----:B------:R2:W4:Y:S02]  /*15d20*/  SHFL.IDX P6, R14, R13, R12, R11 ;  /* 0x0000000c0d0e7389 */ /* 0x00052400000c000b */
[----:B01234-:R-:W-:Y:S01]  /*15d30*/  ENDCOLLECTIVE ;  /* 0x000000000000791b */ /* 0x01ffe20003800000 */
.L_x_3420:
[----:B------:R-:W-:Y:S05]  /*15d40*/  BSYNC B0 ;  /* 0x0000000000007941 */ /* 0x000fea0003800000 */
.L_x_3419:
[----:B------:R-:W-:Y:S05]  /*15d50*/  BRA `(.L_x_3324) ;  /* 0xffffffdc00f47947 */ /* 0x000fea000383ffff */
.L_x_3329:
[----:B0-----:R0:W1:Y:S02]  /*15d60*/  SYNCS.PHASECHK.TRANS64.TRYWAIT P0, [R0+URZ+0x28c20], R3 ;  /* 0x028c2003000075a7 */ /* 0x001064000800017f */
[----:B-1----:R-:W-:Y:S05]  /*15d70*/  @!P0 NANOSLEEP.SYNCS 0x989680 ;  /* 0x009896800000895d */ /* 0x002fea0003900000 */
[----:B------:R-:W1:Y:S02]  /*15d80*/  @!P0 SYNCS.PHASECHK.TRANS64 P0, [R0+URZ+0x28c20], R3 ;  /* 0x028c2003000085a7 */ /* 0x000e64000800007f */
[----:B-1----:R-:W-:Y:S05]  /*15d90*/  @!P0 BRA `(.L_x_3329) ;  /* 0xfffffffc00f08947 */ /* 0x002fea000383ffff */
[----:B------:R-:W-:Y:S05]  /*15da0*/  BRA `(.L_x_3421) ;  /* 0xffffffe000d87947 */ /* 0x000fea000383ffff */
.L_x_3330:
[----:B------:R-:W1:Y:S01]  /*15db0*/  S2R R2, SR_TID.X ;  /* 0x0000000000027919 */ /* 0x000e620000002100 */
[----:B------:R-:W-:Y:S01]  /*15dc0*/  BSSY B0, `(.L_x_3422) ;  /* 0x000000a000007945 */ /* 0x000fe20003800000 */
[----:B------:R-:W-:Y:S01]  /*15dd0*/  IMAD.MOV.U32 R12, RZ, RZ, RZ ;  /* 0x000000ffff0c7224 */ /* 0x000fe200078e00ff */
[----:B------:R-:W-:Y:S01]  /*15de0*/  MOV R15, 0xffffffff ;  /* 0xffffffff000f7802 */ /* 0x000fe20000000f00 */
[----:B--2---:R-:W-:Y:S01]  /*15df0*/  IMAD.MOV.U32 R11, RZ, RZ, 0x1f ;  /* 0x0000001fff0b7424 */ /* 0x004fe200078e00ff */
[----:B-1----:R-:W-:-:S04]  /*15e00*/  SHF.R.U32.HI R2, RZ, 0x5, R2 ;  /* 0x00000005ff027819 */ /* 0x002fc80000011602 */
[----:B------:R-:W-:-:S04]  /*15e10*/  LOP3.LUT R2, R2, 0x3, RZ, 0xc0, !PT ;  /* 0x0000000302027812 */ /* 0x000fc800078ec0ff */
[----:B------:R-:W-:-:S07]  /*15e20*/  MOV R13, R2 ;  /* 0x00000002000d7202 */ /* 0x000fce0000000f00 */
[----:B0-----:R-:W-:Y:S05]  /*15e30*/  WARPSYNC.COLLECTIVE R15, `(.L_x_3423) ;  /* 0x000000000f087348 */ /* 0x001fea0003c00000 */
[----:B------:R1:W2:Y:S02]  /*15e40*/  SHFL.IDX P6, R14, R13, R12, R11 ;  /* 0x0000000c0d0e7389 */ /* 0x0002a400000c000b */
[----:B012---:R-:W-:Y:S01]  /*15e50*/  ENDCOLLECTIVE ;  /* 0x000000000000791b */ /* 0x007fe20003800000 */
.L_x_3423:
[----:B------:R-:W-:Y:S05]  /*15e60*/  BSYNC B0 ;  /* 0x0000000000007941 */ /* 0x000fea0003800000 */
.L_x_3422:
[----:B------:R-:W-:Y:S05]  /*15e70*/  BRA `(.L_x_3424) ;  /* 0xffffffe000c07947 */ /* 0x000fea000383ffff */
.L_x_3331:
[----:B------:R-:W-:Y:S01]  /*15e80*/  BSSY B0, `(.L_x_3425) ;  /* 0x0000006000007945 */ /* 0x000fe20003800000 */
[----:B------:R-:W-:-:S07]  /*15e90*/  IMAD.MOV.U32 R15, RZ, RZ, -0x1 ;  /* 0xffffffffff0f7424 */ /* 0x000fce00078e00ff */
[----:B012---:R-:W-:Y:S05]  /*15ea0*/  WARPSYNC.COLLECTIVE R15, `(.L_x_3426) ;  /* 0x000000000f0c7348 */ /* 0x007fea0003c00000 */
[----:B------:R-:W-:Y:S02]  /*15eb0*/  ELECT P6, UR62, PT ;  /* 0x00000000003e782f */ /* 0x000fe400038c0000 */
[----:B------:R-:W-:Y:S01]  /*15ec0*/  MOV R14, UR62 ;  /* 0x0000003e000e7c02 */ /* 0x000fe20008000f00 */
[----:B012---:R-:W-:Y:S10]  /*15ed0*/  ENDCOLLECTIVE ;  /* 0x000000000000791b */ /* 0x007ff40003800000 */
.L_x_3426:
[----:B------:R-:W-:Y:S05]  /*15ee0*/  BSYNC B0 ;  /* 0x0000000000007941 */ /* 0x000fea0003800000 */
.L_x_3425:
[----:B------:R-:W-:Y:S05]  /*15ef0*/  BRA `(.L_x_3427) ;  /* 0xffffffe000b47947 */ /* 0x000fea000383ffff */
.L_x_3333:
[----:B0-----:R0:W1:Y:S02]  /*15f00*/  SYNCS.PHASECHK.TRANS64.TRYWAIT P0, [R6+URZ], R5 ;  /* 0x00000005060075a7 */ /* 0x001064000800017f */
[----:B-1----:R-:W-:Y:S05]  /*15f10*/  @!P0 NANOSLEEP.SYNCS 0x989680 ;  /* 0x009896800000895d */ /* 0x002fea0003900000 */
[----:B------:R-:W1:Y:S02]  /*15f20*/  @!P0 SYNCS.PHASECHK.TRANS64 P0, [R6+URZ], R5 ;  /* 0x00000005060085a7 */ /* 0x000e64000800007f */
[----:B-1----:R-:W-:Y:S05]  /*15f30*/  @!P0 BRA `(.L_x_3333) ;  /* 0xfffffffc00f08947 */ /* 0x002fea000383ffff */
[----:B------:R-:W-:Y:S05]  /*15f40*/  BRA `(.L_x_3428) ;  /* 0xffffffe000f07947 */ /* 0x000fea000383ffff */
.L_x_3334:
[----:B-1----:R1:W3:Y:S02]  /*15f50*/  SYNCS.PHASECHK.TRANS64.TRYWAIT P0, [R7+URZ], R2 ;  /* 0x00000002070075a7 */ /* 0x0022e4000800017f */
[----:B---3--:R-:W-:Y:S05]  /*15f60*/  @!P0 NANOSLEEP.SYNCS 0x989680 ;  /* 0x009896800000895d */ /* 0x008fea0003900000 */
[----:B------:R-:W3:Y:S02]  /*15f70*/  @!P0 SYNCS.PHASECHK.TRANS64 P0, [R7+URZ], R2 ;  /* 0x00000002070085a7 */ /* 0x000ee4000800007f */
[----:B---3--:R-:W-:Y:S05]  /*15f80*/  @!P0 BRA `(.L_x_3334) ;  /* 0xfffffffc00f08947 */ /* 0x008fea000383ffff */
[----:B------:R-:W-:Y:S05]  /*15f90*/  BRA `(.L_x_3429) ;  /* 0xffffffe000e47947 */ /* 0x000fea000383ffff */
.L_x_3336:
[----:B---3--:R3:W4:Y:S02]  /*15fa0*/  SYNCS.PHASECHK.TRANS64.TRYWAIT P0, [R4+URZ], R5 ;  /* 0x00000005040075a7 */ /* 0x008724000800017f */
[----:B----4-:R-:W-:Y:S05]  /*15fb0*/  @!P0 NANOSLEEP.SYNCS 0x989680 ;  /* 0x009896800000895d */ /* 0x010fea0003900000 */
[----:B------:R-:W4:Y:S02]  /*15fc0*/  @!P0 SYNCS.PHASECHK.TRANS64 P0, [R4+URZ], R5 ;  /* 0x00000005040085a7 */ /* 0x000f24000800007f */
[----:B----4-:R-:W-:Y:S05]  /*15fd0*/  @!P0 BRA `(.L_x_3336) ;  /* 0xfffffffc00f08947 */ /* 0x010fea000383ffff */
[----:B------:R-:W-:Y:S05]  /*15fe0*/  BRA `(.L_x_3430) ;  /* 0xffffffe000ec7947 */ /* 0x000fea000383ffff */
.L_x_3431:
        /* <DEDUP_REMOVED lines=9> */
.L_x_11943:


//--------------------- .text._ZN7cutlass13device_kernelIN5flash11enable_sm90INS1_16FlashAttnFwdSm90INS1_25CollectiveMainloopFwdSm90ILi2EN4cute5tupleIJNS5_1CILi1EEES8_S8_EEENS6_IJNS7_ILi64EEESA_SA_EEELi512ENS_6half_tEfNS_4arch4Sm90ELb0ELb0ELb0ELb1ELb0ELb0ELb1ELb0ELb0ELb0ELb0ELb0EEENS1_21CollectiveEpilogueFwdINS6_IJSA_NS7_ILi512EEESA_EEES9_SC_SE_Li256ELb1ELb0ELb0ELb0EEENS1_36VarlenDynamicPersistentTileSchedulerILi64ELi64ELi256ELi32ELb0ELb0ELb1ELb0ELb1ELb1EEEEEEEEEvNT_6ParamsE --------------------------
	.section	.text._ZN7cutlass13device_kernelIN5flash11enable_sm90INS1_16FlashAttnFwdSm90INS1_25CollectiveMainloopFwdSm90ILi2EN4cute5tupleIJNS5_1CILi1EEES8_S8_EEENS6_IJNS7_ILi64EEESA_SA_EEELi512ENS_6half_tEfNS_4arch4Sm90ELb0ELb0ELb0ELb1ELb0ELb0ELb1ELb0ELb0ELb0ELb0ELb0EEENS1_21CollectiveEpilogueFwdINS6_IJSA_NS7_ILi512EEESA_EEES9_SC_SE_Li256ELb1ELb0ELb0ELb0EEENS1_36VarlenDynamicPersistentTileSchedulerILi64ELi64ELi256ELi32ELb0ELb0ELb1ELb0ELb1ELb1EEEEEEEEEvNT_6ParamsE,"ax",@progbits
	.align	128
.text._ZN7cutlass13device_kernelIN5flash11enable_sm90INS1_16FlashAttnFwdSm90INS1_25CollectiveMainloopFwdSm90ILi2EN4cute5tupleIJNS5_1CILi1EEES8_S8_EEENS6_IJNS7_ILi64EEESA_SA_EEELi512ENS_6half_tEfNS_4arch4Sm90ELb0ELb0ELb0ELb1ELb0ELb0ELb1ELb0ELb0ELb0ELb0ELb0EEENS1_21CollectiveEpilogueFwdINS6_IJSA_NS7_ILi512EEESA_EEES9_SC_SE_Li256ELb1ELb0ELb0ELb0EEENS1_36VarlenDynamicPersistentTileSchedulerILi64ELi64ELi256ELi32ELb0ELb0ELb1ELb0ELb1ELb1EEEEEEEEEvNT_6ParamsE:
        .type           _ZN7cutlass13device_kernelIN5flash11enable_sm90INS1_16FlashAttnFwdSm90INS1_25CollectiveMainloopFwdSm90ILi2EN4cute5tupleIJNS5_1CILi1EEES8_S8_EEENS6_IJNS7_ILi64EEESA_SA_EEELi512ENS_6half_tEfNS_4arch4Sm90ELb0ELb0ELb0ELb1ELb0ELb0ELb1ELb0ELb0ELb0ELb0ELb0EEENS1_21CollectiveEpilogueFwdINS6_IJSA_NS7_ILi512EEESA_EEES9_SC_SE_Li256ELb1ELb0ELb0ELb0EEENS1_36VarlenDynamicPersistentTileSchedulerILi64ELi64ELi256ELi32ELb0ELb0ELb1ELb0ELb1ELb1EEEEEEEEEvNT_6ParamsE,@function
        .size           _ZN7cutlass13device_kernelIN5flash11enable_sm90INS1_16FlashAttnFwdSm90INS1_25CollectiveMainloopFwdSm90ILi2EN4cute5tupleIJNS5_1CILi1EEES8_S8_EEENS6_IJNS7_ILi64EEESA_SA_EEELi512ENS_6half_tEfNS_4arch4Sm90ELb0ELb0ELb0ELb1ELb0ELb0ELb1ELb0ELb0ELb0ELb0ELb0EEENS1_21CollectiveEpilogueFwdINS6_IJSA_NS7_ILi512EEESA_EEES9_SC_SE_Li256ELb1ELb0ELb0ELb0EEENS1_36VarlenDynamicPersistentTileSchedulerILi64ELi64ELi256ELi32ELb0ELb0ELb1ELb0ELb1ELb1EEEEEEEEEvNT_6ParamsE,(.L_x_11944 - _ZN7cutlass13device_kernelIN5flash11enable_sm90INS1_16FlashAttnFwdSm90INS1_25CollectiveMainloopFwdSm90ILi2EN4cute5tupleIJNS5_1CILi1EEES8_S8_EEENS6_IJNS7_ILi64EEESA_SA_EEELi512ENS_6half_tEfNS_4arch4Sm90ELb0ELb0ELb0ELb1ELb0ELb0ELb1ELb0ELb0ELb0ELb0ELb0EEENS1_21CollectiveEpilogueFwdINS6_IJSA_NS7_ILi512EEESA_EEES9_SC_SE_Li256ELb1ELb0ELb0ELb0EEENS1_36VarlenDynamicPersistentTileSchedulerILi64ELi64ELi256ELi32ELb0ELb0ELb1ELb0ELb1ELb1EEEEEEEEEvNT_6ParamsE)
        .other          _ZN7cutlass13device_kernelIN5flash11enable_sm90INS1_16FlashAttnFwdSm90INS1_25CollectiveMainloopFwdSm90ILi2EN4cute5tupleIJNS5_1CILi1EEES8_S8_EEENS6_IJNS7_ILi64EEESA_SA_EEELi512ENS_6half_tEfNS_4arch4Sm90ELb0ELb0ELb0ELb1ELb0ELb0ELb1ELb0ELb0ELb0ELb0ELb0EEENS1_21CollectiveEpilogueFwdINS6_IJSA_NS7_ILi512EEESA_EEES9_SC_SE_Li256ELb1ELb0ELb0ELb0EEENS1_36VarlenDynamicPersistentTileSchedulerILi64ELi64ELi256ELi32ELb0ELb0ELb1ELb0ELb1ELb1EEEEEEEEEvNT_6ParamsE,@"STO_CUDA_ENTRY STV_DEFAULT"
_ZN7cutlass13device_kernelIN5flash11enable_sm90INS1_16FlashAttnFwdSm90INS1_25CollectiveMainloopFwdSm90ILi2EN4cute5tupleIJNS5_1CILi1EEES8_S8_EEENS6_IJNS7_ILi64EEESA_SA_EEELi512ENS_6half_tEfNS_4arch4Sm90ELb0ELb0ELb0ELb1ELb0ELb0ELb1ELb0ELb0ELb0ELb0ELb0EEENS1_21CollectiveEpilogueFwdINS6_IJSA_NS7_ILi512EEESA_EEES9_SC_SE_Li256ELb1ELb0ELb0ELb0EEENS1_36VarlenDynamicPersistentTileSchedulerILi64ELi64ELi256ELi32ELb0ELb0ELb1ELb0ELb1ELb1EEEEEEEEEvNT_6ParamsE:
        /* <DEDUP_REMOVED lines=22> */
[----:B0-----:R-:W-:Y:S01]  /*0160*/  NOP ;  /* 0x0000000000007918 */ /* 0x001fe20000000000 */
.L_x_3433:
[----:B------:R-:W-:Y:S05]  /*0170*/  BSYNC B0 ;  /* 0x0000000000007941 */ /* 0x000fea0003800000 */
.L_x_3432:
        /* <DEDUP_REMOVED lines=12> */
[----:B------:R-:W-:Y:S01]  /*0240*/  VOTEU.ANY UP2, P0 ;  /* 0x00000000003f7886 */ /* 0x000fe20000040100 */
        /* <DEDUP_REMOVED lines=8> */
[----:B-1----:R0:W1:Y:S01]  /*02d0*/  @UP0 SYNCS.EXCH.64 URZ, [UR8+0x38800], UR4 ;  /* 0x03880004083f05b2 */ /* 0x0020620008000100 */
[----:B------:R0:W2:Y:S05]  /*02e0*/  @UP1 SYNCS.EXCH.64 URZ, [UR8+0x38810], UR4 ;  /* 0x03881004083f15b2 */ /* 0x0000aa0008000100 */
[----:B------:R0:W3:Y:S02]  /*02f0*/  @UP2 SYNCS.EXCH.64 URZ, [UR8+0x38820], UR6 ;  /* 0x03882006083f25b2 */ /* 0x0000e40008000100 */
        /* <DEDUP_REMOVED lines=13> */
[----:B------:R0:W0:Y:S01]  /*03d0*/  SYNCS.EXCH.64 URZ, [UR6+0x38848], UR4 ;  /* 0x03884804063f75b2 */ /* 0x0000220008000100 */
[----:B------:R-:W-:Y:S01]  /*03e0*/  NOP ;  /* 0x0000000000007918 */ /* 0x000fe20000000000 */
.L_x_3434:
        /* <DEDUP_REMOVED lines=22> */
.L_x_3435:
        /* <DEDUP_REMOVED lines=18> */
.L_x_3436:
        /* <DEDUP_REMOVED lines=22> */
.L_x_3437:
        /* <DEDUP_REMOVED lines=22> */
.L_x_3438:
[----:B------:R-:W-:Y:S01]  /*0930*/  ISETP.NE.AND P0, PT, R3, RZ, PT ;  /* 0x000000ff0300720c */ /* 0x000fe20003f05270 */
[----:B------:R-:W-:Y:S01]  /*0940*/  NOP ;  /* 0x0000000000007918 */ /* 0x000fe20000000000 */
[----:B01234-:R-:W-:Y:S11]  /*0950*/  BAR.SYNC.DEFER_BLOCKING 0x0 ;  /* 0x0000000000007b1d */ /* 0x01fff60000010000 */
[----:B------:R-:W-:Y:S05]  /*0960*/  @!P0 BRA `(.L_x_3439) ;  /* 0x000000a800c48947 */ /* 0x000fea0003800000 */
.L_x_3440:
        /* <DEDUP_REMOVED lines=22> */
[----:B------:R-:W-:Y:S01]  /*0ad0*/  UMOV UR36, URZ ;  /* 0x0000003f00247c82 */ /* 0x000fe20008000000 */
[----:B------:R-:W-:Y:S01]  /*0ae0*/  UMOV UR41, URZ ;  /* 0x0000003f00297c82 */ /* 0x000fe20008000000 */
[----:B------:R-:W-:-:S04]  /*0af0*/  SHF.R.S32.HI R0, RZ, 0x1f, R191 ;  /* 0x0000001fff007819 */ /* 0x000fc800000114bf */
[CC--:B------:R-:W-:Y:S02]  /*0b00*/  LEA.HI R2, R0.reuse, R191.reuse, RZ, 0x4 ;  /* 0x000000bf00027211 */ /* 0x0c0fe400078f20ff */
[----:B------:R-:W-:Y:S02]  /*0b10*/  LEA.HI R6, R0, R191, RZ, 0x5 ;  /* 0x000000bf00067211 */ /* 0x000fe400078f28ff */
[----:B------:R-:W-:Y:S02]  /*0b20*/  SHF.R.S32.HI R3, RZ, 0x4, R2 ;  /* 0x00000004ff037819 */ /* 0x000fe40000011402 */
[----:B------:R-:W-:Y:S02]  /*0b30*/  SHF.R.S32.HI R12, RZ, 0x5, R6 ;  /* 0x00000005ff0c7819 */ /* 0x000fe40000011406 */
[C---:B------:R-:W-:Y:S02]  /*0b40*/  LEA.HI R5, R2.reuse, R3, RZ, 0x1 ;  /* 0x0000000302057211 */ /* 0x040fe400078f08ff */
[----:B------:R-:W-:-:S02]  /*0b50*/  LOP3.LUT R2, R2, 0xfffffff0, RZ, 0xc0, !PT ;  /* 0xfffffff002027812 */ /* 0x000fc400078ec0ff */
[----:B------:R-:W-:Y:S02]  /*0b60*/  LOP3.LUT R8, R5, 0x1ffffffe, RZ, 0xc0, !PT ;  /* 0x1ffffffe05087812 */ /* 0x000fe400078ec0ff */
[----:B------:R-:W-:Y:S01]  /*0b70*/  SHF.R.S32.HI R5, RZ, 0x1f, R6 ;  /* 0x0000001fff057819 */ /* 0x000fe20000011406 */
[----:B------:R-:W-:Y:S01]  /*0b80*/  IMAD.IADD R6, R191, 0x1, -R2 ;  /* 0x00000001bf067824 */ /* 0x000fe200078e0a02 */
[----:B------:R-:W-:Y:S01]  /*0b90*/  LEA.HI R4, R0, R191, RZ, 0x7 ;  /* 0x000000bf00047211 */ /* 0x000fe200078f38ff */
[----:B------:R-:W-:Y:S01]  /*0ba0*/  IMAD.IADD R9, R3, 0x1, -R8 ;  /* 0x0000000103097824 */ /* 0x000fe200078e0a08 */
[----:B------:R-:W-:Y:S02]  /*0bb0*/  LEA.HI R5, R5, R12, RZ, 0x2 ;  /* 0x0000000c05057211 */ /* 0x000fe400078f10ff */
[----:B------:R-:W-:Y:S02]  /*0bc0*/  SHF.R.S32.HI R3, RZ, 0x1f, R6 ;  /* 0x0000001fff037819 */ /* 0x000fe40000011406 */
[----:B------:R-:W-:-:S02]  /*0bd0*/  SHF.R.S32.HI R189, RZ, 0x7, R4 ;  /* 0x00000007ffbd7819 */ /* 0x000fc40000011404 */
[----:B------:R-:W-:Y:S02]  /*0be0*/  LOP3.LUT R7, R5, 0x3ffffc, RZ, 0xc0, !PT ;  /* 0x003ffffc05077812 */ /* 0x000fe400078ec0ff */
[----:B------:R-:W-:Y:S01]  /*0bf0*/  LEA.HI R5, R3, R6, RZ, 0x3 ;  /* 0x0000000603057211 */ /* 0x000fe200078f18ff */
[----:B------:R-:W-:Y:S01]  /*0c00*/  IMAD R11, R189, 0x100, R6 ;  /* 0x00000100bd0b7824 */ /* 0x000fe200078e0206 */
[----:B------:R-:W-:Y:S02]  /*0c10*/  IADD3 R8, R12, -R7, RZ ;  /* 0x800000070c087210 */ /* 0x000fe40007ffe0ff */
[C---:B------:R-:W-:Y:S01]  /*0c20*/  LOP3.LUT R7, R5.reuse, 0xfffffff8, RZ, 0xc0, !PT ;  /* 0xfffffff805077812 */ /* 0x040fe200078ec0ff */
[----:B------:R-:W-:Y:S01]  /*0c30*/  IMAD.SHL.U32 R10, R5, 0x40, RZ ;  /* 0x00000040050a7824 */ /* 0x000fe200078e00ff */
[----:B------:R-:W-:Y:S01]  /*0c40*/  LOP3.LUT R2, R4, 0xffffff80, RZ, 0xc0, !PT ;  /* 0xffffff8004027812 */ /* 0x000fe200078ec0ff */
[----:B------:R-:W-:Y:S01]  /*0c50*/  IMAD R190, R8, 0x10, R11 ;  /* 0x0000001008be7824 */ /* 0x000fe200078e020b */
[----:B------:R-:W-:Y:S01]  /*0c60*/  SHF.L.U32 R9, R9, 0x3, RZ ;  /* 0x0000000309097819 */ /* 0x000fe200000006ff */
[----:B------:R-:W-:Y:S01]  /*0c70*/  IMAD.IADD R8, R6, 0x1, -R7 ;  /* 0x0000000106087824 */ /* 0x000fe200078e0a07 */
[----:B------:R-:W-:Y:S01]  /*0c80*/  LOP3.LUT R11, R10, 0x7ffffe00, RZ, 0xc0, !PT ;  /* 0x7ffffe000a0b7812 */ /* 0x000fe200078ec0ff */
[----:B------:R-:W-:Y:S01]  /*0c90*/  IMAD.IADD R2, R191, 0x1, -R2 ;  /* 0x00000001bf027824 */ /* 0x000fe200078e0a02 */
[----:B------:R-:W-:Y:S01]  /*0ca0*/  LEA.HI R0, R0, R191, RZ, 0x3 ;  /* 0x000000bf00007211 */ /* 0x000fe200078f18ff */
[C---:B------:R-:W-:Y:S01]  /*0cb0*/  IMAD.SHL.U32 R10, R8.reuse, 0x40, RZ ;  /* 0x00000040080a7824 */ /* 0x040fe200078e00ff */
[----:B------:R-:W-:Y:S01]  /*0cc0*/  R2P PR, R8, 0x6 ;  /* 0x0000000608007804 */ /* 0x000fe20000000000 */
[----:B------:R-:W-:Y:S01]  /*0cd0*/  IMAD.U32 R190, R190, 0x40, R9 ;  /* 0x00000040bebe7824 */ /* 0x000fe200078e0009 */
[----:B------:R-:W-:Y:S01]  /*0ce0*/  SHF.R.S32.HI R3, RZ, 0x1f, R2 ;  /* 0x0000001fff037819 */ /* 0x000fe20000011402 */
[----:B------:R-:W-:Y:S01]  /*0cf0*/  IMAD R11, R12, 0x400, R11 ;  /* 0x000004000c0b7824 */ /* 0x000fe200078e020b */
[----:B------:R-:W-:-:S02]  /*0d00*/  LOP3.LUT R10, R10, 0x1c0, RZ, 0xc0, !PT ;  /* 0x000001c00a0a7812 */ /* 0x000fc400078ec0ff */
[----:B------:R-:W-:Y:S02]  /*0d10*/  LEA.HI R5, R3, R2, RZ, 0x2 ;  /* 0x0000000203057211 */ /* 0x000fe400078f10ff */
[----:B------:R-:W-:Y:S02]  /*0d20*/  LOP3.LUT R9, R10, 0x8, R9, 0xf8, !PT ;  /* 0x000000080a097812 */ /* 0x000fe400078ef809 */
[--C-:B------:R-:W-:Y:S02]  /*0d30*/  SHF.R.S32.HI R6, RZ, 0x2, R5.reuse ;  /* 0x00000002ff067819 */ /* 0x100fe40000011405 */
[----:B------:R-:W-:Y:S02]  /*0d40*/  SHF.R.S32.HI R7, RZ, 0x1f, R5 ;  /* 0x0000001fff077819 */ /* 0x000fe40000011405 */
[----:B------:R-:W-:Y:S02]  /*0d50*/  SHF.R.U32.HI R10, RZ, 0x3, R10 ;  /* 0x00000003ff0a7819 */ /* 0x000fe4000001160a */
[----:B------:R-:W-:-:S02]  /*0d60*/  LEA.HI R7, R7, R6, RZ, 0x3 ;  /* 0x0000000607077211 */ /* 0x000fc400078f18ff */
[----:B------:R-:W-:Y:S02]  /*0d70*/  LOP3.LUT R10, R9, R10, RZ, 0x3c, !PT ;  /* 0x0000000a090a7212 */ /* 0x000fe400078e3cff */
[----:B------:R-:W-:Y:S02]  /*0d80*/  LEA.HI R3, R3, R2, RZ, 0x5 ;  /* 0x0000000203037211 */ /* 0x000fe400078f28ff */
[----:B------:R-:W-:Y:S01]  /*0d90*/  LOP3.LUT R7, R7, 0xfffffff8, RZ, 0xc0, !PT ;  /* 0xfffffff807077812 */ /* 0x000fe200078ec0ff */
[----:B------:R-:W-:Y:S01]  /*0da0*/  IMAD.IADD R10, R11, 0x1, R10 ;  /* 0x000000010b0a7824 */ /* 0x000fe200078e020a */
[----:B------:R-:W-:Y:S02]  /*0db0*/  SHF.R.S32.HI R3, RZ, 0x5, R3 ;  /* 0x00000005ff037819 */ /* 0x000fe40000011403 */
[----:B------:R-:W-:Y:S01]  /*0dc0*/  LEA.HI R4, R4, R189, RZ, 0x1 ;  /* 0x000000bd04047211 */ /* 0x000fe200078f08ff */
[----:B------:R-:W-:Y:S01]  /*0dd0*/  IMAD.IADD R6, R6, 0x1, -R7 ;  /* 0x0000000106067824 */ /* 0x000fe200078e0a07 */
[----:B------:R-:W-:Y:S01]  /*0de0*/  LEA R184, R10, UR37, 0x1 ;  /* 0x000000250ab87c11 */ /* 0x000fe2000f8e08ff */
[----:B------:R-:W-:Y:S01]  /*0df0*/  IMAD.MOV.U32 R7, RZ, RZ, R15 ;  /* 0x000000ffff077224 */ /* 0x000fe200078e000f */
[----:B------:R-:W-:Y:S01]  /*0e00*/  LOP3.LUT R5, R5, 0x7ffffffc, RZ, 0xc0, !PT ;  /* 0x7ffffffc05057812 */ /* 0x000fe200078ec0ff */
[----:B------:R-:W-:Y:S01]  /*0e10*/  IMAD R17, R3, 0x10, R6 ;  /* 0x0000001003117824 */ /* 0x000fe200078e0206 */
        /* <DEDUP_REMOVED lines=8> */
[----:B------:R-:W-:Y:S01]  /*0ea0*/  MOV R5, R13 ;  /* 0x0000000d00057202 */ /* 0x000fe20000000f00 */
[C---:B------:R-:W-:Y:S01]  /*0eb0*/  @P2 VIADD R185, R187.reuse, 0xffffffc0 ;  /* 0xffffffc0bbb92836 */ /* 0x040fe20000000000 */
[----:B------:R-:W-:Y:S01]  /*0ec0*/  IADD3 R187, R187, R186, RZ ;  /* 0x000000babbbb7210 */ /* 0x000fe20007ffe0ff */
[----:B------:R-:W-:Y:S01]  /*0ed0*/  IMAD.MOV.U32 R2, RZ, RZ, RZ ;  /* 0x000000ffff027224 */ /* 0x000fe200078e00ff */
[----:B------:R-:W-:Y:S01]  /*0ee0*/  SHF.R.S32.HI R18, RZ, 0x3, R0 ;  /* 0x00000003ff127819 */ /* 0x000fe20000011400 */
[----:B------:R-:W-:-:S02]  /*0ef0*/  IMAD.SHL.U32 R16, R6, 0x8, RZ ;  /* 0x0000000806107824 */ /* 0x000fc400078e00ff */
[----:B------:R-:W-:Y:S02]  /*0f00*/  IMAD.SHL.U32 R23, R4, 0x100, RZ ;  /* 0x0000010004177824 */ /* 0x000fe400078e00ff */
[----:B------:R-:W-:Y:S02]  /*0f10*/  IMAD.SHL.U32 R22, R22, 0x2, RZ ;  /* 0x0000000216167824 */ /* 0x000fe400078e00ff */
[----:B------:R-:W-:-:S07]  /*0f20*/  IMAD.IADD R186, R186, 0x1, R185 ;  /* 0x00000001baba7824 */ /* 0x000fce00078e02b9 */
.L_x_3479:
[----:B0-2---:R-:W0:Y:S01]  /*0f30*/  LDC.64 R8, c[0x0][0xd60] ;  /* 0x00035800ff087b82 */ /* 0x005e220000000a00 */
[----:B------:R-:W-:Y:S01]  /*0f40*/  ULDC.64 UR10, c[0x0][0x208] ;  /* 0x00008200000a7ab9 */ /* 0x000fe20000000a00 */
        /* <DEDUP_REMOVED lines=8> */
[----:B------:R-:W-:Y:S01]  /*0fd0*/  PLOP3.LUT P0, PT, PT, PT, UP0, 0x80, 0x0 ;  /* 0x000000000000781c */ /* 0x000fe20003f0f008 */
[----:B------:R-:W-:Y:S01]  /*0fe0*/  UMOV UR39, UR5 ;  /* 0x0000000500277c82 */ /* 0x000fe20008000000 */
        /* <DEDUP_REMOVED lines=22> */
[----:B-1-3--:R-:W-:Y:S05]  /*1150*/  @P0 BRA `(.L_x_3441) ;  /* 0x0000000000300947 */ /* 0x00afea0003800000 */
[----:B------:R-:W-:Y:S02]  /*1160*/  ULDC.64 UR4, c[0x0][0xb00] ;  /* 0x0002c00000047ab9 */ /* 0x000fe40000000a00 */
[----:B------:R-:W-:-:S04]  /*1170*/  ISETP.NE.U32.AND P0, PT, RZ, UR4, PT ;  /* 0x00000004ff007c0c */ /* 0x000fc8000bf05070 */
[----:B------:R-:W-:-:S13]  /*1180*/  ISETP.NE.AND.EX P0, PT, RZ, UR5, PT, P0 ;  /* 0x00000005ff007c0c */ /* 0x000fda000bf05300 */
[----:B------:R-:W-:Y:S05]  /*1190*/  @!P0 BRA `(.L_x_3441) ;  /* 0x0000000000208947 */ /* 0x000fea0003800000 */
[----:B------:R-:W-:Y:S01]  /*11a0*/  ULDC.64 UR4, c[0x0][0xb00] ;  /* 0x0002c00000047ab9 */ /* 0x000fe20000000a00 */
[----:B------:R-:W-:Y:S01]  /*11b0*/  ULDC.64 UR6, c[0x0][0x208] ;  /* 0x0000820000067ab9 */ /* 0x000fe20000000a00 */
[----:B------:R-:W-:-:S06]  /*11c0*/  UIMAD.WIDE UR4, UR38, 0x4, UR4 ;  /* 0x00000004260478a5 */ /* 0x000fcc000f8e0204 */
[----:B0-----:R-:W-:Y:S02]  /*11d0*/  IMAD.U32 R6, RZ, RZ, UR4 ;  /* 0x00000004ff067e24 */ /* 0x001fe4000f8e00ff */
[----:B------:R-:W-:-:S05]  /*11e0*/  IMAD.U32 R7, RZ, RZ, UR5 ;  /* 0x00000005ff077e24 */ /* 0x000fca000f8e00ff */
[----:B-----5:R-:W2:Y:S04]  /*11f0*/  LDG.E R152, desc[UR6][R6.64] ;  /* 0x0000000606987981 */ /* 0x020ea8000c1e1900 */
[----:B------:R-:W2:Y:S02]  /*1200*/  LDG.E R9, desc[UR6][R6.64+0x4] ;  /* 0x0000040606097981 */ /* 0x000ea4000c1e1900 */
[----:B--2---:R-:W-:-:S07]  /*1210*/  IMAD.IADD R152, R9, 0x1, -R152 ;  /* 0x0000000109987824 */ /* 0x004fce00078e0a98 */
.L_x_3441:
[----:B------:R-:W2:Y:S01]  /*1220*/  LDL R4, [R1] ;  /* 0x0000000001047983 */ /* 0x000ea20000100800 */
[----:B-----5:R-:W-:Y:S01]  /*1230*/  IMAD.IADD R152, R152, 0x1, -R3 ;  /* 0x0000000198987824 */ /* 0x020fe200078e0a03 */
[----:B------:R-:W-:Y:S01]  /*1240*/  CS2R R150, SRZ ;  /* 0x0000000000967805 */ /* 0x000fe2000001ff00 */
[----:B------:R-:W-:Y:S01]  /*1250*/  IMAD.MOV.U32 R188, RZ, RZ, R5 ;  /* 0x000000ffffbc7224 */ /* 0x000fe200078e0005 */
[----:B------:R-:W-:Y:S01]  /*1260*/  CS2R R148, SRZ ;  /* 0x0000000000947805 */ /* 0x000fe2000001ff00 */
[----:B------:R-:W-:Y:S01]  /*1270*/  IMAD.MOV.U32 R176, RZ, RZ, RZ ;  /* 0x000000ffffb07224 */ /* 0x000fe200078e00ff */
[----:B------:R-:W-:Y:S01]  /*1280*/  IADD3 R0, R152, 0x3f, RZ ;  /* 0x0000003f98007810 */ /* 0x000fe20007ffe0ff */
[----:B------:R-:W-:Y:S01]  /*1290*/  IMAD.MOV.U32 R175, RZ, RZ, RZ ;  /* 0x000000ffffaf7224 */ /* 0x000fe200078e00ff */
[----:B------:R-:W-:Y:S02]  /*12a0*/  CS2R R144, SRZ ;  /* 0x0000000000907805 */ /* 0x000fe4000001ff00 */
[----:B------:R-:W-:-:S02]  /*12b0*/  CS2R R142, SRZ ;  /* 0x00000000008e7805 */ /* 0x000fc4000001ff00 */
[----:B------:R-:W-:Y:S02]  /*12c0*/  SHF.R.S32.HI R3, RZ, 0x1f, R0 ;  /* 0x0000001fff037819 */ /* 0x000fe40000011400 */
[----:B------:R-:W-:Y:S02]  /*12d0*/  CS2R R140, SRZ ;  /* 0x00000000008c7805 */ /* 0x000fe4000001ff00 */
[----:B------:R-:W-:Y:S02]  /*12e0*/  CS2R R138, SRZ ;  /* 0x00000000008a7805 */ /* 0x000fe4000001ff00 */
[----:B------:R-:W-:Y:S02]  /*12f0*/  CS2R R136, SRZ ;  /* 0x0000000000887805 */ /* 0x000fe4000001ff00 */
[----:B------:R-:W-:Y:S01]  /*1300*/  LEA.HI R174, R3, R0, RZ, 0x6 ;  /* 0x0000000003ae7211 */ /* 0x000fe200078f30ff */
[----:B------:R-:W-:Y:S01]  /*1310*/  IMAD.MOV.U32 R3, RZ, RZ, RZ ;  /* 0x000000ffff037224 */ /* 0x000fe200078e00ff */
        /* <DEDUP_REMOVED lines=23> */
[----:B------:R-:W-:Y:S02]  /*1490*/  MOV R153, RZ ;  /* 0x000000ff00997202 */ /* 0x000fe40000000f00 */
        /* <DEDUP_REMOVED lines=33> */
[----:B0-----:R-:W-:-:S02]  /*16b0*/  CS2R R8, SRZ ;  /* 0x0000000000087805 */ /* 0x001fc4000001ff00 */
[----:B------:R-:W-:Y:S02]  /*16c0*/  SHF.R.S32.HI R174, RZ, 0x6, R174 ;  /* 0x00000006ffae7819 */ /* 0x000fe400000114ae */
[----:B--2---:R-:W-:-:S13]  /*16d0*/  ISETP.NE.AND P0, PT, R4, 0x1, PT ;  /* 0x000000010400780c */ /* 0x004fda0003f05270 */
[----:B------:R-:W-:Y:S05]  /*16e0*/  @!P0 BRA `(.L_x_3442) ;  /* 0x0000001400d48947 */ /* 0x000fea0003800000 */
[----:B------:R-:W-:Y:S02]  /*16f0*/  ISETP.GE.AND P1, PT, R152, 0x1, PT ;  /* 0x000000019800780c */ /* 0x000fe40003f26270 */
[----:B------:R-:W-:-:S11]  /*1700*/  PLOP3.LUT P0, PT, PT, PT, PT, 0x80, 0x0 ;  /* 0x000000000000781c */ /* 0x000fd60003f0f070 */
[----:B------:R-:W-:Y:S05]  /*1710*/  @!P1 BRA `(.L_x_3443) ;  /* 0x0000007000f09947 */ /* 0x000fea0003800000 */
[----:B------:R-:W0:Y:S01]  /*1720*/  SHFL.IDX PT, R4, R189, RZ, 0x1f ;  /* 0x00001fffbd047589 */ /* 0x000e2200000e0000 */
[----:B------:R-:W-:Y:S01]  /*1730*/  UMOV UR7, 0x40000040 ;  /* 0x4000004000077882 */ /* 0x000fe20000000000 */
[----:B------:R-:W-:Y:S01]  /*1740*/  UMOV UR9, 0x40000040 ;  /* 0x4000004000097882 */ /* 0x000fe20000000000 */
[----:B------:R-:W-:Y:S01]  /*1750*/  UMOV UR11, 0x40000040 ;  /* 0x40000040000b7882 */ /* 0x000fe20000000000 */
[----:B------:R-:W-:Y:S01]  /*1760*/  BAR.SYNC.DEFER_BLOCKING 0xe, 0x100 ;  /* 0x0384000000007b1d */ /* 0x000fe20000010000 */
[----:B------:R-:W-:-:S05]  /*1770*/  ISETP.GE.AND P0, PT, R152, 0x41, PT ;  /* 0x000000419800780c */ /* 0x000fca0003f06270 */
[----:B------:R-:W-:Y:S01]  /*1780*/  UMOV UR13, 0x40000040 ;  /* 0x40000040000d7882 */ /* 0x000fe20000000000 */
[----:B------:R-:W-:Y:S01]  /*1790*/  UMOV UR15, 0x40000040 ;  /* 0x40000040000f7882 */ /* 0x000fe20000000000 */
[----:B------:R-:W-:Y:S01]  /*17a0*/  UMOV UR17, 0x40000040 ;  /* 0x4000004000117882 */ /* 0x000fe20000000000 */
[----:B------:R-:W-:Y:S01]  /*17b0*/  UMOV UR19, 0x40000040 ;  /* 0x4000004000137882 */ /* 0x000fe20000000000 */
[----:B------:R-:W1:Y:S01]  /*17c0*/  S2R R6, SR_TID.X ;  /* 0x0000000000067919 */ /* 0x000e620000002100 */
[----:B0-----:R-:W-:Y:S01]  /*17d0*/  R2UR UR4, R4 ;  /* 0x00000000040472ca */ /* 0x001fe200000e0000 */
[----:B------:R-:W-:Y:S01]  /*17e0*/  IMAD.U32 R4, RZ, RZ, UR36 ;  /* 0x00000024ff047e24 */ /* 0x000fe2000f8e00ff */
[----:B------:R-:W-:-:S11]  /*17f0*/  WARPGROUP.ARRIVE ;  /* 0x00000000000079c5 */ /* 0x000fd60000000000 */
[----:B------:R-:W-:-:S04]  /*1800*/  ULEA.HI UR5, UR4, UR4, URZ, 0x1 ;  /* 0x0000000404057291 */ /* 0x000fc8000f8f083f */
[----:B------:R-:W-:-:S04]  /*1810*/  ULOP3.LUT UR5, UR5, 0x1fffe, URZ, 0xc0, !UPT ;  /* 0x0001fffe05057892 */ /* 0x000fc8000f8ec03f */
[----:B------:R-:W-:Y:S01]  /*1820*/  UIADD3 UR5, UR4, -UR5, URZ ;  /* 0x8000000504057290 */ /* 0x000fe2000fffe03f */
[----:B-1----:R-:W-:Y:S01]  /*1830*/  LOP3.LUT R5, R6, 0x7f, RZ, 0xc0, !PT ;  /* 0x0000007f06057812 */ /* 0x002fe200078ec0ff */
[----:B------:R-:W-:Y:S02]  /*1840*/  UIADD3 UR4, UR37, 0x36400, URZ ;  /* 0x0003640025047890 */ /* 0x000fe4000fffe03f */
[----:B------:R-:W-:Y:S01]  /*1850*/  ULEA UR5, UR5, UR37, 0xf ;  /* 0x0000002505057291 */ /* 0x000fe2000f8e783f */
[----:B------:R-:W-:Y:S01]  /*1860*/  ISETP.NE.AND P1, PT, R5, RZ, PT ;  /* 0x000000ff0500720c */ /* 0x000fe20003f25270 */
[----:B------:R-:W-:Y:S02]  /*1870*/  USHF.R.U32.HI UR4, URZ, 0x4, UR4 ;  /* 0x000000043f047899 */ /* 0x000fe40008011604 */
[----:B------:R-:W-:Y:S02]  /*1880*/  UIADD3 UR5, UR5, 0x400, URZ ;  /* 0x0000040005057890 */ /* 0x000fe4000fffe03f */
[----:B------:R-:W-:-:S02]  /*1890*/  ULOP3.LUT UR4, UR4, 0x3fff, URZ, 0xc0, !UPT ;  /* 0x00003fff04047892 */ /* 0x000fc4000f8ec03f */
[----:B------:R-:W-:Y:S02]  /*18a0*/  USHF.R.U32.HI UR5, URZ, 0x4, UR5 ;  /* 0x000000043f057899 */ /* 0x000fe40008011605 */
[----:B------:R-:W-:Y:S02]  /*18b0*/  ULOP3.LUT UR4, UR4, 0x10000, URZ, 0xfc, !UPT ;  /* 0x0001000004047892 */ /* 0x000fe4000f8efc3f */
[----:B------:R-:W-:Y:S02]  /*18c0*/  ULOP3.LUT UR5, UR5, 0x3fff, URZ, 0xc0, !UPT ;  /* 0x00003fff05057892 */ /* 0x000fe4000f8ec03f */
[----:B------:R-:W-:Y:S01]  /*18d0*/  UIADD3 UR8, UR4, 0x2, URZ ;  /* 0x0000000204087890 */ /* 0x000fe2000fffe03f */
[----:B------:R-:W-:Y:S01]  /*18e0*/  @!P1 LEA R4, R4, UR37, 0x3 ;  /* 0x0000002504049c11 */ /* 0x000fe2000f8e18ff */
[----:B------:R-:W-:Y:S02]  /*18f0*/  ULOP3.LUT UR20, UR5, 0x2000000, URZ, 0xfc, !UPT ;  /* 0x0200000005147892 */ /* 0x000fe4000f8efc3f */
[----:B------:R-:W-:-:S02]  /*1900*/  UIADD3 UR12, UR4, 0x4, URZ ;  /* 0x00000004040c7890 */ /* 0x000fc4000fffe03f */
[----:B------:R-:W-:Y:S01]  /*1910*/  ULEA UR6, UR36, UR20, 0xc ;  /* 0x0000001424067291 */ /* 0x000fe2000f8e603f */
[----:B------:R-:W-:Y:S01]  /*1920*/  @!P1 VIADD R4, R4, 0x38860 ;  /* 0x0003886004049836 */ /* 0x000fe20000000000 */
[----:B------:R-:W-:Y:S01]  /*1930*/  UMOV UR5, 0x40000040 ;  /* 0x4000004000057882 */ /* 0x000fe20000000000 */
[----:B------:R-:W-:Y:S02]  /*1940*/  UIADD3 UR16, UR4, 0x6, URZ ;  /* 0x0000000604107890 */ /* 0x000fe4000fffe03f */
[----:B------:R-:W-:Y:S01]  /*1950*/  UIADD3 UR10, UR6, 0x80, URZ ;  /* 0x00000080060a7890 */ /* 0x000fe2000fffe03f */
[----:B------:R-:W-:Y:S01]  /*1960*/  @!P1 PRMT R4, RZ, 0x654, R4 ;  /* 0x00000654ff049816 */ /* 0x000fe20000000004 */
[----:B------:R-:W-:Y:S02]  /*1970*/  UIADD3 UR14, UR6, 0x100, URZ ;  /* 0x00000100060e7890 */ /* 0x000fe4000fffe03f */
[----:B------:R-:W-:Y:S01]  /*1980*/  HGMMA.64x256x16.F32 R24, gdesc[UR4].tnspB, RZ, !UPT, gsb0 ;  /* 0x43e00000041879f0 */ /* 0x000fe2000c0008ff */
[----:B------:R-:W-:-:S02]  /*1990*/  UIADD3 UR18, UR6, 0x180, URZ ;  /* 0x0000018006127890 */ /* 0x000fc4000fffe03f */
        /* <DEDUP_REMOVED lines=16> */
[----:B------:R-:W-:-:S07]  /*1aa0*/  VIADD R174, R174, 0xfffffffe ;  /* 0xfffffffeaeae7836 */ /* 0x000fce0000000000 */
.L_x_3445:
[----:B------:R-:W-:Y:S01]  /*1ab0*/  BAR.SYNC.DEFER_BLOCKING 0xe, 0x100 ;  /* 0x0384000000007b1d */ /* 0x000fe20000010000 */
[----:B01----:R-:W-:Y:S01]  /*1ac0*/  IMAD.U32 R4, RZ, RZ, UR36 ;  /* 0x00000024ff047e24 */ /* 0x003fe2000f8e00ff */
[----:B------:R-:W-:Y:S01]  /*1ad0*/  UIADD3 UR36, UR36, 0x1, URZ ;  /* 0x0000000124247890 */ /* 0x000fe2000fffe03f */
[C---:B------:R-:W-:Y:S01]  /*1ae0*/  ISETP.GT.AND P0, PT, R174.reuse, RZ, PT ;  /* 0x000000ffae00720c */ /* 0x040fe20003f04270 */
[----:B------:R-:W-:Y:S02]  /*1af0*/  VIADD R174, R174, 0xffffffff ;  /* 0xffffffffaeae7836 */ /* 0x000fe40000000000 */
[----:B------:R-:W-:Y:S01]  /*1b00*/  LEA R4, R4, R17, 0x6 ;  /* 0x0000001104047211 */ /* 0x000fe200078e30ff */
[----:B------:R-:W-:Y:S01]  /*1b10*/  UISETP.NE.AND UP0, UPT, UR36, 0x2, UPT ;  /* 0x000000022400788c */ /* 0x000fe2000bf05270 */
[----:B------:R-:W-:Y:S02]  /*1b20*/  UMOV UR7, 0x40000040 ;  /* 0x4000004000077882 */ /* 0x000fe40000000000 */
[----:B------:R-:W-:Y:S01]  /*1b30*/  LEA R4, R4, UR37, 0x2 ;  /* 0x0000002504047c11 */ /* 0x000fe2000f8e10ff */
[----:B------:R-:W-:Y:S01]  /*1b40*/  USEL UR36, UR36, URZ, UP0 ;  /* 0x0000003f24247287 */ /* 0x000fe20008000000 */
[----:B------:R-:W-:Y:S01]  /*1b50*/  UMOV UR11, 0x40000040 ;  /* 0x40000040000b7882 */ /* 0x000fe20000000000 */
[----:B------:R-:W-:-:S02]  /*1b60*/  UMOV UR15, 0x40000040 ;  /* 0x40000040000f7882 */ /* 0x000fc40000000000 */
[----:B------:R-:W-:Y:S01]  /*1b70*/  ULEA UR6, UR36, UR20, 0xc ;  /* 0x0000001424067291 */ /* 0x000fe2000f8e603f */
[----:B------:R-:W-:-:S03]  /*1b80*/  UMOV UR19, 0x40000040 ;  /* 0x4000004000137882 */ /* 0x000fc60000000000 */
[----:B------:R-:W-:Y:S02]  /*1b90*/  UIADD3 UR10, UR6, 0x80, URZ ;  /* 0x00000080060a7890 */ /* 0x000fe4000fffe03f */
[----:B------:R-:W-:Y:S02]  /*1ba0*/  UIADD3 UR14, UR6, 0x100, URZ ;  /* 0x00000100060e7890 */ /* 0x000fe4000fffe03f */
[----:B------:R-:W-:Y:S01]  /*1bb0*/  UIADD3 UR18, UR6, 0x180, URZ ;  /* 0x0000018006127890 */ /* 0x000fe2000fffe03f */
[----:B------:R-:W0:Y:S04]  /*1bc0*/  LDS R5, [R4+0x38400] ;  /* 0x0384000004057984 */ /* 0x000e280000000800 */
[----:B------:R1:W2:Y:S02]  /*1bd0*/  LDS R6, [R4+0x38420] ;  /* 0x0384200004067984 */ /* 0x0002a40000000800 */
[----:B-1----:R-:W-:-:S05]  /*1be0*/  IMAD.U32 R4, RZ, RZ, UR36 ;  /* 0x00000024ff047e24 */ /* 0x002fca000f8e00ff */
[----:B------:R-:W-:-:S05]  /*1bf0*/  @!P1 LEA R4, R4, UR37, 0x3 ;  /* 0x0000002504049c11 */ /* 0x000fca000f8e18ff */
[----:B------:R-:W-:-:S05]  /*1c00*/  @!P1 VIADD R4, R4, 0x38860 ;  /* 0x0003886004049836 */ /* 0x000fca0000000000 */
[----:B------:R-:W-:Y:S01]  /*1c10*/  @!P1 PRMT R4, RZ, 0x654, R4 ;  /* 0x00000654ff049816 */ /* 0x000fe20000000004 */
        /* <DEDUP_REMOVED lines=127> */
[----:B------:R-:W-:-:S06]  /*2410*/  FMUL.FTZ R151, R151, R6 ;  /* 0x0000000697977220 */ /* 0x000fcc0000410000 */
[----:B------:R-:W-:-:S06]  /*2420*/  WARPGROUP.ARRIVE ;  /* 0x00000000000079c5 */ /* 0x000fcc0000000000 */
[----:B------:R-:W-:Y:S01]  /*2430*/  HGMMA.64x256x16.F32 R24, gdesc[UR4].tnspB, R24, gsb0 ;  /* 0x43e00000041879f0 */ /* 0x000fe20008000818 */
[----:B------:R-:W-:-:S06]  /*2440*/  USEL UR6, URZ, 0x1, UP0 ;  /* 0x000000013f067887 */ /* 0x000fcc0008000000 */
[----:B------:R-:W-:Y:S01]  /*2450*/  LOP3.LUT R2, R2, UR6, RZ, 0x3c, !PT ;  /* 0x0000000602027c12 */ /* 0x000fe2000f8e3cff */
[----:B------:R-:W-:Y:S02]  /*2460*/  WARPGROUP.DEPBAR.LE gsb0, 0x0 ;  /* 0x00008000000079c5 */ /* 0x000fe40000010000 */
[----:B------:R-:W-:-:S15]  /*2470*/  WARPGROUP.ARRIVE ;  /* 0x00000000000079c5 */ /* 0x000fde0000000000 */
[----:B------:R-:W-:-:S03]  /*2480*/  NOP ;  /* 0x0000000000007918 */ /* 0x000fc60000000000 */
        /* <DEDUP_REMOVED lines=13> */
.L_x_3444:
[----:B------:R-:W-:Y:S01]  /*2560*/  BAR.SYNC.DEFER_BLOCKING 0xe, 0x100 ;  /* 0x0384000000007b1d */ /* 0x000fe20000010000 */
[----:B01----:R-:W-:Y:S01]  /*2570*/  IMAD.U32 R4, RZ, RZ, UR36 ;  /* 0x00000024ff047e24 */ /* 0x003fe2000f8e00ff */
[----:B------:R-:W-:Y:S01]  /*2580*/  UIADD3 UR36, UR36, 0x1, URZ ;  /* 0x0000000124247890 */ /* 0x000fe2000fffe03f */
[----:B------:R-:W-:Y:S02]  /*2590*/  PLOP3.LUT P0, PT, PT, PT, PT, 0x8, 0x0 ;  /* 0x000000000000781c */ /* 0x000fe40003f0e170 */
[----:B------:R-:W-:Y:S01]  /*25a0*/  IMAD R4, R4, 0x40, R17 ;  /* 0x0000004004047824 */ /* 0x000fe200078e0211 */
[----:B------:R-:W-:-:S04]  /*25b0*/  UISETP.NE.AND UP0, UPT, UR36, 0x2, UPT ;  /* 0x000000022400788c */ /* 0x000fc8000bf05270 */
[----:B------:R-:W-:Y:S01]  /*25c0*/  LEA R6, R4, UR37, 0x2 ;  /* 0x0000002504067c11 */ /* 0x000fe2000f8e10ff */
[----:B------:R-:W-:Y:S02]  /*25d0*/  USEL UR4, URZ, 0x1, UP0 ;  /* 0x000000013f047887 */ /* 0x000fe40008000000 */
[----:B------:R-:W-:-:S04]  /*25e0*/  USEL UR36, UR36, URZ, UP0 ;  /* 0x0000003f24247287 */ /* 0x000fc80008000000 */
[----:B------:R-:W-:Y:S01]  /*25f0*/  LOP3.LUT R2, R2, UR4, RZ, 0x3c, !PT ;  /* 0x0000000402027c12 */ /* 0x000fe2000f8e3cff */
[----:B------:R-:W0:Y:S04]  /*2600*/  LDS R5, [R6+0x38400] ;  /* 0x0384000006057984 */ /* 0x000e280000000800 */
[----:B------:R-:W1:Y:S01]  /*2610*/  LDS R4, [R6+0x38420] ;  /* 0x0384200006047984 */ /* 0x000e620000000800 */
[-C--:B0-----:R-:W-:Y:S01]  /*2620*/  FMUL.FTZ R14, R40, R5.reuse ;  /* 0x00000005280e7220 */ /* 0x081fe20000410000 */
        /* <DEDUP_REMOVED lines=129> */
.L_x_3442:
        /* <DEDUP_REMOVED lines=31> */
[----:B-1----:R-:W-:Y:S05]  /*3030*/  CALL.ABS.NOINC R14 ;  /* 0x000000000e007343 */ /* 0x002fea0003c00000 */
.L_x_3446:
[----:B------:R-:W2:Y:S01]  /*3040*/  LDL R20, [R1] ;  /* 0x0000000001147983 */ /* 0x000ea20000100800 */
[----:B------:R-:W-:-:S04]  /*3050*/  ULEA.HI UR4, UR41, UR41, URZ, 0x1 ;  /* 0x0000002929047291 */ /* 0x000fc8000f8f083f */
[----:B------:R-:W-:-:S04]  /*3060*/  ULOP3.LUT UR4, UR4, 0xfffffffe, URZ, 0xc0, !UPT ;  /* 0xfffffffe04047892 */ /* 0x000fc8000f8ec03f */
[----:B------:R-:W-:-:S06]  /*3070*/  UIADD3 UR4, UR41, -UR4, URZ ;  /* 0x8000000429047290 */ /* 0x000fcc000fffe03f */
[----:B------:R-:W-:-:S05]  /*3080*/  IMAD.U32 R4, RZ, RZ, UR4 ;  /* 0x00000004ff047e24 */ /* 0x000fca000f8e00ff */
[----:B------:R-:W-:-:S04]  /*3090*/  SHF.L.U32 R4, R4, 0x1f, RZ ;  /* 0x0000001f04047819 */ /* 0x000fc800000006ff */
[----:B------:R-:W0:Y:S01]  /*30a0*/  SYNCS.PHASECHK.TRANS64.TRYWAIT P1, [UR37+0x38800], R4 ;  /* 0x03880004ff0075a7 */ /* 0x000e220008020165 */
[----:B--2---:R-:W-:Y:S01]  /*30b0*/  ISETP.NE.AND P0, PT, R20, RZ, PT ;  /* 0x000000ff1400720c */ /* 0x004fe20003f05270 */
[----:B0-----:R-:W-:-:S12]  /*30c0*/  @!P1 BRA `(.L_x_3447) ;  /* 0x000000d4001c9947 */ /* 0x001fd80003800000 */
.L_x_3561:
[----:B------:R-:W-:Y:S05]  /*30d0*/  @P0 BRA `(.L_x_3448) ;  /* 0x0000000000040947 */ /* 0x000fea0003800000 */
[----:B------:R-:W-:Y:S01]  /*30e0*/  BPT.TRAP 0x1 ;  /* 0x000000040000795c */ /* 0x000fe20000300000 */
.L_x_3448:
[----:B0-----:R-:W-:Y:S01]  /*30f0*/  IMAD.U32 R3, RZ, RZ, UR36 ;  /* 0x00000024ff037e24 */ /* 0x001fe2000f8e00ff */
[----:B------:R-:W-:-:S04]  /*3100*/  SHF.L.U32 R6, R2, 0x1f, RZ ;  /* 0x0000001f02067819 */ /* 0x000fc800000006ff */
[----:B------:R-:W-:-:S04]  /*3110*/  LEA R3, R3, UR37, 0x3 ;  /* 0x0000002503037c11 */ /* 0x000fc8000f8e18ff */
[----:B------:R0:W1:Y:S01]  /*3120*/  SYNCS.PHASECHK.TRANS64.TRYWAIT P1, [R3+URZ+0x38830], R6 ;  /* 0x03883006030075a7 */ /* 0x000062000802017f */
[----:B------:R-:W-:Y:S05]  /*3130*/  @P0 BRA `(.L_x_3449) ;  /* 0x0000000000040947 */ /* 0x000fea0003800000 */
[----:B------:R-:W-:Y:S01]  /*3140*/  BPT.TRAP 0x1 ;  /* 0x000000040000795c */ /* 0x000fe20000300000 */
.L_x_3449:
[----:B-1----:R-:W-:Y:S05]  /*3150*/  @P1 BRA `(.L_x_3450) ;  /* 0x0000000000081947 */ /* 0x002fea0003800000 */
[----:B------:R-:W1:Y:S02]  /*3160*/  SYNCS.PHASECHK.TRANS64.TRYWAIT P1, [R3+URZ+0x38830], R6 ;  /* 0x03883006030075a7 */ /* 0x000e64000802017f */
[----:B-1----:R-:W-:Y:S05]  /*3170*/  @!P1 BRA `(.L_x_3451) ;  /* 0x000000d400089947 */ /* 0x002fea0003800000 */
.L_x_3450:
[----:B------:R-:W-:-:S04]  /*3180*/  UIADD3 UR4, UR37, 0x22400, URZ ;  /* 0x0002240025047890 */ /* 0x000fc8000fffe03f */
[----:B------:R-:W-:-:S04]  /*3190*/  USHF.R.U32.HI UR4, URZ, 0x4, UR4 ;  /* 0x000000043f047899 */ /* 0x000fc80008011604 */
[----:B------:R-:W-:-:S06]  /*31a0*/  ULOP3.LUT UR4, UR4, 0x3fff, URZ, 0xc0, !UPT ;  /* 0x00003fff04047892 */ /* 0x000fcc000f8ec03f */
[----:B------:R-:W-:Y:S01]  /*31b0*/  IMAD.U32 R0, RZ, RZ, UR4 ;  /* 0x00000004ff007e24 */ /* 0x000fe2000f8e00ff */
[----:B------:R-:W-:Y:S05]  /*31c0*/  WARPSYNC.ALL ;  /* 0x0000000000007948 */ /* 0x000fea0003800000 */
[----:B------:R-:W-:-:S04]  /*31d0*/  LOP3.LUT R0, R0, 0x10000, RZ, 0xfc, !PT ;  /* 0x0001000000007812 */ /* 0x000fc800078efcff */
        /* <DEDUP_REMOVED lines=10> */
[----:B------:R-:W-:-:S02]  /*3280*/  UMOV UR17, 0x40000040 ;  /* 0x4000004000117882 */ /* 0x000fc40000000000 */
[----:B------:R-:W-:Y:S02]  /*3290*/  ULEA UR6, UR36, UR6, 0x9 ;  /* 0x0000000624067291 */ /* 0x000fe4000f8e483f */
[----:B------:R-:W-:Y:S02]  /*32a0*/  ULOP3.LUT UR4, UR4, 0x10000, URZ, 0xfc, !UPT ;  /* 0x0001000004047892 */ /* 0x000fe4000f8efc3f */
[----:B------:R-:W-:Y:S02]  /*32b0*/  UIADD3 UR14, UR6, 0x2, URZ ;  /* 0x00000002060e7890 */ /* 0x000fe4000fffe03f */
[----:B------:R-:W-:Y:S02]  /*32c0*/  UIADD3 UR12, UR4, 0x2, URZ ;  /* 0x00000002040c7890 */ /* 0x000fe4000fffe03f */
[----:B------:R-:W-:Y:S02]  /*32d0*/  UIADD3 UR18, UR6, 0x4, URZ ;  /* 0x0000000406127890 */ /* 0x000fe4000fffe03f */
[----:B------:R-:W-:-:S02]  /*32e0*/  UIADD3 UR16, UR4, 0x4, URZ ;  /* 0x0000000404107890 */ /* 0x000fc4000fffe03f */
[----:B------:R-:W-:Y:S01]  /*32f0*/  HGMMA.64x64x16.F32 R24, gdesc[UR4], RZ, !UPT, gsb0 ;  /* 0x00e00000041879f0 */ /* 0x000fe2000c0008ff */
[----:B------:R-:W-:Y:S02]  /*3300*/  UIADD3 UR22, UR6, 0x6, URZ ;  /* 0x0000000606167890 */ /* 0x000fe4000fffe03f */
[----:B------:R-:W-:Y:S01]  /*3310*/  UIADD3 UR20, UR4, 0x6, URZ ;  /* 0x0000000604147890 */ /* 0x000fe2000fffe03f */
[----:B------:R-:W-:Y:S01]  /*3320*/  UMOV UR23, 0x40000040 ;  /* 0x4000004000177882 */ /* 0x000fe20000000000 */
        /* <DEDUP_REMOVED lines=11> */
[----:B------:R-:W2:Y:S02]  /*33e0*/  SYNCS.PHASECHK.TRANS64.TRYWAIT P1, [UR37+0x38810], R4 ;  /* 0x03881004ff0075a7 */ /* 0x000ea40008020165 */
[----:B--2---:R-:W-:Y:S05]  /*33f0*/  @!P1 BRA `(.L_x_3452) ;  /* 0x000000d0007c9947 */ /* 0x004fea0003800000 */
.L_x_3562:
[----:B------:R-:W-:Y:S05]  /*3400*/  @P0 BRA `(.L_x_3453) ;  /* 0x0000000000040947 */ /* 0x000fea0003800000 */
[----:B------:R-:W-:Y:S01]  /*3410*/  BPT.TRAP 0x1 ;  /* 0x000000040000795c */ /* 0x000fe20000300000 */
.L_x_3453:
[----:B------:R3:W4:Y:S01]  /*3420*/  SYNCS.PHASECHK.TRANS64.TRYWAIT P1, [R3+URZ+0x38850], R6 ;  /* 0x03885006030075a7 */ /* 0x000722000802017f */
[----:B------:R-:W-:Y:S05]  /*3430*/  @P0 BRA `(.L_x_3454) ;  /* 0x0000000000040947 */ /* 0x000fea0003800000 */
[----:B------:R-:W-:Y:S01]  /*3440*/  BPT.TRAP 0x1 ;  /* 0x000000040000795c */ /* 0x000fe20000300000 */
.L_x_3454:
[----:B----4-:R-:W-:Y:S05]  /*3450*/  @P1 BRA `(.L_x_3455) ;  /* 0x0000000000081947 */ /* 0x010fea0003800000 */
[----:B------:R-:W4:Y:S02]  /*3460*/  SYNCS.PHASECHK.TRANS64.TRYWAIT P1, [R3+URZ+0x38850], R6 ;  /* 0x03885006030075a7 */ /* 0x000f24000802017f */
[----:B----4-:R-:W-:Y:S05]  /*3470*/  @!P1 BRA `(.L_x_3456) ;  /* 0x000000d000749947 */ /* 0x010fea0003800000 */
.L_x_3455:
[----:B------:R-:W-:Y:S01]  /*3480*/  UIADD3 UR4, UR37, 0x400, URZ ;  /* 0x0000040025047890 */ /* 0x000fe2000fffe03f */
[----:B------:R-:W-:Y:S01]  /*3490*/  WARPGROUP.ARRIVE ;  /* 0x00000000000079c5 */ /* 0x000fe20000000000 */
[----:B------:R-:W-:-:S05]  /*34a0*/  UIADD3 UR5, UR37, 0x26400, URZ ;  /* 0x0002640025057890 */ /* 0x000fca000fffe03f */
[----:B--2---:R-:W2:Y:S01]  /*34b0*/  S2R R4, SR_TID.X ;  /* 0x0000000000047919 */ /* 0x004ea20000002100 */
[----:B------:R-:W-:Y:S01]  /*34c0*/  USHF.R.U32.HI UR4, URZ, 0x4, UR4 ;  /* 0x000000043f047899 */ /* 0x000fe20008011604 */
[----:B------:R-:W-:Y:S01]  /*34d0*/  IMAD R5, R174, -0x40, R152 ;  /* 0xffffffc0ae057824 */ /* 0x000fe200078e0298 */
[----:B------:R-:W-:Y:S01]  /*34e0*/  USHF.R.U32.HI UR5, URZ, 0x4, UR5 ;  /* 0x000000043f057899 */ /* 0x000fe20008011605 */
[----:B------:R-:W5:Y:S01]  /*34f0*/  S2R R57, SR_TID.X ;  /* 0x0000000000397919 */ /* 0x000f620000002100 */
[----:B------:R-:W-:Y:S02]  /*3500*/  ULOP3.LUT UR4, UR4, 0x3fff, URZ, 0xc0, !UPT ;  /* 0x00003fff04047892 */ /* 0x000fe4000f8ec03f */
[----:B------:R-:W-:Y:S01]  /*3510*/  ULOP3.LUT UR5, UR5, 0x3fff, URZ, 0xc0, !UPT ;  /* 0x00003fff05057892 */ /* 0x000fe2000f8ec03f */
[----:B------:R-:W-:Y:S01]  /*3520*/  IADD3 R5, -R22, 0x40, R5 ;  /* 0x0000004016057810 */ /* 0x000fe20007ffe105 */
[----:B------:R-:W-:Y:S02]  /*3530*/  ULOP3.LUT UR4, UR4, 0x10000, URZ, 0xfc, !UPT ;  /* 0x0001000004047892 */ /* 0x000fe4000f8efc3f */
[----:B------:R-:W-:Y:S01]  /*3540*/  ULOP3.LUT UR5, UR5, 0x10000, URZ, 0xfc, !UPT ;  /* 0x0001000005057892 */ /* 0x000fe2000f8efc3f */
[C---:B------:R-:W-:Y:S01]  /*3550*/  ISETP.GT.AND P5, PT, R5.reuse, RZ, PT ;  /* 0x000000ff0500720c */ /* 0x040fe20003fa4270 */
[----:B------:R-:W-:Y:S01]  /*3560*/  ULEA UR6, UR36, UR4, 0xc ;  /* 0x0000000424067291 */ /* 0x000fe2000f8e603f */
[C---:B------:R-:W-:Y:S01]  /*3570*/  ISETP.GT.AND P4, PT, R5.reuse, 0x1, PT ;  /* 0x000000010500780c */ /* 0x040fe20003f84270 */
[----:B------:R-:W-:Y:S01]  /*3580*/  UMOV UR9, 0x40000040 ;  /* 0x4000004000097882 */ /* 0x000fe20000000000 */
[----:B------:R-:W-:Y:S01]  /*3590*/  UMOV UR11, 0x40000040 ;  /* 0x40000040000b7882 */ /* 0x000fe20000000000 */
[----:B------:R-:W-:Y:S01]  /*35a0*/  UIADD3 UR14, UR5, 0x800, URZ ;  /* 0x00000800050e7890 */ /* 0x000fe2000fffe03f */
[C---:B------:R-:W-:Y:S01]  /*35b0*/  ISETP.GT.AND P3, PT, R5.reuse, 0x8, PT ;  /* 0x000000080500780c */ /* 0x040fe20003f64270 */
[----:B------:R-:W-:Y:S01]  /*35c0*/  UMOV UR8, UR5 ;  /* 0x0000000500087c82 */ /* 0x000fe20008000000 */
[----:B------:R-:W-:Y:S01]  /*35d0*/  UMOV UR10, UR6 ;  /* 0x00000006000a7c82 */ /* 0x000fe20008000000 */
[----:B------:R-:W-:Y:S01]  /*35e0*/  UIADD3 UR15, UR6, 0x800, URZ ;  /* 0x00000800060f7890 */ /* 0x000fe2000fffe03f */
[----:B------:R-:W-:Y:S01]  /*35f0*/  HGMMA.64x64x16.F32 R24, gdesc[UR8], R24, gsb0 ;  /* 0x00e00000081879f0 */ /* 0x000fe20008000818 */
[----:B------:R-:W-:Y:S01]  /*3600*/  UIADD3 UR8, UR5, 0x2, URZ ;  /* 0x0000000205087890 */ /* 0x000fe2000fffe03f */
[C---:B------:R-:W-:Y:S01]  /*3610*/  ISETP.GT.AND P2, PT, R5.reuse, 0x9, PT ;  /* 0x000000090500780c */ /* 0x040fe20003f44270 */
[----:B------:R-:W-:Y:S01]  /*3620*/  UIADD3 UR10, UR6, 0x2, URZ ;  /* 0x00000002060a7890 */ /* 0x000fe2000fffe03f */
[C---:B------:R-:W-:Y:S01]  /*3630*/  ISETP.GT.AND P1, PT, R5.reuse, 0x10, PT ;  /* 0x000000100500780c */ /* 0x040fe20003f24270 */
[----:B------:R-:W-:Y:S01]  /*3640*/  UMOV UR9, 0x40000040 ;  /* 0x4000004000097882 */ /* 0x000fe20000000000 */
[----:B------:R-:W-:Y:S01]  /*3650*/  UMOV UR11, 0x40000040 ;  /* 0x40000040000b7882 */ /* 0x000fe20000000000 */
[----:B------:R-:W-:Y:S01]  /*3660*/  UMOV UR25, 0x40000040 ;  /* 0x4000004000197882 */ /* 0x000fe20000000000 */
[----:B------:R-:W-:Y:S01]  /*3670*/  UMOV UR27, 0x40000040 ;  /* 0x40000040001b7882 */ /* 0x000fe20000000000 */
[----:B------:R-:W-:-:S02]  /*3680*/  ISETP.GT.AND P6, PT, R5, 0x11, PT ;  /* 0x000000110500780c */ /* 0x000fc40003fc4270 */
[----:B--2---:R-:W-:Y:S02]  /*3690*/  SHF.R.U32.HI R4, RZ, 0x7, R4 ;  /* 0x00000007ff047819 */ /* 0x004fe40000011604 */
[----:B-----5:R-:W-:-:S04]  /*36a0*/  LOP3.LUT R57, R57, 0x7f, RZ, 0xc0, !PT ;  /* 0x0000007f39397812 */ /* 0x020fc800078ec0ff */
[----:B------:R-:W2:Y:S02]  /*36b0*/  SHFL.IDX PT, R4, R4, RZ, 0x1f ;  /* 0x00001fff04047589 */ /* 0x000ea400000e0000 */
[----:B--2---:R-:W-:-:S13]  /*36c0*/  R2UR UR7, R4 ;  /* 0x00000000040772ca */ /* 0x004fda00000e0000 */
[----:B------:R-:W-:-:S04]  /*36d0*/  UISETP.GT.AND UP0, UPT, UR7, 0x7f, UPT ;  /* 0x0000007f0700788c */ /* 0x000fc8000bf04270 */
[----:B------:R-:W-:Y:S01]  /*36e0*/  USEL UR7, URZ, 0x2, !UP0 ;  /* 0x000000023f077887 */ /* 0x000fe2000c000000 */
[----:B------:R-:W-:Y:S02]  /*36f0*/  WARPGROUP.DEPBAR.LE gsb0, 0x0 ;  /* 0x00008000000079c5 */ /* 0x000fe40000010000 */
[----:B------:R-:W-:-:S06]  /*3700*/  WARPGROUP.ARRIVE ;  /* 0x00000000000079c5 */ /* 0x000fcc0000000000 */
[----:B------:R-:W-:Y:S01]  /*3710*/  HGMMA.64x64x16.F32 R24, gdesc[UR8], R24, gsb0 ;  /* 0x00e00000081879f0 */ /* 0x000fe20008000818 */
[----:B------:R-:W-:Y:S02]  /*3720*/  UIADD3 UR8, UR5, 0x4, URZ ;  /* 0x0000000405087890 */ /* 0x000fe4000fffe03f */
[----:B------:R-:W-:Y:S01]  /*3730*/  UIADD3 UR10, UR6, 0x4, URZ ;  /* 0x00000004060a7890 */ /* 0x000fe2000fffe03f */
[----:B------:R-:W-:Y:S01]  /*3740*/  UMOV UR9, 0x40000040 ;  /* 0x4000004000097882 */ /* 0x000fe20000000000 */
[----:B------:R-:W-:Y:S01]  /*3750*/  UMOV UR11, 0x40000040 ;  /* 0x40000040000b7882 */ /* 0x000fe20000000000 */
        /* <DEDUP_REMOVED lines=94> */
[----:B------:R-:W-:Y:S02]  /*3d40*/  UIADD3 UR8, UR7, UR14, URZ ;  /* 0x0000000e07087290 */ /* 0x000fe4000fffe03f */
[----:B------:R-:W-:Y:S01]  /*3d50*/  UIADD3 UR10, UR7, UR15, URZ ;  /* 0x0000000f070a7290 */ /* 0x000fe2000fffe03f */
[----:B------:R-:W-:Y:S01]  /*3d60*/  UMOV UR9, 0x40000040 ;  /* 0x4000004000097882 */ /* 0x000fe20000000000 */
[----:B------:R-:W-:Y:S01]  /*3d70*/  UMOV UR11, 0x40000040 ;  /* 0x40000040000b7882 */ /* 0x000fe20000000000 */
[----:B------:R-:W-:Y:S02]  /*3d80*/  WARPGROUP.DEPBAR.LE gsb0, 0x0 ;  /* 0x00008000000079c5 */ /* 0x000fe40000010000 */
[----:B------:R-:W-:-:S06]  /*3d90*/  WARPGROUP.ARRIVE ;  /* 0x00000000000079c5 */ /* 0x000fcc0000000000 */
[----:B------:R-:W-:Y:S01]  /*3da0*/  HGMMA.64x64x16.F32 R24, gdesc[UR8], R24, gsb0 ;  /* 0x00e00000081879f0 */ /* 0x000fe20008000818 */
[----:B------:R-:W-:Y:S01]  /*3db0*/  UMOV UR9, 0x4 ;  /* 0x0000000400097882 */ /* 0x000fe20000000000 */
[----:B------:R-:W-:Y:S01]  /*3dc0*/  UMOV UR10, 0x28 ;  /* 0x00000028000a7882 */ /* 0x000fe20000000000 */
[----:B------:R-:W-:Y:S02]  /*3dd0*/  USEL UR8, UR9, 0x2, UP0 ;  /* 0x0000000209087887 */ /* 0x000fe40008000000 */
[----:B------:R-:W-:Y:S02]  /*3de0*/  USEL UR9, UR9, 0x6, !UP0 ;  /* 0x0000000609097887 */ /* 0x000fe4000c000000 */
[----:B------:R-:W-:Y:S02]  /*3df0*/  UIADD3 UR24, UR14, UR8, URZ ;  /* 0x000000080e187290 */ /* 0x000fe4000fffe03f */
[----:B------:R-:W-:Y:S01]  /*3e00*/  UIADD3 UR26, UR15, UR8, URZ ;  /* 0x000000080f1a7290 */ /* 0x000fe2000fffe03f */
[----:B------:R-:W-:Y:S01]  /*3e10*/  UMOV UR11, 0xa00 ;  /* 0x00000a00000b7882 */ /* 0x000fe20000000000 */
[----:B------:R-:W-:-:S02]  /*3e20*/  USEL UR10, UR10, 0x26, UP0 ;  /* 0x000000260a0a7887 */ /* 0x000fc40008000000 */
[----:B------:R-:W-:Y:S02]  /*3e30*/  USEL UR11, UR11, 0x980, UP0 ;  /* 0x000009800b0b7887 */ /* 0x000fe40008000000 */
[----:B------:R-:W-:Y:S02]  /*3e40*/  ULOP3.LUT UR10, UR10, 0x6, URZ, 0xc0, !UPT ;  /* 0x000000060a0a7892 */ /* 0x000fe4000f8ec03f */
[----:B------:R-:W-:Y:S01]  /*3e50*/  ULOP3.LUT UR11, UR11, 0xa00, URZ, 0xc0, !UPT ;  /* 0x00000a000b0b7892 */ /* 0x000fe2000f8ec03f */
[----:B------:R-:W-:Y:S02]  /*3e60*/  WARPGROUP.DEPBAR.LE gsb0, 0x0 ;  /* 0x00008000000079c5 */ /* 0x000fe40000010000 */
[----:B------:R-:W-:-:S06]  /*3e70*/  WARPGROUP.ARRIVE ;  /* 0x00000000000079c5 */ /* 0x000fcc0000000000 */
[----:B------:R-:W-:Y:S01]  /*3e80*/  HGMMA.64x64x16.F32 R24, gdesc[UR24], R24, gsb0 ;  /* 0x00e00000181879f0 */ /* 0x000fe20008000818 */
[----:B------:R-:W-:Y:S02]  /*3e90*/  UIADD3 UR24, UR14, UR9, URZ ;  /* 0x000000090e187290 */ /* 0x000fe4000fffe03f */
[----:B------:R-:W-:Y:S01]  /*3ea0*/  UIADD3 UR26, UR15, UR9, URZ ;  /* 0x000000090f1a7290 */ /* 0x000fe2000fffe03f */
[----:B------:R-:W-:Y:S01]  /*3eb0*/  UMOV UR25, 0x40000040 ;  /* 0x4000004000197882 */ /* 0x000fe20000000000 */
[----:B------:R-:W-:Y:S01]  /*3ec0*/  UMOV UR27, 0x40000040 ;  /* 0x40000040001b7882 */ /* 0x000fe20000000000 */
[----:B------:R-:W-:Y:S01]  /*3ed0*/  ULOP3.LUT UR15, UR42, 0x2000000, URZ, 0xfc, !UPT ;  /* 0x020000002a0f7892 */ /* 0x000fe2000f8efc3f */
[----:B------:R-:W-:Y:S02]  /*3ee0*/  WARPGROUP.DEPBAR.LE gsb0, 0x0 ;  /* 0x00008000000079c5 */ /* 0x000fe40000010000 */
[----:B------:R-:W-:-:S06]  /*3ef0*/  WARPGROUP.ARRIVE ;  /* 0x00000000000079c5 */ /* 0x000fcc0000000000 */
[----:B------:R-:W-:Y:S01]  /*3f00*/  HGMMA.64x64x16.F32 R24, gdesc[UR24], R24, gsb0 ;  /* 0x00e00000181879f0 */ /* 0x000fe20008000818 */
[----:B------:R-:W-:Y:S02]  /*3f10*/  UIADD3 UR24, UR10, UR11, UR5 ;  /* 0x0000000b0a187290 */ /* 0x000fe4000fffe005 */
[----:B------:R-:W-:Y:S01]  /*3f20*/  UIADD3 UR26, UR10, UR11, UR6 ;  /* 0x0000000b0a1a7290 */ /* 0x000fe2000fffe006 */
[----:B------:R-:W-:Y:S01]  /*3f30*/  UMOV UR25, 0x40000040 ;  /* 0x4000004000197882 */ /* 0x000fe20000000000 */
[----:B------:R-:W-:Y:S01]  /*3f40*/  UMOV UR27, 0x40000040 ;  /* 0x40000040001b7882 */ /* 0x000fe20000000000 */
[----:B------:R-:W-:Y:S02]  /*3f50*/  UIADD3 UR10, UR5, 0xa00, URZ ;  /* 0x00000a00050a7890 */ /* 0x000fe4000fffe03f */
[----:B------:R-:W-:Y:S01]  /*3f60*/  UIADD3 UR11, UR6, 0xa00, URZ ;  /* 0x00000a00060b7890 */ /* 0x000fe2000fffe03f */
        /* <DEDUP_REMOVED lines=21> */
[----:B------:R-:W-:Y:S01]  /*40c0*/  UMOV UR10, 0x30 ;  /* 0x00000030000a7882 */ /* 0x000fe20000000000 */
[----:B------:R-:W-:Y:S01]  /*40d0*/  UMOV UR11, 0xc00 ;  /* 0x00000c00000b7882 */ /* 0x000fe20000000000 */
[----:B------:R-:W-:Y:S02]  /*40e0*/  USEL UR10, UR10, 0x2e, UP0 ;  /* 0x0000002e0a0a7887 */ /* 0x000fe40008000000 */
[----:B------:R-:W-:-:S02]  /*40f0*/  USEL UR11, UR11, 0xb80, UP0 ;  /* 0x00000b800b0b7887 */ /* 0x000fc40008000000 */
[----:B------:R-:W-:Y:S02]  /*4100*/  ULOP3.LUT UR10, UR10, 0x6, URZ, 0xc0, !UPT ;  /* 0x000000060a0a7892 */ /* 0x000fe4000f8ec03f */
        /* <DEDUP_REMOVED lines=53> */
[----:B------:R-:W-:Y:S02]  /*4460*/  UMOV UR7, 0x40 ;  /* 0x0000004000077882 */ /* 0x000fe40000000000 */
[----:B------:R-:W-:-:S04]  /*4470*/  USEL UR7, UR7, 0x3e, UP0 ;  /* 0x0000003e07077887 */ /* 0x000fc80008000000 */
        /* <DEDUP_REMOVED lines=8> */
[----:B------:R-:W-:Y:S02]  /*4500*/  UIADD3 UR8, UR9, UR10, URZ ;  /* 0x0000000a09087290 */ /* 0x000fe4000fffe03f */
[----:B------:R-:W-:-:S03]  /*4510*/  UIADD3 UR10, UR9, UR11, URZ ;  /* 0x0000000b090a7290 */ /* 0x000fc6000fffe03f */
[----:B------:R-:W-:Y:S01]  /*4520*/  UMOV UR9, 0x40000040 ;  /* 0x4000004000097882 */ /* 0x000fe20000000000 */
[----:B------:R-:W-:Y:S01]  /*4530*/  UMOV UR11, 0x40000040 ;  /* 0x40000040000b7882 */ /* 0x000fe20000000000 */
[----:B------:R-:W-:Y:S02]  /*4540*/  WARPGROUP.DEPBAR.LE gsb0, 0x0 ;  /* 0x00008000000079c5 */ /* 0x000fe40000010000 */
[----:B------:R-:W-:-:S06]  /*4550*/  WARPGROUP.ARRIVE ;  /* 0x00000000000079c5 */ /* 0x000fcc0000000000 */
[----:B------:R-:W-:Y:S03]  /*4560*/  HGMMA.64x64x16.F32 R24, gdesc[UR24], R24, gsb0 ;  /* 0x00e00000181879f0 */ /* 0x000fe60008000818 */
[----:B------:R-:W-:Y:S02]  /*4570*/  WARPGROUP.DEPBAR.LE gsb0, 0x0 ;  /* 0x00008000000079c5 */ /* 0x000fe40000010000 */
[----:B------:R-:W-:-:S06]  /*4580*/  WARPGROUP.ARRIVE ;  /* 0x00000000000079c5 */ /* 0x000fcc0000000000 */
[----:B------:R-:W-:Y:S01]  /*4590*/  HGMMA.64x64x16.F32 R24, gdesc[UR8], R24, gsb0 ;  /* 0x00e00000081879f0 */ /* 0x000fe20008000818 */
[----:B------:R-:W-:Y:S01]  /*45a0*/  UMOV UR8, 0x1000 ;  /* 0x0000100000087882 */ /* 0x000fe20000000000 */
[----:B------:R-:W-:Y:S01]  /*45b0*/  UMOV UR9, 0x40000040 ;  /* 0x4000004000097882 */ /* 0x000fe20000000000 */
[----:B------:R-:W-:Y:S01]  /*45c0*/  USEL UR8, UR8, 0xf80, UP0 ;  /* 0x00000f8008087887 */ /* 0x000fe20008000000 */
[----:B------:R-:W-:-:S03]  /*45d0*/  UMOV UR11, 0x40000040 ;  /* 0x40000040000b7882 */ /* 0x000fc60000000000 */
[----:B------:R-:W-:-:S04]  /*45e0*/  ULOP3.LUT UR8, UR8, 0x1e00, URZ, 0xc0, !UPT ;  /* 0x00001e0008087892 */ /* 0x000fc8000f8ec03f */
[----:B------:R-:W-:Y:S02]  /*45f0*/  UIADD3 UR10, UR7, UR8, UR5 ;  /* 0x00000008070a7290 */ /* 0x000fe4000fffe005 */
[----:B------:R-:W-:-:S03]  /*4600*/  UIADD3 UR6, UR7, UR8, UR6 ;  /* 0x0000000807067290 */ /* 0x000fc6000fffe006 */
[----:B------:R-:W-:Y:S02]  /*4610*/  UMOV UR7, 0x40000040 ;  /* 0x4000004000077882 */ /* 0x000fe40000000000 */
[----:B------:R-:W-:Y:S02]  /*4620*/  UMOV UR8, UR10 ;  /* 0x0000000a00087c82 */ /* 0x000fe40008000000 */
[----:B------:R-:W-:Y:S01]  /*4630*/  UMOV UR10, UR6 ;  /* 0x00000006000a7c82 */ /* 0x000fe20008000000 */
[----:B------:R-:W-:Y:S01]  /*4640*/  ULEA UR6, UR36, UR15, 0xc ;  /* 0x0000000f24067291 */ /* 0x000fe2000f8e603f */
[----:B------:R-:W-:Y:S02]  /*4650*/  WARPGROUP.DEPBAR.LE gsb0, 0x0 ;  /* 0x00008000000079c5 */ /* 0x000fe40000010000 */
[----:B------:R-:W-:-:S06]  /*4660*/  WARPGROUP.ARRIVE ;  /* 0x00000000000079c5 */ /* 0x000fcc0000000000 */
[----:B------:R-:W-:Y:S01]  /*4670*/  HGMMA.64x64x16.F32 R24, gdesc[UR8], R24, gsb0 ;  /* 0x00e00000081879f0 */ /* 0x000fe20008000818 */
[----:B------:R-:W-:Y:S01]  /*4680*/  ULDC UR9, c[0x0][0xa80] ;  /* 0x0002a00000097ab9 */ /* 0x000fe20000000800 */
[----:B------:R-:W-:Y:S01]  /*4690*/  UIADD3 UR8, UR6, 0x80, URZ ;  /* 0x0000008006087890 */ /* 0x000fe2000fffe03f */
[----:B------:R-:W-:-:S06]  /*46a0*/  UMOV UR11, 0x40000040 ;  /* 0x40000040000b7882 */ /* 0x000fcc0000000000 */
[----:B------:R-:W-:Y:S01]  /*46b0*/  UMOV UR10, UR8 ;  /* 0x00000008000a7c82 */ /* 0x000fe20008000000 */
[----:B------:R-:W-:Y:S01]  /*46c0*/  UIADD3 UR8, UR6, 0x100, URZ ;  /* 0x0000010006087890 */ /* 0x000fe2000fffe03f */
        /* <DEDUP_REMOVED lines=51> */
[----:B------:R-:W-:Y:S02]  /*4a00*/  FMNMX.FTZ R5, R26, R27, !PT ;  /* 0x0000001b1a057209 */ /* 0x000fe40007810000 */
[----:B------:R-:W-:-:S02]  /*4a10*/  FMNMX.FTZ R7, R53, R4, !PT ;  /* 0x0000000435077209 */ /* 0x000fc40007810000 */
[----:B------:R-:W-:Y:S02]  /*4a20*/  FSEL R46, R46, -INF , P1 ;  /* 0xff8000002e2e7808 */ /* 0x000fe40000800000 */
[----:B------:R-:W-:Y:S01]  /*4a30*/  FSEL R47, R47, -INF , P6 ;  /* 0xff8000002f2f7808 */ /* 0x000fe20003000000 */
[----:B------:R-:W2:Y:S01]  /*4a40*/  SHFL.BFLY PT, R4, R7, 0x2, 0x1f ;  /* 0x0c401f0007047f89 */ /* 0x000ea200000e0000 */
[----:B------:R-:W-:Y:S02]  /*4a50*/  FSEL R50, R50, -INF , P5 ;  /* 0xff80000032327808 */ /* 0x000fe40002800000 */
[----:B------:R-:W-:Y:S02]  /*4a60*/  FSEL R51, R51, -INF , P4 ;  /* 0xff80000033337808 */ /* 0x000fe40002000000 */
[----:B------:R-:W-:Y:S02]  /*4a70*/  FSEL R54, R54, -INF , P3 ;  /* 0xff80000036367808 */ /* 0x000fe40001800000 */
[----:B------:R-:W-:-:S02]  /*4a80*/  FSEL R55, R55, -INF , P2 ;  /* 0xff80000037377808 */ /* 0x000fc40001000000 */
[----:B------:R-:W-:Y:S02]  /*4a90*/  ISETP.GE.AND P2, PT, R152, 0x41, PT ;  /* 0x000000419800780c */ /* 0x000fe40003f46270 */
[----:B--2---:R-:W-:Y:S02]  /*4aa0*/  FMNMX.FTZ R8, R7, R4, !PT ;  /* 0x0000000407087209 */ /* 0x004fe40007810000 */
[----:B------:R-:W-:-:S03]  /*4ab0*/  FMNMX.FTZ R4, R30, R5, !PT ;  /* 0x000000051e047209 */ /* 0x000fc60007810000 */
[----:B------:R-:W2:Y:S01]  /*4ac0*/  SHFL.BFLY PT, R9, R8, 0x1, 0x1f ;  /* 0x0c201f0008097f89 */ /* 0x000ea200000e0000 */
[----:B------:R-:W-:-:S04]  /*4ad0*/  FMNMX.FTZ R5, R31, R4, !PT ;  /* 0x000000041f057209 */ /* 0x000fc80007810000 */
[----:B------:R-:W-:-:S04]  /*4ae0*/  FMNMX.FTZ R4, R34, R5, !PT ;  /* 0x0000000522047209 */ /* 0x000fc80007810000 */
[----:B------:R-:W-:-:S04]  /*4af0*/  FMNMX.FTZ R5, R35, R4, !PT ;  /* 0x0000000423057209 */ /* 0x000fc80007810000 */
[----:B01-34-:R-:W-:-:S04]  /*4b00*/  FMNMX.FTZ R6, R38, R5, !PT ;  /* 0x0000000526067209 */ /* 0x01bfc80007810000 */
[----:B------:R-:W-:-:S04]  /*4b10*/  FMNMX.FTZ R5, R39, R6, !PT ;  /* 0x0000000627057209 */ /* 0x000fc80007810000 */
[----:B------:R-:W-:Y:S02]  /*4b20*/  FMNMX.FTZ R6, R42, R5, !PT ;  /* 0x000000052a067209 */ /* 0x000fe40007810000 */
[----:B--2---:R-:W-:Y:S02]  /*4b30*/  FMNMX.FTZ R4, R8, R9, !PT ;  /* 0x0000000908047209 */ /* 0x004fe40007810000 */
        /* <DEDUP_REMOVED lines=11> */
[----:B------:R-:W-:Y:S01]  /*4bf0*/  MUFU.EX2 R6, R24 ;  /* 0x0000001800067308 */ /* 0x000fe20000000800 */
        /* <DEDUP_REMOVED lines=10> */
[--C-:B------:R-:W-:Y:S01]  /*4ca0*/  FFMA.FTZ R21, R45, UR9, -R56.reuse ;  /* 0x000000092d157c23 */ /* 0x100fe20008010838 */
[--C-:B------:R-:W-:Y:S01]  /*4cb0*/  FFMA.FTZ R153, R48, UR9, -R56.reuse ;  /* 0x0000000930997c23 */ /* 0x100fe20008010838 */
[--C-:B------:R-:W-:Y:S01]  /*4cc0*/  FFMA.FTZ R154, R49, UR9, -R56.reuse ;  /* 0x00000009319a7c23 */ /* 0x100fe20008010838 */
[--C-:B------:R-:W-:Y:S01]  /*4cd0*/  FFMA.FTZ R155, R52, UR9, -R56.reuse ;  /* 0x00000009349b7c23 */ /* 0x100fe20008010838 */
[--C-:B------:R-:W-:Y:S01]  /*4ce0*/  FFMA.FTZ R172, R53, UR9, -R56.reuse ;  /* 0x0000000935ac7c23 */ /* 0x100fe20008010838 */
[----:B------:R-:W1:Y:S08]  /*4cf0*/  MUFU.EX2 R7, R7 ;  /* 0x0000000700077308 */ /* 0x000e700000000800 */
[----:B------:R-:W-:Y:S08]  /*4d00*/  MUFU.EX2 R8, R28 ;  /* 0x0000001c00087308 */ /* 0x000ff00000000800 */
[----:B------:R-:W2:Y:S01]  /*4d10*/  MUFU.EX2 R9, R9 ;  /* 0x0000000900097308 */ /* 0x000ea20000000800 */
[----:B-1----:R-:W-:Y:S01]  /*4d20*/  F2FP.F16.F32.PACK_AB R156, R7, R6 ;  /* 0x00000006079c723e */ /* 0x002fe200000000ff */
[----:B------:R-:W-:Y:S01]  /*4d30*/  FADD.FTZ R7, R6, R7 ;  /* 0x0000000706077221 */ /* 0x000fe20000010000 */
[----:B0-----:R-:W-:Y:S01]  /*4d40*/  FMNMX.FTZ R24, R5, R14, !PT ;  /* 0x0000000e05187209 */ /* 0x001fe20007810000 */
[----:B------:R-:W-:-:S04]  /*4d50*/  FFMA.FTZ R14, R40, UR9, -R56 ;  /* 0x00000009280e7c23 */ /* 0x000fc80008010838 */
[----:B------:R-:W0:Y:S01]  /*4d60*/  SHFL.BFLY PT, R5, R24, 0x1, 0x1f ;  /* 0x0c201f0018057f89 */ /* 0x000e2200000e0000 */
[----:B------:R-:W-:Y:S08]  /*4d70*/  MUFU.EX2 R10, R10 ;  /* 0x0000000a000a7308 */ /* 0x000ff00000000800 */
[----:B------:R-:W1:Y:S01]  /*4d80*/  MUFU.EX2 R11, R11 ;  /* 0x0000000b000b7308 */ /* 0x000e620000000800 */
[----:B--2---:R-:W-:Y:S01]  /*4d90*/  F2FP.F16.F32.PACK_AB R158, R9, R8 ;  /* 0x00000008099e723e */ /* 0x004fe200000000ff */
[----:B------:R-:W-:-:S04]  /*4da0*/  FADD.FTZ R8, R8, R7 ;  /* 0x0000000708087221 */ /* 0x000fc80000010000 */
[----:B------:R-:W-:Y:S02]  /*4db0*/  FADD.FTZ R9, R9, R8 ;  /* 0x0000000809097221 */ /* 0x000fe40000010000 */
[----:B------:R-:W-:Y:S01]  /*4dc0*/  MUFU.EX2 R12, R12 ;  /* 0x0000000c000c7308 */ /* 0x000fe20000000800 */
[----:B0-----:R-:W-:-:S07]  /*4dd0*/  FMNMX.FTZ R5, R24, R5, !PT ;  /* 0x0000000518057209 */ /* 0x001fce0007810000 */
[----:B------:R-:W0:Y:S01]  /*4de0*/  MUFU.EX2 R13, R13 ;  /* 0x0000000d000d7308 */ /* 0x000e220000000800 */
[----:B-1----:R-:W-:Y:S01]  /*4df0*/  F2FP.F16.F32.PACK_AB R160, R11, R10 ;  /* 0x0000000a0ba0723e */ /* 0x002fe200000000ff */
[----:B------:R-:W-:Y:S01]  /*4e00*/  FADD.FTZ R10, R10, R9 ;  /* 0x000000090a0a7221 */ /* 0x000fe20000010000 */
[C---:B------:R-:W-:Y:S01]  /*4e10*/  FSETP.NEU.FTZ.AND P1, PT, R5.reuse, -INF , PT ;  /* 0xff8000000500780b */ /* 0x040fe20003f3d000 */
[----:B------:R-:W-:Y:S02]  /*4e20*/  FMUL.FTZ R24, R5, UR9 ;  /* 0x0000000905187c20 */ /* 0x000fe40008410000 */
[----:B------:R-:W-:Y:S02]  /*4e30*/  FADD.FTZ R11, R11, R10 ;  /* 0x0000000a0b0b7221 */ /* 0x000fe40000010000 */
[----:B------:R-:W-:Y:S01]  /*4e40*/  MUFU.EX2 R14, R14 ;  /* 0x0000000e000e7308 */ /* 0x000fe20000000800 */
[----:B------:R-:W-:Y:S02]  /*4e50*/  FSEL R25, R24, RZ, P1 ;  /* 0x000000ff18197208 */ /* 0x000fe40000800000 */
        /* <DEDUP_REMOVED lines=11> */
[----:B------:R-:W-:Y:S01]  /*4f10*/  @!P1 IADD3 R24, R3, 0x38840, RZ ;  /* 0x0003884003189810 */ /* 0x000fe20007ffe0ff */
[--C-:B------:R-:W-:Y:S01]  /*4f20*/  FFMA.FTZ R46, R46, UR9, -R25.reuse ;  /* 0x000000092e2e7c23 */ /* 0x100fe20008010819 */
[--C-:B------:R-:W-:Y:S01]  /*4f30*/  FFMA.FTZ R47, R47, UR9, -R25.reuse ;  /* 0x000000092f2f7c23 */ /* 0x100fe20008010819 */
[--C-:B------:R-:W-:Y:S01]  /*4f40*/  FFMA.FTZ R50, R50, UR9, -R25.reuse ;  /* 0x0000000932327c23 */ /* 0x100fe20008010819 */
[----:B------:R-:W-:Y:S01]  /*4f50*/  @!P1 PRMT R24, RZ, 0x654, R24 ;  /* 0x00000654ff189816 */ /* 0x000fe20000000018 */
[--C-:B------:R-:W-:Y:S01]  /*4f60*/  FFMA.FTZ R51, R51, UR9, -R25.reuse ;  /* 0x0000000933337c23 */ /* 0x100fe20008010819 */
[--C-:B------:R-:W-:Y:S01]  /*4f70*/  FFMA.FTZ R54, R54, UR9, -R25.reuse ;  /* 0x0000000936367c23 */ /* 0x100fe20008010819 */
[----:B------:R-:W-:Y:S01]  /*4f80*/  FFMA.FTZ R25, R55, UR9, -R25 ;  /* 0x0000000937197c23 */ /* 0x000fe20008010819 */
[----:B------:R1:W-:Y:S01]  /*4f90*/  @!P1 SYNCS.ARRIVE.TRANS64.RED.A1T0 RZ, [R24+URZ], RZ ;  /* 0x000000ff18ff99a7 */ /* 0x0003e2000810043f */
[----:B------:R-:W-:Y:S01]  /*4fa0*/  MUFU.EX2 R173, R26 ;  /* 0x0000001a00ad7308 */ /* 0x000fe20000000800 */
[----:B0-----:R-:W-:Y:S01]  /*4fb0*/  F2FP.F16.F32.PACK_AB R162, R13, R12 ;  /* 0x0000000c0da2723e */ /* 0x001fe200000000ff */
[----:B------:R-:W-:Y:S01]  /*4fc0*/  FADD.FTZ R12, R12, R11 ;  /* 0x0000000b0c0c7221 */ /* 0x000fe20000010000 */
[----:B------:R-:W-:-:S03]  /*4fd0*/  @!P1 VIADD R3, R3, 0x38860 ;  /* 0x0003886003039836 */ /* 0x000fc60000000000 */
[----:B------:R-:W-:Y:S02]  /*4fe0*/  FADD.FTZ R13, R13, R12 ;  /* 0x0000000c0d0d7221 */ /* 0x000fe40000010000 */
[----:B------:R-:W0:Y:S01]  /*4ff0*/  MUFU.EX2 R176, R27 ;  /* 0x0000001b00b07308 */ /* 0x000e220000000800 */
[----:B------:R-:W-:-:S07]  /*5000*/  @!P1 PRMT R3, RZ, 0x654, R3 ;  /* 0x00000654ff039816 */ /* 0x000fce0000000003 */
[----:B------:R-:W-:Y:S08]  /*5010*/  MUFU.EX2 R175, R30 ;  /* 0x0000001e00af7308 */ /* 0x000ff00000000800 */
[----:B------:R-:W2:Y:S01]  /*5020*/  MUFU.EX2 R178, R31 ;  /* 0x0000001f00b27308 */ /* 0x000ea20000000800 */
[----:B0-----:R-:W-:Y:S01]  /*5030*/  F2FP.F16.F32.PACK_AB R157, R176, R173 ;  /* 0x000000adb09d723e */ /* 0x001fe200000000ff */
[----:B------:R-:W-:-:S06]  /*5040*/  FADD.FTZ R176, R173, R176 ;  /* 0x000000b0adb07221 */ /* 0x000fcc0000010000 */
[----:B------:R-:W-:Y:S08]  /*5050*/  MUFU.EX2 R177, R34 ;  /* 0x0000002200b17308 */ /* 0x000ff00000000800 */
[----:B------:R-:W0:Y:S01]  /*5060*/  MUFU.EX2 R180, R35 ;  /* 0x0000002300b47308 */ /* 0x000e220000000800 */
[----:B--2---:R-:W-:Y:S01]  /*5070*/  F2FP.F16.F32.PACK_AB R159, R178, R175 ;  /* 0x000000afb29f723e */ /* 0x004fe200000000ff */
[----:B------:R-:W-:Y:S01]  /*5080*/  BAR.SYNC.DEFER_BLOCKING 0xf, 0x100 ;  /* 0x03c4000000007b1d */ /* 0x000fe20000010000 */
[----:B------:R-:W-:-:S04]  /*5090*/  FADD.FTZ R175, R175, R176 ;  /* 0x000000b0afaf7221 */ /* 0x000fc80000010000 */
[----:B------:R-:W-:Y:S01]  /*50a0*/  FADD.FTZ R178, R178, R175 ;  /* 0x000000afb2b27221 */ /* 0x000fe20000010000 */
[----:B------:R-:W-:Y:S08]  /*50b0*/  MUFU.EX2 R179, R38 ;  /* 0x0000002600b37308 */ /* 0x000ff00000000800 */
[----:B------:R-:W2:Y:S01]  /*50c0*/  MUFU.EX2 R182, R39 ;  /* 0x0000002700b67308 */ /* 0x000ea20000000800 */
[----:B0-----:R-:W-:Y:S01]  /*50d0*/  F2FP.F16.F32.PACK_AB R161, R180, R177 ;  /* 0x000000b1b4a1723e */ /* 0x001fe200000000ff */
[----:B------:R-:W-:-:S04]  /*50e0*/  FADD.FTZ R177, R177, R178 ;  /* 0x000000b2b1b17221 */ /* 0x000fc80000010000 */
[----:B------:R-:W-:Y:S02]  /*50f0*/  FADD.FTZ R180, R180, R177 ;  /* 0x000000b1b4b47221 */ /* 0x000fe40000010000 */
[----:B------:R-:W0:Y:S01]  /*5100*/  MUFU.EX2 R15, R15 ;  /* 0x0000000f000f7308 */ /* 0x000e220000000800 */
[----:B------:R3:W-:Y:S07]  /*5110*/  STSM.16.M88.4 [R184+0x36400], R156 ;  /* 0x0364009cb8007844 */ /* 0x0007ee0000000200 */
[----:B------:R-:W-:Y:S01]  /*5120*/  MUFU.EX2 R20, R20 ;  /* 0x0000001400147308 */ /* 0x000fe20000000800 */
[----:B--2---:R-:W-:Y:S01]  /*5130*/  F2FP.F16.F32.PACK_AB R163, R182, R179 ;  /* 0x000000b3b6a3723e */ /* 0x004fe200000000ff */
[----:B------:R-:W-:-:S04]  /*5140*/  FADD.FTZ R179, R179, R180 ;  /* 0x000000b4b3b37221 */ /* 0x000fc80000010000 */
[----:B------:R3:W-:Y:S01]  /*5150*/  STSM.16.M88.4 [R187], R160 ;  /* 0x000000a0bb007844 */ /* 0x0007e20000000200 */
[----:B------:R-:W-:Y:S01]  /*5160*/  FADD.FTZ R182, R182, R179 ;  /* 0x000000b3b6b67221 */ /* 0x000fe20000010000 */
[----:B------:R-:W2:Y:S01]  /*5170*/  MUFU.EX2 R21, R21 ;  /* 0x0000001500157308 */ /* 0x000ea20000000800 */
[----:B0-----:R-:W-:Y:S01]  /*5180*/  F2FP.F16.F32.PACK_AB R164, R15, R14 ;  /* 0x0000000e0fa4723e */ /* 0x001fe200000000ff */
[----:B------:R-:W-:-:S04]  /*5190*/  FADD.FTZ R14, R14, R13 ;  /* 0x0000000d0e0e7221 */ /* 0x000fc80000010000 */
[----:B------:R-:W-:Y:S02]  /*51a0*/  FADD.FTZ R15, R15, R14 ;  /* 0x0000000e0f0f7221 */ /* 0x000fe40000010000 */
[----:B------:R-:W-:Y:S08]  /*51b0*/  MUFU.EX2 R181, R42 ;  /* 0x0000002a00b57308 */ /* 0x000ff00000000800 */
[----:B------:R-:W0:Y:S01]  /*51c0*/  MUFU.EX2 R192, R43 ;  /* 0x0000002b00c07308 */ /* 0x000e220000000800 */
[----:B--2---:R-:W-:Y:S01]  /*51d0*/  F2FP.F16.F32.PACK_AB R166, R21, R20 ;  /* 0x0000001415a6723e */ /* 0x004fe200000000ff */
[----:B------:R-:W-:-:S04]  /*51e0*/  FADD.FTZ R20, R20, R15 ;  /* 0x0000000f14147221 */ /* 0x000fc80000010000 */
[----:B------:R-:W-:Y:S02]  /*51f0*/  FADD.FTZ R20, R21, R20 ;  /* 0x0000001415147221 */ /* 0x000fe40000010000 */
[----:B------:R-:W-:Y:S08]  /*5200*/  MUFU.EX2 R183, R46 ;  /* 0x0000002e00b77308 */ /* 0x000ff00000000800 */
        /* <DEDUP_REMOVED lines=8> */
[----:B------:R3:W-:Y:S01]  /*5290*/  STSM.16.M88.4 [R185], R164 ;  /* 0x000000a4b9007844 */ /* 0x0007e20000000200 */
[----:B------:R-:W-:Y:S01]  /*52a0*/  FADD.FTZ R194, R194, R183 ;  /* 0x000000b7c2c27221 */ /* 0x000fe20000010000 */
[----:B------:R-:W-:Y:S08]  /*52b0*/  MUFU.EX2 R155, R155 ;  /* 0x0000009b009b7308 */ /* 0x000ff00000000800 */
[----:B------:R-:W2:Y:S01]  /*52c0*/  MUFU.EX2 R172, R172 ;  /* 0x000000ac00ac7308 */ /* 0x000ea20000000800 */
[----:B0-----:R-:W-:Y:S01]  /*52d0*/  F2FP.F16.F32.PACK_AB R168, R154, R153 ;  /* 0x000000999aa8723e */ /* 0x001fe200000000ff */
[----:B------:R-:W-:-:S04]  /*52e0*/  FADD.FTZ R153, R153, R20 ;  /* 0x0000001499997221 */ /* 0x000fc80000010000 */
[----:B------:R-:W-:Y:S02]  /*52f0*/  FADD.FTZ R154, R154, R153 ;  /* 0x000000999a9a7221 */ /* 0x000fe40000010000 */
[----:B------:R-:W-:Y:S08]  /*5300*/  MUFU.EX2 R193, R50 ;  /* 0x0000003200c17308 */ /* 0x000ff00000000800 */
[----:B------:R-:W0:Y:S01]  /*5310*/  MUFU.EX2 R196, R51 ;  /* 0x0000003300c47308 */ /* 0x000e220000000800 */
[----:B--2---:R-:W-:-:S07]  /*5320*/  F2FP.F16.F32.PACK_AB R170, R172, R155 ;  /* 0x0000009bacaa723e */ /* 0x004fce00000000ff */
[----:B------:R-:W-:Y:S08]  /*5330*/  MUFU.EX2 R195, R54 ;  /* 0x0000003600c37308 */ /* 0x000ff00000000800 */
[----:B------:R-:W2:Y:S01]  /*5340*/  MUFU.EX2 R198, R25 ;  /* 0x0000001900c67308 */ /* 0x000ea20000000800 */
[----:B0-----:R-:W-:Y:S01]  /*5350*/  F2FP.F16.F32.PACK_AB R169, R196, R193 ;  /* 0x000000c1c4a9723e */ /* 0x001fe200000000ff */
[----:B------:R-:W-:-:S04]  /*5360*/  FADD.FTZ R193, R193, R194 ;  /* 0x000000c2c1c17221 */ /* 0x000fc80000010000 */
[----:B------:R-:W-:Y:S01]  /*5370*/  FADD.FTZ R196, R196, R193 ;  /* 0x000000c1c4c47221 */ /* 0x000fe20000010000 */
[----:B--2---:R-:W-:-:S03]  /*5380*/  F2FP.F16.F32.PACK_AB R171, R198, R195 ;  /* 0x000000c3c6ab723e */ /* 0x004fc600000000ff */
[----:B------:R-:W-:Y:S02]  /*5390*/  FADD.FTZ R195, R195, R196 ;  /* 0x000000c4c3c37221 */ /* 0x000fe40000010000 */
[----:B------:R3:W-:Y:S01]  /*53a0*/  STSM.16.M88.4 [R186], R168 ;  /* 0x000000a8ba007844 */ /* 0x0007e20000000200 */
[----:B-1----:R-:W-:Y:S01]  /*53b0*/  WARPGROUP.ARRIVE ;  /* 0x00000000000079c5 */ /* 0x002fe20000000000 */
[----:B------:R-:W-:-:S05]  /*53c0*/  FADD.FTZ R6, R198, R195 ;  /* 0x000000c3c6067221 */ /* 0x000fca0000010000 */
[----:B------:R-:W-:Y:S01]  /*53d0*/  HGMMA.64x256x16.F32 R24, R156, gdesc[UR4].tnspB, RZ, !UPT, gsb0 ;  /* 0x43e000049c187df0 */ /* 0x000fe2000c0008ff */
[----:B------:R-:W-:Y:S01]  /*53e0*/  UIADD3 UR6, UR6, 0x180, URZ ;  /* 0x0000018006067890 */ /* 0x000fe2000fffe03f */
[----:B------:R-:W-:Y:S01]  /*53f0*/  UMOV UR7, 0x40000040 ;  /* 0x4000004000077882 */ /* 0x000fe20000000000 */
[----:B------:R-:W-:Y:S02]  /*5400*/  WARPGROUP.DEPBAR.LE gsb0, 0x0 ;  /* 0x00008000000079c5 */ /* 0x000fe40000010000 */
[----:B------:R-:W-:-:S15]  /*5410*/  WARPGROUP.ARRIVE ;  /* 0x00000000000079c5 */ /* 0x000fde0000000000 */
[----:B------:R-:W-:-:S08]  /*5420*/  NOP ;  /* 0x0000000000007918 */ /* 0x000fd00000000000 */
        /* <DEDUP_REMOVED lines=20> */
[----:B------:R0:W-:Y:S02]  /*5570*/  @!P1 SYNCS.ARRIVE.TRANS64.RED.A1T0 RZ, [R3+URZ], RZ ;  /* 0x000000ff03ff99a7 */ /* 0x0001e4000810043f */
[----:B0-----:R-:W-:-:S04]  /*5580*/  FADD.FTZ R3, R155, R154 ;  /* 0x0000009a9b037221 */ /* 0x001fc80000010000 */
[----:B------:R-:W-:Y:S01]  /*5590*/  FADD.FTZ R3, R172, R3 ;  /* 0x00000003ac037221 */ /* 0x000fe20000010000 */
[----:B---3--:R-:W-:Y:S06]  /*55a0*/  @!P2 BRA `(.L_x_3457) ;  /* 0x0000002800a4a947 */ /* 0x008fec0003800000 */
[----:B------:R-:W-:Y:S01]  /*55b0*/  VIADD R7, R174, 0xfffffffe ;  /* 0xfffffffeae077836 */ /* 0x000fe20000000000 */
[----:B------:R-:W-:Y:S01]  /*55c0*/  UMOV UR7, UR36 ;  /* 0x0000002400077c82 */ /* 0x000fe20008000000 */
[----:B------:R-:W-:Y:S02]  /*55d0*/  IMAD.MOV.U32 R11, RZ, RZ, R5 ;  /* 0x000000ffff0b7224 */ /* 0x000fe400078e0005 */
[----:B------:R-:W-:-:S07]  /*55e0*/  IMAD.MOV.U32 R9, RZ, RZ, R4 ;  /* 0x000000ffff097224 */ /* 0x000fce00078e0004 */
.L_x_3466:
[----:B------:R-:W-:Y:S01]  /*55f0*/  UIADD3 UR14, UR7, 0x1, URZ ;  /* 0x00000001070e7890 */ /* 0x000fe2000fffe03f */
[C---:B------:R-:W-:Y:S01]  /*5600*/  ISETP.GT.AND P2, PT, R7.reuse, RZ, PT ;  /* 0x000000ff0700720c */ /* 0x040fe20003f44270 */
[----:B------:R-:W-:Y:S02]  /*5610*/  VIADD R7, R7, 0xffffffff ;  /* 0xffffffff07077836 */ /* 0x000fe40000000000 */
[----:B------:R-:W-:-:S04]  /*5620*/  UISETP.NE.AND UP0, UPT, UR14, 0x2, UPT ;  /* 0x000000020e00788c */ /* 0x000fc8000bf05270 */
[----:B------:R-:W-:Y:S02]  /*5630*/  USEL UR14, UR14, URZ, UP0 ;  /* 0x0000003f0e0e7287 */ /* 0x000fe40008000000 */
[----:B------:R-:W-:-:S05]  /*5640*/  USEL UR6, URZ, 0x1, UP0 ;  /* 0x000000013f067887 */ /* 0x000fca0008000000 */
[----:B------:R-:W-:Y:S01]  /*5650*/  UMOV UR36, UR14 ;  /* 0x0000000e00247c82 */ /* 0x000fe20008000000 */
[----:B------:R-:W-:Y:S01]  /*5660*/  LOP3.LUT R2, R2, UR6, RZ, 0x3c, !PT ;  /* 0x0000000602027c12 */ /* 0x000fe2000f8e3cff */
[----:B------:R-:W-:Y:S06]  /*5670*/  @P0 BRA `(.L_x_3458) ;  /* 0x0000000000040947 */ /* 0x000fec0003800000 */
[----:B------:R-:W-:Y:S01]  /*5680*/  BPT.TRAP 0x1 ;  /* 0x000000040000795c */ /* 0x000fe20000300000 */
.L_x_3458:
[----:B------:R-:W-:Y:S01]  /*5690*/  ULEA UR6, UR36, UR37, 0x3 ;  /* 0x0000002524067291 */ /* 0x000fe2000f8e183f */
[----:B------:R-:W-:-:S08]  /*56a0*/  SHF.L.U32 R4, R2, 0x1f, RZ ;  /* 0x0000001f02047819 */ /* 0x000fd000000006ff */
[----:B------:R0:W1:Y:S01]  /*56b0*/  SYNCS.PHASECHK.TRANS64.TRYWAIT P3, [UR6+0x38830], R4 ;  /* 0x03883004ff0075a7 */ /* 0x0000620008060146 */
[----:B------:R-:W-:Y:S05]  /*56c0*/  @P0 BRA `(.L_x_3459) ;  /* 0x0000000000040947 */ /* 0x000fea0003800000 */
[----:B------:R-:W-:Y:S01]  /*56d0*/  BPT.TRAP 0x1 ;  /* 0x000000040000795c */ /* 0x000fe20000300000 */
.L_x_3459:
[----:B-1----:R-:W-:Y:S05]  /*56e0*/  @P3 BRA `(.L_x_3460) ;  /* 0x0000000000083947 */ /* 0x002fea0003800000 */
[----:B------:R-:W1:Y:S02]  /*56f0*/  SYNCS.PHASECHK.TRANS64.TRYWAIT P3, [UR6+0x38830], R4 ;  /* 0x03883004ff0075a7 */ /* 0x000e640008060146 */
[----:B-1----:R-:W-:Y:S05]  /*5700*/  @!P3 BRA `(.L_x_3461) ;  /* 0x000000ac00e4b947 */ /* 0x002fea0003800000 */
.L_x_3460:
[----:B------:R-:W-:Y:S01]  /*5710*/  R2UR UR18, R0 ;  /* 0x00000000001272ca */ /* 0x000fe200000e0000 */
[----:B------:R-:W-:Y:S01]  /*5720*/  UIADD3 UR8, UR37, 0x20400, URZ ;  /* 0x0002040025087890 */ /* 0x000fe2000fffe03f */
[----:B------:R-:W-:Y:S01]  /*5730*/  WARPGROUP.ARRIVE ;  /* 0x00000000000079c5 */ /* 0x000fe20000000000 */
[----:B------:R-:W-:Y:S01]  /*5740*/  UMOV UR11, 0x40000040 ;  /* 0x40000040000b7882 */ /* 0x000fe20000000000 */
[----:B------:R-:W-:Y:S01]  /*5750*/  UMOV UR9, 0x40000040 ;  /* 0x4000004000097882 */ /* 0x000fe20000000000 */
[----:B------:R-:W-:-:S04]  /*5760*/  USHF.R.U32.HI UR8, URZ, 0x4, UR8 ;  /* 0x000000043f087899 */ /* 0x000fc80008011608 */
[----:B------:R-:W-:-:S04]  /*5770*/  ULOP3.LUT UR8, UR8, 0x3fff, URZ, 0xc0, !UPT ;  /* 0x00003fff08087892 */ /* 0x000fc8000f8ec03f */
[----:B------:R-:W-:Y:S02]  /*5780*/  ULEA UR18, UR36, UR18, 0x9 ;  /* 0x0000001224127291 */ /* 0x000fe4000f8e483f */
[----:B------:R-:W-:-:S05]  /*5790*/  ULOP3.LUT UR8, UR8, 0x10000, URZ, 0xfc, !UPT ;  /* 0x0001000008087892 */ /* 0x000fca000f8efc3f */
[----:B------:R-:W-:-:S04]  /*57a0*/  UMOV UR10, UR18 ;  /* 0x00000012000a7c82 */ /* 0x000fc80008000000 */
[----:B------:R-:W-:Y:S01]  /*57b0*/  HGMMA.64x64x16.F32 R152, gdesc[UR8], RZ, !UPT, gsb0 ;  /* 0x00e00000089879f0 */ /* 0x000fe2000c0008ff */
[----:B------:R-:W-:Y:S01]  /*57c0*/  UIADD3 UR10, UR18, 0x2, URZ ;  /* 0x00000002120a7890 */ /* 0x000fe2000fffe03f */
[----:B------:R-:W-:Y:S01]  /*57d0*/  UMOV UR8, UR12 ;  /* 0x0000000c00087c82 */ /* 0x000fe20008000000 */
[----:B------:R-:W-:Y:S01]  /*57e0*/  UMOV UR9, UR13 ;  /* 0x0000000d00097c82 */ /* 0x000fe20008000000 */
[----:B------:R-:W-:Y:S01]  /*57f0*/  UMOV UR11, 0x40000040 ;  /* 0x40000040000b7882 */ /* 0x000fe20000000000 */
[----:B------:R-:W-:Y:S02]  /*5800*/  WARPGROUP.DEPBAR.LE gsb0, 0x0 ;  /* 0x00008000000079c5 */ /* 0x000fe40000010000 */
[----:B------:R-:W-:-:S06]  /*5810*/  WARPGROUP.ARRIVE ;  /* 0x00000000000079c5 */ /* 0x000fcc0000000000 */
[----:B------:R-:W-:Y:S01]  /*5820*/  HGMMA.64x64x16.F32 R152, gdesc[UR8], R152, gsb0 ;  /* 0x00e00000089879f0 */ /* 0x000fe20008000898 */
        /* <DEDUP_REMOVED lines=15> */
[----:B------:R-:W-:Y:S05]  /*5920*/  @P0 BRA `(.L_x_3462) ;  /* 0x0000000000040947 */ /* 0x000fea0003800000 */
[----:B------:R-:W-:Y:S01]  /*5930*/  BPT.TRAP 0x1 ;  /* 0x000000040000795c */ /* 0x000fe20000300000 */
.L_x_3462:
[----:B------:R2:W3:Y:S01]  /*5940*/  SYNCS.PHASECHK.TRANS64.TRYWAIT P3, [UR6+0x38850], R4 ;  /* 0x03885004ff0075a7 */ /* 0x0004e20008060146 */
[----:B------:R-:W-:Y:S05]  /*5950*/  @P0 BRA `(.L_x_3463) ;  /* 0x0000000000040947 */ /* 0x000fea0003800000 */
[----:B------:R-:W-:Y:S01]  /*5960*/  BPT.TRAP 0x1 ;  /* 0x000000040000795c */ /* 0x000fe20000300000 */
.L_x_3463:
[----:B---3--:R-:W-:Y:S05]  /*5970*/  @P3 BRA `(.L_x_3464) ;  /* 0x0000000000083947 */ /* 0x008fea0003800000 */
[----:B------:R-:W3:Y:S02]  /*5980*/  SYNCS.PHASECHK.TRANS64.TRYWAIT P3, [UR6+0x38850], R4 ;  /* 0x03885004ff0075a7 */ /* 0x000ee40008060146 */
[----:B---3--:R-:W-:Y:S05]  /*5990*/  @!P3 BRA `(.L_x_3465) ;  /* 0x000000ac0058b947 */ /* 0x008fea0003800000 */
.L_x_3464:
[----:B------:R-:W-:Y:S01]  /*59a0*/  UIADD3 UR8, UR37, 0x26400, URZ ;  /* 0x0002640025087890 */ /* 0x000fe2000fffe03f */
[----:B------:R-:W-:Y:S01]  /*59b0*/  WARPGROUP.ARRIVE ;  /* 0x00000000000079c5 */ /* 0x000fe20000000000 */
[----:B------:R-:W-:-:S05]  /*59c0*/  UIADD3 UR11, UR5, 0x4, URZ ;  /* 0x00000004050b7890 */ /* 0x000fca000fffe03f */
[----:B-1----:R-:W1:Y:S01]  /*59d0*/  S2R R5, SR_TID.X ;  /* 0x0000000000057919 */ /* 0x002e620000002100 */
[----:B------:R-:W-:Y:S01]  /*59e0*/  USHF.R.U32.HI UR8, URZ, 0x4, UR8 ;  /* 0x000000043f087899 */ /* 0x000fe20008011608 */
[----:B------:R-:W-:Y:S01]  /*59f0*/  IMAD.U32 R200, RZ, RZ, UR6 ;  /* 0x00000006ffc87e24 */ /* 0x000fe2000f8e00ff */
[----:B------:R-:W-:Y:S02]  /*5a00*/  UIADD3 UR9, UR5, 0x200, URZ ;  /* 0x0000020005097890 */ /* 0x000fe4000fffe03f */
[----:B------:R-:W-:Y:S02]  /*5a10*/  ULOP3.LUT UR18, UR8, 0x3fff, URZ, 0xc0, !UPT ;  /* 0x00003fff08127892 */ /* 0x000fe4000f8ec03f */
[----:B------:R-:W-:Y:S02]  /*5a20*/  UIADD3 UR10, UR5, 0x6, URZ ;  /* 0x00000006050a7890 */ /* 0x000fe4000fffe03f */
[----:B------:R-:W-:Y:S02]  /*5a30*/  ULEA UR8, UR14, UR4, 0xc ;  /* 0x000000040e087291 */ /* 0x000fe4000f8e603f */
[----:B------:R-:W-:Y:S01]  /*5a40*/  ULOP3.LUT UR5, UR18, 0x10000, URZ, 0xfc, !UPT ;  /* 0x0001000012057892 */ /* 0x000fe2000f8efc3f */
[----:B------:R-:W-:Y:S01]  /*5a50*/  UMOV UR27, 0x40000040 ;  /* 0x40000040001b7882 */ /* 0x000fe20000000000 */
[----:B------:R-:W-:Y:S01]  /*5a60*/  UMOV UR25, 0x40000040 ;  /* 0x4000004000197882 */ /* 0x000fe20000000000 */
[----:B------:R-:W-:-:S02]  /*5a70*/  UIADD3 UR18, UR8, 0x800, URZ ;  /* 0x0000080008127890 */ /* 0x000fc4000fffe03f */
[----:B------:R-:W-:Y:S02]  /*5a80*/  UMOV UR26, UR8 ;  /* 0x00000008001a7c82 */ /* 0x000fe40008000000 */
[----:B------:R-:W-:Y:S01]  /*5a90*/  UMOV UR24, UR5 ;  /* 0x0000000500187c82 */ /* 0x000fe20008000000 */
[----:B------:R-:W-:Y:S01]  /*5aa0*/  UIADD3 UR19, UR5, 0x800, URZ ;  /* 0x0000080005137890 */ /* 0x000fe2000fffe03f */
[----:B------:R-:W-:Y:S01]  /*5ab0*/  HGMMA.64x64x16.F32 R152, gdesc[UR24], R152, gsb0 ;  /* 0x00e00000189879f0 */ /* 0x000fe20008000898 */
[----:B------:R-:W-:Y:S02]  /*5ac0*/  UIADD3 UR26, UR8, 0x2, URZ ;  /* 0x00000002081a7890 */ /* 0x000fe4000fffe03f */
[----:B------:R-:W-:Y:S01]  /*5ad0*/  UIADD3 UR24, UR5, 0x2, URZ ;  /* 0x0000000205187890 */ /* 0x000fe2000fffe03f */
[----:B------:R-:W-:Y:S01]  /*5ae0*/  UMOV UR27, 0x40000040 ;  /* 0x40000040001b7882 */ /* 0x000fe20000000000 */
[----:B------:R-:W-:Y:S01]  /*5af0*/  UMOV UR25, 0x40000040 ;  /* 0x4000004000197882 */ /* 0x000fe20000000000 */
[----:B------:R-:W-:Y:S01]  /*5b00*/  ULEA UR6, UR14, UR15, 0xc ;  /* 0x0000000f0e067291 */ /* 0x000fe2000f8e603f */
[----:B-1----:R-:W-:-:S05]  /*5b10*/  SHF.R.U32.HI R5, RZ, 0x7, R5 ;  /* 0x00000007ff057819 */ /* 0x002fca0000011605 */
[----:B0-2---:R-:W0:Y:S01]  /*5b20*/  SHFL.IDX PT, R4, R5, RZ, 0x1f ;  /* 0x00001fff05047589 */ /* 0x005e2200000e0000 */
[----:B------:R-:W-:Y:S02]  /*5b30*/  WARPGROUP.DEPBAR.LE gsb0, 0x0 ;  /* 0x00008000000079c5 */ /* 0x000fe40000010000 */
[----:B------:R-:W-:-:S06]  /*5b40*/  WARPGROUP.ARRIVE ;  /* 0x00000000000079c5 */ /* 0x000fcc0000000000 */
[----:B------:R-:W-:Y:S01]  /*5b50*/  HGMMA.64x64x16.F32 R152, gdesc[UR24], R152, gsb0 ;  /* 0x00e00000189879f0 */ /* 0x000fe20008000898 */
[----:B------:R-:W-:Y:S01]  /*5b60*/  UIADD3 UR26, UR8, 0x4, URZ ;  /* 0x00000004081a7890 */ /* 0x000fe2000fffe03f */
[----:B------:R-:W-:Y:S01]  /*5b70*/  UMOV UR24, UR11 ;  /* 0x0000000b00187c82 */ /* 0x000fe20008000000 */
[----:B------:R-:W-:Y:S01]  /*5b80*/  UMOV UR25, 0x40000040 ;  /* 0x4000004000197882 */ /* 0x000fe20000000000 */
[----:B------:R-:W-:Y:S01]  /*5b90*/  UMOV UR27, 0x40000040 ;  /* 0x40000040001b7882 */ /* 0x000fe20000000000 */
[----:B------:R-:W-:Y:S01]  /*5ba0*/  UMOV UR11, 0x4 ;  /* 0x00000004000b7882 */ /* 0x000fe20000000000 */
[----:B------:R-:W-:Y:S02]  /*5bb0*/  WARPGROUP.DEPBAR.LE gsb0, 0x0 ;  /* 0x00008000000079c5 */ /* 0x000fe40000010000 */
[----:B------:R-:W-:-:S06]  /*5bc0*/  WARPGROUP.ARRIVE ;  /* 0x00000000000079c5 */ /* 0x000fcc0000000000 */
[----:B------:R-:W-:Y:S01]  /*5bd0*/  HGMMA.64x64x16.F32 R152, gdesc[UR24], R152, gsb0 ;  /* 0x00e00000189879f0 */ /* 0x000fe20008000898 */
[----:B------:R-:W-:Y:S01]  /*5be0*/  UIADD3 UR26, UR8, 0x6, URZ ;  /* 0x00000006081a7890 */ /* 0x000fe2000fffe03f */
[----:B------:R-:W-:Y:S01]  /*5bf0*/  UMOV UR24, UR10 ;  /* 0x0000000a00187c82 */ /* 0x000fe20008000000 */
        /* <DEDUP_REMOVED lines=9> */
[----:B0-----:R-:W-:-:S13]  /*5c90*/  R2UR UR9, R4 ;  /* 0x00000000040972ca */ /* 0x001fda00000e0000 */
[----:B------:R-:W-:-:S04]  /*5ca0*/  UISETP.GT.AND UP0, UPT, UR9, 0x7f, UPT ;  /* 0x0000007f0900788c */ /* 0x000fc8000bf04270 */
[----:B------:R-:W-:Y:S02]  /*5cb0*/  USEL UR9, URZ, 0x2, !UP0 ;  /* 0x000000023f097887 */ /* 0x000fe4000c000000 */
[----:B------:R-:W-:Y:S02]  /*5cc0*/  USEL UR10, UR11, 0x2, UP0 ;  /* 0x000000020b0a7887 */ /* 0x000fe40008000000 */
[----:B------:R-:W-:Y:S01]  /*5cd0*/  USEL UR11, UR11, 0x6, !UP0 ;  /* 0x000000060b0b7887 */ /* 0x000fe2000c000000 */
        /* <DEDUP_REMOVED lines=212> */
[----:B------:R-:W-:Y:S02]  /*6a20*/  UIADD3 UR11, UR9, UR10, UR5 ;  /* 0x0000000a090b7290 */ /* 0x000fe4000fffe005 */
[----:B------:R-:W-:-:S03]  /*6a30*/  UIADD3 UR10, UR9, UR10, UR8 ;  /* 0x0000000a090a7290 */ /* 0x000fc6000fffe008 */
[----:B------:R-:W-:Y:S02]  /*6a40*/  UMOV UR9, 0x40000040 ;  /* 0x4000004000097882 */ /* 0x000fe40000000000 */
[----:B------:R-:W-:Y:S01]  /*6a50*/  UMOV UR8, UR11 ;  /* 0x0000000b00087c82 */ /* 0x000fe20008000000 */
[----:B------:R-:W-:Y:S01]  /*6a60*/  UMOV UR11, 0x40000040 ;  /* 0x40000040000b7882 */ /* 0x000fe20000000000 */
[----:B------:R-:W-:Y:S02]  /*6a70*/  WARPGROUP.DEPBAR.LE gsb0, 0x0 ;  /* 0x00008000000079c5 */ /* 0x000fe40000010000 */
[----:B------:R-:W-:-:S06]  /*6a80*/  WARPGROUP.ARRIVE ;  /* 0x00000000000079c5 */ /* 0x000fcc0000000000 */
[----:B------:R-:W-:Y:S03]  /*6a90*/  HGMMA.64x64x16.F32 R152, gdesc[UR24], R152, gsb0 ;  /* 0x00e00000189879f0 */ /* 0x000fe60008000898 */
        /* <DEDUP_REMOVED lines=38> */
[C---:B------:R-:W-:Y:S01]  /*6d00*/  FADD.FTZ R9, -R4.reuse, R9 ;  /* 0x0000000904097221 */ /* 0x040fe20000010100 */
[----:B------:R-:W-:Y:S01]  /*6d10*/  FMNMX.FTZ R5, R171, R10, !PT ;  /* 0x0000000aab057209 */ /* 0x000fe20007810000 */
[----:B------:R-:W-:Y:S02]  /*6d20*/  FMUL.FTZ R192, R4, UR9 ;  /* 0x0000000904c07c20 */ /* 0x000fe40008410000 */
[----:B------:R-:W-:Y:S01]  /*6d30*/  FMUL.FTZ R13, R9, UR9 ;  /* 0x00000009090d7c20 */ /* 0x000fe20008410000 */
[----:B------:R-:W-:Y:S01]  /*6d40*/  FMNMX.FTZ R10, R174, R5, !PT ;  /* 0x00000005ae0a7209 */ /* 0x000fe20007810000 */
[--C-:B------:R-:W-:Y:S01]  /*6d50*/  FFMA.FTZ R9, R152, UR9, -R192.reuse ;  /* 0x0000000998097c23 */ /* 0x100fe200080108c0 */
[--C-:B------:R-:W-:Y:S01]  /*6d60*/  FFMA.FTZ R153, R153, UR9, -R192.reuse ;  /* 0x0000000999997c23 */ /* 0x100fe200080108c0 */
[--C-:B------:R-:W-:Y:S01]  /*6d70*/  FFMA.FTZ R156, R156, UR9, -R192.reuse ;  /* 0x000000099c9c7c23 */ /* 0x100fe200080108c0 */
[----:B------:R-:W-:Y:S01]  /*6d80*/  FMNMX.FTZ R5, R175, R10, !PT ;  /* 0x0000000aaf057209 */ /* 0x000fe20007810000 */
[----:B------:R0:W1:Y:S01]  /*6d90*/  MUFU.EX2 R8, R13 ;  /* 0x0000000d00087308 */ /* 0x0000620000000800 */
        /* <DEDUP_REMOVED lines=8> */
[--C-:B0-----:R-:W-:Y:S01]  /*6e20*/  FFMA.FTZ R13, R157, UR9, -R192.reuse ;  /* 0x000000099d0d7c23 */ /* 0x101fe200080108c0 */
[--C-:B------:R-:W-:Y:S01]  /*6e30*/  FFMA.FTZ R172, R172, UR9, -R192.reuse ;  /* 0x00000009acac7c23 */ /* 0x100fe200080108c0 */
[----:B------:R-:W-:Y:S01]  /*6e40*/  FMNMX.FTZ R14, R182, R5, !PT ;  /* 0x00000005b60e7209 */ /* 0x000fe20007810000 */
[--C-:B------:R-:W-:Y:S01]  /*6e50*/  FFMA.FTZ R173, R173, UR9, -R192.reuse ;  /* 0x00000009adad7c23 */ /* 0x100fe200080108c0 */
[--C-:B------:R-:W-:Y:S01]  /*6e60*/  FFMA.FTZ R176, R176, UR9, -R192.reuse ;  /* 0x00000009b0b07c23 */ /* 0x100fe200080108c0 */
[--C-:B------:R-:W-:Y:S01]  /*6e70*/  FFMA.FTZ R177, R177, UR9, -R192.reuse ;  /* 0x00000009b1b17c23 */ /* 0x100fe200080108c0 */
[----:B------:R-:W-:Y:S01]  /*6e80*/  FMNMX.FTZ R5, R183, R14, !PT ;  /* 0x0000000eb7057209 */ /* 0x000fe20007810000 */
[----:B------:R0:W-:Y:S01]  /*6e90*/  MUFU.EX2 R12, R156 ;  /* 0x0000009c000c7308 */ /* 0x0001e20000000800 */
[--C-:B--2---:R-:W-:Y:S01]  /*6ea0*/  FFMA.FTZ R153, R181, UR9, -R192.reuse ;  /* 0x00000009b5997c23 */ /* 0x104fe200080108c0 */
[--C-:B------:R-:W-:Y:S01]  /*6eb0*/  FFMA.FTZ R14, R160, UR9, -R192.reuse ;  /* 0x00000009a00e7c23 */ /* 0x100fe200080108c0 */
[----:B------:R-:W-:Y:S01]  /*6ec0*/  FFMA.FTZ R180, R180, UR9, -R192 ;  /* 0x00000009b4b47c23 */ /* 0x000fe200080108c0 */
[----:B------:R-:W2:Y:S01]  /*6ed0*/  SHFL.BFLY PT, R152, R5, 0x2, 0x1f ;  /* 0x0c401f0005987f89 */ /* 0x000ea200000e0000 */
[-C--:B-1----:R-:W-:Y:S01]  /*6ee0*/  FMUL.FTZ R24, R24, R8.reuse ;  /* 0x0000000818187220 */ /* 0x082fe20000410000 */
        /* <DEDUP_REMOVED lines=21> */
[----:B------:R-:W-:Y:S01]  /*7040*/  FMUL.FTZ R61, R61, R8 ;  /* 0x000000083d3d7220 */ /* 0x000fe20000410000 */
[----:B--2---:R-:W-:Y:S01]  /*7050*/  FMNMX.FTZ R152, R5, R152, !PT ;  /* 0x0000009805987209 */ /* 0x004fe20007810000 */
[-C--:B------:R-:W-:Y:S01]  /*7060*/  FMUL.FTZ R64, R64, R8.reuse ;  /* 0x0000000840407220 */ /* 0x080fe20000410000 */
[-C--:B------:R-:W-:Y:S01]  /*7070*/  FMUL.FTZ R65, R65, R8.reuse ;  /* 0x0000000841417220 */ /* 0x080fe20000410000 */
[-C--:B------:R-:W-:Y:S01]  /*7080*/  FMUL.FTZ R68, R68, R8.reuse ;  /* 0x0000000844447220 */ /* 0x080fe20000410000 */
[----:B------:R-:W-:Y:S01]  /*7090*/  MUFU.EX2 R15, R15 ;  /* 0x0000000f000f7308 */ /* 0x000fe20000000800 */
[----:B------:R-:W2:Y:S01]  /*70a0*/  SHFL.BFLY PT, R5, R152, 0x1, 0x1f ;  /* 0x0c201f0098057f89 */ /* 0x000ea200000e0000 */
        /* <DEDUP_REMOVED lines=23> */
[----:B--2---:R-:W-:Y:S01]  /*7220*/  FMNMX.FTZ R5, R152, R5, !PT ;  /* 0x0000000598057209 */ /* 0x004fe20007810000 */
[-C--:B------:R-:W-:Y:S01]  /*7230*/  FMUL.FTZ R109, R109, R8.reuse ;  /* 0x000000086d6d7220 */ /* 0x080fe20000410000 */
[-C--:B------:R-:W-:Y:S01]  /*7240*/  FMUL.FTZ R112, R112, R8.reuse ;  /* 0x0000000870707220 */ /* 0x080fe20000410000 */
[-C--:B------:R-:W-:Y:S01]  /*7250*/  FMUL.FTZ R113, R113, R8.reuse ;  /* 0x0000000871717220 */ /* 0x080fe20000410000 */
[-C--:B------:R-:W-:Y:S01]  /*7260*/  FMUL.FTZ R116, R116, R8.reuse ;  /* 0x0000000874747220 */ /* 0x080fe20000410000 */
[C---:B------:R-:W-:Y:S01]  /*7270*/  FADD.FTZ R152, -R5.reuse, R11 ;  /* 0x0000000b05987221 */ /* 0x040fe20000010100 */
[----:B0-----:R-:W-:Y:S01]  /*7280*/  FMUL.FTZ R156, R5, UR9 ;  /* 0x00000009059c7c20 */ /* 0x001fe20008410000 */
[----:B------:R0:W-:Y:S01]  /*7290*/  MUFU.EX2 R11, R153 ;  /* 0x00000099000b7308 */ /* 0x0001e20000000800 */
[----:B------:R-:W-:Y:S01]  /*72a0*/  FMUL.FTZ R117, R117, R8 ;  /* 0x0000000875757220 */ /* 0x000fe20000410000 */
[----:B------:R-:W-:Y:S01]  /*72b0*/  FMUL.FTZ R152, R152, UR9 ;  /* 0x0000000998987c20 */ /* 0x000fe20008410000 */
[----:B------:R-:W-:Y:S01]  /*72c0*/  FFMA.FTZ R192, R154, UR9, -R156 ;  /* 0x000000099ac07c23 */ /* 0x000fe2000801089c */
[----:B------:R-:W-:-:S02]  /*72d0*/  IMAD.U32 R154, RZ, RZ, UR7 ;  /* 0x00000007ff9a7e24 */ /* 0x000fc4000f8e00ff */
[--C-:B------:R-:W-:Y:S01]  /*72e0*/  FFMA.FTZ R193, R155, UR9, -R156.reuse ;  /* 0x000000099bc17c23 */ /* 0x100fe2000801089c */
[--C-:B------:R-:W-:Y:S01]  /*72f0*/  FFMA.FTZ R194, R158, UR9, -R156.reuse ;  /* 0x000000099ec27c23 */ /* 0x100fe2000801089c */
[--C-:B------:R-:W-:Y:S01]  /*7300*/  FFMA.FTZ R195, R159, UR9, -R156.reuse ;  /* 0x000000099fc37c23 */ /* 0x100fe2000801089c */
[----:B------:R2:W3:Y:S01]  /*7310*/  MUFU.EX2 R181, R152 ;  /* 0x0000009800b57308 */ /* 0x0004e20000000800 */
[----:B0-----:R-:W-:Y:S01]  /*7320*/  IADD3 R153, -R23, RZ, RZ ;  /* 0x000000ff17997210 */ /* 0x001fe20007ffe1ff */
[--C-:B------:R-:W-:Y:S01]  /*7330*/  FFMA.FTZ R196, R162, UR9, -R156.reuse ;  /* 0x00000009a2c47c23 */ /* 0x100fe2000801089c */
[--C-:B------:R-:W-:Y:S01]  /*7340*/  FFMA.FTZ R197, R163, UR9, -R156.reuse ;  /* 0x00000009a3c57c23 */ /* 0x100fe2000801089c */
[--C-:B------:R-:W-:Y:S01]  /*7350*/  FFMA.FTZ R198, R166, UR9, -R156.reuse ;  /* 0x00000009a6c67c23 */ /* 0x100fe2000801089c */
[----:B------:R-:W-:Y:S01]  /*7360*/  ISETP.NE.AND P3, PT, R22, R153, PT ;  /* 0x000000991600720c */ /* 0x000fe20003f65270 */
[--C-:B------:R-:W-:Y:S01]  /*7370*/  FFMA.FTZ R199, R167, UR9, -R156.reuse ;  /* 0x00000009a7c77c23 */ /* 0x100fe2000801089c */
[--C-:B------:R-:W-:Y:S01]  /*7380*/  FFMA.FTZ R170, R170, UR9, -R156.reuse ;  /* 0x00000009aaaa7c23 */ /* 0x100fe2000801089c */
[----:B------:R-:W-:Y:S01]  /*7390*/  FFMA.FTZ R171, R171, UR9, -R156 ;  /* 0x00000009abab7c23 */ /* 0x000fe2000801089c */
[----:B--2---:R-:W-:-:S02]  /*73a0*/  @!P1 VIADD R152, R200, 0x38840 ;  /* 0x00038840c8989836 */ /* 0x004fc40000000000 */
[--C-:B------:R-:W-:Y:S01]  /*73b0*/  FFMA.FTZ R174, R174, UR9, -R156.reuse ;  /* 0x00000009aeae7c23 */ /* 0x100fe2000801089c */
[--C-:B------:R-:W-:Y:S01]  /*73c0*/  FFMA.FTZ R175, R175, UR9, -R156.reuse ;  /* 0x00000009afaf7c23 */ /* 0x100fe2000801089c */
[--C-:B------:R-:W-:Y:S01]  /*73d0*/  FFMA.FTZ R178, R178, UR9, -R156.reuse ;  /* 0x00000009b2b27c23 */ /* 0x100fe2000801089c */
[----:B------:R-:W-:Y:S01]  /*73e0*/  FFMA.FTZ R179, R179, UR9, -R156 ;  /* 0x00000009b3b37c23 */ /* 0x000fe2000801089c */
[----:B------:R-:W-:Y:S01]  /*73f0*/  @!P1 PRMT R152, RZ, 0x654, R152 ;  /* 0x00000654ff989816 */ /* 0x000fe20000000098 */
[--C-:B------:R-:W-:Y:S01]  /*7400*/  FFMA.FTZ R182, R182, UR9, -R156.reuse ;  /* 0x00000009b6b67c23 */ /* 0x100fe2000801089c */
[----:B------:R-:W-:Y:S01]  /*7410*/  FFMA.FTZ R156, R183, UR9, -R156 ;  /* 0x00000009b79c7c23 */ /* 0x000fe2000801089c */
[----:B------:R-:W-:Y:S01]  /*7420*/  MUFU.EX2 R192, R192 ;  /* 0x000000c000c07308 */ /* 0x000fe20000000800 */
[----:B------:R-:W-:Y:S01]  /*7430*/  @!P3 IMAD R153, R154, 0x40, R17 ;  /* 0x000000409a99b824 */ /* 0x000fe200078e0211 */
[----:B------:R0:W-:Y:S01]  /*7440*/  @!P1 SYNCS.ARRIVE.TRANS64.RED.A1T0 RZ, [R152+URZ], RZ ;  /* 0x000000ff98ff99a7 */ /* 0x0001e2000810043f */
[----:B-1----:R-:W-:Y:S01]  /*7450*/  F2FP.F16.F32.PACK_AB R154, R13, R12 ;  /* 0x0000000c0d9a723e */ /* 0x002fe200000000ff */
[-C--:B---3--:R-:W-:Y:S01]  /*7460*/  FMUL.FTZ R26, R26, R181.reuse ;  /* 0x000000b51a1a7220 */ /* 0x088fe20000410000 */
[----:B------:R-:W-:Y:S01]  /*7470*/  F2FP.F16.F32.PACK_AB R158, R21, R20 ;  /* 0x00000014159e723e */ /* 0x000fe200000000ff */
[-C--:B------:R-:W-:Y:S01]  /*7480*/  FMUL.FTZ R27, R27, R181.reuse ;  /* 0x000000b51b1b7220 */ /* 0x080fe20000410000 */
[----:B------:R-:W-:Y:S01]  /*7490*/  @!P3 LEA R153, R153, UR37, 0x2 ;  /* 0x000000259999bc11 */ /* 0x000fe2000f8e10ff */
[----:B------:R-:W1:Y:S01]  /*74a0*/  MUFU.EX2 R193, R193 ;  /* 0x000000c100c17308 */ /* 0x000e620000000800 */
[----:B------:R-:W-:Y:S01]  /*74b0*/  FMUL.FTZ R30, R30, R181 ;  /* 0x000000b51e1e7220 */ /* 0x000fe20000410000 */
[----:B0-----:R-:W-:Y:S01]  /*74c0*/  F2FP.F16.F32.PACK_AB R152, R10, R9 ;  /* 0x000000090a98723e */ /* 0x001fe200000000ff */
[-C--:B------:R-:W-:Y:S01]  /*74d0*/  FMUL.FTZ R31, R31, R181.reuse ;  /* 0x000000b51f1f7220 */ /* 0x080fe20000410000 */
[----:B------:R-:W-:Y:S01]  /*74e0*/  @!P3 STS [R153+0x38400], R8 ;  /* 0x038400089900b388 */ /* 0x000fe20000000800 */
[-C--:B------:R-:W-:Y:S01]  /*74f0*/  FMUL.FTZ R34, R34, R181.reuse ;  /* 0x000000b522227220 */ /* 0x080fe20000410000 */
[-C--:B------:R-:W-:Y:S01]  /*7500*/  FMUL.FTZ R35, R35, R181.reuse ;  /* 0x000000b523237220 */ /* 0x080fe20000410000 */
[-C--:B------:R-:W-:Y:S01]  /*7510*/  FMUL.FTZ R38, R38, R181.reuse ;  /* 0x000000b526267220 */ /* 0x080fe20000410000 */
[----:B------:R1:W-:Y:S01]  /*7520*/  @!P3 STS [R153+0x38420], R181 ;  /* 0x038420b59900b388 */ /* 0x0003e20000000800 */
        /* <DEDUP_REMOVED lines=8> */
[----:B------:R-:W0:Y:S01]  /*75b0*/  MUFU.EX2 R195, R195 ;  /* 0x000000c300c37308 */ /* 0x000e220000000800 */
[----:B-1----:R-:W-:Y:S01]  /*75c0*/  F2FP.F16.F32.PACK_AB R153, R193, R192 ;  /* 0x000000c0c199723e */ /* 0x002fe200000000ff */
        /* <DEDUP_REMOVED lines=15> */
[----:B0-----:R-:W-:Y:S01]  /*76c0*/  F2FP.F16.F32.PACK_AB R155, R195, R194 ;  /* 0x000000c2c39b723e */ /* 0x001fe200000000ff */
        /* <DEDUP_REMOVED lines=27> */
[----:B------:R-:W-:Y:S01]  /*7880*/  FMUL.FTZ R121, R121, R8 ;  /* 0x0000000879797220 */ /* 0x000fe20000410000 */
[-C--:B------:R-:W-:Y:S01]  /*7890*/  FMUL.FTZ R122, R122, R181.reuse ;  /* 0x000000b57a7a7220 */ /* 0x080fe20000410000 */
[-C--:B------:R-:W-:Y:S01]  /*78a0*/  FMUL.FTZ R123, R123, R181.reuse ;  /* 0x000000b57b7b7220 */ /* 0x080fe20000410000 */
[----:B------:R-:W-:Y:S01]  /*78b0*/  MUFU.EX2 R172, R172 ;  /* 0x000000ac00ac7308 */ /* 0x000fe20000000800 */
[----:B0-----:R-:W-:Y:S01]  /*78c0*/  F2FP.F16.F32.PACK_AB R159, R199, R198 ;  /* 0x000000c6c79f723e */ /* 0x001fe200000000ff */
[-C--:B------:R-:W-:Y:S01]  /*78d0*/  FMUL.FTZ R124, R124, R8.reuse ;  /* 0x000000087c7c7220 */ /* 0x080fe20000410000 */
[-C--:B------:R-:W-:Y:S01]  /*78e0*/  FMUL.FTZ R125, R125, R8.reuse ;  /* 0x000000087d7d7220 */ /* 0x080fe20000410000 */
[-C--:B------:R-:W-:Y:S01]  /*78f0*/  FMUL.FTZ R126, R126, R181.reuse ;  /* 0x000000b57e7e7220 */ /* 0x080fe20000410000 */
[-C--:B------:R-:W-:Y:S01]  /*7900*/  FMUL.FTZ R127, R127, R181.reuse ;  /* 0x000000b57f7f7220 */ /* 0x080fe20000410000 */
[-C--:B------:R-:W-:Y:S01]  /*7910*/  FMUL.FTZ R128, R128, R8.reuse ;  /* 0x0000000880807220 */ /* 0x080fe20000410000 */
[----:B------:R-:W-:Y:S01]  /*7920*/  FMUL.FTZ R129, R129, R8 ;  /* 0x0000000881817220 */ /* 0x000fe20000410000 */
        /* <DEDUP_REMOVED lines=15> */
[-C--:B------:R-:W-:Y:S01]  /*7a20*/  FMUL.FTZ R142, R142, R181.reuse ;  /* 0x000000b58e8e7220 */ /* 0x080fe20000410000 */
[----:B------:R-:W1:Y:S01]  /*7a30*/  MUFU.EX2 R171, R171 ;  /* 0x000000ab00ab7308 */ /* 0x000e620000000800 */
[----:B0-----:R-:W-:Y:S01]  /*7a40*/  F2FP.F16.F32.PACK_AB R162, R173, R172 ;  /* 0x000000acada2723e */ /* 0x001fe200000000ff */
[-C--:B------:R-:W-:Y:S01]  /*7a50*/  FMUL.FTZ R143, R143, R181.reuse ;  /* 0x000000b58f8f7220 */ /* 0x080fe20000410000 */
[-C--:B------:R-:W-:Y:S01]  /*7a60*/  FMUL.FTZ R144, R144, R8.reuse ;  /* 0x0000000890907220 */ /* 0x080fe20000410000 */
[-C--:B------:R-:W-:Y:S01]  /*7a70*/  FMUL.FTZ R145, R145, R8.reuse ;  /* 0x0000000891917220 */ /* 0x080fe20000410000 */
[-C--:B------:R-:W-:Y:S01]  /*7a80*/  FMUL.FTZ R146, R146, R181.reuse ;  /* 0x000000b592927220 */ /* 0x080fe20000410000 */
[-C--:B------:R-:W-:Y:S01]  /*7a90*/  FMUL.FTZ R147, R147, R181.reuse ;  /* 0x000000b593937220 */ /* 0x080fe20000410000 */
[-C--:B------:R-:W-:Y:S01]  /*7aa0*/  FMUL.FTZ R148, R148, R8.reuse ;  /* 0x0000000894947220 */ /* 0x080fe20000410000 */
[----:B------:R-:W-:Y:S01]  /*7ab0*/  MUFU.EX2 R174, R174 ;  /* 0x000000ae00ae7308 */ /* 0x000fe20000000800 */
[----:B------:R-:W-:Y:S01]  /*7ac0*/  FMUL.FTZ R149, R149, R8 ;  /* 0x0000000895957220 */ /* 0x000fe20000410000 */
[-C--:B------:R-:W-:Y:S01]  /*7ad0*/  FMUL.FTZ R150, R150, R181.reuse ;  /* 0x000000b596967220 */ /* 0x080fe20000410000 */
[----:B------:R-:W-:Y:S01]  /*7ae0*/  FMUL.FTZ R151, R151, R181 ;  /* 0x000000b597977220 */ /* 0x000fe20000410000 */
[----:B------:R0:W-:Y:S01]  /*7af0*/  STSM.16.M88.4 [R184+0x36400], R152 ;  /* 0x03640098b8007844 */ /* 0x0001e20000000200 */
[----:B------:R-:W-:Y:S01]  /*7b00*/  UMOV UR7, 0x40000040 ;  /* 0x4000004000077882 */ /* 0x000fe20000000000 */
[----:B------:R-:W-:Y:S01]  /*7b10*/  FFMA.FTZ R3, R8, R3, R9 ;  /* 0x0000000308037223 */ /* 0x000fe20000010009 */
[----:B------:R-:W-:Y:S01]  /*7b20*/  FFMA.FTZ R6, R181, R6, R192 ;  /* 0x00000006b5067223 */ /* 0x000fe200000100c0 */
[----:B------:R-:W2:Y:S01]  /*7b30*/  MUFU.EX2 R175, R175 ;  /* 0x000000af00af7308 */ /* 0x000ea20000000800 */
[----:B-1----:R-:W-:Y:S01]  /*7b40*/  F2FP.F16.F32.PACK_AB R161, R171, R170 ;  /* 0x000000aaaba1723e */ /* 0x002fe200000000ff */
[----:B------:R-:W-:Y:S01]  /*7b50*/  FADD.FTZ R3, R10, R3 ;  /* 0x000000030a037221 */ /* 0x000fe20000010000 */
[----:B------:R-:W-:Y:S01]  /*7b60*/  FADD.FTZ R193, R193, R6 ;  /* 0x00000006c1c17221 */ /* 0x000fe20000010000 */
[----:B------:R-:W-:-:S02]  /*7b70*/  IMAD.MOV.U32 R9, RZ, RZ, R4 ;  /* 0x000000ffff097224 */ /* 0x000fc400078e0004 */
[----:B------:R-:W-:Y:S01]  /*7b80*/  FADD.FTZ R12, R12, R3 ;  /* 0x000000030c0c7221 */ /* 0x000fe20000010000 */
[----:B------:R-:W-:Y:S01]  /*7b90*/  FADD.FTZ R194, R194, R193 ;  /* 0x000000c1c2c27221 */ /* 0x000fe20000010000 */
[----:B------:R-:W-:Y:S01]  /*7ba0*/  MUFU.EX2 R176, R176 ;  /* 0x000000b000b07308 */ /* 0x000fe20000000800 */
[----:B------:R-:W-:Y:S02]  /*7bb0*/  @!P1 VIADD R3, R200, 0x38860 ;  /* 0x00038860c8039836 */ /* 0x000fe40000000000 */
[----:B------:R-:W-:Y:S01]  /*7bc0*/  FADD.FTZ R13, R13, R12 ;  /* 0x0000000c0d0d7221 */ /* 0x000fe20000010000 */
[----:B------:R-:W-:Y:S02]  /*7bd0*/  FADD.FTZ R195, R195, R194 ;  /* 0x000000c2c3c37221 */ /* 0x000fe40000010000 */
[----:B------:R-:W-:Y:S02]  /*7be0*/  @!P1 PRMT R3, RZ, 0x654, R3 ;  /* 0x00000654ff039816 */ /* 0x000fe40000000003 */
[----:B------:R-:W-:Y:S01]  /*7bf0*/  FADD.FTZ R196, R196, R195 ;  /* 0x000000c3c4c47221 */ /* 0x000fe20000010000 */
[----:B------:R-:W1:Y:S01]  /*7c00*/  MUFU.EX2 R177, R177 ;  /* 0x000000b100b17308 */ /* 0x000e620000000800 */
[----:B--2---:R-:W-:-:S02]  /*7c10*/  F2FP.F16.F32.PACK_AB R163, R175, R174 ;  /* 0x000000aeafa3723e */ /* 0x004fc400000000ff */
[----:B------:R-:W-:-:S04]  /*7c20*/  FADD.FTZ R197, R197, R196 ;  /* 0x000000c4c5c57221 */ /* 0x000fc80000010000 */
[----:B------:R-:W-:Y:S01]  /*7c30*/  FADD.FTZ R198, R198, R197 ;  /* 0x000000c5c6c67221 */ /* 0x000fe20000010000 */
[----:B------:R-:W2:Y:S03]  /*7c40*/  MUFU.EX2 R180, R180 ;  /* 0x000000b400b47308 */ /* 0x000ea60000000800 */
[----:B------:R-:W-:-:S04]  /*7c50*/  FADD.FTZ R199, R199, R198 ;  /* 0x000000c6c7c77221 */ /* 0x000fc80000010000 */
[----:B------:R-:W-:Y:S01]  /*7c60*/  FADD.FTZ R170, R170, R199 ;  /* 0x000000c7aaaa7221 */ /* 0x000fe20000010000 */
[----:B------:R-:W-:Y:S01]  /*7c70*/  MUFU.EX2 R178, R178 ;  /* 0x000000b200b27308 */ /* 0x000fe20000000800 */
[----:B-1----:R-:W-:Y:S02]  /*7c80*/  F2FP.F16.F32.PACK_AB R164, R177, R176 ;  /* 0x000000b0b1a4723e */ /* 0x002fe400000000ff */
[----:B------:R-:W-:-:S04]  /*7c90*/  FADD.FTZ R171, R171, R170 ;  /* 0x000000aaabab7221 */ /* 0x000fc80000010000 */
[----:B------:R-:W-:Y:S01]  /*7ca0*/  FADD.FTZ R174, R174, R171 ;  /* 0x000000abaeae7221 */ /* 0x000fe20000010000 */
[----:B------:R-:W1:Y:S01]  /*7cb0*/  MUFU.EX2 R179, R179 ;  /* 0x000000b300b37308 */ /* 0x000e620000000800 */
[----:B--2---:R-:W-:Y:S02]  /*7cc0*/  F2FP.F16.F32.PACK_AB R166, R11, R180 ;  /* 0x000000b40ba6723e */ /* 0x004fe400000000ff */
[----:B------:R-:W-:-:S05]  /*7cd0*/  FADD.FTZ R175, R175, R174 ;  /* 0x000000aeafaf7221 */ /* 0x000fca0000010000 */
[----:B------:R-:W2:Y:S08]  /*7ce0*/  MUFU.EX2 R182, R182 ;  /* 0x000000b600b67308 */ /* 0x000eb00000000800 */
[----:B------:R3:W4:Y:S01]  /*7cf0*/  MUFU.EX2 R183, R156 ;  /* 0x0000009c00b77308 */ /* 0x0007220000000800 */
[----:B-1----:R-:W-:Y:S01]  /*7d00*/  F2FP.F16.F32.PACK_AB R165, R179, R178 ;  /* 0x000000b2b3a5723e */ /* 0x002fe200000000ff */
[----:B------:R-:W-:-:S04]  /*7d10*/  FADD.FTZ R178, R178, R175 ;  /* 0x000000afb2b27221 */ /* 0x000fc80000010000 */
[----:B------:R-:W-:Y:S01]  /*7d20*/  FADD.FTZ R179, R179, R178 ;  /* 0x000000b2b3b37221 */ /* 0x000fe20000010000 */
[C---:B---3--:R-:W-:Y:S01]  /*7d30*/  F2FP.F16.F32.PACK_AB R156, R15.reuse, R14 ;  /* 0x0000000e0f9c723e */ /* 0x048fe200000000ff */
[----:B------:R-:W-:Y:S02]  /*7d40*/  FADD.FTZ R14, R14, R13 ;  /* 0x0000000d0e0e7221 */ /* 0x000fe40000010000 */
[----:B--2---:R-:W-:Y:S02]  /*7d50*/  FADD.FTZ R6, R182, R179 ;  /* 0x000000b3b6067221 */ /* 0x004fe40000010000 */
[----:B------:R0:W-:Y:S01]  /*7d60*/  STSM.16.M88.4 [R187], R156 ;  /* 0x0000009cbb007844 */ /* 0x0001e20000000200 */
[----:B------:R-:W-:Y:S01]  /*7d70*/  FADD.FTZ R15, R15, R14 ;  /* 0x0000000e0f0f7221 */ /* 0x000fe20000010000 */
[C---:B----4-:R-:W-:Y:S02]  /*7d80*/  F2FP.F16.F32.PACK_AB R167, R183.reuse, R182 ;  /* 0x000000b6b7a7723e */ /* 0x050fe400000000ff */
[----:B------:R0:W-:Y:S01]  /*7d90*/  STSM.16.M88.4 [R185], R160 ;  /* 0x000000a0b9007844 */ /* 0x0001e20000000200 */
[----:B------:R-:W-:Y:S01]  /*7da0*/  FADD.FTZ R20, R20, R15 ;  /* 0x0000000f14147221 */ /* 0x000fe20000010000 */
[----:B------:R-:W-:-:S02]  /*7db0*/  FADD.FTZ R6, R183, R6 ;  /* 0x00000006b7067221 */ /* 0x000fc40000010000 */
[----:B------:R0:W-:Y:S01]  /*7dc0*/  STSM.16.M88.4 [R186], R164 ;  /* 0x000000a4ba007844 */ /* 0x0001e20000000200 */
[----:B------:R-:W-:Y:S01]  /*7dd0*/  WARPGROUP.ARRIVE ;  /* 0x00000000000079c5 */ /* 0x000fe20000000000 */
[----:B------:R-:W-:-:S04]  /*7de0*/  FADD.FTZ R21, R21, R20 ;  /* 0x0000001415157221 */ /* 0x000fc80000010000 */
[----:B------:R-:W-:Y:S01]  /*7df0*/  FADD.FTZ R168, R168, R21 ;  /* 0x00000015a8a87221 */ /* 0x000fe20000010000 */
[----:B------:R-:W-:Y:S01]  /*7e00*/  HGMMA.64x256x16.F32 R24, R152, gdesc[UR4].tnspB, R24, gsb0 ;  /* 0x43e0000498187df0 */ /* 0x000fe20008000818 */
[----:B------:R-:W-:Y:S01]  /*7e10*/  UIADD3 UR6, UR6, 0x180, URZ ;  /* 0x0000018006067890 */ /* 0x000fe2000fffe03f */
[----:B------:R-:W-:Y:S01]  /*7e20*/  UMOV UR7, 0x40000040 ;  /* 0x4000004000077882 */ /* 0x000fe20000000000 */
[----:B------:R-:W-:-:S04]  /*7e30*/  FADD.FTZ R169, R169, R168 ;  /* 0x000000a8a9a97221 */ /* 0x000fc80000010000 */
[----:B------:R-:W-:-:S04]  /*7e40*/  FADD.FTZ R172, R172, R169 ;  /* 0x000000a9acac7221 */ /* 0x000fc80000010000 */
[----:B------:R-:W-:-:S04]  /*7e50*/  FADD.FTZ R173, R173, R172 ;  /* 0x000000acadad7221 */ /* 0x000fc80000010000 */
[----:B------:R-:W-:-:S04]  /*7e60*/  FADD.FTZ R176, R176, R173 ;  /* 0x000000adb0b07221 */ /* 0x000fc80000010000 */
[----:B------:R-:W-:-:S04]  /*7e70*/  FADD.FTZ R177, R177, R176 ;  /* 0x000000b0b1b17221 */ /* 0x000fc80000010000 */
[----:B------:R-:W-:Y:S01]  /*7e80*/  FADD.FTZ R180, R180, R177 ;  /* 0x000000b1b4b47221 */ /* 0x000fe20000010000 */
[----:B------:R-:W-:Y:S02]  /*7e90*/  WARPGROUP.DEPBAR.LE gsb0, 0x0 ;  /* 0x00008000000079c5 */ /* 0x000fe40000010000 */
[----:B------:R-:W-:-:S06]  /*7ea0*/  WARPGROUP.ARRIVE ;  /* 0x00000000000079c5 */ /* 0x000fcc0000000000 */
        /* <DEDUP_REMOVED lines=10> */
[----:B------:R-:W-:Y:S01]  /*7f50*/  HGMMA.64x256x16.F32 R24, R164, gdesc[UR4].tnspB, R24, gsb0 ;  /* 0x43e00004a4187df0 */ /* 0x000fe20008000818 */
[----:B------:R-:W-:Y:S02]  /*7f60*/  UMOV UR7, UR36 ;  /* 0x0000002400077c82 */ /* 0x000fe40008000000 */
        /* <DEDUP_REMOVED lines=10> */
[----:B-1----:R-:W-:Y:S01]  /*8010*/  FADD.FTZ R3, R11, R180 ;  /* 0x000000b40b037221 */ /* 0x002fe20000010000 */
[----:B------:R-:W-:Y:S01]  /*8020*/  MOV R11, R5 ;  /* 0x00000005000b7202 */ /* 0x000fe20000000f00 */
[----:B0-----:R-:W-:Y:S06]  /*8030*/  @P2 BRA `(.L_x_3466) ;  /* 0xffffffd4006c2947 */ /* 0x001fec000383ffff */
.L_x_3457:
[----:B------:R-:W0:Y:S01]  /*8040*/  SHFL.BFLY PT, R0, R3, 0x2, 0x1f ;  /* 0x0c401f0003007f89 */ /* 0x000e2200000e0000 */
[----:B------:R-:W-:Y:S01]  /*8050*/  IMAD.U32 R11, RZ, RZ, UR9 ;  /* 0x00000009ff0b7e24 */ /* 0x000fe2000f8e00ff */
[----:B------:R-:W-:Y:S02]  /*8060*/  UIADD3 UR41, UR41, 0x1, URZ ;  /* 0x0000000129297890 */ /* 0x000fe4000fffe03f */
[----:B------:R-:W1:Y:S01]  /*8070*/  SHFL.BFLY PT, R9, R6, 0x2, 0x1f ;  /* 0x0c401f0006097f89 */ /* 0x000e6200000e0000 */
[----:B------:R-:W-:Y:S08]  /*8080*/  BAR.ARV 0x8, 0xa0 ;  /* 0x0202800000007b1d */ /* 0x000ff00000002000 */
[----:B------:R-:W-:Y:S01]  /*8090*/  BAR.SYNC.DEFER_BLOCKING 0xf, 0x100 ;  /* 0x03c4000000007b1d */ /* 0x000fe20000010000 */
[----:B0-----:R-:W-:Y:S01]  /*80a0*/  FADD.FTZ R0, R0, R3 ;  /* 0x0000000300007221 */ /* 0x001fe20000010000 */
[----:B------:R-:W-:-:S02]  /*80b0*/  IMAD.MOV.U32 R3, RZ, RZ, -0x800000 ;  /* 0xff800000ff037424 */ /* 0x000fc400078e00ff */
[----:B-1----:R-:W-:Y:S02]  /*80c0*/  FADD.FTZ R9, R9, R6 ;  /* 0x0000000609097221 */ /* 0x002fe40000010000 */
[----:B------:R-:W0:Y:S04]  /*80d0*/  SHFL.BFLY PT, R7, R0, 0x1, 0x1f ;  /* 0x0c201f0000077f89 */ /* 0x000e2800000e0000 */
[----:B------:R-:W1:Y:S01]  /*80e0*/  SHFL.BFLY PT, R8, R9, 0x1, 0x1f ;  /* 0x0c201f0009087f89 */ /* 0x000e6200000e0000 */
[----:B0-----:R-:W-:Y:S01]  /*80f0*/  FADD.FTZ R21, R0, R7 ;  /* 0x0000000700157221 */ /* 0x001fe20000010000 */
[----:B------:R-:W-:Y:S02]  /*8100*/  IMAD.MOV R7, RZ, RZ, -R23 ;  /* 0x000000ffff077224 */ /* 0x000fe400078e0a17 */
[----:B-1----:R-:W-:-:S02]  /*8110*/  FADD.FTZ R15, R9, R8 ;  /* 0x00000008090f7221 */ /* 0x002fc40000010000 */
[----:B------:R-:W-:Y:S01]  /*8120*/  FSETP.NE.FTZ.AND P1, PT, R21, RZ, PT ;  /* 0x000000ff1500720b */ /* 0x000fe20003f35000 */
[----:B------:R-:W-:Y:S01]  /*8130*/  IMAD.U32 R8, RZ, RZ, UR36 ;  /* 0x00000024ff087e24 */ /* 0x000fe2000f8e00ff */
[----:B------:R-:W-:Y:S02]  /*8140*/  ISETP.NE.AND P0, PT, R22, R7, PT ;  /* 0x000000071600720c */ /* 0x000fe40003f05270 */
[----:B------:R-:W-:Y:S02]  /*8150*/  CS2R R6, SRZ ;  /* 0x0000000000067805 */ /* 0x000fe4000001ff00 */
[----:B------:R-:W-:Y:S01]  /*8160*/  FSETP.NE.FTZ.AND P2, PT, R15, RZ, PT ;  /* 0x000000ff0f00720b */ /* 0x000fe20003f55000 */
[----:B------:R-:W-:-:S04]  /*8170*/  UIADD3 UR36, UR36, 0x1, URZ ;  /* 0x0000000124247890 */ /* 0x000fc8000fffe03f */
[----:B------:R-:W-:Y:S02]  /*8180*/  UISETP.NE.AND UP0, UPT, UR36, 0x2, UPT ;  /* 0x000000022400788c */ /* 0x000fe4000bf05270 */
[----:B------:R-:W0:Y:S02]  /*8190*/  @P1 MUFU.RCP R7, R21 ;  /* 0x0000001500071308 */ /* 0x000e240000001000 */
[----:B------:R-:W-:Y:S01]  /*81a0*/  USEL UR4, URZ, 0x1, UP0 ;  /* 0x000000013f047887 */ /* 0x000fe20008000000 */
[----:B------:R-:W-:Y:S01]  /*81b0*/  @!P0 IMAD R0, R8, 0x40, R17 ;  /* 0x0000004008008824 */ /* 0x000fe200078e0211 */
[----:B------:R-:W-:-:S04]  /*81c0*/  USEL UR36, UR36, URZ, UP0 ;  /* 0x0000003f24247287 */ /* 0x000fc80008000000 */
[----:B------:R-:W-:Y:S01]  /*81d0*/  @!P0 LEA R9, R0, UR37, 0x2 ;  /* 0x0000002500098c11 */ /* 0x000fe2000f8e10ff */
[----:B------:R-:W1:Y:S01]  /*81e0*/  @P2 MUFU.RCP R6, R15 ;  /* 0x0000000f00062308 */ /* 0x000e620000001000 */
[----:B------:R-:W-:Y:S02]  /*81f0*/  MOV R0, 0xff800000 ;  /* 0xff80000000007802 */ /* 0x000fe40000000f00 */
[----:B------:R-:W-:-:S05]  /*8200*/  LOP3.LUT R2, R2, UR4, RZ, 0x3c, !PT ;  /* 0x0000000402027c12 */ /* 0x000fca000f8e3cff */
[----:B------:R-:W2:Y:S01]  /*8210*/  @P1 MUFU.LG2 R21, R21 ;  /* 0x0000001500151308 */ /* 0x000ea20000000c00 */
[-C--:B0-----:R-:W-:Y:S01]  /*8220*/  FMUL.FTZ R8, R25, R7.reuse ;  /* 0x0000000719087220 */ /* 0x081fe20000410000 */
[----:B------:R0:W-:Y:S01]  /*8230*/  @!P0 STS [R9+0x38400], R7 ;  /* 0x0384000709008388 */ /* 0x0001e20000000800 */
[-C--:B------:R-:W-:Y:S01]  /*8240*/  FMUL.FTZ R10, R29, R7.reuse ;  /* 0x000000071d0a7220 */ /* 0x080fe20000410000 */
[----:B------:R-:W-:Y:S02]  /*8250*/  IMAD.U32 R29, RZ, RZ, UR9 ;  /* 0x00000009ff1d7e24 */ /* 0x000fe4000f8e00ff */
[-C--:B------:R-:W-:Y:S01]  /*8260*/  FMUL.FTZ R169, R24, R7.reuse ;  /* 0x0000000718a97220 */ /* 0x080fe20000410000 */
[-C--:B------:R-:W-:Y:S01]  /*8270*/  FMUL.FTZ R20, R28, R7.reuse ;  /* 0x000000071c147220 */ /* 0x080fe20000410000 */
[-C--:B------:R-:W-:Y:S01]  /*8280*/  FMUL.FTZ R165, R32, R7.reuse ;  /* 0x0000000720a57220 */ /* 0x080fe20000410000 */
        /* <DEDUP_REMOVED lines=61> */
[----:B0-----:R-:W-:Y:S01]  /*8660*/  @P1 FMUL.FTZ R7, R11, 0.69314718246459960938 ;  /* 0x3f3172180b071820 */ /* 0x001fe20000410000 */
[----:B------:R-:W-:Y:S01]  /*8670*/  @P2 FMUL.FTZ R29, R29, 0.69314718246459960938 ;  /* 0x3f3172181d1d2820 */ /* 0x000fe20000410000 */
[----:B--2---:R-:W-:Y:S01]  /*8680*/  @P1 FMUL.FTZ R24, R21, 0.69314718246459960938 ;  /* 0x3f31721815181820 */ /* 0x004fe20000410000 */
[----:B---3--:R-:W-:Y:S01]  /*8690*/  @P2 FMUL.FTZ R28, R25, 0.69314718246459960938 ;  /* 0x3f317218191c2820 */ /* 0x008fe20000410000 */
[-C--:B-1----:R-:W-:Y:S01]  /*86a0*/  FMUL.FTZ R9, R26, R6.reuse ;  /* 0x000000061a097220 */ /* 0x082fe20000410000 */
[-C--:B------:R-:W-:Y:S01]  /*86b0*/  FMUL.FTZ R11, R30, R6.reuse ;  /* 0x000000061e0b7220 */ /* 0x080fe20000410000 */
[-C--:B------:R-:W-:Y:S01]  /*86c0*/  FMUL.FTZ R13, R42, R6.reuse ;  /* 0x000000062a0d7220 */ /* 0x080fe20000410000 */
[-C--:B------:R-:W-:Y:S01]  /*86d0*/  FMUL.FTZ R15, R46, R6.reuse ;  /* 0x000000062e0f7220 */ /* 0x080fe20000410000 */
        /* <DEDUP_REMOVED lines=64> */
.L_x_3443:
        /* <DEDUP_REMOVED lines=36> */
[----:B------:R-:W-:Y:S01]  /*8d20*/  UISETP.NE.U32.AND UP0, UPT, UR6, URZ, UPT ;  /* 0x0000003f0600728c */ /* 0x000fe2000bf05070 */
[----:B------:R-:W-:Y:S01]  /*8d30*/  F2FP.F16.F32.PACK_AB R72, R73, R72 ;  /* 0x000000484948723e */ /* 0x000fe200000000ff */
[----:B------:R-:W-:Y:S01]  /*8d40*/  UIADD3 UR4, UP1, UR8, UR6, URZ ;  /* 0x0000000608047290 */ /* 0x000fe2000ff3e03f */
[C---:B------:R-:W-:Y:S01]  /*8d50*/  IADD3 R177, P1, R126.reuse, 0x20, RZ ;  /* 0x000000207eb17810 */ /* 0x040fe20007f3e0ff */
[----:B------:R-:W-:Y:S01]  /*8d60*/  UISETP.NE.AND.EX UP0, UPT, UR7, URZ, UPT, UP0 ;  /* 0x0000003f0700728c */ /* 0x000fe2000bf05300 */
[C---:B------:R-:W-:Y:S01]  /*8d70*/  LOP3.LUT R21, R126.reuse, 0x380, RZ, 0xc0, !PT ;  /* 0x000003807e157812 */ /* 0x040fe200078ec0ff */
[----:B------:R-:W-:Y:S01]  /*8d80*/  UIADD3.X UR6, UR9, UR7, URZ, UP1, !UPT ;  /* 0x0000000709067290 */ /* 0x000fe20008ffe43f */
[C---:B------:R-:W-:Y:S01]  /*8d90*/  IADD3 R181, P4, R126.reuse, 0x60, RZ ;  /* 0x000000607eb57810 */ /* 0x040fe20007f9e0ff */
[----:B------:R-:W-:Y:S01]  /*8da0*/  IMAD.X R25, RZ, RZ, R127, P1 ;  /* 0x000000ffff197224 */ /* 0x000fe200008e067f */
[----:B------:R-:W-:-:S02]  /*8db0*/  IADD3 R183, P3, R126, 0x2000, RZ ;  /* 0x000020007eb77810 */ /* 0x000fc40007f7e0ff */
        /* <DEDUP_REMOVED lines=9> */
[----:B------:R-:W-:Y:S01]  /*8e50*/  IMAD.X R95, RZ, RZ, R127, P2 ;  /* 0x000000ffff5f7224 */ /* 0x000fe200010e067f */
[----:B------:R-:W-:-:S02]  /*8e60*/  SHF.R.U64 R21, R21, 0x3, RZ ;  /* 0x0000000315157819 */ /* 0x000fc400000012ff */
[-C--:B------:R-:W-:Y:S02]  /*8e70*/  IADD3.X R29, RZ, R127.reuse, RZ, P0, !PT ;  /* 0x0000007fff1d7210 */ /* 0x080fe400007fe4ff */
[----:B------:R-:W-:Y:S02]  /*8e80*/  IADD3.X R99, RZ, R127, RZ, P1, !PT ;  /* 0x0000007fff637210 */ /* 0x000fe40000ffe4ff */
        /* <DEDUP_REMOVED lines=12> */
[----:B------:R-:W-:-:S02]  /*8f50*/  LOP3.LUT R24, R177, 0x380, RZ, 0xc0, !PT ;  /* 0x00000380b1187812 */ /* 0x000fc400078ec0ff */
[----:B------:R-:W-:Y:S01]  /*8f60*/  LOP3.LUT R126, R21, R126, RZ, 0x3c, !PT ;  /* 0x0000007e157e7212 */ /* 0x000fe200078e3cff */
[----:B------:R-:W-:Y:S01]  /*8f70*/  IMAD.X R21, RZ, RZ, R127, P1 ;  /* 0x000000ffff157224 */ /* 0x000fe200008e067f */
[----:B------:R-:W-:Y:S02]  /*8f80*/  LOP3.LUT R28, R179, 0x380, RZ, 0xc0, !PT ;  /* 0x00000380b31c7812 */ /* 0x000fe400078ec0ff */
[----:B------:R-:W-:Y:S02]  /*8f90*/  LOP3.LUT R32, R181, 0x380, RZ, 0xc0, !PT ;  /* 0x00000380b5207812 */ /* 0x000fe400078ec0ff */
[----:B------:R-:W-:Y:S02]  /*8fa0*/  LOP3.LUT R36, R183, 0x380, RZ, 0xc0, !PT ;  /* 0x00000380b7247812 */ /* 0x000fe400078ec0ff */
[----:B------:R-:W-:Y:S02]  /*8fb0*/  SHF.R.U64 R24, R24, 0x3, RZ ;  /* 0x0000000318187819 */ /* 0x000fe400000012ff */
[----:B------:R-:W-:-:S02]  /*8fc0*/  LOP3.LUT R86, R193, 0x380, RZ, 0xc0, !PT ;  /* 0x00000380c1567812 */ /* 0x000fc400078ec0ff */
[----:B------:R-:W-:Y:S02]  /*8fd0*/  SHF.R.U64 R28, R28, 0x3, RZ ;  /* 0x000000031c1c7819 */ /* 0x000fe400000012ff */
[----:B------:R-:W-:Y:S02]  /*8fe0*/  LOP3.LUT R90, R195, 0x380, RZ, 0xc0, !PT ;  /* 0x00000380c35a7812 */ /* 0x000fe400078ec0ff */
[----:B------:R-:W-:Y:S02]  /*8ff0*/  MOV R126, R126 ;  /* 0x0000007e007e7202 */ /* 0x000fe40000000f00 */
[----:B------:R-:W-:Y:S02]  /*9000*/  SHF.R.U64 R32, R32, 0x3, RZ ;  /* 0x0000000320207819 */ /* 0x000fe400000012ff */
[----:B------:R-:W-:Y:S01]  /*9010*/  LOP3.LUT R94, R197, 0x380, RZ, 0xc0, !PT ;  /* 0x00000380c55e7812 */ /* 0x000fe200078ec0ff */
[----:B------:R0:W-:Y:S01]  /*9020*/  STSM.16.M88.4 [R126], R8 ;  /* 0x000000087e007844 */ /* 0x0001e20000000200 */
[----:B------:R-:W-:-:S02]  /*9030*/  SHF.R.U64 R36, R36, 0x3, RZ ;  /* 0x0000000324247819 */ /* 0x000fc400000012ff */
[----:B------:R-:W-:Y:S02]  /*9040*/  LOP3.LUT R98, R199, 0x380, RZ, 0xc0, !PT ;  /* 0x00000380c7627812 */ /* 0x000fe400078ec0ff */
[----:B------:R-:W-:Y:S02]  /*9050*/  LOP3.LUT R24, R24, R177, RZ, 0x3c, !PT ;  /* 0x000000b118187212 */ /* 0x000fe400078e3cff */
[----:B------:R-:W-:Y:S02]  /*9060*/  SHF.R.U64 R86, R86, 0x3, RZ ;  /* 0x0000000356567819 */ /* 0x000fe400000012ff */
[----:B------:R-:W-:Y:S02]  /*9070*/  LOP3.LUT R102, R201, 0x380, RZ, 0xc0, !PT ;  /* 0x00000380c9667812 */ /* 0x000fe400078ec0ff */
[----:B------:R-:W-:Y:S02]  /*9080*/  LOP3.LUT R106, R203, 0x380, RZ, 0xc0, !PT ;  /* 0x00000380cb6a7812 */ /* 0x000fe400078ec0ff */
[----:B------:R-:W-:-:S02]  /*9090*/  LOP3.LUT R27, R4, 0x380, RZ, 0xc0, !PT ;  /* 0x00000380041b7812 */ /* 0x000fc400078ec0ff */
[----:B------:R-:W-:Y:S02]  /*90a0*/  IADD3.X R123, RZ, R127, RZ, P2, !PT ;  /* 0x0000007fff7b7210 */ /* 0x000fe400017fe4ff */
[----:B------:R-:W-:Y:S02]  /*90b0*/  LOP3.LUT R28, R28, R179, RZ, 0x3c, !PT ;  /* 0x000000b31c1c7212 */ /* 0x000fe400078e3cff */
[----:B------:R-:W-:Y:S02]  /*90c0*/  SHF.R.U64 R90, R90, 0x3, RZ ;  /* 0x000000035a5a7819 */ /* 0x000fe400000012ff */
[----:B------:R-:W-:Y:S02]  /*90d0*/  LOP3.LUT R114, R207, 0x380, RZ, 0xc0, !PT ;  /* 0x00000380cf727812 */ /* 0x000fe400078ec0ff */
[----:B------:R-:W-:Y:S02]  /*90e0*/  LOP3.LUT R32, R32, R181, RZ, 0x3c, !PT ;  /* 0x000000b520207212 */ /* 0x000fe400078e3cff */
[----:B------:R-:W-:-:S02]  /*90f0*/  SHF.R.U64 R94, R94, 0x3, RZ ;  /* 0x000000035e5e7819 */ /* 0x000fc400000012ff */
[----:B------:R-:W-:Y:S02]  /*9100*/  LOP3.LUT R110, R205, 0x380, RZ, 0xc0, !PT ;  /* 0x00000380cd6e7812 */ /* 0x000fe400078ec0ff */
[----:B------:R-:W-:Y:S02]  /*9110*/  LOP3.LUT R127, R122, 0x380, RZ, 0xc0, !PT ;  /* 0x000003807a7f7812 */ /* 0x000fe400078ec0ff */
[----:B------:R-:W-:Y:S02]  /*9120*/  LOP3.LUT R36, R36, R183, RZ, 0x3c, !PT ;  /* 0x000000b724247212 */ /* 0x000fe400078e3cff */
[----:B------:R-:W-:Y:S02]  /*9130*/  SHF.R.U64 R98, R98, 0x3, RZ ;  /* 0x0000000362627819 */ /* 0x000fe400000012ff */
[----:B0-----:R-:W-:Y:S02]  /*9140*/  F2FP.F16.F32.PACK_AB R10, R12, R162 ;  /* 0x000000a20c0a723e */ /* 0x001fe400000000ff */
[----:B------:R-:W-:-:S02]  /*9150*/  LOP3.LUT R86, R86, R193, RZ, 0x3c, !PT ;  /* 0x000000c156567212 */ /* 0x000fc400078e3cff */
[----:B------:R-:W-:Y:S02]  /*9160*/  SHF.R.U64 R102, R102, 0x3, RZ ;  /* 0x0000000366667819 */ /* 0x000fe400000012ff */
[----:B------:R-:W-:Y:S02]  /*9170*/  SHF.R.U64 R106, R106, 0x3, RZ ;  /* 0x000000036a6a7819 */ /* 0x000fe400000012ff */
[----:B------:R-:W-:Y:S02]  /*9180*/  SHF.R.U64 R27, R27, 0x3, RZ ;  /* 0x000000031b1b7819 */ /* 0x000fe400000012ff */
[----:B------:R-:W-:Y:S02]  /*9190*/  MOV R31, R24 ;  /* 0x00000018001f7202 */ /* 0x000fe40000000f00 */
[----:B------:R-:W-:Y:S02]  /*91a0*/  F2FP.F16.F32.PACK_AB R8, R160, R165 ;  /* 0x000000a5a008723e */ /* 0x000fe400000000ff */
[----:B------:R-:W-:-:S02]  /*91b0*/  F2FP.F16.F32.PACK_AB R9, R35, R34 ;  /* 0x000000222309723e */ /* 0x000fc400000000ff */
[----:B------:R-:W-:Y:S02]  /*91c0*/  F2FP.F16.F32.PACK_AB R11, R39, R38 ;  /* 0x00000026270b723e */ /* 0x000fe400000000ff */
[----:B------:R-:W-:Y:S02]  /*91d0*/  F2FP.F16.F32.PACK_AB R12, R41, R14 ;  /* 0x0000000e290c723e */ /* 0x000fe400000000ff */
[----:B------:R-:W-:Y:S01]  /*91e0*/  LOP3.LUT R90, R90, R195, RZ, 0x3c, !PT ;  /* 0x000000c35a5a7212 */ /* 0x000fe200078e3cff */
[----:B------:R0:W-:Y:S01]  /*91f0*/  STSM.16.M88.4 [R31], R8 ;  /* 0x000000081f007844 */ /* 0x0001e20000000200 */
[----:B------:R-:W-:Y:S02]  /*9200*/  SHF.R.U64 R114, R114, 0x3, RZ ;  /* 0x0000000372727819 */ /* 0x000fe400000012ff */
[----:B------:R-:W-:Y:S02]  /*9210*/  LOP3.LUT R169, R6, 0x380, RZ, 0xc0, !PT ;  /* 0x0000038006a97812 */ /* 0x000fe400078ec0ff */
[----:B------:R-:W-:-:S02]  /*9220*/  MOV R28, R28 ;  /* 0x0000001c001c7202 */ /* 0x000fc40000000f00 */
[----:B------:R-:W-:Y:S02]  /*9230*/  F2FP.F16.F32.PACK_AB R14, R45, R44 ;  /* 0x0000002c2d0e723e */ /* 0x000fe400000000ff */
[----:B------:R-:W-:Y:S02]  /*9240*/  LOP3.LUT R94, R94, R197, RZ, 0x3c, !PT ;  /* 0x000000c55e5e7212 */ /* 0x000fe400078e3cff */
[----:B------:R-:W-:Y:S01]  /*9250*/  SHF.R.U64 R110, R110, 0x3, RZ ;  /* 0x000000036e6e7819 */ /* 0x000fe200000012ff */
[----:B------:R1:W-:Y:S01]  /*9260*/  STSM.16.M88.4 [R28], R12 ;  /* 0x0000000c1c007844 */ /* 0x0003e20000000200 */
[----:B------:R-:W-:Y:S02]  /*9270*/  SHF.R.U64 R127, R127, 0x3, RZ ;  /* 0x000000037f7f7819 */ /* 0x000fe400000012ff */
[----:B------:R-:W-:Y:S01]  /*9280*/  MOV R32, R32 ;  /* 0x0000002000207202 */ /* 0x000fe20000000f00 */
[----:B0-----:R-:W-:Y:S01]  /*9290*/  IMAD.U32 R10, RZ, RZ, UR4 ;  /* 0x00000004ff0a7e24 */ /* 0x001fe2000f8e00ff */
[----:B------:R-:W-:Y:S01]  /*92a0*/  LOP3.LUT R98, R98, R199, RZ, 0x3c, !PT ;  /* 0x000000c762627212 */ /* 0x000fe200078e3cff */
[----:B------:R-:W-:Y:S01]  /*92b0*/  IMAD.U32 R11, RZ, RZ, UR6 ;  /* 0x00000006ff0b7e24 */ /* 0x000fe2000f8e00ff */
[----:B------:R-:W-:Y:S01]  /*92c0*/  MOV R36, R36 ;  /* 0x0000002400247202 */ /* 0x000fe20000000f00 */
[----:B------:R-:W-:Y:S01]  /*92d0*/  STSM.16.M88.4 [R32], R48 ;  /* 0x0000003020007844 */ /* 0x000fe20000000200 */
[----:B------:R-:W-:Y:S01]  /*92e0*/  LOP3.LUT R102, R102, R201, RZ, 0x3c, !PT ;  /* 0x000000c966667212 */ /* 0x000fe200078e3cff */
[----:B------:R-:W-:Y:S01]  /*92f0*/  ULDC.64 UR6, c[0x0][0xce0] ;  /* 0x0003380000067ab9 */ /* 0x000fe20000000a00 */
[----:B------:R-:W-:Y:S01]  /*9300*/  LOP3.LUT R106, R106, R203, RZ, 0x3c, !PT ;  /* 0x000000cb6a6a7212 */ /* 0x000fe200078e3cff */
[----:B------:R-:W-:Y:S01]  /*9310*/  STSM.16.M88.4 [R36], R56 ;  /* 0x0000003824007844 */ /* 0x000fe20000000200 */
[----:B------:R-:W-:-:S02]  /*9320*/  LOP3.LUT R118, R27, R4, RZ, 0x3c, !PT ;  /* 0x000000041b767212 */ /* 0x000fc400078e3cff */
[----:B------:R-:W-:Y:S02]  /*9330*/  MOV R86, R86 ;  /* 0x0000005600567202 */ /* 0x000fe40000000f00 */
[----:B------:R-:W-:Y:S02]  /*9340*/  F2FP.F16.F32.PACK_AB R66, R69, R68 ;  /* 0x000000444542723e */ /* 0x000fe400000000ff */
[----:B------:R-:W-:Y:S02]  /*9350*/  F2FP.F16.F32.PACK_AB R67, R71, R70 ;  /* 0x000000464743723e */ /* 0x000fe400000000ff */
[----:B------:R-:W-:Y:S02]  /*9360*/  F2FP.F16.F32.PACK_AB R73, R75, R74 ;  /* 0x0000004a4b49723e */ /* 0x000fe400000000ff */
[----:B------:R-:W-:Y:S01]  /*9370*/  F2FP.F16.F32.PACK_AB R80, R81, R80 ;  /* 0x000000505150723e */ /* 0x000fe200000000ff */
[----:B------:R-:W-:Y:S01]  /*9380*/  STSM.16.M88.4 [R86], R64 ;  /* 0x0000004056007844 */ /* 0x000fe20000000200 */
[----:B------:R-:W-:-:S02]  /*9390*/  LOP3.LUT R114, R114, R207, RZ, 0x3c, !PT ;  /* 0x000000cf72727212 */ /* 0x000fc400078e3cff */
[----:B------:R-:W-:Y:S02]  /*93a0*/  SHF.R.U64 R169, R169, 0x3, RZ ;  /* 0x00000003a9a97819 */ /* 0x000fe400000012ff */
[----:B------:R-:W-:Y:S02]  /*93b0*/  MOV R27, R90 ;  /* 0x0000005a001b7202 */ /* 0x000fe40000000f00 */
[----:B------:R-:W-:Y:S02]  /*93c0*/  F2FP.F16.F32.PACK_AB R74, R77, R76 ;  /* 0x0000004c4d4a723e */ /* 0x000fe400000000ff */
[----:B------:R-:W-:Y:S02]  /*93d0*/  F2FP.F16.F32.PACK_AB R75, R79, R78 ;  /* 0x0000004e4f4b723e */ /* 0x000fe400000000ff */
[----:B------:R-:W-:Y:S02]  /*93e0*/  F2FP.F16.F32.PACK_AB R81, R83, R82 ;  /* 0x000000525351723e */ /* 0x000fe400000000ff */
[----:B------:R-:W-:Y:S01]  /*93f0*/  LOP3.LUT R110, R110, R205, RZ, 0x3c, !PT ;  /* 0x000000cd6e6e7212 */ /* 0x000fe200078e3cff */
[----:B------:R-:W-:Y:S01]  /*9400*/  STSM.16.M88.4 [R27], R72 ;  /* 0x000000481b007844 */ /* 0x000fe20000000200 */
[----:B------:R-:W-:-:S02]  /*9410*/  LOP3.LUT R122, R127, R122, RZ, 0x3c, !PT ;  /* 0x0000007a7f7a7212 */ /* 0x000fc400078e3cff */
[----:B------:R-:W-:Y:S02]  /*9420*/  MOV R94, R94 ;  /* 0x0000005e005e7202 */ /* 0x000fe40000000f00 */
        /* <DEDUP_REMOVED lines=9> */
[----:B------:R-:W-:Y:S01]  /*94c0*/  MOV R102, R102 ;  /* 0x0000006600667202 */ /* 0x000fe20000000f00 */
[----:B------:R-:W-:Y:S01]  /*94d0*/  STSM.16.M88.4 [R25], R88 ;  /* 0x0000005819007844 */ /* 0x000fe20000000200 */
[----:B------:R-:W-:Y:S02]  /*94e0*/  MOV R4, R106 ;  /* 0x0000006a00047202 */ /* 0x000fe40000000f00 */
[----:B------:R-:W-:-:S02]  /*94f0*/  F2FP.F16.F32.PACK_AB R97, R155, R154 ;  /* 0x0000009a9b61723e */ /* 0x000fc400000000ff */
[----:B------:R-:W-:Y:S02]  /*9500*/  F2FP.F16.F32.PACK_AB R98, R101, R100 ;  /* 0x000000646562723e */ /* 0x000fe400000000ff */
[----:B------:R-:W-:Y:S02]  /*9510*/  F2FP.F16.F32.PACK_AB R99, R157, R156 ;  /* 0x0000009c9d63723e */ /* 0x000fe400000000ff */
[----:B------:R-:W-:Y:S02]  /*9520*/  F2FP.F16.F32.PACK_AB R104, R105, R104 ;  /* 0x000000686968723e */ /* 0x000fe400000000ff */
[----:B------:R-:W-:Y:S01]  /*9530*/  LOP3.LUT R20, R169, R6, RZ, 0x3c, !PT ;  /* 0x00000006a9147212 */ /* 0x000fe200078e3cff */
[----:B------:R-:W-:Y:S01]  /*9540*/  STSM.16.M88.4 [R102], R96 ;  /* 0x0000006066007844 */ /* 0x000fe20000000200 */
        /* <DEDUP_REMOVED lines=19> */
[----:B------:R-:W-:Y:S01]  /*9680*/  STSM.16.M88.4 [R24], R120 ;  /* 0x0000007818007844 */ /* 0x000fe20000000200 */
[----:B------:R-:W-:Y:S02]  /*9690*/  MOV R118, R118 ;  /* 0x0000007600767202 */ /* 0x000fe40000000f00 */
[----:B------:R-:W-:Y:S02]  /*96a0*/  F2FP.F16.F32.PACK_AB R130, R133, R132 ;  /* 0x000000848582723e */ /* 0x000fe400000000ff */
[----:B------:R-:W-:-:S02]  /*96b0*/  F2FP.F16.F32.PACK_AB R131, R135, R134 ;  /* 0x000000868783723e */ /* 0x000fc400000000ff */
[----:B------:R-:W-:Y:S02]  /*96c0*/  F2FP.F16.F32.PACK_AB R137, R139, R138 ;  /* 0x0000008a8b89723e */ /* 0x000fe400000000ff */
[----:B------:R-:W-:Y:S01]  /*96d0*/  F2FP.F16.F32.PACK_AB R138, R141, R140 ;  /* 0x0000008c8d8a723e */ /* 0x000fe200000000ff */
[----:B------:R-:W-:Y:S01]  /*96e0*/  STSM.16.M88.4 [R118], R128 ;  /* 0x0000008076007844 */ /* 0x000fe20000000200 */
[----:B------:R-:W-:Y:S02]  /*96f0*/  F2FP.F16.F32.PACK_AB R139, R143, R142 ;  /* 0x0000008e8f8b723e */ /* 0x000fe400000000ff */
[----:B------:R-:W-:Y:S02]  /*9700*/  MOV R20, R20 ;  /* 0x0000001400147202 */ /* 0x000fe40000000f00 */
[----:B-1----:R-:W-:Y:S01]  /*9710*/  F2FP.F16.F32.PACK_AB R12, R145, R144 ;  /* 0x00000090910c723e */ /* 0x002fe200000000ff */
[----:B------:R1:W-:Y:S01]  /*9720*/  STSM.16.M88.4 [R6], R136 ;  /* 0x0000008806007844 */ /* 0x0003e20000000200 */
[----:B------:R-:W-:-:S02]  /*9730*/  F2FP.F16.F32.PACK_AB R13, R176, R175 ;  /* 0x000000afb00d723e */ /* 0x000fc400000000ff */
[----:B------:R-:W-:Y:S02]  /*9740*/  F2FP.F16.F32.PACK_AB R14, R149, R148 ;  /* 0x00000094950e723e */ /* 0x000fe400000000ff */
[----:B------:R-:W-:Y:S02]  /*9750*/  F2FP.F16.F32.PACK_AB R15, R151, R150 ;  /* 0x00000096970f723e */ /* 0x000fe400000000ff */
[----:B------:R-:W-:-:S03]  /*9760*/  PLOP3.LUT P0, PT, PT, PT, UP0, 0x80, 0x0 ;  /* 0x000000000000781c */ /* 0x000fc60003f0f008 */
[----:B------:R2:W-:Y:S01]  /*9770*/  STSM.16.M88.4 [R20], R12 ;  /* 0x0000000c14007844 */ /* 0x0005e20000000200 */
[----:B------:R-:W-:Y:S09]  /*9780*/  BAR.SYNC.DEFER_BLOCKING 0x1, 0x100 ;  /* 0x0044000000007b1d */ /* 0x000ff20000010000 */
[----:B0-----:R-:W3:Y:S01]  /*9790*/  @P0 LDG.E R4, desc[UR10][R10.64] ;  /* 0x0000000a0a040981 */ /* 0x001ee2000c1e1900 */
[----:B------:R-:W-:Y:S01]  /*97a0*/  UISETP.NE.U32.AND UP1, UPT, UR6, URZ, UPT ;  /* 0x0000003f0600728c */ /* 0x000fe2000bf25070 */
[----:B------:R-:W0:Y:S01]  /*97b0*/  LDC R81, c[0x0][0xb88] ;  /* 0x0002e200ff517b82 */ /* 0x000e220000000800 */
[----:B------:R-:W-:-:S02]  /*97c0*/  IMAD R9, R18, 0x40, R16 ;  /* 0x0000004012097824 */ /* 0x000fc400078e0210 */
[----:B------:R-:W-:Y:S02]  /*97d0*/  UISETP.NE.AND.EX UP1, UPT, UR7, URZ, UPT, UP1 ;  /* 0x0000003f0700728c */ /* 0x000fe4000bf25310 */
[----:B------:R-:W-:-:S04]  /*97e0*/  IMAD.WIDE R146, R9, 0x2, R146 ;  /* 0x0000000209927825 */ /* 0x000fc800078e0292 */
[----:B------:R-:W-:Y:S02]  /*97f0*/  PLOP3.LUT P6, PT, PT, PT, UP1, 0x80, 0x0 ;  /* 0x000000000000781c */ /* 0x000fe40003fcf018 */
[C---:B------:R-:W-:Y:S02]  /*9800*/  IADD3 R9, P2, R146.reuse, 0x1000, RZ ;  /* 0x0000100092097810 */ /* 0x040fe40007f5e0ff */
[C---:B------:R-:W-:Y:S01]  /*9810*/  IADD3 R29, P1, R146.reuse, 0x2000, RZ ;  /* 0x00002000921d7810 */ /* 0x040fe20007f3e0ff */
[----:B------:R-:W-:Y:S01]  /*9820*/  @UP1 UIADD3 UR6, UP2, UR8, UR6, URZ ;  /* 0x0000000608061290 */ /* 0x000fe2000ff5e03f */
[----:B-1----:R-:W-:Y:S02]  /*9830*/  P2R R6, PR, RZ, 0x4 ;  /* 0x00000004ff067803 */ /* 0x002fe40000000000 */
[C---:B------:R-:W-:Y:S01]  /*9840*/  IADD3 R25, P2, R146.reuse, 0x3000, RZ ;  /* 0x0000300092197810 */ /* 0x040fe20007f5e0ff */
[----:B------:R-:W-:Y:S01]  /*9850*/  @UP1 UIADD3.X UR7, UR9, UR7, URZ, UP2, !UPT ;  /* 0x0000000709071290 */ /* 0x000fe200097fe43f */
[C---:B------:R-:W-:Y:S01]  /*9860*/  IADD3 R41, P3, R146.reuse, 0x4000, RZ ;  /* 0x0000400092297810 */ /* 0x040fe20007f7e0ff */
[----:B--2---:R-:W-:Y:S01]  /*9870*/  IMAD.U32 R12, RZ, RZ, UR6 ;  /* 0x00000006ff0c7e24 */ /* 0x004fe2000f8e00ff */
[----:B------:R-:W-:-:S02]  /*9880*/  IADD3 R33, P4, R146, 0x5000, RZ ;  /* 0x0000500092217810 */ /* 0x000fc40007f9e0ff */
[----:B------:R-:W-:Y:S02]  /*9890*/  IADD3 R45, P5, R146, 0x6000, RZ ;  /* 0x00006000922d7810 */ /* 0x000fe40007fbe0ff */
[----:B------:R-:W-:Y:S02]  /*98a0*/  LOP3.LUT R8, R9, 0x380, RZ, 0xc0, !PT ;  /* 0x0000038009087812 */ /* 0x000fe400078ec0ff */
[----:B------:R-:W-:Y:S02]  /*98b0*/  LOP3.LUT R28, R29, 0x380, RZ, 0xc0, !PT ;  /* 0x000003801d1c7812 */ /* 0x000fe400078ec0ff */
[----:B------:R-:W-:Y:S02]  /*98c0*/  LOP3.LUT R24, R25, 0x380, RZ, 0xc0, !PT ;  /* 0x0000038019187812 */ /* 0x000fe400078ec0ff */
[----:B------:R-:W-:Y:S02]  /*98d0*/  LOP3.LUT R40, R41, 0x380, RZ, 0xc0, !PT ;  /* 0x0000038029287812 */ /* 0x000fe400078ec0ff */
[----:B------:R-:W-:-:S02]  /*98e0*/  LOP3.LUT R32, R33, 0x380, RZ, 0xc0, !PT ;  /* 0x0000038021207812 */ /* 0x000fc400078ec0ff */
[----:B------:R-:W-:Y:S02]  /*98f0*/  LOP3.LUT R44, R45, 0x380, RZ, 0xc0, !PT ;  /* 0x000003802d2c7812 */ /* 0x000fe400078ec0ff */
[----:B------:R-:W-:Y:S01]  /*9900*/  MOV R13, UR7 ;  /* 0x00000007000d7c02 */ /* 0x000fe20008000f00 */
[----:B------:R-:W-:Y:S01]  /*9910*/  UMOV UR4, URZ ;  /* 0x0000003f00047c82 */ /* 0x000fe20008000000 */
[----:B------:R-:W-:Y:S02]  /*9920*/  SHF.R.U64 R8, R8, 0x3, RZ ;  /* 0x0000000308087819 */ /* 0x000fe400000012ff */
[----:B------:R-:W-:Y:S01]  /*9930*/  SHF.R.U64 R28, R28, 0x3, RZ ;  /* 0x000000031c1c7819 */ /* 0x000fe200000012ff */
[----:B0-----:R0:W5:Y:S01]  /*9940*/  @P6 LDG.E R81, desc[UR10][R12.64] ;  /* 0x0000000a0c516981 */ /* 0x001162000c1e1900 */
        /* <DEDUP_REMOVED lines=10> */
[----:B---3--:R-:W-:Y:S01]  /*99f0*/  @P0 R2UR UR4, R4 ;  /* 0x00000000040402ca */ /* 0x008fe200000e0000 */
[----:B0-----:R-:W-:-:S14]  /*9a00*/  @P6 BRA `(.L_x_3469) ;  /* 0x0000000000146947 */ /* 0x001fdc0003800000 */
[----:B------:R-:W-:Y:S05]  /*9a10*/  @!P0 BRA `(.L_x_3469) ;  /* 0x0000000000108947 */ /* 0x000fea0003800000 */
[----:B------:R-:W-:Y:S02]  /*9a20*/  ULDC.64 UR6, c[0x0][0x208] ;  /* 0x0000820000067ab9 */ /* 0x000fe40000000a00 */
[----:B------:R-:W2:Y:S04]  /*9a30*/  LDG.E R4, desc[UR6][R10.64] ;  /* 0x000000060a047981 */ /* 0x000ea8000c1e1900 */
[----:B-----5:R-:W2:Y:S02]  /*9a40*/  LDG.E R81, desc[UR6][R10.64+0x4] ;  /* 0x000004060a517981 */ /* 0x020ea4000c1e1900 */
[----:B--2---:R-:W-:-:S07]  /*9a50*/  IMAD.IADD R81, R81, 0x1, -R4 ;  /* 0x0000000151517824 */ /* 0x004fce00078e0a04 */
.L_x_3469:
        /* <DEDUP_REMOVED lines=65> */
[----:B------:R-:W-:Y:S01]  /*9e70*/  IMAD.MOV R11, RZ, RZ, -R23 ;  /* 0x000000ffff0b7224 */ /* 0x000fe200078e0a17 */
[----:B------:R-:W-:Y:S01]  /*9e80*/  UMOV UR7, UR9 ;  /* 0x0000000900077c82 */ /* 0x000fe20008000000 */
[----:B------:R-:W-:Y:S01]  /*9e90*/  LEA R10, R188, R17, 0x6 ;  /* 0x00000011bc0a7211 */ /* 0x000fe200078e30ff */
[----:B------:R-:W-:Y:S02]  /*9ea0*/  UIMAD.WIDE.U32 UR6, UR39, UR10, UR6 ;  /* 0x0000000a270672a5 */ /* 0x000fe4000f8e0006 */
[----:B------:R-:W-:Y:S01]  /*9eb0*/  UIMAD UR8, UR39, UR11, UR8 ;  /* 0x0000000b270872a4 */ /* 0x000fe2000f8e0208 */
[----:B------:R-:W-:Y:S01]  /*9ec0*/  ISETP.NE.AND P0, PT, R22, R11, PT ;  /* 0x0000000b1600720c */ /* 0x000fe20003f05270 */
[C---:B------:R-:W-:Y:S01]  /*9ed0*/  VIADD R4, R10.reuse, 0x8 ;  /* 0x000000080a047836 */ /* 0x040fe20000000000 */
[----:B------:R-:W-:Y:S01]  /*9ee0*/  ULDC.64 UR10, c[0x0][0xc78] ;  /* 0x00031e00000a7ab9 */ /* 0x000fe20000000a00 */
[----:B------:R-:W-:Y:S01]  /*9ef0*/  UIADD3 UR7, UR7, UR8, URZ ;  /* 0x0000000807077290 */ /* 0x000fe2000fffe03f */
[----:B------:R-:W-:Y:S01]  /*9f00*/  SHF.R.S32.HI R6, RZ, 0x1f, R10 ;  /* 0x0000001fff067819 */ /* 0x000fe2000001140a */
[----:B------:R-:W-:Y:S01]  /*9f10*/  UIMAD UR8, UR40, UR10, URZ ;  /* 0x0000000a280872a4 */ /* 0x000fe2000f8e023f */
[-C--:B-----5:R-:W-:Y:S01]  /*9f20*/  ISETP.GE.OR P1, PT, R10, R81.reuse, P0 ;  /* 0x000000510a00720c */ /* 0x0a0fe20000726670 */
[----:B------:R-:W-:Y:S01]  /*9f30*/  UIMAD.WIDE.U32 UR6, UR38, UR10, UR6 ;  /* 0x0000000a260672a5 */ /* 0x000fe2000f8e0006 */
[----:B------:R-:W-:Y:S01]  /*9f40*/  ISETP.GE.OR P0, PT, R4, R81, P0 ;  /* 0x000000510400720c */ /* 0x000fe20000706670 */
[----:B------:R-:W-:Y:S01]  /*9f50*/  UIMAD UR8, UR38, UR11, UR8 ;  /* 0x0000000b260872a4 */ /* 0x000fe2000f8e0208 */
[----:B------:R-:W-:-:S02]  /*9f60*/  ULDC.64 UR14, c[0x0][0x208] ;  /* 0x00008200000e7ab9 */ /* 0x000fc40000000a00 */
        /* <DEDUP_REMOVED lines=8> */
.L_x_3470:
[C---:B0-----:R-:W-:Y:S01]  /*9ff0*/  VIADD R3, R16.reuse, 0x40 ;  /* 0x0000004010037836 */ /* 0x041fe20000000000 */
[----:B------:R-:W-:Y:S01]  /*a000*/  ULDC UR8, c[0x0][0xb8c] ;  /* 0x0002e30000087ab9 */ /* 0x000fe20000000800 */
[C---:B------:R-:W-:Y:S01]  /*a010*/  VIADD R6, R16.reuse, 0x80 ;  /* 0x0000008010067836 */ /* 0x040fe20000000000 */
[----:B------:R-:W-:Y:S01]  /*a020*/  ULDC.64 UR6, c[0x0][0x208] ;  /* 0x0000820000067ab9 */ /* 0x000fe20000000a00 */
[C---:B------:R-:W-:Y:S01]  /*a030*/  VIADD R86, R16.reuse, 0xc0 ;  /* 0x000000c010567836 */ /* 0x040fe20000000000 */
[----:B------:R-:W-:Y:S01]  /*a040*/  ISETP.GE.AND P1, PT, R3, UR8, PT ;  /* 0x0000000803007c0c */ /* 0x000fe2000bf26270 */
[C---:B------:R-:W-:Y:S01]  /*a050*/  VIADD R20, R16.reuse, 0x180 ;  /* 0x0000018010147836 */ /* 0x040fe20000000000 */
[----:B------:R-:W-:Y:S01]  /*a060*/  ISETP.GE.AND P0, PT, R16, UR8, PT ;  /* 0x0000000810007c0c */ /* 0x000fe2000bf06270 */
[----:B------:R-:W-:Y:S01]  /*a070*/  ULDC.64 UR10, c[0x0][0xba0] ;  /* 0x0002e800000a7ab9 */ /* 0x000fe20000000a00 */
[----:B------:R-:W-:Y:S01]  /*a080*/  SEL R4, RZ, 0xffffffff, P1 ;  /* 0xffffffffff047807 */ /* 0x000fe20000800000 */
[----:B------:R0:W5:Y:S01]  /*a090*/  LD.E.128 R12, desc[UR6][R146.64] ;  /* 0x00000006920c7980 */ /* 0x000162000c101d00 */
[----:B------:R-:W-:-:S02]  /*a0a0*/  SEL R0, RZ, 0x1, P0 ;  /* 0x00000001ff007807 */ /* 0x000fc40000000000 */
[----:B------:R-:W-:Y:S01]  /*a0b0*/  SHF.L.U32 R19, R4, 0x1, RZ ;  /* 0x0000000104137819 */ /* 0x000fe200000006ff */
[----:B------:R-:W5:Y:S01]  /*a0c0*/  LD.E.128 R8, desc[UR6][R8.64] ;  /* 0x0000000608087980 */ /* 0x000f62000c101d00 */
[----:B------:R-:W-:Y:S02]  /*a0d0*/  ISETP.GE.AND P0, PT, R6, UR8, PT ;  /* 0x0000000806007c0c */ /* 0x000fe4000bf06270 */
[----:B------:R-:W-:Y:S01]  /*a0e0*/  ISETP.GE.AND P1, PT, R86, UR8, PT ;  /* 0x0000000856007c0c */ /* 0x000fe2000bf26270 */
[----:B------:R-:W5:Y:S01]  /*a0f0*/  LD.E.128 R28, desc[UR6][R28.64] ;  /* 0x000000061c1c7980 */ /* 0x000f62000c101d00 */
[----:B------:R-:W-:Y:S02]  /*a100*/  LOP3.LUT R0, R19, 0x2, R0, 0xe2, !PT ;  /* 0x0000000213007812 */ /* 0x000fe400078ee200 */
[----:B------:R-:W-:Y:S01]  /*a110*/  SEL R19, RZ, 0x4, P0 ;  /* 0x00000004ff137807 */ /* 0x000fe20000000000 */
[----:B------:R-:W5:Y:S01]  /*a120*/  LD.E.128 R24, desc[UR6][R24.64] ;  /* 0x0000000618187980 */ /* 0x000f62000c101d00 */
[----:B------:R-:W-:-:S03]  /*a130*/  SEL R4, RZ, 0x8, P1 ;  /* 0x00000008ff047807 */ /* 0x000fc60000800000 */
[----:B------:R-:W5:Y:S01]  /*a140*/  LD.E.128 R40, desc[UR6][R40.64] ;  /* 0x0000000628287980 */ /* 0x000f62000c101d00 */
[----:B------:R-:W-:-:S03]  /*a150*/  ISETP.GE.AND P2, PT, R20, UR8, PT ;  /* 0x0000000814007c0c */ /* 0x000fc6000bf46270 */
[----:B------:R-:W5:Y:S01]  /*a160*/  LD.E.128 R32, desc[UR6][R32.64] ;  /* 0x0000000620207980 */ /* 0x000f62000c101d00 */
[----:B------:R-:W-:-:S03]  /*a170*/  LOP3.LUT R0, R4, R0, R19, 0xfe, !PT ;  /* 0x0000000004007212 */ /* 0x000fc600078efe13 */
[----:B------:R-:W5:Y:S01]  /*a180*/  LD.E.128 R44, desc[UR6][R44.64] ;  /* 0x000000062c2c7980 */ /* 0x000f62000c101d00 */
[----:B------:R-:W-:-:S03]  /*a190*/  SHF.R.S32.HI R21, RZ, 0x1f, R16 ;  /* 0x0000001fff157819 */ /* 0x000fc60000011410 */
[----:B------:R-:W5:Y:S01]  /*a1a0*/  LD.E.128 R36, desc[UR6][R36.64] ;  /* 0x0000000624247980 */ /* 0x000f62000c101d00 */
[----:B------:R-:W-:-:S03]  /*a1b0*/  IMAD.U32 R19, RZ, RZ, UR10 ;  /* 0x0000000aff137e24 */ /* 0x000fc6000f8e00ff */
[----:B------:R-:W5:Y:S01]  /*a1c0*/  LD.E.128 R52, desc[UR6][R52.64] ;  /* 0x0000000634347980 */ /* 0x000f62000c101d00 */
[----:B------:R-:W-:-:S03]  /*a1d0*/  IMAD.MOV.U32 R20, RZ, RZ, R16 ;  /* 0x000000ffff147224 */ /* 0x000fc600078e0010 */
        /* <DEDUP_REMOVED lines=8> */
[C---:B------:R-:W-:Y:S01]  /*a260*/  VIADD R88, R16.reuse, 0x100 ;  /* 0x0000010010587836 */ /* 0x040fe20000000000 */
[C---:B------:R-:W-:Y:S01]  /*a270*/  IADD3 R80, R16.reuse, 0x1c0, RZ ;  /* 0x000001c010507810 */ /* 0x040fe20007ffe0ff */
[----:B------:R-:W-:Y:S01]  /*a280*/  VIADD R89, R16, 0x140 ;  /* 0x0000014010597836 */ /* 0x000fe20000000000 */
[----:B------:R-:W-:-:S02]  /*a290*/  UIMAD UR6, UR4, UR11, UR6 ;  /* 0x0000000b040672a4 */ /* 0x000fc4000f8e0206 */
[----:B------:R-:W-:Y:S01]  /*a2a0*/  IMAD.WIDE.U32 R20, R19, UR4, R20 ;  /* 0x0000000413147c25 */ /* 0x000fe2000f8e0014 */
[----:B------:R-:W-:Y:S01]  /*a2b0*/  @!PT LDS RZ, [RZ] ;  /* 0x00000000fffff984 */ /* 0x000fe20000000800 */
[----:B------:R-:W-:Y:S01]  /*a2c0*/  @!PT LDS RZ, [RZ] ;  /* 0x00000000fffff984 */ /* 0x000fe20000000800 */
[----:B------:R-:W-:Y:S01]  /*a2d0*/  @!PT LDS RZ, [RZ] ;  /* 0x00000000fffff984 */ /* 0x000fe20000000800 */
[----:B------:R-:W-:Y:S01]  /*a2e0*/  @!PT LDS RZ, [RZ] ;  /* 0x00000000fffff984 */ /* 0x000fe20000000800 */
[----:B------:R1:W-:Y:S06]  /*a2f0*/  MEMBAR.ALL.CTA ;  /* 0x0000000000007992 */ /* 0x0003ec0000008000 */
[----:B-1----:R-:W1:Y:S01]  /*a300*/  FENCE.VIEW.ASYNC.S ;  /* 0x00000000000073c6 */ /* 0x002e620000000000 */
[----:B------:R-:W-:Y:S01]  /*a310*/  ULDC.64 UR10, c[0x0][0xbe0] ;  /* 0x0002f800000a7ab9 */ /* 0x000fe20000000a00 */
[----:B------:R-:W-:Y:S01]  /*a320*/  ISETP.GE.AND P0, PT, R88, UR8, PT ;  /* 0x0000000858007c0c */ /* 0x000fe2000bf06270 */
[----:B------:R-:W-:Y:S01]  /*a330*/  UIMAD UR4, UR12, UR10, URZ ;  /* 0x0000000a0c0472a4 */ /* 0x000fe2000f8e023f */
[----:B------:R-:W-:Y:S01]  /*a340*/  ISETP.GE.AND P1, PT, R89, UR8, PT ;  /* 0x0000000859007c0c */ /* 0x000fe2000bf26270 */
[----:B------:R-:W-:Y:S01]  /*a350*/  VIADD R21, R21, UR6 ;  /* 0x0000000615157c36 */ /* 0x000fe20008000000 */
[----:B------:R-:W-:Y:S01]  /*a360*/  SEL R19, RZ, 0x10, P0 ;  /* 0x00000010ff137807 */ /* 0x000fe20000000000 */
[----:B------:R-:W-:Y:S01]  /*a370*/  IMAD.U32 R83, RZ, RZ, UR10 ;  /* 0x0000000aff537e24 */ /* 0x000fe2000f8e00ff */
[----:B------:R-:W-:Y:S01]  /*a380*/  UIMAD UR6, UR39, UR11, UR4 ;  /* 0x0000000b270672a4 */ /* 0x000fe2000f8e0204 */
[----:B------:R-:W-:Y:S01]  /*a390*/  SEL R4, RZ, 0x20, P1 ;  /* 0x00000020ff047807 */ /* 0x000fe20000800000 */
[----:B-----5:R-:W-:Y:S01]  /*a3a0*/  IMAD R81, R188, -0x40, R81 ;  /* 0xffffffc0bc517824 */ /* 0x020fe200078e0251 */
[----:B------:R-:W-:Y:S01]  /*a3b0*/  UIADD3 UR4, UR37, 0x38820, URZ ;  /* 0x0003882025047890 */ /* 0x000fe2000fffe03f */
[----:B------:R-:W-:Y:S01]  /*a3c0*/  IMAD.WIDE.U32 R20, R83, UR39, R20 ;  /* 0x0000002753147c25 */ /* 0x000fe2000f8e0014 */
[----:B------:R-:W-:Y:S01]  /*a3d0*/  LOP3.LUT R19, R4, R0, R19, 0xfe, !PT ;  /* 0x0000000004137212 */ /* 0x000fe200078efe13 */
[----:B------:R-:W-:Y:S01]  /*a3e0*/  BSSY B1, `(.L_x_3471) ;  /* 0x0000030000017945 */ /* 0x000fe20003800000 */
[----:B------:R-:W-:Y:S01]  /*a3f0*/  SEL R0, RZ, 0x40, P2 ;  /* 0x00000040ff007807 */ /* 0x000fe20001000000 */
[----:B------:R-:W-:Y:S01]  /*a400*/  VIADD R21, R21, UR6 ;  /* 0x0000000615157c36 */ /* 0x000fe20008000000 */
[----:B------:R-:W-:Y:S01]  /*a410*/  ULDC.64 UR6, c[0x0][0xbe8] ;  /* 0x0002fa0000067ab9 */ /* 0x000fe20000000a00 */
[----:B------:R-:W-:Y:S01]  /*a420*/  ISETP.GE.AND P2, PT, R18, R81, PT ;  /* 0x000000511200720c */ /* 0x000fe20003f46270 */
[----:B------:R-:W-:Y:S01]  /*a430*/  IMAD.U32 R83, RZ, RZ, UR6 ;  /* 0x00000006ff537e24 */ /* 0x000fe2000f8e00ff */
[----:B------:R-:W-:Y:S01]  /*a440*/  UIMAD UR6, UR40, UR6, URZ ;  /* 0x00000006280672a4 */ /* 0x000fe2000f8e023f */
[----:B------:R-:W-:Y:S01]  /*a450*/  ISETP.GE.AND P1, PT, R80, UR8, PT ;  /* 0x0000000850007c0c */ /* 0x000fe2000bf26270 */
[----:B------:R-:W-:Y:S01]  /*a460*/  UPRMT UR4, URZ, 0x654, UR4 ;  /* 0x000006543f047896 */ /* 0x000fe20008000004 */
[----:B------:R-:W-:Y:S01]  /*a470*/  IMAD.WIDE.U32 R82, R83, UR38, R20 ;  /* 0x0000002653527c25 */ /* 0x000fe2000f8e0014 */
[----:B------:R-:W-:Y:S01]  /*a480*/  UIMAD UR6, UR38, UR7, UR6 ;  /* 0x00000007260672a4 */ /* 0x000fe2000f8e0206 */
[----:B------:R-:W-:-:S02]  /*a490*/  LOP3.LUT R0, R19, R0, RZ, 0xfc, !PT ;  /* 0x0000000013007212 */ /* 0x000fc400078efcff */
[----:B------:R-:W-:Y:S01]  /*a4a0*/  VIADD R4, R18, 0x20 ;  /* 0x0000002012047836 */ /* 0x000fe20000000000 */
[--C-:B------:R-:W-:Y:S02]  /*a4b0*/  SHF.R.S32.HI R19, RZ, 0x1f, R18.reuse ;  /* 0x0000001fff137819 */ /* 0x100fe40000011412 */
[----:B------:R-:W-:Y:S01]  /*a4c0*/  SEL R21, RZ, 0x80, P1 ;  /* 0x00000080ff157807 */ /* 0x000fe20000800000 */
[----:B-1----:R-:W-:Y:S01]  /*a4d0*/  SYNCS.ARRIVE.TRANS64.RED.A1T0 RZ, [UR4], RZ ;  /* 0x000000ffffff79a7 */ /* 0x002fe20008100404 */
[----:B------:R-:W-:Y:S02]  /*a4e0*/  IADD3 R87, R83, UR6, RZ ;  /* 0x0000000653577c10 */ /* 0x000fe4000fffe0ff */
[----:B------:R-:W-:Y:S01]  /*a4f0*/  ISETP.GE.AND P0, PT, R4, R81, PT ;  /* 0x000000510400720c */ /* 0x000fe20003f06270 */
[----:B------:R-:W-:Y:S01]  /*a500*/  IMAD.WIDE R80, R188, 0x40, R18 ;  /* 0x00000040bc507825 */ /* 0x000fe200078e0212 */
[----:B------:R-:W-:Y:S01]  /*a510*/  LOP3.LUT R4, R0, R21, RZ, 0xfc, !PT ;  /* 0x0000001500047212 */ /* 0x000fe200078efcff */
[----:B0-----:R-:W-:Y:S10]  /*a520*/  @P2 BRA `(.L_x_3472) ;  /* 0x00000000006c2947 */ /* 0x001ff40003800000 */
[----:B------:R-:W-:Y:S01]  /*a530*/  ULDC.64 UR6, c[0x0][0xbd8] ;  /* 0x0002f60000067ab9 */ /* 0x000fe20000000a00 */
[----:B------:R-:W-:Y:S01]  /*a540*/  IMAD.MOV.U32 R20, RZ, RZ, R82 ;  /* 0x000000ffff147224 */ /* 0x000fe200078e0052 */
[----:B------:R-:W-:Y:S01]  /*a550*/  ISETP.GE.AND P2, PT, R16, UR8, PT ;  /* 0x0000000810007c0c */ /* 0x000fe2000bf46270 */
[----:B------:R-:W-:Y:S01]  /*a560*/  IMAD R85, R81, UR6, RZ ;  /* 0x0000000651557c24 */ /* 0x000fe2000f8e02ff */
[----:B------:R-:W-:Y:S01]  /*a570*/  ISETP.GE.AND P3, PT, R3, UR8, PT ;  /* 0x0000000803007c0c */ /* 0x000fe2000bf66270 */
[----:B------:R-:W-:Y:S01]  /*a580*/  IMAD.MOV.U32 R21, RZ, RZ, R87 ;  /* 0x000000ffff157224 */ /* 0x000fe200078e0057 */
[----:B------:R-:W-:Y:S01]  /*a590*/  ULDC.64 UR10, c[0x0][0x208] ;  /* 0x00008200000a7ab9 */ /* 0x000fe20000000a00 */
[C---:B------:R-:W-:Y:S01]  /*a5a0*/  IMAD R85, R80.reuse, UR7, R85 ;  /* 0x0000000750557c24 */ /* 0x040fe2000f8e0255 */
[----:B------:R-:W-:Y:S01]  /*a5b0*/  ISETP.GE.AND P4, PT, R89, UR8, PT ;  /* 0x0000000859007c0c */ /* 0x000fe2000bf86270 */
[----:B------:R-:W-:Y:S01]  /*a5c0*/  IMAD.WIDE.U32 R20, R80, UR6, R20 ;  /* 0x0000000650147c25 */ /* 0x000fe2000f8e0014 */
[----:B------:R-:W-:Y:S01]  /*a5d0*/  ULDC.64 UR6, c[0x0][0xb80] ;  /* 0x0002e00000067ab9 */ /* 0x000fe20000000a00 */
[----:B------:R-:W-:-:S02]  /*a5e0*/  LOP3.LUT P5, RZ, R0, 0x40, RZ, 0xc0, !PT ;  /* 0x0000004000ff7812 */ /* 0x000fc400078ac0ff */
[----:B------:R-:W-:Y:S01]  /*a5f0*/  IMAD.IADD R21, R21, 0x1, R85 ;  /* 0x0000000115157824 */ /* 0x000fe200078e0255 */
[----:B------:R-:W-:Y:S02]  /*a600*/  LEA R84, P1, R20, UR6, 0x1 ;  /* 0x0000000614547c11 */ /* 0x000fe4000f8208ff */
[----:B------:R-:W-:Y:S02]  /*a610*/  LOP3.LUT P6, RZ, R4, 0x80, RZ, 0xc0, !PT ;  /* 0x0000008004ff7812 */ /* 0x000fe400078cc0ff */
        /* <DEDUP_REMOVED lines=12> */
.L_x_3472:
[----:B------:R-:W-:Y:S05]  /*a6e0*/  BSYNC B1 ;  /* 0x0000000000017941 */ /* 0x000fea0003800000 */
.L_x_3471:
        /* <DEDUP_REMOVED lines=9> */
[----:B------:R-:W-:Y:S01]  /*a780*/  ULDC.64 UR10, c[0x0][0x208] ;  /* 0x00008200000a7ab9 */ /* 0x000fe20000000a00 */
[----:B------:R-:W-:Y:S02]  /*a790*/  ISETP.GE.AND P3, PT, R6, UR8, PT ;  /* 0x0000000806007c0c */ /* 0x000fe4000bf66270 */
[----:B------:R-:W-:Y:S01]  /*a7a0*/  IMAD R80, R80, UR6, RZ ;  /* 0x0000000650507c24 */ /* 0x000fe2000f8e02ff */
[----:B------:R-:W-:-:S02]  /*a7b0*/  ISETP.GE.AND P5, PT, R16, UR8, PT ;  /* 0x0000000810007c0c */ /* 0x000fc4000bfa6270 */
[----:B------:R-:W-:Y:S01]  /*a7c0*/  ISETP.GE.AND P2, PT, R86, UR8, PT ;  /* 0x0000000856007c0c */ /* 0x000fe2000bf46270 */
[----:B------:R-:W-:Y:S01]  /*a7d0*/  IMAD R3, R15, UR7, R80 ;  /* 0x000000070f037c24 */ /* 0x000fe2000f8e0250 */
[----:B------:R-:W-:Y:S01]  /*a7e0*/  ULDC.64 UR6, c[0x0][0xb80] ;  /* 0x0002e00000067ab9 */ /* 0x000fe20000000a00 */
[----:B------:R-:W-:Y:S02]  /*a7f0*/  ISETP.GE.AND P1, PT, R88, UR8, PT ;  /* 0x0000000858007c0c */ /* 0x000fe4000bf26270 */
[----:B------:R-:W-:Y:S01]  /*a800*/  IMAD.IADD R3, R13, 0x1, R3 ;  /* 0x000000010d037824 */ /* 0x000fe200078e0203 */
[----:B------:R-:W-:-:S04]  /*a810*/  LEA R14, P6, R12, UR6, 0x1 ;  /* 0x000000060c0e7c11 */ /* 0x000fc8000f8c08ff */
[----:B------:R-:W-:Y:S02]  /*a820*/  LEA.HI.X R15, R12, UR7, R3, 0x1, P6 ;  /* 0x000000070c0f7c11 */ /* 0x000fe4000b0f0c03 */
[----:B------:R-:W-:-:S03]  /*a830*/  LOP3.LUT P6, RZ, R0, 0x40, RZ, 0xc0, !PT ;  /* 0x0000004000ff7812 */ /* 0x000fc600078cc0ff */
[----:B------:R2:W-:Y:S01]  /*a840*/  @!P0 STG.E.128 desc[UR10][R14.64+0x280], R56 ;  /* 0x000280380e008986 */ /* 0x0005e2000c101d0a */
[----:B------:R-:W-:-:S03]  /*a850*/  LOP3.LUT P0, RZ, R4, 0x80, RZ, 0xc0, !PT ;  /* 0x0000008004ff7812 */ /* 0x000fc6000780c0ff */
[----:B------:R2:W-:Y:S04]  /*a860*/  @!P5 STG.E.128 desc[UR10][R14.64], R8 ;  /* 0x000000080e00d986 */ /* 0x0005e8000c101d0a */
[----:B------:R2:W-:Y:S04]  /*a870*/  @!P4 STG.E.128 desc[UR10][R14.64+0x80], R24 ;  /* 0x000080180e00c986 */ /* 0x0005e8000c101d0a */
[----:B------:R2:W-:Y:S04]  /*a880*/  @!P3 STG.E.128 desc[UR10][R14.64+0x100], R32 ;  /* 0x000100200e00b986 */ /* 0x0005e8000c101d0a */
[----:B------:R2:W-:Y:S04]  /*a890*/  @!P2 STG.E.128 desc[UR10][R14.64+0x180], R36 ;  /* 0x000180240e00a986 */ /* 0x0005e8000c101d0a */
[----:B------:R2:W-:Y:S04]  /*a8a0*/  @!P1 STG.E.128 desc[UR10][R14.64+0x200], R48 ;  /* 0x000200300e009986 */ /* 0x0005e8000c101d0a */
[----:B------:R2:W-:Y:S01]  /*a8b0*/  @P6 STG.E.128 desc[UR10][R14.64+0x300], R64 ;  /* 0x000300400e006986 */ /* 0x0005e2000c101d0a */
[----:B------:R-:W-:Y:S05]  /*a8c0*/  @!P0 BRA `(.L_x_3473) ;  /* 0x0000000800d88947 */ /* 0x000fea0003800000 */
[----:B------:R-:W-:Y:S02]  /*a8d0*/  ULDC.64 UR6, c[0x0][0x208] ;  /* 0x0000820000067ab9 */ /* 0x000fe40000000a00 */
[----:B------:R3:W-:Y:S01]  /*a8e0*/  STG.E.128 desc[UR6][R14.64+0x380], R72 ;  /* 0x000380480e007986 */ /* 0x0007e2000c101d06 */
[----:B------:R-:W-:Y:S05]  /*a8f0*/  BRA `(.L_x_3473) ;  /* 0x0000000800cc7947 */ /* 0x000fea0003800000 */
.L_x_3468:
[----:B------:R-:W-:Y:S01]  /*a900*/  USHF.L.U32 UR8, UR38, 0x2, URZ ;  /* 0x0000000226087899 */ /* 0x000fe2000800063f */
[----:B------:R-:W-:Y:S01]  /*a910*/  ULDC.64 UR6, c[0x0][0xcd8] ;  /* 0x0003360000067ab9 */ /* 0x000fe20000000a00 */
[----:B------:R-:W-:Y:S01]  /*a920*/  USHF.L.U64.HI UR9, UR38, 0x2, UR40 ;  /* 0x0000000226097899 */ /* 0x000fe20008010228 */
[----:B------:R-:W-:Y:S01]  /*a930*/  IMAD.MOV.U32 R13, RZ, RZ, RZ ;  /* 0x000000ffff0d7224 */ /* 0x000fe200078e00ff */
[----:B------:R-:W-:Y:S02]  /*a940*/  UIADD3 UR4, UP1, UR8, UR6, URZ ;  /* 0x0000000608047290 */ /* 0x000fe4000ff3e03f */
[----:B------:R-:W-:Y:S02]  /*a950*/  UISETP.NE.U32.AND UP0, UPT, UR6, URZ, UPT ;  /* 0x0000003f0600728c */ /* 0x000fe4000bf05070 */
[----:B------:R-:W-:Y:S02]  /*a960*/  UIADD3.X UR6, UR9, UR7, URZ, UP1, !UPT ;  /* 0x0000000709067290 */ /* 0x000fe40008ffe43f */
[----:B------:R-:W-:Y:S01]  /*a970*/  UISETP.NE.AND.EX UP0, UPT, UR7, URZ, UPT, UP0 ;  /* 0x0000003f0700728c */ /* 0x000fe2000bf05300 */
[----:B------:R-:W0:Y:S01]  /*a980*/  LDC R3, c[0x0][0xb88] ;  /* 0x0002e200ff037b82 */ /* 0x000e220000000800 */
[----:B------:R-:W-:Y:S01]  /*a990*/  IMAD.U32 R8, RZ, RZ, UR4 ;  /* 0x00000004ff087e24 */ /* 0x000fe2000f8e00ff */
[----:B------:R-:W-:Y:S01]  /*a9a0*/  ULDC.64 UR10, c[0x0][0x208] ;  /* 0x00008200000a7ab9 */ /* 0x000fe20000000a00 */
[----:B------:R-:W-:Y:S01]  /*a9b0*/  IMAD.U32 R9, RZ, RZ, UR6 ;  /* 0x00000006ff097e24 */ /* 0x000fe2000f8e00ff */
[----:B------:R-:W-:Y:S01]  /*a9c0*/  ULDC.64 UR6, c[0x0][0xce0] ;  /* 0x0003380000067ab9 */ /* 0x000fe20000000a00 */
[----:B------:R-:W-:Y:S01]  /*a9d0*/  PLOP3.LUT P1, PT, PT, PT, UP0, 0x80, 0x0 ;  /* 0x000000000000781c */ /* 0x000fe20003f2f008 */
[----:B------:R-:W-:-:S04]  /*a9e0*/  UISETP.NE.U32.AND UP1, UPT, UR6, URZ, UPT ;  /* 0x0000003f0600728c */ /* 0x000fc8000bf25070 */
[----:B------:R-:W-:-:S06]  /*a9f0*/  UISETP.NE.AND.EX UP1, UPT, UR7, URZ, UPT, UP1 ;  /* 0x0000003f0700728c */ /* 0x000fcc000bf25310 */
[----:B------:R-:W-:Y:S01]  /*aa00*/  PLOP3.LUT P2, PT, PT, PT, UP1, 0x80, 0x0 ;  /* 0x000000000000781c */ /* 0x000fe20003f4f018 */
[----:B------:R-:W-:Y:S01]  /*aa10*/  VIADD R6, R16, 0x40 ;  /* 0x0000004010067836 */ /* 0x000fe20000000000 */
[----:B------:R-:W5:Y:S03]  /*aa20*/  @P1 LDG.E R13, desc[UR10][R8.64] ;  /* 0x0000000a080d1981 */ /* 0x000f66000c1e1900 */
[----:B------:R-:W-:-:S04]  /*aa30*/  @UP1 UIADD3 UR6, UP2, UR8, UR6, URZ ;  /* 0x0000000608061290 */ /* 0x000fc8000ff5e03f */
[----:B------:R-:W-:Y:S02]  /*aa40*/  @UP1 UIADD3.X UR7, UR9, UR7, URZ, UP2, !UPT ;  /* 0x0000000709071290 */ /* 0x000fe400097fe43f */
[----:B------:R-:W-:-:S04]  /*aa50*/  IMAD.U32 R10, RZ, RZ, UR6 ;  /* 0x00000006ff0a7e24 */ /* 0x000fc8000f8e00ff */
[----:B------:R-:W-:-:S05]  /*aa60*/  MOV R11, UR7 ;  /* 0x00000007000b7c02 */ /* 0x000fca0008000f00 */
[----:B0-----:R0:W5:Y:S01]  /*aa70*/  @P2 LDG.E R3, desc[UR10][R10.64] ;  /* 0x0000000a0a032981 */ /* 0x001162000c1e1900 */
[----:B------:R-:W-:Y:S01]  /*aa80*/  ULDC UR10, c[0x0][0xb8c] ;  /* 0x0002e300000a7ab9 */ /* 0x000fe20000000800 */
[----:B------:R-:W-:Y:S01]  /*aa90*/  VIADD R14, R16, 0x80 ;  /* 0x00000080100e7836 */ /* 0x000fe20000000000 */
[----:B------:R-:W-:Y:S01]  /*aaa0*/  ISETP.GE.AND P3, PT, R6, UR10, PT ;  /* 0x0000000a06007c0c */ /* 0x000fe2000bf66270 */
[C---:B------:R-:W-:Y:S01]  /*aab0*/  VIADD R20, R16.reuse, 0xc0 ;  /* 0x000000c010147836 */ /* 0x040fe20000000000 */
[C---:B------:R-:W-:Y:S01]  /*aac0*/  ISETP.GE.AND P0, PT, R16.reuse, UR10, PT ;  /* 0x0000000a10007c0c */ /* 0x040fe2000bf06270 */
[----:B------:R-:W-:Y:S01]  /*aad0*/  VIADD R12, R16, 0x180 ;  /* 0x00000180100c7836 */ /* 0x000fe20000000000 */
[----:B------:R-:W-:Y:S02]  /*aae0*/  SEL R4, RZ, 0xffffffff, P3 ;  /* 0xffffffffff047807 */ /* 0x000fe40001800000 */
[----:B------:R-:W-:Y:S02]  /*aaf0*/  SEL R0, RZ, 0x1, P0 ;  /* 0x00000001ff007807 */ /* 0x000fe40000000000 */
[----:B------:R-:W-:Y:S01]  /*ab00*/  ISETP.GE.AND P4, PT, R14, UR10, PT ;  /* 0x0000000a0e007c0c */ /* 0x000fe2000bf86270 */
[----:B------:R-:W-:Y:S01]  /*ab10*/  IMAD.SHL.U32 R15, R4, 0x2, RZ ;  /* 0x00000002040f7824 */ /* 0x000fe200078e00ff */
[----:B------:R-:W-:-:S02]  /*ab20*/  ISETP.GE.AND P5, PT, R20, UR10, PT ;  /* 0x0000000a14007c0c */ /* 0x000fc4000bfa6270 */
[----:B0-----:R-:W-:Y:S02]  /*ab30*/  SEL R11, RZ, 0x4, P4 ;  /* 0x00000004ff0b7807 */ /* 0x001fe40002000000 */
[----:B------:R-:W-:Y:S02]  /*ab40*/  LOP3.LUT R0, R15, 0x2, R0, 0xe2, !PT ;  /* 0x000000020f007812 */ /* 0x000fe400078ee200 */
[----:B------:R-:W-:Y:S02]  /*ab50*/  SEL R4, RZ, 0x8, P5 ;  /* 0x00000008ff047807 */ /* 0x000fe40002800000 */
[----:B------:R-:W-:Y:S02]  /*ab60*/  ISETP.GE.AND P0, PT, R12, UR10, PT ;  /* 0x0000000a0c007c0c */ /* 0x000fe4000bf06270 */
[----:B------:R-:W-:Y:S02]  /*ab70*/  ISETP.GE.AND P3, PT, R191, 0x40, PT ;  /* 0x00000040bf00780c */ /* 0x000fe40003f66270 */
[----:B------:R-:W-:Y:S01]  /*ab80*/  LOP3.LUT R12, R4, R0, R11, 0xfe, !PT ;  /* 0x00000000040c7212 */ /* 0x000fe200078efe0b */
[----:B------:R-:W-:Y:S10]  /*ab90*/  @P2 BRA `(.L_x_3474) ;  /* 0x0000000000142947 */ /* 0x000ff40003800000 */
[----:B------:R-:W-:Y:S05]  /*aba0*/  @!P1 BRA `(.L_x_3474) ;  /* 0x0000000000109947 */ /* 0x000fea0003800000 */
[----:B------:R-:W-:Y:S02]  /*abb0*/  ULDC.64 UR6, c[0x0][0x208] ;  /* 0x0000820000067ab9 */ /* 0x000fe40000000a00 */
[----:B------:R-:W2:Y:S04]  /*abc0*/  LDG.E R0, desc[UR6][R8.64] ;  /* 0x0000000608007981 */ /* 0x000ea8000c1e1900 */
[----:B-----5:R-:W2:Y:S02]  /*abd0*/  LDG.E R3, desc[UR6][R8.64+0x4] ;  /* 0x0000040608037981 */ /* 0x020ea4000c1e1900 */
[----:B--2---:R-:W-:-:S07]  /*abe0*/  IADD3 R3, -R0, R3, RZ ;  /* 0x0000000300037210 */ /* 0x004fce0007ffe1ff */
.L_x_3474:
        /* <DEDUP_REMOVED lines=15> */
[----:B------:R-:W-:Y:S01]  /*ace0*/  ULDC.64 UR8, c[0x0][0xc70] ;  /* 0x00031c0000087ab9 */ /* 0x000fe20000000a00 */
[----:B------:R-:W-:Y:S01]  /*acf0*/  ULDC.64 UR12, c[0x0][0x208] ;  /* 0x00008200000c7ab9 */ /* 0x000fe20000000a00 */
        /* <DEDUP_REMOVED lines=17> */
.L_x_3476:
[----:B------:R-:W-:Y:S05]  /*ae10*/  BSYNC B1 ;  /* 0x0000000000017941 */ /* 0x000fea0003800000 */
.L_x_3475:
[----:B------:R-:W-:Y:S01]  /*ae20*/  ULDC.64 UR8, c[0x0][0xba0] ;  /* 0x0002e80000087ab9 */ /* 0x000fe20000000a00 */
[----:B------:R-:W-:Y:S01]  /*ae30*/  IMAD.MOV.U32 R8, RZ, RZ, R16 ;  /* 0x000000ffff087224 */ /* 0x000fe200078e0010 */
[----:B------:R-:W-:Y:S01]  /*ae40*/  ISETP.GE.AND P1, PT, R26, UR10, PT ;  /* 0x0000000a1a007c0c */ /* 0x000fe2000bf26270 */
[----:B0-----:R-:W-:Y:S01]  /*ae50*/  IMAD.MOV.U32 R9, RZ, RZ, R15 ;  /* 0x000000ffff097224 */ /* 0x001fe200078e000f */
[----:B------:R-:W-:Y:S01]  /*ae60*/  ISETP.GE.AND P2, PT, R27, UR10, PT ;  /* 0x0000000a1b007c0c */ /* 0x000fe2000bf46270 */
[----:B------:R-:W-:Y:S01]  /*ae70*/  IMAD R0, R4, UR8, RZ ;  /* 0x0000000804007c24 */ /* 0x000fe2000f8e02ff */
[----:B------:R-:W-:Y:S01]  /*ae80*/  SEL R11, RZ, 0x10, P1 ;  /* 0x00000010ff0b7807 */ /* 0x000fe20000800000 */
[C---:B------:R-:W-:Y:S01]  /*ae90*/  IMAD.WIDE.U32 R8, R13.reuse, UR8, R8 ;  /* 0x000000080d087c25 */ /* 0x040fe2000f8e0008 */
[----:B------:R-:W-:Y:S01]  /*aea0*/  IADD3 R4, R16, 0x1c0, RZ ;  /* 0x000001c010047810 */ /* 0x000fe20007ffe0ff */
[----:B------:R-:W-:Y:S02]  /*aeb0*/  BSSY B1, `(.L_x_3477) ;  /* 0x0000039000017945 */ /* 0x000fe40003800000 */
[----:B------:R-:W-:Y:S01]  /*aec0*/  IMAD R13, R13, UR9, R0 ;  /* 0x000000090d0d7c24 */ /* 0x000fe2000f8e0200 */
[----:B------:R-:W-:Y:S01]  /*aed0*/  ULDC.64 UR8, c[0x0][0xbe0] ;  /* 0x0002f80000087ab9 */ /* 0x000fe20000000a00 */
[----:B------:R-:W-:Y:S01]  /*aee0*/  SEL R0, RZ, 0x20, P2 ;  /* 0x00000020ff007807 */ /* 0x000fe20001000000 */
[----:B------:R-:W-:Y:S01]  /*aef0*/  UIMAD UR4, UR7, UR8, URZ ;  /* 0x00000008070472a4 */ /* 0x000fe2000f8e023f */
[----:B------:R-:W-:Y:S01]  /*af00*/  IMAD.IADD R9, R9, 0x1, R13 ;  /* 0x0000000109097824 */ /* 0x000fe200078e020d */
[----:B------:R-:W-:Y:S01]  /*af10*/  ISETP.GE.AND P2, PT, R4, UR10, PT ;  /* 0x0000000a04007c0c */ /* 0x000fe2000bf46270 */
[----:B------:R-:W-:Y:S01]  /*af20*/  IMAD.U32 R13, RZ, RZ, UR8 ;  /* 0x00000008ff0d7e24 */ /* 0x000fe2000f8e00ff */
[----:B------:R-:W-:Y:S01]  /*af30*/  UIMAD UR4, UR39, UR9, UR4 ;  /* 0x00000009270472a4 */ /* 0x000fe2000f8e0204 */
[----:B------:R-:W-:Y:S01]  /*af40*/  IMAD R3, R188, -0x40, R3 ;  /* 0xffffffc0bc037824 */ /* 0x000fe200078e0203 */
[----:B------:R-:W-:Y:S01]  /*af50*/  LOP3.LUT R11, R0, R12, R11, 0xfe, !PT ;  /* 0x0000000c000b7212 */ /* 0x000fe200078efe0b */
[----:B------:R-:W-:Y:S01]  /*af60*/  IMAD.WIDE.U32 R8, R13, UR39, R8 ;  /* 0x000000270d087c25 */ /* 0x000fe2000f8e0008 */
[----:B------:R-:W-:Y:S01]  /*af70*/  SEL R0, RZ, 0x40, P0 ;  /* 0x00000040ff007807 */ /* 0x000fe20000000000 */
[----:B------:R-:W-:Y:S01]  /*af80*/  ULDC.64 UR6, c[0x0][0xbe8] ;  /* 0x0002fa0000067ab9 */ /* 0x000fe20000000a00 */
[C---:B------:R-:W-:Y:S01]  /*af90*/  ISETP.GE.AND P1, PT, R18.reuse, R3, PT ;  /* 0x000000031200720c */ /* 0x040fe20003f26270 */
[----:B------:R-:W-:Y:S01]  /*afa0*/  VIADD R9, R9, UR4 ;  /* 0x0000000409097c36 */ /* 0x000fe20008000000 */
[----:B------:R-:W-:Y:S01]  /*afb0*/  UIMAD UR4, UR40, UR6, URZ ;  /* 0x00000006280472a4 */ /* 0x000fe2000f8e023f */
[----:B------:R-:W-:Y:S01]  /*afc0*/  LOP3.LUT R21, R11, R0, RZ, 0xfc, !PT ;  /* 0x000000000b157212 */ /* 0x000fe200078efcff */
[----:B------:R-:W-:Y:S01]  /*afd0*/  IMAD.U32 R11, RZ, RZ, UR6 ;  /* 0x00000006ff0b7e24 */ /* 0x000fe2000f8e00ff */
[----:B------:R-:W-:Y:S01]  /*afe0*/  SHF.R.S32.HI R13, RZ, 0x1f, R18 ;  /* 0x0000001fff0d7819 */ /* 0x000fe20000011412 */
[----:B------:R-:W-:Y:S01]  /*aff0*/  UIMAD UR4, UR38, UR7, UR4 ;  /* 0x00000007260472a4 */ /* 0x000fe2000f8e0204 */
[----:B------:R-:W-:Y:S01]  /*b000*/  VIADD R4, R18, 0x20 ;  /* 0x0000002012047836 */ /* 0x000fe20000000000 */
[----:B------:R-:W-:Y:S01]  /*b010*/  MOV R12, R18 ;  /* 0x00000012000c7202 */ /* 0x000fe20000000f00 */
[----:B------:R-:W-:Y:S01]  /*b020*/  IMAD.WIDE.U32 R10, R11, UR38, R8 ;  /* 0x000000260b0a7c25 */ /* 0x000fe2000f8e0008 */
[----:B------:R-:W-:-:S02]  /*b030*/  SEL R0, RZ, 0x80, P2 ;  /* 0x00000080ff007807 */ /* 0x000fc40001000000 */
[----:B------:R-:W-:Y:S01]  /*b040*/  ISETP.GE.AND P0, PT, R4, R3, PT ;  /* 0x000000030400720c */ /* 0x000fe20003f06270 */
[----:B------:R-:W-:Y:S01]  /*b050*/  VIADD R15, R11, UR4 ;  /* 0x000000040b0f7c36 */ /* 0x000fe20008000000 */
[----:B------:R-:W-:Y:S01]  /*b060*/  LOP3.LUT R0, R21, R0, RZ, 0xfc, !PT ;  /* 0x0000000015007212 */ /* 0x000fe200078efcff */
[----:B------:R-:W-:Y:S01]  /*b070*/  IMAD.WIDE R12, R188, 0x40, R12 ;  /* 0x00000040bc0c7825 */ /* 0x000fe200078e020c */
[----:B------:R-:W-:Y:S09]  /*b080*/  @P1 BRA `(.L_x_3478) ;  /* 0x00000000006c1947 */ /* 0x000ff20003800000 */
[----:B------:R-:W-:Y:S01]  /*b090*/  ULDC.64 UR6, c[0x0][0xbd8] ;  /* 0x0002f60000067ab9 */ /* 0x000fe20000000a00 */
[----:B------:R-:W-:Y:S01]  /*b0a0*/  IMAD.MOV.U32 R8, RZ, RZ, R10 ;  /* 0x000000ffff087224 */ /* 0x000fe200078e000a */
[----:B------:R-:W-:Y:S01]  /*b0b0*/  ISETP.GE.AND P6, PT, R16, UR10, PT ;  /* 0x0000000a10007c0c */ /* 0x000fe2000bfc6270 */
[----:B------:R-:W-:Y:S01]  /*b0c0*/  IMAD R3, R13, UR6, RZ ;  /* 0x000000060d037c24 */ /* 0x000fe2000f8e02ff */
[----:B------:R-:W-:Y:S01]  /*b0d0*/  ISETP.GE.AND P5, PT, R6, UR10, PT ;  /* 0x0000000a06007c0c */ /* 0x000fe2000bfa6270 */
[----:B------:R-:W-:Y:S01]  /*b0e0*/  IMAD.MOV.U32 R9, RZ, RZ, R15 ;  /* 0x000000ffff097224 */ /* 0x000fe200078e000f */
[----:B------:R-:W-:Y:S01]  /*b0f0*/  ULDC.64 UR8, c[0x0][0x208] ;  /* 0x0000820000087ab9 */ /* 0x000fe20000000a00 */
[----:B------:R-:W-:Y:S01]  /*b100*/  IMAD R3, R12, UR7, R3 ;  /* 0x000000070c037c24 */ /* 0x000fe2000f8e0203 */
[----:B------:R-:W-:Y:S01]  /*b110*/  ISETP.GE.AND P4, PT, R20, UR10, PT ;  /* 0x0000000a14007c0c */ /* 0x000fe2000bf86270 */
[----:B------:R-:W-:Y:S01]  /*b120*/  IMAD.WIDE.U32 R8, R12, UR6, R8 ;  /* 0x000000060c087c25 */ /* 0x000fe2000f8e0008 */
[----:B------:R-:W-:Y:S01]  /*b130*/  ULDC.64 UR6, c[0x0][0xb80] ;  /* 0x0002e00000067ab9 */ /* 0x000fe20000000a00 */
[----:B------:R-:W-:-:S02]  /*b140*/  ISETP.GE.AND P3, PT, R26, UR10, PT ;  /* 0x0000000a1a007c0c */ /* 0x000fc4000bf66270 */
[----:B------:R-:W-:Y:S01]  /*b150*/  IMAD.IADD R3, R9, 0x1, R3 ;  /* 0x0000000109037824 */ /* 0x000fe200078e0203 */
[C---:B------:R-:W-:Y:S02]  /*b160*/  LEA R24, P1, R8.reuse, UR6, 0x1 ;  /* 0x0000000608187c11 */ /* 0x040fe4000f8208ff */
[----:B------:R-:W-:Y:S02]  /*b170*/  ISETP.GE.AND P2, PT, R27, UR10, PT ;  /* 0x0000000a1b007c0c */ /* 0x000fe4000bf46270 */
        /* <DEDUP_REMOVED lines=12> */
.L_x_3478:
[----:B------:R-:W-:Y:S05]  /*b240*/  BSYNC B1 ;  /* 0x0000000000017941 */ /* 0x000fea0003800000 */
.L_x_3477:
[----:B------:R-:W-:Y:S05]  /*b250*/  @P0 BRA `(.L_x_3473) ;  /* 0x0000000000740947 */ /* 0x000fea0003800000 */
[----:B------:R-:W-:Y:S01]  /*b260*/  IADD3 R3, P0, R12, 0x20, RZ ;  /* 0x000000200c037810 */ /* 0x000fe20007f1e0ff */
[----:B------:R-:W-:Y:S01]  /*b270*/  ULDC.64 UR6, c[0x0][0xbd8] ;  /* 0x0002f60000067ab9 */ /* 0x000fe20000000a00 */
[----:B------:R-:W-:Y:S01]  /*b280*/  MOV R8, R10 ;  /* 0x0000000a00087202 */ /* 0x000fe20000000f00 */
[----:B------:R-:W-:Y:S01]  /*b290*/  IMAD.MOV.U32 R9, RZ, RZ, R15 ;  /* 0x000000ffff097224 */ /* 0x000fe200078e000f */
[----:B------:R-:W-:Y:S01]  /*b2a0*/  ULDC.64 UR8, c[0x0][0x208] ;  /* 0x0000820000087ab9 */ /* 0x000fe20000000a00 */
        /* <DEDUP_REMOVED lines=9> */
[----:B------:R-:W-:Y:S01]  /*b340*/  ULDC.64 UR6, c[0x0][0xb80] ;  /* 0x0002e00000067ab9 */ /* 0x000fe20000000a00 */
[----:B------:R-:W-:Y:S02]  /*b350*/  LOP3.LUT P4, RZ, R21, 0x40, RZ, 0xc0, !PT ;  /* 0x0000004015ff7812 */ /* 0x000fe4000788c0ff */
[----:B------:R-:W-:Y:S01]  /*b360*/  IMAD.IADD R3, R9, 0x1, R3 ;  /* 0x0000000109037824 */ /* 0x000fe200078e0203 */
[----:B------:R-:W-:-:S04]  /*b370*/  LEA R10, P3, R8, UR6, 0x1 ;  /* 0x00000006080a7c11 */ /* 0x000fc8000f8608ff */
        /* <DEDUP_REMOVED lines=11> */
.L_x_3473:
[----:B------:R-:W-:Y:S05]  /*b430*/  BSYNC B0 ;  /* 0x0000000000007941 */ /* 0x000fea0003800000 */
.L_x_3467:
[----:B------:R-:W-:Y:S02]  /*b440*/  ULDC UR4, c[0x0][0xd14] ;  /* 0x0003450000047ab9 */ /* 0x000fe40000000800 */
[----:B------:R-:W-:-:S13]  /*b450*/  ISETP.GE.AND P0, PT, R7, UR4, PT ;  /* 0x0000000407007c0c */ /* 0x000fda000bf06270 */
[----:B------:R-:W-:Y:S05]  /*b460*/  @!P0 BRA `(.L_x_3479) ;  /* 0xffffff5800b08947 */ /* 0x000fea000383ffff */
[----:B------:R-:W-:Y:S05]  /*b470*/  EXIT ;  /* 0x000000000000794d */ /* 0x000fea0003800000 */
.L_x_3439:
        /* <DEDUP_REMOVED lines=57> */
[----:B------:R-:W-:Y:S01]  /*b810*/  MOV R5, R6 ;  /* 0x0000000600057202 */ /* 0x000fe20000000f00 */
[----:B------:R-:W-:Y:S01]  /*b820*/  IMAD.MOV.U32 R19, RZ, RZ, RZ ;  /* 0x000000ffff137224 */ /* 0x000fe200078e00ff */
[----:B------:R-:W-:Y:S01]  /*b830*/  ULDC UR5, c[0x0][0xd14] ;  /* 0x0003450000057ab9 */ /* 0x000fe20000000800 */
[----:B------:R-:W-:Y:S01]  /*b840*/  ULDC UR7, c[0x0][0xd14] ;  /* 0x0003450000077ab9 */ /* 0x000fe20000000800 */
[----:B------:R-:W-:-:S05]  /*b850*/  ULDC UR4, c[0x0][0xd10] ;  /* 0x0003440000047ab9 */ /* 0x000fca0000000800 */
.L_x_3484:
[----:B------:R-:W-:Y:S02]  /*b860*/  VIADD R0, R19, 0x1f ;  /* 0x0000001f13007836 */ /* 0x000fe40000000000 */
[----:B------:R-:W-:-:S03]  /*b870*/  IMAD.U32 R19, RZ, RZ, UR7 ;  /* 0x00000007ff137e24 */ /* 0x000fc6000f8e00ff */
[----:B------:R-:W-:-:S13]  /*b880*/  ISETP.GE.AND P0, PT, R0, UR5, PT ;  /* 0x0000000500007c0c */ /* 0x000fda000bf06270 */
[----:B------:R-:W-:Y:S05]  /*b890*/  @P0 BRA `(.L_x_3481) ;  /* 0x0000000400440947 */ /* 0x000fea0003800000 */
[----:B------:R-:W0:Y:S01]  /*b8a0*/  S2R R2, SR_TID.X ;  /* 0x0000000000027919 */ /* 0x000e220000002100 */
[----:B------:R-:W-:Y:S01]  /*b8b0*/  IMAD.MOV.U32 R19, RZ, RZ, R0 ;  /* 0x000000ffff137224 */ /* 0x000fe200078e0000 */
[----:B------:R-:W-:Y:S01]  /*b8c0*/  BSSY B0, `(.L_x_3482) ;  /* 0x000000b000007945 */ /* 0x000fe20003800000 */
[----:B------:R-:W-:Y:S02]  /*b8d0*/  MOV R0, RZ ;  /* 0x000000ff00007202 */ /* 0x000fe40000000f00 */
        /* <DEDUP_REMOVED lines=9> */
.L_x_3483:
[----:B------:R-:W-:Y:S05]  /*b970*/  BSYNC B0 ;  /* 0x0000000000007941 */ /* 0x000fea0003800000 */
.L_x_3482:
        /* <DEDUP_REMOVED lines=21> */
[----:B0-----:R-:W-:-:S05]  /*bad0*/  IMAD R6, R3, UR4, RZ ;  /* 0x0000000403067c24 */ /* 0x001fca000f8e02ff */
[----:B------:R-:W-:-:S04]  /*bae0*/  IADD3 R5, R6, R5, RZ ;  /* 0x0000000506057210 */ /* 0x000fc80007ffe0ff */
[----:B------:R-:W-:-:S13]  /*baf0*/  ISETP.GT.AND P0, PT, R5, UR6, PT ;  /* 0x0000000605007c0c */ /* 0x000fda000bf04270 */
[----:B------:R-:W-:Y:S05]  /*bb00*/  @!P0 BRA `(.L_x_3484) ;  /* 0xfffffffc00548947 */ /* 0x000fea000383ffff */
[----:B------:R-:W-:-:S07]  /*bb10*/  IMAD.MOV.U32 R2, RZ, RZ, R9 ;  /* 0x000000ffff027224 */ /* 0x000fce00078e0009 */
.L_x_3480:
        /* <DEDUP_REMOVED lines=16> */
.L_x_3485:
[----:B-1----:R-:W-:Y:S01]  /*bc20*/  IMAD R16, R16, UR4, R7 ;  /* 0x0000000410107c24 */ /* 0x002fe2000f8e0207 */
[----:B0-----:R-:W-:Y:S01]  /*bc30*/  MOV R2, RZ ;  /* 0x000000ff00027202 */ /* 0x001fe20000000f00 */
[----:B------:R-:W-:Y:S02]  /*bc40*/  IMAD R7, R11, R6, RZ ;  /* 0x000000060b077224 */ /* 0x000fe400078e02ff */
[----:B------:R-:W-:Y:S01]  /*bc50*/  IMAD.IADD R19, R5, 0x1, R19 ;  /* 0x0000000105137824 */ /* 0x000fe200078e0213 */
[----:B------:R-:W-:Y:S01]  /*bc60*/  IADD3 R9, -R16, UR6, RZ ;  /* 0x0000000610097c10 */ /* 0x000fe2000fffe1ff */
        /* <DEDUP_REMOVED lines=15> */
[----:B------:R-:W-:-:S04]  /*bd60*/  @!P0 LOP3.LUT R2, RZ, R0, RZ, 0x33, !PT ;  /* 0x00000000ff028212 */ /* 0x000fc800078e33ff */
[----:B------:R-:W-:Y:S01]  /*bd70*/  IADD3 R17, -R2, RZ, RZ ;  /* 0x000000ff02117210 */ /* 0x000fe20007ffe1ff */
[----:B------:R-:W-:-:S04]  /*bd80*/  IMAD.MOV.U32 R18, RZ, RZ, R2 ;  /* 0x000000ffff127224 */ /* 0x000fc800078e0002 */
[----:B------:R-:W-:Y:S01]  /*bd90*/  IMAD R17, R0, R17, R9 ;  /* 0x0000001100117224 */ /* 0x000fe200078e0209 */
[----:B------:R-:W-:Y:S06]  /*bda0*/  BRA `(.L_x_3486) ;  /* 0x00000000000c7947 */ /* 0x000fec0003800000 */
.L_x_3481:
[----:B------:R-:W-:Y:S02]  /*bdb0*/  IMAD.MOV.U32 R17, RZ, RZ, RZ ;  /* 0x000000ffff117224 */ /* 0x000fe400078e00ff */
[----:B------:R-:W-:Y:S02]  /*bdc0*/  IMAD.U32 R16, RZ, RZ, UR6 ;  /* 0x00000006ff107e24 */ /* 0x000fe4000f8e00ff */
[----:B------:R-:W-:-:S07]  /*bdd0*/  IMAD.MOV.U32 R18, RZ, RZ, RZ ;  /* 0x000000ffff127224 */ /* 0x000fce00078e00ff */
.L_x_3486:
[----:B------:R-:W0:Y:S01]  /*bde0*/  S2R R0, SR_TID.X ;  /* 0x0000000000007919 */ /* 0x000e220000002100 */
[----:B------:R-:W-:Y:S01]  /*bdf0*/  UMOV UR4, URZ ;  /* 0x0000003f00047c82 */ /* 0x000fe20008000000 */
[----:B------:R-:W-:Y:S01]  /*be00*/  STL [R1], RZ ;  /* 0x000000ff01007387 */ /* 0x000fe20000100800 */
[----:B0-----:R-:W-:-:S04]  /*be10*/  LOP3.LUT R0, R0, 0x1f, RZ, 0xc0, !PT ;  /* 0x0000001f00007812 */ /* 0x001fc800078ec0ff */
[----:B------:R-:W-:-:S13]  /*be20*/  ISETP.NE.AND P0, PT, R0, RZ, PT ;  /* 0x000000ff0000720c */ /* 0x000fda0003f05270 */
[----:B------:R-:W0:Y:S01]  /*be30*/  @!P0 S2R R3, SR_CgaCtaId ;  /* 0x0000000000038919 */ /* 0x000e220000008800 */
[----:B------:R-:W-:-:S04]  /*be40*/  @!P0 MOV R0, 0x400 ;  /* 0x0000040000008802 */ /* 0x000fc80000000f00 */
[----:B0-----:R-:W-:-:S05]  /*be50*/  @!P0 LEA R0, R3, R0, 0x18 ;  /* 0x0000000003008211 */ /* 0x001fca00078ec0ff */
[----:B------:R0:W-:Y:S01]  /*be60*/  @!P0 STS.128 [R0+0x388d0], R16 ;  /* 0x0388d01000008388 */ /* 0x0001e20000000c00 */
[----:B------:R-:W-:Y:S06]  /*be70*/  BAR.ARV 0x5, 0x120 ;  /* 0x0144800000007b1d */ /* 0x000fec0000002000 */
[----:B------:R-:W-:Y:S02]  /*be80*/  ISETP.GE.AND P0, PT, R19, UR5, PT ;  /* 0x0000000513007c0c */ /* 0x000fe4000bf06270 */
[----:B0-----:R-:W-:-:S05]  /*be90*/  MOV R0, 0x1 ;  /* 0x0000000100007802 */ /* 0x001fca0000000f00 */
[----:B------:R0:W-:Y:S02]  /*bea0*/  STL [R1+0x4], R0 ;  /* 0x0000040001007387 */ /* 0x0001e40000100800 */
[----:B0-----:R-:W-:-:S05]  /*beb0*/  IMAD.U32 R0, RZ, RZ, UR4 ;  /* 0x00000004ff007e24 */ /* 0x001fca000f8e00ff */
[----:B------:R0:W-:Y:S01]  /*bec0*/  STL [R1+0x2c], R0 ;  /* 0x00002c0001007387 */ /* 0x0001e20000100800 */
[----:B------:R-:W-:Y:S05]  /*bed0*/  @P0 BRA `(.L_x_3487) ;  /* 0x0000004000c00947 */ /* 0x000fea0003800000 */
[----:B------:R-:W-:Y:S01]  /*bee0*/  ULDC UR4, c[0x0][0xc] ;  /* 0x0000030000047ab9 */ /* 0x000fe20000000800 */
[----:B------:R-:W-:Y:S01]  /*bef0*/  IMAD.MOV.U32 R2, RZ, RZ, 0x1 ;  /* 0x00000001ff027424 */ /* 0x000fe200078e00ff */
[----:B------:R-:W-:Y:S01]  /*bf00*/  ULDC.64 UR54, c[0x0][0x198] ;  /* 0x0000660000367ab9 */ /* 0x000fe20000000a00 */
[----:B0-----:R-:W-:Y:S01]  /*bf10*/  IMAD.U32 R0, RZ, RZ, UR4 ;  /* 0x00000004ff007e24 */ /* 0x001fe2000f8e00ff */
[----:B------:R-:W-:Y:S02]  /*bf20*/  UMOV UR4, URZ ;  /* 0x0000003f00047c82 */ /* 0x000fe40008000000 */
[----:B------:R-:W-:Y:S04]  /*bf30*/  STL [R1+0x4], R2 ;  /* 0x0000040201007387 */ /* 0x000fe80000100800 */
[----:B------:R-:W-:Y:S04]  /*bf40*/  STL [R1], RZ ;  /* 0x000000ff01007387 */ /* 0x000fe80000100800 */
[----:B------:R0:W-:Y:S02]  /*bf50*/  STL [R1+0x30], R0 ;  /* 0x0000300001007387 */ /* 0x0001e40000100800 */
[----:B0-----:R-:W-:-:S05]  /*bf60*/  IMAD.U32 R0, RZ, RZ, UR4 ;  /* 0x00000004ff007e24 */ /* 0x001fca000f8e00ff */
[----:B------:R0:W-:Y:S02]  /*bf70*/  STL [R1+0x2c], R0 ;  /* 0x00002c0001007387 */ /* 0x0001e40000100800 */
.L_x_3551:
[----:B-1-3--:R-:W1:Y:S01]  /*bf80*/  LDC.64 R2, c[0x0][0xd60] ;  /* 0x00035800ff027b82 */ /* 0x00ae620000000a00 */
[----:B------:R-:W-:Y:S01]  /*bf90*/  ULDC.64 UR4, c[0x0][0x208] ;  /* 0x0000820000047ab9 */ /* 0x000fe20000000a00 */
[----:B-1----:R-:W-:-:S05]  /*bfa0*/  IMAD.WIDE R2, R19, 0x4, R2 ;  /* 0x0000000413027825 */ /* 0x002fca00078e0202 */
[----:B--2---:R-:W2:Y:S01]  /*bfb0*/  LDG.E R5, desc[UR4][R2.64] ;  /* 0x0000000402057981 */ /* 0x004ea2000c1e1900 */
[----:B------:R-:W-:Y:S05]  /*bfc0*/  YIELD ;  /* 0x0000000000007946 */ /* 0x000fea0003800000 */
[----:B------:R-:W-:Y:S01]  /*bfd0*/  ULDC.64 UR4, c[0x0][0xb20] ;  /* 0x0002c80000047ab9 */ /* 0x000fe20000000a00 */
[----:B0-----:R-:W-:Y:S01]  /*bfe0*/  IMAD.MOV.U32 R0, RZ, RZ, RZ ;  /* 0x000000ffff007224 */ /* 0x001fe200078e00ff */
[----:B------:R-:W-:Y:S01]  /*bff0*/  ISETP.NE.U32.AND P0, PT, RZ, UR4, PT ;  /* 0x00000004ff007c0c */ /* 0x000fe2000bf05070 */
[----:B------:R-:W-:-:S03]  /*c000*/  ULDC.64 UR6, c[0x0][0x208] ;  /* 0x0000820000067ab9 */ /* 0x000fc60000000a00 */
[----:B------:R-:W-:Y:S02]  /*c010*/  ISETP.NE.AND.EX P0, PT, RZ, UR5, PT, P0 ;  /* 0x00000005ff007c0c */ /* 0x000fe4000bf05300 */
[----:B------:R-:W-:Y:S02]  /*c020*/  MOV R6, RZ ;  /* 0x000000ff00067202 */ /* 0x000fe40000000f00 */
[----:B--2---:R-:W-:Y:S01]  /*c030*/  SHF.R.S32.HI R4, RZ, 0x1f, R5 ;  /* 0x0000001fff047819 */ /* 0x004fe20000011405 */
        /* <DEDUP_REMOVED lines=42> */
.L_x_3488:
[----:B-1---5:R-:W-:Y:S01]  /*c2e0*/  IADD3 R2, -R0, R6, RZ ;  /* 0x0000000600027210 */ /* 0x022fe20007ffe1ff */
[----:B------:R-:W-:Y:S01]  /*c2f0*/  IMAD.IADD R3, R7, 0x1, R0 ;  /* 0x0000000107037824 */ /* 0x000fe200078e0200 */
[----:B------:R-:W-:Y:S02]  /*c300*/  BSSY B6, `(.L_x_3489) ;  /* 0x000034e000067945 */ /* 0x000fe40003800000 */
[C---:B------:R-:W-:Y:S01]  /*c310*/  ISETP.GT.AND P0, PT, R2.reuse, RZ, PT ;  /* 0x000000ff0200720c */ /* 0x040fe20003f04270 */
[----:B------:R-:W-:Y:S01]  /*c320*/  VIADD R0, R2, 0x3f ;  /* 0x0000003f02007836 */ /* 0x000fe20000000000 */
[----:B------:R-:W-:Y:S04]  /*c330*/  STL [R1+0x20], R2 ;  /* 0x0000200201007387 */ /* 0x000fe80000100800 */
        /* <DEDUP_REMOVED lines=10> */
[----:B------:R-:W2:Y:S01]  /*c3e0*/  LDL R2, [R1+0x30] ;  /* 0x0000300001027983 */ /* 0x000ea20000100800 */
[----:B------:R-:W-:Y:S01]  /*c3f0*/  VOTEU.ANY UR4, UPT, PT ;  /* 0x0000000000047886 */ /* 0x000fe200038e0100 */
[----:B------:R-:W-:Y:S01]  /*c400*/  ULDC.64 UR6, c[0x0][0x208] ;  /* 0x0000820000067ab9 */ /* 0x000fe20000000a00 */
[----:B0-----:R-:W0:Y:S01]  /*c410*/  FLO.U32 R0, UR4 ;  /* 0x0000000400007d00 */ /* 0x001e2200080e0000 */
[----:B------:R-:W0:Y:S07]  /*c420*/  S2R R7, SR_LANEID ;  /* 0x0000000000077919 */ /* 0x000e2e0000000000 */
[----:B------:R-:W1:Y:S01]  /*c430*/  POPC R5, UR4 ;  /* 0x0000000400057d09 */ /* 0x000e620008000000 */
[----:B0-----:R-:W-:-:S02]  /*c440*/  ISETP.EQ.U32.AND P0, PT, R0, R7, PT ;  /* 0x000000070000720c */ /* 0x001fc40003f02070 */
[----:B--2---:R-:W-:Y:S02]  /*c450*/  R2UR UR5, R2 ;  /* 0x00000000020572ca */ /* 0x004fe400000e0000 */
[----:B------:R-:W1:Y:S09]  /*c460*/  LDC.64 R2, c[0x0][0xd38] ;  /* 0x00034e00ff027b82 */ /* 0x000e720000000a00 */
[----:B-1----:R-:W2:Y:S01]  /*c470*/  @P0 ATOMG.E.ADD.STRONG.GPU PT, R3, desc[UR6][R2.64], R5 ;  /* 0x00000005020309a8 */ /* 0x002ea200081ee1c6 */
[----:B------:R-:W0:Y:S02]  /*c480*/  S2R R4, SR_LTMASK ;  /* 0x0000000000047919 */ /* 0x000e240000003900 */
[----:B0-----:R-:W-:-:S04]  /*c490*/  LOP3.LUT R4, R4, UR4, RZ, 0xc0, !PT ;  /* 0x0000000404047c12 */ /* 0x001fc8000f8ec0ff */
[----:B------:R-:W0:Y:S01]  /*c4a0*/  POPC R7, R4 ;  /* 0x0000000400077309 */ /* 0x000e220000000000 */
[----:B--2---:R-:W0:Y:S02]  /*c4b0*/  SHFL.IDX PT, R0, R3, R0, 0x1f ;  /* 0x00001f0003007589 */ /* 0x004e2400000e0000 */
[----:B0-----:R-:W-:Y:S01]  /*c4c0*/  IADD3 R16, R0, UR5, R7 ;  /* 0x0000000500107c10 */ /* 0x001fe2000fffe007 */
[----:B------:R-:W-:Y:S06]  /*c4d0*/  BRA `(.L_x_3491) ;  /* 0x0000003000c07947 */ /* 0x000fec0003800000 */
.L_x_3490:
        /* <DEDUP_REMOVED lines=22> */
[----:B0-----:R-:W-:Y:S05]  /*c640*/  CALL.ABS.NOINC R2 ;  /* 0x0000000002007343 */ /* 0x001fea0003c00000 */
.L_x_3492:
        /* <DEDUP_REMOVED lines=20> */
.L_x_3494:
        /* <DEDUP_REMOVED lines=8> */
[----:B------:R-:W-:Y:S01]  /*c810*/  MOV R13, RZ ;  /* 0x000000ff000d7202 */ /* 0x000fe20000000f00 */
[----:B------:R-:W-:Y:S02]  /*c820*/  IMAD.U32 R7, RZ, RZ, UR9 ;  /* 0x00000009ff077e24 */ /* 0x000fe4000f8e00ff */
[----:B------:R-:W-:-:S02]  /*c830*/  IMAD.U32 R10, RZ, RZ, UR4 ;  /* 0x00000004ff0a7e24 */ /* 0x000fc4000f8e00ff */
[----:B------:R-:W-:Y:S02]  /*c840*/  IMAD.U32 R11, RZ, RZ, UR5 ;  /* 0x00000005ff0b7e24 */ /* 0x000fe4000f8e00ff */
[----:B------:R-:W-:Y:S02]  /*c850*/  IMAD.MOV.U32 R8, RZ, RZ, 0x70 ;  /* 0x00000070ff087424 */ /* 0x000fe400078e00ff */
[----:B------:R-:W-:-:S07]  /*c860*/  IMAD.MOV.U32 R12, RZ, RZ, 0x1 ;  /* 0x00000001ff0c7424 */ /* 0x000fce00078e00ff */
[----:B------:R-:W-:-:S07]  /*c870*/  LEPC R20, `(.L_x_3493) ;  /* 0x000000001014794e */ /* 0x000fce0000000000 */
[----:B0-----:R-:W-:Y:S05]  /*c880*/  CALL.ABS.NOINC R2 ;  /* 0x0000000002007343 */ /* 0x001fea0003c00000 */
.L_x_3493:
[----:B------:R-:W2:Y:S01]  /*c890*/  LDL.LU R2, [R1+0x18] ;  /* 0x0000180001027983 */ /* 0x000ea20000300800 */
[----:B------:R-:W-:Y:S01]  /*c8a0*/  ULDC.64 UR4, c[0x0][0xaf0] ;  /* 0x0002bc0000047ab9 */ /* 0x000fe20000000a00 */
[----:B------:R-:W0:Y:S02]  /*c8b0*/  LDC R4, c[0x0][0x428] ;  /* 0x00010a00ff047b82 */ /* 0x000e240000000800 */
        /* <DEDUP_REMOVED lines=18> */
[----:B0-----:R-:W-:Y:S01]  /*c9e0*/  ISETP.NE.AND P0, PT, R4, 0x1, PT ;  /* 0x000000010400780c */ /* 0x001fe20003f05270 */
[----:B------:R-:W-:Y:S01]  /*c9f0*/  IMAD.MOV.U32 R4, RZ, RZ, R18 ;  /* 0x000000ffff047224 */ /* 0x000fe200078e0012 */
[----:B------:R-:W-:Y:S01]  /*ca00*/  PLOP3.LUT P1, PT, P6, PT, PT, 0x8, 0x0 ;  /* 0x000000000000781c */ /* 0x000fe2000372e170 */
[----:B------:R-:W-:-:S10]  /*ca10*/  IMAD R17, R17, 0x40, R7 ;  /* 0x0000004011117824 */ /* 0x000fd400078e0207 */
[----:B------:R-:W0:Y:S08]  /*ca20*/  @P0 LDC R5, c[0x0][0x42c] ;  /* 0x00010b00ff050b82 */ /* 0x000e300000000800 */
[----:B-1----:R-:W1:Y:S01]  /*ca30*/  @P0 LDC R2, c[0x0][0x430] ;  /* 0x00010c00ff020b82 */ /* 0x002e620000000800 */
[----:B0-----:R-:W-:-:S05]  /*ca40*/  @P0 IMAD.HI.U32 R3, R18, R5, RZ ;  /* 0x0000000512030227 */ /* 0x001fca00078e00ff */
[----:B-1----:R-:W-:Y:S02]  /*ca50*/  @P0 SHF.R.U32.HI R4, RZ, R2, R3 ;  /* 0x00000002ff040219 */ /* 0x002fe40000011603 */
[----:B------:R-:W-:-:S04]  /*ca60*/  ISETP.NE.U32.AND P0, PT, RZ, UR4, PT ;  /* 0x00000004ff007c0c */ /* 0x000fc8000bf05070 */
[----:B------:R-:W-:-:S04]  /*ca70*/  ISETP.NE.AND.EX P0, PT, RZ, UR5, PT, P0 ;  /* 0x00000005ff007c0c */ /* 0x000fc8000bf05300 */
[----:B------:R-:W-:-:S09]  /*ca80*/  SEL R6, R6, RZ, !P0 ;  /* 0x000000ff06067207 */ /* 0x000fd20004000000 */
.L_x_3495:
        /* <DEDUP_REMOVED lines=17> */
.L_x_3565:
[----:B------:R-:W2:Y:S01]  /*cba0*/  LDL R8, [R1+0x14] ;  /* 0x0000140001087983 */ /* 0x000ea20000100800 */
[----:B------:R-:W-:Y:S01]  /*cbb0*/  UMOV UR4, 0xffffffff ;  /* 0xffffffff00047882 */ /* 0x000fe20000000000 */
[----:B------:R-:W-:Y:S01]  /*cbc0*/  SHF.R.S32.HI R5, RZ, 0x1f, R0 ;  /* 0x0000001fff057819 */ /* 0x000fe20000011400 */
[----:B--2---:R-:W-:Y:S01]  /*cbd0*/  VIADD R9, R8, 0xffffffff ;  /* 0xffffffff08097836 */ /* 0x004fe20000000000 */
[----:B------:R-:W-:Y:S06]  /*cbe0*/  BRA.DIV UR4, `(.L_x_3497) ;  /* 0x0000003e04107947 */ /* 0x000fec000b800000 */
[----:B------:R-:W-:-:S13]  /*cbf0*/  ELECT P6, URZ, PT ;  /* 0x00000000003f782f */ /* 0x000fda00038c0000 */
.L_x_3568:
        /* <DEDUP_REMOVED lines=13> */
[----:B------:R-:W-:Y:S01]  /*ccd0*/  IADD3 R8, -R7, RZ, RZ ;  /* 0x000000ff07087210 */ /* 0x000fe20007ffe1ff */
[----:B------:R-:W-:-:S04]  /*cce0*/  IMAD.MOV.U32 R10, RZ, RZ, R7 ;  /* 0x000000ffff0a7224 */ /* 0x000fc800078e0007 */
        /* <DEDUP_REMOVED lines=10> */
.L_x_3499:
        /* <DEDUP_REMOVED lines=9> */
.L_x_3569:
        /* <DEDUP_REMOVED lines=11> */
.L_x_3501:
        /* <DEDUP_REMOVED lines=23> */
.L_x_3498:
[----:B------:R-:W0:Y:S01]  /*d040*/  S2R R12, SR_CgaCtaId ;  /* 0x00000000000c7919 */ /* 0x000e220000008800 */
[----:B------:R-:W-:Y:S05]  /*d050*/  WARPSYNC.ALL ;  /* 0x0000000000007948 */ /* 0x000fea0003800000 */
[----:B------:R-:W-:Y:S01]  /*d060*/  BAR.SYNC.DEFER_BLOCKING 0x8, 0xa0 ;  /* 0x0202800000007b1d */ /* 0x000fe20000010000 */
[----:B------:R-:W-:Y:S02]  /*d070*/  ELECT P0, URZ, PT ;  /* 0x00000000003f782f */ /* 0x000fe40003800000 */
[----:B------:R-:W-:-:S03]  /*d080*/  MOV R11, 0x400 ;  /* 0x00000400000b7802 */ /* 0x000fc60000000f00 */
[----:B------:R-:W-:Y:S01]  /*d090*/  BSSY B0, `(.L_x_3502) ;  /* 0x000004c000007945 */ /* 0x000fe20003800000 */
[----:B0-----:R-:W-:-:S07]  /*d0a0*/  LEA R11, R12, R11, 0x18 ;  /* 0x0000000b0c0b7211 */ /* 0x001fce00078ec0ff */
[----:B------:R-:W-:Y:S05]  /*d0b0*/  @!P0 BRA `(.L_x_3503) ;  /* 0x0000000400248947 */ /* 0x000fea0003800000 */
[----:B------:R-:W-:Y:S01]  /*d0c0*/  R2UR UR16, R11 ;  /* 0x000000000b1072ca */ /* 0x000fe200000e0000 */
[----:B------:R-:W-:Y:S01]  /*d0d0*/  UIADD3 UR14, UP0, UR54, 0x270, URZ ;  /* 0x00000270360e7890 */ /* 0x000fe2000ff1e03f */
[----:B------:R-:W-:Y:S01]  /*d0e0*/  R2UR UR11, R17 ;  /* 0x00000000110b72ca */ /* 0x000fe200000e0000 */
[----:B------:R-:W-:Y:S01]  /*d0f0*/  UMOV UR6, 0x0 ;  /* 0x0000000000067882 */ /* 0x000fe20000000000 */
[----:B------:R-:W-:Y:S01]  /*d100*/  R2UR UR12, R18 ;  /* 0x00000000120c72ca */ /* 0x000fe200000e0000 */
[----:B------:R-:W-:Y:S01]  /*d110*/  UIADD3.X UR15, URZ, UR55, URZ, UP0, !UPT ;  /* 0x000000373f0f7290 */ /* 0x000fe200087fe43f */
[----:B------:R-:W-:Y:S01]  /*d120*/  R2UR UR13, R6 ;  /* 0x00000000060d72ca */ /* 0x000fe200000e0000 */
[----:B------:R-:W-:Y:S01]  /*d130*/  UIADD3 UR4, UP0, UR54, 0x770, URZ ;  /* 0x0000077036047890 */ /* 0x000fe2000ff1e03f */
[----:B------:R-:W-:Y:S01]  /*d140*/  MOV R6, 0x2000 ;  /* 0x0000200000067802 */ /* 0x000fe20000000f00 */
[----:B------:R-:W-:Y:S01]  /*d150*/  UMOV UR7, 0x12f00000 ;  /* 0x12f0000000077882 */ /* 0x000fe20000000000 */
[----:B------:R-:W-:Y:S01]  /*d160*/  UMOV UR10, URZ ;  /* 0x0000003f000a7c82 */ /* 0x000fe20008000000 */
[----:B------:R-:W-:Y:S01]  /*d170*/  UIADD3.X UR5, URZ, UR55, URZ, UP0, !UPT ;  /* 0x000000373f057290 */ /* 0x000fe200087fe43f */
[----:B------:R0:W-:Y:S01]  /*d180*/  SYNCS.ARRIVE.TRANS64 RZ, [R11+URZ+0x38800], R6 ;  /* 0x038800060bff79a7 */ /* 0x0001e2000800003f */
[----:B------:R-:W-:Y:S01]  /*d190*/  UIADD3 UR8, UR16, 0x20400, URZ ;  /* 0x0002040010087890 */ /* 0x000fe2000fffe03f */
[----:B------:R-:W-:Y:S01]  /*d1a0*/  MOV R8, UR46 ;  /* 0x0000002e00087c02 */ /* 0x000fe20008000f00 */
[----:B------:R-:W-:-:S02]  /*d1b0*/  UIADD3 UR9, UR16, 0x38800, URZ ;  /* 0x0003880010097890 */ /* 0x000fc4000fffe03f */
[----:B------:R-:W-:Y:S01]  /*d1c0*/  UIADD3 UR40, UR16, 0x28400, URZ ;  /* 0x0002840010287890 */ /* 0x000fe2000fffe03f */
[----:B------:R-:W-:Y:S01]  /*d1d0*/  R2UR UR46, R8 ;  /* 0x00000000082e72ca */ /* 0x000fe200000e0000 */
[----:B------:R-:W-:Y:S01]  /*d1e0*/  UMOV UR42, 0x100 ;  /* 0x00000100002a7882 */ /* 0x000fe20000000000 */
[----:B------:R-:W-:Y:S01]  /*d1f0*/  UMOV UR43, UR11 ;  /* 0x0000000b002b7c82 */ /* 0x000fe20008000000 */
[----:B------:R-:W-:Y:S01]  /*d200*/  MOV R10, UR42 ;  /* 0x0000002a000a7c02 */ /* 0x000fe20008000f00 */
[----:B0-----:R-:W-:Y:S01]  /*d210*/  IMAD.MOV.U32 R6, RZ, RZ, 0x10000 ;  /* 0x00010000ff067424 */ /* 0x001fe200078e00ff */
[----:B------:R-:W-:Y:S01]  /*d220*/  UMOV UR42, 0x40 ;  /* 0x00000040002a7882 */ /* 0x000fe20000000000 */
[----:B------:R0:W-:Y:S01]  /*d230*/  UTMALDG.4D [UR8], [UR14], desc[UR6] ;  /* 0x000006080e0075b4 */ /* 0x0001e20008019000 */
[----:B------:R-:W-:Y:S01]  /*d240*/  UMOV UR44, UR12 ;  /* 0x0000000c002c7c82 */ /* 0x000fe20008000000 */
[----:B------:R-:W-:Y:S01]  /*d250*/  UMOV UR45, UR13 ;  /* 0x0000000d002d7c82 */ /* 0x000fe20008000000 */
[----:B------:R-:W-:Y:S01]  /*d260*/  UIADD3 UR56, UR16, 0x2a400, URZ ;  /* 0x0002a40010387890 */ /* 0x000fe2000fffe03f */
[----:B------:R1:W-:Y:S01]  /*d270*/  SYNCS.ARRIVE.TRANS64 RZ, [R11+URZ+0x38810], R6 ;  /* 0x038810060bff79a7 */ /* 0x0003e2000800003f */
[----:B------:R-:W-:-:S02]  /*d280*/  UIADD3 UR48, UR16, 0x2c400, URZ ;  /* 0x0002c40010307890 */ /* 0x000fc4000fffe03f */
        /* <DEDUP_REMOVED lines=17> */
[----:B0-----:R-:W-:Y:S01]  /*d3a0*/  UIADD3 UR8, UR16, 0x26400, URZ ;  /* 0x0002640010087890 */ /* 0x001fe2000fffe03f */
[----:B-1----:R-:W-:Y:S01]  /*d3b0*/  MOV R6, UR47 ;  /* 0x0000002f00067c02 */ /* 0x002fe20008000f00 */
        /* <DEDUP_REMOVED lines=16> */
[----:B------:R1:W-:Y:S01]  /*d4c0*/  UTMALDG.4D [UR48], [UR4], desc[UR6] ;  /* 0x00000630040075b4 */ /* 0x0003e20008019000 */
[----:B0-----:R-:W-:Y:S01]  /*d4d0*/  R2UR UR42, R10 ;  /* 0x000000000a2a72ca */ /* 0x001fe200000e0000 */
[----:B------:R-:W-:-:S02]  /*d4e0*/  UIADD3 UR40, UR16, 0x2e400, URZ ;  /* 0x0002e40010287890 */ /* 0x000fc4000fffe03f */
[----:B------:R-:W-:-:S10]  /*d4f0*/  UIADD3 UR16, UR16, 0x34400, URZ ;  /* 0x0003440010107890 */ /* 0x000fd4000fffe03f */
[----:B------:R1:W-:Y:S01]  /*d500*/  UTMALDG.4D [UR40], [UR4], desc[UR6] ;  /* 0x00000628040075b4 */ /* 0x0003e20008019000 */
[----:B------:R1:W-:Y:S01]  /*d510*/  UTMALDG.4D [UR32], [UR4], desc[UR6] ;  /* 0x00000620040075b4 */ /* 0x0003e20008019000 */
[----:B------:R1:W-:Y:S01]  /*d520*/  UTMALDG.4D [UR24], [UR4], desc[UR6] ;  /* 0x00000618040075b4 */ /* 0x0003e20008019000 */
[----:B------:R1:W-:Y:S02]  /*d530*/  UTMALDG.4D [UR16], [UR4], desc[UR6] ;  /* 0x00000610040075b4 */ /* 0x0003e40008019000 */
[----:B-1----:R-:W-:Y:S01]  /*d540*/  NOP ;  /* 0x0000000000007918 */ /* 0x002fe20000000000 */
.L_x_3503:
[----:B------:R-:W-:Y:S05]  /*d550*/  BSYNC B0 ;  /* 0x0000000000007941 */ /* 0x000fea0003800000 */
.L_x_3502:
[----:B------:R-:W2:Y:S02]  /*d560*/  LDL.LU R6, [R1+0x2c] ;  /* 0x00002c0001067983 */ /* 0x000ea40000300800 */
[----:B--2---:R-:W-:-:S13]  /*d570*/  R2UR UR5, R6 ;  /* 0x00000000060572ca */ /* 0x004fda00000e0000 */
[----:B------:R-:W-:-:S04]  /*d580*/  UIADD3 UR5, UR5, 0x1, URZ ;  /* 0x0000000105057890 */ /* 0x000fc8000fffe03f */
[----:B------:R-:W-:Y:S02]  /*d590*/  ULEA.HI UR4, UR5, UR5, URZ, 0x1 ;  /* 0x0000000505047291 */ /* 0x000fe4000f8f083f */
[----:B------:R-:W-:Y:S02]  /*d5a0*/  IMAD.U32 R6, RZ, RZ, UR5 ;  /* 0x00000005ff067e24 */ /* 0x000fe4000f8e00ff */
[----:B------:R-:W-:-:S03]  /*d5b0*/  ULOP3.LUT UR4, UR4, 0xfffffffe, URZ, 0xc0, !UPT ;  /* 0xfffffffe04047892 */ /* 0x000fc6000f8ec03f */
[----:B------:R0:W-:Y:S01]  /*d5c0*/  STL [R1+0x2c], R6 ;  /* 0x00002c0601007387 */ /* 0x0001e20000100800 */
[----:B------:R-:W-:-:S06]  /*d5d0*/  UIADD3 UR4, UR5, -UR4, URZ ;  /* 0x8000000405047290 */ /* 0x000fcc000fffe03f */
[----:B0-----:R-:W-:-:S05]  /*d5e0*/  IMAD.U32 R6, RZ, RZ, UR4 ;  /* 0x00000004ff067e24 */ /* 0x001fca000f8e00ff */
[----:B------:R-:W-:-:S04]  /*d5f0*/  SHF.L.U32 R6, R6, 0x1f, RZ ;  /* 0x0000001f06067819 */ /* 0x000fc800000006ff */
[----:B------:R-:W0:Y:S02]  /*d600*/  SYNCS.PHASECHK.TRANS64.TRYWAIT P0, [R11+URZ+0x38820], R6 ;  /* 0x038820060b0075a7 */ /* 0x000e24000800017f */
[----:B0-----:R-:W-:Y:S05]  /*d610*/  @!P0 BRA `(.L_x_3504) ;  /* 0x0000003000b88947 */ /* 0x001fea0003800000 */
.L_x_3570:
[----:B------:R-:W-:Y:S01]  /*d620*/  ULDC.64 UR38, c[0x0][0x3f8] ;  /* 0x0000fe0000267ab9 */ /* 0x000fe20000000a00 */
[----:B------:R-:W-:Y:S01]  /*d630*/  ULDC.64 UR46, c[0x0][0x408] ;  /* 0x00010200002e7ab9 */ /* 0x000fe20000000a00 */
        /* <DEDUP_REMOVED lines=11> */
.L_x_3571:
        /* <DEDUP_REMOVED lines=11> */
.L_x_3508:
        /* <DEDUP_REMOVED lines=19> */
[----:B--2---:R-:W-:Y:S02]  /*d8d0*/  LEA R6, R10, R11, 0x10 ;  /* 0x0000000b0a067211 */ /* 0x004fe400078e80ff */
[----:B---3--:R-:W-:-:S02]  /*d8e0*/  R2UR UR11, R13 ;  /* 0x000000000d0b72ca */ /* 0x008fc400000e0000 */
        /* <DEDUP_REMOVED lines=37> */
.L_x_3506:
[----:B------:R-:W-:Y:S05]  /*db40*/  BSYNC B0 ;  /* 0x0000000000007941 */ /* 0x000fea0003800000 */
.L_x_3505:
        /* <DEDUP_REMOVED lines=17> */
[----:B--2---:R-:W-:-:S05]  /*dc60*/  VIADD R6, R10, 0x1 ;  /* 0x000000010a067836 */ /* 0x004fca0000000000 */
        /* <DEDUP_REMOVED lines=11> */
[----:B------:R-:W-:Y:S01]  /*dd20*/  MOV R10, R8 ;  /* 0x00000008000a7202 */ /* 0x000fe20000000f00 */
[----:B------:R-:W-:Y:S01]  /*dd30*/  ULDC.64 UR4, c[0x0][0x408] ;  /* 0x0001020000047ab9 */ /* 0x000fe20000000a00 */
[----:B------:R-:W-:Y:S01]  /*dd40*/  ULDC.64 UR6, c[0x0][0x208] ;  /* 0x0000820000067ab9 */ /* 0x000fe20000000a00 */
        /* <DEDUP_REMOVED lines=15> */
.L_x_3515:
[----:B-1----:R-:W1:Y:S01]  /*de40*/  S2R R3, SR_CgaCtaId ;  /* 0x0000000000037919 */ /* 0x002e620000008800 */
[----:B------:R-:W-:-:S04]  /*de50*/  MOV R2, 0x400 ;  /* 0x0000040000027802 */ /* 0x000fc80000000f00 */
[----:B-1----:R-:W-:Y:S02]  /*de60*/  LEA R2, R3, R2, 0x18 ;  /* 0x0000000203027211 */ /* 0x002fe400078ec0ff */
[----:B------:R-:W-:-:S03]  /*de70*/  SHF.L.U32 R3, R14, 0x1f, RZ ;  /* 0x0000001f0e037819 */ /* 0x000fc600000006ff */
[----:B------:R-:W-:-:S04]  /*de80*/  IMAD R2, R15, 0x8, R2 ;  /* 0x000000080f027824 */ /* 0x000fc800078e0202 */
[----:B------:R-:W1:Y:S02]  /*de90*/  SYNCS.PHASECHK.TRANS64.TRYWAIT P0, [R2+URZ+0x38840], R3 ;  /* 0x03884003020075a7 */ /* 0x000e64000800017f */
[----:B-1----:R-:W-:Y:S05]  /*dea0*/  @!P0 BRA `(.L_x_3516) ;  /* 0x0000002800c88947 */ /* 0x002fea0003800000 */
.L_x_3572:
[----:B------:R-:W2:Y:S02]  /*deb0*/  S2R R6, SR_TID.X ;  /* 0x0000000000067919 */ /* 0x000ea40000002100 */
        /* <DEDUP_REMOVED lines=10> */
.L_x_3517:
        /* <DEDUP_REMOVED lines=14> */
[----:B--2---:R-:W-:-:S04]  /*e040*/  LEA R6, R6, R12, 0xd ;  /* 0x0000000c06067211 */ /* 0x004fc800078e68ff */
[----:B------:R-:W-:Y:S01]  /*e050*/  R2UR UR8, R6 ;  /* 0x00000000060872ca */ /* 0x000fe200000e0000 */
[----:B---3--:R-:W-:-:S05]  /*e060*/  IMAD R8, R8, 0x40, R10 ;  /* 0x0000004008087824 */ /* 0x008fca00078e020a */
[----:B------:R-:W-:-:S07]  /*e070*/  R2UR UR11, R8 ;  /* 0x00000000080b72ca */ /* 0x000fce00000e0000 */
[----:B------:R-:W-:-:S09]  /*e080*/  UIADD3 UR8, UR8, 0x22400, URZ ;  /* 0x0002240008087890 */ /* 0x000fd2000fffe03f */
[----:B------:R2:W-:Y:S01]  /*e090*/  UTMALDG.4D [UR8], [UR4], desc[UR6] ;  /* 0x00000608040075b4 */ /* 0x0005e20008019000 */
[----:B------:R-:W3:Y:S02]  /*e0a0*/  SYNCS.PHASECHK.TRANS64.TRYWAIT P0, [R2+URZ+0x38860], R3 ;  /* 0x03886003020075a7 */ /* 0x000ee4000800017f */
[----:B--23--:R-:W-:Y:S05]  /*e0b0*/  @!P0 BRA `(.L_x_3518) ;  /* 0x0000002800588947 */ /* 0x00cfea0003800000 */
.L_x_3573:
        /* <DEDUP_REMOVED lines=8> */
.L_x_3519:
[----:B-12---:R-:W2:Y:S01]  /*e140*/  LDL R3, [R1] ;  /* 0x0000000001037983 */ /* 0x006ea20000100800 */
        /* <DEDUP_REMOVED lines=53> */
.L_x_3514:
[----:B------:R-:W-:Y:S05]  /*e4a0*/  BSYNC B2 ;  /* 0x0000000000027941 */ /* 0x000fea0003800000 */
.L_x_3513:
[----:B------:R-:W2:Y:S02]  /*e4b0*/  LDL.LU R2, [R1+0x14] ;  /* 0x0000140001027983 */ /* 0x000ea40000300800 */
[----:B--2---:R-:W-:-:S07]  /*e4c0*/  VIADD R8, R2, 0xfffffffd ;  /* 0xfffffffd02087836 */ /* 0x004fce0000000000 */
.L_x_3512:
[----:B------:R-:W-:Y:S05]  /*e4d0*/  BSYNC B1 ;  /* 0x0000000000017941 */ /* 0x000fea0003800000 */
.L_x_3511:
[----:B------:R-:W-:-:S05]  /*e4e0*/  IMAD.MOV R2, RZ, RZ, -R11 ;  /* 0x000000ffff027224 */ /* 0x000fca00078e0a0b */
[----:B------:R-:W-:-:S13]  /*e4f0*/  ISETP.NE.AND P0, PT, R9, R2, PT ;  /* 0x000000020900720c */ /* 0x000fda0003f05270 */
[----:B------:R-:W-:Y:S05]  /*e500*/  @!P0 BRA `(.L_x_3510) ;  /* 0x0000001000388947 */ /* 0x000fea0003800000 */
.L_x_3534:
[----:B------:R-:W2:Y:S04]  /*e510*/  LDL.LU R3, [R1] ;  /* 0x0000000001037983 */ /* 0x000ea80000300800 */
[----:B------:R-:W3:Y:S01]  /*e520*/  LDL.LU R2, [R1+0x4] ;  /* 0x0000040001027983 */ /* 0x000ee20000300800 */
[----:B------:R-:W-:Y:S05]  /*e530*/  YIELD ;  /* 0x0000000000007946 */ /* 0x000fea0003800000 */
[----:B------:R-:W-:Y:S01]  /*e540*/  BSSY B1, `(.L_x_3520) ;  /* 0x0000081000017945 */ /* 0x000fe20003800000 */
[----:B--2---:R-:W-:-:S04]  /*e550*/  IADD3 R9, R3, 0x1, RZ ;  /* 0x0000000103097810 */ /* 0x004fc80007ffe0ff */
[----:B------:R-:W-:-:S04]  /*e560*/  ISETP.NE.AND P0, PT, R9, 0x2, PT ;  /* 0x000000020900780c */ /* 0x000fc80003f05270 */
[----:B------:R-:W-:Y:S02]  /*e570*/  SEL R10, RZ, 0x1, P0 ;  /* 0x00000001ff0a7807 */ /* 0x000fe40000000000 */
[----:B------:R-:W-:Y:S02]  /*e580*/  SEL R9, R9, RZ, P0 ;  /* 0x000000ff09097207 */ /* 0x000fe40000000000 */
[----:B---3--:R-:W-:Y:S01]  /*e590*/  LOP3.LUT R10, R2, R10, RZ, 0x3c, !PT ;  /* 0x0000000a020a7212 */ /* 0x008fe200078e3cff */
[----:B-1----:R-:W-:Y:S06]  /*e5a0*/  @!P6 BRA `(.L_x_3521) ;  /* 0x0000000400e8e947 */ /* 0x002fec0003800000 */
[----:B------:R-:W-:Y:S01]  /*e5b0*/  ISETP.NE.U32.AND P0, PT, RZ, UR38, PT ;  /* 0x00000026ff007c0c */ /* 0x000fe2000bf05070 */
[----:B------:R-:W-:-:S03]  /*e5c0*/  IMAD.MOV.U32 R12, RZ, RZ, R8 ;  /* 0x000000ffff0c7224 */ /* 0x000fc600078e0008 */
[----:B------:R-:W-:-:S13]  /*e5d0*/  ISETP.NE.AND.EX P0, PT, RZ, UR39, PT, P0 ;  /* 0x00000027ff007c0c */ /* 0x000fda000bf05300 */
[----:B------:R-:W-:Y:S05]  /*e5e0*/  @!P0 BRA `(.L_x_3522) ;  /* 0x0000000000488947 */ /* 0x000fea0003800000 */
[----:B------:R-:W1:Y:S01]  /*e5f0*/  LDC R12, c[0x0][0x41c] ;  /* 0x00010700ff0c7b82 */ /* 0x000e620000000800 */
[----:B------:R-:W-:Y:S01]  /*e600*/  IMAD.MOV.U32 R11, RZ, RZ, R8 ;  /* 0x000000ffff0b7224 */ /* 0x000fe200078e0008 */
        /* <DEDUP_REMOVED lines=11> */
[----:B------:R-:W-:-:S04]  /*e6c0*/  LEA R6, P0, R2, UR38, 0x2 ;  /* 0x0000002602067c11 */ /* 0x000fc8000f8010ff */
[----:B------:R-:W-:Y:S01]  /*e6d0*/  LEA.HI.X R7, R2, UR39, R3, 0x2, P0 ;  /* 0x0000002702077c11 */ /* 0x000fe200080f1403 */
[----:B------:R-:W-:-:S04]  /*e6e0*/  IMAD.MOV R3, RZ, RZ, -R11 ;  /* 0x000000ffff037224 */ /* 0x000fc800078e0a0b */
[----:B------:R-:W-:Y:S01]  /*e6f0*/  IMAD R12, R12, R3, R8 ;  /* 0x000000030c0c7224 */ /* 0x000fe200078e0208 */
[----:B------:R1:W5:Y:S06]  /*e700*/  LDG.E R7, desc[UR4][R6.64] ;  /* 0x0000000406077981 */ /* 0x00036c000c1e1900 */
.L_x_3522:
[----:B------:R-:W2:Y:S01]  /*e710*/  S2R R3, SR_CgaCtaId ;  /* 0x0000000000037919 */ /* 0x000ea20000008800 */
[----:B------:R-:W-:-:S04]  /*e720*/  MOV R2, 0x400 ;  /* 0x0000040000027802 */ /* 0x000fc80000000f00 */
[----:B--2---:R-:W-:Y:S02]  /*e730*/  LEA R2, R3, R2, 0x18 ;  /* 0x0000000203027211 */ /* 0x004fe400078ec0ff */
[----:B------:R-:W-:Y:S02]  /*e740*/  SHF.L.U32 R3, R10, 0x1f, RZ ;  /* 0x0000001f0a037819 */ /* 0x000fe400000006ff */
[----:B------:R-:W-:-:S04]  /*e750*/  LEA R2, R9, R2, 0x3 ;  /* 0x0000000209027211 */ /* 0x000fc800078e18ff */
[----:B------:R-:W2:Y:S02]  /*e760*/  SYNCS.PHASECHK.TRANS64.TRYWAIT P0, [R2+URZ+0x38840], R3 ;  /* 0x03884003020075a7 */ /* 0x000ea4000800017f */
[----:B--2---:R-:W-:Y:S05]  /*e770*/  @!P0 BRA `(.L_x_3523) ;  /* 0x0000002000bc8947 */ /* 0x004fea0003800000 */
.L_x_3574:
        /* <DEDUP_REMOVED lines=11> */
.L_x_3524:
        /* <DEDUP_REMOVED lines=21> */
.L_x_3575:
        /* <DEDUP_REMOVED lines=8> */
.L_x_3526:
        /* <DEDUP_REMOVED lines=53> */
.L_x_3521:
[----:B------:R-:W-:Y:S05]  /*ed50*/  BSYNC B1 ;  /* 0x0000000000017941 */ /* 0x000fea0003800000 */
.L_x_3520:
        /* <DEDUP_REMOVED lines=9> */
[----:B------:R-:W-:Y:S01]  /*edf0*/  ISETP.NE.U32.AND P0, PT, RZ, UR38, PT ;  /* 0x00000026ff007c0c */ /* 0x000fe2000bf05070 */
[----:B------:R-:W-:-:S03]  /*ee00*/  VIADD R9, R8, 0xffffffff ;  /* 0xffffffff08097836 */ /* 0x000fc60000000000 */
[----:B------:R-:W-:-:S13]  /*ee10*/  ISETP.NE.AND.EX P0, PT, RZ, UR39, PT, P0 ;  /* 0x00000027ff007c0c */ /* 0x000fda000bf05300 */
[----:B------:R-:W-:Y:S05]  /*ee20*/  @!P0 BRA `(.L_x_3529) ;  /* 0x0000000000448947 */ /* 0x000fea0003800000 */
[----:B------:R-:W2:Y:S01]  /*ee30*/  LDC R6, c[0x0][0x41c] ;  /* 0x00010700ff067b82 */ /* 0x000ea20000000800 */
[----:B------:R-:W-:Y:S01]  /*ee40*/  IMAD R7, R5, UR46, RZ ;  /* 0x0000002e05077c24 */ /* 0x000fe2000f8e02ff */
[----:B------:R-:W-:Y:S01]  /*ee50*/  ULDC.64 UR4, c[0x0][0x208] ;  /* 0x0000820000047ab9 */ /* 0x000fe20000000a00 */
[----:B--2---:R-:W-:-:S13]  /*ee60*/  ISETP.NE.AND P0, PT, R6, 0x1, PT ;  /* 0x000000010600780c */ /* 0x004fda0003f05270 */
[----:B------:R-:W2:Y:S02]  /*ee70*/  @P0 LDC.64 R2, c[0x0][0x420] ;  /* 0x00010800ff020b82 */ /* 0x000ea40000000a00 */
[----:B--2---:R-:W-:-:S04]  /*ee80*/  @P0 IMAD.HI.U32 R10, R9, R2, RZ ;  /* 0x00000002090a0227 */ /* 0x004fc800078e00ff */
[----:B------:R-:W-:Y:S01]  /*ee90*/  IMAD.MOV.U32 R2, RZ, RZ, R9 ;  /* 0x000000ffff027224 */ /* 0x000fe200078e0009 */
[----:B------:R-:W-:-:S05]  /*eea0*/  @P0 SHF.R.U32.HI R2, RZ, R3, R10 ;  /* 0x00000003ff020219 */ /* 0x000fca000001160a */
[----:B------:R-:W-:-:S04]  /*eeb0*/  IMAD.MOV R3, RZ, RZ, -R2 ;  /* 0x000000ffff037224 */ /* 0x000fc800078e0a02 */
[----:B------:R-:W-:Y:S01]  /*eec0*/  IMAD R9, R6, R3, R9 ;  /* 0x0000000306097224 */ /* 0x000fe200078e0209 */
[--C-:B------:R-:W-:Y:S01]  /*eed0*/  SHF.R.S32.HI R3, RZ, 0x1f, R2.reuse ;  /* 0x0000001fff037819 */ /* 0x100fe20000011402 */
[C---:B------:R-:W-:Y:S02]  /*eee0*/  IMAD R6, R0.reuse, UR47, R7 ;  /* 0x0000002f00067c24 */ /* 0x040fe4000f8e0207 */
[----:B------:R-:W-:-:S04]  /*eef0*/  IMAD.WIDE.U32 R2, R0, UR46, R2 ;  /* 0x0000002e00027c25 */ /* 0x000fc8000f8e0002 */
[----:B------:R-:W-:Y:S01]  /*ef00*/  IMAD.IADD R3, R6, 0x1, R3 ;  /* 0x0000000106037824 */ /* 0x000fe200078e0203 */
[----:B------:R-:W-:-:S04]  /*ef10*/  LEA R6, P0, R2, UR38, 0x2 ;  /* 0x0000002602067c11 */ /* 0x000fc8000f8010ff */
[----:B------:R-:W-:-:S06]  /*ef20*/  LEA.HI.X R7, R2, UR39, R3, 0x2, P0 ;  /* 0x0000002702077c11 */ /* 0x000fcc00080f1403 */
[----:B------:R2:W5:Y:S03]  /*ef30*/  LDG.E R7, desc[UR4][R6.64] ;  /* 0x0000000406077981 */ /* 0x000566000c1e1900 */
.L_x_3529:
[----:B------:R-:W3:Y:S01]  /*ef40*/  S2R R3, SR_CgaCtaId ;  /* 0x0000000000037919 */ /* 0x000ee20000008800 */
[----:B------:R-:W-:-:S04]  /*ef50*/  MOV R2, 0x400 ;  /* 0x0000040000027802 */ /* 0x000fc80000000f00 */
[----:B---3--:R-:W-:Y:S02]  /*ef60*/  LEA R2, R3, R2, 0x18 ;  /* 0x0000000203027211 */ /* 0x008fe400078ec0ff */
[----:B------:R-:W-:-:S03]  /*ef70*/  SHF.L.U32 R3, R11, 0x1f, RZ ;  /* 0x0000001f0b037819 */ /* 0x000fc600000006ff */
[----:B------:R-:W-:-:S04]  /*ef80*/  IMAD R2, R12, 0x8, R2 ;  /* 0x000000080c027824 */ /* 0x000fc800078e0202 */
[----:B------:R-:W3:Y:S02]  /*ef90*/  SYNCS.PHASECHK.TRANS64.TRYWAIT P0, [R2+URZ+0x38840], R3 ;  /* 0x03884003020075a7 */ /* 0x000ee4000800017f */
[----:B---3--:R-:W-:Y:S05]  /*efa0*/  @!P0 BRA `(.L_x_3530) ;  /* 0x0000001800d88947 */ /* 0x008fea0003800000 */
.L_x_3576:
        /* <DEDUP_REMOVED lines=11> */
.L_x_3531:
        /* <DEDUP_REMOVED lines=22> */
.L_x_3577:
        /* <DEDUP_REMOVED lines=8> */
.L_x_3533:
        /* <DEDUP_REMOVED lines=54> */
.L_x_3528:
[----:B------:R-:W-:Y:S05]  /*f5a0*/  BSYNC B1 ;  /* 0x0000000000017941 */ /* 0x000fea0003800000 */
.L_x_3527:
[C---:B------:R-:W-:Y:S01]  /*f5b0*/  ISETP.GT.AND P0, PT, R8.reuse, 0x1, PT ;  /* 0x000000010800780c */ /* 0x040fe20003f04270 */
[----:B------:R-:W-:-:S05]  /*f5c0*/  VIADD R2, R8, 0xfffffffe ;  /* 0xfffffffe08027836 */ /* 0x000fca0000000000 */
[----:B------:R-:W-:-:S07]  /*f5d0*/  MOV R8, R2 ;  /* 0x0000000200087202 */ /* 0x000fce0000000f00 */
[----:B------:R-:W-:Y:S05]  /*f5e0*/  @P0 BRA `(.L_x_3534) ;  /* 0xffffffec00c80947 */ /* 0x000fea000383ffff */
.L_x_3510:
[----:B------:R-:W-:Y:S05]  /*f5f0*/  BSYNC B0 ;  /* 0x0000000000007941 */ /* 0x000fea0003800000 */
.L_x_3509:
        /* <DEDUP_REMOVED lines=11> */
[----:B--2---:R-:W2:Y:S01]  /*f6b0*/  LDL R2, [R1+0x30] ;  /* 0x0000300001027983 */ /* 0x004ea20000100800 */
[----:B------:R-:W-:Y:S01]  /*f6c0*/  VOTEU.ANY UR4, UPT, PT ;  /* 0x0000000000047886 */ /* 0x000fe200038e0100 */
[----:B------:R-:W-:Y:S01]  /*f6d0*/  ULDC.64 UR6, c[0x0][0x208] ;  /* 0x0000820000067ab9 */ /* 0x000fe20000000a00 */
[----:B------:R-:W3:Y:S01]  /*f6e0*/  FLO.U32 R4, UR4 ;  /* 0x0000000400047d00 */ /* 0x000ee200080e0000 */
[----:B------:R-:W3:Y:S07]  /*f6f0*/  S2R R7, SR_LANEID ;  /* 0x0000000000077919 */ /* 0x000eee0000000000 */
[----:B------:R-:W4:Y:S01]  /*f700*/  POPC R5, UR4 ;  /* 0x0000000400057d09 */ /* 0x000f220008000000 */
[----:B---3--:R-:W-:-:S02]  /*f710*/  ISETP.EQ.U32.AND P0, PT, R4, R7, PT ;  /* 0x000000070400720c */ /* 0x008fc40003f02070 */
[----:B--2---:R-:W-:Y:S02]  /*f720*/  R2UR UR5, R2 ;  /* 0x00000000020572ca */ /* 0x004fe400000e0000 */
[----:B------:R-:W4:Y:S09]  /*f730*/  LDC.64 R2, c[0x0][0xd38] ;  /* 0x00034e00ff027b82 */ /* 0x000f320000000a00 */
[----:B----4-:R-:W2:Y:S01]  /*f740*/  @P0 ATOMG.E.ADD.STRONG.GPU PT, R3, desc[UR6][R2.64], R5 ;  /* 0x00000005020309a8 */ /* 0x010ea200081ee1c6 */
[----:B------:R-:W3:Y:S02]  /*f750*/  S2R R6, SR_LTMASK ;  /* 0x0000000000067919 */ /* 0x000ee40000003900 */
[----:B---3--:R-:W-:-:S04]  /*f760*/  LOP3.LUT R6, R6, UR4, RZ, 0xc0, !PT ;  /* 0x0000000406067c12 */ /* 0x008fc8000f8ec0ff */
[----:B------:R-:W3:Y:S01]  /*f770*/  POPC R7, R6 ;  /* 0x0000000600077309 */ /* 0x000ee20000000000 */
[----:B--2---:R-:W3:Y:S02]  /*f780*/  SHFL.IDX PT, R4, R3, R4, 0x1f ;  /* 0x00001f0403047589 */ /* 0x004ee400000e0000 */
[----:B---3--:R-:W-:-:S07]  /*f790*/  IADD3 R16, R4, UR5, R7 ;  /* 0x0000000504107c10 */ /* 0x008fce000fffe007 */
.L_x_3536:
[----:B------:R-:W-:Y:S05]  /*f7a0*/  BSYNC B0 ;  /* 0x0000000000007941 */ /* 0x000fea0003800000 */
.L_x_3535:
[----:B--2---:R-:W2:Y:S02]  /*f7b0*/  LDL.LU R2, [R1+0x4] ;  /* 0x0000040001027983 */ /* 0x004ea40000300800 */
[----:B--2---:R-:W-:-:S05]  /*f7c0*/  LOP3.LUT R2, R2, R0, RZ, 0x3c, !PT ;  /* 0x0000000002027212 */ /* 0x004fca00078e3cff */
[----:B------:R2:W-:Y:S02]  /*f7d0*/  STL [R1+0x4], R2 ;  /* 0x0000040201007387 */ /* 0x0005e40000100800 */
.L_x_3491:
[----:B------:R-:W-:Y:S05]  /*f7e0*/  BSYNC B6 ;  /* 0x0000000000067941 */ /* 0x000fea0003800000 */
.L_x_3489:
[----:B------:R-:W-:-:S03]  /*f7f0*/  UMOV UR4, 0xffffffff ;  /* 0xffffffff00047882 */ /* 0x000fc60000000000 */
[----:B------:R-:W-:Y:S05]  /*f800*/  BRA.DIV UR4, `(.L_x_3537) ;  /* 0x0000001204e87947 */ /* 0x000fea000b800000 */
[----:B------:R3:W4:Y:S04]  /*f810*/  SHFL.IDX PT, R4, R16, RZ, 0x1f ;  /* 0x00001fff10047589 */ /* 0x00072800000e0000 */
[----:B------:R3:W0:Y:S02]  /*f820*/  SHFL.IDX PT, R5, R16, 0x1, 0x1f ;  /* 0x00201f0010057f89 */ /* 0x00062400000e0000 */
.L_x_3581:
        /* <DEDUP_REMOVED lines=10> */
[----:B--2---:R-:W0:Y:S01]  /*f8d0*/  LDC.64 R2, c[0x0][0xd58] ;  /* 0x00035600ff027b82 */ /* 0x004e220000000a00 */
[----:B------:R-:W-:Y:S01]  /*f8e0*/  ULDC.64 UR4, c[0x0][0x208] ;  /* 0x0000820000047ab9 */ /* 0x000fe20000000a00 */
[----:B0-----:R-:W-:-:S05]  /*f8f0*/  IMAD.WIDE R2, R7, 0x4, R2 ;  /* 0x0000000407027825 */ /* 0x001fca00078e0202 */
[----:B------:R0:W5:Y:S02]  /*f900*/  LDG.E R17, desc[UR4][R2.64] ;  /* 0x0000000402117981 */ /* 0x000164000c1e1900 */
.L_x_3539:
[----:B------:R-:W-:Y:S05]  /*f910*/  BSYNC B0 ;  /* 0x0000000000007941 */ /* 0x000fea0003800000 */
.L_x_3538:
        /* <DEDUP_REMOVED lines=23> */
.L_x_3589:
[----:B------:R-:W-:Y:S02]  /*fa90*/  ULDC UR4, c[0x0][0xd10] ;  /* 0x0003440000047ab9 */ /* 0x000fe40000000800 */
[----:B---3--:R-:W-:-:S04]  /*faa0*/  IMAD.U32 R16, RZ, RZ, UR4 ;  /* 0x00000004ff107e24 */ /* 0x008fc8000f8e00ff */
[----:B--2---:R-:W-:-:S04]  /*fab0*/  IMAD R2, R14, R16, RZ ;  /* 0x000000100e027224 */ /* 0x004fc800078e02ff */
[----:B------:R-:W-:-:S05]  /*fac0*/  IMAD.IADD R5, R5, 0x1, R2 ;  /* 0x0000000105057824 */ /* 0x000fca00078e0202 */
[----:B----4-:R-:W-:-:S13]  /*fad0*/  ISETP.GT.AND P0, PT, R5, R4, PT ;  /* 0x000000040500720c */ /* 0x010fda0003f04270 */
[----:B------:R-:W-:Y:S05]  /*fae0*/  @P0 BRA `(.L_x_3541) ;  /* 0x0000000000b80947 */ /* 0x000fea0003800000 */
[----:B------:R-:W2:Y:S02]  /*faf0*/  LDC R0, c[0x0][0xd14] ;  /* 0x00034500ff007b82 */ /* 0x000ea40000000800 */
.L_x_3546:
[----:B------:R-:W-:-:S04]  /*fb00*/  IADD3 R19, R19, 0x1f, RZ ;  /* 0x0000001f13137810 */ /* 0x000fc80007ffe0ff */
[----:B--2---:R-:W-:-:S13]  /*fb10*/  ISETP.GE.AND P0, PT, R19, R0, PT ;  /* 0x000000001300720c */ /* 0x004fda0003f06270 */
[----:B------:R-:W-:Y:S05]  /*fb20*/  @P0 BRA `(.L_x_3542) ;  /* 0x0000000400600947 */ /* 0x000fea0003800000 */
[----:B------:R-:W2:Y:S01]  /*fb30*/  S2R R2, SR_TID.X ;  /* 0x0000000000027919 */ /* 0x000ea20000002100 */
[----:B------:R-:W-:Y:S01]  /*fb40*/  BSSY B0, `(.L_x_3543) ;  /* 0x000000b000007945 */ /* 0x000fe20003800000 */
[----:B------:R-:W-:Y:S01]  /*fb50*/  IMAD.MOV.U32 R17, RZ, RZ, RZ ;  /* 0x000000ffff117224 */ /* 0x000fe200078e00ff */
[----:B--2---:R-:W-:-:S04]  /*fb60*/  LOP3.LUT R8, R2, 0x1f, RZ, 0xc0, !PT ;  /* 0x0000001f02087812 */ /* 0x004fc800078ec0ff */
        /* <DEDUP_REMOVED lines=8> */
.L_x_3544:
[----:B------:R-:W-:Y:S05]  /*fbf0*/  BSYNC B0 ;  /* 0x0000000000007941 */ /* 0x000fea0003800000 */
.L_x_3543:
[----:B------:R-:W-:-:S03]  /*fc00*/  UMOV UR4, 0xffffffff ;  /* 0xffffffff00047882 */ /* 0x000fc60000000000 */
[----:B------:R-:W-:Y:S05]  /*fc10*/  BRA.DIV UR4, `(.L_x_3545) ;  /* 0x0000001604007947 */ /* 0x000fea000b800000 */
[----:B-----5:R-:W3:Y:S01]  /*fc20*/  SHFL.UP PT, R14, R17, 0x1, RZ ;  /* 0x04200000110e7989 */ /* 0x020ee200000e00ff */
[C---:B------:R-:W-:Y:S02]  /*fc30*/  ISETP.NE.AND P0, PT, R8.reuse, RZ, PT ;  /* 0x000000ff0800720c */ /* 0x040fe40003f05270 */
[----:B------:R-:W-:Y:S02]  /*fc40*/  ISETP.GE.U32.AND P1, PT, R8, 0x2, PT ;  /* 0x000000020800780c */ /* 0x000fe40003f26070 */
[----:B---3--:R-:W-:Y:S02]  /*fc50*/  SEL R14, R14, RZ, P0 ;  /* 0x000000ff0e0e7207 */ /* 0x008fe40000000000 */
[----:B------:R-:W-:-:S03]  /*fc60*/  ISETP.GE.U32.AND P0, PT, R8, 0x4, PT ;  /* 0x000000040800780c */ /* 0x000fc60003f06070 */
[----:B------:R-:W-:-:S05]  /*fc70*/  IMAD.IADD R13, R17, 0x1, R14 ;  /* 0x00000001110d7824 */ /* 0x000fca00078e020e */
[----:B------:R-:W2:Y:S02]  /*fc80*/  SHFL.UP PT, R14, R13, 0x2, RZ ;  /* 0x044000000d0e7989 */ /* 0x000ea400000e00ff */
        /* <DEDUP_REMOVED lines=14> */
.L_x_3597:
[----:B------:R-:W-:Y:S02]  /*fd70*/  ULDC UR4, c[0x0][0xd10] ;  /* 0x0003440000047ab9 */ /* 0x000fe40000000800 */
[----:B------:R-:W-:-:S04]  /*fd80*/  IMAD.U32 R16, RZ, RZ, UR4 ;  /* 0x00000004ff107e24 */ /* 0x000fc8000f8e00ff */
[----:B--2---:R-:W-:-:S04]  /*fd90*/  IMAD R2, R14, R16, RZ ;  /* 0x000000100e027224 */ /* 0x004fc800078e02ff */
[----:B------:R-:W-:-:S05]  /*fda0*/  IMAD.IADD R5, R2, 0x1, R5 ;  /* 0x0000000102057824 */ /* 0x000fca00078e0205 */
[----:B------:R-:W-:-:S13]  /*fdb0*/  ISETP.GT.AND P0, PT, R5, R4, PT ;  /* 0x000000040500720c */ /* 0x000fda0003f04270 */
[----:B------:R-:W-:Y:S05]  /*fdc0*/  @!P0 BRA `(.L_x_3546) ;  /* 0xfffffffc004c8947 */ /* 0x000fea000383ffff */
.L_x_3541:
        /* <DEDUP_REMOVED lines=8> */
.L_x_3601:
[----:B------:R-:W-:Y:S01]  /*fe50*/  ISETP.NE.AND P0, PT, R6, RZ, PT ;  /* 0x000000ff0600720c */ /* 0x000fe20003f05270 */
[----:B------:R-:W-:-:S12]  /*fe60*/  IMAD.MOV.U32 R14, RZ, RZ, RZ ;  /* 0x000000ffff0e7224 */ /* 0x000fd800078e00ff */
[----:B------:R-:W-:Y:S05]  /*fe70*/  @!P0 BRA `(.L_x_3548) ;  /* 0x0000000000108947 */ /* 0x000fea0003800000 */
[----:B------:R-:W-:Y:S01]  /*fe80*/  UMOV UR4, 0xffffffff ;  /* 0xffffffff00047882 */ /* 0x000fe20000000000 */
[----:B-1----:R-:W-:Y:S02]  /*fe90*/  IADD3 R12, R5, -0x1, RZ ;  /* 0xffffffff050c7810 */ /* 0x002fe40007ffe0ff */
[----:B------:R-:W-:Y:S05]  /*fea0*/  BRA.DIV UR4, `(.L_x_3549) ;  /* 0x0000001604747947 */ /* 0x000fea000b800000 */
[----:B------:R4:W1:Y:S02]  /*feb0*/  SHFL.IDX PT, R14, R3, R12, 0x1f ;  /* 0x00001f0c030e7589 */ /* 0x00086400000e0000 */
.L_x_3548:
[----:B---3--:R-:W-:Y:S01]  /*fec0*/  IABS R6, R17 ;  /* 0x0000001100067213 */ /* 0x008fe20000000000 */
[----:B-1----:R-:W-:Y:S02]  /*fed0*/  IMAD R16, R14, R16, R2 ;  /* 0x000000100e107224 */ /* 0x002fe400078e0202 */
[----:B------:R-:W-:Y:S01]  /*fee0*/  IMAD.MOV.U32 R2, RZ, RZ, RZ ;  /* 0x000000ffff027224 */ /* 0x000fe200078e00ff */
[----:B------:R-:W1:Y:S01]  /*fef0*/  I2F.RP R7, R6 ;  /* 0x0000000600077306 */ /* 0x000e620000209400 */
[----:B------:R-:W-:-:S07]  /*ff00*/  IMAD.IADD R19, R5, 0x1, R19 ;  /* 0x0000000105137824 */ /* 0x000fce00078e0213 */
[----:B-1----:R-:W1:Y:S02]  /*ff10*/  MUFU.RCP R7, R7 ;  /* 0x0000000700077308 */ /* 0x002e640000001000 */
[----:B-1----:R-:W-:-:S06]  /*ff20*/  VIADD R8, R7, 0xffffffe ;  /* 0x0ffffffe07087836 */ /* 0x002fcc0000000000 */
[----:B0---4-:R-:W0:Y:S02]  /*ff30*/  F2I.FTZ.U32.TRUNC.NTZ R3, R8 ;  /* 0x0000000800037305 */ /* 0x011e24000021f000 */
[----:B0-----:R-:W-:-:S04]  /*ff40*/  IMAD.MOV R9, RZ, RZ, -R3 ;  /* 0x000000ffff097224 */ /* 0x001fc800078e0a03 */
[----:B------:R-:W-:-:S04]  /*ff50*/  IMAD R9, R9, R6, RZ ;  /* 0x0000000609097224 */ /* 0x000fc800078e02ff */
[----:B------:R-:W-:Y:S01]  /*ff60*/  IMAD.HI.U32 R3, R3, R9, R2 ;  /* 0x0000000903037227 */ /* 0x000fe200078e0002 */
[----:B------:R-:W-:-:S03]  /*ff70*/  IABS R9, R17 ;  /* 0x0000001100097213 */ /* 0x000fc60000000000 */
[----:B------:R-:W-:Y:S02]  /*ff80*/  IMAD.IADD R2, R4, 0x1, -R16 ;  /* 0x0000000104027824 */ /* 0x000fe400078e0a10 */
[----:B------:R-:W-:-:S03]  /*ff90*/  IMAD.MOV R7, RZ, RZ, -R9 ;  /* 0x000000ffff077224 */ /* 0x000fc600078e0a09 */
[----:B------:R-:W-:-:S05]  /*ffa0*/  IABS R4, R2 ;  /* 0x0000000200047213 */ /* 0x000fca0000000000 */
[----:B------:R-:W-:-:S04]  /*ffb0*/  IMAD.HI.U32 R3, R3, R4, RZ ;  /* 0x0000000403037227 */ /* 0x000fc800078e00ff */
[----:B------:R-:W-:Y:S01]  /*ffc0*/  IMAD R7, R3, R7, R4 ;  /* 0x0000000703077224 */ /* 0x000fe200078e0204 */
[----:B------:R-:W-:-:S04]  /*ffd0*/  LOP3.LUT R4, R2, R17, RZ, 0x3c, !PT ;  /* 0x0000001102047212 */ /* 0x000fc800078e3cff */
        /* <DEDUP_REMOVED lines=8> */
[----:B------:R-:W-:-:S04]  /*10060*/  @!P0 LOP3.LUT R3, RZ, R17, RZ, 0x33, !PT ;  /* 0x00000011ff038212 */ /* 0x000fc800078e33ff */
[----:B------:R-:W-:Y:S01]  /*10070*/  MOV R18, R3 ;  /* 0x0000000300127202 */ /* 0x000fe20000000f00 */
[----:B------:R-:W-:-:S04]  /*10080*/  IMAD.MOV R4, RZ, RZ, -R3 ;  /* 0x000000ffff047224 */ /* 0x000fc800078e0a03 */
[----:B------:R-:W-:Y:S01]  /*10090*/  IMAD R17, R17, R4, R2 ;  /* 0x0000000411117224 */ /* 0x000fe200078e0202 */
[----:B------:R-:W-:Y:S06]  /*100a0*/  BRA `(.L_x_3550) ;  /* 0x00000000001c7947 */ /* 0x000fec0003800000 */
.L_x_3542:
[----:B------:R-:W-:Y:S01]  /*100b0*/  UMOV UR4, URZ ;  /* 0x0000003f00047c82 */ /* 0x000fe20008000000 */
[----:B------:R-:W-:Y:S01]  /*100c0*/  UMOV UR5, URZ ;  /* 0x0000003f00057c82 */ /* 0x000fe20008000000 */
[----:B------:R-:W-:Y:S01]  /*100d0*/  ULDC UR6, c[0x0][0xd14] ;  /* 0x0003450000067ab9 */ /* 0x000fe20000000800 */
[----:B------:R-:W-:Y:S02]  /*100e0*/  IMAD.MOV.U32 R16, RZ, RZ, R4 ;  /* 0x000000ffff107224 */ /* 0x000fe400078e0004 */
[----:B------:R-:W-:Y:S02]  /*100f0*/  IMAD.U32 R17, RZ, RZ, UR4 ;  /* 0x00000004ff117e24 */ /* 0x000fe4000f8e00ff */
[----:B------:R-:W-:Y:S02]  /*10100*/  IMAD.U32 R18, RZ, RZ, UR5 ;  /* 0x00000005ff127e24 */ /* 0x000fe4000f8e00ff */
[----:B------:R-:W-:-:S07]  /*10110*/  IMAD.U32 R19, RZ, RZ, UR6 ;  /* 0x00000006ff137e24 */ /* 0x000fce000f8e00ff */
.L_x_3550:
[----:B------:R-:W3:Y:S01]  /*10120*/  S2R R2, SR_TID.X ;  /* 0x0000000000027919 */ /* 0x000ee20000002100 */
[----:B------:R-:W-:Y:S05]  /*10130*/  WARPSYNC.ALL ;  /* 0x0000000000007948 */ /* 0x000fea0003800000 */
[----:B------:R-:W-:Y:S01]  /*10140*/  BAR.SYNC.DEFER_BLOCKING 0x4, 0x120 ;  /* 0x0104800000007b1d */ /* 0x000fe20000010000 */
[----:B---3--:R-:W-:-:S04]  /*10150*/  LOP3.LUT R2, R2, 0x1f, RZ, 0xc0, !PT ;  /* 0x0000001f02027812 */ /* 0x008fc800078ec0ff */
[----:B------:R-:W-:-:S13]  /*10160*/  ISETP.NE.AND P0, PT, R2, RZ, PT ;  /* 0x000000ff0200720c */ /* 0x000fda0003f05270 */
[----:B0-----:R-:W0:Y:S01]  /*10170*/  @!P0 S2R R3, SR_CgaCtaId ;  /* 0x0000000000038919 */ /* 0x001e220000008800 */
[----:B------:R-:W-:-:S04]  /*10180*/  @!P0 MOV R2, 0x400 ;  /* 0x0000040000028802 */ /* 0x000fc80000000f00 */
[----:B0-----:R-:W-:-:S05]  /*10190*/  @!P0 LEA R2, R3, R2, 0x18 ;  /* 0x0000000203028211 */ /* 0x001fca00078ec0ff */
[----:B------:R3:W-:Y:S01]  /*101a0*/  @!P0 STS.128 [R2+0x388d0], R16 ;  /* 0x0388d01002008388 */ /* 0x0007e20000000c00 */
[----:B------:R-:W-:Y:S06]  /*101b0*/  BAR.ARV 0x5, 0x120 ;  /* 0x0144800000007b1d */ /* 0x000fec0000002000 */
[----:B------:R-:W-:-:S13]  /*101c0*/  ISETP.GE.AND P0, PT, R19, R0, PT ;  /* 0x000000001300720c */ /* 0x000fda0003f06270 */
[----:B------:R-:W-:Y:S05]  /*101d0*/  @!P0 BRA `(.L_x_3551) ;  /* 0xffffffbc00688947 */ /* 0x000fea000383ffff */
.L_x_3487:
[----:B0-----:R-:W4:Y:S01]  /*101e0*/  LDL R0, [R1+0x2c] ;  /* 0x00002c0001007983 */ /* 0x001f220000100800 */
[----:B------:R-:W0:Y:S01]  /*101f0*/  S2R R3, SR_CgaCtaId ;  /* 0x0000000000037919 */ /* 0x000e220000008800 */
[----:B----4-:R-:W-:Y:S02]  /*10200*/  R2UR UR4, R0 ;  /* 0x00000000000472ca */ /* 0x010fe400000e0000 */
[----:B------:R-:W-:-:S04]  /*10210*/  MOV R0, 0x400 ;  /* 0x0000040000007802 */ /* 0x000fc80000000f00 */
[----:B0-----:R-:W-:-:S07]  /*10220*/  LEA R0, R3, R0, 0x18 ;  /* 0x0000000003007211 */ /* 0x001fce00078ec0ff */
[----:B------:R-:W-:-:S04]  /*10230*/  UIADD3 UR4, UR4, 0x1, URZ ;  /* 0x0000000104047890 */ /* 0x000fc8000fffe03f */
[----:B------:R-:W-:-:S04]  /*10240*/  ULEA.HI UR5, UR4, UR4, URZ, 0x1 ;  /* 0x0000000404057291 */ /* 0x000fc8000f8f083f */
[----:B------:R-:W-:-:S04]  /*10250*/  ULOP3.LUT UR5, UR5, 0xfffffffe, URZ, 0xc0, !UPT ;  /* 0xfffffffe05057892 */ /* 0x000fc8000f8ec03f */
[----:B------:R-:W-:-:S06]  /*10260*/  UIADD3 UR5, UR4, -UR5, URZ ;  /* 0x8000000504057290 */ /* 0x000fcc000fffe03f */
[----:B------:R-:W-:-:S05]  /*10270*/  IMAD.U32 R3, RZ, RZ, UR5 ;  /* 0x00000005ff037e24 */ /* 0x000fca000f8e00ff */
[----:B------:R-:W-:-:S04]  /*10280*/  SHF.L.U32 R3, R3, 0x1f, RZ ;  /* 0x0000001f03037819 */ /* 0x000fc800000006ff */
[----:B------:R-:W0:Y:S02]  /*10290*/  SYNCS.PHASECHK.TRANS64.TRYWAIT P0, [R0+URZ+0x38820], R3 ;  /* 0x03882003000075a7 */ /* 0x000e24000800017f */
[----:B0-----:R-:W-:Y:S05]  /*102a0*/  @!P0 BRA `(.L_x_3552) ;  /* 0x0000001000988947 */ /* 0x001fea0003800000 */
.L_x_3604:
[----:B------:R-:W-:-:S03]  /*102b0*/  UMOV UR4, 0xffffffff ;  /* 0xffffffff00047882 */ /* 0x000fc60000000000 */
[----:B------:R-:W-:Y:S05]  /*102c0*/  BRA.DIV UR4, `(.L_x_3553) ;  /* 0x0000001204a47947 */ /* 0x000fea000b800000 */
[----:B---3--:R-:W3:Y:S02]  /*102d0*/  S2R R2, SR_TID.X ;  /* 0x0000000000027919 */ /* 0x008ee40000002100 */
[----:B---3--:R-:W-:-:S04]  /*102e0*/  SHF.R.U32.HI R2, RZ, 0x5, R2 ;  /* 0x00000005ff027819 */ /* 0x008fc80000011602 */
[----:B------:R-:W-:-:S05]  /*102f0*/  LOP3.LUT R2, R2, 0x3, RZ, 0xc0, !PT ;  /* 0x0000000302027812 */ /* 0x000fca00078ec0ff */
[----:B------:R3:W4:Y:S02]  /*10300*/  SHFL.IDX PT, R14, R2, RZ, 0x1f ;  /* 0x00001fff020e7589 */ /* 0x00072400000e0000 */
.L_x_3607:
[----:B----4-:R-:W-:Y:S01]  /*10310*/  ISETP.NE.AND P0, PT, R14, RZ, PT ;  /* 0x000000ff0e00720c */ /* 0x010fe20003f05270 */
[----:B------:R-:W-:-:S12]  /*10320*/  BSSY B0, `(.L_x_3554) ;  /* 0x0000020000007945 */ /* 0x000fd80003800000 */
[----:B------:R-:W-:Y:S05]  /*10330*/  @P0 BRA `(.L_x_3555) ;  /* 0x0000000000780947 */ /* 0x000fea0003800000 */
[----:B------:R-:W-:-:S03]  /*10340*/  UMOV UR4, 0xffffffff ;  /* 0xffffffff00047882 */ /* 0x000fc60000000000 */
[----:B------:R-:W-:Y:S05]  /*10350*/  BRA.DIV UR4, `(.L_x_3556) ;  /* 0x0000001204b47947 */ /* 0x000fea000b800000 */
[----:B------:R-:W-:-:S13]  /*10360*/  ELECT P6, URZ, PT ;  /* 0x00000000003f782f */ /* 0x000fda00038c0000 */
.L_x_3610:
[----:B------:R-:W-:Y:S05]  /*10370*/  @!P6 BRA `(.L_x_3555) ;  /* 0x000000000068e947 */ /* 0x000fea0003800000 */
[----:B0-----:R-:W4:Y:S04]  /*10380*/  LDL R3, [R1] ;  /* 0x0000000001037983 */ /* 0x001f280000100800 */
[----:B------:R-:W2:Y:S01]  /*10390*/  LDL.LU R7, [R1+0x4] ;  /* 0x0000040001077983 */ /* 0x000ea20000300800 */
[----:B---3--:R-:W-:-:S05]  /*103a0*/  IADD3 R2, R0, 0x38840, RZ ;  /* 0x0003884000027810 */ /* 0x008fca0007ffe0ff */
[C---:B----4-:R-:W-:Y:S02]  /*103b0*/  IMAD R6, R3.reuse, 0x8, R2 ;  /* 0x0000000803067824 */ /* 0x050fe400078e0202 */
[----:B------:R-:W-:Y:S01]  /*103c0*/  VIADD R3, R3, 0x1 ;  /* 0x0000000103037836 */ /* 0x000fe20000000000 */
[----:B--2---:R-:W-:-:S04]  /*103d0*/  SHF.L.U32 R5, R7, 0x1f, RZ ;  /* 0x0000001f07057819 */ /* 0x004fc800000006ff */
        /* <DEDUP_REMOVED lines=8> */
.L_x_3611:
[----:B------:R-:W2:Y:S01]  /*10460*/  LDL.LU R4, [R1] ;  /* 0x0000000001047983 */ /* 0x000ea20000300800 */
[----:B------:R-:W3:Y:S01]  /*10470*/  SYNCS.PHASECHK.TRANS64.TRYWAIT P0, [R7+URZ], R2 ;  /* 0x00000002070075a7 */ /* 0x000ee2000800017f */
[----:B------:R-:W-:-:S04]  /*10480*/  VIADD R0, R0, 0x38860 ;  /* 0x0003886000007836 */ /* 0x000fc80000000000 */
[----:B--2---:R-:W-:Y:S01]  /*10490*/  IMAD R4, R4, 0x8, R0 ;  /* 0x0000000804047824 */ /* 0x004fe200078e0200 */
[----:B---3--:R-:W-:Y:S06]  /*104a0*/  @!P0 BRA `(.L_x_3558) ;  /* 0x0000001000948947 */ /* 0x008fec0003800000 */
.L_x_3612:
[----:B------:R-:W3:Y:S02]  /*104b0*/  SYNCS.PHASECHK.TRANS64.TRYWAIT P0, [R4+URZ], R5 ;  /* 0x00000005040075a7 */ /* 0x000ee4000800017f */
[----:B---3--:R-:W-:Y:S05]  /*104c0*/  @!P0 BRA `(.L_x_3559) ;  /* 0x0000001000a08947 */ /* 0x008fea0003800000 */
.L_x_3613:
[----:B------:R-:W-:-:S07]  /*104d0*/  LEA R3, R3, R0, 0x3 ;  /* 0x0000000003037211 */ /* 0x000fce00078e18ff */
.L_x_3560:
[----:B----4-:R4:W0:Y:S02]  /*104e0*/  SYNCS.PHASECHK.TRANS64.TRYWAIT P0, [R3+URZ], R2 ;  /* 0x00000002030075a7 */ /* 0x010824000800017f */
[----:B0-----:R-:W-:Y:S05]  /*104f0*/  @!P0 NANOSLEEP.SYNCS 0x989680 ;  /* 0x009896800000895d */ /* 0x001fea0003900000 */
[----:B------:R-:W0:Y:S02]  /*10500*/  @!P0 SYNCS.PHASECHK.TRANS64 P0, [R3+URZ], R2 ;  /* 0x00000002030085a7 */ /* 0x000e24000800007f */
[----:B0-----:R-:W-:Y:S05]  /*10510*/  @!P0 BRA `(.L_x_3560) ;  /* 0xfffffffc00f08947 */ /* 0x001fea000383ffff */
.L_x_3555:
[----:B------:R-:W-:Y:S05]  /*10520*/  BSYNC B0 ;  /* 0x0000000000007941 */ /* 0x000fea0003800000 */
.L_x_3554:
[----:B------:R-:W-:Y:S05]  /*10530*/  EXIT ;  /* 0x000000000000794d */ /* 0x000fea0003800000 */
.L_x_3447:
[----:B0-----:R-:W-:-:S04]  /*10540*/  IMAD.U32 R3, RZ, RZ, UR37 ;  /* 0x00000025ff037e24 */ /* 0x001fc8000f8e00ff */
[----:B------:R0:W1:Y:S03]  /*10550*/  SYNCS.PHASECHK.TRANS64.TRYWAIT P1, [R3+URZ+0x38800], R4 ;  /* 0x03880004030075a7 */ /* 0x000066000802017f */
[----:B-1----:R-:W-:Y:S05]  /*10560*/  @!P1 NANOSLEEP.SYNCS 0x989680 ;  /* 0x009896800000995d */ /* 0x002fea0003900000 */
[----:B------:R-:W1:Y:S02]  /*10570*/  @!P1 SYNCS.PHASECHK.TRANS64 P1, [R3+URZ+0x38800], R4 ;  /* 0x03880004030095a7 */ /* 0x000e64000802007f */
[----:B-1----:R-:W-:Y:S05]  /*10580*/  @!P1 BRA `(.L_x_3447) ;  /* 0xfffffffc00ec9947 */ /* 0x002fea000383ffff */
[----:B------:R-:W-:Y:S05]  /*10590*/  BRA `(.L_x_3561) ;  /* 0xffffff2800cc7947 */ /* 0x000fea000383ffff */
.L_x_3451:
[----:B-1----:R1:W2:Y:S02]  /*105a0*/  SYNCS.PHASECHK.TRANS64.TRYWAIT P1, [R3+URZ+0x38830], R6 ;  /* 0x03883006030075a7 */ /* 0x0022a4000802017f */
[----:B--2---:R-:W-:Y:S05]  /*105b0*/  @!P1 NANOSLEEP.SYNCS 0x989680 ;  /* 0x009896800000995d */ /* 0x004fea0003900000 */
[----:B------:R-:W2:Y:S02]  /*105c0*/  @!P1 SYNCS.PHASECHK.TRANS64 P1, [R3+URZ+0x38830], R6 ;  /* 0x03883006030095a7 */ /* 0x000ea4000802007f */
[----:B--2---:R-:W-:Y:S05]  /*105d0*/  @!P1 BRA `(.L_x_3451) ;  /* 0xfffffffc00f09947 */ /* 0x004fea000383ffff */
[----:B------:R-:W-:Y:S05]  /*105e0*/  BRA `(.L_x_3450) ;  /* 0xffffff2800e47947 */ /* 0x000fea000383ffff */
.L_x_3452:
[----:B--2---:R-:W-:-:S04]  /*105f0*/  IMAD.U32 R5, RZ, RZ, UR37 ;  /* 0x00000025ff057e24 */ /* 0x004fc8000f8e00ff */
[----:B------:R2:W3:Y:S03]  /*10600*/  SYNCS.PHASECHK.TRANS64.TRYWAIT P1, [R5+URZ+0x38810], R4 ;  /* 0x03881004050075a7 */ /* 0x0004e6000802017f */
[----:B---3--:R-:W-:Y:S05]  /*10610*/  @!P1 NANOSLEEP.SYNCS 0x989680 ;  /* 0x009896800000995d */ /* 0x008fea0003900000 */
[----:B------:R-:W3:Y:S02]  /*10620*/  @!P1 SYNCS.PHASECHK.TRANS64 P1, [R5+URZ+0x38810], R4 ;  /* 0x03881004050095a7 */ /* 0x000ee4000802007f */
[----:B---3--:R-:W-:Y:S05]  /*10630*/  @!P1 BRA `(.L_x_3452) ;  /* 0xfffffffc00ec9947 */ /* 0x008fea000383ffff */
[----:B------:R-:W-:Y:S05]  /*10640*/  BRA `(.L_x_3562) ;  /* 0xffffff2c006c7947 */ /* 0x000fea000383ffff */
.L_x_3456:
[----:B----4-:R4:W0:Y:S02]  /*10650*/  SYNCS.PHASECHK.TRANS64.TRYWAIT P1, [R3+URZ+0x38850], R6 ;  /* 0x03885006030075a7 */ /* 0x010824000802017f */
[----:B0-----:R-:W-:Y:S05]  /*10660*/  @!P1 NANOSLEEP.SYNCS 0x989680 ;  /* 0x009896800000995d */ /* 0x001fea0003900000 */
[----:B------:R-:W0:Y:S02]  /*10670*/  @!P1 SYNCS.PHASECHK.TRANS64 P1, [R3+URZ+0x38850], R6 ;  /* 0x03885006030095a7 */ /* 0x000e24000802007f */
[----:B0-----:R-:W-:Y:S05]  /*10680*/  @!P1 BRA `(.L_x_3456) ;  /* 0xfffffffc00f09947 */ /* 0x001fea000383ffff */
[----:B------:R-:W-:Y:S05]  /*10690*/  BRA `(.L_x_3455) ;  /* 0xffffff2c00787947 */ /* 0x000fea000383ffff */
.L_x_3461:
[----:B-1----:R-:W-:-:S04]  /*106a0*/  IMAD.U32 R5, RZ, RZ, UR6 ;  /* 0x00000006ff057e24 */ /* 0x002fc8000f8e00ff */
[----:B------:R1:W2:Y:S03]  /*106b0*/  SYNCS.PHASECHK.TRANS64.TRYWAIT P3, [R5+URZ+0x38830], R4 ;  /* 0x03883004050075a7 */ /* 0x0002a6000806017f */
[----:B--2---:R-:W-:Y:S05]  /*106c0*/  @!P3 NANOSLEEP.SYNCS 0x989680 ;  /* 0x009896800000b95d */ /* 0x004fea0003900000 */
[----:B------:R-:W2:Y:S02]  /*106d0*/  @!P3 SYNCS.PHASECHK.TRANS64 P3, [R5+URZ+0x38830], R4 ;  /* 0x038830040500b5a7 */ /* 0x000ea4000806007f */
[----:B--2---:R-:W-:Y:S05]  /*106e0*/  @!P3 BRA `(.L_x_3461) ;  /* 0xfffffffc00ecb947 */ /* 0x004fea000383ffff */
[----:B------:R-:W-:Y:S05]  /*106f0*/  BRA `(.L_x_3460) ;  /* 0xffffff5000047947 */ /* 0x000fea000383ffff */
.L_x_3465:
[----:B-1----:R-:W-:-:S04]  /*10700*/  IMAD.U32 R5, RZ, RZ, UR6 ;  /* 0x00000006ff057e24 */ /* 0x002fc8000f8e00ff */
[----:B------:R1:W3:Y:S03]  /*10710*/  SYNCS.PHASECHK.TRANS64.TRYWAIT P3, [R5+URZ+0x38850], R4 ;  /* 0x03885004050075a7 */ /* 0x0002e6000806017f */
[----:B---3--:R-:W-:Y:S05]  /*10720*/  @!P3 NANOSLEEP.SYNCS 0x989680 ;  /* 0x009896800000b95d */ /* 0x008fea0003900000 */
[----:B------:R-:W3:Y:S02]  /*10730*/  @!P3 SYNCS.PHASECHK.TRANS64 P3, [R5+URZ+0x38850], R4 ;  /* 0x038850040500b5a7 */ /* 0x000ee4000806007f */
[----:B---3--:R-:W-:Y:S05]  /*10740*/  @!P3 BRA `(.L_x_3465) ;  /* 0xfffffffc00ecb947 */ /* 0x008fea000383ffff */
[----:B------:R-:W-:Y:S05]  /*10750*/  BRA `(.L_x_3464) ;  /* 0xffffff5000907947 */ /* 0x000fea000383ffff */
.L_x_3496:
        /* <DEDUP_REMOVED lines=11> */
.L_x_3564:
[----:B------:R-:W-:Y:S05]  /*10810*/  BSYNC B0 ;  /* 0x0000000000007941 */ /* 0x000fea0003800000 */
.L_x_3563:
[----:B------:R-:W-:Y:S05]  /*10820*/  BRA `(.L_x_3565) ;  /* 0xffffffc000dc7947 */ /* 0x000fea000383ffff */
.L_x_3497:
[----:B------:R-:W-:Y:S01]  /*10830*/  BSSY B0, `(.L_x_3566) ;  /* 0x0000006000007945 */ /* 0x000fe20003800000 */
[----:B------:R-:W-:-:S07]  /*10840*/  IMAD.MOV.U32 R15, RZ, RZ, -0x1 ;  /* 0xffffffffff0f7424 */ /* 0x000fce00078e00ff */
[----:B------:R-:W-:Y:S05]  /*10850*/  WARPSYNC.COLLECTIVE R15, `(.L_x_3567) ;  /* 0x000000000f0c7348 */ /* 0x000fea0003c00000 */
[----:B------:R-:W-:Y:S02]  /*10860*/  ELECT P6, UR62, PT ;  /* 0x00000000003e782f */ /* 0x000fe400038c0000 */
[----:B------:R-:W-:Y:S01]  /*10870*/  MOV R14, UR62 ;  /* 0x0000003e000e7c02 */ /* 0x000fe20008000f00 */
[----:B------:R-:W-:Y:S10]  /*10880*/  ENDCOLLECTIVE ;  /* 0x000000000000791b */ /* 0x000ff40003800000 */
.L_x_3567:
[----:B------:R-:W-:Y:S05]  /*10890*/  BSYNC B0 ;  /* 0x0000000000007941 */ /* 0x000fea0003800000 */
.L_x_3566:
[----:B------:R-:W-:Y:S05]  /*108a0*/  BRA `(.L_x_3568) ;  /* 0xffffffc000d47947 */ /* 0x000fea000383ffff */
.L_x_3500:
[----:B0-----:R0:W1:Y:S02]  /*108b0*/  SYNCS.PHASECHK.TRANS64.TRYWAIT P0, [R8+URZ+0x38840], R10 ;  /* 0x0388400a080075a7 */ /* 0x001064000800017f */
[----:B-1----:R-:W-:Y:S05]  /*108c0*/  @!P0 NANOSLEEP.SYNCS 0x989680 ;  /* 0x009896800000895d */ /* 0x002fea0003900000 */
[----:B------:R-:W1:Y:S02]  /*108d0*/  @!P0 SYNCS.PHASECHK.TRANS64 P0, [R8+URZ+0x38840], R10 ;  /* 0x0388400a080085a7 */ /* 0x000e64000800007f */
[----:B-1----:R-:W-:Y:S05]  /*108e0*/  @!P0 BRA `(.L_x_3500) ;  /* 0xfffffffc00f08947 */ /* 0x002fea000383ffff */
[----:B------:R-:W-:Y:S05]  /*108f0*/  BRA `(.L_x_3569) ;  /* 0xffffffc400487947 */ /* 0x000fea000383ffff */
.L_x_3504:
        /* <DEDUP_REMOVED lines=8> */
.L_x_3507:
[----:B0-----:R0:W1:Y:S02]  /*10980*/  SYNCS.PHASECHK.TRANS64.TRYWAIT P0, [R6+URZ+0x38860], R8 ;  /* 0x03886008060075a7 */ /* 0x001064000800017f */
[----:B-1----:R-:W-:Y:S05]  /*10990*/  @!P0 NANOSLEEP.SYNCS 0x989680 ;  /* 0x009896800000895d */ /* 0x002fea0003900000 */
[----:B------:R-:W1:Y:S02]  /*109a0*/  @!P0 SYNCS.PHASECHK.TRANS64 P0, [R6+URZ+0x38860], R8 ;  /* 0x03886008060085a7 */ /* 0x000e64000800007f */
[----:B-1----:R-:W-:Y:S05]  /*109b0*/  @!P0 BRA `(.L_x_3507) ;  /* 0xfffffffc00f08947 */ /* 0x002fea000383ffff */
[----:B------:R-:W-:Y:S05]  /*109c0*/  BRA `(.L_x_3571) ;  /* 0xffffffcc00487947 */ /* 0x000fea000383ffff */
.L_x_3516:
[----:B-1----:R1:W2:Y:S02]  /*109d0*/  SYNCS.PHASECHK.TRANS64.TRYWAIT P0, [R2+URZ+0x38840], R3 ;  /* 0x03884003020075a7 */ /* 0x0022a4000800017f */
[----:B--2---:R-:W-:Y:S05]  /*109e0*/  @!P0 NANOSLEEP.SYNCS 0x989680 ;  /* 0x009896800000895d */ /* 0x004fea0003900000 */
[----:B------:R-:W2:Y:S02]  /*109f0*/  @!P0 SYNCS.PHASECHK.TRANS64 P0, [R2+URZ+0x38840], R3 ;  /* 0x03884003020085a7 */ /* 0x000ea4000800007f */
[----:B--2---:R-:W-:Y:S05]  /*10a00*/  @!P0 BRA `(.L_x_3516) ;  /* 0xfffffffc00f08947 */ /* 0x004fea000383ffff */
[----:B------:R-:W-:Y:S05]  /*10a10*/  BRA `(.L_x_3572) ;  /* 0xffffffd400247947 */ /* 0x000fea000383ffff */
.L_x_3518:
[----:B--2---:R2:W3:Y:S02]  /*10a20*/  SYNCS.PHASECHK.TRANS64.TRYWAIT P0, [R2+URZ+0x38860], R3 ;  /* 0x03886003020075a7 */ /* 0x0044e4000800017f */
[----:B---3--:R-:W-:Y:S05]  /*10a30*/  @!P0 NANOSLEEP.SYNCS 0x989680 ;  /* 0x009896800000895d */ /* 0x008fea0003900000 */
[----:B------:R-:W3:Y:S02]  /*10a40*/  @!P0 SYNCS.PHASECHK.TRANS64 P0, [R2+URZ+0x38860], R3 ;  /* 0x03886003020085a7 */ /* 0x000ee4000800007f */
[----:B---3--:R-:W-:Y:S05]  /*10a50*/  @!P0 BRA `(.L_x_3518) ;  /* 0xfffffffc00f08947 */ /* 0x008fea000383ffff */
[----:B------:R-:W-:Y:S05]  /*10a60*/  BRA `(.L_x_3573) ;  /* 0xffffffd400947947 */ /* 0x000fea000383ffff */
.L_x_3523:
[----:B--2---:R2:W3:Y:S02]  /*10a70*/  SYNCS.PHASECHK.TRANS64.TRYWAIT P0, [R2+URZ+0x38840], R3 ;  /* 0x03884003020075a7 */ /* 0x0044e4000800017f */
[----:B---3--:R-:W-:Y:S05]  /*10a80*/  @!P0 NANOSLEEP.SYNCS 0x989680 ;  /* 0x009896800000895d */ /* 0x008fea0003900000 */
[----:B------:R-:W3:Y:S02]  /*10a90*/  @!P0 SYNCS.PHASECHK.TRANS64 P0, [R2+URZ+0x38840], R3 ;  /* 0x03884003020085a7 */ /* 0x000ee4000800007f */
[----:B---3--:R-:W-:Y:S05]  /*10aa0*/  @!P0 BRA `(.L_x_3523) ;  /* 0xfffffffc00f08947 */ /* 0x008fea000383ffff */
[----:B------:R-:W-:Y:S05]  /*10ab0*/  BRA `(.L_x_3574) ;  /* 0xffffffdc00307947 */ /* 0x000fea000383ffff */
.L_x_3525:
[----:B-1----:R1:W3:Y:S02]  /*10ac0*/  SYNCS.PHASECHK.TRANS64.TRYWAIT P1, [R2+URZ+0x38860], R3 ;  /* 0x03886003020075a7 */ /* 0x0022e4000802017f */
[----:B---3--:R-:W-:Y:S05]  /*10ad0*/  @!P1 NANOSLEEP.SYNCS 0x989680 ;  /* 0x009896800000995d */ /* 0x008fea0003900000 */
[----:B------:R-:W3:Y:S02]  /*10ae0*/  @!P1 SYNCS.PHASECHK.TRANS64 P1, [R2+URZ+0x38860], R3 ;  /* 0x03886003020095a7 */ /* 0x000ee4000802007f */
[----:B---3--:R-:W-:Y:S05]  /*10af0*/  @!P1 BRA `(.L_x_3525) ;  /* 0xfffffffc00f09947 */ /* 0x008fea000383ffff */
[----:B------:R-:W-:Y:S05]  /*10b00*/  BRA `(.L_x_3575) ;  /* 0xffffffdc009c7947 */ /* 0x000fea000383ffff */
.L_x_3530:
[----:B---3--:R3:W4:Y:S02]  /*10b10*/  SYNCS.PHASECHK.TRANS64.TRYWAIT P0, [R2+URZ+0x38840], R3 ;  /* 0x03884003020075a7 */ /* 0x008724000800017f */
[----:B----4-:R-:W-:Y:S05]  /*10b20*/  @!P0 NANOSLEEP.SYNCS 0x989680 ;  /* 0x009896800000895d */ /* 0x010fea0003900000 */
[----:B------:R-:W4:Y:S02]  /*10b30*/  @!P0 SYNCS.PHASECHK.TRANS64 P0, [R2+URZ+0x38840], R3 ;  /* 0x03884003020085a7 */ /* 0x000f24000800007f */
[----:B----4-:R-:W-:Y:S05]  /*10b40*/  @!P0 BRA `(.L_x_3530) ;  /* 0xfffffffc00f08947 */ /* 0x010fea000383ffff */
[----:B------:R-:W-:Y:S05]  /*10b50*/  BRA `(.L_x_3576) ;  /* 0xffffffe400147947 */ /* 0x000fea000383ffff */
.L_x_3532:
[----:B-1----:R1:W2:Y:S02]  /*10b60*/  SYNCS.PHASECHK.TRANS64.TRYWAIT P1, [R2+URZ+0x38860], R3 ;  /* 0x03886003020075a7 */ /* 0x0022a4000802017f */
[----:B--2---:R-:W-:Y:S05]  /*10b70*/  @!P1 NANOSLEEP.SYNCS 0x989680 ;  /* 0x009896800000995d */ /* 0x004fea0003900000 */
[----:B------:R-:W2:Y:S02]  /*10b80*/  @!P1 SYNCS.PHASECHK.TRANS64 P1, [R2+URZ+0x38860], R3 ;  /* 0x03886003020095a7 */ /* 0x000ea4000802007f */
[----:B--2---:R-:W-:Y:S05]  /*10b90*/  @!P1 BRA `(.L_x_3532) ;  /* 0xfffffffc00f09947 */ /* 0x004fea000383ffff */
[----:B------:R-:W-:Y:S05]  /*10ba0*/  BRA `(.L_x_3577) ;  /* 0xffffffe400847947 */ /* 0x000fea000383ffff */
.L_x_3537:
[----:B------:R-:W-:Y:S01]  /*10bb0*/  BSSY B0, `(.L_x_3578) ;  /* 0x0000008000007945 */ /* 0x000fe20003800000 */
[----:B------:R-:W-:Y:S01]  /*10bc0*/  IMAD.MOV.U32 R13, RZ, RZ, R16 ;  /* 0x000000ffff0d7224 */ /* 0x000fe200078e0010 */
[----:B-1----:R-:W-:Y:S01]  /*10bd0*/  MOV R11, 0x1f ;  /* 0x0000001f000b7802 */ /* 0x002fe20000000f00 */
[----:B------:R-:W-:Y:S02]  /*10be0*/  IMAD.MOV.U32 R12, RZ, RZ, RZ ;  /* 0x000000ffff0c7224 */ /* 0x000fe400078e00ff */
[----:B0-----:R-:W-:-:S07]  /*10bf0*/  IMAD.MOV.U32 R15, RZ, RZ, -0x1 ;  /* 0xffffffffff0f7424 */ /* 0x001fce00078e00ff */
[----:B--2---:R-:W-:Y:S05]  /*10c00*/  WARPSYNC.COLLECTIVE R15, `(.L_x_3579) ;  /* 0x000000000f087348 */ /* 0x004fea0003c00000 */
[----:B------:R0:W1:Y:S02]  /*10c10*/  SHFL.IDX P6, R14, R13, R12, R11 ;  /* 0x0000000c0d0e7389 */ /* 0x00006400000c000b */
[----:B012---:R-:W-:Y:S01]  /*10c20*/  ENDCOLLECTIVE ;  /* 0x000000000000791b */ /* 0x007fe20003800000 */
.L_x_3579:
[----:B------:R-:W-:Y:S05]  /*10c30*/  BSYNC B0 ;  /* 0x0000000000007941 */ /* 0x000fea0003800000 */
.L_x_3578:
        /* <DEDUP_REMOVED lines=8> */
.L_x_3580:
[----:B------:R-:W-:Y:S01]  /*10cc0*/  IMAD.MOV.U32 R5, RZ, RZ, R14 ;  /* 0x000000ffff057224 */ /* 0x000fe200078e000e */
[----:B------:R-:W-:Y:S06]  /*10cd0*/  BRA `(.L_x_3581) ;  /* 0xffffffe800d47947 */ /* 0x000fec000383ffff */
.L_x_3540:
[----:B------:R-:W-:Y:S01]  /*10ce0*/  BSSY B0, `(.L_x_3582) ;  /* 0x0000008000007945 */ /* 0x000fe20003800000 */
[----:B-----5:R-:W-:Y:S02]  /*10cf0*/  IMAD.MOV.U32 R13, RZ, RZ, R17 ;  /* 0x000000ffff0d7224 */ /* 0x020fe400078e0011 */
[----:B-1----:R-:W-:Y:S02]  /*10d00*/  IMAD.MOV.U32 R12, RZ, RZ, 0x1 ;  /* 0x00000001ff0c7424 */ /* 0x002fe400078e00ff */
[----:B------:R-:W-:Y:S02]  /*10d10*/  IMAD.MOV.U32 R11, RZ, RZ, RZ ;  /* 0x000000ffff0b7224 */ /* 0x000fe400078e00ff */
[----:B------:R-:W-:-:S07]  /*10d20*/  IMAD.MOV.U32 R15, RZ, RZ, -0x1 ;  /* 0xffffffffff0f7424 */ /* 0x000fce00078e00ff */
[----:B0-234-:R-:W-:Y:S05]  /*10d30*/  WARPSYNC.COLLECTIVE R15, `(.L_x_3583) ;  /* 0x000000000f087348 */ /* 0x01dfea0003c00000 */
[----:B------:R1:W0:Y:S02]  /*10d40*/  SHFL.UP P6, R14, R13, R12, R11 ;  /* 0x0400000c0d0e7389 */ /* 0x00022400000c000b */
[----:B01234-:R-:W-:Y:S01]  /*10d50*/  ENDCOLLECTIVE ;  /* 0x000000000000791b */ /* 0x01ffe20003800000 */
.L_x_3583:
[----:B------:R-:W-:Y:S05]  /*10d60*/  BSYNC B0 ;  /* 0x0000000000007941 */ /* 0x000fea0003800000 */
.L_x_3582:
[----:B------:R-:W-:Y:S01]  /*10d70*/  ISETP.NE.AND P0, PT, R8, RZ, PT ;  /* 0x000000ff0800720c */ /* 0x000fe20003f05270 */
        /* <DEDUP_REMOVED lines=9> */
.L_x_3584:
        /* <DEDUP_REMOVED lines=8> */
.L_x_3585:
        /* <DEDUP_REMOVED lines=8> */
.L_x_3586:
        /* <DEDUP_REMOVED lines=8> */
.L_x_3587:
        /* <DEDUP_REMOVED lines=8> */
.L_x_3588:
[----:B------:R-:W-:Y:S05]  /*11010*/  BRA `(.L_x_3589) ;  /* 0xffffffe8009c7947 */ /* 0x000fea000383ffff */
.L_x_3545:
[----:B------:R-:W-:Y:S01]  /*11020*/  BSSY B0, `(.L_x_3590) ;  /* 0x0000008000007945 */ /* 0x000fe20003800000 */
[----:B-----5:R-:W-:Y:S01]  /*11030*/  IMAD.MOV.U32 R13, RZ, RZ, R17 ;  /* 0x000000ffff0d7224 */ /* 0x020fe200078e0011 */
[----:B-1----:R-:W-:Y:S01]  /*11040*/  MOV R12, 0x1 ;  /* 0x00000001000c7802 */ /* 0x002fe20000000f00 */
[----:B------:R-:W-:Y:S02]  /*11050*/  IMAD.MOV.U32 R11, RZ, RZ, RZ ;  /* 0x000000ffff0b7224 */ /* 0x000fe400078e00ff */
[----:B------:R-:W-:-:S07]  /*11060*/  IMAD.MOV.U32 R15, RZ, RZ, -0x1 ;  /* 0xffffffffff0f7424 */ /* 0x000fce00078e00ff */
[----:B0-2---:R-:W-:Y:S05]  /*11070*/  WARPSYNC.COLLECTIVE R15, `(.L_x_3591) ;  /* 0x000000000f087348 */ /* 0x005fea0003c00000 */
[----:B------:R1:W3:Y:S02]  /*11080*/  SHFL.UP P6, R14, R13, R12, R11 ;  /* 0x0400000c0d0e7389 */ /* 0x0002e400000c000b */
[----:B0123--:R-:W-:Y:S01]  /*11090*/  ENDCOLLECTIVE ;  /* 0x000000000000791b */ /* 0x00ffe20003800000 */
.L_x_3591:
[----:B------:R-:W-:Y:S05]  /*110a0*/  BSYNC B0 ;  /* 0x0000000000007941 */ /* 0x000fea0003800000 */
.L_x_3590:
        /* <DEDUP_REMOVED lines=10> */
.L_x_3592:
        /* <DEDUP_REMOVED lines=8> */
.L_x_3593:
        /* <DEDUP_REMOVED lines=8> */
.L_x_3594:
        /* <DEDUP_REMOVED lines=8> */
.L_x_3595:
        /* <DEDUP_REMOVED lines=8> */
.L_x_3596:
[----:B------:R-:W-:Y:S05]  /*11350*/  BRA `(.L_x_3597) ;  /* 0xffffffe800847947 */ /* 0x000fea000383ffff */
.L_x_3547:
[----:B------:R-:W-:Y:S01]  /*11360*/  BSSY B0, `(.L_x_3598) ;  /* 0x0000006000007945 */ /* 0x000fe20003800000 */
[----:B------:R-:W-:Y:S01]  /*11370*/  PLOP3.LUT P6, PT, P6, PT, PT, 0x8, 0x0 ;  /* 0x000000000000781c */ /* 0x000fe200037ce170 */
[----:B------:R-:W-:-:S12]  /*11380*/  IMAD.MOV.U32 R15, RZ, RZ, -0x1 ;  /* 0xffffffffff0f7424 */ /* 0x000fd800078e00ff */
[----:B01----:R-:W-:Y:S05]  /*11390*/  WARPSYNC.COLLECTIVE R15, `(.L_x_3599) ;  /* 0x000000000f087348 */ /* 0x003fea0003c00000 */
[----:B------:R-:W-:Y:S01]  /*113a0*/  VOTE.ANY R14, PT, P6 ;  /* 0x00000000000e7806 */ /* 0x000fe200030e0100 */
[----:B01----:R-:W-:Y:S06]  /*113b0*/  ENDCOLLECTIVE ;  /* 0x000000000000791b */ /* 0x003fec0003800000 */
.L_x_3599:
[----:B------:R-:W-:Y:S05]  /*113c0*/  BSYNC B0 ;  /* 0x0000000000007941 */ /* 0x000fea0003800000 */
.L_x_3598:
[----:B------:R-:W-:Y:S01]  /*113d0*/  IMAD.MOV.U32 R6, RZ, RZ, R14 ;  /* 0x000000ffff067224 */ /* 0x000fe200078e000e */
[----:B------:R-:W-:Y:S01]  /*113e0*/  MOV R11, 0x1f ;  /* 0x0000001f000b7802 */ /* 0x000fe20000000f00 */
[----:B------:R-:W-:Y:S02]  /*113f0*/  IMAD.MOV.U32 R13, RZ, RZ, R17 ;  /* 0x000000ffff0d7224 */ /* 0x000fe400078e0011 */
[----:B------:R-:W0:Y:S01]  /*11400*/  POPC R5, R6 ;  /* 0x0000000600057309 */ /* 0x000e220000000000 */
[----:B------:R-:W-:Y:S02]  /*11410*/  IMAD.MOV.U32 R15, RZ, RZ, -0x1 ;  /* 0xffffffffff0f7424 */ /* 0x000fe400078e00ff */
[----:B0-----:R-:W-:-:S07]  /*11420*/  IMAD.MOV.U32 R12, RZ, RZ, R5 ;  /* 0x000000ffff0c7224 */ /* 0x001fce00078e0005 */
[----:B------:R-:W-:Y:S05]  /*11430*/  WARPSYNC.COLLECTIVE R15, `(.L_x_3600) ;  /* 0x000000000f087348 */ /* 0x000fea0003c00000 */
[----:B------:R0:W1:Y:S02]  /*11440*/  SHFL.IDX P6, R14, R13, R12, R11 ;  /* 0x0000000c0d0e7389 */ /* 0x00006400000c000b */
[----:B01----:R-:W-:Y:S01]  /*11450*/  ENDCOLLECTIVE ;  /* 0x000000000000791b */ /* 0x003fe20003800000 */
.L_x_3600:
[----:B------:R-:W-:Y:S01]  /*11460*/  IMAD.MOV.U32 R17, RZ, RZ, R14 ;  /* 0x000000ffff117224 */ /* 0x000fe200078e000e */
[----:B------:R-:W-:Y:S06]  /*11470*/  BRA `(.L_x_3601) ;  /* 0xffffffe800747947 */ /* 0x000fec000383ffff */
.L_x_3549:
[----:B------:R-:W-:Y:S01]  /*11480*/  BSSY B0, `(.L_x_3602) ;  /* 0x0000007000007945 */ /* 0x000fe20003800000 */
[----:B------:R-:W-:Y:S02]  /*11490*/  IMAD.MOV.U32 R13, RZ, RZ, R3 ;  /* 0x000000ffff0d7224 */ /* 0x000fe400078e0003 */
[----:B------:R-:W-:Y:S02]  /*114a0*/  IMAD.MOV.U32 R11, RZ, RZ, 0x1f ;  /* 0x0000001fff0b7424 */ /* 0x000fe400078e00ff */
[----:B------:R-:W-:-:S07]  /*114b0*/  IMAD.MOV.U32 R15, RZ, RZ, -0x1 ;  /* 0xffffffffff0f7424 */ /* 0x000fce00078e00ff */
[----:B0-23--:R-:W-:Y:S05]  /*114c0*/  WARPSYNC.COLLECTIVE R15, `(.L_x_3603) ;  /* 0x000000000f087348 */ /* 0x00dfea0003c00000 */
[----:B------:R1:W4:Y:S02]  /*114d0*/  SHFL.IDX P6, R14, R13, R12, R11 ;  /* 0x0000000c0d0e7389 */ /* 0x00032400000c000b */
[----:B01234-:R-:W-:Y:S01]  /*114e0*/  ENDCOLLECTIVE ;  /* 0x000000000000791b */ /* 0x01ffe20003800000 */
.L_x_3603:
[----:B------:R-:W-:Y:S05]  /*114f0*/  BSYNC B0 ;  /* 0x0000000000007941 */ /* 0x000fea0003800000 */
.L_x_3602:
[----:B------:R-:W-:Y:S05]  /*11500*/  BRA `(.L_x_3548) ;  /* 0xffffffe8006c7947 */ /* 0x000fea000383ffff */
.L_x_3552:
[----:B0-----:R0:W4:Y:S02]  /*11510*/  SYNCS.PHASECHK.TRANS64.TRYWAIT P0, [R0+URZ+0x38820], R3 ;  /* 0x03882003000075a7 */ /* 0x001124000800017f */
[----:B----4-:R-:W-:Y:S05]  /*11520*/  @!P0 NANOSLEEP.SYNCS 0x989680 ;  /* 0x009896800000895d */ /* 0x010fea0003900000 */
[----:B------:R-:W4:Y:S02]  /*11530*/  @!P0 SYNCS.PHASECHK.TRANS64 P0, [R0+URZ+0x38820], R3 ;  /* 0x03882003000085a7 */ /* 0x000f24000800007f */
[----:B----4-:R-:W-:Y:S05]  /*11540*/  @!P0 BRA `(.L_x_3552) ;  /* 0xfffffffc00f08947 */ /* 0x010fea000383ffff */
[----:B------:R-:W-:Y:S05]  /*11550*/  BRA `(.L_x_3604) ;  /* 0xffffffec00547947 */ /* 0x000fea000383ffff */
.L_x_3553:
[----:B---3--:R-:W3:Y:S01]  /*11560*/  S2R R2, SR_TID.X ;  /* 0x0000000000027919 */ /* 0x008ee20000002100 */
[----:B------:R-:W-:Y:S01]  /*11570*/  BSSY B0, `(.L_x_3605) ;  /* 0x000000a000007945 */ /* 0x000fe20003800000 */
[----:B-1----:R-:W-:Y:S02]  /*11580*/  IMAD.MOV.U32 R12, RZ, RZ, RZ ;  /* 0x000000ffff0c7224 */ /* 0x002fe400078e00ff */
[----:B------:R-:W-:Y:S02]  /*11590*/  IMAD.MOV.U32 R11, RZ, RZ, 0x1f ;  /* 0x0000001fff0b7424 */ /* 0x000fe400078e00ff */
[----:B------:R-:W-:Y:S01]  /*115a0*/  IMAD.MOV.U32 R15, RZ, RZ, -0x1 ;  /* 0xffffffffff0f7424 */ /* 0x000fe200078e00ff */
[----:B---3--:R-:W-:-:S04]  /*115b0*/  SHF.R.U32.HI R2, RZ, 0x5, R2 ;  /* 0x00000005ff027819 */ /* 0x008fc80000011602 */
[----:B------:R-:W-:-:S04]  /*115c0*/  LOP3.LUT R2, R2, 0x3, RZ, 0xc0, !PT ;  /* 0x0000000302027812 */ /* 0x000fc800078ec0ff */
[----:B------:R-:W-:-:S07]  /*115d0*/  MOV R13, R2 ;  /* 0x00000002000d7202 */ /* 0x000fce0000000f00 */
[----:B0-2---:R-:W-:Y:S05]  /*115e0*/  WARPSYNC.COLLECTIVE R15, `(.L_x_3606) ;  /* 0x000000000f087348 */ /* 0x005fea0003c00000 */
[----:B------:R1:W3:Y:S02]  /*115f0*/  SHFL.IDX P6, R14, R13, R12, R11 ;  /* 0x0000000c0d0e7389 */ /* 0x0002e400000c000b */
[----:B0123--:R-:W-:Y:S01]  /*11600*/  ENDCOLLECTIVE ;  /* 0x000000000000791b */ /* 0x00ffe20003800000 */
.L_x_3606:
[----:B------:R-:W-:Y:S05]  /*11610*/  BSYNC B0 ;  /* 0x0000000000007941 */ /* 0x000fea0003800000 */
.L_x_3605:
[----:B------:R-:W-:Y:S05]  /*11620*/  BRA `(.L_x_3607) ;  /* 0xffffffec00387947 */ /* 0x000fea000383ffff */
.L_x_3556:
[----:B------:R-:W-:Y:S01]  /*11630*/  BSSY B1, `(.L_x_3608) ;  /* 0x0000006000017945 */ /* 0x000fe20003800000 */
[----:B------:R-:W-:-:S07]  /*11640*/  IMAD.MOV.U32 R15, RZ, RZ, -0x1 ;  /* 0xffffffffff0f7424 */ /* 0x000fce00078e00ff */
[----:B0123--:R-:W-:Y:S05]  /*11650*/  WARPSYNC.COLLECTIVE R15, `(.L_x_3609) ;  /* 0x000000000f0c7348 */ /* 0x00ffea0003c00000 */
[----:B------:R-:W-:Y:S02]  /*11660*/  ELECT P6, UR62, PT ;  /* 0x00000000003e782f */ /* 0x000fe400038c0000 */
[----:B------:R-:W-:Y:S01]  /*11670*/  MOV R14, UR62 ;  /* 0x0000003e000e7c02 */ /* 0x000fe20008000f00 */
[----:B0123--:R-:W-:Y:S10]  /*11680*/  ENDCOLLECTIVE ;  /* 0x000000000000791b */ /* 0x00fff40003800000 */
.L_x_3609:
[----:B------:R-:W-:Y:S05]  /*11690*/  BSYNC B1 ;  /* 0x0000000000017941 */ /* 0x000fea0003800000 */
.L_x_3608:
[----:B------:R-:W-:Y:S05]  /*116a0*/  BRA `(.L_x_3610) ;  /* 0xffffffec00307947 */ /* 0x000fea000383ffff */
.L_x_3557:
[----:B0-----:R0:W2:Y:S02]  /*116b0*/  SYNCS.PHASECHK.TRANS64.TRYWAIT P0, [R6+URZ], R5 ;  /* 0x00000005060075a7 */ /* 0x0010a4000800017f */
[----:B--2---:R-:W-:Y:S05]  /*116c0*/  @!P0 NANOSLEEP.SYNCS 0x989680 ;  /* 0x009896800000895d */ /* 0x004fea0003900000 */
[----:B------:R-:W2:Y:S02]  /*116d0*/  @!P0 SYNCS.PHASECHK.TRANS64 P0, [R6+URZ], R5 ;  /* 0x00000005060085a7 */ /* 0x000ea4000800007f */
[----:B--2---:R-:W-:Y:S05]  /*116e0*/  @!P0 BRA `(.L_x_3557) ;  /* 0xfffffffc00f08947 */ /* 0x004fea000383ffff */
[----:B------:R-:W-:Y:S05]  /*116f0*/  BRA `(.L_x_3611) ;  /* 0xffffffec00587947 */ /* 0x000fea000383ffff */
.L_x_3558:
[----:B--2---:R2:W3:Y:S02]  /*11700*/  SYNCS.PHASECHK.TRANS64.TRYWAIT P0, [R7+URZ], R2 ;  /* 0x00000002070075a7 */ /* 0x0044e4000800017f */
[----:B---3--:R-:W-:Y:S05]  /*11710*/  @!P0 NANOSLEEP.SYNCS 0x989680 ;  /* 0x009896800000895d */ /* 0x008fea0003900000 */
[----:B------:R-:W3:Y:S02]  /*11720*/  @!P0 SYNCS.PHASECHK.TRANS64 P0, [R7+URZ], R2 ;  /* 0x00000002070085a7 */ /* 0x000ee4000800007f */
[----:B---3--:R-:W-:Y:S05]  /*11730*/  @!P0 BRA `(.L_x_3558) ;  /* 0xfffffffc00f08947 */ /* 0x008fea000383ffff */
[----:B------:R-:W-:Y:S05]  /*11740*/  BRA `(.L_x_3612) ;  /* 0xffffffec00587947 */ /* 0x000fea000383ffff */
.L_x_3559:
[----:B---3--:R3:W4:Y:S02]  /*11750*/  SYNCS.PHASECHK.TRANS64.TRYWAIT P0, [R4+URZ], R5 ;  /* 0x00000005040075a7 */ /* 0x008724000800017f */
[----:B----4-:R-:W-:Y:S05]  /*11760*/  @!P0 NANOSLEEP.SYNCS 0x989680 ;  /* 0x009896800000895d */ /* 0x010fea0003900000 */
[----:B------:R-:W4:Y:S02]  /*11770*/  @!P0 SYNCS.PHASECHK.TRANS64 P0, [R4+URZ], R5 ;  /* 0x00000005040085a7 */ /* 0x000f24000800007f */
[----:B----4-:R-:W-:Y:S05]  /*11780*/  @!P0 BRA `(.L_x_3559) ;  /* 0xfffffffc00f08947 */ /* 0x010fea000383ffff */
[----:B------:R-:W-:Y:S05]  /*11790*/  BRA `(.L_x_3613) ;  /* 0xffffffec004c7947 */ /* 0x000fea000383ffff */
.L_x_3614:
        /* <DEDUP_REMOVED lines=14> */
.L_x_11944:


//--------------------- .text._ZN7cutlass13device_kernelIN5flash11enable_sm90INS1_16FlashAttnFwdSm90INS1_25CollectiveMainloopFwdSm90ILi2EN4cute5tupleIJNS5_1CILi1EEES8_S8_EEENS6_IJNS7_ILi64EEESA_SA_EEELi512ENS_6half_tEfNS_4arch4Sm90ELb0ELb0ELb0ELb1ELb0ELb1ELb1ELb0ELb0ELb0ELb0ELb0EEENS1_21CollectiveEpilogueFwdINS6_IJSA_NS7_ILi512EEESA_EEES9_SC_SE_Li256ELb1ELb0ELb0ELb0EEENS1_36VarlenDynamicPersistentTileSchedulerILi64ELi64ELi256ELi32ELb0ELb0ELb1ELb0ELb1ELb1EEEEEEEEEvNT_6ParamsE --------------------------
	.section	.text._ZN7cutlass13device_kernelIN5flash11enable_sm90INS1_16FlashAttnFwdSm90INS1_25CollectiveMainloopFwdSm90ILi2EN4cute5tupleIJNS5_1CILi1EEES8_S8_EEENS6_IJNS7_ILi64EEESA_SA_EEELi512ENS_6half_tEfNS_4arch4Sm90ELb0ELb0ELb0ELb1ELb0ELb1ELb1ELb0ELb0ELb0ELb0ELb0EEENS1_21CollectiveEpilogueFwdINS6_IJSA_NS7_ILi512EEESA_EEES9_SC_SE_Li256ELb1ELb0ELb0ELb0EEENS1_36VarlenDynamicPersistentTileSchedulerILi64ELi64ELi256ELi32ELb0ELb0ELb1ELb0ELb1ELb1EEEEEEEEEvNT_6ParamsE,"ax",@progbits
	.align	128
.text._ZN7cutlass13device_kernelIN5flash11enable_sm90INS1_16FlashAttnFwdSm90INS1_25CollectiveMainloopFwdSm90ILi2EN4cute5tupleIJNS5_1CILi1EEES8_S8_EEENS6_IJNS7_ILi64EEESA_SA_EEELi512ENS_6half_tEfNS_4arch4Sm90ELb0ELb0ELb0ELb1ELb0ELb1ELb1ELb0ELb0ELb0ELb0ELb0EEENS1_21CollectiveEpilogueFwdINS6_IJSA_NS7_ILi512EEESA_EEES9_SC_SE_Li256ELb1ELb0ELb0ELb0EEENS1_36VarlenDynamicPersistentTileSchedulerILi64ELi64ELi256ELi32ELb0ELb0ELb1ELb0ELb1ELb1EEEEEEEEEvNT_6ParamsE:
        .type           _ZN7cutlass13device_kernelIN5flash11enable_sm90INS1_16FlashAttnFwdSm90INS1_25CollectiveMainloopFwdSm90ILi2EN4cute5tupleIJNS5_1CILi1EEES8_S8_EEENS6_IJNS7_ILi64EEESA_SA_EEELi512ENS_6half_tEfNS_4arch4Sm90ELb0ELb0ELb0ELb1ELb0ELb1ELb1ELb0ELb0ELb0ELb0ELb0EEENS1_21CollectiveEpilogueFwdINS6_IJSA_NS7_ILi512EEESA_EEES9_SC_SE_Li256ELb1ELb0ELb0ELb0EEENS1_36VarlenDynamicPersistentTileSchedulerILi64ELi64ELi256ELi32ELb0ELb0ELb1ELb0ELb1ELb1EEEEEEEEEvNT_6ParamsE,@function
        .size           _ZN7cutlass13device_kernelIN5flash11enable_sm90INS1_16FlashAttnFwdSm90INS1_25CollectiveMainloopFwdSm90ILi2EN4cute5tupleIJNS5_1CILi1EEES8_S8_EEENS6_IJNS7_ILi64EEESA_SA_EEELi512ENS_6half_tEfNS_4arch4Sm90ELb0ELb0ELb0ELb1ELb0ELb1ELb1ELb0ELb0ELb0ELb0ELb0EEENS1_21CollectiveEpilogueFwdINS6_IJSA_NS7_ILi512EEESA_EEES9_SC_SE_Li256ELb1ELb0ELb0ELb0EEENS1_36VarlenDynamicPersistentTileSchedulerILi64ELi64ELi256ELi32ELb0ELb0ELb1ELb0ELb1ELb1EEEEEEEEEvNT_6ParamsE,(.L_x_11945 - _ZN7cutlass13device_kernelIN5flash11enable_sm90INS1_16FlashAttnFwdSm90INS1_25CollectiveMainloopFwdSm90ILi2EN4cute5tupleIJNS5_1CILi1EEES8_S8_EEENS6_IJNS7_ILi64EEESA_SA_EEELi512ENS_6half_tEfNS_4arch4Sm90ELb0ELb0ELb0ELb1ELb0ELb1ELb1ELb0ELb0ELb0ELb0ELb0EEENS1_21CollectiveEpilogueFwdINS6_IJSA_NS7_ILi512EEESA_EEES9_SC_SE_Li256ELb1ELb0ELb0ELb0EEENS1_36VarlenDynamicPersistentTileSchedulerILi64ELi64ELi256ELi32ELb0ELb0ELb1ELb0ELb1ELb1EEEEEEEEEvNT_6ParamsE)
        .other          _ZN7cutlass13device_kernelIN5flash11enable_sm90INS1_16FlashAttnFwdSm90INS1_25CollectiveMainloopFwdSm90ILi2EN4cute5tupleIJNS5_1CILi1EEES8_S8_EEENS6_IJNS7_ILi64EEESA_SA_EEELi512ENS_6half_tEfNS_4arch4Sm90ELb0ELb0ELb0ELb1ELb0ELb1ELb1ELb0ELb0ELb0ELb0ELb0EEENS1_21CollectiveEpilogueFwdINS6_IJSA_NS7_ILi512EEESA_EEES9_SC_SE_Li256ELb1ELb0ELb0ELb0EEENS1_36VarlenDynamicPersistentTileSchedulerILi64ELi64ELi256ELi32ELb0ELb0ELb1ELb0ELb1ELb1EEEEEEEEEvNT_6ParamsE,@"STO_CUDA_ENTRY STV_DEFAULT"
_ZN7cutlass13device_kernelIN5flash11enable_sm90INS1_16FlashAttnFwdSm90INS1_25CollectiveMainloopFwdSm90ILi2EN4cute5tupleIJNS5_1CILi1EEES8_S8_EEENS6_IJNS7_ILi64EEESA_SA_EEELi512ENS_6half_tEfNS_4arch4Sm90ELb0ELb0ELb0ELb1ELb0ELb1ELb1ELb0ELb0ELb0ELb0ELb0EEENS1_21CollectiveEpilogueFwdINS6_IJSA_NS7_ILi512EEESA_EEES9_SC_SE_Li256ELb1ELb0ELb0ELb0EEENS1_36VarlenDynamicPersistentTileSchedulerILi64ELi64ELi256ELi32ELb0ELb0ELb1ELb0ELb1ELb1EEEEEEEEEvNT_6ParamsE:
        /* <DEDUP_REMOVED lines=16> */
[----:B------:R-:W-:Y:S02]  /*0100*/  UIADD3 UR4, UP5, UR4, 0x670, URZ ;  /* 0x0000067004047890 */ /* 0x000fe4000ffbe03f */
[----:B------:R-:W-:Y:S02]  /*0110*/  UIADD3.X UR9, URZ, UR5, URZ, UP1, !UPT ;  /* 0x000000053f097290 */ /* 0x000fe40008ffe43f */
[----:B------:R-:W-:Y:S02]  /*0120*/  UIADD3.X UR11, URZ, UR5, URZ, UP2, !UPT ;  /* 0x000000053f0b7290 */ /* 0x000fe400097fe43f */
[----:B------:R-:W-:Y:S01]  /*0130*/  UIADD3.X UR13, URZ, UR5, URZ, UP3, !UPT ;  /* 0x000000053f0d7290 */ /* 0x000fe20009ffe43f */
[----:B------:R0:W-:Y:S01]  /*0140*/  UTMACCTL.PF [UR6] ;  /* 0x00000000060079b9 */ /* 0x0001e20008040000 */
[----:B------:R-:W-:-:S03]  /*0150*/  UIADD3.X UR15, URZ, UR5, URZ, UP4, !UPT ;  /* 0x000000053f0f7290 */ /* 0x000fc6000a7fe43f */
[----:B------:R0:W-:Y:S01]  /*0160*/  UTMACCTL.PF [UR8] ;  /* 0x00000000080079b9 */ /* 0x0001e20008040000 */
[----:B------:R-:W-:Y:S01]  /*0170*/  UIADD3.X UR5, URZ, UR5, URZ, UP5, !UPT ;  /* 0x000000053f057290 */ /* 0x000fe2000affe43f */
[----:B------:R0:W-:Y:S02]  /*0180*/  UTMACCTL.PF [UR10] ;  /* 0x000000000a0079b9 */ /* 0x0001e40008040000 */
[----:B------:R0:W-:Y:S02]  /*0190*/  UTMACCTL.PF [UR12] ;  /* 0x000000000c0079b9 */ /* 0x0001e40008040000 */
[----:B------:R0:W-:Y:S04]  /*01a0*/  UTMACCTL.PF [UR14] ;  /* 0x000000000e0079b9 */ /* 0x0001e80008040000 */
[----:B------:R0:W-:Y:S02]  /*01b0*/  UTMACCTL.PF [UR4] ;  /* 0x00000000040079b9 */ /* 0x0001e40008040000 */
[----:B0-----:R-:W-:Y:S01]  /*01c0*/  NOP ;  /* 0x0000000000007918 */ /* 0x001fe20000000000 */
.L_x_3616:
[----:B------:R-:W-:Y:S05]  /*01d0*/  BSYNC B0 ;  /* 0x0000000000007941 */ /* 0x000fea0003800000 */
.L_x_3615:
        /* <DEDUP_REMOVED lines=14> */
[----:B-1----:R0:W-:Y:S01]  /*02c0*/  STL [R1+0x4], R3 ;  /* 0x0000040301007387 */ /* 0x0021e20000100800 */
        /* <DEDUP_REMOVED lines=24> */
.L_x_3617:
        /* <DEDUP_REMOVED lines=22> */
.L_x_3618:
        /* <DEDUP_REMOVED lines=18> */
.L_x_3619:
        /* <DEDUP_REMOVED lines=22> */
.L_x_3620:
        /* <DEDUP_REMOVED lines=22> */
.L_x_3621:
        /* <DEDUP_REMOVED lines=9> */
.L_x_3624:
        /* <DEDUP_REMOVED lines=22> */
[----:B------:R-:W-:-:S05]  /*0b80*/  VIADD R230, R0, 0xffffff80 ;  /* 0xffffff8000e67836 */ /* 0x000fca0000000000 */
[----:B------:R-:W-:-:S04]  /*0b90*/  SHF.R.S32.HI R3, RZ, 0x1f, R230 ;  /* 0x0000001fff037819 */ /* 0x000fc800000114e6 */
[CC--:B------:R-:W-:Y:S02]  /*0ba0*/  LEA.HI R0, R3.reuse, R230.reuse, RZ, 0x7 ;  /* 0x000000e603007211 */ /* 0x0c0fe400078f38ff */
[CC--:B------:R-:W-:Y:S02]  /*0bb0*/  LEA.HI R6, R3.reuse, R230.reuse, RZ, 0x4 ;  /* 0x000000e603067211 */ /* 0x0c0fe400078f20ff */
[----:B------:R-:W-:Y:S02]  /*0bc0*/  LOP3.LUT R5, R0, 0xffffff80, RZ, 0xc0, !PT ;  /* 0xffffff8000057812 */ /* 0x000fe400078ec0ff */
[----:B------:R-:W-:Y:S02]  /*0bd0*/  LOP3.LUT R7, R6, 0xfffffff0, RZ, 0xc0, !PT ;  /* 0xfffffff006077812 */ /* 0x000fe400078ec0ff */
[----:B------:R-:W-:Y:S02]  /*0be0*/  LEA.HI R4, R3, R230, RZ, 0x5 ;  /* 0x000000e603047211 */ /* 0x000fe400078f28ff */
[C---:B------:R-:W-:Y:S01]  /*0bf0*/  IADD3 R5, R230.reuse, -R5, RZ ;  /* 0x80000005e6057210 */ /* 0x040fe20007ffe0ff */
[----:B------:R-:W-:Y:S01]  /*0c00*/  IMAD.IADD R10, R230, 0x1, -R7 ;  /* 0x00000001e60a7824 */ /* 0x000fe200078e0a07 */
[----:B------:R-:W-:-:S02]  /*0c10*/  SHF.R.S32.HI R189, RZ, 0x5, R4 ;  /* 0x00000005ffbd7819 */ /* 0x000fc40000011404 */
[----:B------:R-:W-:Y:S02]  /*0c20*/  SHF.R.S32.HI R12, RZ, 0x1f, R4 ;  /* 0x0000001fff0c7819 */ /* 0x000fe40000011404 */
[----:B------:R-:W-:Y:S02]  /*0c30*/  SHF.R.S32.HI R13, RZ, 0x4, R6 ;  /* 0x00000004ff0d7819 */ /* 0x000fe40000011406 */
[----:B------:R-:W-:Y:S02]  /*0c40*/  SHF.R.S32.HI R4, RZ, 0x1f, R5 ;  /* 0x0000001fff047819 */ /* 0x000fe40000011405 */
[----:B------:R-:W-:Y:S02]  /*0c50*/  SHF.R.S32.HI R7, RZ, 0x1f, R10 ;  /* 0x0000001fff077819 */ /* 0x000fe4000001140a */
[----:B------:R-:W-:Y:S02]  /*0c60*/  LEA.HI R8, R6, R13, RZ, 0x1 ;  /* 0x0000000d06087211 */ /* 0x000fe400078f08ff */
[----:B------:R-:W-:-:S02]  /*0c70*/  LEA.HI R6, R4, R5, RZ, 0x2 ;  /* 0x0000000504067211 */ /* 0x000fc400078f10ff */
[----:B------:R-:W-:Y:S02]  /*0c80*/  LEA.HI R14, R12, R189, RZ, 0x2 ;  /* 0x000000bd0c0e7211 */ /* 0x000fe400078f10ff */
[----:B------:R-:W-:Y:S02]  /*0c90*/  LEA.HI R9, R7, R10, RZ, 0x3 ;  /* 0x0000000a07097211 */ /* 0x000fe400078f18ff */
[----:B------:R-:W-:Y:S02]  /*0ca0*/  LOP3.LUT R12, R8, 0x1ffffffe, RZ, 0xc0, !PT ;  /* 0x1ffffffe080c7812 */ /* 0x000fe400078ec0ff */
[--C-:B------:R-:W-:Y:S02]  /*0cb0*/  SHF.R.S32.HI R7, RZ, 0x2, R6.reuse ;  /* 0x00000002ff077819 */ /* 0x100fe40000011406 */
[----:B------:R-:W-:-:S04]  /*0cc0*/  SHF.R.S32.HI R8, RZ, 0x1f, R6 ;  /* 0x0000001fff087819 */ /* 0x000fc80000011406 */
[----:B------:R-:W-:Y:S02]  /*0cd0*/  LEA.HI R8, R8, R7, RZ, 0x3 ;  /* 0x0000000708087211 */ /* 0x000fe400078f18ff */
[----:B------:R-:W-:Y:S02]  /*0ce0*/  LEA.HI R4, R4, R5, RZ, 0x5 ;  /* 0x0000000504047211 */ /* 0x000fe400078f28ff */
[----:B------:R-:W-:Y:S02]  /*0cf0*/  LOP3.LUT R8, R8, 0xfffffff8, RZ, 0xc0, !PT ;  /* 0xfffffff808087812 */ /* 0x000fe400078ec0ff */
[----:B------:R-:W-:Y:S02]  /*0d00*/  LOP3.LUT R11, R9, 0xfffffff8, RZ, 0xc0, !PT ;  /* 0xfffffff8090b7812 */ /* 0x000fe400078ec0ff */
[----:B------:R-:W-:Y:S01]  /*0d10*/  SHF.R.S32.HI R217, RZ, 0x7, R0 ;  /* 0x00000007ffd97819 */ /* 0x000fe20000011400 */
[----:B------:R-:W-:Y:S01]  /*0d20*/  IMAD.IADD R7, R7, 0x1, -R8 ;  /* 0x0000000107077824 */ /* 0x000fe200078e0a08 */
[----:B------:R-:W-:-:S02]  /*0d30*/  LOP3.LUT R14, R14, 0x3ffffc, RZ, 0xc0, !PT ;  /* 0x003ffffc0e0e7812 */ /* 0x000fc400078ec0ff */
[----:B------:R-:W-:Y:S02]  /*0d40*/  SHF.R.S32.HI R4, RZ, 0x5, R4 ;  /* 0x00000005ff047819 */ /* 0x000fe40000011404 */
[----:B------:R-:W-:Y:S01]  /*0d50*/  LOP3.LUT R6, R6, 0x7ffffffc, RZ, 0xc0, !PT ;  /* 0x7ffffffc06067812 */ /* 0x000fe200078ec0ff */
[----:B------:R-:W-:Y:S02]  /*0d60*/  IMAD.IADD R11, R10, 0x1, -R11 ;  /* 0x000000010a0b7824 */ /* 0x000fe400078e0a0b */
[----:B------:R-:W-:Y:S01]  /*0d70*/  IMAD R15, R217, 0x100, R10 ;  /* 0x00000100d90f7824 */ /* 0x000fe200078e020a */
[----:B------:R-:W-:Y:S01]  /*0d80*/  IADD3 R6, R5, -R6, RZ ;  /* 0x8000000605067210 */ /* 0x000fe20007ffe0ff */
[----:B------:R-:W-:Y:S01]  /*0d90*/  IMAD.IADD R14, R189, 0x1, -R14 ;  /* 0x00000001bd0e7824 */ /* 0x000fe200078e0a0e */
[CC--:B------:R-:W-:Y:S01]  /*0da0*/  LEA.HI R5, R3.reuse, R230.reuse, RZ, 0x2 ;  /* 0x000000e603057211 */ /* 0x0c0fe200078f10ff */
[----:B------:R-:W-:Y:S01]  /*0db0*/  IMAD R188, R4, 0x10, R7 ;  /* 0x0000001004bc7824 */ /* 0x000fe200078e0207 */
[----:B------:R-:W-:Y:S01]  /*0dc0*/  LEA.HI R4, R3, R230, RZ, 0x3 ;  /* 0x000000e603047211 */ /* 0x000fe200078f18ff */
[----:B------:R-:W-:-:S02]  /*0dd0*/  IMAD.IADD R12, R13, 0x1, -R12 ;  /* 0x000000010d0c7824 */ /* 0x000fc400078e0a0c */
[----:B------:R-:W-:Y:S01]  /*0de0*/  IMAD.SHL.U32 R10, R11, 0x40, RZ ;  /* 0x000000400b0a7824 */ /* 0x000fe200078e00ff */
[----:B------:R-:W-:Y:S01]  /*0df0*/  LEA R14, R14, R15, 0x4 ;  /* 0x0000000f0e0e7211 */ /* 0x000fe200078e20ff */
[----:B------:R-:W-:Y:S01]  /*0e00*/  IMAD.SHL.U32 R13, R12, 0x8, RZ ;  /* 0x000000080c0d7824 */ /* 0x000fe200078e00ff */
[----:B------:R-:W-:Y:S02]  /*0e10*/  LOP3.LUT R3, R4, 0x1ffffff8, RZ, 0xc0, !PT ;  /* 0x1ffffff804037812 */ /* 0x000fe400078ec0ff */
[----:B------:R-:W-:Y:S01]  /*0e20*/  SHF.R.S32.HI R22, RZ, 0x2, R5 ;  /* 0x00000002ff167819 */ /* 0x000fe20000011405 */
[----:B------:R-:W-:Y:S01]  /*0e30*/  IMAD.SHL.U32 R9, R9, 0x40, RZ ;  /* 0x0000004009097824 */ /* 0x000fe200078e00ff */
[----:B------:R-:W-:Y:S01]  /*0e40*/  LOP3.LUT R10, R10, 0x1c0, RZ, 0xc0, !PT ;  /* 0x000001c00a0a7812 */ /* 0x000fe200078ec0ff */
[----:B------:R-:W-:Y:S02]  /*0e50*/  IMAD.U32 R229, R14, 0x40, R13 ;  /* 0x000000400ee57824 */ /* 0x000fe400078e000d */
[----:B------:R-:W-:Y:S01]  /*0e60*/  IMAD.IADD R3, R230, 0x1, -R3 ;  /* 0x00000001e6037824 */ /* 0x000fe200078e0a03 */
[----:B------:R-:W-:Y:S01]  /*0e70*/  LOP3.LUT R13, R10, 0x8, R13, 0xf8, !PT ;  /* 0x000000080a0d7812 */ /* 0x000fe200078ef80d */
[----:B------:R-:W-:Y:S01]  /*0e80*/  VIADD R232, R22, 0x20 ;  /* 0x0000002016e87836 */ /* 0x000fe20000000000 */
[----:B------:R-:W-:-:S02]  /*0e90*/  SHF.R.U32.HI R10, RZ, 0x3, R10 ;  /* 0x00000003ff0a7819 */ /* 0x000fc4000001160a */
[----:B------:R-:W-:Y:S01]  /*0ea0*/  LOP3.LUT R8, R9, 0x7ffffe00, RZ, 0xc0, !PT ;  /* 0x7ffffe0009087812 */ /* 0x000fe200078ec0ff */
[----:B------:R-:W-:Y:S01]  /*0eb0*/  IMAD.SHL.U32 R187, R3, 0x8, RZ ;  /* 0x0000000803bb7824 */ /* 0x000fe200078e00ff */
[----:B------:R-:W-:Y:S02]  /*0ec0*/  LOP3.LUT R215, R5, 0xfffffffc, RZ, 0xc0, !PT ;  /* 0xfffffffc05d77812 */ /* 0x000fe400078ec0ff */
[----:B------:R-:W-:Y:S01]  /*0ed0*/  SHF.R.S32.HI R3, RZ, 0x1f, R232 ;  /* 0x0000001fff037819 */ /* 0x000fe200000114e8 */
[----:B------:R-:W-:Y:S01]  /*0ee0*/  IMAD R8, R189, 0x400, R8 ;  /* 0x00000400bd087824 */ /* 0x000fe200078e0208 */
[----:B------:R-:W-:Y:S01]  /*0ef0*/  LOP3.LUT R13, R13, R10, RZ, 0x3c, !PT ;  /* 0x0000000a0d0d7212 */ /* 0x000fe200078e3cff */
[----:B------:R-:W-:Y:S01]  /*0f00*/  IMAD.IADD R215, R230, 0x1, -R215 ;  /* 0x00000001e6d77824 */ /* 0x000fe200078e0ad7 */
[----:B------:R-:W-:Y:S01]  /*0f10*/  LEA.HI R3, R3, R232, RZ, 0x3 ;  /* 0x000000e803037211 */ /* 0x000fe200078f18ff */
[----:B------:R-:W-:Y:S01]  /*0f20*/  IMAD.SHL.U32 R220, R232, 0x40, RZ ;  /* 0x00000040e8dc7824 */ /* 0x000fe200078e00ff */
[----:B------:R-:W-:Y:S01]  /*0f30*/  R2P PR, R11, 0x6 ;  /* 0x000000060b007804 */ /* 0x000fe20000000000 */
[----:B------:R-:W-:Y:S01]  /*0f40*/  IMAD.IADD R13, R8, 0x1, R13 ;  /* 0x00000001080d7824 */ /* 0x000fe200078e020d */
[----:B------:R-:W-:Y:S01]  /*0f50*/  SHF.R.S32.HI R5, RZ, 0x1f, R5 ;  /* 0x0000001fff057819 */ /* 0x000fe20000011405 */
[----:B------:R-:W-:Y:S01]  /*0f60*/  IMAD.SHL.U32 R3, R3, 0x40, RZ ;  /* 0x0000004003037824 */ /* 0x000fe200078e00ff */
[----:B------:R-:W-:Y:S01]  /*0f70*/  LEA.HI R0, R0, R217, RZ, 0x1 ;  /* 0x000000d900007211 */ /* 0x000fe200078f08ff */
[----:B------:R-:W-:Y:S01]  /*0f80*/  IMAD R194, R13, 0x2, R2 ;  /* 0x000000020dc27824 */ /* 0x000fe200078e0202 */
[----:B------:R-:W-:Y:S01]  /*0f90*/  LOP3.LUT R220, R220, 0x1c0, RZ, 0xc0, !PT ;  /* 0x000001c0dcdc7812 */ /* 0x000fe200078ec0ff */
[----:B------:R-:W-:Y:S01]  /*0fa0*/  IMAD.MOV.U32 R196, RZ, RZ, 0x20 ;  /* 0x00000020ffc47424 */ /* 0x000fe200078e00ff */
[----:B------:R-:W-:Y:S01]  /*0fb0*/  SHF.R.S32.HI R192, RZ, 0x3, R4 ;  /* 0x00000003ffc07819 */ /* 0x000fe20000011404 */
[----:B------:R-:W-:Y:S01]  /*0fc0*/  VIADD R208, R194, 0x36400 ;  /* 0x00036400c2d07836 */ /* 0x000fe20000000000 */
[----:B------:R-:W-:-:S02]  /*0fd0*/  LEA.HI R5, R5, R22, RZ, 0x3 ;  /* 0x0000001605057211 */ /* 0x000fc400078f18ff */
[----:B------:R-:W-:Y:S02]  /*0fe0*/  LOP3.LUT R0, R0, 0xfffffe, RZ, 0xc0, !PT ;  /* 0x00fffffe00007812 */ /* 0x000fe400078ec0ff */
[----:B------:R-:W-:Y:S02]  /*0ff0*/  SHF.R.U32.HI R231, RZ, 0x3, R220 ;  /* 0x00000003ffe77819 */ /* 0x000fe400000116dc */
[----:B------:R-:W-:Y:S02]  /*1000*/  LOP3.LUT R221, R3, 0xfffffe00, RZ, 0xc0, !PT ;  /* 0xfffffe0003dd7812 */ /* 0x000fe400078ec0ff */
[----:B------:R-:W-:Y:S01]  /*1010*/  IADD3 R195, R194, 0x36440, RZ ;  /* 0x00036440c2c37810 */ /* 0x000fe20007ffe0ff */
[----:B------:R-:W-:Y:S01]  /*1020*/  @P2 VIADD R195, R208, 0xffffffc0 ;  /* 0xffffffc0d0c32836 */ /* 0x000fe20000000000 */
[----:B------:R-:W-:Y:S01]  /*1030*/  SEL R196, R196, 0xffffffe0, !P1 ;  /* 0xffffffe0c4c47807 */ /* 0x000fe20004800000 */
[----:B------:R-:W-:Y:S01]  /*1040*/  IMAD.IADD R0, R217, 0x1, -R0 ;  /* 0x00000001d9007824 */ /* 0x000fe200078e0a00 */
[----:B------:R-:W-:Y:S01]  /*1050*/  LOP3.LUT R5, R5, 0xfffffff8, RZ, 0xc0, !PT ;  /* 0xfffffff805057812 */ /* 0x000fe200078ec0ff */
[----:B------:R-:W-:Y:S01]  /*1060*/  IMAD.MOV.U32 R184, RZ, RZ, RZ ;  /* 0x000000ffffb87224 */ /* 0x000fe200078e00ff */
[----:B------:R-:W-:Y:S01]  /*1070*/  CS2R R18, SRZ ;  /* 0x0000000000127805 */ /* 0x000fe2000001ff00 */
[----:B------:R-:W-:Y:S01]  /*1080*/  IMAD.IADD R208, R208, 0x1, R196 ;  /* 0x00000001d0d07824 */ /* 0x000fe200078e02c4 */
[----:B------:R-:W-:Y:S01]  /*1090*/  MOV R213, RZ ;  /* 0x000000ff00d57202 */ /* 0x000fe20000000f00 */
[----:B------:R-:W-:Y:S01]  /*10a0*/  IMAD.MOV.U32 R23, RZ, RZ, RZ ;  /* 0x000000ffff177224 */ /* 0x000fe200078e00ff */
[----:B------:R-:W-:Y:S01]  /*10b0*/  SHF.R.S32.HI R219, RZ, 0x1f, R22 ;  /* 0x0000001fffdb7819 */ /* 0x000fe20000011416 */
[----:B------:R-:W-:Y:S01]  /*10c0*/  IMAD.IADD R186, R22, 0x1, -R5 ;  /* 0x0000000116ba7824 */ /* 0x000fe200078e0a05 */
[----:B------:R-:W-:Y:S01]  /*10d0*/  IADD3 R196, R196, R195, RZ ;  /* 0x000000c3c4c47210 */ /* 0x000fe20007ffe0ff */
[----:B------:R-:W-:-:S02]  /*10e0*/  IMAD.SHL.U32 R191, R0, 0x100, RZ ;  /* 0x0000010000bf7824 */ /* 0x000fc400078e00ff */
[----:B------:R-:W-:Y:S01]  /*10f0*/  IMAD.SHL.U32 R190, R6, 0x2, RZ ;  /* 0x0000000206be7824 */ /* 0x000fe200078e00ff */
[----:B--2---:R-:W-:Y:S02]  /*1100*/  LOP3.LUT R185, R16, 0x1, RZ, 0xfc, !PT ;  /* 0x0000000110b97812 */ /* 0x004fe400078efcff */
[----:B------:R-:W-:-:S04]  /*1110*/  SHF.L.U32 R16, R215, 0x3, RZ ;  /* 0x00000003d7107819 */ /* 0x000fc800000006ff */
[----:B------:R-:W-:-:S04]  /*1120*/  LOP3.LUT R4, R220, 0x38, R16, 0xf8, !PT ;  /* 0x00000038dc047812 */ /* 0x000fc800078ef810 */
[----:B------:R-:W-:-:S05]  /*1130*/  LOP3.LUT R3, R221, R4, R231, 0xf6, !PT ;  /* 0x00000004dd037212 */ /* 0x000fca00078ef6e7 */
[----:B------:R-:W-:-:S07]  /*1140*/  IMAD R218, R3, 0x2, R2 ;  /* 0x0000000203da7824 */ /* 0x000fce00078e0202 */
.L_x_3742:
        /* <DEDUP_REMOVED lines=8> */
[----:B------:R-:W-:Y:S01]  /*11d0*/  ISETP.NE.U32.AND P1, PT, RZ, UR8, PT ;  /* 0x00000008ff007c0c */ /* 0x000fe2000bf25070 */
[----:B------:R-:W-:Y:S01]  /*11e0*/  IMAD.MOV.U32 R33, RZ, RZ, RZ ;  /* 0x000000ffff217224 */ /* 0x000fe200078e00ff */
[----:B------:R-:W-:Y:S02]  /*11f0*/  ISETP.NE.AND.EX P2, PT, RZ, UR5, PT, P2 ;  /* 0x00000005ff007c0c */ /* 0x000fe4000bf45320 */
[----:B------:R-:W-:Y:S02]  /*1200*/  ISETP.NE.AND.EX P1, PT, RZ, UR9, PT, P1 ;  /* 0x00000009ff007c0c */ /* 0x000fe4000bf25310 */
[----:B------:R-:W-:-:S04]  /*1210*/  ISETP.NE.U32.AND P0, PT, RZ, UR6, PT ;  /* 0x00000006ff007c0c */ /* 0x000fc8000bf05070 */
        /* <DEDUP_REMOVED lines=39> */
.L_x_3626:
[----:B------:R-:W-:Y:S02]  /*1490*/  IMAD.U32 R24, RZ, RZ, UR5 ;  /* 0x00000005ff187e24 */ /* 0x000fe4000f8e00ff */
[----:B------:R-:W-:Y:S01]  /*14a0*/  IMAD.U32 R28, RZ, RZ, UR4 ;  /* 0x00000004ff1c7e24 */ /* 0x000fe2000f8e00ff */
[----:B------:R-:W-:Y:S06]  /*14b0*/  @!P2 BRA `(.L_x_3627) ;  /* 0x000000000010a947 */ /* 0x000fec0003800000 */
[----:B------:R-:W-:-:S04]  /*14c0*/  IADD3 R4, P0, R210, UR8, RZ ;  /* 0x00000008d2047c10 */ /* 0x000fc8000ff1e0ff */
[----:B------:R-:W-:-:S05]  /*14d0*/  IADD3.X R5, R211, UR9, RZ, P0, !PT ;  /* 0x00000009d3057c10 */ /* 0x000fca00087fe4ff */
[----:B------:R0:W5:Y:S01]  /*14e0*/  LDG.E R28, desc[UR54][R4.64] ;  /* 0x00000036041c7981 */ /* 0x000162000c1e1900 */
[----:B------:R-:W-:Y:S05]  /*14f0*/  BRA `(.L_x_3628) ;  /* 0x0000000000107947 */ /* 0x000fea0003800000 */
.L_x_3627:
[----:B------:R-:W-:Y:S05]  /*1500*/  @!P0 BRA `(.L_x_3628) ;  /* 0x00000000000c8947 */ /* 0x000fea0003800000 */
[----:B------:R-:W2:Y:S04]  /*1510*/  LDG.E R5, desc[UR54][R8.64] ;  /* 0x0000003608057981 */ /* 0x000ea8000c1e1900 */
[----:B------:R-:W2:Y:S02]  /*1520*/  LDG.E R28, desc[UR54][R8.64+0x4] ;  /* 0x00000436081c7981 */ /* 0x000ea4000c1e1900 */
[----:B--2---:R-:W-:-:S07]  /*1530*/  IMAD.IADD R28, R28, 0x1, -R5 ;  /* 0x000000011c1c7824 */ /* 0x004fce00078e0a05 */
.L_x_3628:
        /* <DEDUP_REMOVED lines=17> */
[----:B--2---:R-:W-:-:S04]  /*1650*/  @P0 IMAD.IADD R24, R9, 0x1, -R0 ;  /* 0x0000000109180824 */ /* 0x004fc800078e0a00 */
        /* <DEDUP_REMOVED lines=37> */
.L_x_3631:
[----:B------:R-:W-:Y:S05]  /*18b0*/  BSYNC B6 ;  /* 0x0000000000067941 */ /* 0x000fea0003800000 */
.L_x_3630:
        /* <DEDUP_REMOVED lines=20> */
.L_x_3633:
[----:B------:R-:W-:Y:S05]  /*1a00*/  BSYNC B6 ;  /* 0x0000000000067941 */ /* 0x000fea0003800000 */
.L_x_3632:
        /* <DEDUP_REMOVED lines=27> */
[----:B------:R-:W-:-:S02]  /*1bc0*/  VIADD R82, R16, 0x20 ;  /* 0x0000002010527836 */ /* 0x000fc40000000000 */
[----:B------:R-:W-:Y:S01]  /*1bd0*/  IMAD.SHL.U32 R53, R34, 0x40, RZ ;  /* 0x0000004022357824 */ /* 0x000fe200078e00ff */
[----:B---3--:R-:W-:Y:S01]  /*1be0*/  ISETP.GE.AND P2, PT, R16, R49, PT ;  /* 0x000000311000720c */ /* 0x008fe20003f46270 */
[C---:B------:R-:W-:Y:S01]  /*1bf0*/  IMAD.SHL.U32 R64, R49.reuse, 0x2, RZ ;  /* 0x0000000231407824 */ /* 0x040fe200078e00ff */
[----:B------:R-:W-:Y:S01]  /*1c00*/  SHF.R.U32.HI R62, RZ, 0x3, R61 ;  /* 0x00000003ff3e7819 */ /* 0x000fe2000001163d */
[----:B------:R-:W2:Y:S01]  /*1c10*/  @P0 LDC R3, c[0x0][0x42c] ;  /* 0x00010b00ff030b82 */ /* 0x000ea20000000800 */
[----:B------:R-:W-:Y:S02]  /*1c20*/  SEL R13, R49, RZ, P2 ;  /* 0x000000ff310d7207 */ /* 0x000fe40001000000 */
[----:B------:R-:W-:-:S03]  /*1c30*/  P2R R74, PR, RZ, 0x4 ;  /* 0x00000004ff4a7803 */ /* 0x000fc60000000000 */
        /* <DEDUP_REMOVED lines=10> */
[----:B--2---:R-:W-:-:S04]  /*1ce0*/  @P0 IMAD.HI.U32 R0, R26, R3, RZ ;  /* 0x000000031a000227 */ /* 0x004fc800078e00ff */
[----:B------:R-:W-:Y:S01]  /*1cf0*/  IMAD R3, R33, R35, R6 ;  /* 0x0000002321037224 */ /* 0x000fe200078e0206 */
[----:B0-----:R-:W-:-:S03]  /*1d00*/  @P0 SHF.R.U32.HI R26, RZ, R7, R0 ;  /* 0x00000007ff1a0219 */ /* 0x001fc60000011600 */
[----:B------:R-:W-:Y:S01]  /*1d10*/  IMAD.IADD R5, R5, 0x1, R3 ;  /* 0x0000000105057824 */ /* 0x000fe200078e0203 */
        /* <DEDUP_REMOVED lines=19> */
[----:B------:R-:W-:Y:S01]  /*1e50*/  IMAD R3, R9, UR5, R8 ;  /* 0x0000000509037c24 */ /* 0x000fe2000f8e0208 */
        /* <DEDUP_REMOVED lines=8> */
[-C--:B------:R-:W-:Y:S01]  /*1ee0*/  IMAD R4, R219, R56.reuse, RZ ;  /* 0x00000038db047224 */ /* 0x080fe200078e02ff */
[----:B------:R-:W-:Y:S01]  /*1ef0*/  ISETP.GE.AND P4, PT, R16, UR4, PT ;  /* 0x0000000410007c0c */ /* 0x000fe2000bf86270 */
[----:B------:R-:W-:Y:S01]  /*1f00*/  IMAD R77, R9, UR5, R8 ;  /* 0x00000005094d7c24 */ /* 0x000fe2000f8e0208 */
[----:B------:R-:W-:Y:S01]  /*1f10*/  IADD3.X R26, R0, R5, R11, P0, !PT ;  /* 0x00000005001a7210 */ /* 0x000fe200007fe40b */
[C---:B------:R-:W-:Y:S01]  /*1f20*/  IMAD R15, R22.reuse, R57, R4 ;  /* 0x00000039160f7224 */ /* 0x040fe200078e0204 */
[C---:B------:R-:W-:Y:S01]  /*1f30*/  IADD3 R48, P0, R22.reuse, R33, RZ ;  /* 0x0000002116307210 */ /* 0x040fe20007f1e0ff */
[----:B------:R-:W-:Y:S01]  /*1f40*/  IMAD.WIDE.U32 R8, R22, R56, R16 ;  /* 0x0000003816087225 */ /* 0x000fe200078e0010 */
[----:B------:R-:W-:-:S03]  /*1f50*/  ISETP.GE.AND P3, PT, R82, UR4, PT ;  /* 0x0000000452007c0c */ /* 0x000fc6000bf66270 */
[----:B------:R-:W-:-:S04]  /*1f60*/  IMAD.WIDE.U32 R4, R22, R56, R42 ;  /* 0x0000003816047225 */ /* 0x000fc800078e002a */
[----:B------:R-:W-:Y:S02]  /*1f70*/  IMAD.IADD R9, R15, 0x1, R9 ;  /* 0x000000010f097824 */ /* 0x000fe400078e0209 */
[----:B------:R-:W-:Y:S01]  /*1f80*/  IMAD.IADD R5, R5, 0x1, R15 ;  /* 0x0000000105057824 */ /* 0x000fe200078e020f */
[----:B-----5:R-:W-:Y:S01]  /*1f90*/  SHF.R.S32.HI R15, RZ, 0x1f, R27 ;  /* 0x0000001fff0f7819 */ /* 0x020fe2000001141b */
[-C--:B------:R-:W-:Y:S02]  /*1fa0*/  IMAD R6, R219, R46.reuse, RZ ;  /* 0x0000002edb067224 */ /* 0x080fe400078e02ff */
[----:B------:R-:W-:-:S04]  /*1fb0*/  IMAD.WIDE.U32 R10, R22, R46, R16 ;  /* 0x0000002e160a7225 */ /* 0x000fc800078e0010 */
[C---:B------:R-:W-:Y:S02]  /*1fc0*/  IMAD R21, R22.reuse, R47, R6 ;  /* 0x0000002f16157224 */ /* 0x040fe400078e0206 */
[----:B------:R-:W-:Y:S02]  /*1fd0*/  IMAD R14, R15, R56, RZ ;  /* 0x000000380f0e7224 */ /* 0x000fe400078e02ff */
[----:B------:R-:W-:Y:S01]  /*1fe0*/  IMAD.WIDE.U32 R6, R22, R46, R42 ;  /* 0x0000002e16067225 */ /* 0x000fe200078e002a */
[----:B------:R-:W-:-:S03]  /*1ff0*/  IADD3 R11, R21, R11, RZ ;  /* 0x0000000b150b7210 */ /* 0x000fc60007ffe0ff */
        /* <DEDUP_REMOVED lines=17> */
[----:B------:R-:W-:Y:S02]  /*2110*/  IMAD.X R49, R219, 0x1, R12, P0 ;  /* 0x00000001db317824 */ /* 0x000fe400000e060c */
[----:B------:R-:W-:-:S02]  /*2120*/  IMAD R66, R189, 0x200, R66 ;  /* 0x00000200bd427824 */ /* 0x000fc400078e0242 */
[----:B------:R-:W-:Y:S02]  /*2130*/  IMAD.IADD R68, R37, 0x1, R13 ;  /* 0x0000000125447824 */ /* 0x000fe400078e020d */
[----:B------:R-:W-:Y:S02]  /*2140*/  IMAD.IADD R73, R21, 0x1, R73 ;  /* 0x0000000115497824 */ /* 0x000fe400078e0249 */
[----:B------:R-:W-:Y:S02]  /*2150*/  IMAD R70, R189, 0x200, R70 ;  /* 0x00000200bd467824 */ /* 0x000fe400078e0246 */
[----:B-1-3--:R-:W-:-:S07]  /*2160*/  IMAD.IADD R77, R41, 0x1, R77 ;  /* 0x00000001294d7824 */ /* 0x00afce00078e024d */
.L_x_3663:
[----:B------:R-:W-:Y:S01]  /*2170*/  IADD3 R51, R51, -0x1, RZ ;  /* 0xffffffff33337810 */ /* 0x000fe20007ffe0ff */
[----:B--2---:R-:W-:Y:S01]  /*2180*/  IMAD.SHL.U32 R33, R19, 0x1000, RZ ;  /* 0x0000100013217824 */ /* 0x004fe200078e00ff */
[----:B------:R-:W-:Y:S05]  /*2190*/  YIELD ;  /* 0x0000000000007946 */ /* 0x000fea0003800000 */
[----:B------:R-:W-:Y:S01]  /*21a0*/  SHF.R.S32.HI R58, RZ, 0x1f, R51 ;  /* 0x0000001fff3a7819 */ /* 0x000fe20000011433 */
[-C--:B-1----:R-:W-:Y:S01]  /*21b0*/  IMAD R4, R52, R51.reuse, RZ ;  /* 0x0000003334047224 */ /* 0x082fe200078e02ff */
[----:B------:R-:W-:Y:S01]  /*21c0*/  BSSY B0, `(.L_x_3634) ;  /* 0x0000179000007945 */ /* 0x000fe20003800000 */
[----:B---3--:R-:W-:Y:S01]  /*21d0*/  IMAD.WIDE.U32 R14, R53, R51, RZ ;  /* 0x00000033350e7225 */ /* 0x008fe200078e00ff */
[----:B------:R-:W-:-:S03]  /*21e0*/  ISETP.GT.AND P2, PT, R51, R31, PT ;  /* 0x0000001f3300720c */ /* 0x000fc60003f44270 */
[----:B------:R-:W-:Y:S01]  /*21f0*/  IMAD R5, R58, R53, R4 ;  /* 0x000000353a057224 */ /* 0x000fe200078e0204 */
[----:B------:R-:W-:-:S03]  /*2200*/  IADD3 R4, P0, R3, R14, RZ ;  /* 0x0000000e03047210 */ /* 0x000fc60007f1e0ff */
[----:B------:R-:W-:Y:S01]  /*2210*/  IMAD.IADD R79, R15, 0x1, R5 ;  /* 0x000000010f4f7824 */ /* 0x000fe200078e0205 */
[----:B0-----:R-:W-:Y:S01]  /*2220*/  LEA R12, P1, R4, R46, 0x1 ;  /* 0x0000002e040c7211 */ /* 0x001fe200078208ff */
[----:B------:R-:W-:Y:S02]  /*2230*/  IMAD.IADD R5, R66, 0x1, R33 ;  /* 0x0000000142057824 */ /* 0x000fe400078e0221 */
[----:B------:R-:W-:Y:S01]  /*2240*/  IMAD.X R6, R79, 0x1, R26, P0 ;  /* 0x000000014f067824 */ /* 0x000fe200000e061a */
[----:B------:R-:W-:Y:S01]  /*2250*/  ISETP.GE.AND P0, PT, R63, 0x1, PT ;  /* 0x000000013f00780c */ /* 0x000fe20003f06270 */
[----:B------:R-:W-:-:S03]  /*2260*/  IMAD R32, R5, 0x2, R2 ;  /* 0x0000000205207824 */ /* 0x000fc600078e0202 */
[----:B------:R-:W-:-:S09]  /*2270*/  LEA.HI.X R13, R4, R47, R6, 0x1, P1 ;  /* 0x0000002f040d7211 */ /* 0x000fd200008f0c06 */
[----:B------:R-:W-:Y:S05]  /*2280*/  @!P0 BRA `(.L_x_3635) ;  /* 0x0000001400508947 */ /* 0x000fea0003800000 */
[----:B------:R-:W-:Y:S01]  /*2290*/  ULDC.U8 UR4, c[0x0][0x3f0] ;  /* 0x0000fc0000047ab9 */ /* 0x000fe20000000000 */
[-C--:B------:R-:W-:Y:S01]  /*22a0*/  IMAD R7, R54, R51.reuse, RZ ;  /* 0x0000003336077224 */ /* 0x080fe200078e02ff */
[----:B------:R-:W-:Y:S01]  /*22b0*/  ISETP.NE.AND P0, PT, RZ, UR4, PT ;  /* 0x00000004ff007c0c */ /* 0x000fe2000bf05270 */
[----:B------:R-:W-:-:S04]  /*22c0*/  IMAD.WIDE.U32 R4, R56, R51, RZ ;  /* 0x0000003338047225 */ /* 0x000fc800078e00ff */
[----:B------:R-:W-:-:S05]  /*22d0*/  IMAD R7, R58, R56, R7 ;  /* 0x000000383a077224 */ /* 0x000fca00078e0207 */
[----:B------:R-:W-:-:S03]  /*22e0*/  IADD3 R59, R5, R7, RZ ;  /* 0x00000007053b7210 */ /* 0x000fc60007ffe0ff */
        /* <DEDUP_REMOVED lines=16> */
[----:B------:R-:W-:-:S04]  /*23f0*/  IMAD.WIDE.U32 R4, R51, R57, R72 ;  /* 0x0000003933047225 */ /* 0x000fc800078e0048 */
[----:B------:R-:W-:Y:S01]  /*2400*/  IMAD.X R10, R59, 0x1, R68, P0 ;  /* 0x000000013b0a7824 */ /* 0x000fe200000e0644 */
[----:B------:R-:W-:Y:S01]  /*2410*/  LEA R6, P0, R7, UR4, 0x1 ;  /* 0x0000000407067c11 */ /* 0x000fe2000f8008ff */
[----:B------:R-:W-:Y:S01]  /*2420*/  IMAD.IADD R5, R5, 0x1, R9 ;  /* 0x0000000105057824 */ /* 0x000fe200078e0209 */
[----:B------:R-:W-:Y:S01]  /*2430*/  LEA R58, P5, R4, UR6, 0x1 ;  /* 0x00000006043a7c11 */ /* 0x000fe2000f8a08ff */
[----:B------:R-:W-:Y:S01]  /*2440*/  VIADD R8, R42, 0x10 ;  /* 0x000000102a087836 */ /* 0x000fe20000000000 */
[----:B------:R-:W-:Y:S02]  /*2450*/  LEA.HI.X R7, R7, UR5, R10, 0x1, P0 ;  /* 0x0000000507077c11 */ /* 0x000fe400080f0c0a */
[----:B------:R-:W-:Y:S02]  /*2460*/  CS2R R10, SRZ ;  /* 0x00000000000a7805 */ /* 0x000fe4000001ff00 */
[----:B------:R-:W-:Y:S02]  /*2470*/  LEA.HI.X R59, R4, UR7, R5, 0x1, P5 ;  /* 0x00000007043b7c11 */ /* 0x000fe4000a8f0c05 */
[----:B------:R-:W-:-:S02]  /*2480*/  ISETP.GE.AND P0, PT, R42, R63, PT ;  /* 0x0000003f2a00720c */ /* 0x000fc40003f06270 */
[----:B------:R-:W-:Y:S02]  /*2490*/  ISETP.GE.AND P5, PT, R8, R63, PT ;  /* 0x0000003f0800720c */ /* 0x000fe40003fa6270 */
[----:B------:R-:W-:-:S09]  /*24a0*/  CS2R R8, SRZ ;  /* 0x0000000000087805 */ /* 0x000fd2000001ff00 */
[----:B------:R0:W5:Y:S04]  /*24b0*/  @!P0 LDG.E.64 R34, desc[UR54][R6.64] ;  /* 0x0000003606228981 */ /* 0x000168000c1e1b00 */
[----:B------:R0:W5:Y:S04]  /*24c0*/  @!P5 LDG.E.64 R8, desc[UR54][R6.64+0x20] ;  /* 0x000020360608d981 */ /* 0x000168000c1e1b00 */
[----:B------:R0:W5:Y:S04]  /*24d0*/  @!P0 LDG.E.64 R14, desc[UR54][R58.64] ;  /* 0x000000363a0e8981 */ /* 0x000168000c1e1b00 */
[----:B------:R0:W5:Y:S02]  /*24e0*/  @!P5 LDG.E.64 R10, desc[UR54][R58.64+0x20] ;  /* 0x000020363a0ad981 */ /* 0x000164000c1e1b00 */
.L_x_3638:
[----:B------:R-:W-:Y:S05]  /*24f0*/  BSYNC B1 ;  /* 0x0000000000017941 */ /* 0x000fea0003800000 */
.L_x_3637:
[----:B------:R-:W-:Y:S01]  /*2500*/  ISETP.NE.AND P0, PT, R185, 0x3, PT ;  /* 0x00000003b900780c */ /* 0x000fe20003f05270 */
[----:B-----5:R-:W-:Y:S01]  /*2510*/  IMAD.MOV.U32 R4, RZ, RZ, R8 ;  /* 0x000000ffff047224 */ /* 0x020fe200078e0008 */
[----:B------:R-:W-:Y:S01]  /*2520*/  MOV R5, R9 ;  /* 0x0000000900057202 */ /* 0x000fe20000000f00 */
[----:B0-----:R-:W-:Y:S02]  /*2530*/  IMAD.MOV.U32 R6, RZ, RZ, R34 ;  /* 0x000000ffff067224 */ /* 0x001fe400078e0022 */
[----:B------:R-:W-:Y:S01]  /*2540*/  IMAD.MOV.U32 R7, RZ, RZ, R35 ;  /* 0x000000ffff077224 */ /* 0x000fe200078e0023 */
[----:B------:R-:W-:Y:S01]  /*2550*/  PRMT R80, R4, 0x5410, R5 ;  /* 0x0000541004507816 */ /* 0x000fe20000000005 */
[----:B------:R-:W-:Y:S02]  /*2560*/  IMAD.MOV.U32 R4, RZ, RZ, R10 ;  /* 0x000000ffff047224 */ /* 0x000fe400078e000a */
        /* <DEDUP_REMOVED lines=8> */
.L_x_3639:
[----:B------:R-:W-:Y:S01]  /*25f0*/  IMAD R72, R19, 0x8, R2 ;  /* 0x0000000813487824 */ /* 0x000fe200078e0202 */
[----:B------:R-:W-:Y:S01]  /*2600*/  SHF.L.U32 R59, R184, 0x1f, RZ ;  /* 0x0000001fb83b7819 */ /* 0x000fe200000006ff */
[----:B------:R-:W-:Y:S03]  /*2610*/  BSSY B1, `(.L_x_3640) ;  /* 0x0000003000017945 */ /* 0x000fe60003800000 */
[----:B------:R-:W0:Y:S02]  /*2620*/  SYNCS.PHASECHK.TRANS64.TRYWAIT P5, [R72+URZ+0x38890], R59 ;  /* 0x0388903b480075a7 */ /* 0x000e2400080a017f */
[----:B0-----:R-:W-:Y:S05]  /*2630*/  @!P5 BRA `(.L_x_3641) ;  /* 0x0000015000c8d947 */ /* 0x001fea0003800000 */
.L_x_3842:
[----:B------:R-:W-:Y:S05]  /*2640*/  BSYNC B1 ;  /* 0x0000000000017941 */ /* 0x000fea0003800000 */
.L_x_3640:
        /* <DEDUP_REMOVED lines=10> */
[----:B--2---:R-:W-:Y:S01]  /*26f0*/  IMAD.MOV.U32 R14, RZ, RZ, R6 ;  /* 0x000000ffff0e7224 */ /* 0x004fe200078e0006 */
[----:B------:R-:W-:Y:S01]  /*2700*/  SHF.R.U32.HI R58, RZ, 0x10, R15 ;  /* 0x00000010ff3a7819 */ /* 0x000fe2000001160f */
[----:B------:R-:W-:Y:S02]  /*2710*/  HADD2.F32 R6, -RZ, R5.H1_H1 ;  /* 0x30000005ff067230 */ /* 0x000fe40000004100 */
[----:B------:R-:W-:Y:S02]  /*2720*/  HADD2.F32 R35, -RZ, R35.H0_H0 ;  /* 0x20000023ff237230 */ /* 0x000fe40000004100 */
[----:B------:R-:W-:-:S02]  /*2730*/  HADD2.F32 R5, -RZ, R5.H0_H0 ;  /* 0x20000005ff057230 */ /* 0x000fc40000004100 */
[----:B------:R-:W-:Y:S02]  /*2740*/  HADD2.F32 R58, -RZ, R58.H0_H0 ;  /* 0x2000003aff3a7230 */ /* 0x000fe40000004100 */
[-C--:B------:R-:W-:Y:S01]  /*2750*/  FMUL.FTZ R76, R6, R35.reuse ;  /* 0x00000023064c7220 */ /* 0x080fe20000410000 */
[--C-:B------:R-:W-:Y:S02]  /*2760*/  HADD2.F32 R15, -RZ, R7.reuse.H1_H1 ;  /* 0x30000007ff0f7230 */ /* 0x100fe40000004100 */
[----:B------:R-:W-:Y:S01]  /*2770*/  FMUL.FTZ R35, R5, R35 ;  /* 0x0000002305237220 */ /* 0x000fe20000410000 */
[----:B------:R-:W-:Y:S02]  /*2780*/  HADD2.F32 R32, -RZ, R32.H0_H0 ;  /* 0x20000020ff207230 */ /* 0x000fe40000004100 */
[----:B------:R-:W-:Y:S02]  /*2790*/  HADD2.F32 R7, -RZ, R7.H0_H0 ;  /* 0x20000007ff077230 */ /* 0x000fe40000004100 */
[----:B------:R-:W-:Y:S01]  /*27a0*/  FMUL.FTZ R78, R15, R58 ;  /* 0x0000003a0f4e7220 */ /* 0x000fe20000410000 */
[----:B------:R-:W-:-:S02]  /*27b0*/  HADD2.F32 R34, -RZ, R34.H0_H0 ;  /* 0x20000022ff227230 */ /* 0x000fc40000004100 */
[-C--:B------:R-:W-:Y:S01]  /*27c0*/  FFMA.FTZ R76, R5, R32.reuse, -R76 ;  /* 0x00000020054c7223 */ /* 0x080fe2000001084c */
[----:B------:R-:W-:Y:S01]  /*27d0*/  FFMA.FTZ R81, R6, R32, R35 ;  /* 0x0000002006517223 */ /* 0x000fe20000010023 */
[C---:B------:R-:W-:Y:S01]  /*27e0*/  FMUL.FTZ R58, R7.reuse, R58 ;  /* 0x0000003a073a7220 */ /* 0x040fe20000410000 */
[--C-:B------:R-:W-:Y:S02]  /*27f0*/  HADD2.F32 R32, -RZ, R83.reuse.H0_H0 ;  /* 0x20000053ff207230 */ /* 0x100fe40000004100 */
[-C--:B------:R-:W-:Y:S01]  /*2800*/  FFMA.FTZ R78, R7, R34.reuse, -R78 ;  /* 0x00000022074e7223 */ /* 0x080fe2000001084e */
[----:B------:R-:W-:Y:S02]  /*2810*/  HADD2.F32 R35, -RZ, R83.H1_H1 ;  /* 0x30000053ff237230 */ /* 0x000fe40000004100 */
[----:B------:R-:W-:Y:S01]  /*2820*/  FFMA.FTZ R85, R15, R34, R58 ;  /* 0x000000220f557223 */ /* 0x000fe2000001003a */
[----:B------:R-:W-:Y:S02]  /*2830*/  HADD2.F32 R5, -RZ, R4.H1_H1 ;  /* 0x30000004ff057230 */ /* 0x000fe40000004100 */
[----:B------:R-:W-:-:S02]  /*2840*/  HADD2.F32 R6, -RZ, R14.H1_H1 ;  /* 0x3000000eff067230 */ /* 0x000fc40000004100 */
[----:B------:R-:W-:Y:S02]  /*2850*/  HADD2.F32 R4, -RZ, R4.H0_H0 ;  /* 0x20000004ff047230 */ /* 0x000fe40000004100 */
[----:B------:R-:W-:Y:S02]  /*2860*/  HADD2.F32 R14, -RZ, R14.H0_H0 ;  /* 0x2000000eff0e7230 */ /* 0x000fe40000004100 */
[-C--:B------:R-:W-:Y:S01]  /*2870*/  FMUL.FTZ R83, R6, R35.reuse ;  /* 0x0000002306537220 */ /* 0x080fe20000410000 */
[--C-:B------:R-:W-:Y:S02]  /*2880*/  HADD2.F32 R7, -RZ, R79.reuse.H0_H0 ;  /* 0x2000004fff077230 */ /* 0x100fe40000004100 */
[----:B------:R-:W-:Y:S02]  /*2890*/  HADD2.F32 R15, -RZ, R79.H1_H1 ;  /* 0x3000004fff0f7230 */ /* 0x000fe40000004100 */
[-C--:B------:R-:W-:Y:S01]  /*28a0*/  FMUL.FTZ R79, R5, R32.reuse ;  /* 0x00000020054f7220 */ /* 0x080fe20000410000 */
[----:B------:R-:W-:Y:S01]  /*28b0*/  FMUL.FTZ R32, R4, R32 ;  /* 0x0000002004207220 */ /* 0x000fe20000410000 */
[----:B------:R-:W-:-:S02]  /*28c0*/  FMUL.FTZ R35, R14, R35 ;  /* 0x000000230e237220 */ /* 0x000fc40000410000 */
[-C--:B------:R-:W-:Y:S01]  /*28d0*/  FFMA.FTZ R79, R4, R7.reuse, -R79 ;  /* 0x00000007044f7223 */ /* 0x080fe2000001084f */
[----:B------:R-:W-:Y:S01]  /*28e0*/  FFMA.FTZ R32, R5, R7, R32 ;  /* 0x0000000705207223 */ /* 0x000fe20000010020 */
[-C--:B------:R-:W-:Y:S01]  /*28f0*/  FFMA.FTZ R83, R14, R15.reuse, -R83 ;  /* 0x0000000f0e537223 */ /* 0x080fe20000010853 */
[----:B------:R-:W-:Y:S01]  /*2900*/  FFMA.FTZ R6, R6, R15, R35 ;  /* 0x0000000f06067223 */ /* 0x000fe20000010023 */
[----:B------:R-:W-:Y:S02]  /*2910*/  F2FP.F16.F32.PACK_AB R5, R81, R76 ;  /* 0x0000004c5105723e */ /* 0x000fe400000000ff */
[----:B------:R-:W-:Y:S02]  /*2920*/  F2FP.F16.F32.PACK_AB R7, R85, R78 ;  /* 0x0000004e5507723e */ /* 0x000fe400000000ff */
[----:B------:R-:W-:Y:S02]  /*2930*/  F2FP.F16.F32.PACK_AB R4, R32, R79 ;  /* 0x0000004f2004723e */ /* 0x000fe400000000ff */
[----:B------:R-:W-:-:S07]  /*2940*/  F2FP.F16.F32.PACK_AB R6, R6, R83 ;  /* 0x000000530606723e */ /* 0x000fce00000000ff */
.L_x_3646:
[----:B------:R-:W-:Y:S05]  /*2950*/  BSYNC B2 ;  /* 0x0000000000027941 */ /* 0x000fea0003800000 */
.L_x_3645:
[----:B--2---:R1:W-:Y:S02]  /*2960*/  STG.E.128 desc[UR54][R12.64], R4 ;  /* 0x000000040c007986 */ /* 0x0043e4000c101d36 */
.L_x_3644:
[----:B------:R-:W-:Y:S05]  /*2970*/  BSYNC B1 ;  /* 0x0000000000017941 */ /* 0x000fea0003800000 */
.L_x_3643:
        /* <DEDUP_REMOVED lines=52> */
.L_x_3648:
[----:B------:R-:W-:Y:S05]  /*2cc0*/  BSYNC B1 ;  /* 0x0000000000017941 */ /* 0x000fea0003800000 */
.L_x_3647:
[----:B-1----:R1:W-:Y:S01]  /*2cd0*/  STG.E.128 desc[UR54][R12.64+0x40], R4 ;  /* 0x000040040c007986 */ /* 0x0023e2000c101d36 */
[----:B------:R-:W-:Y:S05]  /*2ce0*/  BRA `(.L_x_3642) ;  /* 0x0000000c00187947 */ /* 0x000fea0003800000 */
.L_x_3636:
        /* <DEDUP_REMOVED lines=13> */
[----:B------:R-:W-:-:S03]  /*2dc0*/  CS2R R4, SRZ ;  /* 0x0000000000047805 */ /* 0x000fc6000001ff00 */
[----:B------:R-:W-:Y:S01]  /*2dd0*/  @!P0 IMAD.IADD R11, R9, 0x1, R11 ;  /* 0x00000001090b8824 */ /* 0x000fe200078e020b */
        /* <DEDUP_REMOVED lines=28> */
.L_x_3649:
[----:B------:R-:W-:Y:S01]  /*2fa0*/  IMAD R72, R19, 0x8, R2 ;  /* 0x0000000813487824 */ /* 0x000fe200078e0202 */
[----:B------:R-:W-:Y:S01]  /*2fb0*/  SHF.L.U32 R59, R184, 0x1f, RZ ;  /* 0x0000001fb83b7819 */ /* 0x000fe200000006ff */
[----:B------:R-:W-:Y:S03]  /*2fc0*/  BSSY B1, `(.L_x_3650) ;  /* 0x0000003000017945 */ /* 0x000fe60003800000 */
[----:B------:R-:W0:Y:S02]  /*2fd0*/  SYNCS.PHASECHK.TRANS64.TRYWAIT P5, [R72+URZ+0x38890], R59 ;  /* 0x0388903b480075a7 */ /* 0x000e2400080a017f */
[----:B0-----:R-:W-:Y:S05]  /*2fe0*/  @!P5 BRA `(.L_x_3651) ;  /* 0x000001480070d947 */ /* 0x001fea0003800000 */
.L_x_3843:
[----:B------:R-:W-:Y:S05]  /*2ff0*/  BSYNC B1 ;  /* 0x0000000000017941 */ /* 0x000fea0003800000 */
.L_x_3650:
        /* <DEDUP_REMOVED lines=13> */
[----:B------:R-:W-:Y:S01]  /*30d0*/  LEA.HI.X R81, R12, R47, R13, 0x1, P5 ;  /* 0x0000002f0c517211 */ /* 0x000fe200028f0c0d */
[----:B------:R-:W-:Y:S01]  /*30e0*/  IMAD.IADD R13, R65, 0x1, -R64 ;  /* 0x00000001410d7824 */ /* 0x000fe200078e0a40 */
[----:B------:R-:W-:-:S04]  /*30f0*/  ISETP.NE.AND P5, PT, R74, RZ, PT ;  /* 0x000000ff4a00720c */ /* 0x000fc80003fa5270 */
        /* <DEDUP_REMOVED lines=8> */
[----:B------:R-:W-:-:S03]  /*3180*/  IMAD.IADD R13, R70, 0x1, R33 ;  /* 0x00000001460d7824 */ /* 0x000fc600078e0221 */
[----:B------:R-:W-:Y:S01]  /*3190*/  LEA R12, R189, R12, 0x9 ;  /* 0x0000000cbd0c7211 */ /* 0x000fe200078e48ff */
[----:B------:R-:W-:-:S04]  /*31a0*/  IMAD R13, R13, 0x2, R2 ;  /* 0x000000020d0d7824 */ /* 0x000fc800078e0202 */
[----:B------:R-:W-:Y:S02]  /*31b0*/  IMAD.IADD R33, R33, 0x1, R12 ;  /* 0x0000000121217824 */ /* 0x000fe400078e020c */
        /* <DEDUP_REMOVED lines=86> */
.L_x_3653:
[----:B------:R-:W-:Y:S05]  /*3720*/  BSYNC B1 ;  /* 0x0000000000017941 */ /* 0x000fea0003800000 */
.L_x_3652:
        /* <DEDUP_REMOVED lines=10> */
.L_x_3635:
[----:B------:R-:W-:-:S13]  /*37d0*/  ISETP.NE.AND P0, PT, R185, 0x3, PT ;  /* 0x00000003b900780c */ /* 0x000fda0003f05270 */
[----:B------:R-:W-:Y:S05]  /*37e0*/  @!P0 BRA `(.L_x_3654) ;  /* 0x0000000000048947 */ /* 0x000fea0003800000 */
[----:B------:R-:W-:Y:S01]  /*37f0*/  BPT.TRAP 0x1 ;  /* 0x000000040000795c */ /* 0x000fe20000300000 */
.L_x_3654:
        /* <DEDUP_REMOVED lines=8> */
.L_x_3844:
[----:B------:R-:W-:Y:S05]  /*3880*/  BSYNC B1 ;  /* 0x0000000000017941 */ /* 0x000fea0003800000 */
.L_x_3655:
[----:B------:R-:W-:Y:S05]  /*3890*/  @P1 BRA `(.L_x_3642) ;  /* 0x00000000002c1947 */ /* 0x000fea0003800000 */
[----:B------:R-:W-:Y:S01]  /*38a0*/  @!P3 LOP3.LUT P5, RZ, R186, 0x4, RZ, 0xc0, !PT ;  /* 0x00000004baffb812 */ /* 0x000fe200078ac0ff */
[----:B------:R-:W-:Y:S01]  /*38b0*/  @!P3 VIADD R4, R66, 0x20 ;  /* 0x000000204204b836 */ /* 0x000fe20000000000 */
[----:B------:R-:W-:Y:S02]  /*38c0*/  PLOP3.LUT P6, PT, PT, PT, PT, 0x8, 0x0 ;  /* 0x000000000000781c */ /* 0x000fe40003fce170 */
[----:B------:R-:W-:-:S13]  /*38d0*/  @!P3 PLOP3.LUT P6, PT, P5, PT, PT, 0x80, 0x0 ;  /* 0x000000000000b81c */ /* 0x000fda0002fcf070 */
[----:B------:R-:W-:-:S04]  /*38e0*/  @P6 VIADD R4, R66, 0xffffffe0 ;  /* 0xffffffe042046836 */ /* 0x000fc80000000000 */
[----:B------:R-:W-:Y:S02]  /*38f0*/  @!P3 IMAD.IADD R33, R33, 0x1, R4 ;  /* 0x000000012121b824 */ /* 0x000fe400078e0204 */
[----:B------:R-:W1:Y:S02]  /*3900*/  @!P4 LDS.128 R4, [R32+0x22400] ;  /* 0x022400002004c984 */ /* 0x000e640000000c00 */
[----:B------:R-:W-:-:S06]  /*3910*/  @!P3 IMAD R8, R33, 0x2, R2 ;  /* 0x000000022108b824 */ /* 0x000fcc00078e0202 */
[----:B------:R-:W2:Y:S04]  /*3920*/  @!P3 LDS.128 R8, [R8+0x22400] ;  /* 0x022400000808b984 */ /* 0x000ea80000000c00 */
[----:B-1----:R1:W-:Y:S04]  /*3930*/  @!P4 STG.E.128 desc[UR54][R12.64], R4 ;  /* 0x000000040c00c986 */ /* 0x0023e8000c101d36 */
[----:B--2---:R1:W-:Y:S02]  /*3940*/  @!P3 STG.E.128 desc[UR54][R12.64+0x40], R8 ;  /* 0x000040080c00b986 */ /* 0x0043e4000c101d36 */
.L_x_3642:
[----:B------:R-:W-:Y:S05]  /*3950*/  BSYNC B0 ;  /* 0x0000000000007941 */ /* 0x000fea0003800000 */
.L_x_3634:
        /* <DEDUP_REMOVED lines=12> */
[----:B------:R-:W-:-:S04]  /*3a20*/  @!P5 IADD3 R4, R72, 0x388a0, RZ ;  /* 0x000388a04804d810 */ /* 0x000fc80007ffe0ff */
[----:B------:R-:W-:-:S04]  /*3a30*/  @!P5 PRMT R4, RZ, 0x654, R4 ;  /* 0x00000654ff04d816 */ /* 0x000fc80000000004 */
[----:B------:R1:W-:Y:S01]  /*3a40*/  @!P5 SYNCS.ARRIVE.TRANS64.RED.A1T0 RZ, [R4+URZ], RZ ;  /* 0x000000ff04ffd9a7 */ /* 0x0003e2000810043f */
[----:B------:R-:W-:Y:S05]  /*3a50*/  @!P0 BRA `(.L_x_3658) ;  /* 0x0000000000048947 */ /* 0x000fea0003800000 */
[----:B------:R-:W-:Y:S01]  /*3a60*/  BPT.TRAP 0x1 ;  /* 0x000000040000795c */ /* 0x000fe20000300000 */
.L_x_3658:
[----:B------:R-:W-:Y:S05]  /*3a70*/  BSYNC B0 ;  /* 0x0000000000007941 */ /* 0x000fea0003800000 */
.L_x_3657:
[----:B------:R-:W4:Y:S01]  /*3a80*/  SYNCS.PHASECHK.TRANS64.TRYWAIT P0, [R72+URZ+0x388b0], R59 ;  /* 0x0388b03b480075a7 */ /* 0x000f22000800017f */
[----:B------:R-:W-:Y:S04]  /*3a90*/  BSSY B0, `(.L_x_3659) ;  /* 0x0000002000007945 */ /* 0x000fe80003800000 */
[----:B----4-:R-:W-:Y:S05]  /*3aa0*/  @!P0 BRA `(.L_x_3660) ;  /* 0x0000013c00e88947 */ /* 0x010fea0003800000 */
.L_x_3845:
[----:B------:R-:W-:Y:S05]  /*3ab0*/  BSYNC B0 ;  /* 0x0000000000007941 */ /* 0x000fea0003800000 */
.L_x_3659:
[----:B------:R-:W-:Y:S04]  /*3ac0*/  BSSY B0, `(.L_x_3661) ;  /* 0x0000051000007945 */ /* 0x000fe80003800000 */
[----:B------:R-:W-:Y:S05]  /*3ad0*/  @P1 BRA `(.L_x_3662) ;  /* 0x00000004003c1947 */ /* 0x000fea0003800000 */
[----:B-1----:R-:W-:Y:S01]  /*3ae0*/  IMAD.WIDE R4, R51, 0x40, R48 ;  /* 0x0000004033047825 */ /* 0x002fe200078e0230 */
[----:B------:R-:W-:Y:S01]  /*3af0*/  ULDC.64 UR4, c[0x0][0x318] ;  /* 0x0000c60000047ab9 */ /* 0x000fe20000000a00 */
[----:B------:R-:W-:Y:S02]  /*3b00*/  LOP3.LUT P0, RZ, R186, 0x4, RZ, 0xc0, !PT ;  /* 0x00000004baff7812 */ /* 0x000fe4000780c0ff */
[----:B------:R-:W-:Y:S02]  /*3b10*/  IMAD R5, R5, UR4, RZ ;  /* 0x0000000405057c24 */ /* 0x000fe4000f8e02ff */
[----:B------:R-:W-:Y:S02]  /*3b20*/  IMAD.MOV.U32 R76, RZ, RZ, R40 ;  /* 0x000000ffff4c7224 */ /* 0x000fe400078e0028 */
[C---:B------:R-:W-:Y:S02]  /*3b30*/  IMAD R5, R4.reuse, UR5, R5 ;  /* 0x0000000504057c24 */ /* 0x040fe4000f8e0205 */
[----:B------:R-:W-:Y:S01]  /*3b40*/  IMAD.WIDE.U32 R6, R4, UR4, R76 ;  /* 0x0000000404067c25 */ /* 0x000fe2000f8e004c */
[----:B------:R-:W-:-:S03]  /*3b50*/  ULDC.64 UR4, c[0x0][0x308] ;  /* 0x0000c20000047ab9 */ /* 0x000fc60000000a00 */
[----:B------:R-:W-:Y:S01]  /*3b60*/  IMAD R9, R19, 0x8000, R66 ;  /* 0x0000800013097824 */ /* 0x000fe200078e0242 */
[----:B------:R-:W-:Y:S01]  /*3b70*/  LEA R58, P1, R6, UR4, 0x1 ;  /* 0x00000004063a7c11 */ /* 0x000fe2000f8208ff */
[----:B------:R-:W-:Y:S01]  /*3b80*/  IMAD.IADD R5, R7, 0x1, R5 ;  /* 0x0000000107057824 */ /* 0x000fe200078e0205 */
[----:B------:R-:W-:Y:S01]  /*3b90*/  ULDC UR4, c[0x0][0x310] ;  /* 0x0000c40000047ab9 */ /* 0x000fe20000000800 */
[----:B------:R-:W-:Y:S02]  /*3ba0*/  VIADD R4, R16, 0x40 ;  /* 0x0000004010047836 */ /* 0x000fe40000000000 */
        /* <DEDUP_REMOVED lines=9> */
[----:B------:R-:W-:Y:S02]  /*3c40*/  VIADD R78, R16, 0x140 ;  /* 0x00000140104e7836 */ /* 0x000fe40000000000 */
[----:B------:R-:W-:-:S06]  /*3c50*/  IMAD R79, R79, 0x2, R2 ;  /* 0x000000024f4f7824 */ /* 0x000fcc00078e0202 */
        /* <DEDUP_REMOVED lines=55> */
.L_x_3662:
[----:B------:R-:W-:Y:S05]  /*3fd0*/  BSYNC B0 ;  /* 0x0000000000007941 */ /* 0x000fea0003800000 */
.L_x_3661:
[----:B------:R-:W-:Y:S01]  /*3fe0*/  @!PT LDS RZ, [RZ] ;  /* 0x00000000fffff984 */ /* 0x000fe20000000800 */
[----:B------:R-:W-:Y:S01]  /*3ff0*/  @!PT LDS RZ, [RZ] ;  /* 0x00000000fffff984 */ /* 0x000fe20000000800 */
[----:B------:R-:W-:Y:S01]  /*4000*/  @!PT LDS RZ, [RZ] ;  /* 0x00000000fffff984 */ /* 0x000fe20000000800 */
[----:B------:R-:W-:Y:S01]  /*4010*/  @!PT LDS RZ, [RZ] ;  /* 0x00000000fffff984 */ /* 0x000fe20000000800 */
[----:B------:R5:W-:Y:S06]  /*4020*/  MEMBAR.ALL.CTA ;  /* 0x0000000000007992 */ /* 0x000bec0000008000 */
[----:B-----5:R-:W5:Y:S01]  /*4030*/  FENCE.VIEW.ASYNC.S ;  /* 0x00000000000073c6 */ /* 0x020f620000000000 */
[----:B------:R-:W-:Y:S01]  /*4040*/  VIADD R19, R19, 0x1 ;  /* 0x0000000113137836 */ /* 0x000fe20000000000 */
[----:B-----5:R1:W-:Y:S01]  /*4050*/  BAR.SYNC.DEFER_BLOCKING R60, 0x80 ;  /* 0x0002003c0000751d */ /* 0x0203e20000010000 */
[----:B0---4-:R-:W-:-:S03]  /*4060*/  @!P5 VIADD R72, R72, 0x388c0 ;  /* 0x000388c04848d836 */ /* 0x011fc60000000000 */
[C---:B------:R-:W-:Y:S02]  /*4070*/  ISETP.NE.AND P1, PT, R19.reuse, 0x2, PT ;  /* 0x000000021300780c */ /* 0x040fe40003f25270 */
[----:B------:R-:W-:Y:S02]  /*4080*/  PLOP3.LUT P0, PT, PT, PT, PT, 0x8, 0x0 ;  /* 0x000000000000781c */ /* 0x000fe40003f0e170 */
[----:B------:R-:W-:Y:S02]  /*4090*/  @!P5 PRMT R72, RZ, 0x654, R72 ;  /* 0x00000654ff48d816 */ /* 0x000fe40000000048 */
[----:B------:R-:W-:Y:S02]  /*40a0*/  SEL R5, RZ, 0x1, P1 ;  /* 0x00000001ff057807 */ /* 0x000fe40000800000 */
[----:B------:R-:W-:Y:S02]  /*40b0*/  SEL R19, R19, RZ, P1 ;  /* 0x000000ff13137207 */ /* 0x000fe40000800000 */
[----:B------:R-:W-:Y:S01]  /*40c0*/  LOP3.LUT R184, R184, R5, RZ, 0x3c, !PT ;  /* 0x00000005b8b87212 */ /* 0x000fe200078e3cff */
[----:B------:R1:W-:Y:S01]  /*40d0*/  @!P5 SYNCS.ARRIVE.TRANS64.RED.A1T0 RZ, [R72+URZ], RZ ;  /* 0x000000ff48ffd9a7 */ /* 0x0003e2000810043f */
[----:B------:R-:W-:Y:S05]  /*40e0*/  @P2 BRA `(.L_x_3663) ;  /* 0xffffffe000202947 */ /* 0x000fea000383ffff */
.L_x_3629:
[----:B-1----:R-:W4:Y:S01]  /*40f0*/  LDL R4, [R1+0x4] ;  /* 0x0000040001047983 */ /* 0x002f220000100800 */
        /* <DEDUP_REMOVED lines=33> */
[----:B------:R-:W-:Y:S02]  /*4310*/  MOV R3, RZ ;  /* 0x000000ff00037202 */ /* 0x000fe40000000f00 */
        /* <DEDUP_REMOVED lines=8> */
[----:B---3--:R-:W-:Y:S02]  /*43a0*/  CS2R R80, SRZ ;  /* 0x0000000000507805 */ /* 0x008fe4000001ff00 */
        /* <DEDUP_REMOVED lines=13> */
[----:B------:R-:W-:Y:S01]  /*4480*/  CS2R R46, SRZ ;  /* 0x00000000002e7805 */ /* 0x000fe2000001ff00 */
[----:B------:R-:W-:Y:S01]  /*4490*/  IMAD.MOV.U32 R169, RZ, RZ, RZ ;  /* 0x000000ffffa97224 */ /* 0x000fe200078e00ff */
[----:B--2---:R-:W-:Y:S02]  /*44a0*/  CS2R R32, SRZ ;  /* 0x0000000000207805 */ /* 0x004fe4000001ff00 */
[----:B------:R-:W-:Y:S02]  /*44b0*/  CS2R R174, SRZ ;  /* 0x0000000000ae7805 */ /* 0x000fe4000001ff00 */
[----:B------:R-:W-:Y:S02]  /*44c0*/  CS2R R38, SRZ ;  /* 0x0000000000267805 */ /* 0x000fe4000001ff00 */
[----:B------:R-:W-:Y:S01]  /*44d0*/  CS2R R176, SRZ ;  /* 0x0000000000b07805 */ /* 0x000fe2000001ff00 */
[----:B------:R-:W-:Y:S01]  /*44e0*/  IMAD.MOV.U32 R35, RZ, RZ, RZ ;  /* 0x000000ffff237224 */ /* 0x000fe200078e00ff */
[----:B------:R-:W-:Y:S01]  /*44f0*/  CS2R R28, SRZ ;  /* 0x00000000001c7805 */ /* 0x000fe2000001ff00 */
[----:B------:R-:W-:Y:S01]  /*4500*/  IMAD.MOV.U32 R178, RZ, RZ, RZ ;  /* 0x000000ffffb27224 */ /* 0x000fe200078e00ff */
[----:B------:R-:W-:Y:S01]  /*4510*/  MOV R7, RZ ;  /* 0x000000ff00077202 */ /* 0x000fe20000000f00 */
[----:B------:R-:W-:-:S02]  /*4520*/  IMAD.MOV.U32 R31, RZ, RZ, RZ ;  /* 0x000000ffff1f7224 */ /* 0x000fc400078e00ff */
[----:B------:R-:W-:Y:S02]  /*4530*/  IMAD.MOV.U32 R180, RZ, RZ, RZ ;  /* 0x000000ffffb47224 */ /* 0x000fe400078e00ff */
[----:B------:R-:W-:Y:S02]  /*4540*/  IMAD.MOV.U32 R0, RZ, RZ, RZ ;  /* 0x000000ffff007224 */ /* 0x000fe400078e00ff */
[----:B------:R-:W-:Y:S01]  /*4550*/  IMAD.MOV.U32 R5, RZ, RZ, RZ ;  /* 0x000000ffff057224 */ /* 0x000fe200078e00ff */
[----:B----4-:R-:W-:Y:S01]  /*4560*/  ISETP.NE.AND P1, PT, R4, 0x1, PT ;  /* 0x000000010400780c */ /* 0x010fe20003f25270 */
[----:B------:R-:W-:-:S12]  /*4570*/  @P0 BRA `(.L_x_3665) ;  /* 0x0000000000080947 */ /* 0x000fd80003800000 */
[----:B------:R-:W0:Y:S02]  /*4580*/  FENCE.VIEW.ASYNC.G ;  /* 0x00000000000073c6 */ /* 0x000e240000000100 */
[----:B0-----:R-:W-:Y:S06]  /*4590*/  BAR.ARV 0xc, 0x120 ;  /* 0x0304800000007b1d */ /* 0x001fec0000002000 */
.L_x_3665:
[----:B------:R-:W-:Y:S05]  /*45a0*/  BSYNC B0 ;  /* 0x0000000000007941 */ /* 0x000fea0003800000 */
.L_x_3664:
        /* <DEDUP_REMOVED lines=8> */
[----:B------:R-:W-:Y:S01]  /*4630*/  IMAD.MOV.U32 R5, RZ, RZ, 0x40000040 ;  /* 0x40000040ff057424 */ /* 0x000fe200078e00ff */
[----:B------:R-:W-:Y:S01]  /*4640*/  MOV R7, 0x40000040 ;  /* 0x4000004000077802 */ /* 0x000fe20000000f00 */
[----:B------:R-:W-:Y:S01]  /*4650*/  IMAD.MOV.U32 R11, RZ, RZ, 0x40000040 ;  /* 0x40000040ff0b7424 */ /* 0x000fe200078e00ff */
[----:B------:R-:W-:Y:S01]  /*4660*/  BAR.SYNC.DEFER_BLOCKING 0xe, 0x100 ;  /* 0x0384000000007b1d */ /* 0x000fe20000010000 */
[----:B------:R-:W-:Y:S01]  /*4670*/  IMAD.MOV.U32 R9, RZ, RZ, 0x40000040 ;  /* 0x40000040ff097424 */ /* 0x000fe200078e00ff */
[----:B------:R-:W-:Y:S01]  /*4680*/  R2UR UR5, R5 ;  /* 0x00000000050572ca */ /* 0x000fe200000e0000 */
[----:B------:R-:W-:Y:S01]  /*4690*/  IMAD.MOV.U32 R13, RZ, RZ, 0x40000040 ;  /* 0x40000040ff0d7424 */ /* 0x000fe200078e00ff */
[----:B------:R-:W-:Y:S01]  /*46a0*/  R2UR UR7, R7 ;  /* 0x00000000070772ca */ /* 0x000fe200000e0000 */
[----:B------:R-:W-:Y:S01]  /*46b0*/  IMAD.MOV.U32 R7, RZ, RZ, 0x40000040 ;  /* 0x40000040ff077424 */ /* 0x000fe200078e00ff */
[----:B------:R-:W-:Y:S01]  /*46c0*/  ISETP.GE.AND P0, PT, R168, 0x41, PT ;  /* 0x00000041a800780c */ /* 0x000fe20003f06270 */
[----:B------:R-:W-:Y:S01]  /*46d0*/  BSSY B0, `(.L_x_3669) ;  /* 0x00000f6000007945 */ /* 0x000fe20003800000 */
[----:B------:R-:W1:Y:S01]  /*46e0*/  S2R R20, SR_TID.X ;  /* 0x0000000000147919 */ /* 0x000e620000002100 */
[----:B0-----:R-:W-:-:S04]  /*46f0*/  LEA.HI R3, R0, R0, RZ, 0x1 ;  /* 0x0000000000037211 */ /* 0x001fc800078f08ff */
[----:B------:R-:W-:Y:S01]  /*4700*/  LOP3.LUT R3, R3, 0x1fffe, RZ, 0xc0, !PT ;  /* 0x0001fffe03037812 */ /* 0x000fe200078ec0ff */
[----:B-----5:R-:W-:-:S03]  /*4710*/  WARPGROUP.ARRIVE ;  /* 0x00000000000079c5 */ /* 0x020fc60000000000 */
[----:B------:R-:W-:Y:S01]  /*4720*/  IADD3 R3, R0, -R3, RZ ;  /* 0x8000000300037210 */ /* 0x000fe20007ffe0ff */
[----:B------:R-:W-:-:S04]  /*4730*/  VIADD R0, R2, 0x36400 ;  /* 0x0003640002007836 */ /* 0x000fc80000000000 */
[----:B------:R-:W-:Y:S01]  /*4740*/  IMAD R3, R3, 0x8000, R2 ;  /* 0x0000800003037824 */ /* 0x000fe200078e0202 */
[----:B------:R-:W-:-:S03]  /*4750*/  SHF.R.U32.HI R0, RZ, 0x4, R0 ;  /* 0x00000004ff007819 */ /* 0x000fc60000011600 */
[----:B------:R-:W-:Y:S01]  /*4760*/  VIADD R3, R3, 0x400 ;  /* 0x0000040003037836 */ /* 0x000fe20000000000 */
[----:B------:R-:W-:Y:S02]  /*4770*/  LOP3.LUT R0, R0, 0x3fff, RZ, 0xc0, !PT ;  /* 0x00003fff00007812 */ /* 0x000fe400078ec0ff */
[----:B-1----:R-:W-:Y:S02]  /*4780*/  LOP3.LUT R20, R20, 0x7f, RZ, 0xc0, !PT ;  /* 0x0000007f14147812 */ /* 0x002fe400078ec0ff */
[----:B------:R-:W-:Y:S02]  /*4790*/  SHF.R.U32.HI R3, RZ, 0x4, R3 ;  /* 0x00000004ff037819 */ /* 0x000fe40000011603 */
[----:B------:R-:W-:Y:S02]  /*47a0*/  LOP3.LUT R4, R0, 0x10000, RZ, 0xfc, !PT ;  /* 0x0001000000047812 */ /* 0x000fe400078efcff */
[----:B------:R-:W-:Y:S02]  /*47b0*/  LOP3.LUT R3, R3, 0x3fff, RZ, 0xc0, !PT ;  /* 0x00003fff03037812 */ /* 0x000fe400078ec0ff */
[C---:B------:R-:W-:Y:S01]  /*47c0*/  R2UR UR4, R4.reuse ;  /* 0x00000000040472ca */ /* 0x040fe200000e0000 */
[----:B------:R-:W-:Y:S01]  /*47d0*/  VIADD R10, R4, 0x2 ;  /* 0x00000002040a7836 */ /* 0x000fe20000000000 */
[----:B------:R-:W-:-:S02]  /*47e0*/  LOP3.LUT R15, R3, 0x2000000, RZ, 0xfc, !PT ;  /* 0x02000000030f7812 */ /* 0x000fc400078efcff */
[----:B------:R-:W-:-:S03]  /*47f0*/  ISETP.NE.AND P2, PT, R20, RZ, PT ;  /* 0x000000ff1400720c */ /* 0x000fc60003f45270 */
[----:B------:R-:W-:-:S04]  /*4800*/  IMAD R6, R18, 0x1000, R15 ;  /* 0x0000100012067824 */ /* 0x000fc800078e020f */
[C---:B------:R-:W-:Y:S01]  /*4810*/  VIADD R8, R6.reuse, 0x80 ;  /* 0x0000008006087836 */ /* 0x040fe20000000000 */
[C---:B------:R-:W-:Y:S02]  /*4820*/  R2UR UR6, R6.reuse ;  /* 0x00000000060672ca */ /* 0x040fe400000e0000 */
[C---:B------:R-:W-:Y:S01]  /*4830*/  IADD3 R12, R6.reuse, 0x100, RZ ;  /* 0x00000100060c7810 */ /* 0x040fe20007ffe0ff */
[----:B------:R-:W-:Y:S02]  /*4840*/  VIADD R6, R6, 0x180 ;  /* 0x0000018006067836 */ /* 0x000fe40000000000 */
[----:B------:R-:W-:-:S04]  /*4850*/  @!P2 IMAD R0, R18, 0x8, R2 ;  /* 0x000000081200a824 */ /* 0x000fc800078e0202 */
[----:B------:R-:W-:-:S04]  /*4860*/  @!P2 VIADD R0, R0, 0x38860 ;  /* 0x000388600000a836 */ /* 0x000fc80000000000 */
[----:B------:R-:W-:Y:S01]  /*4870*/  HGMMA.64x256x16.F32 R24, gdesc[UR4].tnspB, RZ, !UPT, gsb0 ;  /* 0x43e00000041879f0 */ /* 0x000fe2000c0008ff */
[----:B------:R-:W-:Y:S02]  /*4880*/  R2UR UR4, R10 ;  /* 0x000000000a0472ca */ /* 0x000fe400000e0000 */
[----:B------:R-:W-:Y:S02]  /*4890*/  R2UR UR5, R11 ;  /* 0x000000000b0572ca */ /* 0x000fe400000e0000 */
[----:B------:R-:W-:Y:S01]  /*48a0*/  R2UR UR6, R8 ;  /* 0x00000000080672ca */ /* 0x000fe200000e0000 */
[----:B------:R-:W-:Y:S01]  /*48b0*/  VIADD R8, R4, 0x4 ;  /* 0x0000000404087836 */ /* 0x000fe20000000000 */
[----:B------:R-:W-:Y:S01]  /*48c0*/  R2UR UR7, R9 ;  /* 0x00000000090772ca */ /* 0x000fe200000e0000 */
[----:B------:R-:W-:Y:S01]  /*48d0*/  IMAD.MOV.U32 R9, RZ, RZ, 0x40000040 ;  /* 0x40000040ff097424 */ /* 0x000fe200078e00ff */
[----:B------:R-:W-:Y:S01]  /*48e0*/  @!P2 PRMT R0, RZ, 0x654, R0 ;  /* 0x00000654ff00a816 */ /* 0x000fe20000000000 */
[----:B------:R-:W-:-:S02]  /*48f0*/  WARPGROUP.DEPBAR.LE gsb0, 0x0 ;  /* 0x00008000000079c5 */ /* 0x000fc40000010000 */
[----:B------:R-:W-:-:S15]  /*4900*/  WARPGROUP.ARRIVE ;  /* 0x00000000000079c5 */ /* 0x000fde0000000000 */
[----:B------:R-:W-:-:S01]  /*4910*/  NOP ;  /* 0x0000000000007918 */ /* 0x000fc20000000000 */
[----:B------:R-:W-:Y:S01]  /*4920*/  HGMMA.64x256x16.F32 R24, gdesc[UR4].tnspB, R24, gsb0 ;  /* 0x43e00000041879f0 */ /* 0x000fe20008000818 */
[----:B------:R-:W-:Y:S02]  /*4930*/  R2UR UR4, R8 ;  /* 0x00000000080472ca */ /* 0x000fe400000e0000 */
[----:B------:R-:W-:Y:S02]  /*4940*/  R2UR UR5, R9 ;  /* 0x00000000090572ca */ /* 0x000fe400000e0000 */
[----:B------:R-:W-:Y:S01]  /*4950*/  R2UR UR6, R12 ;  /* 0x000000000c0672ca */ /* 0x000fe200000e0000 */
[----:B------:R-:W-:Y:S01]  /*4960*/  VIADD R12, R4, 0x6 ;  /* 0x00000006040c7836 */ /* 0x000fe20000000000 */
[----:B------:R-:W-:Y:S02]  /*4970*/  R2UR UR7, R13 ;  /* 0x000000000d0772ca */ /* 0x000fe400000e0000 */
[----:B------:R-:W-:Y:S01]  /*4980*/  MOV R13, 0x40000040 ;  /* 0x40000040000d7802 */ /* 0x000fe20000000f00 */
[----:B------:R-:W-:-:S02]  /*4990*/  WARPGROUP.DEPBAR.LE gsb0, 0x0 ;  /* 0x00008000000079c5 */ /* 0x000fc40000010000 */
[----:B------:R-:W-:-:S15]  /*49a0*/  WARPGROUP.ARRIVE ;  /* 0x00000000000079c5 */ /* 0x000fde0000000000 */
[----:B------:R-:W-:-:S01]  /*49b0*/  NOP ;  /* 0x0000000000007918 */ /* 0x000fc20000000000 */
        /* <DEDUP_REMOVED lines=12> */
[----:B------:R-:W-:Y:S05]  /*4a80*/  @!P0 BRA `(.L_x_3670) ;  /* 0x0000000800e88947 */ /* 0x000fea0003800000 */
[----:B------:R-:W-:-:S07]  /*4a90*/  VIADD R182, R182, 0xfffffffe ;  /* 0xfffffffeb6b67836 */ /* 0x000fce0000000000 */
.L_x_3671:
[----:B------:R-:W-:Y:S01]  /*4aa0*/  BAR.SYNC.DEFER_BLOCKING 0xe, 0x100 ;  /* 0x0384000000007b1d */ /* 0x000fe20000010000 */
[C---:B------:R-:W-:Y:S01]  /*4ab0*/  IMAD R3, R18.reuse, 0x40, R188 ;  /* 0x0000004012037824 */ /* 0x040fe200078e02bc */
[----:B------:R-:W-:Y:S01]  /*4ac0*/  IADD3 R18, R18, 0x1, RZ ;  /* 0x0000000112127810 */ /* 0x000fe20007ffe0ff */
[----:B------:R-:W-:Y:S01]  /*4ad0*/  IMAD.MOV.U32 R7, RZ, RZ, 0x40000040 ;  /* 0x40000040ff077424 */ /* 0x000fe200078e00ff */
[----:B------:R-:W-:Y:S01]  /*4ae0*/  R2UR UR4, R4 ;  /* 0x00000000040472ca */ /* 0x000fe200000e0000 */
[----:B------:R-:W-:Y:S01]  /*4af0*/  IMAD R3, R3, 0x4, R2 ;  /* 0x0000000403037824 */ /* 0x000fe200078e0202 */
[C---:B------:R-:W-:Y:S01]  /*4b00*/  ISETP.NE.AND P0, PT, R18.reuse, 0x2, PT ;  /* 0x000000021200780c */ /* 0x040fe20003f05270 */
[----:B------:R-:W-:Y:S01]  /*4b10*/  IMAD.MOV.U32 R21, RZ, RZ, 0x40000040 ;  /* 0x40000040ff157424 */ /* 0x000fe200078e00ff */
[----:B------:R-:W-:Y:S01]  /*4b20*/  R2UR UR7, R7 ;  /* 0x00000000070772ca */ /* 0x000fe200000e0000 */
[----:B------:R-:W-:Y:S01]  /*4b30*/  IMAD.MOV.U32 R7, RZ, RZ, 0x40000040 ;  /* 0x40000040ff077424 */ /* 0x000fe200078e00ff */
[----:B------:R-:W-:-:S02]  /*4b40*/  SEL R18, R18, RZ, P0 ;  /* 0x000000ff12127207 */ /* 0x000fc40000000000 */
[----:B------:R-:W-:Y:S02]  /*4b50*/  R2UR UR5, R5 ;  /* 0x00000000050572ca */ /* 0x000fe400000e0000 */
[----:B------:R-:W-:Y:S01]  /*4b60*/  ISETP.GT.AND P1, PT, R182, RZ, PT ;  /* 0x000000ffb600720c */ /* 0x000fe20003f24270 */
[----:B------:R-:W-:Y:S02]  /*4b70*/  IMAD R6, R18, 0x1000, R15 ;  /* 0x0000100012067824 */ /* 0x000fe400078e020f */
[----:B------:R-:W-:Y:S02]  /*4b80*/  VIADD R182, R182, 0xffffffff ;  /* 0xffffffffb6b67836 */ /* 0x000fe40000000000 */
[C---:B------:R-:W-:Y:S01]  /*4b90*/  VIADD R20, R6.reuse, 0x80 ;  /* 0x0000008006147836 */ /* 0x040fe20000000000 */
[----:B------:R-:W-:Y:S01]  /*4ba0*/  R2UR UR6, R6 ;  /* 0x00000000060672ca */ /* 0x000fe200000e0000 */
[----:B0-----:R-:W0:Y:S04]  /*4bb0*/  LDS R0, [R3+0x38400] ;  /* 0x0384000003007984 */ /* 0x001e280000000800 */
        /* <DEDUP_REMOVED lines=129> */
[----:B------:R-:W-:-:S04]  /*53d0*/  @!P2 IMAD R0, R18, 0x8, R2 ;  /* 0x000000081200a824 */ /* 0x000fc800078e0202 */
[----:B------:R-:W-:Y:S01]  /*53e0*/  @!P2 VIADD R0, R0, 0x38860 ;  /* 0x000388600000a836 */ /* 0x000fe20000000000 */
[----:B------:R-:W-:-:S04]  /*53f0*/  WARPGROUP.ARRIVE ;  /* 0x00000000000079c5 */ /* 0x000fc80000000000 */
[----:B------:R-:W-:Y:S02]  /*5400*/  @!P2 PRMT R0, RZ, 0x654, R0 ;  /* 0x00000654ff00a816 */ /* 0x000fe40000000000 */
[----:B------:R-:W-:Y:S01]  /*5410*/  HGMMA.64x256x16.F32 R24, gdesc[UR4].tnspB, R24, gsb0 ;  /* 0x43e00000041879f0 */ /* 0x000fe20008000818 */
[----:B------:R-:W-:Y:S02]  /*5420*/  R2UR UR4, R10 ;  /* 0x000000000a0472ca */ /* 0x000fe400000e0000 */
[----:B------:R-:W-:Y:S02]  /*5430*/  R2UR UR5, R11 ;  /* 0x000000000b0572ca */ /* 0x000fe400000e0000 */
[----:B------:R-:W-:Y:S01]  /*5440*/  R2UR UR6, R20 ;  /* 0x00000000140672ca */ /* 0x000fe200000e0000 */
[C---:B------:R-:W-:Y:S01]  /*5450*/  VIADD R20, R6.reuse, 0x100 ;  /* 0x0000010006147836 */ /* 0x040fe20000000000 */
[----:B------:R-:W-:Y:S01]  /*5460*/  R2UR UR7, R21 ;  /* 0x00000000150772ca */ /* 0x000fe200000e0000 */
[----:B------:R-:W-:Y:S01]  /*5470*/  VIADD R6, R6, 0x180 ;  /* 0x0000018006067836 */ /* 0x000fe20000000000 */
        /* <DEDUP_REMOVED lines=23> */
[----:B------:R0:W-:Y:S02]  /*55f0*/  @!P2 SYNCS.ARRIVE.TRANS64.RED.A1T0 RZ, [R0+URZ], RZ ;  /* 0x000000ff00ffa9a7 */ /* 0x0001e4000810043f */
[----:B0-----:R-:W-:-:S04]  /*5600*/  SEL R0, RZ, 0x1, P0 ;  /* 0x00000001ff007807 */ /* 0x001fc80000000000 */
[----:B------:R-:W-:Y:S01]  /*5610*/  LOP3.LUT R23, R23, R0, RZ, 0x3c, !PT ;  /* 0x0000000017177212 */ /* 0x000fe200078e3cff */
[----:B------:R-:W-:Y:S06]  /*5620*/  @P1 BRA `(.L_x_3671) ;  /* 0xfffffff4001c1947 */ /* 0x000fec000383ffff */
.L_x_3670:
[----:B------:R-:W-:Y:S05]  /*5630*/  BSYNC B0 ;  /* 0x0000000000007941 */ /* 0x000fea0003800000 */
.L_x_3669:
[----:B------:R-:W-:Y:S01]  /*5640*/  BAR.SYNC.DEFER_BLOCKING 0xe, 0x100 ;  /* 0x0384000000007b1d */ /* 0x000fe20000010000 */
[C---:B------:R-:W-:Y:S01]  /*5650*/  LEA R3, R18.reuse, R188, 0x6 ;  /* 0x000000bc12037211 */ /* 0x040fe200078e30ff */
[----:B------:R-:W-:Y:S01]  /*5660*/  VIADD R18, R18, 0x1 ;  /* 0x0000000112127836 */ /* 0x000fe20000000000 */
[----:B------:R-:W-:-:S03]  /*5670*/  PLOP3.LUT P0, PT, PT, PT, PT, 0x8, 0x0 ;  /* 0x000000000000781c */ /* 0x000fc60003f0e170 */
[----:B------:R-:W-:Y:S01]  /*5680*/  IMAD R3, R3, 0x4, R2 ;  /* 0x0000000403037824 */ /* 0x000fe200078e0202 */
[----:B------:R-:W-:-:S04]  /*5690*/  ISETP.NE.AND P1, PT, R18, 0x2, PT ;  /* 0x000000021200780c */ /* 0x000fc80003f25270 */
[----:B------:R-:W-:Y:S02]  /*56a0*/  SEL R4, RZ, 0x1, P1 ;  /* 0x00000001ff047807 */ /* 0x000fe40000800000 */
[----:B------:R-:W-:Y:S02]  /*56b0*/  SEL R18, R18, RZ, P1 ;  /* 0x000000ff12127207 */ /* 0x000fe40000800000 */
[----:B------:R-:W-:Y:S01]  /*56c0*/  LOP3.LUT R23, R23, R4, RZ, 0x3c, !PT ;  /* 0x0000000417177212 */ /* 0x000fe200078e3cff */
        /* <DEDUP_REMOVED lines=132> */
.L_x_3667:
        /* <DEDUP_REMOVED lines=8> */
[----:B------:R-:W-:Y:S02]  /*5f90*/  VIADD R0, R2, 0x36400 ;  /* 0x0003640002007836 */ /* 0x000fe40000000000 */
[----:B------:R-:W-:-:S03]  /*5fa0*/  IMAD R3, R3, 0x8000, R2 ;  /* 0x0000800003037824 */ /* 0x000fc600078e0202 */
[----:B------:R-:W-:Y:S02]  /*5fb0*/  LOP3.LUT P0, RZ, R0, 0x3ff, RZ, 0xc0, !PT ;  /* 0x000003ff00ff7812 */ /* 0x000fe4000780c0ff */
[----:B------:R-:W-:-:S04]  /*5fc0*/  IADD3 R3, R3, 0x400, RZ ;  /* 0x0000040003037810 */ /* 0x000fc80007ffe0ff */
[----:B------:R-:W-:-:S04]  /*5fd0*/  SHF.R.U32.HI R3, RZ, 0x4, R3 ;  /* 0x00000004ff037819 */ /* 0x000fc80000011603 */
[----:B------:R-:W-:-:S03]  /*5fe0*/  LOP3.LUT R56, R3, 0x3fff, RZ, 0xc0, !PT ;  /* 0x00003fff03387812 */ /* 0x000fc600078ec0ff */
        /* <DEDUP_REMOVED lines=17> */
.L_x_3673:
[----:B------:R-:W-:Y:S05]  /*6100*/  BSYNC B6 ;  /* 0x0000000000067941 */ /* 0x000fea0003800000 */
.L_x_3672:
        /* <DEDUP_REMOVED lines=12> */
.L_x_3677:
[----:B-1----:R1:W2:Y:S02]  /*61d0*/  SYNCS.PHASECHK.TRANS64.TRYWAIT P0, [R2+URZ+0x38800], R5 ;  /* 0x03880005020075a7 */ /* 0x0022a4000800017f */
[----:B--2---:R-:W-:Y:S05]  /*61e0*/  @!P0 NANOSLEEP.SYNCS 0x989680 ;  /* 0x009896800000895d */ /* 0x004fea0003900000 */
[----:B------:R-:W2:Y:S02]  /*61f0*/  @!P0 SYNCS.PHASECHK.TRANS64 P0, [R2+URZ+0x38800], R5 ;  /* 0x03880005020085a7 */ /* 0x000ea4000800007f */
[----:B--2---:R-:W-:Y:S05]  /*6200*/  @!P0 BRA `(.L_x_3677) ;  /* 0xfffffffc00f08947 */ /* 0x004fea000383ffff */
.L_x_3676:
[----:B------:R-:W-:Y:S05]  /*6210*/  BSYNC B0 ;  /* 0x0000000000007941 */ /* 0x000fea0003800000 */
.L_x_3675:
[----:B------:R-:W-:Y:S05]  /*6220*/  BRA `(.L_x_3678) ;  /* 0x00000020006c7947 */ /* 0x000fea0003800000 */
.L_x_3674:
[----:B-----5:R-:W-:Y:S01]  /*6230*/  SHF.R.S32.HI R0, RZ, 0x1f, R27 ;  /* 0x0000001fff007819 */ /* 0x020fe2000001141b */
[----:B------:R-:W-:Y:S01]  /*6240*/  ULDC.64 UR4, c[0x0][0x3d8] ;  /* 0x0000f60000047ab9 */ /* 0x000fe20000000a00 */
[----:B------:R-:W-:Y:S01]  /*6250*/  VIADD R3, R2, 0x20400 ;  /* 0x0002040002037836 */ /* 0x000fe20000000000 */
[----:B------:R-:W-:Y:S01]  /*6260*/  ULDC.64 UR6, c[0x0][0x3e8] ;  /* 0x0000fa0000067ab9 */ /* 0x000fe20000000a00 */
[----:B------:R-:W-:Y:S01]  /*6270*/  IMAD.WIDE.U32 R4, R27, UR4, RZ ;  /* 0x000000041b047c25 */ /* 0x000fe2000f8e00ff */
[----:B------:R-:W-:Y:S01]  /*6280*/  SHF.L.U32 R29, R215, 0x2, RZ ;  /* 0x00000002d71d7819 */ /* 0x000fe200000006ff */
[----:B------:R-:W-:Y:S01]  /*6290*/  BSSY B6, `(.L_x_3679) ;  /* 0x0000032000067945 */ /* 0x000fe20003800000 */
[----:B------:R-:W-:Y:S01]  /*62a0*/  LOP3.LUT P0, RZ, R3, 0x3ff, RZ, 0xc0, !PT ;  /* 0x000003ff03ff7812 */ /* 0x000fe2000780c0ff */
[C---:B------:R-:W-:Y:S01]  /*62b0*/  IMAD R6, R0.reuse, UR4, RZ ;  /* 0x0000000400067c24 */ /* 0x040fe2000f8e02ff */
[----:B------:R-:W-:Y:S01]  /*62c0*/  IADD3 R3, P6, R29, R4, RZ ;  /* 0x000000041d037210 */ /* 0x000fe20007fde0ff */
[----:B------:R-:W-:Y:S01]  /*62d0*/  IMAD R0, R0, UR6, RZ ;  /* 0x0000000600007c24 */ /* 0x000fe2000f8e02ff */
[----:B------:R-:W-:Y:S01]  /*62e0*/  SHF.R.S32.HI R12, RZ, 0x1f, R29 ;  /* 0x0000001fff0c7819 */ /* 0x000fe2000001141d */
[C---:B------:R-:W-:Y:S01]  /*62f0*/  IMAD R11, R27.reuse, UR5, R6 ;  /* 0x000000051b0b7c24 */ /* 0x040fe2000f8e0206 */
[----:B------:R-:W-:Y:S01]  /*6300*/  ULDC.64 UR4, c[0x0][0x3c8] ;  /* 0x0000f20000047ab9 */ /* 0x000fe20000000a00 */
[----:B------:R-:W-:Y:S01]  /*6310*/  IMAD.WIDE.U32 R6, R27, UR6, RZ ;  /* 0x000000061b067c25 */ /* 0x000fe2000f8e00ff */
[----:B------:R-:W-:-:S02]  /*6320*/  LEA R24, P2, R4, UR4, 0x1 ;  /* 0x0000000404187c11 */ /* 0x000fc4000f8408ff */
[----:B------:R-:W-:Y:S01]  /*6330*/  SHF.R.S32.HI R14, RZ, 0x1f, R16 ;  /* 0x0000001fff0e7819 */ /* 0x000fe20000011410 */
[----:B------:R-:W-:Y:S01]  /*6340*/  IMAD.IADD R11, R11, 0x1, R5 ;  /* 0x000000010b0b7824 */ /* 0x000fe200078e0205 */
[----:B------:R-:W-:Y:S01]  /*6350*/  IADD3 R5, P1, R16, R4, RZ ;  /* 0x0000000410057210 */ /* 0x000fe20007f3e0ff */
[----:B------:R-:W-:Y:S01]  /*6360*/  IMAD R9, R27, UR7, R0 ;  /* 0x000000071b097c24 */ /* 0x000fe2000f8e0200 */
[----:B------:R-:W-:Y:S01]  /*6370*/  LEA R32, P5, R3, UR4, 0x1 ;  /* 0x0000000403207c11 */ /* 0x000fe2000f8a08ff */
[--C-:B------:R-:W-:Y:S01]  /*6380*/  IMAD.X R10, R12, 0x1, R11.reuse, P6 ;  /* 0x000000010c0a7824 */ /* 0x100fe200030e060b */
[----:B------:R-:W-:Y:S01]  /*6390*/  LEA.HI.X R26, R4, UR5, R11, 0x1, P2 ;  /* 0x00000005041a7c11 */ /* 0x000fe200090f0c0b */
[----:B------:R-:W-:Y:S01]  /*63a0*/  IMAD.IADD R9, R9, 0x1, R7 ;  /* 0x0000000109097824 */ /* 0x000fe200078e0207 */
[-C--:B------:R-:W-:Y:S01]  /*63b0*/  IADD3 R8, P2, R29, R6.reuse, RZ ;  /* 0x000000061d087210 */ /* 0x080fe20007f5e0ff */
[----:B------:R-:W-:Y:S01]  /*63c0*/  ULDC.64 UR6, c[0x0][0x3e0] ;  /* 0x0000f80000067ab9 */ /* 0x000fe20000000a00 */
[----:B------:R-:W-:Y:S01]  /*63d0*/  IADD3 R0, P4, R16, R6, RZ ;  /* 0x0000000610007210 */ /* 0x000fe20007f9e0ff */
[----:B------:R-:W-:Y:S01]  /*63e0*/  IMAD.X R4, R14, 0x1, R11, P1 ;  /* 0x000000010e047824 */ /* 0x000fe200008e060b */
[----:B------:R-:W-:Y:S01]  /*63f0*/  LEA.HI.X R33, R3, UR5, R10, 0x1, P5 ;  /* 0x0000000503217c11 */ /* 0x000fe2000a8f0c0a */
[----:B------:R-:W-:Y:S01]  /*6400*/  IMAD.X R7, R12, 0x1, R9, P2 ;  /* 0x000000010c077824 */ /* 0x000fe200010e0609 */
[----:B------:R-:W-:-:S02]  /*6410*/  LEA R27, P3, R6, UR6, 0x1 ;  /* 0x00000006061b7c11 */ /* 0x000fc4000f8608ff */
[----:B------:R-:W-:Y:S02]  /*6420*/  LEA R34, P6, R8, UR6, 0x1 ;  /* 0x0000000608227c11 */ /* 0x000fe4000f8c08ff */
[----:B------:R-:W-:Y:S02]  /*6430*/  LEA R36, P1, R5, UR4, 0x1 ;  /* 0x0000000405247c11 */ /* 0x000fe4000f8208ff */
[----:B------:R-:W-:Y:S02]  /*6440*/  LEA R38, P2, R0, UR6, 0x1 ;  /* 0x0000000600267c11 */ /* 0x000fe4000f8408ff */
[----:B------:R-:W-:Y:S02]  /*6450*/  IADD3.X R3, R14, R9, RZ, P4, !PT ;  /* 0x000000090e037210 */ /* 0x000fe400027fe4ff */
[----:B------:R-:W-:Y:S02]  /*6460*/  LEA.HI.X R35, R8, UR7, R7, 0x1, P6 ;  /* 0x0000000708237c11 */ /* 0x000fe4000b0f0c07 */
[----:B------:R-:W-:-:S02]  /*6470*/  LEA.HI.X R28, R6, UR7, R9, 0x1, P3 ;  /* 0x00000007061c7c11 */ /* 0x000fc400098f0c09 */
[----:B------:R-:W-:Y:S02]  /*6480*/  LEA.HI.X R37, R5, UR5, R4, 0x1, P1 ;  /* 0x0000000505257c11 */ /* 0x000fe400088f0c04 */
        /* <DEDUP_REMOVED lines=17> */
[----:B-1----:R-:W-:Y:S05]  /*65a0*/  CALL.ABS.NOINC R14 ;  /* 0x000000000e007343 */ /* 0x002fea0003c00000 */
.L_x_3680:
[----:B------:R-:W-:Y:S05]  /*65b0*/  BSYNC B6 ;  /* 0x0000000000067941 */ /* 0x000fea0003800000 */
.L_x_3679:
        /* <DEDUP_REMOVED lines=26> */
[----:B------:R-:W-:Y:S02]  /*6760*/  ISETP.GE.AND P2, PT, R4, UR4, PT ;  /* 0x0000000404007c0c */ /* 0x000fe4000bf46270 */
[----:B------:R-:W-:-:S09]  /*6770*/  CS2R R4, SRZ ;  /* 0x0000000000047805 */ /* 0x000fd2000001ff00 */
[----:B------:R0:W5:Y:S04]  /*6780*/  @!P0 LDG.E.64 R6, desc[UR54][R32.64] ;  /* 0x0000003620068981 */ /* 0x000168000c1e1b00 */
[----:B------:R0:W5:Y:S04]  /*6790*/  @!P2 LDG.E.64 R4, desc[UR54][R32.64+0x20] ;  /* 0x000020362004a981 */ /* 0x000168000c1e1b00 */
[----:B------:R0:W5:Y:S04]  /*67a0*/  @!P0 LDG.E.64 R20, desc[UR54][R34.64] ;  /* 0x0000003622148981 */ /* 0x000168000c1e1b00 */
[----:B------:R0:W5:Y:S02]  /*67b0*/  @!P2 LDG.E.64 R8, desc[UR54][R34.64+0x20] ;  /* 0x000020362208a981 */ /* 0x000164000c1e1b00 */
.L_x_3684:
[----:B------:R-:W-:Y:S05]  /*67c0*/  BSYNC B1 ;  /* 0x0000000000017941 */ /* 0x000fea0003800000 */
.L_x_3683:
[----:B------:R-:W-:-:S03]  /*67d0*/  UMOV UR4, 0xffffffff ;  /* 0xffffffff00047882 */ /* 0x000fc60000000000 */
[----:B------:R-:W-:Y:S05]  /*67e0*/  BRA.DIV UR4, `(.L_x_3685) ;  /* 0x0000011204ac7947 */ /* 0x000fea000b800000 */
.L_x_3848:
[----:B------:R-:W-:-:S03]  /*67f0*/  UMOV UR4, 0xffffffff ;  /* 0xffffffff00047882 */ /* 0x000fc60000000000 */
[----:B------:R-:W-:Y:S05]  /*6800*/  BRA.DIV UR4, `(.L_x_3686) ;  /* 0x0000011204cc7947 */ /* 0x000fea000b800000 */
.L_x_3851:
[----:B------:R-:W-:-:S03]  /*6810*/  UMOV UR4, 0xffffffff ;  /* 0xffffffff00047882 */ /* 0x000fc60000000000 */
[----:B------:R-:W-:Y:S05]  /*6820*/  BRA.DIV UR4, `(.L_x_3687) ;  /* 0x0000011204ec7947 */ /* 0x000fea000b800000 */
.L_x_3854:
[----:B------:R-:W-:-:S03]  /*6830*/  UMOV UR4, 0xffffffff ;  /* 0xffffffff00047882 */ /* 0x000fc60000000000 */
[----:B------:R-:W-:Y:S05]  /*6840*/  BRA.DIV UR4, `(.L_x_3688) ;  /* 0x00000116040c7947 */ /* 0x000fea000b800000 */
.L_x_3857:
[----:B------:R-:W1:Y:S01]  /*6850*/  SYNCS.PHASECHK.TRANS64.TRYWAIT P0, [R2+URZ+0x38800], R25 ;  /* 0x03880019020075a7 */ /* 0x000e62000800017f */
[--C-:B0----5:R-:W-:Y:S01]  /*6860*/  IMAD.MOV.U32 R32, RZ, RZ, R7.reuse ;  /* 0x000000ffff207224 */ /* 0x121fe200078e0007 */
[--C-:B------:R-:W-:Y:S01]  /*6870*/  SHF.R.U64 R34, R6, 0x10, R7.reuse ;  /* 0x0000001006227819 */ /* 0x100fe20000001207 */
[----:B------:R-:W-:Y:S01]  /*6880*/  IMAD.MOV.U32 R27, RZ, RZ, R6 ;  /* 0x000000ffff1b7224 */ /* 0x000fe200078e0006 */
[----:B------:R-:W-:Y:S01]  /*6890*/  SHF.R.U32.HI R12, RZ, 0x10, R7 ;  /* 0x00000010ff0c7819 */ /* 0x000fe20000011607 */
[----:B------:R-:W-:Y:S01]  /*68a0*/  IMAD R7, R189, 0x200, R0 ;  /* 0x00000200bd077824 */ /* 0x000fe200078e0200 */
[----:B------:R-:W-:Y:S01]  /*68b0*/  LOP3.LUT P2, RZ, R186, 0x4, RZ, 0xc0, !PT ;  /* 0x00000004baff7812 */ /* 0x000fe2000784c0ff */
[--C-:B------:R-:W-:Y:S01]  /*68c0*/  IMAD.MOV.U32 R6, RZ, RZ, R5.reuse ;  /* 0x000000ffff067224 */ /* 0x100fe200078e0005 */
[--C-:B------:R-:W-:Y:S01]  /*68d0*/  SHF.R.U64 R35, R4, 0x10, R5.reuse ;  /* 0x0000001004237819 */ /* 0x100fe20000001205 */
[----:B------:R-:W-:Y:S01]  /*68e0*/  IMAD.MOV.U32 R30, RZ, RZ, R4 ;  /* 0x000000ffff1e7224 */ /* 0x000fe200078e0004 */
[----:B------:R-:W-:Y:S01]  /*68f0*/  LEA R10, R7, R2, 0x1 ;  /* 0x00000002070a7211 */ /* 0x000fe200078e08ff */
[----:B------:R-:W-:Y:S01]  /*6900*/  IMAD.MOV.U32 R7, RZ, RZ, R20 ;  /* 0x000000ffff077224 */ /* 0x000fe200078e0014 */
[----:B------:R-:W-:Y:S01]  /*6910*/  SHF.R.U32.HI R13, RZ, 0x10, R5 ;  /* 0x00000010ff0d7819 */ /* 0x000fe20000011605 */
[--C-:B------:R-:W-:Y:S01]  /*6920*/  IMAD.MOV.U32 R11, RZ, RZ, R21.reuse ;  /* 0x000000ffff0b7224 */ /* 0x100fe200078e0015 */
[--C-:B------:R-:W-:Y:S01]  /*6930*/  SHF.R.U64 R36, R20, 0x10, R21.reuse ;  /* 0x0000001014247819 */ /* 0x100fe20000001215 */
[----:B------:R-:W-:Y:S01]  /*6940*/  IMAD.MOV.U32 R5, RZ, RZ, R8 ;  /* 0x000000ffff057224 */ /* 0x000fe200078e0008 */
[----:B------:R-:W-:Y:S01]  /*6950*/  SHF.R.U32.HI R14, RZ, 0x10, R21 ;  /* 0x00000010ff0e7819 */ /* 0x000fe20000011615 */
[C---:B------:R-:W-:Y:S01]  /*6960*/  VIADD R4, R10.reuse, 0x20400 ;  /* 0x000204000a047836 */ /* 0x040fe20000000000 */
[----:B------:R-:W-:Y:S01]  /*6970*/  MOV R33, R9 ;  /* 0x0000000900217202 */ /* 0x000fe20000000f00 */
[----:B------:R-:W-:Y:S01]  /*6980*/  BSSY B1, `(.L_x_3689) ;  /* 0x000000d000017945 */ /* 0x000fe20003800000 */
        /* <DEDUP_REMOVED lines=12> */
.L_x_3858:
[----:B------:R-:W-:Y:S05]  /*6a50*/  BSYNC B1 ;  /* 0x0000000000017941 */ /* 0x000fea0003800000 */
.L_x_3689:
        /* <DEDUP_REMOVED lines=10> */
[--C-:B------:R-:W-:Y:S02]  /*6b00*/  HADD2.F32 R15, -RZ, R27.reuse.H1_H1 ;  /* 0x3000001bff0f7230 */ /* 0x100fe40000004100 */
        /* <DEDUP_REMOVED lines=20> */
[----:B------:R-:W-:Y:S02]  /*6c50*/  HADD2.F32 R4, -RZ, R32.H0_H0 ;  /* 0x20000020ff047230 */ /* 0x000fe40000004100 */
[----:B------:R-:W-:Y:S02]  /*6c60*/  HADD2.F32 R13, -RZ, R36.H1_H1 ;  /* 0x30000024ff0d7230 */ /* 0x000fe40000004100 */
[----:B------:R-:W-:Y:S01]  /*6c70*/  FMUL.FTZ R14, R6, R8 ;  /* 0x00000008060e7220 */ /* 0x000fe20000410000 */
[----:B------:R-:W-:-:S02]  /*6c80*/  HADD2.F32 R5, -RZ, R34.H1_H1 ;  /* 0x30000022ff057230 */ /* 0x000fc40000004100 */
[-C--:B------:R-:W-:Y:S01]  /*6c90*/  FMUL.FTZ R15, R6, R4.reuse ;  /* 0x00000004060f7220 */ /* 0x080fe20000410000 */
[----:B0-----:R-:W-:Y:S01]  /*6ca0*/  FMUL.FTZ R25, R7, R13 ;  /* 0x0000000d07197220 */ /* 0x001fe20000410000 */
[----:B------:R-:W-:Y:S01]  /*6cb0*/  FFMA.FTZ R6, R11, R4, -R14 ;  /* 0x000000040b067223 */ /* 0x000fe2000001080e */
        /* <DEDUP_REMOVED lines=9> */
.L_x_3694:
[----:B------:R-:W-:Y:S05]  /*6d50*/  BSYNC B2 ;  /* 0x0000000000027941 */ /* 0x000fea0003800000 */
.L_x_3693:
[----:B------:R-:W-:Y:S05]  /*6d60*/  @P1 BRA `(.L_x_3692) ;  /* 0x0000000000981947 */ /* 0x000fea0003800000 */
[----:B-1----:R-:W1:Y:S01]  /*6d70*/  LDS.128 R4, [R0] ;  /* 0x0000000000047984 */ /* 0x002e620000000c00 */
[----:B------:R-:W-:Y:S02]  /*6d80*/  HADD2.F32 R15, -RZ, R32.H1_H1 ;  /* 0x30000020ff0f7230 */ /* 0x000fe40000004100 */
        /* <DEDUP_REMOVED lines=19> */
[----:B------:R-:W-:Y:S02]  /*6ec0*/  HADD2.F32 R8, -RZ, R33.H0_H0 ;  /* 0x20000021ff087230 */ /* 0x000fe40000004100 */
[----:B------:R-:W-:Y:S02]  /*6ed0*/  HADD2.F32 R4, -RZ, R30.H1_H1 ;  /* 0x3000001eff047230 */ /* 0x000fe40000004100 */
        /* <DEDUP_REMOVED lines=15> */
.L_x_3692:
[----:B------:R-:W-:Y:S05]  /*6fd0*/  BSYNC B1 ;  /* 0x0000000000017941 */ /* 0x000fea0003800000 */
.L_x_3691:
        /* <DEDUP_REMOVED lines=9> */
[--C-:B------:R-:W-:Y:S02]  /*7070*/  HADD2.F32 R20, -RZ, R27.reuse.H0_H0 ;  /* 0x2000001bff147230 */ /* 0x100fe40000004100 */
[----:B------:R-:W-:Y:S02]  /*7080*/  HADD2.F32 R24, -RZ, R27.H1_H1 ;  /* 0x3000001bff187230 */ /* 0x000fe40000004100 */
[----:B0-----:R-:W-:Y:S02]  /*7090*/  HADD2.F32 R25, -RZ, R36.H0_H0 ;  /* 0x20000024ff197230 */ /* 0x001fe40000004100 */
[----:B------:R-:W-:Y:S02]  /*70a0*/  HADD2.F32 R21, -RZ, R34.H0_H0 ;  /* 0x20000022ff157230 */ /* 0x000fe40000004100 */
[----:B------:R-:W-:Y:S02]  /*70b0*/  HADD2.F32 R27, -RZ, R33.H1_H1 ;  /* 0x30000021ff1b7230 */ /* 0x000fe40000004100 */
[----:B------:R-:W-:-:S02]  /*70c0*/  HADD2.F32 R26, -RZ, R36.H1_H1 ;  /* 0x30000024ff1a7230 */ /* 0x000fc40000004100 */
[--C-:B-1----:R-:W-:Y:S02]  /*70d0*/  HADD2.F32 R8, -RZ, R4.reuse.H0_H0 ;  /* 0x20000004ff087230 */ /* 0x102fe40000004100 */
[----:B------:R-:W-:Y:S02]  /*70e0*/  HADD2.F32 R4, -RZ, R4.H1_H1 ;  /* 0x30000004ff047230 */ /* 0x000fe40000004100 */
[--C-:B------:R-:W-:Y:S02]  /*70f0*/  HADD2.F32 R9, -RZ, R5.reuse.H0_H0 ;  /* 0x20000005ff097230 */ /* 0x100fe40000004100 */
[----:B------:R-:W-:Y:S02]  /*7100*/  HADD2.F32 R5, -RZ, R5.H1_H1 ;  /* 0x30000005ff057230 */ /* 0x000fe40000004100 */
[-C--:B------:R-:W-:Y:S01]  /*7110*/  FMUL.FTZ R13, R24, R4.reuse ;  /* 0x00000004180d7220 */ /* 0x080fe20000410000 */
[----:B------:R-:W-:Y:S01]  /*7120*/  FMUL.FTZ R15, R20, R4 ;  /* 0x00000004140f7220 */ /* 0x000fe20000410000 */
[----:B------:R-:W-:-:S02]  /*7130*/  HADD2.F32 R11, -RZ, R6.H0_H0 ;  /* 0x20000006ff0b7230 */ /* 0x000fc40000004100 */
[-C--:B------:R-:W-:Y:S01]  /*7140*/  FMUL.FTZ R14, R25, R5.reuse ;  /* 0x00000005190e7220 */ /* 0x080fe20000410000 */
[-C--:B------:R-:W-:Y:S01]  /*7150*/  FFMA.FTZ R4, R20, R8.reuse, -R13 ;  /* 0x0000000814047223 */ /* 0x080fe2000001080d */
[----:B------:R-:W-:Y:S01]  /*7160*/  FFMA.FTZ R15, R24, R8, R15 ;  /* 0x00000008180f7223 */ /* 0x000fe2000001000f */
[--C-:B------:R-:W-:Y:S02]  /*7170*/  HADD2.F32 R12, -RZ, R7.reuse.H0_H0 ;  /* 0x20000007ff0c7230 */ /* 0x100fe40000004100 */
[C---:B------:R-:W-:Y:S01]  /*7180*/  FMUL.FTZ R8, R21.reuse, R5 ;  /* 0x0000000515087220 */ /* 0x040fe20000410000 */
[----:B------:R-:W-:Y:S02]  /*7190*/  HADD2.F32 R6, -RZ, R6.H1_H1 ;  /* 0x30000006ff067230 */ /* 0x000fe40000004100 */
[-C--:B------:R-:W-:Y:S01]  /*71a0*/  FFMA.FTZ R5, R21, R9.reuse, -R14 ;  /* 0x0000000915057223 */ /* 0x080fe2000001080e */
[----:B------:R-:W-:Y:S02]  /*71b0*/  HADD2.F32 R7, -RZ, R7.H1_H1 ;  /* 0x30000007ff077230 */ /* 0x000fe40000004100 */
[----:B------:R-:W-:Y:S01]  /*71c0*/  FFMA.FTZ R8, R25, R9, R8 ;  /* 0x0000000919087223 */ /* 0x000fe20000010008 */
[----:B------:R-:W-:-:S02]  /*71d0*/  HADD2.F32 R21, -RZ, R32.H0_H0 ;  /* 0x20000020ff157230 */ /* 0x000fc40000004100 */
[----:B------:R-:W-:Y:S01]  /*71e0*/  FMUL.FTZ R14, R27, R6 ;  /* 0x000000061b0e7220 */ /* 0x000fe20000410000 */
[----:B------:R-:W-:Y:S02]  /*71f0*/  HADD2.F32 R24, -RZ, R34.H1_H1 ;  /* 0x30000022ff187230 */ /* 0x000fe40000004100 */
[----:B------:R-:W-:Y:S01]  /*7200*/  FMUL.FTZ R9, R26, R7 ;  /* 0x000000071a097220 */ /* 0x000fe20000410000 */
[----:B------:R-:W-:Y:S01]  /*7210*/  F2FP.F16.F32.PACK_AB R4, R15, R4 ;  /* 0x000000040f04723e */ /* 0x000fe200000000ff */
[C---:B------:R-:W-:Y:S01]  /*7220*/  FMUL.FTZ R20, R21.reuse, R6 ;  /* 0x0000000615147220 */ /* 0x040fe20000410000 */
[----:B------:R-:W-:Y:S01]  /*7230*/  FFMA.FTZ R6, R21, R11, -R14 ;  /* 0x0000000b15067223 */ /* 0x000fe2000001080e */
[C---:B------:R-:W-:Y:S01]  /*7240*/  FMUL.FTZ R13, R24.reuse, R7 ;  /* 0x00000007180d7220 */ /* 0x040fe20000410000 */
[-C--:B------:R-:W-:Y:S01]  /*7250*/  FFMA.FTZ R7, R24, R12.reuse, -R9 ;  /* 0x0000000c18077223 */ /* 0x080fe20000010809 */
[----:B------:R-:W-:Y:S01]  /*7260*/  FFMA.FTZ R11, R27, R11, R20 ;  /* 0x0000000b1b0b7223 */ /* 0x000fe20000010014 */
[----:B------:R-:W-:Y:S01]  /*7270*/  F2FP.F16.F32.PACK_AB R5, R8, R5 ;  /* 0x000000050805723e */ /* 0x000fe200000000ff */
[----:B------:R-:W-:-:S03]  /*7280*/  FFMA.FTZ R12, R26, R12, R13 ;  /* 0x0000000c1a0c7223 */ /* 0x000fc6000001000d */
[----:B------:R-:W-:Y:S02]  /*7290*/  F2FP.F16.F32.PACK_AB R6, R11, R6 ;  /* 0x000000060b06723e */ /* 0x000fe400000000ff */
[----:B------:R-:W-:-:S05]  /*72a0*/  F2FP.F16.F32.PACK_AB R7, R12, R7 ;  /* 0x000000070c07723e */ /* 0x000fca00000000ff */
[----:B------:R1:W-:Y:S02]  /*72b0*/  STS.128 [R10+0x21400], R4 ;  /* 0x021400040a007388 */ /* 0x0003e40000000c00 */
.L_x_3697:
[----:B------:R-:W-:Y:S05]  /*72c0*/  BSYNC B1 ;  /* 0x0000000000017941 */ /* 0x000fea0003800000 */
.L_x_3696:
[----:B------:R-:W-:Y:S05]  /*72d0*/  @P1 BRA `(.L_x_3695) ;  /* 0x00000010001c1947 */ /* 0x000fea0003800000 */
[----:B-1----:R-:W1:Y:S01]  /*72e0*/  LDS.128 R4, [R0+0x1000] ;  /* 0x0010000000047984 */ /* 0x002e620000000c00 */
[----:B------:R-:W-:Y:S02]  /*72f0*/  HADD2.F32 R14, -RZ, R32.H1_H1 ;  /* 0x30000020ff0e7230 */ /* 0x000fe40000004100 */
[----:B------:R-:W-:Y:S02]  /*7300*/  HADD2.F32 R12, -RZ, R30.H0_H0 ;  /* 0x2000001eff0c7230 */ /* 0x000fe40000004100 */
[----:B0-----:R-:W-:Y:S02]  /*7310*/  HADD2.F32 R25, -RZ, R37.H0_H0 ;  /* 0x20000025ff197230 */ /* 0x001fe40000004100 */
[----:B------:R-:W-:Y:S02]  /*7320*/  HADD2.F32 R21, -RZ, R35.H0_H0 ;  /* 0x20000023ff157230 */ /* 0x000fe40000004100 */
[----:B------:R-:W-:Y:S02]  /*7330*/  HADD2.F32 R20, -RZ, R33.H0_H0 ;  /* 0x20000021ff147230 */ /* 0x000fe40000004100 */
        /* <DEDUP_REMOVED lines=11> */
[----:B------:R-:W-:Y:S02]  /*73f0*/  HADD2.F32 R6, -RZ, R6.H1_H1 ;  /* 0x30000006ff067230 */ /* 0x000fe40000004100 */
[C---:B------:R-:W-:Y:S01]  /*7400*/  FMUL.FTZ R12, R21.reuse, R5 ;  /* 0x00000005150c7220 */ /* 0x040fe20000410000 */
[--C-:B------:R-:W-:Y:S02]  /*7410*/  HADD2.F32 R11, -RZ, R7.reuse.H0_H0 ;  /* 0x20000007ff0b7230 */ /* 0x100fe40000004100 */
[----:B------:R-:W-:Y:S01]  /*7420*/  FFMA.FTZ R4, R21, R9, -R4 ;  /* 0x0000000915047223 */ /* 0x000fe20000010804 */
[----:B------:R-:W-:Y:S02]  /*7430*/  HADD2.F32 R14, -RZ, R30.H1_H1 ;  /* 0x3000001eff0e7230 */ /* 0x000fe40000004100 */
[----:B------:R-:W-:Y:S01]  /*7440*/  FMUL.FTZ R5, R20, R6 ;  /* 0x0000000614057220 */ /* 0x000fe20000410000 */
[----:B------:R-:W-:-:S02]  /*7450*/  HADD2.F32 R7, -RZ, R7.H1_H1 ;  /* 0x30000007ff077230 */ /* 0x000fc40000004100 */
[----:B------:R-:W-:Y:S01]  /*7460*/  FFMA.FTZ R9, R25, R9, R12 ;  /* 0x0000000919097223 */ /* 0x000fe2000001000c */
[----:B------:R-:W-:Y:S02]  /*7470*/  HADD2.F32 R21, -RZ, R35.H1_H1 ;  /* 0x30000023ff157230 */ /* 0x000fe40000004100 */
[C---:B------:R-:W-:Y:S01]  /*7480*/  FMUL.FTZ R15, R14.reuse, R6 ;  /* 0x000000060e0f7220 */ /* 0x040fe20000410000 */
[-C--:B------:R-:W-:Y:S01]  /*7490*/  FFMA.FTZ R5, R14, R10.reuse, -R5 ;  /* 0x0000000a0e057223 */ /* 0x080fe20000010805 */
[----:B------:R-:W-:Y:S01]  /*74a0*/  FMUL.FTZ R6, R27, R7 ;  /* 0x000000071b067220 */ /* 0x000fe20000410000 */
[----:B------:R-:W-:Y:S01]  /*74b0*/  F2FP.F16.F32.PACK_AB R8, R8, R13 ;  /* 0x0000000d0808723e */ /* 0x000fe200000000ff */
[C---:B------:R-:W-:Y:S01]  /*74c0*/  FMUL.FTZ R12, R21.reuse, R7 ;  /* 0x00000007150c7220 */ /* 0x040fe20000410000 */
[----:B------:R-:W-:Y:S01]  /*74d0*/  FFMA.FTZ R10, R20, R10, R15 ;  /* 0x0000000a140a7223 */ /* 0x000fe2000001000f */
[-C--:B------:R-:W-:Y:S01]  /*74e0*/  FFMA.FTZ R6, R21, R11.reuse, -R6 ;  /* 0x0000000b15067223 */ /* 0x080fe20000010806 */
[----:B------:R-:W-:Y:S01]  /*74f0*/  F2FP.F16.F32.PACK_AB R9, R9, R4 ;  /* 0x000000040909723e */ /* 0x000fe200000000ff */
[----:B------:R-:W-:-:S02]  /*7500*/  FFMA.FTZ R11, R27, R11, R12 ;  /* 0x0000000b1b0b7223 */ /* 0x000fc4000001000c */
[----:B------:R-:W-:-:S03]  /*7510*/  F2FP.F16.F32.PACK_AB R10, R10, R5 ;  /* 0x000000050a0a723e */ /* 0x000fc600000000ff */
[----:B------:R-:W-:-:S05]  /*7520*/  F2FP.F16.F32.PACK_AB R11, R11, R6 ;  /* 0x000000060b0b723e */ /* 0x000fca00000000ff */
[----:B------:R3:W-:Y:S01]  /*7530*/  STS.128 [R0+0x1000], R8 ;  /* 0x0010000800007388 */ /* 0x0007e20000000c00 */
[----:B------:R-:W-:Y:S05]  /*7540*/  BRA `(.L_x_3695) ;  /* 0x0000000c00807947 */ /* 0x000fea0003800000 */
.L_x_3682:
        /* <DEDUP_REMOVED lines=14> */
.L_x_3861:
[----:B------:R-:W-:Y:S01]  /*7630*/  UMOV UR4, 0xffffffff ;  /* 0xffffffff00047882 */ /* 0x000fe20000000000 */
[----:B------:R-:W-:Y:S02]  /*7640*/  LOP3.LUT R0, R0, 0xfffffffe, RZ, 0xc0, !PT ;  /* 0xfffffffe00007812 */ /* 0x000fe400078ec0ff */
[----:B------:R-:W-:Y:S05]  /*7650*/  BRA.DIV UR4, `(.L_x_3699) ;  /* 0x0000010604ec7947 */ /* 0x000fea000b800000 */
.L_x_3864:
[----:B------:R-:W-:Y:S01]  /*7660*/  UMOV UR4, 0xffffffff ;  /* 0xffffffff00047882 */ /* 0x000fe20000000000 */
[----:B------:R-:W-:Y:S02]  /*7670*/  IMAD.IADD R3, R213, 0x1, -R0 ;  /* 0x00000001d5037824 */ /* 0x000fe400078e0a00 */
[----:B------:R-:W-:Y:S05]  /*7680*/  BRA.DIV UR4, `(.L_x_3700) ;  /* 0x0000010a04087947 */ /* 0x000fea000b800000 */
.L_x_3867:
[----:B------:R-:W-:Y:S01]  /*7690*/  UMOV UR4, 0xffffffff ;  /* 0xffffffff00047882 */ /* 0x000fe20000000000 */
[----:B------:R-:W-:Y:S02]  /*76a0*/  SHF.L.U32 R9, R3, 0x1f, RZ ;  /* 0x0000001f03097819 */ /* 0x000fe400000006ff */
[----:B------:R-:W-:Y:S05]  /*76b0*/  BRA.DIV UR4, `(.L_x_3701) ;  /* 0x0000010a04247947 */ /* 0x000fea000b800000 */
.L_x_3870:
[----:B------:R-:W1:Y:S01]  /*76c0*/  SYNCS.PHASECHK.TRANS64.TRYWAIT P1, [R2+URZ+0x38800], R9 ;  /* 0x03880009020075a7 */ /* 0x000e62000802017f */
[----:B0----5:R-:W-:Y:S01]  /*76d0*/  IMAD.MOV.U32 R38, RZ, RZ, R32 ;  /* 0x000000ffff267224 */ /* 0x021fe200078e0020 */
[----:B------:R-:W-:Y:S01]  /*76e0*/  MOV R0, R33 ;  /* 0x0000002100007202 */ /* 0x000fe20000000f00 */
[----:B------:R-:W-:Y:S01]  /*76f0*/  IMAD.MOV.U32 R40, RZ, RZ, R4 ;  /* 0x000000ffff287224 */ /* 0x000fe200078e0004 */
[--C-:B------:R-:W-:Y:S01]  /*7700*/  SHF.R.U64 R44, R4, 0x10, R5.reuse ;  /* 0x00000010042c7819 */ /* 0x100fe20000001205 */
[----:B------:R-:W-:Y:S01]  /*7710*/  IMAD.MOV.U32 R39, RZ, RZ, R34 ;  /* 0x000000ffff277224 */ /* 0x000fe200078e0022 */
[----:B------:R-:W-:Y:S01]  /*7720*/  PRMT R38, R38, 0x5410, R0 ;  /* 0x0000541026267816 */ /* 0x000fe20000000000 */
[----:B------:R-:W-:Y:S01]  /*7730*/  IMAD.MOV.U32 R0, RZ, RZ, R5 ;  /* 0x000000ffff007224 */ /* 0x000fe200078e0005 */
[----:B------:R-:W-:Y:S01]  /*7740*/  SHF.R.U64 R45, R6, 0x10, R7 ;  /* 0x00000010062d7819 */ /* 0x000fe20000001207 */
[----:B------:R-:W-:Y:S01]  /*7750*/  IMAD.MOV.U32 R8, RZ, RZ, R35 ;  /* 0x000000ffff087224 */ /* 0x000fe200078e0023 */
[--C-:B------:R-:W-:Y:S01]  /*7760*/  SHF.R.U64 R42, R32, 0x10, R33.reuse ;  /* 0x00000010202a7819 */ /* 0x100fe20000001221 */
[----:B------:R-:W-:Y:S01]  /*7770*/  IMAD.MOV.U32 R41, RZ, RZ, R6 ;  /* 0x000000ffff297224 */ /* 0x000fe200078e0006 */
[----:B------:R-:W-:Y:S01]  /*7780*/  SHF.R.U32.HI R10, RZ, 0x10, R33 ;  /* 0x00000010ff0a7819 */ /* 0x000fe20000011621 */
[----:B------:R-:W-:Y:S01]  /*7790*/  BSSY B1, `(.L_x_3702) ;  /* 0x0000011000017945 */ /* 0x000fe20003800000 */
[----:B------:R-:W-:-:S02]  /*77a0*/  SHF.R.U64 R43, R34, 0x10, R35 ;  /* 0x00000010222b7819 */ /* 0x000fc40000001223 */
[----:B------:R-:W-:Y:S02]  /*77b0*/  SHF.R.U32.HI R11, RZ, 0x10, R35 ;  /* 0x00000010ff0b7819 */ /* 0x000fe40000011623 */
[----:B------:R-:W-:Y:S02]  /*77c0*/  SHF.R.U32.HI R5, RZ, 0x10, R5 ;  /* 0x00000010ff057819 */ /* 0x000fe40000011605 */
[----:B------:R-:W-:Y:S02]  /*77d0*/  MOV R4, R7 ;  /* 0x0000000700047202 */ /* 0x000fe40000000f00 */
[----:B------:R-:W-:Y:S02]  /*77e0*/  SHF.R.U32.HI R6, RZ, 0x10, R7 ;  /* 0x00000010ff067819 */ /* 0x000fe40000011607 */
[-C--:B------:R-:W-:Y:S02]  /*77f0*/  ISETP.GE.OR P2, PT, R22, R21.reuse, P0 ;  /* 0x000000151600720c */ /* 0x080fe40000746670 */
[----:B------:R-:W-:Y:S01]  /*7800*/  PRMT R40, R40, 0x5410, R0 ;  /* 0x0000541028287816 */ /* 0x000fe20000000000 */
[----:B------:R-:W-:Y:S01]  /*7810*/  IMAD.IADD R0, R16, 0x1, R29 ;  /* 0x0000000110007824 */ /* 0x000fe200078e021d */
[----:B------:R-:W-:-:S02]  /*7820*/  ISETP.GE.OR P0, PT, R232, R21, P0 ;  /* 0x00000015e800720c */ /* 0x000fc40000706670 */
[----:B------:R-:W-:Y:S02]  /*7830*/  PRMT R42, R42, 0x5410, R10 ;  /* 0x000054102a2a7816 */ /* 0x000fe4000000000a */
[----:B------:R-:W-:Y:S02]  /*7840*/  PRMT R39, R39, 0x5410, R8 ;  /* 0x0000541027277816 */ /* 0x000fe40000000008 */
[----:B------:R-:W-:Y:S02]  /*7850*/  PRMT R43, R43, 0x5410, R11 ;  /* 0x000054102b2b7816 */ /* 0x000fe4000000000b */
[----:B------:R-:W-:Y:S02]  /*7860*/  PRMT R44, R44, 0x5410, R5 ;  /* 0x000054102c2c7816 */ /* 0x000fe40000000005 */
[----:B------:R-:W-:Y:S02]  /*7870*/  PRMT R41, R41, 0x5410, R4 ;  /* 0x0000541029297816 */ /* 0x000fe40000000004 */
[----:B------:R-:W-:Y:S01]  /*7880*/  PRMT R45, R45, 0x5410, R6 ;  /* 0x000054102d2d7816 */ /* 0x000fe20000000006 */
[----:B-1----:R-:W-:Y:S06]  /*7890*/  @!P1 BRA `(.L_x_3703) ;  /* 0x0000010400d49947 */ /* 0x002fec0003800000 */
.L_x_3871:
[----:B------:R-:W-:Y:S05]  /*78a0*/  BSYNC B1 ;  /* 0x0000000000017941 */ /* 0x000fea0003800000 */
.L_x_3702:
[----:B------:R-:W-:Y:S01]  /*78b0*/  BSSY B1, `(.L_x_3704) ;  /* 0x0000059000017945 */ /* 0x000fe20003800000 */
[----:B------:R-:W-:-:S03]  /*78c0*/  LOP3.LUT R0, R0, 0x38, RZ, 0xc0, !PT ;  /* 0x0000003800007812 */ /* 0x000fc600078ec0ff */
[----:B------:R-:W-:Y:S05]  /*78d0*/  @P2 BRA `(.L_x_3705) ;  /* 0x0000000400582947 */ /* 0x000fea0003800000 */
[----:B------:R-:W-:Y:S02]  /*78e0*/  IMAD.SHL.U32 R4, R186, 0x40, RZ ;  /* 0x00000040ba047824 */ /* 0x000fe400078e00ff */
[----:B------:R-:W-:Y:S02]  /*78f0*/  HADD2.F32 R29, -RZ, R40.H0_H0 ;  /* 0x20000028ff1d7230 */ /* 0x000fe40000004100 */
[----:B------:R-:W-:Y:S01]  /*7900*/  HADD2.F32 R27, -RZ, R38.H0_H0 ;  /* 0x20000026ff1b7230 */ /* 0x000fe20000004100 */
[----:B------:R-:W-:Y:S01]  /*7910*/  LOP3.LUT R7, R4, 0x1c0, RZ, 0xc0, !PT ;  /* 0x000001c004077812 */ /* 0x000fe200078ec0ff */
[--C-:B------:R-:W-:Y:S02]  /*7920*/  HADD2.F32 R31, -RZ, R44.reuse.H0_H0 ;  /* 0x2000002cff1f7230 */ /* 0x100fe40000004100 */
[----:B------:R-:W-:Y:S01]  /*7930*/  HADD2.F32 R26, -RZ, R44.H1_H1 ;  /* 0x3000002cff1a7230 */ /* 0x000fe20000004100 */
[----:B------:R-:W-:Y:S02]  /*7940*/  LOP3.LUT R4, R7, 0x38, R16, 0xf8, !PT ;  /* 0x0000003807047812 */ /* 0x000fe400078ef810 */
[----:B0-----:R-:W-:-:S04]  /*7950*/  SHF.R.U32.HI R9, RZ, 0x3, R7 ;  /* 0x00000003ff097819 */ /* 0x001fc80000011607 */
[----:B------:R-:W-:-:S05]  /*7960*/  LOP3.LUT R4, R4, R9, RZ, 0x3c, !PT ;  /* 0x0000000904047212 */ /* 0x000fca00078e3cff */
[----:B------:R-:W-:Y:S01]  /*7970*/  IMAD R5, R189, 0x200, R4 ;  /* 0x00000200bd057824 */ /* 0x000fe200078e0204 */
[----:B------:R-:W-:-:S03]  /*7980*/  LOP3.LUT R4, R9, R0, R7, 0x1e, !PT ;  /* 0x0000000009047212 */ /* 0x000fc600078e1e07 */
[----:B------:R-:W-:Y:S02]  /*7990*/  IMAD R34, R5, 0x2, R2 ;  /* 0x0000000205227824 */ /* 0x000fe400078e0202 */
[----:B------:R-:W-:-:S03]  /*79a0*/  IMAD R5, R189, 0x200, R4 ;  /* 0x00000200bd057824 */ /* 0x000fc600078e0204 */
[----:B------:R-:W0:Y:S02]  /*79b0*/  LDS.128 R8, [R34+0x20400] ;  /* 0x0204000022087984 */ /* 0x000e240000000c00 */
[----:B------:R-:W-:-:S05]  /*79c0*/  LEA R36, R5, R2, 0x1 ;  /* 0x0000000205247211 */ /* 0x000fca00078e08ff */
[----:B------:R-:W1:Y:S01]  /*79d0*/  LDS.128 R4, [R36+0x20400] ;  /* 0x0204000024047984 */ /* 0x000e620000000c00 */
[--C-:B0-----:R-:W-:Y:S02]  /*79e0*/  HADD2.F32 R12, -RZ, R8.reuse.H0_H0 ;  /* 0x20000008ff0c7230 */ /* 0x101fe40000004100 */
[----:B------:R-:W-:Y:S02]  /*79f0*/  HADD2.F32 R8, -RZ, R8.H1_H1 ;  /* 0x30000008ff087230 */ /* 0x000fe40000004100 */
[--C-:B------:R-:W-:Y:S02]  /*7a00*/  HADD2.F32 R13, -RZ, R9.reuse.H0_H0 ;  /* 0x20000009ff0d7230 */ /* 0x100fe40000004100 */
[----:B------:R-:W-:Y:S02]  /*7a10*/  HADD2.F32 R9, -RZ, R9.H1_H1 ;  /* 0x30000009ff097230 */ /* 0x000fe40000004100 */
[--C-:B-1----:R-:W-:Y:S02]  /*7a20*/  HADD2.F32 R20, -RZ, R4.reuse.H0_H0 ;  /* 0x20000004ff147230 */ /* 0x102fe40000004100 */
[----:B------:R-:W-:-:S02]  /*7a30*/  HADD2.F32 R4, -RZ, R4.H1_H1 ;  /* 0x30000004ff047230 */ /* 0x000fc40000004100 */
[----:B------:R-:W-:Y:S02]  /*7a40*/  HADD2.F32 R21, -RZ, R5.H0_H0 ;  /* 0x20000005ff157230 */ /* 0x000fe40000004100 */
[C---:B------:R-:W-:Y:S01]  /*7a50*/  FMUL.FTZ R33, R20.reuse, R29 ;  /* 0x0000001d14217220 */ /* 0x040fe20000410000 */
[----:B------:R-:W-:Y:S01]  /*7a60*/  FMUL.FTZ R35, R20, R27 ;  /* 0x0000001b14237220 */ /* 0x000fe20000410000 */
[----:B------:R-:W-:Y:S02]  /*7a70*/  HADD2.F32 R20, -RZ, R40.H1_H1 ;  /* 0x30000028ff147230 */ /* 0x000fe40000004100 */
[----:B------:R-:W-:Y:S01]  /*7a80*/  FMUL.FTZ R37, R4, R31 ;  /* 0x0000001f04257220 */ /* 0x000fe20000410000 */
[C---:B------:R-:W-:Y:S01]  /*7a90*/  FFMA.FTZ R33, R12.reuse, R27, -R33 ;  /* 0x0000001b0c217223 */ /* 0x040fe20000010821 */
[----:B------:R-:W-:Y:S02]  /*7aa0*/  HADD2.F32 R27, -RZ, R42.H0_H0 ;  /* 0x2000002aff1b7230 */ /* 0x000fe40000004100 */
[----:B------:R-:W-:Y:S01]  /*7ab0*/  FFMA.FTZ R35, R12, R29, R35 ;  /* 0x0000001d0c237223 */ /* 0x000fe20000010023 */
[----:B------:R-:W-:-:S02]  /*7ac0*/  HADD2.F32 R12, -RZ, R38.H1_H1 ;  /* 0x30000026ff0c7230 */ /* 0x000fc40000004100 */
[----:B------:R-:W-:Y:S02]  /*7ad0*/  HADD2.F32 R5, -RZ, R5.H1_H1 ;  /* 0x30000005ff057230 */ /* 0x000fe40000004100 */
[----:B------:R-:W-:Y:S01]  /*7ae0*/  FMUL.FTZ R29, R4, R27 ;  /* 0x0000001b041d7220 */ /* 0x000fe20000410000 */
[C---:B------:R-:W-:Y:S01]  /*7af0*/  FMUL.FTZ R4, R21.reuse, R20 ;  /* 0x0000001415047220 */ /* 0x040fe20000410000 */
[-C--:B------:R-:W-:Y:S01]  /*7b00*/  FMUL.FTZ R21, R21, R12.reuse ;  /* 0x0000000c15157220 */ /* 0x080fe20000410000 */
[----:B------:R-:W-:Y:S02]  /*7b10*/  HADD2.F32 R24, -RZ, R6.H0_H0 ;  /* 0x20000006ff187230 */ /* 0x000fe40000004100 */
[----:B------:R-:W-:Y:S01]  /*7b20*/  FFMA.FTZ R30, R8, R31, R29 ;  /* 0x0000001f081e7223 */ /* 0x000fe2000001001d */
[C---:B------:R-:W-:Y:S01]  /*7b30*/  FFMA.FTZ R29, R13.reuse, R12, -R4 ;  /* 0x0000000c0d1d7223 */ /* 0x040fe20000010804 */
[----:B------:R-:W-:Y:S02]  /*7b40*/  HADD2.F32 R4, -RZ, R42.H1_H1 ;  /* 0x3000002aff047230 */ /* 0x000fe40000004100 */
[----:B------:R-:W-:Y:S01]  /*7b50*/  FFMA.FTZ R20, R13, R20, R21 ;  /* 0x000000140d147223 */ /* 0x000fe20000010015 */
[----:B------:R-:W-:-:S02]  /*7b60*/  HADD2.F32 R21, -RZ, R41.H0_H0 ;  /* 0x20000029ff157230 */ /* 0x000fc40000004100 */
[----:B------:R-:W-:Y:S01]  /*7b70*/  FFMA.FTZ R28, R8, R27, -R37 ;  /* 0x0000001b081c7223 */ /* 0x000fe20000010825 */
[----:B------:R-:W-:Y:S02]  /*7b80*/  HADD2.F32 R14, -RZ, R10.H0_H0 ;  /* 0x2000000aff0e7230 */ /* 0x000fe40000004100 */
[C---:B------:R-:W-:Y:S01]  /*7b90*/  FMUL.FTZ R8, R5.reuse, R26 ;  /* 0x0000001a05087220 */ /* 0x040fe20000410000 */
[----:B------:R-:W-:Y:S02]  /*7ba0*/  HADD2.F32 R13, -RZ, R39.H0_H0 ;  /* 0x20000027ff0d7230 */ /* 0x000fe40000004100 */
[----:B------:R-:W-:Y:S01]  /*7bb0*/  FMUL.FTZ R12, R5, R4 ;  /* 0x00000004050c7220 */ /* 0x000fe20000410000 */
[----:B------:R-:W-:Y:S02]  /*7bc0*/  HADD2.F32 R6, -RZ, R6.H1_H1 ;  /* 0x30000006ff067230 */ /* 0x000fe40000004100 */
[----:B------:R-:W-:Y:S01]  /*7bd0*/  FMUL.FTZ R31, R24, R21 ;  /* 0x00000015181f7220 */ /* 0x000fe20000410000 */
[----:B------:R-:W-:-:S02]  /*7be0*/  HADD2.F32 R27, -RZ, R45.H0_H0 ;  /* 0x2000002dff1b7230 */ /* 0x000fc40000004100 */
[C---:B------:R-:W-:Y:S01]  /*7bf0*/  FFMA.FTZ R32, R9.reuse, R4, -R8 ;  /* 0x0000000409207223 */ /* 0x040fe20000010808 */
[----:B------:R-:W-:Y:S02]  /*7c00*/  HADD2.F32 R5, -RZ, R43.H0_H0 ;  /* 0x2000002bff057230 */ /* 0x000fe40000004100 */
[-C--:B------:R-:W-:Y:S01]  /*7c10*/  FMUL.FTZ R24, R24, R13.reuse ;  /* 0x0000000d18187220 */ /* 0x080fe20000410000 */
[----:B------:R-:W-:Y:S02]  /*7c20*/  HADD2.F32 R10, -RZ, R10.H1_H1 ;  /* 0x3000000aff0a7230 */ /* 0x000fe40000004100 */
[----:B------:R-:W-:Y:S01]  /*7c30*/  FFMA.FTZ R9, R9, R26, R12 ;  /* 0x0000001a09097223 */ /* 0x000fe2000001000c */
[--C-:B------:R-:W-:Y:S02]  /*7c40*/  HADD2.F32 R25, -RZ, R7.reuse.H0_H0 ;  /* 0x20000007ff197230 */ /* 0x100fe40000004100 */
[----:B------:R-:W-:Y:S01]  /*7c50*/  FFMA.FTZ R31, R14, R13, -R31 ;  /* 0x0000000d0e1f7223 */ /* 0x000fe2000001081f */
[----:B------:R-:W-:-:S02]  /*7c60*/  HADD2.F32 R7, -RZ, R7.H1_H1 ;  /* 0x30000007ff077230 */ /* 0x000fc40000004100 */
[C---:B------:R-:W-:Y:S01]  /*7c70*/  FMUL.FTZ R37, R6.reuse, R27 ;  /* 0x0000001b06257220 */ /* 0x040fe20000410000 */
[----:B------:R-:W-:Y:S01]  /*7c80*/  FMUL.FTZ R13, R6, R5 ;  /* 0x00000005060d7220 */ /* 0x000fe20000410000 */
[----:B------:R-:W-:Y:S02]  /*7c90*/  HADD2.F32 R8, -RZ, R41.H1_H1 ;  /* 0x30000029ff087230 */ /* 0x000fe40000004100 */
[----:B------:R-:W-:Y:S01]  /*7ca0*/  FFMA.FTZ R24, R14, R21, R24 ;  /* 0x000000150e187223 */ /* 0x000fe20000010018 */
[----:B------:R-:W-:Y:S02]  /*7cb0*/  HADD2.F32 R12, -RZ, R45.H1_H1 ;  /* 0x3000002dff0c7230 */ /* 0x000fe40000004100 */
[C---:B------:R-:W-:Y:S01]  /*7cc0*/  FFMA.FTZ R14, R10.reuse, R5, -R37 ;  /* 0x000000050a0e7223 */ /* 0x040fe20000010825 */
[----:B------:R-:W-:Y:S02]  /*7cd0*/  HADD2.F32 R4, -RZ, R39.H1_H1 ;  /* 0x30000027ff047230 */ /* 0x000fe40000004100 */
[----:B------:R-:W-:Y:S01]  /*7ce0*/  FFMA.FTZ R13, R10, R27, R13 ;  /* 0x0000001b0a0d7223 */ /* 0x000fe2000001000d */
[----:B------:R-:W-:-:S02]  /*7cf0*/  HADD2.F32 R6, -RZ, R43.H1_H1 ;  /* 0x3000002bff067230 */ /* 0x000fc40000004100 */
[----:B------:R-:W-:Y:S01]  /*7d00*/  FMUL.FTZ R10, R25, R8 ;  /* 0x00000008190a7220 */ /* 0x000fe20000410000 */
[--C-:B------:R-:W-:Y:S02]  /*7d10*/  HADD2.F32 R15, -RZ, R11.reuse.H0_H0 ;  /* 0x2000000bff0f7230 */ /* 0x100fe40000004100 */
[----:B------:R-:W-:Y:S01]  /*7d20*/  FMUL.FTZ R26, R7, R12 ;  /* 0x0000000c071a7220 */ /* 0x000fe20000410000 */
[----:B------:R-:W-:Y:S02]  /*7d30*/  HADD2.F32 R11, -RZ, R11.H1_H1 ;  /* 0x3000000bff0b7230 */ /* 0x000fe40000004100 */
[----:B------:R-:W-:Y:S01]  /*7d40*/  FMUL.FTZ R25, R25, R4 ;  /* 0x0000000419197220 */ /* 0x000fe20000410000 */
[----:B------:R-:W-:Y:S01]  /*7d50*/  FMUL.FTZ R5, R7, R6 ;  /* 0x0000000607057220 */ /* 0x000fe20000410000 */
[----:B------:R-:W-:Y:S01]  /*7d60*/  FFMA.FTZ R7, R15, R4, -R10 ;  /* 0x000000040f077223 */ /* 0x000fe2000001080a */
        /* <DEDUP_REMOVED lines=13> */
.L_x_3705:
[----:B------:R-:W-:Y:S05]  /*7e40*/  BSYNC B1 ;  /* 0x0000000000017941 */ /* 0x000fea0003800000 */
.L_x_3704:
[----:B------:R-:W-:Y:S05]  /*7e50*/  @P0 BRA `(.L_x_3695) ;  /* 0x00000004003c0947 */ /* 0x000fea0003800000 */
[----:B------:R-:W-:Y:S01]  /*7e60*/  LOP3.LUT R0, R231, R0, R220, 0x1e, !PT ;  /* 0x00000000e7007212 */ /* 0x000fe200078e1edc */
[----:B01----:R-:W0:Y:S01]  /*7e70*/  LDS.128 R8, [R218+0x20400] ;  /* 0x02040000da087984 */ /* 0x003e220000000c00 */
[----:B------:R-:W-:Y:S02]  /*7e80*/  HADD2.F32 R26, -RZ, R38.H0_H0 ;  /* 0x20000026ff1a7230 */ /* 0x000fe40000004100 */
[----:B------:R-:W-:Y:S02]  /*7e90*/  HADD2.F32 R28, -RZ, R40.H0_H0 ;  /* 0x20000028ff1c7230 */ /* 0x000fe40000004100 */
[----:B------:R-:W-:Y:S02]  /*7ea0*/  IMAD.IADD R5, R221, 0x1, R0 ;  /* 0x00000001dd057824 */ /* 0x000fe400078e0200 */
[----:B------:R-:W-:Y:S02]  /*7eb0*/  HADD2.F32 R30, -RZ, R44.H0_H0 ;  /* 0x2000002cff1e7230 */ /* 0x000fe40000004100 */
[----:B------:R-:W-:-:S02]  /*7ec0*/  IMAD R0, R5, 0x2, R2 ;  /* 0x0000000205007824 */ /* 0x000fc400078e0202 */
[----:B------:R-:W-:Y:S02]  /*7ed0*/  HADD2.F32 R37, -RZ, R40.H1_H1 ;  /* 0x30000028ff257230 */ /* 0x000fe40000004100 */
[----:B------:R-:W-:Y:S01]  /*7ee0*/  HADD2.F32 R35, -RZ, R38.H1_H1 ;  /* 0x30000026ff237230 */ /* 0x000fe20000004100 */
[----:B------:R-:W1:Y:S01]  /*7ef0*/  LDS.128 R4, [R0+0x20400] ;  /* 0x0204000000047984 */ /* 0x000e620000000c00 */
[----:B------:R-:W-:Y:S02]  /*7f00*/  HADD2.F32 R34, -RZ, R45.H0_H0 ;  /* 0x2000002dff227230 */ /* 0x000fe40000004100 */
[----:B------:R-:W-:Y:S02]  /*7f10*/  HADD2.F32 R32, -RZ, R41.H0_H0 ;  /* 0x20000029ff207230 */ /* 0x000fe40000004100 */
[--C-:B0-----:R-:W-:Y:S02]  /*7f20*/  HADD2.F32 R12, -RZ, R8.reuse.H0_H0 ;  /* 0x20000008ff0c7230 */ /* 0x101fe40000004100 */
[----:B------:R-:W-:-:S02]  /*7f30*/  HADD2.F32 R8, -RZ, R8.H1_H1 ;  /* 0x30000008ff087230 */ /* 0x000fc40000004100 */
[--C-:B------:R-:W-:Y:S02]  /*7f40*/  HADD2.F32 R13, -RZ, R9.reuse.H0_H0 ;  /* 0x20000009ff0d7230 */ /* 0x100fe40000004100 */
[----:B------:R-:W-:Y:S02]  /*7f50*/  HADD2.F32 R9, -RZ, R9.H1_H1 ;  /* 0x30000009ff097230 */ /* 0x000fe40000004100 */
[--C-:B------:R-:W-:Y:S02]  /*7f60*/  HADD2.F32 R14, -RZ, R10.reuse.H0_H0 ;  /* 0x2000000aff0e7230 */ /* 0x100fe40000004100 */
[----:B------:R-:W-:Y:S02]  /*7f70*/  HADD2.F32 R10, -RZ, R10.H1_H1 ;  /* 0x3000000aff0a7230 */ /* 0x000fe40000004100 */
[----:B------:R-:W-:Y:S02]  /*7f80*/  HADD2.F32 R15, -RZ, R11.H0_H0 ;  /* 0x2000000bff0f7230 */ /* 0x000fe40000004100 */
[----:B-1----:R-:W-:-:S02]  /*7f90*/  HADD2.F32 R20, -RZ, R4.H0_H0 ;  /* 0x20000004ff147230 */ /* 0x002fc40000004100 */
[----:B------:R-:W-:Y:S02]  /*7fa0*/  HADD2.F32 R4, -RZ, R4.H1_H1 ;  /* 0x30000004ff047230 */ /* 0x000fe40000004100 */
[--C-:B------:R-:W-:Y:S02]  /*7fb0*/  HADD2.F32 R21, -RZ, R5.reuse.H0_H0 ;  /* 0x20000005ff157230 */ /* 0x100fe40000004100 */
[-C--:B------:R-:W-:Y:S01]  /*7fc0*/  FMUL.FTZ R27, R28, R20.reuse ;  /* 0x000000141c1b7220 */ /* 0x080fe20000410000 */
[----:B------:R-:W-:Y:S01]  /*7fd0*/  FMUL.FTZ R29, R26, R20 ;  /* 0x000000141a1d7220 */ /* 0x000fe20000410000 */
[----:B------:R-:W-:Y:S02]  /*7fe0*/  HADD2.F32 R20, -RZ, R42.H0_H0 ;  /* 0x2000002aff147230 */ /* 0x000fe40000004100 */
[----:B------:R-:W-:Y:S01]  /*7ff0*/  FMUL.FTZ R31, R30, R4 ;  /* 0x000000041e1f7220 */ /* 0x000fe20000410000 */
[----:B------:R-:W-:Y:S02]  /*8000*/  HADD2.F32 R5, -RZ, R5.H1_H1 ;  /* 0x30000005ff057230 */ /* 0x000fe40000004100 */
[-C--:B------:R-:W-:Y:S01]  /*8010*/  FFMA.FTZ R27, R26, R12.reuse, -R27 ;  /* 0x0000000c1a1b7223 */ /* 0x080fe2000001081b */
[----:B------:R-:W-:Y:S01]  /*8020*/  FFMA.FTZ R29, R28, R12, R29 ;  /* 0x0000000c1c1d7223 */ /* 0x000fe2000001001d */
[C---:B------:R-:W-:Y:S01]  /*8030*/  FMUL.FTZ R33, R20.reuse, R4 ;  /* 0x0000000414217220 */ /* 0x040fe20000410000 */
[----:B------:R-:W-:Y:S01]  /*8040*/  FFMA.FTZ R4, R20, R8, -R31 ;  /* 0x0000000814047223 */ /* 0x000fe2000001081f */
[----:B------:R-:W-:-:S02]  /*8050*/  HADD2.F32 R31, -RZ, R44.H1_H1 ;  /* 0x3000002cff1f7230 */ /* 0x000fc40000004100 */
[-C--:B------:R-:W-:Y:S01]  /*8060*/  FMUL.FTZ R12, R37, R21.reuse ;  /* 0x00000015250c7220 */ /* 0x080fe20000410000 */
[----:B------:R-:W-:Y:S01]  /*8070*/  FMUL.FTZ R20, R35, R21 ;  /* 0x0000001523147220 */ /* 0x000fe20000410000 */
[----:B------:R-:W-:Y:S02]  /*8080*/  HADD2.F32 R21, -RZ, R42.H1_H1 ;  /* 0x3000002aff157230 */ /* 0x000fe40000004100 */
[----:B------:R-:W-:Y:S01]  /*8090*/  FFMA.FTZ R8, R30, R8, R33 ;  /* 0x000000081e087223 */ /* 0x000fe20000010021 */
[----:B------:R-:W-:Y:S01]  /*80a0*/  FMUL.FTZ R26, R31, R5 ;  /* 0x000000051f1a7220 */ /* 0x000fe20000410000 */
[--C-:B------:R-:W-:Y:S02]  /*80b0*/  HADD2.F32 R24, -RZ, R6.reuse.H0_H0 ;  /* 0x20000006ff187230 */ /* 0x100fe40000004100 */
[----:B------:R-:W-:Y:S01]  /*80c0*/  FFMA.FTZ R12, R35, R13, -R12 ;  /* 0x0000000d230c7223 */ /* 0x000fe2000001080c */
[----:B------:R-:W-:Y:S02]  /*80d0*/  HADD2.F32 R6, -RZ, R6.H1_H1 ;  /* 0x30000006ff067230 */ /* 0x000fe40000004100 */
[C---:B------:R-:W-:Y:S01]  /*80e0*/  FMUL.FTZ R28, R21.reuse, R5 ;  /* 0x00000005151c7220 */ /* 0x040fe20000410000 */
[----:B------:R-:W-:Y:S01]  /*80f0*/  FFMA.FTZ R5, R21, R9, -R26 ;  /* 0x0000000915057223 */ /* 0x000fe2000001081a */
[----:B------:R-:W-:-:S02]  /*8100*/  HADD2.F32 R26, -RZ, R43.H0_H0 ;  /* 0x2000002bff1a7230 */ /* 0x000fc40000004100 */
[----:B------:R-:W-:Y:S01]  /*8110*/  FFMA.FTZ R20, R37, R13, R20 ;  /* 0x0000000d25147223 */ /* 0x000fe20000010014 */
[----:B------:R-:W-:Y:S01]  /*8120*/  FFMA.FTZ R9, R31, R9, R28 ;  /* 0x000000091f097223 */ /* 0x000fe2000001001c */
[-C--:B------:R-:W-:Y:S01]  /*8130*/  FMUL.FTZ R31, R34, R6.reuse ;  /* 0x00000006221f7220 */ /* 0x080fe20000410000 */
[----:B------:R-:W-:Y:S02]  /*8140*/  HADD2.F32 R30, -RZ, R39.H0_H0 ;  /* 0x20000027ff1e7230 */ /* 0x000fe40000004100 */
[C---:B------:R-:W-:Y:S01]  /*8150*/  FMUL.FTZ R33, R26.reuse, R6 ;  /* 0x000000061a217220 */ /* 0x040fe20000410000 */
[----:B------:R-:W-:Y:S02]  /*8160*/  HADD2.F32 R25, -RZ, R7.H0_H0 ;  /* 0x20000007ff197230 */ /* 0x000fe40000004100 */
[----:B------:R-:W-:Y:S01]  /*8170*/  FFMA.FTZ R6, R26, R10, -R31 ;  /* 0x0000000a1a067223 */ /* 0x000fe2000001081f */
[----:B------:R-:W-:Y:S02]  /*8180*/  HADD2.F32 R31, -RZ, R39.H1_H1 ;  /* 0x30000027ff1f7230 */ /* 0x000fe40000004100 */
[----:B------:R-:W-:Y:S01]  /*8190*/  FMUL.FTZ R13, R32, R24 ;  /* 0x00000018200d7220 */ /* 0x000fe20000410000 */
[----:B------:R-:W-:-:S02]  /*81a0*/  HADD2.F32 R7, -RZ, R7.H1_H1 ;  /* 0x30000007ff077230 */ /* 0x000fc40000004100 */
[C---:B------:R-:W-:Y:S01]  /*81b0*/  FMUL.FTZ R21, R30.reuse, R24 ;  /* 0x000000181e157220 */ /* 0x040fe20000410000 */
[----:B------:R-:W-:Y:S02]  /*81c0*/  HADD2.F32 R37, -RZ, R41.H1_H1 ;  /* 0x30000029ff257230 */ /* 0x000fe40000004100 */
[-C--:B------:R-:W-:Y:S01]  /*81d0*/  FFMA.FTZ R13, R30, R14.reuse, -R13 ;  /* 0x0000000e1e0d7223 */ /* 0x080fe2000001080d */
[----:B------:R-:W-:Y:S02]  /*81e0*/  HADD2.F32 R39, -RZ, R45.H1_H1 ;  /* 0x3000002dff277230 */ /* 0x000fe40000004100 */
[----:B------:R-:W-:Y:S01]  /*81f0*/  FFMA.FTZ R21, R32, R14, R21 ;  /* 0x0000000e20157223 */ /* 0x000fe20000010015 */
[----:B------:R-:W-:Y:S02]  /*8200*/  HADD2.F32 R35, -RZ, R43.H1_H1 ;  /* 0x3000002bff237230 */ /* 0x000fe40000004100 */
[----:B------:R-:W-:Y:S01]  /*8210*/  FMUL.FTZ R14, R37, R25 ;  /* 0x00000019250e7220 */ /* 0x000fe20000410000 */
[----:B------:R-:W-:-:S02]  /*8220*/  HADD2.F32 R11, -RZ, R11.H1_H1 ;  /* 0x3000000bff0b7230 */ /* 0x000fc40000004100 */
[----:B------:R-:W-:Y:S01]  /*8230*/  FMUL.FTZ R26, R39, R7 ;  /* 0x00000007271a7220 */ /* 0x000fe20000410000 */
[----:B------:R-:W-:Y:S01]  /*8240*/  FMUL.FTZ R24, R31, R25 ;  /* 0x000000191f187220 */ /* 0x000fe20000410000 */
[----:B------:R-:W-:Y:S01]  /*8250*/  FMUL.FTZ R28, R35, R7 ;  /* 0x00000007231c7220 */ /* 0x000fe20000410000 */
[----:B------:R-:W-:Y:S01]  /*8260*/  FFMA.FTZ R7, R31, R15, -R14 ;  /* 0x0000000f1f077223 */ /* 0x000fe2000001080e */
        /* <DEDUP_REMOVED lines=14> */
.L_x_3695:
[----:B------:R-:W-:Y:S05]  /*8350*/  BSYNC B0 ;  /* 0x0000000000007941 */ /* 0x000fea0003800000 */
.L_x_3681:
        /* <DEDUP_REMOVED lines=8> */
.L_x_3678:
[----:B------:R-:W-:-:S13]  /*83e0*/  ISETP.NE.AND P0, PT, R185, 0x3, PT ;  /* 0x00000003b900780c */ /* 0x000fda0003f05270 */
[----:B------:R-:W-:Y:S05]  /*83f0*/  @!P0 BRA `(.L_x_3706) ;  /* 0x0000000000048947 */ /* 0x000fea0003800000 */
[----:B------:R-:W-:Y:S01]  /*8400*/  BPT.TRAP 0x1 ;  /* 0x000000040000795c */ /* 0x000fe20000300000 */
.L_x_3706:
[----:B------:R-:W-:Y:S01]  /*8410*/  IMAD R20, R18, 0x8, R2 ;  /* 0x0000000812147824 */ /* 0x000fe200078e0202 */
[----:B------:R-:W-:-:S04]  /*8420*/  SHF.L.U32 R13, R23, 0x1f, RZ ;  /* 0x0000001f170d7819 */ /* 0x000fc800000006ff */
[----:B------:R0:W0:Y:S01]  /*8430*/  SYNCS.PHASECHK.TRANS64.TRYWAIT P1, [R20+URZ+0x38830], R13 ;  /* 0x0388300d140075a7 */ /* 0x000022000802017f */
[----:B------:R-:W-:Y:S05]  /*8440*/  @!P0 BRA `(.L_x_3707) ;  /* 0x0000000000048947 */ /* 0x000fea0003800000 */
[----:B------:R-:W-:Y:S01]  /*8450*/  BPT.TRAP 0x1 ;  /* 0x000000040000795c */ /* 0x000fe20000300000 */
.L_x_3707:
[C---:B--234-:R-:W-:Y:S02]  /*8460*/  VIADD R0, R2.reuse, 0x22400 ;  /* 0x0002240002007836 */ /* 0x05cfe40000000000 */
[----:B-1----:R-:W-:-:S03]  /*8470*/  VIADD R4, R2, 0x20400 ;  /* 0x0002040002047836 */ /* 0x002fc60000000000 */
[----:B------:R-:W-:Y:S02]  /*8480*/  SHF.R.U32.HI R0, RZ, 0x4, R0 ;  /* 0x00000004ff007819 */ /* 0x000fe40000011600 */
[----:B------:R-:W-:Y:S02]  /*8490*/  SHF.R.U32.HI R4, RZ, 0x4, R4 ;  /* 0x00000004ff047819 */ /* 0x000fe40000011604 */
[----:B------:R-:W-:Y:S02]  /*84a0*/  LOP3.LUT R0, R0, 0x3fff, RZ, 0xc0, !PT ;  /* 0x00003fff00007812 */ /* 0x000fe400078ec0ff */
[----:B------:R-:W-:Y:S02]  /*84b0*/  LOP3.LUT R4, R4, 0x3fff, RZ, 0xc0, !PT ;  /* 0x00003fff04047812 */ /* 0x000fe400078ec0ff */
[----:B------:R-:W-:Y:S01]  /*84c0*/  LOP3.LUT R0, R0, 0x10000, RZ, 0xfc, !PT ;  /* 0x0001000000007812 */ /* 0x000fe200078efcff */
[----:B0-----:R-:W-:Y:S06]  /*84d0*/  @P1 BRA `(.L_x_3708) ;  /* 0x0000000000081947 */ /* 0x001fec0003800000 */
[----:B------:R-:W0:Y:S02]  /*84e0*/  SYNCS.PHASECHK.TRANS64.TRYWAIT P1, [R20+URZ+0x38830], R13 ;  /* 0x0388300d140075a7 */ /* 0x000e24000802017f */
[----:B0-----:R-:W-:Y:S05]  /*84f0*/  @!P1 BRA `(.L_x_3709) ;  /* 0x000000f800d09947 */ /* 0x001fea0003800000 */
.L_x_3708:
        /* <DEDUP_REMOVED lines=10> */
[C---:B------:R-:W-:Y:S01]  /*85a0*/  VIADD R6, R10.reuse, 0x2 ;  /* 0x000000020a067836 */ /* 0x040fe20000000000 */
[----:B------:R-:W-:Y:S01]  /*85b0*/  R2UR UR7, R11 ;  /* 0x000000000b0772ca */ /* 0x000fe200000e0000 */
[----:B------:R-:W-:Y:S01]  /*85c0*/  IMAD.MOV.U32 R5, RZ, RZ, 0x40000040 ;  /* 0x40000040ff057424 */ /* 0x000fe200078e00ff */
[----:B------:R-:W-:Y:S01]  /*85d0*/  MOV R7, 0x40000040 ;  /* 0x4000004000077802 */ /* 0x000fe20000000f00 */
[C---:B------:R-:W-:Y:S01]  /*85e0*/  VIADD R14, R10.reuse, 0x4 ;  /* 0x000000040a0e7836 */ /* 0x040fe20000000000 */
[----:B------:R-:W-:Y:S01]  /*85f0*/  IADD3 R10, R10, 0x6, RZ ;  /* 0x000000060a0a7810 */ /* 0x000fe20007ffe0ff */
[----:B------:R-:W-:Y:S01]  /*8600*/  IMAD.MOV.U32 R15, RZ, RZ, 0x40000040 ;  /* 0x40000040ff0f7424 */ /* 0x000fe200078e00ff */
[----:B------:R-:W-:Y:S01]  /*8610*/  SHF.L.U32 R3, R3, 0x1f, RZ ;  /* 0x0000001f03037819 */ /* 0x000fe200000006ff */
[----:B------:R-:W-:Y:S01]  /*8620*/  IMAD.MOV.U32 R9, RZ, RZ, 0x40000040 ;  /* 0x40000040ff097424 */ /* 0x000fe200078e00ff */
[----:B------:R-:W-:Y:S01]  /*8630*/  BSSY B0, `(.L_x_3710) ;  /* 0x000001e000007945 */ /* 0x000fe20003800000 */
[----:B------:R-:W-:-:S04]  /*8640*/  IMAD.MOV.U32 R11, RZ, RZ, 0x40000040 ;  /* 0x40000040ff0b7424 */ /* 0x000fc800078e00ff */
[----:B------:R-:W-:Y:S01]  /*8650*/  HGMMA.64x64x16.F32 R24, gdesc[UR4], RZ, !UPT, gsb0 ;  /* 0x00e00000041879f0 */ /* 0x000fe2000c0008ff */
[----:B------:R-:W-:Y:S02]  /*8660*/  R2UR UR4, R4 ;  /* 0x00000000040472ca */ /* 0x000fe400000e0000 */
[----:B------:R-:W-:Y:S02]  /*8670*/  R2UR UR5, R5 ;  /* 0x00000000050572ca */ /* 0x000fe400000e0000 */
[----:B------:R-:W-:Y:S01]  /*8680*/  R2UR UR6, R6 ;  /* 0x00000000060672ca */ /* 0x000fe200000e0000 */
[C---:B------:R-:W-:Y:S01]  /*8690*/  VIADD R6, R8.reuse, 0x4 ;  /* 0x0000000408067836 */ /* 0x040fe20000000000 */
[----:B------:R-:W-:Y:S01]  /*86a0*/  R2UR UR7, R7 ;  /* 0x00000000070772ca */ /* 0x000fe200000e0000 */
[----:B------:R-:W-:Y:S02]  /*86b0*/  IMAD.MOV.U32 R7, RZ, RZ, 0x40000040 ;  /* 0x40000040ff077424 */ /* 0x000fe400078e00ff */
[----:B------:R-:W-:Y:S01]  /*86c0*/  VIADD R8, R8, 0x6 ;  /* 0x0000000608087836 */ /* 0x000fe20000000000 */
        /* <DEDUP_REMOVED lines=18> */
[----:B------:R-:W1:Y:S02]  /*87f0*/  SYNCS.PHASECHK.TRANS64.TRYWAIT P1, [R2+URZ+0x38810], R3 ;  /* 0x03881003020075a7 */ /* 0x000e64000802017f */
[----:B-1----:R-:W-:Y:S05]  /*8800*/  @!P1 BRA `(.L_x_3711) ;  /* 0x000000f800209947 */ /* 0x002fea0003800000 */
.L_x_3872:
[----:B------:R-:W-:Y:S05]  /*8810*/  BSYNC B0 ;  /* 0x0000000000007941 */ /* 0x000fea0003800000 */
.L_x_3710:
[----:B------:R-:W-:Y:S05]  /*8820*/  @!P0 BRA `(.L_x_3712) ;  /* 0x0000000000048947 */ /* 0x000fea0003800000 */
[----:B------:R-:W-:Y:S01]  /*8830*/  BPT.TRAP 0x1 ;  /* 0x000000040000795c */ /* 0x000fe20000300000 */
.L_x_3712:
[----:B------:R2:W3:Y:S01]  /*8840*/  SYNCS.PHASECHK.TRANS64.TRYWAIT P1, [R20+URZ+0x38850], R13 ;  /* 0x0388500d140075a7 */ /* 0x0004e2000802017f */
[----:B------:R-:W-:Y:S05]  /*8850*/  @!P0 BRA `(.L_x_3713) ;  /* 0x0000000000048947 */ /* 0x000fea0003800000 */
[----:B------:R-:W-:Y:S01]  /*8860*/  BPT.TRAP 0x1 ;  /* 0x000000040000795c */ /* 0x000fe20000300000 */
.L_x_3713:
[C---:B-1----:R-:W-:Y:S01]  /*8870*/  VIADD R3, R2.reuse, 0x400 ;  /* 0x0000040002037836 */ /* 0x042fe20000000000 */
[----:B------:R-:W-:Y:S01]  /*8880*/  BSSY B0, `(.L_x_3714) ;  /* 0x000000a000007945 */ /* 0x000fe20003800000 */
[----:B------:R-:W-:-:S03]  /*8890*/  VIADD R10, R2, 0x26400 ;  /* 0x00026400020a7836 */ /* 0x000fc60000000000 */
[----:B------:R-:W-:Y:S02]  /*88a0*/  SHF.R.U32.HI R3, RZ, 0x4, R3 ;  /* 0x00000004ff037819 */ /* 0x000fe40000011603 */
[----:B------:R-:W-:Y:S02]  /*88b0*/  SHF.R.U32.HI R10, RZ, 0x4, R10 ;  /* 0x00000004ff0a7819 */ /* 0x000fe4000001160a */
[----:B------:R-:W-:Y:S02]  /*88c0*/  LOP3.LUT R3, R3, 0x3fff, RZ, 0xc0, !PT ;  /* 0x00003fff03037812 */ /* 0x000fe400078ec0ff */
[----:B------:R-:W-:Y:S02]  /*88d0*/  LOP3.LUT R11, R10, 0x3fff, RZ, 0xc0, !PT ;  /* 0x00003fff0a0b7812 */ /* 0x000fe400078ec0ff */
[----:B------:R-:W-:Y:S01]  /*88e0*/  LOP3.LUT R10, R3, 0x10000, RZ, 0xfc, !PT ;  /* 0x00010000030a7812 */ /* 0x000fe200078efcff */
[----:B---3--:R-:W-:Y:S06]  /*88f0*/  @P1 BRA `(.L_x_3715) ;  /* 0x0000000000081947 */ /* 0x008fec0003800000 */
[----:B------:R-:W1:Y:S02]  /*8900*/  SYNCS.PHASECHK.TRANS64.TRYWAIT P1, [R20+URZ+0x38850], R13 ;  /* 0x0388500d140075a7 */ /* 0x000e64000802017f */
[----:B-1----:R-:W-:Y:S05]  /*8910*/  @!P1 BRA `(.L_x_3716) ;  /* 0x000000f400f09947 */ /* 0x002fea0003800000 */
.L_x_3715:
[----:B------:R-:W-:Y:S05]  /*8920*/  BSYNC B0 ;  /* 0x0000000000007941 */ /* 0x000fea0003800000 */
.L_x_3714:
[----:B------:R-:W-:Y:S01]  /*8930*/  LOP3.LUT R3, R11, 0x10000, RZ, 0xfc, !PT ;  /* 0x000100000b037812 */ /* 0x000fe200078efcff */
[----:B------:R-:W-:Y:S01]  /*8940*/  IMAD R12, R18, 0x1000, R10 ;  /* 0x00001000120c7824 */ /* 0x000fe200078e020a */
[----:B------:R-:W-:Y:S05]  /*8950*/  WARPSYNC.ALL ;  /* 0x0000000000007948 */ /* 0x000fea0003800000 */
[----:B------:R-:W-:Y:S01]  /*8960*/  IMAD.MOV.U32 R15, RZ, RZ, 0x40000040 ;  /* 0x40000040ff0f7424 */ /* 0x000fe200078e00ff */
[----:B------:R-:W-:Y:S01]  /*8970*/  MOV R14, R3 ;  /* 0x00000003000e7202 */ /* 0x000fe20000000f00 */
[----:B012---:R-:W-:Y:S01]  /*8980*/  IMAD.MOV.U32 R13, RZ, RZ, 0x40000040 ;  /* 0x40000040ff0d7424 */ /* 0x007fe200078e00ff */
[----:B------:R-:W-:Y:S01]  /*8990*/  R2UR UR6, R12 ;  /* 0x000000000c0672ca */ /* 0x000fe200000e0000 */
[----:B------:R-:W-:Y:S01]  /*89a0*/  WARPGROUP.ARRIVE ;  /* 0x00000000000079c5 */ /* 0x000fe20000000000 */
[----:B------:R-:W-:Y:S01]  /*89b0*/  R2UR UR4, R14 ;  /* 0x000000000e0472ca */ /* 0x000fe200000e0000 */
[----:B------:R-:W-:Y:S01]  /*89c0*/  VIADD R58, R3, 0x2 ;  /* 0x00000002033a7836 */ /* 0x000fe20000000000 */
[----:B------:R-:W-:Y:S01]  /*89d0*/  R2UR UR5, R15 ;  /* 0x000000000f0572ca */ /* 0x000fe200000e0000 */
[C---:B------:R-:W-:Y:S01]  /*89e0*/  VIADD R14, R12.reuse, 0x2 ;  /* 0x000000020c0e7836 */ /* 0x040fe20000000000 */
[----:B------:R-:W-:Y:S01]  /*89f0*/  R2UR UR7, R13 ;  /* 0x000000000d0772ca */ /* 0x000fe200000e0000 */
[----:B------:R-:W-:Y:S01]  /*8a00*/  IMAD.MOV.U32 R59, RZ, RZ, 0x40000040 ;  /* 0x40000040ff3b7424 */ /* 0x000fe200078e00ff */
[----:B------:R-:W-:Y:S01]  /*8a10*/  MOV R15, 0x40000040 ;  /* 0x40000040000f7802 */ /* 0x000fe20000000f00 */
[----:B------:R-:W0:Y:S01]  /*8a20*/  S2R R21, SR_TID.X ;  /* 0x0000000000157919 */ /* 0x000e220000002100 */
[----:B------:R-:W-:Y:S01]  /*8a30*/  VIADD R62, R12, 0x800 ;  /* 0x000008000c3e7836 */ /* 0x000fe20000000000 */
[----:B------:R-:W-:Y:S01]  /*8a40*/  BSSY B0, `(.L_x_3717) ;  /* 0x00005b2000007945 */ /* 0x000fe20003800000 */
[----:B------:R-:W-:Y:S01]  /*8a50*/  VIADD R60, R3, 0x800 ;  /* 0x00000800033c7836 */ /* 0x000fe20000000000 */
[----:B------:R-:W1:Y:S01]  /*8a60*/  S2R R57, SR_TID.X ;  /* 0x0000000000397919 */ /* 0x000e620000002100 */
[----:B------:R-:W-:-:S02]  /*8a70*/  IMAD.MOV.U32 R61, RZ, RZ, 0x40000040 ;  /* 0x40000040ff3d7424 */ /* 0x000fc400078e00ff */
[----:B------:R-:W-:-:S03]  /*8a80*/  IMAD.MOV.U32 R63, RZ, RZ, 0x40000040 ;  /* 0x40000040ff3f7424 */ /* 0x000fc600078e00ff */
[----:B------:R-:W-:Y:S01]  /*8a90*/  HGMMA.64x64x16.F32 R24, gdesc[UR4], R24, gsb0 ;  /* 0x00e00000041879f0 */ /* 0x000fe20008000818 */
[----:B------:R-:W-:Y:S01]  /*8aa0*/  R2UR UR4, R58 ;  /* 0x000000003a0472ca */ /* 0x000fe200000e0000 */
[----:B------:R-:W-:Y:S01]  /*8ab0*/  VIADD R58, R3, 0x4 ;  /* 0x00000004033a7836 */ /* 0x000fe20000000000 */
[----:B------:R-:W-:Y:S01]  /*8ac0*/  R2UR UR5, R59 ;  /* 0x000000003b0572ca */ /* 0x000fe200000e0000 */
[----:B------:R-:W-:Y:S01]  /*8ad0*/  IMAD.MOV.U32 R59, RZ, RZ, 0x40000040 ;  /* 0x40000040ff3b7424 */ /* 0x000fe200078e00ff */
[----:B------:R-:W-:Y:S01]  /*8ae0*/  R2UR UR6, R14 ;  /* 0x000000000e0672ca */ /* 0x000fe200000e0000 */
[----:B------:R-:W-:Y:S01]  /*8af0*/  VIADD R14, R12, 0x4 ;  /* 0x000000040c0e7836 */ /* 0x000fe20000000000 */
[----:B------:R-:W-:Y:S01]  /*8b00*/  R2UR UR7, R15 ;  /* 0x000000000f0772ca */ /* 0x000fe200000e0000 */
[----:B------:R-:W-:Y:S01]  /*8b10*/  IMAD.MOV.U32 R15, RZ, RZ, 0x40000040 ;  /* 0x40000040ff0f7424 */ /* 0x000fe200078e00ff */
[----:B0-----:R-:W-:Y:S02]  /*8b20*/  SHF.R.U32.HI R21, RZ, 0x7, R21 ;  /* 0x00000007ff157819 */ /* 0x001fe40000011615 */
[----:B-1----:R-:W-:-:S03]  /*8b30*/  LOP3.LUT R57, R57, 0x7f, RZ, 0xc0, !PT ;  /* 0x0000007f39397812 */ /* 0x002fc600078ec0ff */
[----:B------:R0:W1:Y:S02]  /*8b40*/  SHFL.IDX PT, R11, R21, RZ, 0x1f ;  /* 0x00001fff150b7589 */ /* 0x00006400000e0000 */
[----:B0-----:R-:W-:Y:S01]  /*8b50*/  IMAD.MOV.U32 R21, RZ, RZ, 0x4 ;  /* 0x00000004ff157424 */ /* 0x001fe200078e00ff */
[----:B-1----:R-:W-:-:S04]  /*8b60*/  ISETP.GT.AND P1, PT, R11, 0x7f, PT ;  /* 0x0000007f0b00780c */ /* 0x002fc80003f24270 */
[----:B------:R-:W-:Y:S02]  /*8b70*/  SEL R11, RZ, 0x2, !P1 ;  /* 0x00000002ff0b7807 */ /* 0x000fe40004800000 */
[C---:B------:R-:W-:Y:S02]  /*8b80*/  SEL R13, R21.reuse, 0x2, P1 ;  /* 0x00000002150d7807 */ /* 0x040fe40000800000 */
[----:B------:R-:W-:Y:S01]  /*8b90*/  SEL R21, R21, 0x6, !P1 ;  /* 0x0000000615157807 */ /* 0x000fe20004800000 */
[----:B------:R-:W-:Y:S02]  /*8ba0*/  WARPGROUP.DEPBAR.LE gsb0, 0x0 ;  /* 0x00008000000079c5 */ /* 0x000fe40000010000 */
[----:B------:R-:W-:-:S06]  /*8bb0*/  WARPGROUP.ARRIVE ;  /* 0x00000000000079c5 */ /* 0x000fcc0000000000 */
[----:B------:R-:W-:Y:S01]  /*8bc0*/  HGMMA.64x64x16.F32 R24, gdesc[UR4], R24, gsb0 ;  /* 0x00e00000041879f0 */ /* 0x000fe20008000818 */
[----:B------:R-:W-:Y:S01]  /*8bd0*/  R2UR UR4, R58 ;  /* 0x000000003a0472ca */ /* 0x000fe200000e0000 */
[----:B------:R-:W-:Y:S01]  /*8be0*/  VIADD R58, R3, 0x6 ;  /* 0x00000006033a7836 */ /* 0x000fe20000000000 */
[----:B------:R-:W-:Y:S01]  /*8bf0*/  R2UR UR5, R59 ;  /* 0x000000003b0572ca */ /* 0x000fe200000e0000 */
[----:B------:R-:W-:Y:S01]  /*8c00*/  IMAD.MOV.U32 R59, RZ, RZ, 0x40000040 ;  /* 0x40000040ff3b7424 */ /* 0x000fe200078e00ff */
[----:B------:R-:W-:Y:S02]  /*8c10*/  R2UR UR6, R14 ;  /* 0x000000000e0672ca */ /* 0x000fe400000e0000 */
[----:B------:R-:W-:Y:S01]  /*8c20*/  R2UR UR7, R15 ;  /* 0x000000000f0772ca */ /* 0x000fe200000e0000 */
[----:B------:R-:W-:Y:S01]  /*8c30*/  IMAD.MOV.U32 R15, RZ, RZ, 0x40000040 ;  /* 0x40000040ff0f7424 */ /* 0x000fe200078e00ff */
[----:B------:R-:W-:Y:S01]  /*8c40*/  IADD3 R14, R12, 0x6, RZ ;  /* 0x000000060c0e7810 */ /* 0x000fe20007ffe0ff */
[----:B------:R-:W-:-:S02]  /*8c50*/  WARPGROUP.DEPBAR.LE gsb0, 0x0 ;  /* 0x00008000000079c5 */ /* 0x000fc40000010000 */
[----:B------:R-:W-:-:S08]  /*8c60*/  WARPGROUP.ARRIVE ;  /* 0x00000000000079c5 */ /* 0x000fd00000000000 */
[----:B------:R-:W-:Y:S01]  /*8c70*/  HGMMA.64x64x16.F32 R24, gdesc[UR4], R24, gsb0 ;  /* 0x00e00000041879f0 */ /* 0x000fe20008000818 */
[----:B------:R-:W-:Y:S01]  /*8c80*/  R2UR UR4, R58 ;  /* 0x000000003a0472ca */ /* 0x000fe200000e0000 */
[----:B------:R-:W-:Y:S01]  /*8c90*/  VIADD R58, R3, 0x200 ;  /* 0x00000200033a7836 */ /* 0x000fe20000000000 */
[----:B------:R-:W-:Y:S01]  /*8ca0*/  R2UR UR5, R59 ;  /* 0x000000003b0572ca */ /* 0x000fe200000e0000 */
[----:B------:R-:W-:Y:S01]  /*8cb0*/  IMAD.MOV.U32 R59, RZ, RZ, 0x40000040 ;  /* 0x40000040ff3b7424 */ /* 0x000fe200078e00ff */
[----:B------:R-:W-:Y:S01]  /*8cc0*/  R2UR UR6, R14 ;  /* 0x000000000e0672ca */ /* 0x000fe200000e0000 */
[----:B------:R-:W-:Y:S01]  /*8cd0*/  VIADD R14, R12, 0x200 ;  /* 0x000002000c0e7836 */ /* 0x000fe20000000000 */
[----:B------:R-:W-:Y:S02]  /*8ce0*/  R2UR UR7, R15 ;  /* 0x000000000f0772ca */ /* 0x000fe400000e0000 */
[----:B------:R-:W-:Y:S01]  /*8cf0*/  MOV R15, 0x40000040 ;  /* 0x40000040000f7802 */ /* 0x000fe20000000f00 */
        /* <DEDUP_REMOVED lines=11> */
[----:B------:R-:W-:Y:S02]  /*8db0*/  WARPGROUP.DEPBAR.LE gsb0, 0x0 ;  /* 0x00008000000079c5 */ /* 0x000fe40000010000 */
[----:B------:R-:W-:-:S09]  /*8dc0*/  WARPGROUP.ARRIVE ;  /* 0x00000000000079c5 */ /* 0x000fd20000000000 */
        /* <DEDUP_REMOVED lines=112> */
[----:B------:R-:W-:Y:S01]  /*94d0*/  IMAD.IADD R58, R11, 0x1, R62 ;  /* 0x000000010b3a7824 */ /* 0x000fe200078e023e */
[----:B------:R-:W-:Y:S01]  /*94e0*/  R2UR UR5, R59 ;  /* 0x000000003b0572ca */ /* 0x000fe200000e0000 */
[----:B------:R-:W-:Y:S01]  /*94f0*/  IMAD.MOV.U32 R59, RZ, RZ, 0x40000040 ;  /* 0x40000040ff3b7424 */ /* 0x000fe200078e00ff */
[----:B------:R-:W-:Y:S02]  /*9500*/  R2UR UR6, R14 ;  /* 0x000000000e0672ca */ /* 0x000fe400000e0000 */
[----:B------:R-:W-:Y:S01]  /*9510*/  R2UR UR7, R15 ;  /* 0x000000000f0772ca */ /* 0x000fe200000e0000 */
[----:B------:R-:W-:Y:S01]  /*9520*/  IMAD.MOV.U32 R15, RZ, RZ, 0x40000040 ;  /* 0x40000040ff0f7424 */ /* 0x000fe200078e00ff */
[----:B------:R-:W-:Y:S01]  /*9530*/  IADD3 R14, R11, R60, RZ ;  /* 0x0000003c0b0e7210 */ /* 0x000fe20007ffe0ff */
[----:B------:R-:W-:-:S02]  /*9540*/  WARPGROUP.DEPBAR.LE gsb0, 0x0 ;  /* 0x00008000000079c5 */ /* 0x000fc40000010000 */
[----:B------:R-:W-:-:S08]  /*9550*/  WARPGROUP.ARRIVE ;  /* 0x00000000000079c5 */ /* 0x000fd00000000000 */
[----:B------:R-:W-:Y:S01]  /*9560*/  HGMMA.64x64x16.F32 R24, gdesc[UR4], R24, gsb0 ;  /* 0x00e00000041879f0 */ /* 0x000fe20008000818 */
[----:B------:R-:W-:Y:S01]  /*9570*/  R2UR UR6, R58 ;  /* 0x000000003a0672ca */ /* 0x000fe200000e0000 */
[--C-:B------:R-:W-:Y:S01]  /*9580*/  IMAD.IADD R58, R62, 0x1, R13.reuse ;  /* 0x000000013e3a7824 */ /* 0x100fe200078e020d */
[----:B------:R-:W-:Y:S02]  /*9590*/  R2UR UR7, R59 ;  /* 0x000000003b0772ca */ /* 0x000fe400000e0000 */
[----:B------:R-:W-:Y:S01]  /*95a0*/  R2UR UR4, R14 ;  /* 0x000000000e0472ca */ /* 0x000fe200000e0000 */
[----:B------:R-:W-:Y:S01]  /*95b0*/  IMAD.IADD R14, R60, 0x1, R13 ;  /* 0x000000013c0e7824 */ /* 0x000fe200078e020d */
[----:B------:R-:W-:Y:S01]  /*95c0*/  R2UR UR5, R15 ;  /* 0x000000000f0572ca */ /* 0x000fe200000e0000 */
[----:B------:R-:W-:Y:S01]  /*95d0*/  IMAD.MOV.U32 R15, RZ, RZ, 0x40000040 ;  /* 0x40000040ff0f7424 */ /* 0x000fe200078e00ff */
[----:B------:R-:W-:Y:S01]  /*95e0*/  MOV R59, 0x40000040 ;  /* 0x40000040003b7802 */ /* 0x000fe20000000f00 */
[----:B------:R-:W-:-:S02]  /*95f0*/  WARPGROUP.DEPBAR.LE gsb0, 0x0 ;  /* 0x00008000000079c5 */ /* 0x000fc40000010000 */
[----:B------:R-:W-:-:S08]  /*9600*/  WARPGROUP.ARRIVE ;  /* 0x00000000000079c5 */ /* 0x000fd00000000000 */
[----:B------:R-:W-:Y:S01]  /*9610*/  HGMMA.64x64x16.F32 R24, gdesc[UR4], R24, gsb0 ;  /* 0x00e00000041879f0 */ /* 0x000fe20008000818 */
[----:B------:R-:W-:Y:S01]  /*9620*/  R2UR UR6, R58 ;  /* 0x000000003a0672ca */ /* 0x000fe200000e0000 */
[--C-:B------:R-:W-:Y:S01]  /*9630*/  IMAD.IADD R58, R62, 0x1, R21.reuse ;  /* 0x000000013e3a7824 */ /* 0x100fe200078e0215 */
[----:B------:R-:W-:Y:S01]  /*9640*/  R2UR UR7, R59 ;  /* 0x000000003b0772ca */ /* 0x000fe200000e0000 */
[----:B------:R-:W-:Y:S01]  /*9650*/  IMAD.MOV.U32 R59, RZ, RZ, 0x40000040 ;  /* 0x40000040ff3b7424 */ /* 0x000fe200078e00ff */
[----:B------:R-:W-:Y:S01]  /*9660*/  R2UR UR4, R14 ;  /* 0x000000000e0472ca */ /* 0x000fe200000e0000 */
[----:B------:R-:W-:Y:S01]  /*9670*/  IMAD.IADD R14, R60, 0x1, R21 ;  /* 0x000000013c0e7824 */ /* 0x000fe200078e0215 */
[----:B------:R-:W-:Y:S01]  /*9680*/  R2UR UR5, R15 ;  /* 0x000000000f0572ca */ /* 0x000fe200000e0000 */
[----:B------:R-:W-:Y:S01]  /*9690*/  IMAD.MOV.U32 R15, RZ, RZ, 0x40000040 ;  /* 0x40000040ff0f7424 */ /* 0x000fe200078e00ff */
[----:B------:R-:W-:Y:S02]  /*96a0*/  WARPGROUP.DEPBAR.LE gsb0, 0x0 ;  /* 0x00008000000079c5 */ /* 0x000fe40000010000 */
[----:B------:R-:W-:-:S09]  /*96b0*/  WARPGROUP.ARRIVE ;  /* 0x00000000000079c5 */ /* 0x000fd20000000000 */
[----:B------:R-:W-:Y:S01]  /*96c0*/  HGMMA.64x64x16.F32 R24, gdesc[UR4], R24, gsb0 ;  /* 0x00e00000041879f0 */ /* 0x000fe20008000818 */
[----:B------:R-:W-:Y:S02]  /*96d0*/  R2UR UR4, R14 ;  /* 0x000000000e0472ca */ /* 0x000fe400000e0000 */
[----:B------:R-:W-:Y:S01]  /*96e0*/  R2UR UR5, R15 ;  /* 0x000000000f0572ca */ /* 0x000fe200000e0000 */
[----:B------:R-:W-:Y:S01]  /*96f0*/  IMAD.MOV.U32 R15, RZ, RZ, 0xa00 ;  /* 0x00000a00ff0f7424 */ /* 0x000fe200078e00ff */
[----:B------:R-:W-:Y:S02]  /*9700*/  R2UR UR6, R58 ;  /* 0x000000003a0672ca */ /* 0x000fe400000e0000 */
[----:B------:R-:W-:Y:S01]  /*9710*/  R2UR UR7, R59 ;  /* 0x000000003b0772ca */ /* 0x000fe200000e0000 */
[----:B------:R-:W-:Y:S01]  /*9720*/  IMAD.MOV.U32 R59, RZ, RZ, 0x40000040 ;  /* 0x40000040ff3b7424 */ /* 0x000fe200078e00ff */
[----:B------:R-:W-:Y:S02]  /*9730*/  MOV R14, 0x28 ;  /* 0x00000028000e7802 */ /* 0x000fe40000000f00 */
[----:B------:R-:W-:-:S02]  /*9740*/  SEL R15, R15, 0x980, P1 ;  /* 0x000009800f0f7807 */ /* 0x000fc40000800000 */
[----:B------:R-:W-:Y:S02]  /*9750*/  SEL R14, R14, 0x26, P1 ;  /* 0x000000260e0e7807 */ /* 0x000fe40000800000 */
[----:B------:R-:W-:Y:S02]  /*9760*/  LOP3.LUT R15, R15, 0xa00, RZ, 0xc0, !PT ;  /* 0x00000a000f0f7812 */ /* 0x000fe400078ec0ff */
[----:B------:R-:W-:-:S04]  /*9770*/  LOP3.LUT R14, R14, 0x6, RZ, 0xc0, !PT ;  /* 0x000000060e0e7812 */ /* 0x000fc800078ec0ff */
[CC--:B------:R-:W-:Y:S02]  /*9780*/  IADD3 R58, R14.reuse, R15.reuse, R3 ;  /* 0x0000000f0e3a7210 */ /* 0x0c0fe40007ffe003 */
[----:B------:R-:W-:Y:S01]  /*9790*/  IADD3 R14, R14, R15, R12 ;  /* 0x0000000f0e0e7210 */ /* 0x000fe20007ffe00c */
[----:B------:R-:W-:Y:S01]  /*97a0*/  IMAD.MOV.U32 R15, RZ, RZ, 0x40000040 ;  /* 0x40000040ff0f7424 */ /* 0x000fe200078e00ff */
[----:B------:R-:W-:Y:S02]  /*97b0*/  WARPGROUP.DEPBAR.LE gsb0, 0x0 ;  /* 0x00008000000079c5 */ /* 0x000fe40000010000 */
[----:B------:R-:W-:-:S06]  /*97c0*/  WARPGROUP.ARRIVE ;  /* 0x00000000000079c5 */ /* 0x000fcc0000000000 */
        /* <DEDUP_REMOVED lines=8> */
[C---:B------:R-:W-:Y:S02]  /*9850*/  IMAD.IADD R62, R11.reuse, 0x1, R58 ;  /* 0x000000010b3e7824 */ /* 0x040fe400078e023a */
[----:B------:R-:W-:Y:S01]  /*9860*/  IMAD.MOV.U32 R15, RZ, RZ, 0x40000040 ;  /* 0x40000040ff0f7424 */ /* 0x000fe200078e00ff */
[----:B------:R-:W-:Y:S01]  /*9870*/  IADD3 R60, R11, R14, RZ ;  /* 0x0000000e0b3c7210 */ /* 0x000fe20007ffe0ff */
[----:B------:R-:W-:-:S02]  /*9880*/  WARPGROUP.DEPBAR.LE gsb0, 0x0 ;  /* 0x00008000000079c5 */ /* 0x000fc40000010000 */
[----:B------:R-:W-:-:S06]  /*9890*/  WARPGROUP.ARRIVE ;  /* 0x00000000000079c5 */ /* 0x000fcc0000000000 */
[----:B------:R-:W-:Y:S01]  /*98a0*/  HGMMA.64x64x16.F32 R24, gdesc[UR4], R24, gsb0 ;  /* 0x00e00000041879f0 */ /* 0x000fe20008000818 */
[----:B------:R-:W-:Y:S01]  /*98b0*/  R2UR UR4, R60 ;  /* 0x000000003c0472ca */ /* 0x000fe200000e0000 */
[--C-:B------:R-:W-:Y:S01]  /*98c0*/  IMAD.IADD R60, R13, 0x1, R14.reuse ;  /* 0x000000010d3c7824 */ /* 0x100fe200078e020e */
[----:B------:R-:W-:Y:S01]  /*98d0*/  R2UR UR5, R61 ;  /* 0x000000003d0572ca */ /* 0x000fe200000e0000 */
[----:B------:R-:W-:Y:S01]  /*98e0*/  IMAD.IADD R14, R21, 0x1, R14 ;  /* 0x00000001150e7824 */ /* 0x000fe200078e020e */
[----:B------:R-:W-:Y:S01]  /*98f0*/  R2UR UR6, R62 ;  /* 0x000000003e0672ca */ /* 0x000fe200000e0000 */
[--C-:B------:R-:W-:Y:S01]  /*9900*/  IMAD.IADD R62, R13, 0x1, R58.reuse ;  /* 0x000000010d3e7824 */ /* 0x100fe200078e023a */
[----:B------:R-:W-:Y:S01]  /*9910*/  R2UR UR7, R63 ;  /* 0x000000003f0772ca */ /* 0x000fe200000e0000 */
[----:B------:R-:W-:Y:S01]  /*9920*/  IMAD.MOV.U32 R63, RZ, RZ, 0x40000040 ;  /* 0x40000040ff3f7424 */ /* 0x000fe200078e00ff */
[----:B------:R-:W-:Y:S01]  /*9930*/  MOV R61, 0x40000040 ;  /* 0x40000040003d7802 */ /* 0x000fe20000000f00 */
[----:B------:R-:W-:Y:S01]  /*9940*/  IMAD.IADD R58, R21, 0x1, R58 ;  /* 0x00000001153a7824 */ /* 0x000fe200078e023a */
[----:B------:R-:W-:-:S02]  /*9950*/  WARPGROUP.DEPBAR.LE gsb0, 0x0 ;  /* 0x00008000000079c5 */ /* 0x000fc40000010000 */
[----:B------:R-:W-:-:S07]  /*9960*/  WARPGROUP.ARRIVE ;  /* 0x00000000000079c5 */ /* 0x000fce0000000000 */
[----:B------:R-:W-:Y:S01]  /*9970*/  HGMMA.64x64x16.F32 R24, gdesc[UR4], R24, gsb0 ;  /* 0x00e00000041879f0 */ /* 0x000fe20008000818 */
[----:B------:R-:W-:Y:S02]  /*9980*/  R2UR UR4, R60 ;  /* 0x000000003c0472ca */ /* 0x000fe400000e0000 */
[----:B------:R-:W-:Y:S01]  /*9990*/  R2UR UR5, R61 ;  /* 0x000000003d0572ca */ /* 0x000fe200000e0000 */
[----:B------:R-:W-:Y:S01]  /*99a0*/  IMAD.MOV.U32 R61, RZ, RZ, 0x40000040 ;  /* 0x40000040ff3d7424 */ /* 0x000fe200078e00ff */
[----:B------:R-:W-:Y:S02]  /*99b0*/  R2UR UR6, R62 ;  /* 0x000000003e0672ca */ /* 0x000fe400000e0000 */
        /* <DEDUP_REMOVED lines=48> */
[----:B------:R-:W-:Y:S01]  /*9cc0*/  R2UR UR4, R60 ;  /* 0x000000003c0472ca */ /* 0x000fe200000e0000 */
[----:B------:R-:W-:Y:S01]  /*9cd0*/  VIADD R60, R12, 0xe00 ;  /* 0x00000e000c3c7836 */ /* 0x000fe20000000000 */
[----:B------:R-:W-:Y:S02]  /*9ce0*/  R2UR UR5, R61 ;  /* 0x000000003d0572ca */ /* 0x000fe400000e0000 */
[----:B------:R-:W-:Y:S02]  /*9cf0*/  R2UR UR6, R62 ;  /* 0x000000003e0672ca */ /* 0x000fe400000e0000 */
[----:B------:R-:W-:Y:S01]  /*9d00*/  R2UR UR7, R63 ;  /* 0x000000003f0772ca */ /* 0x000fe200000e0000 */
[----:B------:R-:W-:Y:S01]  /*9d10*/  IMAD.MOV.U32 R63, RZ, RZ, 0x40000040 ;  /* 0x40000040ff3f7424 */ /* 0x000fe200078e00ff */
[----:B------:R-:W-:Y:S01]  /*9d20*/  IADD3 R62, R11, R60, RZ ;  /* 0x0000003c0b3e7210 */ /* 0x000fe20007ffe0ff */
[----:B------:R-:W-:-:S02]  /*9d30*/  WARPGROUP.DEPBAR.LE gsb0, 0x0 ;  /* 0x00008000000079c5 */ /* 0x000fc40000010000 */
[----:B------:R-:W-:-:S08]  /*9d40*/  WARPGROUP.ARRIVE ;  /* 0x00000000000079c5 */ /* 0x000fd00000000000 */
        /* <DEDUP_REMOVED lines=23> */
[----:B------:R-:W-:Y:S01]  /*9ec0*/  IMAD.IADD R14, R11, 0x1, R58 ;  /* 0x000000010b0e7824 */ /* 0x000fe200078e023a */
[----:B------:R-:W-:Y:S01]  /*9ed0*/  R2UR UR7, R15 ;  /* 0x000000000f0772ca */ /* 0x000fe200000e0000 */
[----:B------:R-:W-:Y:S01]  /*9ee0*/  IMAD.MOV.U32 R15, RZ, RZ, 0x40000040 ;  /* 0x40000040ff0f7424 */ /* 0x000fe200078e00ff */
[----:B------:R-:W-:-:S04]  /*9ef0*/  MOV R11, 0x40 ;  /* 0x00000040000b7802 */ /* 0x000fc80000000f00 */
[----:B------:R-:W-:-:S04]  /*9f00*/  SEL R11, R11, 0x3e, P1 ;  /* 0x0000003e0b0b7807 */ /* 0x000fc80000800000 */
[----:B------:R-:W-:Y:S01]  /*9f10*/  LOP3.LUT R11, R11, 0x6, RZ, 0xc0, !PT ;  /* 0x000000060b0b7812 */ /* 0x000fe200078ec0ff */
[----:B------:R-:W-:Y:S02]  /*9f20*/  WARPGROUP.DEPBAR.LE gsb0, 0x0 ;  /* 0x00008000000079c5 */ /* 0x000fe40000010000 */
[----:B------:R-:W-:-:S06]  /*9f30*/  WARPGROUP.ARRIVE ;  /* 0x00000000000079c5 */ /* 0x000fcc0000000000 */
[----:B------:R-:W-:Y:S01]  /*9f40*/  HGMMA.64x64x16.F32 R24, gdesc[UR4], R24, gsb0 ;  /* 0x00e00000041879f0 */ /* 0x000fe20008000818 */
[----:B------:R-:W-:Y:S01]  /*9f50*/  R2UR UR6, R62 ;  /* 0x000000003e0672ca */ /* 0x000fe200000e0000 */
[----:B------:R-:W-:Y:S01]  /*9f60*/  IMAD.IADD R62, R13, 0x1, R58 ;  /* 0x000000010d3e7824 */ /* 0x000fe200078e023a */
[----:B------:R-:W-:Y:S02]  /*9f70*/  R2UR UR7, R63 ;  /* 0x000000003f0772ca */ /* 0x000fe400000e0000 */
[----:B------:R-:W-:Y:S01]  /*9f80*/  R2UR UR4, R14 ;  /* 0x000000000e0472ca */ /* 0x000fe200000e0000 */
[----:B------:R-:W-:Y:S01]  /*9f90*/  IMAD.IADD R14, R13, 0x1, R60 ;  /* 0x000000010d0e7824 */ /* 0x000fe200078e023c */
[----:B------:R-:W-:Y:S01]  /*9fa0*/  R2UR UR5, R15 ;  /* 0x000000000f0572ca */ /* 0x000fe200000e0000 */
[----:B------:R-:W-:Y:S01]  /*9fb0*/  IMAD.MOV.U32 R15, RZ, RZ, 0x40000040 ;  /* 0x40000040ff0f7424 */ /* 0x000fe200078e00ff */
[----:B------:R-:W-:Y:S01]  /*9fc0*/  MOV R63, 0x40000040 ;  /* 0x40000040003f7802 */ /* 0x000fe20000000f00 */
[----:B------:R-:W-:-:S05]  /*9fd0*/  IMAD.MOV.U32 R13, RZ, RZ, 0x1000 ;  /* 0x00001000ff0d7424 */ /* 0x000fca00078e00ff */
[----:B------:R-:W-:Y:S01]  /*9fe0*/  SEL R13, R13, 0xf80, P1 ;  /* 0x00000f800d0d7807 */ /* 0x000fe20000800000 */
[----:B------:R-:W-:Y:S02]  /*9ff0*/  WARPGROUP.DEPBAR.LE gsb0, 0x0 ;  /* 0x00008000000079c5 */ /* 0x000fe40000010000 */
[----:B------:R-:W-:-:S06]  /*a000*/  WARPGROUP.ARRIVE ;  /* 0x00000000000079c5 */ /* 0x000fcc0000000000 */
[----:B------:R-:W-:Y:S01]  /*a010*/  HGMMA.64x64x16.F32 R24, gdesc[UR4], R24, gsb0 ;  /* 0x00e00000041879f0 */ /* 0x000fe20008000818 */
[----:B------:R-:W-:Y:S02]  /*a020*/  R2UR UR4, R62 ;  /* 0x000000003e0472ca */ /* 0x000fe400000e0000 */
[----:B------:R-:W-:Y:S02]  /*a030*/  R2UR UR5, R63 ;  /* 0x000000003f0572ca */ /* 0x000fe400000e0000 */
[----:B------:R-:W-:Y:S01]  /*a040*/  R2UR UR6, R14 ;  /* 0x000000000e0672ca */ /* 0x000fe200000e0000 */
[----:B------:R-:W-:Y:S01]  /*a050*/  IMAD.IADD R14, R21, 0x1, R58 ;  /* 0x00000001150e7824 */ /* 0x000fe200078e023a */
[----:B------:R-:W-:Y:S01]  /*a060*/  R2UR UR7, R15 ;  /* 0x000000000f0772ca */ /* 0x000fe200000e0000 */
[----:B------:R-:W-:Y:S02]  /*a070*/  IMAD.IADD R58, R21, 0x1, R60 ;  /* 0x00000001153a7824 */ /* 0x000fe400078e023c */
[----:B------:R-:W-:Y:S01]  /*a080*/  IMAD.MOV.U32 R15, RZ, RZ, 0x40000040 ;  /* 0x40000040ff0f7424 */ /* 0x000fe200078e00ff */
[----:B------:R-:W-:-:S02]  /*a090*/  WARPGROUP.DEPBAR.LE gsb0, 0x0 ;  /* 0x00008000000079c5 */ /* 0x000fc40000010000 */
[----:B------:R-:W-:-:S07]  /*a0a0*/  WARPGROUP.ARRIVE ;  /* 0x00000000000079c5 */ /* 0x000fce0000000000 */
[----:B------:R-:W-:Y:S01]  /*a0b0*/  HGMMA.64x64x16.F32 R24, gdesc[UR4], R24, gsb0 ;  /* 0x00e00000041879f0 */ /* 0x000fe20008000818 */
[----:B------:R-:W-:Y:S02]  /*a0c0*/  R2UR UR4, R14 ;  /* 0x000000000e0472ca */ /* 0x000fe400000e0000 */
[----:B------:R-:W-:Y:S02]  /*a0d0*/  R2UR UR5, R15 ;  /* 0x000000000f0572ca */ /* 0x000fe400000e0000 */
[----:B------:R-:W-:Y:S02]  /*a0e0*/  R2UR UR6, R58 ;  /* 0x000000003a0672ca */ /* 0x000fe400000e0000 */
[----:B------:R-:W-:Y:S01]  /*a0f0*/  R2UR UR7, R59 ;  /* 0x000000003b0772ca */ /* 0x000fe200000e0000 */
[----:B------:R-:W-:Y:S01]  /*a100*/  IMAD.MOV.U32 R59, RZ, RZ, 0x40000040 ;  /* 0x40000040ff3b7424 */ /* 0x000fe200078e00ff */
[----:B------:R-:W-:Y:S01]  /*a110*/  LOP3.LUT R14, R13, 0x1e00, RZ, 0xc0, !PT ;  /* 0x00001e000d0e7812 */ /* 0x000fe200078ec0ff */
[----:B------:R-:W-:-:S03]  /*a120*/  IMAD.MOV.U32 R13, RZ, RZ, 0x40000040 ;  /* 0x40000040ff0d7424 */ /* 0x000fc600078e00ff */
[CC--:B------:R-:W-:Y:S02]  /*a130*/  IADD3 R58, R11.reuse, R14.reuse, R3 ;  /* 0x0000000e0b3a7210 */ /* 0x0c0fe40007ffe003 */
[----:B------:R-:W-:Y:S01]  /*a140*/  IADD3 R12, R11, R14, R12 ;  /* 0x0000000e0b0c7210 */ /* 0x000fe20007ffe00c */
[----:B------:R-:W-:-:S05]  /*a150*/  IMAD R11, R182, -0x40, R168 ;  /* 0xffffffc0b60b7824 */ /* 0x000fca00078e02a8 */
        /* <DEDUP_REMOVED lines=71> */
[----:B------:R-:W-:Y:S02]  /*a5d0*/  FMNMX.FTZ R11, R30, R11, !PT ;  /* 0x0000000b1e0b7209 */ /* 0x000fe40007810000 */
[----:B------:R-:W-:Y:S01]  /*a5e0*/  FSEL R46, R46, -INF , P1 ;  /* 0xff8000002e2e7808 */ /* 0x000fe20000800000 */
[----:B------:R-:W0:Y:S01]  /*a5f0*/  SHFL.BFLY PT, R12, R15, 0x2, 0x1f ;  /* 0x0c401f000f0c7f89 */ /* 0x000e2200000e0000 */
[----:B------:R-:W-:Y:S02]  /*a600*/  FMNMX.FTZ R11, R14, R11, !PT ;  /* 0x0000000b0e0b7209 */ /* 0x000fe40007810000 */
[----:B------:R-:W-:Y:S02]  /*a610*/  FSEL R48, R47, -INF , P6 ;  /* 0xff8000002f307808 */ /* 0x000fe40003000000 */
[----:B------:R-:W-:Y:S02]  /*a620*/  FMNMX.FTZ R11, R34, R11, !PT ;  /* 0x0000000b220b7209 */ /* 0x000fe40007810000 */
[----:B------:R-:W-:-:S02]  /*a630*/  FSEL R50, R50, -INF , P5 ;  /* 0xff80000032327808 */ /* 0x000fc40002800000 */
[----:B------:R-:W-:Y:S02]  /*a640*/  FMNMX.FTZ R11, R36, R11, !PT ;  /* 0x0000000b240b7209 */ /* 0x000fe40007810000 */
[----:B------:R-:W-:Y:S02]  /*a650*/  FSEL R54, R54, -INF , P3 ;  /* 0xff80000036367808 */ /* 0x000fe40001800000 */
[----:B------:R-:W-:Y:S01]  /*a660*/  FMNMX.FTZ R13, R38, R11, !PT ;  /* 0x0000000b260d7209 */ /* 0x000fe20007810000 */
[----:B------:R-:W-:Y:S01]  /*a670*/  IMAD.U32 R11, RZ, RZ, UR4 ;  /* 0x00000004ff0b7e24 */ /* 0x000fe2000f8e00ff */
[----:B------:R-:W-:Y:S02]  /*a680*/  FSEL R78, R55, -INF , P2 ;  /* 0xff800000374e7808 */ /* 0x000fe40001000000 */
[----:B------:R-:W-:Y:S02]  /*a690*/  FMNMX.FTZ R13, R40, R13, !PT ;  /* 0x0000000d280d7209 */ /* 0x000fe40007810000 */
[----:B------:R-:W-:-:S02]  /*a6a0*/  ISETP.GE.AND P2, PT, R168, 0x41, PT ;  /* 0x00000041a800780c */ /* 0x000fc40003f46270 */
[----:B------:R-:W-:Y:S02]  /*a6b0*/  FMNMX.FTZ R13, R42, R13, !PT ;  /* 0x0000000d2a0d7209 */ /* 0x000fe40007810000 */
[----:B0-----:R-:W-:Y:S02]  /*a6c0*/  FMNMX.FTZ R21, R15, R12, !PT ;  /* 0x0000000c0f157209 */ /* 0x001fe40007810000 */
[----:B------:R-:W-:-:S03]  /*a6d0*/  FMNMX.FTZ R13, R44, R13, !PT ;  /* 0x0000000d2c0d7209 */ /* 0x000fc60007810000 */
[----:B------:R-:W0:Y:S01]  /*a6e0*/  SHFL.BFLY PT, R12, R21, 0x1, 0x1f ;  /* 0x0c201f00150c7f89 */ /* 0x000e2200000e0000 */
[----:B------:R-:W-:-:S04]  /*a6f0*/  FMNMX.FTZ R13, R46, R13, !PT ;  /* 0x0000000d2e0d7209 */ /* 0x000fc80007810000 */
[----:B------:R-:W-:-:S04]  /*a700*/  FMNMX.FTZ R13, R48, R13, !PT ;  /* 0x0000000d300d7209 */ /* 0x000fc80007810000 */
[----:B------:R-:W-:Y:S02]  /*a710*/  FMNMX.FTZ R13, R50, R13, !PT ;  /* 0x0000000d320d7209 */ /* 0x000fe40007810000 */
[----:B0-----:R-:W-:-:S04]  /*a720*/  FMNMX.FTZ R12, R21, R12, !PT ;  /* 0x0000000c150c7209 */ /* 0x001fc80007810000 */
[C---:B------:R-:W-:Y:S01]  /*a730*/  FSETP.NEU.FTZ.AND P1, PT, R12.reuse, -INF , PT ;  /* 0xff8000000c00780b */ /* 0x040fe20003f3d000 */
[----:B------:R-:W-:-:S05]  /*a740*/  FMUL.FTZ R15, R12, R11 ;  /* 0x0000000b0c0f7220 */ /* 0x000fca0000410000 */
[----:B------:R-:W-:-:S05]  /*a750*/  FSEL R15, R15, RZ, P1 ;  /* 0x000000ff0f0f7208 */ /* 0x000fca0000800000 */
[-CC-:B------:R-:W-:Y:S01]  /*a760*/  FFMA.FTZ R169, R24, R11.reuse, -R15.reuse ;  /* 0x0000000b18a97223 */ /* 0x180fe2000001080f */
[----:B------:R-:W-:Y:S01]  /*a770*/  FSEL R24, R51, -INF , P4 ;  /* 0xff80000033187808 */ /* 0x000fe20002000000 */
        /* <DEDUP_REMOVED lines=15> */
[-CC-:B------:R-:W-:Y:S01]  /*a870*/  FFMA.FTZ R183, R76, R11.reuse, -R15.reuse ;  /* 0x0000000b4cb77223 */ /* 0x180fe2000001080f */
[----:B------:R-:W0:Y:S01]  /*a880*/  SHFL.BFLY PT, R28, R13, 0x2, 0x1f ;  /* 0x0c401f000d1c7f89 */ /* 0x000e2200000e0000 */
[-CC-:B------:R-:W-:Y:S01]  /*a890*/  FFMA.FTZ R197, R52, R11.reuse, -R15.reuse ;  /* 0x0000000b34c57223 */ /* 0x180fe2000001080f */
[----:B------:R-:W-:Y:S01]  /*a8a0*/  FFMA.FTZ R199, R80, R11, -R15 ;  /* 0x0000000b50c77223 */ /* 0x000fe2000001080f */
[----:B------:R-:W-:Y:S08]  /*a8b0*/  MUFU.EX2 R169, R169 ;  /* 0x000000a900a97308 */ /* 0x000ff00000000800 */
[----:B------:R-:W1:Y:S08]  /*a8c0*/  MUFU.EX2 R170, R170 ;  /* 0x000000aa00aa7308 */ /* 0x000e700000000800 */
[----:B------:R-:W-:Y:S01]  /*a8d0*/  MUFU.EX2 R171, R171 ;  /* 0x000000ab00ab7308 */ /* 0x000fe20000000800 */
[----:B0-----:R-:W-:-:S07]  /*a8e0*/  FMNMX.FTZ R28, R13, R28, !PT ;  /* 0x0000001c0d1c7209 */ /* 0x001fce0007810000 */
[----:B------:R-:W0:Y:S01]  /*a8f0*/  MUFU.EX2 R172, R172 ;  /* 0x000000ac00ac7308 */ /* 0x000e220000000800 */
[----:B-1----:R-:W-:Y:S01]  /*a900*/  F2FP.F16.F32.PACK_AB R152, R170, R169 ;  /* 0x000000a9aa98723e */ /* 0x002fe200000000ff */
[----:B------:R-:W1:Y:S01]  /*a910*/  SHFL.BFLY PT, R21, R28, 0x1, 0x1f ;  /* 0x0c201f001c157f89 */ /* 0x000e6200000e0000 */
[----:B------:R-:W-:-:S05]  /*a920*/  FADD.FTZ R170, R169, R170 ;  /* 0x000000aaa9aa7221 */ /* 0x000fca0000010000 */
[----:B------:R-:W-:Y:S08]  /*a930*/  MUFU.EX2 R173, R173 ;  /* 0x000000ad00ad7308 */ /* 0x000ff00000000800 */
[----:B------:R-:W2:Y:S01]  /*a940*/  MUFU.EX2 R174, R174 ;  /* 0x000000ae00ae7308 */ /* 0x000ea20000000800 */
[----:B0-----:R-:W-:Y:S01]  /*a950*/  F2FP.F16.F32.PACK_AB R154, R172, R171 ;  /* 0x000000abac9a723e */ /* 0x001fe200000000ff */
[----:B------:R-:W-:-:S04]  /*a960*/  FADD.FTZ R171, R171, R170 ;  /* 0x000000aaabab7221 */ /* 0x000fc80000010000 */
[----:B------:R-:W-:Y:S02]  /*a970*/  FADD.FTZ R172, R172, R171 ;  /* 0x000000abacac7221 */ /* 0x000fe40000010000 */
[----:B------:R-:W-:Y:S01]  /*a980*/  MUFU.EX2 R175, R175 ;  /* 0x000000af00af7308 */ /* 0x000fe20000000800 */
[----:B-1----:R-:W-:-:S04]  /*a990*/  FMNMX.FTZ R21, R28, R21, !PT ;  /* 0x000000151c157209 */ /* 0x002fc80007810000 */
[C---:B------:R-:W-:Y:S01]  /*a9a0*/  FSETP.NEU.FTZ.AND P1, PT, R21.reuse, -INF , PT ;  /* 0xff8000001500780b */ /* 0x040fe20003f3d000 */
[----:B------:R-:W-:Y:S02]  /*a9b0*/  FMUL.FTZ R13, R21, R11 ;  /* 0x0000000b150d7220 */ /* 0x000fe40000410000 */
[----:B------:R-:W0:Y:S01]  /*a9c0*/  MUFU.EX2 R176, R176 ;  /* 0x000000b000b07308 */ /* 0x000e220000000800 */
[C---:B--2---:R-:W-:Y:S01]  /*a9d0*/  F2FP.F16.F32.PACK_AB R156, R174.reuse, R173 ;  /* 0x000000adae9c723e */ /* 0x044fe200000000ff */
[----:B------:R-:W-:Y:S01]  /*a9e0*/  FADD.FTZ R173, R173, R172 ;  /* 0x000000acadad7221 */ /* 0x000fe20000010000 */
[----:B------:R-:W-:Y:S02]  /*a9f0*/  FSEL R25, R13, RZ, P1 ;  /* 0x000000ff0d197208 */ /* 0x000fe40000800000 */
[----:B------:R-:W-:Y:S01]  /*aa00*/  ISETP.NE.AND P1, PT, R57, RZ, PT ;  /* 0x000000ff3900720c */ /* 0x000fe20003f25270 */
[----:B------:R-:W-:Y:S02]  /*aa10*/  FADD.FTZ R174, R174, R173 ;  /* 0x000000adaeae7221 */ /* 0x000fe40000010000 */
        /* <DEDUP_REMOVED lines=10> */
[----:B------:R-:W-:Y:S01]  /*aac0*/  FFMA.FTZ R223, R44, R11, -R25 ;  /* 0x0000000b2cdf7223 */ /* 0x000fe20000010819 */
[----:B------:R-:W-:-:S02]  /*aad0*/  @!P1 VIADD R15, R20, 0x38840 ;  /* 0x00038840140f9836 */ /* 0x000fc40000000000 */
[-CC-:B------:R-:W-:Y:S01]  /*aae0*/  FFMA.FTZ R224, R46, R11.reuse, -R25.reuse ;  /* 0x0000000b2ee07223 */ /* 0x180fe20000010819 */
[-CC-:B------:R-:W-:Y:S01]  /*aaf0*/  FFMA.FTZ R225, R48, R11.reuse, -R25.reuse ;  /* 0x0000000b30e17223 */ /* 0x180fe20000010819 */
[-CC-:B------:R-:W-:Y:S01]  /*ab00*/  FFMA.FTZ R226, R50, R11.reuse, -R25.reuse ;  /* 0x0000000b32e27223 */ /* 0x180fe20000010819 */
[-C--:B------:R-:W-:Y:S01]  /*ab10*/  FFMA.FTZ R227, R24, R11.reuse, -R25 ;  /* 0x0000000b18e37223 */ /* 0x080fe20000010819 */
[----:B------:R-:W-:Y:S01]  /*ab20*/  @!P1 PRMT R15, RZ, 0x654, R15 ;  /* 0x00000654ff0f9816 */ /* 0x000fe2000000000f */
[-CC-:B------:R-:W-:Y:S01]  /*ab30*/  FFMA.FTZ R228, R54, R11.reuse, -R25.reuse ;  /* 0x0000000b36e47223 */ /* 0x180fe20000010819 */
[----:B------:R-:W-:Y:S01]  /*ab40*/  FFMA.FTZ R200, R78, R11, -R25 ;  /* 0x0000000b4ec87223 */ /* 0x000fe20000010819 */
[----:B------:R-:W-:Y:S01]  /*ab50*/  MUFU.EX2 R198, R198 ;  /* 0x000000c600c67308 */ /* 0x000fe20000000800 */
[----:B------:R1:W-:Y:S01]  /*ab60*/  @!P1 SYNCS.ARRIVE.TRANS64.RED.A1T0 RZ, [R15+URZ], RZ ;  /* 0x000000ff0fff99a7 */ /* 0x0003e2000810043f */
[----:B------:R-:W-:Y:S01]  /*ab70*/  LOP3.LUT R13, R56, 0x2000000, RZ, 0xfc, !PT ;  /* 0x02000000380d7812 */ /* 0x000fe200078efcff */
[----:B------:R-:W-:Y:S01]  /*ab80*/  @!P1 VIADD R20, R20, 0x38860 ;  /* 0x0003886014149836 */ /* 0x000fe20000000000 */
[----:B0-----:R-:W-:Y:S01]  /*ab90*/  F2FP.F16.F32.PACK_AB R158, R176, R175 ;  /* 0x000000afb09e723e */ /* 0x001fe200000000ff */
[----:B------:R-:W-:Y:S01]  /*aba0*/  FADD.FTZ R175, R175, R174 ;  /* 0x000000aeafaf7221 */ /* 0x000fe20000010000 */
[----:B------:R-:W-:-:S02]  /*abb0*/  LEA R14, R18, R13, 0xc ;  /* 0x0000000d120e7211 */ /* 0x000fc400078e60ff */
[----:B------:R-:W0:Y:S01]  /*abc0*/  MUFU.EX2 R201, R201 ;  /* 0x000000c900c97308 */ /* 0x000e220000000800 */
[----:B-1----:R-:W-:Y:S01]  /*abd0*/  IMAD.MOV.U32 R15, RZ, RZ, 0x40000040 ;  /* 0x40000040ff0f7424 */ /* 0x002fe200078e00ff */
[----:B------:R-:W-:Y:S01]  /*abe0*/  R2UR UR6, R14 ;  /* 0x000000000e0672ca */ /* 0x000fe200000e0000 */
[----:B------:R-:W-:Y:S01]  /*abf0*/  FADD.FTZ R176, R176, R175 ;  /* 0x000000afb0b07221 */ /* 0x000fe20000010000 */
[----:B------:R-:W-:Y:S02]  /*ac00*/  @!P1 PRMT R20, RZ, 0x654, R20 ;  /* 0x00000654ff149816 */ /* 0x000fe40000000014 */
[----:B------:R-:W-:Y:S01]  /*ac10*/  R2UR UR7, R15 ;  /* 0x000000000f0772ca */ /* 0x000fe200000e0000 */
[----:B------:R-:W-:Y:S01]  /*ac20*/  IMAD.MOV.U32 R15, RZ, RZ, 0x40000040 ;  /* 0x40000040ff0f7424 */ /* 0x000fe200078e00ff */
[----:B------:R-:W-:Y:S08]  /*ac30*/  MUFU.EX2 R202, R202 ;  /* 0x000000ca00ca7308 */ /* 0x000ff00000000800 */
[----:B------:R-:W1:Y:S01]  /*ac40*/  MUFU.EX2 R203, R203 ;  /* 0x000000cb00cb7308 */ /* 0x000e620000000800 */
[----:B0-----:R-:W-:Y:S01]  /*ac50*/  F2FP.F16.F32.PACK_AB R153, R201, R198 ;  /* 0x000000c6c999723e */ /* 0x001fe200000000ff */
[----:B------:R-:W-:-:S06]  /*ac60*/  FADD.FTZ R201, R198, R201 ;  /* 0x000000c9c6c97221 */ /* 0x000fcc0000010000 */
[----:B------:R-:W-:Y:S08]  /*ac70*/  MUFU.EX2 R204, R204 ;  /* 0x000000cc00cc7308 */ /* 0x000ff00000000800 */
[----:B------:R-:W0:Y:S01]  /*ac80*/  MUFU.EX2 R205, R205 ;  /* 0x000000cd00cd7308 */ /* 0x000e220000000800 */
[----:B-1----:R-:W-:Y:S01]  /*ac90*/  F2FP.F16.F32.PACK_AB R155, R203, R202 ;  /* 0x000000cacb9b723e */ /* 0x002fe200000000ff */
[----:B------:R-:W-:Y:S01]  /*aca0*/  BAR.SYNC.DEFER_BLOCKING 0xf, 0x100 ;  /* 0x03c4000000007b1d */ /* 0x000fe20000010000 */
[----:B------:R-:W-:-:S04]  /*acb0*/  FADD.FTZ R202, R202, R201 ;  /* 0x000000c9caca7221 */ /* 0x000fc80000010000 */
[----:B------:R-:W-:Y:S01]  /*acc0*/  FADD.FTZ R203, R203, R202 ;  /* 0x000000cacbcb7221 */ /* 0x000fe20000010000 */
[----:B------:R-:W-:Y:S08]  /*acd0*/  MUFU.EX2 R206, R206 ;  /* 0x000000ce00ce7308 */ /* 0x000ff00000000800 */
[----:B------:R-:W1:Y:S01]  /*ace0*/  MUFU.EX2 R207, R207 ;  /* 0x000000cf00cf7308 */ /* 0x000e620000000800 */
[----:B0-----:R-:W-:Y:S01]  /*acf0*/  F2FP.F16.F32.PACK_AB R157, R205, R204 ;  /* 0x000000cccd9d723e */ /* 0x001fe200000000ff */
[----:B------:R-:W-:-:S04]  /*ad00*/  FADD.FTZ R204, R204, R203 ;  /* 0x000000cbcccc7221 */ /* 0x000fc80000010000 */
[----:B------:R-:W-:Y:S02]  /*ad10*/  FADD.FTZ R205, R205, R204 ;  /* 0x000000cccdcd7221 */ /* 0x000fe40000010000 */
[----:B------:R-:W0:Y:S01]  /*ad20*/  MUFU.EX2 R178, R178 ;  /* 0x000000b200b27308 */ /* 0x000e220000000800 */
[----:B------:R2:W-:Y:S07]  /*ad30*/  STSM.16.M88.4 [R194+0x36400], R152 ;  /* 0x03640098c2007844 */ /* 0x0005ee0000000200 */
[----:B------:R-:W-:Y:S01]  /*ad40*/  MUFU.EX2 R179, R179 ;  /* 0x000000b300b37308 */ /* 0x000fe20000000800 */
[----:B-1----:R-:W-:Y:S01]  /*ad50*/  F2FP.F16.F32.PACK_AB R159, R207, R206 ;  /* 0x000000cecf9f723e */ /* 0x002fe200000000ff */
[----:B------:R-:W-:-:S04]  /*ad60*/  FADD.FTZ R206, R206, R205 ;  /* 0x000000cdcece7221 */ /* 0x000fc80000010000 */
[----:B------:R1:W-:Y:S01]  /*ad70*/  STSM.16.M88.4 [R208], R156 ;  /* 0x0000009cd0007844 */ /* 0x0003e20000000200 */
[----:B------:R-:W-:Y:S01]  /*ad80*/  FADD.FTZ R207, R207, R206 ;  /* 0x000000cecfcf7221 */ /* 0x000fe20000010000 */
[----:B------:R-:W3:Y:S01]  /*ad90*/  MUFU.EX2 R180, R180 ;  /* 0x000000b400b47308 */ /* 0x000ee20000000800 */
[----:B0-----:R-:W-:Y:S01]  /*ada0*/  F2FP.F16.F32.PACK_AB R160, R178, R177 ;  /* 0x000000b1b2a0723e */ /* 0x001fe200000000ff */
[----:B------:R-:W-:-:S04]  /*adb0*/  FADD.FTZ R177, R177, R176 ;  /* 0x000000b0b1b17221 */ /* 0x000fc80000010000 */
[----:B------:R-:W-:Y:S02]  /*adc0*/  FADD.FTZ R178, R178, R177 ;  /* 0x000000b1b2b27221 */ /* 0x000fe40000010000 */
[----:B------:R-:W-:Y:S08]  /*add0*/  MUFU.EX2 R222, R222 ;  /* 0x000000de00de7308 */ /* 0x000ff00000000800 */
[----:B------:R-:W0:Y:S01]  /*ade0*/  MUFU.EX2 R223, R223 ;  /* 0x000000df00df7308 */ /* 0x000e220000000800 */
[----:B---3--:R-:W-:Y:S01]  /*adf0*/  F2FP.F16.F32.PACK_AB R162, R180, R179 ;  /* 0x000000b3b4a2723e */ /* 0x008fe200000000ff */
[----:B------:R-:W-:-:S04]  /*ae00*/  FADD.FTZ R179, R179, R178 ;  /* 0x000000b2b3b37221 */ /* 0x000fc80000010000 */
[----:B------:R-:W-:Y:S02]  /*ae10*/  FADD.FTZ R180, R180, R179 ;  /* 0x000000b3b4b47221 */ /* 0x000fe40000010000 */
[----:B------:R-:W-:Y:S08]  /*ae20*/  MUFU.EX2 R224, R224 ;  /* 0x000000e000e07308 */ /* 0x000ff00000000800 */
[----:B------:R-:W3:Y:S01]  /*ae30*/  MUFU.EX2 R225, R225 ;  /* 0x000000e100e17308 */ /* 0x000ee20000000800 */
[----:B0-----:R-:W-:Y:S01]  /*ae40*/  F2FP.F16.F32.PACK_AB R161, R223, R222 ;  /* 0x000000dedfa1723e */ /* 0x001fe200000000ff */
[----:B------:R-:W-:-:S04]  /*ae50*/  FADD.FTZ R222, R222, R207 ;  /* 0x000000cfdede7221 */ /* 0x000fc80000010000 */
[----:B------:R-:W-:Y:S02]  /*ae60*/  FADD.FTZ R223, R223, R222 ;  /* 0x000000dedfdf7221 */ /* 0x000fe40000010000 */
[----:B------:R-:W0:Y:S08]  /*ae70*/  MUFU.EX2 R181, R181 ;  /* 0x000000b500b57308 */ /* 0x000e300000000800 */
[----:B------:R-:W4:Y:S01]  /*ae80*/  MUFU.EX2 R183, R183 ;  /* 0x000000b700b77308 */ /* 0x000f220000000800 */
[----:B---3--:R-:W-:Y:S01]  /*ae90*/  F2FP.F16.F32.PACK_AB R163, R225, R224 ;  /* 0x000000e0e1a3723e */ /* 0x008fe200000000ff */
[----:B------:R-:W-:-:S04]  /*aea0*/  FADD.FTZ R224, R224, R223 ;  /* 0x000000dfe0e07221 */ /* 0x000fc80000010000 */
[----:B------:R1:W-:Y:S01]  /*aeb0*/  STSM.16.M88.4 [R195], R160 ;  /* 0x000000a0c3007844 */ /* 0x0003e20000000200 */
[----:B------:R-:W-:Y:S01]  /*aec0*/  FADD.FTZ R225, R225, R224 ;  /* 0x000000e0e1e17221 */ /* 0x000fe20000010000 */
[----:B------:R-:W3:Y:S01]  /*aed0*/  MUFU.EX2 R197, R197 ;  /* 0x000000c500c57308 */ /* 0x000ee20000000800 */
[----:B0-----:R-:W-:-:S07]  /*aee0*/  FADD.FTZ R180, R181, R180 ;  /* 0x000000b4b5b47221 */ /* 0x001fce0000010000 */
[----:B------:R-:W0:Y:S01]  /*aef0*/  MUFU.EX2 R199, R199 ;  /* 0x000000c700c77308 */ /* 0x000e220000000800 */
[C---:B----4-:R-:W-:Y:S01]  /*af00*/  F2FP.F16.F32.PACK_AB R164, R183.reuse, R181 ;  /* 0x000000b5b7a4723e */ /* 0x050fe200000000ff */
[----:B------:R-:W-:-:S06]  /*af10*/  FADD.FTZ R180, R183, R180 ;  /* 0x000000b4b7b47221 */ /* 0x000fcc0000010000 */
[----:B------:R-:W-:Y:S01]  /*af20*/  MUFU.EX2 R226, R226 ;  /* 0x000000e200e27308 */ /* 0x000fe20000000800 */
[----:B---3--:R-:W-:-:S07]  /*af30*/  FADD.FTZ R180, R197, R180 ;  /* 0x000000b4c5b47221 */ /* 0x008fce0000010000 */
[----:B------:R-:W3:Y:S01]  /*af40*/  MUFU.EX2 R227, R227 ;  /* 0x000000e300e37308 */ /* 0x000ee20000000800 */
[C---:B0-----:R-:W-:Y:S01]  /*af50*/  F2FP.F16.F32.PACK_AB R166, R199.reuse, R197 ;  /* 0x000000c5c7a6723e */ /* 0x041fe200000000ff */
[----:B------:R-:W-:-:S06]  /*af60*/  FADD.FTZ R199, R199, R180 ;  /* 0x000000b4c7c77221 */ /* 0x000fcc0000010000 */
[----:B------:R-:W0:Y:S08]  /*af70*/  MUFU.EX2 R228, R228 ;  /* 0x000000e400e47308 */ /* 0x000e300000000800 */
[----:B------:R-:W4:Y:S01]  /*af80*/  MUFU.EX2 R200, R200 ;  /* 0x000000c800c87308 */ /* 0x000f220000000800 */
[----:B---3--:R-:W-:Y:S01]  /*af90*/  F2FP.F16.F32.PACK_AB R165, R227, R226 ;  /* 0x000000e2e3a5723e */ /* 0x008fe200000000ff */
[----:B------:R-:W-:-:S04]  /*afa0*/  FADD.FTZ R226, R226, R225 ;  /* 0x000000e1e2e27221 */ /* 0x000fc80000010000 */
[----:B------:R-:W-:-:S04]  /*afb0*/  FADD.FTZ R227, R227, R226 ;  /* 0x000000e2e3e37221 */ /* 0x000fc80000010000 */
[----:B0-----:R-:W-:Y:S01]  /*afc0*/  FADD.FTZ R227, R228, R227 ;  /* 0x000000e3e4e37221 */ /* 0x001fe20000010000 */
[----:B----4-:R-:W-:-:S03]  /*afd0*/  F2FP.F16.F32.PACK_AB R167, R200, R228 ;  /* 0x000000e4c8a7723e */ /* 0x010fc600000000ff */
[----:B------:R-:W-:Y:S02]  /*afe0*/  FADD.FTZ R200, R200, R227 ;  /* 0x000000e3c8c87221 */ /* 0x000fe40000010000 */
[----:B------:R1:W-:Y:S01]  /*aff0*/  STSM.16.M88.4 [R196], R164 ;  /* 0x000000a4c4007844 */ /* 0x0003e20000000200 */
[----:B------:R-:W-:-:S06]  /*b000*/  WARPGROUP.ARRIVE ;  /* 0x00000000000079c5 */ /* 0x000fcc0000000000 */
[----:B------:R-:W-:Y:S03]  /*b010*/  HGMMA.64x256x16.F32 R24, R152, gdesc[UR4].tnspB, RZ, !UPT, gsb0 ;  /* 0x43e0000498187df0 */ /* 0x000fe6000c0008ff */
[----:B------:R-:W-:Y:S02]  /*b020*/  WARPGROUP.DEPBAR.LE gsb0, 0x0 ;  /* 0x00008000000079c5 */ /* 0x000fe40000010000 */
[----:B--2---:R-:W-:Y:S01]  /*b030*/  VIADD R152, R14, 0x80 ;  /* 0x000000800e987836 */ /* 0x004fe20000000000 */
[----:B------:R-:W-:Y:S01]  /*b040*/  WARPGROUP.ARRIVE ;  /* 0x00000000000079c5 */ /* 0x000fe20000000000 */
[----:B------:R-:W-:-:S03]  /*b050*/  IMAD.MOV.U32 R153, RZ, RZ, 0x40000040 ;  /* 0x40000040ff997424 */ /* 0x000fc600078e00ff */
[----:B------:R-:W-:Y:S01]  /*b060*/  R2UR UR6, R152 ;  /* 0x00000000980672ca */ /* 0x000fe200000e0000 */
[C---:B------:R-:W-:Y:S01]  /*b070*/  VIADD R152, R14.reuse, 0x100 ;  /* 0x000001000e987836 */ /* 0x040fe20000000000 */
[----:B------:R-:W-:Y:S01]  /*b080*/  R2UR UR7, R153 ;  /* 0x00000000990772ca */ /* 0x000fe200000e0000 */
[----:B------:R-:W-:Y:S01]  /*b090*/  IMAD.MOV.U32 R153, RZ, RZ, 0x40000040 ;  /* 0x40000040ff997424 */ /* 0x000fe200078e00ff */
[----:B------:R-:W-:-:S14]  /*b0a0*/  IADD3 R14, R14, 0x180, RZ ;  /* 0x000001800e0e7810 */ /* 0x000fdc0007ffe0ff */
        /* <DEDUP_REMOVED lines=28> */
.L_x_3729:
[----:B------:R-:W-:Y:S01]  /*b270*/  VIADD R18, R198, 0x1 ;  /* 0x00000001c6127836 */ /* 0x000fe20000000000 */
[C---:B------:R-:W-:Y:S01]  /*b280*/  ISETP.GT.AND P2, PT, R15.reuse, RZ, PT ;  /* 0x000000ff0f00720c */ /* 0x040fe20003f44270 */
[----:B------:R-:W-:-:S03]  /*b290*/  VIADD R15, R15, 0xffffffff ;  /* 0xffffffff0f0f7836 */ /* 0x000fc60000000000 */
[----:B------:R-:W-:-:S04]  /*b2a0*/  ISETP.NE.AND P3, PT, R18, 0x2, PT ;  /* 0x000000021200780c */ /* 0x000fc80003f65270 */
[----:B------:R-:W-:Y:S02]  /*b2b0*/  SEL R12, RZ, 0x1, P3 ;  /* 0x00000001ff0c7807 */ /* 0x000fe40001800000 */
[----:B------:R-:W-:Y:S02]  /*b2c0*/  SEL R18, R18, RZ, P3 ;  /* 0x000000ff12127207 */ /* 0x000fe40001800000 */
[----:B------:R-:W-:Y:S01]  /*b2d0*/  LOP3.LUT R23, R23, R12, RZ, 0x3c, !PT ;  /* 0x0000000c17177212 */ /* 0x000fe200078e3cff */
[----:B--2---:R-:W-:Y:S06]  /*b2e0*/  @!P0 BRA `(.L_x_3719) ;  /* 0x0000000000048947 */ /* 0x004fec0003800000 */
[----:B------:R-:W-:Y:S01]  /*b2f0*/  BPT.TRAP 0x1 ;  /* 0x000000040000795c */ /* 0x000fe20000300000 */
.L_x_3719:
[----:B------:R-:W-:Y:S01]  /*b300*/  IMAD R14, R18, 0x8, R2 ;  /* 0x00000008120e7824 */ /* 0x000fe200078e0202 */
[----:B------:R-:W-:-:S04]  /*b310*/  SHF.L.U32 R11, R23, 0x1f, RZ ;  /* 0x0000001f170b7819 */ /* 0x000fc800000006ff */
[----:B------:R0:W2:Y:S01]  /*b320*/  SYNCS.PHASECHK.TRANS64.TRYWAIT P3, [R14+URZ+0x38830], R11 ;  /* 0x0388300b0e0075a7 */ /* 0x0000a2000806017f */
[----:B------:R-:W-:Y:S05]  /*b330*/  @!P0 BRA `(.L_x_3720) ;  /* 0x0000000000048947 */ /* 0x000fea0003800000 */
[----:B------:R-:W-:Y:S01]  /*b340*/  BPT.TRAP 0x1 ;  /* 0x000000040000795c */ /* 0x000fe20000300000 */
.L_x_3720:
[----:B------:R-:W-:Y:S01]  /*b350*/  VIADD R12, R2, 0x20400 ;  /* 0x00020400020c7836 */ /* 0x000fe20000000000 */
[----:B------:R-:W-:Y:S01]  /*b360*/  BSSY B1, `(.L_x_3721) ;  /* 0x0000009000017945 */ /* 0x000fe20003800000 */
[----:B-1----:R-:W-:Y:S01]  /*b370*/  IMAD R20, R18, 0x200, R0 ;  /* 0x0000020012147824 */ /* 0x002fe200078e0200 */
[----:B------:R-:W-:Y:S02]  /*b380*/  MOV R21, 0x40000040 ;  /* 0x4000004000157802 */ /* 0x000fe40000000f00 */
[----:B------:R-:W-:-:S04]  /*b390*/  SHF.R.U32.HI R12, RZ, 0x4, R12 ;  /* 0x00000004ff0c7819 */ /* 0x000fc8000001160c */
[----:B------:R-:W-:-:S04]  /*b3a0*/  LOP3.LUT R12, R12, 0x3fff, RZ, 0xc0, !PT ;  /* 0x00003fff0c0c7812 */ /* 0x000fc800078ec0ff */
[----:B------:R-:W-:Y:S01]  /*b3b0*/  LOP3.LUT R152, R12, 0x10000, RZ, 0xfc, !PT ;  /* 0x000100000c987812 */ /* 0x000fe200078efcff */
[----:B--2---:R-:W-:Y:S06]  /*b3c0*/  @P3 BRA `(.L_x_3722) ;  /* 0x0000000000083947 */ /* 0x004fec0003800000 */
[----:B------:R-:W1:Y:S02]  /*b3d0*/  SYNCS.PHASECHK.TRANS64.TRYWAIT P3, [R14+URZ+0x38830], R11 ;  /* 0x0388300b0e0075a7 */ /* 0x000e64000806017f */
[----:B-1----:R-:W-:Y:S05]  /*b3e0*/  @!P3 BRA `(.L_x_3723) ;  /* 0x000000cc0050b947 */ /* 0x002fea0003800000 */
.L_x_3722:
[----:B------:R-:W-:Y:S05]  /*b3f0*/  BSYNC B1 ;  /* 0x0000000000017941 */ /* 0x000fea0003800000 */
.L_x_3721:
[----:B------:R-:W-:Y:S01]  /*b400*/  IMAD.MOV.U32 R153, RZ, RZ, 0x40000040 ;  /* 0x40000040ff997424 */ /* 0x000fe200078e00ff */
[C---:B------:R-:W-:Y:S01]  /*b410*/  R2UR UR6, R20.reuse ;  /* 0x00000000140672ca */ /* 0x040fe200000e0000 */
[----:B------:R-:W-:Y:S01]  /*b420*/  VIADD R202, R20, 0x2 ;  /* 0x0000000214ca7836 */ /* 0x000fe20000000000 */
[----:B------:R-:W-:Y:S01]  /*b430*/  R2UR UR7, R21 ;  /* 0x00000000150772ca */ /* 0x000fe200000e0000 */
[----:B------:R-:W-:Y:S01]  /*b440*/  IMAD.MOV.U32 R203, RZ, RZ, 0x40000040 ;  /* 0x40000040ffcb7424 */ /* 0x000fe200078e00ff */
[----:B------:R-:W-:Y:S01]  /*b450*/  R2UR UR4, R152 ;  /* 0x00000000980472ca */ /* 0x000fe200000e0000 */
[----:B------:R-:W-:Y:S01]  /*b460*/  IMAD.MOV.U32 R21, RZ, RZ, 0x40000040 ;  /* 0x40000040ff157424 */ /* 0x000fe200078e00ff */
[----:B------:R-:W-:Y:S02]  /*b470*/  R2UR UR5, R153 ;  /* 0x00000000990572ca */ /* 0x000fe400000e0000 */
[----:B------:R-:W-:-:S11]  /*b480*/  WARPGROUP.ARRIVE ;  /* 0x00000000000079c5 */ /* 0x000fd60000000000 */
[----:B------:R-:W-:Y:S01]  /*b490*/  HGMMA.64x64x16.F32 R152, gdesc[UR4], RZ, !UPT, gsb0 ;  /* 0x00e00000049879f0 */ /* 0x000fe2000c0008ff */
[----:B------:R-:W-:Y:S01]  /*b4a0*/  R2UR UR6, R202 ;  /* 0x00000000ca0672ca */ /* 0x000fe200000e0000 */
[----:B------:R-:W-:Y:S01]  /*b4b0*/  VIADD R202, R20, 0x4 ;  /* 0x0000000414ca7836 */ /* 0x000fe20000000000 */
[----:B------:R-:W-:Y:S01]  /*b4c0*/  R2UR UR7, R203 ;  /* 0x00000000cb0772ca */ /* 0x000fe200000e0000 */
[----:B------:R-:W-:Y:S01]  /*b4d0*/  IMAD.MOV.U32 R203, RZ, RZ, 0x40000040 ;  /* 0x40000040ffcb7424 */ /* 0x000fe200078e00ff */
[----:B------:R-:W-:Y:S02]  /*b4e0*/  R2UR UR4, R4 ;  /* 0x00000000040472ca */ /* 0x000fe400000e0000 */
[----:B------:R-:W-:Y:S02]  /*b4f0*/  R2UR UR5, R5 ;  /* 0x00000000050572ca */ /* 0x000fe400000e0000 */
[----:B------:R-:W-:Y:S01]  /*b500*/  IADD3 R20, R20, 0x6, RZ ;  /* 0x0000000614147810 */ /* 0x000fe20007ffe0ff */
[----:B------:R-:W-:-:S02]  /*b510*/  WARPGROUP.DEPBAR.LE gsb0, 0x0 ;  /* 0x00008000000079c5 */ /* 0x000fc40000010000 */
[----:B------:R-:W-:-:S08]  /*b520*/  WARPGROUP.ARRIVE ;  /* 0x00000000000079c5 */ /* 0x000fd00000000000 */
        /* <DEDUP_REMOVED lines=16> */
[----:B------:R-:W-:Y:S05]  /*b630*/  @!P0 BRA `(.L_x_3724) ;  /* 0x0000000000048947 */ /* 0x000fea0003800000 */
[----:B------:R-:W-:Y:S01]  /*b640*/  BPT.TRAP 0x1 ;  /* 0x000000040000795c */ /* 0x000fe20000300000 */
.L_x_3724:
[----:B------:R2:W3:Y:S01]  /*b650*/  SYNCS.PHASECHK.TRANS64.TRYWAIT P3, [R14+URZ+0x38850], R11 ;  /* 0x0388500b0e0075a7 */ /* 0x0004e2000806017f */
[----:B------:R-:W-:Y:S05]  /*b660*/  @!P0 BRA `(.L_x_3725) ;  /* 0x0000000000048947 */ /* 0x000fea0003800000 */
[----:B------:R-:W-:Y:S01]  /*b670*/  BPT.TRAP 0x1 ;  /* 0x000000040000795c */ /* 0x000fe20000300000 */
.L_x_3725:
[----:B------:R-:W-:Y:S04]  /*b680*/  BSSY B1, `(.L_x_3726) ;  /* 0x0000004000017945 */ /* 0x000fe80003800000 */
[----:B---3--:R-:W-:Y:S05]  /*b690*/  @P3 BRA `(.L_x_3727) ;  /* 0x0000000000083947 */ /* 0x008fea0003800000 */
[----:B------:R-:W3:Y:S02]  /*b6a0*/  SYNCS.PHASECHK.TRANS64.TRYWAIT P3, [R14+URZ+0x38850], R11 ;  /* 0x0388500b0e0075a7 */ /* 0x000ee4000806017f */
[----:B---3--:R-:W-:Y:S05]  /*b6b0*/  @!P3 BRA `(.L_x_3728) ;  /* 0x000000c800b0b947 */ /* 0x008fea0003800000 */
.L_x_3727:
[----:B------:R-:W-:Y:S05]  /*b6c0*/  BSYNC B1 ;  /* 0x0000000000017941 */ /* 0x000fea0003800000 */
.L_x_3726:
[----:B0123--:R-:W-:Y:S01]  /*b6d0*/  VIADD R11, R2, 0x26400 ;  /* 0x00026400020b7836 */ /* 0x00ffe20000000000 */
[----:B------:R-:W-:Y:S01]  /*b6e0*/  MOV R203, 0x40000040 ;  /* 0x4000004000cb7802 */ /* 0x000fe20000000f00 */
[C---:B------:R-:W-:Y:S01]  /*b6f0*/  VIADD R204, R3.reuse, 0x6 ;  /* 0x0000000603cc7836 */ /* 0x040fe20000000000 */
[----:B------:R-:W-:Y:S01]  /*b700*/  WARPGROUP.ARRIVE ;  /* 0x00000000000079c5 */ /* 0x000fe20000000000 */
[----:B------:R-:W-:Y:S01]  /*b710*/  VIADD R20, R3, 0x200 ;  /* 0x0000020003147836 */ /* 0x000fe20000000000 */
[----:B------:R-:W-:Y:S01]  /*b720*/  SHF.R.U32.HI R11, RZ, 0x4, R11 ;  /* 0x00000004ff0b7819 */ /* 0x000fe2000001160b */
[----:B------:R-:W-:Y:S01]  /*b730*/  IMAD R202, R18, 0x1000, R10 ;  /* 0x0000100012ca7824 */ /* 0x000fe200078e020a */
[----:B------:R-:W-:Y:S01]  /*b740*/  R2UR UR7, R203 ;  /* 0x00000000cb0772ca */ /* 0x000fe200000e0000 */
[----:B------:R-:W-:Y:S01]  /*b750*/  IMAD.MOV.U32 R207, RZ, RZ, 0x40000040 ;  /* 0x40000040ffcf7424 */ /* 0x000fe200078e00ff */
[----:B------:R-:W-:Y:S01]  /*b760*/  LOP3.LUT R11, R11, 0x3fff, RZ, 0xc0, !PT ;  /* 0x00003fff0b0b7812 */ /* 0x000fe200078ec0ff */
[----:B------:R-:W-:Y:S01]  /*b770*/  IMAD.MOV.U32 R205, RZ, RZ, 0x40000040 ;  /* 0x40000040ffcd7424 */ /* 0x000fe200078e00ff */
[----:B------:R-:W-:Y:S01]  /*b780*/  R2UR UR6, R202 ;  /* 0x00000000ca0672ca */ /* 0x000fe200000e0000 */
[----:B------:R-:W-:Y:S01]  /*b790*/  IMAD.MOV.U32 R21, RZ, RZ, 0x40000040 ;  /* 0x40000040ff157424 */ /* 0x000fe200078e00ff */
[----:B------:R-:W-:Y:S01]  /*b7a0*/  LOP3.LUT R3, R11, 0x10000, RZ, 0xfc, !PT ;  /* 0x000100000b037812 */ /* 0x000fe200078efcff */
[----:B------:R-:W0:Y:S01]  /*b7b0*/  S2R R12, SR_TID.X ;  /* 0x00000000000c7919 */ /* 0x000e220000002100 */
[----:B------:R-:W-:Y:S01]  /*b7c0*/  R2UR UR5, R207 ;  /* 0x00000000cf0572ca */ /* 0x000fe200000e0000 */
[----:B------:R-:W-:-:S02]  /*b7d0*/  IMAD.MOV.U32 R207, RZ, RZ, 0x40000040 ;  /* 0x40000040ffcf7424 */ /* 0x000fc400078e00ff */
[----:B------:R-:W-:Y:S02]  /*b7e0*/  IMAD.MOV.U32 R206, RZ, RZ, R3 ;  /* 0x000000ffffce7224 */ /* 0x000fe400078e0003 */
[----:B------:R-:W-:-:S03]  /*b7f0*/  VIADD R203, R3, 0x800 ;  /* 0x0000080003cb7836 */ /* 0x000fc60000000000 */
[----:B------:R-:W-:Y:S01]  /*b800*/  R2UR UR4, R206 ;  /* 0x00000000ce0472ca */ /* 0x000fe200000e0000 */
[----:B------:R-:W-:-:S12]  /*b810*/  VIADD R206, R202, 0x2 ;  /* 0x00000002cace7836 */ /* 0x000fd80000000000 */
[----:B------:R-:W-:Y:S01]  /*b820*/  HGMMA.64x64x16.F32 R152, gdesc[UR4], R152, gsb0 ;  /* 0x00e00000049879f0 */ /* 0x000fe20008000898 */
[----:B------:R-:W-:Y:S01]  /*b830*/  R2UR UR6, R206 ;  /* 0x00000000ce0672ca */ /* 0x000fe200000e0000 */
[----:B------:R-:W-:Y:S01]  /*b840*/  VIADD R206, R3, 0x2 ;  /* 0x0000000203ce7836 */ /* 0x000fe20000000000 */
[----:B------:R-:W-:Y:S02]  /*b850*/  R2UR UR7, R207 ;  /* 0x00000000cf0772ca */ /* 0x000fe400000e0000 */
[----:B------:R-:W-:Y:S02]  /*b860*/  MOV R207, 0x40000040 ;  /* 0x4000004000cf7802 */ /* 0x000fe40000000f00 */
[----:B------:R-:W-:Y:S01]  /*b870*/  R2UR UR4, R206 ;  /* 0x00000000ce0472ca */ /* 0x000fe200000e0000 */
[----:B------:R-:W-:Y:S01]  /*b880*/  VIADD R206, R202, 0x4 ;  /* 0x00000004cace7836 */ /* 0x000fe20000000000 */
[----:B------:R-:W-:Y:S01]  /*b890*/  R2UR UR5, R207 ;  /* 0x00000000cf0572ca */ /* 0x000fe200000e0000 */
[----:B------:R-:W-:Y:S01]  /*b8a0*/  IMAD.MOV.U32 R207, RZ, RZ, 0x40000040 ;  /* 0x40000040ffcf7424 */ /* 0x000fe200078e00ff */
[----:B0-----:R-:W-:-:S05]  /*b8b0*/  SHF.R.U32.HI R12, RZ, 0x7, R12 ;  /* 0x00000007ff0c7819 */ /* 0x001fca000001160c */
[----:B------:R-:W0:Y:S02]  /*b8c0*/  SHFL.IDX PT, R11, R12, RZ, 0x1f ;  /* 0x00001fff0c0b7589 */ /* 0x000e2400000e0000 */
[----:B0-----:R-:W-:-:S04]  /*b8d0*/  ISETP.GT.AND P3, PT, R11, 0x7f, PT ;  /* 0x0000007f0b00780c */ /* 0x001fc80003f64270 */
[----:B------:R-:W-:Y:S01]  /*b8e0*/  SEL R12, RZ, 0x2, !P3 ;  /* 0x00000002ff0c7807 */ /* 0x000fe20005800000 */
[----:B------:R-:W-:Y:S02]  /*b8f0*/  WARPGROUP.DEPBAR.LE gsb0, 0x0 ;  /* 0x00008000000079c5 */ /* 0x000fe40000010000 */
[----:B------:R-:W-:-:S06]  /*b900*/  WARPGROUP.ARRIVE ;  /* 0x00000000000079c5 */ /* 0x000fcc0000000000 */
[----:B------:R-:W-:Y:S01]  /*b910*/  HGMMA.64x64x16.F32 R152, gdesc[UR4], R152, gsb0 ;  /* 0x00e00000049879f0 */ /* 0x000fe20008000898 */
[----:B------:R-:W-:Y:S01]  /*b920*/  R2UR UR6, R206 ;  /* 0x00000000ce0672ca */ /* 0x000fe200000e0000 */
[----:B------:R-:W-:Y:S01]  /*b930*/  VIADD R206, R3, 0x4 ;  /* 0x0000000403ce7836 */ /* 0x000fe20000000000 */
[----:B------:R-:W-:Y:S01]  /*b940*/  R2UR UR7, R207 ;  /* 0x00000000cf0772ca */ /* 0x000fe200000e0000 */
[----:B------:R-:W-:-:S03]  /*b950*/  IMAD.MOV.U32 R207, RZ, RZ, 0x40000040 ;  /* 0x40000040ffcf7424 */ /* 0x000fc600078e00ff */
[----:B------:R-:W-:Y:S02]  /*b960*/  R2UR UR4, R206 ;  /* 0x00000000ce0472ca */ /* 0x000fe400000e0000 */
[----:B------:R-:W-:Y:S01]  /*b970*/  R2UR UR5, R207 ;  /* 0x00000000cf0572ca */ /* 0x000fe200000e0000 */
[----:B------:R-:W-:Y:S01]  /*b980*/  IMAD.MOV.U32 R207, RZ, RZ, 0x40000040 ;  /* 0x40000040ffcf7424 */ /* 0x000fe200078e00ff */
[----:B------:R-:W-:Y:S02]  /*b990*/  WARPGROUP.DEPBAR.LE gsb0, 0x0 ;  /* 0x00008000000079c5 */ /* 0x000fe40000010000 */
[----:B------:R-:W-:-:S09]  /*b9a0*/  WARPGROUP.ARRIVE ;  /* 0x00000000000079c5 */ /* 0x000fd20000000000 */
[----:B------:R-:W-:Y:S01]  /*b9b0*/  HGMMA.64x64x16.F32 R152, gdesc[UR4], R152, gsb0 ;  /* 0x00e00000049879f0 */ /* 0x000fe20008000898 */
[----:B------:R-:W-:Y:S01]  /*b9c0*/  R2UR UR5, R205 ;  /* 0x00000000cd0572ca */ /* 0x000fe200000e0000 */
[----:B------:R-:W-:Y:S01]  /*b9d0*/  IMAD.MOV.U32 R205, RZ, RZ, 0x40000040 ;  /* 0x40000040ffcd7424 */ /* 0x000fe200078e00ff */
[----:B------:R-:W-:Y:S02]  /*b9e0*/  R2UR UR4, R204 ;  /* 0x00000000cc0472ca */ /* 0x000fe400000e0000 */
[C---:B------:R-:W-:Y:S02]  /*b9f0*/  IADD3 R204, R202.reuse, 0x6, RZ ;  /* 0x00000006cacc7810 */ /* 0x040fe40007ffe0ff */
[----:B------:R-:W-:Y:S01]  /*ba00*/  R2UR UR7, R205 ;  /* 0x00000000cd0772ca */ /* 0x000fe200000e0000 */
[----:B------:R-:W-:Y:S01]  /*ba10*/  VIADD R205, R202, 0x800 ;  /* 0x00000800cacd7836 */ /* 0x000fe20000000000 */
[----:B------:R-:W-:Y:S01]  /*ba20*/  R2UR UR6, R204 ;  /* 0x00000000cc0672ca */ /* 0x000fe200000e0000 */
[----:B------:R-:W-:-:S05]  /*ba30*/  IMAD.MOV.U32 R204, RZ, RZ, 0x4 ;  /* 0x00000004ffcc7424 */ /* 0x000fca00078e00ff */
[----:B------:R-:W-:Y:S01]  /*ba40*/  SEL R11, R204, 0x2, P3 ;  /* 0x00000002cc0b7807 */ /* 0x000fe20001800000 */
[----:B------:R-:W-:Y:S02]  /*ba50*/  WARPGROUP.DEPBAR.LE gsb0, 0x0 ;  /* 0x00008000000079c5 */ /* 0x000fe40000010000 */
[----:B------:R-:W-:-:S06]  /*ba60*/  WARPGROUP.ARRIVE ;  /* 0x00000000000079c5 */ /* 0x000fcc0000000000 */
[----:B------:R-:W-:Y:S01]  /*ba70*/  HGMMA.64x64x16.F32 R152, gdesc[UR4], R152, gsb0 ;  /* 0x00e00000049879f0 */ /* 0x000fe20008000898 */
[----:B------:R-:W-:Y:S01]  /*ba80*/  R2UR UR4, R20 ;  /* 0x00000000140472ca */ /* 0x000fe200000e0000 */
[----:B------:R-:W-:Y:S01]  /*ba90*/  VIADD R20, R202, 0x200 ;  /* 0x00000200ca147836 */ /* 0x000fe20000000000 */
[----:B------:R-:W-:Y:S01]  /*baa0*/  R2UR UR5, R21 ;  /* 0x00000000150572ca */ /* 0x000fe200000e0000 */
[----:B------:R-:W-:-:S03]  /*bab0*/  IMAD.MOV.U32 R21, RZ, RZ, 0x40000040 ;  /* 0x40000040ff157424 */ /* 0x000fc600078e00ff */
[----:B------:R-:W-:Y:S01]  /*bac0*/  R2UR UR6, R20 ;  /* 0x00000000140672ca */ /* 0x000fe200000e0000 */
[----:B------:R-:W-:Y:S01]  /*bad0*/  VIADD R20, R202, 0x202 ;  /* 0x00000202ca147836 */ /* 0x000fe20000000000 */
[----:B------:R-:W-:Y:S02]  /*bae0*/  R2UR UR7, R21 ;  /* 0x00000000150772ca */ /* 0x000fe400000e0000 */
[----:B------:R-:W-:Y:S01]  /*baf0*/  MOV R21, 0x40000040 ;  /* 0x4000004000157802 */ /* 0x000fe20000000f00 */
[----:B------:R-:W-:Y:S02]  /*bb00*/  WARPGROUP.DEPBAR.LE gsb0, 0x0 ;  /* 0x00008000000079c5 */ /* 0x000fe40000010000 */
[----:B------:R-:W-:-:S08]  /*bb10*/  WARPGROUP.ARRIVE ;  /* 0x00000000000079c5 */ /* 0x000fd00000000000 */
[----:B------:R-:W-:Y:S01]  /*bb20*/  HGMMA.64x64x16.F32 R152, gdesc[UR4], R152, gsb0 ;  /* 0x00e00000049879f0 */ /* 0x000fe20008000898 */
[----:B------:R-:W-:Y:S01]  /*bb30*/  R2UR UR6, R20 ;  /* 0x00000000140672ca */ /* 0x000fe200000e0000 */
[----:B------:R-:W-:Y:S01]  /*bb40*/  VIADD R20, R3, 0x202 ;  /* 0x0000020203147836 */ /* 0x000fe20000000000 */
[----:B------:R-:W-:Y:S01]  /*bb50*/  R2UR UR7, R21 ;  /* 0x00000000150772ca */ /* 0x000fe200000e0000 */
[----:B------:R-:W-:-:S03]  /*bb60*/  IMAD.MOV.U32 R21, RZ, RZ, 0x40000040 ;  /* 0x40000040ff157424 */ /* 0x000fc600078e00ff */
        /* <DEDUP_REMOVED lines=15> */
[----:B------:R-:W-:-:S02]  /*bc60*/  WARPGROUP.DEPBAR.LE gsb0, 0x0 ;  /* 0x00008000000079c5 */ /* 0x000fc40000010000 */
[----:B------:R-:W-:-:S09]  /*bc70*/  WARPGROUP.ARRIVE ;  /* 0x00000000000079c5 */ /* 0x000fd20000000000 */
        /* <DEDUP_REMOVED lines=94> */
[----:B------:R-:W-:Y:S01]  /*c260*/  IMAD.IADD R20, R12, 0x1, R205 ;  /* 0x000000010c147824 */ /* 0x000fe200078e02cd */
[----:B------:R-:W-:Y:S01]  /*c270*/  R2UR UR5, R21 ;  /* 0x00000000150572ca */ /* 0x000fe200000e0000 */
[----:B------:R-:W-:Y:S01]  /*c280*/  IMAD.MOV.U32 R21, RZ, RZ, 0x40000040 ;  /* 0x40000040ff157424 */ /* 0x000fe200078e00ff */
[----:B------:R-:W-:-:S02]  /*c290*/  WARPGROUP.DEPBAR.LE gsb0, 0x0 ;  /* 0x00008000000079c5 */ /* 0x000fc40000010000 */
[----:B------:R-:W-:-:S09]  /*c2a0*/  WARPGROUP.ARRIVE ;  /* 0x00000000000079c5 */ /* 0x000fd20000000000 */
[----:B------:R-:W-:Y:S01]  /*c2b0*/  HGMMA.64x64x16.F32 R152, gdesc[UR4], R152, gsb0 ;  /* 0x00e00000049879f0 */ /* 0x000fe20008000898 */
[----:B------:R-:W-:Y:S01]  /*c2c0*/  R2UR UR6, R20 ;  /* 0x00000000140672ca */ /* 0x000fe200000e0000 */
[----:B------:R-:W-:Y:S01]  /*c2d0*/  IMAD.IADD R20, R203, 0x1, R12 ;  /* 0x00000001cb147824 */ /* 0x000fe200078e020c */
        /* <DEDUP_REMOVED lines=11> */
[----:B------:R-:W-:Y:S01]  /*c390*/  R2UR UR7, R21 ;  /* 0x00000000150772ca */ /* 0x000fe200000e0000 */
[----:B------:R-:W-:-:S03]  /*c3a0*/  IMAD.MOV.U32 R21, RZ, RZ, 0x40000040 ;  /* 0x40000040ff157424 */ /* 0x000fc600078e00ff */
[----:B------:R-:W-:Y:S02]  /*c3b0*/  R2UR UR4, R20 ;  /* 0x00000000140472ca */ /* 0x000fe400000e0000 */
[----:B------:R-:W-:Y:S01]  /*c3c0*/  R2UR UR5, R21 ;  /* 0x00000000150572ca */ /* 0x000fe200000e0000 */
[----:B------:R-:W-:Y:S01]  /*c3d0*/  IMAD.MOV.U32 R21, RZ, RZ, 0x28 ;  /* 0x00000028ff157424 */ /* 0x000fe200078e00ff */
[----:B------:R-:W-:-:S04]  /*c3e0*/  SEL R20, R204, 0x6, !P3 ;  /* 0x00000006cc147807 */ /* 0x000fc80005800000 */
[----:B------:R-:W-:Y:S01]  /*c3f0*/  IADD3 R204, R205, R20, RZ ;  /* 0x00000014cdcc7210 */ /* 0x000fe20007ffe0ff */
[----:B------:R-:W-:Y:S01]  /*c400*/  IMAD.MOV.U32 R205, RZ, RZ, 0x40000040 ;  /* 0x40000040ffcd7424 */ /* 0x000fe200078e00ff */
[----:B------:R-:W-:-:S04]  /*c410*/  SEL R21, R21, 0x26, P3 ;  /* 0x0000002615157807 */ /* 0x000fc80001800000 */
[----:B------:R-:W-:Y:S01]  /*c420*/  LOP3.LUT R21, R21, 0x6, RZ, 0xc0, !PT ;  /* 0x0000000615157812 */ /* 0x000fe200078ec0ff */
[----:B------:R-:W-:Y:S02]  /*c430*/  WARPGROUP.DEPBAR.LE gsb0, 0x0 ;  /* 0x00008000000079c5 */ /* 0x000fe40000010000 */
[----:B------:R-:W-:-:S06]  /*c440*/  WARPGROUP.ARRIVE ;  /* 0x00000000000079c5 */ /* 0x000fcc0000000000 */
[----:B------:R-:W-:Y:S01]  /*c450*/  HGMMA.64x64x16.F32 R152, gdesc[UR4], R152, gsb0 ;  /* 0x00e00000049879f0 */ /* 0x000fe20008000898 */
[----:B------:R-:W-:Y:S01]  /*c460*/  R2UR UR6, R204 ;  /* 0x00000000cc0672ca */ /* 0x000fe200000e0000 */
[----:B------:R-:W-:Y:S01]  /*c470*/  IMAD.IADD R204, R203, 0x1, R20 ;  /* 0x00000001cbcc7824 */ /* 0x000fe200078e0214 */
[----:B------:R-:W-:Y:S01]  /*c480*/  R2UR UR7, R205 ;  /* 0x00000000cd0772ca */ /* 0x000fe200000e0000 */
[----:B------:R-:W-:Y:S02]  /*c490*/  IMAD.MOV.U32 R205, RZ, RZ, 0x40000040 ;  /* 0x40000040ffcd7424 */ /* 0x000fe400078e00ff */
[----:B------:R-:W-:Y:S01]  /*c4a0*/  IMAD.MOV.U32 R203, RZ, RZ, 0xa00 ;  /* 0x00000a00ffcb7424 */ /* 0x000fe200078e00ff */
[----:B------:R-:W-:Y:S02]  /*c4b0*/  R2UR UR4, R204 ;  /* 0x00000000cc0472ca */ /* 0x000fe400000e0000 */
[----:B------:R-:W-:Y:S02]  /*c4c0*/  R2UR UR5, R205 ;  /* 0x00000000cd0572ca */ /* 0x000fe400000e0000 */
[----:B------:R-:W-:-:S02]  /*c4d0*/  SEL R203, R203, 0x980, P3 ;  /* 0x00000980cbcb7807 */ /* 0x000fc40001800000 */
[----:B------:R-:W-:Y:S02]  /*c4e0*/  MOV R205, 0x40000040 ;  /* 0x4000004000cd7802 */ /* 0x000fe40000000f00 */
[----:B------:R-:W-:Y:S01]  /*c4f0*/  LOP3.LUT R206, R203, 0xa00, RZ, 0xc0, !PT ;  /* 0x00000a00cbce7812 */ /* 0x000fe200078ec0ff */
[----:B------:R-:W-:-:S03]  /*c500*/  VIADD R203, R3, 0xa00 ;  /* 0x00000a0003cb7836 */ /* 0x000fc60000000000 */
[CC--:B------:R-:W-:Y:S02]  /*c510*/  IADD3 R204, R21.reuse, R206.reuse, R3 ;  /* 0x000000ce15cc7210 */ /* 0x0c0fe40007ffe003 */
[----:B------:R-:W-:Y:S01]  /*c520*/  IADD3 R206, R21, R206, R202 ;  /* 0x000000ce15ce7210 */ /* 0x000fe20007ffe0ca */
[----:B------:R-:W-:Y:S01]  /*c530*/  VIADD R21, R202, 0xa00 ;  /* 0x00000a00ca157836 */ /* 0x000fe20000000000 */
[----:B------:R-:W-:Y:S02]  /*c540*/  WARPGROUP.DEPBAR.LE gsb0, 0x0 ;  /* 0x00008000000079c5 */ /* 0x000fe40000010000 */
[----:B------:R-:W-:-:S06]  /*c550*/  WARPGROUP.ARRIVE ;  /* 0x00000000000079c5 */ /* 0x000fcc0000000000 */
        /* <DEDUP_REMOVED lines=14> */
[----:B------:R-:W-:Y:S02]  /*c640*/  IADD3 R204, R203, R12, RZ ;  /* 0x0000000ccbcc7210 */ /* 0x000fe40007ffe0ff */
[----:B------:R-:W-:Y:S01]  /*c650*/  R2UR UR5, R205 ;  /* 0x00000000cd0572ca */ /* 0x000fe200000e0000 */
[----:B------:R-:W-:Y:S01]  /*c660*/  IMAD.MOV.U32 R205, RZ, RZ, 0x40000040 ;  /* 0x40000040ffcd7424 */ /* 0x000fe200078e00ff */
[----:B------:R-:W-:Y:S01]  /*c670*/  R2UR UR4, R204 ;  /* 0x00000000cc0472ca */ /* 0x000fe200000e0000 */
[----:B------:R-:W-:Y:S01]  /*c680*/  IMAD.IADD R204, R11, 0x1, R21 ;  /* 0x000000010bcc7824 */ /* 0x000fe200078e0215 */
        /* <DEDUP_REMOVED lines=10> */
[----:B------:R-:W-:Y:S01]  /*c730*/  IADD3 R204, R20, R21, RZ ;  /* 0x0000001514cc7210 */ /* 0x000fe20007ffe0ff */
[----:B------:R-:W-:-:S05]  /*c740*/  IMAD.MOV.U32 R21, RZ, RZ, 0x30 ;  /* 0x00000030ff157424 */ /* 0x000fca00078e00ff */
        /* <DEDUP_REMOVED lines=80> */
[----:B------:R-:W-:Y:S02]  /*cc50*/  WARPGROUP.DEPBAR.LE gsb0, 0x0 ;  /* 0x00008000000079c5 */ /* 0x000fe40000010000 */
[----:B------:R-:W-:-:S10]  /*cc60*/  WARPGROUP.ARRIVE ;  /* 0x00000000000079c5 */ /* 0x000fd40000000000 */
[----:B------:R-:W-:Y:S01]  /*cc70*/  HGMMA.64x64x16.F32 R152, gdesc[UR4], R152, gsb0 ;  /* 0x00e00000049879f0 */ /* 0x000fe20008000898 */
[----:B------:R-:W-:Y:S01]  /*cc80*/  R2UR UR7, R205 ;  /* 0x00000000cd0772ca */ /* 0x000fe200000e0000 */
[----:B------:R-:W-:Y:S01]  /*cc90*/  IMAD.MOV.U32 R205, RZ, RZ, 0x40000040 ;  /* 0x40000040ffcd7424 */ /* 0x000fe200078e00ff */
[----:B------:R-:W-:Y:S02]  /*cca0*/  R2UR UR6, R204 ;  /* 0x00000000cc0672ca */ /* 0x000fe400000e0000 */
[----:B------:R-:W-:Y:S01]  /*ccb0*/  IADD3 R204, R203, R12, RZ ;  /* 0x0000000ccbcc7210 */ /* 0x000fe20007ffe0ff */
[----:B------:R-:W-:Y:S01]  /*ccc0*/  IMAD.MOV.U32 R12, RZ, RZ, 0x1000 ;  /* 0x00001000ff0c7424 */ /* 0x000fe200078e00ff */
[----:B------:R-:W-:Y:S01]  /*ccd0*/  R2UR UR5, R205 ;  /* 0x00000000cd0572ca */ /* 0x000fe200000e0000 */
[----:B------:R-:W-:Y:S01]  /*cce0*/  IMAD.MOV.U32 R205, RZ, RZ, 0x40000040 ;  /* 0x40000040ffcd7424 */ /* 0x000fe200078e00ff */
[----:B------:R-:W-:Y:S01]  /*ccf0*/  R2UR UR4, R204 ;  /* 0x00000000cc0472ca */ /* 0x000fe200000e0000 */
[----:B------:R-:W-:Y:S01]  /*cd00*/  IMAD.IADD R204, R11, 0x1, R21 ;  /* 0x000000010bcc7824 */ /* 0x000fe200078e0215 */
        /* <DEDUP_REMOVED lines=11> */
[----:B------:R-:W-:Y:S01]  /*cdc0*/  R2UR UR5, R205 ;  /* 0x00000000cd0572ca */ /* 0x000fe200000e0000 */
[----:B------:R-:W-:Y:S01]  /*cdd0*/  IMAD.MOV.U32 R205, RZ, RZ, 0x40000040 ;  /* 0x40000040ffcd7424 */ /* 0x000fe200078e00ff */
[----:B------:R-:W-:Y:S01]  /*cde0*/  IADD3 R204, R20, R21, RZ ;  /* 0x0000001514cc7210 */ /* 0x000fe20007ffe0ff */
[----:B------:R-:W-:Y:S01]  /*cdf0*/  IMAD.IADD R20, R203, 0x1, R20 ;  /* 0x00000001cb147824 */ /* 0x000fe200078e0214 */
[----:B------:R-:W-:Y:S01]  /*ce00*/  SEL R11, R11, 0x3e, P3 ;  /* 0x0000003e0b0b7807 */ /* 0x000fe20001800000 */
[----:B------:R-:W-:-:S02]  /*ce10*/  IMAD.MOV.U32 R21, RZ, RZ, 0x40000040 ;  /* 0x40000040ff157424 */ /* 0x000fc400078e00ff */
[----:B------:R-:W-:Y:S01]  /*ce20*/  IMAD.MOV.U32 R203, RZ, RZ, 0x40000040 ;  /* 0x40000040ffcb7424 */ /* 0x000fe200078e00ff */
[----:B------:R-:W-:-:S04]  /*ce30*/  LOP3.LUT R11, R11, 0x6, RZ, 0xc0, !PT ;  /* 0x000000060b0b7812 */ /* 0x000fc800078ec0ff */
[----:B------:R-:W-:Y:S01]  /*ce40*/  IADD3 R202, R11, R12, R202 ;  /* 0x0000000c0bca7210 */ /* 0x000fe20007ffe0ca */
[----:B------:R-:W-:Y:S02]  /*ce50*/  WARPGROUP.DEPBAR.LE gsb0, 0x0 ;  /* 0x00008000000079c5 */ /* 0x000fe40000010000 */
[----:B------:R-:W-:-:S06]  /*ce60*/  WARPGROUP.ARRIVE ;  /* 0x00000000000079c5 */ /* 0x000fcc0000000000 */
[----:B------:R-:W-:Y:S01]  /*ce70*/  HGMMA.64x64x16.F32 R152, gdesc[UR4], R152, gsb0 ;  /* 0x00e00000049879f0 */ /* 0x000fe20008000898 */
[----:B------:R-:W-:Y:S02]  /*ce80*/  R2UR UR6, R204 ;  /* 0x00000000cc0672ca */ /* 0x000fe400000e0000 */
[----:B------:R-:W-:Y:S02]  /*ce90*/  R2UR UR7, R205 ;  /* 0x00000000cd0772ca */ /* 0x000fe400000e0000 */
[----:B------:R-:W-:Y:S02]  /*cea0*/  R2UR UR4, R20 ;  /* 0x00000000140472ca */ /* 0x000fe400000e0000 */
[----:B------:R-:W-:Y:S02]  /*ceb0*/  R2UR UR5, R21 ;  /* 0x00000000150572ca */ /* 0x000fe400000e0000 */
[----:B------:R-:W-:Y:S02]  /*cec0*/  IADD3 R20, R11, R12, R3 ;  /* 0x0000000c0b147210 */ /* 0x000fe40007ffe003 */
[----:B------:R-:W-:Y:S01]  /*ced0*/  MOV R21, 0x40000040 ;  /* 0x4000004000157802 */ /* 0x000fe20000000f00 */
[----:B------:R-:W-:-:S02]  /*cee0*/  WARPGROUP.DEPBAR.LE gsb0, 0x0 ;  /* 0x00008000000079c5 */ /* 0x000fc40000010000 */
[----:B------:R-:W-:-:S06]  /*cef0*/  WARPGROUP.ARRIVE ;  /* 0x00000000000079c5 */ /* 0x000fcc0000000000 */
[----:B------:R-:W-:Y:S01]  /*cf00*/  HGMMA.64x64x16.F32 R152, gdesc[UR4], R152, gsb0 ;  /* 0x00e00000049879f0 */ /* 0x000fe20008000898 */
[----:B------:R-:W-:Y:S01]  /*cf10*/  R2UR UR4, R20 ;  /* 0x00000000140472ca */ /* 0x000fe200000e0000 */
[----:B------:R-:W-:Y:S01]  /*cf20*/  IMAD R20, R18, 0x1000, R13 ;  /* 0x0000100012147824 */ /* 0x000fe200078e020d */
        /* <DEDUP_REMOVED lines=8> */
[----:B------:R-:W-:Y:S01]  /*cfb0*/  ULDC UR4, c[0x0][0xa80] ;  /* 0x0002a00000047ab9 */ /* 0x000fe20000000800 */
[----:B------:R-:W-:Y:S01]  /*cfc0*/  R2UR UR6, R20 ;  /* 0x00000000140672ca */ /* 0x000fe200000e0000 */
        /* <DEDUP_REMOVED lines=24> */
[----:B------:R-:W-:Y:S01]  /*d150*/  FMNMX.FTZ R202, R162, R11, !PT ;  /* 0x0000000ba2ca7209 */ /* 0x000fe20007810000 */
[----:B------:R-:W-:-:S03]  /*d160*/  IMAD.U32 R11, RZ, RZ, UR4 ;  /* 0x00000004ff0b7e24 */ /* 0x000fc6000f8e00ff */
[----:B------:R-:W-:-:S04]  /*d170*/  FMNMX.FTZ R21, R163, R202, !PT ;  /* 0x000000caa3157209 */ /* 0x000fc80007810000 */
[----:B------:R-:W-:-:S04]  /*d180*/  FMNMX.FTZ R202, R166, R21, !PT ;  /* 0x00000015a6ca7209 */ /* 0x000fc80007810000 */
[----:B------:R-:W-:Y:S02]  /*d190*/  FMNMX.FTZ R21, R167, R202, !PT ;  /* 0x000000caa7157209 */ /* 0x000fe40007810000 */
[----:B0-----:R-:W-:Y:S02]  /*d1a0*/  FMNMX.FTZ R12, R203, R204, !PT ;  /* 0x000000cccb0c7209 */ /* 0x001fe40007810000 */
[----:B------:R-:W-:-:S03]  /*d1b0*/  FMNMX.FTZ R202, R170, R21, !PT ;  /* 0x00000015aaca7209 */ /* 0x000fc60007810000 */
[CC--:B------:R-:W-:Y:S01]  /*d1c0*/  FMUL.FTZ R222, R12.reuse, R11.reuse ;  /* 0x0000000b0cde7220 */ /* 0x0c0fe20000410000 */
[----:B------:R-:W-:Y:S01]  /*d1d0*/  FMNMX.FTZ R21, R171, R202, !PT ;  /* 0x000000caab157209 */ /* 0x000fe20007810000 */
[----:B------:R-:W-:Y:S02]  /*d1e0*/  FADD.FTZ R204, -R12, R197 ;  /* 0x000000c50ccc7221 */ /* 0x000fe40000010100 */
[--C-:B------:R-:W-:Y:S01]  /*d1f0*/  FFMA.FTZ R197, R153, R11, -R222.reuse ;  /* 0x0000000b99c57223 */ /* 0x100fe200000108de */
[----:B------:R-:W-:Y:S01]  /*d200*/  FMNMX.FTZ R202, R174, R21, !PT ;  /* 0x00000015aeca7209 */ /* 0x000fe20007810000 */
[-CC-:B------:R-:W-:Y:S01]  /*d210*/  FFMA.FTZ R203, R157, R11.reuse, -R222.reuse ;  /* 0x0000000b9dcb7223 */ /* 0x180fe200000108de */
[-C--:B------:R-:W-:Y:S01]  /*d220*/  FMUL.FTZ R204, R204, R11.reuse ;  /* 0x0000000bcccc7220 */ /* 0x080fe20000410000 */
[-CC-:B------:R-:W-:Y:S01]  /*d230*/  FFMA.FTZ R152, R152, R11.reuse, -R222.reuse ;  /* 0x0000000b98987223 */ /* 0x180fe200000108de */
[----:B------:R-:W-:Y:S01]  /*d240*/  FMNMX.FTZ R21, R175, R202, !PT ;  /* 0x000000caaf157209 */ /* 0x000fe20007810000 */
[-CC-:B------:R-:W-:Y:S01]  /*d250*/  FFMA.FTZ R202, R156, R11.reuse, -R222.reuse ;  /* 0x0000000b9cca7223 */ /* 0x180fe200000108de */
[----:B------:R0:W1:Y:S01]  /*d260*/  MUFU.EX2 R224, R204 ;  /* 0x000000cc00e07308 */ /* 0x0000620000000800 */
        /* <DEDUP_REMOVED lines=8> */
[--C-:B0-----:R-:W-:Y:S01]  /*d2f0*/  FFMA.FTZ R204, R160, R11, -R222.reuse ;  /* 0x0000000ba0cc7223 */ /* 0x101fe200000108de */
[----:B------:R-:W-:Y:S01]  /*d300*/  FMNMX.FTZ R156, R182, R21, !PT ;  /* 0x00000015b69c7209 */ /* 0x000fe20007810000 */
[-CC-:B------:R-:W-:Y:S01]  /*d310*/  FFMA.FTZ R173, R173, R11.reuse, -R222.reuse ;  /* 0x0000000badad7223 */ /* 0x180fe200000108de */
[-CC-:B------:R-:W-:Y:S01]  /*d320*/  FFMA.FTZ R176, R176, R11.reuse, -R222.reuse ;  /* 0x0000000bb0b07223 */ /* 0x180fe200000108de */
[-CC-:B------:R-:W-:Y:S01]  /*d330*/  FFMA.FTZ R177, R177, R11.reuse, -R222.reuse ;  /* 0x0000000bb1b17223 */ /* 0x180fe200000108de */
[----:B------:R-:W-:Y:S01]  /*d340*/  FMNMX.FTZ R156, R183, R156, !PT ;  /* 0x0000009cb79c7209 */ /* 0x000fe20007810000 */
[-CC-:B------:R-:W-:Y:S01]  /*d350*/  FFMA.FTZ R180, R180, R11.reuse, -R222.reuse ;  /* 0x0000000bb4b47223 */ /* 0x180fe200000108de */
[----:B------:R-:W-:Y:S01]  /*d360*/  FFMA.FTZ R181, R181, R11, -R222 ;  /* 0x0000000bb5b57223 */ /* 0x000fe200000108de */
[----:B------:R-:W0:Y:S01]  /*d370*/  MUFU.EX2 R152, R152 ;  /* 0x0000009800987308 */ /* 0x000e220000000800 */
[-C--:B-1----:R-:W-:Y:S01]  /*d380*/  FMUL.FTZ R24, R24, R224.reuse ;  /* 0x000000e018187220 */ /* 0x082fe20000410000 */
[----:B------:R-:W1:Y:S01]  /*d390*/  SHFL.BFLY PT, R21, R156, 0x2, 0x1f ;  /* 0x0c401f009c157f89 */ /* 0x000e6200000e0000 */
        /* <DEDUP_REMOVED lines=14> */
[----:B0-----:R-:W-:Y:S01]  /*d480*/  FFMA.FTZ R199, R224, R199, R152 ;  /* 0x000000c7e0c77223 */ /* 0x001fe20000010098 */
        /* <DEDUP_REMOVED lines=8> */
[-C--:B------:R-:W-:Y:S01]  /*d510*/  FMUL.FTZ R61, R61, R224.reuse ;  /* 0x000000e03d3d7220 */ /* 0x080fe20000410000 */
[----:B-1----:R-:W-:Y:S01]  /*d520*/  FMNMX.FTZ R153, R156, R21, !PT ;  /* 0x000000159c997209 */ /* 0x002fe20007810000 */
[-C--:B------:R-:W-:Y:S01]  /*d530*/  FMUL.FTZ R64, R64, R224.reuse ;  /* 0x000000e040407220 */ /* 0x080fe20000410000 */
[-C--:B------:R-:W-:Y:S01]  /*d540*/  FMUL.FTZ R65, R65, R224.reuse ;  /* 0x000000e041417220 */ /* 0x080fe20000410000 */
[-C--:B------:R-:W-:Y:S01]  /*d550*/  FMUL.FTZ R68, R68, R224.reuse ;  /* 0x000000e044447220 */ /* 0x080fe20000410000 */
[-C--:B------:R-:W-:Y:S01]  /*d560*/  FMUL.FTZ R69, R69, R224.reuse ;  /* 0x000000e045457220 */ /* 0x080fe20000410000 */
[----:B------:R-:W0:Y:S01]  /*d570*/  SHFL.BFLY PT, R156, R153, 0x1, 0x1f ;  /* 0x0c201f00999c7f89 */ /* 0x000e2200000e0000 */
        /* <DEDUP_REMOVED lines=23> */
[----:B0-----:R-:W-:Y:S01]  /*d6f0*/  FMNMX.FTZ R21, R153, R156, !PT ;  /* 0x0000009c99157209 */ /* 0x001fe20007810000 */
[----:B------:R-:W-:Y:S01]  /*d700*/  MUFU.EX2 R207, R207 ;  /* 0x000000cf00cf7308 */ /* 0x000fe20000000800 */
[-C--:B------:R-:W-:Y:S01]  /*d710*/  FMUL.FTZ R112, R112, R224.reuse ;  /* 0x000000e070707220 */ /* 0x080fe20000410000 */
[-C--:B------:R-:W-:Y:S01]  /*d720*/  FMUL.FTZ R113, R113, R224.reuse ;  /* 0x000000e071717220 */ /* 0x080fe20000410000 */
[-C--:B------:R-:W-:Y:S01]  /*d730*/  FMUL.FTZ R116, R116, R224.reuse ;  /* 0x000000e074747220 */ /* 0x080fe20000410000 */
[CC--:B------:R-:W-:Y:S01]  /*d740*/  FMUL.FTZ R157, R21.reuse, R11.reuse ;  /* 0x0000000b159d7220 */ /* 0x0c0fe20000410000 */
[----:B------:R-:W-:Y:S01]  /*d750*/  FADD.FTZ R156, -R21, R201 ;  /* 0x000000c9159c7221 */ /* 0x000fe20000010100 */
[-C--:B------:R-:W-:Y:S01]  /*d760*/  FMUL.FTZ R117, R117, R224.reuse ;  /* 0x000000e075757220 */ /* 0x080fe20000410000 */
[----:B------:R-:W-:Y:S01]  /*d770*/  FMUL.FTZ R120, R120, R224 ;  /* 0x000000e078787220 */ /* 0x000fe20000410000 */
[----:B------:R-:W-:Y:S01]  /*d780*/  FFMA.FTZ R201, R155, R11, -R157 ;  /* 0x0000000b9bc97223 */ /* 0x000fe2000001089d */
[----:B------:R-:W-:-:S02]  /*d790*/  IMAD.MOV R155, RZ, RZ, -R191 ;  /* 0x000000ffff9b7224 */ /* 0x000fc400078e0abf */
[-C--:B------:R-:W-:Y:S01]  /*d7a0*/  FMUL.FTZ R156, R156, R11.reuse ;  /* 0x0000000b9c9c7220 */ /* 0x080fe20000410000 */
[-CC-:B------:R-:W-:Y:S01]  /*d7b0*/  FFMA.FTZ R153, R154, R11.reuse, -R157.reuse ;  /* 0x0000000b9a997223 */ /* 0x180fe2000001089d */
[----:B------:R-:W-:Y:S01]  /*d7c0*/  @!P1 IADD3 R154, R14, 0x38840, RZ ;  /* 0x000388400e9a9810 */ /* 0x000fe20007ffe0ff */
[--C-:B------:R-:W-:Y:S01]  /*d7d0*/  FFMA.FTZ R222, R158, R11, -R157.reuse ;  /* 0x0000000b9ede7223 */ /* 0x100fe2000001089d */
[----:B------:R-:W-:Y:S01]  /*d7e0*/  ISETP.NE.AND P3, PT, R190, R155, PT ;  /* 0x0000009bbe00720c */ /* 0x000fe20003f65270 */
[-CC-:B------:R-:W-:Y:S01]  /*d7f0*/  FFMA.FTZ R223, R159, R11.reuse, -R157.reuse ;  /* 0x0000000b9fdf7223 */ /* 0x180fe2000001089d */
[----:B------:R-:W0:Y:S01]  /*d800*/  MUFU.EX2 R156, R156 ;  /* 0x0000009c009c7308 */ /* 0x000e220000000800 */
[----:B------:R-:W-:Y:S01]  /*d810*/  @!P1 PRMT R154, RZ, 0x654, R154 ;  /* 0x00000654ff9a9816 */ /* 0x000fe2000000009a */
[-CC-:B------:R-:W-:Y:S01]  /*d820*/  FFMA.FTZ R225, R162, R11.reuse, -R157.reuse ;  /* 0x0000000ba2e17223 */ /* 0x180fe2000001089d */
[-CC-:B------:R-:W-:Y:S01]  /*d830*/  FFMA.FTZ R226, R163, R11.reuse, -R157.reuse ;  /* 0x0000000ba3e27223 */ /* 0x180fe2000001089d */
[-CC-:B------:R-:W-:Y:S01]  /*d840*/  FFMA.FTZ R227, R166, R11.reuse, -R157.reuse ;  /* 0x0000000ba6e37223 */ /* 0x180fe2000001089d */
[-CC-:B------:R-:W-:Y:S01]  /*d850*/  FFMA.FTZ R228, R167, R11.reuse, -R157.reuse ;  /* 0x0000000ba7e47223 */ /* 0x180fe2000001089d */
[-CC-:B------:R-:W-:Y:S01]  /*d860*/  FFMA.FTZ R170, R170, R11.reuse, -R157.reuse ;  /* 0x0000000baaaa7223 */ /* 0x180fe2000001089d */
[-CC-:B------:R-:W-:Y:S01]  /*d870*/  FFMA.FTZ R171, R171, R11.reuse, -R157.reuse ;  /* 0x0000000babab7223 */ /* 0x180fe2000001089d */
[----:B------:R-:W1:Y:S01]  /*d880*/  MUFU.EX2 R153, R153 ;  /* 0x0000009900997308 */ /* 0x000e620000000800 */
[-CC-:B------:R-:W-:Y:S01]  /*d890*/  FFMA.FTZ R174, R174, R11.reuse, -R157.reuse ;  /* 0x0000000baeae7223 */ /* 0x180fe2000001089d */
[-CC-:B------:R-:W-:Y:S01]  /*d8a0*/  FFMA.FTZ R175, R175, R11.reuse, -R157.reuse ;  /* 0x0000000bafaf7223 */ /* 0x180fe2000001089d */
[----:B------:R-:W-:Y:S01]  /*d8b0*/  @!P3 IMAD R155, R198, 0x40, R188 ;  /* 0x00000040c69bb824 */ /* 0x000fe200078e02bc */
[----:B------:R2:W-:Y:S01]  /*d8c0*/  @!P1 SYNCS.ARRIVE.TRANS64.RED.A1T0 RZ, [R154+URZ], RZ ;  /* 0x000000ff9aff99a7 */ /* 0x0005e2000810043f */
[-CC-:B------:R-:W-:Y:S01]  /*d8d0*/  FFMA.FTZ R178, R178, R11.reuse, -R157.reuse ;  /* 0x0000000bb2b27223 */ /* 0x180fe2000001089d */
[----:B------:R-:W-:Y:S01]  /*d8e0*/  FFMA.FTZ R179, R179, R11, -R157 ;  /* 0x0000000bb3b37223 */ /* 0x000fe2000001089d */
[----:B------:R-:W-:-:S02]  /*d8f0*/  @!P3 IMAD R155, R155, 0x4, R2 ;  /* 0x000000049b9bb824 */ /* 0x000fc400078e0202 */
[-CC-:B------:R-:W-:Y:S01]  /*d900*/  FFMA.FTZ R182, R182, R11.reuse, -R157.reuse ;  /* 0x0000000bb6b67223 */ /* 0x180fe2000001089d */
[----:B------:R-:W-:Y:S01]  /*d910*/  FFMA.FTZ R161, R183, R11, -R157 ;  /* 0x0000000bb7a17223 */ /* 0x000fe2000001089d */
[----:B------:R-:W3:Y:S01]  /*d920*/  MUFU.EX2 R201, R201 ;  /* 0x000000c900c97308 */ /* 0x000ee20000000800 */
[-C--:B0-----:R-:W-:Y:S01]  /*d930*/  FMUL.FTZ R26, R26, R156.reuse ;  /* 0x0000009c1a1a7220 */ /* 0x081fe20000410000 */
[----:B------:R-:W-:Y:S01]  /*d940*/  @!P3 STS [R155+0x38400], R224 ;  /* 0x038400e09b00b388 */ /* 0x000fe20000000800 */
[-C--:B------:R-:W-:Y:S01]  /*d950*/  FMUL.FTZ R27, R27, R156.reuse ;  /* 0x0000009c1b1b7220 */ /* 0x080fe20000410000 */
[-C--:B------:R-:W-:Y:S01]  /*d960*/  FMUL.FTZ R30, R30, R156.reuse ;  /* 0x0000009c1e1e7220 */ /* 0x080fe20000410000 */
[----:B------:R-:W-:Y:S01]  /*d970*/  FMUL.FTZ R31, R31, R156 ;  /* 0x0000009c1f1f7220 */ /* 0x000fe20000410000 */
[----:B------:R0:W-:Y:S01]  /*d980*/  @!P3 STS [R155+0x38420], R156 ;  /* 0x0384209c9b00b388 */ /* 0x0001e20000000800 */
[----:B-1----:R-:W-:Y:S01]  /*d990*/  FFMA.FTZ R183, R156, R200, R153 ;  /* 0x000000c89cb77223 */ /* 0x002fe20000010099 */
        /* <DEDUP_REMOVED lines=56> */
[----:B------:R-:W5:Y:S01]  /*dd20*/  MUFU.EX2 R169, R169 ;  /* 0x000000a900a97308 */ /* 0x000f620000000800 */
        /* <DEDUP_REMOVED lines=11> */
[----:B------:R-:W-:Y:S01]  /*dde0*/  FMUL.FTZ R151, R151, R156 ;  /* 0x0000009c97977220 */ /* 0x000fe20000410000 */
[----:B---3--:R-:W-:Y:S01]  /*ddf0*/  F2FP.F16.F32.PACK_AB R153, R201, R153 ;  /* 0x00000099c999723e */ /* 0x008fe200000000ff */
[----:B------:R-:W-:Y:S01]  /*de00*/  FMUL.FTZ R121, R121, R224 ;  /* 0x000000e079797220 */ /* 0x000fe20000410000 */
[----:B--2---:R-:W-:Y:S01]  /*de10*/  F2FP.F16.F32.PACK_AB R154, R203, R202 ;  /* 0x000000cacb9a723e */ /* 0x004fe200000000ff */
[----:B------:R-:W2:Y:S01]  /*de20*/  MUFU.EX2 R173, R173 ;  /* 0x000000ad00ad7308 */ /* 0x000ea20000000800 */
[----:B0-----:R-:W-:Y:S01]  /*de30*/  F2FP.F16.F32.PACK_AB R155, R223, R222 ;  /* 0x000000dedf9b723e */ /* 0x001fe200000000ff */
[----:B------:R-:W-:Y:S01]  /*de40*/  BAR.SYNC.DEFER_BLOCKING 0xf, 0x100 ;  /* 0x03c4000000007b1d */ /* 0x000fe20000010000 */
[----:B------:R-:W-:Y:S01]  /*de50*/  F2FP.F16.F32.PACK_AB R156, R205, R204 ;  /* 0x000000cccd9c723e */ /* 0x000fe200000000ff */
[-C--:B------:R-:W-:Y:S01]  /*de60*/  FMUL.FTZ R124, R124, R224.reuse ;  /* 0x000000e07c7c7220 */ /* 0x080fe20000410000 */
[----:B-1----:R-:W-:Y:S01]  /*de70*/  F2FP.F16.F32.PACK_AB R157, R226, R225 ;  /* 0x000000e1e29d723e */ /* 0x002fe200000000ff */
[----:B------:R-:W-:Y:S01]  /*de80*/  FMUL.FTZ R125, R125, R224 ;  /* 0x000000e07d7d7220 */ /* 0x000fe20000410000 */
[----:B------:R-:W-:Y:S01]  /*de90*/  F2FP.F16.F32.PACK_AB R158, R207, R206 ;  /* 0x000000cecf9e723e */ /* 0x000fe200000000ff */
[----:B------:R-:W-:Y:S01]  /*dea0*/  MUFU.EX2 R170, R170 ;  /* 0x000000aa00aa7308 */ /* 0x000fe20000000800 */
[----:B----4-:R-:W-:Y:S01]  /*deb0*/  F2FP.F16.F32.PACK_AB R159, R228, R227 ;  /* 0x000000e3e49f723e */ /* 0x010fe200000000ff */
[----:B------:R-:W-:Y:S01]  /*dec0*/  FMUL.FTZ R128, R128, R224 ;  /* 0x000000e080807220 */ /* 0x000fe20000410000 */
[----:B-----5:R-:W-:Y:S01]  /*ded0*/  F2FP.F16.F32.PACK_AB R160, R169, R168 ;  /* 0x000000a8a9a0723e */ /* 0x020fe200000000ff */
[-C--:B------:R-:W-:Y:S01]  /*dee0*/  FMUL.FTZ R129, R129, R224.reuse ;  /* 0x000000e081817220 */ /* 0x080fe20000410000 */
[-C--:B------:R-:W-:Y:S01]  /*def0*/  FMUL.FTZ R132, R132, R224.reuse ;  /* 0x000000e084847220 */ /* 0x080fe20000410000 */
[-C--:B------:R-:W-:Y:S01]  /*df00*/  FMUL.FTZ R133, R133, R224.reuse ;  /* 0x000000e085857220 */ /* 0x080fe20000410000 */
[----:B------:R-:W-:Y:S01]  /*df10*/  FMUL.FTZ R136, R136, R224 ;  /* 0x000000e088887220 */ /* 0x000fe20000410000 */
[----:B------:R-:W-:Y:S01]  /*df20*/  MUFU.EX2 R171, R171 ;  /* 0x000000ab00ab7308 */ /* 0x000fe20000000800 */
[----:B--2---:R-:W-:Y:S01]  /*df30*/  F2FP.F16.F32.PACK_AB R162, R173, R172 ;  /* 0x000000acada2723e */ /* 0x004fe200000000ff */
        /* <DEDUP_REMOVED lines=8> */
[----:B------:R0:W-:Y:S01]  /*dfc0*/  STSM.16.M88.4 [R194+0x36400], R152 ;  /* 0x03640098c2007844 */ /* 0x0001e20000000200 */
[----:B------:R-:W-:Y:S01]  /*dfd0*/  FADD.FTZ R199, R197, R199 ;  /* 0x000000c7c5c77221 */ /* 0x000fe20000010000 */
[----:B------:R-:W-:Y:S01]  /*dfe0*/  FADD.FTZ R183, R201, R183 ;  /* 0x000000b7c9b77221 */ /* 0x000fe20000010000 */
[----:B------:R-:W-:Y:S01]  /*dff0*/  @!P1 VIADD R14, R14, 0x38860 ;  /* 0x000388600e0e9836 */ /* 0x000fe20000000000 */
[----:B------:R2:W-:Y:S01]  /*e000*/  STSM.16.M88.4 [R208], R156 ;  /* 0x0000009cd0007844 */ /* 0x0005e20000000200 */
[----:B------:R-:W-:Y:S01]  /*e010*/  FADD.FTZ R202, R202, R199 ;  /* 0x000000c7caca7221 */ /* 0x000fe20000010000 */
[----:B------:R-:W1:Y:S01]  /*e020*/  MUFU.EX2 R175, R175 ;  /* 0x000000af00af7308 */ /* 0x000e620000000800 */
[----:B------:R-:W-:Y:S01]  /*e030*/  FADD.FTZ R222, R222, R183 ;  /* 0x000000b7dede7221 */ /* 0x000fe20000010000 */
[----:B------:R-:W-:Y:S01]  /*e040*/  @!P1 PRMT R14, RZ, 0x654, R14 ;  /* 0x00000654ff0e9816 */ /* 0x000fe2000000000e */
[----:B------:R-:W-:Y:S01]  /*e050*/  FADD.FTZ R203, R203, R202 ;  /* 0x000000cacbcb7221 */ /* 0x000fe20000010000 */
[----:B------:R-:W-:-:S02]  /*e060*/  IMAD.MOV.U32 R198, RZ, RZ, R18 ;  /* 0x000000ffffc67224 */ /* 0x000fc400078e0012 */
[----:B------:R-:W-:Y:S01]  /*e070*/  FADD.FTZ R222, R223, R222 ;  /* 0x000000dedfde7221 */ /* 0x000fe20000010000 */
[----:B------:R-:W-:Y:S02]  /*e080*/  IMAD.MOV.U32 R201, RZ, RZ, R21 ;  /* 0x000000ffffc97224 */ /* 0x000fe400078e0015 */
[----:B------:R-:W-:Y:S01]  /*e090*/  FADD.FTZ R204, R204, R203 ;  /* 0x000000cbcccc7221 */ /* 0x000fe20000010000 */
[----:B------:R-:W-:Y:S01]  /*e0a0*/  MUFU.EX2 R176, R176 ;  /* 0x000000b000b07308 */ /* 0x000fe20000000800 */
[----:B------:R-:W-:Y:S01]  /*e0b0*/  FADD.FTZ R225, R225, R222 ;  /* 0x000000dee1e17221 */ /* 0x000fe20000010000 */
[----:B------:R-:W-:Y:S01]  /*e0c0*/  MOV R197, R12 ;  /* 0x0000000c00c57202 */ /* 0x000fe20000000f00 */
[----:B------:R-:W-:Y:S02]  /*e0d0*/  FADD.FTZ R205, R205, R204 ;  /* 0x000000cccdcd7221 */ /* 0x000fe40000010000 */
[----:B------:R-:W-:Y:S02]  /*e0e0*/  FADD.FTZ R226, R226, R225 ;  /* 0x000000e1e2e27221 */ /* 0x000fe40000010000 */
[----:B------:R-:W-:Y:S01]  /*e0f0*/  FADD.FTZ R206, R206, R205 ;  /* 0x000000cdcece7221 */ /* 0x000fe20000010000 */
[----:B------:R-:W3:Y:S01]  /*e100*/  MUFU.EX2 R177, R177 ;  /* 0x000000b100b17308 */ /* 0x000ee20000000800 */
[----:B-1----:R-:W-:Y:S01]  /*e110*/  F2FP.F16.F32.PACK_AB R163, R175, R174 ;  /* 0x000000aeafa3723e */ /* 0x002fe200000000ff */
[----:B------:R-:W-:Y:S01]  /*e120*/  FADD.FTZ R227, R227, R226 ;  /* 0x000000e2e3e37221 */ /* 0x000fe20000010000 */
[----:B------:R-:W-:-:S03]  /*e130*/  FADD.FTZ R207, R207, R206 ;  /* 0x000000cecfcf7221 */ /* 0x000fc60000010000 */
[----:B------:R-:W-:Y:S01]  /*e140*/  FADD.FTZ R227, R228, R227 ;  /* 0x000000e3e4e37221 */ /* 0x000fe20000010000 */
[----:B------:R-:W-:Y:S01]  /*e150*/  FADD.FTZ R168, R168, R207 ;  /* 0x000000cfa8a87221 */ /* 0x000fe20000010000 */
[----:B------:R-:W-:Y:S03]  /*e160*/  MUFU.EX2 R180, R180 ;  /* 0x000000b400b47308 */ /* 0x000fe60000000800 */
[----:B------:R-:W-:-:S04]  /*e170*/  FADD.FTZ R169, R169, R168 ;  /* 0x000000a8a9a97221 */ /* 0x000fc80000010000 */
[----:B------:R-:W-:Y:S01]  /*e180*/  FADD.FTZ R172, R172, R169 ;  /* 0x000000a9acac7221 */ /* 0x000fe20000010000 */
[----:B------:R-:W1:Y:S01]  /*e190*/  MUFU.EX2 R181, R181 ;  /* 0x000000b500b57308 */ /* 0x000e620000000800 */
[----:B---3--:R-:W-:Y:S02]  /*e1a0*/  F2FP.F16.F32.PACK_AB R164, R177, R176 ;  /* 0x000000b0b1a4723e */ /* 0x008fe400000000ff */
[----:B------:R-:W-:-:S04]  /*e1b0*/  FADD.FTZ R173, R173, R172 ;  /* 0x000000acadad7221 */ /* 0x000fc80000010000 */
[----:B------:R-:W-:Y:S01]  /*e1c0*/  FADD.FTZ R176, R176, R173 ;  /* 0x000000adb0b07221 */ /* 0x000fe20000010000 */
[----:B------:R-:W-:Y:S03]  /*e1d0*/  MUFU.EX2 R178, R178 ;  /* 0x000000b200b27308 */ /* 0x000fe60000000800 */
[----:B------:R-:W-:-:S05]  /*e1e0*/  FADD.FTZ R177, R177, R176 ;  /* 0x000000b0b1b17221 */ /* 0x000fca0000010000 */
[----:B------:R-:W3:Y:S01]  /*e1f0*/  MUFU.EX2 R179, R179 ;  /* 0x000000b300b37308 */ /* 0x000ee20000000800 */
[----:B-1----:R-:W-:Y:S01]  /*e200*/  F2FP.F16.F32.PACK_AB R166, R181, R180 ;  /* 0x000000b4b5a6723e */ /* 0x002fe200000000ff */
[----:B------:R-:W-:-:S04]  /*e210*/  FADD.FTZ R180, R180, R177 ;  /* 0x000000b1b4b47221 */ /* 0x000fc80000010000 */
[----:B------:R-:W-:Y:S02]  /*e220*/  FADD.FTZ R199, R181, R180 ;  /* 0x000000b4b5c77221 */ /* 0x000fe40000010000 */
[----:B------:R-:W-:Y:S08]  /*e230*/  MUFU.EX2 R182, R182 ;  /* 0x000000b600b67308 */ /* 0x000ff00000000800 */
[----:B------:R1:W4:Y:S01]  /*e240*/  MUFU.EX2 R200, R161 ;  /* 0x000000a100c87308 */ /* 0x0003220000000800 */
[----:B---3--:R-:W-:-:S02]  /*e250*/  F2FP.F16.F32.PACK_AB R165, R179, R178 ;  /* 0x000000b2b3a5723e */ /* 0x008fc400000000ff */
[----:B-1----:R-:W-:Y:S01]  /*e260*/  F2FP.F16.F32.PACK_AB R161, R171, R170 ;  /* 0x000000aaaba1723e */ /* 0x002fe200000000ff */
[----:B------:R-:W-:-:S04]  /*e270*/  FADD.FTZ R170, R170, R227 ;  /* 0x000000e3aaaa7221 */ /* 0x000fc80000010000 */
[----:B------:R2:W-:Y:S01]  /*e280*/  STSM.16.M88.4 [R195], R160 ;  /* 0x000000a0c3007844 */ /* 0x0005e20000000200 */
[----:B------:R-:W-:Y:S01]  /*e290*/  FADD.FTZ R171, R171, R170 ;  /* 0x000000aaabab7221 */ /* 0x000fe20000010000 */
[----:B----4-:R-:W-:-:S03]  /*e2a0*/  F2FP.F16.F32.PACK_AB R167, R200, R182 ;  /* 0x000000b6c8a7723e */ /* 0x010fc600000000ff */
[----:B------:R-:W-:Y:S02]  /*e2b0*/  FADD.FTZ R174, R174, R171 ;  /* 0x000000abaeae7221 */ /* 0x000fe40000010000 */
[----:B------:R2:W-:Y:S01]  /*e2c0*/  STSM.16.M88.4 [R196], R164 ;  /* 0x000000a4c4007844 */ /* 0x0005e20000000200 */
[----:B------:R-:W-:Y:S01]  /*e2d0*/  WARPGROUP.ARRIVE ;  /* 0x00000000000079c5 */ /* 0x000fe20000000000 */
[----:B------:R-:W-:-:S04]  /*e2e0*/  FADD.FTZ R175, R175, R174 ;  /* 0x000000aeafaf7221 */ /* 0x000fc80000010000 */
[----:B------:R-:W-:Y:S01]  /*e2f0*/  FADD.FTZ R178, R178, R175 ;  /* 0x000000afb2b27221 */ /* 0x000fe20000010000 */
[----:B------:R-:W-:Y:S03]  /*e300*/  HGMMA.64x256x16.F32 R24, R152, gdesc[UR4].tnspB, R24, gsb0 ;  /* 0x43e0000498187df0 */ /* 0x000fe60008000818 */
[----:B------:R-:W-:-:S04]  /*e310*/  FADD.FTZ R179, R179, R178 ;  /* 0x000000b2b3b37221 */ /* 0x000fc80000010000 */
[----:B------:R-:W-:-:S04]  /*e320*/  FADD.FTZ R179, R182, R179 ;  /* 0x000000b3b6b37221 */ /* 0x000fc80000010000 */
[----:B------:R-:W-:Y:S01]  /*e330*/  FADD.FTZ R200, R200, R179 ;  /* 0x000000b3c8c87221 */ /* 0x000fe20000010000 */
[----:B------:R-:W-:Y:S02]  /*e340*/  WARPGROUP.DEPBAR.LE gsb0, 0x0 ;  /* 0x00008000000079c5 */ /* 0x000fe40000010000 */
[----:B0-----:R-:W-:Y:S01]  /*e350*/  VIADD R152, R20, 0x80 ;  /* 0x0000008014987836 */ /* 0x001fe20000000000 */
[----:B------:R-:W-:Y:S01]  /*e360*/  WARPGROUP.ARRIVE ;  /* 0x00000000000079c5 */ /* 0x000fe20000000000 */
[----:B------:R-:W-:-:S03]  /*e370*/  IMAD.MOV.U32 R153, RZ, RZ, 0x40000040 ;  /* 0x40000040ff997424 */ /* 0x000fc600078e00ff */
[----:B------:R-:W-:Y:S01]  /*e380*/  R2UR UR6, R152 ;  /* 0x00000000980672ca */ /* 0x000fe200000e0000 */
[----:B------:R-:W-:Y:S01]  /*e390*/  VIADD R152, R20, 0x100 ;  /* 0x0000010014987836 */ /* 0x000fe20000000000 */
[----:B------:R-:W-:Y:S02]  /*e3a0*/  R2UR UR7, R153 ;  /* 0x00000000990772ca */ /* 0x000fe400000e0000 */
[----:B------:R-:W-:-:S11]  /*e3b0*/  MOV R153, 0x40000040 ;  /* 0x4000004000997802 */ /* 0x000fd60000000f00 */
[----:B------:R-:W-:Y:S01]  /*e3c0*/  HGMMA.64x256x16.F32 R24, R156, gdesc[UR4].tnspB, R24, gsb0 ;  /* 0x43e000049c187df0 */ /* 0x000fe20008000818 */
[----:B------:R-:W-:Y:S01]  /*e3d0*/  R2UR UR6, R152 ;  /* 0x00000000980672ca */ /* 0x000fe200000e0000 */
[----:B------:R-:W-:Y:S01]  /*e3e0*/  VIADD R152, R20, 0x180 ;  /* 0x0000018014987836 */ /* 0x000fe20000000000 */
[----:B------:R-:W-:Y:S01]  /*e3f0*/  R2UR UR7, R153 ;  /* 0x00000000990772ca */ /* 0x000fe200000e0000 */
[----:B------:R-:W-:Y:S01]  /*e400*/  IMAD.MOV.U32 R153, RZ, RZ, 0x40000040 ;  /* 0x40000040ff997424 */ /* 0x000fe200078e00ff */
[----:B------:R-:W-:Y:S02]  /*e410*/  WARPGROUP.DEPBAR.LE gsb0, 0x0 ;  /* 0x00008000000079c5 */ /* 0x000fe40000010000 */
[----:B------:R-:W-:-:S15]  /*e420*/  WARPGROUP.ARRIVE ;  /* 0x00000000000079c5 */ /* 0x000fde0000000000 */
[----:B------:R-:W-:-:S06]  /*e430*/  NOP ;  /* 0x0000000000007918 */ /* 0x000fcc0000000000 */
        /* <DEDUP_REMOVED lines=18> */
.L_x_3718:
[----:B------:R-:W-:Y:S05]  /*e560*/  BSYNC B0 ;  /* 0x0000000000007941 */ /* 0x000fea0003800000 */
.L_x_3717:
[----:B------:R-:W0:Y:S01]  /*e570*/  SHFL.BFLY PT, R0, R199, 0x2, 0x1f ;  /* 0x0c401f00c7007f89 */ /* 0x000e2200000e0000 */
[----:B------:R-:W-:Y:S02]  /*e580*/  IMAD.MOV.U32 R6, RZ, RZ, RZ ;  /* 0x000000ffff067224 */ /* 0x000fe400078e00ff */
[----:B------:R-:W-:Y:S01]  /*e590*/  IMAD.MOV.U32 R172, RZ, RZ, -0x800000 ;  /* 0xff800000ffac7424 */ /* 0x000fe200078e00ff */
[----:B------:R-:W3:Y:S01]  /*e5a0*/  SHFL.BFLY PT, R5, R200, 0x2, 0x1f ;  /* 0x0c401f00c8057f89 */ /* 0x000ee200000e0000 */
[----:B------:R-:W-:Y:S02]  /*e5b0*/  IMAD.MOV.U32 R173, RZ, RZ, -0x800000 ;  /* 0xff800000ffad7424 */ /* 0x000fe400078e00ff */
[----:B------:R-:W-:Y:S01]  /*e5c0*/  VIADD R213, R213, 0x1 ;  /* 0x00000001d5d57836 */ /* 0x000fe20000000000 */
[----:B------:R-:W-:Y:S08]  /*e5d0*/  BAR.ARV 0x8, 0xa0 ;  /* 0x0202800000007b1d */ /* 0x000ff00000002000 */
[----:B------:R-:W-:Y:S01]  /*e5e0*/  BAR.SYNC.DEFER_BLOCKING 0xf, 0x100 ;  /* 0x03c4000000007b1d */ /* 0x000fe20000010000 */
[----:B0-----:R-:W-:Y:S01]  /*e5f0*/  FADD.FTZ R4, R0, R199 ;  /* 0x000000c700047221 */ /* 0x001fe20000010000 */
[----:B---3--:R-:W-:-:S04]  /*e600*/  FADD.FTZ R5, R5, R200 ;  /* 0x000000c805057221 */ /* 0x008fc80000010000 */
[----:B------:R-:W0:Y:S04]  /*e610*/  SHFL.BFLY PT, R3, R4, 0x1, 0x1f ;  /* 0x0c201f0004037f89 */ /* 0x000e2800000e0000 */
[----:B------:R-:W3:Y:S01]  /*e620*/  SHFL.BFLY PT, R0, R5, 0x1, 0x1f ;  /* 0x0c201f0005007f89 */ /* 0x000ee200000e0000 */
[----:B0-----:R-:W-:Y:S01]  /*e630*/  FADD.FTZ R7, R4, R3 ;  /* 0x0000000304077221 */ /* 0x001fe20000010000 */
[----:B------:R-:W-:Y:S02]  /*e640*/  IMAD.MOV R3, RZ, RZ, -R191 ;  /* 0x000000ffff037224 */ /* 0x000fe400078e0abf */
        /* <DEDUP_REMOVED lines=8> */
[----:B------:R-:W0:Y:S01]  /*e6d0*/  @P2 MUFU.RCP R3, R7 ;  /* 0x0000000700032308 */ /* 0x000e220000001000 */
[----:B------:R-:W-:Y:S01]  /*e6e0*/  LOP3.LUT R23, R23, R8, RZ, 0x3c, !PT ;  /* 0x0000000817177212 */ /* 0x000fe200078e3cff */
[----:B------:R-:W-:Y:S02]  /*e6f0*/  @!P0 IMAD R5, R18, 0x40, R188 ;  /* 0x0000004012058824 */ /* 0x000fe400078e02bc */
[C---:B------:R-:W-:Y:S01]  /*e700*/  @P2 FMUL.FTZ R18, R11.reuse, 0.69314718246459960938 ;  /* 0x3f3172180b122820 */ /* 0x040fe20000410000 */
[----:B-1----:R-:W-:Y:S02]  /*e710*/  @P3 FMUL.FTZ R20, R11, 0.69314718246459960938 ;  /* 0x3f3172180b143820 */ /* 0x002fe40000410000 */
[----:B------:R-:W-:Y:S01]  /*e720*/  @!P0 LEA R5, R5, R2, 0x2 ;  /* 0x0000000205058211 */ /* 0x000fe200078e10ff */
[----:B------:R-:W1:Y:S08]  /*e730*/  @P3 MUFU.RCP R6, R0 ;  /* 0x0000000000063308 */ /* 0x000e700000001000 */
[----:B------:R-:W3:Y:S01]  /*e740*/  @P2 MUFU.LG2 R2, R7 ;  /* 0x0000000700022308 */ /* 0x000ee20000000c00 */
[-C--:B0-----:R-:W-:Y:S01]  /*e750*/  FMUL.FTZ R181, R24, R3.reuse ;  /* 0x0000000318b57220 */ /* 0x081fe20000410000 */
[----:B------:R-:W-:Y:S01]  /*e760*/  @!P0 STS [R5+0x38400], R3 ;  /* 0x0384000305008388 */ /* 0x000fe20000000800 */
[-C--:B------:R-:W-:Y:S01]  /*e770*/  FMUL.FTZ R179, R25, R3.reuse ;  /* 0x0000000319b37220 */ /* 0x080fe20000410000 */
[-C--:B------:R-:W-:Y:S01]  /*e780*/  FMUL.FTZ R180, R28, R3.reuse ;  /* 0x000000031cb47220 */ /* 0x080fe20000410000 */
[-C--:B------:R-:W-:Y:S01]  /*e790*/  FMUL.FTZ R178, R32, R3.reuse ;  /* 0x0000000320b27220 */ /* 0x080fe20000410000 */
[-C--:B------:R-:W-:Y:S01]  /*e7a0*/  FMUL.FTZ R28, R33, R3.reuse ;  /* 0x00000003211c7220 */ /* 0x080fe20000410000 */
[-C--:B------:R-:W-:Y:S01]  /*e7b0*/  FMUL.FTZ R177, R29, R3.reuse ;  /* 0x000000031db17220 */ /* 0x080fe20000410000 */
[----:B------:R0:W4:Y:S01]  /*e7c0*/  @P3 MUFU.LG2 R24, R0 ;  /* 0x0000000000183308 */ /* 0x0001220000000c00 */
        /* <DEDUP_REMOVED lines=8> */
[-C--:B0-----:R-:W-:Y:S01]  /*e850*/  FMUL.FTZ R0, R27, R6.reuse ;  /* 0x000000061b007220 */ /* 0x081fe20000410000 */
[----:B---3--:R-:W-:Y:S01]  /*e860*/  @P2 FMUL.FTZ R25, R2, 0.69314718246459960938 ;  /* 0x3f31721802192820 */ /* 0x008fe20000410000 */
[-C--:B--2---:R-:W-:Y:S01]  /*e870*/  FMUL.FTZ R166, R49, R3.reuse ;  /* 0x0000000331a67220 */ /* 0x084fe20000410000 */
[-C--:B------:R-:W-:Y:S01]  /*e880*/  FMUL.FTZ R167, R52, R3.reuse ;  /* 0x0000000334a77220 */ /* 0x080fe20000410000 */
[-C--:B------:R-:W-:Y:S01]  /*e890*/  FMUL.FTZ R14, R53, R3.reuse ;  /* 0x00000003350e7220 */ /* 0x080fe20000410000 */
        /* <DEDUP_REMOVED lines=53> */
[----:B------:R-:W-:Y:S01]  /*ebf0*/  FMUL.FTZ R11, R62, R6 ;  /* 0x000000063e0b7220 */ /* 0x000fe20000410000 */
[----:B------:R-:W-:Y:S01]  /*ec00*/  @P2 FFMA.FTZ R172, R18, R12, R25 ;  /* 0x0000000c12ac2223 */ /* 0x000fe20000010019 */
[----:B------:R-:W-:Y:S01]  /*ec10*/  PLOP3.LUT P0, PT, PT, PT, PT, 0x8, 0x0 ;  /* 0x000000000000781c */ /* 0x000fe20003f0e170 */
        /* <DEDUP_REMOVED lines=61> */
.L_x_3668:
[----:B------:R-:W-:Y:S05]  /*eff0*/  BSYNC B7 ;  /* 0x0000000000077941 */ /* 0x000fea0003800000 */
.L_x_3666:
        /* <DEDUP_REMOVED lines=36> */
[----:B------:R-:W-:Y:S01]  /*f240*/  LOP3.LUT R44, R183, 0x380, RZ, 0xc0, !PT ;  /* 0x00000380b72c7812 */ /* 0x000fe200078ec0ff */
[--C-:B------:R-:W-:Y:S01]  /*f250*/  IMAD.X R45, RZ, RZ, R123.reuse, P1 ;  /* 0x000000ffff2d7224 */ /* 0x100fe200008e067b */
[----:B------:R-:W-:Y:S01]  /*f260*/  IADD3 R40, P6, R122, 0x2020, RZ ;  /* 0x000020207a287810 */ /* 0x000fe20007fde0ff */
[--C-:B------:R-:W-:Y:S01]  /*f270*/  IMAD.X R57, RZ, RZ, R123.reuse, P3 ;  /* 0x000000ffff397224 */ /* 0x100fe200018e067b */
[----:B------:R-:W-:Y:S02]  /*f280*/  SHF.R.U64 R44, R44, 0x3, RZ ;  /* 0x000000032c2c7819 */ /* 0x000fe400000012ff */
[----:B------:R-:W-:Y:S01]  /*f290*/  IADD3 R197, P0, R122, 0x40, RZ ;  /* 0x000000407ac57810 */ /* 0x000fe20007f1e0ff */
[----:B------:R-:W-:Y:S01]  /*f2a0*/  IMAD.X R61, RZ, RZ, R123, P6 ;  /* 0x000000ffff3d7224 */ /* 0x000fe200030e067b */
[----:B------:R-:W-:Y:S02]  /*f2b0*/  LOP3.LUT R44, R44, R183, RZ, 0x3c, !PT ;  /* 0x000000b72c2c7212 */ /* 0x000fe400078e3cff */
[----:B------:R-:W-:-:S02]  /*f2c0*/  LOP3.LUT R56, R201, 0x380, RZ, 0xc0, !PT ;  /* 0x00000380c9387812 */ /* 0x000fc400078ec0ff */
[----:B------:R-:W-:Y:S02]  /*f2d0*/  LOP3.LUT R183, R40, 0x380, RZ, 0xc0, !PT ;  /* 0x0000038028b77812 */ /* 0x000fe400078ec0ff */
[----:B------:R-:W-:Y:S02]  /*f2e0*/  LOP3.LUT R48, R197, 0x380, RZ, 0xc0, !PT ;  /* 0x00000380c5307812 */ /* 0x000fe400078ec0ff */
[----:B------:R-:W-:Y:S02]  /*f2f0*/  IADD3.X R49, RZ, R123, RZ, P0, !PT ;  /* 0x0000007bff317210 */ /* 0x000fe400007fe4ff */
[----:B------:R-:W-:Y:S02]  /*f300*/  SHF.R.U64 R56, R56, 0x3, RZ ;  /* 0x0000000338387819 */ /* 0x000fe400000012ff */
[----:B------:R-:W-:Y:S02]  /*f310*/  SHF.R.U64 R183, R183, 0x3, RZ ;  /* 0x00000003b7b77819 */ /* 0x000fe400000012ff */
[----:B------:R-:W-:-:S02]  /*f320*/  IADD3 R199, P4, R122, 0x60, RZ ;  /* 0x000000607ac77810 */ /* 0x000fc40007f9e0ff */
[C---:B------:R-:W-:Y:S02]  /*f330*/  IADD3 R98, P1, R122.reuse, 0x4000, RZ ;  /* 0x000040007a627810 */ /* 0x040fe40007f3e0ff */
[----:B------:R-:W-:Y:S01]  /*f340*/  IADD3 R4, P0, R122, 0x4020, RZ ;  /* 0x000040207a047810 */ /* 0x000fe20007f1e0ff */
[--C-:B------:R-:W-:Y:S01]  /*f350*/  IMAD.X R53, RZ, RZ, R123.reuse, P4 ;  /* 0x000000ffff357224 */ /* 0x100fe200020e067b */
[----:B------:R-:W-:Y:S02]  /*f360*/  SHF.R.U64 R48, R48, 0x3, RZ ;  /* 0x0000000330307819 */ /* 0x000fe400000012ff */
[----:B------:R-:W-:Y:S01]  /*f370*/  IADD3 R64, P5, R122, 0x2040, RZ ;  /* 0x000020407a407810 */ /* 0x000fe20007fbe0ff */
[--C-:B------:R-:W-:Y:S01]  /*f380*/  IMAD.X R103, RZ, RZ, R123.reuse, P0 ;  /* 0x000000ffff677224 */ /* 0x100fe200000e067b */
[----:B------:R-:W-:Y:S02]  /*f390*/  LOP3.LUT R56, R56, R201, RZ, 0x3c, !PT ;  /* 0x000000c938387212 */ /* 0x000fe400078e3cff */
[----:B------:R-:W-:Y:S01]  /*f3a0*/  LOP3.LUT R60, R183, R40, RZ, 0x3c, !PT ;  /* 0x00000028b73c7212 */ /* 0x000fe200078e3cff */
[----:B------:R-:W-:Y:S01]  /*f3b0*/  IMAD.X R65, RZ, RZ, R123, P5 ;  /* 0x000000ffff417224 */ /* 0x000fe200028e067b */
[----:B------:R-:W-:-:S02]  /*f3c0*/  LOP3.LUT R37, R122, 0x380, RZ, 0xc0, !PT ;  /* 0x000003807a257812 */ /* 0x000fc400078ec0ff */
[----:B------:R-:W-:Y:S02]  /*f3d0*/  LOP3.LUT R52, R199, 0x380, RZ, 0xc0, !PT ;  /* 0x00000380c7347812 */ /* 0x000fe400078ec0ff */
[----:B------:R-:W-:Y:S02]  /*f3e0*/  LOP3.LUT R201, R98, 0x380, RZ, 0xc0, !PT ;  /* 0x0000038062c97812 */ /* 0x000fe400078ec0ff */
[----:B------:R-:W-:Y:S02]  /*f3f0*/  LOP3.LUT R183, R4, 0x380, RZ, 0xc0, !PT ;  /* 0x0000038004b77812 */ /* 0x000fe400078ec0ff */
[----:B------:R-:W-:Y:S02]  /*f400*/  IADD3 R68, P2, R122, 0x2060, RZ ;  /* 0x000020607a447810 */ /* 0x000fe40007f5e0ff */
[----:B------:R-:W-:Y:S02]  /*f410*/  LOP3.LUT R48, R48, R197, RZ, 0x3c, !PT ;  /* 0x000000c530307212 */ /* 0x000fe400078e3cff */
[----:B------:R-:W-:Y:S01]  /*f420*/  LOP3.LUT R197, R64, 0x380, RZ, 0xc0, !PT ;  /* 0x0000038040c57812 */ /* 0x000fe200078ec0ff */
[----:B------:R-:W-:Y:S01]  /*f430*/  IMAD.X R69, RZ, RZ, R123, P2 ;  /* 0x000000ffff457224 */ /* 0x000fe200010e067b */
[----:B------:R-:W-:-:S02]  /*f440*/  SHF.R.U64 R37, R37, 0x3, RZ ;  /* 0x0000000325257819 */ /* 0x000fc400000012ff */
[----:B------:R-:W-:Y:S02]  /*f450*/  SHF.R.U64 R52, R52, 0x3, RZ ;  /* 0x0000000334347819 */ /* 0x000fe400000012ff */
[----:B------:R-:W-:Y:S02]  /*f460*/  SHF.R.U64 R201, R201, 0x3, RZ ;  /* 0x00000003c9c97819 */ /* 0x000fe400000012ff */
[----:B------:R-:W-:Y:S02]  /*f470*/  SHF.R.U64 R183, R183, 0x3, RZ ;  /* 0x00000003b7b77819 */ /* 0x000fe400000012ff */
[C---:B------:R-:W-:Y:S02]  /*f480*/  IADD3 R6, P6, R122.reuse, 0x6000, RZ ;  /* 0x000060007a067810 */ /* 0x040fe40007fde0ff */
[----:B------:R-:W-:Y:S02]  /*f490*/  IADD3.X R99, RZ, R123, RZ, P1, !PT ;  /* 0x0000007bff637210 */ /* 0x000fe40000ffe4ff */
[C---:B------:R-:W-:Y:S01]  /*f4a0*/  IADD3 R30, P1, R122.reuse, 0x6060, RZ ;  /* 0x000060607a1e7810 */ /* 0x040fe20007f3e0ff */
[----:B------:R-:W-:Y:S01]  /*f4b0*/  IMAD.X R115, RZ, RZ, R123, P6 ;  /* 0x000000ffff737224 */ /* 0x000fe200030e067b */
[----:B------:R-:W-:-:S02]  /*f4c0*/  IADD3 R34, P4, R122, 0x4040, RZ ;  /* 0x000040407a227810 */ /* 0x000fc40007f9e0ff */
[C---:B------:R-:W-:Y:S01]  /*f4d0*/  IADD3 R36, P3, R122.reuse, 0x4060, RZ ;  /* 0x000040607a247810 */ /* 0x040fe20007f7e0ff */
[--C-:B------:R-:W-:Y:S01]  /*f4e0*/  IMAD.X R41, RZ, RZ, R123.reuse, P1 ;  /* 0x000000ffff297224 */ /* 0x100fe200008e067b */
[C---:B------:R-:W-:Y:S01]  /*f4f0*/  IADD3 R12, P5, R122.reuse, 0x6020, RZ ;  /* 0x000060207a0c7810 */ /* 0x040fe20007fbe0ff */
[--C-:B------:R-:W-:Y:S01]  /*f500*/  IMAD.X R107, RZ, RZ, R123.reuse, P4 ;  /* 0x000000ffff6b7224 */ /* 0x100fe200020e067b */
[----:B-1----:R-:W-:Y:S01]  /*f510*/  IADD3 R24, P2, R122, 0x6040, RZ ;  /* 0x000060407a187810 */ /* 0x002fe20007f5e0ff */
[--C-:B------:R-:W-:Y:S01]  /*f520*/  IMAD.X R111, RZ, RZ, R123.reuse, P3 ;  /* 0x000000ffff6f7224 */ /* 0x100fe200018e067b */
[----:B------:R-:W-:Y:S01]  /*f530*/  SHF.R.U64 R197, R197, 0x3, RZ ;  /* 0x00000003c5c57819 */ /* 0x000fe200000012ff */
[----:B------:R-:W-:Y:S01]  /*f540*/  IMAD.X R119, RZ, RZ, R123, P5 ;  /* 0x000000ffff777224 */ /* 0x000fe200028e067b */
[----:B------:R-:W-:Y:S02]  /*f550*/  LOP3.LUT R122, R37, R122, RZ, 0x3c, !PT ;  /* 0x0000007a257a7212 */ /* 0x000fe400078e3cff */
[----:B------:R-:W-:-:S02]  /*f560*/  LOP3.LUT R52, R52, R199, RZ, 0x3c, !PT ;  /* 0x000000c734347212 */ /* 0x000fc400078e3cff */
[----:B------:R-:W-:Y:S02]  /*f570*/  LOP3.LUT R98, R201, R98, RZ, 0x3c, !PT ;  /* 0x00000062c9627212 */ /* 0x000fe400078e3cff */
[----:B------:R-:W-:Y:S02]  /*f580*/  LOP3.LUT R102, R183, R4, RZ, 0x3c, !PT ;  /* 0x00000004b7667212 */ /* 0x000fe400078e3cff */
[----:B------:R-:W-:Y:S02]  /*f590*/  LOP3.LUT R199, R68, 0x380, RZ, 0xc0, !PT ;  /* 0x0000038044c77812 */ /* 0x000fe400078ec0ff */
[----:B------:R-:W-:Y:S02]  /*f5a0*/  LOP3.LUT R201, R6, 0x380, RZ, 0xc0, !PT ;  /* 0x0000038006c97812 */ /* 0x000fe400078ec0ff */
[----:B------:R-:W-:Y:S02]  /*f5b0*/  F2FP.F16.F32.PACK_AB R4, R179, R181 ;  /* 0x000000b5b304723e */ /* 0x000fe400000000ff */
[----:B------:R-:W-:-:S02]  /*f5c0*/  LOP3.LUT R179, R30, 0x380, RZ, 0xc0, !PT ;  /* 0x000003801eb37812 */ /* 0x000fc400078ec0ff */
[----:B------:R-:W-:Y:S02]  /*f5d0*/  LOP3.LUT R64, R197, R64, RZ, 0x3c, !PT ;  /* 0x00000040c5407212 */ /* 0x000fe400078e3cff */
[-C--:B------:R-:W-:Y:S02]  /*f5e0*/  IADD3.X R37, RZ, R123.reuse, RZ, P2, !PT ;  /* 0x0000007bff257210 */ /* 0x080fe400017fe4ff */
[----:B------:R-:W-:Y:S02]  /*f5f0*/  LOP3.LUT R197, R34, 0x380, RZ, 0xc0, !PT ;  /* 0x0000038022c57812 */ /* 0x000fe400078ec0ff */
[----:B------:R-:W-:Y:S02]  /*f600*/  MOV R122, R122 ;  /* 0x0000007a007a7202 */ /* 0x000fe40000000f00 */
[----:B------:R-:W-:Y:S02]  /*f610*/  SHF.R.U64 R199, R199, 0x3, RZ ;  /* 0x00000003c7c77819 */ /* 0x000fe400000012ff */
[----:B------:R-:W-:-:S02]  /*f620*/  SHF.R.U64 R201, R201, 0x3, RZ ;  /* 0x00000003c9c97819 */ /* 0x000fc400000012ff */
[----:B------:R-:W-:Y:S02]  /*f630*/  LOP3.LUT R123, R12, 0x380, RZ, 0xc0, !PT ;  /* 0x000003800c7b7812 */ /* 0x000fe400078ec0ff */
[----:B------:R-:W-:Y:S02]  /*f640*/  SHF.R.U64 R179, R179, 0x3, RZ ;  /* 0x00000003b3b37819 */ /* 0x000fe400000012ff */
[----:B------:R-:W-:Y:S02]  /*f650*/  SHF.R.U64 R197, R197, 0x3, RZ ;  /* 0x00000003c5c57819 */ /* 0x000fe400000012ff */
[----:B------:R-:W-:Y:S02]  /*f660*/  LOP3.LUT R68, R199, R68, RZ, 0x3c, !PT ;  /* 0x00000044c7447212 */ /* 0x000fe400078e3cff */
[----:B------:R-:W-:Y:S02]  /*f670*/  LOP3.LUT R114, R201, R6, RZ, 0x3c, !PT ;  /* 0x00000006c9727212 */ /* 0x000fe400078e3cff */
[----:B------:R-:W-:-:S02]  /*f680*/  SHF.R.U64 R123, R123, 0x3, RZ ;  /* 0x000000037b7b7819 */ /* 0x000fc400000012ff */
[----:B------:R-:W-:Y:S02]  /*f690*/  LOP3.LUT R199, R36, 0x380, RZ, 0xc0, !PT ;  /* 0x0000038024c77812 */ /* 0x000fe400078ec0ff */
[----:B------:R-:W-:Y:S01]  /*f6a0*/  F2FP.F16.F32.PACK_AB R6, R177, R180 ;  /* 0x000000b4b106723e */ /* 0x000fe200000000ff */
[----:B------:R-:W-:Y:S01]  /*f6b0*/  BAR.SYNC.DEFER_BLOCKING 0x1, 0x100 ;  /* 0x0044000000007b1d */ /* 0x000fe20000010000 */
[----:B------:R-:W-:Y:S02]  /*f6c0*/  LOP3.LUT R40, R179, R30, RZ, 0x3c, !PT ;  /* 0x0000001eb3287212 */ /* 0x000fe400078e3cff */
[----:B------:R-:W-:Y:S02]  /*f6d0*/  LOP3.LUT R0, R24, 0x380, RZ, 0xc0, !PT ;  /* 0x0000038018007812 */ /* 0x000fe400078ec0ff */
[----:B------:R-:W-:Y:S02]  /*f6e0*/  MOV R45, R44 ;  /* 0x0000002c002d7202 */ /* 0x000fe40000000f00 */
[----:B------:R-:W-:-:S02]  /*f6f0*/  F2FP.F16.F32.PACK_AB R30, R174, R176 ;  /* 0x000000b0ae1e723e */ /* 0x000fc400000000ff */
[----:B------:R-:W-:Y:S02]  /*f700*/  LOP3.LUT R106, R197, R34, RZ, 0x3c, !PT ;  /* 0x00000022c56a7212 */ /* 0x000fe400078e3cff */
[----:B------:R-:W-:Y:S02]  /*f710*/  LOP3.LUT R118, R123, R12, RZ, 0x3c, !PT ;  /* 0x0000000c7b767212 */ /* 0x000fe400078e3cff */
[----:B------:R-:W-:Y:S02]  /*f720*/  MOV R48, R48 ;  /* 0x0000003000307202 */ /* 0x000fe40000000f00 */
[----:B------:R-:W-:Y:S02]  /*f730*/  F2FP.F16.F32.PACK_AB R34, R169, R171 ;  /* 0x000000aba922723e */ /* 0x000fe400000000ff */
[----:B------:R-:W-:Y:S02]  /*f740*/  SHF.R.U64 R199, R199, 0x3, RZ ;  /* 0x00000003c7c77819 */ /* 0x000fe400000012ff */
[----:B------:R-:W-:-:S02]  /*f750*/  MOV R52, R52 ;  /* 0x0000003400347202 */ /* 0x000fc40000000f00 */
[----:B------:R-:W-:Y:S02]  /*f760*/  F2FP.F16.F32.PACK_AB R12, R166, R170 ;  /* 0x000000aaa60c723e */ /* 0x000fe400000000ff */
[----:B------:R-:W-:Y:S01]  /*f770*/  SHF.R.U64 R177, R0, 0x3, RZ ;  /* 0x0000000300b17819 */ /* 0x000fe200000012ff */
[----:B------:R1:W-:Y:S01]  /*f780*/  STSM.16.M88.4 [R122], R4 ;  /* 0x000000047a007844 */ /* 0x0003e20000000200 */
[----:B------:R-:W-:Y:S02]  /*f790*/  MOV R56, R56 ;  /* 0x0000003800387202 */ /* 0x000fe40000000f00 */
[----:B------:R-:W-:Y:S01]  /*f7a0*/  MOV R60, R60 ;  /* 0x0000003c003c7202 */ /* 0x000fe20000000f00 */
[----:B------:R2:W-:Y:S01]  /*f7b0*/  STSM.16.M88.4 [R45], R28 ;  /* 0x0000001c2d007844 */ /* 0x0005e20000000200 */
[----:B------:R-:W-:Y:S02]  /*f7c0*/  MOV R64, R64 ;  /* 0x0000004000407202 */ /* 0x000fe40000000f00 */
[----:B------:R-:W-:Y:S01]  /*f7d0*/  LOP3.LUT R110, R199, R36, RZ, 0x3c, !PT ;  /* 0x00000024c76e7212 */ /* 0x000fe200078e3cff */
[----:B------:R-:W-:Y:S01]  /*f7e0*/  STSM.16.M88.4 [R48], R32 ;  /* 0x0000002030007844 */ /* 0x000fe20000000200 */
[----:B------:R-:W-:-:S02]  /*f7f0*/  MOV R68, R68 ;  /* 0x0000004400447202 */ /* 0x000fc40000000f00 */
[----:B------:R-:W-:Y:S01]  /*f800*/  F2FP.F16.F32.PACK_AB R89, R91, R90 ;  /* 0x0000005a5b59723e */ /* 0x000fe200000000ff */
[----:B------:R-:W-:Y:S01]  /*f810*/  STSM.16.M88.4 [R52], R12 ;  /* 0x0000000c34007844 */ /* 0x000fe20000000200 */
[----:B------:R-:W-:Y:S02]  /*f820*/  LOP3.LUT R36, R177, R24, RZ, 0x3c, !PT ;  /* 0x00000018b1247212 */ /* 0x000fe400078e3cff */
[----:B------:R-:W-:Y:S01]  /*f830*/  MOV R0, R98 ;  /* 0x0000006200007202 */ /* 0x000fe20000000f00 */
[----:B------:R-:W-:Y:S01]  /*f840*/  STSM.16.M88.4 [R56], R8 ;  /* 0x0000000838007844 */ /* 0x000fe20000000200 */
[----:B-1----:R-:W-:Y:S02]  /*f850*/  F2FP.F16.F32.PACK_AB R4, R160, R163 ;  /* 0x000000a3a004723e */ /* 0x002fe400000000ff */
[----:B------:R-:W-:Y:S02]  /*f860*/  F2FP.F16.F32.PACK_AB R5, R67, R66 ;  /* 0x000000424305723e */ /* 0x000fe400000000ff */
[----:B------:R-:W-:-:S02]  /*f870*/  F2FP.F16.F32.PACK_AB R6, R152, R162 ;  /* 0x000000a29806723e */ /* 0x000fc400000000ff */
[----:B------:R-:W-:Y:S02]  /*f880*/  F2FP.F16.F32.PACK_AB R7, R71, R70 ;  /* 0x000000464707723e */ /* 0x000fe400000000ff */
[----:B--2---:R-:W-:Y:S02]  /*f890*/  F2FP.F16.F32.PACK_AB R28, R73, R158 ;  /* 0x0000009e491c723e */ /* 0x004fe400000000ff */
[----:B------:R-:W-:Y:S01]  /*f8a0*/  F2FP.F16.F32.PACK_AB R29, R75, R74 ;  /* 0x0000004a4b1d723e */ /* 0x000fe200000000ff */
[----:B------:R1:W-:Y:S01]  /*f8b0*/  STSM.16.M88.4 [R60], R4 ;  /* 0x000000043c007844 */ /* 0x0003e20000000200 */
[----:B------:R-:W-:Y:S02]  /*f8c0*/  F2FP.F16.F32.PACK_AB R30, R77, R76 ;  /* 0x0000004c4d1e723e */ /* 0x000fe400000000ff */
[----:B------:R-:W-:Y:S02]  /*f8d0*/  F2FP.F16.F32.PACK_AB R31, R79, R78 ;  /* 0x0000004e4f1f723e */ /* 0x000fe400000000ff */
[----:B------:R-:W-:-:S02]  /*f8e0*/  F2FP.F16.F32.PACK_AB R90, R93, R92 ;  /* 0x0000005c5d5a723e */ /* 0x000fc400000000ff */
[----:B------:R-:W-:Y:S01]  /*f8f0*/  F2FP.F16.F32.PACK_AB R91, R95, R94 ;  /* 0x0000005e5f5b723e */ /* 0x000fe200000000ff */
[----:B------:R-:W-:Y:S01]  /*f900*/  STSM.16.M88.4 [R64], R28 ;  /* 0x0000001c40007844 */ /* 0x000fe20000000200 */
[----:B------:R-:W-:Y:S02]  /*f910*/  F2FP.F16.F32.PACK_AB R96, R97, R96 ;  /* 0x000000606160723e */ /* 0x000fe400000000ff */
[----:B------:R-:W-:Y:S01]  /*f920*/  MOV R102, R102 ;  /* 0x0000006600667202 */ /* 0x000fe20000000f00 */
[----:B------:R-:W-:Y:S01]  /*f930*/  STSM.16.M88.4 [R68], R80 ;  /* 0x0000005044007844 */ /* 0x000fe20000000200 */
[----:B------:R-:W-:Y:S02]  /*f940*/  MOV R24, R106 ;  /* 0x0000006a00187202 */ /* 0x000fe40000000f00 */
[----:B------:R-:W-:Y:S01]  /*f950*/  F2FP.F16.F32.PACK_AB R97, R42, R3 ;  /* 0x000000032a61723e */ /* 0x000fe200000000ff */
[----:B------:R2:W-:Y:S01]  /*f960*/  STSM.16.M88.4 [R0], R88 ;  /* 0x0000005800007844 */ /* 0x0005e20000000200 */
[----:B------:R-:W-:-:S02]  /*f970*/  F2FP.F16.F32.PACK_AB R98, R101, R100 ;  /* 0x000000646562723e */ /* 0x000fc400000000ff */
[----:B------:R-:W-:Y:S02]  /*f980*/  F2FP.F16.F32.PACK_AB R99, R54, R50 ;  /* 0x000000323663723e */ /* 0x000fe400000000ff */
[----:B------:R-:W-:Y:S02]  /*f990*/  F2FP.F16.F32.PACK_AB R104, R105, R104 ;  /* 0x000000686968723e */ /* 0x000fe400000000ff */
[----:B------:R-:W-:Y:S01]  /*f9a0*/  MOV R44, R114 ;  /* 0x00000072002c7202 */ /* 0x000fe20000000f00 */
[----:B------:R-:W-:Y:S01]  /*f9b0*/  STSM.16.M88.4 [R102], R96 ;  /* 0x0000006066007844 */ /* 0x000fe20000000200 */
[----:B------:R-:W-:Y:S02]  /*f9c0*/  F2FP.F16.F32.PACK_AB R105, R62, R58 ;  /* 0x0000003a3e69723e */ /* 0x000fe400000000ff */
[----:B------:R-:W-:Y:S02]  /*f9d0*/  F2FP.F16.F32.PACK_AB R106, R109, R108 ;  /* 0x0000006c6d6a723e */ /* 0x000fe400000000ff */
[----:B------:R-:W-:-:S02]  /*f9e0*/  F2FP.F16.F32.PACK_AB R107, R153, R72 ;  /* 0x00000048996b723e */ /* 0x000fc400000000ff */
[----:B------:R-:W-:Y:S02]  /*f9f0*/  F2FP.F16.F32.PACK_AB R112, R113, R112 ;  /* 0x000000707170723e */ /* 0x000fe400000000ff */
[----:B------:R-:W-:Y:S01]  /*fa00*/  MOV R110, R110 ;  /* 0x0000006e006e7202 */ /* 0x000fe20000000f00 */
[----:B------:R-:W-:Y:S01]  /*fa10*/  STSM.16.M88.4 [R24], R104 ;  /* 0x0000006818007844 */ /* 0x000fe20000000200 */
[----:B------:R-:W-:Y:S02]  /*fa20*/  F2FP.F16.F32.PACK_AB R113, R155, R154 ;  /* 0x0000009a9b71723e */ /* 0x000fe400000000ff */
[----:B------:R-:W-:Y:S02]  /*fa30*/  F2FP.F16.F32.PACK_AB R120, R121, R120 ;  /* 0x000000787978723e */ /* 0x000fe400000000ff */
[----:B------:R-:W-:Y:S02]  /*fa40*/  F2FP.F16.F32.PACK_AB R128, R129, R128 ;  /* 0x000000808180723e */ /* 0x000fe400000000ff */
[----:B------:R-:W-:-:S02]  /*fa50*/  F2FP.F16.F32.PACK_AB R122, R125, R124 ;  /* 0x0000007c7d7a723e */ /* 0x000fc400000000ff */
[----:B------:R-:W-:Y:S02]  /*fa60*/  F2FP.F16.F32.PACK_AB R123, R127, R126 ;  /* 0x0000007e7f7b723e */ /* 0x000fe400000000ff */
[----:B------:R-:W-:Y:S02]  /*fa70*/  F2FP.F16.F32.PACK_AB R136, R137, R136 ;  /* 0x000000888988723e */ /* 0x000fe400000000ff */
[----:B------:R-:W-:Y:S02]  /*fa80*/  ISETP.NE.U32.AND P0, PT, RZ, UR4, PT ;  /* 0x00000004ff007c0c */ /* 0x000fe4000bf05070 */
[----:B-1----:R-:W-:Y:S02]  /*fa90*/  IADD3 R4, P1, R210, UR4, RZ ;  /* 0x00000004d2047c10 */ /* 0x002fe4000ff3e0ff */
[----:B------:R-:W-:Y:S02]  /*faa0*/  MOV R118, R118 ;  /* 0x0000007600767202 */ /* 0x000fe40000000f00 */
[----:B------:R-:W-:-:S02]  /*fab0*/  F2FP.F16.F32.PACK_AB R144, R145, R144 ;  /* 0x000000909190723e */ /* 0x000fc400000000ff */
[----:B------:R-:W-:Y:S02]  /*fac0*/  MOV R36, R36 ;  /* 0x0000002400247202 */ /* 0x000fe40000000f00 */
[----:B------:R-:W-:Y:S01]  /*fad0*/  MOV R40, R40 ;  /* 0x0000002800287202 */ /* 0x000fe20000000f00 */
[----:B------:R-:W-:Y:S01]  /*fae0*/  IMAD R3, R192, 0x40, R187 ;  /* 0x00000040c0037824 */ /* 0x000fe200078e02bb */
[----:B------:R-:W-:Y:S01]  /*faf0*/  F2FP.F16.F32.PACK_AB R114, R117, R116 ;  /* 0x000000747572723e */ /* 0x000fe200000000ff */
[----:B--2---:R-:W-:Y:S01]  /*fb00*/  IMAD.MOV.U32 R0, RZ, RZ, RZ ;  /* 0x000000ffff007224 */ /* 0x004fe200078e00ff */
[----:B------:R-:W-:Y:S02]  /*fb10*/  F2FP.F16.F32.PACK_AB R115, R157, R156 ;  /* 0x0000009c9d73723e */ /* 0x000fe400000000ff */
[----:B------:R-:W-:Y:S02]  /*fb20*/  F2FP.F16.F32.PACK_AB R121, R161, R159 ;  /* 0x0000009fa179723e */ /* 0x000fe400000000ff */
[----:B------:R-:W-:Y:S01]  /*fb30*/  F2FP.F16.F32.PACK_AB R129, R131, R130 ;  /* 0x000000828381723e */ /* 0x000fe200000000ff */
[----:B------:R-:W-:Y:S01]  /*fb40*/  STSM.16.M88.4 [R110], R112 ;  /* 0x000000706e007844 */ /* 0x000fe20000000200 */
        /* <DEDUP_REMOVED lines=8> */
[----:B------:R-:W-:Y:S01]  /*fbd0*/  F2FP.F16.F32.PACK_AB R146, R149, R148 ;  /* 0x000000949592723e */ /* 0x000fe200000000ff */
[----:B------:R1:W-:Y:S01]  /*fbe0*/  STSM.16.M88.4 [R36], R136 ;  /* 0x0000008824007844 */ /* 0x0003e20000000200 */
[----:B------:R-:W-:-:S02]  /*fbf0*/  F2FP.F16.F32.PACK_AB R147, R151, R150 ;  /* 0x000000969793723e */ /* 0x000fc400000000ff */
[----:B------:R-:W-:Y:S02]  /*fc00*/  ISETP.NE.AND.EX P0, PT, RZ, UR5, PT, P0 ;  /* 0x00000005ff007c0c */ /* 0x000fe4000bf05300 */
[----:B------:R-:W-:Y:S01]  /*fc10*/  IADD3.X R5, R211, UR5, RZ, P1, !PT ;  /* 0x00000005d3057c10 */ /* 0x000fe20008ffe4ff */
[----:B------:R-:W-:Y:S01]  /*fc20*/  ULDC.64 UR4, c[0x0][0xce0] ;  /* 0x0003380000047ab9 */ /* 0x000fe20000000a00 */
[----:B------:R2:W-:Y:S01]  /*fc30*/  STSM.16.M88.4 [R40], R144 ;  /* 0x0000009028007844 */ /* 0x0005e20000000200 */
[----:B------:R-:W-:Y:S01]  /*fc40*/  BAR.SYNC.DEFER_BLOCKING 0x1, 0x100 ;  /* 0x0044000000007b1d */ /* 0x000fe20000010000 */
[----:B------:R-:W-:-:S04]  /*fc50*/  ISETP.NE.U32.AND P6, PT, RZ, UR4, PT ;  /* 0x00000004ff007c0c */ /* 0x000fc8000bfc5070 */
[----:B------:R-:W-:Y:S01]  /*fc60*/  ISETP.NE.AND.EX P6, PT, RZ, UR5, PT, P6 ;  /* 0x00000005ff007c0c */ /* 0x000fe2000bfc5360 */
[----:B------:R-:W-:-:S12]  /*fc70*/  IMAD.WIDE R20, R3, 0x2, R20 ;  /* 0x0000000203147825 */ /* 0x000fd800078e0214 */
[----:B------:R-:W-:Y:S01]  /*fc80*/  @P6 IADD3 R210, P4, R210, UR4, RZ ;  /* 0x00000004d2d26c10 */ /* 0x000fe2000ff9e0ff */
[----:B------:R-:W-:Y:S02]  /*fc90*/  ULDC UR4, c[0x0][0xb88] ;  /* 0x0002e20000047ab9 */ /* 0x000fe40000000800 */
[----:B------:R-:W-:Y:S01]  /*fca0*/  IMAD.U32 R3, RZ, RZ, UR4 ;  /* 0x00000004ff037e24 */ /* 0x000fe2000f8e00ff */
[----:B------:R-:W-:Y:S01]  /*fcb0*/  @P6 IADD3.X R211, R211, UR5, RZ, P4, !PT ;  /* 0x00000005d3d36c10 */ /* 0x000fe2000a7fe4ff */
[----:B------:R3:W5:Y:S01]  /*fcc0*/  @P0 LDG.E R0, desc[UR54][R4.64] ;  /* 0x0000003604000981 */ /* 0x000762000c1e1900 */
[C---:B------:R-:W-:Y:S02]  /*fcd0*/  IADD3 R9, P1, R20.reuse, 0x1000, RZ ;  /* 0x0000100014097810 */ /* 0x040fe40007f3e0ff */
[C---:B------:R-:W-:Y:S01]  /*fce0*/  IADD3 R13, P2, R20.reuse, 0x2000, RZ ;  /* 0x00002000140d7810 */ /* 0x040fe20007f5e0ff */
[----:B------:R3:W5:Y:S01]  /*fcf0*/  @P6 LDG.E R3, desc[UR54][R210.64] ;  /* 0x00000036d2036981 */ /* 0x000762000c1e1900 */
[----:B------:R-:W-:-:S02]  /*fd00*/  IADD3 R29, P3, R20, 0x3000, RZ ;  /* 0x00003000141d7810 */ /* 0x000fc40007f7e0ff */
[----:B------:R-:W-:Y:S02]  /*fd10*/  IADD3 R33, P4, R20, 0x4000, RZ ;  /* 0x0000400014217810 */ /* 0x000fe40007f9e0ff */
[----:B------:R-:W-:Y:S02]  /*fd20*/  LOP3.LUT R8, R9, 0x380, RZ, 0xc0, !PT ;  /* 0x0000038009087812 */ /* 0x000fe400078ec0ff */
[----:B------:R-:W-:Y:S02]  /*fd30*/  LOP3.LUT R12, R13, 0x380, RZ, 0xc0, !PT ;  /* 0x000003800d0c7812 */ /* 0x000fe400078ec0ff */
[----:B------:R-:W-:Y:S02]  /*fd40*/  LOP3.LUT R28, R29, 0x380, RZ, 0xc0, !PT ;  /* 0x000003801d1c7812 */ /* 0x000fe400078ec0ff */
[----:B------:R-:W-:Y:S02]  /*fd50*/  LOP3.LUT R32, R33, 0x380, RZ, 0xc0, !PT ;  /* 0x0000038021207812 */ /* 0x000fe400078ec0ff */
[----:B------:R-:W-:-:S02]  /*fd60*/  SHF.R.U64 R8, R8, 0x3, RZ ;  /* 0x0000000308087819 */ /* 0x000fc400000012ff */
[----:B------:R-:W-:Y:S02]  /*fd70*/  SHF.R.U64 R12, R12, 0x3, RZ ;  /* 0x000000030c0c7819 */ /* 0x000fe400000012ff */
[----:B------:R-:W-:Y:S02]  /*fd80*/  SHF.R.U64 R28, R28, 0x3, RZ ;  /* 0x000000031c1c7819 */ /* 0x000fe400000012ff */
[----:B------:R-:W-:Y:S02]  /*fd90*/  SHF.R.U64 R32, R32, 0x3, RZ ;  /* 0x0000000320207819 */ /* 0x000fe400000012ff */
[----:B------:R-:W-:Y:S02]  /*fda0*/  IADD3 R37, P5, R20, 0x5000, RZ ;  /* 0x0000500014257810 */ /* 0x000fe40007fbe0ff */
[----:B------:R-:W-:Y:S01]  /*fdb0*/  LOP3.LUT R8, R8, R9, RZ, 0x3c, !PT ;  /* 0x0000000908087212 */ /* 0x000fe200078e3cff */
[--C-:B------:R-:W-:Y:S01]  /*fdc0*/  IMAD.X R9, RZ, RZ, R21.reuse, P1 ;  /* 0x000000ffff097224 */ /* 0x100fe200008e0615 */
[----:B------:R-:W-:Y:S01]  /*fdd0*/  LOP3.LUT R12, R12, R13, RZ, 0x3c, !PT ;  /* 0x0000000d0c0c7212 */ /* 0x000fe200078e3cff */
[----:B------:R-:W-:Y:S01]  /*fde0*/  IMAD.X R13, RZ, RZ, R21, P2 ;  /* 0x000000ffff0d7224 */ /* 0x000fe200010e0615 */
[----:B------:R-:W-:-:S02]  /*fdf0*/  LOP3.LUT R28, R28, R29, RZ, 0x3c, !PT ;  /* 0x0000001d1c1c7212 */ /* 0x000fc400078e3cff */
[----:B------:R-:W-:Y:S01]  /*fe00*/  LOP3.LUT R32, R32, R33, RZ, 0x3c, !PT ;  /* 0x0000002120207212 */ /* 0x000fe200078e3cff */
[----:B------:R-:W-:Y:S01]  /*fe10*/  IMAD.X R33, RZ, RZ, R21, P4 ;  /* 0x000000ffff217224 */ /* 0x000fe200020e0615 */
[----:B------:R-:W-:Y:S02]  /*fe20*/  P2R R7, PR, RZ, 0x20 ;  /* 0x00000020ff077803 */ /* 0x000fe40000000000 */
[----:B------:R-:W-:Y:S02]  /*fe30*/  IADD3.X R29, RZ, R21, RZ, P3, !PT ;  /* 0x00000015ff1d7210 */ /* 0x000fe40001ffe4ff */
[C---:B------:R-:W-:Y:S02]  /*fe40*/  IADD3 R41, P1, R20.reuse, 0x6000, RZ ;  /* 0x0000600014297810 */ /* 0x040fe40007f3e0ff */
[C---:B------:R-:W-:Y:S02]  /*fe50*/  IADD3 R45, P2, R20.reuse, 0x7000, RZ ;  /* 0x00007000142d7810 */ /* 0x040fe40007f5e0ff */
[----:B------:R-:W-:-:S02]  /*fe60*/  IADD3 R49, P3, R20, 0x8000, RZ ;  /* 0x0000800014317810 */ /* 0x000fc40007f7e0ff */
[C---:B------:R-:W-:Y:S02]  /*fe70*/  IADD3 R53, P4, R20.reuse, 0x9000, RZ ;  /* 0x0000900014357810 */ /* 0x040fe40007f9e0ff */
[----:B------:R-:W-:Y:S02]  /*fe80*/  IADD3 R57, P5, R20, 0xa000, RZ ;  /* 0x0000a00014397810 */ /* 0x000fe40007fbe0ff */
[----:B-1----:R-:W-:Y:S02]  /*fe90*/  LOP3.LUT R36, R37, 0x380, RZ, 0xc0, !PT ;  /* 0x0000038025247812 */ /* 0x002fe400078ec0ff */
[----:B--2---:R-:W-:Y:S02]  /*fea0*/  LOP3.LUT R40, R41, 0x380, RZ, 0xc0, !PT ;  /* 0x0000038029287812 */ /* 0x004fe400078ec0ff */
        /* <DEDUP_REMOVED lines=15> */
[----:B------:R-:W-:Y:S01]  /*ffa0*/  LOP3.LUT R56, R56, R57, RZ, 0x3c, !PT ;  /* 0x0000003938387212 */ /* 0x000fe200078e3cff */
[----:B---3--:R-:W-:Y:S06]  /*ffb0*/  @P6 BRA `(.L_x_3732) ;  /* 0x0000000000106947 */ /* 0x008fec0003800000 */
[----:B------:R-:W-:Y:S05]  /*ffc0*/  @!P0 BRA `(.L_x_3732) ;  /* 0x00000000000c8947 */ /* 0x000fea0003800000 */
[----:B------:R-:W2:Y:S04]  /*ffd0*/  LDG.E R6, desc[UR54][R4.64] ;  /* 0x0000003604067981 */ /* 0x000ea8000c1e1900 */
[----:B-----5:R-:W2:Y:S02]  /*ffe0*/  LDG.E R3, desc[UR54][R4.64+0x4] ;  /* 0x0000043604037981 */ /* 0x020ea4000c1e1900 */
[----:B--2---:R-:W-:-:S07]  /*fff0*/  IMAD.IADD R3, R3, 0x1, -R6 ;  /* 0x0000000103037824 */ /* 0x004fce00078e0a06 */
.L_x_3732:
        /* <DEDUP_REMOVED lines=29> */
[----:B------:R-:W-:Y:S01]  /*101d0*/  LOP3.LUT R64, R64, R65, RZ, 0x3c, !PT ;  /* 0x0000004140407212 */ /* 0x000fe200078e3cff */
[--C-:B------:R-:W-:Y:S01]  /*101e0*/  IMAD.X R65, RZ, RZ, R21.reuse, P1 ;  /* 0x000000ffff417224 */ /* 0x100fe200008e0615 */
[----:B------:R-:W-:Y:S02]  /*101f0*/  LOP3.LUT R68, R68, R69, RZ, 0x3c, !PT ;  /* 0x0000004544447212 */ /* 0x000fe400078e3cff */
[----:B------:R-:W-:Y:S01]  /*10200*/  LOP3.LUT R72, R72, R73, RZ, 0x3c, !PT ;  /* 0x0000004948487212 */ /* 0x000fe200078e3cff */
[----:B------:R-:W-:Y:S01]  /*10210*/  IMAD.X R73, RZ, RZ, R21, P3 ;  /* 0x000000ffff497224 */ /* 0x000fe200018e0615 */
[----:B------:R-:W-:-:S02]  /*10220*/  LOP3.LUT R20, R7, R20, RZ, 0x3c, !PT ;  /* 0x0000001407147212 */ /* 0x000fc400078e3cff */
[----:B------:R-:W-:Y:S02]  /*10230*/  IADD3.X R69, RZ, R21, RZ, P2, !PT ;  /* 0x00000015ff457210 */ /* 0x000fe400017fe4ff */
[----:B------:R-:W-:Y:S02]  /*10240*/  LOP3.LUT R76, R4, R5, RZ, 0x3c, !PT ;  /* 0x00000005044c7212 */ /* 0x000fe400078e3cff */
[----:B------:R-:W-:Y:S02]  /*10250*/  SHF.R.S32.HI R80, RZ, 0x1f, R209 ;  /* 0x0000001fff507819 */ /* 0x000fe400000114d1 */
[----:B------:R-:W-:Y:S02]  /*10260*/  SEL R83, R212, RZ, !P0 ;  /* 0x000000ffd4537207 */ /* 0x000fe40004000000 */
[----:B------:R-:W-:Y:S02]  /*10270*/  SEL R216, R216, RZ, !P0 ;  /* 0x000000ffd8d87207 */ /* 0x000fe40004000000 */
[----:B-----5:R-:W-:Y:S01]  /*10280*/  SHF.R.S32.HI R81, RZ, 0x1f, R0 ;  /* 0x0000001fff517819 */ /* 0x020fe20000011400 */
[----:B------:R-:W-:Y:S06]  /*10290*/  @P5 BRA `(.L_x_3733) ;  /* 0x0000000000645947 */ /* 0x000fec0003800000 */
[----:B------:R-:W-:Y:S01]  /*102a0*/  ULDC.64 UR4, c[0x0][0xc70] ;  /* 0x00031c0000047ab9 */ /* 0x000fe20000000a00 */
[----:B------:R-:W-:Y:S02]  /*102b0*/  IMAD.MOV.U32 R4, RZ, RZ, R0 ;  /* 0x000000ffff047224 */ /* 0x000fe400078e0000 */
[----:B------:R-:W-:Y:S02]  /*102c0*/  IMAD R6, R80, UR4, RZ ;  /* 0x0000000450067c24 */ /* 0x000fe4000f8e02ff */
[----:B------:R-:W-:Y:S02]  /*102d0*/  IMAD.MOV.U32 R5, RZ, RZ, R81 ;  /* 0x000000ffff057224 */ /* 0x000fe400078e0051 */
[C---:B------:R-:W-:Y:S02]  /*102e0*/  IMAD R7, R209.reuse, UR5, R6 ;  /* 0x00000005d1077c24 */ /* 0x040fe4000f8e0206 */
[----:B------:R-:W-:Y:S01]  /*102f0*/  IMAD.WIDE.U32 R4, R209, UR4, R4 ;  /* 0x00000004d1047c25 */ /* 0x000fe2000f8e0004 */
[----:B------:R-:W-:-:S03]  /*10300*/  ULDC.64 UR4, c[0x0][0xc78] ;  /* 0x00031e0000047ab9 */ /* 0x000fc60000000a00 */
[----:B------:R-:W-:Y:S01]  /*10310*/  IMAD.IADD R5, R5, 0x1, R7 ;  /* 0x0000000105057824 */ /* 0x000fe200078e0207 */
[----:B------:R-:W-:Y:S01]  /*10320*/  IADD3 R7, -R191, RZ, RZ ;  /* 0x000000ffbf077210 */ /* 0x000fe20007ffe1ff */
[----:B------:R-:W-:Y:S02]  /*10330*/  IMAD R6, R216, UR4, RZ ;  /* 0x00000004d8067c24 */ /* 0x000fe4000f8e02ff */
[----:B------:R-:W-:Y:S01]  /*10340*/  IMAD R14, R214, 0x40, R188 ;  /* 0x00000040d60e7824 */ /* 0x000fe200078e02bc */
[----:B------:R-:W-:Y:S01]  /*10350*/  ISETP.NE.AND P0, PT, R190, R7, PT ;  /* 0x00000007be00720c */ /* 0x000fe20003f05270 */
[----:B------:R-:W-:-:S03]  /*10360*/  IMAD.WIDE.U32 R4, R83, UR4, R4 ;  /* 0x0000000453047c25 */ /* 0x000fc6000f8e0004 */
[----:B------:R-:W-:Y:S01]  /*10370*/  SHF.R.S32.HI R7, RZ, 0x1f, R14 ;  /* 0x0000001fff077819 */ /* 0x000fe2000001140e */
[----:B------:R-:W-:Y:S01]  /*10380*/  IMAD R11, R83, UR5, R6 ;  /* 0x00000005530b7c24 */ /* 0x000fe2000f8e0206 */
[C---:B------:R-:W-:Y:S01]  /*10390*/  IADD3 R10, P2, R14.reuse, R4, RZ ;  /* 0x000000040e0a7210 */ /* 0x040fe20007f5e0ff */
[C---:B------:R-:W-:Y:S01]  /*103a0*/  VIADD R6, R14.reuse, 0x8 ;  /* 0x000000080e067836 */ /* 0x040fe20000000000 */
[----:B------:R-:W-:Y:S01]  /*103b0*/  ISETP.GE.OR P1, PT, R14, R3, P0 ;  /* 0x000000030e00720c */ /* 0x000fe20000726670 */
[----:B------:R-:W-:Y:S01]  /*103c0*/  ULDC.64 UR4, c[0x0][0xc40] ;  /* 0x0003100000047ab9 */ /* 0x000fe20000000a00 */
[----:B------:R-:W-:Y:S02]  /*103d0*/  IADD3.X R7, R7, R5, R11, P2, !PT ;  /* 0x0000000507077210 */ /* 0x000fe400017fe40b */
[----:B------:R-:W-:Y:S02]  /*103e0*/  ISETP.GE.OR P0, PT, R6, R3, P0 ;  /* 0x000000030600720c */ /* 0x000fe40000706670 */
[----:B------:R-:W-:-:S04]  /*103f0*/  LEA R4, P2, R10, UR4, 0x2 ;  /* 0x000000040a047c11 */ /* 0x000fc8000f8410ff */
[----:B------:R-:W-:-:S05]  /*10400*/  LEA.HI.X R5, R10, UR5, R7, 0x2, P2 ;  /* 0x000000050a057c11 */ /* 0x000fca00090f1407 */
[----:B------:R1:W-:Y:S04]  /*10410*/  @!P1 STG.E desc[UR54][R4.64], R172 ;  /* 0x000000ac04009986 */ /* 0x0003e8000c101936 */
[----:B------:R1:W-:Y:S02]  /*10420*/  @!P0 STG.E desc[UR54][R4.64+0x20], R173 ;  /* 0x000020ad04008986 */ /* 0x0003e4000c101936 */
.L_x_3733:
[----:B------:R-:W2:Y:S01]  /*10430*/  LDC R90, c[0x0][0xb8c] ;  /* 0x0002e300ff5a7b82 */ /* 0x000ea20000000800 */
[----:B-1----:R1:W5:Y:S01]  /*10440*/  LD.E.128 R4, desc[UR54][R20.64] ;  /* 0x0000003614047980 */ /* 0x002362000c101d00 */
[----:B------:R-:W-:Y:S01]  /*10450*/  ULDC.64 UR4, c[0x0][0xba0] ;  /* 0x0002e80000047ab9 */ /* 0x000fe20000000a00 */
[----:B------:R-:W-:Y:S02]  /*10460*/  VIADD R24, R187, 0x40 ;  /* 0x00000040bb187836 */ /* 0x000fe40000000000 */
[----:B------:R-:W-:Y:S01]  /*10470*/  IMAD R81, R81, UR4, RZ ;  /* 0x0000000451517c24 */ /* 0x000fe2000f8e02ff */
[----:B------:R-:W5:Y:S04]  /*10480*/  LD.E.128 R8, desc[UR54][R8.64] ;  /* 0x0000003608087980 */ /* 0x000f68000c101d00 */
[----:B------:R-:W5:Y:S01]  /*10490*/  LD.E.128 R12, desc[UR54][R12.64] ;  /* 0x000000360c0c7980 */ /* 0x000f62000c101d00 */
[--C-:B-1----:R-:W-:Y:S01]  /*104a0*/  SHF.R.S32.HI R21, RZ, 0x1f, R187.reuse ;  /* 0x0000001fff157819 */ /* 0x102fe200000114bb */
[----:B------:R-:W-:-:S02]  /*104b0*/  IMAD.MOV.U32 R20, RZ, RZ, R187 ;  /* 0x000000ffff147224 */ /* 0x000fc400078e00bb */
[C---:B------:R-:W-:Y:S01]  /*104c0*/  IMAD R81, R0.reuse, UR5, R81 ;  /* 0x0000000500517c24 */ /* 0x040fe2000f8e0251 */
[----:B------:R-:W5:Y:S01]  /*104d0*/  LD.E.128 R28, desc[UR54][R28.64] ;  /* 0x000000361c1c7980 */ /* 0x000f62000c101d00 */
[----:B------:R-:W-:Y:S01]  /*104e0*/  IMAD.WIDE.U32 R20, R0, UR4, R20 ;  /* 0x0000000400147c25 */ /* 0x000fe2000f8e0014 */
[----:B------:R-:W-:Y:S01]  /*104f0*/  IADD3 R0, R192, 0x20, RZ ;  /* 0x00000020c0007810 */ /* 0x000fe20007ffe0ff */
[----:B------:R-:W-:Y:S01]  /*10500*/  ULDC.64 UR4, c[0x0][0xbe0] ;  /* 0x0002f80000047ab9 */ /* 0x000fe20000000a00 */
[----:B------:R-:W5:Y:S01]  /*10510*/  LD.E.128 R32, desc[UR54][R32.64] ;  /* 0x0000003620207980 */ /* 0x000f62000c101d00 */
[----:B------:R-:W-:-:S03]  /*10520*/  IMAD R3, R214, -0x40, R3 ;  /* 0xffffffc0d6037824 */ /* 0x000fc600078e0203 */
[----:B------:R-:W5:Y:S01]  /*10530*/  LD.E.128 R36, desc[UR54][R36.64] ;  /* 0x0000003624247980 */ /* 0x000f62000c101d00 */
[-C--:B--2---:R-:W-:Y:S02]  /*10540*/  ISETP.GE.AND P3, PT, R24, R90.reuse, PT ;  /* 0x0000005a1800720c */ /* 0x084fe40003f66270 */
[-C--:B------:R-:W-:Y:S01]  /*10550*/  ISETP.GE.AND P0, PT, R0, R3.reuse, PT ;  /* 0x000000030000720c */ /* 0x080fe20003f06270 */
[----:B------:R-:W5:Y:S01]  /*10560*/  LD.E.128 R40, desc[UR54][R40.64] ;  /* 0x0000003628287980 */ /* 0x000f62000c101d00 */
[----:B------:R-:W-:Y:S02]  /*10570*/  ISETP.GE.AND P1, PT, R192, R3, PT ;  /* 0x00000003c000720c */ /* 0x000fe40003f26270 */
[----:B------:R-:W-:Y:S01]  /*10580*/  SEL R3, RZ, 0xffffffff, P3 ;  /* 0xffffffffff037807 */ /* 0x000fe20001800000 */
[----:B------:R-:W5:Y:S01]  /*10590*/  LD.E.128 R44, desc[UR54][R44.64] ;  /* 0x000000362c2c7980 */ /* 0x000f62000c101d00 */
[C---:B------:R-:W-:Y:S01]  /*105a0*/  ISETP.GE.AND P2, PT, R187.reuse, R90, PT ;  /* 0x0000005abb00720c */ /* 0x040fe20003f46270 */
[----:B------:R-:W-:-:S02]  /*105b0*/  VIADD R86, R187, 0x80 ;  /* 0x00000080bb567836 */ /* 0x000fc40000000000 */
[----:B------:R-:W5:Y:S01]  /*105c0*/  LD.E.128 R48, desc[UR54][R48.64] ;  /* 0x0000003630307980 */ /* 0x000f62000c101d00 */
[----:B------:R-:W-:-:S03]  /*105d0*/  VIADD R87, R187, 0xc0 ;  /* 0x000000c0bb577836 */ /* 0x000fc60000000000 */
[----:B------:R-:W5:Y:S04]  /*105e0*/  LD.E.128 R52, desc[UR54][R52.64] ;  /* 0x0000003634347980 */ /* 0x000f68000c101d00 */
[----:B------:R-:W5:Y:S04]  /*105f0*/  LD.E.128 R56, desc[UR54][R56.64] ;  /* 0x0000003638387980 */ /* 0x000f68000c101d00 */
[----:B------:R-:W5:Y:S04]  /*10600*/  LD.E.128 R60, desc[UR54][R60.64] ;  /* 0x000000363c3c7980 */ /* 0x000f68000c101d00 */
[----:B------:R-:W5:Y:S04]  /*10610*/  LD.E.128 R64, desc[UR54][R64.64] ;  /* 0x0000003640407980 */ /* 0x000f68000c101d00 */
[----:B------:R-:W5:Y:S04]  /*10620*/  LD.E.128 R68, desc[UR54][R68.64] ;  /* 0x0000003644447980 */ /* 0x000f68000c101d00 */
[----:B------:R-:W5:Y:S04]  /*10630*/  LD.E.128 R72, desc[UR54][R72.64] ;  /* 0x0000003648487980 */ /* 0x000f68000c101d00 */
[----:B------:R-:W5:Y:S01]  /*10640*/  LD.E.128 R76, desc[UR54][R76.64] ;  /* 0x000000364c4c7980 */ /* 0x000f62000c101d00 */
[----:B------:R-:W-:Y:S01]  /*10650*/  IMAD.SHL.U32 R3, R3, 0x2, RZ ;  /* 0x0000000203037824 */ /* 0x000fe200078e00ff */
[----:B------:R-:W-:Y:S01]  /*10660*/  SEL R0, RZ, 0x1, P2 ;  /* 0x00000001ff007807 */ /* 0x000fe20001000000 */
[----:B------:R-:W-:Y:S01]  /*10670*/  IMAD.IADD R21, R21, 0x1, R81 ;  /* 0x0000000115157824 */ /* 0x000fe200078e0251 */
[----:B------:R-:W-:Y:S01]  /*10680*/  @!PT LDS RZ, [RZ] ;  /* 0x00000000fffff984 */ /* 0x000fe20000000800 */
[----:B------:R-:W-:Y:S01]  /*10690*/  @!PT LDS RZ, [RZ] ;  /* 0x00000000fffff984 */ /* 0x000fe20000000800 */
[----:B------:R-:W-:Y:S01]  /*106a0*/  @!PT LDS RZ, [RZ] ;  /* 0x00000000fffff984 */ /* 0x000fe20000000800 */
[----:B------:R-:W-:Y:S01]  /*106b0*/  @!PT LDS RZ, [RZ] ;  /* 0x00000000fffff984 */ /* 0x000fe20000000800 */
[----:B------:R1:W-:Y:S06]  /*106c0*/  MEMBAR.ALL.CTA ;  /* 0x0000000000007992 */ /* 0x0003ec0000008000 */
[----:B-1----:R-:W1:Y:S01]  /*106d0*/  FENCE.VIEW.ASYNC.S ;  /* 0x00000000000073c6 */ /* 0x002e620000000000 */
[----:B------:R-:W-:Y:S01]  /*106e0*/  IMAD R80, R80, UR4, RZ ;  /* 0x0000000450507c24 */ /* 0x000fe2000f8e02ff */
[-C--:B------:R-:W-:Y:S01]  /*106f0*/  ISETP.GE.AND P2, PT, R86, R90.reuse, PT ;  /* 0x0000005a5600720c */ /* 0x080fe20003f46270 */
[----:B------:R-:W-:Y:S01]  /*10700*/  IMAD.WIDE.U32 R20, R209, UR4, R20 ;  /* 0x00000004d1147c25 */ /* 0x000fe2000f8e0014 */
[----:B------:R-:W-:Y:S01]  /*10710*/  ISETP.GE.AND P3, PT, R87, R90, PT ;  /* 0x0000005a5700720c */ /* 0x000fe20003f66270 */
[----:B------:R-:W-:Y:S01]  /*10720*/  BSSY B1, `(.L_x_3734) ;  /* 0x000003b000017945 */ /* 0x000fe20003800000 */
[----:B------:R-:W-:Y:S01]  /*10730*/  LOP3.LUT R0, R3, 0x2, R0, 0xe2, !PT ;  /* 0x0000000203007812 */ /* 0x000fe200078ee200 */
[----:B------:R-:W-:Y:S01]  /*10740*/  IMAD R81, R209, UR5, R80 ;  /* 0x00000005d1517c24 */ /* 0x000fe2000f8e0250 */
[----:B------:R-:W-:Y:S01]  /*10750*/  SEL R3, RZ, 0x4, P2 ;  /* 0x00000004ff037807 */ /* 0x000fe20001000000 */
[----:B------:R-:W-:Y:S01]  /*10760*/  VIADD R89, R187, 0x140 ;  /* 0x00000140bb597836 */ /* 0x000fe20000000000 */
[----:B------:R-:W-:Y:S01]  /*10770*/  SEL R80, RZ, 0x8, P3 ;  /* 0x00000008ff507807 */ /* 0x000fe20001800000 */
[----:B------:R-:W-:Y:S01]  /*10780*/  IMAD.IADD R21, R21, 0x1, R81 ;  /* 0x0000000115157824 */ /* 0x000fe200078e0251 */
[C---:B------:R-:W-:Y:S01]  /*10790*/  IADD3 R88, R187.reuse, 0x100, RZ ;  /* 0x00000100bb587810 */ /* 0x040fe20007ffe0ff */
[C---:B------:R-:W-:Y:S01]  /*107a0*/  VIADD R81, R187.reuse, 0x180 ;  /* 0x00000180bb517836 */ /* 0x040fe20000000000 */
[----:B------:R-:W-:Y:S01]  /*107b0*/  LOP3.LUT R3, R80, R0, R3, 0xfe, !PT ;  /* 0x0000000050037212 */ /* 0x000fe200078efe03 */
[----:B------:R-:W-:Y:S01]  /*107c0*/  VIADD R0, R2, 0x38820 ;  /* 0x0003882002007836 */ /* 0x000fe20000000000 */
[-C--:B------:R-:W-:Y:S01]  /*107d0*/  ISETP.GE.AND P2, PT, R88, R90.reuse, PT ;  /* 0x0000005a5800720c */ /* 0x080fe20003f46270 */
[----:B------:R-:W-:Y:S01]  /*107e0*/  VIADD R82, R187, 0x1c0 ;  /* 0x000001c0bb527836 */ /* 0x000fe20000000000 */
[-C--:B------:R-:W-:Y:S01]  /*107f0*/  ISETP.GE.AND P3, PT, R89, R90.reuse, PT ;  /* 0x0000005a5900720c */ /* 0x080fe20003f66270 */
[----:B------:R-:W-:Y:S01]  /*10800*/  ULDC.64 UR4, c[0x0][0xbe8] ;  /* 0x0002fa0000047ab9 */ /* 0x000fe20000000a00 */
[----:B------:R-:W-:-:S02]  /*10810*/  ISETP.GE.AND P4, PT, R81, R90, PT ;  /* 0x0000005a5100720c */ /* 0x000fc40003f86270 */
[----:B------:R-:W-:Y:S02]  /*10820*/  SEL R80, RZ, 0x10, P2 ;  /* 0x00000010ff507807 */ /* 0x000fe40001000000 */
[----:B------:R-:W-:Y:S02]  /*10830*/  SEL R81, RZ, 0x20, P3 ;  /* 0x00000020ff517807 */ /* 0x000fe40001800000 */
[----:B------:R-:W-:Y:S02]  /*10840*/  PRMT R0, RZ, 0x654, R0 ;  /* 0x00000654ff007816 */ /* 0x000fe40000000000 */
[----:B------:R-:W-:Y:S01]  /*10850*/  LOP3.LUT R3, R81, R3, R80, 0xfe, !PT ;  /* 0x0000000351037212 */ /* 0x000fe200078efe50 */
[----:B------:R-:W-:Y:S01]  /*10860*/  IMAD R80, R216, UR4, RZ ;  /* 0x00000004d8507c24 */ /* 0x000fe2000f8e02ff */
[----:B-1----:R1:W-:Y:S01]  /*10870*/  SYNCS.ARRIVE.TRANS64.RED.A1T0 RZ, [R0+URZ], RZ ;  /* 0x000000ff00ff79a7 */ /* 0x0023e2000810043f */
[----:B------:R-:W-:Y:S02]  /*10880*/  ISETP.GE.AND P2, PT, R82, R90, PT ;  /* 0x0000005a5200720c */ /* 0x000fe40003f46270 */
[----:B------:R-:W-:Y:S01]  /*10890*/  SHF.R.S32.HI R193, RZ, 0x1f, R192 ;  /* 0x0000001fffc17819 */ /* 0x000fe200000114c0 */
[----:B------:R-:W-:-:S02]  /*108a0*/  IMAD R85, R83, UR5, R80 ;  /* 0x0000000553557c24 */ /* 0x000fc4000f8e0250 */
[----:B------:R-:W-:Y:S01]  /*108b0*/  IMAD.WIDE.U32 R82, R83, UR4, R20 ;  /* 0x0000000453527c25 */ /* 0x000fe2000f8e0014 */
[----:B-1----:R-:W-:-:S03]  /*108c0*/  SEL R0, RZ, 0x40, P4 ;  /* 0x00000040ff007807 */ /* 0x002fc60002000000 */
[----:B------:R-:W-:Y:S01]  /*108d0*/  IMAD.WIDE R80, R214, 0x40, R192 ;  /* 0x00000040d6507825 */ /* 0x000fe200078e02c0 */
[----:B------:R-:W-:Y:S02]  /*108e0*/  LOP3.LUT R0, R3, R0, RZ, 0xfc, !PT ;  /* 0x0000000003007212 */ /* 0x000fe400078efcff */
[----:B------:R-:W-:Y:S01]  /*108f0*/  SEL R3, RZ, 0x80, P2 ;  /* 0x00000080ff037807 */ /* 0x000fe20001000000 */
[----:B------:R-:W-:-:S03]  /*10900*/  IMAD.IADD R91, R83, 0x1, R85 ;  /* 0x00000001535b7824 */ /* 0x000fc600078e0255 */
        /* <DEDUP_REMOVED lines=9> */
[----:B------:R-:W-:Y:S01]  /*109a0*/  ISETP.GE.AND P4, PT, R89, R90, PT ;  /* 0x0000005a5900720c */ /* 0x000fe20003f86270 */
[----:B------:R-:W-:Y:S01]  /*109b0*/  IMAD.WIDE.U32 R20, R80, UR4, R20 ;  /* 0x0000000450147c25 */ /* 0x000fe2000f8e0014 */
[----:B------:R-:W-:Y:S01]  /*109c0*/  ULDC.64 UR4, c[0x0][0xb80] ;  /* 0x0002e00000047ab9 */ /* 0x000fe20000000a00 */
[----:B------:R-:W-:-:S02]  /*109d0*/  LOP3.LUT P5, RZ, R0, 0x40, RZ, 0xc0, !PT ;  /* 0x0000004000ff7812 */ /* 0x000fc400078ac0ff */
[----:B------:R-:W-:Y:S01]  /*109e0*/  IMAD.IADD R21, R21, 0x1, R85 ;  /* 0x0000000115157824 */ /* 0x000fe200078e0255 */
[C---:B------:R-:W-:Y:S02]  /*109f0*/  LEA R84, P1, R20.reuse, UR4, 0x1 ;  /* 0x0000000414547c11 */ /* 0x040fe4000f8208ff */
[----:B------:R-:W-:Y:S02]  /*10a00*/  LOP3.LUT P6, RZ, R3, 0x80, RZ, 0xc0, !PT ;  /* 0x0000008003ff7812 */ /* 0x000fe400078cc0ff */
        /* <DEDUP_REMOVED lines=12> */
.L_x_3735:
[----:B------:R-:W-:Y:S05]  /*10ad0*/  BSYNC B1 ;  /* 0x0000000000017941 */ /* 0x000fea0003800000 */
.L_x_3734:
[----:B------:R-:W-:Y:S05]  /*10ae0*/  @P0 BRA `(.L_x_3736) ;  /* 0x0000000c00040947 */ /* 0x000fea0003800000 */
[----:B-1---5:R-:W-:Y:S01]  /*10af0*/  IADD3 R7, P0, R80, 0x20, RZ ;  /* 0x0000002050077810 */ /* 0x022fe20007f1e0ff */
[----:B------:R-:W-:Y:S01]  /*10b00*/  ULDC.64 UR4, c[0x0][0xbd8] ;  /* 0x0002f60000047ab9 */ /* 0x000fe20000000a00 */
[----:B------:R-:W-:Y:S01]  /*10b10*/  IMAD.MOV.U32 R4, RZ, RZ, R82 ;  /* 0x000000ffff047224 */ /* 0x000fe200078e0052 */
[-C--:B------:R-:W-:Y:S01]  /*10b20*/  ISETP.GE.AND P4, PT, R24, R90.reuse, PT ;  /* 0x0000005a1800720c */ /* 0x080fe20003f86270 */
        /* <DEDUP_REMOVED lines=8> */
[----:B------:R-:W-:-:S03]  /*10bb0*/  ISETP.GE.AND P0, PT, R89, R90, PT ;  /* 0x0000005a5900720c */ /* 0x000fc60003f06270 */
        /* <DEDUP_REMOVED lines=17> */
.L_x_3731:
        /* <DEDUP_REMOVED lines=19> */
[----:B------:R-:W4:Y:S04]  /*10e00*/  LDG.E R0, desc[UR54][R4.64] ;  /* 0x0000003604007981 */ /* 0x000f28000c1e1900 */
[----:B-----5:R-:W4:Y:S02]  /*10e10*/  LDG.E R3, desc[UR54][R4.64+0x4] ;  /* 0x0000043604037981 */ /* 0x020f24000c1e1900 */
[----:B----4-:R-:W-:-:S07]  /*10e20*/  IMAD.IADD R3, R3, 0x1, -R0 ;  /* 0x0000000103037824 */ /* 0x010fce00078e0a00 */
.L_x_3737:
[----:B------:R-:W-:Y:S01]  /*10e30*/  BSSY B1, `(.L_x_3738) ;  /* 0x000001d000017945 */ /* 0x000fe20003800000 */
[----:B------:R-:W-:Y:S02]  /*10e40*/  SHF.R.S32.HI R10, RZ, 0x1f, R209 ;  /* 0x0000001fff0a7819 */ /* 0x000fe400000114d1 */
[----:B------:R-:W-:Y:S02]  /*10e50*/  SHF.R.S32.HI R12, RZ, 0x1f, R187 ;  /* 0x0000001fff0c7819 */ /* 0x000fe400000114bb */
[----:B------:R-:W-:Y:S02]  /*10e60*/  SEL R11, R212, RZ, !P0 ;  /* 0x000000ffd40b7207 */ /* 0x000fe40004000000 */
[----:B------:R-:W-:Y:S02]  /*10e70*/  SEL R216, R216, RZ, !P0 ;  /* 0x000000ffd8d87207 */ /* 0x000fe40004000000 */
[----:B-----5:R-:W-:Y:S01]  /*10e80*/  SHF.R.S32.HI R8, RZ, 0x1f, R9 ;  /* 0x0000001fff087819 */ /* 0x020fe20000011409 */
[----:B------:R-:W-:Y:S06]  /*10e90*/  @P2 BRA `(.L_x_3739) ;  /* 0x0000000000582947 */ /* 0x000fec0003800000 */
[----:B------:R-:W4:Y:S02]  /*10ea0*/  S2R R0, SR_TID.X ;  /* 0x0000000000007919 */ /* 0x000f240000002100 */
[----:B----4-:R-:W-:-:S04]  /*10eb0*/  IMAD R0, R214, 0x40, R0 ;  /* 0x00000040d6007824 */ /* 0x010fc800078e0200 */
[----:B------:R-:W-:-:S05]  /*10ec0*/  VIADD R0, R0, 0xffffff80 ;  /* 0xffffff8000007836 */ /* 0x000fca0000000000 */
[----:B------:R-:W-:-:S13]  /*10ed0*/  ISETP.GE.AND P0, PT, R0, R3, PT ;  /* 0x000000030000720c */ /* 0x000fda0003f06270 */
[----:B------:R-:W-:Y:S05]  /*10ee0*/  @P0 BRA `(.L_x_3739) ;  /* 0x0000000000440947 */ /* 0x000fea0003800000 */
[----:B---3--:R-:W-:Y:S01]  /*10ef0*/  IADD3 R4, P0, R0, R9, RZ ;  /* 0x0000000900047210 */ /* 0x008fe20007f1e0ff */
[----:B------:R-:W-:-:S03]  /*10f00*/  ULDC.64 UR4, c[0x0][0xc70] ;  /* 0x00031c0000047ab9 */ /* 0x000fc60000000a00 */
[----:B------:R-:W-:Y:S01]  /*10f10*/  LEA.HI.X.SX32 R5, R0, R8, 0x1, P0 ;  /* 0x0000000800057211 */ /* 0x000fe200000f0eff */
[----:B------:R-:W-:-:S04]  /*10f20*/  IMAD R0, R10, UR4, RZ ;  /* 0x000000040a007c24 */ /* 0x000fc8000f8e02ff */
        /* <DEDUP_REMOVED lines=13> */
.L_x_3739:
[----:B------:R-:W-:Y:S05]  /*11000*/  BSYNC B1 ;  /* 0x0000000000017941 */ /* 0x000fea0003800000 */
.L_x_3738:
[----:B------:R-:W-:Y:S01]  /*11010*/  ULDC.64 UR4, c[0x0][0xba0] ;  /* 0x0002e80000047ab9 */ /* 0x000fe20000000a00 */
[----:B---3--:R-:W-:Y:S01]  /*11020*/  IMAD.MOV.U32 R4, RZ, RZ, R187 ;  /* 0x000000ffff047224 */ /* 0x008fe200078e00bb */
[----:B--2---:R-:W-:Y:S01]  /*11030*/  ISETP.GE.AND P2, PT, R187, R14, PT ;  /* 0x0000000ebb00720c */ /* 0x004fe20003f46270 */
[----:B----4-:R-:W-:Y:S01]  /*11040*/  IMAD.MOV.U32 R5, RZ, RZ, R12 ;  /* 0x000000ffff057224 */ /* 0x010fe200078e000c */
[----:B------:R-:W-:Y:S01]  /*11050*/  BSSY B1, `(.L_x_3740) ;  /* 0x000004d000017945 */ /* 0x000fe20003800000 */
[----:B------:R-:W-:Y:S02]  /*11060*/  IMAD R0, R8, UR4, RZ ;  /* 0x0000000408007c24 */ /* 0x000fe4000f8e02ff */
[----:B------:R-:W-:-:S04]  /*11070*/  IMAD.WIDE.U32 R4, R9, UR4, R4 ;  /* 0x0000000409047c25 */ /* 0x000fc8000f8e0004 */
[----:B------:R-:W-:Y:S02]  /*11080*/  VIADD R13, R187, 0x40 ;  /* 0x00000040bb0d7836 */ /* 0x000fe40000000000 */
[----:B------:R-:W-:Y:S01]  /*11090*/  IMAD R9, R9, UR5, R0 ;  /* 0x0000000509097c24 */ /* 0x000fe2000f8e0200 */
[----:B------:R-:W-:Y:S01]  /*110a0*/  ULDC.64 UR4, c[0x0][0xbe0] ;  /* 0x0002f80000047ab9 */ /* 0x000fe20000000a00 */
[----:B------:R-:W-:Y:S01]  /*110b0*/  IMAD R3, R214, -0x40, R3 ;  /* 0xffffffc0d6037824 */ /* 0x000fe200078e0203 */
[-C--:B------:R-:W-:Y:S01]  /*110c0*/  ISETP.GE.AND P0, PT, R13, R14.reuse, PT ;  /* 0x0000000e0d00720c */ /* 0x080fe20003f06270 */
[----:B------:R-:W-:Y:S02]  /*110d0*/  IMAD R0, R10, UR4, RZ ;  /* 0x000000040a007c24 */ /* 0x000fe4000f8e02ff */
[----:B------:R-:W-:Y:S01]  /*110e0*/  IMAD.IADD R5, R5, 0x1, R9 ;  /* 0x0000000105057824 */ /* 0x000fe200078e0209 */
[----:B------:R-:W-:Y:S01]  /*110f0*/  SEL R6, RZ, 0xffffffff, P0 ;  /* 0xffffffffff067807 */ /* 0x000fe20000000000 */
[----:B------:R-:W-:Y:S01]  /*11100*/  IMAD R7, R209, UR5, R0 ;  /* 0x00000005d1077c24 */ /* 0x000fe2000f8e0200 */
[C---:B------:R-:W-:Y:S01]  /*11110*/  IADD3 R0, R192.reuse, 0x20, RZ ;  /* 0x00000020c0007810 */ /* 0x040fe20007ffe0ff */
[C---:B------:R-:W-:Y:S01]  /*11120*/  VIADD R15, R187.reuse, 0x80 ;  /* 0x00000080bb0f7836 */ /* 0x040fe20000000000 */
[-C--:B------:R-:W-:Y:S01]  /*11130*/  ISETP.GE.AND P1, PT, R192, R3.reuse, PT ;  /* 0x00000003c000720c */ /* 0x080fe20003f26270 */
[----:B------:R-:W-:Y:S01]  /*11140*/  VIADD R21, R187, 0xc0 ;  /* 0x000000c0bb157836 */ /* 0x000fe20000000000 */
[----:B------:R-:W-:Y:S01]  /*11150*/  ISETP.GE.AND P0, PT, R0, R3, PT ;  /* 0x000000030000720c */ /* 0x000fe20003f06270 */
[----:B------:R-:W-:Y:S01]  /*11160*/  IMAD.SHL.U32 R3, R6, 0x2, RZ ;  /* 0x0000000206037824 */ /* 0x000fe200078e00ff */
[----:B------:R-:W-:Y:S01]  /*11170*/  SEL R0, RZ, 0x1, P2 ;  /* 0x00000001ff007807 */ /* 0x000fe20001000000 */
[----:B------:R-:W-:Y:S01]  /*11180*/  IMAD.WIDE.U32 R4, R209, UR4, R4 ;  /* 0x00000004d1047c25 */ /* 0x000fe2000f8e0004 */
[-C--:B------:R-:W-:Y:S01]  /*11190*/  ISETP.GE.AND P2, PT, R15, R14.reuse, PT ;  /* 0x0000000e0f00720c */ /* 0x080fe20003f46270 */
[----:B------:R-:W-:Y:S01]  /*111a0*/  ULDC.64 UR4, c[0x0][0xbe8] ;  /* 0x0002fa0000047ab9 */ /* 0x000fe20000000a00 */
[----:B------:R-:W-:Y:S01]  /*111b0*/  ISETP.GE.AND P3, PT, R21, R14, PT ;  /* 0x0000000e1500720c */ /* 0x000fe20003f66270 */
[----:B------:R-:W-:Y:S01]  /*111c0*/  VIADD R29, R187, 0x100 ;  /* 0x00000100bb1d7836 */ /* 0x000fe20000000000 */
[----:B------:R-:W-:Y:S01]  /*111d0*/  LOP3.LUT R0, R3, 0x2, R0, 0xe2, !PT ;  /* 0x0000000203007812 */ /* 0x000fe200078ee200 */
[----:B------:R-:W-:Y:S01]  /*111e0*/  VIADD R31, R187, 0x140 ;  /* 0x00000140bb1f7836 */ /* 0x000fe20000000000 */
[----:B------:R-:W-:Y:S01]  /*111f0*/  SEL R3, RZ, 0x4, P2 ;  /* 0x00000004ff037807 */ /* 0x000fe20001000000 */
[----:B------:R-:W-:Y:S01]  /*11200*/  IMAD.IADD R5, R5, 0x1, R7 ;  /* 0x0000000105057824 */ /* 0x000fe200078e0207 */
[C---:B------:R-:W-:Y:S01]  /*11210*/  IADD3 R7, R187.reuse, 0x180, RZ ;  /* 0x00000180bb077810 */ /* 0x040fe20007ffe0ff */
[----:B------:R-:W-:Y:S01]  /*11220*/  VIADD R9, R187, 0x1c0 ;  /* 0x000001c0bb097836 */ /* 0x000fe20000000000 */
[----:B------:R-:W-:-:S02]  /*11230*/  SEL R6, RZ, 0x8, P3 ;  /* 0x00000008ff067807 */ /* 0x000fc40001800000 */
[-C--:B------:R-:W-:Y:S02]  /*11240*/  ISETP.GE.AND P2, PT, R29, R14.reuse, PT ;  /* 0x0000000e1d00720c */ /* 0x080fe40003f46270 */
[-C--:B------:R-:W-:Y:S02]  /*11250*/  ISETP.GE.AND P3, PT, R31, R14.reuse, PT ;  /* 0x0000000e1f00720c */ /* 0x080fe40003f66270 */
[----:B------:R-:W-:Y:S02]  /*11260*/  ISETP.GE.AND P4, PT, R7, R14, PT ;  /* 0x0000000e0700720c */ /* 0x000fe40003f86270 */
[----:B------:R-:W-:Y:S01]  /*11270*/  LOP3.LUT R3, R6, R0, R3, 0xfe, !PT ;  /* 0x0000000006037212 */ /* 0x000fe200078efe03 */
[----:B------:R-:W-:Y:S01]  /*11280*/  IMAD R0, R216, UR4, RZ ;  /* 0x00000004d8007c24 */ /* 0x000fe2000f8e02ff */
[----:B------:R-:W-:Y:S02]  /*11290*/  SEL R6, RZ, 0x10, P2 ;  /* 0x00000010ff067807 */ /* 0x000fe40001000000 */
[----:B------:R-:W-:-:S02]  /*112a0*/  SEL R7, RZ, 0x20, P3 ;  /* 0x00000020ff077807 */ /* 0x000fc40001800000 */
[----:B------:R-:W-:Y:S02]  /*112b0*/  SEL R8, RZ, 0x40, P4 ;  /* 0x00000040ff087807 */ /* 0x000fe40002000000 */
[----:B------:R-:W-:Y:S01]  /*112c0*/  LOP3.LUT R33, R7, R3, R6, 0xfe, !PT ;  /* 0x0000000307217212 */ /* 0x000fe200078efe06 */
[----:B------:R-:W-:Y:S01]  /*112d0*/  IMAD R3, R11, UR5, R0 ;  /* 0x000000050b037c24 */ /* 0x000fe2000f8e0200 */
[----:B------:R-:W-:Y:S01]  /*112e0*/  ISETP.GE.AND P2, PT, R9, R14, PT ;  /* 0x0000000e0900720c */ /* 0x000fe20003f46270 */
[----:B------:R-:W-:Y:S01]  /*112f0*/  IMAD.WIDE.U32 R6, R11, UR4, R4 ;  /* 0x000000040b067c25 */ /* 0x000fe2000f8e0004 */
[--C-:B------:R-:W-:Y:S02]  /*11300*/  SHF.R.S32.HI R9, RZ, 0x1f, R192.reuse ;  /* 0x0000001fff097819 */ /* 0x100fe400000114c0 */
[----:B------:R-:W-:Y:S01]  /*11310*/  LOP3.LUT R33, R33, R8, RZ, 0xfc, !PT ;  /* 0x0000000821217212 */ /* 0x000fe200078efcff */
[----:B------:R-:W-:Y:S01]  /*11320*/  IMAD.MOV.U32 R8, RZ, RZ, R192 ;  /* 0x000000ffff087224 */ /* 0x000fe200078e00c0 */
[----:B------:R-:W-:Y:S01]  /*11330*/  SEL R0, RZ, 0x80, P2 ;  /* 0x00000080ff007807 */ /* 0x000fe20001000000 */
[----:B------:R-:W-:-:S02]  /*11340*/  IMAD.IADD R11, R7, 0x1, R3 ;  /* 0x00000001070b7824 */ /* 0x000fc400078e0203 */
        /* <DEDUP_REMOVED lines=29> */
.L_x_3741:
[----:B------:R-:W-:Y:S05]  /*11520*/  BSYNC B1 ;  /* 0x0000000000017941 */ /* 0x000fea0003800000 */
.L_x_3740:
[----:B------:R-:W-:Y:S05]  /*11530*/  @P0 BRA `(.L_x_3736) ;  /* 0x0000000000700947 */ /* 0x000fea0003800000 */
[----:B------:R-:W-:Y:S01]  /*11540*/  IADD3 R3, P0, R8, 0x20, RZ ;  /* 0x0000002008037810 */ /* 0x000fe20007f1e0ff */
        /* <DEDUP_REMOVED lines=27> */
.L_x_3736:
[----:B------:R-:W-:Y:S05]  /*11700*/  BSYNC B0 ;  /* 0x0000000000007941 */ /* 0x000fea0003800000 */
.L_x_3730:
[----:B------:R-:W-:Y:S02]  /*11710*/  ULDC UR4, c[0x0][0xd14] ;  /* 0x0003450000047ab9 */ /* 0x000fe40000000800 */
[----:B-1----:R-:W-:-:S13]  /*11720*/  ISETP.GE.AND P0, PT, R27, UR4, PT ;  /* 0x000000041b007c0c */ /* 0x002fda000bf06270 */
[----:B------:R-:W-:Y:S05]  /*11730*/  @!P0 BRA `(.L_x_3742) ;  /* 0xfffffef800848947 */ /* 0x000fea000383ffff */
[----:B------:R-:W-:Y:S05]  /*11740*/  BRA `(.L_x_3625) ;  /* 0x00000060007c7947 */ /* 0x000fea0003800000 */
.L_x_3623:
        /* <DEDUP_REMOVED lines=9> */
[----:B------:R-:W-:Y:S01]  /*117e0*/  MOV R0, RZ ;  /* 0x000000ff00007202 */ /* 0x000fe20000000f00 */
        /* <DEDUP_REMOVED lines=47> */
[----:B------:R-:W-:Y:S01]  /*11ae0*/  ULDC UR5, c[0x0][0xd14] ;  /* 0x0003450000057ab9 */ /* 0x000fe20000000800 */
[----:B------:R-:W-:Y:S01]  /*11af0*/  IMAD.MOV.U32 R19, RZ, RZ, RZ ;  /* 0x000000ffff137224 */ /* 0x000fe200078e00ff */
[----:B------:R-:W-:Y:S01]  /*11b00*/  ULDC UR7, c[0x0][0xd14] ;  /* 0x0003450000077ab9 */ /* 0x000fe20000000800 */
[----:B------:R-:W-:-:S05]  /*11b10*/  ULDC UR4, c[0x0][0xd10] ;  /* 0x0003440000047ab9 */ /* 0x000fca0000000800 */
.L_x_3747:
        /* <DEDUP_REMOVED lines=16> */
.L_x_3746:
[----:B------:R-:W-:Y:S05]  /*11c20*/  BSYNC B0 ;  /* 0x0000000000007941 */ /* 0x000fea0003800000 */
.L_x_3745:
        /* <DEDUP_REMOVED lines=26> */
.L_x_3743:
        /* <DEDUP_REMOVED lines=10> */
[----:B0-----:R-:W-:-:S06]  /*11e70*/  IADD3 R3, R9, 0xffffffe, RZ ;  /* 0x0ffffffe09037810 */ /* 0x001fcc0007ffe0ff */
[----:B------:R-:W0:Y:S02]  /*11e80*/  F2I.FTZ.U32.TRUNC.NTZ R3, R3 ;  /* 0x0000000300037305 */ /* 0x000e24000021f000 */
[----:B0-----:R-:W-:Y:S01]  /*11e90*/  IMAD.MOV R11, RZ, RZ, -R3 ;  /* 0x000000ffff0b7224 */ /* 0x001fe200078e0a03 */
[----:B------:R-:W-:Y:S06]  /*11ea0*/  @!P0 BRA `(.L_x_3748) ;  /* 0x0000000000088947 */ /* 0x000fec0003800000 */
[----:B------:R-:W-:-:S05]  /*11eb0*/  VIADD R9, R5, 0xffffffff ;  /* 0xffffffff05097836 */ /* 0x000fca0000000000 */
[----:B------:R0:W1:Y:S02]  /*11ec0*/  SHFL.IDX PT, R16, R2, R9, 0x1f ;  /* 0x00001f0902107589 */ /* 0x00006400000e0000 */
.L_x_3748:
        /* <DEDUP_REMOVED lines=25> */
.L_x_3744:
[----:B------:R-:W-:Y:S01]  /*12060*/  MOV R17, RZ ;  /* 0x000000ff00117202 */ /* 0x000fe20000000f00 */
[----:B------:R-:W-:Y:S02]  /*12070*/  IMAD.U32 R16, RZ, RZ, UR6 ;  /* 0x00000006ff107e24 */ /* 0x000fe4000f8e00ff */
[----:B------:R-:W-:-:S07]  /*12080*/  IMAD.MOV.U32 R18, RZ, RZ, RZ ;  /* 0x000000ffff127224 */ /* 0x000fce00078e00ff */
.L_x_3749:
[----:B------:R-:W0:Y:S01]  /*12090*/  S2R R0, SR_TID.X ;  /* 0x0000000000007919 */ /* 0x000e220000002100 */
        /* <DEDUP_REMOVED lines=11> */
[----:B------:R0:W-:Y:S03]  /*12150*/  STL [R1+0x28], RZ ;  /* 0x000028ff01007387 */ /* 0x0001e60000100800 */
[----:B------:R-:W-:Y:S05]  /*12160*/  @P0 BRA `(.L_x_3750) ;  /* 0x0000005400140947 */ /* 0x000fea0003800000 */
[----:B0-----:R-:W-:Y:S01]  /*12170*/  IMAD.MOV.U32 R0, RZ, RZ, 0x1 ;  /* 0x00000001ff007424 */ /* 0x001fe200078e00ff */
[----:B------:R-:W-:Y:S01]  /*12180*/  STL [R1+0x28], RZ ;  /* 0x000028ff01007387 */ /* 0x000fe20000100800 */
[----:B------:R-:W-:Y:S01]  /*12190*/  ULDC UR4, c[0x0][0xc] ;  /* 0x0000030000047ab9 */ /* 0x000fe20000000800 */
[----:B------:R-:W-:Y:S02]  /*121a0*/  IMAD.MOV.U32 R2, RZ, RZ, 0x1 ;  /* 0x00000001ff027424 */ /* 0x000fe400078e00ff */
[----:B------:R0:W-:Y:S04]  /*121b0*/  STL [R1+0xc], R0 ;  /* 0x00000c0001007387 */ /* 0x0001e80000100800 */
[----:B------:R1:W-:Y:S04]  /*121c0*/  STL [R1+0x4], RZ ;  /* 0x000004ff01007387 */ /* 0x0003e80000100800 */
[----:B------:R1:W-:Y:S01]  /*121d0*/  STL [R1], RZ ;  /* 0x000000ff01007387 */ /* 0x0003e20000100800 */
[----:B0-----:R-:W-:-:S03]  /*121e0*/  MOV R0, UR4 ;  /* 0x0000000400007c02 */ /* 0x001fc60008000f00 */
[----:B------:R1:W-:Y:S04]  /*121f0*/  STL [R1+0x8], R2 ;  /* 0x0000080201007387 */ /* 0x0003e80000100800 */
[----:B------:R1:W-:Y:S02]  /*12200*/  STL [R1+0x38], R0 ;  /* 0x0000380001007387 */ /* 0x0003e40000100800 */
.L_x_3832:
[----:B-1-3--:R-:W0:Y:S02]  /*12210*/  LDC.64 R2, c[0x0][0xd60] ;  /* 0x00035800ff027b82 */ /* 0x00ae240000000a00 */
[----:B0-----:R-:W-:-:S05]  /*12220*/  IMAD.WIDE R2, R19, 0x4, R2 ;  /* 0x0000000413027825 */ /* 0x001fca00078e0202 */
[----:B--2---:R-:W2:Y:S01]  /*12230*/  LDG.E R11, desc[UR54][R2.64] ;  /* 0x00000036020b7981 */ /* 0x004ea2000c1e1900 */
[----:B------:R-:W-:Y:S05]  /*12240*/  YIELD ;  /* 0x0000000000007946 */ /* 0x000fea0003800000 */
[----:B------:R-:W-:Y:S01]  /*12250*/  ULDC.64 UR4, c[0x0][0xb20] ;  /* 0x0002c80000047ab9 */ /* 0x000fe20000000a00 */
[----:B------:R-:W-:Y:S01]  /*12260*/  IMAD.MOV.U32 R6, RZ, RZ, RZ ;  /* 0x000000ffff067224 */ /* 0x000fe200078e00ff */
[----:B------:R-:W-:Y:S01]  /*12270*/  ISETP.NE.U32.AND P0, PT, RZ, UR4, PT ;  /* 0x00000004ff007c0c */ /* 0x000fe2000bf05070 */
[----:B------:R-:W-:Y:S01]  /*12280*/  IMAD.MOV.U32 R4, RZ, RZ, RZ ;  /* 0x000000ffff047224 */ /* 0x000fe200078e00ff */
        /* <DEDUP_REMOVED lines=50> */
.L_x_3751:
[----:B0-----:R-:W2:Y:S04]  /*125b0*/  @P0 LDG.E R4, desc[UR54][R2.64] ;  /* 0x0000003602040981 */ /* 0x001ea8000c1e1900 */
[----:B------:R-:W2:Y:S01]  /*125c0*/  @P0 LDG.E R5, desc[UR54][R2.64+0x4] ;  /* 0x0000043602050981 */ /* 0x000ea2000c1e1900 */
[----:B-----5:R-:W-:Y:S01]  /*125d0*/  IMAD.IADD R0, R0, 0x1, -R6 ;  /* 0x0000000100007824 */ /* 0x020fe200078e0a06 */
[----:B------:R-:W-:Y:S01]  /*125e0*/  BSSY B0, `(.L_x_3752) ;  /* 0x0000117000007945 */ /* 0x000fe20003800000 */
[----:B------:R-:W-:Y:S01]  /*125f0*/  PLOP3.LUT P2, PT, PT, PT, PT, 0x80, 0x0 ;  /* 0x000000000000781c */ /* 0x000fe20003f4f070 */
[----:B--2---:R-:W-:-:S04]  /*12600*/  @P0 IMAD.IADD R7, R5, 0x1, -R4 ;  /* 0x0000000105070824 */ /* 0x004fc800078e0a04 */
[----:B------:R-:W-:-:S04]  /*12610*/  IMAD.IADD R8, R0, 0x1, R7 ;  /* 0x0000000100087824 */ /* 0x000fc800078e0207 */
[----:B------:R-:W-:Y:S01]  /*12620*/  VIADD R5, R8, 0x3f ;  /* 0x0000003f08057836 */ /* 0x000fe20000000000 */
[----:B------:R0:W-:Y:S04]  /*12630*/  STL [R1+0x2c], R8 ;  /* 0x00002c0801007387 */ /* 0x0001e80000100800 */
[----:B------:R-:W-:-:S04]  /*12640*/  SHF.R.S32.HI R4, RZ, 0x1f, R5 ;  /* 0x0000001fff047819 */ /* 0x000fc80000011405 */
[----:B------:R-:W-:-:S04]  /*12650*/  LEA.HI R5, R4, R5, RZ, 0x6 ;  /* 0x0000000504057211 */ /* 0x000fc800078f30ff */
[----:B------:R-:W-:-:S04]  /*12660*/  LOP3.LUT R4, R5, 0xffffffc0, RZ, 0xc0, !PT ;  /* 0xffffffc005047812 */ /* 0x000fc800078ec0ff */
[----:B------:R-:W-:Y:S02]  /*12670*/  VIADDMNMX R7, R4, -R0, R7, PT ;  /* 0x8000000004077246 */ /* 0x000fe40003800107 */
[----:B------:R-:W-:-:S04]  /*12680*/  IADD3 R4, -R0, RZ, RZ ;  /* 0x000000ff00047210 */ /* 0x000fc80007ffe1ff */
[----:B------:R-:W-:-:S04]  /*12690*/  VIMNMX R4, RZ, R4, !PT ;  /* 0x00000004ff047248 */ /* 0x000fc80007fe0100 */
[----:B------:R-:W-:Y:S02]  /*126a0*/  ISETP.GT.AND P1, PT, R7, R4, PT ;  /* 0x000000040700720c */ /* 0x000fe40003f24270 */
[----:B------:R-:W-:-:S11]  /*126b0*/  SHF.R.U32.HI R4, RZ, 0x6, R4 ;  /* 0x00000006ff047819 */ /* 0x000fd60000011604 */
[----:B------:R-:W-:-:S05]  /*126c0*/  @P1 VIADD R7, R7, 0x3f ;  /* 0x0000003f07071836 */ /* 0x000fca0000000000 */
[----:B------:R-:W-:-:S04]  /*126d0*/  @P1 SHF.R.S32.HI R0, RZ, 0x1f, R7 ;  /* 0x0000001fff001819 */ /* 0x000fc80000011407 */
[----:B------:R-:W-:Y:S01]  /*126e0*/  @P1 LEA.HI R7, R0, R7, RZ, 0x6 ;  /* 0x0000000700071211 */ /* 0x000fe200078f30ff */
[----:B------:R-:W-:-:S03]  /*126f0*/  IMAD.MOV.U32 R0, RZ, RZ, R4 ;  /* 0x000000ffff007224 */ /* 0x000fc600078e0004 */
        /* <DEDUP_REMOVED lines=19> */
.L_x_3875:
[----:B------:R-:W-:-:S03]  /*12830*/  UMOV UR4, 0xffffffff ;  /* 0xffffffff00047882 */ /* 0x000fc60000000000 */
[----:B------:R-:W-:Y:S05]  /*12840*/  BRA.DIV UR4, `(.L_x_3755) ;  /* 0x0000005a04947947 */ /* 0x000fea000b800000 */
[----:B------:R-:W-:-:S13]  /*12850*/  ELECT P6, URZ, PT ;  /* 0x00000000003f782f */ /* 0x000fda00038c0000 */
.L_x_3878:
[----:B------:R-:W2:Y:S01]  /*12860*/  LDL R5, [R1+0x28] ;  /* 0x0000280001057983 */ /* 0x000ea20000100800 */
[----:B------:R-:W-:Y:S02]  /*12870*/  MOV R8, 0x400 ;  /* 0x0000040000087802 */ /* 0x000fe40000000f00 */
        /* <DEDUP_REMOVED lines=9> */
.L_x_3879:
        /* <DEDUP_REMOVED lines=8> */
.L_x_3880:
        /* <DEDUP_REMOVED lines=11> */
.L_x_3760:
[----:B-1----:R-:W2:Y:S01]  /*12a40*/  LDL R8, [R1+0x4] ;  /* 0x0000040001087983 */ /* 0x002ea20000100800 */
[----:B------:R-:W-:Y:S01]  /*12a50*/  R2UR UR9, R6 ;  /* 0x00000000060972ca */ /* 0x000fe200000e0000 */
[----:B------:R-:W-:Y:S01]  /*12a60*/  ULDC.64 UR6, c[0x0][0x198] ;  /* 0x0000660000067ab9 */ /* 0x000fe20000000a00 */
[----:B------:R-:W-:Y:S01]  /*12a70*/  R2UR UR12, R3 ;  /* 0x00000000030c72ca */ /* 0x000fe200000e0000 */
[----:B------:R-:W-:Y:S01]  /*12a80*/  UIADD3 UR4, UP0, UR6, 0x570, URZ ;  /* 0x0000057006047890 */ /* 0x000fe2000ff1e03f */
[----:B------:R-:W-:Y:S01]  /*12a90*/  R2UR UR13, R2 ;  /* 0x00000000020d72ca */ /* 0x000fe200000e0000 */
[----:B------:R-:W-:Y:S01]  /*12aa0*/  UMOV UR10, URZ ;  /* 0x0000003f000a7c82 */ /* 0x000fe20008000000 */
[----:B------:R-:W-:Y:S01]  /*12ab0*/  UMOV UR6, 0x0 ;  /* 0x0000000000067882 */ /* 0x000fe20000000000 */
[----:B------:R-:W-:-:S03]  /*12ac0*/  UIADD3.X UR5, URZ, UR7, URZ, UP0, !UPT ;  /* 0x000000073f057290 */ /* 0x000fc600087fe43f */
[----:B------:R-:W-:-:S03]  /*12ad0*/  UMOV UR7, 0x12f00000 ;  /* 0x12f0000000077882 */ /* 0x000fc60000000000 */
[----:B------:R-:W-:Y:S01]  /*12ae0*/  UIADD3 UR9, UR9, 0x38890, URZ ;  /* 0x0003889009097890 */ /* 0x000fe2000fffe03f */
[----:B--2---:R-:W-:-:S05]  /*12af0*/  IMAD R8, R8, 0x2000, R5 ;  /* 0x0000200008087824 */ /* 0x004fca00078e0205 */
[----:B------:R-:W-:Y:S01]  /*12b00*/  R2UR UR8, R8 ;  /* 0x00000000080872ca */ /* 0x000fe200000e0000 */
[----:B-----5:R-:W-:-:S05]  /*12b10*/  IMAD R8, R0, 0x40, R7 ;  /* 0x0000004000087824 */ /* 0x020fca00078e0207 */
[----:B------:R-:W-:-:S04]  /*12b20*/  IADD3 R8, R8, -0x40, RZ ;  /* 0xffffffc008087810 */ /* 0x000fc80007ffe0ff */
[----:B------:R-:W-:-:S03]  /*12b30*/  R2UR UR11, R8 ;  /* 0x00000000080b72ca */ /* 0x000fc600000e0000 */
[----:B------:R-:W-:-:S10]  /*12b40*/  UIADD3 UR8, UR8, 0x22400, URZ ;  /* 0x0002240008087890 */ /* 0x000fd4000fffe03f */
[----:B------:R1:W-:Y:S01]  /*12b50*/  UTMALDG.4D [UR8], [UR4], desc[UR6] ;  /* 0x00000608040075b4 */ /* 0x0003e20008019000 */
[----:B------:R-:W2:Y:S02]  /*12b60*/  SYNCS.PHASECHK.TRANS64.TRYWAIT P0, [R6+URZ+0x388c0], R9 ;  /* 0x0388c009060075a7 */ /* 0x000ea4000800017f */
[----:B-12---:R-:W-:Y:S05]  /*12b70*/  @!P0 BRA `(.L_x_3761) ;  /* 0x0000005800108947 */ /* 0x006fea0003800000 */
.L_x_3881:
        /* <DEDUP_REMOVED lines=8> */
.L_x_3762:
[----:B01----:R-:W2:Y:S01]  /*12c00*/  LDL R9, [R1+0x4] ;  /* 0x0000040001097983 */ /* 0x003ea20000100800 */
[----:B------:R-:W-:Y:S01]  /*12c10*/  R2UR UR9, R6 ;  /* 0x00000000060972ca */ /* 0x000fe200000e0000 */
[----:B------:R-:W-:Y:S01]  /*12c20*/  ULDC.64 UR24, c[0x0][0x198] ;  /* 0x0000660000187ab9 */ /* 0x000fe20000000a00 */
        /* <DEDUP_REMOVED lines=8> */
[----:B------:R-:W-:Y:S01]  /*12cb0*/  UMOV UR16, 0x40 ;  /* 0x0000004000107882 */ /* 0x000fe20000000000 */
[----:B------:R-:W-:-:S02]  /*12cc0*/  UMOV UR18, 0x80 ;  /* 0x0000008000127882 */ /* 0x000fc40000000000 */
[----:B------:R-:W-:Y:S01]  /*12cd0*/  UIADD3 UR9, UR9, 0x388b0, URZ ;  /* 0x000388b009097890 */ /* 0x000fe2000fffe03f */
        /* <DEDUP_REMOVED lines=38> */
.L_x_3758:
[----:B------:R-:W-:Y:S05]  /*12f40*/  BSYNC B1 ;  /* 0x0000000000017941 */ /* 0x000fea0003800000 */
.L_x_3757:
[----:B0-----:R-:W2:Y:S04]  /*12f50*/  LDL.LU R6, [R1+0x4] ;  /* 0x0000040001067983 */ /* 0x001ea80000300800 */
[----:B------:R-:W3:Y:S01]  /*12f60*/  LDL.LU R9, [R1+0xc] ;  /* 0x00000c0001097983 */ /* 0x000ee20000300800 */
[----:B------:R-:W-:Y:S01]  /*12f70*/  PLOP3.LUT P2, PT, PT, PT, PT, 0x8, 0x0 ;  /* 0x000000000000781c */ /* 0x000fe20003f4e170 */
[----:B--2---:R-:W-:-:S05]  /*12f80*/  VIADD R6, R6, 0x1 ;  /* 0x0000000106067836 */ /* 0x004fca0000000000 */
[----:B------:R-:W-:-:S04]  /*12f90*/  ISETP.NE.AND P0, PT, R6, 0x2, PT ;  /* 0x000000020600780c */ /* 0x000fc80003f05270 */
[----:B------:R-:W-:-:S04]  /*12fa0*/  SEL R8, RZ, 0x1, P0 ;  /* 0x00000001ff087807 */ /* 0x000fc80000000000 */
[----:B---3--:R-:W-:Y:S02]  /*12fb0*/  LOP3.LUT R9, R9, R8, RZ, 0x3c, !PT ;  /* 0x0000000809097212 */ /* 0x008fe400078e3cff */
[----:B------:R-:W-:Y:S01]  /*12fc0*/  SEL R8, R6, RZ, P0 ;  /* 0x000000ff06087207 */ /* 0x000fe20000000000 */
[----:B------:R-:W-:Y:S02]  /*12fd0*/  VIADD R6, R0, 0xfffffffe ;  /* 0xfffffffe00067836 */ /* 0x000fe40000000000 */
[----:B------:R1:W-:Y:S03]  /*12fe0*/  STL [R1+0xc], R9 ;  /* 0x00000c0901007387 */ /* 0x0003e60000100800 */
[----:B------:R-:W-:Y:S01]  /*12ff0*/  ISETP.GE.AND P0, PT, R6, R4, PT ;  /* 0x000000040600720c */ /* 0x000fe20003f06270 */
[----:B------:R1:W-:-:S12]  /*13000*/  STL [R1+0x4], R8 ;  /* 0x0000040801007387 */ /* 0x0003d80000100800 */
[----:B-1----:R-:W-:Y:S05]  /*13010*/  @!P0 BRA `(.L_x_3753) ;  /* 0x0000000400cc8947 */ /* 0x002fea0003800000 */
[C---:B-----5:R-:W-:Y:S01]  /*13020*/  IMAD R6, R0.reuse, 0x40, R7 ;  /* 0x0000004000067824 */ /* 0x060fe200078e0207 */
[----:B------:R-:W-:-:S03]  /*13030*/  IADD3 R0, R0, -0x1, RZ ;  /* 0xffffffff00007810 */ /* 0x000fc60007ffe0ff */
[----:B------:R-:W-:-:S07]  /*13040*/  VIADD R6, R6, 0xffffff80 ;  /* 0xffffff8006067836 */ /* 0x000fce0000000000 */
.L_x_3769:
        /* <DEDUP_REMOVED lines=9> */
.L_x_3882:
        /* <DEDUP_REMOVED lines=11> */
.L_x_3766:
[----:B-1----:R-:W2:Y:S01]  /*13190*/  LDL R9, [R1+0x4] ;  /* 0x0000040001097983 */ /* 0x002ea20000100800 */
        /* <DEDUP_REMOVED lines=8> */
[----:B------:R-:W-:Y:S02]  /*13220*/  UMOV UR6, 0x0 ;  /* 0x0000000000067882 */ /* 0x000fe40000000000 */
[----:B------:R-:W-:-:S03]  /*13230*/  UMOV UR7, 0x12f00000 ;  /* 0x12f0000000077882 */ /* 0x000fc60000000000 */
[----:B------:R-:W-:Y:S01]  /*13240*/  UIADD3 UR9, UR9, 0x38890, URZ ;  /* 0x0003889009097890 */ /* 0x000fe2000fffe03f */
[----:B--2---:R-:W-:-:S05]  /*13250*/  IMAD R9, R9, 0x2000, R5 ;  /* 0x0000200009097824 */ /* 0x004fca00078e0205 */
[----:B------:R-:W-:-:S13]  /*13260*/  R2UR UR8, R9 ;  /* 0x00000000090872ca */ /* 0x000fda00000e0000 */
[----:B------:R-:W-:-:S09]  /*13270*/  UIADD3 UR8, UR8, 0x22400, URZ ;  /* 0x0002240008087890 */ /* 0x000fd2000fffe03f */
[----:B------:R1:W-:Y:S01]  /*13280*/  UTMALDG.4D [UR8], [UR4], desc[UR6] ;  /* 0x00000608040075b4 */ /* 0x0003e20008019000 */
[----:B------:R-:W2:Y:S02]  /*13290*/  SYNCS.PHASECHK.TRANS64.TRYWAIT P1, [R7+URZ+0x388c0], R8 ;  /* 0x0388c008070075a7 */ /* 0x000ea4000802017f */
[----:B-12---:R-:W-:Y:S05]  /*132a0*/  @!P1 BRA `(.L_x_3767) ;  /* 0x00000050006c9947 */ /* 0x006fea0003800000 */
.L_x_3883:
        /* <DEDUP_REMOVED lines=8> */
.L_x_3768:
        /* <DEDUP_REMOVED lines=52> */
.L_x_3764:
[----:B------:R-:W-:Y:S05]  /*13670*/  BSYNC B1 ;  /* 0x0000000000017941 */ /* 0x000fea0003800000 */
.L_x_3763:
[----:B------:R-:W2:Y:S04]  /*13680*/  LDL.LU R7, [R1+0x4] ;  /* 0x0000040001077983 */ /* 0x000ea80000300800 */
[----:B------:R-:W3:Y:S01]  /*13690*/  LDL.LU R9, [R1+0xc] ;  /* 0x00000c0001097983 */ /* 0x000ee20000300800 */
[----:B------:R-:W-:Y:S02]  /*136a0*/  VIADD R0, R0, 0xffffffff ;  /* 0xffffffff00007836 */ /* 0x000fe40000000000 */
[----:B------:R-:W-:Y:S02]  /*136b0*/  VIADD R6, R6, 0xffffffc0 ;  /* 0xffffffc006067836 */ /* 0x000fe40000000000 */
[----:B--2---:R-:W-:-:S05]  /*136c0*/  VIADD R7, R7, 0x1 ;  /* 0x0000000107077836 */ /* 0x004fca0000000000 */
[----:B------:R-:W-:-:S04]  /*136d0*/  ISETP.NE.AND P0, PT, R7, 0x2, PT ;  /* 0x000000020700780c */ /* 0x000fc80003f05270 */
[----:B------:R-:W-:Y:S02]  /*136e0*/  SEL R8, RZ, 0x1, P0 ;  /* 0x00000001ff087807 */ /* 0x000fe40000000000 */
[----:B------:R-:W-:Y:S02]  /*136f0*/  SEL R7, R7, RZ, P0 ;  /* 0x000000ff07077207 */ /* 0x000fe40000000000 */
[----:B---3--:R-:W-:Y:S02]  /*13700*/  LOP3.LUT R9, R9, R8, RZ, 0x3c, !PT ;  /* 0x0000000809097212 */ /* 0x008fe400078e3cff */
[----:B------:R-:W-:-:S03]  /*13710*/  ISETP.GT.AND P0, PT, R0, R4, PT ;  /* 0x000000040000720c */ /* 0x000fc60003f04270 */
[----:B------:R1:W-:Y:S04]  /*13720*/  STL [R1+0xc], R9 ;  /* 0x00000c0901007387 */ /* 0x0003e80000100800 */
[----:B------:R1:W-:Y:S06]  /*13730*/  STL [R1+0x4], R7 ;  /* 0x0000040701007387 */ /* 0x0003ec0000100800 */
[----:B------:R-:W-:Y:S05]  /*13740*/  @P0 BRA `(.L_x_3769) ;  /* 0xfffffff800400947 */ /* 0x000fea000383ffff */
.L_x_3753:
[----:B------:R-:W-:Y:S05]  /*13750*/  BSYNC B0 ;  /* 0x0000000000007941 */ /* 0x000fea0003800000 */
.L_x_3752:
[----:B-1---5:R-:W2:Y:S01]  /*13760*/  LDL R7, [R1+0x2c] ;  /* 0x00002c0001077983 */ /* 0x022ea20000100800 */
        /* <DEDUP_REMOVED lines=9> */
[----:B------:R-:W2:Y:S01]  /*13800*/  LDL R7, [R1+0x38] ;  /* 0x0000380001077983 */ /* 0x000ea20000100800 */
[----:B------:R-:W-:Y:S01]  /*13810*/  VOTEU.ANY UR4, UPT, PT ;  /* 0x0000000000047886 */ /* 0x000fe200038e0100 */
[----:B0-----:R-:W0:Y:S01]  /*13820*/  LDC.64 R2, c[0x0][0xd38] ;  /* 0x00034e00ff027b82 */ /* 0x001e220000000a00 */
[----:B------:R-:W1:Y:S08]  /*13830*/  FLO.U32 R0, UR4 ;  /* 0x0000000400007d00 */ /* 0x000e7000080e0000 */
[----:B------:R-:W0:Y:S01]  /*13840*/  POPC R5, UR4 ;  /* 0x0000000400057d09 */ /* 0x000e220008000000 */
[----:B--2---:R-:W-:-:S02]  /*13850*/  R2UR UR5, R7 ;  /* 0x00000000070572ca */ /* 0x004fc400000e0000 */
[----:B------:R-:W1:Y:S02]  /*13860*/  S2R R7, SR_LANEID ;  /* 0x0000000000077919 */ /* 0x000e640000000000 */
[----:B-1----:R-:W-:-:S13]  /*13870*/  ISETP.EQ.U32.AND P0, PT, R0, R7, PT ;  /* 0x000000070000720c */ /* 0x002fda0003f02070 */
[----:B0-----:R-:W2:Y:S01]  /*13880*/  @P0 ATOMG.E.ADD.STRONG.GPU PT, R3, desc[UR54][R2.64], R5 ;  /* 0x00000005020309a8 */ /* 0x001ea200081ee1f6 */
[----:B------:R-:W0:Y:S02]  /*13890*/  S2R R4, SR_LTMASK ;  /* 0x0000000000047919 */ /* 0x000e240000003900 */
[----:B0-----:R-:W-:-:S04]  /*138a0*/  LOP3.LUT R4, R4, UR4, RZ, 0xc0, !PT ;  /* 0x0000000404047c12 */ /* 0x001fc8000f8ec0ff */
[----:B------:R-:W0:Y:S01]  /*138b0*/  POPC R7, R4 ;  /* 0x0000000400077309 */ /* 0x000e220000000000 */
[----:B--2---:R-:W0:Y:S02]  /*138c0*/  SHFL.IDX PT, R0, R3, R0, 0x1f ;  /* 0x00001f0003007589 */ /* 0x004e2400000e0000 */
[----:B0-----:R-:W-:Y:S01]  /*138d0*/  IADD3 R16, R0, UR5, R7 ;  /* 0x0000000500107c10 */ /* 0x001fe2000fffe007 */
[----:B------:R-:W-:Y:S06]  /*138e0*/  BRA `(.L_x_3772) ;  /* 0x0000003000bc7947 */ /* 0x000fec0003800000 */
.L_x_3771:
        /* <DEDUP_REMOVED lines=23> */
.L_x_3773:
        /* <DEDUP_REMOVED lines=20> */
.L_x_3775:
        /* <DEDUP_REMOVED lines=16> */
.L_x_3774:
[----:B------:R-:W2:Y:S01]  /*13ca0*/  LDL.LU R2, [R1+0x20] ;  /* 0x0000200001027983 */ /* 0x000ea20000300800 */
[----:B------:R-:W-:-:S03]  /*13cb0*/  ULDC.64 UR4, c[0x0][0xaf0] ;  /* 0x0002bc0000047ab9 */ /* 0x000fc60000000a00 */
[----:B------:R-:W3:Y:S04]  /*13cc0*/  LDL.LU R0, [R1+0x24] ;  /* 0x0000240001007983 */ /* 0x000ee80000300800 */
[----:B------:R-:W4:Y:S04]  /*13cd0*/  LDL.LU R4, [R1+0x34] ;  /* 0x0000340001047983 */ /* 0x000f280000300800 */
[----:B------:R-:W4:Y:S01]  /*13ce0*/  LDL.LU R5, [R1+0x18] ;  /* 0x0000180001057983 */ /* 0x000f220000300800 */
[----:B------:R-:W-:-:S04]  /*13cf0*/  ISETP.NE.U32.AND P0, PT, RZ, UR4, PT ;  /* 0x00000004ff007c0c */ /* 0x000fc8000bf05070 */
[----:B------:R-:W-:Y:S01]  /*13d00*/  ISETP.NE.AND.EX P0, PT, RZ, UR5, PT, P0 ;  /* 0x00000005ff007c0c */ /* 0x000fe2000bf05300 */
[----:B------:R-:W0:Y:S01]  /*13d10*/  S2R R6, SR_TID.X ;  /* 0x0000000000067919 */ /* 0x000e220000002100 */
[----:B------:R-:W-:Y:S01]  /*13d20*/  ULDC.64 UR6, c[0x0][0x198] ;  /* 0x0000660000067ab9 */ /* 0x000fe20000000a00 */
        /* <DEDUP_REMOVED lines=11> */
[----:B------:R-:W-:Y:S01]  /*13de0*/  IMAD R17, R17, 0x40, R4 ;  /* 0x0000004011117824 */ /* 0x000fe200078e0204 */
[----:B------:R-:W-:Y:S01]  /*13df0*/  PLOP3.LUT P1, PT, P6, PT, PT, 0x8, 0x0 ;  /* 0x000000000000781c */ /* 0x000fe2000372e170 */
[----:B------:R-:W-:Y:S01]  /*13e00*/  IMAD.MOV.U32 R4, RZ, RZ, R18 ;  /* 0x000000ffff047224 */ /* 0x000fe200078e0012 */
[----:B0-----:R-:W0:Y:S02]  /*13e10*/  LDC R2, c[0x0][0x428] ;  /* 0x00010a00ff027b82 */ /* 0x001e240000000800 */
[----:B0-----:R-:W-:-:S13]  /*13e20*/  ISETP.NE.AND P0, PT, R2, 0x1, PT ;  /* 0x000000010200780c */ /* 0x001fda0003f05270 */
[----:B------:R-:W0:Y:S08]  /*13e30*/  @P0 LDC R3, c[0x0][0x42c] ;  /* 0x00010b00ff030b82 */ /* 0x000e300000000800 */
[----:B------:R-:W1:Y:S01]  /*13e40*/  @P0 LDC R2, c[0x0][0x430] ;  /* 0x00010c00ff020b82 */ /* 0x000e620000000800 */
[----:B0-----:R-:W-:-:S05]  /*13e50*/  @P0 IMAD.HI.U32 R3, R18, R3, RZ ;  /* 0x0000000312030227 */ /* 0x001fca00078e00ff */
[----:B-1----:R-:W-:Y:S02]  /*13e60*/  @P0 SHF.R.U32.HI R4, RZ, R2, R3 ;  /* 0x00000002ff040219 */ /* 0x002fe40000011603 */
[----:B------:R-:W-:-:S04]  /*13e70*/  ISETP.NE.U32.AND P0, PT, RZ, UR4, PT ;  /* 0x00000004ff007c0c */ /* 0x000fc8000bf05070 */
[----:B------:R-:W-:-:S04]  /*13e80*/  ISETP.NE.AND.EX P0, PT, RZ, UR5, PT, P0 ;  /* 0x00000005ff007c0c */ /* 0x000fc8000bf05300 */
[----:B------:R-:W-:-:S09]  /*13e90*/  SEL R5, R5, RZ, !P0 ;  /* 0x000000ff05057207 */ /* 0x000fd20004000000 */
.L_x_3776:
        /* <DEDUP_REMOVED lines=17> */
.L_x_3886:
[----:B------:R-:W2:Y:S01]  /*13fb0*/  LDL R7, [R1+0x1c] ;  /* 0x00001c0001077983 */ /* 0x000ea20000100800 */
[----:B------:R-:W-:Y:S01]  /*13fc0*/  UMOV UR4, 0xffffffff ;  /* 0xffffffff00047882 */ /* 0x000fe20000000000 */
[----:B------:R-:W-:Y:S02]  /*13fd0*/  SHF.R.S32.HI R8, RZ, 0x1f, R0 ;  /* 0x0000001fff087819 */ /* 0x000fe40000011400 */
[----:B--2---:R-:W-:Y:S01]  /*13fe0*/  IADD3 R7, R7, -0x1, RZ ;  /* 0xffffffff07077810 */ /* 0x004fe20007ffe0ff */
[----:B------:R-:W-:Y:S06]  /*13ff0*/  BRA.DIV UR4, `(.L_x_3778) ;  /* 0x0000004604607947 */ /* 0x000fec000b800000 */
[----:B------:R-:W-:-:S13]  /*14000*/  ELECT P6, URZ, PT ;  /* 0x00000000003f782f */ /* 0x000fda00038c0000 */
.L_x_3889:
        /* <DEDUP_REMOVED lines=24> */
.L_x_3780:
        /* <DEDUP_REMOVED lines=9> */
.L_x_3890:
        /* <DEDUP_REMOVED lines=11> */
.L_x_3782:
[----:B------:R-:W2:Y:S04]  /*142d0*/  LDL R11, [R1] ;  /* 0x00000000010b7983 */ /* 0x000ea80000100800 */
[----:B------:R-:W3:Y:S04]  /*142e0*/  LDL R14, [R1+0x30] ;  /* 0x00003000010e7983 */ /* 0x000ee80000100800 */
[----:B0-----:R-:W4:Y:S01]  /*142f0*/  LDL R10, [R1+0x10] ;  /* 0x00001000010a7983 */ /* 0x001f220000100800 */
[----:B------:R-:W0:Y:S01]  /*14300*/  S2R R13, SR_CgaCtaId ;  /* 0x00000000000d7919 */ /* 0x000e220000008800 */
[----:B------:R-:W-:-:S02]  /*14310*/  MOV R12, 0x400 ;  /* 0x00000400000c7802 */ /* 0x000fc40000000f00 */
[----:B------:R-:W-:Y:S01]  /*14320*/  R2UR UR9, R9 ;  /* 0x00000000090972ca */ /* 0x000fe200000e0000 */
[----:B------:R-:W-:Y:S01]  /*14330*/  ULDC.64 UR14, c[0x0][0x198] ;  /* 0x00006600000e7ab9 */ /* 0x000fe20000000a00 */
[----:B------:R-:W-:Y:S01]  /*14340*/  R2UR UR12, R4 ;  /* 0x00000000040c72ca */ /* 0x000fe200000e0000 */
[----:B------:R-:W-:Y:S01]  /*14350*/  UIADD3 UR6, UP0, UR14, 0x370, URZ ;  /* 0x000003700e067890 */ /* 0x000fe2000ff1e03f */
[----:B-----5:R-:W-:Y:S02]  /*14360*/  R2UR UR13, R6 ;  /* 0x00000000060d72ca */ /* 0x020fe400000e0000 */
[----:B0-----:R-:W-:-:S07]  /*14370*/  LEA R12, R13, R12, 0x18 ;  /* 0x0000000c0d0c7211 */ /* 0x001fce00078ec0ff */
[----:B------:R-:W-:Y:S02]  /*14380*/  UIADD3 UR9, UR9, 0x38830, URZ ;  /* 0x0003883009097890 */ /* 0x000fe4000fffe03f */
[----:B------:R-:W-:Y:S01]  /*14390*/  UIADD3.X UR7, URZ, UR15, URZ, UP0, !UPT ;  /* 0x0000000f3f077290 */ /* 0x000fe200087fe43f */
        /* <DEDUP_REMOVED lines=11> */
.L_x_3779:
        /* <DEDUP_REMOVED lines=9> */
[----:B------:R-:W-:Y:S01]  /*144e0*/  ULDC.64 UR20, c[0x0][0x198] ;  /* 0x0000660000147ab9 */ /* 0x000fe20000000a00 */
[----:B------:R-:W-:Y:S01]  /*144f0*/  R2UR UR11, R17 ;  /* 0x00000000110b72ca */ /* 0x000fe200000e0000 */
[----:B------:R-:W-:Y:S01]  /*14500*/  UIADD3 UR14, UP0, UR20, 0x270, URZ ;  /* 0x00000270140e7890 */ /* 0x000fe2000ff1e03f */
[----:B------:R-:W-:Y:S01]  /*14510*/  R2UR UR12, R18 ;  /* 0x00000000120c72ca */ /* 0x000fe200000e0000 */
[----:B------:R-:W-:Y:S01]  /*14520*/  UMOV UR6, 0x0 ;  /* 0x0000000000067882 */ /* 0x000fe20000000000 */
[----:B------:R-:W-:Y:S01]  /*14530*/  R2UR UR13, R5 ;  /* 0x00000000050d72ca */ /* 0x000fe200000e0000 */
[----:B------:R-:W-:Y:S01]  /*14540*/  UIADD3.X UR15, URZ, UR21, URZ, UP0, !UPT ;  /* 0x000000153f0f7290 */ /* 0x000fe200087fe43f */
[----:B------:R-:W-:Y:S01]  /*14550*/  IMAD.MOV.U32 R5, RZ, RZ, 0x2000 ;  /* 0x00002000ff057424 */ /* 0x000fe200078e00ff */
[----:B------:R-:W-:Y:S01]  /*14560*/  UIADD3 UR4, UP0, UR20, 0x770, URZ ;  /* 0x0000077014047890 */ /* 0x000fe2000ff1e03f */
[----:B------:R-:W-:Y:S01]  /*14570*/  MOV R10, UR55 ;  /* 0x00000037000a7c02 */ /* 0x000fe20008000f00 */
[----:B------:R-:W-:Y:S01]  /*14580*/  UMOV UR7, 0x12f00000 ;  /* 0x12f0000000077882 */ /* 0x000fe20000000000 */
[----:B------:R-:W-:Y:S01]  /*14590*/  UMOV UR10, URZ ;  /* 0x0000003f000a7c82 */ /* 0x000fe20008000000 */
[----:B------:R-:W-:Y:S01]  /*145a0*/  UIADD3 UR8, UR16, 0x20400, URZ ;  /* 0x0002040010087890 */ /* 0x000fe2000fffe03f */
[----:B------:R0:W-:Y:S01]  /*145b0*/  SYNCS.ARRIVE.TRANS64 RZ, [R11+URZ+0x38800], R5 ;  /* 0x038800050bff79a7 */ /* 0x0001e2000800003f */
[----:B------:R-:W-:Y:S01]  /*145c0*/  UIADD3 UR9, UR16, 0x38800, URZ ;  /* 0x0003880010097890 */ /* 0x000fe2000fffe03f */
[----:B------:R-:W-:Y:S01]  /*145d0*/  MOV R9, UR54 ;  /* 0x0000003600097c02 */ /* 0x000fe20008000f00 */
[----:B------:R-:W-:Y:S01]  /*145e0*/  UIADD3.X UR5, URZ, UR21, URZ, UP0, !UPT ;  /* 0x000000153f057290 */ /* 0x000fe200087fe43f */
[----:B------:R-:W-:Y:S01]  /*145f0*/  R2UR UR55, R10 ;  /* 0x000000000a3772ca */ /* 0x000fe200000e0000 */
[----:B------:R-:W-:Y:S01]  /*14600*/  UIADD3 UR48, UR16, 0x28400, URZ ;  /* 0x0002840010307890 */ /* 0x000fe2000fffe03f */
[----:B------:R-:W-:Y:S01]  /*14610*/  R2UR UR54, R9 ;  /* 0x00000000093672ca */ /* 0x000fe200000e0000 */
[----:B------:R-:W-:Y:S01]  /*14620*/  UMOV UR50, 0xc0 ;  /* 0x000000c000327882 */ /* 0x000fe20000000000 */
[----:B------:R-:W-:Y:S01]  /*14630*/  UMOV UR51, UR11 ;  /* 0x0000000b00337c82 */ /* 0x000fe20008000000 */
[----:B------:R-:W-:Y:S01]  /*14640*/  UMOV UR52, UR12 ;  /* 0x0000000c00347c82 */ /* 0x000fe20008000000 */
[----:B------:R1:W-:Y:S01]  /*14650*/  UTMALDG.4D [UR8], [UR14], desc[UR6] ;  /* 0x000006080e0075b4 */ /* 0x0003e20008019000 */
[----:B0-----:R-:W-:Y:S01]  /*14660*/  IMAD.MOV.U32 R5, RZ, RZ, 0x10000 ;  /* 0x00010000ff057424 */ /* 0x001fe200078e00ff */
[----:B------:R-:W-:Y:S01]  /*14670*/  UMOV UR53, UR13 ;  /* 0x0000000d00357c82 */ /* 0x000fe20008000000 */
[----:B------:R-:W-:-:S02]  /*14680*/  UIADD3 UR56, UR16, 0x2a400, URZ ;  /* 0x0002a40010387890 */ /* 0x000fc4000fffe03f */
[----:B------:R-:W-:Y:S01]  /*14690*/  UIADD3 UR40, UR16, 0x2e400, URZ ;  /* 0x0002e40010287890 */ /* 0x000fe2000fffe03f */
[----:B------:R0:W-:Y:S01]  /*146a0*/  SYNCS.ARRIVE.TRANS64 RZ, [R11+URZ+0x38810], R5 ;  /* 0x038810050bff79a7 */ /* 0x0001e2000800003f */
[----:B------:R-:W-:Y:S02]  /*146b0*/  UIADD3 UR32, UR16, 0x30400, URZ ;  /* 0x0003040010207890 */ /* 0x000fe4000fffe03f */
[----:B------:R-:W-:Y:S01]  /*146c0*/  UIADD3 UR24, UR16, 0x32400, URZ ;  /* 0x0003240010187890 */ /* 0x000fe2000fffe03f */
[----:B------:R-:W-:Y:S01]  /*146d0*/  UMOV UR58, 0x80 ;  /* 0x00000080003a7882 */ /* 0x000fe20000000000 */
[----:B------:R-:W-:Y:S01]  /*146e0*/  UMOV UR59, UR11 ;  /* 0x0000000b003b7c82 */ /* 0x000fe20008000000 */
[----:B------:R-:W-:Y:S01]  /*146f0*/  UMOV UR60, UR12 ;  /* 0x0000000c003c7c82 */ /* 0x000fe20008000000 */
[----:B------:R-:W-:Y:S01]  /*14700*/  UMOV UR61, UR13 ;  /* 0x0000000d003d7c82 */ /* 0x000fe20008000000 */
[----:B------:R-:W-:Y:S01]  /*14710*/  UMOV UR42, 0x100 ;  /* 0x00000100002a7882 */ /* 0x000fe20000000000 */
[----:B0-----:R-:W-:Y:S01]  /*14720*/  MOV R5, UR50 ;  /* 0x0000003200057c02 */ /* 0x001fe20008000f00 */
        /* <DEDUP_REMOVED lines=9> */
[----:B-1----:R-:W-:-:S02]  /*147c0*/  UIADD3 UR8, UR16, 0x26400, URZ ;  /* 0x0002640010087890 */ /* 0x002fc4000fffe03f */
[----:B------:R-:W-:Y:S01]  /*147d0*/  UIADD3 UR9, UR16, 0x38810, URZ ;  /* 0x0003881010097890 */ /* 0x000fe2000fffe03f */
[----:B------:R-:W-:Y:S01]  /*147e0*/  UMOV UR27, UR11 ;  /* 0x0000000b001b7c82 */ /* 0x000fe20008000000 */
[----:B------:R-:W-:Y:S01]  /*147f0*/  UMOV UR28, UR12 ;  /* 0x0000000c001c7c82 */ /* 0x000fe20008000000 */
[----:B------:R-:W-:Y:S01]  /*14800*/  UMOV UR29, UR13 ;  /* 0x0000000d001d7c82 */ /* 0x000fe20008000000 */
[----:B------:R-:W-:Y:S01]  /*14810*/  UMOV UR18, 0x1c0 ;  /* 0x000001c000127882 */ /* 0x000fe20000000000 */
[----:B------:R-:W-:Y:S02]  /*14820*/  UMOV UR19, UR11 ;  /* 0x0000000b00137c82 */ /* 0x000fe40008000000 */
[----:B------:R-:W-:Y:S01]  /*14830*/  UMOV UR49, UR9 ;  /* 0x0000000900317c82 */ /* 0x000fe20008000000 */
[----:B------:R-:W-:Y:S01]  /*14840*/  UMOV UR57, UR9 ;  /* 0x0000000900397c82 */ /* 0x000fe20008000000 */
[----:B------:R-:W-:Y:S01]  /*14850*/  UTMALDG.4D [UR8], [UR4], desc[UR6] ;  /* 0x00000608040075b4 */ /* 0x000fe20008019000 */
[----:B------:R-:W-:Y:S01]  /*14860*/  UMOV UR41, UR9 ;  /* 0x0000000900297c82 */ /* 0x000fe20008000000 */
[----:B------:R-:W-:Y:S01]  /*14870*/  UMOV UR33, UR9 ;  /* 0x0000000900217c82 */ /* 0x000fe20008000000 */
[----:B------:R-:W-:Y:S01]  /*14880*/  UMOV UR25, UR9 ;  /* 0x0000000900197c82 */ /* 0x000fe20008000000 */
[----:B------:R-:W-:Y:S01]  /*14890*/  UMOV UR20, UR12 ;  /* 0x0000000c00147c82 */ /* 0x000fe20008000000 */
[----:B------:R-:W-:Y:S01]  /*148a0*/  UMOV UR21, UR13 ;  /* 0x0000000d00157c82 */ /* 0x000fe20008000000 */
[----:B------:R-:W-:Y:S01]  /*148b0*/  UMOV UR17, UR9 ;  /* 0x0000000900117c82 */ /* 0x000fe20008000000 */
        /* <DEDUP_REMOVED lines=8> */
[----:B------:R1:W-:Y:S01]  /*14940*/  UTMALDG.4D [UR24], [UR4], desc[UR6] ;  /* 0x00000618040075b4 */ /* 0x0003e20008019000 */
[----:B------:R1:W-:Y:S02]  /*14950*/  UTMALDG.4D [UR16], [UR4], desc[UR6] ;  /* 0x00000610040075b4 */ /* 0x0003e40008019000 */
[----:B-1----:R-:W-:Y:S01]  /*14960*/  NOP ;  /* 0x0000000000007918 */ /* 0x002fe20000000000 */
.L_x_3784:
[----:B------:R-:W-:Y:S05]  /*14970*/  BSYNC B0 ;  /* 0x0000000000007941 */ /* 0x000fea0003800000 */
.L_x_3783:
[----:B------:R-:W2:Y:S02]  /*14980*/  LDL.LU R9, [R1+0x28] ;  /* 0x0000280001097983 */ /* 0x000ea40000300800 */
        /* <DEDUP_REMOVED lines=8> */
.L_x_3891:
        /* <DEDUP_REMOVED lines=8> */
[----:B0-----:R-:W-:-:S04]  /*14a90*/  LEA R11, R12, R11, 0x18 ;  /* 0x0000000b0c0b7211 */ /* 0x001fc800078ec0ff */
[----:B--2---:R-:W-:Y:S02]  /*14aa0*/  LEA R5, R10, R11, 0x3 ;  /* 0x0000000b0a057211 */ /* 0x004fe400078e18ff */
[----:B---3--:R-:W-:-:S04]  /*14ab0*/  SHF.L.U32 R9, R9, 0x1f, RZ ;  /* 0x0000001f09097819 */ /* 0x008fc800000006ff */
[----:B------:R-:W0:Y:S02]  /*14ac0*/  SYNCS.PHASECHK.TRANS64.TRYWAIT P0, [R5+URZ+0x38860], R9 ;  /* 0x03886009050075a7 */ /* 0x000e24000800017f */
[----:B0-----:R-:W-:Y:S05]  /*14ad0*/  @!P0 BRA `(.L_x_3788) ;  /* 0x0000003800fc8947 */ /* 0x001fea0003800000 */
.L_x_3892:
        /* <DEDUP_REMOVED lines=11> */
.L_x_3789:
        /* <DEDUP_REMOVED lines=59> */
.L_x_3787:
[----:B------:R-:W-:Y:S05]  /*14f40*/  BSYNC B0 ;  /* 0x0000000000007941 */ /* 0x000fea0003800000 */
.L_x_3786:
        /* <DEDUP_REMOVED lines=11> */
[----:B------:R-:W-:Y:S02]  /*15000*/  ISETP.NE.U32.AND P0, PT, R5, 0x1, PT ;  /* 0x000000010500780c */ /* 0x000fe40003f05070 */
[----:B------:R-:W-:-:S11]  /*15010*/  IADD3 R5, R10, -0x2, RZ ;  /* 0xfffffffe0a057810 */ /* 0x000fd60007ffe0ff */
        /* <DEDUP_REMOVED lines=33> */
.L_x_3796:
[----:B-1----:R-:W1:Y:S01]  /*15230*/  S2R R3, SR_CgaCtaId ;  /* 0x0000000000037919 */ /* 0x002e620000008800 */
[----:B------:R-:W-:-:S04]  /*15240*/  MOV R2, 0x400 ;  /* 0x0000040000027802 */ /* 0x000fc80000000f00 */
[----:B-1----:R-:W-:Y:S02]  /*15250*/  LEA R2, R3, R2, 0x18 ;  /* 0x0000000203027211 */ /* 0x002fe400078ec0ff */
[----:B------:R-:W-:Y:S02]  /*15260*/  SHF.L.U32 R3, R14, 0x1f, RZ ;  /* 0x0000001f0e037819 */ /* 0x000fe400000006ff */
[----:B------:R-:W-:-:S04]  /*15270*/  LEA R2, R15, R2, 0x3 ;  /* 0x000000020f027211 */ /* 0x000fc800078e18ff */
[----:B------:R-:W1:Y:S02]  /*15280*/  SYNCS.PHASECHK.TRANS64.TRYWAIT P0, [R2+URZ+0x38840], R3 ;  /* 0x03884003020075a7 */ /* 0x000e64000800017f */
[----:B-1----:R-:W-:Y:S05]  /*15290*/  @!P0 BRA `(.L_x_3797) ;  /* 0x0000003400208947 */ /* 0x002fea0003800000 */
.L_x_3893:
        /* <DEDUP_REMOVED lines=11> */
.L_x_3798:
[----:B--2---:R-:W2:Y:S01]  /*15350*/  LDL R10, [R1] ;  /* 0x00000000010a7983 */ /* 0x004ea20000100800 */
[----:B------:R-:W-:-:S03]  /*15360*/  MOV R12, 0x400 ;  /* 0x00000400000c7802 */ /* 0x000fc60000000f00 */
[----:B------:R-:W3:Y:S01]  /*15370*/  LDL R11, [R1+0x10] ;  /* 0x00001000010b7983 */ /* 0x000ee20000100800 */
[----:B------:R-:W4:Y:S01]  /*15380*/  S2R R13, SR_CgaCtaId ;  /* 0x00000000000d7919 */ /* 0x000f220000008800 */
[----:B------:R-:W-:Y:S01]  /*15390*/  R2UR UR9, R2 ;  /* 0x00000000020972ca */ /* 0x000fe200000e0000 */
[----:B------:R-:W-:Y:S01]  /*153a0*/  ULDC.64 UR6, c[0x0][0x198] ;  /* 0x0000660000067ab9 */ /* 0x000fe20000000a00 */
[----:B------:R-:W-:Y:S01]  /*153b0*/  R2UR UR12, R4 ;  /* 0x00000000040c72ca */ /* 0x000fe200000e0000 */
[----:B------:R-:W-:Y:S01]  /*153c0*/  UIADD3 UR4, UP0, UR6, 0x370, URZ ;  /* 0x0000037006047890 */ /* 0x000fe2000ff1e03f */
[----:B-----5:R-:W-:-:S03]  /*153d0*/  R2UR UR13, R6 ;  /* 0x00000000060d72ca */ /* 0x020fc600000e0000 */
[----:B------:R-:W-:Y:S01]  /*153e0*/  UIADD3.X UR5, URZ, UR7, URZ, UP0, !UPT ;  /* 0x000000073f057290 */ /* 0x000fe200087fe43f */
[----:B----4-:R-:W-:-:S05]  /*153f0*/  LEA R12, R13, R12, 0x18 ;  /* 0x0000000c0d0c7211 */ /* 0x010fca00078ec0ff */
        /* <DEDUP_REMOVED lines=12> */
.L_x_3894:
        /* <DEDUP_REMOVED lines=8> */
.L_x_3800:
[----:B-12---:R-:W2:Y:S01]  /*15540*/  LDL R3, [R1] ;  /* 0x0000000001037983 */ /* 0x006ea20000100800 */
[----:B------:R-:W-:Y:S01]  /*15550*/  MOV R10, 0x400 ;  /* 0x00000400000a7802 */ /* 0x000fe20000000f00 */
[----:B------:R-:W-:Y:S01]  /*15560*/  ULDC.64 UR24, c[0x0][0x198] ;  /* 0x0000660000187ab9 */ /* 0x000fe20000000a00 */
[----:B------:R-:W-:Y:S01]  /*15570*/  R2UR UR9, R2 ;  /* 0x00000000020972ca */ /* 0x000fe200000e0000 */
[----:B------:R-:W1:Y:S01]  /*15580*/  S2R R11, SR_CgaCtaId ;  /* 0x00000000000b7919 */ /* 0x000e620000008800 */
        /* <DEDUP_REMOVED lines=14> */
[----:B-1----:R-:W-:-:S05]  /*15670*/  LEA R10, R11, R10, 0x18 ;  /* 0x0000000a0b0a7211 */ /* 0x002fca00078ec0ff */
        /* <DEDUP_REMOVED lines=14> */
[----:B------:R-:W-:Y:S01]  /*15760*/  UIADD3 UR17, UR14, 0xc400, URZ ;  /* 0x0000c4000e117890 */ /* 0x000fe2000fffe03f */
[----:B------:R1:W-:Y:S02]  /*15770*/  UTMALDG.4D [UR8], [UR4], desc[UR6] ;  /* 0x00000608040075b4 */ /* 0x0003e40008019000 */
        /* <DEDUP_REMOVED lines=19> */
.L_x_3795:
[----:B------:R-:W-:Y:S05]  /*158b0*/  BSYNC B2 ;  /* 0x0000000000027941 */ /* 0x000fea0003800000 */
.L_x_3794:
[----:B------:R-:W2:Y:S02]  /*158c0*/  LDL.LU R2, [R1+0x1c] ;  /* 0x00001c0001027983 */ /* 0x000ea40000300800 */
[----:B--2---:R-:W-:-:S07]  /*158d0*/  IADD3 R5, R2, -0x3, RZ ;  /* 0xfffffffd02057810 */ /* 0x004fce0007ffe0ff */
.L_x_3793:
[----:B------:R-:W-:Y:S05]  /*158e0*/  BSYNC B1 ;  /* 0x0000000000017941 */ /* 0x000fea0003800000 */
.L_x_3792:
[----:B------:R-:W-:-:S05]  /*158f0*/  IMAD.MOV R9, RZ, RZ, -R9 ;  /* 0x000000ffff097224 */ /* 0x000fca00078e0a09 */
[----:B------:R-:W-:-:S13]  /*15900*/  ISETP.NE.AND P0, PT, R7, R9, PT ;  /* 0x000000090700720c */ /* 0x000fda0003f05270 */
[----:B------:R-:W-:Y:S05]  /*15910*/  @!P0 BRA `(.L_x_3791) ;  /* 0x0000001000388947 */ /* 0x000fea0003800000 */
.L_x_3815:
        /* <DEDUP_REMOVED lines=30> */
.L_x_3803:
[----:B------:R-:W2:Y:S01]  /*15b00*/  S2R R3, SR_CgaCtaId ;  /* 0x0000000000037919 */ /* 0x000ea20000008800 */
[----:B------:R-:W-:-:S04]  /*15b10*/  MOV R2, 0x400 ;  /* 0x0000040000027802 */ /* 0x000fc80000000f00 */
[----:B--2---:R-:W-:Y:S02]  /*15b20*/  LEA R2, R3, R2, 0x18 ;  /* 0x0000000203027211 */ /* 0x004fe400078ec0ff */
[----:B------:R-:W-:-:S03]  /*15b30*/  SHF.L.U32 R3, R9, 0x1f, RZ ;  /* 0x0000001f09037819 */ /* 0x000fc600000006ff */
[----:B------:R-:W-:-:S04]  /*15b40*/  IMAD R2, R10, 0x8, R2 ;  /* 0x000000080a027824 */ /* 0x000fc800078e0202 */
[----:B------:R-:W2:Y:S02]  /*15b50*/  SYNCS.PHASECHK.TRANS64.TRYWAIT P0, [R2+URZ+0x38840], R3 ;  /* 0x03884003020075a7 */ /* 0x000ea4000800017f */
[----:B--2---:R-:W-:Y:S05]  /*15b60*/  @!P0 BRA `(.L_x_3804) ;  /* 0x0000002c00148947 */ /* 0x004fea0003800000 */
.L_x_3895:
[----:B-1----:R-:W1:Y:S02]  /*15b70*/  S2R R7, SR_TID.X ;  /* 0x0000000000077919 */ /* 0x002e640000002100 */
        /* <DEDUP_REMOVED lines=10> */
.L_x_3805:
[----:B------:R-:W3:Y:S01]  /*15c20*/  LDL R12, [R1+0x10] ;  /* 0x00001000010c7983 */ /* 0x000ee20000100800 */
[----:B-1----:R-:W-:Y:S01]  /*15c30*/  MOV R7, 0x400 ;  /* 0x0000040000077802 */ /* 0x002fe20000000f00 */
[----:B------:R-:W1:Y:S01]  /*15c40*/  S2R R13, SR_CgaCtaId ;  /* 0x00000000000d7919 */ /* 0x000e620000008800 */
[----:B------:R-:W-:Y:S01]  /*15c50*/  R2UR UR9, R2 ;  /* 0x00000000020972ca */ /* 0x000fe200000e0000 */
[----:B------:R-:W-:Y:S01]  /*15c60*/  ULDC.64 UR6, c[0x0][0x198] ;  /* 0x0000660000067ab9 */ /* 0x000fe20000000a00 */
[----:B------:R-:W-:Y:S01]  /*15c70*/  R2UR UR12, R4 ;  /* 0x00000000040c72ca */ /* 0x000fe200000e0000 */
[----:B------:R-:W-:Y:S01]  /*15c80*/  UIADD3 UR4, UP0, UR6, 0x370, URZ ;  /* 0x0000037006047890 */ /* 0x000fe2000ff1e03f */
[----:B-----5:R-:W-:-:S03]  /*15c90*/  R2UR UR13, R6 ;  /* 0x00000000060d72ca */ /* 0x020fc600000e0000 */
        /* <DEDUP_REMOVED lines=14> */
.L_x_3896:
        /* <DEDUP_REMOVED lines=8> */
.L_x_3807:
[----:B------:R-:W3:Y:S01]  /*15e00*/  S2R R11, SR_CgaCtaId ;  /* 0x00000000000b7919 */ /* 0x000ee20000008800 */
[----:B-12---:R-:W-:Y:S01]  /*15e10*/  MOV R3, 0x400 ;  /* 0x0000040000037802 */ /* 0x006fe20000000f00 */
[----:B------:R-:W-:Y:S01]  /*15e20*/  ULDC.64 UR16, c[0x0][0x198] ;  /* 0x0000660000107ab9 */ /* 0x000fe20000000a00 */
        /* <DEDUP_REMOVED lines=51> */
.L_x_3802:
[----:B------:R-:W-:Y:S05]  /*16160*/  BSYNC B1 ;  /* 0x0000000000017941 */ /* 0x000fea0003800000 */
.L_x_3801:
        /* <DEDUP_REMOVED lines=13> */
[----:B------:R-:W2:Y:S02]  /*16240*/  LDC R6, c[0x0][0x41c] ;  /* 0x00010700ff067b82 */ /* 0x000ea40000000800 */
[----:B--2---:R-:W-:-:S13]  /*16250*/  ISETP.NE.AND P0, PT, R6, 0x1, PT ;  /* 0x000000010600780c */ /* 0x004fda0003f05270 */
[----:B------:R-:W2:Y:S02]  /*16260*/  @P0 LDC.64 R2, c[0x0][0x420] ;  /* 0x00010800ff020b82 */ /* 0x000ea40000000a00 */
[----:B--2---:R-:W-:-:S04]  /*16270*/  @P0 IMAD.HI.U32 R7, R9, R2, RZ ;  /* 0x0000000209070227 */ /* 0x004fc800078e00ff */
[----:B------:R-:W-:Y:S01]  /*16280*/  IMAD.MOV.U32 R2, RZ, RZ, R9 ;  /* 0x000000ffff027224 */ /* 0x000fe200078e0009 */
[----:B------:R-:W-:-:S05]  /*16290*/  @P0 SHF.R.U32.HI R2, RZ, R3, R7 ;  /* 0x00000003ff020219 */ /* 0x000fca0000011607 */
[----:B------:R-:W-:-:S04]  /*162a0*/  IMAD.MOV R3, RZ, RZ, -R2 ;  /* 0x000000ffff037224 */ /* 0x000fc800078e0a02 */
[----:B------:R-:W-:Y:S01]  /*162b0*/  IMAD R9, R6, R3, R9 ;  /* 0x0000000306097224 */ /* 0x000fe200078e0209 */
[----:B------:R-:W-:Y:S01]  /*162c0*/  SHF.R.S32.HI R3, RZ, 0x1f, R2 ;  /* 0x0000001fff037819 */ /* 0x000fe20000011402 */
[----:B------:R-:W-:-:S04]  /*162d0*/  IMAD R6, R8, UR46, RZ ;  /* 0x0000002e08067c24 */ /* 0x000fc8000f8e02ff */
[C---:B------:R-:W-:Y:S02]  /*162e0*/  IMAD R6, R0.reuse, UR47, R6 ;  /* 0x0000002f00067c24 */ /* 0x040fe4000f8e0206 */
[----:B------:R-:W-:-:S04]  /*162f0*/  IMAD.WIDE.U32 R2, R0, UR46, R2 ;  /* 0x0000002e00027c25 */ /* 0x000fc8000f8e0002 */
[----:B------:R-:W-:Y:S01]  /*16300*/  IMAD.IADD R3, R6, 0x1, R3 ;  /* 0x0000000106037824 */ /* 0x000fe200078e0203 */
[----:B------:R-:W-:-:S04]  /*16310*/  LEA R6, P0, R2, UR38, 0x2 ;  /* 0x0000002602067c11 */ /* 0x000fc8000f8010ff */
[----:B------:R-:W-:-:S05]  /*16320*/  LEA.HI.X R7, R2, UR39, R3, 0x2, P0 ;  /* 0x0000002702077c11 */ /* 0x000fca00080f1403 */
[----:B------:R2:W5:Y:S04]  /*16330*/  LDG.E R6, desc[UR54][R6.64] ;  /* 0x0000003606067981 */ /* 0x000568000c1e1900 */
.L_x_3810:
[----:B------:R-:W3:Y:S01]  /*16340*/  S2R R3, SR_CgaCtaId ;  /* 0x0000000000037919 */ /* 0x000ee20000008800 */
[----:B------:R-:W-:-:S04]  /*16350*/  MOV R2, 0x400 ;  /* 0x0000040000027802 */ /* 0x000fc80000000f00 */
[----:B---3--:R-:W-:Y:S02]  /*16360*/  LEA R2, R3, R2, 0x18 ;  /* 0x0000000203027211 */ /* 0x008fe400078ec0ff */
[----:B------:R-:W-:Y:S02]  /*16370*/  SHF.L.U32 R3, R11, 0x1f, RZ ;  /* 0x0000001f0b037819 */ /* 0x000fe400000006ff */
[----:B------:R-:W-:-:S04]  /*16380*/  LEA R2, R12, R2, 0x3 ;  /* 0x000000020c027211 */ /* 0x000fc800078e18ff */
[----:B------:R-:W3:Y:S02]  /*16390*/  SYNCS.PHASECHK.TRANS64.TRYWAIT P0, [R2+URZ+0x38840], R3 ;  /* 0x03884003020075a7 */ /* 0x000ee4000800017f */
[----:B---3--:R-:W-:Y:S05]  /*163a0*/  @!P0 BRA `(.L_x_3811) ;  /* 0x00000024002c8947 */ /* 0x008fea0003800000 */
.L_x_3897:
        /* <DEDUP_REMOVED lines=11> */
.L_x_3812:
[----:B--2---:R-:W2:Y:S01]  /*16460*/  LDL R7, [R1] ;  /* 0x0000000001077983 */ /* 0x004ea20000100800 */
[----:B-1----:R-:W-:-:S03]  /*16470*/  MOV R11, 0x400 ;  /* 0x00000400000b7802 */ /* 0x002fc60000000f00 */
[----:B------:R-:W4:Y:S01]  /*16480*/  LDL R10, [R1+0x10] ;  /* 0x00001000010a7983 */ /* 0x000f220000100800 */
        /* <DEDUP_REMOVED lines=20> */
.L_x_3898:
        /* <DEDUP_REMOVED lines=8> */
.L_x_3814:
[----:B-1-3--:R-:W2:Y:S01]  /*16650*/  LDL R3, [R1] ;  /* 0x0000000001037983 */ /* 0x00aea20000100800 */
        /* <DEDUP_REMOVED lines=54> */
.L_x_3809:
[----:B------:R-:W-:Y:S05]  /*169c0*/  BSYNC B1 ;  /* 0x0000000000017941 */ /* 0x000fea0003800000 */
.L_x_3808:
[C---:B------:R-:W-:Y:S02]  /*169d0*/  ISETP.GT.AND P0, PT, R5.reuse, 0x1, PT ;  /* 0x000000010500780c */ /* 0x040fe40003f04270 */
[----:B------:R-:W-:-:S11]  /*169e0*/  IADD3 R5, R5, -0x2, RZ ;  /* 0xfffffffe05057810 */ /* 0x000fd60007ffe0ff */
[----:B------:R-:W-:Y:S05]  /*169f0*/  @P0 BRA `(.L_x_3815) ;  /* 0xffffffec00c80947 */ /* 0x000fea000383ffff */
.L_x_3791:
[----:B------:R-:W-:Y:S05]  /*16a00*/  BSYNC B0 ;  /* 0x0000000000007941 */ /* 0x000fea0003800000 */
.L_x_3790:
        /* <DEDUP_REMOVED lines=12> */
[----:B------:R-:W-:Y:S02]  /*16ad0*/  VOTEU.ANY UR4, UPT, PT ;  /* 0x0000000000047886 */ /* 0x000fe400038e0100 */
        /* <DEDUP_REMOVED lines=12> */
.L_x_3817:
[----:B------:R-:W-:Y:S05]  /*16ba0*/  BSYNC B0 ;  /* 0x0000000000007941 */ /* 0x000fea0003800000 */
.L_x_3816:
[----:B--2---:R-:W2:Y:S02]  /*16bb0*/  LDL.LU R2, [R1+0x8] ;  /* 0x0000080001027983 */ /* 0x004ea40000300800 */
[----:B--2---:R-:W-:-:S05]  /*16bc0*/  LOP3.LUT R2, R2, R0, RZ, 0x3c, !PT ;  /* 0x0000000002027212 */ /* 0x004fca00078e3cff */
[----:B------:R2:W-:Y:S02]  /*16bd0*/  STL [R1+0x8], R2 ;  /* 0x0000080201007387 */ /* 0x0005e40000100800 */
.L_x_3772:
[----:B------:R-:W-:Y:S05]  /*16be0*/  BSYNC B6 ;  /* 0x0000000000067941 */ /* 0x000fea0003800000 */
.L_x_3770:
[----:B------:R-:W-:-:S03]  /*16bf0*/  UMOV UR4, 0xffffffff ;  /* 0xffffffff00047882 */ /* 0x000fc60000000000 */
[----:B------:R-:W-:Y:S05]  /*16c00*/  BRA.DIV UR4, `(.L_x_3818) ;  /* 0x0000001e043c7947 */ /* 0x000fea000b800000 */
[----:B------:R3:W4:Y:S04]  /*16c10*/  SHFL.IDX PT, R4, R16, RZ, 0x1f ;  /* 0x00001fff10047589 */ /* 0x00072800000e0000 */
[----:B------:R3:W0:Y:S02]  /*16c20*/  SHFL.IDX PT, R6, R16, 0x1, 0x1f ;  /* 0x00201f0010067f89 */ /* 0x00062400000e0000 */
.L_x_3902:
[----:B------:R-:W0:Y:S01]  /*16c30*/  S2R R0, SR_TID.X ;  /* 0x0000000000007919 */ /* 0x000e220000002100 */
        /* <DEDUP_REMOVED lines=10> */
[----:B0-----:R-:W-:-:S05]  /*16ce0*/  IMAD.WIDE R2, R5, 0x4, R2 ;  /* 0x0000000405027825 */ /* 0x001fca00078e0202 */
[----:B------:R0:W5:Y:S02]  /*16cf0*/  LDG.E R17, desc[UR54][R2.64] ;  /* 0x0000003602117981 */ /* 0x000164000c1e1900 */
.L_x_3820:
[----:B------:R-:W-:Y:S05]  /*16d00*/  BSYNC B0 ;  /* 0x0000000000007941 */ /* 0x000fea0003800000 */
.L_x_3819:
        /* <DEDUP_REMOVED lines=19> */
[----:B------:R-:W2:Y:S02]  /*16e40*/  SHFL.UP PT, R14, R7, 0x10, RZ ;  /* 0x06000000070e7989 */ /* 0x000ea400000e00ff */
[----:B--2---:R-:W-:-:S05]  /*16e50*/  SEL R2, R14, RZ, P0 ;  /* 0x000000ff0e027207 */ /* 0x004fca0000000000 */
[----:B------:R-:W-:-:S05]  /*16e60*/  IMAD.IADD R2, R7, 0x1, R2 ;  /* 0x0000000107027824 */ /* 0x000fca00078e0202 */
[----:B------:R0:W2:Y:S02]  /*16e70*/  SHFL.IDX PT, R14, R2, 0x1f, 0x1f ;  /* 0x03e01f00020e7f89 */ /* 0x0000a400000e0000 */
.L_x_3910:
[----:B------:R-:W-:Y:S02]  /*16e80*/  ULDC UR4, c[0x0][0xd10] ;  /* 0x0003440000047ab9 */ /* 0x000fe40000000800 */
[----:B---3--:R-:W-:-:S04]  /*16e90*/  IMAD.U32 R16, RZ, RZ, UR4 ;  /* 0x00000004ff107e24 */ /* 0x008fc8000f8e00ff */
[----:B--2---:R-:W-:-:S04]  /*16ea0*/  IMAD R3, R14, R16, RZ ;  /* 0x000000100e037224 */ /* 0x004fc800078e02ff */
[----:B------:R-:W-:-:S05]  /*16eb0*/  IMAD.IADD R6, R6, 0x1, R3 ;  /* 0x0000000106067824 */ /* 0x000fca00078e0203 */
[----:B----4-:R-:W-:-:S13]  /*16ec0*/  ISETP.GT.AND P0, PT, R6, R4, PT ;  /* 0x000000040600720c */ /* 0x010fda0003f04270 */
[----:B------:R-:W-:Y:S05]  /*16ed0*/  @P0 BRA `(.L_x_3822) ;  /* 0x0000000000b40947 */ /* 0x000fea0003800000 */
[----:B------:R-:W2:Y:S02]  /*16ee0*/  LDC R0, c[0x0][0xd14] ;  /* 0x00034500ff007b82 */ /* 0x000ea40000000800 */
.L_x_3827:
        /* <DEDUP_REMOVED lines=14> */
.L_x_3825:
[----:B------:R-:W-:Y:S05]  /*16fd0*/  BSYNC B0 ;  /* 0x0000000000007941 */ /* 0x000fea0003800000 */
.L_x_3824:
[----:B------:R-:W-:-:S03]  /*16fe0*/  UMOV UR4, 0xffffffff ;  /* 0xffffffff00047882 */ /* 0x000fc60000000000 */
[----:B------:R-:W-:Y:S05]  /*16ff0*/  BRA.DIV UR4, `(.L_x_3826) ;  /* 0x0000001e045c7947 */ /* 0x000fea000b800000 */
[----:B-----5:R-:W0:Y:S01]  /*17000*/  SHFL.UP PT, R14, R17, 0x1, RZ ;  /* 0x04200000110e7989 */ /* 0x020e2200000e00ff */
        /* <DEDUP_REMOVED lines=20> */
.L_x_3918:
[----:B------:R-:W-:Y:S02]  /*17150*/  ULDC UR4, c[0x0][0xd10] ;  /* 0x0003440000047ab9 */ /* 0x000fe40000000800 */
[----:B------:R-:W-:-:S04]  /*17160*/  IMAD.U32 R16, RZ, RZ, UR4 ;  /* 0x00000004ff107e24 */ /* 0x000fc8000f8e00ff */
[----:B--2---:R-:W-:-:S04]  /*17170*/  IMAD R3, R14, R16, RZ ;  /* 0x000000100e037224 */ /* 0x004fc800078e02ff */
[----:B------:R-:W-:-:S05]  /*17180*/  IMAD.IADD R6, R3, 0x1, R6 ;  /* 0x0000000103067824 */ /* 0x000fca00078e0206 */
[----:B------:R-:W-:-:S13]  /*17190*/  ISETP.GT.AND P0, PT, R6, R4, PT ;  /* 0x000000040600720c */ /* 0x000fda0003f04270 */
[----:B------:R-:W-:Y:S05]  /*171a0*/  @!P0 BRA `(.L_x_3827) ;  /* 0xfffffffc00508947 */ /* 0x000fea000383ffff */
.L_x_3822:
        /* <DEDUP_REMOVED lines=8> */
.L_x_3922:
[----:B------:R-:W-:Y:S01]  /*17230*/  ISETP.NE.AND P0, PT, R3, RZ, PT ;  /* 0x000000ff0300720c */ /* 0x000fe20003f05270 */
[----:B------:R-:W-:-:S12]  /*17240*/  IMAD.MOV.U32 R14, RZ, RZ, RZ ;  /* 0x000000ffff0e7224 */ /* 0x000fd800078e00ff */
[----:B------:R-:W-:Y:S05]  /*17250*/  @!P0 BRA `(.L_x_3829) ;  /* 0x0000000000108947 */ /* 0x000fea0003800000 */
[----:B------:R-:W-:Y:S01]  /*17260*/  UMOV UR4, 0xffffffff ;  /* 0xffffffff00047882 */ /* 0x000fe20000000000 */
[----:B-1----:R-:W-:Y:S02]  /*17270*/  IADD3 R12, R5, -0x1, RZ ;  /* 0xffffffff050c7810 */ /* 0x002fe40007ffe0ff */
[----:B------:R-:W-:Y:S05]  /*17280*/  BRA.DIV UR4, `(.L_x_3830) ;  /* 0x0000001e04d47947 */ /* 0x000fea000b800000 */
[----:B------:R4:W1:Y:S02]  /*17290*/  SHFL.IDX PT, R14, R2, R12, 0x1f ;  /* 0x00001f0c020e7589 */ /* 0x00086400000e0000 */
.L_x_3829:
[----:B-1----:R-:W-:Y:S01]  /*172a0*/  IMAD R16, R14, R16, R6 ;  /* 0x000000100e107224 */ /* 0x002fe200078e0206 */
[-C--:B---3--:R-:W-:Y:S01]  /*172b0*/  IABS R6, R17.reuse ;  /* 0x0000001100067213 */ /* 0x088fe20000000000 */
[----:B0---4-:R-:W-:Y:S01]  /*172c0*/  IMAD.MOV.U32 R2, RZ, RZ, RZ ;  /* 0x000000ffff027224 */ /* 0x011fe200078e00ff */
[----:B------:R-:W-:Y:S01]  /*172d0*/  IABS R8, R17 ;  /* 0x0000001100087213 */ /* 0x000fe20000000000 */
[----:B------:R-:W-:Y:S01]  /*172e0*/  IMAD.IADD R4, R4, 0x1, -R16 ;  /* 0x0000000104047824 */ /* 0x000fe200078e0a10 */
[----:B------:R-:W0:Y:S01]  /*172f0*/  I2F.RP R7, R6 ;  /* 0x0000000600077306 */ /* 0x000e220000209400 */
[----:B------:R-:W-:Y:S02]  /*17300*/  IMAD.IADD R19, R5, 0x1, R19 ;  /* 0x0000000105137824 */ /* 0x000fe400078e0213 */
        /* <DEDUP_REMOVED lines=24> */
.L_x_3823:
[----:B------:R-:W-:Y:S01]  /*17490*/  UMOV UR4, URZ ;  /* 0x0000003f00047c82 */ /* 0x000fe20008000000 */
[----:B------:R-:W-:Y:S01]  /*174a0*/  UMOV UR5, URZ ;  /* 0x0000003f00057c82 */ /* 0x000fe20008000000 */
[----:B------:R-:W-:Y:S01]  /*174b0*/  ULDC UR6, c[0x0][0xd14] ;  /* 0x0003450000067ab9 */ /* 0x000fe20000000800 */
[----:B------:R-:W-:Y:S02]  /*174c0*/  IMAD.MOV.U32 R16, RZ, RZ, R4 ;  /* 0x000000ffff107224 */ /* 0x000fe400078e0004 */
[----:B------:R-:W-:Y:S02]  /*174d0*/  IMAD.U32 R17, RZ, RZ, UR4 ;  /* 0x00000004ff117e24 */ /* 0x000fe4000f8e00ff */
[----:B------:R-:W-:Y:S02]  /*174e0*/  IMAD.U32 R18, RZ, RZ, UR5 ;  /* 0x00000005ff127e24 */ /* 0x000fe4000f8e00ff */
[----:B------:R-:W-:-:S07]  /*174f0*/  IMAD.U32 R19, RZ, RZ, UR6 ;  /* 0x00000006ff137e24 */ /* 0x000fce000f8e00ff */
.L_x_3831:
        /* <DEDUP_REMOVED lines=12> */
.L_x_3750:
[----:B0-----:R-:W4:Y:S01]  /*175c0*/  LDL.LU R0, [R1+0x28] ;  /* 0x0000280001007983 */ /* 0x001f220000300800 */
[----:B--2---:R-:W0:Y:S01]  /*175d0*/  S2R R5, SR_CgaCtaId ;  /* 0x0000000000057919 */ /* 0x004e220000008800 */
[----:B----4-:R-:W-:-:S05]  /*175e0*/  VIADD R0, R0, 0x1 ;  /* 0x0000000100007836 */ /* 0x010fca0000000000 */
[----:B---3--:R-:W-:-:S04]  /*175f0*/  LEA.HI R2, R0, R0, RZ, 0x1 ;  /* 0x0000000000027211 */ /* 0x008fc800078f08ff */
[----:B------:R-:W-:-:S04]  /*17600*/  LOP3.LUT R3, R2, 0xfffffffe, RZ, 0xc0, !PT ;  /* 0xfffffffe02037812 */ /* 0x000fc800078ec0ff */
[----:B------:R-:W-:Y:S02]  /*17610*/  IADD3 R3, R0, -R3, RZ ;  /* 0x8000000300037210 */ /* 0x000fe40007ffe0ff */
[----:B------:R-:W-:Y:S02]  /*17620*/  MOV R0, 0x400 ;  /* 0x0000040000007802 */ /* 0x000fe40000000f00 */
[----:B------:R-:W-:Y:S02]  /*17630*/  SHF.L.U32 R3, R3, 0x1f, RZ ;  /* 0x0000001f03037819 */ /* 0x000fe400000006ff */
[----:B0-----:R-:W-:-:S04]  /*17640*/  LEA R0, R5, R0, 0x18 ;  /* 0x0000000005007211 */ /* 0x001fc800078ec0ff */
[----:B------:R-:W0:Y:S02]  /*17650*/  SYNCS.PHASECHK.TRANS64.TRYWAIT P0, [R0+URZ+0x38820], R3 ;  /* 0x03882003000075a7 */ /* 0x000e24000800017f */
[----:B0-----:R-:W-:Y:S05]  /*17660*/  @!P0 BRA `(.L_x_3833) ;  /* 0x0000001c00008947 */ /* 0x001fea0003800000 */
.L_x_3925:
[----:B------:R-:W-:-:S03]  /*17670*/  UMOV UR4, 0xffffffff ;  /* 0xffffffff00047882 */ /* 0x000fc60000000000 */
[----:B------:R-:W-:Y:S05]  /*17680*/  BRA.DIV UR4, `(.L_x_3834) ;  /* 0x0000001e040c7947 */ /* 0x000fea000b800000 */
[----:B------:R-:W2:Y:S02]  /*17690*/  S2R R2, SR_TID.X ;  /* 0x0000000000027919 */ /* 0x000ea40000002100 */
[----:B--2---:R-:W-:-:S04]  /*176a0*/  SHF.R.U32.HI R2, RZ, 0x5, R2 ;  /* 0x00000005ff027819 */ /* 0x004fc80000011602 */
[----:B------:R-:W-:-:S05]  /*176b0*/  LOP3.LUT R2, R2, 0x3, RZ, 0xc0, !PT ;  /* 0x0000000302027812 */ /* 0x000fca00078ec0ff */
[----:B------:R2:W3:Y:S02]  /*176c0*/  SHFL.IDX PT, R14, R2, RZ, 0x1f ;  /* 0x00001fff020e7589 */ /* 0x0004e400000e0000 */
.L_x_3928:
[----:B---3--:R-:W-:-:S13]  /*176d0*/  ISETP.NE.AND P0, PT, R14, RZ, PT ;  /* 0x000000ff0e00720c */ /* 0x008fda0003f05270 */
[----:B------:R-:W-:Y:S05]  /*176e0*/  @P0 BRA `(.L_x_3625) ;  /* 0x0000000000940947 */ /* 0x000fea0003800000 */
[----:B------:R-:W-:-:S03]  /*176f0*/  UMOV UR4, 0xffffffff ;  /* 0xffffffff00047882 */ /* 0x000fc60000000000 */
[----:B------:R-:W-:Y:S05]  /*17700*/  BRA.DIV UR4, `(.L_x_3835) ;  /* 0x0000001e04207947 */ /* 0x000fea000b800000 */
[----:B------:R-:W-:-:S13]  /*17710*/  ELECT P6, URZ, PT ;  /* 0x00000000003f782f */ /* 0x000fda00038c0000 */
.L_x_3931:
[----:B------:R-:W-:Y:S05]  /*17720*/  @!P6 BRA `(.L_x_3625) ;  /* 0x000000000084e947 */ /* 0x000fea0003800000 */
[----:B--2---:R-:W2:Y:S02]  /*17730*/  LDL.LU R2, [R1+0x3c] ;  /* 0x00003c0001027983 */ /* 0x004ea40000300800 */
[----:B--2---:R-:W-:-:S04]  /*17740*/  LOP3.LUT R2, R2, 0x2, RZ, 0xfc, !PT ;  /* 0x0000000202027812 */ /* 0x004fc800078efcff */
[----:B------:R-:W-:-:S13]  /*17750*/  ISETP.NE.AND P2, PT, R2, 0x3, PT ;  /* 0x000000030200780c */ /* 0x000fda0003f45270 */
[----:B------:R-:W-:Y:S05]  /*17760*/  @!P2 BRA `(.L_x_3836) ;  /* 0x000000000004a947 */ /* 0x000fea0003800000 */
[----:B------:R-:W-:Y:S01]  /*17770*/  BPT.TRAP 0x1 ;  /* 0x000000040000795c */ /* 0x000fe20000300000 */
.L_x_3836:
        /* <DEDUP_REMOVED lines=14> */
.L_x_3932:
[----:B------:R-:W2:Y:S02]  /*17860*/  SYNCS.PHASECHK.TRANS64.TRYWAIT P0, [R7+URZ], R2 ;  /* 0x00000002070075a7 */ /* 0x000ea4000800017f */
[----:B--2---:R-:W-:Y:S05]  /*17870*/  @!P0 BRA `(.L_x_3838) ;  /* 0x0000001800f88947 */ /* 0x004fea0003800000 */
.L_x_3933:
[----:B------:R-:W-:Y:S05]  /*17880*/  @!P2 BRA `(.L_x_3839) ;  /* 0x000000000004a947 */ /* 0x000fea0003800000 */
[----:B------:R-:W-:Y:S01]  /*17890*/  BPT.TRAP 0x1 ;  /* 0x000000040000795c */ /* 0x000fe20000300000 */
.L_x_3839:
[----:B------:R-:W3:Y:S01]  /*178a0*/  LDL.LU R4, [R1] ;  /* 0x0000000001047983 */ /* 0x000ee20000300800 */
[----:B------:R-:W-:-:S05]  /*178b0*/  VIADD R0, R0, 0x38860 ;  /* 0x0003886000007836 */ /* 0x000fca0000000000 */
[----:B---3--:R-:W-:-:S04]  /*178c0*/  LEA R4, R4, R0, 0x3 ;  /* 0x0000000004047211 */ /* 0x008fc800078e18ff */
[----:B------:R-:W3:Y:S02]  /*178d0*/  SYNCS.PHASECHK.TRANS64.TRYWAIT P0, [R4+URZ], R5 ;  /* 0x00000005040075a7 */ /* 0x000ee4000800017f */
[----:B---3--:R-:W-:Y:S05]  /*178e0*/  @!P0 BRA `(.L_x_3840) ;  /* 0x0000001800f08947 */ /* 0x008fea0003800000 */
.L_x_3934:
[----:B------:R-:W-:-:S07]  /*178f0*/  IMAD R3, R3, 0x8, R0 ;  /* 0x0000000803037824 */ /* 0x000fce00078e0200 */
.L_x_3841:
[----:B----4-:R4:W0:Y:S02]  /*17900*/  SYNCS.PHASECHK.TRANS64.TRYWAIT P0, [R3+URZ], R2 ;  /* 0x00000002030075a7 */ /* 0x010824000800017f */
[----:B0-----:R-:W-:Y:S05]  /*17910*/  @!P0 NANOSLEEP.SYNCS 0x989680 ;  /* 0x009896800000895d */ /* 0x001fea0003900000 */
[----:B------:R-:W0:Y:S02]  /*17920*/  @!P0 SYNCS.PHASECHK.TRANS64 P0, [R3+URZ], R2 ;  /* 0x00000002030085a7 */ /* 0x000e24000800007f */
[----:B0-----:R-:W-:Y:S05]  /*17930*/  @!P0 BRA `(.L_x_3841) ;  /* 0xfffffffc00f08947 */ /* 0x001fea000383ffff */
.L_x_3625:
[----:B------:R-:W-:Y:S05]  /*17940*/  BSYNC B8 ;  /* 0x0000000000087941 */ /* 0x000fea0003800000 */
.L_x_3622:
[----:B------:R-:W-:Y:S05]  /*17950*/  EXIT ;  /* 0x000000000000794d */ /* 0x000fea0003800000 */
.L_x_3641:
[----:B0-----:R0:W1:Y:S02]  /*17960*/  SYNCS.PHASECHK.TRANS64.TRYWAIT P5, [R72+URZ+0x38890], R59 ;  /* 0x0388903b480075a7 */ /* 0x00106400080a017f */
[----:B-1----:R-:W-:Y:S05]  /*17970*/  @!P5 NANOSLEEP.SYNCS 0x989680 ;  /* 0x009896800000d95d */ /* 0x002fea0003900000 */
[----:B------:R-:W1:Y:S02]  /*17980*/  @!P5 SYNCS.PHASECHK.TRANS64 P5, [R72+URZ+0x38890], R59 ;  /* 0x0388903b4800d5a7 */ /* 0x000e6400080a007f */
[----:B-1----:R-:W-:Y:S05]  /*17990*/  @!P5 BRA `(.L_x_3641) ;  /* 0xfffffffc00f0d947 */ /* 0x002fea000383ffff */
[----:B------:R-:W-:Y:S05]  /*179a0*/  BRA `(.L_x_3842) ;  /* 0xfffffeac00247947 */ /* 0x000fea000383ffff */
.L_x_3651:
[----:B0-----:R0:W1:Y:S02]  /*179b0*/  SYNCS.PHASECHK.TRANS64.TRYWAIT P5, [R72+URZ+0x38890], R59 ;  /* 0x0388903b480075a7 */ /* 0x00106400080a017f */
[----:B-1----:R-:W-:Y:S05]  /*179c0*/  @!P5 NANOSLEEP.SYNCS 0x989680 ;  /* 0x009896800000d95d */ /* 0x002fea0003900000 */
[----:B------:R-:W1:Y:S02]  /*179d0*/  @!P5 SYNCS.PHASECHK.TRANS64 P5, [R72+URZ+0x38890], R59 ;  /* 0x0388903b4800d5a7 */ /* 0x000e6400080a007f */
[----:B-1----:R-:W-:Y:S05]  /*179e0*/  @!P5 BRA `(.L_x_3651) ;  /* 0xfffffffc00f0d947 */ /* 0x002fea000383ffff */
[----:B------:R-:W-:Y:S05]  /*179f0*/  BRA `(.L_x_3843) ;  /* 0xfffffeb4007c7947 */ /* 0x000fea000383ffff */
.L_x_3656:
[----:B0-----:R0:W1:Y:S02]  /*17a00*/  SYNCS.PHASECHK.TRANS64.TRYWAIT P5, [R72+URZ+0x38890], R59 ;  /* 0x0388903b480075a7 */ /* 0x00106400080a017f */
[----:B-1----:R-:W-:Y:S05]  /*17a10*/  @!P5 NANOSLEEP.SYNCS 0x989680 ;  /* 0x009896800000d95d */ /* 0x002fea0003900000 */
[----:B------:R-:W1:Y:S02]  /*17a20*/  @!P5 SYNCS.PHASECHK.TRANS64 P5, [R72+URZ+0x38890], R59 ;  /* 0x0388903b4800d5a7 */ /* 0x000e6400080a007f */
[----:B-1----:R-:W-:Y:S05]  /*17a30*/  @!P5 BRA `(.L_x_3656) ;  /* 0xfffffffc00f0d947 */ /* 0x002fea000383ffff */
[----:B------:R-:W-:Y:S05]  /*17a40*/  BRA `(.L_x_3844) ;  /* 0xfffffebc008c7947 */ /* 0x000fea000383ffff */
.L_x_3660:
[----:B----4-:R4:W0:Y:S02]  /*17a50*/  SYNCS.PHASECHK.TRANS64.TRYWAIT P0, [R72+URZ+0x388b0], R59 ;  /* 0x0388b03b480075a7 */ /* 0x010824000800017f */
[----:B0-----:R-:W-:Y:S05]  /*17a60*/  @!P0 NANOSLEEP.SYNCS 0x989680 ;  /* 0x009896800000895d */ /* 0x001fea0003900000 */
[----:B------:R-:W0:Y:S02]  /*17a70*/  @!P0 SYNCS.PHASECHK.TRANS64 P0, [R72+URZ+0x388b0], R59 ;  /* 0x0388b03b480085a7 */ /* 0x000e24000800007f */
[----:B0-----:R-:W-:Y:S05]  /*17a80*/  @!P0 BRA `(.L_x_3660) ;  /* 0xfffffffc00f08947 */ /* 0x001fea000383ffff */
[----:B------:R-:W-:Y:S05]  /*17a90*/  BRA `(.L_x_3845) ;  /* 0xfffffec000047947 */ /* 0x000fea000383ffff */
.L_x_3685:
[----:B------:R-:W-:Y:S01]  /*17aa0*/  BSSY B1, `(.L_x_3846) ;  /* 0x0000008000017945 */ /* 0x000fe20003800000 */
[----:B------:R-:W-:Y:S02]  /*17ab0*/  IMAD.MOV.U32 R13, RZ, RZ, R26 ;  /* 0x000000ffff0d7224 */ /* 0x000fe400078e001a */
[----:B------:R-:W-:Y:S02]  /*17ac0*/  IMAD.MOV.U32 R12, RZ, RZ, RZ ;  /* 0x000000ffff0c7224 */ /* 0x000fe400078e00ff */
[----:B------:R-:W-:Y:S02]  /*17ad0*/  IMAD.MOV.U32 R11, RZ, RZ, 0x1c1f ;  /* 0x00001c1fff0b7424 */ /* 0x000fe400078e00ff */
[----:B------:R-:W-:-:S07]  /*17ae0*/  IMAD.MOV.U32 R15, RZ, RZ, -0x1 ;  /* 0xffffffffff0f7424 */ /* 0x000fce00078e00ff */
[----:B0----5:R-:W-:Y:S05]  /*17af0*/  WARPSYNC.COLLECTIVE R15, `(.L_x_3847) ;  /* 0x000000000f087348 */ /* 0x021fea0003c00000 */
[----:B------:R1:W2:Y:S02]  /*17b00*/  SHFL.IDX P6, R14, R13, R12, R11 ;  /* 0x0000000c0d0e7389 */ /* 0x0002a400000c000b */
[----:B012--5:R-:W-:Y:S01]  /*17b10*/  ENDCOLLECTIVE ;  /* 0x000000000000791b */ /* 0x027fe20003800000 */
.L_x_3847:
[----:B------:R-:W-:Y:S05]  /*17b20*/  BSYNC B1 ;  /* 0x0000000000017941 */ /* 0x000fea0003800000 */
.L_x_3846:
[----:B------:R-:W-:Y:S05]  /*17b30*/  BRA `(.L_x_3848) ;  /* 0xfffffeec002c7947 */ /* 0x000fea000383ffff */
.L_x_3686:
[----:B------:R-:W-:Y:S01]  /*17b40*/  BSSY B1, `(.L_x_3849) ;  /* 0x0000008000017945 */ /* 0x000fe20003800000 */
[----:B------:R-:W-:Y:S01]  /*17b50*/  MOV R13, R24 ;  /* 0x00000018000d7202 */ /* 0x000fe20000000f00 */
[----:B------:R-:W-:Y:S02]  /*17b60*/  IMAD.MOV.U32 R12, RZ, RZ, RZ ;  /* 0x000000ffff0c7224 */ /* 0x000fe400078e00ff */
[----:B------:R-:W-:Y:S02]  /*17b70*/  IMAD.MOV.U32 R11, RZ, RZ, 0x1c1f ;  /* 0x00001c1fff0b7424 */ /* 0x000fe400078e00ff */
[----:B------:R-:W-:-:S07]  /*17b80*/  IMAD.MOV.U32 R15, RZ, RZ, -0x1 ;  /* 0xffffffffff0f7424 */ /* 0x000fce00078e00ff */
[----:B0----5:R-:W-:Y:S05]  /*17b90*/  WARPSYNC.COLLECTIVE R15, `(.L_x_3850) ;  /* 0x000000000f087348 */ /* 0x021fea0003c00000 */
[----:B------:R1:W2:Y:S02]  /*17ba0*/  SHFL.IDX P6, R14, R13, R12, R11 ;  /* 0x0000000c0d0e7389 */ /* 0x0002a400000c000b */
[----:B012--5:R-:W-:Y:S01]  /*17bb0*/  ENDCOLLECTIVE ;  /* 0x000000000000791b */ /* 0x027fe20003800000 */
.L_x_3850:
[----:B------:R-:W-:Y:S05]  /*17bc0*/  BSYNC B1 ;  /* 0x0000000000017941 */ /* 0x000fea0003800000 */
.L_x_3849:
[----:B------:R-:W-:Y:S05]  /*17bd0*/  BRA `(.L_x_3851) ;  /* 0xfffffeec000c7947 */ /* 0x000fea000383ffff */
.L_x_3687:
[----:B------:R-:W-:Y:S01]  /*17be0*/  BSSY B1, `(.L_x_3852) ;  /* 0x0000008000017945 */ /* 0x000fe20003800000 */
[----:B------:R-:W-:Y:S01]  /*17bf0*/  IMAD.MOV.U32 R13, RZ, RZ, R28 ;  /* 0x000000ffff0d7224 */ /* 0x000fe200078e001c */
[----:B------:R-:W-:Y:S01]  /*17c00*/  MOV R11, 0x1c1f ;  /* 0x00001c1f000b7802 */ /* 0x000fe20000000f00 */
[----:B------:R-:W-:Y:S02]  /*17c10*/  IMAD.MOV.U32 R12, RZ, RZ, RZ ;  /* 0x000000ffff0c7224 */ /* 0x000fe400078e00ff */
[----:B------:R-:W-:-:S07]  /*17c20*/  IMAD.MOV.U32 R15, RZ, RZ, -0x1 ;  /* 0xffffffffff0f7424 */ /* 0x000fce00078e00ff */
[----:B0----5:R-:W-:Y:S05]  /*17c30*/  WARPSYNC.COLLECTIVE R15, `(.L_x_3853) ;  /* 0x000000000f087348 */ /* 0x021fea0003c00000 */
[----:B------:R1:W2:Y:S02]  /*17c40*/  SHFL.IDX P6, R14, R13, R12, R11 ;  /* 0x0000000c0d0e7389 */ /* 0x0002a400000c000b */
[----:B012--5:R-:W-:Y:S01]  /*17c50*/  ENDCOLLECTIVE ;  /* 0x000000000000791b */ /* 0x027fe20003800000 */
.L_x_3853:
[----:B------:R-:W-:Y:S05]  /*17c60*/  BSYNC B1 ;  /* 0x0000000000017941 */ /* 0x000fea0003800000 */
.L_x_3852:
[----:B------:R-:W-:Y:S05]  /*17c70*/  BRA `(.L_x_3854) ;  /* 0xfffffee800ec7947 */ /* 0x000fea000383ffff */
.L_x_3688:
        /* <DEDUP_REMOVED lines=8> */
.L_x_3856:
[----:B------:R-:W-:Y:S05]  /*17d00*/  BSYNC B1 ;  /* 0x0000000000017941 */ /* 0x000fea0003800000 */
.L_x_3855:
[----:B------:R-:W-:Y:S05]  /*17d10*/  BRA `(.L_x_3857) ;  /* 0xfffffee800cc7947 */ /* 0x000fea000383ffff */
.L_x_3690:
[----:B0-----:R0:W1:Y:S02]  /*17d20*/  SYNCS.PHASECHK.TRANS64.TRYWAIT P0, [R2+URZ+0x38800], R25 ;  /* 0x03880019020075a7 */ /* 0x001064000800017f */
[----:B-1----:R-:W-:Y:S05]  /*17d30*/  @!P0 NANOSLEEP.SYNCS 0x989680 ;  /* 0x009896800000895d */ /* 0x002fea0003900000 */
[----:B------:R-:W1:Y:S02]  /*17d40*/  @!P0 SYNCS.PHASECHK.TRANS64 P0, [R2+URZ+0x38800], R25 ;  /* 0x03880019020085a7 */ /* 0x000e64000800007f */
[----:B-1----:R-:W-:Y:S05]  /*17d50*/  @!P0 BRA `(.L_x_3690) ;  /* 0xfffffffc00f08947 */ /* 0x002fea000383ffff */
[----:B------:R-:W-:Y:S05]  /*17d60*/  BRA `(.L_x_3858) ;  /* 0xfffffeec00387947 */ /* 0x000fea000383ffff */
.L_x_3698:
        /* <DEDUP_REMOVED lines=8> */
.L_x_3860:
[----:B------:R-:W-:Y:S05]  /*17df0*/  BSYNC B1 ;  /* 0x0000000000017941 */ /* 0x000fea0003800000 */
.L_x_3859:
[----:B------:R-:W-:Y:S05]  /*17e00*/  BRA `(.L_x_3861) ;  /* 0xfffffef800087947 */ /* 0x000fea000383ffff */
.L_x_3699:
        /* <DEDUP_REMOVED lines=8> */
.L_x_3863:
[----:B------:R-:W-:Y:S05]  /*17e90*/  BSYNC B1 ;  /* 0x0000000000017941 */ /* 0x000fea0003800000 */
.L_x_3862:
[----:B------:R-:W-:Y:S05]  /*17ea0*/  BRA `(.L_x_3864) ;  /* 0xfffffef400ec7947 */ /* 0x000fea000383ffff */
.L_x_3700:
        /* <DEDUP_REMOVED lines=8> */
.L_x_3866:
[----:B------:R-:W-:Y:S05]  /*17f30*/  BSYNC B1 ;  /* 0x0000000000017941 */ /* 0x000fea0003800000 */
.L_x_3865:
[----:B------:R-:W-:Y:S05]  /*17f40*/  BRA `(.L_x_3867) ;  /* 0xfffffef400d07947 */ /* 0x000fea000383ffff */
.L_x_3701:
        /* <DEDUP_REMOVED lines=8> */
.L_x_3869:
[----:B------:R-:W-:Y:S05]  /*17fd0*/  BSYNC B1 ;  /* 0x0000000000017941 */ /* 0x000fea0003800000 */
.L_x_3868:
[----:B------:R-:W-:Y:S05]  /*17fe0*/  BRA `(.L_x_3870) ;  /* 0xfffffef400b47947 */ /* 0x000fea000383ffff */
.L_x_3703:
[----:B0-----:R0:W1:Y:S02]  /*17ff0*/  SYNCS.PHASECHK.TRANS64.TRYWAIT P1, [R2+URZ+0x38800], R9 ;  /* 0x03880009020075a7 */ /* 0x001064000802017f */
[----:B-1----:R-:W-:Y:S05]  /*18000*/  @!P1 NANOSLEEP.SYNCS 0x989680 ;  /* 0x009896800000995d */ /* 0x002fea0003900000 */
[----:B------:R-:W1:Y:S02]  /*18010*/  @!P1 SYNCS.PHASECHK.TRANS64 P1, [R2+URZ+0x38800], R9 ;  /* 0x03880009020095a7 */ /* 0x000e64000802007f */
[----:B-1----:R-:W-:Y:S05]  /*18020*/  @!P1 BRA `(.L_x_3703) ;  /* 0xfffffffc00f09947 */ /* 0x002fea000383ffff */
[----:B------:R-:W-:Y:S05]  /*18030*/  BRA `(.L_x_3871) ;  /* 0xfffffef800187947 */ /* 0x000fea000383ffff */
.L_x_3709:
[----:B0-----:R0:W1:Y:S02]  /*18040*/  SYNCS.PHASECHK.TRANS64.TRYWAIT P1, [R20+URZ+0x38830], R13 ;  /* 0x0388300d140075a7 */ /* 0x001064000802017f */
[----:B-1----:R-:W-:Y:S05]  /*18050*/  @!P1 NANOSLEEP.SYNCS 0x989680 ;  /* 0x009896800000995d */ /* 0x002fea0003900000 */
[----:B------:R-:W1:Y:S02]  /*18060*/  @!P1 SYNCS.PHASECHK.TRANS64 P1, [R20+URZ+0x38830], R13 ;  /* 0x0388300d140095a7 */ /* 0x000e64000802007f */
[----:B-1----:R-:W-:Y:S05]  /*18070*/  @!P1 BRA `(.L_x_3709) ;  /* 0xfffffffc00f09947 */ /* 0x002fea000383ffff */
[----:B------:R-:W-:Y:S05]  /*18080*/  BRA `(.L_x_3708) ;  /* 0xffffff04001c7947 */ /* 0x000fea000383ffff */
.L_x_3711:
[----:B-1----:R1:W2:Y:S02]  /*18090*/  SYNCS.PHASECHK.TRANS64.TRYWAIT P1, [R2+URZ+0x38810], R3 ;  /* 0x03881003020075a7 */ /* 0x0022a4000802017f */
[----:B--2---:R-:W-:Y:S05]  /*180a0*/  @!P1 NANOSLEEP.SYNCS 0x989680 ;  /* 0x009896800000995d */ /* 0x004fea0003900000 */
[----:B------:R-:W2:Y:S02]  /*180b0*/  @!P1 SYNCS.PHASECHK.TRANS64 P1, [R2+URZ+0x38810], R3 ;  /* 0x03881003020095a7 */ /* 0x000ea4000802007f */
[----:B--2---:R-:W-:Y:S05]  /*180c0*/  @!P1 BRA `(.L_x_3711) ;  /* 0xfffffffc00f09947 */ /* 0x004fea000383ffff */
[----:B------:R-:W-:Y:S05]  /*180d0*/  BRA `(.L_x_3872) ;  /* 0xffffff0400cc7947 */ /* 0x000fea000383ffff */
.L_x_3716:
[----:B-1----:R1:W3:Y:S02]  /*180e0*/  SYNCS.PHASECHK.TRANS64.TRYWAIT P1, [R20+URZ+0x38850], R13 ;  /* 0x0388500d140075a7 */ /* 0x0022e4000802017f */
[----:B---3--:R-:W-:Y:S05]  /*180f0*/  @!P1 NANOSLEEP.SYNCS 0x989680 ;  /* 0x009896800000995d */ /* 0x008fea0003900000 */
[----:B------:R-:W3:Y:S02]  /*18100*/  @!P1 SYNCS.PHASECHK.TRANS64 P1, [R20+URZ+0x38850], R13 ;  /* 0x0388500d140095a7 */ /* 0x000ee4000802007f */
[----:B---3--:R-:W-:Y:S05]  /*18110*/  @!P1 BRA `(.L_x_3716) ;  /* 0xfffffffc00f09947 */ /* 0x008fea000383ffff */
[----:B------:R-:W-:Y:S05]  /*18120*/  BRA `(.L_x_3715) ;  /* 0xffffff0400fc7947 */ /* 0x000fea000383ffff */
.L_x_3723:
[----:B-1----:R1:W2:Y:S02]  /*18130*/  SYNCS.PHASECHK.TRANS64.TRYWAIT P3, [R14+URZ+0x38830], R11 ;  /* 0x0388300b0e0075a7 */ /* 0x0022a4000806017f */
[----:B--2---:R-:W-:Y:S05]  /*18140*/  @!P3 NANOSLEEP.SYNCS 0x989680 ;  /* 0x009896800000b95d */ /* 0x004fea0003900000 */
[----:B------:R-:W2:Y:S02]  /*18150*/  @!P3 SYNCS.PHASECHK.TRANS64 P3, [R14+URZ+0x38830], R11 ;  /* 0x0388300b0e00b5a7 */ /* 0x000ea4000806007f */
[----:B--2---:R-:W-:Y:S05]  /*18160*/  @!P3 BRA `(.L_x_3723) ;  /* 0xfffffffc00f0b947 */ /* 0x004fea000383ffff */
[----:B------:R-:W-:Y:S05]  /*18170*/  BRA `(.L_x_3722) ;  /* 0xffffff30009c7947 */ /* 0x000fea000383ffff */
.L_x_3728:
[----:B---3--:R3:W4:Y:S02]  /*18180*/  SYNCS.PHASECHK.TRANS64.TRYWAIT P3, [R14+URZ+0x38850], R11 ;  /* 0x0388500b0e0075a7 */ /* 0x008724000806017f */
[----:B----4-:R-:W-:Y:S05]  /*18190*/  @!P3 NANOSLEEP.SYNCS 0x989680 ;  /* 0x009896800000b95d */ /* 0x010fea0003900000 */
[----:B------:R-:W4:Y:S02]  /*181a0*/  @!P3 SYNCS.PHASECHK.TRANS64 P3, [R14+URZ+0x38850], R11 ;  /* 0x0388500b0e00b5a7 */ /* 0x000f24000806007f */
[----:B----4-:R-:W-:Y:S05]  /*181b0*/  @!P3 BRA `(.L_x_3728) ;  /* 0xfffffffc00f0b947 */ /* 0x010fea000383ffff */
[----:B------:R-:W-:Y:S05]  /*181c0*/  BRA `(.L_x_3727) ;  /* 0xffffff34003c7947 */ /* 0x000fea000383ffff */
.L_x_3754:
        /* <DEDUP_REMOVED lines=8> */
[----:B-----5:R-:W-:Y:S05]  /*18250*/  WARPSYNC.COLLECTIVE R15, `(.L_x_3874) ;  /* 0x000000000f087348 */ /* 0x020fea0003c00000 */
[----:B------:R0:W1:Y:S02]  /*18260*/  SHFL.IDX P6, R14, R13, R12, R11 ;  /* 0x0000000c0d0e7389 */ /* 0x00006400000c000b */
[----:B01---5:R-:W-:Y:S01]  /*18270*/  ENDCOLLECTIVE ;  /* 0x000000000000791b */ /* 0x023fe20003800000 */
.L_x_3874:
[----:B------:R-:W-:Y:S05]  /*18280*/  BSYNC B1 ;  /* 0x0000000000017941 */ /* 0x000fea0003800000 */
.L_x_3873:
[----:B------:R-:W-:Y:S05]  /*18290*/  BRA `(.L_x_3875) ;  /* 0xffffffa400647947 */ /* 0x000fea000383ffff */
.L_x_3755:
[----:B------:R-:W-:Y:S01]  /*182a0*/  BSSY B1, `(.L_x_3876) ;  /* 0x0000006000017945 */ /* 0x000fe20003800000 */
[----:B------:R-:W-:-:S07]  /*182b0*/  IMAD.MOV.U32 R15, RZ, RZ, -0x1 ;  /* 0xffffffffff0f7424 */ /* 0x000fce00078e00ff */
[----:B-----5:R-:W-:Y:S05]  /*182c0*/  WARPSYNC.COLLECTIVE R15, `(.L_x_3877) ;  /* 0x000000000f0c7348 */ /* 0x020fea0003c00000 */
[----:B------:R-:W-:Y:S02]  /*182d0*/  ELECT P6, UR62, PT ;  /* 0x00000000003e782f */ /* 0x000fe400038c0000 */
[----:B------:R-:W-:Y:S01]  /*182e0*/  MOV R14, UR62 ;  /* 0x0000003e000e7c02 */ /* 0x000fe20008000f00 */
[----:B-----5:R-:W-:Y:S10]  /*182f0*/  ENDCOLLECTIVE ;  /* 0x000000000000791b */ /* 0x020ff40003800000 */
.L_x_3877:
[----:B------:R-:W-:Y:S05]  /*18300*/  BSYNC B1 ;  /* 0x0000000000017941 */ /* 0x000fea0003800000 */
.L_x_3876:
[----:B------:R-:W-:Y:S05]  /*18310*/  BRA `(.L_x_3878) ;  /* 0xffffffa400507947 */ /* 0x000fea000383ffff */
.L_x_3756:
[----:B0-----:R0:W1:Y:S02]  /*18320*/  SYNCS.PHASECHK.TRANS64.TRYWAIT P0, [R5+URZ+0x38820], R6 ;  /* 0x03882006050075a7 */ /* 0x001064000800017f */
[----:B-1----:R-:W-:Y:S05]  /*18330*/  @!P0 NANOSLEEP.SYNCS 0x989680 ;  /* 0x009896800000895d */ /* 0x002fea0003900000 */
[----:B------:R-:W1:Y:S02]  /*18340*/  @!P0 SYNCS.PHASECHK.TRANS64 P0, [R5+URZ+0x38820], R6 ;  /* 0x03882006050085a7 */ /* 0x000e64000800007f */
[----:B-1----:R-:W-:Y:S05]  /*18350*/  @!P0 BRA `(.L_x_3756) ;  /* 0xfffffffc00f08947 */ /* 0x002fea000383ffff */
[----:B------:R-:W-:Y:S05]  /*18360*/  BRA `(.L_x_3879) ;  /* 0xffffffa400687947 */ /* 0x000fea000383ffff */
.L_x_3759:
[----:B0-----:R0:W1:Y:S02]  /*18370*/  SYNCS.PHASECHK.TRANS64.TRYWAIT P0, [R6+URZ+0x388a0], R9 ;  /* 0x0388a009060075a7 */ /* 0x001064000800017f */
[----:B-1----:R-:W-:Y:S05]  /*18380*/  @!P0 NANOSLEEP.SYNCS 0x989680 ;  /* 0x009896800000895d */ /* 0x002fea0003900000 */
[----:B------:R-:W1:Y:S02]  /*18390*/  @!P0 SYNCS.PHASECHK.TRANS64 P0, [R6+URZ+0x388a0], R9 ;  /* 0x0388a009060085a7 */ /* 0x000e64000800007f */
[----:B-1----:R-:W-:Y:S05]  /*183a0*/  @!P0 BRA `(.L_x_3759) ;  /* 0xfffffffc00f08947 */ /* 0x002fea000383ffff */
[----:B------:R-:W-:Y:S05]  /*183b0*/  BRA `(.L_x_3880) ;  /* 0xffffffa400747947 */ /* 0x000fea000383ffff */
.L_x_3761:
[----:B-1----:R1:W2:Y:S02]  /*183c0*/  SYNCS.PHASECHK.TRANS64.TRYWAIT P0, [R6+URZ+0x388c0], R9 ;  /* 0x0388c009060075a7 */ /* 0x0022a4000800017f */
[----:B--2---:R-:W-:Y:S05]  /*183d0*/  @!P0 NANOSLEEP.SYNCS 0x989680 ;  /* 0x009896800000895d */ /* 0x004fea0003900000 */
[----:B------:R-:W2:Y:S02]  /*183e0*/  @!P0 SYNCS.PHASECHK.TRANS64 P0, [R6+URZ+0x388c0], R9 ;  /* 0x0388c009060085a7 */ /* 0x000ea4000800007f */
[----:B--2---:R-:W-:Y:S05]  /*183f0*/  @!P0 BRA `(.L_x_3761) ;  /* 0xfffffffc00f08947 */ /* 0x004fea000383ffff */
[----:B------:R-:W-:Y:S05]  /*18400*/  BRA `(.L_x_3881) ;  /* 0xffffffa400dc7947 */ /* 0x000fea000383ffff */
.L_x_3765:
[----:B0-----:R0:W1:Y:S02]  /*18410*/  SYNCS.PHASECHK.TRANS64.TRYWAIT P0, [R7+URZ+0x388a0], R8 ;  /* 0x0388a008070075a7 */ /* 0x001064000800017f */
[----:B-1----:R-:W-:Y:S05]  /*18420*/  @!P0 NANOSLEEP.SYNCS 0x989680 ;  /* 0x009896800000895d */ /* 0x002fea0003900000 */
[----:B------:R-:W1:Y:S02]  /*18430*/  @!P0 SYNCS.PHASECHK.TRANS64 P0, [R7+URZ+0x388a0], R8 ;  /* 0x0388a008070085a7 */ /* 0x000e64000800007f */
[----:B-1----:R-:W-:Y:S05]  /*18440*/  @!P0 BRA `(.L_x_3765) ;  /* 0xfffffffc00f08947 */ /* 0x002fea000383ffff */
[----:B------:R-:W-:Y:S05]  /*18450*/  BRA `(.L_x_3882) ;  /* 0xffffffac00207947 */ /* 0x000fea000383ffff */
.L_x_3767:
[----:B-1----:R1:W2:Y:S02]  /*18460*/  SYNCS.PHASECHK.TRANS64.TRYWAIT P1, [R7+URZ+0x388c0], R8 ;  /* 0x0388c008070075a7 */ /* 0x0022a4000802017f */
[----:B--2---:R-:W-:Y:S05]  /*18470*/  @!P1 NANOSLEEP.SYNCS 0x989680 ;  /* 0x009896800000995d */ /* 0x004fea0003900000 */
[----:B------:R-:W2:Y:S02]  /*18480*/  @!P1 SYNCS.PHASECHK.TRANS64 P1, [R7+URZ+0x388c0], R8 ;  /* 0x0388c008070095a7 */ /* 0x000ea4000802007f */
[----:B--2---:R-:W-:Y:S05]  /*18490*/  @!P1 BRA `(.L_x_3767) ;  /* 0xfffffffc00f09947 */ /* 0x004fea000383ffff */
[----:B------:R-:W-:Y:S05]  /*184a0*/  BRA `(.L_x_3883) ;  /* 0xffffffac00807947 */ /* 0x000fea000383ffff */
.L_x_3777:
        /* <DEDUP_REMOVED lines=11> */
.L_x_3885:
[----:B------:R-:W-:Y:S05]  /*18560*/  BSYNC B0 ;  /* 0x0000000000007941 */ /* 0x000fea0003800000 */
.L_x_3884:
[----:B------:R-:W-:Y:S05]  /*18570*/  BRA `(.L_x_3886) ;  /* 0xffffffb8008c7947 */ /* 0x000fea000383ffff */
.L_x_3778:
[----:B------:R-:W-:Y:S01]  /*18580*/  BSSY B0, `(.L_x_3887) ;  /* 0x0000006000007945 */ /* 0x000fe20003800000 */
[----:B------:R-:W-:-:S07]  /*18590*/  IMAD.MOV.U32 R15, RZ, RZ, -0x1 ;  /* 0xffffffffff0f7424 */ /* 0x000fce00078e00ff */
[----:B------:R-:W-:Y:S05]  /*185a0*/  WARPSYNC.COLLECTIVE R15, `(.L_x_3888) ;  /* 0x000000000f0c7348 */ /* 0x000fea0003c00000 */
[----:B------:R-:W-:Y:S02]  /*185b0*/  ELECT P6, UR62, PT ;  /* 0x00000000003e782f */ /* 0x000fe400038c0000 */
[----:B------:R-:W-:Y:S01]  /*185c0*/  MOV R14, UR62 ;  /* 0x0000003e000e7c02 */ /* 0x000fe20008000f00 */
[----:B------:R-:W-:Y:S10]  /*185d0*/  ENDCOLLECTIVE ;  /* 0x000000000000791b */ /* 0x000ff40003800000 */
.L_x_3888:
[----:B------:R-:W-:Y:S05]  /*185e0*/  BSYNC B0 ;  /* 0x0000000000007941 */ /* 0x000fea0003800000 */
.L_x_3887:
[----:B------:R-:W-:Y:S05]  /*185f0*/  BRA `(.L_x_3889) ;  /* 0xffffffb800847947 */ /* 0x000fea000383ffff */
.L_x_3781:
[----:B0-----:R0:W1:Y:S02]  /*18600*/  SYNCS.PHASECHK.TRANS64.TRYWAIT P0, [R9+URZ+0x38840], R10 ;  /* 0x0388400a090075a7 */ /* 0x001064000800017f */
[----:B-1----:R-:W-:Y:S05]  /*18610*/  @!P0 NANOSLEEP.SYNCS 0x989680 ;  /* 0x009896800000895d */ /* 0x002fea0003900000 */
[----:B------:R-:W1:Y:S02]  /*18620*/  @!P0 SYNCS.PHASECHK.TRANS64 P0, [R9+URZ+0x38840], R10 ;  /* 0x0388400a090085a7 */ /* 0x000e64000800007f */
[----:B-1----:R-:W-:Y:S05]  /*18630*/  @!P0 BRA `(.L_x_3781) ;  /* 0xfffffffc00f08947 */ /* 0x002fea000383ffff */
[----:B------:R-:W-:Y:S05]  /*18640*/  BRA `(.L_x_3890) ;  /* 0xffffffb800f47947 */ /* 0x000fea000383ffff */
.L_x_3785:
        /* <DEDUP_REMOVED lines=8> */
.L_x_3788:
[----:B0-----:R0:W1:Y:S02]  /*186d0*/  SYNCS.PHASECHK.TRANS64.TRYWAIT P0, [R5+URZ+0x38860], R9 ;  /* 0x03886009050075a7 */ /* 0x001064000800017f */
[----:B-1----:R-:W-:Y:S05]  /*186e0*/  @!P0 NANOSLEEP.SYNCS 0x989680 ;  /* 0x009896800000895d */ /* 0x002fea0003900000 */
[----:B------:R-:W1:Y:S02]  /*186f0*/  @!P0 SYNCS.PHASECHK.TRANS64 P0, [R5+URZ+0x38860], R9 ;  /* 0x03886009050085a7 */ /* 0x000e64000800007f */
[----:B-1----:R-:W-:Y:S05]  /*18700*/  @!P0 BRA `(.L_x_3788) ;  /* 0xfffffffc00f08947 */ /* 0x002fea000383ffff */
[----:B------:R-:W-:Y:S05]  /*18710*/  BRA `(.L_x_3892) ;  /* 0xffffffc000f07947 */ /* 0x000fea000383ffff */
.L_x_3797:
[----:B-1----:R1:W2:Y:S02]  /*18720*/  SYNCS.PHASECHK.TRANS64.TRYWAIT P0, [R2+URZ+0x38840], R3 ;  /* 0x03884003020075a7 */ /* 0x0022a4000800017f */
[----:B--2---:R-:W-:Y:S05]  /*18730*/  @!P0 NANOSLEEP.SYNCS 0x989680 ;  /* 0x009896800000895d */ /* 0x004fea0003900000 */
[----:B------:R-:W2:Y:S02]  /*18740*/  @!P0 SYNCS.PHASECHK.TRANS64 P0, [R2+URZ+0x38840], R3 ;  /* 0x03884003020085a7 */ /* 0x000ea4000800007f */
[----:B--2---:R-:W-:Y:S05]  /*18750*/  @!P0 BRA `(.L_x_3797) ;  /* 0xfffffffc00f08947 */ /* 0x004fea000383ffff */
[----:B------:R-:W-:Y:S05]  /*18760*/  BRA `(.L_x_3893) ;  /* 0xffffffc800cc7947 */ /* 0x000fea000383ffff */
.L_x_3799:
[----:B--2---:R2:W3:Y:S02]  /*18770*/  SYNCS.PHASECHK.TRANS64.TRYWAIT P0, [R2+URZ+0x38860], R3 ;  /* 0x03886003020075a7 */ /* 0x0044e4000800017f */
[----:B---3--:R-:W-:Y:S05]  /*18780*/  @!P0 NANOSLEEP.SYNCS 0x989680 ;  /* 0x009896800000895d */ /* 0x008fea0003900000 */
[----:B------:R-:W3:Y:S02]  /*18790*/  @!P0 SYNCS.PHASECHK.TRANS64 P0, [R2+URZ+0x38860], R3 ;  /* 0x03886003020085a7 */ /* 0x000ee4000800007f */
[----:B---3--:R-:W-:Y:S05]  /*187a0*/  @!P0 BRA `(.L_x_3799) ;  /* 0xfffffffc00f08947 */ /* 0x008fea000383ffff */
[----:B------:R-:W-:Y:S05]  /*187b0*/  BRA `(.L_x_3894) ;  /* 0xffffffcc00407947 */ /* 0x000fea000383ffff */
.L_x_3804:
[----:B--2---:R2:W3:Y:S02]  /*187c0*/  SYNCS.PHASECHK.TRANS64.TRYWAIT P0, [R2+URZ+0x38840], R3 ;  /* 0x03884003020075a7 */ /* 0x0044e4000800017f */
[----:B---3--:R-:W-:Y:S05]  /*187d0*/  @!P0 NANOSLEEP.SYNCS 0x989680 ;  /* 0x009896800000895d */ /* 0x008fea0003900000 */
[----:B------:R-:W3:Y:S02]  /*187e0*/  @!P0 SYNCS.PHASECHK.TRANS64 P0, [R2+URZ+0x38840], R3 ;  /* 0x03884003020085a7 */ /* 0x000ee4000800007f */
[----:B---3--:R-:W-:Y:S05]  /*187f0*/  @!P0 BRA `(.L_x_3804) ;  /* 0xfffffffc00f08947 */ /* 0x008fea000383ffff */
[----:B------:R-:W-:Y:S05]  /*18800*/  BRA `(.L_x_3895) ;  /* 0xffffffd000d87947 */ /* 0x000fea000383ffff */
.L_x_3806:
[----:B-1----:R1:W3:Y:S02]  /*18810*/  SYNCS.PHASECHK.TRANS64.TRYWAIT P1, [R2+URZ+0x38860], R3 ;  /* 0x03886003020075a7 */ /* 0x0022e4000802017f */
[----:B---3--:R-:W-:Y:S05]  /*18820*/  @!P1 NANOSLEEP.SYNCS 0x989680 ;  /* 0x009896800000995d */ /* 0x008fea0003900000 */
[----:B------:R-:W3:Y:S02]  /*18830*/  @!P1 SYNCS.PHASECHK.TRANS64 P1, [R2+URZ+0x38860], R3 ;  /* 0x03886003020095a7 */ /* 0x000ee4000802007f */
[----:B---3--:R-:W-:Y:S05]  /*18840*/  @!P1 BRA `(.L_x_3806) ;  /* 0xfffffffc00f09947 */ /* 0x008fea000383ffff */
[----:B------:R-:W-:Y:S05]  /*18850*/  BRA `(.L_x_3896) ;  /* 0xffffffd400487947 */ /* 0x000fea000383ffff */
.L_x_3811:
[----:B---3--:R3:W4:Y:S02]  /*18860*/  SYNCS.PHASECHK.TRANS64.TRYWAIT P0, [R2+URZ+0x38840], R3 ;  /* 0x03884003020075a7 */ /* 0x008724000800017f */
[----:B----4-:R-:W-:Y:S05]  /*18870*/  @!P0 NANOSLEEP.SYNCS 0x989680 ;  /* 0x009896800000895d */ /* 0x010fea0003900000 */
[----:B------:R-:W4:Y:S02]  /*18880*/  @!P0 SYNCS.PHASECHK.TRANS64 P0, [R2+URZ+0x38840], R3 ;  /* 0x03884003020085a7 */ /* 0x000f24000800007f */
[----:B----4-:R-:W-:Y:S05]  /*18890*/  @!P0 BRA `(.L_x_3811) ;  /* 0xfffffffc00f08947 */ /* 0x010fea000383ffff */
[----:B------:R-:W-:Y:S05]  /*188a0*/  BRA `(.L_x_3897) ;  /* 0xffffffd800c07947 */ /* 0x000fea000383ffff */
.L_x_3813:
[----:B-1----:R1:W2:Y:S02]  /*188b0*/  SYNCS.PHASECHK.TRANS64.TRYWAIT P1, [R2+URZ+0x38860], R3 ;  /* 0x03886003020075a7 */ /* 0x0022a4000802017f */
[----:B--2---:R-:W-:Y:S05]  /*188c0*/  @!P1 NANOSLEEP.SYNCS 0x989680 ;  /* 0x009896800000995d */ /* 0x004fea0003900000 */
[----:B------:R-:W2:Y:S02]  /*188d0*/  @!P1 SYNCS.PHASECHK.TRANS64 P1, [R2+URZ+0x38860], R3 ;  /* 0x03886003020095a7 */ /* 0x000ea4000802007f */
[----:B--2---:R-:W-:Y:S05]  /*188e0*/  @!P1 BRA `(.L_x_3813) ;  /* 0xfffffffc00f09947 */ /* 0x004fea000383ffff */
[----:B------:R-:W-:Y:S05]  /*188f0*/  BRA `(.L_x_3898) ;  /* 0xffffffdc00347947 */ /* 0x000fea000383ffff */
.L_x_3818:
[----:B------:R-:W-:Y:S01]  /*18900*/  BSSY B0, `(.L_x_3899) ;  /* 0x0000008000007945 */ /* 0x000fe20003800000 */
[----:B------:R-:W-:Y:S02]  /*18910*/  IMAD.MOV.U32 R13, RZ, RZ, R16 ;  /* 0x000000ffff0d7224 */ /* 0x000fe400078e0010 */
[----:B-1----:R-:W-:Y:S02]  /*18920*/  IMAD.MOV.U32 R12, RZ, RZ, RZ ;  /* 0x000000ffff0c7224 */ /* 0x002fe400078e00ff */
[----:B------:R-:W-:Y:S02]  /*18930*/  IMAD.MOV.U32 R11, RZ, RZ, 0x1f ;  /* 0x0000001fff0b7424 */ /* 0x000fe400078e00ff */
[----:B0-----:R-:W-:-:S07]  /*18940*/  IMAD.MOV.U32 R15, RZ, RZ, -0x1 ;  /* 0xffffffffff0f7424 */ /* 0x001fce00078e00ff */
[----:B--2---:R-:W-:Y:S05]  /*18950*/  WARPSYNC.COLLECTIVE R15, `(.L_x_3900) ;  /* 0x000000000f087348 */ /* 0x004fea0003c00000 */
[----:B------:R0:W1:Y:S02]  /*18960*/  SHFL.IDX P6, R14, R13, R12, R11 ;  /* 0x0000000c0d0e7389 */ /* 0x00006400000c000b */
[----:B012---:R-:W-:Y:S01]  /*18970*/  ENDCOLLECTIVE ;  /* 0x000000000000791b */ /* 0x007fe20003800000 */
.L_x_3900:
[----:B------:R-:W-:Y:S05]  /*18980*/  BSYNC B0 ;  /* 0x0000000000007941 */ /* 0x000fea0003800000 */
.L_x_3899:
        /* <DEDUP_REMOVED lines=8> */
.L_x_3901:
[----:B------:R-:W-:Y:S01]  /*18a10*/  IMAD.MOV.U32 R6, RZ, RZ, R14 ;  /* 0x000000ffff067224 */ /* 0x000fe200078e000e */
[----:B------:R-:W-:Y:S06]  /*18a20*/  BRA `(.L_x_3902) ;  /* 0xffffffe000807947 */ /* 0x000fec000383ffff */
.L_x_3821:
[----:B------:R-:W-:Y:S01]  /*18a30*/  BSSY B0, `(.L_x_3903) ;  /* 0x0000008000007945 */ /* 0x000fe20003800000 */
[----:B-----5:R-:W-:Y:S01]  /*18a40*/  MOV R13, R17 ;  /* 0x00000011000d7202 */ /* 0x020fe20000000f00 */
[----:B-1----:R-:W-:Y:S02]  /*18a50*/  IMAD.MOV.U32 R12, RZ, RZ, 0x1 ;  /* 0x00000001ff0c7424 */ /* 0x002fe400078e00ff */
[----:B------:R-:W-:Y:S02]  /*18a60*/  IMAD.MOV.U32 R11, RZ, RZ, RZ ;  /* 0x000000ffff0b7224 */ /* 0x000fe400078e00ff */
[----:B------:R-:W-:-:S07]  /*18a70*/  IMAD.MOV.U32 R15, RZ, RZ, -0x1 ;  /* 0xffffffffff0f7424 */ /* 0x000fce00078e00ff */
[----:B0-234-:R-:W-:Y:S05]  /*18a80*/  WARPSYNC.COLLECTIVE R15, `(.L_x_3904) ;  /* 0x000000000f087348 */ /* 0x01dfea0003c00000 */
[----:B------:R1:W0:Y:S02]  /*18a90*/  SHFL.UP P6, R14, R13, R12, R11 ;  /* 0x0400000c0d0e7389 */ /* 0x00022400000c000b */
[----:B01234-:R-:W-:Y:S01]  /*18aa0*/  ENDCOLLECTIVE ;  /* 0x000000000000791b */ /* 0x01ffe20003800000 */
.L_x_3904:
[----:B------:R-:W-:Y:S05]  /*18ab0*/  BSYNC B0 ;  /* 0x0000000000007941 */ /* 0x000fea0003800000 */
.L_x_3903:
[----:B------:R-:W-:Y:S01]  /*18ac0*/  ISETP.NE.AND P0, PT, R8, RZ, PT ;  /* 0x000000ff0800720c */ /* 0x000fe20003f05270 */
[----:B------:R-:W-:Y:S01]  /*18ad0*/  IMAD.MOV.U32 R12, RZ, RZ, 0x2 ;  /* 0x00000002ff0c7424 */ /* 0x000fe200078e00ff */
[----:B------:R-:W-:Y:S01]  /*18ae0*/  MOV R11, RZ ;  /* 0x000000ff000b7202 */ /* 0x000fe20000000f00 */
[----:B------:R-:W-:Y:S01]  /*18af0*/  IMAD.MOV.U32 R15, RZ, RZ, -0x1 ;  /* 0xffffffffff0f7424 */ /* 0x000fe200078e00ff */
[----:B------:R-:W-:Y:S02]  /*18b00*/  SEL R14, R14, RZ, P0 ;  /* 0x000000ff0e0e7207 */ /* 0x000fe40000000000 */
[----:B------:R-:W-:-:S03]  /*18b10*/  ISETP.GE.U32.AND P0, PT, R8, 0x2, PT ;  /* 0x000000020800780c */ /* 0x000fc60003f06070 */
[----:B------:R-:W-:-:S10]  /*18b20*/  IMAD.IADD R13, R17, 0x1, R14 ;  /* 0x00000001110d7824 */ /* 0x000fd400078e020e */
[----:B------:R-:W-:Y:S05]  /*18b30*/  WARPSYNC.COLLECTIVE R15, `(.L_x_3905) ;  /* 0x000000000f087348 */ /* 0x000fea0003c00000 */
[----:B------:R0:W1:Y:S02]  /*18b40*/  SHFL.UP P6, R14, R13, R12, R11 ;  /* 0x0400000c0d0e7389 */ /* 0x00006400000c000b */
[----:B01----:R-:W-:Y:S01]  /*18b50*/  ENDCOLLECTIVE ;  /* 0x000000000000791b */ /* 0x003fe20003800000 */
.L_x_3905:
        /* <DEDUP_REMOVED lines=8> */
.L_x_3906:
        /* <DEDUP_REMOVED lines=8> */
.L_x_3907:
        /* <DEDUP_REMOVED lines=8> */
.L_x_3908:
        /* <DEDUP_REMOVED lines=8> */
.L_x_3909:
[----:B------:R-:W-:Y:S05]  /*18d60*/  BRA `(.L_x_3910) ;  /* 0xffffffe000447947 */ /* 0x000fea000383ffff */
.L_x_3826:
[----:B------:R-:W-:Y:S01]  /*18d70*/  BSSY B0, `(.L_x_3911) ;  /* 0x0000008000007945 */ /* 0x000fe20003800000 */
[----:B-----5:R-:W-:Y:S01]  /*18d80*/  IMAD.MOV.U32 R13, RZ, RZ, R17 ;  /* 0x000000ffff0d7224 */ /* 0x020fe200078e0011 */
[----:B------:R-:W-:Y:S01]  /*18d90*/  MOV R15, 0xffffffff ;  /* 0xffffffff000f7802 */ /* 0x000fe20000000f00 */
[----:B-1----:R-:W-:Y:S02]  /*18da0*/  IMAD.MOV.U32 R12, RZ, RZ, 0x1 ;  /* 0x00000001ff0c7424 */ /* 0x002fe400078e00ff */
[----:B------:R-:W-:-:S07]  /*18db0*/  IMAD.MOV.U32 R11, RZ, RZ, RZ ;  /* 0x000000ffff0b7224 */ /* 0x000fce00078e00ff */
[----:B0-----:R-:W-:Y:S05]  /*18dc0*/  WARPSYNC.COLLECTIVE R15, `(.L_x_3912) ;  /* 0x000000000f087348 */ /* 0x001fea0003c00000 */
[----:B------:R1:W2:Y:S02]  /*18dd0*/  SHFL.UP P6, R14, R13, R12, R11 ;  /* 0x0400000c0d0e7389 */ /* 0x0002a400000c000b */
[----:B012---:R-:W-:Y:S01]  /*18de0*/  ENDCOLLECTIVE ;  /* 0x000000000000791b */ /* 0x007fe20003800000 */
.L_x_3912:
[----:B------:R-:W-:Y:S05]  /*18df0*/  BSYNC B0 ;  /* 0x0000000000007941 */ /* 0x000fea0003800000 */
.L_x_3911:
[C---:B------:R-:W-:Y:S01]  /*18e00*/  ISETP.NE.AND P0, PT, R7.reuse, RZ, PT ;  /* 0x000000ff0700720c */ /* 0x040fe20003f05270 */
[----:B------:R-:W-:Y:S01]  /*18e10*/  IMAD.MOV.U32 R12, RZ, RZ, 0x2 ;  /* 0x00000002ff0c7424 */ /* 0x000fe200078e00ff */
[----:B------:R-:W-:Y:S01]  /*18e20*/  MOV R15, 0xffffffff ;  /* 0xffffffff000f7802 */ /* 0x000fe20000000f00 */
[----:B------:R-:W-:Y:S01]  /*18e30*/  IMAD.MOV.U32 R11, RZ, RZ, RZ ;  /* 0x000000ffff0b7224 */ /* 0x000fe200078e00ff */
[----:B------:R-:W-:Y:S02]  /*18e40*/  SEL R2, R14, RZ, P0 ;  /* 0x000000ff0e027207 */ /* 0x000fe40000000000 */
[----:B------:R-:W-:-:S03]  /*18e50*/  ISETP.GE.U32.AND P0, PT, R7, 0x2, PT ;  /* 0x000000020700780c */ /* 0x000fc60003f06070 */
[----:B------:R-:W-:-:S04]  /*18e60*/  IMAD.IADD R2, R17, 0x1, R2 ;  /* 0x0000000111027824 */ /* 0x000fc800078e0202 */
[----:B------:R-:W-:-:S07]  /*18e70*/  IMAD.MOV.U32 R13, RZ, RZ, R2 ;  /* 0x000000ffff0d7224 */ /* 0x000fce00078e0002 */
[----:B------:R-:W-:Y:S05]  /*18e80*/  WARPSYNC.COLLECTIVE R15, `(.L_x_3913) ;  /* 0x000000000f087348 */ /* 0x000fea0003c00000 */
[----:B------:R0:W1:Y:S02]  /*18e90*/  SHFL.UP P6, R14, R13, R12, R11 ;  /* 0x0400000c0d0e7389 */ /* 0x00006400000c000b */
[----:B01----:R-:W-:Y:S01]  /*18ea0*/  ENDCOLLECTIVE ;  /* 0x000000000000791b */ /* 0x003fe20003800000 */
.L_x_3913:
        /* <DEDUP_REMOVED lines=8> */
.L_x_3914:
        /* <DEDUP_REMOVED lines=8> */
.L_x_3915:
        /* <DEDUP_REMOVED lines=8> */
.L_x_3916:
        /* <DEDUP_REMOVED lines=8> */
.L_x_3917:
[----:B------:R-:W-:Y:S05]  /*190b0*/  BRA `(.L_x_3918) ;  /* 0xffffffe000247947 */ /* 0x000fea000383ffff */
.L_x_3828:
[----:B------:R-:W-:Y:S01]  /*190c0*/  BSSY B0, `(.L_x_3919) ;  /* 0x0000006000007945 */ /* 0x000fe20003800000 */
[----:B------:R-:W-:Y:S01]  /*190d0*/  PLOP3.LUT P6, PT, P6, PT, PT, 0x8, 0x0 ;  /* 0x000000000000781c */ /* 0x000fe200037ce170 */
[----:B------:R-:W-:-:S12]  /*190e0*/  IMAD.MOV.U32 R15, RZ, RZ, -0x1 ;  /* 0xffffffffff0f7424 */ /* 0x000fd800078e00ff */
[----:B01----:R-:W-:Y:S05]  /*190f0*/  WARPSYNC.COLLECTIVE R15, `(.L_x_3920) ;  /* 0x000000000f087348 */ /* 0x003fea0003c00000 */
[----:B------:R-:W-:Y:S01]  /*19100*/  VOTE.ANY R14, PT, P6 ;  /* 0x00000000000e7806 */ /* 0x000fe200030e0100 */
[----:B01----:R-:W-:Y:S06]  /*19110*/  ENDCOLLECTIVE ;  /* 0x000000000000791b */ /* 0x003fec0003800000 */
.L_x_3920:
[----:B------:R-:W-:Y:S05]  /*19120*/  BSYNC B0 ;  /* 0x0000000000007941 */ /* 0x000fea0003800000 */
.L_x_3919:
        /* <DEDUP_REMOVED lines=9> */
.L_x_3921:
[----:B------:R-:W-:Y:S01]  /*191c0*/  MOV R17, R14 ;  /* 0x0000000e00117202 */ /* 0x000fe20000000f00 */
[----:B------:R-:W-:Y:S06]  /*191d0*/  BRA `(.L_x_3922) ;  /* 0xffffffe000147947 */ /* 0x000fec000383ffff */
.L_x_3830:
[----:B------:R-:W-:Y:S01]  /*191e0*/  BSSY B0, `(.L_x_3923) ;  /* 0x0000007000007945 */ /* 0x000fe20003800000 */
[----:B------:R-:W-:Y:S02]  /*191f0*/  IMAD.MOV.U32 R13, RZ, RZ, R2 ;  /* 0x000000ffff0d7224 */ /* 0x000fe400078e0002 */
[----:B------:R-:W-:Y:S02]  /*19200*/  IMAD.MOV.U32 R11, RZ, RZ, 0x1f ;  /* 0x0000001fff0b7424 */ /* 0x000fe400078e00ff */
[----:B------:R-:W-:-:S07]  /*19210*/  IMAD.MOV.U32 R15, RZ, RZ, -0x1 ;  /* 0xffffffffff0f7424 */ /* 0x000fce00078e00ff */
[----:B0-23--:R-:W-:Y:S05]  /*19220*/  WARPSYNC.COLLECTIVE R15, `(.L_x_3924) ;  /* 0x000000000f087348 */ /* 0x00dfea0003c00000 */
[----:B------:R1:W4:Y:S02]  /*19230*/  SHFL.IDX P6, R14, R13, R12, R11 ;  /* 0x0000000c0d0e7389 */ /* 0x00032400000c000b */
[----:B01234-:R-:W-:Y:S01]  /*19240*/  ENDCOLLECTIVE ;  /* 0x000000000000791b */ /* 0x01ffe20003800000 */
.L_x_3924:
[----:B------:R-:W-:Y:S05]  /*19250*/  BSYNC B0 ;  /* 0x0000000000007941 */ /* 0x000fea0003800000 */
.L_x_3923:
[----:B------:R-:W-:Y:S05]  /*19260*/  BRA `(.L_x_3829) ;  /* 0xffffffe0000c7947 */ /* 0x000fea000383ffff */
.L_x_3833:
[----:B0-----:R0:W2:Y:S02]  /*19270*/  SYNCS.PHASECHK.TRANS64.TRYWAIT P0, [R0+URZ+0x38820], R3 ;  /* 0x03882003000075a7 */ /* 0x0010a4000800017f */
[----:B--2---:R-:W-:Y:S05]  /*19280*/  @!P0 NANOSLEEP.SYNCS 0x989680 ;  /* 0x009896800000895d */ /* 0x004fea0003900000 */
[----:B------:R-:W2:Y:S02]  /*19290*/  @!P0 SYNCS.PHASECHK.TRANS64 P0, [R0+URZ+0x38820], R3 ;  /* 0x03882003000085a7 */ /* 0x000ea4000800007f */
[----:B--2---:R-:W-:Y:S05]  /*192a0*/  @!P0 BRA `(.L_x_3833) ;  /* 0xfffffffc00f08947 */ /* 0x004fea000383ffff */
[----:B------:R-:W-:Y:S05]  /*192b0*/  BRA `(.L_x_3925) ;  /* 0xffffffe000ec7947 */ /* 0x000fea000383ffff */
.L_x_3834:
        /* <DEDUP_REMOVED lines=11> */
.L_x_3927:
[----:B------:R-:W-:Y:S05]  /*19370*/  BSYNC B0 ;  /* 0x0000000000007941 */ /* 0x000fea0003800000 */
.L_x_3926:
[----:B------:R-:W-:Y:S05]  /*19380*/  BRA `(.L_x_3928) ;  /* 0xffffffe000d07947 */ /* 0x000fea000383ffff */
.L_x_3835:
[----:B------:R-:W-:Y:S01]  /*19390*/  BSSY B0, `(.L_x_3929) ;  /* 0x0000006000007945 */ /* 0x000fe20003800000 */
[----:B------:R-:W-:-:S07]  /*193a0*/  IMAD.MOV.U32 R15, RZ, RZ, -0x1 ;  /* 0xffffffffff0f7424 */ /* 0x000fce00078e00ff */
[----:B012---:R-:W-:Y:S05]  /*193b0*/  WARPSYNC.COLLECTIVE R15, `(.L_x_3930) ;  /* 0x000000000f0c7348 */ /* 0x007fea0003c00000 */
[----:B------:R-:W-:Y:S02]  /*193c0*/  ELECT P6, UR62, PT ;  /* 0x00000000003e782f */ /* 0x000fe400038c0000 */
[----:B------:R-:W-:Y:S01]  /*193d0*/  MOV R14, UR62 ;  /* 0x0000003e000e7c02 */ /* 0x000fe20008000f00 */
[----:B012---:R-:W-:Y:S10]  /*193e0*/  ENDCOLLECTIVE ;  /* 0x000000000000791b */ /* 0x007ff40003800000 */
.L_x_3930:
[----:B------:R-:W-:Y:S05]  /*193f0*/  BSYNC B0 ;  /* 0x0000000000007941 */ /* 0x000fea0003800000 */
.L_x_3929:
[----:B------:R-:W-:Y:S05]  /*19400*/  BRA `(.L_x_3931) ;  /* 0xffffffe000c47947 */ /* 0x000fea000383ffff */
.L_x_3837:
[----:B0-----:R0:W2:Y:S02]  /*19410*/  SYNCS.PHASECHK.TRANS64.TRYWAIT P0, [R6+URZ], R5 ;  /* 0x00000005060075a7 */ /* 0x0010a4000800017f */
[----:B--2---:R-:W-:Y:S05]  /*19420*/  @!P0 NANOSLEEP.SYNCS 0x989680 ;  /* 0x009896800000895d */ /* 0x004fea0003900000 */
[----:B------:R-:W2:Y:S02]  /*19430*/  @!P0 SYNCS.PHASECHK.TRANS64 P0, [R6+URZ], R5 ;  /* 0x00000005060085a7 */ /* 0x000ea4000800007f */
[----:B--2---:R-:W-:Y:S05]  /*19440*/  @!P0 BRA `(.L_x_3837) ;  /* 0xfffffffc00f08947 */ /* 0x004fea000383ffff */
[----:B------:R-:W-:Y:S05]  /*19450*/  BRA `(.L_x_3932) ;  /* 0xffffffe400007947 */ /* 0x000fea000383ffff */
.L_x_3838:
[----:B--2---:R2:W3:Y:S02]  /*19460*/  SYNCS.PHASECHK.TRANS64.TRYWAIT P0, [R7+URZ], R2 ;  /* 0x00000002070075a7 */ /* 0x0044e4000800017f */
[----:B---3--:R-:W-:Y:S05]  /*19470*/  @!P0 NANOSLEEP.SYNCS 0x989680 ;  /* 0x009896800000895d */ /* 0x008fea0003900000 */
[----:B------:R-:W3:Y:S02]  /*19480*/  @!P0 SYNCS.PHASECHK.TRANS64 P0, [R7+URZ], R2 ;  /* 0x00000002070085a7 */ /* 0x000ee4000800007f */
[----:B---3--:R-:W-:Y:S05]  /*19490*/  @!P0 BRA `(.L_x_3838) ;  /* 0xfffffffc00f08947 */ /* 0x008fea000383ffff */
[----:B------:R-:W-:Y:S05]  /*194a0*/  BRA `(.L_x_3933) ;  /* 0xffffffe000f47947 */ /* 0x000fea000383ffff */
.L_x_3840:
[----:B---3--:R3:W4:Y:S02]  /*194b0*/  SYNCS.PHASECHK.TRANS64.TRYWAIT P0, [R4+URZ], R5 ;  /* 0x00000005040075a7 */ /* 0x008724000800017f */
[----:B----4-:R-:W-:Y:S05]  /*194c0*/  @!P0 NANOSLEEP.SYNCS 0x989680 ;  /* 0x009896800000895d */ /* 0x010fea0003900000 */
[----:B------:R-:W4:Y:S02]  /*194d0*/  @!P0 SYNCS.PHASECHK.TRANS64 P0, [R4+URZ], R5 ;  /* 0x00000005040085a7 */ /* 0x000f24000800007f */
[----:B----4-:R-:W-:Y:S05]  /*194e0*/  @!P0 BRA `(.L_x_3840) ;  /* 0xfffffffc00f08947 */ /* 0x010fea000383ffff */
[----:B------:R-:W-:Y:S05]  /*194f0*/  BRA `(.L_x_3934) ;  /* 0xffffffe000fc7947 */ /* 0x000fea000383ffff */
.L_x_3935:
        /* <DEDUP_REMOVED lines=16> */
.L_x_11945:


//--------------------- .text._ZN7cutlass13device_kernelIN5flash11enable_sm90INS1_16FlashAttnFwdSm90INS1_25CollectiveMainloopFwdSm90ILi2EN4cute5tupleIJNS5_1CILi1EEES8_S8_EEENS6_IJNS7_ILi64EEESA_SA_EEELi512ENS_6half_tEfNS_4arch4Sm90ELb0ELb1ELb0ELb0ELb0ELb0ELb0ELb0ELb0ELb0ELb0ELb0EEENS1_21CollectiveEpilogueFwdINS6_IJSA_NS7_ILi512EEESA_EEES9_SC_SE_Li256ELb0ELb0ELb0ELb0EEENS1_30DynamicPersistentTileSchedulerILi256ELi32ELb0ELb0ELb1EEEEEEEEEvNT_6ParamsE --------------------------
	.section	.text._ZN7cutlass13device_kernelIN5flash11enable_sm90INS1_16FlashAttnFwdSm90INS1_25CollectiveMainloopFwdSm90ILi2EN4cute5tupleIJNS5_1CILi1EEES8_S8_EEENS6_IJNS7_ILi64EEESA_SA_EEELi512ENS_6half_tEfNS_4arch4Sm90ELb0ELb1ELb0ELb0ELb0ELb0ELb0ELb0ELb0ELb0ELb0ELb0EEENS1_21CollectiveEpilogueFwdINS6_IJSA_NS7_ILi512EEESA_EEES9_SC_SE_Li256ELb0ELb0ELb0ELb0EEENS1_30DynamicPersistentTileSchedulerILi256ELi32ELb0ELb0ELb1EEEEEEEEEvNT_6ParamsE,"ax",@progbits
	.align	128
.text._ZN7cutlass13device_kernelIN5flash11enable_sm90INS1_16FlashAttnFwdSm90INS1_25CollectiveMainloopFwdSm90ILi2EN4cute5tupleIJNS5_1CILi1EEES8_S8_EEENS6_IJNS7_ILi64EEESA_SA_EEELi512ENS_6half_tEfNS_4arch4Sm90ELb0ELb1ELb0ELb0ELb0ELb0ELb0ELb0ELb0ELb0ELb0ELb0EEENS1_21CollectiveEpilogueFwdINS6_IJSA_NS7_ILi512EEESA_EEES9_SC_SE_Li256ELb0ELb0ELb0ELb0EEENS1_30DynamicPersistentTileSchedulerILi256ELi32ELb0ELb0ELb1EEEEEEEEEvNT_6ParamsE:
        .type           _ZN7cutlass13device_kernelIN5flash11enable_sm90INS1_16FlashAttnFwdSm90INS1_25CollectiveMainloopFwdSm90ILi2EN4cute5tupleIJNS5_1CILi1EEES8_S8_EEENS6_IJNS7_ILi64EEESA_SA_EEELi512ENS_6half_tEfNS_4arch4Sm90ELb0ELb1ELb0ELb0ELb0ELb0ELb0ELb0ELb0ELb0ELb0ELb0EEENS1_21CollectiveEpilogueFwdINS6_IJSA_NS7_ILi512EEESA_EEES9_SC_SE_Li256ELb0ELb0ELb0ELb0EEENS1_30DynamicPersistentTileSchedulerILi256ELi32ELb0ELb0ELb1EEEEEEEEEvNT_6ParamsE,@function
        .size           _ZN7cutlass13device_kernelIN5flash11enable_sm90INS1_16FlashAttnFwdSm90INS1_25CollectiveMainloopFwdSm90ILi2EN4cute5tupleIJNS5_1CILi1EEES8_S8_EEENS6_IJNS7_ILi64EEESA_SA_EEELi512ENS_6half_tEfNS_4arch4Sm90ELb0ELb1ELb0ELb0ELb0ELb0ELb0ELb0ELb0ELb0ELb0ELb0EEENS1_21CollectiveEpilogueFwdINS6_IJSA_NS7_ILi512EEESA_EEES9_SC_SE_Li256ELb0ELb0ELb0ELb0EEENS1_30DynamicPersistentTileSchedulerILi256ELi32ELb0ELb0ELb1EEEEEEEEEvNT_6ParamsE,(.L_x_11946 - _ZN7cutlass13device_kernelIN5flash11enable_sm90INS1_16FlashAttnFwdSm90INS1_25CollectiveMainloopFwdSm90ILi2EN4cute5tupleIJNS5_1CILi1EEES8_S8_EEENS6_IJNS7_ILi64EEESA_SA_EEELi512ENS_6half_tEfNS_4arch4Sm90ELb0ELb1ELb0ELb0ELb0ELb0ELb0ELb0ELb0ELb0ELb0ELb0EEENS1_21CollectiveEpilogueFwdINS6_IJSA_NS7_ILi512EEESA_EEES9_SC_SE_Li256ELb0ELb0ELb0ELb0EEENS1_30DynamicPersistentTileSchedulerILi256ELi32ELb0ELb0ELb1EEEEEEEEEvNT_6ParamsE)
        .other          _ZN7cutlass13device_kernelIN5flash11enable_sm90INS1_16FlashAttnFwdSm90INS1_25CollectiveMainloopFwdSm90ILi2EN4cute5tupleIJNS5_1CILi1EEES8_S8_EEENS6_IJNS7_ILi64EEESA_SA_EEELi512ENS_6half_tEfNS_4arch4Sm90ELb0ELb1ELb0ELb0ELb0ELb0ELb0ELb0ELb0ELb0ELb0ELb0EEENS1_21CollectiveEpilogueFwdINS6_IJSA_NS7_ILi512EEESA_EEES9_SC_SE_Li256ELb0ELb0ELb0ELb0EEENS1_30DynamicPersistentTileSchedulerILi256ELi32ELb0ELb0ELb1EEEEEEEEEvNT_6ParamsE,@"STO_CUDA_ENTRY STV_DEFAULT"
_ZN7cutlass13device_kernelIN5flash11enable_sm90INS1_16FlashAttnFwdSm90INS1_25CollectiveMainloopFwdSm90ILi2EN4cute5tupleIJNS5_1CILi1EEES8_S8_EEENS6_IJNS7_ILi64EEESA_SA_EEELi512ENS_6half_tEfNS_4arch4Sm90ELb0ELb1ELb0ELb0ELb0ELb0ELb0ELb0ELb0ELb0ELb0ELb0EEENS1_21CollectiveEpilogueFwdINS6_IJSA_NS7_ILi512EEESA_EEES9_SC_SE_Li256ELb0ELb0ELb0ELb0EEENS1_30DynamicPersistentTileSchedulerILi256ELi32ELb0ELb0ELb1EEEEEEEEEvNT_6ParamsE:
[----:B------:R-:W1:Y:S01]  /*0000*/  LDC R1, c[0x0][0x28] ;  /* 0x00000a00ff017b82 */ /* 0x000e620000000800 */
[----:B------:R-:W2:Y:S01]  /*0010*/  S2R R19, SR_TID.X ;  /* 0x0000000000137919 */ /* 0x000ea20000002100 */
[----:B------:R-:W-:Y:S01]  /*0020*/  ELECT P0, URZ, PT ;  /* 0x00000000003f782f */ /* 0x000fe20003800000 */
[----:B------:R-:W-:Y:S01]  /*0030*/  BSSY B0, `(.L_x_3936) ;  /* 0x0000014000007945 */ /* 0x000fe20003800000 */
[----:B--2---:R-:W-:-:S05]  /*0040*/  SHF.R.U32.HI R0, RZ, 0x5, R19 ;  /* 0x00000005ff007819 */ /* 0x004fca0000011613 */
[----:B------:R-:W2:Y:S02]  /*0050*/  SHFL.IDX PT, R2, R0, RZ, 0x1f ;  /* 0x00001fff00027589 */ /* 0x000ea400000e0000 */
[----:B--2---:R-:W-:Y:S02]  /*0060*/  ISETP.EQ.AND P0, PT, R2, RZ, P0 ;  /* 0x000000ff0200720c */ /* 0x004fe40000702270 */
[----:B------:R-:W-:-:S11]  /*0070*/  SHF.R.U32.HI R2, RZ, 0x7, R19 ;  /* 0x00000007ff027819 */ /* 0x000fd60000011613 */
[----:B-1----:R-:W-:Y:S05]  /*0080*/  @!P0 BRA `(.L_x_3937) ;  /* 0x0000000000388947 */ /* 0x002fea0003800000 */
        /* <DEDUP_REMOVED lines=14> */
.L_x_3937:
[----:B------:R-:W-:Y:S05]  /*0170*/  BSYNC B0 ;  /* 0x0000000000007941 */ /* 0x000fea0003800000 */
.L_x_3936:
        /* <DEDUP_REMOVED lines=33> */
.L_x_3938:
        /* <DEDUP_REMOVED lines=22> */
.L_x_3939:
        /* <DEDUP_REMOVED lines=18> */
.L_x_3940:
        /* <DEDUP_REMOVED lines=22> */
.L_x_3941:
        /* <DEDUP_REMOVED lines=22> */
.L_x_3942:
[----:B------:R-:W-:Y:S01]  /*08d0*/  PLOP3.LUT P0, PT, PT, PT, UP0, 0x80, 0x0 ;  /* 0x000000000000781c */ /* 0x000fe20003f0f008 */
[----:B------:R-:W-:Y:S01]  /*08e0*/  UMOV UR36, 0x1 ;  /* 0x0000000100247882 */ /* 0x000fe20000000000 */
[----:B------:R-:W-:Y:S01]  /*08f0*/  NOP ;  /* 0x0000000000007918 */ /* 0x000fe20000000000 */
[----:B------:R-:W-:Y:S01]  /*0900*/  USEL UR36, UR36, 0x2, !UP0 ;  /* 0x0000000224247887 */ /* 0x000fe2000c000000 */
[----:B------:R-:W-:Y:S01]  /*0910*/  ULDC.64 UR50, c[0x0][0x208] ;  /* 0x0000820000327ab9 */ /* 0x000fe20000000a00 */
[----:B-123--:R-:W-:Y:S08]  /*0920*/  BAR.SYNC.DEFER_BLOCKING 0x0 ;  /* 0x0000000000007b1d */ /* 0x00eff00000010000 */
[----:B------:R-:W-:Y:S05]  /*0930*/  @!P0 BRA `(.L_x_3943) ;  /* 0x000000d800108947 */ /* 0x000fea0003800000 */
.L_x_3944:
[----:B------:R-:W-:-:S08]  /*0940*/  NOP ;  /* 0x0000000000007918 */ /* 0x000fd00000000000 */
[----:B------:R-:W1:Y:S02]  /*0950*/  USETMAXREG.TRY_ALLOC.CTAPOOL UP0, 0xf0 ;  /* 0x000000f0000079c8 */ /* 0x000e640008000600 */
[----:B-1----:R-:W-:-:S13]  /*0960*/  PLOP3.LUT P0, PT, PT, PT, UP0, 0x80, 0x0 ;  /* 0x000000000000781c */ /* 0x002fda0003f0f008 */
[----:B------:R-:W-:Y:S05]  /*0970*/  @!P0 BRA `(.L_x_3944) ;  /* 0xfffffffc00f08947 */ /* 0x000fea000383ffff */
[----:B------:R-:W-:Y:S01]  /*0980*/  LOP3.LUT R0, R19, 0xffffff80, RZ, 0xc0, !PT ;  /* 0xffffff8013007812 */ /* 0x000fe200078ec0ff */
[----:B------:R-:W1:Y:S08]  /*0990*/  S2UR UR4, SR_CTAID.X ;  /* 0x00000000000479c3 */ /* 0x000e700000002500 */
[----:B------:R-:W-:Y:S06]  /*09a0*/  BAR.ARV 0x4, 0x120 ;  /* 0x0104800000007b1d */ /* 0x000fec0000002000 */
[----:B------:R-:W-:-:S02]  /*09b0*/  ISETP.NE.AND P0, PT, R0, 0x80, PT ;  /* 0x000000800000780c */ /* 0x000fc40003f05270 */
[----:B------:R-:W1:Y:S11]  /*09c0*/  LDC R0, c[0x0][0xda8] ;  /* 0x00036a00ff007b82 */ /* 0x000e760000000800 */
        /* <DEDUP_REMOVED lines=17> */
[--C-:B------:R-:W-:Y:S02]  /*0ae0*/  SHF.R.S32.HI R189, RZ, 0x5, R4.reuse ;  /* 0x00000005ffbd7819 */ /* 0x100fe40000011404 */
[----:B------:R-:W-:Y:S02]  /*0af0*/  SHF.R.S32.HI R6, RZ, 0x1f, R4 ;  /* 0x0000001fff067819 */ /* 0x000fe40000011404 */
[----:B------:R-:W-:Y:S02]  /*0b00*/  LOP3.LUT R4, R2, 0xfffffff0, RZ, 0xc0, !PT ;  /* 0xfffffff002047812 */ /* 0x000fe400078ec0ff */
[----:B------:R-:W-:Y:S02]  /*0b10*/  LEA.HI R3, R0, R191, RZ, 0x7 ;  /* 0x000000bf00037211 */ /* 0x000fe400078f38ff */
[----:B------:R-:W-:Y:S01]  /*0b20*/  SHF.R.S32.HI R7, RZ, 0x4, R2 ;  /* 0x00000004ff077819 */ /* 0x000fe20000011402 */
[----:B------:R-:W-:Y:S01]  /*0b30*/  IMAD.IADD R5, R191, 0x1, -R4 ;  /* 0x00000001bf057824 */ /* 0x000fe200078e0a04 */
[----:B------:R-:W-:-:S02]  /*0b40*/  LOP3.LUT R8, R3, 0xffffff80, RZ, 0xc0, !PT ;  /* 0xffffff8003087812 */ /* 0x000fc400078ec0ff */
[----:B------:R-:W-:Y:S01]  /*0b50*/  LEA.HI R2, R2, R7, RZ, 0x1 ;  /* 0x0000000702027211 */ /* 0x000fe200078f08ff */
[----:B-1----:R-:W-:Y:S01]  /*0b60*/  ULEA UR48, UR5, UR48, 0x18 ;  /* 0x0000003005307291 */ /* 0x002fe2000f8ec03f */
[----:B------:R-:W-:Y:S01]  /*0b70*/  SHF.R.S32.HI R10, RZ, 0x1f, R5 ;  /* 0x0000001fff0a7819 */ /* 0x000fe20000011405 */
[----:B------:R-:W-:Y:S01]  /*0b80*/  IMAD.IADD R8, R191, 0x1, -R8 ;  /* 0x00000001bf087824 */ /* 0x000fe200078e0a08 */
[----:B------:R-:W-:Y:S02]  /*0b90*/  LEA.HI R6, R6, R189, RZ, 0x2 ;  /* 0x000000bd06067211 */ /* 0x000fe400078f10ff */
[----:B------:R-:W-:Y:S02]  /*0ba0*/  LEA.HI R12, R10, R5, RZ, 0x3 ;  /* 0x000000050a0c7211 */ /* 0x000fe400078f18ff */
[----:B------:R-:W-:Y:S02]  /*0bb0*/  SHF.R.S32.HI R9, RZ, 0x1f, R8 ;  /* 0x0000001fff097819 */ /* 0x000fe40000011408 */
[C---:B------:R-:W-:Y:S01]  /*0bc0*/  LOP3.LUT R14, R12.reuse, 0xfffffff8, RZ, 0xc0, !PT ;  /* 0xfffffff80c0e7812 */ /* 0x040fe200078ec0ff */
[----:B------:R-:W-:Y:S01]  /*0bd0*/  IMAD.SHL.U32 R12, R12, 0x40, RZ ;  /* 0x000000400c0c7824 */ /* 0x000fe200078e00ff */
[----:B------:R-:W-:-:S02]  /*0be0*/  SHF.R.S32.HI R188, RZ, 0x7, R3 ;  /* 0x00000007ffbc7819 */ /* 0x000fc40000011403 */
[----:B------:R-:W-:Y:S01]  /*0bf0*/  LOP3.LUT R2, R2, 0x1ffffffe, RZ, 0xc0, !PT ;  /* 0x1ffffffe02027812 */ /* 0x000fe200078ec0ff */
[----:B------:R-:W-:Y:S01]  /*0c00*/  IMAD.IADD R14, R5, 0x1, -R14 ;  /* 0x00000001050e7824 */ /* 0x000fe200078e0a0e */
[----:B------:R-:W-:Y:S01]  /*0c10*/  LOP3.LUT R6, R6, 0x3ffffc, RZ, 0xc0, !PT ;  /* 0x003ffffc06067812 */ /* 0x000fe200078ec0ff */
[----:B------:R-:W-:Y:S01]  /*0c20*/  IMAD R13, R188, 0x100, R5 ;  /* 0x00000100bc0d7824 */ /* 0x000fe200078e0205 */
[----:B------:R-:W-:Y:S01]  /*0c30*/  LEA.HI R4, R9, R8, RZ, 0x2 ;  /* 0x0000000809047211 */ /* 0x000fe200078f10ff */
[----:B------:R-:W-:Y:S01]  /*0c40*/  IMAD.IADD R2, R7, 0x1, -R2 ;  /* 0x0000000107027824 */ /* 0x000fe200078e0a02 */
[----:B------:R-:W-:Y:S02]  /*0c50*/  IADD3 R6, R189, -R6, RZ ;  /* 0x80000006bd067210 */ /* 0x000fe40007ffe0ff */
[--C-:B------:R-:W-:Y:S01]  /*0c60*/  SHF.R.S32.HI R10, RZ, 0x2, R4.reuse ;  /* 0x00000002ff0a7819 */ /* 0x100fe20000011404 */
[----:B------:R-:W-:Y:S01]  /*0c70*/  IMAD.SHL.U32 R2, R2, 0x8, RZ ;  /* 0x0000000802027824 */ /* 0x000fe200078e00ff */
[----:B------:R-:W-:Y:S01]  /*0c80*/  SHF.R.S32.HI R11, RZ, 0x1f, R4 ;  /* 0x0000001fff0b7819 */ /* 0x000fe20000011404 */
[----:B------:R-:W-:Y:S01]  /*0c90*/  IMAD R13, R6, 0x10, R13 ;  /* 0x00000010060d7824 */ /* 0x000fe200078e020d */
[----:B------:R-:W-:Y:S01]  /*0ca0*/  LOP3.LUT R5, R4, 0x7ffffffc, RZ, 0xc0, !PT ;  /* 0x7ffffffc04057812 */ /* 0x000fe200078ec0ff */
[----:B------:R-:W-:Y:S01]  /*0cb0*/  IMAD.SHL.U32 R4, R14, 0x40, RZ ;  /* 0x000000400e047824 */ /* 0x000fe200078e00ff */
[----:B------:R-:W-:Y:S01]  /*0cc0*/  LEA.HI R9, R9, R8, RZ, 0x5 ;  /* 0x0000000809097211 */ /* 0x000fe200078f28ff */
[----:B------:R-:W-:Y:S01]  /*0cd0*/  IMAD.U32 R190, R13, 0x40, R2 ;  /* 0x000000400dbe7824 */ /* 0x000fe200078e0002 */
[----:B------:R-:W-:-:S02]  /*0ce0*/  IADD3 R8, R8, -R5, RZ ;  /* 0x8000000508087210 */ /* 0x000fc40007ffe0ff */
[----:B------:R-:W-:Y:S02]  /*0cf0*/  LOP3.LUT R5, R4, 0x1c0, RZ, 0xc0, !PT ;  /* 0x000001c004057812 */ /* 0x000fe400078ec0ff */
[----:B------:R-:W-:Y:S02]  /*0d00*/  LOP3.LUT R12, R12, 0x7ffffe00, RZ, 0xc0, !PT ;  /* 0x7ffffe000c0c7812 */ /* 0x000fe400078ec0ff */
[----:B------:R-:W-:Y:S02]  /*0d10*/  LOP3.LUT R2, R5, 0x8, R2, 0xf8, !PT ;  /* 0x0000000805027812 */ /* 0x000fe400078ef802 */
[----:B------:R-:W-:Y:S01]  /*0d20*/  SHF.R.U32.HI R5, RZ, 0x3, R5 ;  /* 0x00000003ff057819 */ /* 0x000fe20000011605 */
[----:B------:R-:W-:Y:S01]  /*0d30*/  IMAD R12, R189, 0x400, R12 ;  /* 0x00000400bd0c7824 */ /* 0x000fe200078e020c */
[----:B------:R-:W-:Y:S02]  /*0d40*/  R2P PR, R14, 0x6 ;  /* 0x000000060e007804 */ /* 0x000fe40000000000 */
[----:B------:R-:W-:-:S02]  /*0d50*/  LOP3.LUT R5, R2, R5, RZ, 0x3c, !PT ;  /* 0x0000000502057212 */ /* 0x000fc400078e3cff */
[----:B------:R-:W-:Y:S02]  /*0d60*/  LEA.HI R11, R11, R10, RZ, 0x3 ;  /* 0x0000000a0b0b7211 */ /* 0x000fe400078f18ff */
[----:B------:R-:W-:Y:S01]  /*0d70*/  LEA.HI R0, R0, R191, RZ, 0x3 ;  /* 0x000000bf00007211 */ /* 0x000fe200078f18ff */
[----:B------:R-:W-:Y:S01]  /*0d80*/  IMAD.IADD R5, R12, 0x1, R5 ;  /* 0x000000010c057824 */ /* 0x000fe200078e0205 */
[----:B------:R-:W-:Y:S02]  /*0d90*/  LEA.HI R3, R3, R188, RZ, 0x1 ;  /* 0x000000bc03037211 */ /* 0x000fe400078f08ff */
[----:B------:R-:W-:Y:S02]  /*0da0*/  LOP3.LUT R11, R11, 0xfffffff8, RZ, 0xc0, !PT ;  /* 0xfffffff80b0b7812 */ /* 0x000fe400078ec0ff */
[----:B------:R-:W-:Y:S02]  /*0db0*/  LEA R18, R5, UR48, 0x1 ;  /* 0x0000003005127c11 */ /* 0x000fe4000f8e08ff */
[----:B------:R-:W-:Y:S01]  /*0dc0*/  LOP3.LUT R2, R0, 0x1ffffff8, RZ, 0xc0, !PT ;  /* 0x1ffffff800027812 */ /* 0x000fe200078ec0ff */
[----:B------:R-:W-:Y:S01]  /*0dd0*/  IMAD.IADD R16, R10, 0x1, -R11 ;  /* 0x000000010a107824 */ /* 0x000fe200078e0a0b */
[----:B------:R-:W-:Y:S01]  /*0de0*/  LOP3.LUT R3, R3, 0xfffffe, RZ, 0xc0, !PT ;  /* 0x00fffffe03037812 */ /* 0x000fe200078ec0ff */
[C---:B------:R-:W-:Y:S01]  /*0df0*/  VIADD R19, R18.reuse, 0x26840 ;  /* 0x0002684012137836 */ /* 0x040fe20000000000 */
[----:B------:R-:W-:Y:S01]  /*0e00*/  IADD3 R23, R18, 0x26800, RZ ;  /* 0x0002680012177810 */ /* 0x000fe20007ffe0ff */
[----:B------:R-:W-:Y:S01]  /*0e10*/  IMAD.IADD R2, R191, 0x1, -R2 ;  /* 0x00000001bf027824 */ /* 0x000fe200078e0a02 */
[----:B------:R-:W-:Y:S01]  /*0e20*/  SEL R22, R22, 0xffffffe0, !P1 ;  /* 0xffffffe016167807 */ /* 0x000fe20004800000 */
[----:B------:R-:W-:Y:S01]  /*0e30*/  IMAD.IADD R3, R188, 0x1, -R3 ;  /* 0x00000001bc037824 */ /* 0x000fe200078e0a03 */
[----:B------:R-:W-:Y:S01]  /*0e40*/  SHF.R.S32.HI R9, RZ, 0x5, R9 ;  /* 0x00000005ff097819 */ /* 0x000fe20000011409 */
[----:B------:R-:W-:Y:S01]  /*0e50*/  @P2 VIADD R19, R23, 0xffffffc0 ;  /* 0xffffffc017132836 */ /* 0x000fe20000000000 */
[----:B------:R-:W-:Y:S01]  /*0e60*/  SHF.R.S32.HI R186, RZ, 0x3, R0 ;  /* 0x00000003ffba7819 */ /* 0x000fe20000011400 */
[----:B------:R-:W-:Y:S01]  /*0e70*/  IMAD.SHL.U32 R184, R2, 0x8, RZ ;  /* 0x0000000802b87824 */ /* 0x000fe200078e00ff */
[----:B------:R-:W-:Y:S01]  /*0e80*/  LEA R16, R9, R16, 0x4 ;  /* 0x0000001009107211 */ /* 0x000fe200078e20ff */
[----:B------:R-:W-:Y:S01]  /*0e90*/  IMAD.IADD R23, R23, 0x1, R22 ;  /* 0x0000000117177824 */ /* 0x000fe200078e0216 */
[----:B------:R-:W-:Y:S01]  /*0ea0*/  SHF.L.U32 R17, R3, 0x8, RZ ;  /* 0x0000000803117819 */ /* 0x000fe200000006ff */
[----:B------:R-:W-:-:S02]  /*0eb0*/  IMAD.SHL.U32 R2, R8, 0x2, RZ ;  /* 0x0000000208027824 */ /* 0x000fc400078e00ff */
[----:B------:R-:W-:-:S07]  /*0ec0*/  IMAD.IADD R22, R22, 0x1, R19 ;  /* 0x0000000116167824 */ /* 0x000fce00078e0213 */
.L_x_4049:
        /* <DEDUP_REMOVED lines=11> */
[----:B--2---:R-:W-:Y:S05]  /*0f80*/  @!P0 BRA `(.L_x_3945) ;  /* 0x0000000000208947 */ /* 0x004fea0003800000 */
        /* <DEDUP_REMOVED lines=8> */
.L_x_3945:
[----:B------:R-:W-:Y:S01]  /*1010*/  ULDC UR6, c[0x0][0xdc4] ;  /* 0x0003710000067ab9 */ /* 0x000fe20000000800 */
[----:B------:R-:W-:Y:S01]  /*1020*/  UMOV UR40, UR7 ;  /* 0x0000000700287c82 */ /* 0x000fe20008000000 */
[----:B------:R-:W-:-:S11]  /*1030*/  UISETP.NE.AND UP0, UPT, UR6, 0x1, UPT ;  /* 0x000000010600788c */ /* 0x000fd6000bf05270 */
[----:B------:R-:W-:Y:S02]  /*1040*/  @UP0 ULDC.64 UR10, c[0x0][0xdc8] ;  /* 0x00037200000a0ab9 */ /* 0x000fe40000000a00 */
[----:B------:R-:W-:-:S04]  /*1050*/  UIMAD.WIDE.U32 UR4, UR7, UR10, URZ ;  /* 0x0000000a070472a5 */ /* 0x000fc8000f8e003f */
[----:B------:R-:W-:-:S04]  /*1060*/  @UP0 USHF.R.U32.HI UR40, URZ, UR11, UR5 ;  /* 0x0000000b3f280299 */ /* 0x000fc80008011605 */
[----:B------:R-:W-:-:S12]  /*1070*/  UIMAD UR4, UR40, UR6, URZ ;  /* 0x00000006280472a4 */ /* 0x000fd8000f8e023f */
.L_x_3946:
[----:B------:R-:W-:Y:S01]  /*1080*/  ULDC UR43, c[0x0][0xdb8] ;  /* 0x00036e00002b7ab9 */ /* 0x000fe20000000800 */
[----:B------:R-:W-:Y:S01]  /*1090*/  ULDC.64 UR10, c[0x0][0x3f8] ;  /* 0x0000fe00000a7ab9 */ /* 0x000fe20000000a00 */
[----:B------:R-:W-:Y:S02]  /*10a0*/  ULOP3.LUT UR5, URZ, UR40, URZ, 0x33, !UPT ;  /* 0x000000283f057292 */ /* 0x000fe4000f8e333f */
[----:B------:R-:W-:Y:S02]  /*10b0*/  UISETP.NE.AND UP1, UPT, UR43, 0x1, UPT ;  /* 0x000000012b00788c */ /* 0x000fe4000bf25270 */
[----:B------:R-:W-:Y:S01]  /*10c0*/  UISETP.NE.U32.AND UP0, UPT, UR10, URZ, UPT ;  /* 0x0000003f0a00728c */ /* 0x000fe2000bf05070 */
[----:B------:R-:W-:Y:S01]  /*10d0*/  ULDC UR6, c[0x0][0xdac] ;  /* 0x00036b0000067ab9 */ /* 0x000fe20000000800 */
[----:B------:R-:W-:Y:S02]  /*10e0*/  UIADD3 UR4, UR7, -UR4, URZ ;  /* 0x8000000407047290 */ /* 0x000fe4000fffe03f */
[----:B------:R-:W-:-:S02]  /*10f0*/  UIADD3 UR5, UR5, UR6, URZ ;  /* 0x0000000605057290 */ /* 0x000fc4000fffe03f */
[----:B------:R-:W-:Y:S01]  /*1100*/  UISETP.NE.AND.EX UP0, UPT, UR11, URZ, UPT, UP0 ;  /* 0x0000003f0b00728c */ /* 0x000fe2000bf05300 */
[----:B------:R-:W-:Y:S01]  /*1110*/  ULDC UR12, c[0x0][0xdc4] ;  /* 0x00037100000c7ab9 */ /* 0x000fe20000000800 */
[----:B------:R-:W-:Y:S01]  /*1120*/  ULDC UR49, c[0x0][0x404] ;  /* 0x0001010000317ab9 */ /* 0x000fe20000000800 */
[----:B------:R-:W-:Y:S02]  /*1130*/  UISETP.NE.AND UP2, UPT, UR46, 0x1, UPT ;  /* 0x000000012e00788c */ /* 0x000fe4000bf45270 */
[----:B------:R-:W-:Y:S01]  /*1140*/  USHF.L.U32 UR42, UR5, 0x6, URZ ;  /* 0x00000006052a7899 */ /* 0x000fe2000800063f */
[----:B------:R-:W-:Y:S01]  /*1150*/  ULDC UR10, c[0x0][0x288] ;  /* 0x0000a200000a7ab9 */ /* 0x000fe20000000800 */
[----:B------:R-:W-:Y:S02]  /*1160*/  UIMAD UR12, UR8, UR12, UR4 ;  /* 0x0000000c080c72a4 */ /* 0x000fe4000f8e0204 */
[----:B------:R-:W-:Y:S01]  /*1170*/  PLOP3.LUT P0, PT, PT, PT, UP2, 0x80, 0x0 ;  /* 0x000000000000781c */ /* 0x000fe20003f0f028 */
[----:B------:R-:W-:Y:S01]  /*1180*/  USEL UR49, UR49, 0x1, UP0 ;  /* 0x0000000131317887 */ /* 0x000fe20008000000 */
[----:B------:R-:W-:Y:S01]  /*1190*/  ULDC UR9, c[0x0][0x2e0] ;  /* 0x0000b80000097ab9 */ /* 0x000fe20000000800 */
[----:B------:R-:W-:Y:S01]  /*11a0*/  @UP1 ULDC UR4, c[0x0][0xdbc] ;  /* 0x00036f0000041ab9 */ /* 0x000fe20000000800 */
[----:B------:R-:W-:-:S02]  /*11b0*/  UIADD3 UR54, UR42, 0x40, -UR10 ;  /* 0x000000402a367890 */ /* 0x000fc4000fffe80a */
[----:B------:R-:W-:Y:S02]  /*11c0*/  UIMAD.WIDE.U32 UR4, UR12, UR4, URZ ;  /* 0x000000040c0472a5 */ /* 0x000fe4000f8e003f */
[----:B------:R-:W-:Y:S02]  /*11d0*/  UIMAD UR6, UR49, UR9, 0x3f ;  /* 0x0000003f310674a4 */ /* 0x000fe4000f8e0209 */
[----:B------:R-:W-:Y:S01]  /*11e0*/  UIMAD UR54, UR49, UR9, UR54 ;  /* 0x00000009313672a4 */ /* 0x000fe2000f8e0236 */
[----:B------:R-:W-:Y:S01]  /*11f0*/  @UP1 ULDC UR13, c[0x0][0xdc0] ;  /* 0x00037000000d1ab9 */ /* 0x000fe20000000800 */
[----:B------:R-:W-:Y:S01]  /*1200*/  UMOV UR44, UR12 ;  /* 0x0000000c002c7c82 */ /* 0x000fe20008000000 */
[----:B------:R-:W-:Y:S01]  /*1210*/  ULDC UR11, c[0x0][0x9e0] ;  /* 0x00027800000b7ab9 */ /* 0x000fe20000000800 */
[----:B------:R-:W-:Y:S02]  /*1220*/  USHF.R.S32.HI UR7, URZ, 0x1f, UR6 ;  /* 0x0000001f3f077899 */ /* 0x000fe40008011406 */
[----:B------:R-:W-:-:S02]  /*1230*/  @UP1 USHF.R.U32.HI UR44, URZ, UR13, UR5 ;  /* 0x0000000d3f2c1299 */ /* 0x000fc40008011605 */
[----:B------:R-:W-:Y:S02]  /*1240*/  UIADD3 UR8, UR54, UR11, URZ ;  /* 0x0000000b36087290 */ /* 0x000fe4000fffe03f */
[----:B------:R-:W-:Y:S02]  /*1250*/  ULEA.HI UR7, UR7, UR6, URZ, 0x6 ;  /* 0x0000000607077291 */ /* 0x000fe4000f8f303f */
[----:B------:R-:W-:Y:S02]  /*1260*/  UIADD3 UR4, -UR44, URZ, URZ ;  /* 0x0000003f2c047290 */ /* 0x000fe4000fffe13f */
[----:B------:R-:W-:Y:S01]  /*1270*/  USHF.R.S32.HI UR7, URZ, 0x6, UR7 ;  /* 0x000000063f077899 */ /* 0x000fe20008011407 */
[----:B------:R-:W-:Y:S01]  /*1280*/  IMAD.U32 R0, RZ, RZ, UR8 ;  /* 0x00000008ff007e24 */ /* 0x000fe2000f8e00ff */
[----:B------:R-:W-:Y:S01]  /*1290*/  UIMAD UR43, UR43, UR4, UR12 ;  /* 0x000000042b2b72a4 */ /* 0x000fe2000f8e020c */
[----:B------:R-:W-:Y:S11]  /*12a0*/  @!P0 BRA `(.L_x_3947) ;  /* 0x0000001c00f88947 */ /* 0x000ff60003800000 */
[----:B------:R-:W1:Y:S02]  /*12b0*/  LDC R8, c[0x0][0x9e4] ;  /* 0x00027900ff087b82 */ /* 0x000e640000000800 */
[----:B-1----:R-:W-:-:S13]  /*12c0*/  ISETP.GE.AND P1, PT, R8, 0x1, PT ;  /* 0x000000010800780c */ /* 0x002fda0003f26270 */
[----:B------:R-:W-:Y:S05]  /*12d0*/  @!P1 BRA `(.L_x_3948) ;  /* 0x0000000000449947 */ /* 0x000fea0003800000 */
[----:B------:R-:W-:Y:S01]  /*12e0*/  ISETP.LT.AND P0, PT, RZ, UR54, PT ;  /* 0x00000036ff007c0c */ /* 0x000fe2000bf01270 */
[----:B------:R-:W-:-:S06]  /*12f0*/  UIADD3 UR4, UR54, -0x1, URZ ;  /* 0xffffffff36047890 */ /* 0x000fcc000fffe03f */
[----:B------:R-:W-:-:S06]  /*1300*/  MOV R3, UR4 ;  /* 0x0000000400037c02 */ /* 0x000fcc0008000f00 */
[----:B------:R-:W-:Y:S05]  /*1310*/  @P0 BRA `(.L_x_3949) ;  /* 0x00000000001c0947 */ /* 0x000fea0003800000 */
[----:B------:R-:W-:Y:S01]  /*1320*/  ISETP.NE.AND P0, PT, R8, 0x1, PT ;  /* 0x000000010800780c */ /* 0x000fe20003f05270 */
[----:B------:R-:W-:-:S12]  /*1330*/  IMAD R3, RZ, RZ, -UR54 ;  /* 0x80000036ff037e24 */ /* 0x000fd8000f8e02ff */
[----:B------:R-:W1:Y:S02]  /*1340*/  @P0 LDC.64 R4, c[0x0][0x9e8] ;  /* 0x00027a00ff040b82 */ /* 0x000e640000000a00 */
[----:B-1----:R-:W-:-:S05]  /*1350*/  @P0 IMAD.HI.U32 R4, R3, R4, RZ ;  /* 0x0000000403040227 */ /* 0x002fca00078e00ff */
[----:B------:R-:W-:-:S04]  /*1360*/  @P0 SHF.R.U32.HI R3, RZ, R5, R4 ;  /* 0x00000005ff030219 */ /* 0x000fc80000011604 */
[----:B------:R-:W-:Y:S01]  /*1370*/  LOP3.LUT R3, RZ, R3, RZ, 0x33, !PT ;  /* 0x00000003ff037212 */ /* 0x000fe200078e33ff */
[----:B------:R-:W-:Y:S06]  /*1380*/  BRA `(.L_x_3950) ;  /* 0x0000000000107947 */ /* 0x000fec0003800000 */
.L_x_3949:
[----:B------:R-:W-:-:S13]  /*1390*/  ISETP.NE.AND P0, PT, R8, 0x1, PT ;  /* 0x000000010800780c */ /* 0x000fda0003f05270 */
[----:B------:R-:W1:Y:S02]  /*13a0*/  @P0 LDC.64 R4, c[0x0][0x9e8] ;  /* 0x00027a00ff040b82 */ /* 0x000e640000000a00 */
[----:B-1----:R-:W-:-:S05]  /*13b0*/  @P0 IMAD.HI.U32 R4, R3, R4, RZ ;  /* 0x0000000403040227 */ /* 0x002fca00078e00ff */
[----:B------:R-:W-:-:S07]  /*13c0*/  @P0 SHF.R.U32.HI R3, RZ, R5, R4 ;  /* 0x00000005ff030219 */ /* 0x000fce0000011604 */
.L_x_3950:
[----:B------:R-:W-:-:S05]  /*13d0*/  IMAD R3, R3, R8, R8 ;  /* 0x0000000803037224 */ /* 0x000fca00078e0208 */
[----:B------:R-:W-:-:S07]  /*13e0*/  VIMNMX R0, R0, R3, PT ;  /* 0x0000000300007248 */ /* 0x000fce0003fe0100 */
.L_x_3948:
[----:B------:R-:W-:Y:S01]  /*13f0*/  VIADD R0, R0, 0x3f ;  /* 0x0000003f00007836 */ /* 0x000fe20000000000 */
[----:B------:R-:W-:Y:S01]  /*1400*/  UIADD3 UR4, UR42, -UR10, URZ ;  /* 0x8000000a2a047290 */ /* 0x000fe2000fffe03f */
[----:B------:R-:W-:-:S03]  /*1410*/  ULDC UR5, c[0x0][0x9dc] ;  /* 0x0002770000057ab9 */ /* 0x000fc60000000800 */
[----:B------:R-:W-:Y:S01]  /*1420*/  SHF.R.S32.HI R3, RZ, 0x1f, R0 ;  /* 0x0000001fff037819 */ /* 0x000fe20000011400 */
[----:B------:R-:W-:-:S03]  /*1430*/  UIMAD UR4, UR49, UR9, UR4 ;  /* 0x00000009310472a4 */ /* 0x000fc6000f8e0204 */
[----:B------:R-:W-:Y:S01]  /*1440*/  LEA.HI R3, R3, R0, RZ, 0x6 ;  /* 0x0000000003037211 */ /* 0x000fe200078f30ff */
[----:B------:R-:W-:-:S03]  /*1450*/  UIADD3 UR5, UR4, -UR5, URZ ;  /* 0x8000000504057290 */ /* 0x000fc6000fffe03f */
[----:B------:R-:W-:-:S03]  /*1460*/  SHF.R.S32.HI R3, RZ, 0x6, R3 ;  /* 0x00000006ff037819 */ /* 0x000fc60000011403 */
[----:B------:R-:W-:Y:S01]  /*1470*/  IMAD.U32 R0, RZ, RZ, UR5 ;  /* 0x00000005ff007e24 */ /* 0x000fe2000f8e00ff */
[----:B------:R-:W-:Y:S01]  /*1480*/  VIMNMX R4, R3, UR7, PT ;  /* 0x0000000703047c48 */ /* 0x000fe2000bfe0100 */
[----:B------:R-:W-:Y:S06]  /*1490*/  @!P1 BRA `(.L_x_3951) ;  /* 0x0000000000409947 */ /* 0x000fec0003800000 */
[----:B------:R-:W-:-:S05]  /*14a0*/  IMAD.U32 R3, RZ, RZ, UR4 ;  /* 0x00000004ff037e24 */ /* 0x000fca000f8e00ff */
        /* <DEDUP_REMOVED lines=9> */
.L_x_3952:
[----:B------:R-:W-:-:S13]  /*1540*/  ISETP.NE.AND P0, PT, R8, 0x1, PT ;  /* 0x000000010800780c */ /* 0x000fda0003f05270 */
[----:B------:R-:W1:Y:S02]  /*1550*/  @P0 LDC.64 R6, c[0x0][0x9e8] ;  /* 0x00027a00ff060b82 */ /* 0x000e640000000a00 */
[----:B-1----:R-:W-:-:S05]  /*1560*/  @P0 IMAD.HI.U32 R6, R3, R6, RZ ;  /* 0x0000000603060227 */ /* 0x002fca00078e00ff */
[----:B------:R-:W-:-:S07]  /*1570*/  @P0 SHF.R.U32.HI R3, RZ, R7, R6 ;  /* 0x00000007ff030219 */ /* 0x000fce0000011606 */
.L_x_3953:
[----:B------:R-:W-:-:S05]  /*1580*/  IMAD R3, R3, R8, RZ ;  /* 0x0000000803037224 */ /* 0x000fca00078e02ff */
[----:B------:R-:W-:-:S07]  /*1590*/  VIMNMX R0, R0, R3, !PT ;  /* 0x0000000300007248 */ /* 0x000fce0007fe0100 */
.L_x_3951:
[----:B------:R-:W-:Y:S02]  /*15a0*/  SHF.R.S32.HI R3, RZ, 0x1f, R0 ;  /* 0x0000001fff037819 */ /* 0x000fe40000011400 */
[----:B------:R-:W-:Y:S02]  /*15b0*/  CS2R R28, SRZ ;  /* 0x00000000001c7805 */ /* 0x000fe4000001ff00 */
[----:B------:R-:W-:Y:S02]  /*15c0*/  PLOP3.LUT P0, PT, PT, PT, PT, 0x80, 0x0 ;  /* 0x000000000000781c */ /* 0x000fe40003f0f070 */
[----:B------:R-:W-:Y:S02]  /*15d0*/  CS2R R150, SRZ ;  /* 0x0000000000967805 */ /* 0x000fe4000001ff00 */
[----:B------:R-:W-:Y:S02]  /*15e0*/  LEA.HI R0, R3, R0, RZ, 0x6 ;  /* 0x0000000003007211 */ /* 0x000fe400078f30ff */
[----:B------:R-:W-:-:S02]  /*15f0*/  CS2R R148, SRZ ;  /* 0x0000000000947805 */ /* 0x000fc4000001ff00 */
[----:B------:R-:W-:Y:S02]  /*1600*/  MOV R3, RZ ;  /* 0x000000ff00037202 */ /* 0x000fe40000000f00 */
[----:B------:R-:W-:Y:S02]  /*1610*/  CS2R R146, SRZ ;  /* 0x0000000000927805 */ /* 0x000fe4000001ff00 */
[----:B------:R-:W-:Y:S02]  /*1620*/  SHF.R.S32.HI R0, RZ, 0x6, R0 ;  /* 0x00000006ff007819 */ /* 0x000fe40000011400 */
[----:B------:R-:W-:Y:S02]  /*1630*/  CS2R R144, SRZ ;  /* 0x0000000000907805 */ /* 0x000fe4000001ff00 */
[----:B------:R-:W-:Y:S02]  /*1640*/  CS2R R142, SRZ ;  /* 0x00000000008e7805 */ /* 0x000fe4000001ff00 */
[----:B------:R-:W-:-:S02]  /*1650*/  CS2R R140, SRZ ;  /* 0x00000000008c7805 */ /* 0x000fc4000001ff00 */
[----:B------:R-:W-:Y:S02]  /*1660*/  VIMNMX R0, RZ, R0, !PT ;  /* 0x00000000ff007248 */ /* 0x000fe40007fe0100 */
[----:B------:R-:W-:Y:S02]  /*1670*/  CS2R R138, SRZ ;  /* 0x00000000008a7805 */ /* 0x000fe4000001ff00 */
[----:B------:R-:W-:Y:S02]  /*1680*/  CS2R R136, SRZ ;  /* 0x0000000000887805 */ /* 0x000fe4000001ff00 */
[----:B------:R-:W-:Y:S02]  /*1690*/  CS2R R134, SRZ ;  /* 0x0000000000867805 */ /* 0x000fe4000001ff00 */
[----:B------:R-:W-:Y:S02]  /*16a0*/  ISETP.GT.AND P1, PT, R4, R0, PT ;  /* 0x000000000400720c */ /* 0x000fe40003f24270 */
[----:B------:R-:W-:-:S02]  /*16b0*/  CS2R R132, SRZ ;  /* 0x0000000000847805 */ /* 0x000fc4000001ff00 */
[----:B------:R-:W-:Y:S02]  /*16c0*/  CS2R R130, SRZ ;  /* 0x0000000000827805 */ /* 0x000fe4000001ff00 */
[----:B------:R-:W-:Y:S02]  /*16d0*/  CS2R R128, SRZ ;  /* 0x0000000000807805 */ /* 0x000fe4000001ff00 */
[----:B------:R-:W-:Y:S02]  /*16e0*/  CS2R R126, SRZ ;  /* 0x00000000007e7805 */ /* 0x000fe4000001ff00 */
[----:B------:R-:W-:Y:S01]  /*16f0*/  CS2R R124, SRZ ;  /* 0x00000000007c7805 */ /* 0x000fe2000001ff00 */
[----:B------:R-:W-:Y:S01]  /*1700*/  IMAD.MOV.U32 R172, RZ, RZ, RZ ;  /* 0x000000ffffac7224 */ /* 0x000fe200078e00ff */
        /* <DEDUP_REMOVED lines=49> */
[----:B------:R-:W-:Y:S01]  /*1a20*/  IMAD.MOV.U32 R153, RZ, RZ, RZ ;  /* 0x000000ffff997224 */ /* 0x000fe200078e00ff */
[----:B------:R-:W-:Y:S06]  /*1a30*/  @!P1 BRA `(.L_x_3954) ;  /* 0x000000ac002c9947 */ /* 0x000fec0003800000 */
        /* <DEDUP_REMOVED lines=14> */
.L_x_3955:
[----:B------:R-:W-:Y:S01]  /*1b20*/  ULEA UR21, UR39, UR48, 0x3 ;  /* 0x0000003027157291 */ /* 0x000fe2000f8e183f */
[----:B------:R-:W-:-:S05]  /*1b30*/  IMAD.U32 R3, RZ, RZ, UR38 ;  /* 0x00000026ff037e24 */ /* 0x000fca000f8e00ff */
[----:B------:R-:W-:-:S04]  /*1b40*/  SHF.L.U32 R3, R3, 0x1f, RZ ;  /* 0x0000001f03037819 */ /* 0x000fc800000006ff */
[----:B------:R-:W1:Y:S02]  /*1b50*/  SYNCS.PHASECHK.TRANS64.TRYWAIT P1, [UR21+0x28c50], R3 ;  /* 0x028c5003ff0075a7 */ /* 0x000e640008020155 */
[----:B-1----:R-:W-:Y:S05]  /*1b60*/  @!P1 BRA `(.L_x_3956) ;  /* 0x000000f800a49947 */ /* 0x002fea0003800000 */
.L_x_4114:
        /* <DEDUP_REMOVED lines=9> */
[----:B------:R-:W-:-:S02]  /*1c00*/  UIADD3 UR6, UR18, 0x80, URZ ;  /* 0x0000008012067890 */ /* 0x000fc4000fffe03f */
[----:B------:R-:W-:Y:S01]  /*1c10*/  ULOP3.LUT UR16, UR4, 0x10000, URZ, 0xfc, !UPT ;  /* 0x0001000004107892 */ /* 0x000fe2000f8efc3f */
[----:B------:R-:W-:Y:S01]  /*1c20*/  UMOV UR7, 0x40000040 ;  /* 0x4000004000077882 */ /* 0x000fe20000000000 */
[----:B------:R-:W-:Y:S02]  /*1c30*/  UMOV UR5, 0x40000040 ;  /* 0x4000004000057882 */ /* 0x000fe40000000000 */
[----:B------:R-:W-:Y:S02]  /*1c40*/  UIADD3 UR4, UR16, 0x2, URZ ;  /* 0x0000000210047890 */ /* 0x000fe4000fffe03f */
[----:B------:R-:W-:Y:S02]  /*1c50*/  UIADD3 UR10, UR18, 0x100, URZ ;  /* 0x00000100120a7890 */ /* 0x000fe4000fffe03f */
[----:B------:R-:W-:Y:S01]  /*1c60*/  UIADD3 UR8, UR16, 0x4, URZ ;  /* 0x0000000410087890 */ /* 0x000fe2000fffe03f */
[----:B------:R-:W-:Y:S01]  /*1c70*/  UMOV UR11, 0x40000040 ;  /* 0x40000040000b7882 */ /* 0x000fe20000000000 */
[----:B------:R-:W-:Y:S01]  /*1c80*/  WARPGROUP.ARRIVE ;  /* 0x00000000000079c5 */ /* 0x000fe20000000000 */
[----:B------:R-:W-:Y:S01]  /*1c90*/  UMOV UR9, 0x40000040 ;  /* 0x4000004000097882 */ /* 0x000fe20000000000 */
[----:B------:R-:W-:-:S02]  /*1ca0*/  UIADD3 UR14, UR18, 0x180, URZ ;  /* 0x00000180120e7890 */ /* 0x000fc4000fffe03f */
[----:B------:R-:W-:Y:S02]  /*1cb0*/  UIADD3 UR12, UR16, 0x6, URZ ;  /* 0x00000006100c7890 */ /* 0x000fe4000fffe03f */
[----:B------:R-:W-:Y:S01]  /*1cc0*/  HGMMA.64x256x16.F32 R24, gdesc[UR16].tnspB, RZ, !UPT, gsb0 ;  /* 0x43e00000101879f0 */ /* 0x000fe2000c0008ff */
[----:B------:R-:W-:Y:S01]  /*1cd0*/  UMOV UR15, 0x40000040 ;  /* 0x40000040000f7882 */ /* 0x000fe20000000000 */
[----:B------:R-:W-:Y:S01]  /*1ce0*/  UMOV UR13, 0x40000040 ;  /* 0x40000040000d7882 */ /* 0x000fe20000000000 */
[----:B-1----:R-:W-:-:S04]  /*1cf0*/  LOP3.LUT R5, R5, 0x7f, RZ, 0xc0, !PT ;  /* 0x0000007f05057812 */ /* 0x002fc800078ec0ff */
        /* <DEDUP_REMOVED lines=17> */
[----:B-1----:R-:W-:-:S05]  /*1e10*/  VIADD R3, R4, 0xfffffffe ;  /* 0xfffffffe04037836 */ /* 0x002fca0000000000 */
[----:B------:R-:W-:-:S13]  /*1e20*/  ISETP.GE.AND P1, PT, R3, R0, PT ;  /* 0x000000000300720c */ /* 0x000fda0003f26270 */
[----:B------:R-:W-:Y:S05]  /*1e30*/  @!P1 BRA `(.L_x_3957) ;  /* 0x0000000800d49947 */ /* 0x000fea0003800000 */
.L_x_3962:
[----:B------:R-:W-:Y:S01]  /*1e40*/  BAR.SYNC.DEFER_BLOCKING 0xe, 0x100 ;  /* 0x0384000000007b1d */ /* 0x000fe20000010000 */
[----:B------:R-:W-:Y:S01]  /*1e50*/  IMAD.U32 R5, RZ, RZ, UR39 ;  /* 0x00000027ff057e24 */ /* 0x000fe2000f8e00ff */
[----:B------:R-:W-:Y:S01]  /*1e60*/  UIADD3 UR39, UR39, 0x1, URZ ;  /* 0x0000000127277890 */ /* 0x000fe2000fffe03f */
[----:B------:R-:W-:Y:S02]  /*1e70*/  ISETP.GT.AND P3, PT, R3, R0, PT ;  /* 0x000000000300720c */ /* 0x000fe40003f64270 */
[----:B-1----:R-:W-:Y:S01]  /*1e80*/  IMAD R4, R5, 0x40, R16 ;  /* 0x0000004005047824 */ /* 0x002fe200078e0210 */
[----:B------:R-:W-:Y:S01]  /*1e90*/  UISETP.NE.AND UP0, UPT, UR39, 0x2, UPT ;  /* 0x000000022700788c */ /* 0x000fe2000bf05270 */
[----:B------:R-:W-:-:S03]  /*1ea0*/  IADD3 R3, R3, -0x1, RZ ;  /* 0xffffffff03037810 */ /* 0x000fc60007ffe0ff */
        /* <DEDUP_REMOVED lines=136> */
.L_x_3958:
[----:B------:R-:W-:Y:S01]  /*2730*/  ULEA UR21, UR39, UR48, 0x3 ;  /* 0x0000003027157291 */ /* 0x000fe2000f8e183f */
[----:B------:R-:W-:-:S05]  /*2740*/  IMAD.U32 R4, RZ, RZ, UR38 ;  /* 0x00000026ff047e24 */ /* 0x000fca000f8e00ff */
[----:B------:R-:W-:-:S04]  /*2750*/  SHF.L.U32 R4, R4, 0x1f, RZ ;  /* 0x0000001f04047819 */ /* 0x000fc800000006ff */
[----:B------:R1:W2:Y:S01]  /*2760*/  SYNCS.PHASECHK.TRANS64.TRYWAIT P1, [UR21+0x28c50], R4 ;  /* 0x028c5004ff0075a7 */ /* 0x0002a20008020155 */
[----:B------:R-:W-:Y:S05]  /*2770*/  @!P0 BRA `(.L_x_3959) ;  /* 0x0000000000048947 */ /* 0x000fea0003800000 */
[----:B------:R-:W-:Y:S01]  /*2780*/  BPT.TRAP 0x1 ;  /* 0x000000040000795c */ /* 0x000fe20000300000 */
.L_x_3959:
[----:B--2---:R-:W-:Y:S05]  /*2790*/  @P1 BRA `(.L_x_3960) ;  /* 0x0000000000081947 */ /* 0x004fea0003800000 */
[----:B------:R-:W2:Y:S02]  /*27a0*/  SYNCS.PHASECHK.TRANS64.TRYWAIT P1, [UR21+0x28c50], R4 ;  /* 0x028c5004ff0075a7 */ /* 0x000ea40008020155 */
[----:B--2---:R-:W-:Y:S05]  /*27b0*/  @!P1 BRA `(.L_x_3961) ;  /* 0x000000ec00a89947 */ /* 0x004fea0003800000 */
.L_x_3960:
[----:B------:R-:W-:Y:S01]  /*27c0*/  ULEA UR18, UR39, UR20, 0xc ;  /* 0x0000001427127291 */ /* 0x000fe2000f8e603f */
[----:B------:R-:W-:Y:S01]  /*27d0*/  WARPGROUP.ARRIVE ;  /* 0x00000000000079c5 */ /* 0x000fe20000000000 */
[----:B------:R-:W-:Y:S01]  /*27e0*/  UMOV UR19, 0x40000040 ;  /* 0x4000004000137882 */ /* 0x000fe20000000000 */
[----:B------:R-:W-:Y:S01]  /*27f0*/  UMOV UR7, 0x40000040 ;  /* 0x4000004000077882 */ /* 0x000fe20000000000 */
[----:B------:R-:W-:Y:S01]  /*2800*/  UIADD3 UR6, UR18, 0x80, URZ ;  /* 0x0000008012067890 */ /* 0x000fe2000fffe03f */
[----:B-12---:R-:W-:Y:S01]  /*2810*/  IMAD.U32 R4, RZ, RZ, UR21 ;  /* 0x00000015ff047e24 */ /* 0x006fe2000f8e00ff */
[----:B------:R-:W-:Y:S01]  /*2820*/  UIADD3 UR10, UR18, 0x100, URZ ;  /* 0x00000100120a7890 */ /* 0x000fe2000fffe03f */
[----:B------:R-:W-:Y:S02]  /*2830*/  UMOV UR11, 0x40000040 ;  /* 0x40000040000b7882 */ /* 0x000fe40000000000 */
[----:B------:R-:W-:Y:S01]  /*2840*/  HGMMA.64x256x16.F32 R24, gdesc[UR16].tnspB, R24, gsb0 ;  /* 0x43e00000101879f0 */ /* 0x000fe20008000818 */
[----:B------:R-:W-:Y:S01]  /*2850*/  UIADD3 UR14, UR18, 0x180, URZ ;  /* 0x00000180120e7890 */ /* 0x000fe2000fffe03f */
[----:B------:R-:W-:Y:S01]  /*2860*/  @!P2 VIADD R4, R4, 0x28c60 ;  /* 0x00028c600404a836 */ /* 0x000fe20000000000 */
[----:B------:R-:W-:-:S04]  /*2870*/  UMOV UR15, 0x40000040 ;  /* 0x40000040000f7882 */ /* 0x000fc80000000000 */
[----:B------:R-:W-:Y:S01]  /*2880*/  @!P2 PRMT R4, RZ, 0x654, R4 ;  /* 0x00000654ff04a816 */ /* 0x000fe20000000004 */
        /* <DEDUP_REMOVED lines=16> */
.L_x_3957:
[----:B------:R-:W-:Y:S01]  /*2990*/  BAR.SYNC.DEFER_BLOCKING 0xe, 0x100 ;  /* 0x0384000000007b1d */ /* 0x000fe20000010000 */
[----:B------:R-:W-:Y:S01]  /*29a0*/  IMAD.U32 R3, RZ, RZ, UR39 ;  /* 0x00000027ff037e24 */ /* 0x000fe2000f8e00ff */
[----:B------:R-:W-:Y:S01]  /*29b0*/  UIADD3 UR39, UR39, 0x1, URZ ;  /* 0x0000000127277890 */ /* 0x000fe2000fffe03f */
[----:B------:R-:W-:-:S03]  /*29c0*/  PLOP3.LUT P0, PT, PT, PT, PT, 0x8, 0x0 ;  /* 0x000000000000781c */ /* 0x000fc60003f0e170 */
[----:B------:R-:W-:Y:S01]  /*29d0*/  LEA R0, R3, R16, 0x6 ;  /* 0x0000001003007211 */ /* 0x000fe200078e30ff */
[----:B------:R-:W-:-:S03]  /*29e0*/  UISETP.NE.AND UP0, UPT, UR39, 0x2, UPT ;  /* 0x000000022700788c */ /* 0x000fc6000bf05270 */
[----:B-1----:R-:W-:Y:S01]  /*29f0*/  LEA R4, R0, UR48, 0x2 ;  /* 0x0000003000047c11 */ /* 0x002fe2000f8e10ff */
        /* <DEDUP_REMOVED lines=133> */
[----:B------:R-:W-:-:S02]  /*3250*/  IMAD.MOV.U32 R28, RZ, RZ, RZ ;  /* 0x000000ffff1c7224 */ /* 0x000fc400078e00ff */
[----:B------:R-:W-:Y:S01]  /*3260*/  IMAD.MOV.U32 R3, RZ, RZ, RZ ;  /* 0x000000ffff037224 */ /* 0x000fe200078e00ff */
[----:B------:R-:W-:Y:S06]  /*3270*/  BAR.ARV 0xf, 0x100 ;  /* 0x03c4000000007b1d */ /* 0x000fec0000002000 */
[----:B------:R-:W-:Y:S05]  /*3280*/  BRA `(.L_x_3954) ;  /* 0x0000009400187947 */ /* 0x000fea0003800000 */
.L_x_3947:
[----:B------:R-:W-:Y:S02]  /*3290*/  ULDC UR11, c[0x0][0x9e4] ;  /* 0x00027900000b7ab9 */ /* 0x000fe40000000800 */
[----:B------:R-:W-:-:S06]  /*32a0*/  UISETP.GE.AND UP0, UPT, UR11, 0x1, UPT ;  /* 0x000000010b00788c */ /* 0x000fcc000bf06270 */
[----:B------:R-:W-:-:S13]  /*32b0*/  PLOP3.LUT P1, PT, PT, PT, UP0, 0x80, 0x0 ;  /* 0x000000000000781c */ /* 0x000fda0003f2f008 */
[----:B------:R-:W-:Y:S05]  /*32c0*/  @!P1 BRA `(.L_x_3963) ;  /* 0x0000000000409947 */ /* 0x000fea0003800000 */
        /* <DEDUP_REMOVED lines=10> */
.L_x_3964:
[----:B------:R-:W-:-:S11]  /*3370*/  UISETP.NE.AND UP0, UPT, UR11, 0x1, UPT ;  /* 0x000000010b00788c */ /* 0x000fd6000bf05270 */
[----:B------:R-:W-:Y:S02]  /*3380*/  @UP0 ULDC.64 UR12, c[0x0][0x9e8] ;  /* 0x00027a00000c0ab9 */ /* 0x000fe40000000a00 */
[----:B------:R-:W-:-:S04]  /*3390*/  UIMAD.WIDE.U32 UR4, UR6, UR12, URZ ;  /* 0x0000000c060472a5 */ /* 0x000fc8000f8e003f */
[----:B------:R-:W-:-:S12]  /*33a0*/  @UP0 USHF.R.U32.HI UR6, URZ, UR13, UR5 ;  /* 0x0000000d3f060299 */ /* 0x000fd80008011605 */
.L_x_3965:
[----:B------:R-:W-:-:S06]  /*33b0*/  UIMAD UR6, UR6, UR11, UR11 ;  /* 0x0000000b060672a4 */ /* 0x000fcc000f8e020b */
[----:B------:R-:W-:-:S07]  /*33c0*/  VIMNMX R0, R0, UR6, PT ;  /* 0x0000000600007c48 */ /* 0x000fce000bfe0100 */
.L_x_3963:
[----:B------:R-:W-:Y:S01]  /*33d0*/  VIADD R0, R0, 0x3f ;  /* 0x0000003f00007836 */ /* 0x000fe20000000000 */
[----:B------:R-:W-:Y:S01]  /*33e0*/  UIADD3 UR10, UR42, -UR10, URZ ;  /* 0x8000000a2a0a7290 */ /* 0x000fe2000fffe03f */
[----:B------:R-:W-:-:S03]  /*33f0*/  ULDC UR8, c[0x0][0x9dc] ;  /* 0x0002770000087ab9 */ /* 0x000fc60000000800 */
[----:B------:R-:W-:Y:S01]  /*3400*/  SHF.R.S32.HI R3, RZ, 0x1f, R0 ;  /* 0x0000001fff037819 */ /* 0x000fe20000011400 */
[----:B------:R-:W-:-:S03]  /*3410*/  UIMAD UR6, UR49, UR9, UR10 ;  /* 0x00000009310672a4 */ /* 0x000fc6000f8e020a */
[----:B------:R-:W-:Y:S01]  /*3420*/  LEA.HI R3, R3, R0, RZ, 0x6 ;  /* 0x0000000003037211 */ /* 0x000fe200078f30ff */
[----:B------:R-:W-:-:S03]  /*3430*/  UIADD3 UR8, UR6, -UR8, URZ ;  /* 0x8000000806087290 */ /* 0x000fc6000fffe03f */
[----:B------:R-:W-:-:S04]  /*3440*/  SHF.R.S32.HI R3, RZ, 0x6, R3 ;  /* 0x00000006ff037819 */ /* 0x000fc80000011403 */
[----:B------:R-:W-:Y:S01]  /*3450*/  VIMNMX R152, R3, UR7, PT ;  /* 0x0000000703987c48 */ /* 0x000fe2000bfe0100 */
[----:B------:R-:W-:Y:S06]  /*3460*/  @!P1 BRA `(.L_x_3966) ;  /* 0x0000000000449947 */ /* 0x000fec0003800000 */
        /* <DEDUP_REMOVED lines=10> */
.L_x_3967:
[----:B------:R-:W-:-:S11]  /*3510*/  UISETP.NE.AND UP0, UPT, UR11, 0x1, UPT ;  /* 0x000000010b00788c */ /* 0x000fd6000bf05270 */
[----:B------:R-:W-:Y:S02]  /*3520*/  @UP0 ULDC.64 UR12, c[0x0][0x9e8] ;  /* 0x00027a00000c0ab9 */ /* 0x000fe40000000a00 */
[----:B------:R-:W-:-:S04]  /*3530*/  UIMAD.WIDE.U32 UR4, UR6, UR12, URZ ;  /* 0x0000000c060472a5 */ /* 0x000fc8000f8e003f */
[----:B------:R-:W-:-:S12]  /*3540*/  @UP0 USHF.R.U32.HI UR6, URZ, UR13, UR5 ;  /* 0x0000000d3f060299 */ /* 0x000fd80008011605 */
.L_x_3968:
[----:B------:R-:W-:-:S04]  /*3550*/  UIMAD UR6, UR6, UR11, URZ ;  /* 0x0000000b060672a4 */ /* 0x000fc8000f8e023f */
[----:B------:R-:W-:-:S04]  /*3560*/  UISETP.LT.AND UP0, UPT, UR8, UR6, UPT ;  /* 0x000000060800728c */ /* 0x000fc8000bf01270 */
[----:B------:R-:W-:-:S12]  /*3570*/  USEL UR8, UR8, UR6, !UP0 ;  /* 0x0000000608087287 */ /* 0x000fd8000c000000 */
.L_x_3966:
[----:B------:R-:W-:Y:S01]  /*3580*/  USHF.R.S32.HI UR4, URZ, 0x1f, UR8 ;  /* 0x0000001f3f047899 */ /* 0x000fe20008011408 */
[----:B------:R-:W-:Y:S02]  /*3590*/  PLOP3.LUT P0, PT, PT, PT, PT, 0x80, 0x0 ;  /* 0x000000000000781c */ /* 0x000fe40003f0f070 */
[----:B------:R-:W-:Y:S01]  /*35a0*/  CS2R R28, SRZ ;  /* 0x00000000001c7805 */ /* 0x000fe2000001ff00 */
[----:B------:R-:W-:Y:S01]  /*35b0*/  IMAD.MOV.U32 R3, RZ, RZ, RZ ;  /* 0x000000ffff037224 */ /* 0x000fe200078e00ff */
[----:B------:R-:W-:Y:S01]  /*35c0*/  ULEA.HI UR4, UR4, UR8, URZ, 0x6 ;  /* 0x0000000804047291 */ /* 0x000fe2000f8f303f */
[----:B------:R-:W-:Y:S02]  /*35d0*/  CS2R R150, SRZ ;  /* 0x0000000000967805 */ /* 0x000fe4000001ff00 */
[----:B------:R-:W-:Y:S02]  /*35e0*/  CS2R R148, SRZ ;  /* 0x0000000000947805 */ /* 0x000fe4000001ff00 */
[----:B------:R-:W-:Y:S01]  /*35f0*/  CS2R R146, SRZ ;  /* 0x0000000000927805 */ /* 0x000fe2000001ff00 */
[----:B------:R-:W-:Y:S01]  /*3600*/  USHF.R.S32.HI UR4, URZ, 0x6, UR4 ;  /* 0x000000063f047899 */ /* 0x000fe20008011404 */
[----:B------:R-:W-:-:S02]  /*3610*/  CS2R R144, SRZ ;  /* 0x0000000000907805 */ /* 0x000fc4000001ff00 */
[----:B------:R-:W-:Y:S02]  /*3620*/  CS2R R142, SRZ ;  /* 0x00000000008e7805 */ /* 0x000fe4000001ff00 */
[----:B------:R-:W-:Y:S01]  /*3630*/  CS2R R140, SRZ ;  /* 0x00000000008c7805 */ /* 0x000fe2000001ff00 */
[----:B------:R-:W-:Y:S01]  /*3640*/  UISETP.LT.AND UP0, UPT, URZ, UR4, UPT ;  /* 0x000000043f00728c */ /* 0x000fe2000bf01270 */
[----:B------:R-:W-:Y:S02]  /*3650*/  CS2R R138, SRZ ;  /* 0x00000000008a7805 */ /* 0x000fe4000001ff00 */
[----:B------:R-:W-:Y:S02]  /*3660*/  CS2R R136, SRZ ;  /* 0x0000000000887805 */ /* 0x000fe4000001ff00 */
[----:B------:R-:W-:Y:S01]  /*3670*/  CS2R R134, SRZ ;  /* 0x0000000000867805 */ /* 0x000fe2000001ff00 */
[----:B------:R-:W-:Y:S01]  /*3680*/  USEL UR41, URZ, UR4, !UP0 ;  /* 0x000000043f297287 */ /* 0x000fe2000c000000 */
[----:B------:R-:W-:-:S02]  /*3690*/  CS2R R132, SRZ ;  /* 0x0000000000847805 */ /* 0x000fc4000001ff00 */
[----:B------:R-:W-:Y:S02]  /*36a0*/  CS2R R130, SRZ ;  /* 0x0000000000827805 */ /* 0x000fe4000001ff00 */
[----:B------:R-:W-:Y:S02]  /*36b0*/  CS2R R128, SRZ ;  /* 0x0000000000807805 */ /* 0x000fe4000001ff00 */
[----:B------:R-:W-:Y:S02]  /*36c0*/  CS2R R126, SRZ ;  /* 0x00000000007e7805 */ /* 0x000fe4000001ff00 */
[----:B------:R-:W-:Y:S02]  /*36d0*/  CS2R R124, SRZ ;  /* 0x00000000007c7805 */ /* 0x000fe4000001ff00 */
[----:B------:R-:W-:Y:S02]  /*36e0*/  ISETP.GT.AND P1, PT, R152, UR41, PT ;  /* 0x0000002998007c0c */ /* 0x000fe4000bf24270 */
[----:B------:R-:W-:-:S02]  /*36f0*/  CS2R R170, SRZ ;  /* 0x0000000000aa7805 */ /* 0x000fc4000001ff00 */
[----:B------:R-:W-:Y:S02]  /*3700*/  MOV R172, RZ ;  /* 0x000000ff00ac7202 */ /* 0x000fe40000000f00 */
        /* <DEDUP_REMOVED lines=47> */
[----:B------:R-:W-:-:S02]  /*3a00*/  IMAD.MOV.U32 R5, RZ, RZ, RZ ;  /* 0x000000ffff057224 */ /* 0x000fc400078e00ff */
[----:B------:R-:W-:Y:S01]  /*3a10*/  IMAD.MOV.U32 R153, RZ, RZ, RZ ;  /* 0x000000ffff997224 */ /* 0x000fe200078e00ff */
[----:B------:R-:W-:Y:S06]  /*3a20*/  @!P1 BRA `(.L_x_3954) ;  /* 0x0000008c00309947 */ /* 0x000fec0003800000 */
        /* <DEDUP_REMOVED lines=11> */
[----:B------:R-:W-:-:S04]  /*3ae0*/  ULOP3.LUT UR5, UR5, 0x3fff, URZ, 0xc0, !UPT ;  /* 0x00003fff05057892 */ /* 0x000fc8000f8ec03f */
[----:B------:R-:W-:-:S04]  /*3af0*/  ULOP3.LUT UR45, UR5, 0x2000000, URZ, 0xfc, !UPT ;  /* 0x02000000052d7892 */ /* 0x000fc8000f8efc3f */
[----:B------:R-:W-:Y:S08]  /*3b00*/  @!P0 BRA `(.L_x_3969) ;  /* 0x0000000000408947 */ /* 0x000ff00003800000 */
        /* <DEDUP_REMOVED lines=16> */
.L_x_3969:
[----:B------:R-:W-:Y:S01]  /*3c10*/  ULEA.HI UR4, UR37, UR37, URZ, 0x1 ;  /* 0x0000002525047291 */ /* 0x000fe2000f8f083f */
[----:B------:R-:W-:-:S03]  /*3c20*/  IMAD.U32 R3, RZ, RZ, UR47 ;  /* 0x0000002fff037e24 */ /* 0x000fc6000f8e00ff */
[----:B------:R-:W-:Y:S02]  /*3c30*/  ULOP3.LUT UR4, UR4, 0xfffffffe, URZ, 0xc0, !UPT ;  /* 0xfffffffe04047892 */ /* 0x000fe4000f8ec03f */
[----:B------:R-:W-:Y:S02]  /*3c40*/  ISETP.NE.AND P0, PT, R3, 0x3, PT ;  /* 0x000000030300780c */ /* 0x000fe40003f05270 */
[----:B------:R-:W-:-:S06]  /*3c50*/  UIADD3 UR4, UR37, -UR4, URZ ;  /* 0x8000000425047290 */ /* 0x000fcc000fffe03f */
[----:B------:R-:W-:-:S05]  /*3c60*/  IMAD.U32 R0, RZ, RZ, UR4 ;  /* 0x00000004ff007e24 */ /* 0x000fca000f8e00ff */
[----:B------:R-:W-:-:S04]  /*3c70*/  SHF.L.U32 R0, R0, 0x1f, RZ ;  /* 0x0000001f00007819 */ /* 0x000fc800000006ff */
[----:B------:R-:W1:Y:S02]  /*3c80*/  SYNCS.PHASECHK.TRANS64.TRYWAIT P1, [UR48+0x28c00], R0 ;  /* 0x028c0000ff0075a7 */ /* 0x000e640008020170 */
[----:B-1----:R-:W-:Y:S05]  /*3c90*/  @!P1 BRA `(.L_x_3970) ;  /* 0x000000d800889947 */ /* 0x002fea0003800000 */
.L_x_4115:
[----:B------:R-:W-:Y:S05]  /*3ca0*/  @!P0 BRA `(.L_x_3971) ;  /* 0x0000000000048947 */ /* 0x000fea0003800000 */
[----:B------:R-:W-:Y:S01]  /*3cb0*/  BPT.TRAP 0x1 ;  /* 0x000000040000795c */ /* 0x000fe20000300000 */
.L_x_3971:
[----:B------:R-:W-:Y:S01]  /*3cc0*/  IMAD.U32 R6, RZ, RZ, UR39 ;  /* 0x00000027ff067e24 */ /* 0x000fe2000f8e00ff */
[----:B------:R-:W-:-:S04]  /*3cd0*/  MOV R13, UR38 ;  /* 0x00000026000d7c02 */ /* 0x000fc80008000f00 */
[----:B------:R-:W-:Y:S02]  /*3ce0*/  LEA R6, R6, UR48, 0x3 ;  /* 0x0000003006067c11 */ /* 0x000fe4000f8e18ff */
[----:B------:R-:W-:-:S04]  /*3cf0*/  SHF.L.U32 R13, R13, 0x1f, RZ ;  /* 0x0000001f0d0d7819 */ /* 0x000fc800000006ff */
[----:B------:R2:W3:Y:S01]  /*3d00*/  SYNCS.PHASECHK.TRANS64.TRYWAIT P1, [R6+URZ+0x28c30], R13 ;  /* 0x028c300d060075a7 */ /* 0x0004e2000802017f */
[----:B------:R-:W-:Y:S05]  /*3d10*/  @!P0 BRA `(.L_x_3972) ;  /* 0x0000000000048947 */ /* 0x000fea0003800000 */
[----:B------:R-:W-:Y:S01]  /*3d20*/  BPT.TRAP 0x1 ;  /* 0x000000040000795c */ /* 0x000fe20000300000 */
.L_x_3972:
[----:B---3--:R-:W-:Y:S05]  /*3d30*/  @P1 BRA `(.L_x_3973) ;  /* 0x0000000000081947 */ /* 0x008fea0003800000 */
[----:B------:R-:W3:Y:S02]  /*3d40*/  SYNCS.PHASECHK.TRANS64.TRYWAIT P1, [R6+URZ+0x28c30], R13 ;  /* 0x028c300d060075a7 */ /* 0x000ee4000802017f */
[----:B---3--:R-:W-:Y:S05]  /*3d50*/  @!P1 BRA `(.L_x_3974) ;  /* 0x000000d800709947 */ /* 0x008fea0003800000 */
.L_x_3973:
[----:B-1----:R-:W1:Y:S01]  /*3d60*/  S2R R0, SR_TID.X ;  /* 0x0000000000007919 */ /* 0x002e620000002100 */
[----:B------:R-:W-:-:S04]  /*3d70*/  UIADD3 UR4, UR48, 0x22400, URZ ;  /* 0x0002240030047890 */ /* 0x000fc8000fffe03f */
[----:B------:R-:W-:-:S04]  /*3d80*/  USHF.R.U32.HI UR4, URZ, 0x4, UR4 ;  /* 0x000000043f047899 */ /* 0x000fc80008011604 */
[----:B------:R-:W-:-:S06]  /*3d90*/  ULOP3.LUT UR4, UR4, 0x3fff, URZ, 0xc0, !UPT ;  /* 0x00003fff04047892 */ /* 0x000fcc000f8ec03f */
[----:B------:R-:W-:Y:S01]  /*3da0*/  IMAD.U32 R3, RZ, RZ, UR4 ;  /* 0x00000004ff037e24 */ /* 0x000fe2000f8e00ff */
        /* <DEDUP_REMOVED lines=10> */
[----:B------:R-:W1:Y:S01]  /*3e50*/  LDC R9, c[0x0][0x2e0] ;  /* 0x0000b800ff097b82 */ /* 0x000e620000000800 */
[----:B------:R-:W-:Y:S01]  /*3e60*/  UMOV UR7, 0x40000040 ;  /* 0x4000004000077882 */ /* 0x000fe20000000000 */
[----:B------:R-:W-:Y:S01]  /*3e70*/  UMOV UR5, 0x40000040 ;  /* 0x4000004000057882 */ /* 0x000fe20000000000 */
[----:B------:R-:W-:Y:S01]  /*3e80*/  ULOP3.LUT UR4, UR4, 0x3fff, URZ, 0xc0, !UPT ;  /* 0x00003fff04047892 */ /* 0x000fe2000f8ec03f */
[----:B------:R-:W-:Y:S01]  /*3e90*/  IMAD.MOV.U32 R5, RZ, RZ, -0x40 ;  /* 0xffffffc0ff057424 */ /* 0x000fe200078e00ff */
[----:B------:R-:W-:Y:S01]  /*3ea0*/  UMOV UR11, 0x40000040 ;  /* 0x40000040000b7882 */ /* 0x000fe20000000000 */
[----:B------:R-:W-:Y:S01]  /*3eb0*/  UMOV UR9, 0x40000040 ;  /* 0x4000004000097882 */ /* 0x000fe20000000000 */
[----:B------:R-:W-:Y:S01]  /*3ec0*/  ULEA UR18, UR39, UR18, 0x9 ;  /* 0x0000001227127291 */ /* 0x000fe2000f8e483f */
[----:B------:R-:W4:Y:S01]  /*3ed0*/  LDC.64 R10, c[0x0][0x9e0] ;  /* 0x00027800ff0a7b82 */ /* 0x000f220000000a00 */
[----:B------:R-:W-:Y:S01]  /*3ee0*/  ULOP3.LUT UR16, UR4, 0x10000, URZ, 0xfc, !UPT ;  /* 0x0001000004107892 */ /* 0x000fe2000f8efc3f */
[----:B------:R-:W-:Y:S01]  /*3ef0*/  IMAD R4, R152, R5, 0x41 ;  /* 0x0000004198047424 */ /* 0x000fe200078e0205 */
[----:B------:R-:W-:Y:S01]  /*3f00*/  UIADD3 UR6, UR18, 0x2, URZ ;  /* 0x0000000212067890 */ /* 0x000fe2000fffe03f */
[----:B------:R-:W-:Y:S01]  /*3f10*/  @!P1 VIADD R0, R6, 0x28c40 ;  /* 0x00028c4006009836 */ /* 0x000fe20000000000 */
[----:B------:R-:W-:Y:S01]  /*3f20*/  UIADD3 UR4, UR16, 0x2, URZ ;  /* 0x0000000210047890 */ /* 0x000fe2000fffe03f */
[----:B------:R-:W-:Y:S01]  /*3f30*/  LEA R14, R152, 0xffffffc0, 0x6 ;  /* 0xffffffc0980e7811 */ /* 0x000fe200078e30ff */
[----:B------:R-:W-:Y:S01]  /*3f40*/  UIADD3 UR10, UR18, 0x4, URZ ;  /* 0x00000004120a7890 */ /* 0x000fe2000fffe03f */
[----:B------:R-:W5:Y:S01]  /*3f50*/  LDC R12, c[0x0][0x288] ;  /* 0x0000a200ff0c7b82 */ /* 0x000f620000000800 */
[----:B------:R-:W-:-:S02]  /*3f60*/  UIADD3 UR8, UR16, 0x4, URZ ;  /* 0x0000000410087890 */ /* 0x000fc4000fffe03f */
[----:B------:R-:W-:Y:S01]  /*3f70*/  HGMMA.64x64x16.F32 R24, gdesc[UR16], RZ, !UPT, gsb0 ;  /* 0x00e00000101879f0 */ /* 0x000fe2000c0008ff */
[----:B------:R-:W-:Y:S01]  /*3f80*/  UIADD3 UR14, UR18, 0x6, URZ ;  /* 0x00000006120e7890 */ /* 0x000fe2000fffe03f */
[----:B------:R-:W-:Y:S01]  /*3f90*/  @!P1 PRMT R0, RZ, 0x654, R0 ;  /* 0x00000654ff009816 */ /* 0x000fe20000000000 */
[----:B------:R-:W-:Y:S01]  /*3fa0*/  UIADD3 UR12, UR16, 0x6, URZ ;  /* 0x00000006100c7890 */ /* 0x000fe2000fffe03f */
[----:B------:R-:W-:Y:S01]  /*3fb0*/  IADD3 R56, R4, -0x1, RZ ;  /* 0xffffffff04387810 */ /* 0x000fe20007ffe0ff */
[----:B------:R-:W-:Y:S01]  /*3fc0*/  UMOV UR15, 0x40000040 ;  /* 0x40000040000f7882 */ /* 0x000fe20000000000 */
[----:B------:R-:W-:Y:S01]  /*3fd0*/  UMOV UR13, 0x40000040 ;  /* 0x40000040000d7882 */ /* 0x000fe20000000000 */
[C---:B-1----:R-:W-:Y:S02]  /*3fe0*/  IMAD R7, R9.reuse, UR49, R4 ;  /* 0x0000003109077c24 */ /* 0x042fe4000f8e0204 */
[----:B------:R-:W-:-:S04]  /*3ff0*/  IMAD R5, R9, UR49, -R14 ;  /* 0x0000003109057c24 */ /* 0x000fc8000f8e0a0e */
[--C-:B------:R-:W-:Y:S01]  /*4000*/  IMAD.IADD R15, R5, 0x1, -R2.reuse ;  /* 0x00000001050f7824 */ /* 0x100fe200078e0a02 */
[----:B----4-:R-:W-:Y:S02]  /*4010*/  ISETP.GE.AND P2, PT, R11, 0x1, PT ;  /* 0x000000010b00780c */ /* 0x010fe40003f46270 */
[----:B-----5:R-:W-:-:S05]  /*4020*/  IADD3 R7, R7, -R12, -R2 ;  /* 0x8000000c07077210 */ /* 0x020fca0007ffe802 */
[----:B------:R-:W-:Y:S01]  /*4030*/  IMAD.IADD R20, R7, 0x1, R10 ;  /* 0x0000000107147824 */ /* 0x000fe200078e020a */
[----:B------:R-:W-:Y:S02]  /*4040*/  WARPGROUP.DEPBAR.LE gsb0, 0x0 ;  /* 0x00008000000079c5 */ /* 0x000fe40000010000 */
[----:B------:R-:W-:-:S06]  /*4050*/  WARPGROUP.ARRIVE ;  /* 0x00000000000079c5 */ /* 0x000fcc0000000000 */
[----:B------:R-:W-:Y:S03]  /*4060*/  HGMMA.64x64x16.F32 R24, gdesc[UR4], R24, gsb0 ;  /* 0x00e00000041879f0 */ /* 0x000fe60008000818 */
[----:B------:R-:W-:Y:S02]  /*4070*/  WARPGROUP.DEPBAR.LE gsb0, 0x0 ;  /* 0x00008000000079c5 */ /* 0x000fe40000010000 */
[----:B------:R-:W-:-:S06]  /*4080*/  WARPGROUP.ARRIVE ;  /* 0x00000000000079c5 */ /* 0x000fcc0000000000 */
[----:B------:R-:W-:Y:S01]  /*4090*/  HGMMA.64x64x16.F32 R24, gdesc[UR8], R24, gsb0 ;  /* 0x00e00000081879f0 */ /* 0x000fe20008000818 */
[----:B------:R-:W-:Y:S02]  /*40a0*/  ULDC UR11, c[0x0][0x9dc] ;  /* 0x00027700000b7ab9 */ /* 0x000fe40000000800 */
[----:B------:R-:W-:-:S06]  /*40b0*/  ULOP3.LUT UR6, URZ, UR11, URZ, 0x33, !UPT ;  /* 0x0000000b3f067292 */ /* 0x000fcc000f8e333f */
[----:B------:R-:W-:Y:S01]  /*40c0*/  VIADD R21, R7, UR6 ;  /* 0x0000000607157c36 */ /* 0x000fe20008000000 */
[----:B------:R-:W-:Y:S02]  /*40d0*/  WARPGROUP.DEPBAR.LE gsb0, 0x0 ;  /* 0x00008000000079c5 */ /* 0x000fe40000010000 */
[----:B------:R-:W-:-:S06]  /*40e0*/  WARPGROUP.ARRIVE ;  /* 0x00000000000079c5 */ /* 0x000fcc0000000000 */
[----:B------:R-:W-:Y:S03]  /*40f0*/  HGMMA.64x64x16.F32 R24, gdesc[UR12], R24, gsb0 ;  /* 0x00e000000c1879f0 */ /* 0x000fe60008000818 */
[----:B------:R-:W-:Y:S02]  /*4100*/  WARPGROUP.DEPBAR.LE gsb0, 0x0 ;  /* 0x00008000000079c5 */ /* 0x000fe40000010000 */
[----:B------:R1:W-:Y:S02]  /*4110*/  @!P1 SYNCS.ARRIVE.TRANS64.RED.A1T0 RZ, [R0+URZ], RZ ;  /* 0x000000ff00ff99a7 */ /* 0x0003e4000810043f */
[----:B-1----:R-:W-:-:S04]  /*4120*/  IADD3 R0, R16, UR42, RZ ;  /* 0x0000002a10007c10 */ /* 0x002fc8000fffe0ff */
[----:B------:R-:W-:Y:S01]  /*4130*/  VIADDMNMX R4, R0, R20, R15, PT ;  /* 0x0000001400047246 */ /* 0x000fe2000380010f */
[----:B------:R-:W-:Y:S01]  /*4140*/  IMAD.IADD R5, R21, 0x1, R0 ;  /* 0x0000000115057824 */ /* 0x000fe200078e0200 */
[----:B------:R-:W-:Y:S06]  /*4150*/  @!P2 BRA `(.L_x_3975) ;  /* 0x000000000054a947 */ /* 0x000fec0003800000 */
[----:B------:R-:W-:Y:S01]  /*4160*/  IMAD R7, R9, UR49, -R12 ;  /* 0x0000003109077c24 */ /* 0x000fe2000f8e0a0c */
[----:B------:R-:W-:Y:S03]  /*4170*/  BSSY B0, `(.L_x_3976) ;  /* 0x000000f000007945 */ /* 0x000fe60003800000 */
[----:B------:R-:W-:-:S05]  /*4180*/  IMAD.IADD R7, R0, 0x1, R7 ;  /* 0x0000000100077824 */ /* 0x000fca00078e0207 */
        /* <DEDUP_REMOVED lines=9> */
.L_x_3977:
[----:B------:R-:W-:-:S13]  /*4220*/  ISETP.NE.AND P3, PT, R11, 0x1, PT ;  /* 0x000000010b00780c */ /* 0x000fda0003f65270 */
[----:B------:R-:W1:Y:S02]  /*4230*/  @P3 LDC.64 R58, c[0x0][0x9e8] ;  /* 0x00027a00ff3a3b82 */ /* 0x000e640000000a00 */
[----:B-1----:R-:W-:-:S05]  /*4240*/  @P3 IMAD.HI.U32 R8, R7, R58, RZ ;  /* 0x0000003a07083227 */ /* 0x002fca00078e00ff */
[----:B------:R-:W-:-:S07]  /*4250*/  @P3 SHF.R.U32.HI R7, RZ, R59, R8 ;  /* 0x0000003bff073219 */ /* 0x000fce0000011608 */
.L_x_3978:
[----:B------:R-:W-:Y:S05]  /*4260*/  BSYNC B0 ;  /* 0x0000000000007941 */ /* 0x000fea0003800000 */
.L_x_3976:
[----:B------:R-:W-:-:S04]  /*4270*/  IMAD R7, R7, R11, -R14 ;  /* 0x0000000b07077224 */ /* 0x000fc800078e0a0e */
[----:B------:R-:W-:-:S05]  /*4280*/  IMAD.IADD R8, R7, 0x1, -R2 ;  /* 0x0000000107087824 */ /* 0x000fca00078e0a02 */
[----:B------:R-:W-:Y:S02]  /*4290*/  VIMNMX R5, R5, R8, !PT ;  /* 0x0000000805057248 */ /* 0x000fe40007fe0100 */
[----:B------:R-:W-:-:S07]  /*42a0*/  VIADDMNMX R4, R8, R11, R4, PT ;  /* 0x0000000b08047246 */ /* 0x000fce0003800104 */
.L_x_3975:
[C---:B------:R-:W-:Y:S02]  /*42b0*/  ISETP.GE.AND P3, PT, R56.reuse, 0x2, PT ;  /* 0x000000023800780c */ /* 0x040fe40003f66270 */
[----:B------:R-:W-:Y:S02]  /*42c0*/  ISETP.GE.AND P4, PT, R56, 0x9, PT ;  /* 0x000000093800780c */ /* 0x000fe40003f86270 */
[C---:B------:R-:W-:Y:S02]  /*42d0*/  ISETP.GT.AND P6, PT, R5.reuse, 0x1, !P3 ;  /* 0x000000010500780c */ /* 0x040fe40005fc4270 */
[----:B------:R-:W-:Y:S02]  /*42e0*/  ISETP.GT.AND P5, PT, R5, 0x8, !P4 ;  /* 0x000000080500780c */ /* 0x000fe400067a4270 */
[C---:B------:R-:W-:Y:S02]  /*42f0*/  ISETP.LT.OR P6, PT, R4.reuse, 0x2, P6 ;  /* 0x000000020400780c */ /* 0x040fe400037c1670 */
[----:B------:R-:W-:-:S02]  /*4300*/  ISETP.LT.OR P5, PT, R4, 0x9, P5 ;  /* 0x000000090400780c */ /* 0x000fc40002fa1670 */
[----:B------:R-:W-:Y:S02]  /*4310*/  FSEL R58, R25, -INF , !P6 ;  /* 0xff800000193a7808 */ /* 0x000fe40007000000 */
        /* <DEDUP_REMOVED lines=69> */
[----:B------:R-:W-:Y:S02]  /*4770*/  ISETP.LT.OR P6, PT, R4, 0x3a, P6 ;  /* 0x0000003a0400780c */ /* 0x000fe400037c1670 */
[----:B------:R-:W-:Y:S02]  /*4780*/  IADD3 R4, R0, 0x8, RZ ;  /* 0x0000000800047810 */ /* 0x000fe40007ffe0ff */
[----:B------:R-:W-:-:S02]  /*4790*/  FSEL R56, R53, -INF , !P6 ;  /* 0xff80000035387808 */ /* 0x000fc40007000000 */
[----:B------:R-:W-:Y:S01]  /*47a0*/  VIADDMNMX R4, R4, R20, R15, PT ;  /* 0x0000001404047246 */ /* 0x000fe2000380010f */
[----:B------:R-:W-:Y:S06]  /*47b0*/  @!P2 BRA `(.L_x_3979) ;  /* 0x000000000054a947 */ /* 0x000fec0003800000 */
[----:B------:R-:W-:Y:S01]  /*47c0*/  IMAD R7, R9, UR49, -R12 ;  /* 0x0000003109077c24 */ /* 0x000fe2000f8e0a0c */
[----:B------:R-:W-:Y:S04]  /*47d0*/  BSSY B0, `(.L_x_3980) ;  /* 0x000000f000007945 */ /* 0x000fe80003800000 */
[----:B------:R-:W-:-:S04]  /*47e0*/  IADD3 R7, R7, 0x8, R0 ;  /* 0x0000000807077810 */ /* 0x000fc80007ffe000 */
        /* <DEDUP_REMOVED lines=9> */
.L_x_3981:
[----:B------:R-:W-:-:S13]  /*4880*/  ISETP.NE.AND P6, PT, R11, 0x1, PT ;  /* 0x000000010b00780c */ /* 0x000fda0003fc5270 */
[----:B------:R-:W1:Y:S02]  /*4890*/  @P6 LDC.64 R20, c[0x0][0x9e8] ;  /* 0x00027a00ff146b82 */ /* 0x000e640000000a00 */
[----:B-1----:R-:W-:-:S05]  /*48a0*/  @P6 IMAD.HI.U32 R8, R7, R20, RZ ;  /* 0x0000001407086227 */ /* 0x002fca00078e00ff */
[----:B------:R-:W-:-:S07]  /*48b0*/  @P6 SHF.R.U32.HI R7, RZ, R21, R8 ;  /* 0x00000015ff076219 */ /* 0x000fce0000011608 */
.L_x_3982:
[----:B------:R-:W-:Y:S05]  /*48c0*/  BSYNC B0 ;  /* 0x0000000000007941 */ /* 0x000fea0003800000 */
.L_x_3980:
[----:B------:R-:W-:-:S04]  /*48d0*/  IMAD R7, R7, R11, -R14 ;  /* 0x0000000b07077224 */ /* 0x000fc800078e0a0e */
[----:B------:R-:W-:-:S05]  /*48e0*/  IMAD.IADD R8, R7, 0x1, -R2 ;  /* 0x0000000107087824 */ /* 0x000fca00078e0a02 */
[----:B------:R-:W-:Y:S02]  /*48f0*/  VIMNMX R5, R5, R8, !PT ;  /* 0x0000000805057248 */ /* 0x000fe40007fe0100 */
[----:B------:R-:W-:-:S07]  /*4900*/  VIADDMNMX R4, R8, R11, R4, PT ;  /* 0x0000000b08047246 */ /* 0x000fce0003800104 */
.L_x_3979:
[----:B------:R-:W-:Y:S01]  /*4910*/  BAR.SYNC.DEFER_BLOCKING 0xf, 0x100 ;  /* 0x03c4000000007b1d */ /* 0x000fe20000010000 */
[----:B------:R-:W-:Y:S02]  /*4920*/  ISETP.GT.AND P3, PT, R5, 0x1, !P3 ;  /* 0x000000010500780c */ /* 0x000fe40005f64270 */
[----:B------:R-:W-:Y:S02]  /*4930*/  FMNMX.FTZ R7, R24, R58, !PT ;  /* 0x0000003a18077209 */ /* 0x000fe40007810000 */
[----:B------:R-:W-:Y:S01]  /*4940*/  ISETP.LT.OR P3, PT, R4, 0x2, P3 ;  /* 0x000000020400780c */ /* 0x000fe20001f61670 */
[----:B------:R-:W-:Y:S01]  /*4950*/  ULDC UR10, c[0x0][0x988] ;  /* 0x00026200000a7ab9 */ /* 0x000fe20000000800 */
        /* <DEDUP_REMOVED lines=33> */
[----:B------:R-:W-:Y:S01]  /*4b70*/  ISETP.GT.AND P4, PT, R5, 0x8, !P4 ;  /* 0x000000080500780c */ /* 0x000fe20006784270 */
[----:B------:R-:W1:Y:S01]  /*4b80*/  SHFL.BFLY PT, R7, R14, 0x2, 0x1f ;  /* 0x0c401f000e077f89 */ /* 0x000e6200000e0000 */
[C---:B------:R-:W-:Y:S02]  /*4b90*/  ISETP.LT.OR P3, PT, R4.reuse, 0x1a, P3 ;  /* 0x0000001a0400780c */ /* 0x040fe40001f61670 */
[----:B------:R-:W-:Y:S02]  /*4ba0*/  ISETP.LT.OR P4, PT, R4, 0x9, P4 ;  /* 0x000000090400780c */ /* 0x000fe40002781670 */
[----:B------:R-:W-:Y:S02]  /*4bb0*/  FSEL R39, R39, -INF , !P3 ;  /* 0xff80000027277808 */ /* 0x000fe40005800000 */
[----:B------:R-:W-:Y:S02]  /*4bc0*/  ISETP.NE.AND P3, PT, R37, RZ, PT ;  /* 0x000000ff2500720c */ /* 0x000fe40003f65270 */
[----:B------:R-:W-:-:S02]  /*4bd0*/  FSEL R30, R30, -INF , !P4 ;  /* 0xff8000001e1e7808 */ /* 0x000fc40006000000 */
[----:B------:R-:W-:Y:S02]  /*4be0*/  ISETP.GT.AND P3, PT, R5, 0x20, !P3 ;  /* 0x000000200500780c */ /* 0x000fe40005f64270 */
[----:B------:R-:W-:Y:S02]  /*4bf0*/  ISETP.NE.AND P4, PT, R65, RZ, PT ;  /* 0x000000ff4100720c */ /* 0x000fe40003f85270 */
[----:B------:R-:W-:Y:S02]  /*4c00*/  ISETP.LT.OR P3, PT, R4, 0x21, P3 ;  /* 0x000000210400780c */ /* 0x000fe40001f61670 */
[----:B------:R-:W-:Y:S02]  /*4c10*/  ISETP.NE.AND P6, PT, R25, RZ, PT ;  /* 0x000000ff1900720c */ /* 0x000fe40003fc5270 */
[----:B------:R-:W-:Y:S02]  /*4c20*/  FSEL R42, R42, -INF , !P3 ;  /* 0xff8000002a2a7808 */ /* 0x000fe40005800000 */
[----:B------:R-:W-:-:S02]  /*4c30*/  ISETP.NE.AND P3, PT, R63, RZ, PT ;  /* 0x000000ff3f00720c */ /* 0x000fc40003f65270 */
[C---:B------:R-:W-:Y:S02]  /*4c40*/  ISETP.GT.AND P5, PT, R5.reuse, 0x38, !P5 ;  /* 0x000000380500780c */ /* 0x040fe40006fa4270 */
[----:B------:R-:W-:Y:S02]  /*4c50*/  ISETP.GT.AND P3, PT, R5, 0x21, !P3 ;  /* 0x000000210500780c */ /* 0x000fe40005f64270 */
[----:B-1----:R-:W-:Y:S02]  /*4c60*/  FMNMX.FTZ R20, R14, R7, !PT ;  /* 0x000000070e147209 */ /* 0x002fe40007810000 */
[C---:B------:R-:W-:Y:S02]  /*4c70*/  ISETP.LT.OR P3, PT, R4.reuse, 0x22, P3 ;  /* 0x000000220400780c */ /* 0x040fe40001f61670 */
[----:B------:R-:W-:Y:S01]  /*4c80*/  ISETP.LT.OR P5, PT, R4, 0x39, P5 ;  /* 0x000000390400780c */ /* 0x000fe20002fa1670 */
[----:B------:R-:W1:Y:S01]  /*4c90*/  SHFL.BFLY PT, R7, R20, 0x1, 0x1f ;  /* 0x0c201f0014077f89 */ /* 0x000e6200000e0000 */
[----:B------:R-:W-:-:S02]  /*4ca0*/  FSEL R43, R43, -INF , !P3 ;  /* 0xff8000002b2b7808 */ /* 0x000fc40005800000 */
[----:B------:R-:W-:Y:S02]  /*4cb0*/  ISETP.NE.AND P3, PT, R41, RZ, PT ;  /* 0x000000ff2900720c */ /* 0x000fe40003f65270 */
[----:B------:R-:W-:Y:S02]  /*4cc0*/  FSEL R54, R54, -INF , !P5 ;  /* 0xff80000036367808 */ /* 0x000fe40006800000 */
[----:B------:R-:W-:-:S04]  /*4cd0*/  ISETP.GT.AND P3, PT, R5, 0x28, !P3 ;  /* 0x000000280500780c */ /* 0x000fc80005f64270 */
[----:B------:R-:W-:-:S04]  /*4ce0*/  ISETP.LT.OR P3, PT, R4, 0x29, P3 ;  /* 0x000000290400780c */ /* 0x000fc80001f61670 */
[----:B------:R-:W-:Y:S02]  /*4cf0*/  FSEL R46, R46, -INF , !P3 ;  /* 0xff8000002e2e7808 */ /* 0x000fe40005800000 */
[----:B------:R-:W-:Y:S02]  /*4d00*/  ISETP.GT.AND P3, PT, R5, 0x29, !P4 ;  /* 0x000000290500780c */ /* 0x000fe40006764270 */
[----:B------:R-:W-:Y:S02]  /*4d10*/  ISETP.NE.AND P4, PT, R67, RZ, PT ;  /* 0x000000ff4300720c */ /* 0x000fe40003f85270 */
[----:B------:R-:W-:Y:S02]  /*4d20*/  ISETP.LT.OR P3, PT, R4, 0x2a, P3 ;  /* 0x0000002a0400780c */ /* 0x000fe40001f61670 */
[----:B------:R-:W-:Y:S02]  /*4d30*/  ISETP.GT.AND P4, PT, R5, 0x31, !P4 ;  /* 0x000000310500780c */ /* 0x000fe40006784270 */
[----:B------:R-:W-:-:S02]  /*4d40*/  FSEL R47, R47, -INF , !P3 ;  /* 0xff8000002f2f7808 */ /* 0x000fc40005800000 */
[----:B------:R-:W-:Y:S02]  /*4d50*/  ISETP.GT.AND P3, PT, R5, RZ, !P6 ;  /* 0x000000ff0500720c */ /* 0x000fe40007764270 */
[----:B-1----:R-:W-:Y:S02]  /*4d60*/  FMNMX.FTZ R7, R20, R7, !PT ;  /* 0x0000000714077209 */ /* 0x002fe40007810000 */
[----:B------:R-:W-:Y:S02]  /*4d70*/  ISETP.LT.OR P3, PT, R4, 0x1, P3 ;  /* 0x000000010400780c */ /* 0x000fe40001f61670 */
[----:B------:R-:W-:Y:S01]  /*4d80*/  ISETP.NE.AND P6, PT, R49, RZ, PT ;  /* 0x000000ff3100720c */ /* 0x000fe20003fc5270 */
[C---:B------:R-:W-:Y:S01]  /*4d90*/  FMUL.FTZ R8, R7.reuse, UR10 ;  /* 0x0000000a07087c20 */ /* 0x040fe20008410000 */
[----:B------:R-:W-:Y:S02]  /*4da0*/  FSEL R26, R26, -INF , !P3 ;  /* 0xff8000001a1a7808 */ /* 0x000fe40005800000 */
[----:B------:R-:W-:-:S02]  /*4db0*/  FSETP.NEU.FTZ.AND P3, PT, R7, -INF , PT ;  /* 0xff8000000700780b */ /* 0x000fc40003f7d000 */
[----:B------:R-:W-:Y:S02]  /*4dc0*/  FMNMX.FTZ R15, R26, R27, !PT ;  /* 0x0000001b1a0f7209 */ /* 0x000fe40007810000 */
[----:B------:R-:W-:Y:S02]  /*4dd0*/  FSEL R21, R8, RZ, P3 ;  /* 0x000000ff08157208 */ /* 0x000fe40001800000 */
[----:B------:R-:W-:Y:S02]  /*4de0*/  FMNMX.FTZ R8, R30, R15, !PT ;  /* 0x0000000f1e087209 */ /* 0x000fe40007810000 */
[----:B------:R-:W-:Y:S01]  /*4df0*/  ISETP.NE.AND P3, PT, R45, RZ, PT ;  /* 0x000000ff2d00720c */ /* 0x000fe20003f65270 */
[--C-:B------:R-:W-:Y:S01]  /*4e00*/  FFMA.FTZ R14, R24, UR10, -R21.reuse ;  /* 0x0000000a180e7c23 */ /* 0x100fe20008010815 */
[----:B------:R-:W-:Y:S01]  /*4e10*/  FMNMX.FTZ R15, R31, R8, !PT ;  /* 0x000000081f0f7209 */ /* 0x000fe20007810000 */
[--C-:B------:R-:W-:Y:S01]  /*4e20*/  FFMA.FTZ R20, R60, UR10, -R21.reuse ;  /* 0x0000000a3c147c23 */ /* 0x100fe20008010815 */
[----:B------:R-:W-:Y:S01]  /*4e30*/  ISETP.GT.AND P3, PT, R5, 0x30, !P3 ;  /* 0x000000300500780c */ /* 0x000fe20005f64270 */
[--C-:B------:R-:W-:Y:S01]  /*4e40*/  FFMA.FTZ R24, R32, UR10, -R21.reuse ;  /* 0x0000000a20187c23 */ /* 0x100fe20008010815 */
[----:B------:R-:W-:Y:S01]  /*4e50*/  FMNMX.FTZ R8, R34, R15, !PT ;  /* 0x0000000f22087209 */ /* 0x000fe20007810000 */
[----:B------:R-:W-:Y:S01]  /*4e60*/  MUFU.EX2 R14, R14 ;  /* 0x0000000e000e7308 */ /* 0x000fe20000000800 */
[----:B------:R-:W-:Y:S01]  /*4e70*/  ISETP.LT.OR P3, PT, R4, 0x31, P3 ;  /* 0x000000310400780c */ /* 0x000fe20001f61670 */
[--C-:B------:R-:W-:Y:S01]  /*4e80*/  FFMA.FTZ R32, R36, UR10, -R21.reuse ;  /* 0x0000000a24207c23 */ /* 0x100fe20008010815 */
[----:B------:R-:W-:Y:S01]  /*4e90*/  FMNMX.FTZ R15, R35, R8, !PT ;  /* 0x00000008230f7209 */ /* 0x000fe20007810000 */
[--C-:B------:R-:W-:Y:S01]  /*4ea0*/  FFMA.FTZ R36, R40, UR10, -R21.reuse ;  /* 0x0000000a28247c23 */ /* 0x100fe20008010815 */
[----:B------:R-:W-:Y:S01]  /*4eb0*/  ISETP.GT.AND P6, PT, R5, 0x39, !P6 ;  /* 0x000000390500780c */ /* 0x000fe200077c4270 */
[--C-:B------:R-:W-:Y:S01]  /*4ec0*/  FFMA.FTZ R33, R64, UR10, -R21.reuse ;  /* 0x0000000a40217c23 */ /* 0x100fe20008010815 */
[----:B------:R-:W-:Y:S01]  /*4ed0*/  FMNMX.FTZ R8, R38, R15, !PT ;  /* 0x0000000f26087209 */ /* 0x000fe20007810000 */
[----:B------:R1:W-:Y:S01]  /*4ee0*/  MUFU.EX2 R25, R20 ;  /* 0x0000001400197308 */ /* 0x0003e20000000800 */
[----:B------:R-:W-:Y:S01]  /*4ef0*/  ISETP.LT.OR P4, PT, R4, 0x32, P4 ;  /* 0x000000320400780c */ /* 0x000fe20002781670 */
[----:B------:R-:W-:Y:S01]  /*4f00*/  FFMA.FTZ R40, R48, UR10, -R21 ;  /* 0x0000000a30287c23 */ /* 0x000fe20008010815 */
[----:B------:R-:W-:-:S02]  /*4f10*/  FMNMX.FTZ R15, R39, R8, !PT ;  /* 0x00000008270f7209 */ /* 0x000fc40007810000 */
[----:B------:R-:W-:Y:S02]  /*4f20*/  FSEL R50, R50, -INF , !P3 ;  /* 0xff80000032327808 */ /* 0x000fe40005800000 */
[----:B------:R-:W-:Y:S01]  /*4f30*/  FMNMX.FTZ R8, R42, R15, !PT ;  /* 0x0000000f2a087209 */ /* 0x000fe20007810000 */
[----:B------:R-:W-:Y:S01]  /*4f40*/  MUFU.EX2 R24, R24 ;  /* 0x0000001800187308 */ /* 0x000fe20000000800 */
[----:B------:R-:W-:Y:S01]  /*4f50*/  FSEL R51, R51, -INF , !P4 ;  /* 0xff80000033337808 */ /* 0x000fe20006000000 */
[--C-:B-1----:R-:W-:Y:S01]  /*4f60*/  FFMA.FTZ R20, R44, UR10, -R21.reuse ;  /* 0x0000000a2c147c23 */ /* 0x102fe20008010815 */
[----:B------:R-:W-:Y:S01]  /*4f70*/  FMNMX.FTZ R15, R43, R8, !PT ;  /* 0x000000082b0f7209 */ /* 0x000fe20007810000 */
[--C-:B------:R-:W-:Y:S01]  /*4f80*/  FFMA.FTZ R44, R70, UR10, -R21.reuse ;  /* 0x0000000a462c7c23 */ /* 0x100fe20008010815 */
[----:B------:R-:W-:Y:S02]  /*4f90*/  ISETP.LT.OR P6, PT, R4, 0x3a, P6 ;  /* 0x0000003a0400780c */ /* 0x000fe400037c1670 */
[----:B------:R-:W-:Y:S01]  /*4fa0*/  FMNMX.FTZ R8, R46, R15, !PT ;  /* 0x0000000f2e087209 */ /* 0x000fe20007810000 */
[----:B------:R-:W-:Y:S01]  /*4fb0*/  FFMA.FTZ R15, R58, UR10, -R21 ;  /* 0x0000000a3a0f7c23 */ /* 0x000fe20008010815 */
[----:B------:R-:W-:Y:S01]  /*4fc0*/  FSEL R55, R55, -INF , !P6 ;  /* 0xff80000037377808 */ /* 0x000fe20007000000 */
[----:B------:R-:W-:Y:S01]  /*4fd0*/  MUFU.EX2 R32, R32 ;  /* 0x0000002000207308 */ /* 0x000fe20000000800 */
[----:B------:R-:W-:-:S04]  /*4fe0*/  FMNMX.FTZ R5, R47, R8, !PT ;  /* 0x000000082f057209 */ /* 0x000fc80007810000 */
[----:B------:R-:W-:-:S03]  /*4ff0*/  FMNMX.FTZ R8, R50, R5, !PT ;  /* 0x0000000532087209 */ /* 0x000fc60007810000 */
[----:B------:R-:W1:Y:S01]  /*5000*/  MUFU.EX2 R15, R15 ;  /* 0x0000000f000f7308 */ /* 0x000e620000000800 */
[----:B------:R-:W-:Y:S01]  /*5010*/  FMNMX.FTZ R5, R51, R8, !PT ;  /* 0x0000000833057209 */ /* 0x000fe20007810000 */
[--C-:B------:R-:W-:Y:S01]  /*5020*/  FFMA.FTZ R8, R28, UR10, -R21.reuse ;  /* 0x0000000a1c087c23 */ /* 0x100fe20008010815 */
[----:B------:R-:W-:Y:S02]  /*5030*/  FFMA.FTZ R28, R62, UR10, -R21 ;  /* 0x0000000a3e1c7c23 */ /* 0x000fe40008010815 */
[----:B------:R-:W-:-:S03]  /*5040*/  FMNMX.FTZ R4, R54, R5, !PT ;  /* 0x0000000536047209 */ /* 0x000fc60007810000 */
[----:B------:R-:W-:Y:S01]  /*5050*/  MUFU.EX2 R158, R8 ;  /* 0x00000008009e7308 */ /* 0x000fe20000000800 */
[----:B------:R-:W-:-:S05]  /*5060*/  FMNMX.FTZ R4, R55, R4, !PT ;  /* 0x0000000437047209 */ /* 0x000fca0007810000 */
[----:B------:R-:W4:Y:S02]  /*5070*/  SHFL.BFLY PT, R5, R4, 0x2, 0x1f ;  /* 0x0c401f0004057f89 */ /* 0x000f2400000e0000 */
[----:B------:R5:W2:Y:S01]  /*5080*/  MUFU.EX2 R29, R28 ;  /* 0x0000001c001d7308 */ /* 0x000aa20000000800 */
[----:B-1----:R-:W-:-:S07]  /*5090*/  F2FP.F16.F32.PACK_AB R156, R15, R14 ;  /* 0x0000000e0f9c723e */ /* 0x002fce00000000ff */
[----:B------:R-:W-:Y:S01]  /*50a0*/  MUFU.EX2 R45, R44 ;  /* 0x0000002c002d7308 */ /* 0x000fe20000000800 */
[----:B-----5:R-:W-:-:S07]  /*50b0*/  FFMA.FTZ R28, R68, UR10, -R21 ;  /* 0x0000000a441c7c23 */ /* 0x020fce0008010815 */
[----:B------:R-:W-:Y:S01]  /*50c0*/  MUFU.EX2 R41, R28 ;  /* 0x0000001c00297308 */ /* 0x000fe20000000800 */
[----:B--2---:R-:W-:Y:S02]  /*50d0*/  F2FP.F16.F32.PACK_AB R160, R29, R24 ;  /* 0x000000181da0723e */ /* 0x004fe400000000ff */
[----:B----4-:R-:W-:Y:S01]  /*50e0*/  FMNMX.FTZ R5, R4, R5, !PT ;  /* 0x0000000504057209 */ /* 0x010fe20007810000 */
[----:B------:R-:W-:-:S04]  /*50f0*/  FFMA.FTZ R4, R66, UR10, -R21 ;  /* 0x0000000a42047c23 */ /* 0x000fc80008010815 */
[----:B------:R-:W1:Y:S01]  /*5100*/  MUFU.EX2 R33, R33 ;  /* 0x0000002100217308 */ /* 0x000e620000000800 */
[----:B------:R-:W2:Y:S07]  /*5110*/  SHFL.BFLY PT, R8, R5, 0x1, 0x1f ;  /* 0x0c201f0005087f89 */ /* 0x000eae00000e0000 */
[----:B------:R4:W-:Y:S08]  /*5120*/  MUFU.EX2 R37, R4 ;  /* 0x0000000400257308 */ /* 0x0009f00000000800 */
[----:B------:R-:W5:Y:S01]  /*5130*/  MUFU.EX2 R36, R36 ;  /* 0x0000002400247308 */ /* 0x000f620000000800 */
[----:B-1----:R-:W-:-:S07]  /*5140*/  F2FP.F16.F32.PACK_AB R162, R33, R32 ;  /* 0x0000002021a2723e */ /* 0x002fce00000000ff */
[----:B------:R-:W1:Y:S01]  /*5150*/  MUFU.EX2 R20, R20 ;  /* 0x0000001400147308 */ /* 0x000e620000000800 */
[----:B--2---:R-:W-:Y:S01]  /*5160*/  FMNMX.FTZ R8, R5, R8, !PT ;  /* 0x0000000805087209 */ /* 0x004fe20007810000 */
[--C-:B------:R-:W-:Y:S01]  /*5170*/  FFMA.FTZ R5, R52, UR10, -R21.reuse ;  /* 0x0000000a34057c23 */ /* 0x100fe20008010815 */
[----:B------:R-:W-:Y:S02]  /*5180*/  FFMA.FTZ R21, R56, UR10, -R21 ;  /* 0x0000000a38157c23 */ /* 0x000fe40008010815 */
[C---:B------:R-:W-:Y:S01]  /*5190*/  FSETP.NEU.FTZ.AND P3, PT, R8.reuse, -INF , PT ;  /* 0xff8000000800780b */ /* 0x040fe20003f7d000 */
[----:B----4-:R-:W-:Y:S02]  /*51a0*/  FMUL.FTZ R4, R8, UR10 ;  /* 0x0000000a08047c20 */ /* 0x010fe40008410000 */
[----:B------:R-:W2:Y:S01]  /*51b0*/  MUFU.EX2 R40, R40 ;  /* 0x0000002800287308 */ /* 0x000ea20000000800 */
[----:B-----5:R-:W-:Y:S02]  /*51c0*/  F2FP.F16.F32.PACK_AB R164, R37, R36 ;  /* 0x0000002425a4723e */ /* 0x020fe400000000ff */
[----:B------:R-:W-:-:S05]  /*51d0*/  FSEL R28, R4, RZ, P3 ;  /* 0x000000ff041c7208 */ /* 0x000fca0001800000 */
[----:B------:R4:W-:Y:S01]  /*51e0*/  MUFU.EX2 R4, R21 ;  /* 0x0000001500047308 */ /* 0x0009e20000000800 */
[--C-:B------:R-:W-:Y:S01]  /*51f0*/  FFMA.FTZ R26, R26, UR10, -R28.reuse ;  /* 0x0000000a1a1a7c23 */ /* 0x100fe2000801081c */
[--C-:B------:R-:W-:Y:S01]  /*5200*/  FFMA.FTZ R27, R27, UR10, -R28.reuse ;  /* 0x0000000a1b1b7c23 */ /* 0x100fe2000801081c */
[--C-:B------:R-:W-:Y:S01]  /*5210*/  FFMA.FTZ R30, R30, UR10, -R28.reuse ;  /* 0x0000000a1e1e7c23 */ /* 0x100fe2000801081c */
[--C-:B------:R-:W-:Y:S01]  /*5220*/  FFMA.FTZ R31, R31, UR10, -R28.reuse ;  /* 0x0000000a1f1f7c23 */ /* 0x100fe2000801081c */
[--C-:B------:R-:W-:Y:S01]  /*5230*/  FFMA.FTZ R34, R34, UR10, -R28.reuse ;  /* 0x0000000a22227c23 */ /* 0x100fe2000801081c */
[--C-:B------:R-:W-:Y:S01]  /*5240*/  FFMA.FTZ R35, R35, UR10, -R28.reuse ;  /* 0x0000000a23237c23 */ /* 0x100fe2000801081c */
[--C-:B------:R-:W-:Y:S01]  /*5250*/  FFMA.FTZ R38, R38, UR10, -R28.reuse ;  /* 0x0000000a26267c23 */ /* 0x100fe2000801081c */
[----:B------:R-:W-:Y:S01]  /*5260*/  MUFU.EX2 R26, R26 ;  /* 0x0000001a001a7308 */ /* 0x000fe20000000800 */
[----:B----4-:R-:W-:Y:S01]  /*5270*/  FADD.FTZ R21, R14, R15 ;  /* 0x0000000f0e157221 */ /* 0x010fe20000010000 */
[--C-:B------:R-:W-:Y:S01]  /*5280*/  FFMA.FTZ R39, R39, UR10, -R28.reuse ;  /* 0x0000000a27277c23 */ /* 0x100fe2000801081c */
[--C-:B------:R-:W-:Y:S01]  /*5290*/  FFMA.FTZ R42, R42, UR10, -R28.reuse ;  /* 0x0000000a2a2a7c23 */ /* 0x100fe2000801081c */
[--C-:B------:R-:W-:Y:S01]  /*52a0*/  FFMA.FTZ R43, R43, UR10, -R28.reuse ;  /* 0x0000000a2b2b7c23 */ /* 0x100fe2000801081c */
[----:B------:R-:W-:Y:S01]  /*52b0*/  FADD.FTZ R44, R158, R21 ;  /* 0x000000159e2c7221 */ /* 0x000fe20000010000 */
[--C-:B------:R-:W-:Y:S01]  /*52c0*/  FFMA.FTZ R46, R46, UR10, -R28.reuse ;  /* 0x0000000a2e2e7c23 */ /* 0x100fe2000801081c */
[----:B------:R-:W-:Y:S01]  /*52d0*/  FFMA.FTZ R47, R47, UR10, -R28 ;  /* 0x0000000a2f2f7c23 */ /* 0x000fe2000801081c */
[----:B------:R-:W4:Y:S01]  /*52e0*/  MUFU.EX2 R27, R27 ;  /* 0x0000001b001b7308 */ /* 0x000f220000000800 */
[----:B------:R-:W-:Y:S01]  /*52f0*/  FADD.FTZ R49, R25, R44 ;  /* 0x0000002c19317221 */ /* 0x000fe20000010000 */
[--C-:B------:R-:W-:Y:S01]  /*5300*/  FFMA.FTZ R50, R50, UR10, -R28.reuse ;  /* 0x0000000a32327c23 */ /* 0x100fe2000801081c */
[--C-:B------:R-:W-:Y:S01]  /*5310*/  FFMA.FTZ R51, R51, UR10, -R28.reuse ;  /* 0x0000000a33337c23 */ /* 0x100fe2000801081c */
[--C-:B------:R-:W-:Y:S01]  /*5320*/  FFMA.FTZ R54, R54, UR10, -R28.reuse ;  /* 0x0000000a36367c23 */ /* 0x100fe2000801081c */
[----:B------:R-:W-:Y:S01]  /*5330*/  FADD.FTZ R48, R24, R49 ;  /* 0x0000003118307221 */ /* 0x000fe20000010000 */
[----:B------:R-:W-:Y:S01]  /*5340*/  FFMA.FTZ R28, R55, UR10, -R28 ;  /* 0x0000000a371c7c23 */ /* 0x000fe2000801081c */
[----:B------:R-:W-:Y:S01]  /*5350*/  F2FP.F16.F32.PACK_AB R158, R25, R158 ;  /* 0x0000009e199e723e */ /* 0x000fe200000000ff */
[----:B------:R-:W5:Y:S01]  /*5360*/  MUFU.EX2 R30, R30 ;  /* 0x0000001e001e7308 */ /* 0x000f620000000800 */
[----:B------:R-:W-:Y:S01]  /*5370*/  FADD.FTZ R49, R29, R48 ;  /* 0x000000301d317221 */ /* 0x000fe20000010000 */
[----:B-1----:R-:W-:-:S02]  /*5380*/  F2FP.F16.F32.PACK_AB R166, R41, R20 ;  /* 0x0000001429a6723e */ /* 0x002fc400000000ff */
[----:B--2---:R-:W-:Y:S01]  /*5390*/  F2FP.F16.F32.PACK_AB R168, R45, R40 ;  /* 0x000000282da8723e */ /* 0x004fe200000000ff */
[----:B------:R-:W-:-:S03]  /*53a0*/  FADD.FTZ R48, R32, R49 ;  /* 0x0000003120307221 */ /* 0x000fc60000010000 */
[----:B------:R-:W1:Y:S01]  /*53b0*/  MUFU.EX2 R31, R31 ;  /* 0x0000001f001f7308 */ /* 0x000e620000000800 */
[----:B----4-:R-:W-:Y:S01]  /*53c0*/  FADD.FTZ R21, R26, R27 ;  /* 0x0000001b1a157221 */ /* 0x010fe20000010000 */
[----:B------:R-:W-:-:S06]  /*53d0*/  F2FP.F16.F32.PACK_AB R157, R27, R26 ;  /* 0x0000001a1b9d723e */ /* 0x000fcc00000000ff */
[----:B------:R-:W2:Y:S01]  /*53e0*/  MUFU.EX2 R34, R34 ;  /* 0x0000002200227308 */ /* 0x000ea20000000800 */
[----:B-----5:R-:W-:-:S07]  /*53f0*/  FADD.FTZ R44, R30, R21 ;  /* 0x000000151e2c7221 */ /* 0x020fce0000010000 */
[----:B------:R-:W4:Y:S01]  /*5400*/  MUFU.EX2 R35, R35 ;  /* 0x0000002300237308 */ /* 0x000f220000000800 */
[C---:B-1----:R-:W-:Y:S01]  /*5410*/  FADD.FTZ R21, R31.reuse, R44 ;  /* 0x0000002c1f157221 */ /* 0x042fe20000010000 */
[----:B------:R-:W-:-:S05]  /*5420*/  F2FP.F16.F32.PACK_AB R159, R31, R30 ;  /* 0x0000001e1f9f723e */ /* 0x000fca00000000ff */
[----:B------:R1:W-:Y:S01]  /*5430*/  STSM.16.M88.4 [R18+0x26800], R156 ;  /* 0x0268009c12007844 */ /* 0x0003e20000000200 */
[----:B------:R-:W5:Y:S01]  /*5440*/  MUFU.EX2 R38, R38 ;  /* 0x0000002600267308 */ /* 0x000f620000000800 */
[----:B--2---:R-:W-:Y:S01]  /*5450*/  FADD.FTZ R44, R34, R21 ;  /* 0x00000015222c7221 */ /* 0x004fe20000010000 */
[----:B------:R-:W-:-:S04]  /*5460*/  FADD.FTZ R21, R33, R48 ;  /* 0x0000003021157221 */ /* 0x000fc80000010000 */
[----:B------:R-:W-:Y:S02]  /*5470*/  FADD.FTZ R24, R36, R21 ;  /* 0x0000001524187221 */ /* 0x000fe40000010000 */
[----:B------:R-:W2:Y:S01]  /*5480*/  MUFU.EX2 R39, R39 ;  /* 0x0000002700277308 */ /* 0x000ea20000000800 */
[----:B----4-:R-:W-:Y:S01]  /*5490*/  FADD.FTZ R15, R35, R44 ;  /* 0x0000002c230f7221 */ /* 0x010fe20000010000 */
[----:B------:R-:W-:Y:S01]  /*54a0*/  FADD.FTZ R25, R37, R24 ;  /* 0x0000001825197221 */ /* 0x000fe20000010000 */
[----:B------:R-:W-:-:S05]  /*54b0*/  F2FP.F16.F32.PACK_AB R161, R35, R34 ;  /* 0x0000002223a1723e */ /* 0x000fca00000000ff */
[----:B------:R-:W4:Y:S01]  /*54c0*/  MUFU.EX2 R42, R42 ;  /* 0x0000002a002a7308 */ /* 0x000f220000000800 */
[----:B-----5:R-:W-:-:S07]  /*54d0*/  FADD.FTZ R14, R38, R15 ;  /* 0x0000000f260e7221 */ /* 0x020fce0000010000 */
[----:B------:R-:W5:Y:S01]  /*54e0*/  MUFU.EX2 R43, R43 ;  /* 0x0000002b002b7308 */ /* 0x000f620000000800 */
[C---:B--2---:R-:W-:Y:S01]  /*54f0*/  FADD.FTZ R21, R39.reuse, R14 ;  /* 0x0000000e27157221 */ /* 0x044fe20000010000 */
[----:B------:R-:W-:-:S05]  /*5500*/  F2FP.F16.F32.PACK_AB R163, R39, R38 ;  /* 0x0000002627a3723e */ /* 0x000fca00000000ff */
[----:B------:R1:W-:Y:S01]  /*5510*/  STSM.16.M88.4 [R23], R160 ;  /* 0x000000a017007844 */ /* 0x0003e20000000200 */
[----:B------:R-:W2:Y:S01]  /*5520*/  MUFU.EX2 R46, R46 ;  /* 0x0000002e002e7308 */ /* 0x000ea20000000800 */
[----:B----4-:R-:W-:-:S07]  /*5530*/  FADD.FTZ R14, R42, R21 ;  /* 0x000000152a0e7221 */ /* 0x010fce0000010000 */
[----:B------:R-:W4:Y:S01]  /*5540*/  MUFU.EX2 R47, R47 ;  /* 0x0000002f002f7308 */ /* 0x000f220000000800 */
[C---:B-----5:R-:W-:Y:S01]  /*5550*/  FADD.FTZ R21, R43.reuse, R14 ;  /* 0x0000000e2b157221 */ /* 0x060fe20000010000 */
[----:B------:R-:W-:Y:S01]  /*5560*/  FADD.FTZ R14, R20, R25 ;  /* 0x00000019140e7221 */ /* 0x000fe20000010000 */
[----:B------:R-:W-:-:S03]  /*5570*/  F2FP.F16.F32.PACK_AB R165, R43, R42 ;  /* 0x0000002a2ba5723e */ /* 0x000fc600000000ff */
[----:B------:R-:W-:Y:S02]  /*5580*/  FADD.FTZ R41, R41, R14 ;  /* 0x0000000e29297221 */ /* 0x000fe40000010000 */
[----:B------:R-:W-:Y:S01]  /*5590*/  MUFU.EX2 R50, R50 ;  /* 0x0000003200327308 */ /* 0x000fe20000000800 */
[----:B--2---:R-:W-:Y:S01]  /*55a0*/  FADD.FTZ R20, R46, R21 ;  /* 0x000000152e147221 */ /* 0x004fe20000010000 */
[----:B------:R-:W-:-:S04]  /*55b0*/  FADD.FTZ R40, R40, R41 ;  /* 0x0000002928287221 */ /* 0x000fc80000010000 */
[----:B------:R-:W-:Y:S02]  /*55c0*/  FADD.FTZ R40, R45, R40 ;  /* 0x000000282d287221 */ /* 0x000fe40000010000 */
[----:B------:R-:W2:Y:S01]  /*55d0*/  MUFU.EX2 R51, R51 ;  /* 0x0000003300337308 */ /* 0x000ea20000000800 */
[C---:B----4-:R-:W-:Y:S01]  /*55e0*/  F2FP.F16.F32.PACK_AB R167, R47.reuse, R46 ;  /* 0x0000002e2fa7723e */ /* 0x050fe200000000ff */
[----:B------:R-:W-:-:S04]  /*55f0*/  FADD.FTZ R47, R47, R20 ;  /* 0x000000142f2f7221 */ /* 0x000fc80000010000 */
[----:B------:R1:W-:Y:S02]  /*5600*/  STSM.16.M88.4 [R19], R164 ;  /* 0x000000a413007844 */ /* 0x0003e40000000200 */
[----:B------:R-:W4:Y:S08]  /*5610*/  MUFU.EX2 R5, R5 ;  /* 0x0000000500057308 */ /* 0x000f300000000800 */
[----:B------:R-:W-:Y:S01]  /*5620*/  MUFU.EX2 R54, R54 ;  /* 0x0000003600367308 */ /* 0x000fe20000000800 */
[----:B--2---:R-:W-:Y:S01]  /*5630*/  F2FP.F16.F32.PACK_AB R169, R51, R50 ;  /* 0x0000003233a9723e */ /* 0x004fe200000000ff */
[----:B------:R-:W-:-:S04]  /*5640*/  FADD.FTZ R50, R50, R47 ;  /* 0x0000002f32327221 */ /* 0x000fc80000010000 */
[----:B------:R-:W-:Y:S02]  /*5650*/  FADD.FTZ R51, R51, R50 ;  /* 0x0000003233337221 */ /* 0x000fe40000010000 */
[----:B------:R-:W2:Y:S01]  /*5660*/  MUFU.EX2 R15, R28 ;  /* 0x0000001c000f7308 */ /* 0x000ea20000000800 */
[----:B----4-:R-:W-:Y:S01]  /*5670*/  F2FP.F16.F32.PACK_AB R170, R4, R5 ;  /* 0x0000000504aa723e */ /* 0x010fe200000000ff */
[----:B------:R-:W-:-:S04]  /*5680*/  FADD.FTZ R5, R5, R40 ;  /* 0x0000002805057221 */ /* 0x000fc80000010000 */
[----:B------:R-:W-:Y:S01]  /*5690*/  FADD.FTZ R5, R4, R5 ;  /* 0x0000000504057221 */ /* 0x000fe20000010000 */
[----:B--2---:R-:W-:Y:S01]  /*56a0*/  F2FP.F16.F32.PACK_AB R171, R15, R54 ;  /* 0x000000360fab723e */ /* 0x004fe200000000ff */
[----:B------:R-:W-:-:S04]  /*56b0*/  FADD.FTZ R54, R54, R51 ;  /* 0x0000003336367221 */ /* 0x000fc80000010000 */
[----:B------:R1:W-:Y:S01]  /*56c0*/  STSM.16.M88.4 [R22], R168 ;  /* 0x000000a816007844 */ /* 0x0003e20000000200 */
[----:B------:R-:W-:Y:S01]  /*56d0*/  FADD.FTZ R4, R15, R54 ;  /* 0x000000360f047221 */ /* 0x000fe20000010000 */
[----:B------:R-:W-:Y:S06]  /*56e0*/  @!P0 BRA `(.L_x_3983) ;  /* 0x0000000000048947 */ /* 0x000fec0003800000 */
[----:B------:R-:W-:Y:S01]  /*56f0*/  BPT.TRAP 0x1 ;  /* 0x000000040000795c */ /* 0x000fe20000300000 */
.L_x_3983:
[----:B------:R2:W4:Y:S01]  /*5700*/  SYNCS.PHASECHK.TRANS64.TRYWAIT P3, [R6+URZ+0x28c50], R13 ;  /* 0x028c500d060075a7 */ /* 0x000522000806017f */
[----:B------:R-:W-:Y:S05]  /*5710*/  @!P0 BRA `(.L_x_3984) ;  /* 0x0000000000048947 */ /* 0x000fea0003800000 */
[----:B------:R-:W-:Y:S01]  /*5720*/  BPT.TRAP 0x1 ;  /* 0x000000040000795c */ /* 0x000fe20000300000 */
.L_x_3984:
[----:B----4-:R-:W-:Y:S05]  /*5730*/  @P3 BRA `(.L_x_3985) ;  /* 0x0000000000083947 */ /* 0x010fea0003800000 */
[----:B------:R-:W4:Y:S02]  /*5740*/  SYNCS.PHASECHK.TRANS64.TRYWAIT P3, [R6+URZ+0x28c50], R13 ;  /* 0x028c500d060075a7 */ /* 0x000f24000806017f */
[----:B----4-:R-:W-:Y:S05]  /*5750*/  @!P3 BRA `(.L_x_3986) ;  /* 0x000000c00004b947 */ /* 0x010fea0003800000 */
.L_x_3985:
[----:B------:R-:W-:Y:S01]  /*5760*/  ULEA UR14, UR39, UR45, 0xc ;  /* 0x0000002d270e7291 */ /* 0x000fe2000f8e603f */
[----:B------:R-:W-:Y:S01]  /*5770*/  WARPGROUP.ARRIVE ;  /* 0x00000000000079c5 */ /* 0x000fe20000000000 */
[----:B------:R-:W-:Y:S01]  /*5780*/  UMOV UR7, 0x40000040 ;  /* 0x4000004000077882 */ /* 0x000fe20000000000 */
[----:B--234-:R-:W-:-:S04]  /*5790*/  @!P1 VIADD R6, R6, 0x28c60 ;  /* 0x00028c6006069836 */ /* 0x01cfc80000000000 */
[----:B------:R-:W-:Y:S01]  /*57a0*/  UMOV UR6, UR14 ;  /* 0x0000000e00067c82 */ /* 0x000fe20008000000 */
[----:B------:R-:W-:Y:S01]  /*57b0*/  @!P1 PRMT R6, RZ, 0x654, R6 ;  /* 0x00000654ff069816 */ /* 0x000fe20000000006 */
[----:B------:R-:W-:Y:S01]  /*57c0*/  HGMMA.64x256x16.F32 R24, R156, gdesc[UR4].tnspB, RZ, !UPT, gsb0 ;  /* 0x43e000049c187df0 */ /* 0x000fe2000c0008ff */
        /* <DEDUP_REMOVED lines=27> */
[----:B------:R2:W-:Y:S02]  /*5980*/  @!P1 SYNCS.ARRIVE.TRANS64.RED.A1T0 RZ, [R6+URZ], RZ ;  /* 0x000000ff06ff99a7 */ /* 0x0005e4000810043f */
[----:B--2---:R-:W-:Y:S01]  /*5990*/  IMAD R6, R9, UR49, -R12 ;  /* 0x0000003109067c24 */ /* 0x004fe2000f8e0a0c */
[----:B------:R-:W-:-:S03]  /*59a0*/  IADD3 R9, R152, -0x2, RZ ;  /* 0xfffffffe98097810 */ /* 0x000fc60007ffe0ff */
[----:B------:R-:W-:-:S04]  /*59b0*/  VIADD R13, R6, UR42 ;  /* 0x0000002a060d7c36 */ /* 0x000fc80008000000 */
[----:B------:R-:W-:Y:S01]  /*59c0*/  IMAD.IADD R10, R13, 0x1, R10 ;  /* 0x000000010d0a7824 */ /* 0x000fe200078e020a */
[----:B------:R-:W-:Y:S06]  /*59d0*/  @!P2 BRA `(.L_x_3987) ;  /* 0x000000000040a947 */ /* 0x000fec0003800000 */
[C---:B------:R-:W-:Y:S01]  /*59e0*/  ISETP.GT.AND P3, PT, R13.reuse, RZ, PT ;  /* 0x000000ff0d00720c */ /* 0x040fe20003f64270 */
[----:B------:R-:W-:-:S12]  /*59f0*/  VIADD R12, R13, 0xffffffff ;  /* 0xffffffff0d0c7836 */ /* 0x000fd80000000000 */
        /* <DEDUP_REMOVED lines=8> */
.L_x_3988:
[----:B------:R-:W-:-:S13]  /*5a80*/  ISETP.NE.AND P3, PT, R11, 0x1, PT ;  /* 0x000000010b00780c */ /* 0x000fda0003f65270 */
[----:B------:R-:W2:Y:S02]  /*5a90*/  @P3 LDC.64 R14, c[0x0][0x9e8] ;  /* 0x00027a00ff0e3b82 */ /* 0x000ea40000000a00 */
[----:B--2---:R-:W-:-:S05]  /*5aa0*/  @P3 IMAD.HI.U32 R14, R12, R14, RZ ;  /* 0x0000000e0c0e3227 */ /* 0x004fca00078e00ff */
[----:B------:R-:W-:-:S07]  /*5ab0*/  @P3 SHF.R.U32.HI R12, RZ, R15, R14 ;  /* 0x0000000fff0c3219 */ /* 0x000fce000001160e */
.L_x_3989:
[----:B------:R-:W-:-:S05]  /*5ac0*/  IMAD R11, R12, R11, R11 ;  /* 0x0000000b0c0b7224 */ /* 0x000fca00078e020b */
[----:B------:R-:W-:-:S07]  /*5ad0*/  VIMNMX R10, R10, R11, PT ;  /* 0x0000000b0a0a7248 */ /* 0x000fce0003fe0100 */
.L_x_3987:
[----:B------:R-:W-:Y:S01]  /*5ae0*/  SHF.R.S32.HI R11, RZ, 0x1f, R10 ;  /* 0x0000001fff0b7819 */ /* 0x000fe2000001140a */
[----:B------:R-:W-:Y:S01]  /*5af0*/  ULDC UR23, c[0x0][0x9e4] ;  /* 0x0002790000177ab9 */ /* 0x000fe20000000800 */
[----:B------:R-:W-:Y:S01]  /*5b00*/  ULDC UR20, c[0x0][0x9dc] ;  /* 0x0002770000147ab9 */ /* 0x000fe20000000800 */
[----:B------:R-:W-:Y:S01]  /*5b10*/  ULDC UR24, c[0x0][0x288] ;  /* 0x0000a20000187ab9 */ /* 0x000fe20000000800 */
[----:B------:R-:W-:Y:S01]  /*5b20*/  LEA.HI R11, R11, R10, RZ, 0x6 ;  /* 0x0000000a0b0b7211 */ /* 0x000fe200078f30ff */
[----:B------:R-:W-:Y:S01]  /*5b30*/  ULDC UR21, c[0x0][0x988] ;  /* 0x0002620000157ab9 */ /* 0x000fe20000000800 */
[----:B------:R-:W-:Y:S02]  /*5b40*/  ULDC UR25, c[0x0][0x9e0] ;  /* 0x0002780000197ab9 */ /* 0x000fe40000000800 */
[----:B------:R-:W-:-:S04]  /*5b50*/  SHF.R.S32.HI R10, RZ, 0x6, R11 ;  /* 0x00000006ff0a7819 */ /* 0x000fc8000001140b */
[----:B------:R-:W-:-:S04]  /*5b60*/  VIMNMX R10, R10, UR41, !PT ;  /* 0x000000290a0a7c48 */ /* 0x000fc8000ffe0100 */
[----:B------:R-:W-:-:S13]  /*5b70*/  ISETP.GE.AND P3, PT, R9, R10, PT ;  /* 0x0000000a0900720c */ /* 0x000fda0003f66270 */
[----:B------:R-:W-:Y:S05]  /*5b80*/  @!P3 BRA `(.L_x_3990) ;  /* 0x0000002000b4b947 */ /* 0x000fea0003800000 */
.L_x_4007:
[----:B------:R-:W-:-:S04]  /*5b90*/  UIADD3 UR22, UR39, 0x1, URZ ;  /* 0x0000000127167890 */ /* 0x000fc8000fffe03f */
[----:B------:R-:W-:-:S04]  /*5ba0*/  UISETP.NE.AND UP0, UPT, UR22, 0x2, UPT ;  /* 0x000000021600788c */ /* 0x000fc8000bf05270 */
[----:B------:R-:W-:Y:S02]  /*5bb0*/  USEL UR6, URZ, 0x1, UP0 ;  /* 0x000000013f067887 */ /* 0x000fe40008000000 */
[----:B------:R-:W-:Y:S02]  /*5bc0*/  USEL UR22, UR22, URZ, UP0 ;  /* 0x0000003f16167287 */ /* 0x000fe40008000000 */
[----:B------:R-:W-:Y:S01]  /*5bd0*/  ULOP3.LUT UR38, UR38, UR6, URZ, 0x3c, !UPT ;  /* 0x0000000626267292 */ /* 0x000fe2000f8e3c3f */
[----:B-123--:R-:W-:Y:S11]  /*5be0*/  @!P0 BRA `(.L_x_3991) ;  /* 0x0000000000048947 */ /* 0x00eff60003800000 */
[----:B------:R-:W-:Y:S01]  /*5bf0*/  BPT.TRAP 0x1 ;  /* 0x000000040000795c */ /* 0x000fe20000300000 */
.L_x_3991:
[----:B------:R-:W-:Y:S01]  /*5c00*/  ULEA UR26, UR22, UR48, 0x3 ;  /* 0x00000030161a7291 */ /* 0x000fe2000f8e183f */
[----:B------:R-:W-:-:S04]  /*5c10*/  MOV R11, UR38 ;  /* 0x00000026000b7c02 */ /* 0x000fc80008000f00 */
[----:B------:R-:W-:-:S04]  /*5c20*/  SHF.L.U32 R11, R11, 0x1f, RZ ;  /* 0x0000001f0b0b7819 */ /* 0x000fc800000006ff */
[----:B------:R2:W3:Y:S01]  /*5c30*/  SYNCS.PHASECHK.TRANS64.TRYWAIT P3, [UR26+0x28c30], R11 ;  /* 0x028c300bff0075a7 */ /* 0x0004e2000806015a */
[----:B------:R-:W-:Y:S05]  /*5c40*/  @!P0 BRA `(.L_x_3992) ;  /* 0x0000000000048947 */ /* 0x000fea0003800000 */
[----:B------:R-:W-:Y:S01]  /*5c50*/  BPT.TRAP 0x1 ;  /* 0x000000040000795c */ /* 0x000fe20000300000 */
.L_x_3992:
[----:B---3--:R-:W-:Y:S05]  /*5c60*/  @P3 BRA `(.L_x_3993) ;  /* 0x0000000000083947 */ /* 0x008fea0003800000 */
[----:B------:R-:W3:Y:S02]  /*5c70*/  SYNCS.PHASECHK.TRANS64.TRYWAIT P3, [UR26+0x28c30], R11 ;  /* 0x028c300bff0075a7 */ /* 0x000ee4000806015a */
[----:B---3--:R-:W-:Y:S05]  /*5c80*/  @!P3 BRA `(.L_x_3994) ;  /* 0x000000b800ccb947 */ /* 0x008fea0003800000 */
.L_x_3993:
[----:B------:R-:W-:Y:S01]  /*5c90*/  R2UR UR18, R3 ;  /* 0x00000000031272ca */ /* 0x000fe200000e0000 */
[----:B-1----:R-:W-:Y:S01]  /*5ca0*/  WARPGROUP.ARRIVE ;  /* 0x00000000000079c5 */ /* 0x002fe20000000000 */
[----:B------:R-:W-:Y:S01]  /*5cb0*/  UMOV UR19, 0x40000040 ;  /* 0x4000004000137882 */ /* 0x000fe20000000000 */
[----:B------:R-:W-:Y:S01]  /*5cc0*/  UMOV UR7, 0x40000040 ;  /* 0x4000004000077882 */ /* 0x000fe20000000000 */
[----:B------:R-:W-:Y:S01]  /*5cd0*/  UMOV UR11, 0x40000040 ;  /* 0x40000040000b7882 */ /* 0x000fe20000000000 */
[----:B------:R-:W-:Y:S01]  /*5ce0*/  UMOV UR15, 0x40000040 ;  /* 0x40000040000f7882 */ /* 0x000fe20000000000 */
[----:B------:R-:W1:Y:S01]  /*5cf0*/  LDC R15, c[0x0][0x2e0] ;  /* 0x0000b800ff0f7b82 */ /* 0x000e620000000800 */
[----:B---3--:R-:W-:-:S04]  /*5d00*/  IMAD.U32 R12, RZ, RZ, UR26 ;  /* 0x0000001aff0c7e24 */ /* 0x008fc8000f8e00ff */
[----:B------:R-:W-:Y:S02]  /*5d10*/  @!P1 VIADD R13, R12, 0x28c40 ;  /* 0x00028c400c0d9836 */ /* 0x000fe40000000000 */
[----:B------:R-:W-:-:S03]  /*5d20*/  ULEA UR18, UR22, UR18, 0x9 ;  /* 0x0000001216127291 */ /* 0x000fc6000f8e483f */
[----:B------:R-:W-:Y:S01]  /*5d30*/  @!P1 PRMT R14, RZ, 0x654, R13 ;  /* 0x00000654ff0e9816 */ /* 0x000fe2000000000d */
[----:B------:R-:W-:Y:S01]  /*5d40*/  UIADD3 UR6, UR18, 0x2, URZ ;  /* 0x0000000212067890 */ /* 0x000fe2000fffe03f */
[----:B------:R-:W-:Y:S01]  /*5d50*/  IMAD.SHL.U32 R13, R9, 0x40, RZ ;  /* 0x00000040090d7824 */ /* 0x000fe200078e00ff */
[----:B------:R-:W-:Y:S02]  /*5d60*/  UIADD3 UR10, UR18, 0x4, URZ ;  /* 0x00000004120a7890 */ /* 0x000fe4000fffe03f */
[----:B------:R-:W-:Y:S02]  /*5d70*/  UIADD3 UR14, UR18, 0x6, URZ ;  /* 0x00000006120e7890 */ /* 0x000fe4000fffe03f */
[----:B------:R-:W-:Y:S03]  /*5d80*/  HGMMA.64x64x16.F32 R152, gdesc[UR16], RZ, !UPT, gsb0 ;  /* 0x00e00000109879f0 */ /* 0x000fe6000c0008ff */
[----:B------:R-:W-:-:S02]  /*5d90*/  WARPGROUP.DEPBAR.LE gsb0, 0x0 ;  /* 0x00008000000079c5 */ /* 0x000fc40000010000 */
[----:B------:R-:W-:-:S06]  /*5da0*/  WARPGROUP.ARRIVE ;  /* 0x00000000000079c5 */ /* 0x000fcc0000000000 */
[----:B------:R-:W-:Y:S03]  /*5db0*/  HGMMA.64x64x16.F32 R152, gdesc[UR4], R152, gsb0 ;  /* 0x00e00000049879f0 */ /* 0x000fe60008000898 */
[----:B------:R-:W-:Y:S02]  /*5dc0*/  WARPGROUP.DEPBAR.LE gsb0, 0x0 ;  /* 0x00008000000079c5 */ /* 0x000fe40000010000 */
[----:B------:R-:W-:-:S06]  /*5dd0*/  WARPGROUP.ARRIVE ;  /* 0x00000000000079c5 */ /* 0x000fcc0000000000 */
[----:B------:R-:W-:Y:S01]  /*5de0*/  HGMMA.64x64x16.F32 R152, gdesc[UR8], R152, gsb0 ;  /* 0x00e00000089879f0 */ /* 0x000fe20008000898 */
[----:B------:R-:W-:Y:S02]  /*5df0*/  UMOV UR11, UR20 ;  /* 0x00000014000b7c82 */ /* 0x000fe40008000000 */
[----:B------:R-:W-:Y:S01]  /*5e00*/  ULOP3.LUT UR6, URZ, UR11, URZ, 0x33, !UPT ;  /* 0x0000000b3f067292 */ /* 0x000fe2000f8e333f */
[----:B------:R-:W-:Y:S02]  /*5e10*/  WARPGROUP.DEPBAR.LE gsb0, 0x0 ;  /* 0x00008000000079c5 */ /* 0x000fe40000010000 */
[----:B------:R-:W-:-:S06]  /*5e20*/  WARPGROUP.ARRIVE ;  /* 0x00000000000079c5 */ /* 0x000fcc0000000000 */
[----:B------:R-:W-:Y:S03]  /*5e30*/  HGMMA.64x64x16.F32 R152, gdesc[UR12], R152, gsb0 ;  /* 0x00e000000c9879f0 */ /* 0x000fe60008000898 */
[----:B------:R-:W-:Y:S02]  /*5e40*/  WARPGROUP.DEPBAR.LE gsb0, 0x0 ;  /* 0x00008000000079c5 */ /* 0x000fe40000010000 */
[----:B------:R3:W-:Y:S02]  /*5e50*/  @!P1 SYNCS.ARRIVE.TRANS64.RED.A1T0 RZ, [R14+URZ], RZ ;  /* 0x000000ff0eff99a7 */ /* 0x0007e4000810043f */
[----:B---3--:R-:W-:-:S05]  /*5e60*/  IADD3 R14, -R13, 0x1, RZ ;  /* 0x000000010d0e7810 */ /* 0x008fca0007ffe1ff */
[----:B-1----:R-:W-:-:S05]  /*5e70*/  IMAD R15, R15, UR49, R14 ;  /* 0x000000310f0f7c24 */ /* 0x002fca000f8e020e */
[----:B------:R-:W-:-:S04]  /*5e80*/  IADD3 R15, R15, -UR24, -R2 ;  /* 0x800000180f0f7c10 */ /* 0x000fc8000fffe802 */
[C-C-:B------:R-:W-:Y:S02]  /*5e90*/  IADD3 R14, R0.reuse, UR25, R15.reuse ;  /* 0x00000019000e7c10 */ /* 0x140fe4000fffe00f */
[----:B------:R-:W-:Y:S01]  /*5ea0*/  IADD3 R20, R0, UR6, R15 ;  /* 0x0000000600147c10 */ /* 0x000fe2000fffe00f */
[----:B------:R-:W-:Y:S06]  /*5eb0*/  @!P2 BRA `(.L_x_3995) ;  /* 0x000000000058a947 */ /* 0x000fec0003800000 */
[----:B------:R-:W-:Y:S01]  /*5ec0*/  IADD3 R192, R0, R6, RZ ;  /* 0x0000000600c07210 */ /* 0x000fe20007ffe0ff */
[----:B------:R-:W-:Y:S03]  /*5ed0*/  BSSY B0, `(.L_x_3996) ;  /* 0x0000010000007945 */ /* 0x000fe60003800000 */
        /* <DEDUP_REMOVED lines=10> */
.L_x_3997:
[----:B------:R-:W-:-:S05]  /*5f80*/  IMAD.U32 R193, RZ, RZ, UR23 ;  /* 0x00000017ffc17e24 */ /* 0x000fca000f8e00ff */
[----:B------:R-:W-:-:S13]  /*5f90*/  ISETP.NE.AND P3, PT, R193, 0x1, PT ;  /* 0x00000001c100780c */ /* 0x000fda0003f65270 */
[----:B------:R-:W1:Y:S02]  /*5fa0*/  @P3 LDC.64 R194, c[0x0][0x9e8] ;  /* 0x00027a00ffc23b82 */ /* 0x000e640000000a00 */
[----:B-1----:R-:W-:-:S05]  /*5fb0*/  @P3 IMAD.HI.U32 R194, R192, R194, RZ ;  /* 0x000000c2c0c23227 */ /* 0x002fca00078e00ff */
[----:B------:R-:W-:-:S07]  /*5fc0*/  @P3 SHF.R.U32.HI R192, RZ, R195, R194 ;  /* 0x000000c3ffc03219 */ /* 0x000fce00000116c2 */
.L_x_3998:
[----:B------:R-:W-:Y:S05]  /*5fd0*/  BSYNC B0 ;  /* 0x0000000000007941 */ /* 0x000fea0003800000 */
.L_x_3996:
[----:B------:R-:W-:-:S04]  /*5fe0*/  IMAD R21, R192, R193, -R13 ;  /* 0x000000c1c0157224 */ /* 0x000fc800078e0a0d */
[----:B------:R-:W-:-:S05]  /*5ff0*/  IMAD.IADD R21, R21, 0x1, -R2 ;  /* 0x0000000115157824 */ /* 0x000fca00078e0a02 */
[----:B------:R-:W-:Y:S02]  /*6000*/  VIADDMNMX R14, R21, R193, R14, PT ;  /* 0x000000c1150e7246 */ /* 0x000fe4000380010e */
[----:B------:R-:W-:-:S07]  /*6010*/  VIMNMX R20, R20, R21, !PT ;  /* 0x0000001514147248 */ /* 0x000fce0007fe0100 */
.L_x_3995:
[----:B------:R-:W-:Y:S02]  /*6020*/  ISETP.GT.AND P3, PT, R9, -0x1, PT ;  /* 0xffffffff0900780c */ /* 0x000fe40003f64270 */
[C---:B------:R-:W-:Y:S01]  /*6030*/  IADD3 R21, R15.reuse, UR25, RZ ;  /* 0x000000190f157c10 */ /* 0x040fe2000fffe0ff */
[----:B------:R-:W-:Y:S01]  /*6040*/  VIADD R15, R15, UR6 ;  /* 0x000000060f0f7c36 */ /* 0x000fe20008000000 */
[C---:B------:R-:W-:Y:S02]  /*6050*/  ISETP.GT.AND P4, PT, R20.reuse, RZ, P3 ;  /* 0x000000ff1400720c */ /* 0x040fe40001f84270 */
[----:B------:R-:W-:Y:S02]  /*6060*/  ISETP.GT.AND P6, PT, R20, 0x1, P3 ;  /* 0x000000011400780c */ /* 0x000fe40001fc4270 */
[----:B------:R-:W-:Y:S02]  /*6070*/  ISETP.LT.OR P5, PT, R14, 0x1, P4 ;  /* 0x000000010e00780c */ /* 0x000fe400027a1670 */
[----:B------:R-:W-:-:S02]  /*6080*/  ISETP.GT.AND P4, PT, R20, 0x8, P3 ;  /* 0x000000081400780c */ /* 0x000fc40001f84270 */
[----:B------:R-:W-:Y:S02]  /*6090*/  FSEL R152, R152, -INF , !P5 ;  /* 0xff80000098987808 */ /* 0x000fe40006800000 */
[----:B------:R-:W-:Y:S02]  /*60a0*/  ISETP.GT.AND P5, PT, R20, 0x9, P3 ;  /* 0x000000091400780c */ /* 0x000fe40001fa4270 */
[C---:B------:R-:W-:Y:S02]  /*60b0*/  ISETP.LT.OR P6, PT, R14.reuse, 0x2, P6 ;  /* 0x000000020e00780c */ /* 0x040fe400037c1670 */
[C---:B------:R-:W-:Y:S02]  /*60c0*/  ISETP.LT.OR P4, PT, R14.reuse, 0x9, P4 ;  /* 0x000000090e00780c */ /* 0x040fe40002781670 */
[----:B------:R-:W-:Y:S02]  /*60d0*/  ISETP.LT.OR P5, PT, R14, 0xa, P5 ;  /* 0x0000000a0e00780c */ /* 0x000fe40002fa1670 */
[----:B------:R-:W-:-:S02]  /*60e0*/  FSEL R153, R153, -INF , !P6 ;  /* 0xff80000099997808 */ /* 0x000fc40007000000 */
[----:B------:R-:W-:Y:S02]  /*60f0*/  FSEL R156, R156, -INF , !P4 ;  /* 0xff8000009c9c7808 */ /* 0x000fe40006000000 */
[----:B------:R-:W-:Y:S02]  /*6100*/  FSEL R157, R157, -INF , !P5 ;  /* 0xff8000009d9d7808 */ /* 0x000fe40006800000 */
[C---:B------:R-:W-:Y:S02]  /*6110*/  ISETP.GT.AND P6, PT, R20.reuse, 0x10, P3 ;  /* 0x000000101400780c */ /* 0x040fe40001fc4270 */
[C---:B------:R-:W-:Y:S02]  /*6120*/  ISETP.GT.AND P4, PT, R20.reuse, 0x11, P3 ;  /* 0x000000111400780c */ /* 0x040fe40001f84270 */
[----:B------:R-:W-:Y:S02]  /*6130*/  ISETP.GT.AND P5, PT, R20, 0x18, P3 ;  /* 0x000000181400780c */ /* 0x000fe40001fa4270 */
[----:B------:R-:W-:-:S02]  /*6140*/  ISETP.LT.OR P6, PT, R14, 0x11, P6 ;  /* 0x000000110e00780c */ /* 0x000fc400037c1670 */
[C---:B------:R-:W-:Y:S02]  /*6150*/  ISETP.LT.OR P4, PT, R14.reuse, 0x12, P4 ;  /* 0x000000120e00780c */ /* 0x040fe40002781670 */
[----:B------:R-:W-:Y:S02]  /*6160*/  ISETP.LT.OR P5, PT, R14, 0x19, P5 ;  /* 0x000000190e00780c */ /* 0x000fe40002fa1670 */
[----:B------:R-:W-:Y:S02]  /*6170*/  FSEL R160, R160, -INF , !P6 ;  /* 0xff800000a0a07808 */ /* 0x000fe40007000000 */
[----:B------:R-:W-:Y:S02]  /*6180*/  FSEL R161, R161, -INF , !P4 ;  /* 0xff800000a1a17808 */ /* 0x000fe40006000000 */
[----:B------:R-:W-:Y:S02]  /*6190*/  FSEL R164, R164, -INF , !P5 ;  /* 0xff800000a4a47808 */ /* 0x000fe40006800000 */
[----:B------:R-:W-:-:S02]  /*61a0*/  ISETP.GT.AND P6, PT, R20, 0x19, P3 ;  /* 0x000000191400780c */ /* 0x000fc40001fc4270 */
[C---:B------:R-:W-:Y:S02]  /*61b0*/  ISETP.GT.AND P4, PT, R20.reuse, 0x20, P3 ;  /* 0x000000201400780c */ /* 0x040fe40001f84270 */
        /* <DEDUP_REMOVED lines=22> */
[----:B------:R-:W-:-:S02]  /*6320*/  IADD3 R20, R21, 0x8, R0 ;  /* 0x0000000815147810 */ /* 0x000fc40007ffe000 */
[----:B------:R-:W-:Y:S02]  /*6330*/  IADD3 R21, R15, 0x8, R0 ;  /* 0x000000080f157810 */ /* 0x000fe40007ffe000 */
[----:B------:R-:W-:Y:S02]  /*6340*/  FSEL R177, R177, -INF , !P6 ;  /* 0xff800000b1b17808 */ /* 0x000fe40007000000 */
[----:B------:R-:W-:Y:S02]  /*6350*/  FSEL R180, R180, -INF , !P4 ;  /* 0xff800000b4b47808 */ /* 0x000fe40006000000 */
[----:B------:R-:W-:Y:S01]  /*6360*/  FSEL R181, R181, -INF , !P5 ;  /* 0xff800000b5b57808 */ /* 0x000fe20006800000 */
[----:B------:R-:W-:Y:S06]  /*6370*/  @!P2 BRA `(.L_x_3999) ;  /* 0x00000000005ca947 */ /* 0x000fec0003800000 */
[----:B------:R-:W-:Y:S01]  /*6380*/  IMAD.IADD R193, R0, 0x1, R6 ;  /* 0x0000000100c17824 */ /* 0x000fe200078e0206 */
[----:B------:R-:W-:Y:S03]  /*6390*/  BSSY B0, `(.L_x_4000) ;  /* 0x0000011000007945 */ /* 0x000fe60003800000 */
[----:B------:R-:W-:-:S05]  /*63a0*/  VIADD R193, R193, 0x8 ;  /* 0x00000008c1c17836 */ /* 0x000fca0000000000 */
[----:B------:R-:W-:-:S13]  /*63b0*/  ISETP.GT.AND P4, PT, R193, -0x1, PT ;  /* 0xffffffffc100780c */ /* 0x000fda0003f84270 */
[----:B------:R-:W-:Y:S05]  /*63c0*/  @P4 BRA `(.L_x_4001) ;  /* 0x0000000000204947 */ /* 0x000fea0003800000 */
[----:B------:R-:W-:Y:S02]  /*63d0*/  MOV R192, UR23 ;  /* 0x0000001700c07c02 */ /* 0x000fe40008000f00 */
[----:B------:R-:W-:Y:S02]  /*63e0*/  LOP3.LUT R193, RZ, R193, RZ, 0x33, !PT ;  /* 0x000000c1ffc17212 */ /* 0x000fe400078e33ff */
[----:B------:R-:W-:-:S13]  /*63f0*/  ISETP.NE.AND P4, PT, R192, 0x1, PT ;  /* 0x00000001c000780c */ /* 0x000fda0003f85270 */
[----:B------:R-:W1:Y:S02]  /*6400*/  @P4 LDC.64 R14, c[0x0][0x9e8] ;  /* 0x00027a00ff0e4b82 */ /* 0x000e640000000a00 */
[----:B-1----:R-:W-:-:S05]  /*6410*/  @P4 IMAD.HI.U32 R14, R193, R14, RZ ;  /* 0x0000000ec10e4227 */ /* 0x002fca00078e00ff */
[----:B------:R-:W-:-:S04]  /*6420*/  @P4 SHF.R.U32.HI R193, RZ, R15, R14 ;  /* 0x0000000fffc14219 */ /* 0x000fc8000001160e */
[----:B------:R-:W-:Y:S01]  /*6430*/  LOP3.LUT R193, RZ, R193, RZ, 0x33, !PT ;  /* 0x000000c1ffc17212 */ /* 0x000fe200078e33ff */
[----:B------:R-:W-:Y:S06]  /*6440*/  BRA `(.L_x_4002) ;  /* 0x0000000000147947 */ /* 0x000fec0003800000 */
.L_x_4001:
[----:B------:R-:W-:-:S05]  /*6450*/  IMAD.U32 R192, RZ, RZ, UR23 ;  /* 0x00000017ffc07e24 */ /* 0x000fca000f8e00ff */
[----:B------:R-:W-:-:S13]  /*6460*/  ISETP.NE.AND P4, PT, R192, 0x1, PT ;  /* 0x00000001c000780c */ /* 0x000fda0003f85270 */
[----:B------:R-:W1:Y:S02]  /*6470*/  @P4 LDC.64 R14, c[0x0][0x9e8] ;  /* 0x00027a00ff0e4b82 */ /* 0x000e640000000a00 */
[----:B-1----:R-:W-:-:S05]  /*6480*/  @P4 IMAD.HI.U32 R14, R193, R14, RZ ;  /* 0x0000000ec10e4227 */ /* 0x002fca00078e00ff */
[----:B------:R-:W-:-:S07]  /*6490*/  @P4 SHF.R.U32.HI R193, RZ, R15, R14 ;  /* 0x0000000fffc14219 */ /* 0x000fce000001160e */
.L_x_4002:
[----:B------:R-:W-:Y:S05]  /*64a0*/  BSYNC B0 ;  /* 0x0000000000007941 */ /* 0x000fea0003800000 */
.L_x_4000:
[----:B------:R-:W-:-:S04]  /*64b0*/  IMAD R193, R193, R192, -R13 ;  /* 0x000000c0c1c17224 */ /* 0x000fc800078e0a0d */
[----:B------:R-:W-:-:S05]  /*64c0*/  IMAD.IADD R193, R193, 0x1, -R2 ;  /* 0x00000001c1c17824 */ /* 0x000fca00078e0a02 */
[----:B------:R-:W-:Y:S02]  /*64d0*/  VIADDMNMX R20, R193, R192, R20, PT ;  /* 0x000000c0c1147246 */ /* 0x000fe40003800114 */
[----:B------:R-:W-:-:S07]  /*64e0*/  VIMNMX R21, R21, R193, !PT ;  /* 0x000000c115157248 */ /* 0x000fce0007fe0100 */
.L_x_3999:
[----:B------:R-:W-:Y:S01]  /*64f0*/  FMNMX.FTZ R14, R152, R7, !PT ;  /* 0x00000007980e7209 */ /* 0x000fe20007810000 */
[----:B------:R-:W-:Y:S01]  /*6500*/  UMOV UR10, UR21 ;  /* 0x00000015000a7c82 */ /* 0x000fe20008000000 */
[----:B------:R-:W-:Y:S02]  /*6510*/  ISETP.GT.AND P4, PT, R21, 0x1, P3 ;  /* 0x000000011500780c */ /* 0x000fe40001f84270 */
[----:B------:R-:W-:Y:S02]  /*6520*/  FMNMX.FTZ R13, R153, R14, !PT ;  /* 0x0000000e990d7209 */ /* 0x000fe40007810000 */
[----:B------:R-:W-:Y:S02]  /*6530*/  ISETP.LT.OR P4, PT, R20, 0x2, P4 ;  /* 0x000000021400780c */ /* 0x000fe40002781670 */
[----:B------:R-:W-:Y:S02]  /*6540*/  FMNMX.FTZ R14, R156, R13, !PT ;  /* 0x0000000d9c0e7209 */ /* 0x000fe40007810000 */
[----:B------:R-:W-:-:S02]  /*6550*/  FSEL R155, R155, -INF , !P4 ;  /* 0xff8000009b9b7808 */ /* 0x000fc40006000000 */
[----:B------:R-:W-:Y:S02]  /*6560*/  FMNMX.FTZ R13, R157, R14, !PT ;  /* 0x0000000e9d0d7209 */ /* 0x000fe40007810000 */
[C---:B------:R-:W-:Y:S02]  /*6570*/  ISETP.GT.AND P4, PT, R21.reuse, RZ, P3 ;  /* 0x000000ff1500720c */ /* 0x040fe40001f84270 */
[----:B------:R-:W-:Y:S02]  /*6580*/  FMNMX.FTZ R14, R160, R13, !PT ;  /* 0x0000000da00e7209 */ /* 0x000fe40007810000 */
[----:B------:R-:W-:Y:S02]  /*6590*/  ISETP.GT.AND P6, PT, R21, 0x9, P3 ;  /* 0x000000091500780c */ /* 0x000fe40001fc4270 */
[----:B------:R-:W-:Y:S02]  /*65a0*/  FMNMX.FTZ R13, R161, R14, !PT ;  /* 0x0000000ea10d7209 */ /* 0x000fe40007810000 */
[----:B------:R-:W-:-:S02]  /*65b0*/  ISETP.LT.OR P4, PT, R20, 0x1, P4 ;  /* 0x000000011400780c */ /* 0x000fc40002781670 */
[----:B------:R-:W-:Y:S02]  /*65c0*/  FMNMX.FTZ R14, R164, R13, !PT ;  /* 0x0000000da40e7209 */ /* 0x000fe40007810000 */
[----:B------:R-:W-:Y:S02]  /*65d0*/  ISETP.GT.AND P5, PT, R21, 0x8, P3 ;  /* 0x000000081500780c */ /* 0x000fe40001fa4270 */
[----:B------:R-:W-:Y:S02]  /*65e0*/  FMNMX.FTZ R13, R165, R14, !PT ;  /* 0x0000000ea50d7209 */ /* 0x000fe40007810000 */
[----:B------:R-:W-:Y:S02]  /*65f0*/  ISETP.LT.OR P6, PT, R20, 0xa, P6 ;  /* 0x0000000a1400780c */ /* 0x000fe400037c1670 */
[----:B------:R-:W-:Y:S02]  /*6600*/  FMNMX.FTZ R14, R168, R13, !PT ;  /* 0x0000000da80e7209 */ /* 0x000fe40007810000 */
[----:B------:R-:W-:-:S02]  /*6610*/  ISETP.LT.OR P5, PT, R20, 0x9, P5 ;  /* 0x000000091400780c */ /* 0x000fc40002fa1670 */
[----:B------:R-:W-:Y:S02]  /*6620*/  FMNMX.FTZ R13, R169, R14, !PT ;  /* 0x0000000ea90d7209 */ /* 0x000fe40007810000 */
[----:B------:R-:W-:Y:S02]  /*6630*/  FSEL R159, R159, -INF , !P6 ;  /* 0xff8000009f9f7808 */ /* 0x000fe40007000000 */
[----:B------:R-:W-:Y:S02]  /*6640*/  FMNMX.FTZ R14, R172, R13, !PT ;  /* 0x0000000dac0e7209 */ /* 0x000fe40007810000 */
[----:B------:R-:W-:Y:S02]  /*6650*/  ISETP.GT.AND P6, PT, R21, 0x11, P3 ;  /* 0x000000111500780c */ /* 0x000fe40001fc4270 */
[----:B------:R-:W-:Y:S02]  /*6660*/  FMNMX.FTZ R13, R173, R14, !PT ;  /* 0x0000000ead0d7209 */ /* 0x000fe40007810000 */
[----:B------:R-:W-:-:S02]  /*6670*/  FSEL R158, R158, -INF , !P5 ;  /* 0xff8000009e9e7808 */ /* 0x000fc40006800000 */
        /* <DEDUP_REMOVED lines=8> */
[C---:B------:R-:W-:Y:S01]  /*6700*/  ISETP.GT.AND P6, PT, R21.reuse, 0x20, P3 ;  /* 0x000000201500780c */ /* 0x040fe20001fc4270 */
[----:B------:R-:W1:Y:S01]  /*6710*/  SHFL.BFLY PT, R13, R14, 0x2, 0x1f ;  /* 0x0c401f000e0d7f89 */ /* 0x000e6200000e0000 */
[----:B------:R-:W-:Y:S02]  /*6720*/  FSEL R162, R162, -INF , !P5 ;  /* 0xff800000a2a27808 */ /* 0x000fe40006800000 */
[----:B------:R-:W-:Y:S02]  /*6730*/  ISETP.LT.OR P6, PT, R20, 0x21, P6 ;  /* 0x000000211400780c */ /* 0x000fe400037c1670 */
[----:B------:R-:W-:-:S02]  /*6740*/  ISETP.GT.AND P5, PT, R21, 0x19, P3 ;  /* 0x000000191500780c */ /* 0x000fc40001fa4270 */
[----:B------:R-:W-:Y:S02]  /*6750*/  FSEL R170, R170, -INF , !P6 ;  /* 0xff800000aaaa7808 */ /* 0x000fe40007000000 */
[----:B------:R-:W-:-:S04]  /*6760*/  ISETP.LT.OR P5, PT, R20, 0x1a, P5 ;  /* 0x0000001a1400780c */ /* 0x000fc80002fa1670 */
[----:B------:R-:W-:Y:S02]  /*6770*/  FSEL R167, R167, -INF , !P5 ;  /* 0xff800000a7a77808 */ /* 0x000fe40006800000 */
[----:B------:R-:W-:-:S04]  /*6780*/  ISETP.GT.AND P5, PT, R21, 0x28, P3 ;  /* 0x000000281500780c */ /* 0x000fc80001fa4270 */
[----:B------:R-:W-:-:S04]  /*6790*/  ISETP.LT.OR P5, PT, R20, 0x29, P5 ;  /* 0x000000291400780c */ /* 0x000fc80002fa1670 */
[----:B------:R-:W-:Y:S02]  /*67a0*/  FSEL R174, R174, -INF , !P5 ;  /* 0xff800000aeae7808 */ /* 0x000fe40006800000 */
[----:B-1----:R-:W-:Y:S02]  /*67b0*/  FMNMX.FTZ R15, R14, R13, !PT ;  /* 0x0000000d0e0f7209 */ /* 0x002fe40007810000 */
[----:B------:R-:W-:-:S03]  /*67c0*/  ISETP.GT.AND P5, PT, R21, 0x30, P3 ;  /* 0x000000301500780c */ /* 0x000fc60001fa4270 */
[----:B------:R-:W1:Y:S01]  /*67d0*/  SHFL.BFLY PT, R192, R15, 0x1, 0x1f ;  /* 0x0c201f000fc07f89 */ /* 0x000e6200000e0000 */
[----:B------:R-:W-:-:S04]  /*67e0*/  ISETP.LT.OR P5, PT, R20, 0x31, P5 ;  /* 0x000000311400780c */ /* 0x000fc80002fa1670 */
[----:B------:R-:W-:Y:S02]  /*67f0*/  FSEL R178, R178, -INF , !P5 ;  /* 0xff800000b2b27808 */ /* 0x000fe40006800000 */
[----:B------:R-:W-:-:S04]  /*6800*/  ISETP.GT.AND P5, PT, R21, 0x38, P3 ;  /* 0x000000381500780c */ /* 0x000fc80001fa4270 */
[----:B------:R-:W-:-:S04]  /*6810*/  ISETP.LT.OR P5, PT, R20, 0x39, P5 ;  /* 0x000000391400780c */ /* 0x000fc80002fa1670 */
[----:B------:R-:W-:Y:S02]  /*6820*/  FSEL R182, R182, -INF , !P5 ;  /* 0xff800000b6b67808 */ /* 0x000fe40006800000 */
[----:B-1----:R-:W-:Y:S02]  /*6830*/  FMNMX.FTZ R13, R15, R192, !PT ;  /* 0x000000c00f0d7209 */ /* 0x002fe40007810000 */
[----:B------:R-:W-:Y:S02]  /*6840*/  FSEL R15, R154, -INF , !P4 ;  /* 0xff8000009a0f7808 */ /* 0x000fe40006000000 */
[----:B------:R-:W-:Y:S01]  /*6850*/  ISETP.GT.AND P4, PT, R21, 0x18, P3 ;  /* 0x000000181500780c */ /* 0x000fe20001f84270 */
[----:B------:R-:W-:Y:S01]  /*6860*/  FMUL.FTZ R154, R13, UR10 ;  /* 0x0000000a0d9a7c20 */ /* 0x000fe20008410000 */
[----:B------:R-:W-:Y:S02]  /*6870*/  FMNMX.FTZ R14, R15, R8, !PT ;  /* 0x000000080f0e7209 */ /* 0x000fe40007810000 */
[----:B------:R-:W-:-:S02]  /*6880*/  ISETP.LT.OR P4, PT, R20, 0x19, P4 ;  /* 0x000000191400780c */ /* 0x000fc40002781670 */
[----:B------:R-:W-:Y:S02]  /*6890*/  FMNMX.FTZ R193, R155, R14, !PT ;  /* 0x0000000e9bc17209 */ /* 0x000fe40007810000 */
[----:B------:R-:W-:Y:S02]  /*68a0*/  FSETP.NEU.FTZ.AND P6, PT, R13, -INF , PT ;  /* 0xff8000000d00780b */ /* 0x000fe40003fdd000 */
[----:B------:R-:W-:Y:S02]  /*68b0*/  FMNMX.FTZ R14, R158, R193, !PT ;  /* 0x000000c19e0e7209 */ /* 0x000fe40007810000 */
[----:B------:R-:W-:Y:S02]  /*68c0*/  FSEL R166, R166, -INF , !P4 ;  /* 0xff800000a6a67808 */ /* 0x000fe40006000000 */
[----:B------:R-:W-:Y:S02]  /*68d0*/  FMNMX.FTZ R193, R159, R14, !PT ;  /* 0x0000000e9fc17209 */ /* 0x000fe40007810000 */
[----:B------:R-:W-:-:S02]  /*68e0*/  ISETP.GT.AND P4, PT, R21, 0x21, P3 ;  /* 0x000000211500780c */ /* 0x000fc40001f84270 */
[----:B------:R-:W-:Y:S02]  /*68f0*/  FMNMX.FTZ R14, R162, R193, !PT ;  /* 0x000000c1a20e7209 */ /* 0x000fe40007810000 */
[----:B------:R-:W-:Y:S02]  /*6900*/  ISETP.LT.OR P4, PT, R20, 0x22, P4 ;  /* 0x000000221400780c */ /* 0x000fe40002781670 */
[----:B------:R-:W-:Y:S02]  /*6910*/  FMNMX.FTZ R193, R163, R14, !PT ;  /* 0x0000000ea3c17209 */ /* 0x000fe40007810000 */
[----:B------:R-:W-:Y:S02]  /*6920*/  FSEL R14, R154, RZ, P6 ;  /* 0x000000ff9a0e7208 */ /* 0x000fe40003000000 */
[----:B------:R-:W-:Y:S02]  /*6930*/  FMNMX.FTZ R154, R166, R193, !PT ;  /* 0x000000c1a69a7209 */ /* 0x000fe40007810000 */
[----:B------:R-:W-:Y:S01]  /*6940*/  FSEL R171, R171, -INF , !P4 ;  /* 0xff800000abab7808 */ /* 0x000fe20006000000 */
[--C-:B------:R-:W-:Y:S01]  /*6950*/  FFMA.FTZ R152, R152, UR10, -R14.reuse ;  /* 0x0000000a98987c23 */ /* 0x100fe2000801080e */
[----:B------:R-:W-:Y:S01]  /*6960*/  FMNMX.FTZ R193, R167, R154, !PT ;  /* 0x0000009aa7c17209 */ /* 0x000fe20007810000 */
[----:B------:R-:W-:Y:S01]  /*6970*/  FFMA.FTZ R153, R153, UR10, -R14 ;  /* 0x0000000a99997c23 */ /* 0x000fe2000801080e */
[----:B------:R-:W-:-:S02]  /*6980*/  ISETP.GT.AND P4, PT, R21, 0x29, P3 ;  /* 0x000000291500780c */ /* 0x000fc40001f84270 */
[----:B------:R-:W-:Y:S01]  /*6990*/  FMNMX.FTZ R154, R170, R193, !PT ;  /* 0x000000c1aa9a7209 */ /* 0x000fe20007810000 */
[----:B------:R-:W-:Y:S01]  /*69a0*/  MUFU.EX2 R152, R152 ;  /* 0x0000009800987308 */ /* 0x000fe20000000800 */
[----:B------:R-:W-:Y:S02]  /*69b0*/  ISETP.LT.OR P4, PT, R20, 0x2a, P4 ;  /* 0x0000002a1400780c */ /* 0x000fe40002781670 */
[----:B------:R-:W-:Y:S02]  /*69c0*/  FMNMX.FTZ R193, R171, R154, !PT ;  /* 0x0000009aabc17209 */ /* 0x000fe40007810000 */
[----:B------:R-:W-:Y:S02]  /*69d0*/  FSEL R175, R175, -INF , !P4 ;  /* 0xff800000afaf7808 */ /* 0x000fe40006000000 */
[C---:B------:R-:W-:Y:S01]  /*69e0*/  ISETP.GT.AND P4, PT, R21.reuse, 0x31, P3 ;  /* 0x000000311500780c */ /* 0x040fe20001f84270 */
[----:B------:R-:W-:Y:S01]  /*69f0*/  MUFU.EX2 R153, R153 ;  /* 0x0000009900997308 */ /* 0x000fe20000000800 */
[----:B------:R-:W-:Y:S01]  /*6a00*/  FMNMX.FTZ R154, R174, R193, !PT ;  /* 0x000000c1ae9a7209 */ /* 0x000fe20007810000 */
[----:B------:R-:W-:Y:S01]  /*6a10*/  FFMA.FTZ R193, R156, UR10, -R14 ;  /* 0x0000000a9cc17c23 */ /* 0x000fe2000801080e */
[----:B------:R-:W-:-:S02]  /*6a20*/  ISETP.GT.AND P3, PT, R21, 0x39, P3 ;  /* 0x000000391500780c */ /* 0x000fc40001f64270 */
[----:B------:R-:W-:Y:S02]  /*6a30*/  ISETP.LT.OR P4, PT, R20, 0x32, P4 ;  /* 0x000000321400780c */ /* 0x000fe40002781670 */
[----:B------:R-:W-:Y:S02]  /*6a40*/  FMNMX.FTZ R21, R175, R154, !PT ;  /* 0x0000009aaf157209 */ /* 0x000fe40007810000 */
[----:B------:R-:W-:Y:S01]  /*6a50*/  FSEL R179, R179, -INF , !P4 ;  /* 0xff800000b3b37808 */ /* 0x000fe20006000000 */
[----:B------:R1:W-:Y:S01]  /*6a60*/  MUFU.EX2 R154, R193 ;  /* 0x000000c1009a7308 */ /* 0x0003e20000000800 */
[----:B------:R-:W-:Y:S01]  /*6a70*/  FMNMX.FTZ R156, R178, R21, !PT ;  /* 0x00000015b29c7209 */ /* 0x000fe20007810000 */
[--C-:B------:R-:W-:Y:S01]  /*6a80*/  FFMA.FTZ R21, R157, UR10, -R14.reuse ;  /* 0x0000000a9d157c23 */ /* 0x100fe2000801080e */
[----:B------:R-:W-:Y:S02]  /*6a90*/  ISETP.LT.OR P3, PT, R20, 0x3a, P3 ;  /* 0x0000003a1400780c */ /* 0x000fe40001f61670 */
[----:B------:R-:W-:Y:S01]  /*6aa0*/  FMNMX.FTZ R157, R179, R156, !PT ;  /* 0x0000009cb39d7209 */ /* 0x000fe20007810000 */
[--C-:B------:R-:W-:Y:S01]  /*6ab0*/  FFMA.FTZ R156, R160, UR10, -R14.reuse ;  /* 0x0000000aa09c7c23 */ /* 0x100fe2000801080e */
[----:B------:R-:W-:Y:S01]  /*6ac0*/  FSEL R183, R183, -INF , !P3 ;  /* 0xff800000b7b77808 */ /* 0x000fe20005800000 */
[--C-:B------:R-:W-:Y:S01]  /*6ad0*/  FFMA.FTZ R160, R168, UR10, -R14.reuse ;  /* 0x0000000aa8a07c23 */ /* 0x100fe2000801080e */
[----:B------:R-:W-:Y:S01]  /*6ae0*/  FMNMX.FTZ R20, R182, R157, !PT ;  /* 0x0000009db6147209 */ /* 0x000fe20007810000 */
[--C-:B------:R-:W-:Y:S01]  /*6af0*/  FFMA.FTZ R157, R161, UR10, -R14.reuse ;  /* 0x0000000aa19d7c23 */ /* 0x100fe2000801080e */
[--C-:B------:R-:W-:Y:S01]  /*6b00*/  FFMA.FTZ R161, R165, UR10, -R14.reuse ;  /* 0x0000000aa5a17c23 */ /* 0x100fe2000801080e */
[--C-:B------:R-:W-:Y:S01]  /*6b10*/  FFMA.FTZ R165, R169, UR10, -R14.reuse ;  /* 0x0000000aa9a57c23 */ /* 0x100fe2000801080e */
[----:B------:R-:W-:Y:S01]  /*6b20*/  FMNMX.FTZ R192, R183, R20, !PT ;  /* 0x00000014b7c07209 */ /* 0x000fe20007810000 */
[--C-:B------:R-:W-:Y:S01]  /*6b30*/  FFMA.FTZ R20, R164, UR10, -R14.reuse ;  /* 0x0000000aa4147c23 */ /* 0x100fe2000801080e */
[--C-:B------:R-:W-:Y:S01]  /*6b40*/  FFMA.FTZ R164, R172, UR10, -R14.reuse ;  /* 0x0000000aaca47c23 */ /* 0x100fe2000801080e */
[----:B------:R-:W-:Y:S01]  /*6b50*/  FSEL R172, R13, RZ, P6 ;  /* 0x000000ff0dac7208 */ /* 0x000fe20003000000 */
[----:B------:R-:W-:Y:S01]  /*6b60*/  MUFU.EX2 R21, R21 ;  /* 0x0000001500157308 */ /* 0x000fe20000000800 */
[----:B-1----:R-:W1:Y:S01]  /*6b70*/  SHFL.BFLY PT, R193, R192, 0x2, 0x1f ;  /* 0x0c401f00c0c17f89 */ /* 0x002e6200000e0000 */
[--C-:B------:R-:W-:Y:S01]  /*6b80*/  FFMA.FTZ R169, R173, UR10, -R14.reuse ;  /* 0x0000000aada97c23 */ /* 0x100fe2000801080e */
[----:B------:R-:W-:Y:S01]  /*6b90*/  FFMA.FTZ R173, R177, UR10, -R14 ;  /* 0x0000000ab1ad7c23 */ /* 0x000fe2000801080e */
[----:B------:R-:W-:Y:S01]  /*6ba0*/  FADD.FTZ R172, -R172, R7 ;  /* 0x00000007acac7221 */ /* 0x000fe20000010100 */
[----:B------:R-:W-:-:S03]  /*6bb0*/  IMAD.MOV R177, RZ, RZ, -R17 ;  /* 0x000000ffffb17224 */ /* 0x000fc600078e0a11 */
[----:B------:R-:W-:Y:S01]  /*6bc0*/  FMUL.FTZ R7, R172, UR10 ;  /* 0x0000000aac077c20 */ /* 0x000fe20008410000 */
[--C-:B------:R-:W-:Y:S01]  /*6bd0*/  FFMA.FTZ R172, R176, UR10, -R14.reuse ;  /* 0x0000000ab0ac7c23 */ /* 0x100fe2000801080e */
[----:B------:R-:W-:Y:S01]  /*6be0*/  MUFU.EX2 R156, R156 ;  /* 0x0000009c009c7308 */ /* 0x000fe20000000800 */
[--C-:B------:R-:W-:Y:S01]  /*6bf0*/  FFMA.FTZ R176, R180, UR10, -R14.reuse ;  /* 0x0000000ab4b07c23 */ /* 0x100fe2000801080e */
[----:B------:R-:W-:Y:S01]  /*6c00*/  ISETP.NE.AND P3, PT, R2, R177, PT ;  /* 0x000000b10200720c */ /* 0x000fe20003f65270 */
[----:B------:R-:W-:-:S05]  /*6c10*/  FFMA.FTZ R177, R181, UR10, -R14 ;  /* 0x0000000ab5b17c23 */ /* 0x000fca000801080e */
[----:B------:R-:W3:Y:S01]  /*6c20*/  MUFU.EX2 R7, R7 ;  /* 0x0000000700077308 */ /* 0x000ee20000000800 */
[----:B-1----:R-:W-:-:S07]  /*6c30*/  FMNMX.FTZ R193, R192, R193, !PT ;  /* 0x000000c1c0c17209 */ /* 0x002fce0007810000 */
[----:B------:R-:W1:Y:S01]  /*6c40*/  MUFU.EX2 R157, R157 ;  /* 0x0000009d009d7308 */ /* 0x000e620000000800 */
[----:B------:R-:W4:Y:S07]  /*6c50*/  SHFL.BFLY PT, R168, R193, 0x1, 0x1f ;  /* 0x0c201f00c1a87f89 */ /* 0x000f2e00000e0000 */
[----:B------:R-:W5:Y:S01]  /*6c60*/  MUFU.EX2 R20, R20 ;  /* 0x0000001400147308 */ /* 0x000f620000000800 */
[----:B---3--:R-:W-:Y:S01]  /*6c70*/  FFMA.FTZ R180, R7, R5, R152 ;  /* 0x0000000507b47223 */ /* 0x008fe20000010098 */
[----:B------:R-:W-:Y:S01]  /*6c80*/  F2FP.F16.F32.PACK_AB R152, R153, R152 ;  /* 0x000000989998723e */ /* 0x000fe200000000ff */
[-C--:B------:R-:W-:Y:S01]  /*6c90*/  FMUL.FTZ R24, R24, R7.reuse ;  /* 0x0000000718187220 */ /* 0x080fe20000410000 */
[-C--:B------:R-:W-:Y:S01]  /*6ca0*/  FMUL.FTZ R25, R25, R7.reuse ;  /* 0x0000000719197220 */ /* 0x080fe20000410000 */
[----:B------:R-:W-:Y:S01]  /*6cb0*/  FADD.FTZ R181, R153, R180 ;  /* 0x000000b499b57221 */ /* 0x000fe20000010000 */
[-C--:B------:R-:W-:Y:S01]  /*6cc0*/  FMUL.FTZ R28, R28, R7.reuse ;  /* 0x000000071c1c7220 */ /* 0x080fe20000410000 */
[-C--:B------:R-:W-:Y:S01]  /*6cd0*/  FMUL.FTZ R29, R29, R7.reuse ;  /* 0x000000071d1d7220 */ /* 0x080fe20000410000 */
[----:B------:R-:W3:Y:S01]  /*6ce0*/  MUFU.EX2 R161, R161 ;  /* 0x000000a100a17308 */ /* 0x000ee20000000800 */
[----:B------:R-:W-:Y:S01]  /*6cf0*/  FADD.FTZ R14, R154, R181 ;  /* 0x000000b59a0e7221 */ /* 0x000fe20000010000 */
[----:B------:R-:W-:Y:S01]  /*6d00*/  F2FP.F16.F32.PACK_AB R154, R21, R154 ;  /* 0x0000009a159a723e */ /* 0x000fe200000000ff */
[-C--:B------:R-:W-:Y:S01]  /*6d10*/  FMUL.FTZ R32, R32, R7.reuse ;  /* 0x0000000720207220 */ /* 0x080fe20000410000 */
[-C--:B------:R-:W-:Y:S01]  /*6d20*/  FMUL.FTZ R33, R33, R7.reuse ;  /* 0x0000000721217220 */ /* 0x080fe20000410000 */
[----:B------:R-:W-:Y:S01]  /*6d30*/  FADD.FTZ R181, R21, R14 ;  /* 0x0000000e15b57221 */ /* 0x000fe20000010000 */
[-C--:B------:R-:W-:Y:S01]  /*6d40*/  FMUL.FTZ R36, R36, R7.reuse ;  /* 0x0000000724247220 */ /* 0x080fe20000410000 */
[-C--:B------:R-:W-:Y:S01]  /*6d50*/  FMUL.FTZ R37, R37, R7.reuse ;  /* 0x0000000725257220 */ /* 0x080fe20000410000 */
[----:B------:R-:W2:Y:S01]  /*6d60*/  MUFU.EX2 R160, R160 ;  /* 0x000000a000a07308 */ /* 0x000ea20000000800 */
[----:B------:R-:W-:Y:S01]  /*6d70*/  FADD.FTZ R180, R156, R181 ;  /* 0x000000b59cb47221 */ /* 0x000fe20000010000 */
[----:B-1----:R-:W-:Y:S01]  /*6d80*/  F2FP.F16.F32.PACK_AB R156, R157, R156 ;  /* 0x0000009c9d9c723e */ /* 0x002fe200000000ff */
[-C--:B------:R-:W-:Y:S01]  /*6d90*/  FMUL.FTZ R40, R40, R7.reuse ;  /* 0x0000000728287220 */ /* 0x080fe20000410000 */
[----:B----4-:R-:W-:Y:S01]  /*6da0*/  FMNMX.FTZ R168, R193, R168, !PT ;  /* 0x000000a8c1a87209 */ /* 0x010fe20007810000 */
[----:B------:R-:W-:Y:S01]  /*6db0*/  FADD.FTZ R181, R157, R180 ;  /* 0x000000b49db57221 */ /* 0x000fe20000010000 */
[----:B------:R-:W-:Y:S01]  /*6dc0*/  MOV R193, UR39 ;  /* 0x0000002700c17c02 */ /* 0x000fe20008000f00 */
[----:B------:R-:W-:Y:S01]  /*6dd0*/  FMUL.FTZ R41, R41, R7 ;  /* 0x0000000729297220 */ /* 0x000fe20000410000 */
[----:B------:R-:W1:Y:S01]  /*6de0*/  MUFU.EX2 R165, R165 ;  /* 0x000000a500a57308 */ /* 0x000e620000000800 */
[C---:B------:R-:W-:Y:S01]  /*6df0*/  FMUL.FTZ R5, R168.reuse, UR10 ;  /* 0x0000000aa8057c20 */ /* 0x040fe20008410000 */
[----:B------:R-:W-:Y:S01]  /*6e00*/  FSETP.NEU.FTZ.AND P4, PT, R168, -INF , PT ;  /* 0xff800000a800780b */ /* 0x000fe20003f9d000 */
[----:B------:R-:W-:-:S02]  /*6e10*/  @!P3 IMAD R14, R193, 0x40, R16 ;  /* 0x00000040c10eb824 */ /* 0x000fc400078e0210 */
[-C--:B------:R-:W-:Y:S01]  /*6e20*/  FMUL.FTZ R44, R44, R7.reuse ;  /* 0x000000072c2c7220 */ /* 0x080fe20000410000 */
[-C--:B------:R-:W-:Y:S01]  /*6e30*/  FMUL.FTZ R45, R45, R7.reuse ;  /* 0x000000072d2d7220 */ /* 0x080fe20000410000 */
[----:B------:R-:W-:Y:S01]  /*6e40*/  FSEL R192, R5, RZ, P4 ;  /* 0x000000ff05c07208 */ /* 0x000fe20002000000 */
[-C--:B------:R-:W-:Y:S01]  /*6e50*/  FMUL.FTZ R48, R48, R7.reuse ;  /* 0x0000000730307220 */ /* 0x080fe20000410000 */
[----:B------:R-:W4:Y:S01]  /*6e60*/  MUFU.EX2 R164, R164 ;  /* 0x000000a400a47308 */ /* 0x000f220000000800 */
[----:B------:R-:W-:Y:S01]  /*6e70*/  @!P3 LEA R180, R14, UR48, 0x2 ;  /* 0x000000300eb4bc11 */ /* 0x000fe2000f8e10ff */
[----:B-----5:R-:W-:Y:S01]  /*6e80*/  FADD.FTZ R14, R20, R181 ;  /* 0x000000b5140e7221 */ /* 0x020fe20000010000 */
[----:B------:R-:W-:Y:S01]  /*6e90*/  FSEL R5, R168, RZ, P4 ;  /* 0x000000ffa8057208 */ /* 0x000fe20002000000 */
[--C-:B------:R-:W-:Y:S01]  /*6ea0*/  FFMA.FTZ R181, R162, UR10, -R192.reuse ;  /* 0x0000000aa2b57c23 */ /* 0x100fe200080108c0 */
[----:B------:R-:W-:Y:S01]  /*6eb0*/  FFMA.FTZ R15, R15, UR10, -R192 ;  /* 0x0000000a0f0f7c23 */ /* 0x000fe200080108c0 */
[----:B---3--:R-:W-:Y:S01]  /*6ec0*/  FADD.FTZ R195, R161, R14 ;  /* 0x0000000ea1c37221 */ /* 0x008fe20000010000 */
[----:B------:R-:W-:Y:S01]  /*6ed0*/  FFMA.FTZ R155, R155, UR10, -R192 ;  /* 0x0000000a9b9b7c23 */ /* 0x000fe200080108c0 */
[----:B------:R-:W3:Y:S01]  /*6ee0*/  MUFU.EX2 R169, R169 ;  /* 0x000000a900a97308 */ /* 0x000ee20000000800 */
[----:B------:R-:W-:Y:S01]  /*6ef0*/  FADD.FTZ R5, -R5, R8 ;  /* 0x0000000805057221 */ /* 0x000fe20000010100 */
[----:B--2---:R-:W-:Y:S01]  /*6f00*/  FADD.FTZ R162, R160, R195 ;  /* 0x000000c3a0a27221 */ /* 0x004fe20000010000 */
[--C-:B------:R-:W-:Y:S01]  /*6f10*/  FFMA.FTZ R158, R158, UR10, -R192.reuse ;  /* 0x0000000a9e9e7c23 */ /* 0x100fe200080108c0 */
[----:B------:R-:W-:Y:S01]  /*6f20*/  FFMA.FTZ R159, R159, UR10, -R192 ;  /* 0x0000000a9f9f7c23 */ /* 0x000fe200080108c0 */
[----:B------:R-:W-:Y:S01]  /*6f30*/  FMUL.FTZ R5, R5, UR10 ;  /* 0x0000000a05057c20 */ /* 0x000fe20008410000 */
[----:B-1----:R-:W-:Y:S01]  /*6f40*/  FADD.FTZ R197, R165, R162 ;  /* 0x000000a2a5c57221 */ /* 0x002fe20000010000 */
[--C-:B------:R-:W-:Y:S01]  /*6f50*/  FFMA.FTZ R194, R170, UR10, -R192.reuse ;  /* 0x0000000aaac27c23 */ /* 0x100fe200080108c0 */
[----:B------:R-:W1:Y:S01]  /*6f60*/  MUFU.EX2 R172, R172 ;  /* 0x000000ac00ac7308 */ /* 0x000e620000000800 */
[--C-:B------:R-:W-:Y:S01]  /*6f70*/  FFMA.FTZ R163, R163, UR10, -R192.reuse ;  /* 0x0000000aa3a37c23 */ /* 0x100fe200080108c0 */
[----:B----4-:R-:W-:Y:S01]  /*6f80*/  FADD.FTZ R162, R164, R197 ;  /* 0x000000c5a4a27221 */ /* 0x010fe20000010000 */
[--C-:B------:R-:W-:Y:S01]  /*6f90*/  FFMA.FTZ R193, R166, UR10, -R192.reuse ;  /* 0x0000000aa6c17c23 */ /* 0x100fe200080108c0 */
[--C-:B------:R-:W-:Y:S01]  /*6fa0*/  FFMA.FTZ R167, R167, UR10, -R192.reuse ;  /* 0x0000000aa7a77c23 */ /* 0x100fe200080108c0 */
[--C-:B------:R-:W-:Y:S01]  /*6fb0*/  FFMA.FTZ R171, R171, UR10, -R192.reuse ;  /* 0x0000000aabab7c23 */ /* 0x100fe200080108c0 */
[--C-:B------:R-:W-:Y:S01]  /*6fc0*/  FFMA.FTZ R195, R174, UR10, -R192.reuse ;  /* 0x0000000aaec37c23 */ /* 0x100fe200080108c0 */
[--C-:B------:R-:W-:Y:S01]  /*6fd0*/  FFMA.FTZ R175, R175, UR10, -R192.reuse ;  /* 0x0000000aafaf7c23 */ /* 0x100fe200080108c0 */
[----:B------:R-:W2:Y:S01]  /*6fe0*/  MUFU.EX2 R173, R173 ;  /* 0x000000ad00ad7308 */ /* 0x000ea20000000800 */
[----:B------:R-:W-:Y:S01]  /*6ff0*/  @!P3 STS [R180+0x28800], R7 ;  /* 0x02880007b400b388 */ /* 0x000fe20000000800 */
[--C-:B------:R-:W-:Y:S01]  /*7000*/  FFMA.FTZ R178, R178, UR10, -R192.reuse ;  /* 0x0000000ab2b27c23 */ /* 0x100fe200080108c0 */
[----:B------:R-:W-:Y:S01]  /*7010*/  F2FP.F16.F32.PACK_AB R160, R165, R160 ;  /* 0x000000a0a5a0723e */ /* 0x000fe200000000ff */
[--C-:B------:R-:W-:Y:S01]  /*7020*/  FFMA.FTZ R179, R179, UR10, -R192.reuse ;  /* 0x0000000ab3b37c23 */ /* 0x100fe200080108c0 */
[--C-:B------:R-:W-:Y:S01]  /*7030*/  FFMA.FTZ R182, R182, UR10, -R192.reuse ;  /* 0x0000000ab6b67c23 */ /* 0x100fe200080108c0 */
[----:B------:R-:W-:Y:S01]  /*7040*/  FFMA.FTZ R183, R183, UR10, -R192 ;  /* 0x0000000ab7b77c23 */ /* 0x000fe200080108c0 */
        /* <DEDUP_REMOVED lines=17> */
[----:B------:R3:W4:Y:S01]  /*7160*/  MUFU.EX2 R14, R5 ;  /* 0x00000005000e7308 */ /* 0x0007220000000800 */
        /* <DEDUP_REMOVED lines=8> */
[----:B---3--:R-:W-:Y:S01]  /*71f0*/  FADD.FTZ R5, R169, R162 ;  /* 0x000000a2a9057221 */ /* 0x008fe20000010000 */
[-C--:B------:R-:W-:Y:S01]  /*7200*/  FMUL.FTZ R93, R93, R7.reuse ;  /* 0x000000075d5d7220 */ /* 0x080fe20000410000 */
[-C--:B------:R-:W-:Y:S01]  /*7210*/  FMUL.FTZ R96, R96, R7.reuse ;  /* 0x0000000760607220 */ /* 0x080fe20000410000 */
[-C--:B------:R-:W-:Y:S01]  /*7220*/  FMUL.FTZ R97, R97, R7.reuse ;  /* 0x0000000761617220 */ /* 0x080fe20000410000 */
[----:B-1----:R-:W-:Y:S01]  /*7230*/  FADD.FTZ R162, R172, R5 ;  /* 0x00000005aca27221 */ /* 0x002fe20000010000 */
[-C--:B------:R-:W-:Y:S01]  /*7240*/  FMUL.FTZ R100, R100, R7.reuse ;  /* 0x0000000764647220 */ /* 0x080fe20000410000 */
[-C--:B------:R-:W-:Y:S01]  /*7250*/  FMUL.FTZ R101, R101, R7.reuse ;  /* 0x0000000765657220 */ /* 0x080fe20000410000 */
[----:B------:R-:W1:Y:S01]  /*7260*/  MUFU.EX2 R8, R155 ;  /* 0x0000009b00087308 */ /* 0x000e620000000800 */
[----:B--2---:R-:W-:Y:S01]  /*7270*/  FADD.FTZ R5, R173, R162 ;  /* 0x000000a2ad057221 */ /* 0x004fe20000010000 */
[----:B----4-:R-:W-:Y:S01]  /*7280*/  FFMA.FTZ R21, R14, R4, R15 ;  /* 0x000000040e157223 */ /* 0x010fe2000001000f */
[----:B------:R-:W-:Y:S01]  /*7290*/  F2FP.F16.F32.PACK_AB R162, R169, R164 ;  /* 0x000000a4a9a2723e */ /* 0x000fe200000000ff */
[----:B------:R2:W-:Y:S01]  /*72a0*/  @!P3 STS [R180+0x28820], R14 ;  /* 0x0288200eb400b388 */ /* 0x0005e20000000800 */
[----:B------:R-:W-:Y:S01]  /*72b0*/  F2FP.F16.F32.PACK_AB R164, R173, R172 ;  /* 0x000000acada4723e */ /* 0x000fe200000000ff */
[-C--:B------:R-:W-:Y:S01]  /*72c0*/  FMUL.FTZ R104, R104, R7.reuse ;  /* 0x0000000768687220 */ /* 0x080fe20000410000 */
[-C--:B------:R-:W-:Y:S01]  /*72d0*/  FMUL.FTZ R105, R105, R7.reuse ;  /* 0x0000000769697220 */ /* 0x080fe20000410000 */
[----:B------:R3:W4:Y:S01]  /*72e0*/  MUFU.EX2 R155, R158 ;  /* 0x0000009e009b7308 */ /* 0x0007220000000800 */
[----:B-----5:R-:W-:Y:S01]  /*72f0*/  F2FP.F16.F32.PACK_AB R166, R177, R176 ;  /* 0x000000b0b1a6723e */ /* 0x020fe200000000ff */
[-C--:B------:R-:W-:Y:S01]  /*7300*/  FMUL.FTZ R108, R108, R7.reuse ;  /* 0x000000076c6c7220 */ /* 0x080fe20000410000 */
[-C--:B------:R-:W-:Y:S01]  /*7310*/  FMUL.FTZ R109, R109, R7.reuse ;  /* 0x000000076d6d7220 */ /* 0x080fe20000410000 */
[-C--:B------:R-:W-:Y:S01]  /*7320*/  FMUL.FTZ R112, R112, R7.reuse ;  /* 0x0000000770707220 */ /* 0x080fe20000410000 */
[-C--:B------:R-:W-:Y:S01]  /*7330*/  FMUL.FTZ R113, R113, R7.reuse ;  /* 0x0000000771717220 */ /* 0x080fe20000410000 */
[-C--:B------:R-:W-:Y:S01]  /*7340*/  FMUL.FTZ R116, R116, R7.reuse ;  /* 0x0000000774747220 */ /* 0x080fe20000410000 */
[----:B------:R-:W-:Y:S01]  /*7350*/  FMUL.FTZ R117, R117, R7 ;  /* 0x0000000775757220 */ /* 0x000fe20000410000 */
[----:B------:R-:W5:Y:S01]  /*7360*/  MUFU.EX2 R170, R159 ;  /* 0x0000009f00aa7308 */ /* 0x000f620000000800 */
[----:B---3--:R-:W-:Y:S01]  /*7370*/  F2FP.F16.F32.PACK_AB R158, R161, R20 ;  /* 0x00000014a19e723e */ /* 0x008fe200000000ff */
[----:B------:R-:W-:Y:S01]  /*7380*/  FADD.FTZ R20, R176, R5 ;  /* 0x00000005b0147221 */ /* 0x000fe20000010000 */
[C---:B-1----:R-:W-:Y:S01]  /*7390*/  FADD.FTZ R4, R8.reuse, R21 ;  /* 0x0000001508047221 */ /* 0x042fe20000010000 */
[----:B------:R-:W-:Y:S01]  /*73a0*/  F2FP.F16.F32.PACK_AB R153, R8, R15 ;  /* 0x0000000f0899723e */ /* 0x000fe200000000ff */
[-C--:B------:R-:W-:Y:S01]  /*73b0*/  FMUL.FTZ R120, R120, R7.reuse ;  /* 0x0000000778787220 */ /* 0x080fe20000410000 */
[----:B------:R-:W-:Y:S01]  /*73c0*/  FADD.FTZ R5, R177, R20 ;  /* 0x00000014b1057221 */ /* 0x000fe20000010000 */
        /* <DEDUP_REMOVED lines=8> */
[----:B------:R-:W-:Y:S01]  /*7450*/  FMUL.FTZ R133, R133, R7 ;  /* 0x0000000785857220 */ /* 0x000fe20000410000 */
[----:B------:R-:W3:Y:S01]  /*7460*/  MUFU.EX2 R20, R163 ;  /* 0x000000a300147308 */ /* 0x000ee20000000800 */
[C---:B-----5:R-:W-:Y:S01]  /*7470*/  FADD.FTZ R176, R170.reuse, R21 ;  /* 0x00000015aab07221 */ /* 0x060fe20000010000 */
        /* <DEDUP_REMOVED lines=8> */
[----:B-1----:R-:W-:Y:S01]  /*7500*/  FADD.FTZ R21, R157, R176 ;  /* 0x000000b09d157221 */ /* 0x002fe20000010000 */
[-C--:B------:R-:W-:Y:S01]  /*7510*/  FMUL.FTZ R145, R145, R7.reuse ;  /* 0x0000000791917220 */ /* 0x080fe20000410000 */
[-C--:B------:R-:W-:Y:S01]  /*7520*/  FMUL.FTZ R148, R148, R7.reuse ;  /* 0x0000000794947220 */ /* 0x080fe20000410000 */
[----:B------:R-:W-:Y:S01]  /*7530*/  FMUL.FTZ R149, R149, R7 ;  /* 0x0000000795957220 */ /* 0x000fe20000410000 */
[-C--:B------:R-:W-:Y:S01]  /*7540*/  FMUL.FTZ R26, R26, R14.reuse ;  /* 0x0000000e1a1a7220 */ /* 0x080fe20000410000 */
[-C--:B------:R-:W-:Y:S01]  /*7550*/  FMUL.FTZ R27, R27, R14.reuse ;  /* 0x0000000e1b1b7220 */ /* 0x080fe20000410000 */
[-C--:B------:R-:W-:Y:S01]  /*7560*/  FMUL.FTZ R30, R30, R14.reuse ;  /* 0x0000000e1e1e7220 */ /* 0x080fe20000410000 */
[----:B------:R-:W2:Y:S01]  /*7570*/  MUFU.EX2 R172, R167 ;  /* 0x000000a700ac7308 */ /* 0x000ea20000000800 */
[C---:B---3--:R-:W-:Y:S01]  /*7580*/  FADD.FTZ R176, R20.reuse, R21 ;  /* 0x0000001514b07221 */ /* 0x048fe20000010000 */
[----:B------:R-:W-:Y:S01]  /*7590*/  F2FP.F16.F32.PACK_AB R157, R20, R157 ;  /* 0x0000009d149d723e */ /* 0x000fe200000000ff */
[-C--:B------:R-:W-:Y:S01]  /*75a0*/  FMUL.FTZ R31, R31, R14.reuse ;  /* 0x0000000e1f1f7220 */ /* 0x080fe20000410000 */
[-C--:B------:R-:W-:Y:S01]  /*75b0*/  FMUL.FTZ R34, R34, R14.reuse ;  /* 0x0000000e22227220 */ /* 0x080fe20000410000 */
[-C--:B------:R-:W-:Y:S01]  /*75c0*/  FMUL.FTZ R35, R35, R14.reuse ;  /* 0x0000000e23237220 */ /* 0x080fe20000410000 */
[-C--:B------:R-:W-:Y:S01]  /*75d0*/  FMUL.FTZ R38, R38, R14.reuse ;  /* 0x0000000e26267220 */ /* 0x080fe20000410000 */
[-C--:B------:R-:W-:Y:S01]  /*75e0*/  FMUL.FTZ R39, R39, R14.reuse ;  /* 0x0000000e27277220 */ /* 0x080fe20000410000 */
[----:B------:R-:W1:Y:S01]  /*75f0*/  MUFU.EX2 R161, R194 ;  /* 0x000000c200a17308 */ /* 0x000e620000000800 */
[----:B----4-:R-:W-:Y:S01]  /*7600*/  FADD.FTZ R21, R159, R176 ;  /* 0x000000b09f157221 */ /* 0x010fe20000010000 */
[----:B------:R3:W-:Y:S01]  /*7610*/  STSM.16.M88.4 [R18+0x26800], R152 ;  /* 0x0268009812007844 */ /* 0x0007e20000000200 */
[-C--:B------:R-:W-:Y:S01]  /*7620*/  FMUL.FTZ R42, R42, R14.reuse ;  /* 0x0000000e2a2a7220 */ /* 0x080fe20000410000 */
[-C--:B------:R-:W-:Y:S01]  /*7630*/  FMUL.FTZ R43, R43, R14.reuse ;  /* 0x0000000e2b2b7220 */ /* 0x080fe20000410000 */
[-C--:B------:R-:W-:Y:S01]  /*7640*/  FMUL.FTZ R46, R46, R14.reuse ;  /* 0x0000000e2e2e7220 */ /* 0x080fe20000410000 */
[-C--:B------:R-:W-:Y:S01]  /*7650*/  FMUL.FTZ R47, R47, R14.reuse ;  /* 0x0000000e2f2f7220 */ /* 0x080fe20000410000 */
[-C--:B------:R-:W-:Y:S01]  /*7660*/  FMUL.FTZ R50, R50, R14.reuse ;  /* 0x0000000e32327220 */ /* 0x080fe20000410000 */
[----:B------:R-:W4:Y:S01]  /*7670*/  MUFU.EX2 R174, R171 ;  /* 0x000000ab00ae7308 */ /* 0x000f220000000800 */
[C---:B--2---:R-:W-:Y:S01]  /*7680*/  FADD.FTZ R180, R172.reuse, R21 ;  /* 0x00000015acb47221 */ /* 0x044fe20000010000 */
[----:B------:R-:W-:Y:S01]  /*7690*/  F2FP.F16.F32.PACK_AB R159, R172, R159 ;  /* 0x0000009fac9f723e */ /* 0x000fe200000000ff */
[-C--:B------:R-:W-:Y:S01]  /*76a0*/  FMUL.FTZ R51, R51, R14.reuse ;  /* 0x0000000e33337220 */ /* 0x080fe20000410000 */
[-C--:B------:R-:W-:Y:S01]  /*76b0*/  FMUL.FTZ R54, R54, R14.reuse ;  /* 0x0000000e36367220 */ /* 0x080fe20000410000 */
[-C--:B------:R-:W-:Y:S01]  /*76c0*/  FMUL.FTZ R55, R55, R14.reuse ;  /* 0x0000000e37377220 */ /* 0x080fe20000410000 */
[-C--:B------:R-:W-:Y:S01]  /*76d0*/  FMUL.FTZ R58, R58, R14.reuse ;  /* 0x0000000e3a3a7220 */ /* 0x080fe20000410000 */
[----:B------:R3:W-:Y:S01]  /*76e0*/  STSM.16.M88.4 [R23], R156 ;  /* 0x0000009c17007844 */ /* 0x0007e20000000200 */
[----:B------:R-:W2:Y:S01]  /*76f0*/  MUFU.EX2 R163, R195 ;  /* 0x000000c300a37308 */ /* 0x000ea20000000800 */
        /* <DEDUP_REMOVED lines=8> */
[----:B----4-:R-:W-:Y:S01]  /*7780*/  F2FP.F16.F32.PACK_AB R161, R174, R161 ;  /* 0x000000a1aea1723e */ /* 0x010fe200000000ff */
[-C--:B------:R-:W-:Y:S01]  /*7790*/  FMUL.FTZ R71, R71, R14.reuse ;  /* 0x0000000e47477220 */ /* 0x080fe20000410000 */
[-C--:B------:R-:W-:Y:S01]  /*77a0*/  FMUL.FTZ R74, R74, R14.reuse ;  /* 0x0000000e4a4a7220 */ /* 0x080fe20000410000 */
[-C--:B------:R-:W-:Y:S01]  /*77b0*/  FMUL.FTZ R75, R75, R14.reuse ;  /* 0x0000000e4b4b7220 */ /* 0x080fe20000410000 */
[-C--:B------:R-:W-:Y:S01]  /*77c0*/  FMUL.FTZ R78, R78, R14.reuse ;  /* 0x0000000e4e4e7220 */ /* 0x080fe20000410000 */
[-C--:B------:R-:W-:Y:S01]  /*77d0*/  FMUL.FTZ R79, R79, R14.reuse ;  /* 0x0000000e4f4f7220 */ /* 0x080fe20000410000 */
[-C--:B------:R-:W-:Y:S01]  /*77e0*/  FMUL.FTZ R82, R82, R14.reuse ;  /* 0x0000000e52527220 */ /* 0x080fe20000410000 */
[----:B------:R4:W5:Y:S01]  /*77f0*/  MUFU.EX2 R165, R178 ;  /* 0x000000b200a57308 */ /* 0x0009620000000800 */
[-C--:B------:R-:W-:Y:S01]  /*7800*/  FMUL.FTZ R83, R83, R14.reuse ;  /* 0x0000000e53537220 */ /* 0x080fe20000410000 */
[-C--:B------:R-:W-:Y:S01]  /*7810*/  FMUL.FTZ R86, R86, R14.reuse ;  /* 0x0000000e56567220 */ /* 0x080fe20000410000 */
[-C--:B------:R-:W-:Y:S01]  /*7820*/  FMUL.FTZ R87, R87, R14.reuse ;  /* 0x0000000e57577220 */ /* 0x080fe20000410000 */
[-C--:B------:R-:W-:Y:S01]  /*7830*/  FMUL.FTZ R90, R90, R14.reuse ;  /* 0x0000000e5a5a7220 */ /* 0x080fe20000410000 */
[-C--:B------:R-:W-:Y:S01]  /*7840*/  FMUL.FTZ R91, R91, R14.reuse ;  /* 0x0000000e5b5b7220 */ /* 0x080fe20000410000 */
[-C--:B------:R-:W-:Y:S01]  /*7850*/  FMUL.FTZ R94, R94, R14.reuse ;  /* 0x0000000e5e5e7220 */ /* 0x080fe20000410000 */
[-C--:B------:R-:W-:Y:S01]  /*7860*/  FMUL.FTZ R95, R95, R14.reuse ;  /* 0x0000000e5f5f7220 */ /* 0x080fe20000410000 */
[----:B------:R-:W3:Y:S01]  /*7870*/  MUFU.EX2 R176, R179 ;  /* 0x000000b300b07308 */ /* 0x000ee20000000800 */
[----:B----4-:R-:W-:Y:S01]  /*7880*/  FADD.FTZ R178, R174, R21 ;  /* 0x00000015aeb27221 */ /* 0x010fe20000010000 */
[-C--:B------:R-:W-:Y:S01]  /*7890*/  FMUL.FTZ R98, R98, R14.reuse ;  /* 0x0000000e62627220 */ /* 0x080fe20000410000 */
[-C--:B------:R-:W-:Y:S01]  /*78a0*/  FMUL.FTZ R99, R99, R14.reuse ;  /* 0x0000000e63637220 */ /* 0x080fe20000410000 */
[-C--:B------:R-:W-:Y:S01]  /*78b0*/  FMUL.FTZ R102, R102, R14.reuse ;  /* 0x0000000e66667220 */ /* 0x080fe20000410000 */
[----:B--2---:R-:W-:Y:S01]  /*78c0*/  FADD.FTZ R21, R163, R178 ;  /* 0x000000b2a3157221 */ /* 0x004fe20000010000 */
[C---:B-1----:R-:W-:Y:S01]  /*78d0*/  F2FP.F16.F32.PACK_AB R163, R4.reuse, R163 ;  /* 0x000000a304a3723e */ /* 0x042fe200000000ff */
[-C--:B------:R-:W-:Y:S01]  /*78e0*/  FMUL.FTZ R103, R103, R14.reuse ;  /* 0x0000000e67677220 */ /* 0x080fe20000410000 */
[----:B------:R-:W1:Y:S01]  /*78f0*/  MUFU.EX2 R167, R182 ;  /* 0x000000b600a77308 */ /* 0x000e620000000800 */
[----:B------:R-:W-:Y:S01]  /*7900*/  FADD.FTZ R180, R4, R21 ;  /* 0x0000001504b47221 */ /* 0x000fe20000010000 */
[-C--:B------:R-:W-:Y:S01]  /*7910*/  FMUL.FTZ R106, R106, R14.reuse ;  /* 0x0000000e6a6a7220 */ /* 0x080fe20000410000 */
[----:B------:R2:W-:Y:S01]  /*7920*/  STSM.16.M88.4 [R19], R160 ;  /* 0x000000a013007844 */ /* 0x0005e20000000200 */
[-C--:B------:R-:W-:Y:S01]  /*7930*/  FMUL.FTZ R107, R107, R14.reuse ;  /* 0x0000000e6b6b7220 */ /* 0x080fe20000410000 */
[----:B-----5:R-:W-:Y:S01]  /*7940*/  FADD.FTZ R21, R165, R180 ;  /* 0x000000b4a5157221 */ /* 0x020fe20000010000 */
[-C--:B------:R-:W-:Y:S01]  /*7950*/  FMUL.FTZ R110, R110, R14.reuse ;  /* 0x0000000e6e6e7220 */ /* 0x080fe20000410000 */
[-C--:B------:R-:W-:Y:S01]  /*7960*/  FMUL.FTZ R111, R111, R14.reuse ;  /* 0x0000000e6f6f7220 */ /* 0x080fe20000410000 */
[----:B------:R-:W4:Y:S01]  /*7970*/  MUFU.EX2 R178, R183 ;  /* 0x000000b700b27308 */ /* 0x000f220000000800 */
[C---:B---3--:R-:W-:Y:S01]  /*7980*/  FADD.FTZ R8, R176.reuse, R21 ;  /* 0x00000015b0087221 */ /* 0x048fe20000010000 */
[----:B------:R-:W-:Y:S01]  /*7990*/  F2FP.F16.F32.PACK_AB R165, R176, R165 ;  /* 0x000000a5b0a5723e */ /* 0x000fe200000000ff */
[-C--:B------:R-:W-:Y:S01]  /*79a0*/  FMUL.FTZ R114, R114, R14.reuse ;  /* 0x0000000e72727220 */ /* 0x080fe20000410000 */
[-C--:B------:R-:W-:Y:S01]  /*79b0*/  FMUL.FTZ R115, R115, R14.reuse ;  /* 0x0000000e73737220 */ /* 0x080fe20000410000 */
[-C--:B------:R-:W-:Y:S01]  /*79c0*/  FMUL.FTZ R118, R118, R14.reuse ;  /* 0x0000000e76767220 */ /* 0x080fe20000410000 */
[-C--:B------:R-:W-:Y:S01]  /*79d0*/  FMUL.FTZ R119, R119, R14.reuse ;  /* 0x0000000e77777220 */ /* 0x080fe20000410000 */
[-C--:B------:R-:W-:Y:S01]  /*79e0*/  FMUL.FTZ R122, R122, R14.reuse ;  /* 0x0000000e7a7a7220 */ /* 0x080fe20000410000 */
[-C--:B------:R-:W-:Y:S01]  /*79f0*/  FMUL.FTZ R123, R123, R14.reuse ;  /* 0x0000000e7b7b7220 */ /* 0x080fe20000410000 */
[----:B-1----:R-:W-:Y:S01]  /*7a00*/  FADD.FTZ R7, R167, R8 ;  /* 0x00000008a7077221 */ /* 0x002fe20000010000 */
[-C--:B------:R-:W-:Y:S01]  /*7a10*/  FMUL.FTZ R126, R126, R14.reuse ;  /* 0x0000000e7e7e7220 */ /* 0x080fe20000410000 */
[-C--:B------:R-:W-:Y:S01]  /*7a20*/  FMUL.FTZ R127, R127, R14.reuse ;  /* 0x0000000e7f7f7220 */ /* 0x080fe20000410000 */
[-C--:B------:R-:W-:Y:S01]  /*7a30*/  FMUL.FTZ R130, R130, R14.reuse ;  /* 0x0000000e82827220 */ /* 0x080fe20000410000 */
[-C--:B------:R-:W-:Y:S01]  /*7a40*/  FMUL.FTZ R131, R131, R14.reuse ;  /* 0x0000000e83837220 */ /* 0x080fe20000410000 */
[-C--:B------:R-:W-:Y:S01]  /*7a50*/  FMUL.FTZ R134, R134, R14.reuse ;  /* 0x0000000e86867220 */ /* 0x080fe20000410000 */
[-C--:B------:R-:W-:Y:S01]  /*7a60*/  FMUL.FTZ R135, R135, R14.reuse ;  /* 0x0000000e87877220 */ /* 0x080fe20000410000 */
[-C--:B------:R-:W-:Y:S01]  /*7a70*/  FMUL.FTZ R138, R138, R14.reuse ;  /* 0x0000000e8a8a7220 */ /* 0x080fe20000410000 */
[C---:B----4-:R-:W-:Y:S01]  /*7a80*/  F2FP.F16.F32.PACK_AB R167, R178.reuse, R167 ;  /* 0x000000a7b2a7723e */ /* 0x050fe200000000ff */
[----:B------:R-:W-:Y:S01]  /*7a90*/  FADD.FTZ R4, R178, R7 ;  /* 0x00000007b2047221 */ /* 0x000fe20000010000 */
[-C--:B------:R-:W-:Y:S01]  /*7aa0*/  FMUL.FTZ R139, R139, R14.reuse ;  /* 0x0000000e8b8b7220 */ /* 0x080fe20000410000 */
[-C--:B------:R-:W-:Y:S01]  /*7ab0*/  FMUL.FTZ R142, R142, R14.reuse ;  /* 0x0000000e8e8e7220 */ /* 0x080fe20000410000 */
[-C--:B------:R-:W-:Y:S01]  /*7ac0*/  FMUL.FTZ R143, R143, R14.reuse ;  /* 0x0000000e8f8f7220 */ /* 0x080fe20000410000 */
[----:B------:R2:W-:Y:S01]  /*7ad0*/  STSM.16.M88.4 [R22], R164 ;  /* 0x000000a416007844 */ /* 0x0005e20000000200 */
[-C--:B------:R-:W-:Y:S01]  /*7ae0*/  FMUL.FTZ R146, R146, R14.reuse ;  /* 0x0000000e92927220 */ /* 0x080fe20000410000 */
[-C--:B------:R-:W-:Y:S01]  /*7af0*/  FMUL.FTZ R147, R147, R14.reuse ;  /* 0x0000000e93937220 */ /* 0x080fe20000410000 */
[-C--:B------:R-:W-:Y:S01]  /*7b00*/  FMUL.FTZ R150, R150, R14.reuse ;  /* 0x0000000e96967220 */ /* 0x080fe20000410000 */
[----:B------:R-:W-:Y:S01]  /*7b10*/  FMUL.FTZ R151, R151, R14 ;  /* 0x0000000e97977220 */ /* 0x000fe20000410000 */
[----:B------:R-:W-:Y:S06]  /*7b20*/  @!P0 BRA `(.L_x_4003) ;  /* 0x0000000000048947 */ /* 0x000fec0003800000 */
[----:B------:R-:W-:Y:S01]  /*7b30*/  BPT.TRAP 0x1 ;  /* 0x000000040000795c */ /* 0x000fe20000300000 */
.L_x_4003:
[----:B------:R1:W3:Y:S01]  /*7b40*/  SYNCS.PHASECHK.TRANS64.TRYWAIT P3, [UR26+0x28c50], R11 ;  /* 0x028c500bff0075a7 */ /* 0x0002e2000806015a */
[----:B------:R-:W-:Y:S05]  /*7b50*/  @!P0 BRA `(.L_x_4004) ;  /* 0x0000000000048947 */ /* 0x000fea0003800000 */
[----:B------:R-:W-:Y:S01]  /*7b60*/  BPT.TRAP 0x1 ;  /* 0x000000040000795c */ /* 0x000fe20000300000 */
.L_x_4004:
[----:B---3--:R-:W-:Y:S05]  /*7b70*/  @P3 BRA `(.L_x_4005) ;  /* 0x0000000000083947 */ /* 0x008fea0003800000 */
[----:B------:R-:W3:Y:S02]  /*7b80*/  SYNCS.PHASECHK.TRANS64.TRYWAIT P3, [UR26+0x28c50], R11 ;  /* 0x028c500bff0075a7 */ /* 0x000ee4000806015a */
[----:B---3--:R-:W-:Y:S05]  /*7b90*/  @!P3 BRA `(.L_x_4006) ;  /* 0x0000009c0020b947 */ /* 0x008fea0003800000 */
.L_x_4005:
[----:B------:R-:W-:Y:S01]  /*7ba0*/  ULEA UR14, UR22, UR45, 0xc ;  /* 0x0000002d160e7291 */ /* 0x000fe2000f8e603f */
[----:B------:R-:W-:Y:S01]  /*7bb0*/  WARPGROUP.ARRIVE ;  /* 0x00000000000079c5 */ /* 0x000fe20000000000 */
[----:B------:R-:W-:Y:S01]  /*7bc0*/  UMOV UR7, 0x40000040 ;  /* 0x4000004000077882 */ /* 0x000fe20000000000 */
[C---:B------:R-:W-:Y:S01]  /*7bd0*/  ISETP.GT.AND P3, PT, R9.reuse, R10, PT ;  /* 0x0000000a0900720c */ /* 0x040fe20003f64270 */
[----:B---3--:R-:W-:Y:S01]  /*7be0*/  @!P1 VIADD R12, R12, 0x28c60 ;  /* 0x00028c600c0c9836 */ /* 0x008fe20000000000 */
[----:B------:R-:W-:Y:S01]  /*7bf0*/  UMOV UR39, UR22 ;  /* 0x0000001600277c82 */ /* 0x000fe20008000000 */
[----:B------:R-:W-:Y:S01]  /*7c00*/  VIADD R9, R9, 0xffffffff ;  /* 0xffffffff09097836 */ /* 0x000fe20000000000 */
[----:B------:R-:W-:Y:S01]  /*7c10*/  UMOV UR6, UR14 ;  /* 0x0000000e00067c82 */ /* 0x000fe20008000000 */
[----:B------:R-:W-:Y:S01]  /*7c20*/  MOV R8, R168 ;  /* 0x000000a800087202 */ /* 0x000fe20000000f00 */
[----:B------:R-:W-:Y:S01]  /*7c30*/  HGMMA.64x256x16.F32 R24, R152, gdesc[UR4].tnspB, R24, gsb0 ;  /* 0x43e0000498187df0 */ /* 0x000fe20008000818 */
[----:B------:R-:W-:Y:S01]  /*7c40*/  UIADD3 UR6, UR14, 0x80, URZ ;  /* 0x000000800e067890 */ /* 0x000fe2000fffe03f */
[----:B------:R-:W-:Y:S01]  /*7c50*/  @!P1 PRMT R12, RZ, 0x654, R12 ;  /* 0x00000654ff0c9816 */ /* 0x000fe2000000000c */
[----:B------:R-:W-:Y:S01]  /*7c60*/  UMOV UR7, 0x40000040 ;  /* 0x4000004000077882 */ /* 0x000fe20000000000 */
[----:B------:R-:W-:Y:S01]  /*7c70*/  IMAD.MOV.U32 R7, RZ, RZ, R13 ;  /* 0x000000ffff077224 */ /* 0x000fe200078e000d */
[----:B------:R-:W-:-:S02]  /*7c80*/  WARPGROUP.DEPBAR.LE gsb0, 0x0 ;  /* 0x00008000000079c5 */ /* 0x000fc40000010000 */
[----:B------:R-:W-:-:S15]  /*7c90*/  WARPGROUP.ARRIVE ;  /* 0x00000000000079c5 */ /* 0x000fde0000000000 */
[----:B------:R-:W-:-:S06]  /*7ca0*/  NOP ;  /* 0x0000000000007918 */ /* 0x000fcc0000000000 */
        /* <DEDUP_REMOVED lines=24> */
[----:B------:R-:W-:Y:S01]  /*7e30*/  IMAD.MOV.U32 R8, RZ, RZ, R168 ;  /* 0x000000ffff087224 */ /* 0x000fe200078e00a8 */
[----:B------:R-:W-:Y:S01]  /*7e40*/  UMOV UR39, UR22 ;  /* 0x0000001600277c82 */ /* 0x000fe20008000000 */
[----:B------:R-:W-:-:S07]  /*7e50*/  IMAD.MOV.U32 R7, RZ, RZ, R13 ;  /* 0x000000ffff077224 */ /* 0x000fce00078e000d */
.L_x_3990:
[----:B------:R-:W-:Y:S01]  /*7e60*/  ULDC UR14, c[0x0][0x9e4] ;  /* 0x00027900000e7ab9 */ /* 0x000fe20000000800 */
[----:B------:R-:W-:Y:S02]  /*7e70*/  UIADD3 UR11, UR54, -UR11, URZ ;  /* 0x8000000b360b7290 */ /* 0x000fe4000fffe03f */
[----:B------:R-:W-:-:S06]  /*7e80*/  UISETP.GE.AND UP0, UPT, UR14, 0x1, UPT ;  /* 0x000000010e00788c */ /* 0x000fcc000bf06270 */
[----:B------:R-:W-:-:S13]  /*7e90*/  PLOP3.LUT P6, PT, PT, PT, UP0, 0x80, 0x0 ;  /* 0x000000000000781c */ /* 0x000fda0003fcf008 */
[----:B------:R-:W-:Y:S05]  /*7ea0*/  @!P6 BRA `(.L_x_4008) ;  /* 0x000000000044e947 */ /* 0x000fea0003800000 */
        /* <DEDUP_REMOVED lines=10> */
.L_x_4009:
[----:B------:R-:W-:-:S11]  /*7f50*/  UISETP.NE.AND UP0, UPT, UR14, 0x1, UPT ;  /* 0x000000010e00788c */ /* 0x000fd6000bf05270 */
[----:B------:R-:W-:Y:S02]  /*7f60*/  @UP0 ULDC.64 UR18, c[0x0][0x9e8] ;  /* 0x00027a0000120ab9 */ /* 0x000fe40000000a00 */
[----:B------:R-:W-:-:S04]  /*7f70*/  UIMAD.WIDE.U32 UR6, UR54, UR18, URZ ;  /* 0x00000012360672a5 */ /* 0x000fc8000f8e003f */
[----:B------:R-:W-:-:S12]  /*7f80*/  @UP0 USHF.R.U32.HI UR54, URZ, UR19, UR7 ;  /* 0x000000133f360299 */ /* 0x000fd80008011607 */
.L_x_4010:
[----:B------:R-:W-:-:S04]  /*7f90*/  UIMAD UR54, UR54, UR14, URZ ;  /* 0x0000000e363672a4 */ /* 0x000fc8000f8e023f */
[----:B------:R-:W-:-:S04]  /*7fa0*/  UISETP.LT.AND UP0, UPT, UR11, UR54, UPT ;  /* 0x000000360b00728c */ /* 0x000fc8000bf01270 */
[----:B------:R-:W-:-:S12]  /*7fb0*/  USEL UR11, UR11, UR54, !UP0 ;  /* 0x000000360b0b7287 */ /* 0x000fd8000c000000 */
.L_x_4008:
[----:B------:R-:W-:-:S04]  /*7fc0*/  UIADD3 UR11, UR11, 0x3f, URZ ;  /* 0x0000003f0b0b7890 */ /* 0x000fc8000fffe03f */
[----:B------:R-:W-:-:S04]  /*7fd0*/  USHF.R.S32.HI UR6, URZ, 0x1f, UR11 ;  /* 0x0000001f3f067899 */ /* 0x000fc8000801140b */
[----:B------:R-:W-:-:S04]  /*7fe0*/  ULEA.HI UR6, UR6, UR11, URZ, 0x6 ;  /* 0x0000000b06067291 */ /* 0x000fc8000f8f303f */
[----:B------:R-:W-:-:S04]  /*7ff0*/  USHF.R.S32.HI UR6, URZ, 0x6, UR6 ;  /* 0x000000063f067899 */ /* 0x000fc80008011406 */
[----:B------:R-:W-:-:S04]  /*8000*/  UISETP.LT.AND UP0, UPT, UR41, UR6, UPT ;  /* 0x000000062900728c */ /* 0x000fc8000bf01270 */
[----:B------:R-:W-:-:S06]  /*8010*/  USEL UR20, UR41, UR6, !UP0 ;  /* 0x0000000629147287 */ /* 0x000fcc000c000000 */
[----:B------:R-:W-:-:S13]  /*8020*/  ISETP.GE.AND P2, PT, R9, UR20, PT ;  /* 0x0000001409007c0c */ /* 0x000fda000bf46270 */
[----:B------:R-:W-:Y:S05]  /*8030*/  @!P2 BRA `(.L_x_4011) ;  /* 0x000000180034a947 */ /* 0x000fea0003800000 */
[----:B-1----:R-:W-:Y:S01]  /*8040*/  MOV R11, R8 ;  /* 0x00000008000b7202 */ /* 0x002fe20000000f00 */
[----:B---3--:R-:W-:Y:S01]  /*8050*/  IMAD.MOV.U32 R12, RZ, RZ, R7 ;  /* 0x000000ffff0c7224 */ /* 0x008fe200078e0007 */
[----:B------:R-:W-:Y:S01]  /*8060*/  UMOV UR22, UR39 ;  /* 0x0000002700167c82 */ /* 0x000fe20008000000 */
[----:B------:R-:W-:Y:S01]  /*8070*/  IMAD.MOV.U32 R10, RZ, RZ, R9 ;  /* 0x000000ffff0a7224 */ /* 0x000fe200078e0009 */
[----:B------:R-:W-:-:S06]  /*8080*/  ULDC UR21, c[0x0][0x988] ;  /* 0x0002620000157ab9 */ /* 0x000fcc0000000800 */
.L_x_4020:
[----:B------:R-:W-:Y:S01]  /*8090*/  UIADD3 UR39, UR22, 0x1, URZ ;  /* 0x0000000116277890 */ /* 0x000fe2000fffe03f */
[C---:B------:R-:W-:Y:S01]  /*80a0*/  ISETP.GT.AND P2, PT, R10.reuse, UR20, PT ;  /* 0x000000140a007c0c */ /* 0x040fe2000bf44270 */
[----:B------:R-:W-:Y:S02]  /*80b0*/  VIADD R10, R10, 0xffffffff ;  /* 0xffffffff0a0a7836 */ /* 0x000fe40000000000 */
[----:B------:R-:W-:-:S04]  /*80c0*/  UISETP.NE.AND UP0, UPT, UR39, 0x2, UPT ;  /* 0x000000022700788c */ /* 0x000fc8000bf05270 */
[----:B------:R-:W-:Y:S02]  /*80d0*/  USEL UR6, URZ, 0x1, UP0 ;  /* 0x000000013f067887 */ /* 0x000fe40008000000 */
[----:B------:R-:W-:Y:S02]  /*80e0*/  USEL UR39, UR39, URZ, UP0 ;  /* 0x0000003f27277287 */ /* 0x000fe40008000000 */
[----:B------:R-:W-:Y:S01]  /*80f0*/  ULOP3.LUT UR38, UR38, UR6, URZ, 0x3c, !UPT ;  /* 0x0000000626267292 */ /* 0x000fe2000f8e3c3f */
[----:B-1234-:R-:W-:Y:S11]  /*8100*/  @!P0 BRA `(.L_x_4012) ;  /* 0x0000000000048947 */ /* 0x01eff60003800000 */
[----:B------:R-:W-:Y:S01]  /*8110*/  BPT.TRAP 0x1 ;  /* 0x000000040000795c */ /* 0x000fe20000300000 */
.L_x_4012:
[----:B------:R-:W-:Y:S01]  /*8120*/  ULEA UR23, UR39, UR48, 0x3 ;  /* 0x0000003027177291 */ /* 0x000fe2000f8e183f */
[----:B------:R-:W-:-:S04]  /*8130*/  MOV R9, UR38 ;  /* 0x0000002600097c02 */ /* 0x000fc80008000f00 */
[----:B------:R-:W-:-:S04]  /*8140*/  SHF.L.U32 R9, R9, 0x1f, RZ ;  /* 0x0000001f09097819 */ /* 0x000fc800000006ff */
[----:B------:R1:W3:Y:S01]  /*8150*/  SYNCS.PHASECHK.TRANS64.TRYWAIT P3, [UR23+0x28c30], R9 ;  /* 0x028c3009ff0075a7 */ /* 0x0002e20008060157 */
[----:B------:R-:W-:Y:S05]  /*8160*/  @!P0 BRA `(.L_x_4013) ;  /* 0x0000000000048947 */ /* 0x000fea0003800000 */
[----:B------:R-:W-:Y:S01]  /*8170*/  BPT.TRAP 0x1 ;  /* 0x000000040000795c */ /* 0x000fe20000300000 */
.L_x_4013:
[----:B---3--:R-:W-:Y:S05]  /*8180*/  @P3 BRA `(.L_x_4014) ;  /* 0x0000000000083947 */ /* 0x008fea0003800000 */
[----:B------:R-:W3:Y:S02]  /*8190*/  SYNCS.PHASECHK.TRANS64.TRYWAIT P3, [UR23+0x28c30], R9 ;  /* 0x028c3009ff0075a7 */ /* 0x000ee40008060157 */
[----:B---3--:R-:W-:Y:S05]  /*81a0*/  @!P3 BRA `(.L_x_4015) ;  /* 0x0000009400b0b947 */ /* 0x008fea0003800000 */
.L_x_4014:
[----:B------:R-:W-:Y:S01]  /*81b0*/  R2UR UR18, R3 ;  /* 0x00000000031272ca */ /* 0x000fe200000e0000 */
[----:B--2---:R-:W-:Y:S01]  /*81c0*/  WARPGROUP.ARRIVE ;  /* 0x00000000000079c5 */ /* 0x004fe20000000000 */
[----:B------:R-:W-:Y:S01]  /*81d0*/  UMOV UR19, 0x40000040 ;  /* 0x4000004000137882 */ /* 0x000fe20000000000 */
[----:B------:R-:W-:Y:S01]  /*81e0*/  UMOV UR7, 0x40000040 ;  /* 0x4000004000077882 */ /* 0x000fe20000000000 */
[----:B------:R-:W-:Y:S01]  /*81f0*/  UMOV UR11, 0x40000040 ;  /* 0x40000040000b7882 */ /* 0x000fe20000000000 */
[----:B------:R-:W-:-:S08]  /*8200*/  UMOV UR15, 0x40000040 ;  /* 0x40000040000f7882 */ /* 0x000fd00000000000 */
[----:B------:R-:W-:-:S04]  /*8210*/  ULEA UR18, UR39, UR18, 0x9 ;  /* 0x0000001227127291 */ /* 0x000fc8000f8e483f */
[----:B------:R-:W-:Y:S02]  /*8220*/  UIADD3 UR6, UR18, 0x2, URZ ;  /* 0x0000000212067890 */ /* 0x000fe4000fffe03f */
[----:B------:R-:W-:Y:S02]  /*8230*/  UIADD3 UR10, UR18, 0x4, URZ ;  /* 0x00000004120a7890 */ /* 0x000fe4000fffe03f */
[----:B------:R-:W-:Y:S02]  /*8240*/  UIADD3 UR14, UR18, 0x6, URZ ;  /* 0x00000006120e7890 */ /* 0x000fe4000fffe03f */
[----:B------:R-:W-:Y:S03]  /*8250*/  HGMMA.64x64x16.F32 R152, gdesc[UR16], RZ, !UPT, gsb0 ;  /* 0x00e00000109879f0 */ /* 0x000fe6000c0008ff */
[----:B------:R-:W-:Y:S02]  /*8260*/  WARPGROUP.DEPBAR.LE gsb0, 0x0 ;  /* 0x00008000000079c5 */ /* 0x000fe40000010000 */
[----:B------:R-:W-:-:S06]  /*8270*/  WARPGROUP.ARRIVE ;  /* 0x00000000000079c5 */ /* 0x000fcc0000000000 */
[----:B------:R-:W-:Y:S03]  /*8280*/  HGMMA.64x64x16.F32 R152, gdesc[UR4], R152, gsb0 ;  /* 0x00e00000049879f0 */ /* 0x000fe60008000898 */
[----:B------:R-:W-:Y:S02]  /*8290*/  WARPGROUP.DEPBAR.LE gsb0, 0x0 ;  /* 0x00008000000079c5 */ /* 0x000fe40000010000 */
[----:B------:R-:W-:-:S06]  /*82a0*/  WARPGROUP.ARRIVE ;  /* 0x00000000000079c5 */ /* 0x000fcc0000000000 */
[----:B------:R-:W-:Y:S01]  /*82b0*/  HGMMA.64x64x16.F32 R152, gdesc[UR8], R152, gsb0 ;  /* 0x00e00000089879f0 */ /* 0x000fe20008000898 */
[----:B------:R-:W-:Y:S02]  /*82c0*/  UMOV UR10, UR21 ;  /* 0x00000015000a7c82 */ /* 0x000fe40008000000 */
        /* <DEDUP_REMOVED lines=21> */
[----:B------:R-:W2:Y:S02]  /*8420*/  SHFL.BFLY PT, R7, R14, 0x2, 0x1f ;  /* 0x0c401f000e077f89 */ /* 0x000ea400000e0000 */
[----:B--2---:R-:W-:Y:S02]  /*8430*/  FMNMX.FTZ R15, R14, R7, !PT ;  /* 0x000000070e0f7209 */ /* 0x004fe40007810000 */
[----:B------:R-:W-:-:S03]  /*8440*/  FMNMX.FTZ R7, R155, R8, !PT ;  /* 0x000000089b077209 */ /* 0x000fc60007810000 */
[----:B------:R-:W2:Y:S01]  /*8450*/  SHFL.BFLY PT, R20, R15, 0x1, 0x1f ;  /* 0x0c201f000f147f89 */ /* 0x000ea200000e0000 */
[----:B------:R-:W-:-:S04]  /*8460*/  FMNMX.FTZ R8, R158, R7, !PT ;  /* 0x000000079e087209 */ /* 0x000fc80007810000 */
[----:B------:R-:W-:-:S04]  /*8470*/  FMNMX.FTZ R7, R159, R8, !PT ;  /* 0x000000089f077209 */ /* 0x000fc80007810000 */
[----:B------:R-:W-:-:S04]  /*8480*/  FMNMX.FTZ R8, R162, R7, !PT ;  /* 0x00000007a2087209 */ /* 0x000fc80007810000 */
[----:B------:R-:W-:-:S04]  /*8490*/  FMNMX.FTZ R13, R163, R8, !PT ;  /* 0x00000008a30d7209 */ /* 0x000fc80007810000 */
[----:B------:R-:W-:-:S04]  /*84a0*/  FMNMX.FTZ R8, R166, R13, !PT ;  /* 0x0000000da6087209 */ /* 0x000fc80007810000 */
[----:B------:R-:W-:Y:S02]  /*84b0*/  FMNMX.FTZ R13, R167, R8, !PT ;  /* 0x00000008a70d7209 */ /* 0x000fe40007810000 */
[----:B--2---:R-:W-:Y:S02]  /*84c0*/  FMNMX.FTZ R7, R15, R20, !PT ;  /* 0x000000140f077209 */ /* 0x004fe40007810000 */
[----:B------:R-:W-:-:S03]  /*84d0*/  FMNMX.FTZ R8, R170, R13, !PT ;  /* 0x0000000daa087209 */ /* 0x000fc60007810000 */
[----:B------:R-:W-:Y:S01]  /*84e0*/  FMUL.FTZ R193, R7, UR10 ;  /* 0x0000000a07c17c20 */ /* 0x000fe20008410000 */
[----:B------:R-:W-:Y:S01]  /*84f0*/  FMNMX.FTZ R15, R171, R8, !PT ;  /* 0x00000008ab0f7209 */ /* 0x000fe20007810000 */
[----:B------:R-:W-:Y:S02]  /*8500*/  FADD.FTZ R12, -R7, R12 ;  /* 0x0000000c070c7221 */ /* 0x000fe40000010100 */
        /* <DEDUP_REMOVED lines=10> */
[----:B------:R-:W2:Y:S01]  /*85b0*/  MUFU.EX2 R12, R12 ;  /* 0x0000000c000c7308 */ /* 0x000ea20000000800 */
[--C-:B------:R-:W-:Y:S01]  /*85c0*/  FFMA.FTZ R153, R165, UR10, -R193.reuse ;  /* 0x0000000aa5997c23 */ /* 0x100fe200080108c1 */
[--C-:B------:R-:W-:Y:S01]  /*85d0*/  FFMA.FTZ R165, R176, UR10, -R193.reuse ;  /* 0x0000000ab0a57c23 */ /* 0x100fe200080108c1 */
[----:B------:R-:W-:Y:S01]  /*85e0*/  FMNMX.FTZ R15, R179, R8, !PT ;  /* 0x00000008b30f7209 */ /* 0x000fe20007810000 */
[--C-:B------:R-:W-:Y:S01]  /*85f0*/  FFMA.FTZ R20, R164, UR10, -R193.reuse ;  /* 0x0000000aa4147c23 */ /* 0x100fe200080108c1 */
[--C-:B------:R-:W-:Y:S01]  /*8600*/  FFMA.FTZ R164, R173, UR10, -R193.reuse ;  /* 0x0000000aada47c23 */ /* 0x100fe200080108c1 */
[--C-:B------:R-:W-:Y:S01]  /*8610*/  FFMA.FTZ R180, R180, UR10, -R193.reuse ;  /* 0x0000000ab4b47c23 */ /* 0x100fe200080108c1 */
[----:B------:R-:W-:Y:S01]  /*8620*/  FMNMX.FTZ R8, R182, R15, !PT ;  /* 0x0000000fb6087209 */ /* 0x000fe20007810000 */
[--C-:B------:R-:W-:Y:S01]  /*8630*/  FFMA.FTZ R15, R157, UR10, -R193.reuse ;  /* 0x0000000a9d0f7c23 */ /* 0x100fe200080108c1 */
[----:B------:R-:W3:Y:S01]  /*8640*/  MUFU.EX2 R13, R13 ;  /* 0x0000000d000d7308 */ /* 0x000ee20000000800 */
[--C-:B------:R-:W-:Y:S01]  /*8650*/  FFMA.FTZ R21, R161, UR10, -R193.reuse ;  /* 0x0000000aa1157c23 */ /* 0x100fe200080108c1 */
[----:B------:R-:W-:Y:S01]  /*8660*/  FMNMX.FTZ R8, R183, R8, !PT ;  /* 0x00000008b7087209 */ /* 0x000fe20007810000 */
[--C-:B------:R-:W-:Y:S01]  /*8670*/  FFMA.FTZ R161, R172, UR10, -R193.reuse ;  /* 0x0000000aaca17c23 */ /* 0x100fe200080108c1 */
[----:B------:R-:W-:Y:S01]  /*8680*/  FFMA.FTZ R172, R181, UR10, -R193 ;  /* 0x0000000ab5ac7c23 */ /* 0x000fe200080108c1 */
[----:B------:R-:W-:-:S02]  /*8690*/  IMAD.MOV R181, RZ, RZ, -R17 ;  /* 0x000000ffffb57224 */ /* 0x000fc400078e0a11 */
[----:B------:R-:W4:Y:S01]  /*86a0*/  SHFL.BFLY PT, R157, R8, 0x2, 0x1f ;  /* 0x0c401f00089d7f89 */ /* 0x000f2200000e0000 */
[----:B------:R-:W5:Y:S01]  /*86b0*/  MUFU.EX2 R152, R152 ;  /* 0x0000009800987308 */ /* 0x000f620000000800 */
[-C--:B--2---:R-:W-:Y:S01]  /*86c0*/  FMUL.FTZ R24, R24, R12.reuse ;  /* 0x0000000c18187220 */ /* 0x084fe20000410000 */
[----:B------:R-:W-:Y:S01]  /*86d0*/  ISETP.NE.AND P3, PT, R2, R181, PT ;  /* 0x000000b50200720c */ /* 0x000fe20003f65270 */
[----:B------:R-:W-:Y:S02]  /*86e0*/  IMAD.U32 R181, RZ, RZ, UR22 ;  /* 0x00000016ffb57e24 */ /* 0x000fe4000f8e00ff */
[-C--:B------:R-:W-:Y:S01]  /*86f0*/  FMUL.FTZ R25, R25, R12.reuse ;  /* 0x0000000c19197220 */ /* 0x080fe20000410000 */
[-C--:B------:R-:W-:Y:S01]  /*8700*/  FMUL.FTZ R28, R28, R12.reuse ;  /* 0x0000000c1c1c7220 */ /* 0x080fe20000410000 */
[-C--:B------:R-:W-:Y:S01]  /*8710*/  FMUL.FTZ R29, R29, R12.reuse ;  /* 0x0000000c1d1d7220 */ /* 0x080fe20000410000 */
[-C--:B------:R-:W-:Y:S01]  /*8720*/  FMUL.FTZ R32, R32, R12.reuse ;  /* 0x0000000c20207220 */ /* 0x080fe20000410000 */
[----:B------:R-:W2:Y:S01]  /*8730*/  MUFU.EX2 R14, R14 ;  /* 0x0000000e000e7308 */ /* 0x000ea20000000800 */
[----:B---3--:R-:W-:Y:S01]  /*8740*/  FFMA.FTZ R5, R12, R5, R13 ;  /* 0x000000050c057223 */ /* 0x008fe2000001000d */
[-C--:B------:R-:W-:Y:S01]  /*8750*/  FMUL.FTZ R33, R33, R12.reuse ;  /* 0x0000000c21217220 */ /* 0x080fe20000410000 */
[-C--:B------:R-:W-:Y:S01]  /*8760*/  FMUL.FTZ R36, R36, R12.reuse ;  /* 0x0000000c24247220 */ /* 0x080fe20000410000 */
[-C--:B------:R-:W-:Y:S01]  /*8770*/  FMUL.FTZ R37, R37, R12.reuse ;  /* 0x0000000c25257220 */ /* 0x080fe20000410000 */
[-C--:B------:R-:W-:Y:S01]  /*8780*/  FMUL.FTZ R40, R40, R12.reuse ;  /* 0x0000000c28287220 */ /* 0x080fe20000410000 */
[-C--:B------:R-:W-:Y:S01]  /*8790*/  FMUL.FTZ R41, R41, R12.reuse ;  /* 0x0000000c29297220 */ /* 0x080fe20000410000 */
[-C--:B------:R-:W-:Y:S01]  /*87a0*/  FMUL.FTZ R44, R44, R12.reuse ;  /* 0x0000000c2c2c7220 */ /* 0x080fe20000410000 */
[----:B------:R-:W-:Y:S01]  /*87b0*/  MUFU.EX2 R15, R15 ;  /* 0x0000000f000f7308 */ /* 0x000fe20000000800 */
[----:B-----5:R-:W-:Y:S01]  /*87c0*/  FADD.FTZ R5, R152, R5 ;  /* 0x0000000598057221 */ /* 0x020fe20000010000 */
[-C--:B------:R-:W-:Y:S01]  /*87d0*/  FMUL.FTZ R45, R45, R12.reuse ;  /* 0x0000000c2d2d7220 */ /* 0x080fe20000410000 */
[-C--:B------:R-:W-:Y:S01]  /*87e0*/  FMUL.FTZ R48, R48, R12.reuse ;  /* 0x0000000c30307220 */ /* 0x080fe20000410000 */
[-C--:B------:R-:W-:Y:S01]  /*87f0*/  FMUL.FTZ R49, R49, R12.reuse ;  /* 0x0000000c31317220 */ /* 0x080fe20000410000 */
[-C--:B------:R-:W-:Y:S01]  /*8800*/  FMUL.FTZ R52, R52, R12.reuse ;  /* 0x0000000c34347220 */ /* 0x080fe20000410000 */
[-C--:B------:R-:W-:Y:S01]  /*8810*/  FMUL.FTZ R53, R53, R12.reuse ;  /* 0x0000000c35357220 */ /* 0x080fe20000410000 */
[----:B----4-:R-:W-:Y:S01]  /*8820*/  FMNMX.FTZ R192, R8, R157, !PT ;  /* 0x0000009d08c07209 */ /* 0x010fe20007810000 */
[----:B------:R-:W-:Y:S01]  /*8830*/  FFMA.FTZ R157, R169, UR10, -R193 ;  /* 0x0000000aa99d7c23 */ /* 0x000fe200080108c1 */
[----:B------:R-:W-:Y:S01]  /*8840*/  MUFU.EX2 R156, R156 ;  /* 0x0000009c009c7308 */ /* 0x000fe20000000800 */
[-C--:B------:R-:W-:Y:S01]  /*8850*/  FMUL.FTZ R56, R56, R12.reuse ;  /* 0x0000000c38387220 */ /* 0x080fe20000410000 */
[-C--:B------:R-:W-:Y:S01]  /*8860*/  FMUL.FTZ R57, R57, R12.reuse ;  /* 0x0000000c39397220 */ /* 0x080fe20000410000 */
[----:B------:R-:W3:Y:S01]  /*8870*/  SHFL.BFLY PT, R169, R192, 0x1, 0x1f ;  /* 0x0c201f00c0a97f89 */ /* 0x000ee200000e0000 */
        /* <DEDUP_REMOVED lines=23> */
[----:B---3--:R-:W-:Y:S01]  /*89f0*/  FMNMX.FTZ R8, R192, R169, !PT ;  /* 0x000000a9c0087209 */ /* 0x008fe20007810000 */
        /* <DEDUP_REMOVED lines=13> */
[----:B------:R-:W-:Y:S01]  /*8ad0*/  FFMA.FTZ R173, R158, UR10, -R177 ;  /* 0x0000000a9ead7c23 */ /* 0x000fe200080108b1 */
[----:B------:R-:W-:Y:S01]  /*8ae0*/  MUFU.EX2 R11, R11 ;  /* 0x0000000b000b7308 */ /* 0x000fe20000000800 */
[----:B------:R-:W-:-:S02]  /*8af0*/  IMAD.U32 R170, RZ, RZ, UR23 ;  /* 0x00000017ffaa7e24 */ /* 0x000fc4000f8e00ff */
[--C-:B---3--:R-:W-:Y:S01]  /*8b00*/  FFMA.FTZ R180, R159, UR10, -R177.reuse ;  /* 0x0000000a9fb47c23 */ /* 0x108fe200080108b1 */
[--C-:B------:R-:W-:Y:S01]  /*8b10*/  FFMA.FTZ R159, R162, UR10, -R177.reuse ;  /* 0x0000000aa29f7c23 */ /* 0x100fe200080108b1 */
[--C-:B------:R-:W-:Y:S01]  /*8b20*/  FFMA.FTZ R192, R163, UR10, -R177.reuse ;  /* 0x0000000aa3c07c23 */ /* 0x100fe200080108b1 */
[--C-:B------:R-:W-:Y:S01]  /*8b30*/  FFMA.FTZ R163, R166, UR10, -R177.reuse ;  /* 0x0000000aa6a37c23 */ /* 0x100fe200080108b1 */
[----:B------:R-:W-:Y:S01]  /*8b40*/  @!P1 IADD3 R154, R170, 0x28c40, RZ ;  /* 0x00028c40aa9a9810 */ /* 0x000fe20007ffe0ff */
[--C-:B------:R-:W-:Y:S01]  /*8b50*/  FFMA.FTZ R196, R171, UR10, -R177.reuse ;  /* 0x0000000aabc47c23 */ /* 0x100fe200080108b1 */
[----:B------:R-:W3:Y:S01]  /*8b60*/  MUFU.EX2 R176, R176 ;  /* 0x000000b000b07308 */ /* 0x000ee20000000800 */
[--C-:B------:R-:W-:Y:S01]  /*8b70*/  FFMA.FTZ R179, R179, UR10, -R177.reuse ;  /* 0x0000000ab3b37c23 */ /* 0x100fe200080108b1 */
[----:B------:R-:W-:Y:S01]  /*8b80*/  @!P1 PRMT R154, RZ, 0x654, R154 ;  /* 0x00000654ff9a9816 */ /* 0x000fe2000000009a */
[--C-:B------:R-:W-:Y:S01]  /*8b90*/  FFMA.FTZ R171, R174, UR10, -R177.reuse ;  /* 0x0000000aaeab7c23 */ /* 0x100fe200080108b1 */
[--C-:B------:R-:W-:Y:S01]  /*8ba0*/  FFMA.FTZ R174, R175, UR10, -R177.reuse ;  /* 0x0000000aafae7c23 */ /* 0x100fe200080108b1 */
[--C-:B------:R-:W-:Y:S01]  /*8bb0*/  FFMA.FTZ R175, R178, UR10, -R177.reuse ;  /* 0x0000000ab2af7c23 */ /* 0x100fe200080108b1 */
[----:B------:R2:W-:Y:S01]  /*8bc0*/  @!P1 SYNCS.ARRIVE.TRANS64.RED.A1T0 RZ, [R154+URZ], RZ ;  /* 0x000000ff9aff99a7 */ /* 0x0005e2000810043f */
[----:B------:R-:W-:Y:S01]  /*8bd0*/  @!P3 IMAD R158, R181, 0x40, R16 ;  /* 0x00000040b59eb824 */ /* 0x000fe200078e0210 */
[----:B------:R-:W4:Y:S01]  /*8be0*/  MUFU.EX2 R155, R155 ;  /* 0x0000009b009b7308 */ /* 0x000f220000000800 */
[--C-:B------:R-:W-:Y:S01]  /*8bf0*/  FFMA.FTZ R182, R182, UR10, -R177.reuse ;  /* 0x0000000ab6b67c23 */ /* 0x100fe200080108b1 */
[----:B------:R-:W-:Y:S01]  /*8c00*/  FFMA.FTZ R177, R183, UR10, -R177 ;  /* 0x0000000ab7b17c23 */ /* 0x000fe200080108b1 */
[-C--:B------:R-:W-:Y:S01]  /*8c10*/  FMUL.FTZ R109, R109, R12.reuse ;  /* 0x0000000c6d6d7220 */ /* 0x080fe20000410000 */
[----:B------:R-:W-:Y:S01]  /*8c20*/  @!P3 LEA R158, R158, UR48, 0x2 ;  /* 0x000000309e9ebc11 */ /* 0x000fe2000f8e10ff */
[-C--:B------:R-:W-:Y:S01]  /*8c30*/  FMUL.FTZ R112, R112, R12.reuse ;  /* 0x0000000c70707220 */ /* 0x080fe20000410000 */
[----:B--2---:R-:W-:Y:S01]  /*8c40*/  FADD.FTZ R154, R14, R5 ;  /* 0x000000050e9a7221 */ /* 0x004fe20000010000 */
[----:B------:R-:W-:Y:S01]  /*8c50*/  FMUL.FTZ R113, R113, R12 ;  /* 0x0000000c71717220 */ /* 0x000fe20000410000 */
[----:B------:R-:W2:Y:S01]  /*8c60*/  MUFU.EX2 R173, R173 ;  /* 0x000000ad00ad7308 */ /* 0x000ea20000000800 */
[----:B---3--:R-:W-:Y:S01]  /*8c70*/  FFMA.FTZ R4, R11, R4, R176 ;  /* 0x000000040b047223 */ /* 0x008fe200000100b0 */
[----:B------:R-:W-:Y:S01]  /*8c80*/  FADD.FTZ R5, R15, R154 ;  /* 0x0000009a0f057221 */ /* 0x000fe20000010000 */
[----:B------:R-:W-:Y:S01]  /*8c90*/  @!P3 STS [R158+0x28800], R12 ;  /* 0x0288000c9e00b388 */ /* 0x000fe20000000800 */
[-C--:B------:R-:W-:Y:S01]  /*8ca0*/  FMUL.FTZ R116, R116, R12.reuse ;  /* 0x0000000c74747220 */ /* 0x080fe20000410000 */
[-C--:B------:R-:W-:Y:S01]  /*8cb0*/  FMUL.FTZ R117, R117, R12.reuse ;  /* 0x0000000c75757220 */ /* 0x080fe20000410000 */
[----:B------:R-:W-:Y:S01]  /*8cc0*/  FADD.FTZ R154, R156, R5 ;  /* 0x000000059c9a7221 */ /* 0x000fe20000010000 */
[----:B------:R3:W-:Y:S01]  /*8cd0*/  @!P3 STS [R158+0x28820], R11 ;  /* 0x0288200b9e00b388 */ /* 0x0007e20000000800 */
        /* <DEDUP_REMOVED lines=17> */
[----:B-----5:R-:W-:Y:S01]  /*8df0*/  FADD.FTZ R4, R180, R5 ;  /* 0x00000005b4047221 */ /* 0x020fe20000010000 */
[-C--:B------:R-:W-:Y:S01]  /*8e00*/  FMUL.FTZ R144, R144, R12.reuse ;  /* 0x0000000c90907220 */ /* 0x080fe20000410000 */
[-C--:B------:R-:W-:Y:S01]  /*8e10*/  FMUL.FTZ R145, R145, R12.reuse ;  /* 0x0000000c91917220 */ /* 0x080fe20000410000 */
[-C--:B------:R-:W-:Y:S01]  /*8e20*/  FMUL.FTZ R148, R148, R12.reuse ;  /* 0x0000000c94947220 */ /* 0x080fe20000410000 */
[----:B------:R-:W-:Y:S01]  /*8e30*/  FMUL.FTZ R149, R149, R12 ;  /* 0x0000000c95957220 */ /* 0x000fe20000410000 */
[----:B------:R-:W-:Y:S01]  /*8e40*/  F2FP.F16.F32.PACK_AB R152, R152, R13 ;  /* 0x0000000d9898723e */ /* 0x000fe200000000ff */
[-C--:B------:R-:W-:Y:S01]  /*8e50*/  FMUL.FTZ R26, R26, R11.reuse ;  /* 0x0000000b1a1a7220 */ /* 0x080fe20000410000 */
[----:B------:R-:W5:Y:S01]  /*8e60*/  MUFU.EX2 R163, R163 ;  /* 0x000000a300a37308 */ /* 0x000f620000000800 */
[----:B----4-:R-:W-:Y:S01]  /*8e70*/  FADD.FTZ R5, R159, R4 ;  /* 0x000000049f057221 */ /* 0x010fe20000010000 */
[----:B---3--:R-:W-:Y:S01]  /*8e80*/  F2FP.F16.F32.PACK_AB R158, R153, R20 ;  /* 0x00000014999e723e */ /* 0x008fe200000000ff */
[-C--:B------:R-:W-:Y:S01]  /*8e90*/  FMUL.FTZ R27, R27, R11.reuse ;  /* 0x0000000b1b1b7220 */ /* 0x080fe20000410000 */
[----:B------:R-:W-:Y:S01]  /*8ea0*/  F2FP.F16.F32.PACK_AB R156, R21, R156 ;  /* 0x0000009c159c723e */ /* 0x000fe200000000ff */
[-C--:B------:R-:W-:Y:S01]  /*8eb0*/  FMUL.FTZ R30, R30, R11.reuse ;  /* 0x0000000b1e1e7220 */ /* 0x080fe20000410000 */
[-C--:B------:R-:W-:Y:S01]  /*8ec0*/  FMUL.FTZ R31, R31, R11.reuse ;  /* 0x0000000b1f1f7220 */ /* 0x080fe20000410000 */
[-C--:B------:R-:W-:Y:S01]  /*8ed0*/  FMUL.FTZ R34, R34, R11.reuse ;  /* 0x0000000b22227220 */ /* 0x080fe20000410000 */
[----:B------:R-:W-:Y:S01]  /*8ee0*/  MUFU.EX2 R160, R160 ;  /* 0x000000a000a07308 */ /* 0x000fe20000000800 */
        /* <DEDUP_REMOVED lines=41> */
[----:B------:R-:W-:Y:S01]  /*9180*/  F2FP.F16.F32.PACK_AB R153, R155, R176 ;  /* 0x000000b09b99723e */ /* 0x000fe200000000ff */
[----:B------:R-:W-:Y:S01]  /*9190*/  FMUL.FTZ R95, R95, R11 ;  /* 0x0000000b5f5f7220 */ /* 0x000fe20000410000 */
[----:B------:R-:W-:Y:S01]  /*91a0*/  F2FP.F16.F32.PACK_AB R155, R180, R173 ;  /* 0x000000adb49b723e */ /* 0x000fe200000000ff */
[----:B------:R-:W-:Y:S01]  /*91b0*/  FADD.FTZ R154, R160, R179 ;  /* 0x000000b3a09a7221 */ /* 0x000fe20000010000 */
[C---:B---3--:R-:W-:Y:S01]  /*91c0*/  F2FP.F16.F32.PACK_AB R160, R157.reuse, R160 ;  /* 0x000000a09da0723e */ /* 0x048fe200000000ff */
[----:B------:R-:W-:Y:S01]  /*91d0*/  FMUL.FTZ R98, R98, R11 ;  /* 0x0000000b62627220 */ /* 0x000fe20000410000 */
[----:B------:R-:W3:Y:S01]  /*91e0*/  MUFU.EX2 R196, R196 ;  /* 0x000000c400c47308 */ /* 0x000ee20000000800 */
[----:B------:R-:W-:Y:S01]  /*91f0*/  FADD.FTZ R154, R157, R154 ;  /* 0x0000009a9d9a7221 */ /* 0x000fe20000010000 */
[----:B--2---:R-:W-:Y:S01]  /*9200*/  FADD.FTZ R5, R167, R4 ;  /* 0x00000004a7057221 */ /* 0x004fe20000010000 */
[----:B------:R-:W-:Y:S01]  /*9210*/  F2FP.F16.F32.PACK_AB R157, R192, R159 ;  /* 0x0000009fc09d723e */ /* 0x000fe200000000ff */
[----:B------:R-:W-:Y:S01]  /*9220*/  FMUL.FTZ R99, R99, R11 ;  /* 0x0000000b63637220 */ /* 0x000fe20000410000 */
[----:B------:R-:W-:Y:S01]  /*9230*/  F2FP.F16.F32.PACK_AB R159, R194, R163 ;  /* 0x000000a3c29f723e */ /* 0x000fe200000000ff */
[-C--:B------:R-:W-:Y:S01]  /*9240*/  FMUL.FTZ R102, R102, R11.reuse ;  /* 0x0000000b66667220 */ /* 0x080fe20000410000 */
[-C--:B------:R-:W-:Y:S01]  /*9250*/  FMUL.FTZ R103, R103, R11.reuse ;  /* 0x0000000b67677220 */ /* 0x080fe20000410000 */
[----:B------:R-:W2:Y:S01]  /*9260*/  MUFU.EX2 R164, R164 ;  /* 0x000000a400a47308 */ /* 0x000ea20000000800 */
        /* <DEDUP_REMOVED lines=15> */
[----:B------:R-:W-:Y:S01]  /*9360*/  FMUL.FTZ R126, R126, R11 ;  /* 0x0000000b7e7e7220 */ /* 0x000fe20000410000 */
[----:B------:R-:W3:Y:S01]  /*9370*/  MUFU.EX2 R165, R165 ;  /* 0x000000a500a57308 */ /* 0x000ee20000000800 */
[C---:B--2---:R-:W-:Y:S01]  /*9380*/  FADD.FTZ R12, R164.reuse, R179 ;  /* 0x000000b3a40c7221 */ /* 0x044fe20000010000 */
[----:B------:R-:W-:Y:S01]  /*9390*/  F2FP.F16.F32.PACK_AB R162, R164, R161 ;  /* 0x000000a1a4a2723e */ /* 0x000fe200000000ff */
[----:B------:R-:W-:Y:S01]  /*93a0*/  FMUL.FTZ R127, R127, R11 ;  /* 0x0000000b7f7f7220 */ /* 0x000fe20000410000 */
[----:B------:R-:W-:Y:S01]  /*93b0*/  F2FP.F16.F32.PACK_AB R161, R196, R167 ;  /* 0x000000a7c4a1723e */ /* 0x000fe200000000ff */
        /* <DEDUP_REMOVED lines=10> */
[-C--:B------:R-:W-:Y:S01]  /*9460*/  FMUL.FTZ R142, R142, R11.reuse ;  /* 0x0000000b8e8e7220 */ /* 0x080fe20000410000 */
[----:B------:R-:W5:Y:S01]  /*9470*/  MUFU.EX2 R168, R168 ;  /* 0x000000a800a87308 */ /* 0x000f620000000800 */
[----:B---3--:R-:W-:Y:S01]  /*9480*/  FADD.FTZ R13, R165, R12 ;  /* 0x0000000ca50d7221 */ /* 0x008fe20000010000 */
[-C--:B------:R-:W-:Y:S01]  /*9490*/  FMUL.FTZ R143, R143, R11.reuse ;  /* 0x0000000b8f8f7220 */ /* 0x080fe20000410000 */
[-C--:B------:R-:W-:Y:S01]  /*94a0*/  FMUL.FTZ R146, R146, R11.reuse ;  /* 0x0000000b92927220 */ /* 0x080fe20000410000 */
[-C--:B------:R-:W-:Y:S01]  /*94b0*/  FMUL.FTZ R147, R147, R11.reuse ;  /* 0x0000000b93937220 */ /* 0x080fe20000410000 */
[-C--:B------:R-:W-:Y:S01]  /*94c0*/  FMUL.FTZ R150, R150, R11.reuse ;  /* 0x0000000b96967220 */ /* 0x080fe20000410000 */
[----:B------:R-:W-:-:S02]  /*94d0*/  FMUL.FTZ R151, R151, R11 ;  /* 0x0000000b97977220 */ /* 0x000fc40000410000 */
[----:B------:R-:W3:Y:S01]  /*94e0*/  MUFU.EX2 R175, R175 ;  /* 0x000000af00af7308 */ /* 0x000ee20000000800 */
[C---:B--2---:R-:W-:Y:S01]  /*94f0*/  FADD.FTZ R4, R174.reuse, R5 ;  /* 0x00000005ae047221 */ /* 0x044fe20000010000 */
[----:B------:R-:W-:-:S05]  /*9500*/  F2FP.F16.F32.PACK_AB R163, R174, R171 ;  /* 0x000000abaea3723e */ /* 0x000fca00000000ff */
[----:B------:R4:W-:Y:S01]  /*9510*/  STSM.16.M88.4 [R19], R160 ;  /* 0x000000a013007844 */ /* 0x0009e20000000200 */
[----:B------:R-:W2:Y:S01]  /*9520*/  MUFU.EX2 R172, R172 ;  /* 0x000000ac00ac7308 */ /* 0x000ea20000000800 */
[C---:B-----5:R-:W-:Y:S01]  /*9530*/  FADD.FTZ R12, R168.reuse, R13 ;  /* 0x0000000da80c7221 */ /* 0x060fe20000010000 */
[----:B------:R-:W-:-:S03]  /*9540*/  F2FP.F16.F32.PACK_AB R164, R168, R165 ;  /* 0x000000a5a8a4723e */ /* 0x000fc600000000ff */
[----:B------:R-:W-:-:S03]  /*9550*/  FADD.FTZ R5, R169, R12 ;  /* 0x0000000ca9057221 */ /* 0x000fc60000010000 */
[----:B------:R-:W5:Y:S01]  /*9560*/  MUFU.EX2 R182, R182 ;  /* 0x000000b600b67308 */ /* 0x000f620000000800 */
[----:B---3--:R-:W-:Y:S01]  /*9570*/  FADD.FTZ R13, R175, R4 ;  /* 0x00000004af0d7221 */ /* 0x008fe20000010000 */
[----:B------:R-:W-:-:S03]  /*9580*/  F2FP.F16.F32.PACK_AB R165, R178, R175 ;  /* 0x000000afb2a5723e */ /* 0x000fc600000000ff */
[----:B------:R-:W-:-:S03]  /*9590*/  FADD.FTZ R13, R178, R13 ;  /* 0x0000000db20d7221 */ /* 0x000fc60000010000 */
[----:B------:R-:W3:Y:S01]  /*95a0*/  MUFU.EX2 R177, R177 ;  /* 0x000000b100b17308 */ /* 0x000ee20000000800 */
[C---:B--2---:R-:W-:Y:S01]  /*95b0*/  F2FP.F16.F32.PACK_AB R166, R172.reuse, R169 ;  /* 0x000000a9aca6723e */ /* 0x044fe200000000ff */
[----:B------:R-:W-:Y:S01]  /*95c0*/  FADD.FTZ R5, R172, R5 ;  /* 0x00000005ac057221 */ /* 0x000fe20000010000 */
[----:B-----5:R-:W-:Y:S01]  /*95d0*/  FADD.FTZ R4, R182, R13 ;  /* 0x0000000db6047221 */ /* 0x020fe20000010000 */
[----:B---3--:R-:W-:-:S03]  /*95e0*/  F2FP.F16.F32.PACK_AB R167, R177, R182 ;  /* 0x000000b6b1a7723e */ /* 0x008fc600000000ff */
[----:B------:R-:W-:Y:S02]  /*95f0*/  FADD.FTZ R4, R177, R4 ;  /* 0x00000004b1047221 */ /* 0x000fe40000010000 */
[----:B------:R4:W-:Y:S01]  /*9600*/  STSM.16.M88.4 [R22], R164 ;  /* 0x000000a416007844 */ /* 0x0009e20000000200 */
[----:B------:R-:W-:Y:S05]  /*9610*/  @!P0 BRA `(.L_x_4016) ;  /* 0x0000000000048947 */ /* 0x000fea0003800000 */
[----:B------:R-:W-:Y:S01]  /*9620*/  BPT.TRAP 0x1 ;  /* 0x000000040000795c */ /* 0x000fe20000300000 */
.L_x_4016:
[----:B------:R2:W3:Y:S01]  /*9630*/  SYNCS.PHASECHK.TRANS64.TRYWAIT P3, [UR23+0x28c50], R9 ;  /* 0x028c5009ff0075a7 */ /* 0x0004e20008060157 */
[----:B------:R-:W-:Y:S05]  /*9640*/  @!P0 BRA `(.L_x_4017) ;  /* 0x0000000000048947 */ /* 0x000fea0003800000 */
[----:B------:R-:W-:Y:S01]  /*9650*/  BPT.TRAP 0x1 ;  /* 0x000000040000795c */ /* 0x000fe20000300000 */
.L_x_4017:
[----:B---3--:R-:W-:Y:S05]  /*9660*/  @P3 BRA `(.L_x_4018) ;  /* 0x0000000000083947 */ /* 0x008fea0003800000 */
[----:B------:R-:W3:Y:S02]  /*9670*/  SYNCS.PHASECHK.TRANS64.TRYWAIT P3, [UR23+0x28c50], R9 ;  /* 0x028c5009ff0075a7 */ /* 0x000ee40008060157 */
[----:B---3--:R-:W-:Y:S05]  /*9680*/  @!P3 BRA `(.L_x_4019) ;  /* 0x000000800090b947 */ /* 0x008fea0003800000 */
.L_x_4018:
        /* <DEDUP_REMOVED lines=39> */
[----:B-12---:R-:W-:-:S07]  /*9900*/  IMAD.MOV.U32 R9, RZ, RZ, R10 ;  /* 0x000000ffff097224 */ /* 0x006fce00078e000a */
.L_x_4011:
[----:B------:R-:W-:-:S13]  /*9910*/  ISETP.GE.AND P2, PT, R9, UR41, PT ;  /* 0x0000002909007c0c */ /* 0x000fda000bf46270 */
[----:B------:R-:W-:Y:S05]  /*9920*/  @!P2 BRA `(.L_x_4021) ;  /* 0x0000002000c4a947 */ /* 0x000fea0003800000 */
[----:B---3--:R-:W-:Y:S01]  /*9930*/  IMAD.MOV.U32 R12, RZ, RZ, R8 ;  /* 0x000000ffff0c7224 */ /* 0x008fe200078e0008 */
[----:B------:R-:W-:Y:S01]  /*9940*/  UMOV UR21, UR39 ;  /* 0x0000002700157c82 */ /* 0x000fe20008000000 */
[----:B------:R-:W-:Y:S01]  /*9950*/  IMAD.MOV.U32 R13, RZ, RZ, R7 ;  /* 0x000000ffff0d7224 */ /* 0x000fe200078e0007 */
[----:B------:R-:W-:Y:S01]  /*9960*/  ULDC UR22, c[0x0][0x9e4] ;  /* 0x0002790000167ab9 */ /* 0x000fe20000000800 */
[----:B------:R-:W-:Y:S01]  /*9970*/  ULDC UR23, c[0x0][0x9dc] ;  /* 0x0002770000177ab9 */ /* 0x000fe20000000800 */
[----:B------:R-:W-:Y:S01]  /*9980*/  ULDC UR24, c[0x0][0x288] ;  /* 0x0000a20000187ab9 */ /* 0x000fe20000000800 */
[----:B------:R-:W-:Y:S01]  /*9990*/  ULDC UR20, c[0x0][0x988] ;  /* 0x0002620000147ab9 */ /* 0x000fe20000000800 */
[----:B------:R-:W-:-:S05]  /*99a0*/  ULDC UR25, c[0x0][0x9e0] ;  /* 0x0002780000197ab9 */ /* 0x000fca0000000800 */
.L_x_4038:
[----:B------:R-:W-:-:S04]  /*99b0*/  UIADD3 UR39, UR21, 0x1, URZ ;  /* 0x0000000115277890 */ /* 0x000fc8000fffe03f */
[----:B------:R-:W-:-:S04]  /*99c0*/  UISETP.NE.AND UP0, UPT, UR39, 0x2, UPT ;  /* 0x000000022700788c */ /* 0x000fc8000bf05270 */
[----:B------:R-:W-:Y:S02]  /*99d0*/  USEL UR6, URZ, 0x1, UP0 ;  /* 0x000000013f067887 */ /* 0x000fe40008000000 */
[----:B------:R-:W-:Y:S02]  /*99e0*/  USEL UR39, UR39, URZ, UP0 ;  /* 0x0000003f27277287 */ /* 0x000fe40008000000 */
[----:B------:R-:W-:Y:S01]  /*99f0*/  ULOP3.LUT UR38, UR38, UR6, URZ, 0x3c, !UPT ;  /* 0x0000000626267292 */ /* 0x000fe2000f8e3c3f */
[----:B-1-3--:R-:W-:Y:S11]  /*9a00*/  @!P0 BRA `(.L_x_4022) ;  /* 0x0000000000048947 */ /* 0x00aff60003800000 */
[----:B------:R-:W-:Y:S01]  /*9a10*/  BPT.TRAP 0x1 ;  /* 0x000000040000795c */ /* 0x000fe20000300000 */
.L_x_4022:
[----:B------:R-:W-:Y:S01]  /*9a20*/  ULEA UR26, UR39, UR48, 0x3 ;  /* 0x00000030271a7291 */ /* 0x000fe2000f8e183f */
[----:B------:R-:W-:-:S04]  /*9a30*/  MOV R10, UR38 ;  /* 0x00000026000a7c02 */ /* 0x000fc80008000f00 */
[----:B------:R-:W-:-:S04]  /*9a40*/  SHF.L.U32 R10, R10, 0x1f, RZ ;  /* 0x0000001f0a0a7819 */ /* 0x000fc800000006ff */
[----:B------:R3:W1:Y:S01]  /*9a50*/  SYNCS.PHASECHK.TRANS64.TRYWAIT P2, [UR26+0x28c30], R10 ;  /* 0x028c300aff0075a7 */ /* 0x000662000804015a */
[----:B------:R-:W-:Y:S05]  /*9a60*/  @!P0 BRA `(.L_x_4023) ;  /* 0x0000000000048947 */ /* 0x000fea0003800000 */
[----:B------:R-:W-:Y:S01]  /*9a70*/  BPT.TRAP 0x1 ;  /* 0x000000040000795c */ /* 0x000fe20000300000 */
.L_x_4023:
[----:B-1----:R-:W-:Y:S05]  /*9a80*/  @P2 BRA `(.L_x_4024) ;  /* 0x0000000000082947 */ /* 0x002fea0003800000 */
[----:B------:R-:W1:Y:S02]  /*9a90*/  SYNCS.PHASECHK.TRANS64.TRYWAIT P2, [UR26+0x28c30], R10 ;  /* 0x028c300aff0075a7 */ /* 0x000e64000804015a */
[----:B-1----:R-:W-:Y:S05]  /*9aa0*/  @!P2 BRA `(.L_x_4025) ;  /* 0x0000007c009ca947 */ /* 0x002fea0003800000 */
.L_x_4024:
[----:B------:R-:W-:Y:S01]  /*9ab0*/  R2UR UR18, R3 ;  /* 0x00000000031272ca */ /* 0x000fe200000e0000 */
[----:B--2-4-:R-:W-:Y:S01]  /*9ac0*/  WARPGROUP.ARRIVE ;  /* 0x00000000000079c5 */ /* 0x014fe20000000000 */
[----:B------:R-:W-:Y:S01]  /*9ad0*/  UMOV UR19, 0x40000040 ;  /* 0x4000004000137882 */ /* 0x000fe20000000000 */
[----:B------:R-:W-:Y:S01]  /*9ae0*/  UMOV UR7, 0x40000040 ;  /* 0x4000004000077882 */ /* 0x000fe20000000000 */
[----:B------:R-:W-:Y:S01]  /*9af0*/  UMOV UR11, 0x40000040 ;  /* 0x40000040000b7882 */ /* 0x000fe20000000000 */
[----:B------:R-:W-:Y:S01]  /*9b00*/  UMOV UR15, 0x40000040 ;  /* 0x40000040000f7882 */ /* 0x000fe20000000000 */
[----:B------:R-:W1:Y:S01]  /*9b10*/  LDC R15, c[0x0][0x2e0] ;  /* 0x0000b800ff0f7b82 */ /* 0x000e620000000800 */
[----:B------:R-:W-:-:S04]  /*9b20*/  IMAD.U32 R11, RZ, RZ, UR26 ;  /* 0x0000001aff0b7e24 */ /* 0x000fc8000f8e00ff */
        /* <DEDUP_REMOVED lines=10> */
[----:B------:R-:W-:Y:S01]  /*9bd0*/  HGMMA.64x64x16.F32 R152, gdesc[UR4], R152, gsb0 ;  /* 0x00e00000049879f0 */ /* 0x000fe20008000898 */
[----:B------:R-:W-:Y:S02]  /*9be0*/  ULOP3.LUT UR6, URZ, UR23, URZ, 0x33, !UPT ;  /* 0x000000173f067292 */ /* 0x000fe4000f8e333f */
[----:B------:R-:W-:Y:S02]  /*9bf0*/  WARPGROUP.DEPBAR.LE gsb0, 0x0 ;  /* 0x00008000000079c5 */ /* 0x000fe40000010000 */
[----:B------:R-:W-:-:S06]  /*9c00*/  WARPGROUP.ARRIVE ;  /* 0x00000000000079c5 */ /* 0x000fcc0000000000 */
[----:B------:R-:W-:Y:S03]  /*9c10*/  HGMMA.64x64x16.F32 R152, gdesc[UR8], R152, gsb0 ;  /* 0x00e00000089879f0 */ /* 0x000fe60008000898 */
[----:B------:R-:W-:Y:S02]  /*9c20*/  WARPGROUP.DEPBAR.LE gsb0, 0x0 ;  /* 0x00008000000079c5 */ /* 0x000fe40000010000 */
[----:B------:R-:W-:-:S06]  /*9c30*/  WARPGROUP.ARRIVE ;  /* 0x00000000000079c5 */ /* 0x000fcc0000000000 */
[----:B------:R-:W-:Y:S03]  /*9c40*/  HGMMA.64x64x16.F32 R152, gdesc[UR12], R152, gsb0 ;  /* 0x00e000000c9879f0 */ /* 0x000fe60008000898 */
[----:B------:R-:W-:Y:S02]  /*9c50*/  WARPGROUP.DEPBAR.LE gsb0, 0x0 ;  /* 0x00008000000079c5 */ /* 0x000fe40000010000 */
[----:B------:R2:W-:Y:S02]  /*9c60*/  @!P1 SYNCS.ARRIVE.TRANS64.RED.A1T0 RZ, [R8+URZ], RZ ;  /* 0x000000ff08ff99a7 */ /* 0x0005e4000810043f */
[----:B--2---:R-:W-:-:S05]  /*9c70*/  IADD3 R8, -R7, 0x1, RZ ;  /* 0x0000000107087810 */ /* 0x004fca0007ffe1ff */
        /* <DEDUP_REMOVED lines=17> */
.L_x_4028:
[----:B------:R-:W-:-:S05]  /*9d90*/  IMAD.U32 R192, RZ, RZ, UR22 ;  /* 0x00000016ffc07e24 */ /* 0x000fca000f8e00ff */
[----:B------:R-:W-:-:S13]  /*9da0*/  ISETP.NE.AND P2, PT, R192, 0x1, PT ;  /* 0x00000001c000780c */ /* 0x000fda0003f45270 */
[----:B------:R-:W1:Y:S02]  /*9db0*/  @P2 LDC.64 R194, c[0x0][0x9e8] ;  /* 0x00027a00ffc22b82 */ /* 0x000e640000000a00 */
[----:B-1----:R-:W-:-:S05]  /*9dc0*/  @P2 IMAD.HI.U32 R194, R20, R194, RZ ;  /* 0x000000c214c22227 */ /* 0x002fca00078e00ff */
[----:B------:R-:W-:-:S07]  /*9dd0*/  @P2 SHF.R.U32.HI R20, RZ, R195, R194 ;  /* 0x000000c3ff142219 */ /* 0x000fce00000116c2 */
.L_x_4029:
[----:B------:R-:W-:Y:S05]  /*9de0*/  BSYNC B0 ;  /* 0x0000000000007941 */ /* 0x000fea0003800000 */
.L_x_4027:
[----:B------:R-:W-:-:S04]  /*9df0*/  IMAD R21, R20, R192, -R7 ;  /* 0x000000c014157224 */ /* 0x000fc800078e0a07 */
[----:B------:R-:W-:-:S05]  /*9e00*/  IMAD.IADD R21, R21, 0x1, -R2 ;  /* 0x0000000115157824 */ /* 0x000fca00078e0a02 */
[----:B------:R-:W-:Y:S02]  /*9e10*/  VIADDMNMX R8, R21, R192, R8, PT ;  /* 0x000000c015087246 */ /* 0x000fe40003800108 */
[----:B------:R-:W-:-:S07]  /*9e20*/  VIMNMX R14, R14, R21, !PT ;  /* 0x000000150e0e7248 */ /* 0x000fce0007fe0100 */
.L_x_4026:
        /* <DEDUP_REMOVED lines=67> */
.L_x_4032:
[----:B------:R-:W-:-:S05]  /*a260*/  IMAD.U32 R192, RZ, RZ, UR22 ;  /* 0x00000016ffc07e24 */ /* 0x000fca000f8e00ff */
[----:B------:R-:W-:-:S13]  /*a270*/  ISETP.NE.AND P3, PT, R192, 0x1, PT ;  /* 0x00000001c000780c */ /* 0x000fda0003f65270 */
[----:B------:R-:W1:Y:S02]  /*a280*/  @P3 LDC.64 R14, c[0x0][0x9e8] ;  /* 0x00027a00ff0e3b82 */ /* 0x000e640000000a00 */
[----:B-1----:R-:W-:-:S05]  /*a290*/  @P3 IMAD.HI.U32 R14, R21, R14, RZ ;  /* 0x0000000e150e3227 */ /* 0x002fca00078e00ff */
[----:B------:R-:W-:-:S07]  /*a2a0*/  @P3 SHF.R.U32.HI R21, RZ, R15, R14 ;  /* 0x0000000fff153219 */ /* 0x000fce000001160e */
.L_x_4033:
[----:B------:R-:W-:Y:S05]  /*a2b0*/  BSYNC B0 ;  /* 0x0000000000007941 */ /* 0x000fea0003800000 */
.L_x_4031:
[----:B------:R-:W-:-:S04]  /*a2c0*/  IMAD R21, R21, R192, -R7 ;  /* 0x000000c015157224 */ /* 0x000fc800078e0a07 */
[----:B------:R-:W-:-:S05]  /*a2d0*/  IMAD.IADD R21, R21, 0x1, -R2 ;  /* 0x0000000115157824 */ /* 0x000fca00078e0a02 */
[----:B------:R-:W-:Y:S02]  /*a2e0*/  VIADDMNMX R8, R21, R192, R8, PT ;  /* 0x000000c015087246 */ /* 0x000fe40003800108 */
[----:B------:R-:W-:-:S07]  /*a2f0*/  VIMNMX R20, R20, R21, !PT ;  /* 0x0000001514147248 */ /* 0x000fce0007fe0100 */
.L_x_4030:
        /* <DEDUP_REMOVED lines=8> */
[----:B------:R-:W-:Y:S02]  /*a380*/  ISETP.GT.AND P3, PT, R20, RZ, P2 ;  /* 0x000000ff1400720c */ /* 0x000fe40001764270 */
        /* <DEDUP_REMOVED lines=24> */
[----:B------:R-:W-:Y:S01]  /*a510*/  ISETP.GT.AND P5, PT, R20, 0x20, P2 ;  /* 0x000000201400780c */ /* 0x000fe200017a4270 */
        /* <DEDUP_REMOVED lines=38> */
[--C-:B------:R-:W-:Y:S01]  /*a780*/  FFMA.FTZ R160, R168, UR10, -R14.reuse ;  /* 0x0000000aa8a07c23 */ /* 0x100fe2000801080e */
[----:B------:R-:W-:Y:S01]  /*a790*/  ISETP.GT.AND P3, PT, R20, 0x29, P2 ;  /* 0x000000291400780c */ /* 0x000fe20001764270 */
[--C-:B------:R-:W-:Y:S01]  /*a7a0*/  FFMA.FTZ R152, R152, UR10, -R14.reuse ;  /* 0x0000000a98987c23 */ /* 0x100fe2000801080e */
[----:B------:R-:W-:Y:S01]  /*a7b0*/  FMNMX.FTZ R154, R170, R21, !PT ;  /* 0x00000015aa9a7209 */ /* 0x000fe20007810000 */
[--C-:B------:R-:W-:Y:S01]  /*a7c0*/  FFMA.FTZ R21, R153, UR10, -R14.reuse ;  /* 0x0000000a99157c23 */ /* 0x100fe2000801080e */
[----:B------:R-:W-:Y:S01]  /*a7d0*/  ISETP.LT.OR P3, PT, R8, 0x2a, P3 ;  /* 0x0000002a0800780c */ /* 0x000fe20001f61670 */
[----:B------:R-:W-:Y:S01]  /*a7e0*/  FFMA.FTZ R156, R156, UR10, -R14 ;  /* 0x0000000a9c9c7c23 */ /* 0x000fe2000801080e */
[----:B------:R-:W-:Y:S01]  /*a7f0*/  FMNMX.FTZ R153, R171, R154, !PT ;  /* 0x0000009aab997209 */ /* 0x000fe20007810000 */
[----:B------:R-:W-:Y:S01]  /*a800*/  MUFU.EX2 R152, R152 ;  /* 0x0000009800987308 */ /* 0x000fe20000000800 */
[----:B------:R-:W-:-:S02]  /*a810*/  FSEL R175, R175, -INF , !P3 ;  /* 0xff800000afaf7808 */ /* 0x000fc40005800000 */
[----:B------:R-:W-:Y:S02]  /*a820*/  ISETP.GT.AND P3, PT, R20, 0x31, P2 ;  /* 0x000000311400780c */ /* 0x000fe40001764270 */
[----:B------:R-:W-:Y:S02]  /*a830*/  FMNMX.FTZ R154, R174, R153, !PT ;  /* 0x00000099ae9a7209 */ /* 0x000fe40007810000 */
[----:B------:R-:W-:Y:S01]  /*a840*/  ISETP.LT.OR P3, PT, R8, 0x32, P3 ;  /* 0x000000320800780c */ /* 0x000fe20001f61670 */
[----:B------:R-:W-:Y:S01]  /*a850*/  MUFU.EX2 R21, R21 ;  /* 0x0000001500157308 */ /* 0x000fe20000000800 */
[----:B------:R-:W-:Y:S02]  /*a860*/  FMNMX.FTZ R153, R175, R154, !PT ;  /* 0x0000009aaf997209 */ /* 0x000fe40007810000 */
[----:B------:R-:W-:Y:S02]  /*a870*/  ISETP.GT.AND P2, PT, R20, 0x39, P2 ;  /* 0x000000391400780c */ /* 0x000fe40001744270 */
[----:B------:R-:W-:-:S02]  /*a880*/  FSEL R179, R179, -INF , !P3 ;  /* 0xff800000b3b37808 */ /* 0x000fc40005800000 */
[----:B------:R-:W-:Y:S01]  /*a890*/  FMNMX.FTZ R20, R178, R153, !PT ;  /* 0x00000099b2147209 */ /* 0x000fe20007810000 */
[--C-:B------:R-:W-:Y:S01]  /*a8a0*/  FFMA.FTZ R153, R157, UR10, -R14.reuse ;  /* 0x0000000a9d997c23 */ /* 0x100fe2000801080e */
[----:B------:R-:W-:Y:S01]  /*a8b0*/  ISETP.LT.OR P2, PT, R8, 0x3a, P2 ;  /* 0x0000003a0800780c */ /* 0x000fe20001741670 */
[----:B------:R-:W-:Y:S01]  /*a8c0*/  MUFU.EX2 R154, R156 ;  /* 0x0000009c009a7308 */ /* 0x000fe20000000800 */
[----:B------:R-:W-:Y:S01]  /*a8d0*/  FMNMX.FTZ R157, R179, R20, !PT ;  /* 0x00000014b39d7209 */ /* 0x000fe20007810000 */
[--C-:B------:R-:W-:Y:S01]  /*a8e0*/  FFMA.FTZ R20, R164, UR10, -R14.reuse ;  /* 0x0000000aa4147c23 */ /* 0x100fe2000801080e */
[----:B------:R-:W-:Y:S01]  /*a8f0*/  FSEL R183, R183, -INF , !P2 ;  /* 0xff800000b7b77808 */ /* 0x000fe20005000000 */
[--C-:B------:R-:W-:Y:S01]  /*a900*/  FFMA.FTZ R164, R172, UR10, -R14.reuse ;  /* 0x0000000aaca47c23 */ /* 0x100fe2000801080e */
[----:B------:R-:W-:Y:S01]  /*a910*/  FMNMX.FTZ R8, R182, R157, !PT ;  /* 0x0000009db6087209 */ /* 0x000fe20007810000 */
[--C-:B------:R-:W-:Y:S01]  /*a920*/  FFMA.FTZ R157, R161, UR10, -R14.reuse ;  /* 0x0000000aa19d7c23 */ /* 0x100fe2000801080e */
[----:B------:R-:W-:Y:S01]  /*a930*/  FSEL R168, R7, RZ, P5 ;  /* 0x000000ff07a87208 */ /* 0x000fe20002800000 */
[----:B------:R-:W-:Y:S01]  /*a940*/  MUFU.EX2 R153, R153 ;  /* 0x0000009900997308 */ /* 0x000fe20000000800 */
[----:B------:R-:W-:Y:S01]  /*a950*/  FMNMX.FTZ R8, R183, R8, !PT ;  /* 0x00000008b7087209 */ /* 0x000fe20007810000 */
[--C-:B------:R-:W-:Y:S01]  /*a960*/  FFMA.FTZ R161, R165, UR10, -R14.reuse ;  /* 0x0000000aa5a17c23 */ /* 0x100fe2000801080e */
[--C-:B------:R-:W-:Y:S01]  /*a970*/  FFMA.FTZ R165, R169, UR10, -R14.reuse ;  /* 0x0000000aa9a57c23 */ /* 0x100fe2000801080e */
[----:B------:R-:W-:Y:S01]  /*a980*/  FADD.FTZ R168, -R168, R13 ;  /* 0x0000000da8a87221 */ /* 0x000fe20000010100 */
[--C-:B------:R-:W-:Y:S01]  /*a990*/  FFMA.FTZ R169, R173, UR10, -R14.reuse ;  /* 0x0000000aada97c23 */ /* 0x100fe2000801080e */
[----:B------:R-:W1:Y:S01]  /*a9a0*/  SHFL.BFLY PT, R193, R8, 0x2, 0x1f ;  /* 0x0c401f0008c17f89 */ /* 0x000e6200000e0000 */
[--C-:B------:R-:W-:Y:S01]  /*a9b0*/  FFMA.FTZ R173, R177, UR10, -R14.reuse ;  /* 0x0000000ab1ad7c23 */ /* 0x100fe2000801080e */
[----:B------:R-:W-:Y:S01]  /*a9c0*/  FMUL.FTZ R13, R168, UR10 ;  /* 0x0000000aa80d7c20 */ /* 0x000fe20008410000 */
[----:B------:R-:W-:Y:S01]  /*a9d0*/  MUFU.EX2 R156, R192 ;  /* 0x000000c0009c7308 */ /* 0x000fe20000000800 */
[----:B------:R-:W-:Y:S01]  /*a9e0*/  FFMA.FTZ R168, R176, UR10, -R14 ;  /* 0x0000000ab0a87c23 */ /* 0x000fe2000801080e */
[----:B------:R-:W-:-:S02]  /*a9f0*/  IMAD.MOV R177, RZ, RZ, -R17 ;  /* 0x000000ffffb17224 */ /* 0x000fc400078e0a11 */
[----:B------:R-:W-:-:S03]  /*aa00*/  FFMA.FTZ R172, R180, UR10, -R14 ;  /* 0x0000000ab4ac7c23 */ /* 0x000fc6000801080e */
[----:B------:R-:W-:Y:S01]  /*aa10*/  ISETP.NE.AND P3, PT, R2, R177, PT ;  /* 0x000000b10200720c */ /* 0x000fe20003f65270 */
[----:B------:R-:W2:Y:S01]  /*aa20*/  MUFU.EX2 R13, R13 ;  /* 0x0000000d000d7308 */ /* 0x000ea20000000800 */
[----:B------:R-:W-:-:S07]  /*aa30*/  FFMA.FTZ R177, R181, UR10, -R14 ;  /* 0x0000000ab5b17c23 */ /* 0x000fce000801080e */
[----:B------:R-:W4:Y:S01]  /*aa40*/  MUFU.EX2 R157, R157 ;  /* 0x0000009d009d7308 */ /* 0x000f220000000800 */
[----:B-1----:R-:W-:-:S07]  /*aa50*/  FMNMX.FTZ R193, R8, R193, !PT ;  /* 0x000000c108c17209 */ /* 0x002fce0007810000 */
[----:B------:R-:W1:Y:S01]  /*aa60*/  MUFU.EX2 R20, R20 ;  /* 0x0000001400147308 */ /* 0x000e620000000800 */
[----:B--2---:R-:W-:Y:S01]  /*aa70*/  FFMA.FTZ R176, R13, R5, R152 ;  /* 0x000000050db07223 */ /* 0x004fe20000010098 */
[----:B------:R-:W2:Y:S01]  /*aa80*/  SHFL.BFLY PT, R8, R193, 0x1, 0x1f ;  /* 0x0c201f00c1087f89 */ /* 0x000ea200000e0000 */
[C---:B------:R-:W-:Y:S01]  /*aa90*/  F2FP.F16.F32.PACK_AB R152, R21.reuse, R152 ;  /* 0x000000981598723e */ /* 0x040fe200000000ff */
[-C--:B------:R-:W-:Y:S01]  /*aaa0*/  FMUL.FTZ R24, R24, R13.reuse ;  /* 0x0000000d18187220 */ /* 0x080fe20000410000 */
[----:B------:R-:W-:Y:S01]  /*aab0*/  FADD.FTZ R5, R21, R176 ;  /* 0x000000b015057221 */ /* 0x000fe20000010000 */
[-C--:B------:R-:W-:Y:S01]  /*aac0*/  FMUL.FTZ R25, R25, R13.reuse ;  /* 0x0000000d19197220 */ /* 0x080fe20000410000 */
[-C--:B------:R-:W-:Y:S01]  /*aad0*/  FMUL.FTZ R28, R28, R13.reuse ;  /* 0x0000000d1c1c7220 */ /* 0x080fe20000410000 */
[----:B------:R-:W5:Y:S01]  /*aae0*/  MUFU.EX2 R161, R161 ;  /* 0x000000a100a17308 */ /* 0x000f620000000800 */
[----:B------:R-:W-:Y:S01]  /*aaf0*/  FADD.FTZ R14, R154, R5 ;  /* 0x000000059a0e7221 */ /* 0x000fe20000010000 */
        /* <DEDUP_REMOVED lines=8> */
[----:B----4-:R-:W-:Y:S01]  /*ab80*/  F2FP.F16.F32.PACK_AB R156, R157, R156 ;  /* 0x0000009c9d9c723e */ /* 0x010fe200000000ff */
[-C--:B------:R-:W-:Y:S01]  /*ab90*/  FMUL.FTZ R37, R37, R13.reuse ;  /* 0x0000000d25257220 */ /* 0x080fe20000410000 */
[-C--:B------:R-:W-:Y:S01]  /*aba0*/  FMUL.FTZ R40, R40, R13.reuse ;  /* 0x0000000d28287220 */ /* 0x080fe20000410000 */
[----:B------:R-:W-:Y:S01]  /*abb0*/  FADD.FTZ R181, R157, R192 ;  /* 0x000000c09db57221 */ /* 0x000fe20000010000 */
[-C--:B------:R-:W-:Y:S01]  /*abc0*/  FMUL.FTZ R41, R41, R13.reuse ;  /* 0x0000000d29297220 */ /* 0x080fe20000410000 */
[-C--:B------:R-:W-:Y:S01]  /*abd0*/  FMUL.FTZ R44, R44, R13.reuse ;  /* 0x0000000d2c2c7220 */ /* 0x080fe20000410000 */
[----:B------:R-:W4:Y:S01]  /*abe0*/  MUFU.EX2 R165, R165 ;  /* 0x000000a500a57308 */ /* 0x000f220000000800 */
[-C--:B------:R-:W-:Y:S01]  /*abf0*/  FMUL.FTZ R45, R45, R13.reuse ;  /* 0x0000000d2d2d7220 */ /* 0x080fe20000410000 */
[----:B--2---:R-:W-:Y:S01]  /*ac00*/  FMNMX.FTZ R8, R193, R8, !PT ;  /* 0x00000008c1087209 */ /* 0x004fe20007810000 */
[-C--:B------:R-:W-:Y:S01]  /*ac10*/  FMUL.FTZ R48, R48, R13.reuse ;  /* 0x0000000d30307220 */ /* 0x080fe20000410000 */
[----:B------:R-:W-:Y:S01]  /*ac20*/  MOV R193, UR21 ;  /* 0x0000001500c17c02 */ /* 0x000fe20008000f00 */
[-C--:B------:R-:W-:Y:S01]  /*ac30*/  FMUL.FTZ R49, R49, R13.reuse ;  /* 0x0000000d31317220 */ /* 0x080fe20000410000 */
[C---:B------:R-:W-:Y:S01]  /*ac40*/  FSETP.NEU.FTZ.AND P2, PT, R8.reuse, -INF , PT ;  /* 0xff8000000800780b */ /* 0x040fe20003f5d000 */
[C---:B------:R-:W-:Y:S01]  /*ac50*/  FMUL.FTZ R180, R8.reuse, UR10 ;  /* 0x0000000a08b47c20 */ /* 0x040fe20008410000 */
[----:B------:R-:W2:Y:S01]  /*ac60*/  MUFU.EX2 R164, R164 ;  /* 0x000000a400a47308 */ /* 0x000ea20000000800 */
[----:B------:R-:W-:Y:S01]  /*ac70*/  @!P3 IMAD R14, R193, 0x40, R16 ;  /* 0x00000040c10eb824 */ /* 0x000fe200078e0210 */
[----:B------:R-:W-:Y:S01]  /*ac80*/  FSEL R5, R8, RZ, P2 ;  /* 0x000000ff08057208 */ /* 0x000fe20001000000 */
[-C--:B------:R-:W-:Y:S01]  /*ac90*/  FMUL.FTZ R52, R52, R13.reuse ;  /* 0x0000000d34347220 */ /* 0x080fe20000410000 */
[----:B------:R-:W-:Y:S01]  /*aca0*/  FSEL R176, R180, RZ, P2 ;  /* 0x000000ffb4b07208 */ /* 0x000fe20001000000 */
[-C--:B------:R-:W-:Y:S01]  /*acb0*/  FMUL.FTZ R53, R53, R13.reuse ;  /* 0x0000000d35357220 */ /* 0x080fe20000410000 */
[-C--:B------:R-:W-:Y:S01]  /*acc0*/  FMUL.FTZ R56, R56, R13.reuse ;  /* 0x0000000d38387220 */ /* 0x080fe20000410000 */
[----:B------:R-:W-:Y:S01]  /*acd0*/  FADD.FTZ R5, -R5, R12 ;  /* 0x0000000c05057221 */ /* 0x000fe20000010100 */
[----:B------:R-:W2:Y:S01]  /*ace0*/  MUFU.EX2 R169, R169 ;  /* 0x000000a900a97308 */ /* 0x000ea20000000800 */
[--C-:B------:R-:W-:Y:S01]  /*acf0*/  FFMA.FTZ R180, R155, UR10, -R176.reuse ;  /* 0x0000000a9bb47c23 */ /* 0x100fe200080108b0 */
[----:B------:R-:W-:Y:S01]  /*ad00*/  @!P3 LEA R155, R14, UR48, 0x2 ;  /* 0x000000300e9bbc11 */ /* 0x000fe2000f8e10ff */
[----:B-1----:R-:W-:Y:S01]  /*ad10*/  FADD.FTZ R14, R20, R181 ;  /* 0x000000b5140e7221 */ /* 0x002fe20000010000 */
[--C-:B------:R-:W-:Y:S01]  /*ad20*/  FFMA.FTZ R181, R159, UR10, -R176.reuse ;  /* 0x0000000a9fb57c23 */ /* 0x100fe200080108b0 */
[--C-:B------:R-:W-:Y:S01]  /*ad30*/  FFMA.FTZ R192, R162, UR10, -R176.reuse ;  /* 0x0000000aa2c07c23 */ /* 0x100fe200080108b0 */
[----:B------:R-:W-:Y:S01]  /*ad40*/  FFMA.FTZ R15, R15, UR10, -R176 ;  /* 0x0000000a0f0f7c23 */ /* 0x000fe200080108b0 */
[----:B-----5:R-:W-:Y:S01]  /*ad50*/  FADD.FTZ R159, R161, R14 ;  /* 0x0000000ea19f7221 */ /* 0x020fe20000010000 */
[----:B------:R-:W1:Y:S01]  /*ad60*/  MUFU.EX2 R168, R168 ;  /* 0x000000a800a87308 */ /* 0x000e620000000800 */
[----:B------:R-:W-:Y:S01]  /*ad70*/  FMUL.FTZ R5, R5, UR10 ;  /* 0x0000000a05057c20 */ /* 0x000fe20008410000 */
[--C-:B------:R-:W-:Y:S01]  /*ad80*/  FFMA.FTZ R158, R158, UR10, -R176.reuse ;  /* 0x0000000a9e9e7c23 */ /* 0x100fe200080108b0 */
[----:B---3--:R-:W-:Y:S01]  /*ad90*/  FADD.FTZ R162, R160, R159 ;  /* 0x0000009fa0a27221 */ /* 0x008fe20000010000 */
[--C-:B------:R-:W-:Y:S01]  /*ada0*/  FFMA.FTZ R163, R163, UR10, -R176.reuse ;  /* 0x0000000aa3a37c23 */ /* 0x100fe200080108b0 */
[--C-:B------:R-:W-:Y:S01]  /*adb0*/  FFMA.FTZ R193, R166, UR10, -R176.reuse ;  /* 0x0000000aa6c17c23 */ /* 0x100fe200080108b0 */
[----:B------:R-:W-:Y:S01]  /*adc0*/  FFMA.FTZ R167, R167, UR10, -R176 ;  /* 0x0000000aa7a77c23 */ /* 0x000fe200080108b0 */
[----:B----4-:R-:W-:Y:S01]  /*add0*/  FADD.FTZ R195, R165, R162 ;  /* 0x000000a2a5c37221 */ /* 0x010fe20000010000 */
[----:B------:R-:W3:Y:S01]  /*ade0*/  MUFU.EX2 R173, R173 ;  /* 0x000000ad00ad7308 */ /* 0x000ee20000000800 */
[--C-:B------:R-:W-:Y:S01]  /*adf0*/  FFMA.FTZ R171, R171, UR10, -R176.reuse ;  /* 0x0000000aabab7c23 */ /* 0x100fe200080108b0 */
[--C-:B------:R-:W-:Y:S01]  /*ae00*/  FFMA.FTZ R174, R174, UR10, -R176.reuse ;  /* 0x0000000aaeae7c23 */ /* 0x100fe200080108b0 */
[----:B--2---:R-:W-:Y:S01]  /*ae10*/  FADD.FTZ R162, R164, R195 ;  /* 0x000000c3a4a27221 */ /* 0x004fe20000010000 */
[--C-:B------:R-:W-:Y:S01]  /*ae20*/  FFMA.FTZ R175, R175, UR10, -R176.reuse ;  /* 0x0000000aafaf7c23 */ /* 0x100fe200080108b0 */
[--C-:B------:R-:W-:Y:S01]  /*ae30*/  FFMA.FTZ R178, R178, UR10, -R176.reuse ;  /* 0x0000000ab2b27c23 */ /* 0x100fe200080108b0 */
[----:B------:R-:W-:Y:S01]  /*ae40*/  F2FP.F16.F32.PACK_AB R160, R165, R160 ;  /* 0x000000a0a5a0723e */ /* 0x000fe200000000ff */
[--C-:B------:R-:W-:Y:S01]  /*ae50*/  FFMA.FTZ R179, R179, UR10, -R176.reuse ;  /* 0x0000000ab3b37c23 */ /* 0x100fe200080108b0 */
[----:B------:R-:W-:Y:S01]  /*ae60*/  MUFU.EX2 R172, R172 ;  /* 0x000000ac00ac7308 */ /* 0x000fe20000000800 */
[----:B------:R-:W-:Y:S01]  /*ae70*/  FFMA.FTZ R182, R182, UR10, -R176 ;  /* 0x0000000ab6b67c23 */ /* 0x000fe200080108b0 */
[----:B------:R-:W-:Y:S01]  /*ae80*/  @!P3 STS [R155+0x28800], R13 ;  /* 0x0288000d9b00b388 */ /* 0x000fe20000000800 */
        /* <DEDUP_REMOVED lines=22> */
[----:B--2---:R-:W-:Y:S01]  /*aff0*/  FADD.FTZ R5, R169, R162 ;  /* 0x000000a2a9057221 */ /* 0x004fe20000010000 */
[-C--:B------:R-:W-:Y:S01]  /*b000*/  FMUL.FTZ R96, R96, R13.reuse ;  /* 0x0000000d60607220 */ /* 0x080fe20000410000 */
[-C--:B------:R-:W-:Y:S01]  /*b010*/  FMUL.FTZ R97, R97, R13.reuse ;  /* 0x0000000d61617220 */ /* 0x080fe20000410000 */
[-C--:B------:R-:W-:Y:S01]  /*b020*/  FMUL.FTZ R100, R100, R13.reuse ;  /* 0x0000000d64647220 */ /* 0x080fe20000410000 */
[----:B-1----:R-:W-:Y:S01]  /*b030*/  FADD.FTZ R162, R168, R5 ;  /* 0x00000005a8a27221 */ /* 0x002fe20000010000 */
[-C--:B------:R-:W-:Y:S01]  /*b040*/  FMUL.FTZ R101, R101, R13.reuse ;  /* 0x0000000d65657220 */ /* 0x080fe20000410000 */
[-C--:B------:R-:W-:Y:S01]  /*b050*/  FMUL.FTZ R104, R104, R13.reuse ;  /* 0x0000000d68687220 */ /* 0x080fe20000410000 */
[----:B------:R1:W2:Y:S01]  /*b060*/  MUFU.EX2 R12, R180 ;  /* 0x000000b4000c7308 */ /* 0x0002a20000000800 */
[----:B---3--:R-:W-:Y:S01]  /*b070*/  FADD.FTZ R5, R173, R162 ;  /* 0x000000a2ad057221 */ /* 0x008fe20000010000 */
[----:B----4-:R-:W-:Y:S01]  /*b080*/  FFMA.FTZ R21, R14, R4, R15 ;  /* 0x000000040e157223 */ /* 0x010fe2000001000f */
[----:B------:R-:W-:Y:S01]  /*b090*/  F2FP.F16.F32.PACK_AB R162, R169, R164 ;  /* 0x000000a4a9a2723e */ /* 0x000fe200000000ff */
[----:B------:R3:W-:Y:S01]  /*b0a0*/  @!P3 STS [R155+0x28820], R14 ;  /* 0x0288200e9b00b388 */ /* 0x0007e20000000800 */
[----:B------:R-:W-:Y:S01]  /*b0b0*/  F2FP.F16.F32.PACK_AB R164, R173, R168 ;  /* 0x000000a8ada4723e */ /* 0x000fe200000000ff */
[-C--:B------:R-:W-:Y:S01]  /*b0c0*/  FMUL.FTZ R105, R105, R13.reuse ;  /* 0x0000000d69697220 */ /* 0x080fe20000410000 */
[-C--:B------:R-:W-:Y:S01]  /*b0d0*/  FMUL.FTZ R108, R108, R13.reuse ;  /* 0x0000000d6c6c7220 */ /* 0x080fe20000410000 */
[----:B------:R4:W3:Y:S01]  /*b0e0*/  MUFU.EX2 R159, R158 ;  /* 0x0000009e009f7308 */ /* 0x0008e20000000800 */
[--C-:B-1----:R-:W-:Y:S01]  /*b0f0*/  FFMA.FTZ R180, R170, UR10, -R176.reuse ;  /* 0x0000000aaab47c23 */ /* 0x102fe200080108b0 */
[----:B-----5:R-:W-:Y:S01]  /*b100*/  F2FP.F16.F32.PACK_AB R166, R177, R172 ;  /* 0x000000acb1a6723e */ /* 0x020fe200000000ff */
[----:B------:R-:W-:Y:S01]  /*b110*/  FFMA.FTZ R176, R183, UR10, -R176 ;  /* 0x0000000ab7b07c23 */ /* 0x000fe200080108b0 */
[-C--:B------:R-:W-:Y:S01]  /*b120*/  FMUL.FTZ R109, R109, R13.reuse ;  /* 0x0000000d6d6d7220 */ /* 0x080fe20000410000 */
[-C--:B------:R-:W-:Y:S01]  /*b130*/  FMUL.FTZ R112, R112, R13.reuse ;  /* 0x0000000d70707220 */ /* 0x080fe20000410000 */
[-C--:B------:R-:W-:Y:S01]  /*b140*/  FMUL.FTZ R113, R113, R13.reuse ;  /* 0x0000000d71717220 */ /* 0x080fe20000410000 */
[----:B------:R-:W-:Y:S01]  /*b150*/  FMUL.FTZ R116, R116, R13 ;  /* 0x0000000d74747220 */ /* 0x000fe20000410000 */
[----:B------:R-:W1:Y:S01]  /*b160*/  MUFU.EX2 R170, R181 ;  /* 0x000000b500aa7308 */ /* 0x000e620000000800 */
[----:B----4-:R-:W-:Y:S01]  /*b170*/  F2FP.F16.F32.PACK_AB R158, R161, R20 ;  /* 0x00000014a19e723e */ /* 0x010fe200000000ff */
[----:B------:R-:W-:Y:S01]  /*b180*/  FADD.FTZ R20, R172, R5 ;  /* 0x00000005ac147221 */ /* 0x000fe20000010000 */
[C---:B--2---:R-:W-:Y:S01]  /*b190*/  FADD.FTZ R4, R12.reuse, R21 ;  /* 0x000000150c047221 */ /* 0x044fe20000010000 */
[----:B------:R-:W-:Y:S01]  /*b1a0*/  F2FP.F16.F32.PACK_AB R153, R12, R15 ;  /* 0x0000000f0c99723e */ /* 0x000fe200000000ff */
[-C--:B------:R-:W-:Y:S01]  /*b1b0*/  FMUL.FTZ R117, R117, R13.reuse ;  /* 0x0000000d75757220 */ /* 0x080fe20000410000 */
[----:B------:R-:W-:Y:S01]  /*b1c0*/  FADD.FTZ R5, R177, R20 ;  /* 0x00000014b1057221 */ /* 0x000fe20000010000 */
[-C--:B------:R-:W-:Y:S01]  /*b1d0*/  FMUL.FTZ R120, R120, R13.reuse ;  /* 0x0000000d78787220 */ /* 0x080fe20000410000 */
[----:B------:R-:W-:Y:S01]  /*b1e0*/  MUFU.EX2 R157, R192 ;  /* 0x000000c0009d7308 */ /* 0x000fe20000000800 */
[----:B---3--:R-:W-:Y:S01]  /*b1f0*/  FADD.FTZ R21, R159, R4 ;  /* 0x000000049f157221 */ /* 0x008fe20000010000 */
[-C--:B------:R-:W-:Y:S01]  /*b200*/  FMUL.FTZ R121, R121, R13.reuse ;  /* 0x0000000d79797220 */ /* 0x080fe20000410000 */
[-C--:B------:R-:W-:Y:S01]  /*b210*/  FMUL.FTZ R124, R124, R13.reuse ;  /* 0x0000000d7c7c7220 */ /* 0x080fe20000410000 */
[-C--:B------:R-:W-:Y:S01]  /*b220*/  FMUL.FTZ R125, R125, R13.reuse ;  /* 0x0000000d7d7d7220 */ /* 0x080fe20000410000 */
[-C--:B------:R-:W-:Y:S01]  /*b230*/  FMUL.FTZ R128, R128, R13.reuse ;  /* 0x0000000d80807220 */ /* 0x080fe20000410000 */
[-C--:B------:R-:W-:Y:S01]  /*b240*/  FMUL.FTZ R129, R129, R13.reuse ;  /* 0x0000000d81817220 */ /* 0x080fe20000410000 */
[----:B------:R-:W-:Y:S01]  /*b250*/  FMUL.FTZ R132, R132, R13 ;  /* 0x0000000d84847220 */ /* 0x000fe20000410000 */
[----:B------:R-:W-:Y:S01]  /*b260*/  MUFU.EX2 R20, R163 ;  /* 0x000000a300147308 */ /* 0x000fe20000000800 */
[----:B-1----:R-:W-:Y:S01]  /*b270*/  F2FP.F16.F32.PACK_AB R155, R170, R159 ;  /* 0x0000009faa9b723e */ /* 0x002fe200000000ff */
        /* <DEDUP_REMOVED lines=22> */
[----:B------:R2:W3:Y:S01]  /*b3e0*/  MUFU.EX2 R161, R180 ;  /* 0x000000b400a17308 */ /* 0x0004e20000000800 */
[-C--:B------:R-:W-:Y:S01]  /*b3f0*/  FMUL.FTZ R46, R46, R14.reuse ;  /* 0x0000000e2e2e7220 */ /* 0x080fe20000410000 */
[----:B------:R4:W-:Y:S01]  /*b400*/  STSM.16.M88.4 [R18+0x26800], R152 ;  /* 0x0268009812007844 */ /* 0x0009e20000000200 */
[-C--:B------:R-:W-:Y:S01]  /*b410*/  FMUL.FTZ R47, R47, R14.reuse ;  /* 0x0000000e2f2f7220 */ /* 0x080fe20000410000 */
[-C--:B------:R-:W-:Y:S01]  /*b420*/  FMUL.FTZ R50, R50, R14.reuse ;  /* 0x0000000e32327220 */ /* 0x080fe20000410000 */
[-C--:B------:R-:W-:Y:S01]  /*b430*/  FMUL.FTZ R51, R51, R14.reuse ;  /* 0x0000000e33337220 */ /* 0x080fe20000410000 */
[-C--:B------:R-:W-:Y:S01]  /*b440*/  FMUL.FTZ R54, R54, R14.reuse ;  /* 0x0000000e36367220 */ /* 0x080fe20000410000 */
[-C--:B------:R-:W-:Y:S01]  /*b450*/  FMUL.FTZ R55, R55, R14.reuse ;  /* 0x0000000e37377220 */ /* 0x080fe20000410000 */
[----:B------:R-:W5:Y:S01]  /*b460*/  MUFU.EX2 R172, R171 ;  /* 0x000000ab00ac7308 */ /* 0x000f620000000800 */
[----:B--2---:R-:W-:Y:S01]  /*b470*/  FADD.FTZ R180, R170, R21 ;  /* 0x00000015aab47221 */ /* 0x004fe20000010000 */
[----:B-1----:R-:W-:Y:S01]  /*b480*/  F2FP.F16.F32.PACK_AB R159, R168, R193 ;  /* 0x000000c1a89f723e */ /* 0x002fe200000000ff */
[-C--:B------:R-:W-:Y:S01]  /*b490*/  FMUL.FTZ R58, R58, R14.reuse ;  /* 0x0000000e3a3a7220 */ /* 0x080fe20000410000 */
[-C--:B------:R-:W-:Y:S01]  /*b4a0*/  FMUL.FTZ R59, R59, R14.reuse ;  /* 0x0000000e3b3b7220 */ /* 0x080fe20000410000 */
[----:B------:R-:W-:Y:S01]  /*b4b0*/  FADD.FTZ R21, R157, R180 ;  /* 0x000000b49d157221 */ /* 0x000fe20000010000 */
[----:B------:R-:W-:Y:S01]  /*b4c0*/  F2FP.F16.F32.PACK_AB R157, R20, R157 ;  /* 0x0000009d149d723e */ /* 0x000fe200000000ff */
[-C--:B------:R-:W-:Y:S01]  /*b4d0*/  FMUL.FTZ R62, R62, R14.reuse ;  /* 0x0000000e3e3e7220 */ /* 0x080fe20000410000 */
[----:B------:R1:W2:Y:S01]  /*b4e0*/  MUFU.EX2 R163, R174 ;  /* 0x000000ae00a37308 */ /* 0x0002a20000000800 */
[-C--:B------:R-:W-:Y:S01]  /*b4f0*/  FMUL.FTZ R63, R63, R14.reuse ;  /* 0x0000000e3f3f7220 */ /* 0x080fe20000410000 */
[-C--:B------:R-:W-:Y:S01]  /*b500*/  FMUL.FTZ R66, R66, R14.reuse ;  /* 0x0000000e42427220 */ /* 0x080fe20000410000 */
[----:B------:R4:W-:Y:S01]  /*b510*/  STSM.16.M88.4 [R23], R156 ;  /* 0x0000009c17007844 */ /* 0x0009e20000000200 */
        /* <DEDUP_REMOVED lines=8> */
[-C--:B------:R-:W-:Y:S01]  /*b5a0*/  FMUL.FTZ R79, R79, R14.reuse ;  /* 0x0000000e4f4f7220 */ /* 0x080fe20000410000 */
[----:B------:R-:W-:Y:S01]  /*b5b0*/  FADD.FTZ R21, R193, R174 ;  /* 0x000000aec1157221 */ /* 0x000fe20000010000 */
[-C--:B------:R-:W-:Y:S01]  /*b5c0*/  FMUL.FTZ R82, R82, R14.reuse ;  /* 0x0000000e52527220 */ /* 0x080fe20000410000 */
[-C--:B------:R-:W-:Y:S01]  /*b5d0*/  FMUL.FTZ R83, R83, R14.reuse ;  /* 0x0000000e53537220 */ /* 0x080fe20000410000 */
[----:B------:R1:W4:Y:S01]  /*b5e0*/  MUFU.EX2 R165, R178 ;  /* 0x000000b200a57308 */ /* 0x0003220000000800 */
[----:B------:R-:W-:Y:S01]  /*b5f0*/  FADD.FTZ R180, R168, R21 ;  /* 0x00000015a8b47221 */ /* 0x000fe20000010000 */
[-C--:B------:R-:W-:Y:S01]  /*b600*/  FMUL.FTZ R86, R86, R14.reuse ;  /* 0x0000000e56567220 */ /* 0x080fe20000410000 */
[-C--:B------:R-:W-:Y:S01]  /*b610*/  FMUL.FTZ R87, R87, R14.reuse ;  /* 0x0000000e57577220 */ /* 0x080fe20000410000 */
[-C--:B------:R-:W-:Y:S01]  /*b620*/  FMUL.FTZ R90, R90, R14.reuse ;  /* 0x0000000e5a5a7220 */ /* 0x080fe20000410000 */
[----:B---3--:R-:W-:Y:S01]  /*b630*/  FADD.FTZ R21, R161, R180 ;  /* 0x000000b4a1157221 */ /* 0x008fe20000010000 */
[C---:B-----5:R-:W-:Y:S01]  /*b640*/  F2FP.F16.F32.PACK_AB R161, R172.reuse, R161 ;  /* 0x000000a1aca1723e */ /* 0x060fe200000000ff */
[-C--:B------:R-:W-:Y:S01]  /*b650*/  FMUL.FTZ R91, R91, R14.reuse ;  /* 0x0000000e5b5b7220 */ /* 0x080fe20000410000 */
[----:B------:R-:W3:Y:S01]  /*b660*/  MUFU.EX2 R174, R179 ;  /* 0x000000b300ae7308 */ /* 0x000ee20000000800 */
[----:B-1----:R-:W-:Y:S01]  /*b670*/  FADD.FTZ R178, R172, R21 ;  /* 0x00000015acb27221 */ /* 0x002fe20000010000 */
[-C--:B------:R-:W-:Y:S01]  /*b680*/  FMUL.FTZ R94, R94, R14.reuse ;  /* 0x0000000e5e5e7220 */ /* 0x080fe20000410000 */
[-C--:B------:R-:W-:Y:S01]  /*b690*/  FMUL.FTZ R95, R95, R14.reuse ;  /* 0x0000000e5f5f7220 */ /* 0x080fe20000410000 */
[-C--:B------:R-:W-:Y:S01]  /*b6a0*/  FMUL.FTZ R98, R98, R14.reuse ;  /* 0x0000000e62627220 */ /* 0x080fe20000410000 */
[----:B--2---:R-:W-:Y:S01]  /*b6b0*/  FADD.FTZ R21, R163, R178 ;  /* 0x000000b2a3157221 */ /* 0x004fe20000010000 */
[C---:B----4-:R-:W-:Y:S01]  /*b6c0*/  F2FP.F16.F32.PACK_AB R163, R4.reuse, R163 ;  /* 0x000000a304a3723e */ /* 0x050fe200000000ff */
[-C--:B------:R-:W-:Y:S01]  /*b6d0*/  FMUL.FTZ R99, R99, R14.reuse ;  /* 0x0000000e63637220 */ /* 0x080fe20000410000 */
[----:B------:R-:W1:Y:S01]  /*b6e0*/  MUFU.EX2 R167, R182 ;  /* 0x000000b600a77308 */ /* 0x000e620000000800 */
[----:B------:R-:W-:Y:S01]  /*b6f0*/  FADD.FTZ R178, R4, R21 ;  /* 0x0000001504b27221 */ /* 0x000fe20000010000 */
[-C--:B------:R-:W-:Y:S01]  /*b700*/  FMUL.FTZ R102, R102, R14.reuse ;  /* 0x0000000e66667220 */ /* 0x080fe20000410000 */
[----:B------:R2:W-:Y:S01]  /*b710*/  STSM.16.M88.4 [R19], R160 ;  /* 0x000000a013007844 */ /* 0x0005e20000000200 */
[-C--:B------:R-:W-:Y:S01]  /*b720*/  FMUL.FTZ R103, R103, R14.reuse ;  /* 0x0000000e67677220 */ /* 0x080fe20000410000 */
[----:B------:R-:W-:Y:S01]  /*b730*/  FADD.FTZ R21, R165, R178 ;  /* 0x000000b2a5157221 */ /* 0x000fe20000010000 */
        /* <DEDUP_REMOVED lines=33> */
.L_x_4034:
[----:B------:R1:W3:Y:S01]  /*b950*/  SYNCS.PHASECHK.TRANS64.TRYWAIT P2, [UR26+0x28c50], R10 ;  /* 0x028c500aff0075a7 */ /* 0x0002e2000804015a */
[----:B------:R-:W-:Y:S05]  /*b960*/  @!P0 BRA `(.L_x_4035) ;  /* 0x0000000000048947 */ /* 0x000fea0003800000 */
[----:B------:R-:W-:Y:S01]  /*b970*/  BPT.TRAP 0x1 ;  /* 0x000000040000795c */ /* 0x000fe20000300000 */
.L_x_4035:
[----:B---3--:R-:W-:Y:S05]  /*b980*/  @P2 BRA `(.L_x_4036) ;  /* 0x0000000000082947 */ /* 0x008fea0003800000 */
[----:B------:R-:W3:Y:S02]  /*b990*/  SYNCS.PHASECHK.TRANS64.TRYWAIT P2, [UR26+0x28c50], R10 ;  /* 0x028c500aff0075a7 */ /* 0x000ee4000804015a */
[----:B---3--:R-:W-:Y:S05]  /*b9a0*/  @!P2 BRA `(.L_x_4037) ;  /* 0x0000005c00f4a947 */ /* 0x008fea0003800000 */
.L_x_4036:
[----:B------:R-:W-:Y:S01]  /*b9b0*/  ULEA UR11, UR39, UR45, 0xc ;  /* 0x0000002d270b7291 */ /* 0x000fe2000f8e603f */
[----:B------:R-:W-:Y:S01]  /*b9c0*/  WARPGROUP.ARRIVE ;  /* 0x00000000000079c5 */ /* 0x000fe20000000000 */
[----:B------:R-:W-:Y:S01]  /*b9d0*/  UMOV UR7, 0x40000040 ;  /* 0x4000004000077882 */ /* 0x000fe20000000000 */
[----:B------:R-:W-:Y:S01]  /*b9e0*/  ISETP.GT.AND P2, PT, R9, UR41, PT ;  /* 0x0000002909007c0c */ /* 0x000fe2000bf44270 */
        /* <DEDUP_REMOVED lines=37> */
.L_x_4021:
[----:B------:R-:W5:Y:S01]  /*bc40*/  SHFL.BFLY PT, R0, R5, 0x2, 0x1f ;  /* 0x0c401f0005007f89 */ /* 0x000f6200000e0000 */
[----:B-1----:R-:W-:Y:S01]  /*bc50*/  IMAD.MOV.U32 R10, RZ, RZ, RZ ;  /* 0x000000ffff0a7224 */ /* 0x002fe200078e00ff */
[----:B------:R-:W-:Y:S01]  /*bc60*/  UIADD3 UR37, UR37, 0x1, URZ ;  /* 0x0000000125257890 */ /* 0x000fe2000fffe03f */
[----:B------:R-:W-:Y:S01]  /*bc70*/  IMAD.U32 R14, RZ, RZ, UR10 ;  /* 0x0000000aff0e7e24 */ /* 0x000fe2000f8e00ff */
[----:B------:R-:W1:Y:S01]  /*bc80*/  SHFL.BFLY PT, R9, R4, 0x2, 0x1f ;  /* 0x0c401f0004097f89 */ /* 0x000e6200000e0000 */
[----:B------:R-:W-:Y:S08]  /*bc90*/  BAR.ARV 0x8, 0xa0 ;  /* 0x0202800000007b1d */ /* 0x000ff00000002000 */
[----:B------:R-:W-:Y:S01]  /*bca0*/  BAR.SYNC.DEFER_BLOCKING 0xf, 0x100 ;  /* 0x03c4000000007b1d */ /* 0x000fe20000010000 */
[----:B-----5:R-:W-:Y:S01]  /*bcb0*/  FADD.FTZ R0, R0, R5 ;  /* 0x0000000500007221 */ /* 0x020fe20000010000 */
[----:B-1----:R-:W-:-:S04]  /*bcc0*/  FADD.FTZ R9, R9, R4 ;  /* 0x0000000409097221 */ /* 0x002fc80000010000 */
[----:B------:R-:W3:Y:S01]  /*bcd0*/  SHFL.BFLY PT, R3, R0, 0x1, 0x1f ;  /* 0x0c201f0000037f89 */ /* 0x000ee200000e0000 */
[----:B------:R-:W-:-:S03]  /*bce0*/  IMAD.U32 R4, RZ, RZ, UR10 ;  /* 0x0000000aff047e24 */ /* 0x000fc6000f8e00ff */
[----:B------:R-:W1:Y:S01]  /*bcf0*/  SHFL.BFLY PT, R6, R9, 0x1, 0x1f ;  /* 0x0c201f0009067f89 */ /* 0x000e6200000e0000 */
[----:B---3--:R-:W-:Y:S01]  /*bd00*/  FADD.FTZ R11, R0, R3 ;  /* 0x00000003000b7221 */ /* 0x008fe20000010000 */
[----:B------:R-:W-:Y:S02]  /*bd10*/  IMAD.MOV R3, RZ, RZ, -R17 ;  /* 0x000000ffff037224 */ /* 0x000fe400078e0a11 */
[----:B------:R-:W-:Y:S02]  /*bd20*/  IMAD.MOV.U32 R0, RZ, RZ, RZ ;  /* 0x000000ffff007224 */ /* 0x000fe400078e00ff */
[----:B-1----:R-:W-:Y:S01]  /*bd30*/  FADD.FTZ R12, R9, R6 ;  /* 0x00000006090c7221 */ /* 0x002fe20000010000 */
[----:B------:R-:W-:Y:S02]  /*bd40*/  FSETP.NE.FTZ.AND P1, PT, R11, RZ, PT ;  /* 0x000000ff0b00720b */ /* 0x000fe40003f35000 */
[----:B------:R-:W-:Y:S02]  /*bd50*/  ISETP.NE.AND P0, PT, R2, R3, PT ;  /* 0x000000030200720c */ /* 0x000fe40003f05270 */
[----:B------:R-:W-:-:S02]  /*bd60*/  FSETP.NE.FTZ.AND P2, PT, R12, RZ, PT ;  /* 0x000000ff0c00720b */ /* 0x000fc40003f55000 */
[----:B------:R-:W-:Y:S01]  /*bd70*/  MOV R3, UR39 ;  /* 0x0000002700037c02 */ /* 0x000fe20008000f00 */
[----:B------:R-:W-:-:S04]  /*bd80*/  UIADD3 UR39, UR39, 0x1, URZ ;  /* 0x0000000127277890 */ /* 0x000fc8000fffe03f */
[----:B------:R-:W-:Y:S02]  /*bd90*/  UISETP.NE.AND UP0, UPT, UR39, 0x2, UPT ;  /* 0x000000022700788c */ /* 0x000fe4000bf05270 */
[----:B------:R-:W2:Y:S01]  /*bda0*/  @P1 MUFU.RCP R10, R11 ;  /* 0x0000000b000a1308 */ /* 0x000ea20000001000 */
[----:B------:R-:W-:Y:S01]  /*bdb0*/  @P1 FMUL.FTZ R4, R4, 0.69314718246459960938 ;  /* 0x3f31721804041820 */ /* 0x000fe20000410000 */
[----:B------:R-:W-:Y:S01]  /*bdc0*/  @!P0 IMAD R3, R3, 0x40, R16 ;  /* 0x0000004003038824 */ /* 0x000fe200078e0210 */
[----:B------:R-:W-:Y:S01]  /*bdd0*/  USEL UR4, URZ, 0x1, UP0 ;  /* 0x000000013f047887 */ /* 0x000fe20008000000 */
[----:B------:R-:W-:Y:S01]  /*bde0*/  @P2 FMUL.FTZ R14, R14, 0.69314718246459960938 ;  /* 0x3f3172180e0e2820 */ /* 0x000fe20000410000 */
[----:B------:R-:W-:Y:S02]  /*bdf0*/  USEL UR39, UR39, URZ, UP0 ;  /* 0x0000003f27277287 */ /* 0x000fe40008000000 */
[----:B------:R-:W-:Y:S01]  /*be00*/  @!P0 LEA R5, R3, UR48, 0x2 ;  /* 0x0000003003058c11 */ /* 0x000fe2000f8e10ff */
[----:B------:R-:W-:Y:S01]  /*be10*/  @P2 MUFU.RCP R0, R12 ;  /* 0x0000000c00002308 */ /* 0x000fe20000001000 */
[----:B------:R-:W-:Y:S01]  /*be20*/  MOV R3, 0xff800000 ;  /* 0xff80000000037802 */ /* 0x000fe20000000f00 */
[----:B------:R-:W-:-:S06]  /*be30*/  ULOP3.LUT UR38, UR38, UR4, URZ, 0x3c, !UPT ;  /* 0x0000000426267292 */ /* 0x000fcc000f8e3c3f */
[----:B------:R-:W1:Y:S01]  /*be40*/  @P1 MUFU.LG2 R6, R11 ;  /* 0x0000000b00061308 */ /* 0x000e620000000c00 */
[-C--:B--2-4-:R-:W-:Y:S01]  /*be50*/  FMUL.FTZ R162, R24, R10.reuse ;  /* 0x0000000a18a27220 */ /* 0x094fe20000410000 */
        /* <DEDUP_REMOVED lines=68> */
[----:B------:R-:W-:Y:S01]  /*c2a0*/  PLOP3.LUT P0, PT, PT, PT, PT, 0x8, 0x0 ;  /* 0x000000000000781c */ /* 0x000fe20003f0e170 */
[-C--:B------:R-:W-:Y:S01]  /*c2b0*/  FMUL.FTZ R30, R30, R0.reuse ;  /* 0x000000001e1e7220 */ /* 0x080fe20000410000 */
[-C--:B------:R-:W-:Y:S01]  /*c2c0*/  FMUL.FTZ R31, R31, R0.reuse ;  /* 0x000000001f1f7220 */ /* 0x080fe20000410000 */
[-C--:B------:R-:W-:Y:S01]  /*c2d0*/  FMUL.FTZ R34, R34, R0.reuse ;  /* 0x0000000022227220 */ /* 0x080fe20000410000 */
[-C--:B------:R-:W-:Y:S01]  /*c2e0*/  FMUL.FTZ R35, R35, R0.reuse ;  /* 0x0000000023237220 */ /* 0x080fe20000410000 */
[----:B--2---:R-:W2:Y:S01]  /*c2f0*/  @P2 MUFU.LG2 R10, R12 ;  /* 0x0000000c000a2308 */ /* 0x004ea20000000c00 */
        /* <DEDUP_REMOVED lines=63> */
.L_x_3954:
        /* <DEDUP_REMOVED lines=34> */
[----:B------:R-:W-:Y:S01]  /*c910*/  LOP3.LUT R0, R173, 0x380, RZ, 0xc0, !PT ;  /* 0x00000380ad007812 */ /* 0x000fe200078ec0ff */
[--C-:B------:R-:W-:Y:S01]  /*c920*/  IMAD.X R9, RZ, RZ, R7.reuse, P2 ;  /* 0x000000ffff097224 */ /* 0x100fe200010e0607 */
[----:B------:R-:W-:Y:S01]  /*c930*/  IADD3 R181, P6, R6, 0x2020, RZ ;  /* 0x0000202006b57810 */ /* 0x000fe20007fde0ff */
[----:B------:R-:W-:Y:S01]  /*c940*/  IMAD.X R11, RZ, RZ, R7, P3 ;  /* 0x000000ffff0b7224 */ /* 0x000fe200018e0607 */
[----:B------:R-:W-:-:S02]  /*c950*/  SHF.R.U64 R0, R0, 0x3, RZ ;  /* 0x0000000300007819 */ /* 0x000fc400000012ff */
[----:B------:R-:W-:Y:S01]  /*c960*/  LOP3.LUT R4, R175, 0x380, RZ, 0xc0, !PT ;  /* 0x00000380af047812 */ /* 0x000fe200078ec0ff */
[--C-:B------:R-:W-:Y:S01]  /*c970*/  IMAD.X R21, RZ, RZ, R7.reuse, P6 ;  /* 0x000000ffff157224 */ /* 0x100fe200030e0607 */
[----:B------:R-:W-:Y:S02]  /*c980*/  IADD3 R177, P4, R6, 0x60, RZ ;  /* 0x0000006006b17810 */ /* 0x000fe40007f9e0ff */
[----:B------:R-:W-:Y:S02]  /*c990*/  LOP3.LUT R8, R0, R173, RZ, 0x3c, !PT ;  /* 0x000000ad00087212 */ /* 0x000fe400078e3cff */
[----:B------:R-:W-:Y:S01]  /*c9a0*/  LOP3.LUT R0, R181, 0x380, RZ, 0xc0, !PT ;  /* 0x00000380b5007812 */ /* 0x000fe200078ec0ff */
[----:B------:R-:W-:Y:S01]  /*c9b0*/  IMAD.X R13, RZ, RZ, R7, P4 ;  /* 0x000000ffff0d7224 */ /* 0x000fe200020e0607 */
[----:B------:R-:W-:Y:S02]  /*c9c0*/  SHF.R.U64 R4, R4, 0x3, RZ ;  /* 0x0000000304047819 */ /* 0x000fe400000012ff */
[----:B------:R-:W-:-:S02]  /*c9d0*/  IADD3 R183, P1, R6, 0x2040, RZ ;  /* 0x0000204006b77810 */ /* 0x000fc40007f3e0ff */
[----:B------:R-:W-:Y:S02]  /*c9e0*/  SHF.R.U64 R0, R0, 0x3, RZ ;  /* 0x0000000300007819 */ /* 0x000fe400000012ff */
[----:B------:R-:W-:Y:S01]  /*c9f0*/  IADD3 R197, P4, R6, 0x4020, RZ ;  /* 0x0000402006c57810 */ /* 0x000fe20007f9e0ff */
[--C-:B------:R-:W-:Y:S01]  /*ca00*/  IMAD.X R25, RZ, RZ, R7.reuse, P1 ;  /* 0x000000ffff197224 */ /* 0x100fe200008e0607 */
[----:B------:R-:W-:Y:S02]  /*ca10*/  LOP3.LUT R10, R4, R175, RZ, 0x3c, !PT ;  /* 0x000000af040a7212 */ /* 0x000fe400078e3cff */
[C---:B------:R-:W-:Y:S01]  /*ca20*/  LOP3.LUT R111, R6.reuse, 0x380, RZ, 0xc0, !PT ;  /* 0x00000380066f7812 */ /* 0x040fe200078ec0ff */
[----:B------:R-:W-:Y:S01]  /*ca30*/  IMAD.X R99, RZ, RZ, R7, P4 ;  /* 0x000000ffff637224 */ /* 0x000fe200020e0607 */
[C---:B------:R-:W-:Y:S02]  /*ca40*/  IADD3 R179, P5, R6.reuse, 0x2000, RZ ;  /* 0x0000200006b37810 */ /* 0x040fe40007fbe0ff */
[----:B------:R-:W-:-:S02]  /*ca50*/  IADD3 R193, P2, R6, 0x2060, RZ ;  /* 0x0000206006c17810 */ /* 0x000fc40007f5e0ff */
[----:B------:R-:W-:Y:S02]  /*ca60*/  LOP3.LUT R4, R183, 0x380, RZ, 0xc0, !PT ;  /* 0x00000380b7047812 */ /* 0x000fe400078ec0ff */
[----:B------:R-:W-:Y:S01]  /*ca70*/  IADD3 R195, P3, R6, 0x4000, RZ ;  /* 0x0000400006c37810 */ /* 0x000fe20007f7e0ff */
[----:B------:R-:W-:Y:S01]  /*ca80*/  IMAD.X R91, RZ, RZ, R7, P2 ;  /* 0x000000ffff5b7224 */ /* 0x000fe200010e0607 */
[----:B------:R-:W-:Y:S02]  /*ca90*/  LOP3.LUT R20, R0, R181, RZ, 0x3c, !PT ;  /* 0x000000b500147212 */ /* 0x000fe400078e3cff */
[----:B------:R-:W-:Y:S02]  /*caa0*/  LOP3.LUT R0, R197, 0x380, RZ, 0xc0, !PT ;  /* 0x00000380c5007812 */ /* 0x000fe400078ec0ff */
[----:B------:R-:W-:Y:S02]  /*cab0*/  IADD3.X R15, RZ, R7, RZ, P5, !PT ;  /* 0x00000007ff0f7210 */ /* 0x000fe40002ffe4ff */
[----:B------:R-:W-:-:S02]  /*cac0*/  SHF.R.U64 R111, R111, 0x3, RZ ;  /* 0x000000036f6f7819 */ /* 0x000fc400000012ff */
[----:B------:R-:W-:Y:S02]  /*cad0*/  SHF.R.U64 R4, R4, 0x3, RZ ;  /* 0x0000000304047819 */ /* 0x000fe400000012ff */
[C---:B------:R-:W-:Y:S02]  /*cae0*/  IADD3 R199, P5, R6.reuse, 0x4040, RZ ;  /* 0x0000404006c77810 */ /* 0x040fe40007fbe0ff */
[C---:B------:R-:W-:Y:S02]  /*caf0*/  IADD3 R114, P2, R6.reuse, 0x6020, RZ ;  /* 0x0000602006727810 */ /* 0x040fe40007f5e0ff */
[----:B------:R-:W-:Y:S01]  /*cb00*/  IADD3.X R95, RZ, R7, RZ, P3, !PT ;  /* 0x00000007ff5f7210 */ /* 0x000fe20001ffe4ff */
[--C-:B------:R-:W-:Y:S01]  /*cb10*/  IMAD.X R103, RZ, RZ, R7.reuse, P5 ;  /* 0x000000ffff677224 */ /* 0x100fe200028e0607 */
[C---:B------:R-:W-:Y:S01]  /*cb20*/  IADD3 R201, P6, R6.reuse, 0x4060, RZ ;  /* 0x0000406006c97810 */ /* 0x040fe20007fde0ff */
[----:B------:R-:W-:Y:S01]  /*cb30*/  IMAD.X R115, RZ, RZ, R7, P2 ;  /* 0x000000ffff737224 */ /* 0x000fe200010e0607 */
[----:B------:R-:W-:-:S02]  /*cb40*/  IADD3 R203, P1, R6, 0x6000, RZ ;  /* 0x0000600006cb7810 */ /* 0x000fc40007f3e0ff */
[C---:B------:R-:W-:Y:S01]  /*cb50*/  IADD3 R118, P3, R6.reuse, 0x6040, RZ ;  /* 0x0000604006767810 */ /* 0x040fe20007f7e0ff */
[--C-:B------:R-:W-:Y:S01]  /*cb60*/  IMAD.X R107, RZ, RZ, R7.reuse, P6 ;  /* 0x000000ffff6b7224 */ /* 0x100fe200030e0607 */
[----:B------:R-:W-:Y:S02]  /*cb70*/  IADD3 R205, P4, R6, 0x6060, RZ ;  /* 0x0000606006cd7810 */ /* 0x000fe40007f9e0ff */
[----:B------:R-:W-:Y:S01]  /*cb80*/  SHF.R.U64 R0, R0, 0x3, RZ ;  /* 0x0000000300007819 */ /* 0x000fe200000012ff */
[--C-:B------:R-:W-:Y:S01]  /*cb90*/  IMAD.X R119, RZ, RZ, R7.reuse, P3 ;  /* 0x000000ffff777224 */ /* 0x100fe200018e0607 */
[----:B------:R-:W-:Y:S01]  /*cba0*/  LOP3.LUT R6, R111, R6, RZ, 0x3c, !PT ;  /* 0x000000066f067212 */ /* 0x000fe200078e3cff */
[----:B------:R-:W-:Y:S01]  /*cbb0*/  IMAD.X R123, RZ, RZ, R7, P4 ;  /* 0x000000ffff7b7224 */ /* 0x000fe200020e0607 */
[----:B------:R-:W-:Y:S02]  /*cbc0*/  LOP3.LUT R24, R4, R183, RZ, 0x3c, !PT ;  /* 0x000000b704187212 */ /* 0x000fe400078e3cff */
[----:B------:R-:W-:-:S02]  /*cbd0*/  LOP3.LUT R12, R177, 0x380, RZ, 0xc0, !PT ;  /* 0x00000380b10c7812 */ /* 0x000fc400078ec0ff */
[----:B------:R-:W-:Y:S02]  /*cbe0*/  LOP3.LUT R4, R199, 0x380, RZ, 0xc0, !PT ;  /* 0x00000380c7047812 */ /* 0x000fe400078ec0ff */
[----:B------:R-:W-:Y:S02]  /*cbf0*/  LOP3.LUT R14, R179, 0x380, RZ, 0xc0, !PT ;  /* 0x00000380b30e7812 */ /* 0x000fe400078ec0ff */
[----:B------:R-:W-:Y:S02]  /*cc00*/  LOP3.LUT R27, R114, 0x380, RZ, 0xc0, !PT ;  /* 0x00000380721b7812 */ /* 0x000fe400078ec0ff */
[----:B------:R-:W-:Y:S02]  /*cc10*/  LOP3.LUT R98, R0, R197, RZ, 0x3c, !PT ;  /* 0x000000c500627212 */ /* 0x000fe400078e3cff */
[-C--:B------:R-:W-:Y:S02]  /*cc20*/  IADD3.X R111, RZ, R7.reuse, RZ, P1, !PT ;  /* 0x00000007ff6f7210 */ /* 0x080fe40000ffe4ff */
[----:B------:R-:W-:-:S02]  /*cc30*/  MOV R0, R6 ;  /* 0x0000000600007202 */ /* 0x000fc40000000f00 */
[----:B------:R-:W-:Y:S02]  /*cc40*/  SHF.R.U64 R12, R12, 0x3, RZ ;  /* 0x000000030c0c7819 */ /* 0x000fe400000012ff */
[----:B------:R-:W-:Y:S02]  /*cc50*/  LOP3.LUT R90, R193, 0x380, RZ, 0xc0, !PT ;  /* 0x00000380c15a7812 */ /* 0x000fe400078ec0ff */
[----:B------:R-:W-:Y:S02]  /*cc60*/  SHF.R.U64 R4, R4, 0x3, RZ ;  /* 0x0000000304047819 */ /* 0x000fe400000012ff */
[----:B------:R-:W-:Y:S02]  /*cc70*/  LOP3.LUT R7, R118, 0x380, RZ, 0xc0, !PT ;  /* 0x0000038076077812 */ /* 0x000fe400078ec0ff */
[----:B------:R-:W-:Y:S02]  /*cc80*/  SHF.R.U64 R14, R14, 0x3, RZ ;  /* 0x000000030e0e7819 */ /* 0x000fe400000012ff */
[----:B------:R-:W-:-:S02]  /*cc90*/  LOP3.LUT R94, R195, 0x380, RZ, 0xc0, !PT ;  /* 0x00000380c35e7812 */ /* 0x000fc400078ec0ff */
[----:B------:R-:W-:Y:S02]  /*cca0*/  SHF.R.U64 R27, R27, 0x3, RZ ;  /* 0x000000031b1b7819 */ /* 0x000fe400000012ff */
[----:B------:R-:W-:Y:S02]  /*ccb0*/  LOP3.LUT R106, R201, 0x380, RZ, 0xc0, !PT ;  /* 0x00000380c96a7812 */ /* 0x000fe400078ec0ff */
[----:B------:R-:W-:Y:S02]  /*ccc0*/  F2FP.F16.F32.PACK_AB R6, R29, R156 ;  /* 0x0000009c1d06723e */ /* 0x000fe400000000ff */
[----:B------:R-:W-:Y:S02]  /*ccd0*/  LOP3.LUT R12, R12, R177, RZ, 0x3c, !PT ;  /* 0x000000b10c0c7212 */ /* 0x000fe400078e3cff */
[----:B------:R-:W-:Y:S02]  /*cce0*/  SHF.R.U64 R90, R90, 0x3, RZ ;  /* 0x000000035a5a7819 */ /* 0x000fe400000012ff */
[----:B------:R-:W-:-:S02]  /*ccf0*/  LOP3.LUT R102, R4, R199, RZ, 0x3c, !PT ;  /* 0x000000c704667212 */ /* 0x000fc400078e3cff */
[----:B------:R-:W-:Y:S02]  /*cd00*/  LOP3.LUT R122, R205, 0x380, RZ, 0xc0, !PT ;  /* 0x00000380cd7a7812 */ /* 0x000fe400078ec0ff */
[----:B------:R-:W-:Y:S02]  /*cd10*/  SHF.R.U64 R29, R7, 0x3, RZ ;  /* 0x00000003071d7819 */ /* 0x000fe400000012ff */
[----:B------:R-:W-:Y:S02]  /*cd20*/  LOP3.LUT R14, R14, R179, RZ, 0x3c, !PT ;  /* 0x000000b30e0e7212 */ /* 0x000fe400078e3cff */
[----:B------:R-:W-:Y:S02]  /*cd30*/  SHF.R.U64 R94, R94, 0x3, RZ ;  /* 0x000000035e5e7819 */ /* 0x000fe400000012ff */
[----:B------:R-:W-:Y:S02]  /*cd40*/  LOP3.LUT R110, R203, 0x380, RZ, 0xc0, !PT ;  /* 0x00000380cb6e7812 */ /* 0x000fe400078ec0ff */
[----:B------:R-:W-:-:S02]  /*cd50*/  F2FP.F16.F32.PACK_AB R4, R153, R162 ;  /* 0x000000a29904723e */ /* 0x000fc400000000ff */
[----:B------:R-:W-:Y:S02]  /*cd60*/  F2FP.F16.F32.PACK_AB R7, R31, R30 ;  /* 0x0000001e1f07723e */ /* 0x000fe400000000ff */
[----:B------:R-:W-:Y:S02]  /*cd70*/  LOP3.LUT R114, R27, R114, RZ, 0x3c, !PT ;  /* 0x000000721b727212 */ /* 0x000fe400078e3cff */
[----:B------:R-:W-:Y:S01]  /*cd80*/  SHF.R.U64 R106, R106, 0x3, RZ ;  /* 0x000000036a6a7819 */ /* 0x000fe200000012ff */
[----:B------:R1:W-:Y:S01]  /*cd90*/  STSM.16.M88.4 [R0], R4 ;  /* 0x0000000400007844 */ /* 0x0003e20000000200 */
[----:B------:R-:W-:Y:S02]  /*cda0*/  MOV R27, R8 ;  /* 0x00000008001b7202 */ /* 0x000fe40000000f00 */
[----:B------:R-:W-:Y:S02]  /*cdb0*/  MOV R10, R10 ;  /* 0x0000000a000a7202 */ /* 0x000fe40000000f00 */
[----:B------:R-:W-:Y:S01]  /*cdc0*/  LOP3.LUT R90, R90, R193, RZ, 0x3c, !PT ;  /* 0x000000c15a5a7212 */ /* 0x000fe200078e3cff */
[----:B------:R2:W-:Y:S01]  /*cdd0*/  STSM.16.M88.4 [R27], R32 ;  /* 0x000000201b007844 */ /* 0x0005e20000000200 */
[----:B------:R-:W-:-:S02]  /*cde0*/  SHF.R.U64 R122, R122, 0x3, RZ ;  /* 0x000000037a7a7819 */ /* 0x000fc400000012ff */
[----:B------:R-:W-:Y:S01]  /*cdf0*/  MOV R12, R12 ;  /* 0x0000000c000c7202 */ /* 0x000fe20000000f00 */
[----:B------:R2:W-:Y:S01]  /*ce00*/  STSM.16.M88.4 [R10], R40 ;  /* 0x000000280a007844 */ /* 0x0005e20000000200 */
[----:B------:R-:W-:Y:S02]  /*ce10*/  F2FP.F16.F32.PACK_AB R64, R65, R64 ;  /* 0x000000404140723e */ /* 0x000fe400000000ff */
[----:B------:R-:W-:Y:S01]  /*ce20*/  LOP3.LUT R94, R94, R195, RZ, 0x3c, !PT ;  /* 0x000000c35e5e7212 */ /* 0x000fe200078e3cff */
[----:B------:R2:W-:Y:S01]  /*ce30*/  STSM.16.M88.4 [R12], R48 ;  /* 0x000000300c007844 */ /* 0x0005e20000000200 */
[----:B------:R-:W-:Y:S02]  /*ce40*/  SHF.R.U64 R110, R110, 0x3, RZ ;  /* 0x000000036e6e7819 */ /* 0x000fe400000012ff */
[----:B------:R-:W-:Y:S02]  /*ce50*/  MOV R14, R14 ;  /* 0x0000000e000e7202 */ /* 0x000fe40000000f00 */
[----:B------:R-:W-:-:S02]  /*ce60*/  F2FP.F16.F32.PACK_AB R58, R61, R60 ;  /* 0x0000003c3d3a723e */ /* 0x000fc400000000ff */
[----:B------:R-:W-:Y:S02]  /*ce70*/  F2FP.F16.F32.PACK_AB R59, R63, R62 ;  /* 0x0000003e3f3b723e */ /* 0x000fe400000000ff */
[----:B------:R-:W-:Y:S02]  /*ce80*/  F2FP.F16.F32.PACK_AB R65, R67, R66 ;  /* 0x000000424341723e */ /* 0x000fe400000000ff */
[----:B------:R-:W-:Y:S01]  /*ce90*/  F2FP.F16.F32.PACK_AB R72, R73, R72 ;  /* 0x000000484948723e */ /* 0x000fe200000000ff */
[----:B------:R2:W-:Y:S01]  /*cea0*/  STSM.16.M88.4 [R14], R56 ;  /* 0x000000380e007844 */ /* 0x0005e20000000200 */
[----:B------:R-:W-:Y:S02]  /*ceb0*/  LOP3.LUT R106, R106, R201, RZ, 0x3c, !PT ;  /* 0x000000c96a6a7212 */ /* 0x000fe400078e3cff */
[----:B------:R-:W-:Y:S02]  /*cec0*/  MOV R20, R20 ;  /* 0x0000001400147202 */ /* 0x000fe40000000f00 */
        /* <DEDUP_REMOVED lines=9> */
[----:B------:R-:W-:Y:S01]  /*cf60*/  LOP3.LUT R122, R122, R205, RZ, 0x3c, !PT ;  /* 0x000000cd7a7a7212 */ /* 0x000fe200078e3cff */
[----:B------:R2:W-:Y:S01]  /*cf70*/  STSM.16.M88.4 [R24], R72 ;  /* 0x0000004818007844 */ /* 0x0005e20000000200 */
[----:B------:R-:W-:Y:S02]  /*cf80*/  MOV R9, R90 ;  /* 0x0000005a00097202 */ /* 0x000fe40000000f00 */
[----:B------:R-:W-:Y:S02]  /*cf90*/  F2FP.F16.F32.PACK_AB R82, R85, R84 ;  /* 0x000000545552723e */ /* 0x000fe400000000ff */
[----:B------:R-:W-:Y:S02]  /*cfa0*/  F2FP.F16.F32.PACK_AB R83, R87, R86 ;  /* 0x000000565753723e */ /* 0x000fe400000000ff */
[----:B------:R-:W-:-:S02]  /*cfb0*/  F2FP.F16.F32.PACK_AB R88, R89, R88 ;  /* 0x000000585958723e */ /* 0x000fc400000000ff */
[----:B------:R-:W-:Y:S01]  /*cfc0*/  LOP3.LUT R110, R110, R203, RZ, 0x3c, !PT ;  /* 0x000000cb6e6e7212 */ /* 0x000fe200078e3cff */
[----:B------:R2:W-:Y:S01]  /*cfd0*/  STSM.16.M88.4 [R9], R80 ;  /* 0x0000005009007844 */ /* 0x0005e20000000200 */
[----:B------:R-:W-:Y:S02]  /*cfe0*/  MOV R94, R94 ;  /* 0x0000005e005e7202 */ /* 0x000fe40000000f00 */
[----:B------:R-:W-:Y:S02]  /*cff0*/  MOV R8, R98 ;  /* 0x0000006200087202 */ /* 0x000fe40000000f00 */
[----:B------:R-:W-:Y:S02]  /*d000*/  F2FP.F16.F32.PACK_AB R89, R154, R26 ;  /* 0x0000001a9a59723e */ /* 0x000fe400000000ff */
[----:B------:R-:W-:Y:S02]  /*d010*/  F2FP.F16.F32.PACK_AB R90, R93, R92 ;  /* 0x0000005c5d5a723e */ /* 0x000fe400000000ff */
[----:B------:R-:W-:-:S02]  /*d020*/  F2FP.F16.F32.PACK_AB R91, R157, R155 ;  /* 0x0000009b9d5b723e */ /* 0x000fc400000000ff */
[----:B------:R-:W-:Y:S02]  /*d030*/  F2FP.F16.F32.PACK_AB R96, R97, R96 ;  /* 0x000000606160723e */ /* 0x000fe400000000ff */
[----:B-1----:R-:W-:Y:S01]  /*d040*/  MOV R5, R106 ;  /* 0x0000006a00057202 */ /* 0x002fe20000000f00 */
[----:B------:R2:W-:Y:S01]  /*d050*/  STSM.16.M88.4 [R94], R88 ;  /* 0x000000585e007844 */ /* 0x0005e20000000200 */
[----:B------:R-:W-:Y:S02]  /*d060*/  F2FP.F16.F32.PACK_AB R97, R159, R158 ;  /* 0x0000009e9f61723e */ /* 0x000fe400000000ff */
        /* <DEDUP_REMOVED lines=11> */
[----:B------:R-:W-:Y:S01]  /*d120*/  MOV R0, R122 ;  /* 0x0000007a00007202 */ /* 0x000fe20000000f00 */
[----:B------:R2:W-:Y:S01]  /*d130*/  STSM.16.M88.4 [R102], R104 ;  /* 0x0000006866007844 */ /* 0x0005e20000000200 */
[----:B------:R-:W-:Y:S02]  /*d140*/  F2FP.F16.F32.PACK_AB R113, R168, R167 ;  /* 0x000000a7a871723e */ /* 0x000fe400000000ff */
        /* <DEDUP_REMOVED lines=9> */
[----:B------:R-:W-:-:S02]  /*d1e0*/  F2FP.F16.F32.PACK_AB R129, R131, R130 ;  /* 0x000000828381723e */ /* 0x000fc400000000ff */
[----:B------:R-:W-:Y:S01]  /*d1f0*/  F2FP.F16.F32.PACK_AB R136, R137, R136 ;  /* 0x000000888988723e */ /* 0x000fe200000000ff */
[----:B------:R2:W-:Y:S01]  /*d200*/  STSM.16.M88.4 [R110], R120 ;  /* 0x000000786e007844 */ /* 0x0005e20000000200 */
        /* <DEDUP_REMOVED lines=10> */
[----:B------:R2:W-:Y:S01]  /*d2b0*/  STSM.16.M88.4 [R118], R136 ;  /* 0x0000008876007844 */ /* 0x0005e20000000200 */
        /* <DEDUP_REMOVED lines=10> */
[----:B------:R-:W1:Y:S01]  /*d360*/  LDC.64 R6, c[0x0][0xb78] ;  /* 0x0002de00ff067b82 */ /* 0x000e620000000a00 */
[----:B------:R-:W-:Y:S01]  /*d370*/  USHF.R.S32.HI UR5, URZ, 0x1f, UR43 ;  /* 0x0000001f3f057899 */ /* 0x000fe2000801142b */
[----:B--2---:R-:W-:Y:S01]  /*d380*/  IADD3 R9, -R17, RZ, RZ ;  /* 0x000000ff11097210 */ /* 0x004fe20007ffe1ff */
[----:B------:R-:W-:Y:S02]  /*d390*/  ULDC.64 UR8, c[0x0][0xb70] ;  /* 0x0002dc0000087ab9 */ /* 0x000fe40000000a00 */
[----:B------:R-:W-:Y:S01]  /*d3a0*/  UIMAD UR5, UR5, UR8, URZ ;  /* 0x00000008050572a4 */ /* 0x000fe2000f8e023f */
[----:B------:R-:W-:Y:S01]  /*d3b0*/  ISETP.NE.AND P0, PT, R2, R9, PT ;  /* 0x000000090200720c */ /* 0x000fe20003f05270 */
[----:B------:R-:W-:Y:S01]  /*d3c0*/  UIMAD.WIDE.U32 UR6, UR43, UR8, URZ ;  /* 0x000000082b0672a5 */ /* 0x000fe2000f8e003f */
[----:B------:R-:W-:Y:S01]  /*d3d0*/  IADD3 R9, R16, UR42, RZ ;  /* 0x0000002a10097c10 */ /* 0x000fe2000fffe0ff */
[----:B------:R-:W-:Y:S02]  /*d3e0*/  UIMAD UR5, UR43, UR9, UR5 ;  /* 0x000000092b0572a4 */ /* 0x000fe4000f8e0205 */
[----:B------:R-:W-:-:S02]  /*d3f0*/  USHF.R.S32.HI UR8, URZ, 0x1f, UR44 ;  /* 0x0000001f3f087899 */ /* 0x000fc4000801142c */
[----:B------:R-:W-:Y:S02]  /*d400*/  UIADD3 UR5, UR7, UR5, URZ ;  /* 0x0000000507057290 */ /* 0x000fe4000fffe03f */
[----:B------:R-:W-:Y:S02]  /*d410*/  IMAD.U32 R5, RZ, RZ, UR7 ;  /* 0x00000007ff057e24 */ /* 0x000fe4000f8e00ff */
[----:B------:R-:W-:Y:S01]  /*d420*/  IMAD.U32 R4, RZ, RZ, UR6 ;  /* 0x00000006ff047e24 */ /* 0x000fe2000f8e00ff */
[----:B------:R-:W-:Y:S01]  /*d430*/  ULDC.64 UR6, c[0x0][0xb40] ;  /* 0x0002d00000067ab9 */ /* 0x000fe20000000a00 */
[C---:B------:R-:W-:Y:S02]  /*d440*/  VIADD R8, R9.reuse, 0x8 ;  /* 0x0000000809087836 */ /* 0x040fe40000000000 */
[----:B------:R-:W-:Y:S01]  /*d450*/  IMAD.U32 R5, RZ, RZ, UR5 ;  /* 0x00000005ff057e24 */ /* 0x000fe2000f8e00ff */
[----:B------:R-:W-:Y:S02]  /*d460*/  ULDC UR5, c[0x0][0xa88] ;  /* 0x0002a20000057ab9 */ /* 0x000fe40000000800 */
[----:B------:R-:W-:Y:S01]  /*d470*/  ISETP.GE.OR P1, PT, R9, UR5, P0 ;  /* 0x0000000509007c0c */ /* 0x000fe20008726670 */
[----:B-1----:R-:W-:Y:S01]  /*d480*/  IMAD R0, R6, UR8, RZ ;  /* 0x0000000806007c24 */ /* 0x002fe2000f8e02ff */
[----:B------:R-:W-:Y:S01]  /*d490*/  ISETP.GE.OR P0, PT, R8, UR5, P0 ;  /* 0x0000000508007c0c */ /* 0x000fe20008706670 */
[----:B------:R-:W-:-:S04]  /*d4a0*/  IMAD.WIDE.U32 R4, R6, UR44, R4 ;  /* 0x0000002c06047c25 */ /* 0x000fc8000f8e0004 */
[----:B------:R-:W-:Y:S01]  /*d4b0*/  IMAD R6, R7, UR44, R0 ;  /* 0x0000002c07067c24 */ /* 0x000fe2000f8e0200 */
[----:B------:R-:W-:Y:S02]  /*d4c0*/  SHF.R.S32.HI R7, RZ, 0x1f, R9 ;  /* 0x0000001fff077819 */ /* 0x000fe40000011409 */
[----:B------:R-:W-:-:S04]  /*d4d0*/  IADD3 R0, P2, R9, R4, RZ ;  /* 0x0000000409007210 */ /* 0x000fc80007f5e0ff */
[----:B------:R-:W-:Y:S02]  /*d4e0*/  IADD3.X R7, R7, R5, R6, P2, !PT ;  /* 0x0000000507077210 */ /* 0x000fe400017fe406 */
[----:B------:R-:W-:-:S04]  /*d4f0*/  LEA R4, P2, R0, UR6, 0x2 ;  /* 0x0000000600047c11 */ /* 0x000fc8000f8410ff */
[----:B------:R-:W-:-:S05]  /*d500*/  LEA.HI.X R5, R0, UR7, R7, 0x2, P2 ;  /* 0x0000000700057c11 */ /* 0x000fca00090f1407 */
[----:B------:R1:W-:Y:S04]  /*d510*/  @!P1 STG.E desc[UR50][R4.64], R3 ;  /* 0x0000000304009986 */ /* 0x0003e8000c101932 */
[----:B------:R1:W-:Y:S02]  /*d520*/  @!P0 STG.E desc[UR50][R4.64+0x20], R28 ;  /* 0x0000201c04008986 */ /* 0x0003e4000c101932 */
.L_x_4040:
[----:B--2---:R-:W2:Y:S02]  /*d530*/  SHFL.IDX PT, R0, R189, RZ, 0x1f ;  /* 0x00001fffbd007589 */ /* 0x004ea400000e0000 */
[----:B--2---:R-:W-:-:S13]  /*d540*/  ISETP.NE.AND P0, PT, R0, 0x7, PT ;  /* 0x000000070000780c */ /* 0x004fda0003f05270 */
[----:B------:R-:W-:Y:S05]  /*d550*/  @P0 BRA `(.L_x_4041) ;  /* 0x0000000800f80947 */ /* 0x000fea0003800000 */
[----:B------:R-:W-:Y:S01]  /*d560*/  BAR.SYNC.DEFER_BLOCKING 0x1, 0x120 ;  /* 0x0044800000007b1d */ /* 0x000fe20000010000 */
[----:B------:R-:W-:-:S05]  /*d570*/  ELECT P0, URZ, PT ;  /* 0x00000000003f782f */ /* 0x000fca0003800000 */
[----:B------:R-:W-:Y:S08]  /*d580*/  BSSY B0, `(.L_x_4042) ;  /* 0x0000030000007945 */ /* 0x000ff00003800000 */
[----:B------:R-:W-:Y:S05]  /*d590*/  @!P0 BRA `(.L_x_4043) ;  /* 0x0000000000b88947 */ /* 0x000fea0003800000 */
[----:B------:R-:W-:Y:S02]  /*d5a0*/  UIADD3 UR6, UP0, UR52, 0x9f0, URZ ;  /* 0x000009f034067890 */ /* 0x000fe4000ff1e03f */
[----:B------:R-:W-:Y:S02]  /*d5b0*/  UIADD3 UR5, UR48, 0x2000, URZ ;  /* 0x0000200030057890 */ /* 0x000fe4000fffe03f */
[----:B------:R-:W-:Y:S02]  /*d5c0*/  UIADD3.X UR7, URZ, UR53, URZ, UP0, !UPT ;  /* 0x000000353f077290 */ /* 0x000fe400087fe43f */
[----:B------:R-:W-:Y:S01]  /*d5d0*/  UIADD3 UR9, UR48, 0x4000, URZ ;  /* 0x0000400030097890 */ /* 0x000fe2000fffe03f */
[----:B------:R-:W-:Y:S01]  /*d5e0*/  UMOV UR41, URZ ;  /* 0x0000003f00297c82 */ /* 0x000fe20008000000 */
[----:B------:R-:W-:Y:S01]  /*d5f0*/  UMOV UR45, URZ ;  /* 0x0000003f002d7c82 */ /* 0x000fe20008000000 */
[----:B------:R-:W-:Y:S01]  /*d600*/  UMOV UR40, UR48 ;  /* 0x0000003000287c82 */ /* 0x000fe20008000000 */
[----:B------:R-:W-:Y:S01]  /*d610*/  UMOV UR8, 0x40 ;  /* 0x0000004000087882 */ /* 0x000fe20000000000 */
[----:B------:R-:W-:-:S02]  /*d620*/  UIADD3 UR11, UR48, 0x6000, URZ ;  /* 0x00006000300b7890 */ /* 0x000fc4000fffe03f */
        /* <DEDUP_REMOVED lines=37> */
.L_x_4043:
[----:B------:R-:W-:Y:S05]  /*d880*/  BSYNC B0 ;  /* 0x0000000000007941 */ /* 0x000fea0003800000 */
.L_x_4042:
[----:B------:R-:W-:Y:S05]  /*d890*/  BRA `(.L_x_4041) ;  /* 0x0000000800287947 */ /* 0x000fea0003800000 */
.L_x_4039:
[----:B------:R-:W1:Y:S01]  /*d8a0*/  LDC.64 R8, c[0x0][0xae0] ;  /* 0x0002b800ff087b82 */ /* 0x000e620000000a00 */
[----:B------:R-:W-:Y:S01]  /*d8b0*/  ISETP.GT.AND P0, PT, R191, 0x3f, PT ;  /* 0x0000003fbf00780c */ /* 0x000fe20003f04270 */
[----:B------:R-:W-:Y:S01]  /*d8c0*/  USHF.R.S32.HI UR5, URZ, 0x1f, UR43 ;  /* 0x0000001f3f057899 */ /* 0x000fe2000801142b */
[----:B------:R-:W-:Y:S01]  /*d8d0*/  BSSY B0, `(.L_x_4044) ;  /* 0x000001a000007945 */ /* 0x000fe20003800000 */
[----:B------:R-:W-:Y:S01]  /*d8e0*/  USHF.R.S32.HI UR8, URZ, 0x1f, UR44 ;  /* 0x0000001f3f087899 */ /* 0x000fe2000801142c */
[----:B------:R-:W-:-:S09]  /*d8f0*/  VIADD R12, R184, 0x40 ;  /* 0x00000040b80c7836 */ /* 0x000fd20000000000 */
[----:B------:R-:W-:Y:S05]  /*d900*/  @P0 BRA `(.L_x_4045) ;  /* 0x0000000000580947 */ /* 0x000fea0003800000 */
[----:B------:R-:W2:Y:S01]  /*d910*/  S2R R4, SR_TID.X ;  /* 0x0000000000047919 */ /* 0x000ea20000002100 */
[----:B------:R-:W-:Y:S01]  /*d920*/  IMAD.U32 R5, RZ, RZ, UR42 ;  /* 0x0000002aff057e24 */ /* 0x000fe2000f8e00ff */
[----:B------:R-:W-:-:S04]  /*d930*/  ULDC UR6, c[0x0][0xa88] ;  /* 0x0002a20000067ab9 */ /* 0x000fc80000000800 */
[----:B--2---:R-:W-:-:S04]  /*d940*/  IADD3 R4, R5, -0x80, R4 ;  /* 0xffffff8005047810 */ /* 0x004fc80007ffe004 */
[----:B------:R-:W-:-:S13]  /*d950*/  ISETP.GE.AND P0, PT, R4, UR6, PT ;  /* 0x0000000604007c0c */ /* 0x000fda000bf06270 */
[----:B------:R-:W-:Y:S05]  /*d960*/  @P0 BRA `(.L_x_4045) ;  /* 0x0000000000400947 */ /* 0x000fea0003800000 */
[----:B------:R-:W2:Y:S01]  /*d970*/  LDC.64 R6, c[0x0][0xb70] ;  /* 0x0002dc00ff067b82 */ /* 0x000ea20000000a00 */
[----:B------:R-:W-:Y:S01]  /*d980*/  SHF.R.S32.HI R5, RZ, 0x1f, R4 ;  /* 0x0000001fff057819 */ /* 0x000fe20000011404 */
[----:B------:R-:W-:-:S06]  /*d990*/  ULDC.64 UR6, c[0x0][0xb40] ;  /* 0x0002d00000067ab9 */ /* 0x000fcc0000000a00 */
[----:B------:R-:W3:Y:S01]  /*d9a0*/  LDC.64 R10, c[0x0][0xb78] ;  /* 0x0002de00ff0a7b82 */ /* 0x000ee20000000a00 */
[C---:B--2---:R-:W-:Y:S02]  /*d9b0*/  IMAD R0, R6.reuse, UR5, RZ ;  /* 0x0000000506007c24 */ /* 0x044fe4000f8e02ff */
[----:B------:R-:W-:-:S04]  /*d9c0*/  IMAD.WIDE.U32 R4, R6, UR43, R4 ;  /* 0x0000002b06047c25 */ /* 0x000fc8000f8e0004 */
[----:B------:R-:W-:Y:S02]  /*d9d0*/  IMAD R3, R7, UR43, R0 ;  /* 0x0000002b07037c24 */ /* 0x000fe4000f8e0200 */
[----:B---3--:R-:W-:-:S03]  /*d9e0*/  IMAD R0, R10, UR8, RZ ;  /* 0x000000080a007c24 */ /* 0x008fc6000f8e02ff */
[----:B------:R-:W-:Y:S01]  /*d9f0*/  IADD3 R5, R5, R3, RZ ;  /* 0x0000000305057210 */ /* 0x000fe20007ffe0ff */
[----:B------:R-:W-:Y:S02]  /*da00*/  IMAD R3, R11, UR44, R0 ;  /* 0x0000002c0b037c24 */ /* 0x000fe4000f8e0200 */
[----:B------:R-:W-:-:S04]  /*da10*/  IMAD.WIDE.U32 R4, R10, UR44, R4 ;  /* 0x0000002c0a047c25 */ /* 0x000fc8000f8e0004 */
[----:B------:R-:W-:Y:S01]  /*da20*/  IMAD.IADD R3, R5, 0x1, R3 ;  /* 0x0000000105037824 */ /* 0x000fe200078e0203 */
[----:B------:R-:W-:-:S04]  /*da30*/  LEA R6, P0, R4, UR6, 0x2 ;  /* 0x0000000604067c11 */ /* 0x000fc8000f8010ff */
[----:B------:R-:W-:Y:S01]  /*da40*/  LEA.HI.X R7, R4, UR7, R3, 0x2, P0 ;  /* 0x0000000704077c11 */ /* 0x000fe200080f1403 */
[----:B------:R-:W-:-:S05]  /*da50*/  IMAD.MOV.U32 R3, RZ, RZ, -0x800000 ;  /* 0xff800000ff037424 */ /* 0x000fca00078e00ff */
[----:B------:R2:W-:Y:S03]  /*da60*/  STG.E desc[UR50][R6.64], R3 ;  /* 0x0000000306007986 */ /* 0x0005e6000c101932 */
.L_x_4045:
[----:B------:R-:W-:Y:S05]  /*da70*/  BSYNC B0 ;  /* 0x0000000000007941 */ /* 0x000fea0003800000 */
.L_x_4044:
[----:B------:R-:W-:Y:S01]  /*da80*/  ULDC.64 UR6, c[0x0][0xa88] ;  /* 0x0002a20000067ab9 */ /* 0x000fe20000000a00 */
[----:B-12---:R-:W-:Y:S01]  /*da90*/  IMAD R6, R8, UR5, RZ ;  /* 0x0000000508067c24 */ /* 0x006fe2000f8e02ff */
[----:B------:R-:W-:Y:S01]  /*daa0*/  ISETP.GE.AND P1, PT, R12, UR7, PT ;  /* 0x000000070c007c0c */ /* 0x000fe2000bf26270 */
[----:B------:R-:W1:Y:S01]  /*dab0*/  LDC.64 R10, c[0x0][0xae8] ;  /* 0x0002ba00ff0a7b82 */ /* 0x000e620000000a00 */
[C---:B------:R-:W-:Y:S01]  /*dac0*/  ISETP.GE.AND P0, PT, R184.reuse, UR7, PT ;  /* 0x00000007b8007c0c */ /* 0x040fe2000bf06270 */
[C---:B------:R-:W-:Y:S01]  /*dad0*/  VIADD R14, R184.reuse, 0x80 ;  /* 0x00000080b80e7836 */ /* 0x040fe20000000000 */
[----:B------:R-:W-:Y:S01]  /*dae0*/  SEL R3, RZ, 0xffffffff, P1 ;  /* 0xffffffffff037807 */ /* 0x000fe20000800000 */
[----:B------:R-:W-:Y:S01]  /*daf0*/  VIADD R15, R184, 0xc0 ;  /* 0x000000c0b80f7836 */ /* 0x000fe20000000000 */
[----:B------:R-:W-:Y:S01]  /*db00*/  SEL R0, RZ, 0x1, P0 ;  /* 0x00000001ff007807 */ /* 0x000fe20000000000 */
[----:B------:R-:W-:Y:S01]  /*db10*/  IMAD R7, R9, UR43, R6 ;  /* 0x0000002b09077c24 */ /* 0x000fe2000f8e0206 */
[----:B------:R-:W-:Y:S01]  /*db20*/  ISETP.GE.AND P0, PT, R14, UR7, PT ;  /* 0x000000070e007c0c */ /* 0x000fe2000bf06270 */
[----:B------:R-:W2:Y:S01]  /*db30*/  LDC R9, c[0x0][0xdac] ;  /* 0x00036b00ff097b82 */ /* 0x000ea20000000800 */
[----:B------:R-:W-:Y:S01]  /*db40*/  IMAD.SHL.U32 R3, R3, 0x2, RZ ;  /* 0x0000000203037824 */ /* 0x000fe200078e00ff */
[----:B------:R-:W-:Y:S01]  /*db50*/  ISETP.GE.AND P2, PT, R15, UR7, PT ;  /* 0x000000070f007c0c */ /* 0x000fe2000bf46270 */
[C---:B------:R-:W-:Y:S01]  /*db60*/  VIADD R21, R184.reuse, 0x140 ;  /* 0x00000140b8157836 */ /* 0x040fe20000000000 */
[C---:B------:R-:W-:Y:S01]  /*db70*/  IADD3 R20, R184.reuse, 0x100, RZ ;  /* 0x00000100b8147810 */ /* 0x040fe20007ffe0ff */
[C---:B------:R-:W-:Y:S01]  /*db80*/  VIADD R4, R184.reuse, 0x180 ;  /* 0x00000180b8047836 */ /* 0x040fe20000000000 */
[----:B------:R-:W-:Y:S01]  /*db90*/  LOP3.LUT R0, R3, 0x2, R0, 0xe2, !PT ;  /* 0x0000000203007812 */ /* 0x000fe200078ee200 */
[----:B------:R-:W-:Y:S01]  /*dba0*/  UIADD3 UR42, -UR42, UR6, URZ ;  /* 0x000000062a2a7290 */ /* 0x000fe2000fffe13f */
[----:B------:R-:W-:Y:S01]  /*dbb0*/  SHF.R.S32.HI R185, RZ, 0x1f, R184 ;  /* 0x0000001fffb97819 */ /* 0x000fe200000114b8 */
[----:B------:R-:W-:Y:S01]  /*dbc0*/  ULOP3.LUT UR40, URZ, UR40, URZ, 0x33, !UPT ;  /* 0x000000283f287292 */ /* 0x000fe2000f8e333f */
[----:B------:R-:W-:Y:S01]  /*dbd0*/  IADD3 R5, R184, 0x1c0, RZ ;  /* 0x000001c0b8057810 */ /* 0x000fe20007ffe0ff */
[----:B------:R-:W-:Y:S01]  /*dbe0*/  BSSY B0, `(.L_x_4046) ;  /* 0x0000036000007945 */ /* 0x000fe20003800000 */
[----:B------:R-:W-:-:S02]  /*dbf0*/  SEL R3, RZ, 0x4, P0 ;  /* 0x00000004ff037807 */ /* 0x000fc40000000000 */
[----:B------:R-:W-:Y:S02]  /*dc00*/  SEL R6, RZ, 0x8, P2 ;  /* 0x00000008ff067807 */ /* 0x000fe40001000000 */
[----:B------:R-:W-:Y:S02]  /*dc10*/  ISETP.GE.AND P2, PT, R21, UR7, PT ;  /* 0x0000000715007c0c */ /* 0x000fe4000bf46270 */
[----:B------:R-:W-:Y:S02]  /*dc20*/  ISETP.GE.AND P0, PT, R20, UR7, PT ;  /* 0x0000000714007c0c */ /* 0x000fe4000bf06270 */
[----:B------:R-:W-:Y:S02]  /*dc30*/  ISETP.GE.AND P3, PT, R4, UR7, PT ;  /* 0x0000000704007c0c */ /* 0x000fe4000bf66270 */
[----:B------:R-:W-:Y:S01]  /*dc40*/  ISETP.GE.AND P1, PT, R5, UR7, PT ;  /* 0x0000000705007c0c */ /* 0x000fe2000bf26270 */
[----:B------:R-:W-:Y:S01]  /*dc50*/  IMAD.WIDE.U32 R4, R8, UR43, R184 ;  /* 0x0000002b08047c25 */ /* 0x000fe2000f8e00b8 */
[----:B------:R-:W-:-:S02]  /*dc60*/  LOP3.LUT R0, R6, R0, R3, 0xfe, !PT ;  /* 0x0000000006007212 */ /* 0x000fc400078efe03 */
[----:B------:R-:W-:Y:S01]  /*dc70*/  SEL R6, RZ, 0x20, P2 ;  /* 0x00000020ff067807 */ /* 0x000fe20001000000 */
[C---:B------:R-:W-:Y:S01]  /*dc80*/  VIADD R8, R186.reuse, 0x20 ;  /* 0x00000020ba087836 */ /* 0x040fe20000000000 */
[----:B------:R-:W-:Y:S01]  /*dc90*/  ISETP.GE.AND P2, PT, R186, UR42, PT ;  /* 0x0000002aba007c0c */ /* 0x000fe2000bf46270 */
[----:B------:R-:W-:Y:S01]  /*dca0*/  IMAD.IADD R5, R5, 0x1, R7 ;  /* 0x0000000105057824 */ /* 0x000fe200078e0207 */
[----:B------:R-:W-:Y:S02]  /*dcb0*/  SEL R3, RZ, 0x10, P0 ;  /* 0x00000010ff037807 */ /* 0x000fe40000000000 */
[----:B------:R-:W-:Y:S01]  /*dcc0*/  ISETP.GE.AND P0, PT, R8, UR42, PT ;  /* 0x0000002a08007c0c */ /* 0x000fe2000bf06270 */
[----:B-1----:R-:W-:Y:S01]  /*dcd0*/  IMAD R8, R10, UR8, RZ ;  /* 0x000000080a087c24 */ /* 0x002fe2000f8e02ff */
[----:B------:R-:W-:Y:S02]  /*dce0*/  LOP3.LUT R3, R6, R0, R3, 0xfe, !PT ;  /* 0x0000000006037212 */ /* 0x000fe400078efe03 */
[----:B------:R-:W-:Y:S01]  /*dcf0*/  SEL R0, RZ, 0x40, P3 ;  /* 0x00000040ff007807 */ /* 0x000fe20001800000 */
[----:B------:R-:W-:Y:S01]  /*dd00*/  IMAD R11, R11, UR44, R8 ;  /* 0x0000002c0b0b7c24 */ /* 0x000fe2000f8e0208 */
[----:B------:R-:W-:-:S02]  /*dd10*/  SHF.R.S32.HI R187, RZ, 0x1f, R186 ;  /* 0x0000001fffbb7819 */ /* 0x000fc400000114ba */
[----:B--2---:R-:W-:Y:S01]  /*dd20*/  IADD3 R7, R9, UR40, RZ ;  /* 0x0000002809077c10 */ /* 0x004fe2000fffe0ff */
[----:B------:R-:W-:Y:S01]  /*dd30*/  IMAD.WIDE.U32 R8, R10, UR44, R4 ;  /* 0x0000002c0a087c25 */ /* 0x000fe2000f8e0004 */
[----:B------:R-:W-:Y:S02]  /*dd40*/  LOP3.LUT R3, R3, R0, RZ, 0xfc, !PT ;  /* 0x0000000003037212 */ /* 0x000fe400078efcff */
[----:B------:R-:W-:Y:S01]  /*dd50*/  SEL R0, RZ, 0x80, P1 ;  /* 0x00000080ff007807 */ /* 0x000fe20000800000 */
[----:B------:R-:W-:-:S03]  /*dd60*/  IMAD.WIDE R6, R7, 0x40, R186 ;  /* 0x0000004007067825 */ /* 0x000fc600078e02ba */
[----:B------:R-:W-:Y:S01]  /*dd70*/  LOP3.LUT R0, R3, R0, RZ, 0xfc, !PT ;  /* 0x0000000003007212 */ /* 0x000fe200078efcff */
[----:B------:R-:W-:Y:S01]  /*dd80*/  IMAD.IADD R13, R9, 0x1, R11 ;  /* 0x00000001090d7824 */ /* 0x000fe200078e020b */
        /* <DEDUP_REMOVED lines=13> */
[----:B------:R-:W-:Y:S02]  /*de60*/  LEA R10, P2, R4, UR8, 0x1 ;  /* 0x00000008040a7c11 */ /* 0x000fe4000f8408ff */
[----:B------:R-:W-:-:S04]  /*de70*/  IADD3 R5, R5, R11, RZ ;  /* 0x0000000b05057210 */ /* 0x000fc80007ffe0ff */
        /* <DEDUP_REMOVED lines=12> */
.L_x_4047:
[----:B------:R-:W-:Y:S05]  /*df40*/  BSYNC B0 ;  /* 0x0000000000007941 */ /* 0x000fea0003800000 */
.L_x_4046:
[----:B------:R-:W-:Y:S04]  /*df50*/  BSSY B0, `(.L_x_4041) ;  /* 0x000001e000007945 */ /* 0x000fe80003800000 */
[----:B------:R-:W-:Y:S05]  /*df60*/  @P0 BRA `(.L_x_4048) ;  /* 0x0000000000700947 */ /* 0x000fea0003800000 */
[----:B------:R-:W-:Y:S01]  /*df70*/  IADD3 R9, P0, R6, 0x20, RZ ;  /* 0x0000002006097810 */ /* 0x000fe20007f1e0ff */
[----:B------:R-:W-:Y:S01]  /*df80*/  ULDC.64 UR8, c[0x0][0xad8] ;  /* 0x0002b60000087ab9 */ /* 0x000fe20000000a00 */
[----:B------:R-:W-:Y:S01]  /*df90*/  IMAD.MOV.U32 R4, RZ, RZ, R8 ;  /* 0x000000ffff047224 */ /* 0x000fe200078e0008 */
[----:B------:R-:W-:Y:S01]  /*dfa0*/  ISETP.GE.AND P1, PT, R14, UR7, PT ;  /* 0x000000070e007c0c */ /* 0x000fe2000bf26270 */
        /* <DEDUP_REMOVED lines=8> */
[----:B------:R-:W-:-:S03]  /*e030*/  LOP3.LUT P4, RZ, R3, 0x40, RZ, 0xc0, !PT ;  /* 0x0000004003ff7812 */ /* 0x000fc6000788c0ff */
[----:B------:R-:W-:Y:S01]  /*e040*/  IMAD R9, R9, UR9, R6 ;  /* 0x0000000909097c24 */ /* 0x000fe2000f8e0206 */
[----:B------:R-:W-:Y:S02]  /*e050*/  ULDC.64 UR8, c[0x0][0xa80] ;  /* 0x0002a00000087ab9 */ /* 0x000fe40000000a00 */
[----:B------:R-:W-:Y:S02]  /*e060*/  LEA R6, P3, R4, UR8, 0x1 ;  /* 0x0000000804067c11 */ /* 0x000fe4000f8608ff */
[----:B------:R-:W-:-:S04]  /*e070*/  IADD3 R5, R5, R9, RZ ;  /* 0x0000000905057210 */ /* 0x000fc80007ffe0ff */
        /* <DEDUP_REMOVED lines=11> */
.L_x_4048:
[----:B------:R-:W-:Y:S05]  /*e130*/  BSYNC B0 ;  /* 0x0000000000007941 */ /* 0x000fea0003800000 */
.L_x_4041:
[----:B------:R-:W3:Y:S02]  /*e140*/  LDC R0, c[0x0][0xda8] ;  /* 0x00036a00ff007b82 */ /* 0x000ee40000000800 */
[----:B---3--:R-:W-:-:S13]  /*e150*/  ISETP.LE.AND P0, PT, R0, UR4, PT ;  /* 0x0000000400007c0c */ /* 0x008fda000bf03270 */
[----:B------:R-:W-:Y:S05]  /*e160*/  @!P0 BRA `(.L_x_4049) ;  /* 0xffffff2c00588947 */ /* 0x000fea000383ffff */
[----:B------:R-:W-:Y:S05]  /*e170*/  EXIT ;  /* 0x000000000000794d */ /* 0x000fea0003800000 */
.L_x_3943:
[----:B------:R-:W-:-:S08]  /*e180*/  NOP ;  /* 0x0000000000007918 */ /* 0x000fd00000000000 */
[----:B------:R-:W1:-:S00]  /*e190*/  USETMAXREG.DEALLOC.CTAPOOL 0x18 ;  /* 0x00000018000079c8 */ /* 0x000e4000080e0500 */
        /* <DEDUP_REMOVED lines=11> */
[----:B------:R-:W-:Y:S01]  /*e250*/  LOP3.LUT R19, R19, 0x1f, RZ, 0xc0, !PT ;  /* 0x0000001f13137812 */ /* 0x000fe200078ec0ff */
[----:B------:R-:W-:Y:S01]  /*e260*/  IMAD.U32 R18, RZ, RZ, UR4 ;  /* 0x00000004ff127e24 */ /* 0x000fe2000f8e00ff */
[----:B------:R-:W-:Y:S01]  /*e270*/  MOV R17, 0x1 ;  /* 0x0000000100117802 */ /* 0x000fe20000000f00 */
[----:B------:R-:W-:Y:S01]  /*e280*/  IMAD.MOV.U32 R16, RZ, RZ, RZ ;  /* 0x000000ffff107224 */ /* 0x000fe200078e00ff */
[----:B------:R-:W-:Y:S01]  /*e290*/  ULDC UR44, c[0x0][0xc] ;  /* 0x00000300002c7ab9 */ /* 0x000fe20000000800 */
[----:B------:R-:W-:Y:S01]  /*e2a0*/  ULDC.64 UR46, c[0x0][0x198] ;  /* 0x00006600002e7ab9 */ /* 0x000fe20000000a00 */
[----:B------:R-:W-:-:S05]  /*e2b0*/  UMOV UR45, URZ ;  /* 0x0000003f002d7c82 */ /* 0x000fca0008000000 */
.L_x_4104:
[----:B------:R-:W-:Y:S01]  /*e2c0*/  ULDC UR10, c[0x0][0xdd0] ;  /* 0x00037400000a7ab9 */ /* 0x000fe20000000800 */
[----:B------:R-:W1:Y:S01]  /*e2d0*/  LDC R0, c[0x0][0xde8] ;  /* 0x00037a00ff007b82 */ /* 0x000e620000000800 */
        /* <DEDUP_REMOVED lines=19> */
.L_x_4051:
[----:B------:R-:W-:Y:S01]  /*e410*/  ULDC UR11, c[0x0][0xdc4] ;  /* 0x00037100000b7ab9 */ /* 0x000fe20000000800 */
[----:B------:R-:W-:Y:S01]  /*e420*/  UMOV UR9, UR10 ;  /* 0x0000000a00097c82 */ /* 0x000fe20008000000 */
[----:B------:R-:W-:-:S11]  /*e430*/  UISETP.NE.AND UP0, UPT, UR11, 0x1, UPT ;  /* 0x000000010b00788c */ /* 0x000fd6000bf05270 */
[----:B------:R-:W-:Y:S02]  /*e440*/  @UP0 ULDC.64 UR12, c[0x0][0xdc8] ;  /* 0x00037200000c0ab9 */ /* 0x000fe40000000a00 */
[----:B------:R-:W-:-:S04]  /*e450*/  UIMAD.WIDE.U32 UR6, UR10, UR12, URZ ;  /* 0x0000000c0a0672a5 */ /* 0x000fc8000f8e003f */
[----:B------:R-:W-:-:S04]  /*e460*/  @UP0 USHF.R.U32.HI UR9, URZ, UR13, UR7 ;  /* 0x0000000d3f090299 */ /* 0x000fc80008011607 */
[----:B------:R-:W-:-:S12]  /*e470*/  UIMAD UR6, UR9, UR11, URZ ;  /* 0x0000000b090672a4 */ /* 0x000fd8000f8e023f */
.L_x_4052:
[----:B------:R-:W-:Y:S01]  /*e480*/  ULDC.64 UR12, c[0x0][0x3f8] ;  /* 0x0000fe00000c7ab9 */ /* 0x000fe20000000a00 */
[----:B------:R-:W-:Y:S02]  /*e490*/  UIADD3 UR10, UR10, -UR6, URZ ;  /* 0x800000060a0a7290 */ /* 0x000fe4000fffe03f */
[----:B------:R-:W-:Y:S02]  /*e4a0*/  UISETP.NE.U32.AND UP0, UPT, UR12, URZ, UPT ;  /* 0x0000003f0c00728c */ /* 0x000fe4000bf05070 */
[----:B------:R-:W-:Y:S01]  /*e4b0*/  ULOP3.LUT UR9, URZ, UR9, URZ, 0x33, !UPT ;  /* 0x000000093f097292 */ /* 0x000fe2000f8e333f */
[----:B------:R-:W-:Y:S01]  /*e4c0*/  ULDC UR12, c[0x0][0xdb8] ;  /* 0x00036e00000c7ab9 */ /* 0x000fe20000000800 */
[----:B------:R-:W-:Y:S01]  /*e4d0*/  ULDC.64 UR6, c[0x0][0x9e0] ;  /* 0x0002780000067ab9 */ /* 0x000fe20000000a00 */
[----:B------:R-:W-:Y:S01]  /*e4e0*/  UISETP.NE.AND UP1, UPT, UR12, 0x1, UPT ;  /* 0x000000010c00788c */ /* 0x000fe2000bf25270 */
[----:B------:R-:W-:Y:S01]  /*e4f0*/  ULDC UR11, c[0x0][0xdc4] ;  /* 0x00037100000b7ab9 */ /* 0x000fe20000000800 */
[----:B------:R-:W-:Y:S01]  /*e500*/  ULDC UR41, c[0x0][0xdac] ;  /* 0x00036b0000297ab9 */ /* 0x000fe20000000800 */
[----:B------:R-:W-:-:S02]  /*e510*/  UISETP.GE.AND UP2, UPT, UR7, 0x1, UPT ;  /* 0x000000010700788c */ /* 0x000fc4000bf46270 */
[----:B------:R-:W-:Y:S02]  /*e520*/  UIMAD UR11, UR8, UR11, UR10 ;  /* 0x0000000b080b72a4 */ /* 0x000fe4000f8e020a */
[----:B------:R-:W-:Y:S02]  /*e530*/  UIADD3 UR41, UR9, UR41, URZ ;  /* 0x0000002909297290 */ /* 0x000fe4000fffe03f */
[----:B------:R-:W-:Y:S01]  /*e540*/  UISETP.NE.AND.EX UP0, UPT, UR13, URZ, UPT, UP0 ;  /* 0x0000003f0d00728c */ /* 0x000fe2000bf05300 */
[----:B------:R-:W-:Y:S01]  /*e550*/  PLOP3.LUT P1, PT, PT, PT, UP2, 0x80, 0x0 ;  /* 0x000000000000781c */ /* 0x000fe20003f2f028 */
[----:B------:R-:W-:Y:S01]  /*e560*/  @UP1 ULDC UR8, c[0x0][0xdbc] ;  /* 0x00036f0000081ab9 */ /* 0x000fe20000000800 */
[----:B------:R-:W-:Y:S02]  /*e570*/  USHF.L.U32 UR41, UR41, 0x6, URZ ;  /* 0x0000000629297899 */ /* 0x000fe4000800063f */
[----:B------:R-:W-:Y:S01]  /*e580*/  UIMAD.WIDE.U32 UR8, UR11, UR8, URZ ;  /* 0x000000080b0872a5 */ /* 0x000fe2000f8e003f */
        /* <DEDUP_REMOVED lines=23> */
.L_x_4054:
[----:B------:R-:W-:-:S11]  /*e700*/  UISETP.NE.AND UP0, UPT, UR7, 0x1, UPT ;  /* 0x000000010700788c */ /* 0x000fd6000bf05270 */
[----:B------:R-:W-:Y:S02]  /*e710*/  @UP0 ULDC.64 UR16, c[0x0][0x9e8] ;  /* 0x00027a0000100ab9 */ /* 0x000fe40000000a00 */
[----:B------:R-:W-:-:S04]  /*e720*/  UIMAD.WIDE.U32 UR8, UR10, UR16, URZ ;  /* 0x000000100a0872a5 */ /* 0x000fc8000f8e003f */
[----:B------:R-:W-:-:S12]  /*e730*/  @UP0 USHF.R.U32.HI UR10, URZ, UR17, UR9 ;  /* 0x000000113f0a0299 */ /* 0x000fd80008011609 */
.L_x_4055:
[----:B------:R-:W-:-:S04]  /*e740*/  UIMAD UR10, UR10, UR7, UR7 ;  /* 0x000000070a0a72a4 */ /* 0x000fc8000f8e0207 */
[----:B------:R-:W-:-:S04]  /*e750*/  UISETP.LT.AND UP0, UPT, UR6, UR10, UPT ;  /* 0x0000000a0600728c */ /* 0x000fc8000bf01270 */
[----:B------:R-:W-:-:S12]  /*e760*/  USEL UR6, UR6, UR10, UP0 ;  /* 0x0000000a06067287 */ /* 0x000fd80008000000 */
.L_x_4053:
[----:B------:R-:W-:Y:S02]  /*e770*/  UIMAD UR9, UR13, UR15, 0x3f ;  /* 0x0000003f0d0974a4 */ /* 0x000fe4000f8e020f */
[----:B------:R-:W-:Y:S02]  /*e780*/  UIADD3 UR6, UR6, 0x3f, URZ ;  /* 0x0000003f06067890 */ /* 0x000fe4000fffe03f */
[----:B------:R-:W-:Y:S02]  /*e790*/  USHF.R.S32.HI UR10, URZ, 0x1f, UR9 ;  /* 0x0000001f3f0a7899 */ /* 0x000fe40008011409 */
[----:B------:R-:W-:Y:S02]  /*e7a0*/  USHF.R.S32.HI UR8, URZ, 0x1f, UR6 ;  /* 0x0000001f3f087899 */ /* 0x000fe40008011406 */
[----:B------:R-:W-:Y:S02]  /*e7b0*/  ULEA.HI UR10, UR10, UR9, URZ, 0x6 ;  /* 0x000000090a0a7291 */ /* 0x000fe4000f8f303f */
[----:B------:R-:W-:-:S02]  /*e7c0*/  ULEA.HI UR8, UR8, UR6, URZ, 0x6 ;  /* 0x0000000608087291 */ /* 0x000fc4000f8f303f */
[----:B------:R-:W-:Y:S02]  /*e7d0*/  UIADD3 UR6, UR41, -UR14, URZ ;  /* 0x8000000e29067290 */ /* 0x000fe4000fffe03f */
[----:B------:R-:W-:Y:S02]  /*e7e0*/  USHF.R.S32.HI UR39, URZ, 0x6, UR10 ;  /* 0x000000063f277899 */ /* 0x000fe4000801140a */
[----:B------:R-:W-:Y:S02]  /*e7f0*/  USHF.R.S32.HI UR8, URZ, 0x6, UR8 ;  /* 0x000000063f087899 */ /* 0x000fe40008011408 */
[----:B------:R-:W-:Y:S02]  /*e800*/  UIMAD UR6, UR13, UR15, UR6 ;  /* 0x0000000f0d0672a4 */ /* 0x000fe4000f8e0206 */
[----:B------:R-:W-:Y:S01]  /*e810*/  UISETP.LT.AND UP0, UPT, UR39, UR8, UPT ;  /* 0x000000082700728c */ /* 0x000fe2000bf01270 */
[----:B------:R-:W-:Y:S02]  /*e820*/  ULDC UR10, c[0x0][0x9dc] ;  /* 0x00027700000a7ab9 */ /* 0x000fe40000000800 */
[----:B------:R-:W-:-:S02]  /*e830*/  UIADD3 UR10, UR6, -UR10, URZ ;  /* 0x8000000a060a7290 */ /* 0x000fc4000fffe03f */
[----:B------:R-:W-:Y:S01]  /*e840*/  USEL UR39, UR39, UR8, UP0 ;  /* 0x0000000827277287 */ /* 0x000fe20008000000 */
[----:B------:R-:W-:Y:S11]  /*e850*/  @!P1 BRA `(.L_x_4056) ;  /* 0x0000000000449947 */ /* 0x000ff60003800000 */
        /* <DEDUP_REMOVED lines=10> */
.L_x_4057:
[----:B------:R-:W-:-:S11]  /*e900*/  UISETP.NE.AND UP0, UPT, UR7, 0x1, UPT ;  /* 0x000000010700788c */ /* 0x000fd6000bf05270 */
[----:B------:R-:W-:Y:S02]  /*e910*/  @UP0 ULDC.64 UR12, c[0x0][0x9e8] ;  /* 0x00027a00000c0ab9 */ /* 0x000fe40000000a00 */
[----:B------:R-:W-:-:S04]  /*e920*/  UIMAD.WIDE.U32 UR8, UR6, UR12, URZ ;  /* 0x0000000c060872a5 */ /* 0x000fc8000f8e003f */
[----:B------:R-:W-:-:S12]  /*e930*/  @UP0 USHF.R.U32.HI UR6, URZ, UR13, UR9 ;  /* 0x0000000d3f060299 */ /* 0x000fd80008011609 */
.L_x_4058:
[----:B------:R-:W-:-:S04]  /*e940*/  UIMAD UR6, UR6, UR7, URZ ;  /* 0x00000007060672a4 */ /* 0x000fc8000f8e023f */
[----:B------:R-:W-:-:S04]  /*e950*/  UISETP.LT.AND UP0, UPT, UR10, UR6, UPT ;  /* 0x000000060a00728c */ /* 0x000fc8000bf01270 */
[----:B------:R-:W-:-:S12]  /*e960*/  USEL UR10, UR10, UR6, !UP0 ;  /* 0x000000060a0a7287 */ /* 0x000fd8000c000000 */
.L_x_4056:
[----:B------:R-:W-:Y:S01]  /*e970*/  USHF.R.S32.HI UR6, URZ, 0x1f, UR10 ;  /* 0x0000001f3f067899 */ /* 0x000fe2000801140a */
[----:B------:R-:W-:Y:S03]  /*e980*/  BSSY B6, `(.L_x_4059) ;  /* 0x0000284000067945 */ /* 0x000fe60003800000 */
[----:B------:R-:W-:-:S04]  /*e990*/  ULEA.HI UR6, UR6, UR10, URZ, 0x6 ;  /* 0x0000000a06067291 */ /* 0x000fc8000f8f303f */
[----:B------:R-:W-:-:S04]  /*e9a0*/  USHF.R.S32.HI UR6, URZ, 0x6, UR6 ;  /* 0x000000063f067899 */ /* 0x000fc80008011406 */
[----:B------:R-:W-:-:S04]  /*e9b0*/  UISETP.LT.AND UP0, UPT, URZ, UR6, UPT ;  /* 0x000000063f00728c */ /* 0x000fc8000bf01270 */
[----:B------:R-:W-:-:S04]  /*e9c0*/  USEL UR38, URZ, UR6, !UP0 ;  /* 0x000000063f267287 */ /* 0x000fc8000c000000 */
[----:B------:R-:W-:-:S06]  /*e9d0*/  UISETP.GT.AND UP0, UPT, UR39, UR38, UPT ;  /* 0x000000262700728c */ /* 0x000fcc000bf04270 */
[----:B------:R-:W-:-:S13]  /*e9e0*/  PLOP3.LUT P0, PT, PT, PT, UP0, 0x80, 0x0 ;  /* 0x000000000000781c */ /* 0x000fda0003f0f008 */
[----:B------:R-:W-:Y:S05]  /*e9f0*/  @P0 BRA `(.L_x_4060) ;  /* 0x0000000000400947 */ /* 0x000fea0003800000 */
        /* <DEDUP_REMOVED lines=16> */
.L_x_4060:
        /* <DEDUP_REMOVED lines=16> */
[----:B------:R-:W-:Y:S02]  /*ec00*/  IMAD.U32 R7, RZ, RZ, UR9 ;  /* 0x00000009ff077e24 */ /* 0x000fe4000f8e00ff */
[----:B------:R-:W-:-:S02]  /*ec10*/  IMAD.U32 R10, RZ, RZ, UR4 ;  /* 0x00000004ff0a7e24 */ /* 0x000fc4000f8e00ff */
[----:B------:R-:W-:Y:S02]  /*ec20*/  IMAD.MOV.U32 R8, RZ, RZ, 0x70 ;  /* 0x00000070ff087424 */ /* 0x000fe400078e00ff */
[----:B------:R-:W-:Y:S02]  /*ec30*/  IMAD.MOV.U32 R12, RZ, RZ, 0x1 ;  /* 0x00000001ff0c7424 */ /* 0x000fe400078e00ff */
[----:B------:R-:W-:-:S07]  /*ec40*/  IMAD.MOV.U32 R13, RZ, RZ, RZ ;  /* 0x000000ffff0d7224 */ /* 0x000fce00078e00ff */
[----:B------:R-:W-:-:S07]  /*ec50*/  LEPC R20, `(.L_x_4062) ;  /* 0x000000001014794e */ /* 0x000fce0000000000 */
[----:B-1----:R-:W-:Y:S05]  /*ec60*/  CALL.ABS.NOINC R2 ;  /* 0x0000000002007343 */ /* 0x002fea0003c00000 */
.L_x_4062:
        /* <DEDUP_REMOVED lines=13> */
[----:B------:R-:W-:Y:S01]  /*ed40*/  MOV R13, RZ ;  /* 0x000000ff000d7202 */ /* 0x000fe20000000f00 */
[----:B------:R-:W-:-:S02]  /*ed50*/  IMAD.U32 R7, RZ, RZ, UR9 ;  /* 0x00000009ff077e24 */ /* 0x000fc4000f8e00ff */
[----:B------:R-:W-:Y:S02]  /*ed60*/  IMAD.U32 R11, RZ, RZ, UR5 ;  /* 0x00000005ff0b7e24 */ /* 0x000fe4000f8e00ff */
[----:B------:R-:W-:Y:S02]  /*ed70*/  IMAD.MOV.U32 R8, RZ, RZ, 0x70 ;  /* 0x00000070ff087424 */ /* 0x000fe400078e00ff */
[----:B-1----:R-:W-:-:S07]  /*ed80*/  IMAD.MOV.U32 R12, RZ, RZ, 0x1 ;  /* 0x00000001ff0c7424 */ /* 0x002fce00078e00ff */
[----:B------:R-:W-:-:S07]  /*ed90*/  LEPC R20, `(.L_x_4064) ;  /* 0x000000001014794e */ /* 0x000fce0000000000 */
[----:B--2---:R-:W-:Y:S05]  /*eda0*/  CALL.ABS.NOINC R2 ;  /* 0x0000000002007343 */ /* 0x004fea0003c00000 */
.L_x_4064:
        /* <DEDUP_REMOVED lines=15> */
[----:B-1----:R-:W-:Y:S05]  /*eea0*/  CALL.ABS.NOINC R2 ;  /* 0x0000000002007343 */ /* 0x002fea0003c00000 */
.L_x_4063:
        /* <DEDUP_REMOVED lines=10> */
[----:B------:R-:W-:Y:S01]  /*ef50*/  UMOV UR40, URZ ;  /* 0x0000003f00287c82 */ /* 0x000fe20008000000 */
[----:B------:R-:W-:Y:S01]  /*ef60*/  ISETP.NE.AND P1, PT, R19, RZ, PT ;  /* 0x000000ff1300720c */ /* 0x000fe20003f25270 */
[----:B------:R-:W-:Y:S01]  /*ef70*/  UMOV UR6, 0xffffffff ;  /* 0xffffffff00067882 */ /* 0x000fe20000000000 */
[----:B------:R-:W-:Y:S01]  /*ef80*/  MOV R0, UR42 ;  /* 0x0000002a00007c02 */ /* 0x000fe20008000f00 */
[----:B------:R-:W-:Y:S01]  /*ef90*/  IMAD.U32 R10, RZ, RZ, UR39 ;  /* 0x00000027ff0a7e24 */ /* 0x000fe2000f8e00ff */
[----:B--2---:R-:W1:Y:S03]  /*efa0*/  LDC.64 R2, c[0x0][0x3f8] ;  /* 0x0000fe00ff027b82 */ /* 0x004e660000000a00 */
[----:B------:R-:W-:-:S06]  /*efb0*/  VIADD R10, R10, 0xffffffff ;  /* 0xffffffff0a0a7836 */ /* 0x000fcc0000000000 */
[----:B------:R-:W-:Y:S01]  /*efc0*/  VOTEU.ALL UP1, P1 ;  /* 0x00000000003f7886 */ /* 0x000fe20000820000 */
[----:B------:R-:W2:Y:S04]  /*efd0*/  @P0 LDC R4, c[0x0][0x42c] ;  /* 0x00010b00ff040b82 */ /* 0x000ea80000000800 */
[----:B------:R-:W-:-:S04]  /*efe0*/  @!UP1 UIADD3 UR4, UP0, UR46, 0x270, URZ ;  /* 0x000002702e049890 */ /* 0x000fc8000ff1e03f */
[----:B------:R-:W-:Y:S01]  /*eff0*/  @!UP1 UIADD3.X UR5, URZ, UR47, URZ, UP0, !UPT ;  /* 0x0000002f3f059290 */ /* 0x000fe200087fe43f */
[----:B------:R-:W4:Y:S08]  /*f000*/  @P0 LDC R5, c[0x0][0x430] ;  /* 0x00010c00ff050b82 */ /* 0x000f300000000800 */
[----:B------:R1:W-:Y:S01]  /*f010*/  @!UP1 UTMAPF.L2.4D [UR40], [UR4] ;  /* 0x00000028040095b8 */ /* 0x0003e20008018000 */
[----:B--2---:R-:W-:-:S05]  /*f020*/  @P0 IMAD.HI.U32 R4, R4, UR42, RZ ;  /* 0x0000002a04040c27 */ /* 0x004fca000f8e00ff */
[----:B----4-:R-:W-:Y:S02]  /*f030*/  @P0 SHF.R.U32.HI R0, RZ, R5, R4 ;  /* 0x00000005ff000219 */ /* 0x010fe40000011604 */
[----:B-1----:R-:W-:-:S04]  /*f040*/  ISETP.NE.U32.AND P0, PT, R2, RZ, PT ;  /* 0x000000ff0200720c */ /* 0x002fc80003f05070 */
[----:B------:R-:W-:-:S04]  /*f050*/  ISETP.NE.AND.EX P0, PT, R3, RZ, PT, P0 ;  /* 0x000000ff0300720c */ /* 0x000fc80003f05300 */
[----:B---3--:R-:W-:Y:S01]  /*f060*/  SEL R4, R6, RZ, !P0 ;  /* 0x000000ff06047207 */ /* 0x008fe20004000000 */
[----:B------:R-:W-:Y:S08]  /*f070*/  BRA.DIV UR6, `(.L_x_4065) ;  /* 0x0000002a06547947 */ /* 0x000ff0000b800000 */
.L_x_4117:
[----:B------:R-:W-:Y:S01]  /*f080*/  UMOV UR4, 0xffffffff ;  /* 0xffffffff00047882 */ /* 0x000fe20000000000 */
[----:B------:R-:W-:Y:S02]  /*f090*/  SHF.R.S32.HI R7, RZ, 0x1f, R6 ;  /* 0x0000001fff077819 */ /* 0x000fe40000011406 */
[----:B------:R-:W-:Y:S05]  /*f0a0*/  BRA.DIV UR4, `(.L_x_4066) ;  /* 0x0000002a04747947 */ /* 0x000fea000b800000 */
[----:B------:R-:W-:-:S13]  /*f0b0*/  ELECT P6, URZ, PT ;  /* 0x00000000003f782f */ /* 0x000fda00038c0000 */
.L_x_4120:
[----:B------:R-:W-:Y:S05]  /*f0c0*/  @!P6 BRA `(.L_x_4067) ;  /* 0x0000000000c4e947 */ /* 0x000fea0003800000 */
[----:B------:R-:W-:Y:S01]  /*f0d0*/  IMAD.MOV.U32 R4, RZ, RZ, R6 ;  /* 0x000000ffff047224 */ /* 0x000fe200078e0006 */
[----:B------:R-:W-:Y:S06]  /*f0e0*/  @!P0 BRA `(.L_x_4068) ;  /* 0x0000000000488947 */ /* 0x000fec0003800000 */
[----:B------:R-:W1:Y:S01]  /*f0f0*/  LDC R11, c[0x0][0x41c] ;  /* 0x00010700ff0b7b82 */ /* 0x000e620000000800 */
[----:B------:R-:W-:Y:S01]  /*f100*/  MOV R12, R10 ;  /* 0x0000000a000c7202 */ /* 0x000fe20000000f00 */
        /* <DEDUP_REMOVED lines=16> */
.L_x_4068:
[----:B-1----:R-:W-:Y:S01]  /*f210*/  LEA R8, R16, UR37, 0x3 ;  /* 0x0000002510087c11 */ /* 0x002fe2000f8e18ff */
[----:B------:R-:W1:Y:S01]  /*f220*/  S2R R9, SR_TID.X ;  /* 0x0000000000097919 */ /* 0x000e620000002100 */
[----:B------:R-:W-:-:S04]  /*f230*/  SHF.L.U32 R5, R17, 0x1f, RZ ;  /* 0x0000001f11057819 */ /* 0x000fc800000006ff */
[----:B------:R-:W2:Y:S01]  /*f240*/  SYNCS.PHASECHK.TRANS64.TRYWAIT P2, [R8+URZ+0x28c40], R5 ;  /* 0x028c4005080075a7 */ /* 0x000ea2000804017f */
[----:B-1----:R-:W-:-:S04]  /*f250*/  LOP3.LUT R9, R9, 0x7f, RZ, 0xc0, !PT ;  /* 0x0000007f09097812 */ /* 0x002fc800078ec0ff */
[----:B------:R-:W-:Y:S01]  /*f260*/  ISETP.NE.AND P3, PT, R9, RZ, PT ;  /* 0x000000ff0900720c */ /* 0x000fe20003f65270 */
[----:B--2---:R-:W-:-:S12]  /*f270*/  @!P2 BRA `(.L_x_4069) ;  /* 0x000000280020a947 */ /* 0x004fd80003800000 */
.L_x_4121:
[----:B------:R-:W-:Y:S05]  /*f280*/  @P3 BRA `(.L_x_4070) ;  /* 0x0000000000143947 */ /* 0x000fea0003800000 */
[----:B------:R-:W-:Y:S02]  /*f290*/  ISETP.NE.AND P2, PT, R19, RZ, PT ;  /* 0x000000ff1300720c */ /* 0x000fe40003f45270 */
[----:B-1----:R-:W-:-:S04]  /*f2a0*/  MOV R5, 0x2000 ;  /* 0x0000200000057802 */ /* 0x002fc80000000f00 */
[----:B------:R2:W-:Y:S07]  /*f2b0*/  SYNCS.ARRIVE.TRANS64 RZ, [R8+URZ+0x28c30], R5 ;  /* 0x028c300508ff79a7 */ /* 0x0005ee000800003f */
[----:B------:R-:W-:Y:S05]  /*f2c0*/  @!P2 BRA `(.L_x_4070) ;  /* 0x000000000004a947 */ /* 0x000fea0003800000 */
[----:B------:R-:W-:Y:S01]  /*f2d0*/  BPT.TRAP 0x1 ;  /* 0x000000040000795c */ /* 0x000fe20000300000 */
.L_x_4070:
        /* <DEDUP_REMOVED lines=8> */
[----:B-----5:R-:W-:Y:S01]  /*f360*/  R2UR UR13, R4 ;  /* 0x00000000040d72ca */ /* 0x020fe200000e0000 */
[----:B------:R-:W-:-:S04]  /*f370*/  UMOV UR10, URZ ;  /* 0x0000003f000a7c82 */ /* 0x000fc80008000000 */
[----:B------:R-:W-:Y:S02]  /*f380*/  ULEA UR8, UR8, UR37, 0xd ;  /* 0x0000002508087291 */ /* 0x000fe4000f8e683f */
[----:B------:R-:W-:Y:S02]  /*f390*/  UIADD3 UR9, UR9, 0x28c30, URZ ;  /* 0x00028c3009097890 */ /* 0x000fe4000fffe03f */
[----:B------:R-:W-:Y:S02]  /*f3a0*/  USHF.L.U32 UR11, UR11, 0x6, URZ ;  /* 0x000000060b0b7899 */ /* 0x000fe4000800063f */
[----:B------:R-:W-:-:S09]  /*f3b0*/  UIADD3 UR8, UR8, 0x22400, URZ ;  /* 0x0002240008087890 */ /* 0x000fd2000fffe03f */
[----:B------:R3:W-:Y:S02]  /*f3c0*/  UTMALDG.4D [UR8], [UR4], desc[UR6] ;  /* 0x00000608040075b4 */ /* 0x0007e40008019000 */
[----:B---3--:R-:W-:Y:S01]  /*f3d0*/  NOP ;  /* 0x0000000000007918 */ /* 0x008fe20000000000 */
.L_x_4067:
        /* <DEDUP_REMOVED lines=11> */
[----:B------:R-:W-:Y:S01]  /*f490*/  UIADD3.X UR7, URZ, UR47, URZ, UP0, !UPT ;  /* 0x0000002f3f077290 */ /* 0x000fe200087fe43f */
[----:B------:R-:W-:Y:S01]  /*f4a0*/  UMOV UR11, UR41 ;  /* 0x00000029000b7c82 */ /* 0x000fe20008000000 */
[----:B------:R-:W-:Y:S01]  /*f4b0*/  UMOV UR12, UR42 ;  /* 0x0000002a000c7c82 */ /* 0x000fe20008000000 */
[----:B------:R-:W-:Y:S01]  /*f4c0*/  UMOV UR13, UR43 ;  /* 0x0000002b000d7c82 */ /* 0x000fe20008000000 */
[----:B------:R-:W-:Y:S01]  /*f4d0*/  UMOV UR5, 0x12f00000 ;  /* 0x12f0000000057882 */ /* 0x000fe20000000000 */
[----:B------:R-:W-:Y:S01]  /*f4e0*/  UMOV UR10, URZ ;  /* 0x0000003f000a7c82 */ /* 0x000fe20008000000 */
[----:B------:R1:W-:Y:S02]  /*f4f0*/  @P2 SYNCS.ARRIVE.TRANS64 RZ, [UR37+0x28c00], R5 ;  /* 0x028c0005ffff29a7 */ /* 0x0003e40008000025 */
[----:B-1----:R-:W-:Y:S01]  /*f500*/  IMAD.U32 R5, RZ, RZ, UR4 ;  /* 0x00000004ff057e24 */ /* 0x002fe2000f8e00ff */
[----:B------:R-:W-:-:S02]  /*f510*/  UMOV UR4, 0x0 ;  /* 0x0000000000047882 */ /* 0x000fc40000000000 */
[----:B------:R1:W-:Y:S02]  /*f520*/  UTMALDG.4D [UR8], [UR6], desc[UR4] ;  /* 0x00000408060075b4 */ /* 0x0003e40008019000 */
[----:B------:R-:W-:-:S04]  /*f530*/  SHF.L.U32 R5, R5, 0x1f, RZ ;  /* 0x0000001f05057819 */ /* 0x000fc800000006ff */
[----:B------:R-:W2:Y:S02]  /*f540*/  SYNCS.PHASECHK.TRANS64.TRYWAIT P2, [UR37+0x28c20], R5 ;  /* 0x028c2005ff0075a7 */ /* 0x000ea40008040165 */
[----:B-12---:R-:W-:Y:S05]  /*f550*/  @!P2 BRA `(.L_x_4071) ;  /* 0x00000024007ca947 */ /* 0x006fea0003800000 */
.L_x_4122:
[----:B------:R-:W-:Y:S01]  /*f560*/  ULDC.64 UR4, c[0x0][0x408] ;  /* 0x0001020000047ab9 */ /* 0x000fe20000000a00 */
[----:B------:R-:W-:Y:S04]  /*f570*/  BSSY B0, `(.L_x_4072) ;  /* 0x0000042000007945 */ /* 0x000fe80003800000 */
[----:B------:R-:W-:Y:S05]  /*f580*/  @!P6 BRA `(.L_x_4073) ;  /* 0x000000040000e947 */ /* 0x000fea0003800000 */
[----:B-1----:R-:W-:Y:S01]  /*f590*/  LEA R8, R16, UR37, 0x3 ;  /* 0x0000002510087c11 */ /* 0x002fe2000f8e18ff */
[----:B------:R-:W1:Y:S01]  /*f5a0*/  S2R R9, SR_TID.X ;  /* 0x0000000000097919 */ /* 0x000e620000002100 */
[----:B------:R-:W-:-:S04]  /*f5b0*/  SHF.L.U32 R5, R17, 0x1f, RZ ;  /* 0x0000001f11057819 */ /* 0x000fc800000006ff */
[----:B------:R-:W2:Y:S01]  /*f5c0*/  SYNCS.PHASECHK.TRANS64.TRYWAIT P2, [R8+URZ+0x28c60], R5 ;  /* 0x028c6005080075a7 */ /* 0x000ea2000804017f */
[----:B-1----:R-:W-:-:S04]  /*f5d0*/  LOP3.LUT R9, R9, 0x7f, RZ, 0xc0, !PT ;  /* 0x0000007f09097812 */ /* 0x002fc800078ec0ff */
[----:B------:R-:W-:Y:S01]  /*f5e0*/  ISETP.NE.AND P3, PT, R9, RZ, PT ;  /* 0x000000ff0900720c */ /* 0x000fe20003f65270 */
[----:B--2---:R-:W-:-:S12]  /*f5f0*/  @!P2 BRA `(.L_x_4074) ;  /* 0x00000024006ca947 */ /* 0x004fd80003800000 */
.L_x_4123:
[----:B------:R-:W-:Y:S05]  /*f600*/  @P3 BRA `(.L_x_4075) ;  /* 0x0000000000143947 */ /* 0x000fea0003800000 */
[----:B------:R-:W-:Y:S01]  /*f610*/  ISETP.NE.AND P2, PT, R19, RZ, PT ;  /* 0x000000ff1300720c */ /* 0x000fe20003f45270 */
[----:B-1----:R-:W-:-:S04]  /*f620*/  IMAD.MOV.U32 R5, RZ, RZ, 0x10000 ;  /* 0x00010000ff057424 */ /* 0x002fc800078e00ff */
[----:B------:R2:W-:Y:S08]  /*f630*/  SYNCS.ARRIVE.TRANS64 RZ, [R8+URZ+0x28c50], R5 ;  /* 0x028c500508ff79a7 */ /* 0x0005f0000800003f */
[----:B------:R-:W-:Y:S05]  /*f640*/  @!P2 BRA `(.L_x_4075) ;  /* 0x000000000004a947 */ /* 0x000fea0003800000 */
[----:B------:R-:W-:Y:S01]  /*f650*/  BPT.TRAP 0x1 ;  /* 0x000000040000795c */ /* 0x000fe20000300000 */
.L_x_4075:
        /* <DEDUP_REMOVED lines=13> */
[----:B------:R-:W-:-:S02]  /*f730*/  ULEA UR16, UR16, UR37, 0x10 ;  /* 0x0000002510107291 */ /* 0x000fc4000f8e803f */
[----:B------:R-:W-:Y:S02]  /*f740*/  USHF.L.U32 UR11, UR11, 0x6, URZ ;  /* 0x000000060b0b7899 */ /* 0x000fe4000800063f */
[----:B------:R-:W-:Y:S02]  /*f750*/  UIADD3 UR9, UR9, 0x28c50, URZ ;  /* 0x00028c5009097890 */ /* 0x000fe4000fffe03f */
[----:B------:R-:W-:Y:S02]  /*f760*/  UIADD3 UR8, UR16, 0x400, URZ ;  /* 0x0000040010087890 */ /* 0x000fe4000fffe03f */
[----:B------:R-:W-:Y:S02]  /*f770*/  UIADD3 UR17, UR16, 0x2400, URZ ;  /* 0x0000240010117890 */ /* 0x000fe4000fffe03f */
[----:B------:R-:W-:Y:S02]  /*f780*/  UIADD3 UR19, UR16, 0x4400, URZ ;  /* 0x0000440010137890 */ /* 0x000fe4000fffe03f */
[----:B------:R-:W-:Y:S01]  /*f790*/  UIADD3 UR21, UR16, 0x6400, URZ ;  /* 0x0000640010157890 */ /* 0x000fe2000fffe03f */
[----:B------:R-:W-:-:S02]  /*f7a0*/  UMOV UR23, 0x100 ;  /* 0x0000010000177882 */ /* 0x000fc40000000000 */
[----:B------:R3:W-:Y:S01]  /*f7b0*/  UTMALDG.4D [UR8], [UR14], desc[UR6] ;  /* 0x000006080e0075b4 */ /* 0x0007e20008019000 */
[----:B------:R-:W-:Y:S01]  /*f7c0*/  UMOV UR24, 0x140 ;  /* 0x0000014000187882 */ /* 0x000fe20000000000 */
[----:B---3--:R-:W-:Y:S01]  /*f7d0*/  UMOV UR8, UR17 ;  /* 0x0000001100087c82 */ /* 0x008fe20008000000 */
[----:B------:R-:W-:Y:S01]  /*f7e0*/  UMOV UR10, UR18 ;  /* 0x00000012000a7c82 */ /* 0x000fe20008000000 */
[----:B------:R-:W-:Y:S01]  /*f7f0*/  UIADD3 UR17, UR16, 0x8400, URZ ;  /* 0x0000840010117890 */ /* 0x000fe2000fffe03f */
[----:B------:R3:W-:Y:S01]  /*f800*/  UTMALDG.4D [UR8], [UR14], desc[UR6] ;  /* 0x000006080e0075b4 */ /* 0x0007e20008019000 */
[----:B------:R-:W-:Y:S01]  /*f810*/  UIADD3 UR18, UR16, 0xa400, URZ ;  /* 0x0000a40010127890 */ /* 0x000fe2000fffe03f */
[----:B---3--:R-:W-:Y:S01]  /*f820*/  UMOV UR8, UR19 ;  /* 0x0000001300087c82 */ /* 0x008fe20008000000 */
[----:B------:R-:W-:Y:S01]  /*f830*/  UMOV UR10, UR20 ;  /* 0x00000014000a7c82 */ /* 0x000fe20008000000 */
[----:B------:R-:W-:Y:S01]  /*f840*/  UIADD3 UR19, UR16, 0xc400, URZ ;  /* 0x0000c40010137890 */ /* 0x000fe2000fffe03f */
[----:B------:R3:W-:Y:S02]  /*f850*/  UTMALDG.4D [UR8], [UR14], desc[UR6] ;  /* 0x000006080e0075b4 */ /* 0x0007e40008019000 */
[----:B---3--:R-:W-:Y:S01]  /*f860*/  UMOV UR8, UR21 ;  /* 0x0000001500087c82 */ /* 0x008fe20008000000 */
[----:B------:R-:W-:-:S02]  /*f870*/  UMOV UR10, UR22 ;  /* 0x00000016000a7c82 */ /* 0x000fc40008000000 */
[----:B------:R3:W-:Y:S02]  /*f880*/  UTMALDG.4D [UR8], [UR14], desc[UR6] ;  /* 0x000006080e0075b4 */ /* 0x0007e40008019000 */
[----:B---3--:R-:W-:Y:S01]  /*f890*/  UMOV UR8, UR17 ;  /* 0x0000001100087c82 */ /* 0x008fe20008000000 */
[----:B------:R-:W-:Y:S01]  /*f8a0*/  UMOV UR10, UR23 ;  /* 0x00000017000a7c82 */ /* 0x000fe20008000000 */
[----:B------:R-:W-:Y:S01]  /*f8b0*/  UIADD3 UR17, UR16, 0xe400, URZ ;  /* 0x0000e40010117890 */ /* 0x000fe2000fffe03f */
[----:B------:R3:W-:Y:S02]  /*f8c0*/  UTMALDG.4D [UR8], [UR14], desc[UR6] ;  /* 0x000006080e0075b4 */ /* 0x0007e40008019000 */
[----:B------:R-:W-:Y:S01]  /*f8d0*/  UMOV UR16, 0x180 ;  /* 0x0000018000107882 */ /* 0x000fe20000000000 */
[----:B---3--:R-:W-:Y:S01]  /*f8e0*/  UMOV UR8, UR18 ;  /* 0x0000001200087c82 */ /* 0x008fe20008000000 */
[----:B------:R-:W-:Y:S02]  /*f8f0*/  UMOV UR10, UR24 ;  /* 0x00000018000a7c82 */ /* 0x000fe40008000000 */
[----:B------:R3:W-:Y:S02]  /*f900*/  UTMALDG.4D [UR8], [UR14], desc[UR6] ;  /* 0x000006080e0075b4 */ /* 0x0007e40008019000 */
[----:B---3--:R-:W-:Y:S01]  /*f910*/  UMOV UR8, UR19 ;  /* 0x0000001300087c82 */ /* 0x008fe20008000000 */
[----:B------:R-:W-:Y:S01]  /*f920*/  UMOV UR10, UR16 ;  /* 0x00000010000a7c82 */ /* 0x000fe20008000000 */
[----:B------:R-:W-:Y:S01]  /*f930*/  UMOV UR16, 0x1c0 ;  /* 0x000001c000107882 */ /* 0x000fe20000000000 */
[----:B------:R3:W-:Y:S02]  /*f940*/  UTMALDG.4D [UR8], [UR14], desc[UR6] ;  /* 0x000006080e0075b4 */ /* 0x0007e40008019000 */
[----:B---3--:R-:W-:Y:S01]  /*f950*/  UMOV UR8, UR17 ;  /* 0x0000001100087c82 */ /* 0x008fe20008000000 */
[----:B------:R-:W-:-:S02]  /*f960*/  UMOV UR10, UR16 ;  /* 0x00000010000a7c82 */ /* 0x000fc40008000000 */
[----:B------:R3:W-:Y:S02]  /*f970*/  UTMALDG.4D [UR8], [UR14], desc[UR6] ;  /* 0x000006080e0075b4 */ /* 0x0007e40008019000 */
[----:B---3--:R-:W-:Y:S01]  /*f980*/  NOP ;  /* 0x0000000000007918 */ /* 0x008fe20000000000 */
.L_x_4073:
[----:B------:R-:W-:Y:S05]  /*f990*/  BSYNC B0 ;  /* 0x0000000000007941 */ /* 0x000fea0003800000 */
.L_x_4072:
[----:B------:R-:W-:-:S04]  /*f9a0*/  UIADD3 UR6, UR39, -0x2, URZ ;  /* 0xfffffffe27067890 */ /* 0x000fc8000fffe03f */
[----:B------:R-:W-:-:S06]  /*f9b0*/  UISETP.GE.AND UP0, UPT, UR6, UR38, UPT ;  /* 0x000000260600728c */ /* 0x000fcc000bf06270 */
[----:B------:R-:W-:-:S13]  /*f9c0*/  PLOP3.LUT P2, PT, PT, PT, UP0, 0x80, 0x0 ;  /* 0x000000000000781c */ /* 0x000fda0003f4f008 */
[----:B------:R-:W-:Y:S05]  /*f9d0*/  @!P2 BRA `(.L_x_4076) ;  /* 0x0000001400a4a947 */ /* 0x000fea0003800000 */
[----:B------:R-:W-:Y:S02]  /*f9e0*/  LOP3.LUT R9, RZ, UR38, RZ, 0x33, !PT ;  /* 0x00000026ff097c12 */ /* 0x000fe4000f8e33ff */
[----:B-12---:R-:W-:-:S04]  /*f9f0*/  IADD3 R8, RZ, -UR39, RZ ;  /* 0x80000027ff087c10 */ /* 0x006fc8000fffe0ff */
[----:B------:R-:W-:Y:S01]  /*fa00*/  VIADDMNMX R9, R8, 0x1, R9, !PT ;  /* 0x0000000108097846 */ /* 0x000fe20007800109 */
[----:B------:R-:W-:-:S04]  /*fa10*/  IMAD.U32 R8, RZ, RZ, UR6 ;  /* 0x00000006ff087e24 */ /* 0x000fc8000f8e00ff */
[----:B------:R-:W-:-:S05]  /*fa20*/  VIADD R5, R9, UR39 ;  /* 0x0000002709057c36 */ /* 0x000fca0008000000 */
[----:B------:R-:W-:-:S04]  /*fa30*/  LOP3.LUT R5, R5, 0x1, RZ, 0xc0, !PT ;  /* 0x0000000105057812 */ /* 0x000fc800078ec0ff */
[----:B------:R-:W-:-:S13]  /*fa40*/  ISETP.NE.U32.AND P2, PT, R5, 0x1, PT ;  /* 0x000000010500780c */ /* 0x000fda0003f45070 */
        /* <DEDUP_REMOVED lines=8> */
[----:B------:R-:W-:Y:S05]  /*fad0*/  @!P0 BRA `(.L_x_4080) ;  /* 0x0000000000488947 */ /* 0x000fea0003800000 */
        /* <DEDUP_REMOVED lines=18> */
.L_x_4080:
[----:B-1----:R-:W-:Y:S01]  /*fc00*/  LEA R2, R16, UR37, 0x3 ;  /* 0x0000002510027c11 */ /* 0x002fe2000f8e18ff */
[----:B------:R-:W1:Y:S01]  /*fc10*/  S2R R5, SR_TID.X ;  /* 0x0000000000057919 */ /* 0x000e620000002100 */
[----:B------:R-:W-:-:S04]  /*fc20*/  SHF.L.U32 R3, R17, 0x1f, RZ ;  /* 0x0000001f11037819 */ /* 0x000fc800000006ff */
[----:B------:R-:W2:Y:S01]  /*fc30*/  SYNCS.PHASECHK.TRANS64.TRYWAIT P3, [R2+URZ+0x28c40], R3 ;  /* 0x028c4003020075a7 */ /* 0x000ea2000806017f */
[----:B-1----:R-:W-:-:S04]  /*fc40*/  LOP3.LUT R5, R5, 0x7f, RZ, 0xc0, !PT ;  /* 0x0000007f05057812 */ /* 0x002fc800078ec0ff */
[----:B------:R-:W-:Y:S01]  /*fc50*/  ISETP.NE.AND P2, PT, R5, RZ, PT ;  /* 0x000000ff0500720c */ /* 0x000fe20003f45270 */
[----:B--2---:R-:W-:-:S12]  /*fc60*/  @!P3 BRA `(.L_x_4081) ;  /* 0x0000001c00e4b947 */ /* 0x004fd80003800000 */
.L_x_4124:
[----:B------:R-:W-:Y:S05]  /*fc70*/  @P2 BRA `(.L_x_4082) ;  /* 0x0000000000142947 */ /* 0x000fea0003800000 */
[----:B------:R-:W-:Y:S02]  /*fc80*/  ISETP.NE.AND P3, PT, R19, RZ, PT ;  /* 0x000000ff1300720c */ /* 0x000fe40003f65270 */
[----:B------:R-:W-:-:S04]  /*fc90*/  MOV R5, 0x2000 ;  /* 0x0000200000057802 */ /* 0x000fc80000000f00 */
[----:B------:R2:W-:Y:S07]  /*fca0*/  SYNCS.ARRIVE.TRANS64 RZ, [R2+URZ+0x28c30], R5 ;  /* 0x028c300502ff79a7 */ /* 0x0005ee000800003f */
[----:B------:R-:W-:Y:S05]  /*fcb0*/  @!P3 BRA `(.L_x_4082) ;  /* 0x000000000004b947 */ /* 0x000fea0003800000 */
[----:B------:R-:W-:Y:S01]  /*fcc0*/  BPT.TRAP 0x1 ;  /* 0x000000040000795c */ /* 0x000fe20000300000 */
.L_x_4082:
[----:B------:R-:W-:Y:S01]  /*fcd0*/  R2UR UR8, R16 ;  /* 0x00000000100872ca */ /* 0x000fe200000e0000 */
[----:B------:R-:W-:Y:S01]  /*fce0*/  IMAD.SHL.U32 R8, R8, 0x40, RZ ;  /* 0x0000004008087824 */ /* 0x000fe200078e00ff */
[----:B------:R-:W-:Y:S01]  /*fcf0*/  R2UR UR9, R2 ;  /* 0x00000000020972ca */ /* 0x000fe200000e0000 */
[----:B------:R-:W-:Y:S01]  /*fd00*/  UIADD3 UR6, UP0, UR46, 0x370, URZ ;  /* 0x000003702e067890 */ /* 0x000fe2000ff1e03f */
[----:B------:R-:W-:Y:S01]  /*fd10*/  R2UR UR12, R0 ;  /* 0x00000000000c72ca */ /* 0x000fe200000e0000 */
[----:B------:R-:W-:Y:S01]  /*fd20*/  UMOV UR14, 0x0 ;  /* 0x00000000000e7882 */ /* 0x000fe20000000000 */
[----:B-----5:R-:W-:Y:S01]  /*fd30*/  R2UR UR13, R4 ;  /* 0x00000000040d72ca */ /* 0x020fe200000e0000 */
[----:B------:R-:W-:Y:S01]  /*fd40*/  UIADD3.X UR7, URZ, UR47, URZ, UP0, !UPT ;  /* 0x0000002f3f077290 */ /* 0x000fe200087fe43f */
[----:B------:R-:W-:Y:S01]  /*fd50*/  R2UR UR11, R8 ;  /* 0x00000000080b72ca */ /* 0x000fe200000e0000 */
[----:B------:R-:W-:Y:S01]  /*fd60*/  UMOV UR15, 0x14f00000 ;  /* 0x14f00000000f7882 */ /* 0x000fe20000000000 */
[----:B------:R-:W-:-:S03]  /*fd70*/  UMOV UR10, URZ ;  /* 0x0000003f000a7c82 */ /* 0x000fc60008000000 */
[----:B------:R-:W-:Y:S02]  /*fd80*/  ULEA UR8, UR8, UR37, 0xd ;  /* 0x0000002508087291 */ /* 0x000fe4000f8e683f */
[----:B------:R-:W-:Y:S02]  /*fd90*/  UIADD3 UR9, UR9, 0x28c30, URZ ;  /* 0x00028c3009097890 */ /* 0x000fe4000fffe03f */
[----:B------:R-:W-:-:S09]  /*fda0*/  UIADD3 UR8, UR8, 0x22400, URZ ;  /* 0x0002240008087890 */ /* 0x000fd2000fffe03f */
[----:B------:R3:W-:Y:S01]  /*fdb0*/  UTMALDG.4D [UR8], [UR6], desc[UR14] ;  /* 0x00000e08060075b4 */ /* 0x0007e20008019000 */
[----:B------:R-:W4:Y:S02]  /*fdc0*/  SYNCS.PHASECHK.TRANS64.TRYWAIT P3, [R2+URZ+0x28c60], R3 ;  /* 0x028c6003020075a7 */ /* 0x000f24000806017f */
[----:B---34-:R-:W-:Y:S05]  /*fdd0*/  @!P3 BRA `(.L_x_4083) ;  /* 0x0000001c009cb947 */ /* 0x018fea0003800000 */
.L_x_4125:
[----:B------:R-:W-:Y:S05]  /*fde0*/  @P2 BRA `(.L_x_4084) ;  /* 0x0000000000142947 */ /* 0x000fea0003800000 */
[----:B------:R-:W-:Y:S01]  /*fdf0*/  ISETP.NE.AND P2, PT, R19, RZ, PT ;  /* 0x000000ff1300720c */ /* 0x000fe20003f45270 */
[----:B-1-3--:R-:W-:-:S04]  /*fe00*/  IMAD.MOV.U32 R3, RZ, RZ, 0x10000 ;  /* 0x00010000ff037424 */ /* 0x00afc800078e00ff */
[----:B------:R4:W-:Y:S08]  /*fe10*/  SYNCS.ARRIVE.TRANS64 RZ, [R2+URZ+0x28c50], R3 ;  /* 0x028c500302ff79a7 */ /* 0x0009f0000800003f */
[----:B------:R-:W-:Y:S05]  /*fe20*/  @!P2 BRA `(.L_x_4084) ;  /* 0x000000000004a947 */ /* 0x000fea0003800000 */
[----:B------:R-:W-:Y:S01]  /*fe30*/  BPT.TRAP 0x1 ;  /* 0x000000040000795c */ /* 0x000fe20000300000 */
.L_x_4084:
        /* <DEDUP_REMOVED lines=14> */
[----:B------:R-:W-:Y:S02]  /*ff20*/  UIADD3 UR9, UR9, 0x28c50, URZ ;  /* 0x00028c5009097890 */ /* 0x000fe4000fffe03f */
[----:B------:R-:W-:Y:S02]  /*ff30*/  UIADD3 UR8, UR16, 0x400, URZ ;  /* 0x0000040010087890 */ /* 0x000fe4000fffe03f */
[----:B------:R-:W-:Y:S02]  /*ff40*/  UIADD3 UR17, UR16, 0x2400, URZ ;  /* 0x0000240010117890 */ /* 0x000fe4000fffe03f */
[----:B------:R-:W-:Y:S02]  /*ff50*/  UIADD3 UR19, UR16, 0x4400, URZ ;  /* 0x0000440010137890 */ /* 0x000fe4000fffe03f */
[----:B------:R-:W-:Y:S01]  /*ff60*/  UIADD3 UR21, UR16, 0x6400, URZ ;  /* 0x0000640010157890 */ /* 0x000fe2000fffe03f */
[----:B------:R-:W-:Y:S02]  /*ff70*/  UMOV UR23, 0x100 ;  /* 0x0000010000177882 */ /* 0x000fe40000000000 */
[----:B------:R5:W-:Y:S01]  /*ff80*/  UTMALDG.4D [UR8], [UR14], desc[UR6] ;  /* 0x000006080e0075b4 */ /* 0x000be20008019000 */
[----:B------:R-:W-:Y:S01]  /*ff90*/  UMOV UR24, 0x140 ;  /* 0x0000014000187882 */ /* 0x000fe20000000000 */
[----:B-----5:R-:W-:Y:S01]  /*ffa0*/  UMOV UR8, UR17 ;  /* 0x0000001100087c82 */ /* 0x020fe20008000000 */
[----:B------:R-:W-:Y:S01]  /*ffb0*/  UMOV UR10, UR18 ;  /* 0x00000012000a7c82 */ /* 0x000fe20008000000 */
[----:B------:R-:W-:Y:S01]  /*ffc0*/  UIADD3 UR17, UR16, 0x8400, URZ ;  /* 0x0000840010117890 */ /* 0x000fe2000fffe03f */
[----:B------:R5:W-:Y:S01]  /*ffd0*/  UTMALDG.4D [UR8], [UR14], desc[UR6] ;  /* 0x000006080e0075b4 */ /* 0x000be20008019000 */
[----:B------:R-:W-:Y:S01]  /*ffe0*/  UIADD3 UR18, UR16, 0xa400, URZ ;  /* 0x0000a40010127890 */ /* 0x000fe2000fffe03f */
[----:B-----5:R-:W-:Y:S01]  /*fff0*/  UMOV UR8, UR19 ;  /* 0x0000001300087c82 */ /* 0x020fe20008000000 */
[----:B------:R-:W-:Y:S01]  /*10000*/  UMOV UR10, UR20 ;  /* 0x00000014000a7c82 */ /* 0x000fe20008000000 */
[----:B------:R-:W-:Y:S01]  /*10010*/  UIADD3 UR19, UR16, 0xc400, URZ ;  /* 0x0000c40010137890 */ /* 0x000fe2000fffe03f */
[----:B------:R5:W-:Y:S02]  /*10020*/  UTMALDG.4D [UR8], [UR14], desc[UR6] ;  /* 0x000006080e0075b4 */ /* 0x000be40008019000 */
[----:B-----5:R-:W-:Y:S01]  /*10030*/  UMOV UR8, UR21 ;  /* 0x0000001500087c82 */ /* 0x020fe20008000000 */
[----:B------:R-:W-:-:S02]  /*10040*/  UMOV UR10, UR22 ;  /* 0x00000016000a7c82 */ /* 0x000fc40008000000 */
[----:B------:R5:W-:Y:S02]  /*10050*/  UTMALDG.4D [UR8], [UR14], desc[UR6] ;  /* 0x000006080e0075b4 */ /* 0x000be40008019000 */
[----:B-----5:R-:W-:Y:S01]  /*10060*/  UMOV UR8, UR17 ;  /* 0x0000001100087c82 */ /* 0x020fe20008000000 */
[----:B------:R-:W-:Y:S01]  /*10070*/  UMOV UR10, UR23 ;  /* 0x00000017000a7c82 */ /* 0x000fe20008000000 */
[----:B------:R-:W-:Y:S01]  /*10080*/  UIADD3 UR17, UR16, 0xe400, URZ ;  /* 0x0000e40010117890 */ /* 0x000fe2000fffe03f */
[----:B------:R5:W-:Y:S02]  /*10090*/  UTMALDG.4D [UR8], [UR14], desc[UR6] ;  /* 0x000006080e0075b4 */ /* 0x000be40008019000 */
[----:B------:R-:W-:Y:S01]  /*100a0*/  UMOV UR16, 0x180 ;  /* 0x0000018000107882 */ /* 0x000fe20000000000 */
[----:B-----5:R-:W-:Y:S01]  /*100b0*/  UMOV UR8, UR18 ;  /* 0x0000001200087c82 */ /* 0x020fe20008000000 */
[----:B------:R-:W-:Y:S02]  /*100c0*/  UMOV UR10, UR24 ;  /* 0x00000018000a7c82 */ /* 0x000fe40008000000 */
[----:B------:R5:W-:Y:S02]  /*100d0*/  UTMALDG.4D [UR8], [UR14], desc[UR6] ;  /* 0x000006080e0075b4 */ /* 0x000be40008019000 */
[----:B-----5:R-:W-:Y:S01]  /*100e0*/  UMOV UR8, UR19 ;  /* 0x0000001300087c82 */ /* 0x020fe20008000000 */
[----:B------:R-:W-:Y:S01]  /*100f0*/  UMOV UR10, UR16 ;  /* 0x00000010000a7c82 */ /* 0x000fe20008000000 */
[----:B------:R-:W-:Y:S01]  /*10100*/  UMOV UR16, 0x1c0 ;  /* 0x000001c000107882 */ /* 0x000fe20000000000 */
[----:B------:R5:W-:Y:S02]  /*10110*/  UTMALDG.4D [UR8], [UR14], desc[UR6] ;  /* 0x000006080e0075b4 */ /* 0x000be40008019000 */
[----:B-----5:R-:W-:Y:S01]  /*10120*/  UMOV UR8, UR17 ;  /* 0x0000001100087c82 */ /* 0x020fe20008000000 */
[----:B------:R-:W-:-:S02]  /*10130*/  UMOV UR10, UR16 ;  /* 0x00000010000a7c82 */ /* 0x000fc40008000000 */
[----:B------:R1:W-:Y:S02]  /*10140*/  UTMALDG.4D [UR8], [UR14], desc[UR6] ;  /* 0x000006080e0075b4 */ /* 0x0003e40008019000 */
[----:B-1----:R-:W-:Y:S01]  /*10150*/  NOP ;  /* 0x0000000000007918 */ /* 0x002fe20000000000 */
.L_x_4079:
[----:B------:R-:W-:Y:S05]  /*10160*/  BSYNC B0 ;  /* 0x0000000000007941 */ /* 0x000fea0003800000 */
.L_x_4078:
[----:B------:R-:W-:-:S06]  /*10170*/  UIADD3 UR6, UR39, -0x3, URZ ;  /* 0xfffffffd27067890 */ /* 0x000fcc000fffe03f */
[----:B------:R-:W-:-:S07]  /*10180*/  IMAD.U32 R8, RZ, RZ, UR6 ;  /* 0x00000006ff087e24 */ /* 0x000fce000f8e00ff */
.L_x_4077:
[----:B------:R-:W-:Y:S01]  /*10190*/  ULOP3.LUT UR6, URZ, UR39, URZ, 0x33, !UPT ;  /* 0x000000273f067292 */ /* 0x000fe2000f8e333f */
[----:B------:R-:W-:Y:S01]  /*101a0*/  IADD3 R9, R9, -0x2, RZ ;  /* 0xfffffffe09097810 */ /* 0x000fe20007ffe0ff */
[----:B------:R-:W-:Y:S04]  /*101b0*/  BSSY B0, `(.L_x_4076) ;  /* 0x00000eb000007945 */ /* 0x000fe80003800000 */
[----:B------:R-:W-:-:S13]  /*101c0*/  ISETP.NE.AND P2, PT, R9, UR6, PT ;  /* 0x0000000609007c0c */ /* 0x000fda000bf45270 */
[----:B------:R-:W-:Y:S05]  /*101d0*/  @!P2 BRA `(.L_x_4085) ;  /* 0x0000000c00a0a947 */ /* 0x000fea0003800000 */
.L_x_4100:
[----:B------:R-:W-:Y:S01]  /*101e0*/  VIADD R9, R16, 0x1 ;  /* 0x0000000110097836 */ /* 0x000fe20000000000 */
[----:B------:R-:W-:Y:S05]  /*101f0*/  YIELD ;  /* 0x0000000000007946 */ /* 0x000fea0003800000 */
[----:B------:R-:W-:Y:S01]  /*10200*/  ISETP.NE.AND P2, PT, R9, 0x2, PT ;  /* 0x000000020900780c */ /* 0x000fe20003f45270 */
[----:B------:R-:W-:Y:S03]  /*10210*/  BSSY B1, `(.L_x_4086) ;  /* 0x000006f000017945 */ /* 0x000fe60003800000 */
[----:B-1234-:R-:W-:-:S02]  /*10220*/  SEL R2, RZ, 0x1, P2 ;  /* 0x00000001ff027807 */ /* 0x01efc40001000000 */
[----:B------:R-:W-:Y:S02]  /*10230*/  SEL R9, R9, RZ, P2 ;  /* 0x000000ff09097207 */ /* 0x000fe40001000000 */
[----:B------:R-:W-:Y:S01]  /*10240*/  LOP3.LUT R17, R17, R2, RZ, 0x3c, !PT ;  /* 0x0000000211117212 */ /* 0x000fe200078e3cff */
[----:B------:R-:W-:Y:S06]  /*10250*/  @!P6 BRA `(.L_x_4087) ;  /* 0x0000000400a8e947 */ /* 0x000fec0003800000 */
[----:B------:R-:W-:Y:S01]  /*10260*/  IMAD.MOV.U32 R10, RZ, RZ, R8 ;  /* 0x000000ffff0a7224 */ /* 0x000fe200078e0008 */
[----:B------:R-:W-:Y:S06]  /*10270*/  @!P0 BRA `(.L_x_4088) ;  /* 0x0000000000488947 */ /* 0x000fec0003800000 */
[----:B------:R-:W1:Y:S01]  /*10280*/  LDC R10, c[0x0][0x41c] ;  /* 0x00010700ff0a7b82 */ /* 0x000e620000000800 */
[----:B------:R-:W-:Y:S02]  /*10290*/  IMAD.MOV.U32 R11, RZ, RZ, R8 ;  /* 0x000000ffff0b7224 */ /* 0x000fe400078e0008 */
[----:B------:R-:W-:-:S04]  /*102a0*/  IMAD R13, R7, UR4, RZ ;  /* 0x00000004070d7c24 */ /* 0x000fc8000f8e02ff */
[----:B------:R-:W-:Y:S01]  /*102b0*/  IMAD R13, R6, UR5, R13 ;  /* 0x00000005060d7c24 */ /* 0x000fe2000f8e020d */
[----:B------:R-:W2:Y:S01]  /*102c0*/  LDC.64 R4, c[0x0][0x3f8] ;  /* 0x0000fe00ff047b82 */ /* 0x000ea20000000a00 */
[----:B-1----:R-:W-:-:S13]  /*102d0*/  ISETP.NE.AND P2, PT, R10, 0x1, PT ;  /* 0x000000010a00780c */ /* 0x002fda0003f45270 */
[----:B------:R-:W1:Y:S02]  /*102e0*/  @P2 LDC.64 R2, c[0x0][0x420] ;  /* 0x00010800ff022b82 */ /* 0x000e640000000a00 */
[----:B-1----:R-:W-:-:S05]  /*102f0*/  @P2 IMAD.HI.U32 R2, R8, R2, RZ ;  /* 0x0000000208022227 */ /* 0x002fca00078e00ff */
[----:B------:R-:W-:-:S04]  /*10300*/  @P2 SHF.R.U32.HI R11, RZ, R3, R2 ;  /* 0x00000003ff0b2219 */ /* 0x000fc80000011602 */
[----:B------:R-:W-:Y:S02]  /*10310*/  SHF.R.S32.HI R3, RZ, 0x1f, R11 ;  /* 0x0000001fff037819 */ /* 0x000fe4000001140b */
[----:B------:R-:W-:-:S05]  /*10320*/  MOV R2, R11 ;  /* 0x0000000b00027202 */ /* 0x000fca0000000f00 */
[----:B------:R-:W-:-:S04]  /*10330*/  IMAD.WIDE.U32 R2, R6, UR4, R2 ;  /* 0x0000000406027c25 */ /* 0x000fc8000f8e0002 */
[----:B------:R-:W-:Y:S01]  /*10340*/  IMAD.IADD R3, R13, 0x1, R3 ;  /* 0x000000010d037824 */ /* 0x000fe200078e0203 */
[----:B--2---:R-:W-:-:S04]  /*10350*/  LEA R4, P2, R2, R4, 0x2 ;  /* 0x0000000402047211 */ /* 0x004fc800078410ff */
[----:B------:R-:W-:-:S05]  /*10360*/  LEA.HI.X R5, R2, R5, R3, 0x2, P2 ;  /* 0x0000000502057211 */ /* 0x000fca00010f1403 */
[----:B------:R1:W5:Y:S01]  /*10370*/  LDG.E R4, desc[UR50][R4.64] ;  /* 0x0000003204047981 */ /* 0x000362000c1e1900 */
[----:B------:R-:W-:-:S04]  /*10380*/  IMAD.MOV R3, RZ, RZ, -R11 ;  /* 0x000000ffff037224 */ /* 0x000fc800078e0a0b */
[----:B------:R-:W-:-:S07]  /*10390*/  IMAD R10, R10, R3, R8 ;  /* 0x000000030a0a7224 */ /* 0x000fce00078e0208 */
.L_x_4088:
[----:B------:R-:W-:Y:S01]  /*103a0*/  LEA R3, R9, UR37, 0x3 ;  /* 0x0000002509037c11 */ /* 0x000fe2000f8e18ff */
[----:B-1----:R-:W1:Y:S01]  /*103b0*/  S2R R5, SR_TID.X ;  /* 0x0000000000057919 */ /* 0x002e620000002100 */
[----:B------:R-:W-:-:S04]  /*103c0*/  SHF.L.U32 R2, R17, 0x1f, RZ ;  /* 0x0000001f11027819 */ /* 0x000fc800000006ff */
[----:B------:R-:W2:Y:S01]  /*103d0*/  SYNCS.PHASECHK.TRANS64.TRYWAIT P3, [R3+URZ+0x28c40], R2 ;  /* 0x028c4002030075a7 */ /* 0x000ea2000806017f */
[----:B-1----:R-:W-:-:S04]  /*103e0*/  LOP3.LUT R5, R5, 0x7f, RZ, 0xc0, !PT ;  /* 0x0000007f05057812 */ /* 0x002fc800078ec0ff */
[----:B------:R-:W-:Y:S01]  /*103f0*/  ISETP.NE.AND P2, PT, R5, RZ, PT ;  /* 0x000000ff0500720c */ /* 0x000fe20003f45270 */
[----:B--2---:R-:W-:-:S12]  /*10400*/  @!P3 BRA `(.L_x_4089) ;  /* 0x000000180024b947 */ /* 0x004fd80003800000 */
.L_x_4126:
[----:B------:R-:W-:Y:S05]  /*10410*/  @P2 BRA `(.L_x_4090) ;  /* 0x0000000000142947 */ /* 0x000fea0003800000 */
[----:B------:R-:W-:Y:S01]  /*10420*/  ISETP.NE.AND P3, PT, R19, RZ, PT ;  /* 0x000000ff1300720c */ /* 0x000fe20003f65270 */
[----:B------:R-:W-:-:S04]  /*10430*/  IMAD.MOV.U32 R12, RZ, RZ, 0x2000 ;  /* 0x00002000ff0c7424 */ /* 0x000fc800078e00ff */
[----:B------:R2:W-:Y:S08]  /*10440*/  SYNCS.ARRIVE.TRANS64 RZ, [R3+URZ+0x28c30], R12 ;  /* 0x028c300c03ff79a7 */ /* 0x0005f0000800003f */
[----:B------:R-:W-:Y:S05]  /*10450*/  @!P3 BRA `(.L_x_4090) ;  /* 0x000000000004b947 */ /* 0x000fea0003800000 */
[----:B------:R-:W-:Y:S01]  /*10460*/  BPT.TRAP 0x1 ;  /* 0x000000040000795c */ /* 0x000fe20000300000 */
.L_x_4090:
[----:B------:R-:W-:Y:S01]  /*10470*/  R2UR UR8, R9 ;  /* 0x00000000090872ca */ /* 0x000fe200000e0000 */
        /* <DEDUP_REMOVED lines=9> */
[----:B------:R-:W-:-:S03]  /*10510*/  R2UR UR11, R5 ;  /* 0x00000000050b72ca */ /* 0x000fc600000e0000 */
[----:B------:R-:W-:Y:S02]  /*10520*/  ULEA UR8, UR8, UR37, 0xd ;  /* 0x0000002508087291 */ /* 0x000fe4000f8e683f */
[----:B------:R-:W-:Y:S02]  /*10530*/  UIADD3 UR9, UR9, 0x28c30, URZ ;  /* 0x00028c3009097890 */ /* 0x000fe4000fffe03f */
[----:B------:R-:W-:-:S09]  /*10540*/  UIADD3 UR8, UR8, 0x22400, URZ ;  /* 0x0002240008087890 */ /* 0x000fd2000fffe03f */
[----:B------:R3:W-:Y:S01]  /*10550*/  UTMALDG.4D [UR8], [UR6], desc[UR14] ;  /* 0x00000e08060075b4 */ /* 0x0007e20008019000 */
[----:B------:R-:W4:Y:S02]  /*10560*/  SYNCS.PHASECHK.TRANS64.TRYWAIT P3, [R3+URZ+0x28c60], R2 ;  /* 0x028c6002030075a7 */ /* 0x000f24000806017f */
[----:B---34-:R-:W-:Y:S05]  /*10570*/  @!P3 BRA `(.L_x_4091) ;  /* 0x0000001400dcb947 */ /* 0x018fea0003800000 */
.L_x_4127:
[----:B------:R-:W-:Y:S05]  /*10580*/  @P2 BRA `(.L_x_4092) ;  /* 0x0000000000142947 */ /* 0x000fea0003800000 */
[----:B------:R-:W-:Y:S01]  /*10590*/  ISETP.NE.AND P2, PT, R19, RZ, PT ;  /* 0x000000ff1300720c */ /* 0x000fe20003f45270 */
[----:B-1-3--:R-:W-:-:S04]  /*105a0*/  IMAD.MOV.U32 R2, RZ, RZ, 0x10000 ;  /* 0x00010000ff027424 */ /* 0x00afc800078e00ff */
[----:B------:R4:W-:Y:S08]  /*105b0*/  SYNCS.ARRIVE.TRANS64 RZ, [R3+URZ+0x28c50], R2 ;  /* 0x028c500203ff79a7 */ /* 0x0009f0000800003f */
[----:B------:R-:W-:Y:S05]  /*105c0*/  @!P2 BRA `(.L_x_4092) ;  /* 0x000000000004a947 */ /* 0x000fea0003800000 */
[----:B------:R-:W-:Y:S01]  /*105d0*/  BPT.TRAP 0x1 ;  /* 0x000000040000795c */ /* 0x000fe20000300000 */
.L_x_4092:
        /* <DEDUP_REMOVED lines=25> */
[----:B------:R5:W-:Y:S02]  /*10770*/  UTMALDG.4D [UR8], [UR14], desc[UR6] ;  /* 0x000006080e0075b4 */ /* 0x000be40008019000 */
[----:B-----5:R-:W-:Y:S01]  /*10780*/  UMOV UR8, UR18 ;  /* 0x0000001200087c82 */ /* 0x020fe20008000000 */
[----:B------:R-:W-:Y:S01]  /*10790*/  UMOV UR10, UR21 ;  /* 0x00000015000a7c82 */ /* 0x000fe20008000000 */
[----:B------:R-:W-:Y:S01]  /*107a0*/  UIADD3 UR18, UR16, 0xa400, URZ ;  /* 0x0000a40010127890 */ /* 0x000fe2000fffe03f */
[----:B------:R5:W-:Y:S02]  /*107b0*/  UTMALDG.4D [UR8], [UR14], desc[UR6] ;  /* 0x000006080e0075b4 */ /* 0x000be40008019000 */
[----:B-----5:R-:W-:Y:S01]  /*107c0*/  UMOV UR8, UR19 ;  /* 0x0000001300087c82 */ /* 0x020fe20008000000 */
[----:B------:R-:W-:Y:S01]  /*107d0*/  UMOV UR10, UR22 ;  /* 0x00000016000a7c82 */ /* 0x000fe20008000000 */
[----:B------:R-:W-:Y:S01]  /*107e0*/  UIADD3 UR19, UR16, 0xc400, URZ ;  /* 0x0000c40010137890 */ /* 0x000fe2000fffe03f */
[----:B------:R5:W-:Y:S01]  /*107f0*/  UTMALDG.4D [UR8], [UR14], desc[UR6] ;  /* 0x000006080e0075b4 */ /* 0x000be20008019000 */
[----:B------:R-:W-:Y:S01]  /*10800*/  UIADD3 UR16, UR16, 0xe400, URZ ;  /* 0x0000e40010107890 */ /* 0x000fe2000fffe03f */
[----:B-----5:R-:W-:Y:S01]  /*10810*/  UMOV UR8, UR17 ;  /* 0x0000001100087c82 */ /* 0x020fe20008000000 */
[----:B------:R-:W-:Y:S01]  /*10820*/  UMOV UR10, UR23 ;  /* 0x00000017000a7c82 */ /* 0x000fe20008000000 */
[----:B------:R-:W-:Y:S01]  /*10830*/  UMOV UR17, 0x180 ;  /* 0x0000018000117882 */ /* 0x000fe20000000000 */
[----:B------:R5:W-:Y:S02]  /*10840*/  UTMALDG.4D [UR8], [UR14], desc[UR6] ;  /* 0x000006080e0075b4 */ /* 0x000be40008019000 */
[----:B-----5:R-:W-:Y:S01]  /*10850*/  UMOV UR8, UR18 ;  /* 0x0000001200087c82 */ /* 0x020fe20008000000 */
[----:B------:R-:W-:-:S02]  /*10860*/  UMOV UR10, UR24 ;  /* 0x00000018000a7c82 */ /* 0x000fc40008000000 */
[----:B------:R5:W-:Y:S02]  /*10870*/  UTMALDG.4D [UR8], [UR14], desc[UR6] ;  /* 0x000006080e0075b4 */ /* 0x000be40008019000 */
[----:B-----5:R-:W-:Y:S01]  /*10880*/  UMOV UR8, UR19 ;  /* 0x0000001300087c82 */ /* 0x020fe20008000000 */
[----:B------:R-:W-:Y:S01]  /*10890*/  UMOV UR10, UR17 ;  /* 0x00000011000a7c82 */ /* 0x000fe20008000000 */
[----:B------:R-:W-:Y:S01]  /*108a0*/  UMOV UR17, 0x1c0 ;  /* 0x000001c000117882 */ /* 0x000fe20000000000 */
[----:B------:R5:W-:Y:S02]  /*108b0*/  UTMALDG.4D [UR8], [UR14], desc[UR6] ;  /* 0x000006080e0075b4 */ /* 0x000be40008019000 */
[----:B-----5:R-:W-:Y:S01]  /*108c0*/  UMOV UR8, UR16 ;  /* 0x0000001000087c82 */ /* 0x020fe20008000000 */
[----:B------:R-:W-:Y:S02]  /*108d0*/  UMOV UR10, UR17 ;  /* 0x00000011000a7c82 */ /* 0x000fe40008000000 */
[----:B------:R1:W-:Y:S02]  /*108e0*/  UTMALDG.4D [UR8], [UR14], desc[UR6] ;  /* 0x000006080e0075b4 */ /* 0x0003e40008019000 */
[----:B-1----:R-:W-:Y:S01]  /*108f0*/  NOP ;  /* 0x0000000000007918 */ /* 0x002fe20000000000 */
.L_x_4087:
[----:B------:R-:W-:Y:S05]  /*10900*/  BSYNC B1 ;  /* 0x0000000000017941 */ /* 0x000fea0003800000 */
.L_x_4086:
[----:B------:R-:W-:Y:S01]  /*10910*/  VIADD R9, R9, 0x1 ;  /* 0x0000000109097836 */ /* 0x000fe20000000000 */
[----:B------:R-:W-:Y:S04]  /*10920*/  BSSY B1, `(.L_x_4093) ;  /* 0x0000070000017945 */ /* 0x000fe80003800000 */
[----:B------:R-:W-:-:S04]  /*10930*/  ISETP.NE.AND P2, PT, R9, 0x2, PT ;  /* 0x000000020900780c */ /* 0x000fc80003f45270 */
[----:B---34-:R-:W-:Y:S02]  /*10940*/  SEL R2, RZ, 0x1, P2 ;  /* 0x00000001ff027807 */ /* 0x018fe40001000000 */
[----:B------:R-:W-:Y:S01]  /*10950*/  SEL R16, R9, RZ, P2 ;  /* 0x000000ff09107207 */ /* 0x000fe20001000000 */
[----:B------:R-:W-:Y:S01]  /*10960*/  VIADD R9, R8, 0xffffffff ;  /* 0xffffffff08097836 */ /* 0x000fe20000000000 */
[----:B------:R-:W-:Y:S01]  /*10970*/  LOP3.LUT R17, R17, R2, RZ, 0x3c, !PT ;  /* 0x0000000211117212 */ /* 0x000fe200078e3cff */
[----:B------:R-:W-:Y:S06]  /*10980*/  @!P6 BRA `(.L_x_4094) ;  /* 0x0000000400a4e947 */ /* 0x000fec0003800000 */
[----:B------:R-:W-:Y:S01]  /*10990*/  MOV R10, R9 ;  /* 0x00000009000a7202 */ /* 0x000fe20000000f00 */
[----:B------:R-:W-:Y:S06]  /*109a0*/  @!P0 BRA `(.L_x_4095) ;  /* 0x0000000000448947 */ /* 0x000fec0003800000 */
[----:B------:R-:W1:Y:S02]  /*109b0*/  LDC R11, c[0x0][0x41c] ;  /* 0x00010700ff0b7b82 */ /* 0x000e640000000800 */
[----:B-1----:R-:W-:-:S13]  /*109c0*/  ISETP.NE.AND P2, PT, R11, 0x1, PT ;  /* 0x000000010b00780c */ /* 0x002fda0003f45270 */
[----:B--2---:R-:W1:Y:S02]  /*109d0*/  @P2 LDC.64 R2, c[0x0][0x420] ;  /* 0x00010800ff022b82 */ /* 0x004e640000000a00 */
[----:B-1----:R-:W-:-:S04]  /*109e0*/  @P2 IMAD.HI.U32 R4, R10, R2, RZ ;  /* 0x000000020a042227 */ /* 0x002fc800078e00ff */
[----:B------:R-:W-:Y:S01]  /*109f0*/  IMAD.MOV.U32 R2, RZ, RZ, R10 ;  /* 0x000000ffff027224 */ /* 0x000fe200078e000a */
[----:B------:R-:W-:Y:S02]  /*10a00*/  @P2 SHF.R.U32.HI R2, RZ, R3, R4 ;  /* 0x00000003ff022219 */ /* 0x000fe40000011604 */
[----:B------:R-:W1:Y:S03]  /*10a10*/  LDC.64 R4, c[0x0][0x3f8] ;  /* 0x0000fe00ff047b82 */ /* 0x000e660000000a00 */
[----:B------:R-:W-:-:S04]  /*10a20*/  IMAD.MOV R3, RZ, RZ, -R2 ;  /* 0x000000ffff037224 */ /* 0x000fc800078e0a02 */
[----:B------:R-:W-:Y:S01]  /*10a30*/  IMAD R10, R11, R3, R10 ;  /* 0x000000030b0a7224 */ /* 0x000fe200078e020a */
[----:B------:R-:W-:Y:S01]  /*10a40*/  SHF.R.S32.HI R3, RZ, 0x1f, R2 ;  /* 0x0000001fff037819 */ /* 0x000fe20000011402 */
[----:B------:R-:W-:-:S04]  /*10a50*/  IMAD R11, R7, UR4, RZ ;  /* 0x00000004070b7c24 */ /* 0x000fc8000f8e02ff */
[C---:B------:R-:W-:Y:S02]  /*10a60*/  IMAD R11, R6.reuse, UR5, R11 ;  /* 0x00000005060b7c24 */ /* 0x040fe4000f8e020b */
[----:B------:R-:W-:-:S04]  /*10a70*/  IMAD.WIDE.U32 R2, R6, UR4, R2 ;  /* 0x0000000406027c25 */ /* 0x000fc8000f8e0002 */
[----:B------:R-:W-:Y:S01]  /*10a80*/  IMAD.IADD R3, R11, 0x1, R3 ;  /* 0x000000010b037824 */ /* 0x000fe200078e0203 */
[----:B-1----:R-:W-:-:S04]  /*10a90*/  LEA R4, P2, R2, R4, 0x2 ;  /* 0x0000000402047211 */ /* 0x002fc800078410ff */
[----:B------:R-:W-:-:S05]  /*10aa0*/  LEA.HI.X R5, R2, R5, R3, 0x2, P2 ;  /* 0x0000000502057211 */ /* 0x000fca00010f1403 */
[----:B------:R1:W5:Y:S04]  /*10ab0*/  LDG.E R4, desc[UR50][R4.64] ;  /* 0x0000003204047981 */ /* 0x000368000c1e1900 */
.L_x_4095:
[----:B------:R-:W-:Y:S01]  /*10ac0*/  LEA R2, R16, UR37, 0x3 ;  /* 0x0000002510027c11 */ /* 0x000fe2000f8e18ff */
[----:B-1----:R-:W1:Y:S01]  /*10ad0*/  S2R R5, SR_TID.X ;  /* 0x0000000000057919 */ /* 0x002e620000002100 */
[----:B--2---:R-:W-:-:S04]  /*10ae0*/  SHF.L.U32 R3, R17, 0x1f, RZ ;  /* 0x0000001f11037819 */ /* 0x004fc800000006ff */
[----:B------:R-:W2:Y:S01]  /*10af0*/  SYNCS.PHASECHK.TRANS64.TRYWAIT P3, [R2+URZ+0x28c40], R3 ;  /* 0x028c4003020075a7 */ /* 0x000ea2000806017f */
[----:B-1----:R-:W-:-:S04]  /*10b00*/  LOP3.LUT R5, R5, 0x7f, RZ, 0xc0, !PT ;  /* 0x0000007f05057812 */ /* 0x002fc800078ec0ff */
[----:B------:R-:W-:Y:S01]  /*10b10*/  ISETP.NE.AND P2, PT, R5, RZ, PT ;  /* 0x000000ff0500720c */ /* 0x000fe20003f45270 */
[----:B--2---:R-:W-:-:S12]  /*10b20*/  @!P3 BRA `(.L_x_4096) ;  /* 0x000000100084b947 */ /* 0x004fd80003800000 */
.L_x_4128:
[----:B------:R-:W-:Y:S05]  /*10b30*/  @P2 BRA `(.L_x_4097) ;  /* 0x0000000000142947 */ /* 0x000fea0003800000 */
[----:B------:R-:W-:Y:S02]  /*10b40*/  ISETP.NE.AND P3, PT, R19, RZ, PT ;  /* 0x000000ff1300720c */ /* 0x000fe40003f65270 */
[----:B------:R-:W-:-:S04]  /*10b50*/  MOV R5, 0x2000 ;  /* 0x0000200000057802 */ /* 0x000fc80000000f00 */
[----:B------:R2:W-:Y:S07]  /*10b60*/  SYNCS.ARRIVE.TRANS64 RZ, [R2+URZ+0x28c30], R5 ;  /* 0x028c300502ff79a7 */ /* 0x0005ee000800003f */
[----:B------:R-:W-:Y:S05]  /*10b70*/  @!P3 BRA `(.L_x_4097) ;  /* 0x000000000004b947 */ /* 0x000fea0003800000 */
[----:B------:R-:W-:Y:S01]  /*10b80*/  BPT.TRAP 0x1 ;  /* 0x000000040000795c */ /* 0x000fe20000300000 */
.L_x_4097:
[----:B------:R-:W-:Y:S01]  /*10b90*/  R2UR UR8, R16 ;  /* 0x00000000100872ca */ /* 0x000fe200000e0000 */
[----:B--2---:R-:W-:Y:S01]  /*10ba0*/  IMAD.SHL.U32 R5, R10, 0x40, RZ ;  /* 0x000000400a057824 */ /* 0x004fe200078e00ff */
        /* <DEDUP_REMOVED lines=13> */
[----:B------:R-:W3:Y:S02]  /*10c80*/  SYNCS.PHASECHK.TRANS64.TRYWAIT P3, [R2+URZ+0x28c60], R3 ;  /* 0x028c6003020075a7 */ /* 0x000ee4000806017f */
[----:B--23--:R-:W-:Y:S05]  /*10c90*/  @!P3 BRA `(.L_x_4098) ;  /* 0x00000010003cb947 */ /* 0x00cfea0003800000 */
.L_x_4129:
[----:B------:R-:W-:Y:S05]  /*10ca0*/  @P2 BRA `(.L_x_4099) ;  /* 0x0000000000142947 */ /* 0x000fea0003800000 */
[----:B------:R-:W-:Y:S01]  /*10cb0*/  ISETP.NE.AND P2, PT, R19, RZ, PT ;  /* 0x000000ff1300720c */ /* 0x000fe20003f45270 */
[----:B-12---:R-:W-:-:S04]  /*10cc0*/  IMAD.MOV.U32 R3, RZ, RZ, 0x10000 ;  /* 0x00010000ff037424 */ /* 0x006fc800078e00ff */
[----:B------:R3:W-:Y:S08]  /*10cd0*/  SYNCS.ARRIVE.TRANS64 RZ, [R2+URZ+0x28c50], R3 ;  /* 0x028c500302ff79a7 */ /* 0x0007f0000800003f */
[----:B------:R-:W-:Y:S05]  /*10ce0*/  @!P2 BRA `(.L_x_4099) ;  /* 0x000000000004a947 */ /* 0x000fea0003800000 */
[----:B------:R-:W-:Y:S01]  /*10cf0*/  BPT.TRAP 0x1 ;  /* 0x000000040000795c */ /* 0x000fe20000300000 */
.L_x_4099:
        /* <DEDUP_REMOVED lines=22> */
[----:B----4-:R-:W-:Y:S01]  /*10e60*/  UMOV UR8, UR17 ;  /* 0x0000001100087c82 */ /* 0x010fe20008000000 */
[----:B------:R-:W-:Y:S01]  /*10e70*/  UMOV UR10, UR18 ;  /* 0x00000012000a7c82 */ /* 0x000fe20008000000 */
[----:B------:R-:W-:Y:S01]  /*10e80*/  UIADD3 UR17, UR16, 0x8400, URZ ;  /* 0x0000840010117890 */ /* 0x000fe2000fffe03f */
[----:B------:R4:W-:Y:S01]  /*10e90*/  UTMALDG.4D [UR8], [UR14], desc[UR6] ;  /* 0x000006080e0075b4 */ /* 0x0009e20008019000 */
[----:B------:R-:W-:Y:S01]  /*10ea0*/  UIADD3 UR18, UR16, 0xa400, URZ ;  /* 0x0000a40010127890 */ /* 0x000fe2000fffe03f */
[----:B----4-:R-:W-:Y:S01]  /*10eb0*/  UMOV UR8, UR19 ;  /* 0x0000001300087c82 */ /* 0x010fe20008000000 */
[----:B------:R-:W-:Y:S01]  /*10ec0*/  UMOV UR10, UR20 ;  /* 0x00000014000a7c82 */ /* 0x000fe20008000000 */
[----:B------:R-:W-:Y:S01]  /*10ed0*/  UIADD3 UR19, UR16, 0xc400, URZ ;  /* 0x0000c40010137890 */ /* 0x000fe2000fffe03f */
[----:B------:R4:W-:Y:S02]  /*10ee0*/  UTMALDG.4D [UR8], [UR14], desc[UR6] ;  /* 0x000006080e0075b4 */ /* 0x0009e40008019000 */
[----:B----4-:R-:W-:Y:S01]  /*10ef0*/  UMOV UR8, UR21 ;  /* 0x0000001500087c82 */ /* 0x010fe20008000000 */
[----:B------:R-:W-:-:S02]  /*10f00*/  UMOV UR10, UR22 ;  /* 0x00000016000a7c82 */ /* 0x000fc40008000000 */
[----:B------:R4:W-:Y:S02]  /*10f10*/  UTMALDG.4D [UR8], [UR14], desc[UR6] ;  /* 0x000006080e0075b4 */ /* 0x0009e40008019000 */
[----:B----4-:R-:W-:Y:S01]  /*10f20*/  UMOV UR8, UR17 ;  /* 0x0000001100087c82 */ /* 0x010fe20008000000 */
[----:B------:R-:W-:Y:S01]  /*10f30*/  UMOV UR10, UR23 ;  /* 0x00000017000a7c82 */ /* 0x000fe20008000000 */
[----:B------:R-:W-:Y:S01]  /*10f40*/  UIADD3 UR17, UR16, 0xe400, URZ ;  /* 0x0000e40010117890 */ /* 0x000fe2000fffe03f */
[----:B------:R4:W-:Y:S02]  /*10f50*/  UTMALDG.4D [UR8], [UR14], desc[UR6] ;  /* 0x000006080e0075b4 */ /* 0x0009e40008019000 */
[----:B------:R-:W-:Y:S01]  /*10f60*/  UMOV UR16, 0x180 ;  /* 0x0000018000107882 */ /* 0x000fe20000000000 */
[----:B----4-:R-:W-:Y:S01]  /*10f70*/  UMOV UR8, UR18 ;  /* 0x0000001200087c82 */ /* 0x010fe20008000000 */
[----:B------:R-:W-:Y:S02]  /*10f80*/  UMOV UR10, UR24 ;  /* 0x00000018000a7c82 */ /* 0x000fe40008000000 */
[----:B------:R4:W-:Y:S02]  /*10f90*/  UTMALDG.4D [UR8], [UR14], desc[UR6] ;  /* 0x000006080e0075b4 */ /* 0x0009e40008019000 */
[----:B----4-:R-:W-:Y:S01]  /*10fa0*/  UMOV UR8, UR19 ;  /* 0x0000001300087c82 */ /* 0x010fe20008000000 */
[----:B------:R-:W-:Y:S01]  /*10fb0*/  UMOV UR10, UR16 ;  /* 0x00000010000a7c82 */ /* 0x000fe20008000000 */
[----:B------:R-:W-:Y:S01]  /*10fc0*/  UMOV UR16, 0x1c0 ;  /* 0x000001c000107882 */ /* 0x000fe20000000000 */
[----:B------:R4:W-:Y:S02]  /*10fd0*/  UTMALDG.4D [UR8], [UR14], desc[UR6] ;  /* 0x000006080e0075b4 */ /* 0x0009e40008019000 */
[----:B----4-:R-:W-:Y:S01]  /*10fe0*/  UMOV UR8, UR17 ;  /* 0x0000001100087c82 */ /* 0x010fe20008000000 */
[----:B------:R-:W-:-:S02]  /*10ff0*/  UMOV UR10, UR16 ;  /* 0x00000010000a7c82 */ /* 0x000fc40008000000 */
[----:B------:R4:W-:Y:S02]  /*11000*/  UTMALDG.4D [UR8], [UR14], desc[UR6] ;  /* 0x000006080e0075b4 */ /* 0x0009e40008019000 */
[----:B----4-:R-:W-:Y:S01]  /*11010*/  NOP ;  /* 0x0000000000007918 */ /* 0x010fe20000000000 */
.L_x_4094:
[----:B------:R-:W-:Y:S05]  /*11020*/  BSYNC B1 ;  /* 0x0000000000017941 */ /* 0x000fea0003800000 */
.L_x_4093:
[----:B------:R-:W-:Y:S01]  /*11030*/  ISETP.GT.AND P2, PT, R9, UR38, PT ;  /* 0x0000002609007c0c */ /* 0x000fe2000bf44270 */
[----:B------:R-:W-:-:S12]  /*11040*/  VIADD R8, R8, 0xfffffffe ;  /* 0xfffffffe08087836 */ /* 0x000fd80000000000 */
[----:B------:R-:W-:Y:S05]  /*11050*/  @P2 BRA `(.L_x_4100) ;  /* 0xfffffff000602947 */ /* 0x000fea000383ffff */
.L_x_4085:
[----:B------:R-:W-:Y:S05]  /*11060*/  BSYNC B0 ;  /* 0x0000000000007941 */ /* 0x000fea0003800000 */
.L_x_4076:
[----:B------:R-:W-:Y:S01]  /*11070*/  IADD3 R16, R16, 0x1, RZ ;  /* 0x0000000110107810 */ /* 0x000fe20007ffe0ff */
[----:B------:R-:W-:Y:S03]  /*11080*/  BSSY B0, `(.L_x_4101) ;  /* 0x0000011000007945 */ /* 0x000fe60003800000 */
[----:B------:R-:W-:-:S04]  /*11090*/  ISETP.NE.AND P0, PT, R16, 0x2, PT ;  /* 0x000000021000780c */ /* 0x000fc80003f05270 */
[----:B------:R-:W-:-:S04]  /*110a0*/  SEL R0, RZ, 0x1, P0 ;  /* 0x00000001ff007807 */ /* 0x000fc80000000000 */
[----:B------:R-:W-:Y:S01]  /*110b0*/  LOP3.LUT R17, R17, R0, RZ, 0x3c, !PT ;  /* 0x0000000011117212 */ /* 0x000fe200078e3cff */
[----:B------:R-:W-:Y:S06]  /*110c0*/  @P1 BRA `(.L_x_4102) ;  /* 0x0000000000301947 */ /* 0x000fec0003800000 */
[----:B-12---:R-:W1:Y:S01]  /*110d0*/  S2R R5, SR_LANEID ;  /* 0x0000000000057919 */ /* 0x006e620000000000 */
[----:B------:R-:W-:Y:S01]  /*110e0*/  VOTEU.ANY UR6, UPT, PT ;  /* 0x0000000000067886 */ /* 0x000fe200038e0100 */
[----:B---34-:R-:W2:Y:S01]  /*110f0*/  LDC.64 R2, c[0x0][0xdf0] ;  /* 0x00037c00ff027b82 */ /* 0x018ea20000000a00 */
        /* <DEDUP_REMOVED lines=9> */
.L_x_4102:
[----:B------:R-:W-:Y:S05]  /*11190*/  BSYNC B0 ;  /* 0x0000000000007941 */ /* 0x000fea0003800000 */
.L_x_4101:
[----:B------:R-:W-:Y:S01]  /*111a0*/  SEL R16, R16, RZ, P0 ;  /* 0x000000ff10107207 */ /* 0x000fe20000000000 */
[----:B------:R-:W-:-:S07]  /*111b0*/  IMAD.MOV.U32 R13, RZ, RZ, R18 ;  /* 0x000000ffff0d7224 */ /* 0x000fce00078e0012 */
.L_x_4061:
[----:B------:R-:W-:Y:S05]  /*111c0*/  BSYNC B6 ;  /* 0x0000000000067941 */ /* 0x000fea0003800000 */
.L_x_4059:
[----:B------:R-:W-:-:S03]  /*111d0*/  UMOV UR6, 0xffffffff ;  /* 0xffffffff00067882 */ /* 0x000fc60000000000 */
[----:B------:R-:W-:Y:S05]  /*111e0*/  BRA.DIV UR6, `(.L_x_4103) ;  /* 0x0000000a06fc7947 */ /* 0x000fea000b800000 */
[----:B------:R1:W1:Y:S02]  /*111f0*/  SHFL.IDX PT, R14, R13, RZ, 0x1f ;  /* 0x00001fff0d0e7589 */ /* 0x00026400000e0000 */
.L_x_4132:
[----:B------:R-:W-:Y:S01]  /*11200*/  ISETP.NE.AND P0, PT, R19, RZ, PT ;  /* 0x000000ff1300720c */ /* 0x000fe20003f05270 */
[----:B------:R-:W-:Y:S05]  /*11210*/  WARPSYNC.ALL ;  /* 0x0000000000007948 */ /* 0x000fea0003800000 */
[----:B------:R-:W-:Y:S01]  /*11220*/  BAR.SYNC.DEFER_BLOCKING 0x4, 0x120 ;  /* 0x0104800000007b1d */ /* 0x000fe20000010000 */
[----:B-1----:R-:W-:-:S05]  /*11230*/  IMAD.MOV.U32 R18, RZ, RZ, R14 ;  /* 0x000000ffff127224 */ /* 0x002fca00078e000e */
[----:B------:R-:W-:Y:S01]  /*11240*/  ULDC UR6, c[0x0][0xda8] ;  /* 0x00036a0000067ab9 */ /* 0x000fe20000000800 */
[----:B------:R-:W-:Y:S01]  /*11250*/  @!P0 MOV R0, 0x400 ;  /* 0x0000040000008802 */ /* 0x000fe20000000f00 */
[----:B--234-:R-:W1:Y:S03]  /*11260*/  @!P0 S2R R3, SR_CgaCtaId ;  /* 0x0000000000038919 */ /* 0x01ce660000008800 */
[----:B-1----:R-:W-:-:S05]  /*11270*/  @!P0 LEA R0, R3, R0, 0x18 ;  /* 0x0000000003008211 */ /* 0x002fca00078ec0ff */
[----:B------:R1:W-:Y:S01]  /*11280*/  @!P0 STS [R0+0x28cd0], R13 ;  /* 0x028cd00d00008388 */ /* 0x0003e20000000800 */
[----:B------:R-:W-:Y:S06]  /*11290*/  BAR.ARV 0x5, 0x120 ;  /* 0x0144800000007b1d */ /* 0x000fec0000002000 */
[----:B------:R-:W-:-:S13]  /*112a0*/  ISETP.GE.AND P0, PT, R18, UR6, PT ;  /* 0x0000000612007c0c */ /* 0x000fda000bf06270 */
[----:B-1----:R-:W-:Y:S05]  /*112b0*/  @!P0 BRA `(.L_x_4104) ;  /* 0xffffffd000008947 */ /* 0x002fea000383ffff */
.L_x_4050:
[----:B------:R-:W1:Y:S01]  /*112c0*/  S2R R3, SR_CgaCtaId ;  /* 0x0000000000037919 */ /* 0x000e620000008800 */
[----:B------:R-:W-:Y:S01]  /*112d0*/  UIADD3 UR45, UR45, 0x1, URZ ;  /* 0x000000012d2d7890 */ /* 0x000fe2000fffe03f */
[----:B------:R-:W-:-:S03]  /*112e0*/  MOV R0, 0x400 ;  /* 0x0000040000007802 */ /* 0x000fc60000000f00 */
[----:B------:R-:W-:-:S04]  /*112f0*/  ULEA.HI UR4, UR45, UR45, URZ, 0x1 ;  /* 0x0000002d2d047291 */ /* 0x000fc8000f8f083f */
[----:B------:R-:W-:-:S04]  /*11300*/  ULOP3.LUT UR4, UR4, 0xfffffffe, URZ, 0xc0, !UPT ;  /* 0xfffffffe04047892 */ /* 0x000fc8000f8ec03f */
[----:B------:R-:W-:Y:S01]  /*11310*/  UIADD3 UR4, UR45, -UR4, URZ ;  /* 0x800000042d047290 */ /* 0x000fe2000fffe03f */
[----:B-1----:R-:W-:-:S05]  /*11320*/  LEA R7, R3, R0, 0x18 ;  /* 0x0000000003077211 */ /* 0x002fca00078ec0ff */
[----:B------:R-:W-:-:S05]  /*11330*/  IMAD.U32 R0, RZ, RZ, UR4 ;  /* 0x00000004ff007e24 */ /* 0x000fca000f8e00ff */
[----:B------:R-:W-:-:S04]  /*11340*/  SHF.L.U32 R0, R0, 0x1f, RZ ;  /* 0x0000001f00007819 */ /* 0x000fc800000006ff */
[----:B------:R-:W1:Y:S02]  /*11350*/  SYNCS.PHASECHK.TRANS64.TRYWAIT P0, [R7+URZ+0x28c20], R0 ;  /* 0x028c2000070075a7 */ /* 0x000e64000800017f */
[----:B-1----:R-:W-:Y:S05]  /*11360*/  @!P0 BRA `(.L_x_4105) ;  /* 0x0000000800c08947 */ /* 0x002fea0003800000 */
.L_x_4133:
[----:B------:R-:W2:Y:S02]  /*11370*/  S2R R2, SR_TID.X ;  /* 0x0000000000027919 */ /* 0x000ea40000002100 */
[----:B--2---:R-:W-:-:S04]  /*11380*/  SHF.R.U32.HI R2, RZ, 0x5, R2 ;  /* 0x00000005ff027819 */ /* 0x004fc80000011602 */
[----:B------:R-:W-:-:S05]  /*11390*/  LOP3.LUT R2, R2, 0x3, RZ, 0xc0, !PT ;  /* 0x0000000302027812 */ /* 0x000fca00078ec0ff */
[----:B-1----:R-:W1:Y:S02]  /*113a0*/  SHFL.IDX PT, R0, R2, RZ, 0x1f ;  /* 0x00001fff02007589 */ /* 0x002e6400000e0000 */
[----:B-1----:R-:W-:-:S13]  /*113b0*/  ISETP.NE.AND P0, PT, R0, RZ, PT ;  /* 0x000000ff0000720c */ /* 0x002fda0003f05270 */
[----:B------:R-:W-:Y:S05]  /*113c0*/  @P0 EXIT ;  /* 0x000000000000094d */ /* 0x000fea0003800000 */
[----:B------:R-:W-:Y:S01]  /*113d0*/  ELECT P0, URZ, PT ;  /* 0x00000000003f782f */ /* 0x000fe20003800000 */
[----:B------:R-:W-:-:S12]  /*113e0*/  BSSY B0, `(.L_x_4106) ;  /* 0x0000020000007945 */ /* 0x000fd80003800000 */
[----:B------:R-:W-:Y:S05]  /*113f0*/  @!P0 BRA `(.L_x_4107) ;  /* 0x0000000000788947 */ /* 0x000fea0003800000 */
[----:B------:R-:W-:-:S06]  /*11400*/  ULOP3.LUT UR4, UR36, 0x2, URZ, 0xfc, !UPT ;  /* 0x0000000224047892 */ /* 0x000fcc000f8efc3f */
[----:B------:R-:W-:-:S04]  /*11410*/  MOV R0, UR4 ;  /* 0x0000000400007c02 */ /* 0x000fc80008000f00 */
[----:B------:R-:W-:-:S13]  /*11420*/  ISETP.NE.AND P2, PT, R0, 0x3, PT ;  /* 0x000000030000780c */ /* 0x000fda0003f45270 */
[----:B------:R-:W-:Y:S05]  /*11430*/  @!P2 BRA `(.L_x_4108) ;  /* 0x000000000004a947 */ /* 0x000fea0003800000 */
[----:B------:R-:W-:Y:S01]  /*11440*/  BPT.TRAP 0x1 ;  /* 0x000000040000795c */ /* 0x000fe20000300000 */
.L_x_4108:
[----:B------:R-:W-:Y:S01]  /*11450*/  VIADD R3, R7, 0x28c40 ;  /* 0x00028c4007037836 */ /* 0x000fe20000000000 */
        /* <DEDUP_REMOVED lines=8> */
[----:B------:R-:W-:Y:S02]  /*114e0*/  SHF.L.U32 R0, R17, 0x1f, RZ ;  /* 0x0000001f11007819 */ /* 0x000fe400000006ff */
[----:B------:R-:W-:Y:S01]  /*114f0*/  LEA R3, R2, R3, 0x3 ;  /* 0x0000000302037211 */ /* 0x000fe200078e18ff */
[----:B-1----:R-:W-:Y:S06]  /*11500*/  @!P0 BRA `(.L_x_4109) ;  /* 0x00000008006c8947 */ /* 0x002fec0003800000 */
.L_x_4134:
[----:B------:R-:W2:Y:S02]  /*11510*/  SYNCS.PHASECHK.TRANS64.TRYWAIT P0, [R3+URZ], R0 ;  /* 0x00000000030075a7 */ /* 0x000ea4000800017f */
[----:B--2---:R-:W-:Y:S05]  /*11520*/  @!P0 BRA `(.L_x_4110) ;  /* 0x0000000800788947 */ /* 0x004fea0003800000 */
.L_x_4135:
[----:B------:R-:W-:Y:S05]  /*11530*/  @!P2 BRA `(.L_x_4111) ;  /* 0x000000000004a947 */ /* 0x000fea0003800000 */
[----:B------:R-:W-:Y:S01]  /*11540*/  BPT.TRAP 0x1 ;  /* 0x000000040000795c */ /* 0x000fe20000300000 */
.L_x_4111:
[----:B--2---:R-:W-:-:S04]  /*11550*/  VIADD R3, R7, 0x28c60 ;  /* 0x00028c6007037836 */ /* 0x004fc80000000000 */
[----:B-1----:R-:W-:-:S04]  /*11560*/  IMAD R5, R16, 0x8, R3 ;  /* 0x0000000810057824 */ /* 0x002fc800078e0203 */
[----:B------:R-:W1:Y:S02]  /*11570*/  SYNCS.PHASECHK.TRANS64.TRYWAIT P0, [R5+URZ], R4 ;  /* 0x00000004050075a7 */ /* 0x000e64000800017f */
[----:B-1----:R-:W-:Y:S05]  /*11580*/  @!P0 BRA `(.L_x_4112) ;  /* 0x0000000800748947 */ /* 0x002fea0003800000 */
.L_x_4136:
[----:B------:R-:W-:-:S07]  /*11590*/  IMAD R3, R2, 0x8, R3 ;  /* 0x0000000802037824 */ /* 0x000fce00078e0203 */
.L_x_4113:
[----:B--2---:R2:W3:Y:S02]  /*115a0*/  SYNCS.PHASECHK.TRANS64.TRYWAIT P0, [R3+URZ], R0 ;  /* 0x00000000030075a7 */ /* 0x0044e4000800017f */
[----:B---3--:R-:W-:Y:S05]  /*115b0*/  @!P0 NANOSLEEP.SYNCS 0x989680 ;  /* 0x009896800000895d */ /* 0x008fea0003900000 */
[----:B------:R-:W3:Y:S02]  /*115c0*/  @!P0 SYNCS.PHASECHK.TRANS64 P0, [R3+URZ], R0 ;  /* 0x00000000030085a7 */ /* 0x000ee4000800007f */
[----:B---3--:R-:W-:Y:S05]  /*115d0*/  @!P0 BRA `(.L_x_4113) ;  /* 0xfffffffc00f08947 */ /* 0x008fea000383ffff */
.L_x_4107:
[----:B------:R-:W-:Y:S05]  /*115e0*/  BSYNC B0 ;  /* 0x0000000000007941 */ /* 0x000fea0003800000 */
.L_x_4106:
[----:B------:R-:W-:Y:S05]  /*115f0*/  EXIT ;  /* 0x000000000000794d */ /* 0x000fea0003800000 */
.L_x_3956:
[----:B-1----:R-:W-:-:S04]  /*11600*/  MOV R6, UR21 ;  /* 0x0000001500067c02 */ /* 0x002fc80008000f00 */
[----:B------:R1:W2:Y:S03]  /*11610*/  SYNCS.PHASECHK.TRANS64.TRYWAIT P1, [R6+URZ+0x28c50], R3 ;  /* 0x028c5003060075a7 */ /* 0x0002a6000802017f */
[----:B--2---:R-:W-:Y:S05]  /*11620*/  @!P1 NANOSLEEP.SYNCS 0x989680 ;  /* 0x009896800000995d */ /* 0x004fea0003900000 */
[----:B------:R-:W2:Y:S02]  /*11630*/  @!P1 SYNCS.PHASECHK.TRANS64 P1, [R6+URZ+0x28c50], R3 ;  /* 0x028c5003060095a7 */ /* 0x000ea4000802007f */
[----:B--2---:R-:W-:Y:S05]  /*11640*/  @!P1 BRA `(.L_x_3956) ;  /* 0xfffffffc00ec9947 */ /* 0x004fea000383ffff */
[----:B------:R-:W-:Y:S05]  /*11650*/  BRA `(.L_x_4114) ;  /* 0xffffff0400447947 */ /* 0x000fea000383ffff */
.L_x_3961:
[----:B--2---:R-:W-:-:S04]  /*11660*/  IMAD.U32 R5, RZ, RZ, UR21 ;  /* 0x00000015ff057e24 */ /* 0x004fc8000f8e00ff */
[----:B------:R2:W3:Y:S03]  /*11670*/  SYNCS.PHASECHK.TRANS64.TRYWAIT P1, [R5+URZ+0x28c50], R4 ;  /* 0x028c5004050075a7 */ /* 0x0004e6000802017f */
[----:B---3--:R-:W-:Y:S05]  /*11680*/  @!P1 NANOSLEEP.SYNCS 0x989680 ;  /* 0x009896800000995d */ /* 0x008fea0003900000 */
[----:B------:R-:W3:Y:S02]  /*11690*/  @!P1 SYNCS.PHASECHK.TRANS64 P1, [R5+URZ+0x28c50], R4 ;  /* 0x028c5004050095a7 */ /* 0x000ee4000802007f */
[----:B---3--:R-:W-:Y:S05]  /*116a0*/  @!P1 BRA `(.L_x_3961) ;  /* 0xfffffffc00ec9947 */ /* 0x008fea000383ffff */
[----:B------:R-:W-:Y:S05]  /*116b0*/  BRA `(.L_x_3960) ;  /* 0xffffff1000407947 */ /* 0x000fea000383ffff */
.L_x_3970:
[----:B-1----:R-:W-:-:S04]  /*116c0*/  IMAD.U32 R3, RZ, RZ, UR48 ;  /* 0x00000030ff037e24 */ /* 0x002fc8000f8e00ff */
[----:B------:R1:W2:Y:S03]  /*116d0*/  SYNCS.PHASECHK.TRANS64.TRYWAIT P1, [R3+URZ+0x28c00], R0 ;  /* 0x028c0000030075a7 */ /* 0x0002a6000802017f */
[----:B--2---:R-:W-:Y:S05]  /*116e0*/  @!P1 NANOSLEEP.SYNCS 0x989680 ;  /* 0x009896800000995d */ /* 0x004fea0003900000 */
[----:B------:R-:W2:Y:S02]  /*116f0*/  @!P1 SYNCS.PHASECHK.TRANS64 P1, [R3+URZ+0x28c00], R0 ;  /* 0x028c0000030095a7 */ /* 0x000ea4000802007f */
[----:B--2---:R-:W-:Y:S05]  /*11700*/  @!P1 BRA `(.L_x_3970) ;  /* 0xfffffffc00ec9947 */ /* 0x004fea000383ffff */
[----:B------:R-:W-:Y:S05]  /*11710*/  BRA `(.L_x_4115) ;  /* 0xffffff2400607947 */ /* 0x000fea000383ffff */
.L_x_3974:
[----:B---3--:R3:W4:Y:S02]  /*11720*/  SYNCS.PHASECHK.TRANS64.TRYWAIT P1, [R6+URZ+0x28c30], R13 ;  /* 0x028c300d060075a7 */ /* 0x008724000802017f */
[----:B----4-:R-:W-:Y:S05]  /*11730*/  @!P1 NANOSLEEP.SYNCS 0x989680 ;  /* 0x009896800000995d */ /* 0x010fea0003900000 */
[----:B------:R-:W4:Y:S02]  /*11740*/  @!P1 SYNCS.PHASECHK.TRANS64 P1, [R6+URZ+0x28c30], R13 ;  /* 0x028c300d060095a7 */ /* 0x000f24000802007f */
[----:B----4-:R-:W-:Y:S05]  /*11750*/  @!P1 BRA `(.L_x_3974) ;  /* 0xfffffffc00f09947 */ /* 0x010fea000383ffff */
[----:B------:R-:W-:Y:S05]  /*11760*/  BRA `(.L_x_3973) ;  /* 0xffffff24007c7947 */ /* 0x000fea000383ffff */
.L_x_3986:
[----:B----4-:R4:W1:Y:S02]  /*11770*/  SYNCS.PHASECHK.TRANS64.TRYWAIT P3, [R6+URZ+0x28c50], R13 ;  /* 0x028c500d060075a7 */ /* 0x010864000806017f */
[----:B-1----:R-:W-:Y:S05]  /*11780*/  @!P3 NANOSLEEP.SYNCS 0x989680 ;  /* 0x009896800000b95d */ /* 0x002fea0003900000 */
[----:B------:R-:W1:Y:S02]  /*11790*/  @!P3 SYNCS.PHASECHK.TRANS64 P3, [R6+URZ+0x28c50], R13 ;  /* 0x028c500d0600b5a7 */ /* 0x000e64000806007f */
[----:B-1----:R-:W-:Y:S05]  /*117a0*/  @!P3 BRA `(.L_x_3986) ;  /* 0xfffffffc00f0b947 */ /* 0x002fea000383ffff */
[----:B------:R-:W-:Y:S05]  /*117b0*/  BRA `(.L_x_3985) ;  /* 0xffffff3c00e87947 */ /* 0x000fea000383ffff */
.L_x_3994:
[----:B---3--:R-:W-:-:S04]  /*117c0*/  IMAD.U32 R12, RZ, RZ, UR26 ;  /* 0x0000001aff0c7e24 */ /* 0x008fc8000f8e00ff */
[----:B------:R3:W4:Y:S03]  /*117d0*/  SYNCS.PHASECHK.TRANS64.TRYWAIT P3, [R12+URZ+0x28c30], R11 ;  /* 0x028c300b0c0075a7 */ /* 0x000726000806017f */
[----:B----4-:R-:W-:Y:S05]  /*117e0*/  @!P3 NANOSLEEP.SYNCS 0x989680 ;  /* 0x009896800000b95d */ /* 0x010fea0003900000 */
[----:B------:R-:W4:Y:S02]  /*117f0*/  @!P3 SYNCS.PHASECHK.TRANS64 P3, [R12+URZ+0x28c30], R11 ;  /* 0x028c300b0c00b5a7 */ /* 0x000f24000806007f */
[----:B----4-:R-:W-:Y:S05]  /*11800*/  @!P3 BRA `(.L_x_3994) ;  /* 0xfffffffc00ecb947 */ /* 0x010fea000383ffff */
[----:B------:R-:W-:Y:S05]  /*11810*/  BRA `(.L_x_3993) ;  /* 0xffffff44001c7947 */ /* 0x000fea000383ffff */
.L_x_4006:
[----:B---3--:R3:W4:Y:S02]  /*11820*/  SYNCS.PHASECHK.TRANS64.TRYWAIT P3, [R12+URZ+0x28c50], R11 ;  /* 0x028c500b0c0075a7 */ /* 0x008724000806017f */
[----:B----4-:R-:W-:Y:S05]  /*11830*/  @!P3 NANOSLEEP.SYNCS 0x989680 ;  /* 0x009896800000b95d */ /* 0x010fea0003900000 */
[----:B------:R-:W4:Y:S02]  /*11840*/  @!P3 SYNCS.PHASECHK.TRANS64 P3, [R12+URZ+0x28c50], R11 ;  /* 0x028c500b0c00b5a7 */ /* 0x000f24000806007f */
[----:B----4-:R-:W-:Y:S05]  /*11850*/  @!P3 BRA `(.L_x_4006) ;  /* 0xfffffffc00f0b947 */ /* 0x010fea000383ffff */
[----:B------:R-:W-:Y:S05]  /*11860*/  BRA `(.L_x_4005) ;  /* 0xffffff6000cc7947 */ /* 0x000fea000383ffff */
.L_x_4015:
[----:B---3--:R-:W-:-:S04]  /*11870*/  MOV R8, UR23 ;  /* 0x0000001700087c02 */ /* 0x008fc80008000f00 */
[----:B------:R3:W4:Y:S03]  /*11880*/  SYNCS.PHASECHK.TRANS64.TRYWAIT P3, [R8+URZ+0x28c30], R9 ;  /* 0x028c3009080075a7 */ /* 0x000726000806017f */
[----:B----4-:R-:W-:Y:S05]  /*11890*/  @!P3 NANOSLEEP.SYNCS 0x989680 ;  /* 0x009896800000b95d */ /* 0x010fea0003900000 */
[----:B------:R-:W4:Y:S02]  /*118a0*/  @!P3 SYNCS.PHASECHK.TRANS64 P3, [R8+URZ+0x28c30], R9 ;  /* 0x028c30090800b5a7 */ /* 0x000f24000806007f */
[----:B----4-:R-:W-:Y:S05]  /*118b0*/  @!P3 BRA `(.L_x_4015) ;  /* 0xfffffffc00ecb947 */ /* 0x010fea000383ffff */
[----:B------:R-:W-:Y:S05]  /*118c0*/  BRA `(.L_x_4014) ;  /* 0xffffff6800387947 */ /* 0x000fea000383ffff */
.L_x_4019:
[----:B---3--:R3:W1:Y:S02]  /*118d0*/  SYNCS.PHASECHK.TRANS64.TRYWAIT P3, [R170+URZ+0x28c50], R9 ;  /* 0x028c5009aa0075a7 */ /* 0x008664000806017f */
[----:B-1----:R-:W-:Y:S05]  /*118e0*/  @!P3 NANOSLEEP.SYNCS 0x989680 ;  /* 0x009896800000b95d */ /* 0x002fea0003900000 */
[----:B------:R-:W1:Y:S02]  /*118f0*/  @!P3 SYNCS.PHASECHK.TRANS64 P3, [R170+URZ+0x28c50], R9 ;  /* 0x028c5009aa00b5a7 */ /* 0x000e64000806007f */
[----:B-1----:R-:W-:Y:S05]  /*11900*/  @!P3 BRA `(.L_x_4019) ;  /* 0xfffffffc00f0b947 */ /* 0x002fea000383ffff */
[----:B------:R-:W-:Y:S05]  /*11910*/  BRA `(.L_x_4018) ;  /* 0xffffff7c005c7947 */ /* 0x000fea000383ffff */
.L_x_4025:
[----:B------:R-:W-:-:S04]  /*11920*/  IMAD.U32 R7, RZ, RZ, UR26 ;  /* 0x0000001aff077e24 */ /* 0x000fc8000f8e00ff */
[----:B------:R1:W1:Y:S03]  /*11930*/  SYNCS.PHASECHK.TRANS64.TRYWAIT P2, [R7+URZ+0x28c30], R10 ;  /* 0x028c300a070075a7 */ /* 0x000266000804017f */
[----:B-1----:R-:W-:Y:S05]  /*11940*/  @!P2 NANOSLEEP.SYNCS 0x989680 ;  /* 0x009896800000a95d */ /* 0x002fea0003900000 */
[----:B------:R-:W1:Y:S02]  /*11950*/  @!P2 SYNCS.PHASECHK.TRANS64 P2, [R7+URZ+0x28c30], R10 ;  /* 0x028c300a0700a5a7 */ /* 0x000e64000804007f */
[----:B-1----:R-:W-:Y:S05]  /*11960*/  @!P2 BRA `(.L_x_4025) ;  /* 0xfffffffc00eca947 */ /* 0x002fea000383ffff */
[----:B------:R-:W-:Y:S05]  /*11970*/  BRA `(.L_x_4024) ;  /* 0xffffff80004c7947 */ /* 0x000fea000383ffff */
.L_x_4037:
[----:B---3--:R3:W4:Y:S02]  /*11980*/  SYNCS.PHASECHK.TRANS64.TRYWAIT P2, [R11+URZ+0x28c50], R10 ;  /* 0x028c500a0b0075a7 */ /* 0x008724000804017f */
[----:B----4-:R-:W-:Y:S05]  /*11990*/  @!P2 NANOSLEEP.SYNCS 0x989680 ;  /* 0x009896800000a95d */ /* 0x010fea0003900000 */
[----:B------:R-:W4:Y:S02]  /*119a0*/  @!P2 SYNCS.PHASECHK.TRANS64 P2, [R11+URZ+0x28c50], R10 ;  /* 0x028c500a0b00a5a7 */ /* 0x000f24000804007f */
[----:B----4-:R-:W-:Y:S05]  /*119b0*/  @!P2 BRA `(.L_x_4037) ;  /* 0xfffffffc00f0a947 */ /* 0x010fea000383ffff */
[----:B------:R-:W-:Y:S05]  /*119c0*/  BRA `(.L_x_4036) ;  /* 0xffffff9c00f87947 */ /* 0x000fea000383ffff */
.L_x_4065:
[----:B------:R-:W1:Y:S01]  /*119d0*/  S2R R7, SR_TID.X ;  /* 0x0000000000077919 */ /* 0x000e620000002100 */
        /* <DEDUP_REMOVED lines=9> */
.L_x_4116:
[----:B------:R-:W-:Y:S05]  /*11a70*/  BRA `(.L_x_4117) ;  /* 0xffffffd400807947 */ /* 0x000fea000383ffff */
.L_x_4066:
[----:B------:R-:W-:Y:S01]  /*11a80*/  BSSY B0, `(.L_x_4118) ;  /* 0x0000006000007945 */ /* 0x000fe20003800000 */
[----:B------:R-:W-:-:S07]  /*11a90*/  IMAD.MOV.U32 R15, RZ, RZ, -0x1 ;  /* 0xffffffffff0f7424 */ /* 0x000fce00078e00ff */
[----:B------:R-:W-:Y:S05]  /*11aa0*/  WARPSYNC.COLLECTIVE R15, `(.L_x_4119) ;  /* 0x000000000f0c7348 */ /* 0x000fea0003c00000 */
[----:B------:R-:W-:Y:S02]  /*11ab0*/  ELECT P6, UR62, PT ;  /* 0x00000000003e782f */ /* 0x000fe400038c0000 */
[----:B------:R-:W-:Y:S01]  /*11ac0*/  MOV R14, UR62 ;  /* 0x0000003e000e7c02 */ /* 0x000fe20008000f00 */
[----:B------:R-:W-:Y:S10]  /*11ad0*/  ENDCOLLECTIVE ;  /* 0x000000000000791b */ /* 0x000ff40003800000 */
.L_x_4119:
[----:B------:R-:W-:Y:S05]  /*11ae0*/  BSYNC B0 ;  /* 0x0000000000007941 */ /* 0x000fea0003800000 */
.L_x_4118:
[----:B------:R-:W-:Y:S05]  /*11af0*/  BRA `(.L_x_4120) ;  /* 0xffffffd400707947 */ /* 0x000fea000383ffff */
.L_x_4069:
[----:B-1----:R1:W2:Y:S02]  /*11b00*/  SYNCS.PHASECHK.TRANS64.TRYWAIT P2, [R8+URZ+0x28c40], R5 ;  /* 0x028c4005080075a7 */ /* 0x0022a4000804017f */
[----:B--2---:R-:W-:Y:S05]  /*11b10*/  @!P2 NANOSLEEP.SYNCS 0x989680 ;  /* 0x009896800000a95d */ /* 0x004fea0003900000 */
[----:B------:R-:W2:Y:S02]  /*11b20*/  @!P2 SYNCS.PHASECHK.TRANS64 P2, [R8+URZ+0x28c40], R5 ;  /* 0x028c40050800a5a7 */ /* 0x000ea4000804007f */
[----:B--2---:R-:W-:Y:S05]  /*11b30*/  @!P2 BRA `(.L_x_4069) ;  /* 0xfffffffc00f0a947 */ /* 0x004fea000383ffff */
[----:B------:R-:W-:Y:S05]  /*11b40*/  BRA `(.L_x_4121) ;  /* 0xffffffd400cc7947 */ /* 0x000fea000383ffff */
.L_x_4071:
[----:B-1----:R-:W-:-:S04]  /*11b50*/  IMAD.U32 R8, RZ, RZ, UR37 ;  /* 0x00000025ff087e24 */ /* 0x002fc8000f8e00ff */
[----:B------:R1:W2:Y:S03]  /*11b60*/  SYNCS.PHASECHK.TRANS64.TRYWAIT P2, [R8+URZ+0x28c20], R5 ;  /* 0x028c2005080075a7 */ /* 0x0002a6000804017f */
[----:B--2---:R-:W-:Y:S05]  /*11b70*/  @!P2 NANOSLEEP.SYNCS 0x989680 ;  /* 0x009896800000a95d */ /* 0x004fea0003900000 */
[----:B------:R-:W2:Y:S02]  /*11b80*/  @!P2 SYNCS.PHASECHK.TRANS64 P2, [R8+URZ+0x28c20], R5 ;  /* 0x028c20050800a5a7 */ /* 0x000ea4000804007f */
[----:B--2---:R-:W-:Y:S05]  /*11b90*/  @!P2 BRA `(.L_x_4071) ;  /* 0xfffffffc00eca947 */ /* 0x004fea000383ffff */
[----:B------:R-:W-:Y:S05]  /*11ba0*/  BRA `(.L_x_4122) ;  /* 0xffffffd8006c7947 */ /* 0x000fea000383ffff */
.L_x_4074:
[----:B-1----:R1:W2:Y:S02]  /*11bb0*/  SYNCS.PHASECHK.TRANS64.TRYWAIT P2, [R8+URZ+0x28c60], R5 ;  /* 0x028c6005080075a7 */ /* 0x0022a4000804017f */
[----:B--2---:R-:W-:Y:S05]  /*11bc0*/  @!P2 NANOSLEEP.SYNCS 0x989680 ;  /* 0x009896800000a95d */ /* 0x004fea0003900000 */
[----:B------:R-:W2:Y:S02]  /*11bd0*/  @!P2 SYNCS.PHASECHK.TRANS64 P2, [R8+URZ+0x28c60], R5 ;  /* 0x028c60050800a5a7 */ /* 0x000ea4000804007f */
[----:B--2---:R-:W-:Y:S05]  /*11be0*/  @!P2 BRA `(.L_x_4074) ;  /* 0xfffffffc00f0a947 */ /* 0x004fea000383ffff */
[----:B------:R-:W-:Y:S05]  /*11bf0*/  BRA `(.L_x_4123) ;  /* 0xffffffd800807947 */ /* 0x000fea000383ffff */
.L_x_4081:
[----:B-1----:R1:W2:Y:S02]  /*11c00*/  SYNCS.PHASECHK.TRANS64.TRYWAIT P3, [R2+URZ+0x28c40], R3 ;  /* 0x028c4003020075a7 */ /* 0x0022a4000806017f */
[----:B--2---:R-:W-:Y:S05]  /*11c10*/  @!P3 NANOSLEEP.SYNCS 0x989680 ;  /* 0x009896800000b95d */ /* 0x004fea0003900000 */
[----:B------:R-:W2:Y:S02]  /*11c20*/  @!P3 SYNCS.PHASECHK.TRANS64 P3, [R2+URZ+0x28c40], R3 ;  /* 0x028c40030200b5a7 */ /* 0x000ea4000806007f */
[----:B--2---:R-:W-:Y:S05]  /*11c30*/  @!P3 BRA `(.L_x_4081) ;  /* 0xfffffffc00f0b947 */ /* 0x004fea000383ffff */
[----:B------:R-:W-:Y:S05]  /*11c40*/  BRA `(.L_x_4124) ;  /* 0xffffffe000087947 */ /* 0x000fea000383ffff */
.L_x_4083:
[----:B---3--:R3:W4:Y:S02]  /*11c50*/  SYNCS.PHASECHK.TRANS64.TRYWAIT P3, [R2+URZ+0x28c60], R3 ;  /* 0x028c6003020075a7 */ /* 0x008724000806017f */
[----:B----4-:R-:W-:Y:S05]  /*11c60*/  @!P3 NANOSLEEP.SYNCS 0x989680 ;  /* 0x009896800000b95d */ /* 0x010fea0003900000 */
[----:B------:R-:W4:Y:S02]  /*11c70*/  @!P3 SYNCS.PHASECHK.TRANS64 P3, [R2+URZ+0x28c60], R3 ;  /* 0x028c60030200b5a7 */ /* 0x000f24000806007f */
[----:B----4-:R-:W-:Y:S05]  /*11c80*/  @!P3 BRA `(.L_x_4083) ;  /* 0xfffffffc00f0b947 */ /* 0x010fea000383ffff */
[----:B------:R-:W-:Y:S05]  /*11c90*/  BRA `(.L_x_4125) ;  /* 0xffffffe000507947 */ /* 0x000fea000383ffff */
.L_x_4089:
[----:B-1----:R1:W2:Y:S02]  /*11ca0*/  SYNCS.PHASECHK.TRANS64.TRYWAIT P3, [R3+URZ+0x28c40], R2 ;  /* 0x028c4002030075a7 */ /* 0x0022a4000806017f */
[----:B--2---:R-:W-:Y:S05]  /*11cb0*/  @!P3 NANOSLEEP.SYNCS 0x989680 ;  /* 0x009896800000b95d */ /* 0x004fea0003900000 */
[----:B------:R-:W2:Y:S02]  /*11cc0*/  @!P3 SYNCS.PHASECHK.TRANS64 P3, [R3+URZ+0x28c40], R2 ;  /* 0x028c40020300b5a7 */ /* 0x000ea4000806007f */
[----:B--2---:R-:W-:Y:S05]  /*11cd0*/  @!P3 BRA `(.L_x_4089) ;  /* 0xfffffffc00f0b947 */ /* 0x004fea000383ffff */
[----:B------:R-:W-:Y:S05]  /*11ce0*/  BRA `(.L_x_4126) ;  /* 0xffffffe400c87947 */ /* 0x000fea000383ffff */
.L_x_4091:
[----:B---3--:R3:W4:Y:S02]  /*11cf0*/  SYNCS.PHASECHK.TRANS64.TRYWAIT P3, [R3+URZ+0x28c60], R2 ;  /* 0x028c6002030075a7 */ /* 0x008724000806017f */
[----:B----4-:R-:W-:Y:S05]  /*11d00*/  @!P3 NANOSLEEP.SYNCS 0x989680 ;  /* 0x009896800000b95d */ /* 0x010fea0003900000 */
[----:B------:R-:W4:Y:S02]  /*11d10*/  @!P3 SYNCS.PHASECHK.TRANS64 P3, [R3+URZ+0x28c60], R2 ;  /* 0x028c60020300b5a7 */ /* 0x000f24000806007f */
[----:B----4-:R-:W-:Y:S05]  /*11d20*/  @!P3 BRA `(.L_x_4091) ;  /* 0xfffffffc00f0b947 */ /* 0x010fea000383ffff */
[----:B------:R-:W-:Y:S05]  /*11d30*/  BRA `(.L_x_4127) ;  /* 0xffffffe800107947 */ /* 0x000fea000383ffff */
.L_x_4096:
[----:B-1----:R1:W2:Y:S02]  /*11d40*/  SYNCS.PHASECHK.TRANS64.TRYWAIT P3, [R2+URZ+0x28c40], R3 ;  /* 0x028c4003020075a7 */ /* 0x0022a4000806017f */
[----:B--2---:R-:W-:Y:S05]  /*11d50*/  @!P3 NANOSLEEP.SYNCS 0x989680 ;  /* 0x009896800000b95d */ /* 0x004fea0003900000 */
[----:B------:R-:W2:Y:S02]  /*11d60*/  @!P3 SYNCS.PHASECHK.TRANS64 P3, [R2+URZ+0x28c40], R3 ;  /* 0x028c40030200b5a7 */ /* 0x000ea4000806007f */
[----:B--2---:R-:W-:Y:S05]  /*11d70*/  @!P3 BRA `(.L_x_4096) ;  /* 0xfffffffc00f0b947 */ /* 0x004fea000383ffff */
[----:B------:R-:W-:Y:S05]  /*11d80*/  BRA `(.L_x_4128) ;  /* 0xffffffec00687947 */ /* 0x000fea000383ffff */
.L_x_4098:
[----:B--2---:R2:W3:Y:S02]  /*11d90*/  SYNCS.PHASECHK.TRANS64.TRYWAIT P3, [R2+URZ+0x28c60], R3 ;  /* 0x028c6003020075a7 */ /* 0x0044e4000806017f */
[----:B---3--:R-:W-:Y:S05]  /*11da0*/  @!P3 NANOSLEEP.SYNCS 0x989680 ;  /* 0x009896800000b95d */ /* 0x008fea0003900000 */
[----:B------:R-:W3:Y:S02]  /*11db0*/  @!P3 SYNCS.PHASECHK.TRANS64 P3, [R2+URZ+0x28c60], R3 ;  /* 0x028c60030200b5a7 */ /* 0x000ee4000806007f */
[----:B---3--:R-:W-:Y:S05]  /*11dc0*/  @!P3 BRA `(.L_x_4098) ;  /* 0xfffffffc00f0b947 */ /* 0x008fea000383ffff */
[----:B------:R-:W-:Y:S05]  /*11dd0*/  BRA `(.L_x_4129) ;  /* 0xffffffec00b07947 */ /* 0x000fea000383ffff */
.L_x_4103:
[----:B------:R-:W-:Y:S01]  /*11de0*/  BSSY B0, `(.L_x_4130) ;  /* 0x0000007000007945 */ /* 0x000fe20003800000 */
[----:B--2---:R-:W-:Y:S01]  /*11df0*/  MOV R12, RZ ;  /* 0x000000ff000c7202 */ /* 0x004fe20000000f00 */
[----:B------:R-:W-:Y:S02]  /*11e00*/  IMAD.MOV.U32 R11, RZ, RZ, 0x1f ;  /* 0x0000001fff0b7424 */ /* 0x000fe400078e00ff */
[----:B------:R-:W-:-:S07]  /*11e10*/  IMAD.MOV.U32 R15, RZ, RZ, -0x1 ;  /* 0xffffffffff0f7424 */ /* 0x000fce00078e00ff */
[----:B-1-34-:R-:W-:Y:S05]  /*11e20*/  WARPSYNC.COLLECTIVE R15, `(.L_x_4131) ;  /* 0x000000000f087348 */ /* 0x01afea0003c00000 */
[----:B------:R2:W1:Y:S02]  /*11e30*/  SHFL.IDX P6, R14, R13, R12, R11 ;  /* 0x0000000c0d0e7389 */ /* 0x00046400000c000b */
[----:B-1234-:R-:W-:Y:S01]  /*11e40*/  ENDCOLLECTIVE ;  /* 0x000000000000791b */ /* 0x01efe20003800000 */
.L_x_4131:
[----:B------:R-:W-:Y:S05]  /*11e50*/  BSYNC B0 ;  /* 0x0000000000007941 */ /* 0x000fea0003800000 */
.L_x_4130:
[----:B------:R-:W-:Y:S05]  /*11e60*/  BRA `(.L_x_4132) ;  /* 0xfffffff000e47947 */ /* 0x000fea000383ffff */
.L_x_4105:
[----:B-1----:R1:W2:Y:S02]  /*11e70*/  SYNCS.PHASECHK.TRANS64.TRYWAIT P0, [R7+URZ+0x28c20], R0 ;  /* 0x028c2000070075a7 */ /* 0x0022a4000800017f */
[----:B--2---:R-:W-:Y:S05]  /*11e80*/  @!P0 NANOSLEEP.SYNCS 0x989680 ;  /* 0x009896800000895d */ /* 0x004fea0003900000 */
[----:B------:R-:W2:Y:S02]  /*11e90*/  @!P0 SYNCS.PHASECHK.TRANS64 P0, [R7+URZ+0x28c20], R0 ;  /* 0x028c2000070085a7 */ /* 0x000ea4000800007f */
[----:B--2---:R-:W-:Y:S05]  /*11ea0*/  @!P0 BRA `(.L_x_4105) ;  /* 0xfffffffc00f08947 */ /* 0x004fea000383ffff */
[----:B------:R-:W-:Y:S05]  /*11eb0*/  BRA `(.L_x_4133) ;  /* 0xfffffff4002c7947 */ /* 0x000fea000383ffff */
.L_x_4109:
[----:B-1----:R1:W2:Y:S02]  /*11ec0*/  SYNCS.PHASECHK.TRANS64.TRYWAIT P0, [R5+URZ], R4 ;  /* 0x00000004050075a7 */ /* 0x0022a4000800017f */
[----:B--2---:R-:W-:Y:S05]  /*11ed0*/  @!P0 NANOSLEEP.SYNCS 0x989680 ;  /* 0x009896800000895d */ /* 0x004fea0003900000 */
[----:B------:R-:W2:Y:S02]  /*11ee0*/  @!P0 SYNCS.PHASECHK.TRANS64 P0, [R5+URZ], R4 ;  /* 0x00000004050085a7 */ /* 0x000ea4000800007f */
[----:B--2---:R-:W-:Y:S05]  /*11ef0*/  @!P0 BRA `(.L_x_4109) ;  /* 0xfffffffc00f08947 */ /* 0x004fea000383ffff */
[----:B------:R-:W-:Y:S05]  /*11f00*/  BRA `(.L_x_4134) ;  /* 0xfffffff400807947 */ /* 0x000fea000383ffff */
.L_x_4110:
[----:B--2---:R2:W3:Y:S02]  /*11f10*/  SYNCS.PHASECHK.TRANS64.TRYWAIT P0, [R3+URZ], R0 ;  /* 0x00000000030075a7 */ /* 0x0044e4000800017f */
[----:B---3--:R-:W-:Y:S05]  /*11f20*/  @!P0 NANOSLEEP.SYNCS 0x989680 ;  /* 0x009896800000895d */ /* 0x008fea0003900000 */
[----:B------:R-:W3:Y:S02]  /*11f30*/  @!P0 SYNCS.PHASECHK.TRANS64 P0, [R3+URZ], R0 ;  /* 0x00000000030085a7 */ /* 0x000ee4000800007f */
[----:B---3--:R-:W-:Y:S05]  /*11f40*/  @!P0 BRA `(.L_x_4110) ;  /* 0xfffffffc00f08947 */ /* 0x008fea000383ffff */
[----:B------:R-:W-:Y:S05]  /*11f50*/  BRA `(.L_x_4135) ;  /* 0xfffffff400747947 */ /* 0x000fea000383ffff */
.L_x_4112:
[----:B-1----:R1:W2:Y:S02]  /*11f60*/  SYNCS.PHASECHK.TRANS64.TRYWAIT P0, [R5+URZ], R4 ;  /* 0x00000004050075a7 */ /* 0x0022a4000800017f */
[----:B--2---:R-:W-:Y:S05]  /*11f70*/  @!P0 NANOSLEEP.SYNCS 0x989680 ;  /* 0x009896800000895d */ /* 0x004fea0003900000 */
[----:B------:R-:W2:Y:S02]  /*11f80*/  @!P0 SYNCS.PHASECHK.TRANS64 P0, [R5+URZ], R4 ;  /* 0x00000004050085a7 */ /* 0x000ea4000800007f */
[----:B--2---:R-:W-:Y:S05]  /*11f90*/  @!P0 BRA `(.L_x_4112) ;  /* 0xfffffffc00f08947 */ /* 0x004fea000383ffff */
[----:B------:R-:W-:Y:S05]  /*11fa0*/  BRA `(.L_x_4136) ;  /* 0xfffffff400787947 */ /* 0x000fea000383ffff */
.L_x_4137:
        /* <DEDUP_REMOVED lines=13> */
.L_x_11946:


//--------------------- .text._ZN7cutlass13device_kernelIN5flash11enable_sm90INS1_16FlashAttnFwdSm90INS1_25CollectiveMainloopFwdSm90ILi2EN4cute5tupleIJNS5_1CILi1EEES8_S8_EEENS6_IJNS7_ILi64EEESA_SA_EEELi512ENS_6half_tEfNS_4arch4Sm90ELb0ELb1ELb0ELb0ELb0ELb0ELb1ELb0ELb0ELb0ELb0ELb0EEENS1_21CollectiveEpilogueFwdINS6_IJSA_NS7_ILi512EEESA_EEES9_SC_SE_Li256ELb0ELb0ELb0ELb0EEENS1_30DynamicPersistentTileSchedulerILi256ELi32ELb0ELb0ELb1EEEEEEEEEvNT_6ParamsE --------------------------
	.section	.text._ZN7cutlass13device_kernelIN5flash11enable_sm90INS1_16FlashAttnFwdSm90INS1_25CollectiveMainloopFwdSm90ILi2EN4cute5tupleIJNS5_1CILi1EEES8_S8_EEENS6_IJNS7_ILi64EEESA_SA_EEELi512ENS_6half_tEfNS_4arch4Sm90ELb0ELb1ELb0ELb0ELb0ELb0ELb1ELb0ELb0ELb0ELb0ELb0EEENS1_21CollectiveEpilogueFwdINS6_IJSA_NS7_ILi512EEESA_EEES9_SC_SE_Li256ELb0ELb0ELb0ELb0EEENS1_30DynamicPersistentTileSchedulerILi256ELi32ELb0ELb0ELb1EEEEEEEEEvNT_6ParamsE,"ax",@progbits
	.align	128
.text._ZN7cutlass13device_kernelIN5flash11enable_sm90INS1_16FlashAttnFwdSm90INS1_25CollectiveMainloopFwdSm90ILi2EN4cute5tupleIJNS5_1CILi1EEES8_S8_EEENS6_IJNS7_ILi64EEESA_SA_EEELi512ENS_6half_tEfNS_4arch4Sm90ELb0ELb1ELb0ELb0ELb0ELb0ELb1ELb0ELb0ELb0ELb0ELb0EEENS1_21CollectiveEpilogueFwdINS6_IJSA_NS7_ILi512EEESA_EEES9_SC_SE_Li256ELb0ELb0ELb0ELb0EEENS1_30DynamicPersistentTileSchedulerILi256ELi32ELb0ELb0ELb1EEEEEEEEEvNT_6ParamsE:
        .type           _ZN7cutlass13device_kernelIN5flash11enable_sm90INS1_16FlashAttnFwdSm90INS1_25CollectiveMainloopFwdSm90ILi2EN4cute5tupleIJNS5_1CILi1EEES8_S8_EEENS6_IJNS7_ILi64EEESA_SA_EEELi512ENS_6half_tEfNS_4arch4Sm90ELb0ELb1ELb0ELb0ELb0ELb0ELb1ELb0ELb0ELb0ELb0ELb0EEENS1_21CollectiveEpilogueFwdINS6_IJSA_NS7_ILi512EEESA_EEES9_SC_SE_Li256ELb0ELb0ELb0ELb0EEENS1_30DynamicPersistentTileSchedulerILi256ELi32ELb0ELb0ELb1EEEEEEEEEvNT_6ParamsE,@function
        .size           _ZN7cutlass13device_kernelIN5flash11enable_sm90INS1_16FlashAttnFwdSm90INS1_25CollectiveMainloopFwdSm90ILi2EN4cute5tupleIJNS5_1CILi1EEES8_S8_EEENS6_IJNS7_ILi64EEESA_SA_EEELi512ENS_6half_tEfNS_4arch4Sm90ELb0ELb1ELb0ELb0ELb0ELb0ELb1ELb0ELb0ELb0ELb0ELb0EEENS1_21CollectiveEpilogueFwdINS6_IJSA_NS7_ILi512EEESA_EEES9_SC_SE_Li256ELb0ELb0ELb0ELb0EEENS1_30DynamicPersistentTileSchedulerILi256ELi32ELb0ELb0ELb1EEEEEEEEEvNT_6ParamsE,(.L_x_11947 - _ZN7cutlass13device_kernelIN5flash11enable_sm90INS1_16FlashAttnFwdSm90INS1_25CollectiveMainloopFwdSm90ILi2EN4cute5tupleIJNS5_1CILi1EEES8_S8_EEENS6_IJNS7_ILi64EEESA_SA_EEELi512ENS_6half_tEfNS_4arch4Sm90ELb0ELb1ELb0ELb0ELb0ELb0ELb1ELb0ELb0ELb0ELb0ELb0EEENS1_21CollectiveEpilogueFwdINS6_IJSA_NS7_ILi512EEESA_EEES9_SC_SE_Li256ELb0ELb0ELb0ELb0EEENS1_30DynamicPersistentTileSchedulerILi256ELi32ELb0ELb0ELb1EEEEEEEEEvNT_6ParamsE)
        .other          _ZN7cutlass13device_kernelIN5flash11enable_sm90INS1_16FlashAttnFwdSm90INS1_25CollectiveMainloopFwdSm90ILi2EN4cute5tupleIJNS5_1CILi1EEES8_S8_EEENS6_IJNS7_ILi64EEESA_SA_EEELi512ENS_6half_tEfNS_4arch4Sm90ELb0ELb1ELb0ELb0ELb0ELb0ELb1ELb0ELb0ELb0ELb0ELb0EEENS1_21CollectiveEpilogueFwdINS6_IJSA_NS7_ILi512EEESA_EEES9_SC_SE_Li256ELb0ELb0ELb0ELb0EEENS1_30DynamicPersistentTileSchedulerILi256ELi32ELb0ELb0ELb1EEEEEEEEEvNT_6ParamsE,@"STO_CUDA_ENTRY STV_DEFAULT"
_ZN7cutlass13device_kernelIN5flash11enable_sm90INS1_16FlashAttnFwdSm90INS1_25CollectiveMainloopFwdSm90ILi2EN4cute5tupleIJNS5_1CILi1EEES8_S8_EEENS6_IJNS7_ILi64EEESA_SA_EEELi512ENS_6half_tEfNS_4arch4Sm90ELb0ELb1ELb0ELb0ELb0ELb0ELb1ELb0ELb0ELb0ELb0ELb0EEENS1_21CollectiveEpilogueFwdINS6_IJSA_NS7_ILi512EEESA_EEES9_SC_SE_Li256ELb0ELb0ELb0ELb0EEENS1_30DynamicPersistentTileSchedulerILi256ELi32ELb0ELb0ELb1EEEEEEEEEvNT_6ParamsE:
[----:B------:R-:W1:Y:S02]  /*0000*/  LDC R1, c[0x0][0x28] ;  /* 0x00000a00ff017b82 */ /* 0x000e640000000800 */
[----:B-1----:R-:W-:Y:S01]  /*0010*/  VIADD R1, R1, 0xfffffff8 ;  /* 0xfffffff801017836 */ /* 0x002fe20000000000 */
[----:B------:R-:W1:Y:S01]  /*0020*/  S2R R19, SR_TID.X ;  /* 0x0000000000137919 */ /* 0x000e620000002100 */
[----:B------:R-:W-:Y:S01]  /*0030*/  ELECT P0, URZ, PT ;  /* 0x00000000003f782f */ /* 0x000fe20003800000 */
[----:B------:R-:W-:Y:S01]  /*0040*/  BSSY B0, `(.L_x_4138) ;  /* 0x0000017000007945 */ /* 0x000fe20003800000 */
[--C-:B-1----:R-:W-:Y:S02]  /*0050*/  SHF.R.U32.HI R0, RZ, 0x5, R19.reuse ;  /* 0x00000005ff007819 */ /* 0x102fe40000011613 */
[----:B------:R-:W-:-:S03]  /*0060*/  SHF.R.U32.HI R3, RZ, 0x7, R19 ;  /* 0x00000007ff037819 */ /* 0x000fc60000011613 */
        /* <DEDUP_REMOVED lines=20> */
.L_x_4139:
[----:B------:R-:W-:Y:S05]  /*01b0*/  BSYNC B0 ;  /* 0x0000000000007941 */ /* 0x000fea0003800000 */
.L_x_4138:
        /* <DEDUP_REMOVED lines=14> */
[----:B---3--:R-:W-:-:S11]  /*02a0*/  ISETP.NE.AND P1, PT, R2, RZ, PT ;  /* 0x000000ff0200720c */ /* 0x008fd60003f25270 */
[----:B------:R-:W-:Y:S01]  /*02b0*/  UISETP.NE.AND UP0, UPT, UR47, URZ, UPT ;  /* 0x0000003f2f00728c */ /* 0x000fe2000bf05270 */
[----:B------:R-:W1:Y:S02]  /*02c0*/  FENCE.VIEW.ASYNC.S ;  /* 0x00000000000073c6 */ /* 0x000e640000000000 */
[----:B-1----:R1:W2:Y:S01]  /*02d0*/  @UP1 SYNCS.EXCH.64 URZ, [UR6+0x38800], UR4 ;  /* 0x03880004063f15b2 */ /* 0x0022a20008000100 */
[----:B------:R1:W3:Y:S01]  /*02e0*/  @UP2 SYNCS.EXCH.64 URZ, [UR6+0x38810], UR4 ;  /* 0x03881004063f25b2 */ /* 0x0002e20008000100 */
[----:B------:R1:W4:Y:S01]  /*02f0*/  @UP3 SYNCS.EXCH.64 URZ, [UR6+0x38820], UR4 ;  /* 0x03882004063f35b2 */ /* 0x0003220008000100 */
        /* <DEDUP_REMOVED lines=15> */
.L_x_4140:
        /* <DEDUP_REMOVED lines=22> */
.L_x_4141:
        /* <DEDUP_REMOVED lines=18> */
.L_x_4142:
        /* <DEDUP_REMOVED lines=22> */
.L_x_4143:
        /* <DEDUP_REMOVED lines=22> */
.L_x_4144:
[----:B-1----:R-:W-:Y:S01]  /*0930*/  UMOV UR4, 0x1 ;  /* 0x0000000100047882 */ /* 0x002fe20000000000 */
[----:B------:R-:W-:Y:S01]  /*0940*/  PLOP3.LUT P0, PT, PT, PT, UP0, 0x80, 0x0 ;  /* 0x000000000000781c */ /* 0x000fe20003f0f008 */
[----:B------:R-:W-:Y:S01]  /*0950*/  USEL UR4, UR4, 0x2, !UP0 ;  /* 0x0000000204047887 */ /* 0x000fe2000c000000 */
[----:B------:R-:W-:Y:S01]  /*0960*/  NOP ;  /* 0x0000000000007918 */ /* 0x000fe20000000000 */
[----:B------:R-:W-:-:S04]  /*0970*/  ULDC.64 UR54, c[0x0][0x208] ;  /* 0x0000820000367ab9 */ /* 0x000fc80000000a00 */
[----:B------:R-:W-:-:S05]  /*0980*/  IMAD.U32 R2, RZ, RZ, UR4 ;  /* 0x00000004ff027e24 */ /* 0x000fca000f8e00ff */
[----:B------:R1:W-:Y:S01]  /*0990*/  STL [R1+0x4], R2 ;  /* 0x0000040201007387 */ /* 0x0003e20000100800 */
[----:B--234-:R-:W-:Y:S06]  /*09a0*/  BAR.SYNC.DEFER_BLOCKING 0x0 ;  /* 0x0000000000007b1d */ /* 0x01cfec0000010000 */
[----:B------:R-:W-:Y:S05]  /*09b0*/  @!P0 BRA `(.L_x_4145) ;  /* 0x0000012800848947 */ /* 0x000fea0003800000 */
.L_x_4146:
[----:B------:R-:W-:-:S08]  /*09c0*/  NOP ;  /* 0x0000000000007918 */ /* 0x000fd00000000000 */
[----:B------:R-:W2:Y:S02]  /*09d0*/  USETMAXREG.TRY_ALLOC.CTAPOOL UP0, 0xf0 ;  /* 0x000000f0000079c8 */ /* 0x000ea40008000600 */
[----:B--2---:R-:W-:-:S13]  /*09e0*/  PLOP3.LUT P0, PT, PT, PT, UP0, 0x80, 0x0 ;  /* 0x000000000000781c */ /* 0x004fda0003f0f008 */
[----:B------:R-:W-:Y:S05]  /*09f0*/  @!P0 BRA `(.L_x_4146) ;  /* 0xfffffffc00f08947 */ /* 0x000fea000383ffff */
[----:B------:R-:W-:Y:S01]  /*0a00*/  LOP3.LUT R0, R19, 0xffffff80, RZ, 0xc0, !PT ;  /* 0xffffff8013007812 */ /* 0x000fe200078ec0ff */
[----:B------:R-:W2:Y:S08]  /*0a10*/  S2UR UR4, SR_CTAID.X ;  /* 0x00000000000479c3 */ /* 0x000eb00000002500 */
[----:B------:R-:W-:Y:S06]  /*0a20*/  BAR.ARV 0x4, 0x120 ;  /* 0x0104800000007b1d */ /* 0x000fec0000002000 */
[----:B------:R-:W-:-:S02]  /*0a30*/  ISETP.NE.AND P0, PT, R0, 0x80, PT ;  /* 0x000000800000780c */ /* 0x000fc40003f05270 */
[----:B------:R-:W2:Y:S11]  /*0a40*/  LDC R0, c[0x0][0xea8] ;  /* 0x0003aa00ff007b82 */ /* 0x000eb60000000800 */
[----:B------:R-:W-:Y:S06]  /*0a50*/  @!P0 BAR.ARV 0x8, 0xa0 ;  /* 0x0202800000008b1d */ /* 0x000fec0000002000 */
[----:B------:R-:W-:-:S13]  /*0a60*/  ISETP.GE.U32.AND P0, PT, R19, 0x100, PT ;  /* 0x000001001300780c */ /* 0x000fda0003f06070 */
[----:B------:R-:W-:Y:S06]  /*0a70*/  @P0 BAR.ARV 0xf, 0x100 ;  /* 0x03c4000000000b1d */ /* 0x000fec0000002000 */
[----:B--2---:R-:W-:-:S13]  /*0a80*/  ISETP.LE.AND P0, PT, R0, UR4, PT ;  /* 0x0000000400007c0c */ /* 0x004fda000bf03270 */
[----:B------:R-:W-:Y:S05]  /*0a90*/  @P0 EXIT ;  /* 0x000000000000094d */ /* 0x000fea0003800000 */
[----:B-1----:R-:W2:Y:S01]  /*0aa0*/  LDL R2, [R1+0x4] ;  /* 0x0000040001027983 */ /* 0x002ea20000100800 */
[----:B------:R-:W-:Y:S01]  /*0ab0*/  VIADD R195, R19, 0xffffff80 ;  /* 0xffffff8013c37836 */ /* 0x000fe20000000000 */
[----:B------:R-:W1:Y:S01]  /*0ac0*/  S2UR UR5, SR_CgaCtaId ;  /* 0x00000000000579c3 */ /* 0x000e620000008800 */
[----:B------:R-:W-:Y:S01]  /*0ad0*/  UMOV UR36, 0x400 ;  /* 0x0000040000247882 */ /* 0x000fe20000000000 */
[----:B------:R-:W-:Y:S01]  /*0ae0*/  IMAD.MOV.U32 R186, RZ, RZ, 0x20 ;  /* 0x00000020ffba7424 */ /* 0x000fe200078e00ff */
[----:B------:R-:W-:Y:S02]  /*0af0*/  CS2R R16, SRZ ;  /* 0x0000000000107805 */ /* 0x000fe4000001ff00 */
[----:B------:R-:W-:Y:S01]  /*0b00*/  SHF.R.S32.HI R0, RZ, 0x1f, R195 ;  /* 0x0000001fff007819 */ /* 0x000fe200000114c3 */
[----:B------:R-:W-:Y:S01]  /*0b10*/  ULDC.64 UR50, c[0x0][0x198] ;  /* 0x0000660000327ab9 */ /* 0x000fe20000000a00 */
[----:B------:R-:W-:Y:S02]  /*0b20*/  UMOV UR46, URZ ;  /* 0x0000003f002e7c82 */ /* 0x000fe40008000000 */
[----:B------:R-:W-:-:S02]  /*0b30*/  LEA.HI R5, R0, R195, RZ, 0x5 ;  /* 0x000000c300057211 */ /* 0x000fc400078f28ff */
[----:B------:R-:W-:Y:S02]  /*0b40*/  LEA.HI R3, R0, R195, RZ, 0x7 ;  /* 0x000000c300037211 */ /* 0x000fe400078f38ff */
[--C-:B------:R-:W-:Y:S02]  /*0b50*/  SHF.R.S32.HI R193, RZ, 0x5, R5.reuse ;  /* 0x00000005ffc17819 */ /* 0x100fe40000011405 */
[----:B------:R-:W-:Y:S02]  /*0b60*/  SHF.R.S32.HI R6, RZ, 0x1f, R5 ;  /* 0x0000001fff067819 */ /* 0x000fe40000011405 */
[----:B------:R-:W-:Y:S02]  /*0b70*/  SHF.R.S32.HI R192, RZ, 0x7, R3 ;  /* 0x00000007ffc07819 */ /* 0x000fe40000011403 */
[----:B------:R-:W-:-:S04]  /*0b80*/  LEA.HI R6, R6, R193, RZ, 0x2 ;  /* 0x000000c106067211 */ /* 0x000fc800078f10ff */
[----:B------:R-:W-:Y:S01]  /*0b90*/  LOP3.LUT R6, R6, 0x3ffffc, RZ, 0xc0, !PT ;  /* 0x003ffffc06067812 */ /* 0x000fe200078ec0ff */
[----:B-1----:R-:W-:-:S04]  /*0ba0*/  ULEA UR36, UR5, UR36, 0x18 ;  /* 0x0000002405247291 */ /* 0x002fc8000f8ec03f */
[----:B------:R-:W-:Y:S01]  /*0bb0*/  IMAD.IADD R6, R193, 0x1, -R6 ;  /* 0x00000001c1067824 */ /* 0x000fe200078e0a06 */
[----:B--2---:R-:W-:Y:S02]  /*0bc0*/  R2UR UR6, R2 ;  /* 0x00000000020672ca */ /* 0x004fe400000e0000 */
[CC--:B------:R-:W-:Y:S02]  /*0bd0*/  LEA.HI R2, R0.reuse, R195.reuse, RZ, 0x4 ;  /* 0x000000c300027211 */ /* 0x0c0fe400078f20ff */
[----:B------:R-:W-:Y:S02]  /*0be0*/  LEA.HI R0, R0, R195, RZ, 0x3 ;  /* 0x000000c300007211 */ /* 0x000fe400078f18ff */
[C---:B------:R-:W-:Y:S02]  /*0bf0*/  LOP3.LUT R4, R2.reuse, 0xfffffff0, RZ, 0xc0, !PT ;  /* 0xfffffff002047812 */ /* 0x040fe400078ec0ff */
[----:B------:R-:W-:Y:S02]  /*0c00*/  SHF.R.S32.HI R7, RZ, 0x4, R2 ;  /* 0x00000004ff077819 */ /* 0x000fe40000011402 */
[----:B------:R-:W-:Y:S01]  /*0c10*/  SHF.R.S32.HI R190, RZ, 0x3, R0 ;  /* 0x00000003ffbe7819 */ /* 0x000fe20000011400 */
[----:B------:R-:W-:Y:S01]  /*0c20*/  IMAD.IADD R5, R195, 0x1, -R4 ;  /* 0x00000001c3057824 */ /* 0x000fe200078e0a04 */
[----:B------:R-:W-:Y:S01]  /*0c30*/  LEA.HI R2, R2, R7, RZ, 0x1 ;  /* 0x0000000702027211 */ /* 0x000fe200078f08ff */
[----:B------:R-:W-:Y:S01]  /*0c40*/  ULOP3.LUT UR48, UR6, 0x1, URZ, 0xfc, !UPT ;  /* 0x0000000106307892 */ /* 0x000fe2000f8efc3f */
[----:B------:R-:W-:Y:S01]  /*0c50*/  LOP3.LUT R4, R3, 0xffffff80, RZ, 0xc0, !PT ;  /* 0xffffff8003047812 */ /* 0x000fe200078ec0ff */
[--C-:B------:R-:W-:Y:S01]  /*0c60*/  IMAD R11, R192, 0x100, R5.reuse ;  /* 0x00000100c00b7824 */ /* 0x100fe200078e0205 */
[----:B------:R-:W-:-:S02]  /*0c70*/  SHF.R.S32.HI R8, RZ, 0x1f, R5 ;  /* 0x0000001fff087819 */ /* 0x000fc40000011405 */
[----:B------:R-:W-:Y:S01]  /*0c80*/  LOP3.LUT R2, R2, 0x1ffffffe, RZ, 0xc0, !PT ;  /* 0x1ffffffe02027812 */ /* 0x000fe200078ec0ff */
[----:B------:R-:W-:Y:S01]  /*0c90*/  IMAD R13, R6, 0x10, R11 ;  /* 0x00000010060d7824 */ /* 0x000fe200078e020b */
[----:B------:R-:W-:Y:S01]  /*0ca0*/  LEA.HI R8, R8, R5, RZ, 0x3 ;  /* 0x0000000508087211 */ /* 0x000fe200078f18ff */
[----:B------:R-:W-:Y:S01]  /*0cb0*/  IMAD.IADD R4, R195, 0x1, -R4 ;  /* 0x00000001c3047824 */ /* 0x000fe200078e0a04 */
[----:B------:R-:W-:Y:S01]  /*0cc0*/  LEA.HI R3, R3, R192, RZ, 0x1 ;  /* 0x000000c003037211 */ /* 0x000fe200078f08ff */
[----:B------:R-:W-:Y:S01]  /*0cd0*/  IMAD.IADD R2, R7, 0x1, -R2 ;  /* 0x0000000107027824 */ /* 0x000fe200078e0a02 */
[C---:B------:R-:W-:Y:S01]  /*0ce0*/  LOP3.LUT R10, R8.reuse, 0xfffffff8, RZ, 0xc0, !PT ;  /* 0xfffffff8080a7812 */ /* 0x040fe200078ec0ff */
[----:B------:R-:W-:Y:S01]  /*0cf0*/  IMAD.SHL.U32 R8, R8, 0x40, RZ ;  /* 0x0000004008087824 */ /* 0x000fe200078e00ff */
[----:B------:R-:W-:Y:S01]  /*0d00*/  SHF.R.S32.HI R9, RZ, 0x1f, R4 ;  /* 0x0000001fff097819 */ /* 0x000fe20000011404 */
[----:B------:R-:W-:Y:S01]  /*0d10*/  IMAD.SHL.U32 R2, R2, 0x8, RZ ;  /* 0x0000000802027824 */ /* 0x000fe200078e00ff */
[----:B------:R-:W-:Y:S01]  /*0d20*/  LOP3.LUT R3, R3, 0xfffffe, RZ, 0xc0, !PT ;  /* 0x00fffffe03037812 */ /* 0x000fe200078ec0ff */
[----:B------:R-:W-:Y:S01]  /*0d30*/  IMAD.IADD R10, R5, 0x1, -R10 ;  /* 0x00000001050a7824 */ /* 0x000fe200078e0a0a */
[----:B------:R-:W-:Y:S01]  /*0d40*/  LOP3.LUT R8, R8, 0x7ffffe00, RZ, 0xc0, !PT ;  /* 0x7ffffe0008087812 */ /* 0x000fe200078ec0ff */
[----:B------:R-:W-:Y:S01]  /*0d50*/  IMAD.U32 R194, R13, 0x40, R2 ;  /* 0x000000400dc27824 */ /* 0x000fe200078e0002 */
[----:B------:R-:W-:Y:S01]  /*0d60*/  LEA.HI R6, R9, R4, RZ, 0x2 ;  /* 0x0000000409067211 */ /* 0x000fe200078f10ff */
[C---:B------:R-:W-:Y:S01]  /*0d70*/  IMAD.SHL.U32 R7, R10.reuse, 0x40, RZ ;  /* 0x000000400a077824 */ /* 0x040fe200078e00ff */
[----:B------:R-:W-:Y:S01]  /*0d80*/  R2P PR, R10, 0x6 ;  /* 0x000000060a007804 */ /* 0x000fe20000000000 */
[----:B------:R-:W-:Y:S01]  /*0d90*/  IMAD R8, R193, 0x400, R8 ;  /* 0x00000400c1087824 */ /* 0x000fe200078e0208 */
[----:B------:R-:W-:Y:S01]  /*0da0*/  LOP3.LUT R11, R6, 0x7ffffffc, RZ, 0xc0, !PT ;  /* 0x7ffffffc060b7812 */ /* 0x000fe200078ec0ff */
[----:B------:R-:W-:Y:S01]  /*0db0*/  IMAD.IADD R3, R192, 0x1, -R3 ;  /* 0x00000001c0037824 */ /* 0x000fe200078e0a03 */
[----:B------:R-:W-:-:S02]  /*0dc0*/  LOP3.LUT R7, R7, 0x1c0, RZ, 0xc0, !PT ;  /* 0x000001c007077812 */ /* 0x000fc400078ec0ff */
[----:B------:R-:W-:Y:S01]  /*0dd0*/  SHF.R.S32.HI R5, RZ, 0x2, R6 ;  /* 0x00000002ff057819 */ /* 0x000fe20000011406 */
[----:B------:R-:W-:Y:S01]  /*0de0*/  IMAD.IADD R11, R4, 0x1, -R11 ;  /* 0x00000001040b7824 */ /* 0x000fe200078e0a0b */
[----:B------:R-:W-:Y:S01]  /*0df0*/  LOP3.LUT R2, R7, 0x8, R2, 0xf8, !PT ;  /* 0x0000000807027812 */ /* 0x000fe200078ef802 */
[----:B------:R-:W-:Y:S01]  /*0e00*/  IMAD.SHL.U32 R23, R3, 0x100, RZ ;  /* 0x0000010003177824 */ /* 0x000fe200078e00ff */
[----:B------:R-:W-:Y:S01]  /*0e10*/  SHF.R.U32.HI R7, RZ, 0x3, R7 ;  /* 0x00000003ff077819 */ /* 0x000fe20000011607 */
[----:B------:R-:W-:Y:S01]  /*0e20*/  IMAD.SHL.U32 R18, R11, 0x2, RZ ;  /* 0x000000020b127824 */ /* 0x000fe200078e00ff */
[----:B------:R-:W-:Y:S02]  /*0e30*/  SHF.R.S32.HI R6, RZ, 0x1f, R6 ;  /* 0x0000001fff067819 */ /* 0x000fe40000011406 */
[----:B------:R-:W-:Y:S02]  /*0e40*/  LOP3.LUT R7, R2, R7, RZ, 0x3c, !PT ;  /* 0x0000000702077212 */ /* 0x000fe400078e3cff */
[----:B------:R-:W-:-:S02]  /*0e50*/  LEA.HI R6, R6, R5, RZ, 0x3 ;  /* 0x0000000506067211 */ /* 0x000fc400078f18ff */
[----:B------:R-:W-:Y:S01]  /*0e60*/  LEA.HI R9, R9, R4, RZ, 0x5 ;  /* 0x0000000409097211 */ /* 0x000fe200078f28ff */
[----:B------:R-:W-:Y:S01]  /*0e70*/  IMAD.IADD R7, R8, 0x1, R7 ;  /* 0x0000000108077824 */ /* 0x000fe200078e0207 */
[----:B------:R-:W-:Y:S02]  /*0e80*/  LOP3.LUT R6, R6, 0xfffffff8, RZ, 0xc0, !PT ;  /* 0xfffffff806067812 */ /* 0x000fe400078ec0ff */
[----:B------:R-:W-:Y:S02]  /*0e90*/  LOP3.LUT R2, R0, 0x1ffffff8, RZ, 0xc0, !PT ;  /* 0x1ffffff800027812 */ /* 0x000fe400078ec0ff */
[----:B------:R-:W-:Y:S01]  /*0ea0*/  LEA R184, R7, UR36, 0x1 ;  /* 0x0000002407b87c11 */ /* 0x000fe2000f8e08ff */
[----:B------:R-:W-:Y:S01]  /*0eb0*/  IMAD.IADD R6, R5, 0x1, -R6 ;  /* 0x0000000105067824 */ /* 0x000fe200078e0a06 */
[----:B------:R-:W-:Y:S01]  /*0ec0*/  SEL R186, R186, 0xffffffe0, !P1 ;  /* 0xffffffe0baba7807 */ /* 0x000fe20004800000 */
[----:B------:R-:W-:Y:S01]  /*0ed0*/  IMAD.IADD R2, R195, 0x1, -R2 ;  /* 0x00000001c3027824 */ /* 0x000fe200078e0a02 */
[----:B------:R-:W-:Y:S01]  /*0ee0*/  SHF.R.S32.HI R9, RZ, 0x5, R9 ;  /* 0x00000005ff097819 */ /* 0x000fe20000011409 */
[----:B------:R-:W-:-:S02]  /*0ef0*/  VIADD R187, R184, 0x36400 ;  /* 0x00036400b8bb7836 */ /* 0x000fc40000000000 */
[----:B------:R-:W-:Y:S02]  /*0f00*/  VIADD R185, R184, 0x36440 ;  /* 0x00036440b8b97836 */ /* 0x000fe40000000000 */
[C---:B------:R-:W-:Y:S02]  /*0f10*/  @P2 VIADD R185, R187.reuse, 0xffffffc0 ;  /* 0xffffffc0bbb92836 */ /* 0x040fe40000000000 */
[----:B------:R-:W-:Y:S02]  /*0f20*/  IMAD.IADD R187, R187, 0x1, R186 ;  /* 0x00000001bbbb7824 */ /* 0x000fe400078e02ba */
[----:B------:R-:W-:Y:S02]  /*0f30*/  IMAD R22, R9, 0x10, R6 ;  /* 0x0000001009167824 */ /* 0x000fe400078e0206 */
[----:B------:R-:W-:Y:S02]  /*0f40*/  IMAD.SHL.U32 R188, R2, 0x8, RZ ;  /* 0x0000000802bc7824 */ /* 0x000fe400078e00ff */
[----:B------:R-:W-:-:S07]  /*0f50*/  IMAD.IADD R186, R186, 0x1, R185 ;  /* 0x00000001baba7824 */ /* 0x000fce00078e02b9 */
.L_x_4246:
        /* <DEDUP_REMOVED lines=20> */
.L_x_4147:
[----:B------:R-:W-:Y:S01]  /*10a0*/  ULDC UR6, c[0x0][0xec4] ;  /* 0x0003b10000067ab9 */ /* 0x000fe20000000800 */
[----:B------:R-:W-:Y:S01]  /*10b0*/  UMOV UR39, UR7 ;  /* 0x0000000700277c82 */ /* 0x000fe20008000000 */
[----:B------:R-:W-:-:S11]  /*10c0*/  UISETP.NE.AND UP0, UPT, UR6, 0x1, UPT ;  /* 0x000000010600788c */ /* 0x000fd6000bf05270 */
[----:B------:R-:W-:Y:S02]  /*10d0*/  @UP0 ULDC.64 UR10, c[0x0][0xec8] ;  /* 0x0003b200000a0ab9 */ /* 0x000fe40000000a00 */
[----:B------:R-:W-:-:S04]  /*10e0*/  UIMAD.WIDE.U32 UR4, UR7, UR10, URZ ;  /* 0x0000000a070472a5 */ /* 0x000fc8000f8e003f */
[----:B------:R-:W-:-:S04]  /*10f0*/  @UP0 USHF.R.U32.HI UR39, URZ, UR11, UR5 ;  /* 0x0000000b3f270299 */ /* 0x000fc80008011605 */
[----:B------:R-:W-:-:S12]  /*1100*/  UIMAD UR4, UR39, UR6, URZ ;  /* 0x00000006270472a4 */ /* 0x000fd8000f8e023f */
.L_x_4148:
        /* <DEDUP_REMOVED lines=40> */
[----:B------:R-:W-:-:S06]  /*1390*/  IMAD.U32 R3, RZ, RZ, UR4 ;  /* 0x00000004ff037e24 */ /* 0x000fcc000f8e00ff */
        /* <DEDUP_REMOVED lines=8> */
.L_x_4151:
[----:B------:R-:W-:-:S13]  /*1420*/  ISETP.NE.AND P0, PT, R6, 0x1, PT ;  /* 0x000000010600780c */ /* 0x000fda0003f05270 */
[----:B------:R-:W1:Y:S02]  /*1430*/  @P0 LDC.64 R4, c[0x0][0xae0] ;  /* 0x0002b800ff040b82 */ /* 0x000e640000000a00 */
[----:B-1----:R-:W-:-:S05]  /*1440*/  @P0 IMAD.HI.U32 R2, R3, R4, RZ ;  /* 0x0000000403020227 */ /* 0x002fca00078e00ff */
[----:B------:R-:W-:-:S07]  /*1450*/  @P0 SHF.R.U32.HI R3, RZ, R5, R2 ;  /* 0x00000005ff030219 */ /* 0x000fce0000011602 */
.L_x_4152:
[----:B------:R-:W-:-:S05]  /*1460*/  IMAD R3, R3, R6, R6 ;  /* 0x0000000603037224 */ /* 0x000fca00078e0206 */
[----:B------:R-:W-:-:S07]  /*1470*/  VIMNMX R0, R0, R3, PT ;  /* 0x0000000300007248 */ /* 0x000fce0003fe0100 */
.L_x_4150:
        /* <DEDUP_REMOVED lines=21> */
.L_x_4154:
[----:B------:R-:W-:-:S13]  /*15d0*/  ISETP.NE.AND P0, PT, R6, 0x1, PT ;  /* 0x000000010600780c */ /* 0x000fda0003f05270 */
[----:B------:R-:W1:Y:S02]  /*15e0*/  @P0 LDC.64 R4, c[0x0][0xae0] ;  /* 0x0002b800ff040b82 */ /* 0x000e640000000a00 */
[----:B-1----:R-:W-:-:S05]  /*15f0*/  @P0 IMAD.HI.U32 R4, R3, R4, RZ ;  /* 0x0000000403040227 */ /* 0x002fca00078e00ff */
[----:B------:R-:W-:-:S07]  /*1600*/  @P0 SHF.R.U32.HI R3, RZ, R5, R4 ;  /* 0x00000005ff030219 */ /* 0x000fce0000011604 */
.L_x_4155:
[----:B------:R-:W-:-:S05]  /*1610*/  IMAD R3, R3, R6, RZ ;  /* 0x0000000603037224 */ /* 0x000fca00078e02ff */
[----:B------:R-:W-:-:S07]  /*1620*/  VIMNMX R2, R2, R3, !PT ;  /* 0x0000000302027248 */ /* 0x000fce0007fe0100 */
.L_x_4153:
[----:B------:R-:W-:Y:S02]  /*1630*/  SHF.R.S32.HI R3, RZ, 0x1f, R2 ;  /* 0x0000001fff037819 */ /* 0x000fe40000011402 */
[----:B------:R-:W-:Y:S02]  /*1640*/  CS2R R32, SRZ ;  /* 0x0000000000207805 */ /* 0x000fe4000001ff00 */
[----:B------:R-:W-:Y:S01]  /*1650*/  PLOP3.LUT P0, PT, PT, PT, PT, 0x80, 0x0 ;  /* 0x000000000000781c */ /* 0x000fe20003f0f070 */
[----:B------:R-:W-:Y:S01]  /*1660*/  IMAD.MOV.U32 R19, RZ, RZ, RZ ;  /* 0x000000ffff137224 */ /* 0x000fe200078e00ff */
[----:B------:R-:W-:Y:S02]  /*1670*/  LEA.HI R3, R3, R2, RZ, 0x6 ;  /* 0x0000000203037211 */ /* 0x000fe400078f30ff */
[----:B------:R-:W-:Y:S02]  /*1680*/  CS2R R150, SRZ ;  /* 0x0000000000967805 */ /* 0x000fe4000001ff00 */
[----:B------:R-:W-:-:S02]  /*1690*/  CS2R R148, SRZ ;  /* 0x0000000000947805 */ /* 0x000fc4000001ff00 */
[----:B------:R-:W-:Y:S02]  /*16a0*/  CS2R R146, SRZ ;  /* 0x0000000000927805 */ /* 0x000fe4000001ff00 */
[----:B------:R-:W-:Y:S02]  /*16b0*/  SHF.R.S32.HI R2, RZ, 0x6, R3 ;  /* 0x00000006ff027819 */ /* 0x000fe40000011403 */
        /* <DEDUP_REMOVED lines=63> */
[----:B------:R-:W-:Y:S06]  /*1ab0*/  @!P1 BRA `(.L_x_4156) ;  /* 0x000000fc00a09947 */ /* 0x000fec0003800000 */
[----:B------:R-:W1:Y:S01]  /*1ac0*/  SHFL.IDX PT, R3, R192, RZ, 0x1f ;  /* 0x00001fffc0037589 */ /* 0x000e6200000e0000 */
[----:B------:R-:W-:Y:S01]  /*1ad0*/  UIADD3 UR4, UR36, 0x36400, URZ ;  /* 0x0003640024047890 */ /* 0x000fe2000fffe03f */
[----:B------:R-:W-:Y:S01]  /*1ae0*/  VIADD R5, R0, 0xfffffffe ;  /* 0xfffffffe00057836 */ /* 0x000fe20000000000 */
[----:B------:R-:W-:Y:S01]  /*1af0*/  UMOV UR17, 0x40000040 ;  /* 0x4000004000117882 */ /* 0x000fe20000000000 */
[----:B------:R-:W-:Y:S01]  /*1b00*/  BAR.SYNC.DEFER_BLOCKING 0xe, 0x100 ;  /* 0x0384000000007b1d */ /* 0x000fe20000010000 */
[----:B------:R-:W-:Y:S02]  /*1b10*/  USHF.R.U32.HI UR4, URZ, 0x4, UR4 ;  /* 0x000000043f047899 */ /* 0x000fe40008011604 */
[----:B------:R-:W-:Y:S02]  /*1b20*/  ISETP.GE.AND P0, PT, R5, R2, PT ;  /* 0x000000020500720c */ /* 0x000fe40003f06270 */
[----:B------:R-:W-:Y:S01]  /*1b30*/  ULOP3.LUT UR4, UR4, 0x3fff, URZ, 0xc0, !UPT ;  /* 0x00003fff04047892 */ /* 0x000fe2000f8ec03f */
[----:B------:R-:W-:Y:S01]  /*1b40*/  UMOV UR19, 0x40000040 ;  /* 0x4000004000137882 */ /* 0x000fe20000000000 */
[----:B------:R-:W-:-:S02]  /*1b50*/  UMOV UR5, 0x40000040 ;  /* 0x4000004000057882 */ /* 0x000fc40000000000 */
[----:B------:R-:W-:Y:S01]  /*1b60*/  ULOP3.LUT UR16, UR4, 0x10000, URZ, 0xfc, !UPT ;  /* 0x0001000004107892 */ /* 0x000fe2000f8efc3f */
[----:B------:R-:W2:Y:S01]  /*1b70*/  S2R R6, SR_TID.X ;  /* 0x0000000000067919 */ /* 0x000ea20000002100 */
[----:B------:R-:W-:Y:S01]  /*1b80*/  UMOV UR7, 0x40000040 ;  /* 0x4000004000077882 */ /* 0x000fe20000000000 */
[----:B------:R-:W-:Y:S01]  /*1b90*/  UMOV UR9, 0x40000040 ;  /* 0x4000004000097882 */ /* 0x000fe20000000000 */
[----:B------:R-:W-:Y:S02]  /*1ba0*/  UIADD3 UR4, UR16, 0x2, URZ ;  /* 0x0000000210047890 */ /* 0x000fe4000fffe03f */
        /* <DEDUP_REMOVED lines=9> */
[----:B------:R-:W-:-:S04]  /*1c40*/  LEA R4, R4, UR36, 0xf ;  /* 0x0000002404047c11 */ /* 0x000fc8000f8e78ff */
[----:B------:R-:W-:-:S04]  /*1c50*/  IADD3 R4, R4, 0x400, RZ ;  /* 0x0000040004047810 */ /* 0x000fc80007ffe0ff */
[----:B------:R-:W-:Y:S02]  /*1c60*/  SHF.R.U32.HI R4, RZ, 0x4, R4 ;  /* 0x00000004ff047819 */ /* 0x000fe40000011604 */
[----:B--2---:R-:W-:Y:S02]  /*1c70*/  LOP3.LUT R6, R6, 0x7f, RZ, 0xc0, !PT ;  /* 0x0000007f06067812 */ /* 0x004fe400078ec0ff */
[----:B------:R-:W-:Y:S02]  /*1c80*/  LOP3.LUT R4, R4, 0x3fff, RZ, 0xc0, !PT ;  /* 0x00003fff04047812 */ /* 0x000fe400078ec0ff */
[----:B------:R-:W-:Y:S02]  /*1c90*/  ISETP.NE.AND P1, PT, R6, RZ, PT ;  /* 0x000000ff0600720c */ /* 0x000fe40003f25270 */
[----:B------:R-:W-:-:S05]  /*1ca0*/  LOP3.LUT R7, R4, 0x2000000, RZ, 0xfc, !PT ;  /* 0x0200000004077812 */ /* 0x000fca00078efcff */
[----:B------:R-:W-:-:S04]  /*1cb0*/  IMAD R3, R16, 0x1000, R7 ;  /* 0x0000100010037824 */ /* 0x000fc800078e0207 */
[C---:B------:R-:W-:Y:S01]  /*1cc0*/  VIADD R4, R3.reuse, 0x80 ;  /* 0x0000008003047836 */ /* 0x040fe20000000000 */
[----:B------:R-:W-:-:S04]  /*1cd0*/  R2UR UR18, R3 ;  /* 0x00000000031272ca */ /* 0x000fc800000e0000 */
[----:B------:R-:W-:Y:S01]  /*1ce0*/  R2UR UR6, R4 ;  /* 0x00000000040672ca */ /* 0x000fe200000e0000 */
[C---:B------:R-:W-:Y:S02]  /*1cf0*/  VIADD R4, R3.reuse, 0x100 ;  /* 0x0000010003047836 */ /* 0x040fe40000000000 */
[----:B------:R-:W-:-:S03]  /*1d00*/  VIADD R3, R3, 0x180 ;  /* 0x0000018003037836 */ /* 0x000fc60000000000 */
[----:B------:R-:W-:Y:S02]  /*1d10*/  R2UR UR10, R4 ;  /* 0x00000000040a72ca */ /* 0x000fe400000e0000 */
[----:B------:R-:W-:Y:S01]  /*1d20*/  R2UR UR14, R3 ;  /* 0x00000000030e72ca */ /* 0x000fe200000e0000 */
[----:B------:R-:W-:Y:S01]  /*1d30*/  HGMMA.64x256x16.F32 R24, gdesc[UR16].tnspB, RZ, !UPT, gsb0 ;  /* 0x43e00000101879f0 */ /* 0x000fe2000c0008ff */
[----:B------:R-:W-:-:S05]  /*1d40*/  @!P1 LEA R3, R16, UR36, 0x3 ;  /* 0x0000002410039c11 */ /* 0x000fca000f8e18ff */
[----:B------:R-:W-:-:S05]  /*1d50*/  @!P1 VIADD R3, R3, 0x38860 ;  /* 0x0003886003039836 */ /* 0x000fca0000000000 */
        /* <DEDUP_REMOVED lines=16> */
.L_x_4158:
[----:B------:R-:W-:Y:S01]  /*1e60*/  BAR.SYNC.DEFER_BLOCKING 0xe, 0x100 ;  /* 0x0384000000007b1d */ /* 0x000fe20000010000 */
[C---:B------:R-:W-:Y:S01]  /*1e70*/  IMAD R0, R16.reuse, 0x40, R22 ;  /* 0x0000004010007824 */ /* 0x040fe200078e0216 */
[C---:B------:R-:W-:Y:S01]  /*1e80*/  ISETP.GT.AND P2, PT, R5.reuse, R2, PT ;  /* 0x000000020500720c */ /* 0x040fe20003f44270 */
        /* <DEDUP_REMOVED lines=9> */
[----:B-1----:R-:W1:Y:S04]  /*1f20*/  LDS R3, [R0+0x38400] ;  /* 0x0384000000037984 */ /* 0x002e680000000800 */
[----:B------:R2:W3:Y:S02]  /*1f30*/  LDS R4, [R0+0x38420] ;  /* 0x0384200000047984 */ /* 0x0004e40000000800 */
[----:B--2---:R-:W-:-:S05]  /*1f40*/  IMAD R0, R16, 0x1000, R7 ;  /* 0x0000100010007824 */ /* 0x004fca00078e0207 */
        /* <DEDUP_REMOVED lines=137> */
[----:B------:R-:W-:-:S05]  /*27e0*/  @!P1 LEA R0, R16, UR36, 0x3 ;  /* 0x0000002410009c11 */ /* 0x000fca000f8e18ff */
[----:B------:R-:W-:-:S05]  /*27f0*/  @!P1 VIADD R0, R0, 0x38860 ;  /* 0x0003886000009836 */ /* 0x000fca0000000000 */
[----:B------:R-:W-:Y:S01]  /*2800*/  @!P1 PRMT R0, RZ, 0x654, R0 ;  /* 0x00000654ff009816 */ /* 0x000fe20000000000 */
[----:B------:R-:W-:Y:S02]  /*2810*/  WARPGROUP.DEPBAR.LE gsb0, 0x0 ;  /* 0x00008000000079c5 */ /* 0x000fe40000010000 */
[----:B------:R-:W-:-:S10]  /*2820*/  WARPGROUP.ARRIVE ;  /* 0x00000000000079c5 */ /* 0x000fd40000000000 */
        /* <DEDUP_REMOVED lines=15> */
.L_x_4157:
[----:B------:R-:W-:Y:S01]  /*2920*/  BAR.SYNC.DEFER_BLOCKING 0xe, 0x100 ;  /* 0x0384000000007b1d */ /* 0x000fe20000010000 */
[C---:B------:R-:W-:Y:S01]  /*2930*/  IMAD R0, R16.reuse, 0x40, R22 ;  /* 0x0000004010007824 */ /* 0x040fe200078e0216 */
[----:B------:R-:W-:Y:S01]  /*2940*/  PLOP3.LUT P0, PT, PT, PT, PT, 0x8, 0x0 ;  /* 0x000000000000781c */ /* 0x000fe20003f0e170 */
[----:B------:R-:W-:Y:S02]  /*2950*/  VIADD R16, R16, 0x1 ;  /* 0x0000000110107836 */ /* 0x000fe40000000000 */
[----:B------:R-:W-:Y:S01]  /*2960*/  IMAD.MOV.U32 R19, RZ, RZ, RZ ;  /* 0x000000ffff137224 */ /* 0x000fe200078e00ff */
[----:B-1----:R-:W-:Y:S02]  /*2970*/  LEA R3, R0, UR36, 0x2 ;  /* 0x0000002400037c11 */ /* 0x002fe4000f8e10ff */
        /* <DEDUP_REMOVED lines=9> */
[----:B------:R-:W-:Y:S01]  /*2a10*/  FMUL.FTZ R166, R28, R2 ;  /* 0x000000021ca67220 */ /* 0x000fe20000410000 */
[----:B--2---:R-:W-:Y:S01]  /*2a20*/  FMUL.FTZ R5, R26, R0 ;  /* 0x000000001a057220 */ /* 0x004fe20000410000 */
        /* <DEDUP_REMOVED lines=123> */
[----:B------:R-:W-:Y:S01]  /*31e0*/  IMAD.MOV.U32 R32, RZ, RZ, RZ ;  /* 0x000000ffff207224 */ /* 0x000fe200078e00ff */
[----:B------:R-:W-:Y:S06]  /*31f0*/  BAR.ARV 0xf, 0x100 ;  /* 0x03c4000000007b1d */ /* 0x000fec0000002000 */
[----:B------:R-:W-:Y:S05]  /*3200*/  BRA `(.L_x_4156) ;  /* 0x000000e400cc7947 */ /* 0x000fea0003800000 */
.L_x_4149:
        /* <DEDUP_REMOVED lines=14> */
.L_x_4160:
[----:B------:R-:W-:-:S11]  /*32f0*/  UISETP.NE.AND UP0, UPT, UR11, 0x1, UPT ;  /* 0x000000010b00788c */ /* 0x000fd6000bf05270 */
[----:B------:R-:W-:Y:S02]  /*3300*/  @UP0 ULDC.64 UR12, c[0x0][0xae0] ;  /* 0x0002b800000c0ab9 */ /* 0x000fe40000000a00 */
[----:B------:R-:W-:-:S04]  /*3310*/  UIMAD.WIDE.U32 UR4, UR6, UR12, URZ ;  /* 0x0000000c060472a5 */ /* 0x000fc8000f8e003f */
[----:B------:R-:W-:-:S12]  /*3320*/  @UP0 USHF.R.U32.HI UR6, URZ, UR13, UR5 ;  /* 0x0000000d3f060299 */ /* 0x000fd80008011605 */
.L_x_4161:
[----:B------:R-:W-:-:S06]  /*3330*/  UIMAD UR6, UR6, UR11, UR11 ;  /* 0x0000000b060672a4 */ /* 0x000fcc000f8e020b */
[----:B------:R-:W-:-:S07]  /*3340*/  VIMNMX R0, R0, UR6, PT ;  /* 0x0000000600007c48 */ /* 0x000fce000bfe0100 */
.L_x_4159:
        /* <DEDUP_REMOVED lines=20> */
.L_x_4163:
[----:B------:R-:W-:-:S11]  /*3490*/  UISETP.NE.AND UP0, UPT, UR11, 0x1, UPT ;  /* 0x000000010b00788c */ /* 0x000fd6000bf05270 */
[----:B------:R-:W-:Y:S02]  /*34a0*/  @UP0 ULDC.64 UR12, c[0x0][0xae0] ;  /* 0x0002b800000c0ab9 */ /* 0x000fe40000000a00 */
[----:B------:R-:W-:-:S04]  /*34b0*/  UIMAD.WIDE.U32 UR4, UR6, UR12, URZ ;  /* 0x0000000c060472a5 */ /* 0x000fc8000f8e003f */
[----:B------:R-:W-:-:S12]  /*34c0*/  @UP0 USHF.R.U32.HI UR6, URZ, UR13, UR5 ;  /* 0x0000000d3f060299 */ /* 0x000fd80008011605 */
.L_x_4164:
[----:B------:R-:W-:-:S04]  /*34d0*/  UIMAD UR6, UR6, UR11, URZ ;  /* 0x0000000b060672a4 */ /* 0x000fc8000f8e023f */
[----:B------:R-:W-:-:S04]  /*34e0*/  UISETP.LT.AND UP0, UPT, UR8, UR6, UPT ;  /* 0x000000060800728c */ /* 0x000fc8000bf01270 */
[----:B------:R-:W-:-:S12]  /*34f0*/  USEL UR8, UR8, UR6, !UP0 ;  /* 0x0000000608087287 */ /* 0x000fd8000c000000 */
.L_x_4162:
        /* <DEDUP_REMOVED lines=73> */
[----:B------:R-:W-:Y:S06]  /*3990*/  @!P1 BRA `(.L_x_4156) ;  /* 0x000000dc00e89947 */ /* 0x000fec0003800000 */
[----:B------:R-:W1:Y:S01]  /*39a0*/  SHFL.IDX PT, R0, R192, RZ, 0x1f ;  /* 0x00001fffc0007589 */ /* 0x000e6200000e0000 */
[----:B------:R-:W-:-:S04]  /*39b0*/  UIADD3 UR4, UR36, 0x36400, URZ ;  /* 0x0003640024047890 */ /* 0x000fc8000fffe03f */
[----:B------:R-:W-:-:S06]  /*39c0*/  ULOP3.LUT UP0, URZ, UR4, 0x3ff, URZ, 0xc0, !UPT ;  /* 0x000003ff043f7892 */ /* 0x000fcc000f80c03f */
[----:B------:R-:W-:Y:S02]  /*39d0*/  PLOP3.LUT P0, PT, PT, PT, UP0, 0x80, 0x0 ;  /* 0x000000000000781c */ /* 0x000fe40003f0f008 */
[----:B-1----:R-:W-:-:S04]  /*39e0*/  LEA.HI R2, R0, R0, RZ, 0x1 ;  /* 0x0000000000027211 */ /* 0x002fc800078f08ff */
[----:B------:R-:W-:-:S05]  /*39f0*/  LOP3.LUT R3, R2, 0x1fffe, RZ, 0xc0, !PT ;  /* 0x0001fffe02037812 */ /* 0x000fca00078ec0ff */
[----:B------:R-:W-:-:S05]  /*3a00*/  IMAD.IADD R3, R0, 0x1, -R3 ;  /* 0x0000000100037824 */ /* 0x000fca00078e0a03 */
[----:B------:R-:W-:-:S05]  /*3a10*/  LEA R3, R3, UR36, 0xf ;  /* 0x0000002403037c11 */ /* 0x000fca000f8e78ff */
[----:B------:R-:W-:-:S05]  /*3a20*/  VIADD R3, R3, 0x400 ;  /* 0x0000040003037836 */ /* 0x000fca0000000000 */
[----:B------:R-:W-:-:S04]  /*3a30*/  SHF.R.U32.HI R3, RZ, 0x4, R3 ;  /* 0x00000004ff037819 */ /* 0x000fc80000011603 */
[----:B------:R-:W-:-:S04]  /*3a40*/  LOP3.LUT R3, R3, 0x3fff, RZ, 0xc0, !PT ;  /* 0x00003fff03037812 */ /* 0x000fc800078ec0ff */
        /* <DEDUP_REMOVED lines=18> */
.L_x_4165:
        /* <DEDUP_REMOVED lines=9> */
.L_x_4313:
[----:B------:R-:W-:Y:S05]  /*3c00*/  @!P0 BRA `(.L_x_4167) ;  /* 0x0000000000048947 */ /* 0x000fea0003800000 */
[----:B------:R-:W-:Y:S01]  /*3c10*/  BPT.TRAP 0x1 ;  /* 0x000000040000795c */ /* 0x000fe20000300000 */
.L_x_4167:
[----:B------:R-:W-:Y:S02]  /*3c20*/  LEA R5, R16, UR36, 0x3 ;  /* 0x0000002410057c11 */ /* 0x000fe4000f8e18ff */
[----:B------:R-:W-:-:S04]  /*3c30*/  SHF.L.U32 R6, R17, 0x1f, RZ ;  /* 0x0000001f11067819 */ /* 0x000fc800000006ff */
[----:B------:R2:W3:Y:S01]  /*3c40*/  SYNCS.PHASECHK.TRANS64.TRYWAIT P1, [R5+URZ+0x38830], R6 ;  /* 0x03883006050075a7 */ /* 0x0004e2000802017f */
[----:B------:R-:W-:Y:S05]  /*3c50*/  @!P0 BRA `(.L_x_4168) ;  /* 0x0000000000048947 */ /* 0x000fea0003800000 */
[----:B------:R-:W-:Y:S01]  /*3c60*/  BPT.TRAP 0x1 ;  /* 0x000000040000795c */ /* 0x000fe20000300000 */
.L_x_4168:
[----:B---3--:R-:W-:Y:S05]  /*3c70*/  @P1 BRA `(.L_x_4169) ;  /* 0x0000000000081947 */ /* 0x008fea0003800000 */
[----:B------:R-:W3:Y:S02]  /*3c80*/  SYNCS.PHASECHK.TRANS64.TRYWAIT P1, [R5+URZ+0x38830], R6 ;  /* 0x03883006050075a7 */ /* 0x000ee4000802017f */
[----:B---3--:R-:W-:Y:S05]  /*3c90*/  @!P1 BRA `(.L_x_4170) ;  /* 0x0000012c00f89947 */ /* 0x008fea0003800000 */
.L_x_4169:
[----:B------:R-:W-:-:S04]  /*3ca0*/  UIADD3 UR4, UR36, 0x22400, URZ ;  /* 0x0002240024047890 */ /* 0x000fc8000fffe03f */
[----:B------:R-:W-:-:S04]  /*3cb0*/  USHF.R.U32.HI UR4, URZ, 0x4, UR4 ;  /* 0x000000043f047899 */ /* 0x000fc80008011604 */
[----:B------:R-:W-:-:S06]  /*3cc0*/  ULOP3.LUT UR4, UR4, 0x3fff, URZ, 0xc0, !UPT ;  /* 0x00003fff04047892 */ /* 0x000fcc000f8ec03f */
[----:B------:R-:W-:Y:S01]  /*3cd0*/  IMAD.U32 R4, RZ, RZ, UR4 ;  /* 0x00000004ff047e24 */ /* 0x000fe2000f8e00ff */
[----:B------:R-:W-:Y:S05]  /*3ce0*/  WARPSYNC.ALL ;  /* 0x0000000000007948 */ /* 0x000fea0003800000 */
[----:B------:R-:W-:Y:S01]  /*3cf0*/  LOP3.LUT R4, R4, 0x10000, RZ, 0xfc, !PT ;  /* 0x0001000004047812 */ /* 0x000fe200078efcff */
[----:B------:R-:W-:-:S04]  /*3d00*/  UIADD3 UR4, UR36, 0x20400, URZ ;  /* 0x0002040024047890 */ /* 0x000fc8000fffe03f */
[----:B------:R-:W-:Y:S01]  /*3d10*/  IMAD R2, R16, 0x200, R4 ;  /* 0x0000020010027824 */ /* 0x000fe200078e0204 */
        /* <DEDUP_REMOVED lines=30> */
[----:B------:R-:W4:Y:S02]  /*3f00*/  SYNCS.PHASECHK.TRANS64.TRYWAIT P1, [UR36+0x38810], R0 ;  /* 0x03881000ff0075a7 */ /* 0x000f240008020164 */
[----:B----4-:R-:W-:Y:S05]  /*3f10*/  @!P1 BRA `(.L_x_4171) ;  /* 0x0000012c006c9947 */ /* 0x010fea0003800000 */
.L_x_4314:
[----:B------:R-:W-:Y:S05]  /*3f20*/  @!P0 BRA `(.L_x_4172) ;  /* 0x0000000000048947 */ /* 0x000fea0003800000 */
[----:B------:R-:W-:Y:S01]  /*3f30*/  BPT.TRAP 0x1 ;  /* 0x000000040000795c */ /* 0x000fe20000300000 */
.L_x_4172:
[----:B------:R4:W1:Y:S01]  /*3f40*/  SYNCS.PHASECHK.TRANS64.TRYWAIT P1, [R5+URZ+0x38850], R6 ;  /* 0x03885006050075a7 */ /* 0x000862000802017f */
[----:B------:R-:W-:Y:S05]  /*3f50*/  @!P0 BRA `(.L_x_4173) ;  /* 0x0000000000048947 */ /* 0x000fea0003800000 */
[----:B------:R-:W-:Y:S01]  /*3f60*/  BPT.TRAP 0x1 ;  /* 0x000000040000795c */ /* 0x000fe20000300000 */
.L_x_4173:
[----:B------:R-:W-:-:S05]  /*3f70*/  IMAD.U32 R2, RZ, RZ, UR36 ;  /* 0x00000024ff027e24 */ /* 0x000fca000f8e00ff */
[C---:B-1----:R-:W-:Y:S01]  /*3f80*/  IADD3 R0, R2.reuse, 0x400, RZ ;  /* 0x0000040002007810 */ /* 0x042fe20007ffe0ff */
[----:B------:R-:W-:-:S03]  /*3f90*/  VIADD R2, R2, 0x26400 ;  /* 0x0002640002027836 */ /* 0x000fc60000000000 */
        /* <DEDUP_REMOVED lines=10> */
.L_x_4174:
[----:B------:R-:W-:Y:S01]  /*4040*/  R2UR UR8, R0 ;  /* 0x00000000000872ca */ /* 0x000fe200000e0000 */
[----:B------:R-:W-:Y:S01]  /*4050*/  WARPGROUP.ARRIVE ;  /* 0x00000000000079c5 */ /* 0x000fe20000000000 */
[----:B------:R-:W-:Y:S01]  /*4060*/  R2UR UR10, R2 ;  /* 0x00000000020a72ca */ /* 0x000fe200000e0000 */
[----:B------:R-:W-:Y:S01]  /*4070*/  UMOV UR9, 0x40000040 ;  /* 0x4000004000097882 */ /* 0x000fe20000000000 */
[----:B------:R-:W-:Y:S01]  /*4080*/  UMOV UR11, 0x40000040 ;  /* 0x40000040000b7882 */ /* 0x000fe20000000000 */
[----:B------:R-:W-:Y:S01]  /*4090*/  VIADD R7, R0, 0x2 ;  /* 0x0000000200077836 */ /* 0x000fe20000000000 */
[----:B------:R-:W-:Y:S01]  /*40a0*/  UMOV UR5, 0x40000040 ;  /* 0x4000004000057882 */ /* 0x000fe20000000000 */
[----:B--234-:R-:W-:Y:S01]  /*40b0*/  VIADD R6, R2, 0x2 ;  /* 0x0000000202067836 */ /* 0x01cfe20000000000 */
[----:B------:R-:W-:Y:S01]  /*40c0*/  UMOV UR7, 0x40000040 ;  /* 0x4000004000077882 */ /* 0x000fe20000000000 */
[----:B------:R-:W1:Y:S01]  /*40d0*/  S2R R8, SR_TID.X ;  /* 0x0000000000087919 */ /* 0x000e620000002100 */
[----:B------:R-:W-:Y:S01]  /*40e0*/  R2UR UR4, R7 ;  /* 0x00000000070472ca */ /* 0x000fe200000e0000 */
[----:B------:R-:W-:Y:S01]  /*40f0*/  VIADD R7, R0, 0x4 ;  /* 0x0000000400077836 */ /* 0x000fe20000000000 */
[----:B------:R-:W-:Y:S01]  /*4100*/  R2UR UR6, R6 ;  /* 0x00000000060672ca */ /* 0x000fe200000e0000 */
[C---:B------:R-:W-:Y:S01]  /*4110*/  VIADD R6, R2.reuse, 0x4 ;  /* 0x0000000402067836 */ /* 0x040fe20000000000 */
[----:B------:R-:W2:Y:S01]  /*4120*/  S2R R13, SR_TID.X ;  /* 0x00000000000d7919 */ /* 0x000ea20000002100 */
[----:B------:R-:W-:Y:S01]  /*4130*/  HGMMA.64x64x16.F32 R24, gdesc[UR8], R24, gsb0 ;  /* 0x00e00000081879f0 */ /* 0x000fe20008000818 */
[----:B------:R-:W-:Y:S01]  /*4140*/  VIADD R9, R2, 0x800 ;  /* 0x0000080002097836 */ /* 0x000fe20000000000 */
[----:B------:R-:W-:-:S02]  /*4150*/  LEA R20, R168, 0xffffffc0, 0x6 ;  /* 0xffffffc0a8147811 */ /* 0x000fc400078e30ff */
[----:B-1----:R-:W-:Y:S02]  /*4160*/  SHF.R.U32.HI R8, RZ, 0x7, R8 ;  /* 0x00000007ff087819 */ /* 0x002fe40000011608 */
[----:B--2---:R-:W-:Y:S01]  /*4170*/  LOP3.LUT R13, R13, 0x7f, RZ, 0xc0, !PT ;  /* 0x0000007f0d0d7812 */ /* 0x004fe200078ec0ff */
        /* <DEDUP_REMOVED lines=124> */
[----:B------:R-:W1:Y:S01]  /*4940*/  SHFL.IDX PT, R6, R8, RZ, 0x1f ;  /* 0x00001fff08067589 */ /* 0x000e6200000e0000 */
[----:B------:R-:W-:Y:S01]  /*4950*/  VIADD R7, R0, 0x800 ;  /* 0x0000080000077836 */ /* 0x000fe20000000000 */
[----:B-1----:R-:W-:-:S04]  /*4960*/  ISETP.GT.AND P1, PT, R6, 0x7f, PT ;  /* 0x0000007f0600780c */ /* 0x002fc80003f24270 */
        /* <DEDUP_REMOVED lines=14> */
[----:B------:R-:W-:Y:S02]  /*4a50*/  IMAD.IADD R12, R9, 0x1, R8 ;  /* 0x00000001090c7824 */ /* 0x000fe400078e0208 */
[--C-:B------:R-:W-:Y:S02]  /*4a60*/  IMAD.IADD R7, R7, 0x1, R10.reuse ;  /* 0x0000000107077824 */ /* 0x100fe400078e020a */
        /* <DEDUP_REMOVED lines=23> */
[----:B------:R-:W-:-:S04]  /*4be0*/  VIADD R9, R2, 0xa00 ;  /* 0x00000a0002097836 */ /* 0x000fc80000000000 */
        /* <DEDUP_REMOVED lines=18> */
[----:B------:R-:W-:Y:S02]  /*4d10*/  IMAD.IADD R12, R8, 0x1, R9 ;  /* 0x00000001080c7824 */ /* 0x000fe400078e0209 */
        /* <DEDUP_REMOVED lines=89> */
[----:B------:R-:W-:-:S02]  /*52b0*/  IMAD.IADD R9, R10, 0x1, R9 ;  /* 0x000000010a097824 */ /* 0x000fc400078e0209 */
[----:B------:R-:W1:Y:S01]  /*52c0*/  LDC R10, c[0x0][0x2e0] ;  /* 0x0000b800ff0a7b82 */ /* 0x000e620000000800 */
[----:B------:R-:W-:-:S04]  /*52d0*/  IMAD.MOV.U32 R11, RZ, RZ, -0x40 ;  /* 0xffffffc0ff0b7424 */ /* 0x000fc800078e00ff */
[----:B------:R-:W-:-:S04]  /*52e0*/  IMAD R11, R168, R11, 0x41 ;  /* 0x00000041a80b7424 */ /* 0x000fc800078e020b */
        /* <DEDUP_REMOVED lines=12> */
[----:B------:R-:W-:Y:S02]  /*53b0*/  ISETP.NE.AND P1, PT, R13, RZ, PT ;  /* 0x000000ff0d00720c */ /* 0x000fe40003f25270 */
[----:B------:R-:W-:Y:S01]  /*53c0*/  LOP3.LUT R8, R8, 0x1e00, RZ, 0xc0, !PT ;  /* 0x00001e0008087812 */ /* 0x000fe200078ec0ff */
[----:B------:R-:W2:Y:S02]  /*53d0*/  LDC.64 R12, c[0x0][0xad8] ;  /* 0x0002b600ff0c7b82 */ /* 0x000ea40000000a00 */
[----:B--2---:R-:W-:Y:S01]  /*53e0*/  ISETP.GE.AND P2, PT, R13, 0x1, PT ;  /* 0x000000010d00780c */ /* 0x004fe20003f46270 */
[----:B------:R-:W-:-:S02]  /*53f0*/  WARPGROUP.DEPBAR.LE gsb0, 0x0 ;  /* 0x00008000000079c5 */ /* 0x000fc40000010000 */
[----:B------:R-:W-:-:S06]  /*5400*/  WARPGROUP.ARRIVE ;  /* 0x00000000000079c5 */ /* 0x000fcc0000000000 */
[----:B------:R-:W-:Y:S01]  /*5410*/  HGMMA.64x64x16.F32 R24, gdesc[UR4], R24, gsb0 ;  /* 0x00e00000041879f0 */ /* 0x000fe20008000818 */
[----:B------:R-:W-:Y:S01]  /*5420*/  R2UR UR4, R7 ;  /* 0x00000000070472ca */ /* 0x000fe200000e0000 */
[----:B------:R-:W-:Y:S01]  /*5430*/  UMOV UR5, 0x40000040 ;  /* 0x4000004000057882 */ /* 0x000fe20000000000 */
[----:B------:R-:W-:Y:S01]  /*5440*/  R2UR UR6, R9 ;  /* 0x00000000090672ca */ /* 0x000fe200000e0000 */
[----:B------:R-:W-:Y:S01]  /*5450*/  UMOV UR7, 0x40000040 ;  /* 0x4000004000077882 */ /* 0x000fe20000000000 */
[----:B------:R-:W-:Y:S01]  /*5460*/  LOP3.LUT R7, R6, 0x6, RZ, 0xc0, !PT ;  /* 0x0000000606077812 */ /* 0x000fe200078ec0ff */
[----:B------:R-:W2:Y:S03]  /*5470*/  LDC R9, c[0x0][0x288] ;  /* 0x0000a200ff097b82 */ /* 0x000ea60000000800 */
[CC--:B------:R-:W-:Y:S02]  /*5480*/  IADD3 R6, R7.reuse, R8.reuse, R0 ;  /* 0x0000000807067210 */ /* 0x0c0fe40007ffe000 */
[----:B------:R-:W-:Y:S01]  /*5490*/  IADD3 R2, R7, R8, R2 ;  /* 0x0000000807027210 */ /* 0x000fe20007ffe002 */
[----:B-1----:R-:W-:-:S04]  /*54a0*/  IMAD R7, R10, UR38, -R20 ;  /* 0x000000260a077c24 */ /* 0x002fc8000f8e0a14 */
[----:B------:R-:W-:Y:S01]  /*54b0*/  IMAD.IADD R21, R7, 0x1, -R18 ;  /* 0x0000000107157824 */ /* 0x000fe200078e0a12 */
[----:B------:R-:W-:Y:S02]  /*54c0*/  WARPGROUP.DEPBAR.LE gsb0, 0x0 ;  /* 0x00008000000079c5 */ /* 0x000fe40000010000 */
[----:B------:R-:W-:-:S06]  /*54d0*/  WARPGROUP.ARRIVE ;  /* 0x00000000000079c5 */ /* 0x000fcc0000000000 */
[----:B------:R-:W-:Y:S01]  /*54e0*/  HGMMA.64x64x16.F32 R24, gdesc[UR4], R24, gsb0 ;  /* 0x00e00000041879f0 */ /* 0x000fe20008000818 */
[----:B------:R-:W-:Y:S01]  /*54f0*/  R2UR UR4, R6 ;  /* 0x00000000060472ca */ /* 0x000fe200000e0000 */
[----:B------:R-:W-:Y:S01]  /*5500*/  UMOV UR5, 0x40000040 ;  /* 0x4000004000057882 */ /* 0x000fe20000000000 */
[----:B------:R-:W-:Y:S01]  /*5510*/  R2UR UR6, R2 ;  /* 0x00000000020672ca */ /* 0x000fe200000e0000 */
[----:B------:R-:W-:Y:S01]  /*5520*/  UMOV UR7, 0x40000040 ;  /* 0x4000004000077882 */ /* 0x000fe20000000000 */
[----:B------:R-:W-:-:S05]  /*5530*/  @!P1 VIADD R2, R5, 0x38840 ;  /* 0x0003884005029836 */ /* 0x000fca0000000000 */
[----:B------:R-:W-:Y:S01]  /*5540*/  @!P1 PRMT R2, RZ, 0x654, R2 ;  /* 0x00000654ff029816 */ /* 0x000fe20000000002 */
[----:B------:R-:W-:Y:S02]  /*5550*/  WARPGROUP.DEPBAR.LE gsb0, 0x0 ;  /* 0x00008000000079c5 */ /* 0x000fe40000010000 */
[----:B------:R-:W-:-:S06]  /*5560*/  WARPGROUP.ARRIVE ;  /* 0x00000000000079c5 */ /* 0x000fcc0000000000 */
[----:B------:R-:W-:Y:S01]  /*5570*/  HGMMA.64x64x16.F32 R24, gdesc[UR4], R24, gsb0 ;  /* 0x00e00000041879f0 */ /* 0x000fe20008000818 */
[----:B------:R-:W-:Y:S02]  /*5580*/  ULDC UR6, c[0x0][0xad4] ;  /* 0x0002b50000067ab9 */ /* 0x000fe40000000800 */
[----:B------:R-:W-:Y:S01]  /*5590*/  ULOP3.LUT UR4, URZ, UR6, URZ, 0x33, !UPT ;  /* 0x000000063f047292 */ /* 0x000fe2000f8e333f */
[----:B------:R-:W-:Y:S02]  /*55a0*/  WARPGROUP.DEPBAR.LE gsb0, 0x0 ;  /* 0x00008000000079c5 */ /* 0x000fe40000010000 */
[----:B------:R1:W-:Y:S02]  /*55b0*/  @!P1 SYNCS.ARRIVE.TRANS64.RED.A1T0 RZ, [R2+URZ], RZ ;  /* 0x000000ff02ff99a7 */ /* 0x0003e4000810043f */
[----:B-1----:R-:W-:-:S05]  /*55c0*/  IMAD R2, R10, UR38, R11 ;  /* 0x000000260a027c24 */ /* 0x002fca000f8e020b */
[----:B--2---:R-:W-:Y:S02]  /*55d0*/  IADD3 R15, R2, -R9, -R18 ;  /* 0x80000009020f7210 */ /* 0x004fe40007ffe812 */
[----:B------:R-:W-:-:S03]  /*55e0*/  IADD3 R2, R22, UR42, RZ ;  /* 0x0000002a16027c10 */ /* 0x000fc6000fffe0ff */
[C---:B------:R-:W-:Y:S02]  /*55f0*/  VIADD R57, R15.reuse, UR4 ;  /* 0x000000040f397c36 */ /* 0x040fe40008000000 */
[----:B------:R-:W-:Y:S02]  /*5600*/  IMAD.IADD R15, R15, 0x1, R12 ;  /* 0x000000010f0f7824 */ /* 0x000fe400078e020c */
[----:B------:R-:W-:-:S03]  /*5610*/  IMAD.IADD R7, R57, 0x1, R2 ;  /* 0x0000000139077824 */ /* 0x000fc600078e0202 */
[----:B------:R-:W-:Y:S01]  /*5620*/  VIADDMNMX R6, R2, R15, R21, PT ;  /* 0x0000000f02067246 */ /* 0x000fe20003800115 */
        /* <DEDUP_REMOVED lines=13> */
.L_x_4178:
[----:B------:R-:W-:-:S13]  /*5700*/  ISETP.NE.AND P3, PT, R13, 0x1, PT ;  /* 0x000000010d00780c */ /* 0x000fda0003f65270 */
[----:B------:R-:W1:Y:S02]  /*5710*/  @P3 LDC.64 R58, c[0x0][0xae0] ;  /* 0x0002b800ff3a3b82 */ /* 0x000e640000000a00 */
[----:B-1----:R-:W-:-:S05]  /*5720*/  @P3 IMAD.HI.U32 R8, R11, R58, RZ ;  /* 0x0000003a0b083227 */ /* 0x002fca00078e00ff */
[----:B------:R-:W-:-:S07]  /*5730*/  @P3 SHF.R.U32.HI R11, RZ, R59, R8 ;  /* 0x0000003bff0b3219 */ /* 0x000fce0000011608 */
.L_x_4179:
[----:B------:R-:W-:Y:S05]  /*5740*/  BSYNC B0 ;  /* 0x0000000000007941 */ /* 0x000fea0003800000 */
.L_x_4177:
[----:B------:R-:W-:-:S04]  /*5750*/  IMAD R11, R11, R13, -R20 ;  /* 0x0000000d0b0b7224 */ /* 0x000fc800078e0a14 */
[----:B------:R-:W-:-:S05]  /*5760*/  IMAD.IADD R8, R11, 0x1, -R18 ;  /* 0x000000010b087824 */ /* 0x000fca00078e0a12 */
[----:B------:R-:W-:Y:S02]  /*5770*/  VIMNMX R7, R7, R8, !PT ;  /* 0x0000000807077248 */ /* 0x000fe40007fe0100 */
[----:B------:R-:W-:-:S07]  /*5780*/  VIADDMNMX R6, R8, R13, R6, PT ;  /* 0x0000000d08067246 */ /* 0x000fce0003800106 */
.L_x_4176:
        /* <DEDUP_REMOVED lines=75> */
[----:B------:R-:W-:Y:S01]  /*5c40*/  ISETP.LT.OR P6, PT, R6, 0x3a, P6 ;  /* 0x0000003a0600780c */ /* 0x000fe200037c1670 */
[----:B------:R-:W-:-:S03]  /*5c50*/  VIADD R6, R2, 0x8 ;  /* 0x0000000802067836 */ /* 0x000fc60000000000 */
[----:B------:R-:W-:Y:S02]  /*5c60*/  FSEL R53, R53, -INF , !P6 ;  /* 0xff80000035357808 */ /* 0x000fe40007000000 */
[----:B------:R-:W-:Y:S02]  /*5c70*/  VIADDMNMX R8, R6, R15, R21, PT ;  /* 0x0000000f06087246 */ /* 0x000fe40003800115 */
[----:B------:R-:W-:Y:S01]  /*5c80*/  IADD3 R6, R57, 0x8, R2 ;  /* 0x0000000839067810 */ /* 0x000fe20007ffe002 */
        /* <DEDUP_REMOVED lines=13> */
.L_x_4182:
[----:B------:R-:W-:-:S13]  /*5d60*/  ISETP.NE.AND P6, PT, R13, 0x1, PT ;  /* 0x000000010d00780c */ /* 0x000fda0003fc5270 */
[----:B------:R-:W1:Y:S02]  /*5d70*/  @P6 LDC.64 R14, c[0x0][0xae0] ;  /* 0x0002b800ff0e6b82 */ /* 0x000e640000000a00 */
[----:B-1----:R-:W-:-:S05]  /*5d80*/  @P6 IMAD.HI.U32 R14, R7, R14, RZ ;  /* 0x0000000e070e6227 */ /* 0x002fca00078e00ff */
[----:B------:R-:W-:-:S07]  /*5d90*/  @P6 SHF.R.U32.HI R7, RZ, R15, R14 ;  /* 0x0000000fff076219 */ /* 0x000fce000001160e */
.L_x_4183:
[----:B------:R-:W-:Y:S05]  /*5da0*/  BSYNC B0 ;  /* 0x0000000000007941 */ /* 0x000fea0003800000 */
.L_x_4181:
[----:B------:R-:W-:-:S04]  /*5db0*/  IMAD R7, R7, R13, -R20 ;  /* 0x0000000d07077224 */ /* 0x000fc800078e0a14 */
[----:B------:R-:W-:-:S05]  /*5dc0*/  IMAD.IADD R7, R7, 0x1, -R18 ;  /* 0x0000000107077824 */ /* 0x000fca00078e0a12 */
[----:B------:R-:W-:Y:S02]  /*5dd0*/  VIMNMX R6, R6, R7, !PT ;  /* 0x0000000706067248 */ /* 0x000fe40007fe0100 */
[----:B------:R-:W-:-:S07]  /*5de0*/  VIADDMNMX R8, R7, R13, R8, PT ;  /* 0x0000000d07087246 */ /* 0x000fce0003800108 */
.L_x_4180:
[----:B------:R-:W-:Y:S01]  /*5df0*/  ISETP.GT.AND P3, PT, R6, 0x1, !P3 ;  /* 0x000000010600780c */ /* 0x000fe20005f64270 */
[----:B------:R-:W-:Y:S01]  /*5e00*/  ULDC UR7, c[0x0][0xa80] ;  /* 0x0002a00000077ab9 */ /* 0x000fe20000000800 */
[----:B------:R-:W-:Y:S01]  /*5e10*/  FMNMX.FTZ R7, R25, R59, !PT ;  /* 0x0000003b19077209 */ /* 0x000fe20007810000 */
[----:B------:R-:W-:Y:S01]  /*5e20*/  IMAD R207, R16, 0x1000, R19 ;  /* 0x0000100010cf7824 */ /* 0x000fe200078e0213 */
[----:B------:R-:W-:Y:S01]  /*5e30*/  ISETP.LT.OR P3, PT, R8, 0x2, P3 ;  /* 0x000000020800780c */ /* 0x000fe20001f61670 */
[----:B------:R-:W-:Y:S01]  /*5e40*/  UMOV UR11, 0x40000040 ;  /* 0x40000040000b7882 */ /* 0x000fe20000000000 */
[----:B------:R-:W-:Y:S01]  /*5e50*/  FMNMX.FTZ R7, R61, R7, !PT ;  /* 0x000000073d077209 */ /* 0x000fe20007810000 */
[----:B------:R-:W-:Y:S01]  /*5e60*/  VIADD R208, R207, 0x80 ;  /* 0x00000080cfd07836 */ /* 0x000fe20000000000 */
[----:B------:R-:W-:Y:S01]  /*5e70*/  FSEL R27, R27, -INF , !P3 ;  /* 0xff8000001b1b7808 */ /* 0x000fe20005800000 */
[----:B------:R-:W-:Y:S01]  /*5e80*/  @!P1 VIADD R5, R5, 0x38860 ;  /* 0x0003886005059836 */ /* 0x000fe20000000000 */
[----:B------:R-:W-:Y:S01]  /*5e90*/  ISETP.NE.AND P3, PT, R28, RZ, PT ;  /* 0x000000ff1c00720c */ /* 0x000fe20003f65270 */
[----:B------:R-:W-:Y:S01]  /*5ea0*/  IMAD R10, R10, UR38, -R9 ;  /* 0x000000260a0a7c24 */ /* 0x000fe2000f8e0a09 */
[----:B------:R-:W-:Y:S01]  /*5eb0*/  FMNMX.FTZ R7, R29, R7, !PT ;  /* 0x000000071d077209 */ /* 0x000fe20007810000 */
[----:B------:R-:W-:Y:S01]  /*5ec0*/  VIADD R9, R168, 0xfffffffe ;  /* 0xfffffffea8097836 */ /* 0x000fe20000000000 */
[----:B------:R-:W-:Y:S01]  /*5ed0*/  BAR.SYNC.DEFER_BLOCKING 0xf, 0x100 ;  /* 0x03c4000000007b1d */ /* 0x000fe20000010000 */
        /* <DEDUP_REMOVED lines=28> */
[C---:B------:R-:W-:Y:S02]  /*60a0*/  ISETP.GT.AND P3, PT, R6.reuse, 0x19, !P3 ;  /* 0x000000190600780c */ /* 0x040fe40005f64270 */
[----:B------:R-:W-:Y:S01]  /*60b0*/  ISETP.GT.AND P4, PT, R6, 0x8, !P4 ;  /* 0x000000080600780c */ /* 0x000fe20006784270 */
[----:B------:R-:W1:Y:S01]  /*60c0*/  SHFL.BFLY PT, R14, R15, 0x2, 0x1f ;  /* 0x0c401f000f0e7f89 */ /* 0x000e6200000e0000 */
[----:B------:R-:W-:-:S02]  /*60d0*/  ISETP.LT.OR P3, PT, R8, 0x1a, P3 ;  /* 0x0000001a0800780c */ /* 0x000fc40001f61670 */
[----:B------:R-:W-:Y:S02]  /*60e0*/  ISETP.LT.OR P4, PT, R8, 0x9, P4 ;  /* 0x000000090800780c */ /* 0x000fe40002781670 */
[----:B------:R-:W-:Y:S02]  /*60f0*/  FSEL R39, R39, -INF , !P3 ;  /* 0xff80000027277808 */ /* 0x000fe40005800000 */
[----:B------:R-:W-:Y:S02]  /*6100*/  ISETP.NE.AND P3, PT, R60, RZ, PT ;  /* 0x000000ff3c00720c */ /* 0x000fe40003f65270 */
[----:B------:R-:W-:Y:S02]  /*6110*/  FSEL R30, R30, -INF , !P4 ;  /* 0xff8000001e1e7808 */ /* 0x000fe40006000000 */
[----:B------:R-:W-:Y:S02]  /*6120*/  ISETP.GT.AND P3, PT, R6, 0x20, !P3 ;  /* 0x000000200600780c */ /* 0x000fe40005f64270 */
[----:B------:R-:W-:-:S02]  /*6130*/  ISETP.NE.AND P4, PT, R44, RZ, PT ;  /* 0x000000ff2c00720c */ /* 0x000fc40003f85270 */
[----:B------:R-:W-:Y:S02]  /*6140*/  ISETP.LT.OR P3, PT, R8, 0x21, P3 ;  /* 0x000000210800780c */ /* 0x000fe40001f61670 */
[----:B------:R-:W-:Y:S02]  /*6150*/  ISETP.NE.AND P6, PT, R11, RZ, PT ;  /* 0x000000ff0b00720c */ /* 0x000fe40003fc5270 */
[----:B------:R-:W-:Y:S02]  /*6160*/  FSEL R42, R42, -INF , !P3 ;  /* 0xff8000002a2a7808 */ /* 0x000fe40005800000 */
[----:B------:R-:W-:Y:S02]  /*6170*/  ISETP.NE.AND P3, PT, R40, RZ, PT ;  /* 0x000000ff2800720c */ /* 0x000fe40003f65270 */
[C---:B------:R-:W-:Y:S02]  /*6180*/  ISETP.GT.AND P5, PT, R6.reuse, 0x38, !P5 ;  /* 0x000000380600780c */ /* 0x040fe40006fa4270 */
[----:B------:R-:W-:-:S02]  /*6190*/  ISETP.GT.AND P3, PT, R6, 0x21, !P3 ;  /* 0x000000210600780c */ /* 0x000fc40005f64270 */
[----:B-1----:R-:W-:Y:S02]  /*61a0*/  FMNMX.FTZ R20, R15, R14, !PT ;  /* 0x0000000e0f147209 */ /* 0x002fe40007810000 */
[C---:B------:R-:W-:Y:S02]  /*61b0*/  ISETP.LT.OR P3, PT, R8.reuse, 0x22, P3 ;  /* 0x000000220800780c */ /* 0x040fe40001f61670 */
[----:B------:R-:W-:Y:S01]  /*61c0*/  ISETP.LT.OR P5, PT, R8, 0x39, P5 ;  /* 0x000000390800780c */ /* 0x000fe20002fa1670 */
[----:B------:R-:W1:Y:S01]  /*61d0*/  SHFL.BFLY PT, R7, R20, 0x1, 0x1f ;  /* 0x0c201f0014077f89 */ /* 0x000e6200000e0000 */
[----:B------:R-:W-:Y:S02]  /*61e0*/  FSEL R43, R43, -INF , !P3 ;  /* 0xff8000002b2b7808 */ /* 0x000fe40005800000 */
[----:B------:R-:W-:Y:S02]  /*61f0*/  ISETP.NE.AND P3, PT, R62, RZ, PT ;  /* 0x000000ff3e00720c */ /* 0x000fe40003f65270 */
[----:B------:R-:W-:-:S02]  /*6200*/  FSEL R54, R54, -INF , !P5 ;  /* 0xff80000036367808 */ /* 0x000fc40006800000 */
[----:B------:R-:W-:Y:S02]  /*6210*/  ISETP.GT.AND P3, PT, R6, 0x28, !P3 ;  /* 0x000000280600780c */ /* 0x000fe40005f64270 */
[----:B------:R-:W-:Y:S02]  /*6220*/  R2UR UR10, R207 ;  /* 0x00000000cf0a72ca */ /* 0x000fe400000e0000 */
[----:B------:R-:W-:Y:S02]  /*6230*/  ISETP.LT.OR P3, PT, R8, 0x29, P3 ;  /* 0x000000290800780c */ /* 0x000fe40001f61670 */
[----:B------:R-:W-:Y:S02]  /*6240*/  @!P1 PRMT R5, RZ, 0x654, R5 ;  /* 0x00000654ff059816 */ /* 0x000fe40000000005 */
[----:B------:R-:W-:Y:S02]  /*6250*/  FSEL R46, R46, -INF , !P3 ;  /* 0xff8000002e2e7808 */ /* 0x000fe40005800000 */
[----:B------:R-:W-:-:S02]  /*6260*/  ISETP.GT.AND P3, PT, R6, 0x29, !P4 ;  /* 0x000000290600780c */ /* 0x000fc40006764270 */
[----:B------:R-:W-:Y:S02]  /*6270*/  ISETP.NE.AND P4, PT, R48, RZ, PT ;  /* 0x000000ff3000720c */ /* 0x000fe40003f85270 */
[----:B------:R-:W-:Y:S02]  /*6280*/  ISETP.LT.OR P3, PT, R8, 0x2a, P3 ;  /* 0x0000002a0800780c */ /* 0x000fe40001f61670 */
[C---:B------:R-:W-:Y:S02]  /*6290*/  ISETP.GT.AND P4, PT, R6.reuse, 0x31, !P4 ;  /* 0x000000310600780c */ /* 0x040fe40006784270 */
[----:B------:R-:W-:Y:S02]  /*62a0*/  FSEL R47, R47, -INF , !P3 ;  /* 0xff8000002f2f7808 */ /* 0x000fe40005800000 */
[----:B------:R-:W-:Y:S02]  /*62b0*/  ISETP.GT.AND P3, PT, R6, RZ, !P6 ;  /* 0x000000ff0600720c */ /* 0x000fe40007764270 */
[----:B-1----:R-:W-:-:S02]  /*62c0*/  FMNMX.FTZ R7, R20, R7, !PT ;  /* 0x0000000714077209 */ /* 0x002fc40007810000 */
[----:B------:R-:W-:Y:S02]  /*62d0*/  ISETP.LT.OR P3, PT, R8, 0x1, P3 ;  /* 0x000000010800780c */ /* 0x000fe40001f61670 */
[----:B------:R-:W-:Y:S01]  /*62e0*/  ISETP.NE.AND P6, PT, R24, RZ, PT ;  /* 0x000000ff1800720c */ /* 0x000fe20003fc5270 */
[C---:B------:R-:W-:Y:S01]  /*62f0*/  FMUL.FTZ R11, R7.reuse, UR7 ;  /* 0x00000007070b7c20 */ /* 0x040fe20008410000 */
[----:B------:R-:W-:Y:S02]  /*6300*/  FSEL R26, R26, -INF , !P3 ;  /* 0xff8000001a1a7808 */ /* 0x000fe40005800000 */
[----:B------:R-:W-:Y:S02]  /*6310*/  FSETP.NEU.FTZ.AND P3, PT, R7, -INF , PT ;  /* 0xff8000000700780b */ /* 0x000fe40003f7d000 */
[----:B------:R-:W-:Y:S02]  /*6320*/  ISETP.LT.OR P4, PT, R8, 0x32, P4 ;  /* 0x000000320800780c */ /* 0x000fe40002781670 */
[----:B------:R-:W-:-:S02]  /*6330*/  FSEL R24, R11, RZ, P3 ;  /* 0x000000ff0b187208 */ /* 0x000fc40001800000 */
        /* <DEDUP_REMOVED lines=8> */
[--C-:B------:R-:W-:Y:S01]  /*63c0*/  FFMA.FTZ R170, R37, UR7, -R24.reuse ;  /* 0x0000000725aa7c23 */ /* 0x100fe20008010818 */
[----:B------:R-:W-:Y:S01]  /*63d0*/  ISETP.LT.OR P3, PT, R8, 0x31, P3 ;  /* 0x000000310800780c */ /* 0x000fe20001f61670 */
[--C-:B------:R-:W-:Y:S01]  /*63e0*/  FFMA.FTZ R171, R171, UR7, -R24.reuse ;  /* 0x00000007abab7c23 */ /* 0x100fe20008010818 */
[----:B------:R-:W-:Y:S01]  /*63f0*/  FMNMX.FTZ R14, R34, R11, !PT ;  /* 0x0000000b220e7209 */ /* 0x000fe20007810000 */
[--C-:B------:R-:W-:Y:S01]  /*6400*/  FFMA.FTZ R172, R41, UR7, -R24.reuse ;  /* 0x0000000729ac7c23 */ /* 0x100fe20008010818 */
[----:B------:R-:W-:Y:S01]  /*6410*/  FSEL R50, R50, -INF , !P3 ;  /* 0xff80000032327808 */ /* 0x000fe20005800000 */
[--C-:B------:R-:W-:Y:S01]  /*6420*/  FFMA.FTZ R173, R173, UR7, -R24.reuse ;  /* 0x00000007adad7c23 */ /* 0x100fe20008010818 */
[----:B------:R-:W-:Y:S01]  /*6430*/  FMNMX.FTZ R11, R35, R14, !PT ;  /* 0x0000000e230b7209 */ /* 0x000fe20007810000 */
[--C-:B------:R-:W-:Y:S01]  /*6440*/  FFMA.FTZ R174, R45, UR7, -R24.reuse ;  /* 0x000000072dae7c23 */ /* 0x100fe20008010818 */
[----:B------:R-:W-:Y:S01]  /*6450*/  ISETP.GT.AND P6, PT, R6, 0x39, !P6 ;  /* 0x000000390600780c */ /* 0x000fe200077c4270 */
[--C-:B------:R-:W-:Y:S01]  /*6460*/  FFMA.FTZ R6, R25, UR7, -R24.reuse ;  /* 0x0000000719067c23 */ /* 0x100fe20008010818 */
[----:B------:R-:W-:Y:S01]  /*6470*/  FMNMX.FTZ R14, R38, R11, !PT ;  /* 0x0000000b260e7209 */ /* 0x000fe20007810000 */
[--C-:B------:R-:W-:Y:S01]  /*6480*/  FFMA.FTZ R28, R63, UR7, -R24.reuse ;  /* 0x000000073f1c7c23 */ /* 0x100fe20008010818 */
[----:B------:R-:W-:Y:S01]  /*6490*/  FSEL R51, R51, -INF , !P4 ;  /* 0xff80000033337808 */ /* 0x000fe20006000000 */
[--C-:B------:R-:W-:Y:S01]  /*64a0*/  FFMA.FTZ R175, R175, UR7, -R24.reuse ;  /* 0x00000007afaf7c23 */ /* 0x100fe20008010818 */
[----:B------:R-:W-:Y:S01]  /*64b0*/  FMNMX.FTZ R11, R39, R14, !PT ;  /* 0x0000000e270b7209 */ /* 0x000fe20007810000 */
[--C-:B------:R-:W-:Y:S01]  /*64c0*/  FFMA.FTZ R176, R49, UR7, -R24.reuse ;  /* 0x0000000731b07c23 */ /* 0x100fe20008010818 */
[----:B------:R-:W-:Y:S01]  /*64d0*/  ISETP.LT.OR P6, PT, R8, 0x3a, P6 ;  /* 0x0000003a0800780c */ /* 0x000fe200037c1670 */
[--C-:B------:R-:W-:Y:S01]  /*64e0*/  FFMA.FTZ R177, R177, UR7, -R24.reuse ;  /* 0x00000007b1b17c23 */ /* 0x100fe20008010818 */
[----:B------:R-:W-:Y:S01]  /*64f0*/  FMNMX.FTZ R14, R42, R11, !PT ;  /* 0x0000000b2a0e7209 */ /* 0x000fe20007810000 */
[----:B------:R-:W-:Y:S01]  /*6500*/  FFMA.FTZ R178, R53, UR7, -R24 ;  /* 0x0000000735b27c23 */ /* 0x000fe20008010818 */
[----:B------:R-:W-:Y:S01]  /*6510*/  FSEL R55, R55, -INF , !P6 ;  /* 0xff80000037377808 */ /* 0x000fe20007000000 */
[----:B------:R-:W-:Y:S01]  /*6520*/  MUFU.EX2 R6, R6 ;  /* 0x0000000600067308 */ /* 0x000fe20000000800 */
[----:B------:R-:W-:-:S04]  /*6530*/  FMNMX.FTZ R11, R43, R14, !PT ;  /* 0x0000000e2b0b7209 */ /* 0x000fc80007810000 */
[----:B------:R-:W-:-:S03]  /*6540*/  FMNMX.FTZ R14, R46, R11, !PT ;  /* 0x0000000b2e0e7209 */ /* 0x000fc60007810000 */
[----:B------:R-:W-:Y:S01]  /*6550*/  MUFU.EX2 R21, R21 ;  /* 0x0000001500157308 */ /* 0x000fe20000000800 */
[----:B------:R-:W-:-:S04]  /*6560*/  FMNMX.FTZ R11, R47, R14, !PT ;  /* 0x0000000e2f0b7209 */ /* 0x000fc80007810000 */
[----:B------:R-:W-:-:S03]  /*6570*/  FMNMX.FTZ R14, R50, R11, !PT ;  /* 0x0000000b320e7209 */ /* 0x000fc60007810000 */
[----:B------:R-:W1:Y:S01]  /*6580*/  MUFU.EX2 R11, R20 ;  /* 0x00000014000b7308 */ /* 0x000e620000000800 */
[----:B------:R-:W-:Y:S01]  /*6590*/  FMNMX.FTZ R15, R51, R14, !PT ;  /* 0x0000000e330f7209 */ /* 0x000fe20007810000 */
[----:B------:R-:W-:-:S03]  /*65a0*/  FFMA.FTZ R14, R61, UR7, -R24 ;  /* 0x000000073d0e7c23 */ /* 0x000fc60008010818 */
[----:B------:R-:W-:Y:S01]  /*65b0*/  FMNMX.FTZ R8, R54, R15, !PT ;  /* 0x0000000f36087209 */ /* 0x000fe20007810000 */
[----:B------:R-:W-:Y:S02]  /*65c0*/  FFMA.FTZ R15, R29, UR7, -R24 ;  /* 0x000000071d0f7c23 */ /* 0x000fe40008010818 */
[----:B------:R-:W-:Y:S01]  /*65d0*/  MUFU.EX2 R14, R14 ;  /* 0x0000000e000e7308 */ /* 0x000fe20000000800 */
[----:B------:R-:W-:-:S05]  /*65e0*/  FMNMX.FTZ R8, R55, R8, !PT ;  /* 0x0000000837087209 */ /* 0x000fca0007810000 */
[----:B------:R-:W2:Y:S02]  /*65f0*/  SHFL.BFLY PT, R25, R8, 0x2, 0x1f ;  /* 0x0c401f0008197f89 */ /* 0x000ea400000e0000 */
[----:B------:R-:W3:Y:S01]  /*6600*/  MUFU.EX2 R15, R15 ;  /* 0x0000000f000f7308 */ /* 0x000ee20000000800 */
[----:B-1----:R-:W-:Y:S01]  /*6610*/  F2FP.F16.F32.PACK_AB R152, R11, R6 ;  /* 0x000000060b98723e */ /* 0x002fe200000000ff */
[----:B------:R-:W-:-:S06]  /*6620*/  FADD.FTZ R11, R6, R11 ;  /* 0x0000000b060b7221 */ /* 0x000fcc0000010000 */
[----:B------:R-:W1:Y:S08]  /*6630*/  MUFU.EX2 R20, R28 ;  /* 0x0000001c00147308 */ /* 0x000e700000000800 */
[----:B------:R-:W-:Y:S01]  /*6640*/  MUFU.EX2 R169, R169 ;  /* 0x000000a900a97308 */ /* 0x000fe20000000800 */
[----:B---3--:R-:W-:Y:S01]  /*6650*/  F2FP.F16.F32.PACK_AB R154, R15, R14 ;  /* 0x0000000e0f9a723e */ /* 0x008fe200000000ff */
[----:B------:R-:W-:Y:S01]  /*6660*/  FADD.FTZ R14, R14, R11 ;  /* 0x0000000b0e0e7221 */ /* 0x000fe20000010000 */
[----:B--2---:R-:W-:-:S03]  /*6670*/  FMNMX.FTZ R25, R8, R25, !PT ;  /* 0x0000001908197209 */ /* 0x004fc60007810000 */
[----:B------:R-:W-:Y:S02]  /*6680*/  FADD.FTZ R15, R15, R14 ;  /* 0x0000000e0f0f7221 */ /* 0x000fe40000010000 */
[----:B------:R-:W2:Y:S01]  /*6690*/  MUFU.EX2 R170, R170 ;  /* 0x000000aa00aa7308 */ /* 0x000ea20000000800 */
[----:B-1----:R-:W-:Y:S01]  /*66a0*/  F2FP.F16.F32.PACK_AB R156, R21, R20 ;  /* 0x00000014159c723e */ /* 0x002fe200000000ff */
[----:B------:R-:W1:Y:S01]  /*66b0*/  SHFL.BFLY PT, R8, R25, 0x1, 0x1f ;  /* 0x0c201f0019087f89 */ /* 0x000e6200000e0000 */
[----:B------:R-:W-:Y:S01]  /*66c0*/  FADD.FTZ R20, R20, R15 ;  /* 0x0000000f14147221 */ /* 0x000fe20000010000 */
[----:B------:R-:W-:-:S04]  /*66d0*/  VIADD R15, R10, UR42 ;  /* 0x0000002a0a0f7c36 */ /* 0x000fc80008000000 */
[----:B------:R-:W-:Y:S01]  /*66e0*/  MUFU.EX2 R171, R171 ;  /* 0x000000ab00ab7308 */ /* 0x000fe20000000800 */
[----:B------:R-:W-:Y:S01]  /*66f0*/  FADD.FTZ R20, R21, R20 ;  /* 0x0000001415147221 */ /* 0x000fe20000010000 */
[----:B------:R-:W-:-:S06]  /*6700*/  IMAD.IADD R12, R15, 0x1, R12 ;  /* 0x000000010f0c7824 */ /* 0x000fcc00078e020c */
[----:B------:R-:W3:Y:S01]  /*6710*/  MUFU.EX2 R172, R172 ;  /* 0x000000ac00ac7308 */ /* 0x000ee20000000800 */
[----:B--2---:R-:W-:Y:S01]  /*6720*/  F2FP.F16.F32.PACK_AB R158, R170, R169 ;  /* 0x000000a9aa9e723e */ /* 0x004fe200000000ff */
[----:B------:R-:W-:-:S04]  /*6730*/  FADD.FTZ R169, R169, R20 ;  /* 0x00000014a9a97221 */ /* 0x000fc80000010000 */
[----:B------:R-:W-:Y:S02]  /*6740*/  FADD.FTZ R170, R170, R169 ;  /* 0x000000a9aaaa7221 */ /* 0x000fe40000010000 */
[----:B------:R-:W-:Y:S01]  /*6750*/  MUFU.EX2 R173, R173 ;  /* 0x000000ad00ad7308 */ /* 0x000fe20000000800 */
[----:B-1----:R-:W-:-:S04]  /*6760*/  FMNMX.FTZ R8, R25, R8, !PT ;  /* 0x0000000819087209 */ /* 0x002fc80007810000 */
[C---:B------:R-:W-:Y:S01]  /*6770*/  FSETP.NEU.FTZ.AND P3, PT, R8.reuse, -INF , PT ;  /* 0xff8000000800780b */ /* 0x040fe20003f7d000 */
[----:B------:R-:W-:Y:S02]  /*6780*/  FMUL.FTZ R25, R8, UR7 ;  /* 0x0000000708197c20 */ /* 0x000fe40008410000 */
[----:B------:R-:W1:Y:S01]  /*6790*/  MUFU.EX2 R174, R174 ;  /* 0x000000ae00ae7308 */ /* 0x000e620000000800 */
[----:B---3--:R-:W-:Y:S01]  /*67a0*/  F2FP.F16.F32.PACK_AB R160, R172, R171 ;  /* 0x000000abaca0723e */ /* 0x008fe200000000ff */
[----:B------:R-:W-:Y:S01]  /*67b0*/  FADD.FTZ R171, R171, R170 ;  /* 0x000000aaabab7221 */ /* 0x000fe20000010000 */
[----:B------:R-:W-:-:S03]  /*67c0*/  FSEL R25, R25, RZ, P3 ;  /* 0x000000ff19197208 */ /* 0x000fc60001800000 */
[----:B------:R-:W-:Y:S02]  /*67d0*/  FADD.FTZ R172, R172, R171 ;  /* 0x000000abacac7221 */ /* 0x000fe40000010000 */
[----:B------:R-:W-:Y:S01]  /*67e0*/  MUFU.EX2 R175, R175 ;  /* 0x000000af00af7308 */ /* 0x000fe20000000800 */
        /* <DEDUP_REMOVED lines=17> */
[----:B-1----:R-:W-:Y:S01]  /*6900*/  F2FP.F16.F32.PACK_AB R162, R174, R173 ;  /* 0x000000adaea2723e */ /* 0x002fe200000000ff */
[----:B------:R-:W-:-:S04]  /*6910*/  FADD.FTZ R173, R173, R172 ;  /* 0x000000acadad7221 */ /* 0x000fc80000010000 */
[----:B------:R-:W-:Y:S02]  /*6920*/  FADD.FTZ R174, R174, R173 ;  /* 0x000000adaeae7221 */ /* 0x000fe40000010000 */
[----:B------:R-:W1:Y:S08]  /*6930*/  MUFU.EX2 R180, R180 ;  /* 0x000000b400b47308 */ /* 0x000e700000000800 */
[----:B------:R-:W-:Y:S08]  /*6940*/  MUFU.EX2 R181, R181 ;  /* 0x000000b500b57308 */ /* 0x000ff00000000800 */
[----:B------:R-:W2:Y:S01]  /*6950*/  MUFU.EX2 R182, R182 ;  /* 0x000000b600b67308 */ /* 0x000ea20000000800 */
[----:B-1----:R-:W-:Y:S01]  /*6960*/  F2FP.F16.F32.PACK_AB R153, R180, R179 ;  /* 0x000000b3b499723e */ /* 0x002fe200000000ff */
[----:B------:R-:W-:-:S06]  /*6970*/  FADD.FTZ R180, R179, R180 ;  /* 0x000000b4b3b47221 */ /* 0x000fcc0000010000 */
[----:B------:R-:W-:Y:S08]  /*6980*/  MUFU.EX2 R183, R183 ;  /* 0x000000b700b77308 */ /* 0x000ff00000000800 */
[----:B------:R-:W1:Y:S01]  /*6990*/  MUFU.EX2 R196, R196 ;  /* 0x000000c400c47308 */ /* 0x000e620000000800 */
[----:B--2---:R-:W-:Y:S01]  /*69a0*/  F2FP.F16.F32.PACK_AB R155, R182, R181 ;  /* 0x000000b5b69b723e */ /* 0x004fe200000000ff */
[----:B------:R-:W-:-:S04]  /*69b0*/  FADD.FTZ R181, R181, R180 ;  /* 0x000000b4b5b57221 */ /* 0x000fc80000010000 */
[----:B------:R2:W-:Y:S01]  /*69c0*/  STSM.16.M88.4 [R184+0x36400], R152 ;  /* 0x03640098b8007844 */ /* 0x0005e20000000200 */
        /* <DEDUP_REMOVED lines=17> */
[----:B------:R-:W1:Y:S08]  /*6ae0*/  MUFU.EX2 R176, R176 ;  /* 0x000000b000b07308 */ /* 0x000e700000000800 */
        /* <DEDUP_REMOVED lines=20> */
[----:B------:R-:W-:Y:S01]  /*6c30*/  WARPGROUP.ARRIVE ;  /* 0x00000000000079c5 */ /* 0x000fe20000000000 */
[----:B------:R-:W-:-:S05]  /*6c40*/  FADD.FTZ R6, R206, R205 ;  /* 0x000000cdce067221 */ /* 0x000fca0000010000 */
[----:B------:R-:W-:Y:S01]  /*6c50*/  HGMMA.64x256x16.F32 R24, R152, gdesc[UR8].tnspB, RZ, !UPT, gsb0 ;  /* 0x43e0000898187df0 */ /* 0x000fe2000c0008ff */
[----:B------:R-:W-:Y:S01]  /*6c60*/  R2UR UR10, R208 ;  /* 0x00000000d00a72ca */ /* 0x000fe200000e0000 */
[----:B------:R-:W-:Y:S01]  /*6c70*/  UMOV UR11, 0x40000040 ;  /* 0x40000040000b7882 */ /* 0x000fe20000000000 */
[C---:B------:R-:W-:Y:S02]  /*6c80*/  VIADD R208, R207.reuse, 0x100 ;  /* 0x00000100cfd07836 */ /* 0x040fe40000000000 */
[----:B------:R-:W-:Y:S01]  /*6c90*/  VIADD R207, R207, 0x180 ;  /* 0x00000180cfcf7836 */ /* 0x000fe20000000000 */
[----:B------:R-:W-:Y:S02]  /*6ca0*/  WARPGROUP.DEPBAR.LE gsb0, 0x0 ;  /* 0x00008000000079c5 */ /* 0x000fe40000010000 */
[----:B------:R-:W-:-:S15]  /*6cb0*/  WARPGROUP.ARRIVE ;  /* 0x00000000000079c5 */ /* 0x000fde0000000000 */
[----:B------:R-:W-:-:S05]  /*6cc0*/  NOP ;  /* 0x0000000000007918 */ /* 0x000fca0000000000 */
[----:B------:R-:W-:Y:S01]  /*6cd0*/  HGMMA.64x256x16.F32 R24, R156, gdesc[UR8].tnspB, R24, gsb0 ;  /* 0x43e000089c187df0 */ /* 0x000fe20008000818 */
[----:B------:R-:W-:Y:S01]  /*6ce0*/  R2UR UR10, R208 ;  /* 0x00000000d00a72ca */ /* 0x000fe200000e0000 */
[----:B------:R-:W-:Y:S01]  /*6cf0*/  UMOV UR11, 0x40000040 ;  /* 0x40000040000b7882 */ /* 0x000fe20000000000 */
[----:B------:R-:W-:Y:S02]  /*6d00*/  WARPGROUP.DEPBAR.LE gsb0, 0x0 ;  /* 0x00008000000079c5 */ /* 0x000fe40000010000 */
[----:B------:R-:W-:-:S15]  /*6d10*/  WARPGROUP.ARRIVE ;  /* 0x00000000000079c5 */ /* 0x000fde0000000000 */
[----:B------:R-:W-:-:S08]  /*6d20*/  NOP ;  /* 0x0000000000007918 */ /* 0x000fd00000000000 */
[----:B------:R-:W-:Y:S01]  /*6d30*/  HGMMA.64x256x16.F32 R24, R160, gdesc[UR8].tnspB, R24, gsb0 ;  /* 0x43e00008a0187df0 */ /* 0x000fe20008000818 */
[----:B------:R-:W-:Y:S01]  /*6d40*/  R2UR UR10, R207 ;  /* 0x00000000cf0a72ca */ /* 0x000fe200000e0000 */
[----:B------:R-:W-:Y:S01]  /*6d50*/  UMOV UR11, 0x40000040 ;  /* 0x40000040000b7882 */ /* 0x000fe20000000000 */
[----:B------:R-:W-:Y:S02]  /*6d60*/  WARPGROUP.DEPBAR.LE gsb0, 0x0 ;  /* 0x00008000000079c5 */ /* 0x000fe40000010000 */
[----:B------:R-:W-:-:S15]  /*6d70*/  WARPGROUP.ARRIVE ;  /* 0x00000000000079c5 */ /* 0x000fde0000000000 */
[----:B------:R-:W-:-:S08]  /*6d80*/  NOP ;  /* 0x0000000000007918 */ /* 0x000fd00000000000 */
[----:B------:R-:W-:Y:S03]  /*6d90*/  HGMMA.64x256x16.F32 R24, R164, gdesc[UR8].tnspB, R24, gsb0 ;  /* 0x43e00008a4187df0 */ /* 0x000fe60008000818 */
[----:B------:R-:W-:Y:S02]  /*6da0*/  WARPGROUP.DEPBAR.LE gsb0, 0x0 ;  /* 0x00008000000079c5 */ /* 0x000fe40000010000 */
[----:B------:R1:W-:Y:S06]  /*6db0*/  MEMBAR.ALL.CTA ;  /* 0x0000000000007992 */ /* 0x0003ec0000008000 */
[----:B-1----:R-:W1:Y:S02]  /*6dc0*/  FENCE.VIEW.ASYNC.S ;  /* 0x00000000000073c6 */ /* 0x002e640000000000 */
[----:B-1----:R-:W-:Y:S01]  /*6dd0*/  NOP ;  /* 0x0000000000007918 */ /* 0x002fe20000000000 */
[----:B------:R-:W-:Y:S06]  /*6de0*/  BAR.ARV 0xe, 0x100 ;  /* 0x0384000000007b1d */ /* 0x000fec0000002000 */
[----:B------:R1:W-:Y:S02]  /*6df0*/  @!P1 SYNCS.ARRIVE.TRANS64.RED.A1T0 RZ, [R5+URZ], RZ ;  /* 0x000000ff05ff99a7 */ /* 0x0003e4000810043f */
[----:B-1----:R-:W-:-:S04]  /*6e00*/  FADD.FTZ R5, R177, R176 ;  /* 0x000000b0b1057221 */ /* 0x002fc80000010000 */
[----:B------:R-:W-:Y:S01]  /*6e10*/  FADD.FTZ R5, R178, R5 ;  /* 0x00000005b2057221 */ /* 0x000fe20000010000 */
[----:B--2---:R-:W-:Y:S06]  /*6e20*/  @!P2 BRA `(.L_x_4184) ;  /* 0x000000000040a947 */ /* 0x004fec0003800000 */
        /* <DEDUP_REMOVED lines=10> */
.L_x_4185:
[----:B------:R-:W-:-:S13]  /*6ed0*/  ISETP.NE.AND P3, PT, R13, 0x1, PT ;  /* 0x000000010d00780c */ /* 0x000fda0003f65270 */
[----:B------:R-:W1:Y:S02]  /*6ee0*/  @P3 LDC.64 R14, c[0x0][0xae0] ;  /* 0x0002b800ff0e3b82 */ /* 0x000e640000000a00 */
[----:B-1----:R-:W-:-:S05]  /*6ef0*/  @P3 IMAD.HI.U32 R14, R11, R14, RZ ;  /* 0x0000000e0b0e3227 */ /* 0x002fca00078e00ff */
[----:B------:R-:W-:-:S07]  /*6f00*/  @P3 SHF.R.U32.HI R11, RZ, R15, R14 ;  /* 0x0000000fff0b3219 */ /* 0x000fce000001160e */
.L_x_4186:
[----:B------:R-:W-:-:S05]  /*6f10*/  IMAD R11, R11, R13, R13 ;  /* 0x0000000d0b0b7224 */ /* 0x000fca00078e020d */
[----:B------:R-:W-:-:S07]  /*6f20*/  VIMNMX R12, R12, R11, PT ;  /* 0x0000000b0c0c7248 */ /* 0x000fce0003fe0100 */
.L_x_4184:
[----:B------:R-:W-:-:S04]  /*6f30*/  SHF.R.S32.HI R11, RZ, 0x1f, R12 ;  /* 0x0000001fff0b7819 */ /* 0x000fc8000001140c */
[----:B------:R-:W-:-:S04]  /*6f40*/  LEA.HI R11, R11, R12, RZ, 0x6 ;  /* 0x0000000c0b0b7211 */ /* 0x000fc800078f30ff */
[----:B------:R-:W-:-:S04]  /*6f50*/  SHF.R.S32.HI R11, RZ, 0x6, R11 ;  /* 0x00000006ff0b7819 */ /* 0x000fc8000001140b */
[----:B------:R-:W-:-:S04]  /*6f60*/  VIMNMX R14, R11, UR37, !PT ;  /* 0x000000250b0e7c48 */ /* 0x000fc8000ffe0100 */
[----:B------:R-:W-:-:S13]  /*6f70*/  ISETP.GE.AND P3, PT, R9, R14, PT ;  /* 0x0000000e0900720c */ /* 0x000fda0003f66270 */
[----:B------:R-:W-:Y:S05]  /*6f80*/  @!P3 BRA `(.L_x_4187) ;  /* 0x00000038000cb947 */ /* 0x000fea0003800000 */
.L_x_4204:
[----:B------:R-:W-:-:S05]  /*6f90*/  VIADD R12, R16, 0x1 ;  /* 0x00000001100c7836 */ /* 0x000fca0000000000 */
[----:B------:R-:W-:-:S04]  /*6fa0*/  ISETP.NE.AND P3, PT, R12, 0x2, PT ;  /* 0x000000020c00780c */ /* 0x000fc80003f65270 */
[----:B------:R-:W-:Y:S02]  /*6fb0*/  SEL R20, RZ, 0x1, P3 ;  /* 0x00000001ff147807 */ /* 0x000fe40001800000 */
[----:B------:R-:W-:Y:S02]  /*6fc0*/  SEL R12, R12, RZ, P3 ;  /* 0x000000ff0c0c7207 */ /* 0x000fe40001800000 */
[----:B------:R-:W-:Y:S01]  /*6fd0*/  LOP3.LUT R17, R17, R20, RZ, 0x3c, !PT ;  /* 0x0000001411117212 */ /* 0x000fe200078e3cff */
[----:B------:R-:W-:Y:S06]  /*6fe0*/  @!P0 BRA `(.L_x_4188) ;  /* 0x0000000000048947 */ /* 0x000fec0003800000 */
[----:B------:R-:W-:Y:S01]  /*6ff0*/  BPT.TRAP 0x1 ;  /* 0x000000040000795c */ /* 0x000fe20000300000 */
.L_x_4188:
[----:B------:R-:W-:Y:S02]  /*7000*/  LEA R11, R12, UR36, 0x3 ;  /* 0x000000240c0b7c11 */ /* 0x000fe4000f8e18ff */
[----:B------:R-:W-:-:S04]  /*7010*/  SHF.L.U32 R20, R17, 0x1f, RZ ;  /* 0x0000001f11147819 */ /* 0x000fc800000006ff */
[----:B------:R1:W2:Y:S01]  /*7020*/  SYNCS.PHASECHK.TRANS64.TRYWAIT P3, [R11+URZ+0x38830], R20 ;  /* 0x038830140b0075a7 */ /* 0x0002a2000806017f */
[----:B------:R-:W-:Y:S05]  /*7030*/  @!P0 BRA `(.L_x_4189) ;  /* 0x0000000000048947 */ /* 0x000fea0003800000 */
[----:B------:R-:W-:Y:S01]  /*7040*/  BPT.TRAP 0x1 ;  /* 0x000000040000795c */ /* 0x000fe20000300000 */
.L_x_4189:
[----:B------:R-:W-:Y:S01]  /*7050*/  IMAD R13, R12, 0x200, R4 ;  /* 0x000002000c0d7824 */ /* 0x000fe200078e0204 */
[----:B--2---:R-:W-:Y:S06]  /*7060*/  @P3 BRA `(.L_x_4190) ;  /* 0x0000000000083947 */ /* 0x004fec0003800000 */
[----:B------:R-:W2:Y:S02]  /*7070*/  SYNCS.PHASECHK.TRANS64.TRYWAIT P3, [R11+URZ+0x38830], R20 ;  /* 0x038830140b0075a7 */ /* 0x000ea4000806017f */
[----:B--2---:R-:W-:Y:S05]  /*7080*/  @!P3 BRA `(.L_x_4191) ;  /* 0x000000fc003cb947 */ /* 0x004fea0003800000 */
.L_x_4190:
[----:B------:R-:W-:Y:S01]  /*7090*/  R2UR UR10, R13 ;  /* 0x000000000d0a72ca */ /* 0x000fe200000e0000 */
[----:B------:R-:W-:Y:S01]  /*70a0*/  WARPGROUP.ARRIVE ;  /* 0x00000000000079c5 */ /* 0x000fe20000000000 */
[----:B------:R-:W-:Y:S01]  /*70b0*/  UMOV UR4, UR24 ;  /* 0x0000001800047c82 */ /* 0x000fe20008000000 */
[----:B------:R-:W-:Y:S01]  /*70c0*/  UMOV UR5, UR25 ;  /* 0x0000001900057c82 */ /* 0x000fe20008000000 */
[----:B------:R-:W-:-:S09]  /*70d0*/  UMOV UR7, 0x40000040 ;  /* 0x4000004000077882 */ /* 0x000fd20000000000 */
[----:B------:R-:W-:Y:S02]  /*70e0*/  UMOV UR6, UR10 ;  /* 0x0000000a00067c82 */ /* 0x000fe40008000000 */
        /* <DEDUP_REMOVED lines=23> */
[----:B------:R-:W-:Y:S05]  /*7260*/  @!P0 BRA `(.L_x_4192) ;  /* 0x0000000000048947 */ /* 0x000fea0003800000 */
[----:B------:R-:W-:Y:S01]  /*7270*/  BPT.TRAP 0x1 ;  /* 0x000000040000795c */ /* 0x000fe20000300000 */
.L_x_4192:
[----:B------:R3:W4:Y:S01]  /*7280*/  SYNCS.PHASECHK.TRANS64.TRYWAIT P3, [R11+URZ+0x38850], R20 ;  /* 0x038850140b0075a7 */ /* 0x000722000806017f */
[----:B------:R-:W-:Y:S05]  /*7290*/  @!P0 BRA `(.L_x_4193) ;  /* 0x0000000000048947 */ /* 0x000fea0003800000 */
[----:B------:R-:W-:Y:S01]  /*72a0*/  BPT.TRAP 0x1 ;  /* 0x000000040000795c */ /* 0x000fe20000300000 */
.L_x_4193:
[----:B------:R-:W-:Y:S01]  /*72b0*/  IMAD R13, R12, 0x1000, R3 ;  /* 0x000010000c0d7824 */ /* 0x000fe200078e0203 */
[----:B----4-:R-:W-:Y:S06]  /*72c0*/  @P3 BRA `(.L_x_4194) ;  /* 0x0000000000083947 */ /* 0x010fec0003800000 */
[----:B------:R-:W4:Y:S02]  /*72d0*/  SYNCS.PHASECHK.TRANS64.TRYWAIT P3, [R11+URZ+0x38850], R20 ;  /* 0x038850140b0075a7 */ /* 0x000f24000806017f */
[----:B----4-:R-:W-:Y:S05]  /*72e0*/  @!P3 BRA `(.L_x_4195) ;  /* 0x000000f800b8b947 */ /* 0x010fea0003800000 */
.L_x_4194:
[C---:B------:R-:W-:Y:S01]  /*72f0*/  R2UR UR6, R13.reuse ;  /* 0x000000000d0672ca */ /* 0x040fe200000e0000 */
[----:B------:R-:W-:Y:S01]  /*7300*/  WARPGROUP.ARRIVE ;  /* 0x00000000000079c5 */ /* 0x000fe20000000000 */
[----:B------:R-:W-:Y:S01]  /*7310*/  UMOV UR4, UR8 ;  /* 0x0000000800047c82 */ /* 0x000fe20008000000 */
[----:B------:R-:W-:Y:S01]  /*7320*/  UMOV UR5, UR9 ;  /* 0x0000000900057c82 */ /* 0x000fe20008000000 */
[----:B------:R-:W-:Y:S01]  /*7330*/  UMOV UR7, 0x40000040 ;  /* 0x4000004000077882 */ /* 0x000fe20000000000 */
[C---:B-1234-:R-:W-:Y:S02]  /*7340*/  VIADD R20, R0.reuse, 0x2 ;  /* 0x0000000200147836 */ /* 0x05efe40000000000 */
[----:B------:R-:W1:Y:S01]  /*7350*/  S2R R21, SR_TID.X ;  /* 0x0000000000157919 */ /* 0x000e620000002100 */
[----:B------:R-:W-:Y:S02]  /*7360*/  VIADD R15, R13, 0x2 ;  /* 0x000000020d0f7836 */ /* 0x000fe40000000000 */
[----:B------:R-:W-:-:S02]  /*7370*/  VIADD R198, R0, 0x800 ;  /* 0x0000080000c67836 */ /* 0x000fc40000000000 */
[----:B------:R-:W-:Y:S01]  /*7380*/  VIADD R196, R13, 0x800 ;  /* 0x000008000dc47836 */ /* 0x000fe20000000000 */
[----:B------:R-:W-:Y:S01]  /*7390*/  HGMMA.64x64x16.F32 R152, gdesc[UR4], R152, gsb0 ;  /* 0x00e00000049879f0 */ /* 0x000fe20008000898 */
[----:B------:R-:W-:Y:S01]  /*73a0*/  R2UR UR4, R20 ;  /* 0x00000000140472ca */ /* 0x000fe200000e0000 */
[----:B------:R-:W-:Y:S01]  /*73b0*/  UMOV UR5, 0x40000040 ;  /* 0x4000004000057882 */ /* 0x000fe20000000000 */
[----:B------:R-:W-:Y:S01]  /*73c0*/  R2UR UR6, R15 ;  /* 0x000000000f0672ca */ /* 0x000fe200000e0000 */
[----:B------:R-:W-:Y:S01]  /*73d0*/  UMOV UR7, 0x40000040 ;  /* 0x4000004000077882 */ /* 0x000fe20000000000 */
[----:B------:R-:W-:Y:S02]  /*73e0*/  VIADD R20, R0, 0x4 ;  /* 0x0000000400147836 */ /* 0x000fe40000000000 */
[----:B------:R-:W-:Y:S01]  /*73f0*/  VIADD R15, R13, 0x4 ;  /* 0x000000040d0f7836 */ /* 0x000fe20000000000 */
[----:B-1----:R-:W-:Y:S01]  /*7400*/  SHF.R.U32.HI R21, RZ, 0x7, R21 ;  /* 0x00000007ff157819 */ /* 0x002fe20000011615 */
        /* <DEDUP_REMOVED lines=124> */
[----:B------:R-:W1:Y:S02]  /*7bd0*/  SHFL.IDX PT, R15, R21, RZ, 0x1f ;  /* 0x00001fff150f7589 */ /* 0x000e6400000e0000 */
[----:B-1----:R-:W-:-:S04]  /*7be0*/  ISETP.GT.AND P3, PT, R15, 0x7f, PT ;  /* 0x0000007f0f00780c */ /* 0x002fc80003f64270 */
[----:B------:R-:W-:-:S05]  /*7bf0*/  SEL R15, RZ, 0x2, !P3 ;  /* 0x00000002ff0f7807 */ /* 0x000fca0005800000 */
        /* <DEDUP_REMOVED lines=11> */
[----:B------:R-:W-:-:S03]  /*7cb0*/  SEL R21, R21, 0x6, !P3 ;  /* 0x0000000615157807 */ /* 0x000fc60005800000 */
[--C-:B------:R-:W-:Y:S02]  /*7cc0*/  IMAD.IADD R197, R198, 0x1, R20.reuse ;  /* 0x00000001c6c57824 */ /* 0x100fe400078e0214 */
        /* <DEDUP_REMOVED lines=10> */
[----:B------:R-:W-:Y:S02]  /*7d70*/  WARPGROUP.DEPBAR.LE gsb0, 0x0 ;  /* 0x00008000000079c5 */ /* 0x000fe40000010000 */
[----:B------:R-:W-:-:S08]  /*7d80*/  WARPGROUP.ARRIVE ;  /* 0x00000000000079c5 */ /* 0x000fd00000000000 */
        /* <DEDUP_REMOVED lines=129> */
[----:B------:R-:W-:Y:S02]  /*85a0*/  IMAD.IADD R21, R21, 0x1, R196 ;  /* 0x0000000115157824 */ /* 0x000fe400078e02c4 */
[----:B------:R-:W-:-:S05]  /*85b0*/  IMAD.MOV.U32 R20, RZ, RZ, 0x1000 ;  /* 0x00001000ff147424 */ /* 0x000fca00078e00ff */
[----:B------:R-:W-:-:S04]  /*85c0*/  SEL R20, R20, 0xf80, P3 ;  /* 0x00000f8014147807 */ /* 0x000fc80001800000 */
        /* <DEDUP_REMOVED lines=9> */
[----:B------:R-:W-:-:S04]  /*8660*/  SEL R15, R15, 0x3e, P3 ;  /* 0x0000003e0f0f7807 */ /* 0x000fc80001800000 */
[----:B------:R-:W-:-:S04]  /*8670*/  LOP3.LUT R15, R15, 0x6, RZ, 0xc0, !PT ;  /* 0x000000060f0f7812 */ /* 0x000fc800078ec0ff */
[CC--:B------:R-:W-:Y:S02]  /*8680*/  IADD3 R21, R15.reuse, R20.reuse, R0 ;  /* 0x000000140f157210 */ /* 0x0c0fe40007ffe000 */
[----:B------:R-:W-:Y:S01]  /*8690*/  IADD3 R13, R15, R20, R13 ;  /* 0x000000140f0d7210 */ /* 0x000fe20007ffe00d */
[----:B------:R-:W-:-:S05]  /*86a0*/  @!P1 VIADD R15, R11, 0x38840 ;  /* 0x000388400b0f9836 */ /* 0x000fca0000000000 */
[----:B------:R-:W-:Y:S01]  /*86b0*/  @!P1 PRMT R15, RZ, 0x654, R15 ;  /* 0x00000654ff0f9816 */ /* 0x000fe2000000000f */
[----:B------:R-:W-:Y:S02]  /*86c0*/  WARPGROUP.DEPBAR.LE gsb0, 0x0 ;  /* 0x00008000000079c5 */ /* 0x000fe40000010000 */
[----:B------:R-:W-:-:S06]  /*86d0*/  WARPGROUP.ARRIVE ;  /* 0x00000000000079c5 */ /* 0x000fcc0000000000 */
[----:B------:R-:W-:Y:S01]  /*86e0*/  HGMMA.64x64x16.F32 R152, gdesc[UR4], R152, gsb0 ;  /* 0x00e00000049879f0 */ /* 0x000fe20008000898 */
[----:B------:R-:W-:Y:S01]  /*86f0*/  R2UR UR4, R21 ;  /* 0x00000000150472ca */ /* 0x000fe200000e0000 */
[----:B------:R-:W-:Y:S01]  /*8700*/  UMOV UR5, 0x40000040 ;  /* 0x4000004000057882 */ /* 0x000fe20000000000 */
[----:B------:R-:W-:Y:S01]  /*8710*/  R2UR UR6, R13 ;  /* 0x000000000d0672ca */ /* 0x000fe200000e0000 */
[----:B------:R-:W-:Y:S01]  /*8720*/  UMOV UR7, 0x40000040 ;  /* 0x4000004000077882 */ /* 0x000fe20000000000 */
[----:B------:R-:W1:Y:S01]  /*8730*/  LDC R21, c[0x0][0x2e0] ;  /* 0x0000b800ff157b82 */ /* 0x000e620000000800 */
[----:B------:R-:W-:-:S05]  /*8740*/  IMAD.SHL.U32 R13, R9, 0x40, RZ ;  /* 0x00000040090d7824 */ /* 0x000fca00078e00ff */
[----:B------:R-:W-:Y:S01]  /*8750*/  IADD3 R20, -R13, 0x1, RZ ;  /* 0x000000010d147810 */ /* 0x000fe20007ffe1ff */
[----:B------:R-:W-:Y:S02]  /*8760*/  WARPGROUP.DEPBAR.LE gsb0, 0x0 ;  /* 0x00008000000079c5 */ /* 0x000fe40000010000 */
[----:B------:R-:W-:-:S06]  /*8770*/  WARPGROUP.ARRIVE ;  /* 0x00000000000079c5 */ /* 0x000fcc0000000000 */
[----:B------:R-:W-:Y:S01]  /*8780*/  HGMMA.64x64x16.F32 R152, gdesc[UR4], R152, gsb0 ;  /* 0x00e00000049879f0 */ /* 0x000fe20008000898 */
[----:B------:R-:W-:Y:S01]  /*8790*/  ULDC UR6, c[0x0][0xad4] ;  /* 0x0002b50000067ab9 */ /* 0x000fe20000000800 */
[----:B------:R-:W-:Y:S01]  /*87a0*/  ULDC UR5, c[0x0][0x288] ;  /* 0x0000a20000057ab9 */ /* 0x000fe20000000800 */
[----:B------:R-:W-:Y:S01]  /*87b0*/  ULOP3.LUT UR4, URZ, UR6, URZ, 0x33, !UPT ;  /* 0x000000063f047292 */ /* 0x000fe2000f8e333f */
[----:B------:R-:W-:Y:S02]  /*87c0*/  WARPGROUP.DEPBAR.LE gsb0, 0x0 ;  /* 0x00008000000079c5 */ /* 0x000fe40000010000 */
[----:B------:R1:W-:Y:S02]  /*87d0*/  @!P1 SYNCS.ARRIVE.TRANS64.RED.A1T0 RZ, [R15+URZ], RZ ;  /* 0x000000ff0fff99a7 */ /* 0x0003e4000810043f */
[----:B-1----:R-:W-:-:S05]  /*87e0*/  IMAD R15, R21, UR38, R20 ;  /* 0x00000026150f7c24 */ /* 0x002fca000f8e0214 */
[----:B------:R-:W-:Y:S01]  /*87f0*/  IADD3 R15, R15, -UR5, -R18 ;  /* 0x800000050f0f7c10 */ /* 0x000fe2000fffe812 */
[----:B------:R-:W-:-:S04]  /*8800*/  ULDC UR5, c[0x0][0xad8] ;  /* 0x0002b60000057ab9 */ /* 0x000fc80000000800 */
[C---:B------:R-:W-:Y:S02]  /*8810*/  VIADD R201, R15.reuse, UR5 ;  /* 0x000000050fc97c36 */ /* 0x040fe40008000000 */
[----:B------:R-:W-:Y:S01]  /*8820*/  VIADD R203, R15, UR4 ;  /* 0x000000040fcb7c36 */ /* 0x000fe20008000000 */
[----:B------:R-:W-:Y:S01]  /*8830*/  ULDC UR4, c[0x0][0xadc] ;  /* 0x0002b70000047ab9 */ /* 0x000fe20000000800 */
[C---:B------:R-:W-:Y:S02]  /*8840*/  IMAD.IADD R199, R2.reuse, 0x1, R201 ;  /* 0x0000000102c77824 */ /* 0x040fe400078e02c9 */
[----:B------:R-:W-:Y:S01]  /*8850*/  IMAD.IADD R200, R2, 0x1, R203 ;  /* 0x0000000102c87824 */ /* 0x000fe200078e02cb */
        /* <DEDUP_REMOVED lines=13> */
.L_x_4198:
[----:B------:R-:W-:-:S05]  /*8930*/  IMAD.U32 R198, RZ, RZ, UR4 ;  /* 0x00000004ffc67e24 */ /* 0x000fca000f8e00ff */
[----:B------:R-:W-:-:S13]  /*8940*/  ISETP.NE.AND P3, PT, R198, 0x1, PT ;  /* 0x00000001c600780c */ /* 0x000fda0003f65270 */
[----:B------:R-:W1:Y:S02]  /*8950*/  @P3 LDC.64 R20, c[0x0][0xae0] ;  /* 0x0002b800ff143b82 */ /* 0x000e640000000a00 */
[----:B-1----:R-:W-:-:S04]  /*8960*/  @P3 IMAD.HI.U32 R196, R15, R20, RZ ;  /* 0x000000140fc43227 */ /* 0x002fc800078e00ff */
[----:B------:R-:W-:Y:S01]  /*8970*/  IMAD.MOV.U32 R20, RZ, RZ, R15 ;  /* 0x000000ffff147224 */ /* 0x000fe200078e000f */
[----:B------:R-:W-:-:S07]  /*8980*/  @P3 SHF.R.U32.HI R20, RZ, R21, R196 ;  /* 0x00000015ff143219 */ /* 0x000fce00000116c4 */
.L_x_4199:
[----:B------:R-:W-:Y:S05]  /*8990*/  BSYNC B0 ;  /* 0x0000000000007941 */ /* 0x000fea0003800000 */
.L_x_4197:
[----:B------:R-:W-:-:S04]  /*89a0*/  IMAD R15, R20, R198, -R13 ;  /* 0x000000c6140f7224 */ /* 0x000fc800078e0a0d */
[----:B------:R-:W-:-:S05]  /*89b0*/  IMAD.IADD R15, R15, 0x1, -R18 ;  /* 0x000000010f0f7824 */ /* 0x000fca00078e0a12 */
[----:B------:R-:W-:Y:S02]  /*89c0*/  VIADDMNMX R199, R15, R198, R199, PT ;  /* 0x000000c60fc77246 */ /* 0x000fe400038001c7 */
[----:B------:R-:W-:-:S07]  /*89d0*/  VIMNMX R200, R200, R15, !PT ;  /* 0x0000000fc8c87248 */ /* 0x000fce0007fe0100 */
.L_x_4196:
[----:B------:R-:W-:-:S04]  /*89e0*/  ISETP.GT.AND P3, PT, R9, -0x1, PT ;  /* 0xffffffff0900780c */ /* 0x000fc80003f64270 */
[C---:B------:R-:W-:Y:S02]  /*89f0*/  ISETP.GT.AND P4, PT, R200.reuse, RZ, P3 ;  /* 0x000000ffc800720c */ /* 0x040fe40001f84270 */
[C---:B------:R-:W-:Y:S02]  /*8a00*/  ISETP.GT.AND P6, PT, R200.reuse, 0x1, P3 ;  /* 0x00000001c800780c */ /* 0x040fe40001fc4270 */
[----:B------:R-:W-:Y:S02]  /*8a10*/  ISETP.LT.OR P5, PT, R199, 0x1, P4 ;  /* 0x00000001c700780c */ /* 0x000fe400027a1670 */
[----:B------:R-:W-:Y:S02]  /*8a20*/  ISETP.GT.AND P4, PT, R200, 0x8, P3 ;  /* 0x00000008c800780c */ /* 0x000fe40001f84270 */
[----:B------:R-:W-:Y:S02]  /*8a30*/  FSEL R198, R152, -INF , !P5 ;  /* 0xff80000098c67808 */ /* 0x000fe40006800000 */
[----:B------:R-:W-:-:S02]  /*8a40*/  ISETP.GT.AND P5, PT, R200, 0x9, P3 ;  /* 0x00000009c800780c */ /* 0x000fc40001fa4270 */
[C---:B------:R-:W-:Y:S02]  /*8a50*/  ISETP.LT.OR P6, PT, R199.reuse, 0x2, P6 ;  /* 0x00000002c700780c */ /* 0x040fe400037c1670 */
[C---:B------:R-:W-:Y:S02]  /*8a60*/  ISETP.LT.OR P4, PT, R199.reuse, 0x9, P4 ;  /* 0x00000009c700780c */ /* 0x040fe40002781670 */
[----:B------:R-:W-:Y:S02]  /*8a70*/  ISETP.LT.OR P5, PT, R199, 0xa, P5 ;  /* 0x0000000ac700780c */ /* 0x000fe40002fa1670 */
[----:B------:R-:W-:Y:S02]  /*8a80*/  FSEL R15, R153, -INF , !P6 ;  /* 0xff800000990f7808 */ /* 0x000fe40007000000 */
[----:B------:R-:W-:Y:S02]  /*8a90*/  FSEL R197, R156, -INF , !P4 ;  /* 0xff8000009cc57808 */ /* 0x000fe40006000000 */
[----:B------:R-:W-:-:S02]  /*8aa0*/  FSEL R196, R157, -INF , !P5 ;  /* 0xff8000009dc47808 */ /* 0x000fc40006800000 */
[C---:B------:R-:W-:Y:S02]  /*8ab0*/  ISETP.GT.AND P6, PT, R200.reuse, 0x10, P3 ;  /* 0x00000010c800780c */ /* 0x040fe40001fc4270 */
[C---:B------:R-:W-:Y:S02]  /*8ac0*/  ISETP.GT.AND P4, PT, R200.reuse, 0x11, P3 ;  /* 0x00000011c800780c */ /* 0x040fe40001f84270 */
[----:B------:R-:W-:Y:S02]  /*8ad0*/  ISETP.GT.AND P5, PT, R200, 0x18, P3 ;  /* 0x00000018c800780c */ /* 0x000fe40001fa4270 */
[C---:B------:R-:W-:Y:S02]  /*8ae0*/  ISETP.LT.OR P6, PT, R199.reuse, 0x11, P6 ;  /* 0x00000011c700780c */ /* 0x040fe400037c1670 */
[C---:B------:R-:W-:Y:S02]  /*8af0*/  ISETP.LT.OR P4, PT, R199.reuse, 0x12, P4 ;  /* 0x00000012c700780c */ /* 0x040fe40002781670 */
[----:B------:R-:W-:-:S02]  /*8b00*/  ISETP.LT.OR P5, PT, R199, 0x19, P5 ;  /* 0x00000019c700780c */ /* 0x000fc40002fa1670 */
[----:B------:R-:W-:Y:S02]  /*8b10*/  FSEL R160, R160, -INF , !P6 ;  /* 0xff800000a0a07808 */ /* 0x000fe40007000000 */
[----:B------:R-:W-:Y:S02]  /*8b20*/  FSEL R161, R161, -INF , !P4 ;  /* 0xff800000a1a17808 */ /* 0x000fe40006000000 */
[----:B------:R-:W-:Y:S02]  /*8b30*/  FSEL R164, R164, -INF , !P5 ;  /* 0xff800000a4a47808 */ /* 0x000fe40006800000 */
[C---:B------:R-:W-:Y:S02]  /*8b40*/  ISETP.GT.AND P6, PT, R200.reuse, 0x19, P3 ;  /* 0x00000019c800780c */ /* 0x040fe40001fc4270 */
[C---:B------:R-:W-:Y:S02]  /*8b50*/  ISETP.GT.AND P4, PT, R200.reuse, 0x20, P3 ;  /* 0x00000020c800780c */ /* 0x040fe40001f84270 */
        /* <DEDUP_REMOVED lines=22> */
[--C-:B------:R-:W-:Y:S02]  /*8cc0*/  IADD3 R168, R201, 0x8, R2.reuse ;  /* 0x00000008c9a87810 */ /* 0x100fe40007ffe002 */
[----:B------:R-:W-:Y:S02]  /*8cd0*/  IADD3 R169, R203, 0x8, R2 ;  /* 0x00000008cba97810 */ /* 0x000fe40007ffe002 */
[----:B------:R-:W-:-:S02]  /*8ce0*/  FSEL R177, R177, -INF , !P6 ;  /* 0xff800000b1b17808 */ /* 0x000fc40007000000 */
        /* <DEDUP_REMOVED lines=16> */
.L_x_4202:
[----:B------:R-:W-:-:S05]  /*8df0*/  IMAD.U32 R172, RZ, RZ, UR4 ;  /* 0x00000004ffac7e24 */ /* 0x000fca000f8e00ff */
[----:B------:R-:W-:-:S13]  /*8e00*/  ISETP.NE.AND P4, PT, R172, 0x1, PT ;  /* 0x00000001ac00780c */ /* 0x000fda0003f85270 */
[----:B------:R-:W1:Y:S02]  /*8e10*/  @P4 LDC.64 R20, c[0x0][0xae0] ;  /* 0x0002b800ff144b82 */ /* 0x000e640000000a00 */
[----:B-1----:R-:W-:-:S05]  /*8e20*/  @P4 IMAD.HI.U32 R20, R173, R20, RZ ;  /* 0x00000014ad144227 */ /* 0x002fca00078e00ff */
[----:B------:R-:W-:-:S07]  /*8e30*/  @P4 SHF.R.U32.HI R173, RZ, R21, R20 ;  /* 0x00000015ffad4219 */ /* 0x000fce0000011614 */
.L_x_4203:
[----:B------:R-:W-:Y:S05]  /*8e40*/  BSYNC B0 ;  /* 0x0000000000007941 */ /* 0x000fea0003800000 */
.L_x_4201:
[----:B------:R-:W-:-:S04]  /*8e50*/  IMAD R173, R173, R172, -R13 ;  /* 0x000000acadad7224 */ /* 0x000fc800078e0a0d */
[----:B------:R-:W-:-:S05]  /*8e60*/  IMAD.IADD R173, R173, 0x1, -R18 ;  /* 0x00000001adad7824 */ /* 0x000fca00078e0a12 */
[----:B------:R-:W-:Y:S02]  /*8e70*/  VIADDMNMX R168, R173, R172, R168, PT ;  /* 0x000000acada87246 */ /* 0x000fe400038001a8 */
[----:B------:R-:W-:-:S07]  /*8e80*/  VIMNMX R169, R169, R173, !PT ;  /* 0x000000ada9a97248 */ /* 0x000fce0007fe0100 */
.L_x_4200:
[----:B------:R-:W-:Y:S01]  /*8e90*/  FMNMX.FTZ R20, R198, R7, !PT ;  /* 0x00000007c6147209 */ /* 0x000fe20007810000 */
[----:B------:R-:W-:Y:S01]  /*8ea0*/  ULDC UR7, c[0x0][0xa80] ;  /* 0x0002a00000077ab9 */ /* 0x000fe20000000800 */
[----:B------:R-:W-:Y:S01]  /*8eb0*/  ISETP.GT.AND P4, PT, R169, 0x1, P3 ;  /* 0x00000001a900780c */ /* 0x000fe20001f84270 */
[----:B------:R-:W-:Y:S01]  /*8ec0*/  UMOV UR11, 0x40000040 ;  /* 0x40000040000b7882 */ /* 0x000fe20000000000 */
[----:B------:R-:W-:Y:S01]  /*8ed0*/  FMNMX.FTZ R20, R15, R20, !PT ;  /* 0x000000140f147209 */ /* 0x000fe20007810000 */
[----:B------:R-:W-:Y:S01]  /*8ee0*/  @!P1 VIADD R11, R11, 0x38860 ;  /* 0x000388600b0b9836 */ /* 0x000fe20000000000 */
[----:B------:R-:W-:Y:S02]  /*8ef0*/  ISETP.LT.OR P4, PT, R168, 0x2, P4 ;  /* 0x00000002a800780c */ /* 0x000fe40002781670 */
[----:B------:R-:W-:Y:S02]  /*8f00*/  FMNMX.FTZ R13, R197, R20, !PT ;  /* 0x00000014c50d7209 */ /* 0x000fe40007810000 */
[----:B------:R-:W-:-:S02]  /*8f10*/  FSEL R155, R155, -INF , !P4 ;  /* 0xff8000009b9b7808 */ /* 0x000fc40006000000 */
[----:B------:R-:W-:Y:S02]  /*8f20*/  FMNMX.FTZ R13, R196, R13, !PT ;  /* 0x0000000dc40d7209 */ /* 0x000fe40007810000 */
[----:B------:R-:W-:Y:S02]  /*8f30*/  ISETP.GT.AND P4, PT, R169, RZ, P3 ;  /* 0x000000ffa900720c */ /* 0x000fe40001f84270 */
[----:B------:R-:W-:Y:S02]  /*8f40*/  FMNMX.FTZ R20, R160, R13, !PT ;  /* 0x0000000da0147209 */ /* 0x000fe40007810000 */
[----:B------:R-:W-:Y:S02]  /*8f50*/  ISETP.LT.OR P4, PT, R168, 0x1, P4 ;  /* 0x00000001a800780c */ /* 0x000fe40002781670 */
[----:B------:R-:W-:Y:S02]  /*8f60*/  FMNMX.FTZ R13, R161, R20, !PT ;  /* 0x00000014a10d7209 */ /* 0x000fe40007810000 */
[----:B------:R-:W-:-:S02]  /*8f70*/  ISETP.GT.AND P5, PT, R169, 0x8, P3 ;  /* 0x00000008a900780c */ /* 0x000fc40001fa4270 */
[----:B------:R-:W-:Y:S02]  /*8f80*/  FMNMX.FTZ R20, R164, R13, !PT ;  /* 0x0000000da4147209 */ /* 0x000fe40007810000 */
[----:B------:R-:W-:Y:S02]  /*8f90*/  FSEL R199, R154, -INF , !P4 ;  /* 0xff8000009ac77808 */ /* 0x000fe40006000000 */
        /* <DEDUP_REMOVED lines=18> */
[C---:B------:R-:W-:Y:S01]  /*90c0*/  ISETP.GT.AND P4, PT, R169.reuse, 0x18, P3 ;  /* 0x00000018a900780c */ /* 0x040fe20001f84270 */
[----:B------:R-:W1:Y:S01]  /*90d0*/  SHFL.BFLY PT, R13, R20, 0x2, 0x1f ;  /* 0x0c401f00140d7f89 */ /* 0x000e6200000e0000 */
[C---:B------:R-:W-:Y:S02]  /*90e0*/  ISETP.LT.OR P6, PT, R168.reuse, 0x12, P6 ;  /* 0x00000012a800780c */ /* 0x040fe400037c1670 */
[----:B------:R-:W-:Y:S02]  /*90f0*/  ISETP.GT.AND P5, PT, R169, 0x19, P3 ;  /* 0x00000019a900780c */ /* 0x000fe40001fa4270 */
[----:B------:R-:W-:-:S02]  /*9100*/  ISETP.LT.OR P4, PT, R168, 0x19, P4 ;  /* 0x00000019a800780c */ /* 0x000fc40002781670 */
[----:B------:R-:W-:Y:S02]  /*9110*/  FSEL R163, R163, -INF , !P6 ;  /* 0xff800000a3a37808 */ /* 0x000fe40007000000 */
[----:B------:R-:W-:Y:S02]  /*9120*/  ISETP.LT.OR P5, PT, R168, 0x1a, P5 ;  /* 0x0000001aa800780c */ /* 0x000fe40002fa1670 */
[C---:B------:R-:W-:Y:S02]  /*9130*/  ISETP.GT.AND P6, PT, R169.reuse, 0x20, P3 ;  /* 0x00000020a900780c */ /* 0x040fe40001fc4270 */
[----:B------:R-:W-:Y:S02]  /*9140*/  FSEL R166, R166, -INF , !P4 ;  /* 0xff800000a6a67808 */ /* 0x000fe40006000000 */
[----:B------:R-:W-:Y:S02]  /*9150*/  ISETP.GT.AND P4, PT, R169, 0x21, P3 ;  /* 0x00000021a900780c */ /* 0x000fe40001f84270 */
[----:B------:R-:W-:-:S02]  /*9160*/  FSEL R167, R167, -INF , !P5 ;  /* 0xff800000a7a77808 */ /* 0x000fc40006800000 */
[C---:B------:R-:W-:Y:S02]  /*9170*/  ISETP.LT.OR P6, PT, R168.reuse, 0x21, P6 ;  /* 0x00000021a800780c */ /* 0x040fe400037c1670 */
[----:B------:R-:W-:Y:S02]  /*9180*/  ISETP.GT.AND P5, PT, R169, 0x28, P3 ;  /* 0x00000028a900780c */ /* 0x000fe40001fa4270 */
[----:B------:R-:W-:Y:S02]  /*9190*/  ISETP.LT.OR P4, PT, R168, 0x22, P4 ;  /* 0x00000022a800780c */ /* 0x000fe40002781670 */
[----:B-1----:R-:W-:Y:S02]  /*91a0*/  FMNMX.FTZ R21, R20, R13, !PT ;  /* 0x0000000d14157209 */ /* 0x002fe40007810000 */
[----:B------:R-:W-:Y:S02]  /*91b0*/  FMNMX.FTZ R20, R199, R8, !PT ;  /* 0x00000008c7147209 */ /* 0x000fe40007810000 */
[----:B------:R-:W-:Y:S01]  /*91c0*/  FSEL R154, R170, -INF , !P6 ;  /* 0xff800000aa9a7808 */ /* 0x000fe20007000000 */
[----:B------:R-:W1:Y:S01]  /*91d0*/  SHFL.BFLY PT, R172, R21, 0x1, 0x1f ;  /* 0x0c201f0015ac7f89 */ /* 0x000e6200000e0000 */
[----:B------:R-:W-:-:S02]  /*91e0*/  ISETP.LT.OR P5, PT, R168, 0x29, P5 ;  /* 0x00000029a800780c */ /* 0x000fc40002fa1670 */
[----:B------:R-:W-:Y:S02]  /*91f0*/  FSEL R200, R171, -INF , !P4 ;  /* 0xff800000abc87808 */ /* 0x000fe40006000000 */
[C---:B------:R-:W-:Y:S02]  /*9200*/  ISETP.GT.AND P4, PT, R169.reuse, 0x29, P3 ;  /* 0x00000029a900780c */ /* 0x040fe40001f84270 */
[----:B------:R-:W-:Y:S02]  /*9210*/  FSEL R201, R174, -INF , !P5 ;  /* 0xff800000aec97808 */ /* 0x000fe40006800000 */
[----:B------:R-:W-:Y:S02]  /*9220*/  ISETP.GT.AND P5, PT, R169, 0x30, P3 ;  /* 0x00000030a900780c */ /* 0x000fe40001fa4270 */
[C---:B------:R-:W-:Y:S02]  /*9230*/  ISETP.LT.OR P4, PT, R168.reuse, 0x2a, P4 ;  /* 0x0000002aa800780c */ /* 0x040fe40002781670 */
[----:B------:R-:W-:-:S02]  /*9240*/  ISETP.LT.OR P5, PT, R168, 0x31, P5 ;  /* 0x00000031a800780c */ /* 0x000fc40002fa1670 */
[----:B------:R-:W-:Y:S02]  /*9250*/  @!P1 PRMT R11, RZ, 0x654, R11 ;  /* 0x00000654ff0b9816 */ /* 0x000fe4000000000b */
[----:B------:R-:W-:Y:S02]  /*9260*/  FSEL R202, R178, -INF , !P5 ;  /* 0xff800000b2ca7808 */ /* 0x000fe40006800000 */
[----:B------:R-:W-:-:S04]  /*9270*/  ISETP.GT.AND P5, PT, R169, 0x38, P3 ;  /* 0x00000038a900780c */ /* 0x000fc80001fa4270 */
[----:B------:R-:W-:Y:S02]  /*9280*/  ISETP.LT.OR P5, PT, R168, 0x39, P5 ;  /* 0x00000039a800780c */ /* 0x000fe40002fa1670 */
[----:B-1----:R-:W-:Y:S02]  /*9290*/  FMNMX.FTZ R13, R21, R172, !PT ;  /* 0x000000ac150d7209 */ /* 0x002fe40007810000 */
[----:B------:R-:W-:Y:S02]  /*92a0*/  FMNMX.FTZ R21, R155, R20, !PT ;  /* 0x000000149b157209 */ /* 0x000fe40007810000 */
[C---:B------:R-:W-:Y:S01]  /*92b0*/  FSETP.NEU.FTZ.AND P6, PT, R13.reuse, -INF , PT ;  /* 0xff8000000d00780b */ /* 0x040fe20003fdd000 */
[----:B------:R-:W-:Y:S01]  /*92c0*/  FMUL.FTZ R203, R13, UR7 ;  /* 0x000000070dcb7c20 */ /* 0x000fe20008410000 */
[----:B------:R-:W-:Y:S02]  /*92d0*/  FMNMX.FTZ R20, R158, R21, !PT ;  /* 0x000000159e147209 */ /* 0x000fe40007810000 */
[----:B------:R-:W-:-:S02]  /*92e0*/  FSEL R182, R182, -INF , !P5 ;  /* 0xff800000b6b67808 */ /* 0x000fc40006800000 */
[----:B------:R-:W-:Y:S02]  /*92f0*/  FMNMX.FTZ R21, R159, R20, !PT ;  /* 0x000000149f157209 */ /* 0x000fe40007810000 */
[----:B------:R-:W-:Y:S02]  /*9300*/  FSEL R203, R203, RZ, P6 ;  /* 0x000000ffcbcb7208 */ /* 0x000fe40003000000 */
[----:B------:R-:W-:-:S03]  /*9310*/  FMNMX.FTZ R20, R162, R21, !PT ;  /* 0x00000015a2147209 */ /* 0x000fc60007810000 */
[--C-:B------:R-:W-:Y:S01]  /*9320*/  FFMA.FTZ R171, R198, UR7, -R203.reuse ;  /* 0x00000007c6ab7c23 */ /* 0x100fe200080108cb */
[----:B------:R-:W-:Y:S01]  /*9330*/  FMNMX.FTZ R21, R163, R20, !PT ;  /* 0x00000014a3157209 */ /* 0x000fe20007810000 */
[--C-:B------:R-:W-:Y:S01]  /*9340*/  FFMA.FTZ R174, R156, UR7, -R203.reuse ;  /* 0x000000079cae7c23 */ /* 0x100fe200080108cb */
        /* <DEDUP_REMOVED lines=8> */
[----:B------:R-:W-:Y:S01]  /*93d0*/  ISETP.GT.AND P3, PT, R169, 0x39, P3 ;  /* 0x00000039a900780c */ /* 0x000fe20001f64270 */
[----:B------:R1:W-:Y:S01]  /*93e0*/  MUFU.EX2 R20, R171 ;  /* 0x000000ab00147308 */ /* 0x0003e20000000800 */
[----:B------:R-:W-:Y:S01]  /*93f0*/  FMNMX.FTZ R21, R154, R21, !PT ;  /* 0x000000159a157209 */ /* 0x000fe20007810000 */
[--C-:B------:R-:W-:Y:S01]  /*9400*/  FFMA.FTZ R173, R157, UR7, -R203.reuse ;  /* 0x000000079dad7c23 */ /* 0x100fe200080108cb */
[----:B------:R-:W-:Y:S01]  /*9410*/  ISETP.LT.OR P4, PT, R168, 0x32, P4 ;  /* 0x00000032a800780c */ /* 0x000fe20002781670 */
[--C-:B------:R-:W-:Y:S01]  /*9420*/  FFMA.FTZ R176, R176, UR7, -R203.reuse ;  /* 0x00000007b0b07c23 */ /* 0x100fe200080108cb */
[----:B------:R-:W-:Y:S01]  /*9430*/  FMNMX.FTZ R170, R200, R21, !PT ;  /* 0x00000015c8aa7209 */ /* 0x000fe20007810000 */
[--C-:B------:R-:W-:Y:S01]  /*9440*/  FFMA.FTZ R177, R177, UR7, -R203.reuse ;  /* 0x00000007b1b17c23 */ /* 0x100fe200080108cb */
[----:B------:R-:W-:Y:S01]  /*9450*/  ISETP.LT.OR P3, PT, R168, 0x3a, P3 ;  /* 0x0000003aa800780c */ /* 0x000fe20001f61670 */
[--C-:B------:R-:W-:Y:S01]  /*9460*/  FFMA.FTZ R168, R196, UR7, -R203.reuse ;  /* 0x00000007c4a87c23 */ /* 0x100fe200080108cb */
[----:B------:R-:W-:Y:S01]  /*9470*/  FMNMX.FTZ R21, R201, R170, !PT ;  /* 0x000000aac9157209 */ /* 0x000fe20007810000 */
[--C-:B-1----:R-:W-:Y:S01]  /*9480*/  FFMA.FTZ R171, R197, UR7, -R203.reuse ;  /* 0x00000007c5ab7c23 */ /* 0x102fe200080108cb */
[----:B------:R-:W-:Y:S01]  /*9490*/  FSEL R197, R179, -INF , !P4 ;  /* 0xff800000b3c57808 */ /* 0x000fe20006000000 */
[--C-:B------:R-:W-:Y:S01]  /*94a0*/  FFMA.FTZ R179, R180, UR7, -R203.reuse ;  /* 0x00000007b4b37c23 */ /* 0x100fe200080108cb */
[----:B------:R-:W-:Y:S01]  /*94b0*/  FMNMX.FTZ R169, R198, R21, !PT ;  /* 0x00000015c6a97209 */ /* 0x000fe20007810000 */
[----:B------:R-:W-:Y:S01]  /*94c0*/  FFMA.FTZ R196, R181, UR7, -R203 ;  /* 0x00000007b5c47c23 */ /* 0x000fe200080108cb */
[----:B------:R-:W-:Y:S01]  /*94d0*/  FSEL R183, R183, -INF , !P3 ;  /* 0xff800000b7b77808 */ /* 0x000fe20005800000 */
[----:B------:R1:W-:Y:S01]  /*94e0*/  MUFU.EX2 R21, R171 ;  /* 0x000000ab00157308 */ /* 0x0003e20000000800 */
[----:B------:R-:W-:-:S02]  /*94f0*/  FMNMX.FTZ R170, R202, R169, !PT ;  /* 0x000000a9caaa7209 */ /* 0x000fc40007810000 */
[----:B------:R-:W-:Y:S02]  /*9500*/  FSEL R152, R13, RZ, P6 ;  /* 0x000000ff0d987208 */ /* 0x000fe40003000000 */
[----:B------:R-:W-:-:S03]  /*9510*/  FMNMX.FTZ R169, R197, R170, !PT ;  /* 0x000000aac5a97209 */ /* 0x000fc60007810000 */
[----:B------:R-:W-:Y:S01]  /*9520*/  FADD.FTZ R152, -R152, R7 ;  /* 0x0000000798987221 */ /* 0x000fe20000010100 */
[----:B------:R-:W-:Y:S01]  /*9530*/  FMNMX.FTZ R170, R182, R169, !PT ;  /* 0x000000a9b6aa7209 */ /* 0x000fe20007810000 */
[--C-:B------:R-:W-:Y:S01]  /*9540*/  FFMA.FTZ R169, R160, UR7, -R203.reuse ;  /* 0x00000007a0a97c23 */ /* 0x100fe200080108cb */
[--C-:B-1----:R-:W-:Y:S01]  /*9550*/  FFMA.FTZ R171, R164, UR7, -R203.reuse ;  /* 0x00000007a4ab7c23 */ /* 0x102fe200080108cb */
[----:B------:R-:W-:Y:S01]  /*9560*/  FMUL.FTZ R7, R152, UR7 ;  /* 0x0000000798077c20 */ /* 0x000fe20008410000 */
[----:B------:R-:W-:Y:S01]  /*9570*/  FMNMX.FTZ R160, R183, R170, !PT ;  /* 0x000000aab7a07209 */ /* 0x000fe20007810000 */
[----:B------:R-:W-:Y:S01]  /*9580*/  FFMA.FTZ R170, R161, UR7, -R203 ;  /* 0x00000007a1aa7c23 */ /* 0x000fe200080108cb */
[----:B------:R-:W-:Y:S01]  /*9590*/  MUFU.EX2 R15, R15 ;  /* 0x0000000f000f7308 */ /* 0x000fe20000000800 */
[----:B------:R-:W-:Y:S02]  /*95a0*/  LEA R203, R12, R19, 0xc ;  /* 0x000000130ccb7211 */ /* 0x000fe400078e60ff */
[----:B------:R-:W1:Y:S02]  /*95b0*/  SHFL.BFLY PT, R161, R160, 0x2, 0x1f ;  /* 0x0c401f00a0a17f89 */ /* 0x000e6400000e0000 */
[C---:B------:R-:W-:Y:S01]  /*95c0*/  R2UR UR10, R203.reuse ;  /* 0x00000000cb0a72ca */ /* 0x040fe200000e0000 */
[----:B------:R-:W-:-:S02]  /*95d0*/  VIADD R210, R203, 0x80 ;  /* 0x00000080cbd27836 */ /* 0x000fc40000000000 */
[----:B------:R-:W2:Y:S08]  /*95e0*/  MUFU.EX2 R7, R7 ;  /* 0x0000000700077308 */ /* 0x000eb00000000800 */
[----:B------:R-:W-:Y:S08]  /*95f0*/  MUFU.EX2 R168, R168 ;  /* 0x000000a800a87308 */ /* 0x000ff00000000800 */
[----:B------:R-:W-:Y:S01]  /*9600*/  MUFU.EX2 R169, R169 ;  /* 0x000000a900a97308 */ /* 0x000fe20000000800 */
[-C--:B--2---:R-:W-:Y:S01]  /*9610*/  FMUL.FTZ R24, R24, R7.reuse ;  /* 0x0000000718187220 */ /* 0x084fe20000410000 */
[----:B------:R-:W-:Y:S01]  /*9620*/  FMUL.FTZ R25, R25, R7 ;  /* 0x0000000719197220 */ /* 0x000fe20000410000 */
[----:B-1----:R-:W-:Y:S01]  /*9630*/  FMNMX.FTZ R161, R160, R161, !PT ;  /* 0x000000a1a0a17209 */ /* 0x002fe20007810000 */
[-C--:B------:R-:W-:Y:S01]  /*9640*/  FMUL.FTZ R28, R28, R7.reuse ;  /* 0x000000071c1c7220 */ /* 0x080fe20000410000 */
[-C--:B------:R-:W-:Y:S01]  /*9650*/  FMUL.FTZ R29, R29, R7.reuse ;  /* 0x000000071d1d7220 */ /* 0x080fe20000410000 */
[-C--:B------:R-:W-:Y:S01]  /*9660*/  FMUL.FTZ R32, R32, R7.reuse ;  /* 0x0000000720207220 */ /* 0x080fe20000410000 */
[-C--:B------:R-:W-:Y:S01]  /*9670*/  FMUL.FTZ R33, R33, R7.reuse ;  /* 0x0000000721217220 */ /* 0x080fe20000410000 */
[----:B------:R-:W1:Y:S01]  /*9680*/  SHFL.BFLY PT, R156, R161, 0x1, 0x1f ;  /* 0x0c201f00a19c7f89 */ /* 0x000e6200000e0000 */
        /* <DEDUP_REMOVED lines=22> */
[----:B------:R-:W-:Y:S01]  /*97f0*/  FMUL.FTZ R73, R73, R7 ;  /* 0x0000000749497220 */ /* 0x000fe20000410000 */
[----:B-1----:R-:W-:Y:S01]  /*9800*/  FMNMX.FTZ R180, R161, R156, !PT ;  /* 0x0000009ca1b47209 */ /* 0x002fe20007810000 */
[----:B------:R-:W-:Y:S01]  /*9810*/  MUFU.EX2 R173, R173 ;  /* 0x000000ad00ad7308 */ /* 0x000fe20000000800 */
[----:B--2---:R-:W-:Y:S01]  /*9820*/  F2FP.F16.F32.PACK_AB R156, R170, R169 ;  /* 0x000000a9aa9c723e */ /* 0x004fe200000000ff */
[-C--:B------:R-:W-:Y:S01]  /*9830*/  FMUL.FTZ R76, R76, R7.reuse ;  /* 0x000000074c4c7220 */ /* 0x080fe20000410000 */
[C---:B------:R-:W-:Y:S01]  /*9840*/  FSETP.NEU.FTZ.AND P3, PT, R180.reuse, -INF , PT ;  /* 0xff800000b400780b */ /* 0x040fe20003f7d000 */
[----:B------:R-:W-:Y:S01]  /*9850*/  FMUL.FTZ R153, R180, UR7 ;  /* 0x00000007b4997c20 */ /* 0x000fe20008410000 */
[-C--:B------:R-:W-:Y:S01]  /*9860*/  FMUL.FTZ R77, R77, R7.reuse ;  /* 0x000000074d4d7220 */ /* 0x080fe20000410000 */
[-C--:B------:R-:W-:Y:S01]  /*9870*/  FMUL.FTZ R80, R80, R7.reuse ;  /* 0x0000000750507220 */ /* 0x080fe20000410000 */
[-C--:B------:R-:W-:Y:S01]  /*9880*/  FMUL.FTZ R81, R81, R7.reuse ;  /* 0x0000000751517220 */ /* 0x080fe20000410000 */
[----:B------:R-:W1:Y:S01]  /*9890*/  MUFU.EX2 R174, R174 ;  /* 0x000000ae00ae7308 */ /* 0x000e620000000800 */
[----:B------:R-:W-:Y:S01]  /*98a0*/  FSEL R152, R153, RZ, P3 ;  /* 0x000000ff99987208 */ /* 0x000fe20001800000 */
[-C--:B------:R-:W-:Y:S01]  /*98b0*/  FMUL.FTZ R84, R84, R7.reuse ;  /* 0x0000000754547220 */ /* 0x080fe20000410000 */
[----:B------:R-:W-:Y:S01]  /*98c0*/  FSEL R153, R180, RZ, P3 ;  /* 0x000000ffb4997208 */ /* 0x000fe20001800000 */
[-C--:B------:R-:W-:Y:S01]  /*98d0*/  FMUL.FTZ R85, R85, R7.reuse ;  /* 0x0000000755557220 */ /* 0x080fe20000410000 */
[----:B------:R-:W-:Y:S01]  /*98e0*/  FMUL.FTZ R88, R88, R7 ;  /* 0x0000000758587220 */ /* 0x000fe20000410000 */
[----:B------:R-:W-:Y:S01]  /*98f0*/  FFMA.FTZ R204, R155, UR7, -R152 ;  /* 0x000000079bcc7c23 */ /* 0x000fe20008010898 */
[----:B------:R-:W-:-:S02]  /*9900*/  IMAD.MOV R155, RZ, RZ, -R23 ;  /* 0x000000ffff9b7224 */ /* 0x000fc400078e0a17 */
[----:B------:R-:W-:Y:S01]  /*9910*/  FADD.FTZ R153, -R153, R8 ;  /* 0x0000000899997221 */ /* 0x000fe20000010100 */
[--C-:B------:R-:W-:Y:S01]  /*9920*/  FFMA.FTZ R159, R159, UR7, -R152.reuse ;  /* 0x000000079f9f7c23 */ /* 0x100fe20008010898 */
[--C-:B------:R-:W-:Y:S01]  /*9930*/  FFMA.FTZ R181, R199, UR7, -R152.reuse ;  /* 0x00000007c7b57c23 */ /* 0x100fe20008010898 */
[--C-:B------:R-:W-:Y:S01]  /*9940*/  FFMA.FTZ R199, R158, UR7, -R152.reuse ;  /* 0x000000079ec77c23 */ /* 0x100fe20008010898 */
[----:B------:R-:W-:Y:S01]  /*9950*/  ISETP.NE.AND P3, PT, R18, R155, PT ;  /* 0x0000009b1200720c */ /* 0x000fe20003f65270 */
[----:B------:R-:W-:Y:S01]  /*9960*/  FMUL.FTZ R153, R153, UR7 ;  /* 0x0000000799997c20 */ /* 0x000fe20008410000 */
        /* <DEDUP_REMOVED lines=8> */
[----:B------:R4:W5:Y:S01]  /*99f0*/  MUFU.EX2 R206, R153 ;  /* 0x0000009900ce7308 */ /* 0x0009620000000800 */
[--C-:B--2---:R-:W-:Y:S01]  /*9a00*/  FFMA.FTZ R159, R198, UR7, -R152.reuse ;  /* 0x00000007c69f7c23 */ /* 0x104fe20008010898 */
[----:B------:R-:W-:Y:S01]  /*9a10*/  FFMA.FTZ R198, R202, UR7, -R152 ;  /* 0x00000007cac67c23 */ /* 0x000fe20008010898 */
[----:B------:R-:W-:-:S02]  /*9a20*/  @!P3 IMAD R16, R16, 0x40, R22 ;  /* 0x000000401010b824 */ /* 0x000fc400078e0216 */
[--C-:B------:R-:W-:Y:S01]  /*9a30*/  FFMA.FTZ R157, R154, UR7, -R152.reuse ;  /* 0x000000079a9d7c23 */ /* 0x100fe20008010898 */
[--C-:B------:R-:W-:Y:S01]  /*9a40*/  FFMA.FTZ R161, R182, UR7, -R152.reuse ;  /* 0x00000007b6a17c23 */ /* 0x100fe20008010898 */
[----:B------:R-:W-:Y:S01]  /*9a50*/  F2FP.F16.F32.PACK_AB R154, R168, R21 ;  /* 0x00000015a89a723e */ /* 0x000fe200000000ff */
[-C--:B------:R-:W-:Y:S01]  /*9a60*/  FMUL.FTZ R89, R89, R7.reuse ;  /* 0x0000000759597220 */ /* 0x080fe20000410000 */
[----:B------:R-:W-:Y:S01]  /*9a70*/  @!P3 LEA R155, R16, UR36, 0x2 ;  /* 0x00000024109bbc11 */ /* 0x000fe2000f8e10ff */
[----:B----4-:R-:W-:Y:S01]  /*9a80*/  FFMA.FTZ R153, R201, UR7, -R152 ;  /* 0x00000007c9997c23 */ /* 0x010fe20008010898 */
[----:B------:R-:W-:Y:S01]  /*9a90*/  MUFU.EX2 R181, R181 ;  /* 0x000000b500b57308 */ /* 0x000fe20000000800 */
[----:B------:R-:W-:Y:S01]  /*9aa0*/  F2FP.F16.F32.PACK_AB R152, R15, R20 ;  /* 0x000000140f98723e */ /* 0x000fe200000000ff */
[----:B------:R-:W-:Y:S01]  /*9ab0*/  FMUL.FTZ R92, R92, R7 ;  /* 0x000000075c5c7220 */ /* 0x000fe20000410000 */
[----:B------:R-:W-:Y:S01]  /*9ac0*/  @!P3 STS [R155+0x38400], R7 ;  /* 0x038400079b00b388 */ /* 0x000fe20000000800 */
[----:B---3--:R-:W-:Y:S01]  /*9ad0*/  F2FP.F16.F32.PACK_AB R158, R172, R171 ;  /* 0x000000abac9e723e */ /* 0x008fe200000000ff */
[----:B------:R-:W-:Y:S01]  /*9ae0*/  FMUL.FTZ R93, R93, R7 ;  /* 0x000000075d5d7220 */ /* 0x000fe20000410000 */
[----:B-1----:R-:W-:Y:S01]  /*9af0*/  F2FP.F16.F32.PACK_AB R160, R174, R173 ;  /* 0x000000adaea0723e */ /* 0x002fe200000000ff */
[----:B-----5:R1:W-:Y:S01]  /*9b00*/  @!P3 STS [R155+0x38420], R206 ;  /* 0x038420ce9b00b388 */ /* 0x0203e20000000800 */
        /* <DEDUP_REMOVED lines=23> */
[----:B------:R-:W-:Y:S01]  /*9c80*/  FMUL.FTZ R136, R136, R7 ;  /* 0x0000000788887220 */ /* 0x000fe20000410000 */
        /* <DEDUP_REMOVED lines=51> */
[----:B-1----:R-:W-:Y:S01]  /*9fc0*/  F2FP.F16.F32.PACK_AB R162, R178, R175 ;  /* 0x000000afb2a2723e */ /* 0x002fe200000000ff */
        /* <DEDUP_REMOVED lines=21> */
[----:B--2---:R-:W-:Y:S01]  /*a120*/  F2FP.F16.F32.PACK_AB R159, R208, R209 ;  /* 0x000000d1d09f723e */ /* 0x004fe200000000ff */
[-C--:B------:R-:W-:Y:S01]  /*a130*/  FMUL.FTZ R127, R127, R206.reuse ;  /* 0x000000ce7f7f7220 */ /* 0x080fe20000410000 */
[-C--:B------:R-:W-:Y:S01]  /*a140*/  FMUL.FTZ R130, R130, R206.reuse ;  /* 0x000000ce82827220 */ /* 0x080fe20000410000 */
[-C--:B------:R-:W-:Y:S01]  /*a150*/  FMUL.FTZ R131, R131, R206.reuse ;  /* 0x000000ce83837220 */ /* 0x080fe20000410000 */
[-C--:B------:R-:W-:Y:S01]  /*a160*/  FMUL.FTZ R134, R134, R206.reuse ;  /* 0x000000ce86867220 */ /* 0x080fe20000410000 */
[-C--:B------:R-:W-:Y:S01]  /*a170*/  FMUL.FTZ R135, R135, R206.reuse ;  /* 0x000000ce87877220 */ /* 0x080fe20000410000 */
[----:B------:R-:W-:Y:S01]  /*a180*/  FMUL.FTZ R138, R138, R206 ;  /* 0x000000ce8a8a7220 */ /* 0x000fe20000410000 */
[----:B------:R-:W1:Y:S01]  /*a190*/  MUFU.EX2 R177, R177 ;  /* 0x000000b100b17308 */ /* 0x000e620000000800 */
[----:B---3--:R-:W-:Y:S01]  /*a1a0*/  F2FP.F16.F32.PACK_AB R163, R197, R182 ;  /* 0x000000b6c5a3723e */ /* 0x008fe200000000ff */
        /* <DEDUP_REMOVED lines=9> */
[----:B------:R-:W-:Y:S01]  /*a240*/  FFMA.FTZ R20, R7, R5, R20 ;  /* 0x0000000507147223 */ /* 0x000fe20000010014 */
[----:B------:R-:W-:Y:S01]  /*a250*/  FFMA.FTZ R181, R206, R6, R181 ;  /* 0x00000006ceb57223 */ /* 0x000fe200000100b5 */
[----:B------:R-:W-:Y:S01]  /*a260*/  ISETP.GT.AND P3, PT, R9, R14, PT ;  /* 0x0000000e0900720c */ /* 0x000fe20003f64270 */
[----:B------:R2:W-:Y:S01]  /*a270*/  STSM.16.M88.4 [R187], R156 ;  /* 0x0000009cbb007844 */ /* 0x0005e20000000200 */
[----:B------:R-:W-:Y:S01]  /*a280*/  FADD.FTZ R20, R15, R20 ;  /* 0x000000140f147221 */ /* 0x000fe20000010000 */
[----:B------:R-:W3:Y:S01]  /*a290*/  MUFU.EX2 R196, R196 ;  /* 0x000000c400c47308 */ /* 0x000ee20000000800 */
[----:B-1----:R-:W-:Y:S01]  /*a2a0*/  F2FP.F16.F32.PACK_AB R164, R177, R176 ;  /* 0x000000b0b1a4723e */ /* 0x002fe200000000ff */
[----:B------:R-:W-:Y:S01]  /*a2b0*/  FADD.FTZ R204, R204, R181 ;  /* 0x000000b5cccc7221 */ /* 0x000fe20000010000 */
[----:B------:R-:W-:Y:S01]  /*a2c0*/  FADD.FTZ R21, R21, R20 ;  /* 0x0000001415157221 */ /* 0x000fe20000010000 */
[----:B------:R-:W-:-:S02]  /*a2d0*/  IMAD.MOV.U32 R7, RZ, RZ, R13 ;  /* 0x000000ffff077224 */ /* 0x000fc400078e000d */
[----:B------:R-:W-:Y:S01]  /*a2e0*/  FADD.FTZ R199, R199, R204 ;  /* 0x000000ccc7c77221 */ /* 0x000fe20000010000 */
[----:B------:R-:W-:Y:S01]  /*a2f0*/  FADD.FTZ R168, R168, R21 ;  /* 0x00000015a8a87221 */ /* 0x000fe20000010000 */
[----:B------:R-:W-:Y:S02]  /*a300*/  MUFU.EX2 R198, R198 ;  /* 0x000000c600c67308 */ /* 0x000fe40000000800 */
[----:B------:R-:W-:Y:S01]  /*a310*/  FADD.FTZ R199, R8, R199 ;  /* 0x000000c708c77221 */ /* 0x000fe20000010000 */
[----:B------:R-:W-:Y:S01]  /*a320*/  FADD.FTZ R169, R169, R168 ;  /* 0x000000a8a9a97221 */ /* 0x000fe20000010000 */
[----:B------:R-:W-:Y:S02]  /*a330*/  IMAD.MOV.U32 R8, RZ, RZ, R180 ;  /* 0x000000ffff087224 */ /* 0x000fe400078e00b4 */
        /* <DEDUP_REMOVED lines=8> */
[----:B------:R3:W-:Y:S01]  /*a3c0*/  MUFU.EX2 R200, R161 ;  /* 0x000000a100c87308 */ /* 0x0007e20000000800 */
[----:B------:R-:W-:Y:S02]  /*a3d0*/  IMAD.MOV.U32 R16, RZ, RZ, R12 ;  /* 0x000000ffff107224 */ /* 0x000fe400078e000c */
[----:B------:R-:W-:Y:S01]  /*a3e0*/  FADD.FTZ R209, R208, R209 ;  /* 0x000000d1d0d17221 */ /* 0x000fe20000010000 */
[----:B------:R-:W-:-:S04]  /*a3f0*/  FADD.FTZ R173, R173, R172 ;  /* 0x000000acadad7221 */ /* 0x000fc80000010000 */
[----:B------:R-:W-:Y:S01]  /*a400*/  FADD.FTZ R174, R174, R173 ;  /* 0x000000adaeae7221 */ /* 0x000fe20000010000 */
[----:B------:R-:W4:Y:S01]  /*a410*/  MUFU.EX2 R207, R207 ;  /* 0x000000cf00cf7308 */ /* 0x000f220000000800 */
[----:B---3--:R-:W-:Y:S01]  /*a420*/  F2FP.F16.F32.PACK_AB R161, R183, R202 ;  /* 0x000000cab7a1723e */ /* 0x008fe200000000ff */
[----:B------:R-:W-:Y:S01]  /*a430*/  FADD.FTZ R202, R202, R209 ;  /* 0x000000d1caca7221 */ /* 0x000fe20000010000 */
[----:B-1----:R-:W-:Y:S01]  /*a440*/  F2FP.F16.F32.PACK_AB R165, R205, R198 ;  /* 0x000000c6cda5723e */ /* 0x002fe200000000ff */
[----:B------:R-:W-:Y:S02]  /*a450*/  FADD.FTZ R175, R175, R174 ;  /* 0x000000aeafaf7221 */ /* 0x000fe40000010000 */
[----:B------:R2:W-:Y:S01]  /*a460*/  STSM.16.M88.4 [R185], R160 ;  /* 0x000000a0b9007844 */ /* 0x0005e20000000200 */
[----:B------:R-:W-:Y:S01]  /*a470*/  FADD.FTZ R183, R183, R202 ;  /* 0x000000cab7b77221 */ /* 0x000fe20000010000 */
[----:B------:R-:W-:-:S03]  /*a480*/  FADD.FTZ R175, R178, R175 ;  /* 0x000000afb2af7221 */ /* 0x000fc60000010000 */
[----:B------:R-:W-:Y:S01]  /*a490*/  FADD.FTZ R182, R182, R183 ;  /* 0x000000b7b6b67221 */ /* 0x000fe20000010000 */
[----:B------:R-:W-:-:S03]  /*a4a0*/  FADD.FTZ R176, R176, R175 ;  /* 0x000000afb0b07221 */ /* 0x000fc60000010000 */
[----:B------:R-:W-:Y:S01]  /*a4b0*/  FADD.FTZ R197, R197, R182 ;  /* 0x000000b6c5c57221 */ /* 0x000fe20000010000 */
[----:B------:R-:W-:Y:S01]  /*a4c0*/  FADD.FTZ R176, R177, R176 ;  /* 0x000000b0b1b07221 */ /* 0x000fe20000010000 */
[----:B----4-:R-:W-:Y:S02]  /*a4d0*/  F2FP.F16.F32.PACK_AB R167, R207, R200 ;  /* 0x000000c8cfa7723e */ /* 0x010fe400000000ff */
[----:B------:R-:W-:Y:S01]  /*a4e0*/  FADD.FTZ R198, R198, R197 ;  /* 0x000000c5c6c67221 */ /* 0x000fe20000010000 */
[----:B------:R-:W-:Y:S02]  /*a4f0*/  FADD.FTZ R5, R179, R176 ;  /* 0x000000b0b3057221 */ /* 0x000fe40000010000 */
[----:B------:R2:W-:Y:S01]  /*a500*/  STSM.16.M88.4 [R186], R164 ;  /* 0x000000a4ba007844 */ /* 0x0005e20000000200 */
[----:B------:R-:W-:Y:S01]  /*a510*/  WARPGROUP.ARRIVE ;  /* 0x00000000000079c5 */ /* 0x000fe20000000000 */
[----:B------:R-:W-:Y:S01]  /*a520*/  FADD.FTZ R205, R205, R198 ;  /* 0x000000c6cdcd7221 */ /* 0x000fe20000010000 */
[----:B------:R-:W-:-:S03]  /*a530*/  FADD.FTZ R5, R196, R5 ;  /* 0x00000005c4057221 */ /* 0x000fc60000010000 */
[----:B------:R-:W-:Y:S01]  /*a540*/  FADD.FTZ R6, R200, R205 ;  /* 0x000000cdc8067221 */ /* 0x000fe20000010000 */
[----:B------:R-:W-:Y:S01]  /*a550*/  HGMMA.64x256x16.F32 R24, R152, gdesc[UR8].tnspB, R24, gsb0 ;  /* 0x43e0000898187df0 */ /* 0x000fe20008000818 */
[----:B------:R-:W-:Y:S01]  /*a560*/  R2UR UR10, R210 ;  /* 0x00000000d20a72ca */ /* 0x000fe200000e0000 */
[----:B------:R-:W-:Y:S01]  /*a570*/  UMOV UR11, 0x40000040 ;  /* 0x40000040000b7882 */ /* 0x000fe20000000000 */
[----:B------:R-:W-:Y:S02]  /*a580*/  VIADD R210, R203, 0x100 ;  /* 0x00000100cbd27836 */ /* 0x000fe40000000000 */
[----:B------:R-:W-:Y:S01]  /*a590*/  FADD.FTZ R6, R207, R6 ;  /* 0x00000006cf067221 */ /* 0x000fe20000010000 */
[----:B------:R-:W-:Y:S01]  /*a5a0*/  VIADD R203, R203, 0x180 ;  /* 0x00000180cbcb7836 */ /* 0x000fe20000000000 */
[----:B------:R-:W-:Y:S02]  /*a5b0*/  WARPGROUP.DEPBAR.LE gsb0, 0x0 ;  /* 0x00008000000079c5 */ /* 0x000fe40000010000 */
[----:B------:R-:W-:-:S15]  /*a5c0*/  WARPGROUP.ARRIVE ;  /* 0x00000000000079c5 */ /* 0x000fde0000000000 */
[----:B------:R-:W-:-:S04]  /*a5d0*/  NOP ;  /* 0x0000000000007918 */ /* 0x000fc80000000000 */
        /* <DEDUP_REMOVED lines=23> */
[----:B-1----:R-:W-:-:S04]  /*a750*/  VIADD R11, R9, 0xffffffff ;  /* 0xffffffff090b7836 */ /* 0x002fc80000000000 */
[----:B------:R-:W-:Y:S01]  /*a760*/  IMAD.MOV.U32 R9, RZ, RZ, R11 ;  /* 0x000000ffff097224 */ /* 0x000fe200078e000b */
[----:B--2---:R-:W-:Y:S06]  /*a770*/  @P3 BRA `(.L_x_4204) ;  /* 0xffffffc800043947 */ /* 0x004fec000383ffff */
[----:B------:R-:W-:Y:S02]  /*a780*/  IMAD.MOV.U32 R8, RZ, RZ, R180 ;  /* 0x000000ffff087224 */ /* 0x000fe400078e00b4 */
[----:B------:R-:W-:Y:S02]  /*a790*/  IMAD.MOV.U32 R7, RZ, RZ, R13 ;  /* 0x000000ffff077224 */ /* 0x000fe400078e000d */
[----:B------:R-:W-:Y:S02]  /*a7a0*/  IMAD.MOV.U32 R16, RZ, RZ, R12 ;  /* 0x000000ffff107224 */ /* 0x000fe400078e000c */
[----:B------:R-:W-:-:S07]  /*a7b0*/  IMAD.MOV.U32 R9, RZ, RZ, R11 ;  /* 0x000000ffff097224 */ /* 0x000fce00078e000b */
.L_x_4187:
        /* <DEDUP_REMOVED lines=15> */
.L_x_4206:
[----:B------:R-:W-:-:S11]  /*a8b0*/  UISETP.NE.AND UP0, UPT, UR10, 0x1, UPT ;  /* 0x000000010a00788c */ /* 0x000fd6000bf05270 */
[----:B------:R-:W-:Y:S02]  /*a8c0*/  @UP0 ULDC.64 UR14, c[0x0][0xae0] ;  /* 0x0002b800000e0ab9 */ /* 0x000fe40000000a00 */
[----:B------:R-:W-:-:S04]  /*a8d0*/  UIMAD.WIDE.U32 UR4, UR40, UR14, URZ ;  /* 0x0000000e280472a5 */ /* 0x000fc8000f8e003f */
[----:B------:R-:W-:-:S12]  /*a8e0*/  @UP0 USHF.R.U32.HI UR40, URZ, UR15, UR5 ;  /* 0x0000000f3f280299 */ /* 0x000fd80008011605 */
.L_x_4207:
[----:B------:R-:W-:-:S04]  /*a8f0*/  UIMAD UR40, UR40, UR10, URZ ;  /* 0x0000000a282872a4 */ /* 0x000fc8000f8e023f */
[----:B------:R-:W-:-:S04]  /*a900*/  UISETP.LT.AND UP0, UPT, UR6, UR40, UPT ;  /* 0x000000280600728c */ /* 0x000fc8000bf01270 */
[----:B------:R-:W-:-:S12]  /*a910*/  USEL UR6, UR6, UR40, !UP0 ;  /* 0x0000002806067287 */ /* 0x000fd8000c000000 */
.L_x_4205:
        /* <DEDUP_REMOVED lines=8> */
[----:B------:R-:W-:Y:S02]  /*a9a0*/  IMAD.MOV.U32 R201, RZ, RZ, R8 ;  /* 0x000000ffffc97224 */ /* 0x000fe400078e0008 */
[----:B------:R-:W-:Y:S02]  /*a9b0*/  IMAD.MOV.U32 R12, RZ, RZ, R7 ;  /* 0x000000ffff0c7224 */ /* 0x000fe400078e0007 */
[----:B------:R-:W-:Y:S02]  /*a9c0*/  IMAD.MOV.U32 R11, RZ, RZ, R9 ;  /* 0x000000ffff0b7224 */ /* 0x000fe400078e0009 */
[----:B------:R-:W-:-:S07]  /*a9d0*/  IMAD.MOV.U32 R199, RZ, RZ, R16 ;  /* 0x000000ffffc77224 */ /* 0x000fce00078e0010 */
.L_x_4217:
[----:B------:R-:W-:Y:S01]  /*a9e0*/  VIADD R16, R199, 0x1 ;  /* 0x00000001c7107836 */ /* 0x000fe20000000000 */
[C---:B------:R-:W-:Y:S01]  /*a9f0*/  ISETP.GT.AND P2, PT, R11.reuse, UR4, PT ;  /* 0x000000040b007c0c */ /* 0x040fe2000bf44270 */
[----:B------:R-:W-:-:S03]  /*aa00*/  VIADD R11, R11, 0xffffffff ;  /* 0xffffffff0b0b7836 */ /* 0x000fc60000000000 */
[----:B------:R-:W-:-:S04]  /*aa10*/  ISETP.NE.AND P3, PT, R16, 0x2, PT ;  /* 0x000000021000780c */ /* 0x000fc80003f65270 */
[----:B------:R-:W-:Y:S02]  /*aa20*/  SEL R8, RZ, 0x1, P3 ;  /* 0x00000001ff087807 */ /* 0x000fe40001800000 */
[----:B------:R-:W-:Y:S02]  /*aa30*/  SEL R16, R16, RZ, P3 ;  /* 0x000000ff10107207 */ /* 0x000fe40001800000 */
[----:B------:R-:W-:Y:S01]  /*aa40*/  LOP3.LUT R17, R17, R8, RZ, 0x3c, !PT ;  /* 0x0000000811117212 */ /* 0x000fe200078e3cff */
[----:B-1----:R-:W-:Y:S06]  /*aa50*/  @!P0 BRA `(.L_x_4209) ;  /* 0x0000000000048947 */ /* 0x002fec0003800000 */
[----:B------:R-:W-:Y:S01]  /*aa60*/  BPT.TRAP 0x1 ;  /* 0x000000040000795c */ /* 0x000fe20000300000 */
.L_x_4209:
[----:B------:R-:W-:Y:S02]  /*aa70*/  LEA R9, R16, UR36, 0x3 ;  /* 0x0000002410097c11 */ /* 0x000fe4000f8e18ff */
[----:B------:R-:W-:-:S04]  /*aa80*/  SHF.L.U32 R8, R17, 0x1f, RZ ;  /* 0x0000001f11087819 */ /* 0x000fc800000006ff */
[----:B------:R1:W2:Y:S01]  /*aa90*/  SYNCS.PHASECHK.TRANS64.TRYWAIT P3, [R9+URZ+0x38830], R8 ;  /* 0x03883008090075a7 */ /* 0x0002a2000806017f */
[----:B------:R-:W-:Y:S05]  /*aaa0*/  @!P0 BRA `(.L_x_4210) ;  /* 0x0000000000048947 */ /* 0x000fea0003800000 */
[----:B------:R-:W-:Y:S01]  /*aab0*/  BPT.TRAP 0x1 ;  /* 0x000000040000795c */ /* 0x000fe20000300000 */
.L_x_4210:
[----:B------:R-:W-:Y:S01]  /*aac0*/  IMAD R7, R16, 0x200, R4 ;  /* 0x0000020010077824 */ /* 0x000fe200078e0204 */
[----:B--2---:R-:W-:Y:S06]  /*aad0*/  @P3 BRA `(.L_x_4211) ;  /* 0x0000000000083947 */ /* 0x004fec0003800000 */
[----:B------:R-:W2:Y:S02]  /*aae0*/  SYNCS.PHASECHK.TRANS64.TRYWAIT P3, [R9+URZ+0x38830], R8 ;  /* 0x03883008090075a7 */ /* 0x000ea4000806017f */
[----:B--2---:R-:W-:Y:S05]  /*aaf0*/  @!P3 BRA `(.L_x_4212) ;  /* 0x000000c000c8b947 */ /* 0x004fea0003800000 */
.L_x_4211:
[----:B------:R-:W-:Y:S01]  /*ab00*/  R2UR UR26, R7 ;  /* 0x00000000071a72ca */ /* 0x000fe200000e0000 */
[----:B------:R-:W-:Y:S01]  /*ab10*/  WARPGROUP.ARRIVE ;  /* 0x00000000000079c5 */ /* 0x000fe20000000000 */
[----:B------:R-:W-:Y:S01]  /*ab20*/  UMOV UR27, 0x40000040 ;  /* 0x40000040001b7882 */ /* 0x000fe20000000000 */
[----:B------:R-:W-:Y:S01]  /*ab30*/  UMOV UR23, 0x40000040 ;  /* 0x4000004000177882 */ /* 0x000fe20000000000 */
[----:B------:R-:W-:Y:S01]  /*ab40*/  UMOV UR19, 0x40000040 ;  /* 0x4000004000137882 */ /* 0x000fe20000000000 */
[----:B------:R-:W-:-:S08]  /*ab50*/  UMOV UR15, 0x40000040 ;  /* 0x40000040000f7882 */ /* 0x000fd00000000000 */
[----:B------:R-:W-:Y:S01]  /*ab60*/  HGMMA.64x64x16.F32 R152, gdesc[UR24], RZ, !UPT, gsb0 ;  /* 0x00e00000189879f0 */ /* 0x000fe2000c0008ff */
[----:B------:R-:W-:Y:S02]  /*ab70*/  UIADD3 UR22, UR26, 0x2, URZ ;  /* 0x000000021a167890 */ /* 0x000fe4000fffe03f */
[----:B------:R-:W-:Y:S02]  /*ab80*/  UIADD3 UR18, UR26, 0x4, URZ ;  /* 0x000000041a127890 */ /* 0x000fe4000fffe03f */
[----:B------:R-:W-:Y:S01]  /*ab90*/  UIADD3 UR14, UR26, 0x6, URZ ;  /* 0x000000061a0e7890 */ /* 0x000fe2000fffe03f */
        /* <DEDUP_REMOVED lines=10> */
[----:B------:R-:W-:Y:S05]  /*ac40*/  @!P0 BRA `(.L_x_4213) ;  /* 0x0000000000048947 */ /* 0x000fea0003800000 */
[----:B------:R-:W-:Y:S01]  /*ac50*/  BPT.TRAP 0x1 ;  /* 0x000000040000795c */ /* 0x000fe20000300000 */
.L_x_4213:
[----:B------:R3:W4:Y:S01]  /*ac60*/  SYNCS.PHASECHK.TRANS64.TRYWAIT P3, [R9+URZ+0x38850], R8 ;  /* 0x03885008090075a7 */ /* 0x000722000806017f */
[----:B------:R-:W-:Y:S05]  /*ac70*/  @!P0 BRA `(.L_x_4214) ;  /* 0x0000000000048947 */ /* 0x000fea0003800000 */
[----:B------:R-:W-:Y:S01]  /*ac80*/  BPT.TRAP 0x1 ;  /* 0x000000040000795c */ /* 0x000fe20000300000 */
.L_x_4214:
[----:B----4-:R-:W-:Y:S05]  /*ac90*/  @P3 BRA `(.L_x_4215) ;  /* 0x0000000000083947 */ /* 0x010fea0003800000 */
[----:B------:R-:W4:Y:S02]  /*aca0*/  SYNCS.PHASECHK.TRANS64.TRYWAIT P3, [R9+URZ+0x38850], R8 ;  /* 0x03885008090075a7 */ /* 0x000f24000806017f */
[----:B----4-:R-:W-:Y:S05]  /*acb0*/  @!P3 BRA `(.L_x_4216) ;  /* 0x000000c0006cb947 */ /* 0x010fea0003800000 */
.L_x_4215:
[----:B------:R-:W-:Y:S01]  /*acc0*/  IMAD R7, R16, 0x1000, R3 ;  /* 0x0000100010077824 */ /* 0x000fe200078e0203 */
[----:B------:R-:W-:Y:S01]  /*acd0*/  WARPGROUP.ARRIVE ;  /* 0x00000000000079c5 */ /* 0x000fe20000000000 */
[----:B------:R-:W-:Y:S01]  /*ace0*/  UMOV UR11, 0x40000040 ;  /* 0x40000040000b7882 */ /* 0x000fe20000000000 */
[C---:B------:R-:W-:Y:S01]  /*acf0*/  VIADD R13, R0.reuse, 0x2 ;  /* 0x00000002000d7836 */ /* 0x040fe20000000000 */
[----:B------:R-:W-:Y:S01]  /*ad00*/  UMOV UR29, 0x40000040 ;  /* 0x40000040001d7882 */ /* 0x000fe20000000000 */
[C---:B------:R-:W-:Y:S01]  /*ad10*/  R2UR UR10, R7.reuse ;  /* 0x00000000070a72ca */ /* 0x040fe200000e0000 */
[----:B-1234-:R-:W-:Y:S01]  /*ad20*/  VIADD R8, R7, 0x2 ;  /* 0x0000000207087836 */ /* 0x01efe20000000000 */
[----:B------:R-:W-:Y:S01]  /*ad30*/  UMOV UR31, 0x40000040 ;  /* 0x40000040001f7882 */ /* 0x000fe20000000000 */
[----:B------:R-:W-:Y:S01]  /*ad40*/  R2UR UR28, R13 ;  /* 0x000000000d1c72ca */ /* 0x000fe200000e0000 */
[----:B------:R-:W-:Y:S01]  /*ad50*/  VIADD R13, R0, 0x4 ;  /* 0x00000004000d7836 */ /* 0x000fe20000000000 */
[----:B------:R-:W1:Y:S01]  /*ad60*/  S2R R14, SR_TID.X ;  /* 0x00000000000e7919 */ /* 0x000e620000002100 */
[----:B------:R-:W-:Y:S01]  /*ad70*/  R2UR UR30, R8 ;  /* 0x00000000081e72ca */ /* 0x000fe200000e0000 */
[----:B------:R-:W-:Y:S01]  /*ad80*/  VIADD R8, R7, 0x4 ;  /* 0x0000000407087836 */ /* 0x000fe20000000000 */
[----:B------:R-:W-:Y:S01]  /*ad90*/  ULDC UR7, c[0x0][0xa80] ;  /* 0x0002a00000077ab9 */ /* 0x000fe20000000800 */
[----:B------:R-:W-:-:S02]  /*ada0*/  VIADD R21, R0, 0x800 ;  /* 0x0000080000157836 */ /* 0x000fc40000000000 */
[----:B------:R-:W-:Y:S02]  /*adb0*/  VIADD R15, R7, 0x800 ;  /* 0x00000800070f7836 */ /* 0x000fe40000000000 */
[----:B------:R-:W-:Y:S01]  /*adc0*/  HGMMA.64x64x16.F32 R152, gdesc[UR8], R152, gsb0 ;  /* 0x00e00000089879f0 */ /* 0x000fe20008000898 */
[----:B------:R-:W-:Y:S01]  /*add0*/  IMAD R208, R16, 0x1000, R19 ;  /* 0x0000100010d07824 */ /* 0x000fe200078e0213 */
[----:B------:R-:W-:-:S04]  /*ade0*/  UMOV UR11, 0x40000040 ;  /* 0x40000040000b7882 */ /* 0x000fc80000000000 */
[----:B------:R-:W-:-:S13]  /*adf0*/  R2UR UR6, R208 ;  /* 0x00000000d00672ca */ /* 0x000fda00000e0000 */
[----:B------:R-:W-:Y:S01]  /*ae00*/  UMOV UR10, UR6 ;  /* 0x00000006000a7c82 */ /* 0x000fe20008000000 */
        /* <DEDUP_REMOVED lines=364> */
[----:B------:R-:W-:Y:S01]  /*c4d0*/  FFMA.FTZ R181, R181, UR7, -R200 ;  /* 0x00000007b5b57c23 */ /* 0x000fe200080108c8 */
[----:B------:R-:W-:Y:S02]  /*c4e0*/  MUFU.EX2 R13, R13 ;  /* 0x0000000d000d7308 */ /* 0x000fe40000000800 */
[----:B------:R-:W2:Y:S01]  /*c4f0*/  SHFL.BFLY PT, R153, R8, 0x2, 0x1f ;  /* 0x0c401f0008997f89 */ /* 0x000ea200000e0000 */
[-C--:B-1----:R-:W-:Y:S01]  /*c500*/  FMUL.FTZ R24, R24, R12.reuse ;  /* 0x0000000c18187220 */ /* 0x082fe20000410000 */
        /* <DEDUP_REMOVED lines=22> */
[----:B--2---:R-:W-:Y:S01]  /*c670*/  FMNMX.FTZ R153, R8, R153, !PT ;  /* 0x0000009908997209 */ /* 0x004fe20007810000 */
[-C--:B------:R-:W-:Y:S01]  /*c680*/  FMUL.FTZ R64, R64, R12.reuse ;  /* 0x0000000c40407220 */ /* 0x080fe20000410000 */
[-C--:B------:R-:W-:Y:S01]  /*c690*/  FMUL.FTZ R65, R65, R12.reuse ;  /* 0x0000000c41417220 */ /* 0x080fe20000410000 */
[-C--:B------:R-:W-:Y:S01]  /*c6a0*/  FMUL.FTZ R68, R68, R12.reuse ;  /* 0x0000000c44447220 */ /* 0x080fe20000410000 */
[-C--:B------:R-:W-:Y:S01]  /*c6b0*/  FMUL.FTZ R69, R69, R12.reuse ;  /* 0x0000000c45457220 */ /* 0x080fe20000410000 */
[----:B------:R-:W2:Y:S01]  /*c6c0*/  SHFL.BFLY PT, R8, R153, 0x1, 0x1f ;  /* 0x0c201f0099087f89 */ /* 0x000ea200000e0000 */
        /* <DEDUP_REMOVED lines=23> */
[----:B--2---:R-:W-:Y:S01]  /*c840*/  FMNMX.FTZ R8, R153, R8, !PT ;  /* 0x0000000899087209 */ /* 0x004fe20007810000 */
[----:B------:R-:W-:Y:S01]  /*c850*/  IMAD.MOV R153, RZ, RZ, -R23 ;  /* 0x000000ffff997224 */ /* 0x000fe200078e0a17 */
[----:B------:R-:W-:Y:S01]  /*c860*/  MUFU.EX2 R198, R198 ;  /* 0x000000c600c67308 */ /* 0x000fe20000000800 */
[-C--:B------:R-:W-:Y:S01]  /*c870*/  FMUL.FTZ R112, R112, R12.reuse ;  /* 0x0000000c70707220 */ /* 0x080fe20000410000 */
[-C--:B------:R-:W-:Y:S01]  /*c880*/  FMUL.FTZ R113, R113, R12.reuse ;  /* 0x0000000c71717220 */ /* 0x080fe20000410000 */
[----:B------:R-:W-:Y:S01]  /*c890*/  FADD.FTZ R152, -R8, R201 ;  /* 0x000000c908987221 */ /* 0x000fe20000010100 */
[----:B------:R-:W-:Y:S01]  /*c8a0*/  ISETP.NE.AND P3, PT, R18, R153, PT ;  /* 0x000000991200720c */ /* 0x000fe20003f65270 */
[----:B------:R-:W-:Y:S01]  /*c8b0*/  FMUL.FTZ R156, R8, UR7 ;  /* 0x00000007089c7c20 */ /* 0x000fe20008410000 */
[----:B------:R-:W-:Y:S01]  /*c8c0*/  FMUL.FTZ R116, R116, R12 ;  /* 0x0000000c74747220 */ /* 0x000fe20000410000 */
[----:B------:R-:W-:Y:S01]  /*c8d0*/  FMUL.FTZ R152, R152, UR7 ;  /* 0x0000000798987c20 */ /* 0x000fe20008410000 */
        /* <DEDUP_REMOVED lines=8> */
[----:B------:R2:W3:Y:S01]  /*c960*/  MUFU.EX2 R201, R152 ;  /* 0x0000009800c97308 */ /* 0x0004e20000000800 */
[----:B------:R-:W-:-:S02]  /*c970*/  @!P3 IMAD R153, R199, 0x40, R22 ;  /* 0x00000040c799b824 */ /* 0x000fc400078e0216 */
[--C-:B------:R-:W-:Y:S01]  /*c980*/  FFMA.FTZ R209, R167, UR7, -R156.reuse ;  /* 0x00000007a7d17c23 */ /* 0x100fe2000801089c */
[--C-:B------:R-:W-:Y:S01]  /*c990*/  FFMA.FTZ R170, R170, UR7, -R156.reuse ;  /* 0x00000007aaaa7c23 */ /* 0x100fe2000801089c */
[--C-:B------:R-:W-:Y:S01]  /*c9a0*/  FFMA.FTZ R171, R171, UR7, -R156.reuse ;  /* 0x00000007abab7c23 */ /* 0x100fe2000801089c */
[--C-:B------:R-:W-:Y:S01]  /*c9b0*/  FFMA.FTZ R174, R174, UR7, -R156.reuse ;  /* 0x00000007aeae7c23 */ /* 0x100fe2000801089c */
[----:B------:R-:W-:Y:S01]  /*c9c0*/  @!P3 LEA R153, R153, UR36, 0x2 ;  /* 0x000000249999bc11 */ /* 0x000fe2000f8e10ff */
[--C-:B------:R-:W-:Y:S01]  /*c9d0*/  FFMA.FTZ R175, R175, UR7, -R156.reuse ;  /* 0x00000007afaf7c23 */ /* 0x100fe2000801089c */
[--C-:B------:R-:W-:Y:S01]  /*c9e0*/  FFMA.FTZ R178, R178, UR7, -R156.reuse ;  /* 0x00000007b2b27c23 */ /* 0x100fe2000801089c */
[----:B--2---:R-:W-:Y:S02]  /*c9f0*/  @!P1 VIADD R152, R9, 0x38840 ;  /* 0x0003884009989836 */ /* 0x004fe40000000000 */
[--C-:B------:R-:W-:Y:S01]  /*ca00*/  FFMA.FTZ R179, R179, UR7, -R156.reuse ;  /* 0x00000007b3b37c23 */ /* 0x100fe2000801089c */
[--C-:B------:R-:W-:Y:S01]  /*ca10*/  FFMA.FTZ R182, R182, UR7, -R156.reuse ;  /* 0x00000007b6b67c23 */ /* 0x100fe2000801089c */
[----:B------:R-:W-:Y:S01]  /*ca20*/  FFMA.FTZ R183, R183, UR7, -R156 ;  /* 0x00000007b7b77c23 */ /* 0x000fe2000801089c */
[----:B------:R-:W-:Y:S01]  /*ca30*/  MUFU.EX2 R200, R200 ;  /* 0x000000c800c87308 */ /* 0x000fe20000000800 */
[----:B------:R-:W-:Y:S01]  /*ca40*/  @!P1 PRMT R152, RZ, 0x654, R152 ;  /* 0x00000654ff989816 */ /* 0x000fe20000000098 */
[----:B------:R-:W-:Y:S01]  /*ca50*/  FMUL.FTZ R117, R117, R12 ;  /* 0x0000000c75757220 */ /* 0x000fe20000410000 */
[----:B-1----:R-:W-:Y:S01]  /*ca60*/  F2FP.F16.F32.PACK_AB R154, R20, R15 ;  /* 0x0000000f149a723e */ /* 0x002fe200000000ff */
[----:B---3--:R-:W-:Y:S01]  /*ca70*/  FMUL.FTZ R26, R26, R201 ;  /* 0x000000c91a1a7220 */ /* 0x008fe20000410000 */
[----:B------:R1:W-:Y:S01]  /*ca80*/  @!P1 SYNCS.ARRIVE.TRANS64.RED.A1T0 RZ, [R152+URZ], RZ ;  /* 0x000000ff98ff99a7 */ /* 0x0003e2000810043f */
[----:B------:R-:W-:Y:S01]  /*ca90*/  @!P3 STS [R153+0x38400], R12 ;  /* 0x0384000c9900b388 */ /* 0x000fe20000000800 */
[----:B------:R-:W-:Y:S01]  /*caa0*/  F2FP.F16.F32.PACK_AB R156, R196, R21 ;  /* 0x00000015c49c723e */ /* 0x000fe200000000ff */
[----:B------:R-:W2:Y:S01]  /*cab0*/  MUFU.EX2 R203, R203 ;  /* 0x000000cb00cb7308 */ /* 0x000ea20000000800 */
[----:B------:R-:W-:Y:S01]  /*cac0*/  F2FP.F16.F32.PACK_AB R158, R198, R197 ;  /* 0x000000c5c69e723e */ /* 0x000fe200000000ff */
[----:B------:R2:W-:Y:S01]  /*cad0*/  @!P3 STS [R153+0x38420], R201 ;  /* 0x038420c99900b388 */ /* 0x0005e20000000800 */
[-C--:B------:R-:W-:Y:S01]  /*cae0*/  FMUL.FTZ R27, R27, R201.reuse ;  /* 0x000000c91b1b7220 */ /* 0x080fe20000410000 */
[----:B------:R-:W-:Y:S01]  /*caf0*/  FMUL.FTZ R30, R30, R201 ;  /* 0x000000c91e1e7220 */ /* 0x000fe20000410000 */
[----:B-1----:R-:W-:Y:S01]  /*cb00*/  F2FP.F16.F32.PACK_AB R152, R14, R13 ;  /* 0x0000000d0e98723e */ /* 0x002fe200000000ff */
        /* <DEDUP_REMOVED lines=60> */
[-C--:B------:R-:W-:Y:S01]  /*ced0*/  FMUL.FTZ R122, R122, R201.reuse ;  /* 0x000000c97a7a7220 */ /* 0x080fe20000410000 */
[-C--:B------:R-:W-:Y:S01]  /*cee0*/  FMUL.FTZ R123, R123, R201.reuse ;  /* 0x000000c97b7b7220 */ /* 0x080fe20000410000 */
[-C--:B------:R-:W-:Y:S01]  /*cef0*/  FMUL.FTZ R124, R124, R12.reuse ;  /* 0x0000000c7c7c7220 */ /* 0x080fe20000410000 */
[----:B------:R-:W-:Y:S01]  /*cf00*/  FMUL.FTZ R125, R125, R12 ;  /* 0x0000000c7d7d7220 */ /* 0x000fe20000410000 */
        /* <DEDUP_REMOVED lines=30> */
[-C--:B------:R-:W-:Y:S01]  /*d0f0*/  FMUL.FTZ R150, R150, R201.reuse ;  /* 0x000000c996967220 */ /* 0x080fe20000410000 */
[----:B------:R-:W-:Y:S01]  /*d100*/  FMUL.FTZ R151, R151, R201 ;  /* 0x000000c997977220 */ /* 0x000fe20000410000 */
[----:B------:R1:W-:Y:S01]  /*d110*/  STSM.16.M88.4 [R184+0x36400], R152 ;  /* 0x03640098b8007844 */ /* 0x0003e20000000200 */
[----:B------:R-:W-:Y:S01]  /*d120*/  VIADD R199, R208, 0x80 ;  /* 0x00000080d0c77836 */ /* 0x000fe20000000000 */
[----:B------:R-:W3:Y:S01]  /*d130*/  MUFU.EX2 R175, R175 ;  /* 0x000000af00af7308 */ /* 0x000ee20000000800 */
[----:B--2---:R-:W-:Y:S01]  /*d140*/  F2FP.F16.F32.PACK_AB R161, R171, R170 ;  /* 0x000000aaaba1723e */ /* 0x004fe200000000ff */
[----:B------:R1:W-:Y:S01]  /*d150*/  STSM.16.M88.4 [R187], R156 ;  /* 0x0000009cbb007844 */ /* 0x0003e20000000200 */
[----:B------:R-:W-:Y:S01]  /*d160*/  FFMA.FTZ R5, R12, R5, R13 ;  /* 0x000000050c057223 */ /* 0x000fe2000001000d */
[----:B------:R-:W-:Y:S01]  /*d170*/  R2UR UR6, R199 ;  /* 0x00000000c70672ca */ /* 0x000fe200000e0000 */
[----:B------:R-:W-:-:S02]  /*d180*/  VIADD R199, R208, 0x100 ;  /* 0x00000100d0c77836 */ /* 0x000fc40000000000 */
[----:B------:R-:W-:Y:S01]  /*d190*/  FFMA.FTZ R6, R201, R6, R200 ;  /* 0x00000006c9067223 */ /* 0x000fe200000100c8 */
[----:B------:R-:W-:Y:S01]  /*d1a0*/  VIADD R208, R208, 0x180 ;  /* 0x00000180d0d07836 */ /* 0x000fe20000000000 */
[----:B------:R-:W-:Y:S01]  /*d1b0*/  MUFU.EX2 R176, R176 ;  /* 0x000000b000b07308 */ /* 0x000fe20000000800 */
[----:B------:R-:W-:Y:S01]  /*d1c0*/  FADD.FTZ R14, R14, R5 ;  /* 0x000000050e0e7221 */ /* 0x000fe20000010000 */
[----:B------:R-:W-:Y:S01]  /*d1d0*/  FADD.FTZ R203, R203, R6 ;  /* 0x00000006cbcb7221 */ /* 0x000fe20000010000 */
[----:B------:R-:W-:Y:S02]  /*d1e0*/  @!P1 VIADD R9, R9, 0x38860 ;  /* 0x0003886009099836 */ /* 0x000fe40000000000 */
[----:B------:R-:W-:Y:S01]  /*d1f0*/  FADD.FTZ R15, R15, R14 ;  /* 0x0000000e0f0f7221 */ /* 0x000fe20000010000 */
[----:B------:R-:W-:Y:S01]  /*d200*/  FADD.FTZ R202, R202, R203 ;  /* 0x000000cbcaca7221 */ /* 0x000fe20000010000 */
[----:B------:R-:W-:Y:S01]  /*d210*/  IMAD.MOV.U32 R201, RZ, RZ, R8 ;  /* 0x000000ffffc97224 */ /* 0x000fe200078e0008 */
[----:B------:R-:W2:Y:S01]  /*d220*/  MUFU.EX2 R177, R177 ;  /* 0x000000b100b17308 */ /* 0x000ea20000000800 */
[----:B---3--:R-:W-:Y:S01]  /*d230*/  F2FP.F16.F32.PACK_AB R163, R175, R174 ;  /* 0x000000aeafa3723e */ /* 0x008fe200000000ff */
[----:B------:R-:W-:Y:S01]  /*d240*/  FADD.FTZ R20, R20, R15 ;  /* 0x0000000f14147221 */ /* 0x000fe20000010000 */
[----:B------:R-:W-:Y:S01]  /*d250*/  FADD.FTZ R205, R205, R202 ;  /* 0x000000cacdcd7221 */ /* 0x000fe20000010000 */
[----:B------:R-:W-:Y:S01]  /*d260*/  @!P1 PRMT R9, RZ, 0x654, R9 ;  /* 0x00000654ff099816 */ /* 0x000fe20000000009 */
[----:B------:R-:W-:Y:S01]  /*d270*/  IMAD.MOV.U32 R12, RZ, RZ, R7 ;  /* 0x000000ffff0c7224 */ /* 0x000fe200078e0007 */
[----:B------:R1:W-:Y:S01]  /*d280*/  STSM.16.M88.4 [R185], R160 ;  /* 0x000000a0b9007844 */ /* 0x0003e20000000200 */
[----:B------:R-:W-:Y:S01]  /*d290*/  FADD.FTZ R21, R21, R20 ;  /* 0x0000001415157221 */ /* 0x000fe20000010000 */
[----:B------:R-:W-:Y:S01]  /*d2a0*/  MUFU.EX2 R180, R180 ;  /* 0x000000b400b47308 */ /* 0x000fe20000000800 */
[----:B------:R-:W-:-:S02]  /*d2b0*/  FADD.FTZ R204, R204, R205 ;  /* 0x000000cdcccc7221 */ /* 0x000fc40000010000 */
[----:B------:R-:W-:Y:S02]  /*d2c0*/  FADD.FTZ R196, R196, R21 ;  /* 0x00000015c4c47221 */ /* 0x000fe40000010000 */
[----:B------:R-:W-:Y:S02]  /*d2d0*/  FADD.FTZ R207, R207, R204 ;  /* 0x000000cccfcf7221 */ /* 0x000fe40000010000 */
[----:B------:R-:W-:Y:S01]  /*d2e0*/  FADD.FTZ R197, R197, R196 ;  /* 0x000000c4c5c57221 */ /* 0x000fe20000010000 */
[----:B------:R-:W3:Y:S01]  /*d2f0*/  MUFU.EX2 R181, R181 ;  /* 0x000000b500b57308 */ /* 0x000ee20000000800 */
[----:B--2---:R-:W-:Y:S01]  /*d300*/  F2FP.F16.F32.PACK_AB R164, R177, R176 ;  /* 0x000000b0b1a4723e */ /* 0x004fe200000000ff */
[----:B------:R-:W-:Y:S01]  /*d310*/  FADD.FTZ R206, R206, R207 ;  /* 0x000000cfcece7221 */ /* 0x000fe20000010000 */
[----:B------:R-:W-:-:S03]  /*d320*/  FADD.FTZ R197, R198, R197 ;  /* 0x000000c5c6c57221 */ /* 0x000fc60000010000 */
[----:B------:R-:W-:Y:S01]  /*d330*/  FADD.FTZ R209, R209, R206 ;  /* 0x000000ced1d17221 */ /* 0x000fe20000010000 */
[----:B------:R-:W-:Y:S01]  /*d340*/  FADD.FTZ R168, R168, R197 ;  /* 0x000000c5a8a87221 */ /* 0x000fe20000010000 */
[----:B------:R-:W-:Y:S02]  /*d350*/  MUFU.EX2 R178, R178 ;  /* 0x000000b200b27308 */ /* 0x000fe40000000800 */
[----:B------:R-:W-:Y:S01]  /*d360*/  FADD.FTZ R170, R170, R209 ;  /* 0x000000d1aaaa7221 */ /* 0x000fe20000010000 */
[----:B------:R-:W-:-:S03]  /*d370*/  FADD.FTZ R169, R169, R168 ;  /* 0x000000a8a9a97221 */ /* 0x000fc60000010000 */
[----:B------:R-:W-:Y:S01]  /*d380*/  FADD.FTZ R171, R171, R170 ;  /* 0x000000aaabab7221 */ /* 0x000fe20000010000 */
[----:B------:R-:W-:Y:S01]  /*d390*/  FADD.FTZ R172, R172, R169 ;  /* 0x000000a9acac7221 */ /* 0x000fe20000010000 */
[----:B------:R-:W2:Y:S01]  /*d3a0*/  MUFU.EX2 R179, R179 ;  /* 0x000000b300b37308 */ /* 0x000ea20000000800 */
[----:B---3--:R-:W-:Y:S01]  /*d3b0*/  F2FP.F16.F32.PACK_AB R166, R181, R180 ;  /* 0x000000b4b5a6723e */ /* 0x008fe200000000ff */
[----:B------:R-:W-:Y:S01]  /*d3c0*/  FADD.FTZ R174, R174, R171 ;  /* 0x000000abaeae7221 */ /* 0x000fe20000010000 */
[----:B------:R-:W-:-:S03]  /*d3d0*/  FADD.FTZ R173, R173, R172 ;  /* 0x000000acadad7221 */ /* 0x000fc60000010000 */
[----:B------:R-:W-:Y:S01]  /*d3e0*/  FADD.FTZ R175, R175, R174 ;  /* 0x000000aeafaf7221 */ /* 0x000fe20000010000 */
[----:B------:R-:W-:Y:S01]  /*d3f0*/  FADD.FTZ R176, R176, R173 ;  /* 0x000000adb0b07221 */ /* 0x000fe20000010000 */
[----:B------:R-:W3:Y:S03]  /*d400*/  MUFU.EX2 R182, R182 ;  /* 0x000000b600b67308 */ /* 0x000ee60000000800 */
[----:B------:R-:W-:-:S04]  /*d410*/  FADD.FTZ R177, R177, R176 ;  /* 0x000000b0b1b17221 */ /* 0x000fc80000010000 */
[----:B------:R-:W-:Y:S01]  /*d420*/  FADD.FTZ R180, R180, R177 ;  /* 0x000000b1b4b47221 */ /* 0x000fe20000010000 */
[----:B------:R-:W4:Y:S01]  /*d430*/  MUFU.EX2 R183, R183 ;  /* 0x000000b700b77308 */ /* 0x000f220000000800 */
[----:B--2---:R-:W-:Y:S01]  /*d440*/  F2FP.F16.F32.PACK_AB R165, R179, R178 ;  /* 0x000000b2b3a5723e */ /* 0x004fe200000000ff */
[----:B------:R-:W-:Y:S01]  /*d450*/  FADD.FTZ R178, R178, R175 ;  /* 0x000000afb2b27221 */ /* 0x000fe20000010000 */
[----:B------:R-:W-:-:S03]  /*d460*/  FADD.FTZ R5, R181, R180 ;  /* 0x000000b4b5057221 */ /* 0x000fc60000010000 */
[----:B------:R-:W-:-:S04]  /*d470*/  FADD.FTZ R179, R179, R178 ;  /* 0x000000b2b3b37221 */ /* 0x000fc80000010000 */
[----:B---3--:R-:W-:Y:S01]  /*d480*/  FADD.FTZ R6, R182, R179 ;  /* 0x000000b3b6067221 */ /* 0x008fe20000010000 */
[----:B----4-:R-:W-:-:S03]  /*d490*/  F2FP.F16.F32.PACK_AB R167, R183, R182 ;  /* 0x000000b6b7a7723e */ /* 0x010fc600000000ff */
[----:B------:R-:W-:Y:S02]  /*d4a0*/  FADD.FTZ R6, R183, R6 ;  /* 0x00000006b7067221 */ /* 0x000fe40000010000 */
[----:B------:R1:W-:Y:S01]  /*d4b0*/  STSM.16.M88.4 [R186], R164 ;  /* 0x000000a4ba007844 */ /* 0x0003e20000000200 */
[----:B------:R-:W-:-:S06]  /*d4c0*/  WARPGROUP.ARRIVE ;  /* 0x00000000000079c5 */ /* 0x000fcc0000000000 */
[----:B------:R-:W-:Y:S01]  /*d4d0*/  HGMMA.64x256x16.F32 R24, R152, gdesc[UR8].tnspB, R24, gsb0 ;  /* 0x43e0000898187df0 */ /* 0x000fe20008000818 */
[----:B------:R-:W-:Y:S01]  /*d4e0*/  UMOV UR10, UR6 ;  /* 0x00000006000a7c82 */ /* 0x000fe20008000000 */
[----:B------:R-:W-:Y:S01]  /*d4f0*/  UMOV UR11, 0x40000040 ;  /* 0x40000040000b7882 */ /* 0x000fe20000000000 */
[----:B------:R-:W-:Y:S01]  /*d500*/  R2UR UR6, R199 ;  /* 0x00000000c70672ca */ /* 0x000fe200000e0000 */
[----:B------:R-:W-:Y:S01]  /*d510*/  IMAD.MOV.U32 R199, RZ, RZ, R16 ;  /* 0x000000ffffc77224 */ /* 0x000fe200078e0010 */
[----:B------:R-:W-:Y:S02]  /*d520*/  WARPGROUP.DEPBAR.LE gsb0, 0x0 ;  /* 0x00008000000079c5 */ /* 0x000fe40000010000 */
[----:B------:R-:W-:-:S15]  /*d530*/  WARPGROUP.ARRIVE ;  /* 0x00000000000079c5 */ /* 0x000fde0000000000 */
[----:B------:R-:W-:-:S06]  /*d540*/  NOP ;  /* 0x0000000000007918 */ /* 0x000fcc0000000000 */
        /* <DEDUP_REMOVED lines=24> */
[----:B------:R-:W-:Y:S05]  /*d6d0*/  @P2 BRA `(.L_x_4217) ;  /* 0xffffffd000c02947 */ /* 0x000fea000383ffff */
[----:B-1----:R-:W-:-:S07]  /*d6e0*/  IMAD.MOV.U32 R9, RZ, RZ, R11 ;  /* 0x000000ffff097224 */ /* 0x002fce00078e000b */
.L_x_4208:
[----:B------:R-:W-:-:S13]  /*d6f0*/  ISETP.GE.AND P2, PT, R9, UR37, PT ;  /* 0x0000002509007c0c */ /* 0x000fda000bf46270 */
[----:B------:R-:W-:Y:S05]  /*d700*/  @!P2 BRA `(.L_x_4218) ;  /* 0x0000003400e4a947 */ /* 0x000fea0003800000 */
[----:B------:R-:W-:Y:S01]  /*d710*/  IMAD.MOV.U32 R15, RZ, RZ, R8 ;  /* 0x000000ffff0f7224 */ /* 0x000fe200078e0008 */
[----:B------:R-:W-:Y:S01]  /*d720*/  ULDC UR4, c[0x0][0xadc] ;  /* 0x0002b70000047ab9 */ /* 0x000fe20000000800 */
[----:B------:R-:W-:Y:S02]  /*d730*/  IMAD.MOV.U32 R14, RZ, RZ, R7 ;  /* 0x000000ffff0e7224 */ /* 0x000fe400078e0007 */
[----:B------:R-:W-:-:S07]  /*d740*/  IMAD.MOV.U32 R21, RZ, RZ, R16 ;  /* 0x000000ffff157224 */ /* 0x000fce00078e0010 */
.L_x_4235:
[----:B------:R-:W-:-:S05]  /*d750*/  VIADD R16, R21, 0x1 ;  /* 0x0000000115107836 */ /* 0x000fca0000000000 */
[----:B------:R-:W-:-:S04]  /*d760*/  ISETP.NE.AND P2, PT, R16, 0x2, PT ;  /* 0x000000021000780c */ /* 0x000fc80003f45270 */
[----:B------:R-:W-:Y:S02]  /*d770*/  SEL R8, RZ, 0x1, P2 ;  /* 0x00000001ff087807 */ /* 0x000fe40001000000 */
[----:B------:R-:W-:Y:S02]  /*d780*/  SEL R16, R16, RZ, P2 ;  /* 0x000000ff10107207 */ /* 0x000fe40001000000 */
[----:B------:R-:W-:Y:S01]  /*d790*/  LOP3.LUT R17, R17, R8, RZ, 0x3c, !PT ;  /* 0x0000000811117212 */ /* 0x000fe200078e3cff */
[----:B------:R-:W-:Y:S06]  /*d7a0*/  @!P0 BRA `(.L_x_4219) ;  /* 0x0000000000048947 */ /* 0x000fec0003800000 */
[----:B------:R-:W-:Y:S01]  /*d7b0*/  BPT.TRAP 0x1 ;  /* 0x000000040000795c */ /* 0x000fe20000300000 */
.L_x_4219:
[----:B------:R-:W-:Y:S02]  /*d7c0*/  LEA R11, R16, UR36, 0x3 ;  /* 0x00000024100b7c11 */ /* 0x000fe4000f8e18ff */
[----:B------:R-:W-:-:S04]  /*d7d0*/  SHF.L.U32 R8, R17, 0x1f, RZ ;  /* 0x0000001f11087819 */ /* 0x000fc800000006ff */
[----:B------:R1:W2:Y:S01]  /*d7e0*/  SYNCS.PHASECHK.TRANS64.TRYWAIT P2, [R11+URZ+0x38830], R8 ;  /* 0x038830080b0075a7 */ /* 0x0002a2000804017f */
[----:B------:R-:W-:Y:S05]  /*d7f0*/  @!P0 BRA `(.L_x_4220) ;  /* 0x0000000000048947 */ /* 0x000fea0003800000 */
[----:B------:R-:W-:Y:S01]  /*d800*/  BPT.TRAP 0x1 ;  /* 0x000000040000795c */ /* 0x000fe20000300000 */
.L_x_4220:
[----:B------:R-:W-:Y:S01]  /*d810*/  IMAD R7, R16, 0x200, R4 ;  /* 0x0000020010077824 */ /* 0x000fe200078e0204 */
[----:B--2---:R-:W-:Y:S06]  /*d820*/  @P2 BRA `(.L_x_4221) ;  /* 0x0000000000082947 */ /* 0x004fec0003800000 */
[----:B------:R-:W2:Y:S02]  /*d830*/  SYNCS.PHASECHK.TRANS64.TRYWAIT P2, [R11+URZ+0x38830], R8 ;  /* 0x038830080b0075a7 */ /* 0x000ea4000804017f */
[----:B--2---:R-:W-:Y:S05]  /*d840*/  @!P2 BRA `(.L_x_4222) ;  /* 0x00000094009ca947 */ /* 0x004fea0003800000 */
.L_x_4221:
        /* <DEDUP_REMOVED lines=22> */
.L_x_4223:
[----:B------:R3:W4:Y:S01]  /*d9b0*/  SYNCS.PHASECHK.TRANS64.TRYWAIT P2, [R11+URZ+0x38850], R8 ;  /* 0x038850080b0075a7 */ /* 0x000722000804017f */
[----:B------:R-:W-:Y:S05]  /*d9c0*/  @!P0 BRA `(.L_x_4224) ;  /* 0x0000000000048947 */ /* 0x000fea0003800000 */
[----:B------:R-:W-:Y:S01]  /*d9d0*/  BPT.TRAP 0x1 ;  /* 0x000000040000795c */ /* 0x000fe20000300000 */
.L_x_4224:
[----:B------:R-:W-:Y:S01]  /*d9e0*/  LEA R7, R16, R3, 0xc ;  /* 0x0000000310077211 */ /* 0x000fe200078e60ff */
[----:B----4-:R-:W-:Y:S06]  /*d9f0*/  @P2 BRA `(.L_x_4225) ;  /* 0x0000000000082947 */ /* 0x010fec0003800000 */
[----:B------:R-:W4:Y:S02]  /*da00*/  SYNCS.PHASECHK.TRANS64.TRYWAIT P2, [R11+URZ+0x38850], R8 ;  /* 0x038850080b0075a7 */ /* 0x000f24000804017f */
[----:B----4-:R-:W-:Y:S05]  /*da10*/  @!P2 BRA `(.L_x_4226) ;  /* 0x00000094003ca947 */ /* 0x010fea0003800000 */
.L_x_4225:
[C---:B------:R-:W-:Y:S01]  /*da20*/  R2UR UR10, R7.reuse ;  /* 0x00000000070a72ca */ /* 0x040fe200000e0000 */
[----:B------:R-:W-:Y:S01]  /*da30*/  WARPGROUP.ARRIVE ;  /* 0x00000000000079c5 */ /* 0x000fe20000000000 */
[----:B------:R-:W-:Y:S01]  /*da40*/  UMOV UR11, 0x40000040 ;  /* 0x40000040000b7882 */ /* 0x000fe20000000000 */
[----:B-1234-:R-:W-:Y:S01]  /*da50*/  VIADD R8, R0, 0x2 ;  /* 0x0000000200087836 */ /* 0x01efe20000000000 */
[----:B------:R-:W-:Y:S01]  /*da60*/  UMOV UR29, 0x40000040 ;  /* 0x40000040001d7882 */ /* 0x000fe20000000000 */
[C---:B------:R-:W-:Y:S01]  /*da70*/  VIADD R12, R7.reuse, 0x2 ;  /* 0x00000002070c7836 */ /* 0x040fe20000000000 */
[----:B------:R-:W-:Y:S01]  /*da80*/  UMOV UR31, 0x40000040 ;  /* 0x40000040001f7882 */ /* 0x000fe20000000000 */
[----:B------:R-:W1:Y:S01]  /*da90*/  S2R R13, SR_TID.X ;  /* 0x00000000000d7919 */ /* 0x000e620000002100 */
[----:B------:R-:W-:Y:S01]  /*daa0*/  R2UR UR28, R8 ;  /* 0x00000000081c72ca */ /* 0x000fe200000e0000 */
[----:B------:R-:W-:Y:S01]  /*dab0*/  VIADD R8, R0, 0x4 ;  /* 0x0000000400087836 */ /* 0x000fe20000000000 */
[----:B------:R-:W-:Y:S01]  /*dac0*/  R2UR UR30, R12 ;  /* 0x000000000c1e72ca */ /* 0x000fe200000e0000 */
[C---:B------:R-:W-:Y:S01]  /*dad0*/  VIADD R12, R7.reuse, 0x4 ;  /* 0x00000004070c7836 */ /* 0x040fe20000000000 */
[----:B------:R-:W-:Y:S01]  /*dae0*/  ULDC UR5, c[0x0][0xad4] ;  /* 0x0002b50000057ab9 */ /* 0x000fe20000000800 */
[----:B------:R-:W-:Y:S01]  /*daf0*/  HGMMA.64x64x16.F32 R152, gdesc[UR8], R152, gsb0 ;  /* 0x00e00000089879f0 */ /* 0x000fe20008000898 */
[----:B------:R-:W-:Y:S01]  /*db00*/  VIADD R197, R0, 0x800 ;  /* 0x0000080000c57836 */ /* 0x000fe20000000000 */
[----:B------:R-:W-:Y:S01]  /*db10*/  ULDC UR6, c[0x0][0x288] ;  /* 0x0000a20000067ab9 */ /* 0x000fe20000000800 */
[----:B------:R-:W-:Y:S01]  /*db20*/  VIADD R199, R7, 0x800 ;  /* 0x0000080007c77836 */ /* 0x000fe20000000000 */
[----:B------:R-:W-:Y:S01]  /*db30*/  ULOP3.LUT UR5, URZ, UR5, URZ, 0x33, !UPT ;  /* 0x000000053f057292 */ /* 0x000fe2000f8e333f */
        /* <DEDUP_REMOVED lines=128> */
[--C-:B------:R-:W-:Y:S02]  /*e340*/  IMAD.IADD R12, R197, 0x1, R8.reuse ;  /* 0x00000001c50c7824 */ /* 0x100fe400078e0208 */
        /* <DEDUP_REMOVED lines=154> */
[----:B------:R-:W-:-:S05]  /*ecf0*/  IMAD.MOV.U32 R12, RZ, RZ, 0x1000 ;  /* 0x00001000ff0c7424 */ /* 0x000fca00078e00ff */
[----:B------:R-:W-:Y:S01]  /*ed00*/  SEL R12, R12, 0xf80, P2 ;  /* 0x00000f800c0c7807 */ /* 0x000fe20001000000 */
        /* <DEDUP_REMOVED lines=8> */
[----:B------:R-:W-:-:S04]  /*ed90*/  LOP3.LUT R13, R12, 0x1e00, RZ, 0xc0, !PT ;  /* 0x00001e000c0d7812 */ /* 0x000fc800078ec0ff */
[----:B------:R-:W-:-:S04]  /*eda0*/  SEL R8, R8, 0x3e, P2 ;  /* 0x0000003e08087807 */ /* 0x000fc80001000000 */
[----:B------:R-:W-:-:S04]  /*edb0*/  LOP3.LUT R8, R8, 0x6, RZ, 0xc0, !PT ;  /* 0x0000000608087812 */ /* 0x000fc800078ec0ff */
[CC--:B------:R-:W-:Y:S02]  /*edc0*/  IADD3 R12, R8.reuse, R13.reuse, R0 ;  /* 0x0000000d080c7210 */ /* 0x0c0fe40007ffe000 */
[----:B------:R-:W-:Y:S01]  /*edd0*/  IADD3 R7, R8, R13, R7 ;  /* 0x0000000d08077210 */ /* 0x000fe20007ffe007 */
[----:B------:R-:W-:Y:S01]  /*ede0*/  @!P1 VIADD R8, R11, 0x38840 ;  /* 0x000388400b089836 */ /* 0x000fe20000000000 */
[----:B------:R-:W1:Y:S04]  /*edf0*/  LDC R13, c[0x0][0x2e0] ;  /* 0x0000b800ff0d7b82 */ /* 0x000e680000000800 */
        /* <DEDUP_REMOVED lines=8> */
[----:B------:R-:W-:-:S05]  /*ee80*/  IMAD.SHL.U32 R7, R9, 0x40, RZ ;  /* 0x0000004009077824 */ /* 0x000fca00078e00ff */
[----:B------:R-:W-:-:S05]  /*ee90*/  IADD3 R12, -R7, 0x1, RZ ;  /* 0x00000001070c7810 */ /* 0x000fca0007ffe1ff */
[----:B-1----:R-:W-:-:S05]  /*eea0*/  IMAD R13, R13, UR38, R12 ;  /* 0x000000260d0d7c24 */ /* 0x002fca000f8e020c */
[----:B------:R-:W-:Y:S01]  /*eeb0*/  IADD3 R13, R13, -UR6, -R18 ;  /* 0x800000060d0d7c10 */ /* 0x000fe2000fffe812 */
[----:B------:R-:W-:-:S03]  /*eec0*/  ULDC UR6, c[0x0][0xad8] ;  /* 0x0002b60000067ab9 */ /* 0x000fc60000000800 */
[C---:B------:R-:W-:Y:S01]  /*eed0*/  IADD3 R201, R13.reuse, UR6, RZ ;  /* 0x000000060dc97c10 */ /* 0x040fe2000fffe0ff */
[----:B------:R-:W-:-:S04]  /*eee0*/  VIADD R203, R13, UR5 ;  /* 0x000000050dcb7c36 */ /* 0x000fc80008000000 */
[C---:B------:R-:W-:Y:S02]  /*eef0*/  IMAD.IADD R198, R2.reuse, 0x1, R201 ;  /* 0x0000000102c67824 */ /* 0x040fe400078e02c9 */
[----:B------:R-:W-:Y:S01]  /*ef00*/  IMAD.IADD R199, R2, 0x1, R203 ;  /* 0x0000000102c77824 */ /* 0x000fe200078e02cb */
[----:B------:R-:W-:Y:S02]  /*ef10*/  WARPGROUP.DEPBAR.LE gsb0, 0x0 ;  /* 0x00008000000079c5 */ /* 0x000fe40000010000 */
[----:B------:R-:W-:-:S06]  /*ef20*/  WARPGROUP.ARRIVE ;  /* 0x00000000000079c5 */ /* 0x000fcc0000000000 */
[----:B------:R-:W-:Y:S03]  /*ef30*/  HGMMA.64x64x16.F32 R152, gdesc[UR28], R152, gsb0 ;  /* 0x00e000001c9879f0 */ /* 0x000fe60008000898 */
[----:B------:R-:W-:Y:S02]  /*ef40*/  WARPGROUP.DEPBAR.LE gsb0, 0x0 ;  /* 0x00008000000079c5 */ /* 0x000fe40000010000 */
[----:B------:R1:W-:Y:S01]  /*ef50*/  @!P1 SYNCS.ARRIVE.TRANS64.RED.A1T0 RZ, [R8+URZ], RZ ;  /* 0x000000ff08ff99a7 */ /* 0x0003e2000810043f */
[----:B------:R-:W-:Y:S05]  /*ef60*/  @!P6 BRA `(.L_x_4227) ;  /* 0x000000000058e947 */ /* 0x000fea0003800000 */
[----:B-1----:R-:W-:Y:S01]  /*ef70*/  IMAD.IADD R8, R2, 0x1, R10 ;  /* 0x0000000102087824 */ /* 0x002fe200078e020a */
        /* <DEDUP_REMOVED lines=11> */
.L_x_4229:
[----:B------:R-:W-:-:S05]  /*f030*/  IMAD.U32 R20, RZ, RZ, UR4 ;  /* 0x00000004ff147e24 */ /* 0x000fca000f8e00ff */
[----:B------:R-:W-:-:S13]  /*f040*/  ISETP.NE.AND P2, PT, R20, 0x1, PT ;  /* 0x000000011400780c */ /* 0x000fda0003f45270 */
[----:B------:R-:W1:Y:S02]  /*f050*/  @P2 LDC.64 R12, c[0x0][0xae0] ;  /* 0x0002b800ff0c2b82 */ /* 0x000e640000000a00 */
[----:B-1----:R-:W-:-:S05]  /*f060*/  @P2 IMAD.HI.U32 R12, R8, R12, RZ ;  /* 0x0000000c080c2227 */ /* 0x002fca00078e00ff */
[----:B------:R-:W-:-:S07]  /*f070*/  @P2 SHF.R.U32.HI R8, RZ, R13, R12 ;  /* 0x0000000dff082219 */ /* 0x000fce000001160c */
.L_x_4230:
[----:B------:R-:W-:Y:S05]  /*f080*/  BSYNC B0 ;  /* 0x0000000000007941 */ /* 0x000fea0003800000 */
.L_x_4228:
[----:B------:R-:W-:-:S04]  /*f090*/  IMAD R13, R8, R20, -R7 ;  /* 0x00000014080d7224 */ /* 0x000fc800078e0a07 */
[----:B------:R-:W-:-:S05]  /*f0a0*/  IMAD.IADD R13, R13, 0x1, -R18 ;  /* 0x000000010d0d7824 */ /* 0x000fca00078e0a12 */
[----:B------:R-:W-:Y:S02]  /*f0b0*/  VIADDMNMX R198, R13, R20, R198, PT ;  /* 0x000000140dc67246 */ /* 0x000fe400038001c6 */
[----:B------:R-:W-:-:S07]  /*f0c0*/  VIMNMX R199, R199, R13, !PT ;  /* 0x0000000dc7c77248 */ /* 0x000fce0007fe0100 */
.L_x_4227:
[----:B------:R-:W-:-:S04]  /*f0d0*/  ISETP.GT.AND P2, PT, R9, -0x1, PT ;  /* 0xffffffff0900780c */ /* 0x000fc80003f44270 */
[C---:B------:R-:W-:Y:S02]  /*f0e0*/  ISETP.GT.AND P3, PT, R199.reuse, RZ, P2 ;  /* 0x000000ffc700720c */ /* 0x040fe40001764270 */
[C---:B------:R-:W-:Y:S02]  /*f0f0*/  ISETP.GT.AND P5, PT, R199.reuse, 0x1, P2 ;  /* 0x00000001c700780c */ /* 0x040fe400017a4270 */
[----:B------:R-:W-:Y:S02]  /*f100*/  ISETP.LT.OR P4, PT, R198, 0x1, P3 ;  /* 0x00000001c600780c */ /* 0x000fe40001f81670 */
[C---:B------:R-:W-:Y:S02]  /*f110*/  ISETP.GT.AND P3, PT, R199.reuse, 0x8, P2 ;  /* 0x00000008c700780c */ /* 0x040fe40001764270 */
        /* <DEDUP_REMOVED lines=33> */
[----:B-1----:R-:W-:Y:S02]  /*f330*/  FSEL R8, R173, -INF , !P3 ;  /* 0xff800000ad087808 */ /* 0x002fe40005800000 */
        /* <DEDUP_REMOVED lines=26> */
.L_x_4233:
[----:B------:R-:W-:-:S05]  /*f4e0*/  IMAD.U32 R172, RZ, RZ, UR4 ;  /* 0x00000004ffac7e24 */ /* 0x000fca000f8e00ff */
[----:B------:R-:W-:-:S13]  /*f4f0*/  ISETP.NE.AND P3, PT, R172, 0x1, PT ;  /* 0x00000001ac00780c */ /* 0x000fda0003f65270 */
[----:B------:R-:W1:Y:S02]  /*f500*/  @P3 LDC.64 R12, c[0x0][0xae0] ;  /* 0x0002b800ff0c3b82 */ /* 0x000e640000000a00 */
[----:B-1----:R-:W-:-:S05]  /*f510*/  @P3 IMAD.HI.U32 R12, R173, R12, RZ ;  /* 0x0000000cad0c3227 */ /* 0x002fca00078e00ff */
[----:B------:R-:W-:-:S07]  /*f520*/  @P3 SHF.R.U32.HI R173, RZ, R13, R12 ;  /* 0x0000000dffad3219 */ /* 0x000fce000001160c */
.L_x_4234:
[----:B------:R-:W-:Y:S05]  /*f530*/  BSYNC B0 ;  /* 0x0000000000007941 */ /* 0x000fea0003800000 */
.L_x_4232:
[----:B------:R-:W-:-:S04]  /*f540*/  IMAD R173, R173, R172, -R7 ;  /* 0x000000acadad7224 */ /* 0x000fc800078e0a07 */
[----:B------:R-:W-:-:S05]  /*f550*/  IMAD.IADD R173, R173, 0x1, -R18 ;  /* 0x00000001adad7824 */ /* 0x000fca00078e0a12 */
[----:B------:R-:W-:Y:S02]  /*f560*/  VIADDMNMX R168, R173, R172, R168, PT ;  /* 0x000000acada87246 */ /* 0x000fe400038001a8 */
[----:B------:R-:W-:-:S07]  /*f570*/  VIMNMX R169, R169, R173, !PT ;  /* 0x000000ada9a97248 */ /* 0x000fce0007fe0100 */
.L_x_4231:
[----:B------:R-:W-:Y:S01]  /*f580*/  FMNMX.FTZ R7, R197, R14, !PT ;  /* 0x0000000ec5077209 */ /* 0x000fe20007810000 */
[----:B------:R-:W-:Y:S01]  /*f590*/  ULDC UR7, c[0x0][0xa80] ;  /* 0x0002a00000077ab9 */ /* 0x000fe20000000800 */
[----:B------:R-:W-:Y:S01]  /*f5a0*/  ISETP.GT.AND P3, PT, R169, 0x1, P2 ;  /* 0x00000001a900780c */ /* 0x000fe20001764270 */
[----:B------:R-:W-:Y:S01]  /*f5b0*/  IMAD R205, R16, 0x1000, R19 ;  /* 0x0000100010cd7824 */ /* 0x000fe200078e0213 */
[----:B------:R-:W-:Y:S01]  /*f5c0*/  FMNMX.FTZ R7, R196, R7, !PT ;  /* 0x00000007c4077209 */ /* 0x000fe20007810000 */
[----:B------:R-:W-:Y:S01]  /*f5d0*/  UMOV UR11, 0x40000040 ;  /* 0x40000040000b7882 */ /* 0x000fe20000000000 */
[----:B------:R-:W-:Y:S01]  /*f5e0*/  ISETP.LT.OR P3, PT, R168, 0x2, P3 ;  /* 0x00000002a800780c */ /* 0x000fe20001f61670 */
[----:B------:R-:W-:Y:S01]  /*f5f0*/  VIADD R208, R205, 0x80 ;  /* 0x00000080cdd07836 */ /* 0x000fe20000000000 */
[----:B------:R-:W-:Y:S01]  /*f600*/  FMNMX.FTZ R12, R20, R7, !PT ;  /* 0x00000007140c7209 */ /* 0x000fe20007810000 */
[----:B------:R-:W-:Y:S01]  /*f610*/  @!P1 VIADD R11, R11, 0x38860 ;  /* 0x000388600b0b9836 */ /* 0x000fe20000000000 */
        /* <DEDUP_REMOVED lines=52> */
[----:B------:R-:W-:Y:S02]  /*f960*/  R2UR UR6, R205 ;  /* 0x00000000cd0672ca */ /* 0x000fe400000e0000 */
[----:B------:R-:W-:Y:S02]  /*f970*/  @!P1 PRMT R11, RZ, 0x654, R11 ;  /* 0x00000654ff0b9816 */ /* 0x000fe4000000000b */
[----:B-1----:R-:W-:Y:S02]  /*f980*/  FMNMX.FTZ R7, R13, R172, !PT ;  /* 0x000000ac0d077209 */ /* 0x002fe40007810000 */
[----:B------:R-:W-:Y:S02]  /*f990*/  FMNMX.FTZ R13, R155, R12, !PT ;  /* 0x0000000c9b0d7209 */ /* 0x000fe40007810000 */
[C---:B------:R-:W-:Y:S01]  /*f9a0*/  FSETP.NEU.FTZ.AND P5, PT, R7.reuse, -INF , PT ;  /* 0xff8000000700780b */ /* 0x040fe20003fbd000 */
[----:B------:R-:W-:Y:S01]  /*f9b0*/  FMUL.FTZ R201, R7, UR7 ;  /* 0x0000000707c97c20 */ /* 0x000fe20008410000 */
[----:B------:R-:W-:-:S03]  /*f9c0*/  FMNMX.FTZ R12, R158, R13, !PT ;  /* 0x0000000d9e0c7209 */ /* 0x000fc60007810000 */
[----:B------:R-:W-:Y:S01]  /*f9d0*/  UMOV UR10, UR6 ;  /* 0x00000006000a7c82 */ /* 0x000fe20008000000 */
[----:B------:R-:W-:Y:S01]  /*f9e0*/  R2UR UR6, R208 ;  /* 0x00000000d00672ca */ /* 0x000fe200000e0000 */
[----:B------:R-:W-:Y:S01]  /*f9f0*/  VIADD R208, R205, 0x100 ;  /* 0x00000100cdd07836 */ /* 0x000fe20000000000 */
[----:B------:R-:W-:Y:S01]  /*fa00*/  FMNMX.FTZ R13, R159, R12, !PT ;  /* 0x0000000c9f0d7209 */ /* 0x000fe20007810000 */
[----:B------:R-:W-:Y:S01]  /*fa10*/  VIADD R205, R205, 0x180 ;  /* 0x00000180cdcd7836 */ /* 0x000fe20000000000 */
        /* <DEDUP_REMOVED lines=14> */
[----:B------:R1:W-:Y:S01]  /*fb00*/  MUFU.EX2 R12, R172 ;  /* 0x000000ac000c7308 */ /* 0x0003e20000000800 */
        /* <DEDUP_REMOVED lines=9> */
[--C-:B-1----:R-:W-:Y:S01]  /*fba0*/  FFMA.FTZ R172, R157, UR7, -R201.reuse ;  /* 0x000000079dac7c23 */ /* 0x102fe200080108c9 */
[----:B------:R-:W-:Y:S01]  /*fbb0*/  ISETP.GT.AND P2, PT, R169, 0x39, P2 ;  /* 0x00000039a900780c */ /* 0x000fe20001744270 */
[--C-:B------:R-:W-:Y:S01]  /*fbc0*/  FFMA.FTZ R171, R161, UR7, -R201.reuse ;  /* 0x00000007a1ab7c23 */ /* 0x100fe200080108c9 */
[----:B------:R-:W-:Y:S01]  /*fbd0*/  FMNMX.FTZ R169, R197, R170, !PT ;  /* 0x000000aac5a97209 */ /* 0x000fe20007810000 */
[--C-:B------:R-:W-:Y:S01]  /*fbe0*/  FFMA.FTZ R170, R164, UR7, -R201.reuse ;  /* 0x00000007a4aa7c23 */ /* 0x100fe200080108c9 */
[----:B------:R-:W-:Y:S01]  /*fbf0*/  ISETP.LT.OR P4, PT, R168, 0x39, P4 ;  /* 0x00000039a800780c */ /* 0x000fe20002781670 */
[----:B------:R-:W-:Y:S01]  /*fc00*/  MUFU.EX2 R13, R13 ;  /* 0x0000000d000d7308 */ /* 0x000fe20000000800 */
[----:B------:R-:W-:Y:S01]  /*fc10*/  FSEL R200, R179, -INF , !P3 ;  /* 0xff800000b3c87808 */ /* 0x000fe20005800000 */
[----:B------:R-:W-:Y:S01]  /*fc20*/  FFMA.FTZ R179, R8, UR7, -R201 ;  /* 0x0000000708b37c23 */ /* 0x000fe200080108c9 */
[----:B------:R-:W-:-:S02]  /*fc30*/  FMNMX.FTZ R169, R196, R169, !PT ;  /* 0x000000a9c4a97209 */ /* 0x000fc40007810000 */
[----:B------:R-:W-:Y:S02]  /*fc40*/  ISETP.LT.OR P2, PT, R168, 0x3a, P2 ;  /* 0x0000003aa800780c */ /* 0x000fe40001741670 */
[----:B------:R-:W-:Y:S01]  /*fc50*/  FSEL R182, R182, -INF , !P4 ;  /* 0xff800000b6b67808 */ /* 0x000fe20006000000 */
[----:B------:R-:W-:Y:S01]  /*fc60*/  MUFU.EX2 R20, R20 ;  /* 0x0000001400147308 */ /* 0x000fe20000000800 */
[----:B------:R-:W-:Y:S02]  /*fc70*/  FMNMX.FTZ R157, R200, R169, !PT ;  /* 0x000000a9c89d7209 */ /* 0x000fe40007810000 */
[----:B------:R-:W-:Y:S02]  /*fc80*/  FSEL R183, R183, -INF , !P2 ;  /* 0xff800000b7b77808 */ /* 0x000fe40005000000 */
[----:B------:R-:W-:-:S03]  /*fc90*/  FMNMX.FTZ R168, R182, R157, !PT ;  /* 0x0000009db6a87209 */ /* 0x000fc60007810000 */
[----:B------:R1:W-:Y:S01]  /*fca0*/  MUFU.EX2 R169, R172 ;  /* 0x000000ac00a97308 */ /* 0x0003e20000000800 */
[----:B------:R-:W-:-:S05]  /*fcb0*/  FMNMX.FTZ R157, R183, R168, !PT ;  /* 0x000000a8b79d7209 */ /* 0x000fca0007810000 */
[----:B------:R-:W2:Y:S02]  /*fcc0*/  SHFL.BFLY PT, R160, R157, 0x2, 0x1f ;  /* 0x0c401f009da07f89 */ /* 0x000ea400000e0000 */
[----:B------:R-:W-:Y:S01]  /*fcd0*/  MUFU.EX2 R168, R175 ;  /* 0x000000af00a87308 */ /* 0x000fe20000000800 */
[--C-:B-1----:R-:W-:Y:S01]  /*fce0*/  FFMA.FTZ R172, R156, UR7, -R201.reuse ;  /* 0x000000079cac7c23 */ /* 0x102fe200080108c9 */
[----:B------:R-:W-:-:S06]  /*fcf0*/  FFMA.FTZ R156, R153, UR7, -R201 ;  /* 0x00000007999c7c23 */ /* 0x000fcc00080108c9 */
[----:B------:R-:W-:Y:S08]  /*fd00*/  MUFU.EX2 R171, R171 ;  /* 0x000000ab00ab7308 */ /* 0x000ff00000000800 */
[----:B------:R-:W-:Y:S01]  /*fd10*/  MUFU.EX2 R170, R170 ;  /* 0x000000aa00aa7308 */ /* 0x000fe20000000800 */
[----:B--2---:R-:W-:Y:S02]  /*fd20*/  FMNMX.FTZ R160, R157, R160, !PT ;  /* 0x000000a09da07209 */ /* 0x004fe40007810000 */
[----:B------:R-:W-:-:S05]  /*fd30*/  FSEL R157, R7, RZ, P5 ;  /* 0x000000ff079d7208 */ /* 0x000fca0002800000 */
[----:B------:R-:W-:Y:S01]  /*fd40*/  MUFU.EX2 R173, R173 ;  /* 0x000000ad00ad7308 */ /* 0x000fe20000000800 */
[----:B------:R-:W1:Y:S01]  /*fd50*/  SHFL.BFLY PT, R153, R160, 0x1, 0x1f ;  /* 0x0c201f00a0997f89 */ /* 0x000e6200000e0000 */
[----:B------:R-:W-:-:S04]  /*fd60*/  FADD.FTZ R157, -R157, R14 ;  /* 0x0000000e9d9d7221 */ /* 0x000fc80000010100 */
[----:B------:R-:W-:Y:S02]  /*fd70*/  FMUL.FTZ R157, R157, UR7 ;  /* 0x000000079d9d7c20 */ /* 0x000fe40008410000 */
[----:B------:R-:W-:Y:S08]  /*fd80*/  MUFU.EX2 R172, R172 ;  /* 0x000000ac00ac7308 */ /* 0x000ff00000000800 */
[----:B------:R-:W2:Y:S08]  /*fd90*/  MUFU.EX2 R201, R157 ;  /* 0x0000009d00c97308 */ /* 0x000eb00000000800 */
[----:B------:R3:W-:Y:S01]  /*fda0*/  MUFU.EX2 R175, R156 ;  /* 0x0000009c00af7308 */ /* 0x0007e20000000800 */
[----:B-1----:R-:W-:Y:S01]  /*fdb0*/  FMNMX.FTZ R8, R160, R153, !PT ;  /* 0x00000099a0087209 */ /* 0x002fe20007810000 */
[----:B------:R-:W-:-:S03]  /*fdc0*/  IMAD.MOV R153, RZ, RZ, -R23 ;  /* 0x000000ffff997224 */ /* 0x000fc600078e0a17 */
[C---:B------:R-:W-:Y:S01]  /*fdd0*/  FSETP.NEU.FTZ.AND P2, PT, R8.reuse, -INF , PT ;  /* 0xff8000000800780b */ /* 0x040fe20003f5d000 */
[C---:B------:R-:W-:Y:S02]  /*fde0*/  FMUL.FTZ R161, R8.reuse, UR7 ;  /* 0x0000000708a17c20 */ /* 0x040fe40008410000 */
[----:B------:R-:W-:Y:S01]  /*fdf0*/  MUFU.EX2 R178, R178 ;  /* 0x000000b200b27308 */ /* 0x000fe20000000800 */
[----:B------:R-:W-:Y:S01]  /*fe00*/  FSEL R152, R8, RZ, P2 ;  /* 0x000000ff08987208 */ /* 0x000fe20001000000 */
[-C--:B--2---:R-:W-:Y:S01]  /*fe10*/  FMUL.FTZ R24, R24, R201.reuse ;  /* 0x000000c918187220 */ /* 0x084fe20000410000 */
[----:B------:R-:W-:Y:S01]  /*fe20*/  FSEL R161, R161, RZ, P2 ;  /* 0x000000ffa1a17208 */ /* 0x000fe20001000000 */
[----:B------:R-:W-:Y:S01]  /*fe30*/  FMUL.FTZ R25, R25, R201 ;  /* 0x000000c919197220 */ /* 0x000fe20000410000 */
[----:B------:R-:W-:Y:S01]  /*fe40*/  ISETP.NE.AND P2, PT, R18, R153, PT ;  /* 0x000000991200720c */ /* 0x000fe20003f45270 */
[----:B------:R-:W-:Y:S01]  /*fe50*/  FADD.FTZ R152, -R152, R15 ;  /* 0x0000000f98987221 */ /* 0x000fe20000010100 */
[----:B---3--:R-:W-:Y:S01]  /*fe60*/  F2FP.F16.F32.PACK_AB R156, R171, R168 ;  /* 0x000000a8ab9c723e */ /* 0x008fe200000000ff */
[--C-:B------:R-:W-:Y:S01]  /*fe70*/  FFMA.FTZ R159, R159, UR7, -R161.reuse ;  /* 0x000000079f9f7c23 */ /* 0x100fe200080108a1 */
[--C-:B------:R-:W-:Y:S01]  /*fe80*/  FFMA.FTZ R203, R154, UR7, -R161.reuse ;  /* 0x000000079acb7c23 */ /* 0x100fe200080108a1 */
[----:B------:R-:W-:Y:S01]  /*fe90*/  FMUL.FTZ R152, R152, UR7 ;  /* 0x0000000798987c20 */ /* 0x000fe20008410000 */
[--C-:B------:R-:W-:Y:S01]  /*fea0*/  FFMA.FTZ R14, R155, UR7, -R161.reuse ;  /* 0x000000079b0e7c23 */ /* 0x100fe200080108a1 */
[--C-:B------:R-:W-:Y:S01]  /*feb0*/  FFMA.FTZ R202, R158, UR7, -R161.reuse ;  /* 0x000000079eca7c23 */ /* 0x100fe200080108a1 */
[--C-:B------:R-:W-:Y:S01]  /*fec0*/  FFMA.FTZ R206, R167, UR7, -R161.reuse ;  /* 0x00000007a7ce7c23 */ /* 0x100fe200080108a1 */
[----:B------:R1:W2:Y:S01]  /*fed0*/  MUFU.EX2 R204, R152 ;  /* 0x0000009800cc7308 */ /* 0x0002a20000000800 */
[--C-:B------:R-:W-:Y:S01]  /*fee0*/  FFMA.FTZ R207, R198, UR7, -R161.reuse ;  /* 0x00000007c6cf7c23 */ /* 0x100fe200080108a1 */
[--C-:B------:R-:W-:Y:S01]  /*fef0*/  FFMA.FTZ R162, R162, UR7, -R161.reuse ;  /* 0x00000007a2a27c23 */ /* 0x100fe200080108a1 */
[----:B------:R-:W-:Y:S01]  /*ff00*/  FFMA.FTZ R163, R163, UR7, -R161 ;  /* 0x00000007a3a37c23 */ /* 0x000fe200080108a1 */
[----:B------:R-:W-:-:S02]  /*ff10*/  @!P2 IMAD R21, R21, 0x40, R22 ;  /* 0x000000401515a824 */ /* 0x000fc400078e0216 */
[--C-:B------:R-:W-:Y:S01]  /*ff20*/  FFMA.FTZ R155, R166, UR7, -R161.reuse ;  /* 0x00000007a69b7c23 */ /* 0x100fe200080108a1 */
[--C-:B------:R-:W-:Y:S01]  /*ff30*/  FFMA.FTZ R199, R199, UR7, -R161.reuse ;  /* 0x00000007c7c77c23 */ /* 0x100fe200080108a1 */
[--C-:B------:R-:W-:Y:S01]  /*ff40*/  FFMA.FTZ R197, R197, UR7, -R161.reuse ;  /* 0x00000007c5c57c23 */ /* 0x100fe200080108a1 */
[----:B------:R3:W-:Y:S01]  /*ff50*/  MUFU.EX2 R15, R159 ;  /* 0x0000009f000f7308 */ /* 0x0007e20000000800 */
[----:B------:R-:W-:Y:S01]  /*ff60*/  @!P2 LEA R153, R21, UR36, 0x2 ;  /* 0x000000241599ac11 */ /* 0x000fe2000f8e10ff */
[--C-:B------:R-:W-:Y:S01]  /*ff70*/  FFMA.FTZ R196, R196, UR7, -R161.reuse ;  /* 0x00000007c4c47c23 */ /* 0x100fe200080108a1 */
[--C-:B------:R-:W-:Y:S01]  /*ff80*/  FFMA.FTZ R198, R182, UR7, -R161.reuse ;  /* 0x00000007b6c67c23 */ /* 0x100fe200080108a1 */
[--C-:B------:R-:W-:Y:S01]  /*ff90*/  FFMA.FTZ R157, R174, UR7, -R161.reuse ;  /* 0x00000007ae9d7c23 */ /* 0x100fe200080108a1 */
[----:B-1----:R-:W-:Y:S01]  /*ffa0*/  F2FP.F16.F32.PACK_AB R152, R13, R12 ;  /* 0x0000000c0d98723e */ /* 0x002fe200000000ff */
[----:B------:R-:W-:Y:S01]  /*ffb0*/  @!P2 STS [R153+0x38400], R201 ;  /* 0x038400c99900a388 */ /* 0x000fe20000000800 */
[----:B------:R-:W-:Y:S01]  /*ffc0*/  F2FP.F16.F32.PACK_AB R154, R169, R20 ;  /* 0x00000014a99a723e */ /* 0x000fe200000000ff */
[----:B------:R-:W-:Y:S01]  /*ffd0*/  MUFU.EX2 R203, R203 ;  /* 0x000000cb00cb7308 */ /* 0x000fe20000000800 */
[--C-:B---3--:R-:W-:Y:S01]  /*ffe0*/  FFMA.FTZ R159, R200, UR7, -R161.reuse ;  /* 0x00000007c89f7c23 */ /* 0x108fe200080108a1 */
[----:B--2---:R1:W-:Y:S01]  /*fff0*/  @!P2 STS [R153+0x38420], R204 ;  /* 0x038420cc9900a388 */ /* 0x0043e20000000800 */
[----:B------:R-:W-:Y:S01]  /*10000*/  FFMA.FTZ R161, R183, UR7, -R161 ;  /* 0x00000007b7a17c23 */ /* 0x000fe200080108a1 */
[----:B------:R-:W-:Y:S01]  /*10010*/  F2FP.F16.F32.PACK_AB R158, R173, R170 ;  /* 0x000000aaad9e723e */ /* 0x000fe200000000ff */
[-C--:B------:R-:W-:Y:S01]  /*10020*/  FMUL.FTZ R28, R28, R201.reuse ;  /* 0x000000c91c1c7220 */ /* 0x080fe20000410000 */
[----:B------:R-:W-:Y:S01]  /*10030*/  F2FP.F16.F32.PACK_AB R160, R175, R172 ;  /* 0x000000acafa0723e */ /* 0x000fe200000000ff */
        /* <DEDUP_REMOVED lines=42> */
[----:B--2---:R-:W-:Y:S01]  /*102e0*/  F2FP.F16.F32.PACK_AB R155, R15, R202 ;  /* 0x000000ca0f9b723e */ /* 0x004fe200000000ff */
[----:B------:R-:W-:Y:S01]  /*102f0*/  BAR.SYNC.DEFER_BLOCKING 0xf, 0x100 ;  /* 0x03c4000000007b1d */ /* 0x000fe20000010000 */
        /* <DEDUP_REMOVED lines=29> */
[----:B------:R1:W-:Y:S01]  /*104d0*/  MUFU.EX2 R183, R157 ;  /* 0x0000009d00b77308 */ /* 0x0003e20000000800 */
[----:B------:R-:W-:Y:S01]  /*104e0*/  FMUL.FTZ R149, R149, R201 ;  /* 0x000000c995957220 */ /* 0x000fe20000410000 */
        /* <DEDUP_REMOVED lines=54> */
[----:B------:R1:W3:Y:S01]  /*10850*/  MUFU.EX2 R197, R159 ;  /* 0x0000009f00c57308 */ /* 0x0002e20000000800 */
        /* <DEDUP_REMOVED lines=14> */
[----:B------:R-:W-:Y:S01]  /*10940*/  FMUL.FTZ R138, R138, R204 ;  /* 0x000000cc8a8a7220 */ /* 0x000fe20000410000 */
[----:B------:R1:W2:Y:S01]  /*10950*/  MUFU.EX2 R199, R161 ;  /* 0x000000a100c77308 */ /* 0x0002a20000000800 */
[----:B---3--:R-:W-:Y:S01]  /*10960*/  F2FP.F16.F32.PACK_AB R165, R197, R196 ;  /* 0x000000c4c5a5723e */ /* 0x008fe200000000ff */
[-C--:B------:R-:W-:Y:S01]  /*10970*/  FMUL.FTZ R139, R139, R204.reuse ;  /* 0x000000cc8b8b7220 */ /* 0x080fe20000410000 */
[-C--:B------:R-:W-:Y:S01]  /*10980*/  FMUL.FTZ R142, R142, R204.reuse ;  /* 0x000000cc8e8e7220 */ /* 0x080fe20000410000 */
[-C--:B------:R-:W-:Y:S01]  /*10990*/  FMUL.FTZ R143, R143, R204.reuse ;  /* 0x000000cc8f8f7220 */ /* 0x080fe20000410000 */
[-C--:B------:R-:W-:Y:S01]  /*109a0*/  FMUL.FTZ R146, R146, R204.reuse ;  /* 0x000000cc92927220 */ /* 0x080fe20000410000 */
[-C--:B------:R-:W-:Y:S01]  /*109b0*/  FMUL.FTZ R147, R147, R204.reuse ;  /* 0x000000cc93937220 */ /* 0x080fe20000410000 */
[-C--:B------:R-:W-:Y:S01]  /*109c0*/  FMUL.FTZ R150, R150, R204.reuse ;  /* 0x000000cc96967220 */ /* 0x080fe20000410000 */
[----:B------:R-:W-:Y:S01]  /*109d0*/  FMUL.FTZ R151, R151, R204 ;  /* 0x000000cc97977220 */ /* 0x000fe20000410000 */
[----:B-1----:R-:W-:Y:S01]  /*109e0*/  F2FP.F16.F32.PACK_AB R161, R200, R207 ;  /* 0x000000cfc8a1723e */ /* 0x002fe200000000ff */
[----:B------:R1:W-:Y:S01]  /*109f0*/  STSM.16.M88.4 [R184+0x36400], R152 ;  /* 0x03640098b8007844 */ /* 0x0003e20000000200 */
[----:B------:R-:W-:Y:S01]  /*10a00*/  FFMA.FTZ R12, R201, R5, R12 ;  /* 0x00000005c90c7223 */ /* 0x000fe2000001000c */
[----:B------:R-:W-:Y:S01]  /*10a10*/  FFMA.FTZ R203, R204, R6, R203 ;  /* 0x00000006cccb7223 */ /* 0x000fe200000100cb */
[----:B------:R-:W-:Y:S01]  /*10a20*/  ISETP.GT.AND P2, PT, R9, UR37, PT ;  /* 0x0000002509007c0c */ /* 0x000fe2000bf44270 */
[----:B------:R1:W-:Y:S01]  /*10a30*/  STSM.16.M88.4 [R187], R156 ;  /* 0x0000009cbb007844 */ /* 0x0003e20000000200 */
[----:B------:R-:W-:Y:S01]  /*10a40*/  FADD.FTZ R13, R13, R12 ;  /* 0x0000000c0d0d7221 */ /* 0x000fe20000010000 */
[----:B------:R-:W-:Y:S01]  /*10a50*/  FADD.FTZ R203, R14, R203 ;  /* 0x000000cb0ecb7221 */ /* 0x000fe20000010000 */
[----:B--2---:R-:W-:Y:S01]  /*10a60*/  F2FP.F16.F32.PACK_AB R167, R199, R198 ;  /* 0x000000c6c7a7723e */ /* 0x004fe200000000ff */
[----:B------:R1:W-:Y:S01]  /*10a70*/  STSM.16.M88.4 [R185], R160 ;  /* 0x000000a0b9007844 */ /* 0x0003e20000000200 */
[----:B------:R-:W-:Y:S01]  /*10a80*/  FADD.FTZ R20, R20, R13 ;  /* 0x0000000d14147221 */ /* 0x000fe20000010000 */
[----:B------:R-:W-:Y:S01]  /*10a90*/  FADD.FTZ R202, R202, R203 ;  /* 0x000000cbcaca7221 */ /* 0x000fe20000010000 */
[----:B------:R-:W-:Y:S01]  /*10aa0*/  IMAD.MOV.U32 R14, RZ, RZ, R7 ;  /* 0x000000ffff0e7224 */ /* 0x000fe200078e0007 */
[----:B------:R1:W-:Y:S01]  /*10ab0*/  STSM.16.M88.4 [R186], R164 ;  /* 0x000000a4ba007844 */ /* 0x0003e20000000200 */
[----:B------:R-:W-:Y:S01]  /*10ac0*/  WARPGROUP.ARRIVE ;  /* 0x00000000000079c5 */ /* 0x000fe20000000000 */
[----:B------:R-:W-:Y:S01]  /*10ad0*/  FADD.FTZ R169, R169, R20 ;  /* 0x00000014a9a97221 */ /* 0x000fe20000010000 */
[----:B------:R-:W-:Y:S01]  /*10ae0*/  FADD.FTZ R202, R15, R202 ;  /* 0x000000ca0fca7221 */ /* 0x000fe20000010000 */
[----:B------:R-:W-:-:S02]  /*10af0*/  IMAD.MOV.U32 R15, RZ, RZ, R8 ;  /* 0x000000ffff0f7224 */ /* 0x000fc400078e0008 */
[----:B------:R-:W-:Y:S01]  /*10b00*/  FADD.FTZ R168, R168, R169 ;  /* 0x000000a9a8a87221 */ /* 0x000fe20000010000 */
[----:B------:R-:W-:Y:S01]  /*10b10*/  HGMMA.64x256x16.F32 R24, R152, gdesc[UR8].tnspB, R24, gsb0 ;  /* 0x43e0000898187df0 */ /* 0x000fe20008000818 */
[----:B------:R-:W-:Y:S01]  /*10b20*/  UMOV UR10, UR6 ;  /* 0x00000006000a7c82 */ /* 0x000fe20008000000 */
[----:B------:R-:W-:Y:S01]  /*10b30*/  UMOV UR11, 0x40000040 ;  /* 0x40000040000b7882 */ /* 0x000fe20000000000 */
[----:B------:R-:W-:Y:S01]  /*10b40*/  R2UR UR6, R208 ;  /* 0x00000000d00672ca */ /* 0x000fe200000e0000 */
[----:B------:R-:W-:Y:S01]  /*10b50*/  FADD.FTZ R21, R21, R202 ;  /* 0x000000ca15157221 */ /* 0x000fe20000010000 */
[----:B------:R-:W-:-:S03]  /*10b60*/  FADD.FTZ R171, R171, R168 ;  /* 0x000000a8abab7221 */ /* 0x000fc60000010000 */
        /* <DEDUP_REMOVED lines=22> */
[----:B------:R-:W-:Y:S02]  /*10cd0*/  WARPGROUP.DEPBAR.LE gsb0, 0x0 ;  /* 0x00008000000079c5 */ /* 0x000fe40000010000 */
        /* <DEDUP_REMOVED lines=25> */
[----:B--2---:R-:W-:-:S04]  /*10e70*/  VIADD R11, R9, 0xffffffff ;  /* 0xffffffff090b7836 */ /* 0x004fc80000000000 */
[----:B------:R-:W-:Y:S01]  /*10e80*/  IMAD.MOV.U32 R9, RZ, RZ, R11 ;  /* 0x000000ffff097224 */ /* 0x000fe200078e000b */
[----:B-1----:R-:W-:Y:S06]  /*10e90*/  @P2 BRA `(.L_x_4235) ;  /* 0xffffffc8002c2947 */ /* 0x002fec000383ffff */
.L_x_4218:
[----:B------:R-:W1:Y:S01]  /*10ea0*/  SHFL.BFLY PT, R0, R5, 0x2, 0x1f ;  /* 0x0c401f0005007f89 */ /* 0x000e6200000e0000 */
[----:B------:R-:W-:Y:S01]  /*10eb0*/  VIADD R2, R16, 0x1 ;  /* 0x0000000110027836 */ /* 0x000fe20000000000 */
[----:B------:R-:W-:Y:S01]  /*10ec0*/  UIADD3 UR46, UR46, 0x1, URZ ;  /* 0x000000012e2e7890 */ /* 0x000fe2000fffe03f */
[----:B------:R-:W-:Y:S01]  /*10ed0*/  IMAD.U32 R12, RZ, RZ, UR7 ;  /* 0x00000007ff0c7e24 */ /* 0x000fe2000f8e00ff */
[----:B------:R-:W2:Y:S01]  /*10ee0*/  SHFL.BFLY PT, R9, R6, 0x2, 0x1f ;  /* 0x0c401f0006097f89 */ /* 0x000ea200000e0000 */
[----:B------:R-:W-:Y:S01]  /*10ef0*/  IMAD.MOV.U32 R19, RZ, RZ, -0x800000 ;  /* 0xff800000ff137424 */ /* 0x000fe200078e00ff */
[----:B------:R-:W-:Y:S08]  /*10f00*/  BAR.ARV 0x8, 0xa0 ;  /* 0x0202800000007b1d */ /* 0x000ff00000002000 */
[----:B------:R-:W-:Y:S01]  /*10f10*/  BAR.SYNC.DEFER_BLOCKING 0xf, 0x100 ;  /* 0x03c4000000007b1d */ /* 0x000fe20000010000 */
[----:B------:R-:W-:Y:S01]  /*10f20*/  ISETP.NE.AND P1, PT, R2, 0x2, PT ;  /* 0x000000020200780c */ /* 0x000fe20003f25270 */
[----:B-1----:R-:W-:Y:S01]  /*10f30*/  FADD.FTZ R0, R0, R5 ;  /* 0x0000000500007221 */ /* 0x002fe20000010000 */
[----:B--2---:R-:W-:-:S04]  /*10f40*/  FADD.FTZ R9, R9, R6 ;  /* 0x0000000609097221 */ /* 0x004fc80000010000 */
[----:B------:R-:W1:Y:S01]  /*10f50*/  SHFL.BFLY PT, R3, R0, 0x1, 0x1f ;  /* 0x0c201f0000037f89 */ /* 0x000e6200000e0000 */
[----:B------:R-:W-:-:S03]  /*10f60*/  IMAD.U32 R6, RZ, RZ, UR7 ;  /* 0x00000007ff067e24 */ /* 0x000fc6000f8e00ff */
[----:B------:R-:W2:Y:S01]  /*10f70*/  SHFL.BFLY PT, R4, R9, 0x1, 0x1f ;  /* 0x0c201f0009047f89 */ /* 0x000ea200000e0000 */
[----:B-1----:R-:W-:Y:S01]  /*10f80*/  FADD.FTZ R11, R0, R3 ;  /* 0x00000003000b7221 */ /* 0x002fe20000010000 */
[----:B------:R-:W-:Y:S01]  /*10f90*/  IMAD.MOV R3, RZ, RZ, -R23 ;  /* 0x000000ffff037224 */ /* 0x000fe200078e0a17 */
[----:B------:R-:W-:Y:S01]  /*10fa0*/  SEL R0, RZ, 0x1, P1 ;  /* 0x00000001ff007807 */ /* 0x000fe20000800000 */
[----:B--2---:R-:W-:Y:S02]  /*10fb0*/  FADD.FTZ R10, R9, R4 ;  /* 0x00000004090a7221 */ /* 0x004fe40000010000 */
[----:B------:R-:W-:Y:S02]  /*10fc0*/  FSETP.NE.FTZ.AND P2, PT, R11, RZ, PT ;  /* 0x000000ff0b00720b */ /* 0x000fe40003f55000 */
[----:B------:R-:W-:Y:S01]  /*10fd0*/  ISETP.NE.AND P0, PT, R18, R3, PT ;  /* 0x000000031200720c */ /* 0x000fe20003f05270 */
[----:B------:R-:W-:Y:S01]  /*10fe0*/  IMAD.MOV.U32 R3, RZ, RZ, RZ ;  /* 0x000000ffff037224 */ /* 0x000fe200078e00ff */
[----:B------:R-:W-:-:S02]  /*10ff0*/  FSETP.NE.FTZ.AND P3, PT, R10, RZ, PT ;  /* 0x000000ff0a00720b */ /* 0x000fc40003f75000 */
[----:B------:R-:W-:Y:S01]  /*11000*/  LOP3.LUT R17, R17, R0, RZ, 0x3c, !PT ;  /* 0x0000000011117212 */ /* 0x000fe200078e3cff */
[----:B------:R-:W-:-:S06]  /*11010*/  IMAD.MOV.U32 R0, RZ, RZ, RZ ;  /* 0x000000ffff007224 */ /* 0x000fcc00078e00ff */
[----:B------:R-:W1:Y:S01]  /*11020*/  @P2 MUFU.RCP R3, R11 ;  /* 0x0000000b00032308 */ /* 0x000e620000001000 */
[----:B------:R-:W-:Y:S01]  /*11030*/  @P2 FMUL.FTZ R6, R6, 0.69314718246459960938 ;  /* 0x3f31721806062820 */ /* 0x000fe20000410000 */
[----:B------:R-:W-:Y:S02]  /*11040*/  @!P0 IMAD R16, R16, 0x40, R22 ;  /* 0x0000004010108824 */ /* 0x000fe400078e0216 */
[----:B------:R-:W-:-:S03]  /*11050*/  @P3 FMUL.FTZ R12, R12, 0.69314718246459960938 ;  /* 0x3f3172180c0c3820 */ /* 0x000fc60000410000 */
[----:B------:R-:W-:Y:S01]  /*11060*/  @!P0 LEA R16, R16, UR36, 0x2 ;  /* 0x0000002410108c11 */ /* 0x000fe2000f8e10ff */
        /* <DEDUP_REMOVED lines=9> */
[----:B------:R-:W1:Y:S01]  /*11100*/  @P3 MUFU.LG2 R10, R10 ;  /* 0x0000000a000a3308 */ /* 0x000e620000000c00 */
        /* <DEDUP_REMOVED lines=59> */
[----:B---3--:R-:W-:Y:S01]  /*114c0*/  @P2 FMUL.FTZ R9, R9, 0.69314718246459960938 ;  /* 0x3f31721809092820 */ /* 0x008fe20000410000 */
[----:B-1----:R-:W-:Y:S01]  /*114d0*/  @P3 FMUL.FTZ R3, R10, 0.69314718246459960938 ;  /* 0x3f3172180a033820 */ /* 0x002fe20000410000 */
[----:B------:R-:W-:-:S02]  /*114e0*/  IMAD.MOV.U32 R32, RZ, RZ, -0x800000 ;  /* 0xff800000ff207424 */ /* 0x000fc400078e00ff */
        /* <DEDUP_REMOVED lines=67> */
[----:B--2---:R-:W-:Y:S01]  /*11920*/  SEL R16, R2, RZ, P1 ;  /* 0x000000ff02107207 */ /* 0x004fe20000800000 */
[----:B------:R-:W-:Y:S06]  /*11930*/  BAR.ARV 0xe, 0x100 ;  /* 0x0384000000007b1d */ /* 0x000fec0000002000 */
.L_x_4156:
        /* <DEDUP_REMOVED lines=26> */
[----:B------:R-:W-:Y:S01]  /*11ae0*/  F2FP.F16.F32.PACK_AB R57, R59, R58 ;  /* 0x0000003a3b39723e */ /* 0x000fe200000000ff */
[----:B------:R-:W-:Y:S01]  /*11af0*/  IMAD.U32 R7, RZ, RZ, UR7 ;  /* 0x00000007ff077e24 */ /* 0x000fe2000f8e00ff */
        /* <DEDUP_REMOVED lines=12> */
[----:B------:R-:W-:Y:S01]  /*11bc0*/  IADD3 R173, P3, R6, 0x40, RZ ;  /* 0x0000004006ad7810 */ /* 0x000fe20007f7e0ff */
[--C-:B------:R-:W-:Y:S01]  /*11bd0*/  IMAD.X R11, RZ, RZ, R7.reuse, P4 ;  /* 0x000000ffff0b7224 */ /* 0x100fe200020e0607 */
[----:B------:R-:W-:Y:S02]  /*11be0*/  LOP3.LUT R2, R0, R171, RZ, 0x3c, !PT ;  /* 0x000000ab00027212 */ /* 0x000fe400078e3cff */
[----:B------:R-:W-:Y:S02]  /*11bf0*/  LOP3.LUT R0, R179, 0x380, RZ, 0xc0, !PT ;  /* 0x00000380b3007812 */ /* 0x000fe400078ec0ff */
[----:B------:R-:W-:Y:S02]  /*11c00*/  IADD3 R199, P4, R6, 0x4020, RZ ;  /* 0x0000402006c77810 */ /* 0x000fe40007f9e0ff */
[----:B------:R-:W-:Y:S02]  /*11c10*/  SHF.R.U64 R0, R0, 0x3, RZ ;  /* 0x0000000300007819 */ /* 0x000fe400000012ff */
[C---:B------:R-:W-:Y:S01]  /*11c20*/  LOP3.LUT R103, R6.reuse, 0x380, RZ, 0xc0, !PT ;  /* 0x0000038006677812 */ /* 0x040fe200078ec0ff */
[----:B------:R-:W-:Y:S01]  /*11c30*/  IMAD.X R91, RZ, RZ, R7, P4 ;  /* 0x000000ffff5b7224 */ /* 0x000fe200020e0607 */
[----:B------:R-:W-:-:S02]  /*11c40*/  IADD3 R183, P2, R6, 0x2060, RZ ;  /* 0x0000206006b77810 */ /* 0x000fc40007f5e0ff */
[----:B------:R-:W-:Y:S02]  /*11c50*/  IADD3.X R9, RZ, R7, RZ, P3, !PT ;  /* 0x00000007ff097210 */ /* 0x000fe40001ffe4ff */
[C---:B------:R-:W-:Y:S01]  /*11c60*/  IADD3 R177, P5, R6.reuse, 0x2000, RZ ;  /* 0x0000200006b17810 */ /* 0x040fe20007fbe0ff */
[--C-:B------:R-:W-:Y:S01]  /*11c70*/  IMAD.X R25, RZ, RZ, R7.reuse, P2 ;  /* 0x000000ffff197224 */ /* 0x100fe200010e0607 */
[C---:B------:R-:W-:Y:S02]  /*11c80*/  IADD3 R181, P1, R6.reuse, 0x2040, RZ ;  /* 0x0000204006b57810 */ /* 0x040fe40007f3e0ff */
[----:B------:R-:W-:Y:S01]  /*11c90*/  IADD3 R197, P3, R6, 0x4000, RZ ;  /* 0x0000400006c57810 */ /* 0x000fe20007f7e0ff */
[--C-:B------:R-:W-:Y:S01]  /*11ca0*/  IMAD.X R13, RZ, RZ, R7.reuse, P5 ;  /* 0x000000ffff0d7224 */ /* 0x100fe200028e0607 */
[----:B------:R-:W-:Y:S01]  /*11cb0*/  LOP3.LUT R14, R0, R179, RZ, 0x3c, !PT ;  /* 0x000000b3000e7212 */ /* 0x000fe200078e3cff */
[--C-:B------:R-:W-:Y:S01]  /*11cc0*/  IMAD.X R21, RZ, RZ, R7.reuse, P1 ;  /* 0x000000ffff157224 */ /* 0x100fe200008e0607 */
[----:B------:R-:W-:Y:S01]  /*11cd0*/  LOP3.LUT R0, R199, 0x380, RZ, 0xc0, !PT ;  /* 0x00000380c7007812 */ /* 0x000fe200078ec0ff */
[----:B------:R-:W-:Y:S01]  /*11ce0*/  IMAD.X R29, RZ, RZ, R7, P3 ;  /* 0x000000ffff1d7224 */ /* 0x000fe200018e0607 */
[----:B------:R-:W-:-:S02]  /*11cf0*/  SHF.R.U64 R103, R103, 0x3, RZ ;  /* 0x0000000367677819 */ /* 0x000fc400000012ff */
[C---:B------:R-:W-:Y:S02]  /*11d00*/  IADD3 R106, P2, R6.reuse, 0x6020, RZ ;  /* 0x00006020066a7810 */ /* 0x040fe40007f5e0ff */
[C---:B------:R-:W-:Y:S02]  /*11d10*/  IADD3 R201, P5, R6.reuse, 0x4040, RZ ;  /* 0x0000404006c97810 */ /* 0x040fe40007fbe0ff */
[C---:B------:R-:W-:Y:S01]  /*11d20*/  IADD3 R203, P6, R6.reuse, 0x4060, RZ ;  /* 0x0000406006cb7810 */ /* 0x040fe20007fde0ff */
[--C-:B------:R-:W-:Y:S01]  /*11d30*/  IMAD.X R107, RZ, RZ, R7.reuse, P2 ;  /* 0x000000ffff6b7224 */ /* 0x100fe200010e0607 */
[C---:B------:R-:W-:Y:S01]  /*11d40*/  IADD3 R205, P1, R6.reuse, 0x6000, RZ ;  /* 0x0000600006cd7810 */ /* 0x040fe20007f3e0ff */
[--C-:B------:R-:W-:Y:S01]  /*11d50*/  IMAD.X R95, RZ, RZ, R7.reuse, P5 ;  /* 0x000000ffff5f7224 */ /* 0x100fe200028e0607 */
[C---:B------:R-:W-:Y:S01]  /*11d60*/  IADD3 R207, P3, R6.reuse, 0x6040, RZ ;  /* 0x0000604006cf7810 */ /* 0x040fe20007f7e0ff */
[----:B------:R-:W-:Y:S01]  /*11d70*/  IMAD.X R99, RZ, RZ, R7, P6 ;  /* 0x000000ffff637224 */ /* 0x000fe200030e0607 */
[----:B------:R-:W-:-:S02]  /*11d80*/  IADD3 R209, P4, R6, 0x6060, RZ ;  /* 0x0000606006d17810 */ /* 0x000fc40007f9e0ff */
[----:B------:R-:W-:Y:S01]  /*11d90*/  SHF.R.U64 R0, R0, 0x3, RZ ;  /* 0x0000000300007819 */ /* 0x000fe200000012ff */
[--C-:B------:R-:W-:Y:S01]  /*11da0*/  IMAD.X R111, RZ, RZ, R7.reuse, P3 ;  /* 0x000000ffff6f7224 */ /* 0x100fe200018e0607 */
[----:B------:R-:W-:Y:S01]  /*11db0*/  LOP3.LUT R6, R103, R6, RZ, 0x3c, !PT ;  /* 0x0000000667067212 */ /* 0x000fe200078e3cff */
[--C-:B------:R-:W-:Y:S01]  /*11dc0*/  IMAD.X R103, RZ, RZ, R7.reuse, P1 ;  /* 0x000000ffff677224 */ /* 0x100fe200008e0607 */
[----:B------:R-:W-:Y:S01]  /*11dd0*/  LOP3.LUT R8, R173, 0x380, RZ, 0xc0, !PT ;  /* 0x00000380ad087812 */ /* 0x000fe200078ec0ff */
[----:B------:R-:W-:Y:S01]  /*11de0*/  IMAD.X R115, RZ, RZ, R7, P4 ;  /* 0x000000ffff737224 */ /* 0x000fe200020e0607 */
[----:B------:R-:W-:Y:S02]  /*11df0*/  LOP3.LUT R10, R175, 0x380, RZ, 0xc0, !PT ;  /* 0x00000380af0a7812 */ /* 0x000fe400078ec0ff */
[----:B------:R-:W-:Y:S02]  /*11e00*/  LOP3.LUT R12, R177, 0x380, RZ, 0xc0, !PT ;  /* 0x00000380b10c7812 */ /* 0x000fe400078ec0ff */
[----:B------:R-:W-:-:S02]  /*11e10*/  LOP3.LUT R27, R106, 0x380, RZ, 0xc0, !PT ;  /* 0x000003806a1b7812 */ /* 0x000fc400078ec0ff */
[----:B------:R-:W-:Y:S02]  /*11e20*/  LOP3.LUT R90, R0, R199, RZ, 0x3c, !PT ;  /* 0x000000c7005a7212 */ /* 0x000fe400078e3cff */
[----:B------:R-:W-:Y:S02]  /*11e30*/  SHF.R.U64 R8, R8, 0x3, RZ ;  /* 0x0000000308087819 */ /* 0x000fe400000012ff */
[----:B------:R-:W-:Y:S02]  /*11e40*/  LOP3.LUT R20, R181, 0x380, RZ, 0xc0, !PT ;  /* 0x00000380b5147812 */ /* 0x000fe400078ec0ff */
[----:B------:R-:W-:Y:S02]  /*11e50*/  MOV R0, R6 ;  /* 0x0000000600007202 */ /* 0x000fe40000000f00 */
[----:B------:R-:W-:Y:S02]  /*11e60*/  SHF.R.U64 R10, R10, 0x3, RZ ;  /* 0x000000030a0a7819 */ /* 0x000fe400000012ff */
[----:B------:R-:W-:-:S02]  /*11e70*/  LOP3.LUT R24, R183, 0x380, RZ, 0xc0, !PT ;  /* 0x00000380b7187812 */ /* 0x000fc400078ec0ff */
[----:B------:R-:W-:Y:S02]  /*11e80*/  F2FP.F16.F32.PACK_AB R6, R157, R166 ;  /* 0x000000a69d06723e */ /* 0x000fe400000000ff */
[----:B------:R-:W-:Y:S02]  /*11e90*/  F2FP.F16.F32.PACK_AB R7, R31, R30 ;  /* 0x0000001e1f07723e */ /* 0x000fe400000000ff */
[----:B------:R-:W-:Y:S02]  /*11ea0*/  SHF.R.U64 R12, R12, 0x3, RZ ;  /* 0x000000030c0c7819 */ /* 0x000fe400000012ff */
[----:B------:R-:W-:Y:S01]  /*11eb0*/  LOP3.LUT R28, R197, 0x380, RZ, 0xc0, !PT ;  /* 0x00000380c51c7812 */ /* 0x000fe200078ec0ff */
[----:B------:R1:W-:Y:S01]  /*11ec0*/  STSM.16.M88.4 [R0], R4 ;  /* 0x0000000400007844 */ /* 0x0003e20000000200 */
[----:B------:R-:W-:Y:S02]  /*11ed0*/  LOP3.LUT R98, R203, 0x380, RZ, 0xc0, !PT ;  /* 0x00000380cb627812 */ /* 0x000fe400078ec0ff */
[----:B------:R-:W-:-:S02]  /*11ee0*/  SHF.R.U64 R27, R27, 0x3, RZ ;  /* 0x000000031b1b7819 */ /* 0x000fc400000012ff */
[----:B------:R-:W-:Y:S02]  /*11ef0*/  LOP3.LUT R8, R8, R173, RZ, 0x3c, !PT ;  /* 0x000000ad08087212 */ /* 0x000fe400078e3cff */
[----:B------:R-:W-:Y:S02]  /*11f00*/  SHF.R.U64 R20, R20, 0x3, RZ ;  /* 0x0000000314147819 */ /* 0x000fe400000012ff */
[----:B------:R-:W-:Y:S02]  /*11f10*/  LOP3.LUT R94, R201, 0x380, RZ, 0xc0, !PT ;  /* 0x00000380c95e7812 */ /* 0x000fe400078ec0ff */
[----:B------:R-:W-:Y:S02]  /*11f20*/  LOP3.LUT R114, R209, 0x380, RZ, 0xc0, !PT ;  /* 0x00000380d1727812 */ /* 0x000fe400078ec0ff */
[----:B------:R-:W-:Y:S02]  /*11f30*/  LOP3.LUT R10, R10, R175, RZ, 0x3c, !PT ;  /* 0x000000af0a0a7212 */ /* 0x000fe400078e3cff */
[----:B------:R-:W-:-:S02]  /*11f40*/  SHF.R.U64 R24, R24, 0x3, RZ ;  /* 0x0000000318187819 */ /* 0x000fc400000012ff */
[----:B------:R-:W-:Y:S02]  /*11f50*/  LOP3.LUT R12, R12, R177, RZ, 0x3c, !PT ;  /* 0x000000b10c0c7212 */ /* 0x000fe400078e3cff */
[----:B------:R-:W-:Y:S02]  /*11f60*/  SHF.R.U64 R28, R28, 0x3, RZ ;  /* 0x000000031c1c7819 */ /* 0x000fe400000012ff */
[----:B------:R-:W-:Y:S02]  /*11f70*/  LOP3.LUT R102, R205, 0x380, RZ, 0xc0, !PT ;  /* 0x00000380cd667812 */ /* 0x000fe400078ec0ff */
[----:B------:R-:W-:Y:S02]  /*11f80*/  SHF.R.U64 R98, R98, 0x3, RZ ;  /* 0x0000000362627819 */ /* 0x000fe400000012ff */
[----:B------:R-:W-:Y:S02]  /*11f90*/  LOP3.LUT R106, R27, R106, RZ, 0x3c, !PT ;  /* 0x0000006a1b6a7212 */ /* 0x000fe400078e3cff */
[----:B------:R-:W-:-:S02]  /*11fa0*/  MOV R27, R2 ;  /* 0x00000002001b7202 */ /* 0x000fc40000000f00 */
[----:B-1----:R-:W-:Y:S02]  /*11fb0*/  F2FP.F16.F32.PACK_AB R4, R33, R159 ;  /* 0x0000009f2104723e */ /* 0x002fe400000000ff */
[----:B------:R-:W-:Y:S02]  /*11fc0*/  F2FP.F16.F32.PACK_AB R5, R35, R34 ;  /* 0x000000222305723e */ /* 0x000fe400000000ff */
[----:B------:R-:W-:Y:S02]  /*11fd0*/  F2FP.F16.F32.PACK_AB R6, R37, R36 ;  /* 0x000000242506723e */ /* 0x000fe400000000ff */
[----:B------:R-:W-:Y:S02]  /*11fe0*/  F2FP.F16.F32.PACK_AB R7, R39, R38 ;  /* 0x000000262707723e */ /* 0x000fe400000000ff */
[----:B------:R-:W-:Y:S02]  /*11ff0*/  LOP3.LUT R20, R20, R181, RZ, 0x3c, !PT ;  /* 0x000000b514147212 */ /* 0x000fe400078e3cff */
[----:B------:R-:W-:Y:S01]  /*12000*/  SHF.R.U64 R94, R94, 0x3, RZ ;  /* 0x000000035e5e7819 */ /* 0x000fe200000012ff */
[----:B------:R1:W-:Y:S01]  /*12010*/  STSM.16.M88.4 [R27], R4 ;  /* 0x000000041b007844 */ /* 0x0003e20000000200 */
[----:B------:R-:W-:-:S02]  /*12020*/  LOP3.LUT R110, R207, 0x380, RZ, 0xc0, !PT ;  /* 0x00000380cf6e7812 */ /* 0x000fc400078ec0ff */
[----:B------:R-:W-:Y:S02]  /*12030*/  SHF.R.U64 R114, R114, 0x3, RZ ;  /* 0x0000000372727819 */ /* 0x000fe400000012ff */
[----:B------:R-:W-:Y:S02]  /*12040*/  MOV R8, R8 ;  /* 0x0000000800087202 */ /* 0x000fe40000000f00 */
[----:B------:R-:W-:Y:S02]  /*12050*/  LOP3.LUT R24, R24, R183, RZ, 0x3c, !PT ;  /* 0x000000b718187212 */ /* 0x000fe400078e3cff */
[----:B------:R-:W-:Y:S01]  /*12060*/  MOV R10, R10 ;  /* 0x0000000a000a7202 */ /* 0x000fe20000000f00 */
[----:B------:R1:W-:Y:S01]  /*12070*/  STSM.16.M88.4 [R8], R40 ;  /* 0x0000002808007844 */ /* 0x0003e20000000200 */
[----:B------:R-:W-:Y:S02]  /*12080*/  LOP3.LUT R28, R28, R197, RZ, 0x3c, !PT ;  /* 0x000000c51c1c7212 */ /* 0x000fe400078e3cff */
[----:B------:R-:W-:Y:S01]  /*12090*/  SHF.R.U64 R102, R102, 0x3, RZ ;  /* 0x0000000366667819 */ /* 0x000fe200000012ff */
[----:B------:R1:W-:Y:S01]  /*120a0*/  STSM.16.M88.4 [R10], R48 ;  /* 0x000000300a007844 */ /* 0x0003e20000000200 */
[----:B------:R-:W-:-:S02]  /*120b0*/  LOP3.LUT R98, R98, R203, RZ, 0x3c, !PT ;  /* 0x000000cb62627212 */ /* 0x000fc400078e3cff */
[----:B------:R-:W-:Y:S02]  /*120c0*/  MOV R12, R12 ;  /* 0x0000000c000c7202 */ /* 0x000fe40000000f00 */
[----:B------:R-:W-:Y:S02]  /*120d0*/  F2FP.F16.F32.PACK_AB R72, R73, R72 ;  /* 0x000000484948723e */ /* 0x000fe400000000ff */
[----:B------:R-:W-:Y:S01]  /*120e0*/  MOV R14, R14 ;  /* 0x0000000e000e7202 */ /* 0x000fe20000000f00 */
[----:B------:R1:W-:Y:S01]  /*120f0*/  STSM.16.M88.4 [R12], R56 ;  /* 0x000000380c007844 */ /* 0x0003e20000000200 */
[----:B------:R-:W-:Y:S02]  /*12100*/  F2FP.F16.F32.PACK_AB R66, R69, R68 ;  /* 0x000000444542723e */ /* 0x000fe400000000ff */
[----:B------:R-:W-:Y:S02]  /*12110*/  F2FP.F16.F32.PACK_AB R67, R71, R70 ;  /* 0x000000464743723e */ /* 0x000fe400000000ff */
[----:B------:R-:W-:-:S02]  /*12120*/  F2FP.F16.F32.PACK_AB R73, R75, R74 ;  /* 0x0000004a4b49723e */ /* 0x000fc400000000ff */
[----:B------:R-:W-:Y:S01]  /*12130*/  F2FP.F16.F32.PACK_AB R80, R81, R80 ;  /* 0x000000505150723e */ /* 0x000fe200000000ff */
[----:B------:R1:W-:Y:S01]  /*12140*/  STSM.16.M88.4 [R14], R64 ;  /* 0x000000400e007844 */ /* 0x0003e20000000200 */
[----:B------:R-:W-:Y:S02]  /*12150*/  LOP3.LUT R94, R94, R201, RZ, 0x3c, !PT ;  /* 0x000000c95e5e7212 */ /* 0x000fe400078e3cff */
[----:B------:R-:W-:Y:S02]  /*12160*/  SHF.R.U64 R110, R110, 0x3, RZ ;  /* 0x000000036e6e7819 */ /* 0x000fe400000012ff */
[----:B------:R-:W-:Y:S02]  /*12170*/  LOP3.LUT R114, R114, R209, RZ, 0x3c, !PT ;  /* 0x000000d172727212 */ /* 0x000fe400078e3cff */
[----:B------:R-:W-:Y:S02]  /*12180*/  MOV R20, R20 ;  /* 0x0000001400147202 */ /* 0x000fe40000000f00 */
[----:B------:R-:W-:-:S02]  /*12190*/  F2FP.F16.F32.PACK_AB R74, R77, R76 ;  /* 0x0000004c4d4a723e */ /* 0x000fc400000000ff */
[----:B------:R-:W-:Y:S02]  /*121a0*/  F2FP.F16.F32.PACK_AB R75, R79, R78 ;  /* 0x0000004e4f4b723e */ /* 0x000fe400000000ff */
[----:B------:R-:W-:Y:S02]  /*121b0*/  F2FP.F16.F32.PACK_AB R81, R83, R82 ;  /* 0x000000525351723e */ /* 0x000fe400000000ff */
[----:B------:R-:W-:Y:S01]  /*121c0*/  MOV R24, R24 ;  /* 0x0000001800187202 */ /* 0x000fe20000000f00 */
        /* <DEDUP_REMOVED lines=8> */
[----:B------:R-:W-:Y:S02]  /*12250*/  MOV R2, R98 ;  /* 0x0000006200027202 */ /* 0x000fe40000000f00 */
[----:B------:R-:W-:Y:S02]  /*12260*/  F2FP.F16.F32.PACK_AB R89, R152, R26 ;  /* 0x0000001a9859723e */ /* 0x000fe400000000ff */
[----:B------:R-:W-:-:S02]  /*12270*/  F2FP.F16.F32.PACK_AB R90, R93, R92 ;  /* 0x0000005c5d5a723e */ /* 0x000fc400000000ff */
[----:B------:R-:W-:Y:S02]  /*12280*/  F2FP.F16.F32.PACK_AB R91, R154, R153 ;  /* 0x000000999a5b723e */ /* 0x000fe400000000ff */
[----:B------:R-:W-:Y:S02]  /*12290*/  F2FP.F16.F32.PACK_AB R96, R97, R96 ;  /* 0x000000606160723e */ /* 0x000fe400000000ff */
[----:B------:R-:W-:Y:S01]  /*122a0*/  F2FP.F16.F32.PACK_AB R97, R156, R155 ;  /* 0x0000009b9c61723e */ /* 0x000fe200000000ff */
[----:B------:R1:W-:Y:S01]  /*122b0*/  STSM.16.M88.4 [R28], R88 ;  /* 0x000000581c007844 */ /* 0x0003e20000000200 */
        /* <DEDUP_REMOVED lines=31> */
[----:B------:R-:W-:Y:S02]  /*124b0*/  MOV R110, R110 ;  /* 0x0000006e006e7202 */ /* 0x000fe40000000f00 */
[----:B------:R-:W-:-:S02]  /*124c0*/  F2FP.F16.F32.PACK_AB R138, R141, R140 ;  /* 0x0000008c8d8a723e */ /* 0x000fc400000000ff */
        /* <DEDUP_REMOVED lines=11> */
[----:B--2---:R-:W2:Y:S02]  /*12580*/  FENCE.VIEW.ASYNC.S ;  /* 0x00000000000073c6 */ /* 0x004ea40000000000 */
[----:B--2---:R-:W-:Y:S06]  /*12590*/  BAR.ARV 0x1, 0x120 ;  /* 0x0044800000007b1d */ /* 0x004fec0000002000 */
[----:B------:R-:W-:Y:S05]  /*125a0*/  @P0 BRA `(.L_x_4237) ;  /* 0x0000000000740947 */ /* 0x000fea0003800000 */
[----:B-1----:R-:W1:Y:S01]  /*125b0*/  LDC.64 R4, c[0x0][0xc78] ;  /* 0x00031e00ff047b82 */ /* 0x002e620000000a00 */
[----:B------:R-:W-:Y:S01]  /*125c0*/  USHF.R.S32.HI UR5, URZ, 0x1f, UR43 ;  /* 0x0000001f3f057899 */ /* 0x000fe2000801142b */
[----:B------:R-:W-:Y:S01]  /*125d0*/  IMAD.MOV R7, RZ, RZ, -R23 ;  /* 0x000000ffff077224 */ /* 0x000fe200078e0a17 */
[----:B------:R-:W-:Y:S02]  /*125e0*/  ULDC.64 UR8, c[0x0][0xc70] ;  /* 0x00031c0000087ab9 */ /* 0x000fe40000000a00 */
[----:B------:R-:W-:Y:S02]  /*125f0*/  UIMAD UR5, UR5, UR8, URZ ;  /* 0x00000008050572a4 */ /* 0x000fe4000f8e023f */
[----:B------:R-:W-:Y:S01]  /*12600*/  UIMAD.WIDE.U32 UR6, UR43, UR8, URZ ;  /* 0x000000082b0672a5 */ /* 0x000fe2000f8e003f */
[----:B------:R-:W-:Y:S01]  /*12610*/  ISETP.NE.AND P0, PT, R18, R7, PT ;  /* 0x000000071200720c */ /* 0x000fe20003f05270 */
[----:B------:R-:W-:Y:S01]  /*12620*/  UIMAD UR5, UR43, UR9, UR5 ;  /* 0x000000092b0572a4 */ /* 0x000fe2000f8e0205 */
[----:B------:R-:W-:Y:S01]  /*12630*/  VIADD R7, R22, UR42 ;  /* 0x0000002a16077c36 */ /* 0x000fe20008000000 */
        /* <DEDUP_REMOVED lines=20> */
.L_x_4237:
[----:B-1----:R-:W1:Y:S02]  /*12780*/  SHFL.IDX PT, R0, R193, RZ, 0x1f ;  /* 0x00001fffc1007589 */ /* 0x002e6400000e0000 */
[----:B-1----:R-:W-:-:S13]  /*12790*/  ISETP.NE.AND P0, PT, R0, 0x7, PT ;  /* 0x000000070000780c */ /* 0x002fda0003f05270 */
        /* <DEDUP_REMOVED lines=19> */
[----:B-1----:R-:W-:Y:S01]  /*128d0*/  UMOV UR40, UR5 ;  /* 0x0000000500287c82 */ /* 0x002fe20008000000 */
[----:B------:R-:W-:Y:S01]  /*128e0*/  UMOV UR41, UR8 ;  /* 0x0000000800297c82 */ /* 0x000fe20008000000 */
[----:B------:R-:W-:Y:S01]  /*128f0*/  UIADD3 UR5, UR36, 0xa000, URZ ;  /* 0x0000a00024057890 */ /* 0x000fe2000fffe03f */
[----:B------:R1:W-:Y:S01]  /*12900*/  UTMASTG.5D [UR40], [UR6] ;  /* 0x00000028060073b5 */ /* 0x0003e20008020000 */
[----:B------:R-:W-:Y:S01]  /*12910*/  UMOV UR8, 0x140 ;  /* 0x0000014000087882 */ /* 0x000fe20000000000 */
[----:B-1----:R-:W-:Y:S01]  /*12920*/  UMOV UR40, UR9 ;  /* 0x0000000900287c82 */ /* 0x002fe20008000000 */
[----:B------:R-:W-:Y:S01]  /*12930*/  UMOV UR41, UR10 ;  /* 0x0000000a00297c82 */ /* 0x000fe20008000000 */
[----:B------:R-:W-:Y:S01]  /*12940*/  UIADD3 UR9, UR36, 0xc000, URZ ;  /* 0x0000c00024097890 */ /* 0x000fe2000fffe03f */
[----:B------:R1:W-:Y:S01]  /*12950*/  UTMASTG.5D [UR40], [UR6] ;  /* 0x00000028060073b5 */ /* 0x0003e20008020000 */
[----:B------:R-:W-:Y:S01]  /*12960*/  UIADD3 UR10, UR36, 0xe000, URZ ;  /* 0x0000e000240a7890 */ /* 0x000fe2000fffe03f */
[----:B-1----:R-:W-:Y:S01]  /*12970*/  UMOV UR40, UR11 ;  /* 0x0000000b00287c82 */ /* 0x002fe20008000000 */
[----:B------:R-:W-:-:S02]  /*12980*/  UMOV UR41, UR12 ;  /* 0x0000000c00297c82 */ /* 0x000fc40008000000 */
[----:B------:R1:W-:Y:S02]  /*12990*/  UTMASTG.5D [UR40], [UR6] ;  /* 0x00000028060073b5 */ /* 0x0003e40008020000 */
[----:B-1----:R-:W-:Y:S01]  /*129a0*/  UMOV UR40, UR13 ;  /* 0x0000000d00287c82 */ /* 0x002fe20008000000 */
[----:B------:R-:W-:Y:S02]  /*129b0*/  UMOV UR41, UR14 ;  /* 0x0000000e00297c82 */ /* 0x000fe40008000000 */
[----:B------:R1:W-:Y:S02]  /*129c0*/  UTMASTG.5D [UR40], [UR6] ;  /* 0x00000028060073b5 */ /* 0x0003e40008020000 */
[----:B-1----:R-:W-:Y:S01]  /*129d0*/  UMOV UR40, UR5 ;  /* 0x0000000500287c82 */ /* 0x002fe20008000000 */
[----:B------:R-:W-:Y:S01]  /*129e0*/  UMOV UR41, UR8 ;  /* 0x0000000800297c82 */ /* 0x000fe20008000000 */
[----:B------:R-:W-:Y:S01]  /*129f0*/  UMOV UR5, 0x180 ;  /* 0x0000018000057882 */ /* 0x000fe20000000000 */
[----:B------:R1:W-:Y:S02]  /*12a00*/  UTMASTG.5D [UR40], [UR6] ;  /* 0x00000028060073b5 */ /* 0x0003e40008020000 */
[----:B-1----:R-:W-:Y:S01]  /*12a10*/  UMOV UR40, UR9 ;  /* 0x0000000900287c82 */ /* 0x002fe20008000000 */
[----:B------:R-:W-:Y:S01]  /*12a20*/  UMOV UR41, UR5 ;  /* 0x0000000500297c82 */ /* 0x000fe20008000000 */
[----:B------:R-:W-:Y:S01]  /*12a30*/  UMOV UR5, 0x1c0 ;  /* 0x000001c000057882 */ /* 0x000fe20000000000 */
        /* <DEDUP_REMOVED lines=9> */
.L_x_4240:
[----:B------:R-:W-:Y:S05]  /*12ad0*/  BSYNC B0 ;  /* 0x0000000000007941 */ /* 0x000fea0003800000 */
.L_x_4239:
[----:B------:R-:W-:Y:S05]  /*12ae0*/  BRA `(.L_x_4238) ;  /* 0x0000000800287947 */ /* 0x000fea0003800000 */
.L_x_4236:
        /* <DEDUP_REMOVED lines=20> */
[C---:B---3--:R-:W-:Y:S02]  /*12c30*/  IMAD R0, R8.reuse, UR8, RZ ;  /* 0x0000000808007c24 */ /* 0x048fe4000f8e02ff */
        /* <DEDUP_REMOVED lines=8> */
.L_x_4242:
[----:B------:R-:W-:Y:S05]  /*12cc0*/  BSYNC B0 ;  /* 0x0000000000007941 */ /* 0x000fea0003800000 */
.L_x_4241:
[----:B------:R-:W-:Y:S01]  /*12cd0*/  ULDC.64 UR6, c[0x0][0xb88] ;  /* 0x0002e20000067ab9 */ /* 0x000fe20000000a00 */
[----:B------:R-:W3:Y:S01]  /*12ce0*/  LDC.64 R10, c[0x0][0xbe8] ;  /* 0x0002fa00ff0a7b82 */ /* 0x000ee20000000a00 */
[----:B------:R-:W-:Y:S01]  /*12cf0*/  ISETP.GE.AND P1, PT, R12, UR7, PT ;  /* 0x000000070c007c0c */ /* 0x000fe2000bf26270 */
[C---:B--2---:R-:W-:Y:S01]  /*12d00*/  VIADD R4, R188.reuse, 0x180 ;  /* 0x00000180bc047836 */ /* 0x044fe20000000000 */
[C---:B------:R-:W-:Y:S01]  /*12d10*/  ISETP.GE.AND P0, PT, R188.reuse, UR7, PT ;  /* 0x00000007bc007c0c */ /* 0x040fe2000bf06270 */
[C---:B------:R-:W-:Y:S01]  /*12d20*/  VIADD R14, R188.reuse, 0x80 ;  /* 0x00000080bc0e7836 */ /* 0x040fe20000000000 */
[----:B------:R-:W-:Y:S01]  /*12d30*/  SEL R2, RZ, 0xffffffff, P1 ;  /* 0xffffffffff027807 */ /* 0x000fe20000800000 */
[----:B------:R-:W-:Y:S01]  /*12d40*/  VIADD R15, R188, 0xc0 ;  /* 0x000000c0bc0f7836 */ /* 0x000fe20000000000 */
[----:B------:R-:W-:Y:S01]  /*12d50*/  ISETP.GE.AND P3, PT, R4, UR7, PT ;  /* 0x0000000704007c0c */ /* 0x000fe2000bf66270 */
[----:B------:R-:W2:Y:S01]  /*12d60*/  LDC R8, c[0x0][0xeac] ;  /* 0x0003ab00ff087b82 */ /* 0x000ea20000000800 */
[----:B------:R-:W-:Y:S01]  /*12d70*/  VIADD R5, R188, 0x1c0 ;  /* 0x000001c0bc057836 */ /* 0x000fe20000000000 */
[----:B------:R-:W-:Y:S01]  /*12d80*/  SEL R0, RZ, 0x1, P0 ;  /* 0x00000001ff007807 */ /* 0x000fe20000000000 */
[----:B------:R-:W-:Y:S01]  /*12d90*/  IMAD.SHL.U32 R3, R2, 0x2, RZ ;  /* 0x0000000202037824 */ /* 0x000fe200078e00ff */
[----:B------:R-:W-:Y:S01]  /*12da0*/  ISETP.GE.AND P0, PT, R14, UR7, PT ;  /* 0x000000070e007c0c */ /* 0x000fe2000bf06270 */
[----:B-1----:R-:W-:Y:S01]  /*12db0*/  IMAD R4, R6, UR5, RZ ;  /* 0x0000000506047c24 */ /* 0x002fe2000f8e02ff */
[----:B------:R-:W-:Y:S01]  /*12dc0*/  ISETP.GE.AND P2, PT, R15, UR7, PT ;  /* 0x000000070f007c0c */ /* 0x000fe2000bf46270 */
[C---:B------:R-:W-:Y:S01]  /*12dd0*/  VIADD R20, R188.reuse, 0x140 ;  /* 0x00000140bc147836 */ /* 0x040fe20000000000 */
[----:B------:R-:W-:Y:S01]  /*12de0*/  ISETP.GE.AND P1, PT, R5, UR7, PT ;  /* 0x0000000705007c0c */ /* 0x000fe2000bf26270 */
[----:B------:R-:W-:Y:S01]  /*12df0*/  VIADD R19, R188, 0x100 ;  /* 0x00000100bc137836 */ /* 0x000fe20000000000 */
[----:B------:R-:W-:Y:S01]  /*12e00*/  SHF.R.S32.HI R189, RZ, 0x1f, R188 ;  /* 0x0000001fffbd7819 */ /* 0x000fe200000114bc */
[----:B------:R-:W-:Y:S01]  /*12e10*/  IMAD R7, R7, UR43, R4 ;  /* 0x0000002b07077c24 */ /* 0x000fe2000f8e0204 */
[----:B------:R-:W-:Y:S01]  /*12e20*/  LOP3.LUT R0, R3, 0x2, R0, 0xe2, !PT ;  /* 0x0000000203007812 */ /* 0x000fe200078ee200 */
[----:B------:R-:W-:Y:S01]  /*12e30*/  UIADD3 UR42, -UR42, UR6, URZ ;  /* 0x000000062a2a7290 */ /* 0x000fe2000fffe13f */
[----:B------:R-:W-:Y:S01]  /*12e40*/  SEL R5, RZ, 0x4, P0 ;  /* 0x00000004ff057807 */ /* 0x000fe20000000000 */
[----:B------:R-:W-:Y:S01]  /*12e50*/  IMAD.WIDE.U32 R2, R6, UR43, R188 ;  /* 0x0000002b06027c25 */ /* 0x000fe2000f8e00bc */
[----:B------:R-:W-:Y:S01]  /*12e60*/  SEL R4, RZ, 0x8, P2 ;  /* 0x00000008ff047807 */ /* 0x000fe20001000000 */
[----:B------:R-:W-:Y:S01]  /*12e70*/  ULOP3.LUT UR39, URZ, UR39, URZ, 0x33, !UPT ;  /* 0x000000273f277292 */ /* 0x000fe2000f8e333f */
[----:B------:R-:W-:Y:S01]  /*12e80*/  ISETP.GE.AND P2, PT, R20, UR7, PT ;  /* 0x0000000714007c0c */ /* 0x000fe2000bf46270 */
[----:B------:R-:W-:Y:S01]  /*12e90*/  VIADD R6, R190, 0x20 ;  /* 0x00000020be067836 */ /* 0x000fe20000000000 */
[----:B------:R-:W-:Y:S01]  /*12ea0*/  ISETP.GE.AND P0, PT, R19, UR7, PT ;  /* 0x0000000713007c0c */ /* 0x000fe2000bf06270 */
[----:B------:R-:W-:Y:S01]  /*12eb0*/  IMAD.IADD R3, R3, 0x1, R7 ;  /* 0x0000000103037824 */ /* 0x000fe200078e0207 */
[----:B------:R-:W-:Y:S01]  /*12ec0*/  LOP3.LUT R0, R4, R0, R5, 0xfe, !PT ;  /* 0x0000000004007212 */ /* 0x000fe200078efe05 */
[----:B------:R-:W-:Y:S01]  /*12ed0*/  BSSY B0, `(.L_x_4243) ;  /* 0x000002c000007945 */ /* 0x000fe20003800000 */
[----:B------:R-:W-:Y:S01]  /*12ee0*/  SEL R4, RZ, 0x20, P2 ;  /* 0x00000020ff047807 */ /* 0x000fe20001000000 */
[----:B--2---:R-:W-:Y:S01]  /*12ef0*/  VIADD R13, R8, UR39 ;  /* 0x00000027080d7c36 */ /* 0x004fe20008000000 */
[----:B------:R-:W-:-:S02]  /*12f00*/  ISETP.GE.AND P2, PT, R190, UR42, PT ;  /* 0x0000002abe007c0c */ /* 0x000fc4000bf46270 */
[----:B------:R-:W-:Y:S02]  /*12f10*/  SEL R5, RZ, 0x10, P0 ;  /* 0x00000010ff057807 */ /* 0x000fe40000000000 */
[----:B------:R-:W-:Y:S01]  /*12f20*/  ISETP.GE.AND P0, PT, R6, UR42, PT ;  /* 0x0000002a06007c0c */ /* 0x000fe2000bf06270 */
[----:B---3--:R-:W-:Y:S01]  /*12f30*/  IMAD R6, R10, UR8, RZ ;  /* 0x000000080a067c24 */ /* 0x008fe2000f8e02ff */
[----:B------:R-:W-:Y:S02]  /*12f40*/  LOP3.LUT R5, R4, R0, R5, 0xfe, !PT ;  /* 0x0000000004057212 */ /* 0x000fe400078efe05 */
[----:B------:R-:W-:Y:S01]  /*12f50*/  SEL R0, RZ, 0x40, P3 ;  /* 0x00000040ff007807 */ /* 0x000fe20001800000 */
[----:B------:R-:W-:Y:S01]  /*12f60*/  IMAD R11, R11, UR44, R6 ;  /* 0x0000002c0b0b7c24 */ /* 0x000fe2000f8e0206 */
[----:B------:R-:W-:Y:S01]  /*12f70*/  SHF.R.S32.HI R191, RZ, 0x1f, R190 ;  /* 0x0000001fffbf7819 */ /* 0x000fe200000114be */
[----:B------:R-:W-:Y:S01]  /*12f80*/  IMAD.WIDE.U32 R6, R10, UR44, R2 ;  /* 0x0000002c0a067c25 */ /* 0x000fe2000f8e0002 */
[----:B------:R-:W-:-:S02]  /*12f90*/  LOP3.LUT R9, R5, R0, RZ, 0xfc, !PT ;  /* 0x0000000005097212 */ /* 0x000fc400078efcff */
[----:B------:R-:W-:Y:S01]  /*12fa0*/  SEL R0, RZ, 0x80, P1 ;  /* 0x00000080ff007807 */ /* 0x000fe20000800000 */
[----:B------:R-:W-:-:S03]  /*12fb0*/  IMAD.WIDE R4, R13, 0x40, R190 ;  /* 0x000000400d047825 */ /* 0x000fc600078e02be */
[----:B------:R-:W-:Y:S01]  /*12fc0*/  LOP3.LUT R0, R9, R0, RZ, 0xfc, !PT ;  /* 0x0000000009007212 */ /* 0x000fe200078efcff */
[----:B------:R-:W-:Y:S01]  /*12fd0*/  IMAD.IADD R13, R7, 0x1, R11 ;  /* 0x00000001070d7824 */ /* 0x000fe200078e020b */
[----:B------:R-:W-:Y:S06]  /*12fe0*/  @P2 BRA `(.L_x_4244) ;  /* 0x0000000000682947 */ /* 0x000fec0003800000 */
[----:B------:R-:W-:Y:S01]  /*12ff0*/  ULDC.64 UR8, c[0x0][0xbd8] ;  /* 0x0002f60000087ab9 */ /* 0x000fe20000000a00 */
[----:B------:R-:W-:Y:S01]  /*13000*/  MOV R3, R13 ;  /* 0x0000000d00037202 */ /* 0x000fe20000000f00 */
[----:B------:R-:W-:Y:S01]  /*13010*/  IMAD R11, R5, UR8, RZ ;  /* 0x00000008050b7c24 */ /* 0x000fe2000f8e02ff */
[----:B------:R-:W-:Y:S01]  /*13020*/  ISETP.GE.AND P6, PT, R188, UR7, PT ;  /* 0x00000007bc007c0c */ /* 0x000fe2000bfc6270 */
[----:B------:R-:W-:Y:S01]  /*13030*/  IMAD.MOV.U32 R2, RZ, RZ, R6 ;  /* 0x000000ffff027224 */ /* 0x000fe200078e0006 */
[----:B------:R-:W-:Y:S01]  /*13040*/  ISETP.GE.AND P1, PT, R12, UR7, PT ;  /* 0x000000070c007c0c */ /* 0x000fe2000bf26270 */
[C---:B------:R-:W-:Y:S01]  /*13050*/  IMAD R11, R4.reuse, UR9, R11 ;  /* 0x00000009040b7c24 */ /* 0x040fe2000f8e020b */
[----:B------:R-:W-:Y:S01]  /*13060*/  ISETP.GE.AND P3, PT, R15, UR7, PT ;  /* 0x000000070f007c0c */ /* 0x000fe2000bf66270 */
[----:B------:R-:W-:Y:S01]  /*13070*/  IMAD.WIDE.U32 R2, R4, UR8, R2 ;  /* 0x0000000804027c25 */ /* 0x000fe2000f8e0002 */
[----:B------:R-:W-:Y:S01]  /*13080*/  ULDC.64 UR8, c[0x0][0xb80] ;  /* 0x0002e00000087ab9 */ /* 0x000fe20000000a00 */
[----:B------:R-:W-:-:S02]  /*13090*/  ISETP.GE.AND P4, PT, R19, UR7, PT ;  /* 0x0000000713007c0c */ /* 0x000fc4000bf86270 */
[----:B------:R-:W-:Y:S01]  /*130a0*/  IMAD.IADD R3, R3, 0x1, R11 ;  /* 0x0000000103037824 */ /* 0x000fe200078e020b */
[----:B------:R-:W-:Y:S02]  /*130b0*/  LEA R10, P2, R2, UR8, 0x1 ;  /* 0x00000008020a7c11 */ /* 0x000fe4000f8408ff */
        /* <DEDUP_REMOVED lines=13> */
.L_x_4244:
[----:B------:R-:W-:Y:S05]  /*13190*/  BSYNC B0 ;  /* 0x0000000000007941 */ /* 0x000fea0003800000 */
.L_x_4243:
        /* <DEDUP_REMOVED lines=30> */
.L_x_4245:
[----:B------:R-:W-:Y:S05]  /*13380*/  BSYNC B0 ;  /* 0x0000000000007941 */ /* 0x000fea0003800000 */
.L_x_4238:
[----:B------:R-:W3:Y:S02]  /*13390*/  LDC R0, c[0x0][0xea8] ;  /* 0x0003aa00ff007b82 */ /* 0x000ee40000000800 */
[----:B---3--:R-:W-:-:S13]  /*133a0*/  ISETP.LE.AND P0, PT, R0, UR4, PT ;  /* 0x0000000400007c0c */ /* 0x008fda000bf03270 */
[----:B------:R-:W-:Y:S05]  /*133b0*/  @!P0 BRA `(.L_x_4246) ;  /* 0xfffffed800e88947 */ /* 0x000fea000383ffff */
[----:B------:R-:W-:Y:S05]  /*133c0*/  EXIT ;  /* 0x000000000000794d */ /* 0x000fea0003800000 */
.L_x_4145:
        /* <DEDUP_REMOVED lines=13> */
[----:B------:R-:W-:Y:S01]  /*134a0*/  ULDC UR5, c[0x0][0xc] ;  /* 0x0000030000057ab9 */ /* 0x000fe20000000800 */
[----:B------:R-:W-:Y:S01]  /*134b0*/  LOP3.LUT R19, R19, 0x1f, RZ, 0xc0, !PT ;  /* 0x0000001f13137812 */ /* 0x000fe200078ec0ff */
[----:B------:R-:W-:Y:S01]  /*134c0*/  IMAD.U32 R0, RZ, RZ, UR5 ;  /* 0x00000005ff007e24 */ /* 0x000fe2000f8e00ff */
[----:B------:R-:W-:Y:S01]  /*134d0*/  ULDC.64 UR46, c[0x0][0x198] ;  /* 0x00006600002e7ab9 */ /* 0x000fe20000000a00 */
[----:B------:R-:W-:Y:S01]  /*134e0*/  IMAD.U32 R18, RZ, RZ, UR4 ;  /* 0x00000004ff127e24 */ /* 0x000fe2000f8e00ff */
[----:B------:R-:W-:Y:S01]  /*134f0*/  UMOV UR61, URZ ;  /* 0x0000003f003d7c82 */ /* 0x000fe20008000000 */
[----:B------:R-:W-:Y:S01]  /*13500*/  IMAD.MOV.U32 R17, RZ, RZ, 0x1 ;  /* 0x00000001ff117424 */ /* 0x000fe200078e00ff */
[----:B------:R1:W-:Y:S01]  /*13510*/  STL [R1], R0 ;  /* 0x0000000001007387 */ /* 0x0003e20000100800 */
[----:B------:R-:W-:-:S07]  /*13520*/  IMAD.MOV.U32 R16, RZ, RZ, RZ ;  /* 0x000000ffff107224 */ /* 0x000fce00078e00ff */
.L_x_4303:
        /* <DEDUP_REMOVED lines=21> */
.L_x_4248:
[----:B------:R-:W-:Y:S01]  /*13680*/  ULDC UR11, c[0x0][0xec4] ;  /* 0x0003b100000b7ab9 */ /* 0x000fe20000000800 */
[----:B------:R-:W-:Y:S01]  /*13690*/  UMOV UR9, UR10 ;  /* 0x0000000a00097c82 */ /* 0x000fe20008000000 */
[----:B------:R-:W-:-:S11]  /*136a0*/  UISETP.NE.AND UP0, UPT, UR11, 0x1, UPT ;  /* 0x000000010b00788c */ /* 0x000fd6000bf05270 */
[----:B------:R-:W-:Y:S02]  /*136b0*/  @UP0 ULDC.64 UR12, c[0x0][0xec8] ;  /* 0x0003b200000c0ab9 */ /* 0x000fe40000000a00 */
[----:B------:R-:W-:-:S04]  /*136c0*/  UIMAD.WIDE.U32 UR6, UR10, UR12, URZ ;  /* 0x0000000c0a0672a5 */ /* 0x000fc8000f8e003f */
[----:B------:R-:W-:-:S04]  /*136d0*/  @UP0 USHF.R.U32.HI UR9, URZ, UR13, UR7 ;  /* 0x0000000d3f090299 */ /* 0x000fc80008011607 */
[----:B------:R-:W-:-:S12]  /*136e0*/  UIMAD UR6, UR9, UR11, URZ ;  /* 0x0000000b090672a4 */ /* 0x000fd8000f8e023f */
.L_x_4249:
        /* <DEDUP_REMOVED lines=40> */
.L_x_4251:
[----:B------:R-:W-:-:S11]  /*13970*/  UISETP.NE.AND UP0, UPT, UR7, 0x1, UPT ;  /* 0x000000010700788c */ /* 0x000fd6000bf05270 */
[----:B------:R-:W-:Y:S02]  /*13980*/  @UP0 ULDC.64 UR16, c[0x0][0xae0] ;  /* 0x0002b80000100ab9 */ /* 0x000fe40000000a00 */
[----:B------:R-:W-:-:S04]  /*13990*/  UIMAD.WIDE.U32 UR8, UR10, UR16, URZ ;  /* 0x000000100a0872a5 */ /* 0x000fc8000f8e003f */
[----:B------:R-:W-:-:S12]  /*139a0*/  @UP0 USHF.R.U32.HI UR10, URZ, UR17, UR9 ;  /* 0x000000113f0a0299 */ /* 0x000fd80008011609 */
.L_x_4252:
[----:B------:R-:W-:-:S04]  /*139b0*/  UIMAD UR10, UR10, UR7, UR7 ;  /* 0x000000070a0a72a4 */ /* 0x000fc8000f8e0207 */
[----:B------:R-:W-:-:S04]  /*139c0*/  UISETP.LT.AND UP0, UPT, UR6, UR10, UPT ;  /* 0x0000000a0600728c */ /* 0x000fc8000bf01270 */
[----:B------:R-:W-:-:S12]  /*139d0*/  USEL UR6, UR6, UR10, UP0 ;  /* 0x0000000a06067287 */ /* 0x000fd80008000000 */
.L_x_4250:
        /* <DEDUP_REMOVED lines=25> */
.L_x_4254:
[----:B------:R-:W-:-:S11]  /*13b70*/  UISETP.NE.AND UP0, UPT, UR7, 0x1, UPT ;  /* 0x000000010700788c */ /* 0x000fd6000bf05270 */
[----:B------:R-:W-:Y:S02]  /*13b80*/  @UP0 ULDC.64 UR12, c[0x0][0xae0] ;  /* 0x0002b800000c0ab9 */ /* 0x000fe40000000a00 */
[----:B------:R-:W-:-:S04]  /*13b90*/  UIMAD.WIDE.U32 UR8, UR6, UR12, URZ ;  /* 0x0000000c060872a5 */ /* 0x000fc8000f8e003f */
[----:B------:R-:W-:-:S12]  /*13ba0*/  @UP0 USHF.R.U32.HI UR6, URZ, UR13, UR9 ;  /* 0x0000000d3f060299 */ /* 0x000fd80008011609 */
.L_x_4255:
[----:B------:R-:W-:-:S04]  /*13bb0*/  UIMAD UR6, UR6, UR7, URZ ;  /* 0x00000007060672a4 */ /* 0x000fc8000f8e023f */
[----:B------:R-:W-:-:S04]  /*13bc0*/  UISETP.LT.AND UP0, UPT, UR10, UR6, UPT ;  /* 0x000000060a00728c */ /* 0x000fc8000bf01270 */
[----:B------:R-:W-:-:S12]  /*13bd0*/  USEL UR10, UR10, UR6, !UP0 ;  /* 0x000000060a0a7287 */ /* 0x000fd8000c000000 */
.L_x_4253:
        /* <DEDUP_REMOVED lines=12> */
[----:B------:R-:W2:Y:S01]  /*13ca0*/  LDL R0, [R1] ;  /* 0x0000000001007983 */ /* 0x000ea20000100800 */
[----:B------:R-:W-:Y:S01]  /*13cb0*/  VOTEU.ANY UR6, UPT, PT ;  /* 0x0000000000067886 */ /* 0x000fe200038e0100 */
[----:B------:R-:W1:Y:S01]  /*13cc0*/  LDC.64 R2, c[0x0][0xef0] ;  /* 0x0003bc00ff027b82 */ /* 0x000e620000000a00 */
[----:B------:R-:W3:Y:S01]  /*13cd0*/  S2R R5, SR_LANEID ;  /* 0x0000000000057919 */ /* 0x000ee20000000000 */
[----:B--2---:R-:W-:Y:S02]  /*13ce0*/  R2UR UR7, R0 ;  /* 0x00000000000772ca */ /* 0x004fe400000e0000 */
[----:B------:R-:W3:Y:S02]  /*13cf0*/  FLO.U32 R0, UR6 ;  /* 0x0000000600007d00 */ /* 0x000ee400080e0000 */
[----:B---3--:R-:W-:-:S06]  /*13d00*/  ISETP.EQ.U32.AND P0, PT, R0, R5, PT ;  /* 0x000000050000720c */ /* 0x008fcc0003f02070 */
[----:B------:R-:W1:Y:S07]  /*13d10*/  POPC R5, UR6 ;  /* 0x0000000600057d09 */ /* 0x000e6e0008000000 */
[----:B-1----:R-:W2:Y:S01]  /*13d20*/  @P0 ATOMG.E.ADD.STRONG.GPU PT, R3, desc[UR54][R2.64], R5 ;  /* 0x00000005020309a8 */ /* 0x002ea200081ee1f6 */
[----:B------:R-:W1:Y:S02]  /*13d30*/  S2R R4, SR_LTMASK ;  /* 0x0000000000047919 */ /* 0x000e640000003900 */
[----:B-1----:R-:W-:-:S04]  /*13d40*/  LOP3.LUT R4, R4, UR6, RZ, 0xc0, !PT ;  /* 0x0000000604047c12 */ /* 0x002fc8000f8ec0ff */
[----:B------:R-:W1:Y:S01]  /*13d50*/  POPC R13, R4 ;  /* 0x00000004000d7309 */ /* 0x000e620000000000 */
[----:B--2---:R-:W1:Y:S02]  /*13d60*/  SHFL.IDX PT, R0, R3, R0, 0x1f ;  /* 0x00001f0003007589 */ /* 0x004e6400000e0000 */
[----:B-1----:R-:W-:Y:S01]  /*13d70*/  IADD3 R13, R0, UR7, R13 ;  /* 0x00000007000d7c10 */ /* 0x002fe2000fffe00d */
[----:B------:R-:W-:Y:S06]  /*13d80*/  BRA `(.L_x_4258) ;  /* 0x00000028008c7947 */ /* 0x000fec0003800000 */
.L_x_4257:
        /* <DEDUP_REMOVED lines=23> */
.L_x_4259:
        /* <DEDUP_REMOVED lines=20> */
.L_x_4261:
[----:B------:R-:W-:Y:S01]  /*14040*/  MOV R2, 0x0 ;  /* 0x0000000000027802 */ /* 0x000fe20000000f00 */
[----:B------:R-:W-:Y:S01]  /*14050*/  ULDC.64 UR6, c[0x4][0x108] ;  /* 0x0100420000067ab9 */ /* 0x000fe20000000a00 */
[----:B------:R-:W-:Y:S01]  /*14060*/  ULDC.64 UR8, c[0x4][0x110] ;  /* 0x0100440000087ab9 */ /* 0x000fe20000000a00 */
[----:B------:R-:W-:Y:S01]  /*14070*/  ULDC.64 UR4, c[0x4][0x48] ;  /* 0x0100120000047ab9 */ /* 0x000fe20000000a00 */
[----:B------:R-:W-:Y:S01]  /*14080*/  IMAD.U32 R4, RZ, RZ, UR6 ;  /* 0x00000006ff047e24 */ /* 0x000fe2000f8e00ff */
[----:B------:R-:W-:Y:S01]  /*14090*/  MOV R8, 0x70 ;  /* 0x0000007000087802 */ /* 0x000fe20000000f00 */
[----:B------:R-:W1:Y:S01]  /*140a0*/  LDC.64 R2, c[0x4][R2] ;  /* 0x0100000002027b82 */ /* 0x000e620000000a00 */
[----:B------:R-:W-:Y:S02]  /*140b0*/  IMAD.U32 R5, RZ, RZ, UR7 ;  /* 0x00000007ff057e24 */ /* 0x000fe4000f8e00ff */
[----:B------:R-:W-:Y:S02]  /*140c0*/  IMAD.U32 R6, RZ, RZ, UR8 ;  /* 0x00000008ff067e24 */ /* 0x000fe4000f8e00ff */
[----:B------:R-:W-:-:S02]  /*140d0*/  IMAD.U32 R7, RZ, RZ, UR9 ;  /* 0x00000009ff077e24 */ /* 0x000fc4000f8e00ff */
[----:B------:R-:W-:Y:S02]  /*140e0*/  IMAD.U32 R10, RZ, RZ, UR4 ;  /* 0x00000004ff0a7e24 */ /* 0x000fe4000f8e00ff */
[----:B------:R-:W-:Y:S02]  /*140f0*/  IMAD.U32 R11, RZ, RZ, UR5 ;  /* 0x00000005ff0b7e24 */ /* 0x000fe4000f8e00ff */
[----:B------:R-:W-:Y:S02]  /*14100*/  IMAD.MOV.U32 R12, RZ, RZ, 0x1 ;  /* 0x00000001ff0c7424 */ /* 0x000fe400078e00ff */
[----:B------:R-:W-:-:S07]  /*14110*/  IMAD.MOV.U32 R13, RZ, RZ, RZ ;  /* 0x000000ffff0d7224 */ /* 0x000fce00078e00ff */
[----:B------:R-:W-:-:S07]  /*14120*/  LEPC R20, `(.L_x_4260) ;  /* 0x000000001014794e */ /* 0x000fce0000000000 */
[----:B-1----:R-:W-:Y:S05]  /*14130*/  CALL.ABS.NOINC R2 ;  /* 0x0000000002007343 */ /* 0x002fea0003c00000 */
.L_x_4260:
        /* <DEDUP_REMOVED lines=29> */
.L_x_4316:
[----:B------:R-:W-:Y:S01]  /*14310*/  UMOV UR4, 0xffffffff ;  /* 0xffffffff00047882 */ /* 0x000fe20000000000 */
[----:B------:R-:W-:Y:S02]  /*14320*/  SHF.R.S32.HI R7, RZ, 0x1f, R6 ;  /* 0x0000001fff077819 */ /* 0x000fe40000011406 */
[----:B------:R-:W-:Y:S05]  /*14330*/  BRA.DIV UR4, `(.L_x_4263) ;  /* 0x0000002e04347947 */ /* 0x000fea000b800000 */
[----:B------:R-:W-:-:S13]  /*14340*/  ELECT P6, URZ, PT ;  /* 0x00000000003f782f */ /* 0x000fda00038c0000 */
.L_x_4319:
        /* <DEDUP_REMOVED lines=21> */
.L_x_4265:
[----:B-1----:R-:W-:Y:S01]  /*144a0*/  LEA R8, R16, UR38, 0x3 ;  /* 0x0000002610087c11 */ /* 0x002fe2000f8e18ff */
[----:B------:R-:W1:Y:S01]  /*144b0*/  S2R R9, SR_TID.X ;  /* 0x0000000000097919 */ /* 0x000e620000002100 */
[----:B------:R-:W-:-:S04]  /*144c0*/  SHF.L.U32 R5, R17, 0x1f, RZ ;  /* 0x0000001f11057819 */ /* 0x000fc800000006ff */
[----:B------:R-:W2:Y:S01]  /*144d0*/  SYNCS.PHASECHK.TRANS64.TRYWAIT P2, [R8+URZ+0x38840], R5 ;  /* 0x03884005080075a7 */ /* 0x000ea2000804017f */
[----:B-1----:R-:W-:-:S04]  /*144e0*/  LOP3.LUT R9, R9, 0x7f, RZ, 0xc0, !PT ;  /* 0x0000007f09097812 */ /* 0x002fc800078ec0ff */
[----:B------:R-:W-:Y:S01]  /*144f0*/  ISETP.NE.AND P3, PT, R9, RZ, PT ;  /* 0x000000ff0900720c */ /* 0x000fe20003f65270 */
[----:B--2---:R-:W-:-:S12]  /*14500*/  @!P2 BRA `(.L_x_4266) ;  /* 0x0000002800e0a947 */ /* 0x004fd80003800000 */
.L_x_4320:
[----:B------:R-:W-:Y:S05]  /*14510*/  @P3 BRA `(.L_x_4267) ;  /* 0x0000000000143947 */ /* 0x000fea0003800000 */
[----:B------:R-:W-:Y:S01]  /*14520*/  ISETP.NE.AND P2, PT, R19, RZ, PT ;  /* 0x000000ff1300720c */ /* 0x000fe20003f45270 */
[----:B-1----:R-:W-:-:S04]  /*14530*/  IMAD.MOV.U32 R5, RZ, RZ, 0x2000 ;  /* 0x00002000ff057424 */ /* 0x002fc800078e00ff */
[----:B------:R2:W-:Y:S08]  /*14540*/  SYNCS.ARRIVE.TRANS64 RZ, [R8+URZ+0x38830], R5 ;  /* 0x0388300508ff79a7 */ /* 0x0005f0000800003f */
[----:B------:R-:W-:Y:S05]  /*14550*/  @!P2 BRA `(.L_x_4267) ;  /* 0x000000000004a947 */ /* 0x000fea0003800000 */
[----:B------:R-:W-:Y:S01]  /*14560*/  BPT.TRAP 0x1 ;  /* 0x000000040000795c */ /* 0x000fe20000300000 */
.L_x_4267:
        /* <DEDUP_REMOVED lines=16> */
.L_x_4264:
[----:B------:R-:W-:Y:S05]  /*14670*/  WARPSYNC.ALL ;  /* 0x0000000000007948 */ /* 0x000fea0003800000 */
[----:B------:R-:W-:Y:S01]  /*14680*/  BAR.SYNC.DEFER_BLOCKING 0x8, 0xa0 ;  /* 0x0202800000007b1d */ /* 0x000fe20000010000 */
[----:B------:R-:W-:-:S05]  /*14690*/  ELECT P2, URZ, PT ;  /* 0x00000000003f782f */ /* 0x000fca0003840000 */
[----:B------:R-:W-:Y:S08]  /*146a0*/  BSSY B0, `(.L_x_4268) ;  /* 0x0000041000007945 */ /* 0x000ff00003800000 */
[----:B------:R-:W-:Y:S05]  /*146b0*/  @!P2 BRA `(.L_x_4269) ;  /* 0x0000000000fca947 */ /* 0x000fea0003800000 */
[----:B------:R-:W-:Y:S01]  /*146c0*/  UIADD3 UR14, UP0, UR46, 0x270, URZ ;  /* 0x000002702e0e7890 */ /* 0x000fe2000ff1e03f */
[----:B-12---:R-:W-:Y:S01]  /*146d0*/  IMAD.MOV.U32 R5, RZ, RZ, 0x2000 ;  /* 0x00002000ff057424 */ /* 0x006fe200078e00ff */
[----:B------:R-:W-:Y:S02]  /*146e0*/  UIADD3 UR16, UR38, 0x20400, URZ ;  /* 0x0002040026107890 */ /* 0x000fe4000fffe03f */
[----:B------:R-:W-:Y:S01]  /*146f0*/  UIADD3.X UR15, URZ, UR47, URZ, UP0, !UPT ;  /* 0x0000002f3f0f7290 */ /* 0x000fe200087fe43f */
[----:B------:R1:W-:Y:S01]  /*14700*/  SYNCS.ARRIVE.TRANS64 RZ, [UR38+0x38800], R5 ;  /* 0x03880005ffff79a7 */ /* 0x0003e20008000026 */
[----:B------:R-:W-:Y:S02]  /*14710*/  UIADD3 UR4, UP0, UR46, 0x770, URZ ;  /* 0x000007702e047890 */ /* 0x000fe4000ff1e03f */
[----:B------:R-:W-:Y:S02]  /*14720*/  UIADD3 UR17, UR38, 0x38800, URZ ;  /* 0x0003880026117890 */ /* 0x000fe4000fffe03f */
[----:B------:R-:W-:-:S02]  /*14730*/  UIADD3 UR8, UR38, 0x26400, URZ ;  /* 0x0002640026087890 */ /* 0x000fc4000fffe03f */
[----:B------:R-:W-:Y:S01]  /*14740*/  UIADD3 UR9, UR38, 0x38810, URZ ;  /* 0x0003881026097890 */ /* 0x000fe2000fffe03f */
[----:B-1----:R-:W-:Y:S01]  /*14750*/  IMAD.MOV.U32 R5, RZ, RZ, 0x10000 ;  /* 0x00010000ff057424 */ /* 0x002fe200078e00ff */
[----:B------:R-:W-:Y:S02]  /*14760*/  UIADD3.X UR5, URZ, UR47, URZ, UP0, !UPT ;  /* 0x0000002f3f057290 */ /* 0x000fe400087fe43f */
[----:B------:R-:W-:Y:S01]  /*14770*/  UIADD3 UR24, UR38, 0x28400, URZ ;  /* 0x0002840026187890 */ /* 0x000fe2000fffe03f */
[----:B------:R-:W-:Y:S01]  /*14780*/  UMOV UR6, 0x0 ;  /* 0x0000000000067882 */ /* 0x000fe20000000000 */
[----:B------:R-:W-:Y:S01]  /*14790*/  UMOV UR7, 0x12f00000 ;  /* 0x12f0000000077882 */ /* 0x000fe20000000000 */
[----:B------:R-:W-:Y:S01]  /*147a0*/  UMOV UR18, URZ ;  /* 0x0000003f00127c82 */ /* 0x000fe20008000000 */
[----:B------:R-:W-:Y:S01]  /*147b0*/  UMOV UR19, UR57 ;  /* 0x0000003900137c82 */ /* 0x000fe20008000000 */
[----:B------:R-:W-:Y:S01]  /*147c0*/  UMOV UR20, UR58 ;  /* 0x0000003a00147c82 */ /* 0x000fe20008000000 */
[----:B------:R-:W-:Y:S01]  /*147d0*/  UMOV UR21, UR59 ;  /* 0x0000003b00157c82 */ /* 0x000fe20008000000 */
[----:B------:R-:W-:Y:S01]  /*147e0*/  UMOV UR11, UR57 ;  /* 0x00000039000b7c82 */ /* 0x000fe20008000000 */
[----:B------:R1:W-:Y:S01]  /*147f0*/  UTMALDG.4D [UR16], [UR14], desc[UR6] ;  /* 0x000006100e0075b4 */ /* 0x0003e20008019000 */
[----:B------:R-:W-:Y:S01]  /*14800*/  UMOV UR12, UR58 ;  /* 0x0000003a000c7c82 */ /* 0x000fe20008000000 */
[----:B------:R-:W-:Y:S01]  /*14810*/  UMOV UR13, UR59 ;  /* 0x0000003b000d7c82 */ /* 0x000fe20008000000 */
[----:B------:R-:W-:Y:S01]  /*14820*/  UMOV UR10, UR18 ;  /* 0x00000012000a7c82 */ /* 0x000fe20008000000 */
[----:B------:R3:W-:Y:S01]  /*14830*/  SYNCS.ARRIVE.TRANS64 RZ, [UR38+0x38810], R5 ;  /* 0x03881005ffff79a7 */ /* 0x0007e20008000026 */
[----:B------:R-:W-:Y:S01]  /*14840*/  UMOV UR26, 0x40 ;  /* 0x00000040001a7882 */ /* 0x000fe20000000000 */
[----:B------:R-:W-:Y:S01]  /*14850*/  UMOV UR27, UR57 ;  /* 0x00000039001b7c82 */ /* 0x000fe20008000000 */
[----:B------:R-:W-:Y:S01]  /*14860*/  UMOV UR28, UR58 ;  /* 0x0000003a001c7c82 */ /* 0x000fe20008000000 */
[----:B------:R-:W-:Y:S01]  /*14870*/  UMOV UR29, UR59 ;  /* 0x0000003b001d7c82 */ /* 0x000fe20008000000 */
[----:B------:R-:W-:Y:S01]  /*14880*/  UIADD3 UR48, UR38, 0x2a400, URZ ;  /* 0x0002a40026307890 */ /* 0x000fe2000fffe03f */
[----:B------:R2:W-:Y:S01]  /*14890*/  UTMALDG.4D [UR8], [UR4], desc[UR6] ;  /* 0x00000608040075b4 */ /* 0x0005e20008019000 */
[----:B------:R-:W-:Y:S01]  /*148a0*/  UMOV UR25, UR9 ;  /* 0x0000000900197c82 */ /* 0x000fe20008000000 */
[----:B------:R-:W-:-:S02]  /*148b0*/  UIADD3 UR40, UR38, 0x2c400, URZ ;  /* 0x0002c40026287890 */ /* 0x000fc4000fffe03f */
[----:B------:R-:W-:Y:S01]  /*148c0*/  UIADD3 UR32, UR38, 0x2e400, URZ ;  /* 0x0002e40026207890 */ /* 0x000fe2000fffe03f */
[----:B------:R-:W-:Y:S01]  /*148d0*/  UMOV UR50, 0x80 ;  /* 0x0000008000327882 */ /* 0x000fe20000000000 */
[----:B------:R-:W-:Y:S01]  /*148e0*/  UMOV UR51, UR57 ;  /* 0x0000003900337c82 */ /* 0x000fe20008000000 */
[----:B------:R4:W-:Y:S01]  /*148f0*/  UTMALDG.4D [UR24], [UR4], desc[UR6] ;  /* 0x00000618040075b4 */ /* 0x0009e20008019000 */
[----:B------:R-:W-:Y:S01]  /*14900*/  UMOV UR52, UR58 ;  /* 0x0000003a00347c82 */ /* 0x000fe20008000000 */
[----:B------:R-:W-:Y:S01]  /*14910*/  UMOV UR53, UR59 ;  /* 0x0000003b00357c82 */ /* 0x000fe20008000000 */
[----:B------:R-:W-:Y:S01]  /*14920*/  UMOV UR49, UR9 ;  /* 0x0000000900317c82 */ /* 0x000fe20008000000 */
[----:B------:R-:W-:Y:S01]  /*14930*/  UMOV UR42, 0xc0 ;  /* 0x000000c0002a7882 */ /* 0x000fe20000000000 */
[----:B------:R-:W-:Y:S01]  /*14940*/  UMOV UR43, UR57 ;  /* 0x00000039002b7c82 */ /* 0x000fe20008000000 */
[----:B------:R-:W-:Y:S01]  /*14950*/  UMOV UR44, UR58 ;  /* 0x0000003a002c7c82 */ /* 0x000fe20008000000 */
[----:B------:R-:W-:Y:S01]  /*14960*/  UMOV UR45, UR59 ;  /* 0x0000003b002d7c82 */ /* 0x000fe20008000000 */
[----:B-1----:R-:W-:Y:S01]  /*14970*/  UIADD3 UR16, UR38, 0x32400, URZ ;  /* 0x0003240026107890 */ /* 0x002fe2000fffe03f */
[----:B------:R3:W-:Y:S01]  /*14980*/  UTMALDG.4D [UR48], [UR4], desc[UR6] ;  /* 0x00000630040075b4 */ /* 0x0007e20008019000 */
[----:B------:R-:W-:Y:S01]  /*14990*/  UMOV UR41, UR9 ;  /* 0x0000000900297c82 */ /* 0x000fe20008000000 */
[----:B------:R-:W-:Y:S01]  /*149a0*/  UMOV UR34, 0x100 ;  /* 0x0000010000227882 */ /* 0x000fe20000000000 */
[----:B------:R-:W-:Y:S01]  /*149b0*/  UMOV UR35, UR57 ;  /* 0x0000003900237c82 */ /* 0x000fe20008000000 */
[----:B------:R-:W-:Y:S01]  /*149c0*/  UMOV UR36, UR58 ;  /* 0x0000003a00247c82 */ /* 0x000fe20008000000 */
[----:B------:R-:W-:Y:S01]  /*149d0*/  UMOV UR37, UR59 ;  /* 0x0000003b00257c82 */ /* 0x000fe20008000000 */
[----:B------:R-:W-:Y:S01]  /*149e0*/  UMOV UR33, UR9 ;  /* 0x0000000900217c82 */ /* 0x000fe20008000000 */
[----:B------:R-:W-:Y:S01]  /*149f0*/  UMOV UR18, 0x180 ;  /* 0x0000018000127882 */ /* 0x000fe20000000000 */
[----:B------:R3:W-:Y:S01]  /*14a00*/  UTMALDG.4D [UR40], [UR4], desc[UR6] ;  /* 0x00000628040075b4 */ /* 0x0007e20008019000 */
[----:B--2---:R-:W-:Y:S01]  /*14a10*/  UIADD3 UR8, UR38, 0x34400, URZ ;  /* 0x0003440026087890 */ /* 0x004fe2000fffe03f */
[----:B------:R-:W-:Y:S01]  /*14a20*/  UMOV UR17, UR9 ;  /* 0x0000000900117c82 */ /* 0x000fe20008000000 */
[----:B------:R-:W-:Y:S01]  /*14a30*/  UMOV UR10, 0x1c0 ;  /* 0x000001c0000a7882 */ /* 0x000fe20000000000 */
[----:B------:R3:W-:Y:S01]  /*14a40*/  UTMALDG.4D [UR32], [UR4], desc[UR6] ;  /* 0x00000620040075b4 */ /* 0x0007e20008019000 */
[----:B----4-:R-:W-:Y:S01]  /*14a50*/  UIADD3 UR24, UR38, 0x30400, URZ ;  /* 0x0003040026187890 */ /* 0x010fe2000fffe03f */
[----:B------:R-:W-:-:S08]  /*14a60*/  UMOV UR26, 0x140 ;  /* 0x00000140001a7882 */ /* 0x000fd00000000000 */
[----:B------:R3:W-:Y:S01]  /*14a70*/  UTMALDG.4D [UR24], [UR4], desc[UR6] ;  /* 0x00000618040075b4 */ /* 0x0007e20008019000 */
[----:B------:R3:W-:Y:S01]  /*14a80*/  UTMALDG.4D [UR16], [UR4], desc[UR6] ;  /* 0x00000610040075b4 */ /* 0x0007e20008019000 */
[----:B------:R3:W-:Y:S02]  /*14a90*/  UTMALDG.4D [UR8], [UR4], desc[UR6] ;  /* 0x00000608040075b4 */ /* 0x0007e40008019000 */
[----:B---3--:R-:W-:Y:S01]  /*14aa0*/  NOP ;  /* 0x0000000000007918 */ /* 0x008fe20000000000 */
.L_x_4269:
[----:B------:R-:W-:Y:S05]  /*14ab0*/  BSYNC B0 ;  /* 0x0000000000007941 */ /* 0x000fea0003800000 */
.L_x_4268:
[----:B------:R-:W-:-:S04]  /*14ac0*/  UIADD3 UR61, UR61, 0x1, URZ ;  /* 0x000000013d3d7890 */ /* 0x000fc8000fffe03f */
[----:B------:R-:W-:-:S04]  /*14ad0*/  ULEA.HI UR4, UR61, UR61, URZ, 0x1 ;  /* 0x0000003d3d047291 */ /* 0x000fc8000f8f083f */
[----:B------:R-:W-:-:S04]  /*14ae0*/  ULOP3.LUT UR4, UR4, 0xfffffffe, URZ, 0xc0, !UPT ;  /* 0xfffffffe04047892 */ /* 0x000fc8000f8ec03f */
[----:B------:R-:W-:-:S06]  /*14af0*/  UIADD3 UR4, UR61, -UR4, URZ ;  /* 0x800000043d047290 */ /* 0x000fcc000fffe03f */
[----:B-12---:R-:W-:-:S05]  /*14b00*/  IMAD.U32 R5, RZ, RZ, UR4 ;  /* 0x00000004ff057e24 */ /* 0x006fca000f8e00ff */
[----:B------:R-:W-:-:S04]  /*14b10*/  SHF.L.U32 R5, R5, 0x1f, RZ ;  /* 0x0000001f05057819 */ /* 0x000fc800000006ff */
[----:B------:R-:W1:Y:S02]  /*14b20*/  SYNCS.PHASECHK.TRANS64.TRYWAIT P2, [UR38+0x38820], R5 ;  /* 0x03882005ff0075a7 */ /* 0x000e640008040166 */
[----:B-1----:R-:W-:Y:S05]  /*14b30*/  @!P2 BRA `(.L_x_4270) ;  /* 0x000000240068a947 */ /* 0x002fea0003800000 */
.L_x_4321:
        /* <DEDUP_REMOVED lines=10> */
.L_x_4322:
[----:B------:R-:W-:Y:S05]  /*14be0*/  @P3 BRA `(.L_x_4274) ;  /* 0x0000000000143947 */ /* 0x000fea0003800000 */
[----:B------:R-:W-:Y:S01]  /*14bf0*/  ISETP.NE.AND P2, PT, R19, RZ, PT ;  /* 0x000000ff1300720c */ /* 0x000fe20003f45270 */
[----:B-1----:R-:W-:-:S04]  /*14c00*/  IMAD.MOV.U32 R8, RZ, RZ, 0x10000 ;  /* 0x00010000ff087424 */ /* 0x002fc800078e00ff */
[----:B------:R2:W-:Y:S08]  /*14c10*/  SYNCS.ARRIVE.TRANS64 RZ, [R5+URZ+0x38850], R8 ;  /* 0x0388500805ff79a7 */ /* 0x0005f0000800003f */
[----:B------:R-:W-:Y:S05]  /*14c20*/  @!P2 BRA `(.L_x_4274) ;  /* 0x000000000004a947 */ /* 0x000fea0003800000 */
[----:B------:R-:W-:Y:S01]  /*14c30*/  BPT.TRAP 0x1 ;  /* 0x000000040000795c */ /* 0x000fe20000300000 */
.L_x_4274:
        /* <DEDUP_REMOVED lines=26> */
[----:B------:R3:W-:Y:S02]  /*14de0*/  UTMALDG.4D [UR8], [UR14], desc[UR6] ;  /* 0x000006080e0075b4 */ /* 0x0007e40008019000 */
[----:B---3--:R-:W-:Y:S01]  /*14df0*/  UMOV UR8, UR18 ;  /* 0x0000001200087c82 */ /* 0x008fe20008000000 */
[----:B------:R-:W-:Y:S01]  /*14e00*/  UMOV UR10, UR21 ;  /* 0x00000015000a7c82 */ /* 0x000fe20008000000 */
[----:B------:R-:W-:Y:S01]  /*14e10*/  UIADD3 UR18, UR16, 0xa400, URZ ;  /* 0x0000a40010127890 */ /* 0x000fe2000fffe03f */
[----:B------:R3:W-:Y:S02]  /*14e20*/  UTMALDG.4D [UR8], [UR14], desc[UR6] ;  /* 0x000006080e0075b4 */ /* 0x0007e40008019000 */
[----:B---3--:R-:W-:Y:S01]  /*14e30*/  UMOV UR8, UR19 ;  /* 0x0000001300087c82 */ /* 0x008fe20008000000 */
[----:B------:R-:W-:Y:S01]  /*14e40*/  UMOV UR10, UR22 ;  /* 0x00000016000a7c82 */ /* 0x000fe20008000000 */
[----:B------:R-:W-:Y:S01]  /*14e50*/  UIADD3 UR19, UR16, 0xc400, URZ ;  /* 0x0000c40010137890 */ /* 0x000fe2000fffe03f */
[----:B------:R3:W-:Y:S01]  /*14e60*/  UTMALDG.4D [UR8], [UR14], desc[UR6] ;  /* 0x000006080e0075b4 */ /* 0x0007e20008019000 */
[----:B------:R-:W-:Y:S01]  /*14e70*/  UIADD3 UR16, UR16, 0xe400, URZ ;  /* 0x0000e40010107890 */ /* 0x000fe2000fffe03f */
[----:B---3--:R-:W-:Y:S01]  /*14e80*/  UMOV UR8, UR17 ;  /* 0x0000001100087c82 */ /* 0x008fe20008000000 */
[----:B------:R-:W-:Y:S01]  /*14e90*/  UMOV UR10, UR23 ;  /* 0x00000017000a7c82 */ /* 0x000fe20008000000 */
[----:B------:R-:W-:Y:S01]  /*14ea0*/  UMOV UR17, 0x180 ;  /* 0x0000018000117882 */ /* 0x000fe20000000000 */
[----:B------:R3:W-:Y:S02]  /*14eb0*/  UTMALDG.4D [UR8], [UR14], desc[UR6] ;  /* 0x000006080e0075b4 */ /* 0x0007e40008019000 */
[----:B---3--:R-:W-:Y:S01]  /*14ec0*/  UMOV UR8, UR18 ;  /* 0x0000001200087c82 */ /* 0x008fe20008000000 */
[----:B------:R-:W-:-:S02]  /*14ed0*/  UMOV UR10, UR24 ;  /* 0x00000018000a7c82 */ /* 0x000fc40008000000 */
[----:B------:R3:W-:Y:S02]  /*14ee0*/  UTMALDG.4D [UR8], [UR14], desc[UR6] ;  /* 0x000006080e0075b4 */ /* 0x0007e40008019000 */
[----:B---3--:R-:W-:Y:S01]  /*14ef0*/  UMOV UR8, UR19 ;  /* 0x0000001300087c82 */ /* 0x008fe20008000000 */
[----:B------:R-:W-:Y:S01]  /*14f00*/  UMOV UR10, UR17 ;  /* 0x00000011000a7c82 */ /* 0x000fe20008000000 */
[----:B------:R-:W-:Y:S01]  /*14f10*/  UMOV UR17, 0x1c0 ;  /* 0x000001c000117882 */ /* 0x000fe20000000000 */
[----:B------:R3:W-:Y:S02]  /*14f20*/  UTMALDG.4D [UR8], [UR14], desc[UR6] ;  /* 0x000006080e0075b4 */ /* 0x0007e40008019000 */
[----:B---3--:R-:W-:Y:S01]  /*14f30*/  UMOV UR8, UR16 ;  /* 0x0000001000087c82 */ /* 0x008fe20008000000 */
[----:B------:R-:W-:Y:S02]  /*14f40*/  UMOV UR10, UR17 ;  /* 0x00000011000a7c82 */ /* 0x000fe40008000000 */
[----:B------:R3:W-:Y:S02]  /*14f50*/  UTMALDG.4D [UR8], [UR14], desc[UR6] ;  /* 0x000006080e0075b4 */ /* 0x0007e40008019000 */
[----:B---3--:R-:W-:Y:S01]  /*14f60*/  NOP ;  /* 0x0000000000007918 */ /* 0x008fe20000000000 */
.L_x_4272:
[----:B------:R-:W-:Y:S05]  /*14f70*/  BSYNC B0 ;  /* 0x0000000000007941 */ /* 0x000fea0003800000 */
.L_x_4271:
[----:B------:R-:W-:-:S04]  /*14f80*/  UIADD3 UR6, UR60, -0x2, URZ ;  /* 0xfffffffe3c067890 */ /* 0x000fc8000fffe03f */
[----:B------:R-:W-:-:S06]  /*14f90*/  UISETP.GE.AND UP0, UPT, UR6, UR39, UPT ;  /* 0x000000270600728c */ /* 0x000fcc000bf06270 */
[----:B------:R-:W-:-:S13]  /*14fa0*/  PLOP3.LUT P2, PT, PT, PT, UP0, 0x80, 0x0 ;  /* 0x000000000000781c */ /* 0x000fda0003f4f008 */
[----:B------:R-:W-:Y:S05]  /*14fb0*/  @!P2 BRA `(.L_x_4275) ;  /* 0x0000001400a4a947 */ /* 0x000fea0003800000 */
[----:B-12---:R-:W-:Y:S01]  /*14fc0*/  IMAD R8, RZ, RZ, -UR60 ;  /* 0x8000003cff087e24 */ /* 0x006fe2000f8e02ff */
[----:B------:R-:W-:-:S04]  /*14fd0*/  LOP3.LUT R9, RZ, UR39, RZ, 0x33, !PT ;  /* 0x00000027ff097c12 */ /* 0x000fc8000f8e33ff */
        /* <DEDUP_REMOVED lines=32> */
.L_x_4279:
[----:B-1----:R-:W-:Y:S01]  /*151e0*/  LEA R2, R16, UR38, 0x3 ;  /* 0x0000002610027c11 */ /* 0x002fe2000f8e18ff */
[----:B------:R-:W1:Y:S01]  /*151f0*/  S2R R5, SR_TID.X ;  /* 0x0000000000057919 */ /* 0x000e620000002100 */
[----:B------:R-:W-:-:S04]  /*15200*/  SHF.L.U32 R3, R17, 0x1f, RZ ;  /* 0x0000001f11037819 */ /* 0x000fc800000006ff */
[----:B------:R-:W2:Y:S01]  /*15210*/  SYNCS.PHASECHK.TRANS64.TRYWAIT P3, [R2+URZ+0x38840], R3 ;  /* 0x03884003020075a7 */ /* 0x000ea2000806017f */
[----:B-1----:R-:W-:-:S04]  /*15220*/  LOP3.LUT R5, R5, 0x7f, RZ, 0xc0, !PT ;  /* 0x0000007f05057812 */ /* 0x002fc800078ec0ff */
[----:B------:R-:W-:Y:S01]  /*15230*/  ISETP.NE.AND P2, PT, R5, RZ, PT ;  /* 0x000000ff0500720c */ /* 0x000fe20003f45270 */
[----:B--2---:R-:W-:-:S12]  /*15240*/  @!P3 BRA `(.L_x_4280) ;  /* 0x0000001c00d0b947 */ /* 0x004fd80003800000 */
.L_x_4323:
[----:B------:R-:W-:Y:S05]  /*15250*/  @P2 BRA `(.L_x_4281) ;  /* 0x0000000000142947 */ /* 0x000fea0003800000 */
[----:B------:R-:W-:Y:S01]  /*15260*/  ISETP.NE.AND P3, PT, R19, RZ, PT ;  /* 0x000000ff1300720c */ /* 0x000fe20003f65270 */
[----:B------:R-:W-:-:S04]  /*15270*/  IMAD.MOV.U32 R5, RZ, RZ, 0x2000 ;  /* 0x00002000ff057424 */ /* 0x000fc800078e00ff */
[----:B------:R2:W-:Y:S08]  /*15280*/  SYNCS.ARRIVE.TRANS64 RZ, [R2+URZ+0x38830], R5 ;  /* 0x0388300502ff79a7 */ /* 0x0005f0000800003f */
[----:B------:R-:W-:Y:S05]  /*15290*/  @!P3 BRA `(.L_x_4281) ;  /* 0x000000000004b947 */ /* 0x000fea0003800000 */
[----:B------:R-:W-:Y:S01]  /*152a0*/  BPT.TRAP 0x1 ;  /* 0x000000040000795c */ /* 0x000fe20000300000 */
.L_x_4281:
        /* <DEDUP_REMOVED lines=17> */
.L_x_4324:
[----:B------:R-:W-:Y:S05]  /*153c0*/  @P2 BRA `(.L_x_4283) ;  /* 0x0000000000142947 */ /* 0x000fea0003800000 */
[----:B------:R-:W-:Y:S01]  /*153d0*/  ISETP.NE.AND P2, PT, R19, RZ, PT ;  /* 0x000000ff1300720c */ /* 0x000fe20003f45270 */
[----:B-1-3--:R-:W-:-:S04]  /*153e0*/  IMAD.MOV.U32 R3, RZ, RZ, 0x10000 ;  /* 0x00010000ff037424 */ /* 0x00afc800078e00ff */
[----:B------:R4:W-:Y:S08]  /*153f0*/  SYNCS.ARRIVE.TRANS64 RZ, [R2+URZ+0x38850], R3 ;  /* 0x0388500302ff79a7 */ /* 0x0009f0000800003f */
[----:B------:R-:W-:Y:S05]  /*15400*/  @!P2 BRA `(.L_x_4283) ;  /* 0x000000000004a947 */ /* 0x000fea0003800000 */
[----:B------:R-:W-:Y:S01]  /*15410*/  BPT.TRAP 0x1 ;  /* 0x000000040000795c */ /* 0x000fe20000300000 */
.L_x_4283:
        /* <DEDUP_REMOVED lines=50> */
.L_x_4278:
[----:B------:R-:W-:Y:S05]  /*15740*/  BSYNC B0 ;  /* 0x0000000000007941 */ /* 0x000fea0003800000 */
.L_x_4277:
[----:B------:R-:W-:-:S06]  /*15750*/  UIADD3 UR6, UR60, -0x3, URZ ;  /* 0xfffffffd3c067890 */ /* 0x000fcc000fffe03f */
[----:B------:R-:W-:-:S07]  /*15760*/  IMAD.U32 R8, RZ, RZ, UR6 ;  /* 0x00000006ff087e24 */ /* 0x000fce000f8e00ff */
.L_x_4276:
[----:B------:R-:W-:Y:S01]  /*15770*/  ULOP3.LUT UR6, URZ, UR60, URZ, 0x33, !UPT ;  /* 0x0000003c3f067292 */ /* 0x000fe2000f8e333f */
[----:B------:R-:W-:Y:S01]  /*15780*/  VIADD R9, R9, 0xfffffffe ;  /* 0xfffffffe09097836 */ /* 0x000fe20000000000 */
[----:B------:R-:W-:Y:S04]  /*15790*/  BSSY B0, `(.L_x_4275) ;  /* 0x00000eb000007945 */ /* 0x000fe80003800000 */
[----:B------:R-:W-:-:S13]  /*157a0*/  ISETP.NE.AND P2, PT, R9, UR6, PT ;  /* 0x0000000609007c0c */ /* 0x000fda000bf45270 */
[----:B------:R-:W-:Y:S05]  /*157b0*/  @!P2 BRA `(.L_x_4284) ;  /* 0x0000000c00a0a947 */ /* 0x000fea0003800000 */
.L_x_4299:
        /* <DEDUP_REMOVED lines=23> */
[----:B--2---:R-:W-:-:S04]  /*15930*/  LEA R4, P2, R2, R4, 0x2 ;  /* 0x0000000402047211 */ /* 0x004fc800078410ff */
[----:B------:R-:W-:-:S05]  /*15940*/  LEA.HI.X R5, R2, R5, R3, 0x2, P2 ;  /* 0x0000000502057211 */ /* 0x000fca00010f1403 */
[----:B------:R1:W5:Y:S01]  /*15950*/  LDG.E R4, desc[UR54][R4.64] ;  /* 0x0000003604047981 */ /* 0x000362000c1e1900 */
[----:B------:R-:W-:-:S04]  /*15960*/  IMAD.MOV R3, RZ, RZ, -R11 ;  /* 0x000000ffff037224 */ /* 0x000fc800078e0a0b */
[----:B------:R-:W-:-:S07]  /*15970*/  IMAD R10, R10, R3, R8 ;  /* 0x000000030a0a7224 */ /* 0x000fce00078e0208 */
.L_x_4287:
[----:B------:R-:W-:Y:S01]  /*15980*/  LEA R3, R9, UR38, 0x3 ;  /* 0x0000002609037c11 */ /* 0x000fe2000f8e18ff */
[----:B-1----:R-:W1:Y:S01]  /*15990*/  S2R R5, SR_TID.X ;  /* 0x0000000000057919 */ /* 0x002e620000002100 */
[----:B------:R-:W-:-:S04]  /*159a0*/  SHF.L.U32 R2, R17, 0x1f, RZ ;  /* 0x0000001f11027819 */ /* 0x000fc800000006ff */
[----:B------:R-:W2:Y:S01]  /*159b0*/  SYNCS.PHASECHK.TRANS64.TRYWAIT P3, [R3+URZ+0x38840], R2 ;  /* 0x03884002030075a7 */ /* 0x000ea2000806017f */
[----:B-1----:R-:W-:-:S04]  /*159c0*/  LOP3.LUT R5, R5, 0x7f, RZ, 0xc0, !PT ;  /* 0x0000007f05057812 */ /* 0x002fc800078ec0ff */
[----:B------:R-:W-:Y:S01]  /*159d0*/  ISETP.NE.AND P2, PT, R5, RZ, PT ;  /* 0x000000ff0500720c */ /* 0x000fe20003f45270 */
[----:B--2---:R-:W-:-:S12]  /*159e0*/  @!P3 BRA `(.L_x_4288) ;  /* 0x000000180010b947 */ /* 0x004fd80003800000 */
.L_x_4325:
[----:B------:R-:W-:Y:S05]  /*159f0*/  @P2 BRA `(.L_x_4289) ;  /* 0x0000000000142947 */ /* 0x000fea0003800000 */
[----:B------:R-:W-:Y:S02]  /*15a00*/  ISETP.NE.AND P3, PT, R19, RZ, PT ;  /* 0x000000ff1300720c */ /* 0x000fe40003f65270 */
[----:B------:R-:W-:-:S04]  /*15a10*/  MOV R12, 0x2000 ;  /* 0x00002000000c7802 */ /* 0x000fc80000000f00 */
[----:B------:R2:W-:Y:S07]  /*15a20*/  SYNCS.ARRIVE.TRANS64 RZ, [R3+URZ+0x38830], R12 ;  /* 0x0388300c03ff79a7 */ /* 0x0005ee000800003f */
[----:B------:R-:W-:Y:S05]  /*15a30*/  @!P3 BRA `(.L_x_4289) ;  /* 0x000000000004b947 */ /* 0x000fea0003800000 */
[----:B------:R-:W-:Y:S01]  /*15a40*/  BPT.TRAP 0x1 ;  /* 0x000000040000795c */ /* 0x000fe20000300000 */
.L_x_4289:
        /* <DEDUP_REMOVED lines=17> */
.L_x_4326:
[----:B------:R-:W-:Y:S05]  /*15b60*/  @P2 BRA `(.L_x_4291) ;  /* 0x0000000000142947 */ /* 0x000fea0003800000 */
[----:B------:R-:W-:Y:S01]  /*15b70*/  ISETP.NE.AND P2, PT, R19, RZ, PT ;  /* 0x000000ff1300720c */ /* 0x000fe20003f45270 */
[----:B-1-3--:R-:W-:-:S04]  /*15b80*/  IMAD.MOV.U32 R2, RZ, RZ, 0x10000 ;  /* 0x00010000ff027424 */ /* 0x00afc800078e00ff */
[----:B------:R4:W-:Y:S08]  /*15b90*/  SYNCS.ARRIVE.TRANS64 RZ, [R3+URZ+0x38850], R2 ;  /* 0x0388500203ff79a7 */ /* 0x0009f0000800003f */
[----:B------:R-:W-:Y:S05]  /*15ba0*/  @!P2 BRA `(.L_x_4291) ;  /* 0x000000000004a947 */ /* 0x000fea0003800000 */
[----:B------:R-:W-:Y:S01]  /*15bb0*/  BPT.TRAP 0x1 ;  /* 0x000000040000795c */ /* 0x000fe20000300000 */
.L_x_4291:
        /* <DEDUP_REMOVED lines=50> */
.L_x_4286:
[----:B------:R-:W-:Y:S05]  /*15ee0*/  BSYNC B1 ;  /* 0x0000000000017941 */ /* 0x000fea0003800000 */
.L_x_4285:
        /* <DEDUP_REMOVED lines=8> */
[----:B------:R-:W-:Y:S01]  /*15f70*/  IMAD.MOV.U32 R10, RZ, RZ, R9 ;  /* 0x000000ffff0a7224 */ /* 0x000fe200078e0009 */
        /* <DEDUP_REMOVED lines=18> */
.L_x_4294:
[----:B------:R-:W-:Y:S01]  /*160a0*/  LEA R2, R16, UR38, 0x3 ;  /* 0x0000002610027c11 */ /* 0x000fe2000f8e18ff */
[----:B-1----:R-:W1:Y:S01]  /*160b0*/  S2R R5, SR_TID.X ;  /* 0x0000000000057919 */ /* 0x002e620000002100 */
[----:B--2---:R-:W-:-:S04]  /*160c0*/  SHF.L.U32 R3, R17, 0x1f, RZ ;  /* 0x0000001f11037819 */ /* 0x004fc800000006ff */
[----:B------:R-:W2:Y:S01]  /*160d0*/  SYNCS.PHASECHK.TRANS64.TRYWAIT P3, [R2+URZ+0x38840], R3 ;  /* 0x03884003020075a7 */ /* 0x000ea2000806017f */
[----:B-1----:R-:W-:-:S04]  /*160e0*/  LOP3.LUT R5, R5, 0x7f, RZ, 0xc0, !PT ;  /* 0x0000007f05057812 */ /* 0x002fc800078ec0ff */
[----:B------:R-:W-:Y:S01]  /*160f0*/  ISETP.NE.AND P2, PT, R5, RZ, PT ;  /* 0x000000ff0500720c */ /* 0x000fe20003f45270 */
[----:B--2---:R-:W-:-:S12]  /*16100*/  @!P3 BRA `(.L_x_4295) ;  /* 0x000000100070b947 */ /* 0x004fd80003800000 */
.L_x_4327:
[----:B------:R-:W-:Y:S05]  /*16110*/  @P2 BRA `(.L_x_4296) ;  /* 0x0000000000142947 */ /* 0x000fea0003800000 */
[----:B------:R-:W-:Y:S01]  /*16120*/  ISETP.NE.AND P3, PT, R19, RZ, PT ;  /* 0x000000ff1300720c */ /* 0x000fe20003f65270 */
[----:B------:R-:W-:-:S04]  /*16130*/  IMAD.MOV.U32 R5, RZ, RZ, 0x2000 ;  /* 0x00002000ff057424 */ /* 0x000fc800078e00ff */
[----:B------:R2:W-:Y:S08]  /*16140*/  SYNCS.ARRIVE.TRANS64 RZ, [R2+URZ+0x38830], R5 ;  /* 0x0388300502ff79a7 */ /* 0x0005f0000800003f */
[----:B------:R-:W-:Y:S05]  /*16150*/  @!P3 BRA `(.L_x_4296) ;  /* 0x000000000004b947 */ /* 0x000fea0003800000 */
[----:B------:R-:W-:Y:S01]  /*16160*/  BPT.TRAP 0x1 ;  /* 0x000000040000795c */ /* 0x000fe20000300000 */
.L_x_4296:
        /* <DEDUP_REMOVED lines=17> */
.L_x_4328:
[----:B------:R-:W-:Y:S05]  /*16280*/  @P2 BRA `(.L_x_4298) ;  /* 0x0000000000142947 */ /* 0x000fea0003800000 */
[----:B------:R-:W-:Y:S01]  /*16290*/  ISETP.NE.AND P2, PT, R19, RZ, PT ;  /* 0x000000ff1300720c */ /* 0x000fe20003f45270 */
[----:B-12---:R-:W-:-:S04]  /*162a0*/  IMAD.MOV.U32 R3, RZ, RZ, 0x10000 ;  /* 0x00010000ff037424 */ /* 0x006fc800078e00ff */
[----:B------:R3:W-:Y:S08]  /*162b0*/  SYNCS.ARRIVE.TRANS64 RZ, [R2+URZ+0x38850], R3 ;  /* 0x0388500302ff79a7 */ /* 0x0007f0000800003f */
[----:B------:R-:W-:Y:S05]  /*162c0*/  @!P2 BRA `(.L_x_4298) ;  /* 0x000000000004a947 */ /* 0x000fea0003800000 */
[----:B------:R-:W-:Y:S01]  /*162d0*/  BPT.TRAP 0x1 ;  /* 0x000000040000795c */ /* 0x000fe20000300000 */
.L_x_4298:
        /* <DEDUP_REMOVED lines=50> */
.L_x_4293:
[----:B------:R-:W-:Y:S05]  /*16600*/  BSYNC B1 ;  /* 0x0000000000017941 */ /* 0x000fea0003800000 */
.L_x_4292:
[----:B------:R-:W-:Y:S01]  /*16610*/  ISETP.GT.AND P2, PT, R9, UR39, PT ;  /* 0x0000002709007c0c */ /* 0x000fe2000bf44270 */
[----:B------:R-:W-:-:S12]  /*16620*/  VIADD R8, R8, 0xfffffffe ;  /* 0xfffffffe08087836 */ /* 0x000fd80000000000 */
[----:B------:R-:W-:Y:S05]  /*16630*/  @P2 BRA `(.L_x_4299) ;  /* 0xfffffff000602947 */ /* 0x000fea000383ffff */
.L_x_4284:
[----:B------:R-:W-:Y:S05]  /*16640*/  BSYNC B0 ;  /* 0x0000000000007941 */ /* 0x000fea0003800000 */
.L_x_4275:
[----:B------:R-:W-:Y:S01]  /*16650*/  VIADD R16, R16, 0x1 ;  /* 0x0000000110107836 */ /* 0x000fe20000000000 */
[----:B------:R-:W-:Y:S04]  /*16660*/  BSSY B0, `(.L_x_4300) ;  /* 0x0000013000007945 */ /* 0x000fe80003800000 */
[----:B------:R-:W-:-:S04]  /*16670*/  ISETP.NE.AND P0, PT, R16, 0x2, PT ;  /* 0x000000021000780c */ /* 0x000fc80003f05270 */
[----:B------:R-:W-:-:S04]  /*16680*/  SEL R0, RZ, 0x1, P0 ;  /* 0x00000001ff007807 */ /* 0x000fc80000000000 */
[----:B------:R-:W-:Y:S01]  /*16690*/  LOP3.LUT R17, R17, R0, RZ, 0x3c, !PT ;  /* 0x0000000011117212 */ /* 0x000fe200078e3cff */
[----:B------:R-:W-:Y:S06]  /*166a0*/  @P1 BRA `(.L_x_4301) ;  /* 0x0000000000381947 */ /* 0x000fec0003800000 */
[----:B-1234-:R-:W2:Y:S01]  /*166b0*/  LDL R2, [R1] ;  /* 0x0000000001027983 */ /* 0x01eea20000100800 */
[----:B------:R-:W-:Y:S02]  /*166c0*/  VOTEU.ANY UR6, UPT, PT ;  /* 0x0000000000067886 */ /* 0x000fe400038e0100 */
[----:B------:R-:W1:Y:S01]  /*166d0*/  FLO.U32 R0, UR6 ;  /* 0x0000000600007d00 */ /* 0x000e6200080e0000 */
[----:B------:R-:W1:Y:S02]  /*166e0*/  S2R R5, SR_LANEID ;  /* 0x0000000000057919 */ /* 0x000e640000000000 */
[----:B-1----:R-:W-:-:S05]  /*166f0*/  ISETP.EQ.U32.AND P1, PT, R0, R5, PT ;  /* 0x000000050000720c */ /* 0x002fca0003f22070 */
[----:B------:R-:W1:Y:S01]  /*16700*/  POPC R5, UR6 ;  /* 0x0000000600057d09 */ /* 0x000e620008000000 */
[----:B--2---:R-:W-:Y:S02]  /*16710*/  R2UR UR7, R2 ;  /* 0x00000000020772ca */ /* 0x004fe400000e0000 */
[----:B------:R-:W1:Y:S05]  /*16720*/  LDC.64 R2, c[0x0][0xef0] ;  /* 0x0003bc00ff027b82 */ /* 0x000e6a0000000a00 */
[----:B-1----:R-:W2:Y:S01]  /*16730*/  @P1 ATOMG.E.ADD.STRONG.GPU PT, R3, desc[UR54][R2.64], R5 ;  /* 0x00000005020319a8 */ /* 0x002ea200081ee1f6 */
[----:B------:R-:W1:Y:S02]  /*16740*/  S2R R4, SR_LTMASK ;  /* 0x0000000000047919 */ /* 0x000e640000003900 */
[----:B-1----:R-:W-:-:S04]  /*16750*/  LOP3.LUT R4, R4, UR6, RZ, 0xc0, !PT ;  /* 0x0000000604047c12 */ /* 0x002fc8000f8ec0ff */
[----:B------:R-:W1:Y:S01]  /*16760*/  POPC R7, R4 ;  /* 0x0000000400077309 */ /* 0x000e620000000000 */
[----:B--2---:R-:W1:Y:S02]  /*16770*/  SHFL.IDX PT, R0, R3, R0, 0x1f ;  /* 0x00001f0003007589 */ /* 0x004e6400000e0000 */
[----:B-1----:R-:W-:-:S07]  /*16780*/  IADD3 R18, R0, UR7, R7 ;  /* 0x0000000700127c10 */ /* 0x002fce000fffe007 */
.L_x_4301:
[----:B------:R-:W-:Y:S05]  /*16790*/  BSYNC B0 ;  /* 0x0000000000007941 */ /* 0x000fea0003800000 */
.L_x_4300:
[----:B------:R-:W-:Y:S01]  /*167a0*/  SEL R16, R16, RZ, P0 ;  /* 0x000000ff10107207 */ /* 0x000fe20000000000 */
[----:B------:R-:W-:-:S07]  /*167b0*/  IMAD.MOV.U32 R13, RZ, RZ, R18 ;  /* 0x000000ffff0d7224 */ /* 0x000fce00078e0012 */
.L_x_4258:
[----:B------:R-:W-:Y:S05]  /*167c0*/  BSYNC B6 ;  /* 0x0000000000067941 */ /* 0x000fea0003800000 */
.L_x_4256:
[----:B------:R-:W-:-:S03]  /*167d0*/  UMOV UR6, 0xffffffff ;  /* 0xffffffff00067882 */ /* 0x000fc60000000000 */
[----:B------:R-:W-:Y:S05]  /*167e0*/  BRA.DIV UR6, `(.L_x_4302) ;  /* 0x0000000a06e07947 */ /* 0x000fea000b800000 */
[----:B------:R1:W1:Y:S02]  /*167f0*/  SHFL.IDX PT, R14, R13, RZ, 0x1f ;  /* 0x00001fff0d0e7589 */ /* 0x00026400000e0000 */
.L_x_4331:
        /* <DEDUP_REMOVED lines=11> */
[----:B--2---:R-:W-:Y:S05]  /*168b0*/  @!P0 BRA `(.L_x_4303) ;  /* 0xffffffcc001c8947 */ /* 0x004fea000383ffff */
.L_x_4247:
        /* <DEDUP_REMOVED lines=11> */
.L_x_4332:
        /* <DEDUP_REMOVED lines=9> */
[----:B------:R-:W2:Y:S02]  /*16a00*/  LDL R2, [R1+0x4] ;  /* 0x0000040001027983 */ /* 0x000ea40000100800 */
[----:B--2---:R-:W-:-:S13]  /*16a10*/  R2UR UR4, R2 ;  /* 0x00000000020472ca */ /* 0x004fda00000e0000 */
[----:B------:R-:W-:-:S06]  /*16a20*/  ULOP3.LUT UR4, UR4, 0x2, URZ, 0xfc, !UPT ;  /* 0x0000000204047892 */ /* 0x000fcc000f8efc3f */
[----:B------:R-:W-:-:S05]  /*16a30*/  IMAD.U32 R0, RZ, RZ, UR4 ;  /* 0x00000004ff007e24 */ /* 0x000fca000f8e00ff */
[----:B------:R-:W-:-:S13]  /*16a40*/  ISETP.NE.AND P2, PT, R0, 0x3, PT ;  /* 0x000000030000780c */ /* 0x000fda0003f45270 */
[----:B------:R-:W-:Y:S05]  /*16a50*/  @!P2 BRA `(.L_x_4307) ;  /* 0x000000000004a947 */ /* 0x000fea0003800000 */
[----:B------:R-:W-:Y:S01]  /*16a60*/  BPT.TRAP 0x1 ;  /* 0x000000040000795c */ /* 0x000fe20000300000 */
.L_x_4307:
        /* <DEDUP_REMOVED lines=12> */
.L_x_4333:
[----:B------:R-:W2:Y:S02]  /*16b30*/  SYNCS.PHASECHK.TRANS64.TRYWAIT P0, [R3+URZ], R0 ;  /* 0x00000000030075a7 */ /* 0x000ea4000800017f */
[----:B--2---:R-:W-:Y:S05]  /*16b40*/  @!P0 BRA `(.L_x_4309) ;  /* 0x0000000800548947 */ /* 0x004fea0003800000 */
.L_x_4334:
[----:B------:R-:W-:Y:S05]  /*16b50*/  @!P2 BRA `(.L_x_4310) ;  /* 0x000000000004a947 */ /* 0x000fea0003800000 */
[----:B------:R-:W-:Y:S01]  /*16b60*/  BPT.TRAP 0x1 ;  /* 0x000000040000795c */ /* 0x000fe20000300000 */
.L_x_4310:
[----:B--2---:R-:W-:-:S04]  /*16b70*/  VIADD R3, R7, 0x38860 ;  /* 0x0003886007037836 */ /* 0x004fc80000000000 */
[----:B-1----:R-:W-:-:S04]  /*16b80*/  IMAD R5, R16, 0x8, R3 ;  /* 0x0000000810057824 */ /* 0x002fc800078e0203 */
[----:B------:R-:W1:Y:S02]  /*16b90*/  SYNCS.PHASECHK.TRANS64.TRYWAIT P0, [R5+URZ], R4 ;  /* 0x00000004050075a7 */ /* 0x000e64000800017f */
[----:B-1----:R-:W-:Y:S05]  /*16ba0*/  @!P0 BRA `(.L_x_4311) ;  /* 0x0000000800508947 */ /* 0x002fea0003800000 */
.L_x_4335:
[----:B------:R-:W-:-:S07]  /*16bb0*/  IMAD R3, R2, 0x8, R3 ;  /* 0x0000000802037824 */ /* 0x000fce00078e0203 */
.L_x_4312:
[----:B--2---:R2:W3:Y:S02]  /*16bc0*/  SYNCS.PHASECHK.TRANS64.TRYWAIT P0, [R3+URZ], R0 ;  /* 0x00000000030075a7 */ /* 0x0044e4000800017f */
[----:B---3--:R-:W-:Y:S05]  /*16bd0*/  @!P0 NANOSLEEP.SYNCS 0x989680 ;  /* 0x009896800000895d */ /* 0x008fea0003900000 */
[----:B------:R-:W3:Y:S02]  /*16be0*/  @!P0 SYNCS.PHASECHK.TRANS64 P0, [R3+URZ], R0 ;  /* 0x00000000030085a7 */ /* 0x000ee4000800007f */
[----:B---3--:R-:W-:Y:S05]  /*16bf0*/  @!P0 BRA `(.L_x_4312) ;  /* 0xfffffffc00f08947 */ /* 0x008fea000383ffff */
.L_x_4306:
[----:B------:R-:W-:Y:S05]  /*16c00*/  BSYNC B0 ;  /* 0x0000000000007941 */ /* 0x000fea0003800000 */
.L_x_4305:
[----:B------:R-:W-:Y:S05]  /*16c10*/  EXIT ;  /* 0x000000000000794d */ /* 0x000fea0003800000 */
.L_x_4166:
[----:B-1----:R-:W-:-:S04]  /*16c20*/  IMAD.U32 R3, RZ, RZ, UR36 ;  /* 0x00000024ff037e24 */ /* 0x002fc8000f8e00ff */
[----:B------:R1:W2:Y:S03]  /*16c30*/  SYNCS.PHASECHK.TRANS64.TRYWAIT P1, [R3+URZ+0x38800], R0 ;  /* 0x03880000030075a7 */ /* 0x0002a6000802017f */
[----:B--2---:R-:W-:Y:S05]  /*16c40*/  @!P1 NANOSLEEP.SYNCS 0x989680 ;  /* 0x009896800000995d */ /* 0x004fea0003900000 */
[----:B------:R-:W2:Y:S02]  /*16c50*/  @!P1 SYNCS.PHASECHK.TRANS64 P1, [R3+URZ+0x38800], R0 ;  /* 0x03880000030095a7 */ /* 0x000ea4000802007f */
[----:B--2---:R-:W-:Y:S05]  /*16c60*/  @!P1 BRA `(.L_x_4166) ;  /* 0xfffffffc00ec9947 */ /* 0x004fea000383ffff */
[----:B------:R-:W-:Y:S05]  /*16c70*/  BRA `(.L_x_4313) ;  /* 0xfffffecc00e07947 */ /* 0x000fea000383ffff */
.L_x_4170:
[----:B---3--:R3:W4:Y:S02]  /*16c80*/  SYNCS.PHASECHK.TRANS64.TRYWAIT P1, [R5+URZ+0x38830], R6 ;  /* 0x03883006050075a7 */ /* 0x008724000802017f */
[----:B----4-:R-:W-:Y:S05]  /*16c90*/  @!P1 NANOSLEEP.SYNCS 0x989680 ;  /* 0x009896800000995d */ /* 0x010fea0003900000 */
[----:B------:R-:W4:Y:S02]  /*16ca0*/  @!P1 SYNCS.PHASECHK.TRANS64 P1, [R5+URZ+0x38830], R6 ;  /* 0x03883006050095a7 */ /* 0x000f24000802007f */
[----:B----4-:R-:W-:Y:S05]  /*16cb0*/  @!P1 BRA `(.L_x_4170) ;  /* 0xfffffffc00f09947 */ /* 0x010fea000383ffff */
[----:B------:R-:W-:Y:S05]  /*16cc0*/  BRA `(.L_x_4169) ;  /* 0xfffffecc00f47947 */ /* 0x000fea000383ffff */
.L_x_4171:
[----:B-1----:R-:W-:-:S04]  /*16cd0*/  IMAD.U32 R3, RZ, RZ, UR36 ;  /* 0x00000024ff037e24 */ /* 0x002fc8000f8e00ff */
[----:B------:R1:W4:Y:S03]  /*16ce0*/  SYNCS.PHASECHK.TRANS64.TRYWAIT P1, [R3+URZ+0x38810], R0 ;  /* 0x03881000030075a7 */ /* 0x000326000802017f */
[----:B----4-:R-:W-:Y:S05]  /*16cf0*/  @!P1 NANOSLEEP.SYNCS 0x989680 ;  /* 0x009896800000995d */ /* 0x010fea0003900000 */
[----:B------:R-:W4:Y:S02]  /*16d00*/  @!P1 SYNCS.PHASECHK.TRANS64 P1, [R3+URZ+0x38810], R0 ;  /* 0x03881000030095a7 */ /* 0x000f24000802007f */
[----:B----4-:R-:W-:Y:S05]  /*16d10*/  @!P1 BRA `(.L_x_4171) ;  /* 0xfffffffc00ec9947 */ /* 0x010fea000383ffff */
[----:B------:R-:W-:Y:S05]  /*16d20*/  BRA `(.L_x_4314) ;  /* 0xfffffed0007c7947 */ /* 0x000fea000383ffff */
.L_x_4175:
[----:B------:R1:W1:Y:S02]  /*16d30*/  SYNCS.PHASECHK.TRANS64.TRYWAIT P1, [R5+URZ+0x38850], R6 ;  /* 0x03885006050075a7 */ /* 0x000264000802017f */
[----:B-1----:R-:W-:Y:S05]  /*16d40*/  @!P1 NANOSLEEP.SYNCS 0x989680 ;  /* 0x009896800000995d */ /* 0x002fea0003900000 */
[----:B------:R-:W1:Y:S02]  /*16d50*/  @!P1 SYNCS.PHASECHK.TRANS64 P1, [R5+URZ+0x38850], R6 ;  /* 0x03885006050095a7 */ /* 0x000e64000802007f */
[----:B-1----:R-:W-:Y:S05]  /*16d60*/  @!P1 BRA `(.L_x_4175) ;  /* 0xfffffffc00f09947 */ /* 0x002fea000383ffff */
[----:B------:R-:W-:Y:S05]  /*16d70*/  BRA `(.L_x_4174) ;  /* 0xfffffed000b07947 */ /* 0x000fea000383ffff */
.L_x_4191:
[----:B--2---:R2:W3:Y:S02]  /*16d80*/  SYNCS.PHASECHK.TRANS64.TRYWAIT P3, [R11+URZ+0x38830], R20 ;  /* 0x038830140b0075a7 */ /* 0x0044e4000806017f */
[----:B---3--:R-:W-:Y:S05]  /*16d90*/  @!P3 NANOSLEEP.SYNCS 0x989680 ;  /* 0x009896800000b95d */ /* 0x008fea0003900000 */
[----:B------:R-:W3:Y:S02]  /*16da0*/  @!P3 SYNCS.PHASECHK.TRANS64 P3, [R11+URZ+0x38830], R20 ;  /* 0x038830140b00b5a7 */ /* 0x000ee4000806007f */
[----:B---3--:R-:W-:Y:S05]  /*16db0*/  @!P3 BRA `(.L_x_4191) ;  /* 0xfffffffc00f0b947 */ /* 0x008fea000383ffff */
[----:B------:R-:W-:Y:S05]  /*16dc0*/  BRA `(.L_x_4190) ;  /* 0xffffff0000b07947 */ /* 0x000fea000383ffff */
.L_x_4195:
[----:B----4-:R4:W1:Y:S02]  /*16dd0*/  SYNCS.PHASECHK.TRANS64.TRYWAIT P3, [R11+URZ+0x38850], R20 ;  /* 0x038850140b0075a7 */ /* 0x010864000806017f */
[----:B-1----:R-:W-:Y:S05]  /*16de0*/  @!P3 NANOSLEEP.SYNCS 0x989680 ;  /* 0x009896800000b95d */ /* 0x002fea0003900000 */
[----:B------:R-:W1:Y:S02]  /*16df0*/  @!P3 SYNCS.PHASECHK.TRANS64 P3, [R11+URZ+0x38850], R20 ;  /* 0x038850140b00b5a7 */ /* 0x000e64000806007f */
[----:B-1----:R-:W-:Y:S05]  /*16e00*/  @!P3 BRA `(.L_x_4195) ;  /* 0xfffffffc00f0b947 */ /* 0x002fea000383ffff */
[----:B------:R-:W-:Y:S05]  /*16e10*/  BRA `(.L_x_4194) ;  /* 0xffffff0400347947 */ /* 0x000fea000383ffff */
.L_x_4212:
[----:B--2---:R2:W3:Y:S02]  /*16e20*/  SYNCS.PHASECHK.TRANS64.TRYWAIT P3, [R9+URZ+0x38830], R8 ;  /* 0x03883008090075a7 */ /* 0x0044e4000806017f */
[----:B---3--:R-:W-:Y:S05]  /*16e30*/  @!P3 NANOSLEEP.SYNCS 0x989680 ;  /* 0x009896800000b95d */ /* 0x008fea0003900000 */
[----:B------:R-:W3:Y:S02]  /*16e40*/  @!P3 SYNCS.PHASECHK.TRANS64 P3, [R9+URZ+0x38830], R8 ;  /* 0x038830080900b5a7 */ /* 0x000ee4000806007f */
[----:B---3--:R-:W-:Y:S05]  /*16e50*/  @!P3 BRA `(.L_x_4212) ;  /* 0xfffffffc00f0b947 */ /* 0x008fea000383ffff */
[----:B------:R-:W-:Y:S05]  /*16e60*/  BRA `(.L_x_4211) ;  /* 0xffffff3c00247947 */ /* 0x000fea000383ffff */
.L_x_4216:
[----:B----4-:R4:W1:Y:S02]  /*16e70*/  SYNCS.PHASECHK.TRANS64.TRYWAIT P3, [R9+URZ+0x38850], R8 ;  /* 0x03885008090075a7 */ /* 0x010864000806017f */
[----:B-1----:R-:W-:Y:S05]  /*16e80*/  @!P3 NANOSLEEP.SYNCS 0x989680 ;  /* 0x009896800000b95d */ /* 0x002fea0003900000 */
[----:B------:R-:W1:Y:S02]  /*16e90*/  @!P3 SYNCS.PHASECHK.TRANS64 P3, [R9+URZ+0x38850], R8 ;  /* 0x038850080900b5a7 */ /* 0x000e64000806007f */
[----:B-1----:R-:W-:Y:S05]  /*16ea0*/  @!P3 BRA `(.L_x_4216) ;  /* 0xfffffffc00f0b947 */ /* 0x002fea000383ffff */
[----:B------:R-:W-:Y:S05]  /*16eb0*/  BRA `(.L_x_4215) ;  /* 0xffffff3c00807947 */ /* 0x000fea000383ffff */
.L_x_4222:
[----:B--2---:R2:W3:Y:S02]  /*16ec0*/  SYNCS.PHASECHK.TRANS64.TRYWAIT P2, [R11+URZ+0x38830], R8 ;  /* 0x038830080b0075a7 */ /* 0x0044e4000804017f */
[----:B---3--:R-:W-:Y:S05]  /*16ed0*/  @!P2 NANOSLEEP.SYNCS 0x989680 ;  /* 0x009896800000a95d */ /* 0x008fea0003900000 */
[----:B------:R-:W3:Y:S02]  /*16ee0*/  @!P2 SYNCS.PHASECHK.TRANS64 P2, [R11+URZ+0x38830], R8 ;  /* 0x038830080b00a5a7 */ /* 0x000ee4000804007f */
[----:B---3--:R-:W-:Y:S05]  /*16ef0*/  @!P2 BRA `(.L_x_4222) ;  /* 0xfffffffc00f0a947 */ /* 0x008fea000383ffff */
[----:B------:R-:W-:Y:S05]  /*16f00*/  BRA `(.L_x_4221) ;  /* 0xffffff6800507947 */ /* 0x000fea000383ffff */
.L_x_4226:
[----:B----4-:R4:W1:Y:S02]  /*16f10*/  SYNCS.PHASECHK.TRANS64.TRYWAIT P2, [R11+URZ+0x38850], R8 ;  /* 0x038850080b0075a7 */ /* 0x010864000804017f */
[----:B-1----:R-:W-:Y:S05]  /*16f20*/  @!P2 NANOSLEEP.SYNCS 0x989680 ;  /* 0x009896800000a95d */ /* 0x002fea0003900000 */
[----:B------:R-:W1:Y:S02]  /*16f30*/  @!P2 SYNCS.PHASECHK.TRANS64 P2, [R11+URZ+0x38850], R8 ;  /* 0x038850080b00a5a7 */ /* 0x000e64000804007f */
[----:B-1----:R-:W-:Y:S05]  /*16f40*/  @!P2 BRA `(.L_x_4226) ;  /* 0xfffffffc00f0a947 */ /* 0x002fea000383ffff */
[----:B------:R-:W-:Y:S05]  /*16f50*/  BRA `(.L_x_4225) ;  /* 0xffffff6800b07947 */ /* 0x000fea000383ffff */
.L_x_4262:
        /* <DEDUP_REMOVED lines=10> */
.L_x_4315:
[----:B------:R-:W-:Y:S05]  /*17000*/  BRA `(.L_x_4316) ;  /* 0xffffffd000c07947 */ /* 0x000fea000383ffff */
.L_x_4263:
[----:B------:R-:W-:Y:S01]  /*17010*/  BSSY B0, `(.L_x_4317) ;  /* 0x0000006000007945 */ /* 0x000fe20003800000 */
[----:B------:R-:W-:-:S07]  /*17020*/  IMAD.MOV.U32 R15, RZ, RZ, -0x1 ;  /* 0xffffffffff0f7424 */ /* 0x000fce00078e00ff */
[----:B------:R-:W-:Y:S05]  /*17030*/  WARPSYNC.COLLECTIVE R15, `(.L_x_4318) ;  /* 0x000000000f0c7348 */ /* 0x000fea0003c00000 */
[----:B------:R-:W-:Y:S02]  /*17040*/  ELECT P6, UR62, PT ;  /* 0x00000000003e782f */ /* 0x000fe400038c0000 */
[----:B------:R-:W-:Y:S01]  /*17050*/  MOV R14, UR62 ;  /* 0x0000003e000e7c02 */ /* 0x000fe20008000f00 */
[----:B------:R-:W-:Y:S10]  /*17060*/  ENDCOLLECTIVE ;  /* 0x000000000000791b */ /* 0x000ff40003800000 */
.L_x_4318:
[----:B------:R-:W-:Y:S05]  /*17070*/  BSYNC B0 ;  /* 0x0000000000007941 */ /* 0x000fea0003800000 */
.L_x_4317:
[----:B------:R-:W-:Y:S05]  /*17080*/  BRA `(.L_x_4319) ;  /* 0xffffffd000b07947 */ /* 0x000fea000383ffff */
.L_x_4266:
[----:B-1----:R1:W2:Y:S02]  /*17090*/  SYNCS.PHASECHK.TRANS64.TRYWAIT P2, [R8+URZ+0x38840], R5 ;  /* 0x03884005080075a7 */ /* 0x0022a4000804017f */
[----:B--2---:R-:W-:Y:S05]  /*170a0*/  @!P2 NANOSLEEP.SYNCS 0x989680 ;  /* 0x009896800000a95d */ /* 0x004fea0003900000 */
[----:B------:R-:W2:Y:S02]  /*170b0*/  @!P2 SYNCS.PHASECHK.TRANS64 P2, [R8+URZ+0x38840], R5 ;  /* 0x038840050800a5a7 */ /* 0x000ea4000804007f */
[----:B--2---:R-:W-:Y:S05]  /*170c0*/  @!P2 BRA `(.L_x_4266) ;  /* 0xfffffffc00f0a947 */ /* 0x004fea000383ffff */
[----:B------:R-:W-:Y:S05]  /*170d0*/  BRA `(.L_x_4320) ;  /* 0xffffffd4000c7947 */ /* 0x000fea000383ffff */
.L_x_4270:
[----:B-1----:R-:W-:-:S04]  /*170e0*/  IMAD.U32 R8, RZ, RZ, UR38 ;  /* 0x00000026ff087e24 */ /* 0x002fc8000f8e00ff */
[----:B------:R1:W2:Y:S03]  /*170f0*/  SYNCS.PHASECHK.TRANS64.TRYWAIT P2, [R8+URZ+0x38820], R5 ;  /* 0x03882005080075a7 */ /* 0x0002a6000804017f */
[----:B--2---:R-:W-:Y:S05]  /*17100*/  @!P2 NANOSLEEP.SYNCS 0x989680 ;  /* 0x009896800000a95d */ /* 0x004fea0003900000 */
[----:B------:R-:W2:Y:S02]  /*17110*/  @!P2 SYNCS.PHASECHK.TRANS64 P2, [R8+URZ+0x38820], R5 ;  /* 0x038820050800a5a7 */ /* 0x000ea4000804007f */
[----:B--2---:R-:W-:Y:S05]  /*17120*/  @!P2 BRA `(.L_x_4270) ;  /* 0xfffffffc00eca947 */ /* 0x004fea000383ffff */
[----:B------:R-:W-:Y:S05]  /*17130*/  BRA `(.L_x_4321) ;  /* 0xffffffd800807947 */ /* 0x000fea000383ffff */
.L_x_4273:
[----:B-1----:R1:W2:Y:S02]  /*17140*/  SYNCS.PHASECHK.TRANS64.TRYWAIT P2, [R5+URZ+0x38860], R8 ;  /* 0x03886008050075a7 */ /* 0x0022a4000804017f */
[----:B--2---:R-:W-:Y:S05]  /*17150*/  @!P2 NANOSLEEP.SYNCS 0x989680 ;  /* 0x009896800000a95d */ /* 0x004fea0003900000 */
[----:B------:R-:W2:Y:S02]  /*17160*/  @!P2 SYNCS.PHASECHK.TRANS64 P2, [R5+URZ+0x38860], R8 ;  /* 0x038860080500a5a7 */ /* 0x000ea4000804007f */
[----:B--2---:R-:W-:Y:S05]  /*17170*/  @!P2 BRA `(.L_x_4273) ;  /* 0xfffffffc00f0a947 */ /* 0x004fea000383ffff */
[----:B------:R-:W-:Y:S05]  /*17180*/  BRA `(.L_x_4322) ;  /* 0xffffffd800947947 */ /* 0x000fea000383ffff */
.L_x_4280:
[----:B-1----:R1:W2:Y:S02]  /*17190*/  SYNCS.PHASECHK.TRANS64.TRYWAIT P3, [R2+URZ+0x38840], R3 ;  /* 0x03884003020075a7 */ /* 0x0022a4000806017f */
[----:B--2---:R-:W-:Y:S05]  /*171a0*/  @!P3 NANOSLEEP.SYNCS 0x989680 ;  /* 0x009896800000b95d */ /* 0x004fea0003900000 */
[----:B------:R-:W2:Y:S02]  /*171b0*/  @!P3 SYNCS.PHASECHK.TRANS64 P3, [R2+URZ+0x38840], R3 ;  /* 0x038840030200b5a7 */ /* 0x000ea4000806007f */
[----:B--2---:R-:W-:Y:S05]  /*171c0*/  @!P3 BRA `(.L_x_4280) ;  /* 0xfffffffc00f0b947 */ /* 0x004fea000383ffff */
[----:B------:R-:W-:Y:S05]  /*171d0*/  BRA `(.L_x_4323) ;  /* 0xffffffe0001c7947 */ /* 0x000fea000383ffff */
.L_x_4282:
[----:B---3--:R3:W4:Y:S02]  /*171e0*/  SYNCS.PHASECHK.TRANS64.TRYWAIT P3, [R2+URZ+0x38860], R3 ;  /* 0x03886003020075a7 */ /* 0x008724000806017f */
[----:B----4-:R-:W-:Y:S05]  /*171f0*/  @!P3 NANOSLEEP.SYNCS 0x989680 ;  /* 0x009896800000b95d */ /* 0x010fea0003900000 */
[----:B------:R-:W4:Y:S02]  /*17200*/  @!P3 SYNCS.PHASECHK.TRANS64 P3, [R2+URZ+0x38860], R3 ;  /* 0x038860030200b5a7 */ /* 0x000f24000806007f */
[----:B----4-:R-:W-:Y:S05]  /*17210*/  @!P3 BRA `(.L_x_4282) ;  /* 0xfffffffc00f0b947 */ /* 0x010fea000383ffff */
[----:B------:R-:W-:Y:S05]  /*17220*/  BRA `(.L_x_4324) ;  /* 0xffffffe000647947 */ /* 0x000fea000383ffff */
.L_x_4288:
[----:B-1----:R1:W2:Y:S02]  /*17230*/  SYNCS.PHASECHK.TRANS64.TRYWAIT P3, [R3+URZ+0x38840], R2 ;  /* 0x03884002030075a7 */ /* 0x0022a4000806017f */
[----:B--2---:R-:W-:Y:S05]  /*17240*/  @!P3 NANOSLEEP.SYNCS 0x989680 ;  /* 0x009896800000b95d */ /* 0x004fea0003900000 */
[----:B------:R-:W2:Y:S02]  /*17250*/  @!P3 SYNCS.PHASECHK.TRANS64 P3, [R3+URZ+0x38840], R2 ;  /* 0x038840020300b5a7 */ /* 0x000ea4000806007f */
[----:B--2---:R-:W-:Y:S05]  /*17260*/  @!P3 BRA `(.L_x_4288) ;  /* 0xfffffffc00f0b947 */ /* 0x004fea000383ffff */
[----:B------:R-:W-:Y:S05]  /*17270*/  BRA `(.L_x_4325) ;  /* 0xffffffe400dc7947 */ /* 0x000fea000383ffff */
.L_x_4290:
[----:B---3--:R3:W4:Y:S02]  /*17280*/  SYNCS.PHASECHK.TRANS64.TRYWAIT P3, [R3+URZ+0x38860], R2 ;  /* 0x03886002030075a7 */ /* 0x008724000806017f */
[----:B----4-:R-:W-:Y:S05]  /*17290*/  @!P3 NANOSLEEP.SYNCS 0x989680 ;  /* 0x009896800000b95d */ /* 0x010fea0003900000 */
[----:B------:R-:W4:Y:S02]  /*172a0*/  @!P3 SYNCS.PHASECHK.TRANS64 P3, [R3+URZ+0x38860], R2 ;  /* 0x038860020300b5a7 */ /* 0x000f24000806007f */
[----:B----4-:R-:W-:Y:S05]  /*172b0*/  @!P3 BRA `(.L_x_4290) ;  /* 0xfffffffc00f0b947 */ /* 0x010fea000383ffff */
[----:B------:R-:W-:Y:S05]  /*172c0*/  BRA `(.L_x_4326) ;  /* 0xffffffe800247947 */ /* 0x000fea000383ffff */
.L_x_4295:
[----:B-1----:R1:W2:Y:S02]  /*172d0*/  SYNCS.PHASECHK.TRANS64.TRYWAIT P3, [R2+URZ+0x38840], R3 ;  /* 0x03884003020075a7 */ /* 0x0022a4000806017f */
[----:B--2---:R-:W-:Y:S05]  /*172e0*/  @!P3 NANOSLEEP.SYNCS 0x989680 ;  /* 0x009896800000b95d */ /* 0x004fea0003900000 */
[----:B------:R-:W2:Y:S02]  /*172f0*/  @!P3 SYNCS.PHASECHK.TRANS64 P3, [R2+URZ+0x38840], R3 ;  /* 0x038840030200b5a7 */ /* 0x000ea4000806007f */
[----:B--2---:R-:W-:Y:S05]  /*17300*/  @!P3 BRA `(.L_x_4295) ;  /* 0xfffffffc00f0b947 */ /* 0x004fea000383ffff */
[----:B------:R-:W-:Y:S05]  /*17310*/  BRA `(.L_x_4327) ;  /* 0xffffffec007c7947 */ /* 0x000fea000383ffff */
.L_x_4297:
[----:B--2---:R2:W3:Y:S02]  /*17320*/  SYNCS.PHASECHK.TRANS64.TRYWAIT P3, [R2+URZ+0x38860], R3 ;  /* 0x03886003020075a7 */ /* 0x0044e4000806017f */
[----:B---3--:R-:W-:Y:S05]  /*17330*/  @!P3 NANOSLEEP.SYNCS 0x989680 ;  /* 0x009896800000b95d */ /* 0x008fea0003900000 */
[----:B------:R-:W3:Y:S02]  /*17340*/  @!P3 SYNCS.PHASECHK.TRANS64 P3, [R2+URZ+0x38860], R3 ;  /* 0x038860030200b5a7 */ /* 0x000ee4000806007f */
[----:B---3--:R-:W-:Y:S05]  /*17350*/  @!P3 BRA `(.L_x_4297) ;  /* 0xfffffffc00f0b947 */ /* 0x008fea000383ffff */
[----:B------:R-:W-:Y:S05]  /*17360*/  BRA `(.L_x_4328) ;  /* 0xffffffec00c47947 */ /* 0x000fea000383ffff */
.L_x_4302:
[----:B------:R-:W-:Y:S01]  /*17370*/  BSSY B0, `(.L_x_4329) ;  /* 0x0000007000007945 */ /* 0x000fe20003800000 */
[----:B--2---:R-:W-:Y:S02]  /*17380*/  IMAD.MOV.U32 R12, RZ, RZ, RZ ;  /* 0x000000ffff0c7224 */ /* 0x004fe400078e00ff */
[----:B------:R-:W-:Y:S02]  /*17390*/  IMAD.MOV.U32 R11, RZ, RZ, 0x1f ;  /* 0x0000001fff0b7424 */ /* 0x000fe400078e00ff */
[----:B------:R-:W-:-:S07]  /*173a0*/  IMAD.MOV.U32 R15, RZ, RZ, -0x1 ;  /* 0xffffffffff0f7424 */ /* 0x000fce00078e00ff */
[----:B-1-34-:R-:W-:Y:S05]  /*173b0*/  WARPSYNC.COLLECTIVE R15, `(.L_x_4330) ;  /* 0x000000000f087348 */ /* 0x01afea0003c00000 */
[----:B------:R2:W1:Y:S02]  /*173c0*/  SHFL.IDX P6, R14, R13, R12, R11 ;  /* 0x0000000c0d0e7389 */ /* 0x00046400000c000b */
[----:B-1234-:R-:W-:Y:S01]  /*173d0*/  ENDCOLLECTIVE ;  /* 0x000000000000791b */ /* 0x01efe20003800000 */
.L_x_4330:
[----:B------:R-:W-:Y:S05]  /*173e0*/  BSYNC B0 ;  /* 0x0000000000007941 */ /* 0x000fea0003800000 */
.L_x_4329:
[----:B------:R-:W-:Y:S05]  /*173f0*/  BRA `(.L_x_4331) ;  /* 0xfffffff400007947 */ /* 0x000fea000383ffff */
.L_x_4304:
[----:B-1----:R1:W2:Y:S02]  /*17400*/  SYNCS.PHASECHK.TRANS64.TRYWAIT P0, [R7+URZ+0x38820], R0 ;  /* 0x03882000070075a7 */ /* 0x0022a4000800017f */
[----:B--2---:R-:W-:Y:S05]  /*17410*/  @!P0 NANOSLEEP.SYNCS 0x989680 ;  /* 0x009896800000895d */ /* 0x004fea0003900000 */
[----:B------:R-:W2:Y:S02]  /*17420*/  @!P0 SYNCS.PHASECHK.TRANS64 P0, [R7+URZ+0x38820], R0 ;  /* 0x03882000070085a7 */ /* 0x000ea4000800007f */
[----:B--2---:R-:W-:Y:S05]  /*17430*/  @!P0 BRA `(.L_x_4304) ;  /* 0xfffffffc00f08947 */ /* 0x004fea000383ffff */
[----:B------:R-:W-:Y:S05]  /*17440*/  BRA `(.L_x_4332) ;  /* 0xfffffff400487947 */ /* 0x000fea000383ffff */
.L_x_4308:
[----:B-1----:R1:W2:Y:S02]  /*17450*/  SYNCS.PHASECHK.TRANS64.TRYWAIT P0, [R5+URZ], R4 ;  /* 0x00000004050075a7 */ /* 0x0022a4000800017f */
[----:B--2---:R-:W-:Y:S05]  /*17460*/  @!P0 NANOSLEEP.SYNCS 0x989680 ;  /* 0x009896800000895d */ /* 0x004fea0003900000 */
[----:B------:R-:W2:Y:S02]  /*17470*/  @!P0 SYNCS.PHASECHK.TRANS64 P0, [R5+URZ], R4 ;  /* 0x00000004050085a7 */ /* 0x000ea4000800007f */
[----:B--2---:R-:W-:Y:S05]  /*17480*/  @!P0 BRA `(.L_x_4308) ;  /* 0xfffffffc00f08947 */ /* 0x004fea000383ffff */
[----:B------:R-:W-:Y:S05]  /*17490*/  BRA `(.L_x_4333) ;  /* 0xfffffff400a47947 */ /* 0x000fea000383ffff */
.L_x_4309:
[----:B--2---:R2:W3:Y:S02]  /*174a0*/  SYNCS.PHASECHK.TRANS64.TRYWAIT P0, [R3+URZ], R0 ;  /* 0x00000000030075a7 */ /* 0x0044e4000800017f */
[----:B---3--:R-:W-:Y:S05]  /*174b0*/  @!P0 NANOSLEEP.SYNCS 0x989680 ;  /* 0x009896800000895d */ /* 0x008fea0003900000 */
[----:B------:R-:W3:Y:S02]  /*174c0*/  @!P0 SYNCS.PHASECHK.TRANS64 P0, [R3+URZ], R0 ;  /* 0x00000000030085a7 */ /* 0x000ee4000800007f */
[----:B---3--:R-:W-:Y:S05]  /*174d0*/  @!P0 BRA `(.L_x_4309) ;  /* 0xfffffffc00f08947 */ /* 0x008fea000383ffff */
[----:B------:R-:W-:Y:S05]  /*174e0*/  BRA `(.L_x_4334) ;  /* 0xfffffff400987947 */ /* 0x000fea000383ffff */
.L_x_4311:
[----:B-1----:R1:W2:Y:S02]  /*174f0*/  SYNCS.PHASECHK.TRANS64.TRYWAIT P0, [R5+URZ], R4 ;  /* 0x00000004050075a7 */ /* 0x0022a4000800017f */
[----:B--2---:R-:W-:Y:S05]  /*17500*/  @!P0 NANOSLEEP.SYNCS 0x989680 ;  /* 0x009896800000895d */ /* 0x004fea0003900000 */
[----:B------:R-:W2:Y:S02]  /*17510*/  @!P0 SYNCS.PHASECHK.TRANS64 P0, [R5+URZ], R4 ;  /* 0x00000004050085a7 */ /* 0x000ea4000800007f */
[----:B--2---:R-:W-:Y:S05]  /*17520*/  @!P0 BRA `(.L_x_4311) ;  /* 0xfffffffc00f08947 */ /* 0x004fea000383ffff */
[----:B------:R-:W-:Y:S05]  /*17530*/  BRA `(.L_x_4335) ;  /* 0xfffffff4009c7947 */ /* 0x000fea000383ffff */
.L_x_4336:
        /* <DEDUP_REMOVED lines=12> */
.L_x_11947:


//--------------------- .text._ZN7cutlass13device_kernelIN5flash11enable_sm90INS1_16FlashAttnFwdSm90INS1_25CollectiveMainloopFwdSm90ILi2EN4cute5tupleIJNS5_1CILi1EEES8_S8_EEENS6_IJNS7_ILi64EEESA_SA_EEELi512ENS_6half_tEfNS_4arch4Sm90ELb0ELb1ELb0ELb1ELb0ELb0ELb0ELb0ELb0ELb0ELb0ELb0EEENS1_21CollectiveEpilogueFwdINS6_IJSA_NS7_ILi512EEESA_EEES9_SC_SE_Li256ELb1ELb0ELb0ELb0EEENS1_36VarlenDynamicPersistentTileSchedulerILi64ELi64ELi256ELi32ELb0ELb0ELb1ELb1ELb0ELb1EEEEEEEEEvNT_6ParamsE --------------------------
	.section	.text._ZN7cutlass13device_kernelIN5flash11enable_sm90INS1_16FlashAttnFwdSm90INS1_25CollectiveMainloopFwdSm90ILi2EN4cute5tupleIJNS5_1CILi1EEES8_S8_EEENS6_IJNS7_ILi64EEESA_SA_EEELi512ENS_6half_tEfNS_4arch4Sm90ELb0ELb1ELb0ELb1ELb0ELb0ELb0ELb0ELb0ELb0ELb0ELb0EEENS1_21CollectiveEpilogueFwdINS6_IJSA_NS7_ILi512EEESA_EEES9_SC_SE_Li256ELb1ELb0ELb0ELb0EEENS1_36VarlenDynamicPersistentTileSchedulerILi64ELi64ELi256ELi32ELb0ELb0ELb1ELb1ELb0ELb1EEEEEEEEEvNT_6ParamsE,"ax",@progbits
	.align	128
.text._ZN7cutlass13device_kernelIN5flash11enable_sm90INS1_16FlashAttnFwdSm90INS1_25CollectiveMainloopFwdSm90ILi2EN4cute5tupleIJNS5_1CILi1EEES8_S8_EEENS6_IJNS7_ILi64EEESA_SA_EEELi512ENS_6half_tEfNS_4arch4Sm90ELb0ELb1ELb0ELb1ELb0ELb0ELb0ELb0ELb0ELb0ELb0ELb0EEENS1_21CollectiveEpilogueFwdINS6_IJSA_NS7_ILi512EEESA_EEES9_SC_SE_Li256ELb1ELb0ELb0ELb0EEENS1_36VarlenDynamicPersistentTileSchedulerILi64ELi64ELi256ELi32ELb0ELb0ELb1ELb1ELb0ELb1EEEEEEEEEvNT_6ParamsE:
        .type           _ZN7cutlass13device_kernelIN5flash11enable_sm90INS1_16FlashAttnFwdSm90INS1_25CollectiveMainloopFwdSm90ILi2EN4cute5tupleIJNS5_1CILi1EEES8_S8_EEENS6_IJNS7_ILi64EEESA_SA_EEELi512ENS_6half_tEfNS_4arch4Sm90ELb0ELb1ELb0ELb1ELb0ELb0ELb0ELb0ELb0ELb0ELb0ELb0EEENS1_21CollectiveEpilogueFwdINS6_IJSA_NS7_ILi512EEESA_EEES9_SC_SE_Li256ELb1ELb0ELb0ELb0EEENS1_36VarlenDynamicPersistentTileSchedulerILi64ELi64ELi256ELi32ELb0ELb0ELb1ELb1ELb0ELb1EEEEEEEEEvNT_6ParamsE,@function
        .size           _ZN7cutlass13device_kernelIN5flash11enable_sm90INS1_16FlashAttnFwdSm90INS1_25CollectiveMainloopFwdSm90ILi2EN4cute5tupleIJNS5_1CILi1EEES8_S8_EEENS6_IJNS7_ILi64EEESA_SA_EEELi512ENS_6half_tEfNS_4arch4Sm90ELb0ELb1ELb0ELb1ELb0ELb0ELb0ELb0ELb0ELb0ELb0ELb0EEENS1_21CollectiveEpilogueFwdINS6_IJSA_NS7_ILi512EEESA_EEES9_SC_SE_Li256ELb1ELb0ELb0ELb0EEENS1_36VarlenDynamicPersistentTileSchedulerILi64ELi64ELi256ELi32ELb0ELb0ELb1ELb1ELb0ELb1EEEEEEEEEvNT_6ParamsE,(.L_x_11948 - _ZN7cutlass13device_kernelIN5flash11enable_sm90INS1_16FlashAttnFwdSm90INS1_25CollectiveMainloopFwdSm90ILi2EN4cute5tupleIJNS5_1CILi1EEES8_S8_EEENS6_IJNS7_ILi64EEESA_SA_EEELi512ENS_6half_tEfNS_4arch4Sm90ELb0ELb1ELb0ELb1ELb0ELb0ELb0ELb0ELb0ELb0ELb0ELb0EEENS1_21CollectiveEpilogueFwdINS6_IJSA_NS7_ILi512EEESA_EEES9_SC_SE_Li256ELb1ELb0ELb0ELb0EEENS1_36VarlenDynamicPersistentTileSchedulerILi64ELi64ELi256ELi32ELb0ELb0ELb1ELb1ELb0ELb1EEEEEEEEEvNT_6ParamsE)
        .other          _ZN7cutlass13device_kernelIN5flash11enable_sm90INS1_16FlashAttnFwdSm90INS1_25CollectiveMainloopFwdSm90ILi2EN4cute5tupleIJNS5_1CILi1EEES8_S8_EEENS6_IJNS7_ILi64EEESA_SA_EEELi512ENS_6half_tEfNS_4arch4Sm90ELb0ELb1ELb0ELb1ELb0ELb0ELb0ELb0ELb0ELb0ELb0ELb0EEENS1_21CollectiveEpilogueFwdINS6_IJSA_NS7_ILi512EEESA_EEES9_SC_SE_Li256ELb1ELb0ELb0ELb0EEENS1_36VarlenDynamicPersistentTileSchedulerILi64ELi64ELi256ELi32ELb0ELb0ELb1ELb1ELb0ELb1EEEEEEEEEvNT_6ParamsE,@"STO_CUDA_ENTRY STV_DEFAULT"
_ZN7cutlass13device_kernelIN5flash11enable_sm90INS1_16FlashAttnFwdSm90INS1_25CollectiveMainloopFwdSm90ILi2EN4cute5tupleIJNS5_1CILi1EEES8_S8_EEENS6_IJNS7_ILi64EEESA_SA_EEELi512ENS_6half_tEfNS_4arch4Sm90ELb0ELb1ELb0ELb1ELb0ELb0ELb0ELb0ELb0ELb0ELb0ELb0EEENS1_21CollectiveEpilogueFwdINS6_IJSA_NS7_ILi512EEESA_EEES9_SC_SE_Li256ELb1ELb0ELb0ELb0EEENS1_36VarlenDynamicPersistentTileSchedulerILi64ELi64ELi256ELi32ELb0ELb0ELb1ELb1ELb0ELb1EEEEEEEEEvNT_6ParamsE:
        /* <DEDUP_REMOVED lines=21> */
.L_x_4338:
[----:B------:R-:W-:Y:S05]  /*0150*/  BSYNC B0 ;  /* 0x0000000000007941 */ /* 0x000fea0003800000 */
.L_x_4337:
        /* <DEDUP_REMOVED lines=37> */
.L_x_4339:
        /* <DEDUP_REMOVED lines=22> */
.L_x_4340:
        /* <DEDUP_REMOVED lines=18> */
.L_x_4341:
        /* <DEDUP_REMOVED lines=22> */
.L_x_4342:
        /* <DEDUP_REMOVED lines=22> */
.L_x_4343:
[----:B------:R-:W-:Y:S01]  /*08f0*/  PLOP3.LUT P0, PT, PT, PT, UP0, 0x80, 0x0 ;  /* 0x000000000000781c */ /* 0x000fe20003f0f008 */
[----:B------:R-:W-:Y:S01]  /*0900*/  UMOV UR36, 0x1 ;  /* 0x0000000100247882 */ /* 0x000fe20000000000 */
[----:B------:R-:W-:Y:S01]  /*0910*/  NOP ;  /* 0x0000000000007918 */ /* 0x000fe20000000000 */
[----:B------:R-:W-:Y:S01]  /*0920*/  USEL UR36, UR36, 0x2, !UP0 ;  /* 0x0000000224247887 */ /* 0x000fe2000c000000 */
[----:B------:R-:W-:Y:S01]  /*0930*/  ULDC.64 UR48, c[0x0][0x208] ;  /* 0x0000820000307ab9 */ /* 0x000fe20000000a00 */
[----:B012-4-:R-:W-:Y:S08]  /*0940*/  BAR.SYNC.DEFER_BLOCKING 0x0 ;  /* 0x0000000000007b1d */ /* 0x017ff00000010000 */
[----:B------:R-:W-:Y:S05]  /*0950*/  @!P0 BRA `(.L_x_4344) ;  /* 0x000000e800c08947 */ /* 0x000fea0003800000 */
.L_x_4345:
[----:B------:R-:W-:-:S08]  /*0960*/  NOP ;  /* 0x0000000000007918 */ /* 0x000fd00000000000 */
[----:B------:R-:W0:Y:S02]  /*0970*/  USETMAXREG.TRY_ALLOC.CTAPOOL UP0, 0xf0 ;  /* 0x000000f0000079c8 */ /* 0x000e240008000600 */
[----:B0-----:R-:W-:-:S13]  /*0980*/  PLOP3.LUT P0, PT, PT, PT, UP0, 0x80, 0x0 ;  /* 0x000000000000781c */ /* 0x001fda0003f0f008 */
[----:B------:R-:W-:Y:S05]  /*0990*/  @!P0 BRA `(.L_x_4345) ;  /* 0xfffffffc00f08947 */ /* 0x000fea000383ffff */
[----:B------:R-:W-:Y:S01]  /*09a0*/  LOP3.LUT R0, R4, 0xffffff80, RZ, 0xc0, !PT ;  /* 0xffffff8004007812 */ /* 0x000fe200078ec0ff */
[----:B------:R-:W0:Y:S01]  /*09b0*/  S2UR UR4, SR_CgaCtaId ;  /* 0x00000000000479c3 */ /* 0x000e220000008800 */
[----:B------:R-:W-:Y:S02]  /*09c0*/  UMOV UR38, 0x400 ;  /* 0x0000040000267882 */ /* 0x000fe40000000000 */
[----:B------:R-:W-:-:S13]  /*09d0*/  ISETP.NE.AND P0, PT, R0, 0x80, PT ;  /* 0x000000800000780c */ /* 0x000fda0003f05270 */
[----:B------:R-:W-:Y:S06]  /*09e0*/  @!P0 BAR.ARV 0x8, 0xa0 ;  /* 0x0202800000008b1d */ /* 0x000fec0000002000 */
[----:B------:R-:W-:Y:S01]  /*09f0*/  ISETP.GE.U32.AND P0, PT, R4, 0x100, PT ;  /* 0x000001000400780c */ /* 0x000fe20003f06070 */
[----:B0-----:R-:W-:-:S03]  /*0a00*/  ULEA UR38, UR4, UR38, 0x18 ;  /* 0x0000002604267291 */ /* 0x001fc6000f8ec03f */
[----:B------:R-:W-:-:S09]  /*0a10*/  ULDC UR4, c[0x0][0xc14] ;  /* 0x0003050000047ab9 */ /* 0x000fd20000000800 */
        /* <DEDUP_REMOVED lines=9> */
[----:B------:R-:W-:Y:S01]  /*0ab0*/  R2UR UR6, R14 ;  /* 0x000000000e0672ca */ /* 0x000fe200000e0000 */
[----:B------:R-:W-:Y:S01]  /*0ac0*/  IMAD.MOV.U32 R187, RZ, RZ, RZ ;  /* 0x000000ffffbb7224 */ /* 0x000fe200078e00ff */
[----:B------:R-:W-:Y:S01]  /*0ad0*/  SHF.R.S32.HI R3, RZ, 0x1f, R192 ;  /* 0x0000001fff037819 */ /* 0x000fe200000114c0 */
[----:B------:R-:W-:Y:S01]  /*0ae0*/  ULOP3.LUT UR39, UR36, 0x1, URZ, 0xfc, !UPT ;  /* 0x0000000124277892 */ /* 0x000fe2000f8efc3f */
[----:B------:R-:W-:Y:S01]  /*0af0*/  R2UR UR5, R15 ;  /* 0x000000000f0572ca */ /* 0x000fe200000e0000 */
[----:B------:R-:W-:Y:S01]  /*0b00*/  UMOV UR37, URZ ;  /* 0x0000003f00257c82 */ /* 0x000fe20008000000 */
[CC--:B------:R-:W-:Y:S02]  /*0b10*/  LEA.HI R0, R3.reuse, R192.reuse, RZ, 0x4 ;  /* 0x000000c003007211 */ /* 0x0c0fe400078f20ff */
[----:B------:R-:W-:-:S02]  /*0b20*/  LEA.HI R2, R3, R192, RZ, 0x5 ;  /* 0x000000c003027211 */ /* 0x000fc400078f28ff */
[----:B------:R-:W-:Y:S02]  /*0b30*/  SHF.R.S32.HI R9, RZ, 0x4, R0 ;  /* 0x00000004ff097819 */ /* 0x000fe40000011400 */
[C---:B------:R-:W-:Y:S02]  /*0b40*/  LOP3.LUT R7, R0.reuse, 0xfffffff0, RZ, 0xc0, !PT ;  /* 0xfffffff000077812 */ /* 0x040fe400078ec0ff */
[----:B------:R-:W-:Y:S02]  /*0b50*/  LEA.HI R4, R0, R9, RZ, 0x1 ;  /* 0x0000000900047211 */ /* 0x000fe400078f08ff */
[--C-:B------:R-:W-:Y:S01]  /*0b60*/  SHF.R.S32.HI R0, RZ, 0x5, R2.reuse ;  /* 0x00000005ff007819 */ /* 0x100fe20000011402 */
[----:B------:R-:W-:Y:S01]  /*0b70*/  IMAD.IADD R7, R192, 0x1, -R7 ;  /* 0x00000001c0077824 */ /* 0x000fe200078e0a07 */
[----:B------:R-:W-:Y:S02]  /*0b80*/  SHF.R.S32.HI R11, RZ, 0x1f, R2 ;  /* 0x0000001fff0b7819 */ /* 0x000fe40000011402 */
[----:B------:R-:W-:-:S02]  /*0b90*/  LEA.HI R5, R3, R192, RZ, 0x7 ;  /* 0x000000c003057211 */ /* 0x000fc400078f38ff */
[----:B------:R-:W-:Y:S02]  /*0ba0*/  LEA.HI R11, R11, R0, RZ, 0x2 ;  /* 0x000000000b0b7211 */ /* 0x000fe400078f10ff */
[----:B------:R-:W-:Y:S02]  /*0bb0*/  SHF.R.S32.HI R2, RZ, 0x1f, R7 ;  /* 0x0000001fff027819 */ /* 0x000fe40000011407 */
[----:B------:R-:W-:Y:S02]  /*0bc0*/  SHF.R.S32.HI R190, RZ, 0x7, R5 ;  /* 0x00000007ffbe7819 */ /* 0x000fe40000011405 */
[----:B------:R-:W-:Y:S02]  /*0bd0*/  LOP3.LUT R11, R11, 0x3ffffc, RZ, 0xc0, !PT ;  /* 0x003ffffc0b0b7812 */ /* 0x000fe400078ec0ff */
[----:B------:R-:W-:Y:S01]  /*0be0*/  LEA.HI R6, R2, R7, RZ, 0x3 ;  /* 0x0000000702067211 */ /* 0x000fe200078f18ff */
[----:B------:R-:W-:Y:S01]  /*0bf0*/  IMAD R10, R190, 0x100, R7 ;  /* 0x00000100be0a7824 */ /* 0x000fe200078e0207 */
[----:B------:R-:W-:Y:S01]  /*0c00*/  LOP3.LUT R4, R4, 0x1ffffffe, RZ, 0xc0, !PT ;  /* 0x1ffffffe04047812 */ /* 0x000fe200078ec0ff */
[----:B------:R-:W-:Y:S01]  /*0c10*/  IMAD.IADD R11, R0, 0x1, -R11 ;  /* 0x00000001000b7824 */ /* 0x000fe200078e0a0b */
[C---:B------:R-:W-:Y:S01]  /*0c20*/  LOP3.LUT R8, R6.reuse, 0xfffffff8, RZ, 0xc0, !PT ;  /* 0xfffffff806087812 */ /* 0x040fe200078ec0ff */
[----:B------:R-:W-:Y:S01]  /*0c30*/  IMAD.SHL.U32 R12, R6, 0x40, RZ ;  /* 0x00000040060c7824 */ /* 0x000fe200078e00ff */
[----:B------:R-:W-:Y:S01]  /*0c40*/  LEA.HI R3, R3, R192, RZ, 0x3 ;  /* 0x000000c003037211 */ /* 0x000fe200078f18ff */
[----:B------:R-:W-:Y:S01]  /*0c50*/  IMAD.IADD R4, R9, 0x1, -R4 ;  /* 0x0000000109047824 */ /* 0x000fe200078e0a04 */
[----:B------:R-:W-:Y:S01]  /*0c60*/  LOP3.LUT R9, R5, 0xffffff80, RZ, 0xc0, !PT ;  /* 0xffffff8005097812 */ /* 0x000fe200078ec0ff */
[----:B------:R-:W-:Y:S01]  /*0c70*/  IMAD R191, R11, 0x10, R10 ;  /* 0x000000100bbf7824 */ /* 0x000fe200078e020a */
[----:B------:R-:W-:Y:S01]  /*0c80*/  LOP3.LUT R13, R12, 0x7ffffe00, RZ, 0xc0, !PT ;  /* 0x7ffffe000c0d7812 */ /* 0x000fe200078ec0ff */
[----:B------:R-:W-:Y:S01]  /*0c90*/  IMAD.IADD R10, R7, 0x1, -R8 ;  /* 0x00000001070a7824 */ /* 0x000fe200078e0a08 */
[----:B------:R-:W-:Y:S01]  /*0ca0*/  LEA.HI R5, R5, R190, RZ, 0x1 ;  /* 0x000000be05057211 */ /* 0x000fe200078f08ff */
[----:B------:R-:W-:Y:S01]  /*0cb0*/  IMAD.IADD R9, R192, 0x1, -R9 ;  /* 0x00000001c0097824 */ /* 0x000fe200078e0a09 */
[----:B------:R-:W-:Y:S01]  /*0cc0*/  SHF.R.S32.HI R188, RZ, 0x3, R3 ;  /* 0x00000003ffbc7819 */ /* 0x000fe20000011403 */
[C---:B------:R-:W-:Y:S01]  /*0cd0*/  IMAD.SHL.U32 R11, R10.reuse, 0x40, RZ ;  /* 0x000000400a0b7824 */ /* 0x040fe200078e00ff */
[----:B------:R-:W-:Y:S01]  /*0ce0*/  R2P PR, R10, 0x6 ;  /* 0x000000060a007804 */ /* 0x000fe20000000000 */
[----:B------:R-:W-:Y:S01]  /*0cf0*/  IMAD.SHL.U32 R4, R4, 0x8, RZ ;  /* 0x0000000804047824 */ /* 0x000fe200078e00ff */
[----:B------:R-:W-:Y:S01]  /*0d00*/  SHF.R.S32.HI R2, RZ, 0x1f, R9 ;  /* 0x0000001fff027819 */ /* 0x000fe20000011409 */
[----:B------:R-:W-:Y:S01]  /*0d10*/  IMAD R13, R0, 0x400, R13 ;  /* 0x00000400000d7824 */ /* 0x000fe200078e020d */
[----:B------:R-:W-:Y:S01]  /*0d20*/  LOP3.LUT R11, R11, 0x1c0, RZ, 0xc0, !PT ;  /* 0x000001c00b0b7812 */ /* 0x000fe200078ec0ff */
[----:B------:R-:W-:Y:S01]  /*0d30*/  IMAD.U32 R191, R191, 0x40, R4 ;  /* 0x00000040bfbf7824 */ /* 0x000fe200078e0004 */
[----:B------:R-:W-:-:S02]  /*0d40*/  LEA.HI R6, R2, R9, RZ, 0x2 ;  /* 0x0000000902067211 */ /* 0x000fc400078f10ff */
[----:B------:R-:W-:Y:S02]  /*0d50*/  LOP3.LUT R4, R11, 0x8, R4, 0xf8, !PT ;  /* 0x000000080b047812 */ /* 0x000fe400078ef804 */
[----:B------:R-:W-:Y:S02]  /*0d60*/  SHF.R.U32.HI R11, RZ, 0x3, R11 ;  /* 0x00000003ff0b7819 */ /* 0x000fe4000001160b */
[--C-:B------:R-:W-:Y:S02]  /*0d70*/  SHF.R.S32.HI R7, RZ, 0x2, R6.reuse ;  /* 0x00000002ff077819 */ /* 0x100fe40000011406 */
        /* <DEDUP_REMOVED lines=9> */
[----:B------:R-:W-:Y:S02]  /*0e10*/  LOP3.LUT R7, R3, 0x1ffffff8, RZ, 0xc0, !PT ;  /* 0x1ffffff803077812 */ /* 0x000fe400078ec0ff */
[----:B------:R-:W-:Y:S01]  /*0e20*/  LOP3.LUT R5, R5, 0xfffffe, RZ, 0xc0, !PT ;  /* 0x00fffffe05057812 */ /* 0x000fe200078ec0ff */
[C---:B------:R-:W-:Y:S01]  /*0e30*/  VIADD R184, R19.reuse, 0x26800 ;  /* 0x0002680013b87836 */ /* 0x040fe20000000000 */
[----:B------:R-:W-:Y:S01]  /*0e40*/  SHF.R.S32.HI R2, RZ, 0x5, R2 ;  /* 0x00000005ff027819 */ /* 0x000fe20000011402 */
[----:B------:R-:W-:Y:S01]  /*0e50*/  VIADD R22, R19, 0x26840 ;  /* 0x0002684013167836 */ /* 0x000fe20000000000 */
[----:B------:R-:W-:Y:S01]  /*0e60*/  SEL R23, R23, 0xffffffe0, !P1 ;  /* 0xffffffe017177807 */ /* 0x000fe20004800000 */
[----:B------:R-:W-:Y:S01]  /*0e70*/  IMAD.IADD R7, R192, 0x1, -R7 ;  /* 0x00000001c0077824 */ /* 0x000fe200078e0a07 */
[----:B------:R-:W-:Y:S01]  /*0e80*/  IADD3 R6, R9, -R6, RZ ;  /* 0x8000000609067210 */ /* 0x000fe20007ffe0ff */
[----:B------:R-:W-:-:S02]  /*0e90*/  IMAD.IADD R5, R190, 0x1, -R5 ;  /* 0x00000001be057824 */ /* 0x000fc400078e0a05 */
[----:B------:R-:W-:Y:S02]  /*0ea0*/  @P2 VIADD R22, R184, 0xffffffc0 ;  /* 0xffffffc0b8162836 */ /* 0x000fe40000000000 */
[----:B------:R-:W-:Y:S02]  /*0eb0*/  IMAD R17, R2, 0x10, R17 ;  /* 0x0000001002117824 */ /* 0x000fe400078e0211 */
[----:B------:R-:W-:Y:S02]  /*0ec0*/  IMAD.IADD R184, R184, 0x1, R23 ;  /* 0x00000001b8b87824 */ /* 0x000fe400078e0217 */
[----:B------:R-:W-:Y:S02]  /*0ed0*/  IMAD.MOV.U32 R2, RZ, RZ, RZ ;  /* 0x000000ffff027224 */ /* 0x000fe400078e00ff */
[----:B------:R-:W-:Y:S02]  /*0ee0*/  IMAD.SHL.U32 R185, R7, 0x8, RZ ;  /* 0x0000000807b97824 */ /* 0x000fe400078e00ff */
[----:B------:R-:W-:-:S02]  /*0ef0*/  IMAD.SHL.U32 R18, R5, 0x100, RZ ;  /* 0x0000010005127824 */ /* 0x000fc400078e00ff */
[----:B------:R-:W-:Y:S02]  /*0f00*/  IMAD.SHL.U32 R16, R6, 0x2, RZ ;  /* 0x0000000206107824 */ /* 0x000fe400078e00ff */
[----:B------:R-:W-:-:S07]  /*0f10*/  IMAD.IADD R23, R23, 0x1, R22 ;  /* 0x0000000117177824 */ /* 0x000fce00078e0216 */
.L_x_4453:
[----:B------:R-:W-:Y:S01]  /*0f20*/  ULDC.64 UR8, c[0x0][0xa28] ;  /* 0x00028a0000087ab9 */ /* 0x000fe20000000a00 */
[----:B------:R-:W-:Y:S01]  /*0f30*/  ULDC UR4, c[0x0][0x404] ;  /* 0x0001010000047ab9 */ /* 0x000fe20000000800 */
[----:B------:R-:W-:Y:S01]  /*0f40*/  UISETP.NE.U32.AND UP0, UPT, UR8, URZ, UPT ;  /* 0x0000003f0800728c */ /* 0x000fe2000bf05070 */
[----:B------:R-:W-:-:S03]  /*0f50*/  ULDC UR7, c[0x0][0x2e0] ;  /* 0x0000b80000077ab9 */ /* 0x000fc60000000800 */
[----:B------:R-:W-:-:S03]  /*0f60*/  UISETP.NE.AND.EX UP0, UPT, UR9, URZ, UPT, UP0 ;  /* 0x0000003f0900728c */ /* 0x000fc6000bf05300 */
[----:B------:R-:W-:Y:S02]  /*0f70*/  ULDC.64 UR8, c[0x0][0xa18] ;  /* 0x0002860000087ab9 */ /* 0x000fe40000000a00 */
[----:B------:R-:W-:Y:S01]  /*0f80*/  UISETP.NE.U32.AND UP1, UPT, UR8, URZ, UPT ;  /* 0x0000003f0800728c */ /* 0x000fe2000bf25070 */
[----:B------:R-:W-:-:S03]  /*0f90*/  PLOP3.LUT P0, PT, PT, PT, UP0, 0x80, 0x0 ;  /* 0x000000000000781c */ /* 0x000fc60003f0f008 */
[----:B------:R-:W-:-:S03]  /*0fa0*/  UISETP.NE.AND.EX UP1, UPT, UR9, URZ, UPT, UP1 ;  /* 0x0000003f0900728c */ /* 0x000fc6000bf25310 */
[----:B------:R-:W-:Y:S02]  /*0fb0*/  @UP0 ULDC.64 UR8, c[0x0][0xa28] ;  /* 0x00028a0000080ab9 */ /* 0x000fe40000000a00 */
[----:B------:R-:W-:Y:S01]  /*0fc0*/  @UP0 UIMAD.WIDE UR8, UR5, 0x4, UR8 ;  /* 0x00000004050808a5 */ /* 0x000fe2000f8e0208 */
[----:B------:R-:W-:-:S05]  /*0fd0*/  PLOP3.LUT P2, PT, PT, PT, UP1, 0x80, 0x0 ;  /* 0x000000000000781c */ /* 0x000fca0003f4f018 */
[----:B------:R-:W-:Y:S01]  /*0fe0*/  @UP1 ULDC.64 UR10, c[0x0][0xa18] ;  /* 0x00028600000a1ab9 */ /* 0x000fe20000000a00 */
[----:B-1---5:R-:W-:Y:S01]  /*0ff0*/  MOV R4, UR8 ;  /* 0x0000000800047c02 */ /* 0x022fe20008000f00 */
[----:B------:R-:W-:Y:S01]  /*1000*/  IMAD.U32 R5, RZ, RZ, UR9 ;  /* 0x00000009ff057e24 */ /* 0x000fe2000f8e00ff */
[----:B------:R-:W-:-:S04]  /*1010*/  @UP1 UIMAD.WIDE UR8, UR5, 0x4, UR10 ;  /* 0x00000004050818a5 */ /* 0x000fc8000f8e020a */
[----:B--2---:R-:W2:Y:S02]  /*1020*/  @P0 LDG.E R4, desc[UR48][R4.64] ;  /* 0x0000003004040981 */ /* 0x004ea4000c1e1900 */
[----:B---3--:R-:W-:Y:S02]  /*1030*/  IMAD.U32 R6, RZ, RZ, UR8 ;  /* 0x00000008ff067e24 */ /* 0x008fe4000f8e00ff */
[----:B------:R-:W-:Y:S01]  /*1040*/  IMAD.U32 R7, RZ, RZ, UR9 ;  /* 0x00000009ff077e24 */ /* 0x000fe2000f8e00ff */
[----:B------:R-:W-:-:S04]  /*1050*/  ULDC.64 UR8, c[0x0][0x3f8] ;  /* 0x0000fe0000087ab9 */ /* 0x000fc80000000a00 */
[----:B------:R-:W3:Y:S01]  /*1060*/  @P2 LDG.E R6, desc[UR48][R6.64] ;  /* 0x0000003006062981 */ /* 0x000ee2000c1e1900 */
[----:B------:R-:W-:Y:S01]  /*1070*/  UISETP.NE.U32.AND UP0, UPT, UR8, URZ, UPT ;  /* 0x0000003f0800728c */ /* 0x000fe2000bf05070 */
[----:B------:R-:W-:Y:S01]  /*1080*/  UMOV UR44, URZ ;  /* 0x0000003f002c7c82 */ /* 0x000fe20008000000 */
[----:B------:R-:W-:Y:S02]  /*1090*/  ULDC UR40, c[0x0][0x288] ;  /* 0x0000a20000287ab9 */ /* 0x000fe40000000800 */
[----:B------:R-:W-:Y:S01]  /*10a0*/  UISETP.NE.AND.EX UP0, UPT, UR9, URZ, UPT, UP0 ;  /* 0x0000003f0900728c */ /* 0x000fe2000bf05300 */
[----:B------:R-:W-:Y:S02]  /*10b0*/  UMOV UR41, UR6 ;  /* 0x0000000600297c82 */ /* 0x000fe40008000000 */
[----:B------:R-:W-:Y:S01]  /*10c0*/  ULDC.64 UR8, c[0x0][0xa20] ;  /* 0x0002880000087ab9 */ /* 0x000fe20000000a00 */
[----:B------:R-:W-:Y:S01]  /*10d0*/  USEL UR4, UR4, 0x1, UP0 ;  /* 0x0000000104047887 */ /* 0x000fe20008000000 */
[----:B------:R-:W-:-:S03]  /*10e0*/  ISETP.NE.U32.AND P1, PT, RZ, UR8, PT ;  /* 0x00000008ff007c0c */ /* 0x000fc6000bf25070 */
[----:B------:R-:W-:Y:S01]  /*10f0*/  UIMAD UR4, UR4, UR7, URZ ;  /* 0x00000007040472a4 */ /* 0x000fe2000f8e023f */
[----:B------:R-:W-:Y:S02]  /*1100*/  ISETP.NE.AND.EX P1, PT, RZ, UR9, PT, P1 ;  /* 0x00000009ff007c0c */ /* 0x000fe4000bf25310 */
[----:B--2---:R-:W-:Y:S02]  /*1110*/  @P0 R2UR UR44, R4 ;  /* 0x00000000042c02ca */ /* 0x004fe400000e0000 */
[----:B---3--:R-:W-:Y:S01]  /*1120*/  @P2 R2UR UR40, R6 ;  /* 0x00000000062822ca */ /* 0x008fe200000e0000 */
[----:B0-----:R-:W-:-:S14]  /*1130*/  @P2 BRA `(.L_x_4346) ;  /* 0x0000000000342947 */ /* 0x001fdc0003800000 */
[----:B------:R-:W-:Y:S02]  /*1140*/  ULDC.64 UR6, c[0x0][0xa00] ;  /* 0x0002800000067ab9 */ /* 0x000fe40000000a00 */
[----:B------:R-:W-:-:S04]  /*1150*/  ISETP.NE.U32.AND P0, PT, RZ, UR6, PT ;  /* 0x00000006ff007c0c */ /* 0x000fc8000bf05070 */
[----:B------:R-:W-:-:S13]  /*1160*/  ISETP.NE.AND.EX P0, PT, RZ, UR7, PT, P0 ;  /* 0x00000007ff007c0c */ /* 0x000fda000bf05300 */
[----:B------:R-:W-:Y:S05]  /*1170*/  @!P0 BRA `(.L_x_4346) ;  /* 0x0000000000248947 */ /* 0x000fea0003800000 */
[----:B------:R-:W-:Y:S02]  /*1180*/  ULDC.64 UR6, c[0x0][0xa00] ;  /* 0x0002800000067ab9 */ /* 0x000fe40000000a00 */
        /* <DEDUP_REMOVED lines=8> */
.L_x_4346:
[----:B------:R-:W-:Y:S01]  /*1210*/  UMOV UR42, UR47 ;  /* 0x0000002f002a7c82 */ /* 0x000fe20008000000 */
[----:B------:R-:W-:Y:S01]  /*1220*/  UMOV UR43, UR5 ;  /* 0x00000005002b7c82 */ /* 0x000fe20008000000 */
[----:B------:R-:W-:Y:S05]  /*1230*/  @!P1 BRA `(.L_x_4347) ;  /* 0x00000000001c9947 */ /* 0x000fea0003800000 */
[----:B------:R-:W-:Y:S02]  /*1240*/  ULDC.64 UR6, c[0x0][0xa20] ;  /* 0x0002880000067ab9 */ /* 0x000fe40000000a00 */
[----:B------:R-:W-:-:S06]  /*1250*/  UIMAD.WIDE UR4, UR5, 0x4, UR6 ;  /* 0x00000004050478a5 */ /* 0x000fcc000f8e0206 */
[----:B------:R-:W-:Y:S02]  /*1260*/  IMAD.U32 R4, RZ, RZ, UR4 ;  /* 0x00000004ff047e24 */ /* 0x000fe4000f8e00ff */
[----:B------:R-:W-:-:S05]  /*1270*/  IMAD.U32 R5, RZ, RZ, UR5 ;  /* 0x00000005ff057e24 */ /* 0x000fca000f8e00ff */
[----:B------:R-:W2:Y:S02]  /*1280*/  LDG.E R4, desc[UR48][R4.64] ;  /* 0x0000003004047981 */ /* 0x000ea4000c1e1900 */
[----:B--2---:R-:W-:Y:S01]  /*1290*/  R2UR UR4, R4 ;  /* 0x00000000040472ca */ /* 0x004fe200000e0000 */
[----:B------:R-:W-:-:S14]  /*12a0*/  BRA `(.L_x_4348) ;  /* 0x0000000000347947 */ /* 0x000fdc0003800000 */
.L_x_4347:
        /* <DEDUP_REMOVED lines=13> */
.L_x_4348:
[----:B------:R-:W-:Y:S02]  /*1380*/  UISETP.NE.AND UP0, UPT, UR46, 0x1, UPT ;  /* 0x000000012e00788c */ /* 0x000fe4000bf05270 */
[----:B------:R-:W-:Y:S02]  /*1390*/  UIADD3 UR44, -UR44, UR4, URZ ;  /* 0x000000042c2c7290 */ /* 0x000fe4000fffe13f */
[----:B------:R-:W-:Y:S02]  /*13a0*/  ULEA UR6, UR47, 0x40, 0x6 ;  /* 0x000000402f067891 */ /* 0x000fe4000f8e303f */
[----:B------:R-:W-:Y:S01]  /*13b0*/  UIADD3 UR4, UR44, 0x3f, URZ ;  /* 0x0000003f2c047890 */ /* 0x000fe2000fffe03f */
[----:B------:R-:W-:Y:S01]  /*13c0*/  PLOP3.LUT P0, PT, PT, PT, UP0, 0x80, 0x0 ;  /* 0x000000000000781c */ /* 0x000fe20003f0f008 */
[----:B------:R-:W-:Y:S02]  /*13d0*/  UIADD3 UR9, UR44, UR6, -UR40 ;  /* 0x000000062c097290 */ /* 0x000fe4000fffe828 */
[----:B------:R-:W-:Y:S01]  /*13e0*/  USHF.R.S32.HI UR5, URZ, 0x1f, UR4 ;  /* 0x0000001f3f057899 */ /* 0x000fe20008011404 */
[----:B------:R-:W-:-:S03]  /*13f0*/  ULDC UR7, c[0x0][0x9e0] ;  /* 0x0002780000077ab9 */ /* 0x000fc60000000800 */
[----:B------:R-:W-:Y:S02]  /*1400*/  ULEA.HI UR5, UR5, UR4, URZ, 0x6 ;  /* 0x0000000405057291 */ /* 0x000fe4000f8f303f */
[----:B------:R-:W-:Y:S02]  /*1410*/  UIADD3 UR6, UR9, UR7, URZ ;  /* 0x0000000709067290 */ /* 0x000fe4000fffe03f */
[----:B------:R-:W-:Y:S02]  /*1420*/  USHF.R.S32.HI UR20, URZ, 0x6, UR5 ;  /* 0x000000063f147899 */ /* 0x000fe40008011405 */
[----:B------:R-:W-:Y:S10]  /*1430*/  @!P0 BRA `(.L_x_4349) ;  /* 0x0000001c00fc8947 */ /* 0x000ff40003800000 */
        /* <DEDUP_REMOVED lines=14> */
.L_x_4351:
[----:B------:R-:W-:-:S11]  /*1520*/  UISETP.NE.AND UP0, UPT, UR8, 0x1, UPT ;  /* 0x000000010800788c */ /* 0x000fd6000bf05270 */
[----:B------:R-:W-:Y:S02]  /*1530*/  @UP0 ULDC.64 UR10, c[0x0][0x9e8] ;  /* 0x00027a00000a0ab9 */ /* 0x000fe40000000a00 */
[----:B------:R-:W-:-:S04]  /*1540*/  UIMAD.WIDE.U32 UR4, UR7, UR10, URZ ;  /* 0x0000000a070472a5 */ /* 0x000fc8000f8e003f */
[----:B------:R-:W-:-:S12]  /*1550*/  @UP0 USHF.R.U32.HI UR7, URZ, UR11, UR5 ;  /* 0x0000000b3f070299 */ /* 0x000fd80008011605 */
.L_x_4352:
[----:B------:R-:W-:-:S04]  /*1560*/  UIMAD UR7, UR7, UR8, UR8 ;  /* 0x00000008070772a4 */ /* 0x000fc8000f8e0208 */
[----:B------:R-:W-:-:S04]  /*1570*/  UISETP.LT.AND UP0, UPT, UR6, UR7, UPT ;  /* 0x000000070600728c */ /* 0x000fc8000bf01270 */
[----:B------:R-:W-:-:S12]  /*1580*/  USEL UR6, UR6, UR7, UP0 ;  /* 0x0000000706067287 */ /* 0x000fd80008000000 */
.L_x_4350:
[----:B------:R-:W-:Y:S02]  /*1590*/  UIADD3 UR6, UR6, 0x3f, URZ ;  /* 0x0000003f06067890 */ /* 0x000fe4000fffe03f */
[----:B------:R-:W-:Y:S02]  /*15a0*/  ULEA UR40, UR47, -UR40, 0x6 ;  /* 0x800000282f287291 */ /* 0x000fe4000f8e303f */
[----:B------:R-:W-:Y:S02]  /*15b0*/  USHF.R.S32.HI UR4, URZ, 0x1f, UR6 ;  /* 0x0000001f3f047899 */ /* 0x000fe40008011406 */
[----:B------:R-:W-:Y:S02]  /*15c0*/  UIADD3 UR40, UR44, UR40, URZ ;  /* 0x000000282c287290 */ /* 0x000fe4000fffe03f */
[----:B------:R-:W-:Y:S01]  /*15d0*/  ULEA.HI UR4, UR4, UR6, URZ, 0x6 ;  /* 0x0000000604047291 */ /* 0x000fe2000f8f303f */
[----:B------:R-:W-:-:S03]  /*15e0*/  ULDC UR5, c[0x0][0x9dc] ;  /* 0x0002770000057ab9 */ /* 0x000fc60000000800 */
[----:B------:R-:W-:Y:S02]  /*15f0*/  USHF.R.S32.HI UR4, URZ, 0x6, UR4 ;  /* 0x000000063f047899 */ /* 0x000fe40008011404 */
[----:B------:R-:W-:Y:S02]  /*1600*/  UIADD3 UR5, UR40, -UR5, URZ ;  /* 0x8000000528057290 */ /* 0x000fe4000fffe03f */
[----:B------:R-:W-:-:S04]  /*1610*/  UISETP.LT.AND UP0, UPT, UR20, UR4, UPT ;  /* 0x000000041400728c */ /* 0x000fc8000bf01270 */
[----:B------:R-:W-:Y:S01]  /*1620*/  USEL UR20, UR20, UR4, UP0 ;  /* 0x0000000414147287 */ /* 0x000fe20008000000 */
[----:B------:R-:W-:Y:S01]  /*1630*/  IMAD.U32 R0, RZ, RZ, UR5 ;  /* 0x00000005ff007e24 */ /* 0x000fe2000f8e00ff */
[----:B------:R-:W-:Y:S10]  /*1640*/  @!P1 BRA `(.L_x_4353) ;  /* 0x0000000000409947 */ /* 0x000ff40003800000 */
        /* <DEDUP_REMOVED lines=10> */
.L_x_4354:
[----:B------:R-:W-:-:S11]  /*16f0*/  UISETP.NE.AND UP0, UPT, UR8, 0x1, UPT ;  /* 0x000000010800788c */ /* 0x000fd6000bf05270 */
[----:B------:R-:W-:Y:S02]  /*1700*/  @UP0 ULDC.64 UR6, c[0x0][0x9e8] ;  /* 0x00027a0000060ab9 */ /* 0x000fe40000000a00 */
[----:B------:R-:W-:-:S04]  /*1710*/  UIMAD.WIDE.U32 UR4, UR40, UR6, URZ ;  /* 0x00000006280472a5 */ /* 0x000fc8000f8e003f */
[----:B------:R-:W-:-:S12]  /*1720*/  @UP0 USHF.R.U32.HI UR40, URZ, UR7, UR5 ;  /* 0x000000073f280299 */ /* 0x000fd80008011605 */
.L_x_4355:
[----:B------:R-:W-:-:S06]  /*1730*/  UIMAD UR40, UR40, UR8, URZ ;  /* 0x00000008282872a4 */ /* 0x000fcc000f8e023f */
[----:B------:R-:W-:-:S07]  /*1740*/  VIMNMX R0, R0, UR40, !PT ;  /* 0x0000002800007c48 */ /* 0x000fce000ffe0100 */
.L_x_4353:
[----:B------:R-:W-:Y:S01]  /*1750*/  SHF.R.S32.HI R5, RZ, 0x1f, R0 ;  /* 0x0000001fff057819 */ /* 0x000fe20000011400 */
[----:B------:R-:W-:Y:S01]  /*1760*/  IMAD.MOV.U32 R3, RZ, RZ, RZ ;  /* 0x000000ffff037224 */ /* 0x000fe200078e00ff */
[----:B------:R-:W-:Y:S02]  /*1770*/  PLOP3.LUT P0, PT, PT, PT, PT, 0x80, 0x0 ;  /* 0x000000000000781c */ /* 0x000fe40003f0f070 */
[----:B------:R-:W-:Y:S02]  /*1780*/  CS2R R150, SRZ ;  /* 0x0000000000967805 */ /* 0x000fe4000001ff00 */
[----:B------:R-:W-:Y:S01]  /*1790*/  LEA.HI R5, R5, R0, RZ, 0x6 ;  /* 0x0000000005057211 */ /* 0x000fe200078f30ff */
[----:B------:R-:W-:Y:S01]  /*17a0*/  IMAD.MOV.U32 R0, RZ, RZ, RZ ;  /* 0x000000ffff007224 */ /* 0x000fe200078e00ff */
[----:B------:R-:W-:Y:S02]  /*17b0*/  CS2R R148, SRZ ;  /* 0x0000000000947805 */ /* 0x000fe4000001ff00 */
[----:B------:R-:W-:-:S02]  /*17c0*/  CS2R R146, SRZ ;  /* 0x0000000000927805 */ /* 0x000fc4000001ff00 */
[----:B------:R-:W-:Y:S02]  /*17d0*/  SHF.R.S32.HI R4, RZ, 0x6, R5 ;  /* 0x00000006ff047819 */ /* 0x000fe40000011405 */
[----:B------:R-:W-:Y:S02]  /*17e0*/  CS2R R144, SRZ ;  /* 0x0000000000907805 */ /* 0x000fe4000001ff00 */
[----:B------:R-:W-:Y:S02]  /*17f0*/  CS2R R142, SRZ ;  /* 0x00000000008e7805 */ /* 0x000fe4000001ff00 */
[----:B------:R-:W-:Y:S02]  /*1800*/  CS2R R140, SRZ ;  /* 0x00000000008c7805 */ /* 0x000fe4000001ff00 */
[----:B------:R-:W-:Y:S02]  /*1810*/  VIMNMX R4, RZ, R4, !PT ;  /* 0x00000004ff047248 */ /* 0x000fe40007fe0100 */
[----:B------:R-:W-:-:S02]  /*1820*/  CS2R R138, SRZ ;  /* 0x00000000008a7805 */ /* 0x000fc4000001ff00 */
[----:B------:R-:W-:Y:S01]  /*1830*/  CS2R R136, SRZ ;  /* 0x0000000000887805 */ /* 0x000fe2000001ff00 */
[----:B------:R-:W-:Y:S01]  /*1840*/  IMAD.MOV.U32 R172, RZ, RZ, RZ ;  /* 0x000000ffffac7224 */ /* 0x000fe200078e00ff */
[----:B------:R-:W-:Y:S02]  /*1850*/  ISETP.LT.AND P1, PT, R4, UR20, PT ;  /* 0x0000001404007c0c */ /* 0x000fe4000bf21270 */
        /* <DEDUP_REMOVED lines=56> */
[----:B------:R-:W-:Y:S06]  /*1be0*/  @!P1 BRA `(.L_x_4356) ;  /* 0x000000ac00b89947 */ /* 0x000fec0003800000 */
        /* <DEDUP_REMOVED lines=14> */
.L_x_4357:
[----:B------:R-:W-:Y:S01]  /*1cd0*/  ULEA UR22, UR37, UR38, 0x3 ;  /* 0x0000002625167291 */ /* 0x000fe2000f8e183f */
[----:B------:R-:W-:-:S08]  /*1ce0*/  SHF.L.U32 R0, R2, 0x1f, RZ ;  /* 0x0000001f02007819 */ /* 0x000fd000000006ff */
[----:B------:R-:W0:Y:S02]  /*1cf0*/  SYNCS.PHASECHK.TRANS64.TRYWAIT P1, [UR22+0x28c50], R0 ;  /* 0x028c5000ff0075a7 */ /* 0x000e240008020156 */
[----:B0-----:R-:W-:Y:S05]  /*1d00*/  @!P1 BRA `(.L_x_4358) ;  /* 0x0000012800b89947 */ /* 0x001fea0003800000 */
.L_x_4547:
        /* <DEDUP_REMOVED lines=24> */
[----:B------:R-:W-:-:S06]  /*1e90*/  UIADD3 UR20, UR20, -0x2, URZ ;  /* 0xfffffffe14147890 */ /* 0x000fcc000fffe03f */
[----:B------:R-:W-:Y:S02]  /*1ea0*/  ISETP.LE.AND P1, PT, R4, UR20, PT ;  /* 0x0000001404007c0c */ /* 0x000fe4000bf23270 */
[----:B0-----:R-:W-:-:S04]  /*1eb0*/  LOP3.LUT R3, R3, 0x7f, RZ, 0xc0, !PT ;  /* 0x0000007f03037812 */ /* 0x001fc800078ec0ff */
        /* <DEDUP_REMOVED lines=18> */
[----:B0-----:R-:W-:-:S07]  /*1fe0*/  IMAD.U32 R0, RZ, RZ, UR20 ;  /* 0x00000014ff007e24 */ /* 0x001fce000f8e00ff */
.L_x_4364:
[----:B------:R-:W-:Y:S01]  /*1ff0*/  BAR.SYNC.DEFER_BLOCKING 0xe, 0x100 ;  /* 0x0384000000007b1d */ /* 0x000fe20000010000 */
[----:B------:R-:W-:Y:S01]  /*2000*/  IMAD.U32 R6, RZ, RZ, UR37 ;  /* 0x00000025ff067e24 */ /* 0x000fe2000f8e00ff */
[----:B------:R-:W-:Y:S01]  /*2010*/  UIADD3 UR37, UR37, 0x1, URZ ;  /* 0x0000000125257890 */ /* 0x000fe2000fffe03f */
[C---:B------:R-:W-:Y:S01]  /*2020*/  ISETP.GT.AND P3, PT, R0.reuse, R4, PT ;  /* 0x000000040000720c */ /* 0x040fe20003f64270 */
[----:B------:R-:W-:Y:S02]  /*2030*/  VIADD R0, R0, 0xffffffff ;  /* 0xffffffff00007836 */ /* 0x000fe40000000000 */
[----:B-1----:R-:W-:Y:S01]  /*2040*/  IMAD R3, R6, 0x40, R17 ;  /* 0x0000004006037824 */ /* 0x002fe200078e0211 */
        /* <DEDUP_REMOVED lines=137> */
.L_x_4360:
[----:B------:R-:W-:Y:S01]  /*28e0*/  ULEA UR20, UR37, UR38, 0x3 ;  /* 0x0000002625147291 */ /* 0x000fe2000f8e183f */
[----:B------:R-:W-:-:S08]  /*28f0*/  SHF.L.U32 R3, R2, 0x1f, RZ ;  /* 0x0000001f02037819 */ /* 0x000fd000000006ff */
[----:B------:R0:W1:Y:S01]  /*2900*/  SYNCS.PHASECHK.TRANS64.TRYWAIT P1, [UR20+0x28c50], R3 ;  /* 0x028c5003ff0075a7 */ /* 0x0000620008020154 */
[----:B------:R-:W-:Y:S05]  /*2910*/  @!P0 BRA `(.L_x_4361) ;  /* 0x0000000000048947 */ /* 0x000fea0003800000 */
[----:B------:R-:W-:Y:S01]  /*2920*/  BPT.TRAP 0x1 ;  /* 0x000000040000795c */ /* 0x000fe20000300000 */
.L_x_4361:
[----:B-1----:R-:W-:Y:S05]  /*2930*/  @P1 BRA `(.L_x_4362) ;  /* 0x0000000000081947 */ /* 0x002fea0003800000 */
[----:B------:R-:W1:Y:S02]  /*2940*/  SYNCS.PHASECHK.TRANS64.TRYWAIT P1, [UR20+0x28c50], R3 ;  /* 0x028c5003ff0075a7 */ /* 0x000e640008020154 */
[----:B-1----:R-:W-:Y:S05]  /*2950*/  @!P1 BRA `(.L_x_4363) ;  /* 0x0000011c00bc9947 */ /* 0x002fea0003800000 */
.L_x_4362:
[----:B------:R-:W-:Y:S01]  /*2960*/  ULEA UR18, UR37, UR21, 0xc ;  /* 0x0000001525127291 */ /* 0x000fe2000f8e603f */
[----:B------:R-:W-:Y:S01]  /*2970*/  WARPGROUP.ARRIVE ;  /* 0x00000000000079c5 */ /* 0x000fe20000000000 */
[----:B------:R-:W-:Y:S01]  /*2980*/  UMOV UR19, 0x40000040 ;  /* 0x4000004000137882 */ /* 0x000fe20000000000 */
[----:B------:R-:W-:Y:S01]  /*2990*/  UMOV UR7, 0x40000040 ;  /* 0x4000004000077882 */ /* 0x000fe20000000000 */
[----:B------:R-:W-:Y:S01]  /*29a0*/  UIADD3 UR6, UR18, 0x80, URZ ;  /* 0x0000008012067890 */ /* 0x000fe2000fffe03f */
[----:B01----:R-:W-:Y:S01]  /*29b0*/  IMAD.U32 R3, RZ, RZ, UR20 ;  /* 0x00000014ff037e24 */ /* 0x003fe2000f8e00ff */
        /* <DEDUP_REMOVED lines=23> */
.L_x_4359:
[----:B------:R-:W-:Y:S01]  /*2b30*/  BAR.SYNC.DEFER_BLOCKING 0xe, 0x100 ;  /* 0x0384000000007b1d */ /* 0x000fe20000010000 */
[----:B0-----:R-:W-:Y:S01]  /*2b40*/  IMAD.U32 R0, RZ, RZ, UR37 ;  /* 0x00000025ff007e24 */ /* 0x001fe2000f8e00ff */
        /* <DEDUP_REMOVED lines=142> */
.L_x_4349:
        /* <DEDUP_REMOVED lines=14> */
.L_x_4366:
[----:B------:R-:W-:-:S11]  /*3510*/  UISETP.NE.AND UP0, UPT, UR8, 0x1, UPT ;  /* 0x000000010800788c */ /* 0x000fd6000bf05270 */
[----:B------:R-:W-:Y:S02]  /*3520*/  @UP0 ULDC.64 UR10, c[0x0][0x9e8] ;  /* 0x00027a00000a0ab9 */ /* 0x000fe40000000a00 */
[----:B------:R-:W-:-:S04]  /*3530*/  UIMAD.WIDE.U32 UR4, UR7, UR10, URZ ;  /* 0x0000000a070472a5 */ /* 0x000fc8000f8e003f */
[----:B------:R-:W-:-:S12]  /*3540*/  @UP0 USHF.R.U32.HI UR7, URZ, UR11, UR5 ;  /* 0x0000000b3f070299 */ /* 0x000fd80008011605 */
.L_x_4367:
[----:B------:R-:W-:-:S04]  /*3550*/  UIMAD UR7, UR7, UR8, UR8 ;  /* 0x00000008070772a4 */ /* 0x000fc8000f8e0208 */
[----:B------:R-:W-:-:S04]  /*3560*/  UISETP.LT.AND UP0, UPT, UR6, UR7, UPT ;  /* 0x000000070600728c */ /* 0x000fc8000bf01270 */
[----:B------:R-:W-:-:S12]  /*3570*/  USEL UR6, UR6, UR7, UP0 ;  /* 0x0000000706067287 */ /* 0x000fd80008000000 */
.L_x_4365:
[----:B------:R-:W-:Y:S02]  /*3580*/  UIADD3 UR6, UR6, 0x3f, URZ ;  /* 0x0000003f06067890 */ /* 0x000fe4000fffe03f */
[----:B------:R-:W-:Y:S02]  /*3590*/  ULEA UR5, UR47, -UR40, 0x6 ;  /* 0x800000282f057291 */ /* 0x000fe4000f8e303f */
[----:B------:R-:W-:-:S04]  /*35a0*/  USHF.R.S32.HI UR4, URZ, 0x1f, UR6 ;  /* 0x0000001f3f047899 */ /* 0x000fc80008011406 */
[----:B------:R-:W-:Y:S02]  /*35b0*/  ULEA.HI UR4, UR4, UR6, URZ, 0x6 ;  /* 0x0000000604047291 */ /* 0x000fe4000f8f303f */
[----:B------:R-:W-:Y:S02]  /*35c0*/  UIADD3 UR6, UR44, UR5, URZ ;  /* 0x000000052c067290 */ /* 0x000fe4000fffe03f */
[----:B------:R-:W-:Y:S01]  /*35d0*/  USHF.R.S32.HI UR4, URZ, 0x6, UR4 ;  /* 0x000000063f047899 */ /* 0x000fe20008011404 */
[----:B------:R-:W-:Y:S02]  /*35e0*/  ULDC UR5, c[0x0][0x9dc] ;  /* 0x0002770000057ab9 */ /* 0x000fe40000000800 */
        /* <DEDUP_REMOVED lines=15> */
.L_x_4369:
[----:B------:R-:W-:-:S11]  /*36e0*/  UISETP.NE.AND UP0, UPT, UR8, 0x1, UPT ;  /* 0x000000010800788c */ /* 0x000fd6000bf05270 */
[----:B------:R-:W-:Y:S02]  /*36f0*/  @UP0 ULDC.64 UR10, c[0x0][0x9e8] ;  /* 0x00027a00000a0ab9 */ /* 0x000fe40000000a00 */
[----:B------:R-:W-:-:S04]  /*3700*/  UIMAD.WIDE.U32 UR4, UR6, UR10, URZ ;  /* 0x0000000a060472a5 */ /* 0x000fc8000f8e003f */
[----:B------:R-:W-:-:S12]  /*3710*/  @UP0 USHF.R.U32.HI UR6, URZ, UR11, UR5 ;  /* 0x0000000b3f060299 */ /* 0x000fd80008011605 */
.L_x_4370:
[----:B------:R-:W-:-:S06]  /*3720*/  UIMAD UR6, UR6, UR8, URZ ;  /* 0x00000008060672a4 */ /* 0x000fcc000f8e023f */
[----:B------:R-:W-:-:S07]  /*3730*/  VIMNMX R0, R0, UR6, !PT ;  /* 0x0000000600007c48 */ /* 0x000fce000ffe0100 */
.L_x_4368:
        /* <DEDUP_REMOVED lines=91> */
[----:B------:R-:W-:Y:S01]  /*3cf0*/  MOV R4, UR4 ;  /* 0x0000000400047c02 */ /* 0x000fe20008000f00 */
        /* <DEDUP_REMOVED lines=12> */
.L_x_4371:
[----:B------:R-:W-:Y:S01]  /*3dc0*/  LEA.HI R0, R187, R187, RZ, 0x1 ;  /* 0x000000bbbb007211 */ /* 0x000fe200078f08ff */
[----:B------:R-:W-:-:S03]  /*3dd0*/  IMAD.U32 R3, RZ, RZ, UR39 ;  /* 0x00000027ff037e24 */ /* 0x000fc6000f8e00ff */
[----:B------:R-:W-:Y:S02]  /*3de0*/  LOP3.LUT R0, R0, 0xfffffffe, RZ, 0xc0, !PT ;  /* 0xfffffffe00007812 */ /* 0x000fe400078ec0ff */
[----:B------:R-:W-:-:S03]  /*3df0*/  ISETP.NE.AND P4, PT, R3, 0x3, PT ;  /* 0x000000030300780c */ /* 0x000fc60003f85270 */
[----:B------:R-:W-:-:S05]  /*3e00*/  IMAD.IADD R0, R187, 0x1, -R0 ;  /* 0x00000001bb007824 */ /* 0x000fca00078e0a00 */
[----:B------:R-:W-:-:S04]  /*3e10*/  SHF.L.U32 R0, R0, 0x1f, RZ ;  /* 0x0000001f00007819 */ /* 0x000fc800000006ff */
[----:B------:R-:W0:Y:S02]  /*3e20*/  SYNCS.PHASECHK.TRANS64.TRYWAIT P0, [UR38+0x28c00], R0 ;  /* 0x028c0000ff0075a7 */ /* 0x000e240008000166 */
[----:B0-----:R-:W-:Y:S05]  /*3e30*/  @!P0 BRA `(.L_x_4372) ;  /* 0x00000108009c8947 */ /* 0x001fea0003800000 */
.L_x_4548:
[----:B------:R-:W-:Y:S05]  /*3e40*/  @!P4 BRA `(.L_x_4373) ;  /* 0x000000000004c947 */ /* 0x000fea0003800000 */
[----:B------:R-:W-:Y:S01]  /*3e50*/  BPT.TRAP 0x1 ;  /* 0x000000040000795c */ /* 0x000fe20000300000 */
.L_x_4373:
[----:B------:R-:W-:Y:S01]  /*3e60*/  IMAD.U32 R10, RZ, RZ, UR37 ;  /* 0x00000025ff0a7e24 */ /* 0x000fe2000f8e00ff */
[----:B------:R-:W-:-:S04]  /*3e70*/  SHF.L.U32 R11, R2, 0x1f, RZ ;  /* 0x0000001f020b7819 */ /* 0x000fc800000006ff */
[----:B------:R-:W-:-:S04]  /*3e80*/  LEA R10, R10, UR38, 0x3 ;  /* 0x000000260a0a7c11 */ /* 0x000fc8000f8e18ff */
[----:B------:R1:W2:Y:S01]  /*3e90*/  SYNCS.PHASECHK.TRANS64.TRYWAIT P0, [R10+URZ+0x28c30], R11 ;  /* 0x028c300b0a0075a7 */ /* 0x0002a2000800017f */
[----:B------:R-:W-:Y:S05]  /*3ea0*/  @!P4 BRA `(.L_x_4374) ;  /* 0x000000000004c947 */ /* 0x000fea0003800000 */
[----:B------:R-:W-:Y:S01]  /*3eb0*/  BPT.TRAP 0x1 ;  /* 0x000000040000795c */ /* 0x000fe20000300000 */
.L_x_4374:
[----:B--2---:R-:W-:Y:S05]  /*3ec0*/  @P0 BRA `(.L_x_4375) ;  /* 0x0000000000080947 */ /* 0x004fea0003800000 */
[----:B------:R-:W2:Y:S02]  /*3ed0*/  SYNCS.PHASECHK.TRANS64.TRYWAIT P0, [R10+URZ+0x28c30], R11 ;  /* 0x028c300b0a0075a7 */ /* 0x000ea4000800017f */
[----:B--2---:R-:W-:Y:S05]  /*3ee0*/  @!P0 BRA `(.L_x_4376) ;  /* 0x0000010800888947 */ /* 0x004fea0003800000 */
.L_x_4375:
        /* <DEDUP_REMOVED lines=15> */
[----:B------:R-:W0:Y:S01]  /*3fe0*/  LDC.64 R8, c[0x0][0x9e0] ;  /* 0x00027800ff087b82 */ /* 0x000e220000000a00 */
[----:B------:R-:W-:Y:S01]  /*3ff0*/  UMOV UR7, 0x40000040 ;  /* 0x4000004000077882 */ /* 0x000fe20000000000 */
[----:B------:R-:W-:Y:S01]  /*4000*/  UMOV UR5, 0x40000040 ;  /* 0x4000004000057882 */ /* 0x000fe20000000000 */
[----:B------:R-:W-:-:S02]  /*4010*/  ULOP3.LUT UR4, UR4, 0x3fff, URZ, 0xc0, !UPT ;  /* 0x00003fff04047892 */ /* 0x000fc4000f8ec03f */
[----:B------:R-:W-:Y:S01]  /*4020*/  @!P5 VIADD R0, R10, 0x28c40 ;  /* 0x00028c400a00d836 */ /* 0x000fe20000000000 */
[----:B------:R-:W-:Y:S01]  /*4030*/  UMOV UR11, 0x40000040 ;  /* 0x40000040000b7882 */ /* 0x000fe20000000000 */
[----:B------:R-:W-:Y:S01]  /*4040*/  UMOV UR9, 0x40000040 ;  /* 0x4000004000097882 */ /* 0x000fe20000000000 */
[----:B------:R-:W-:Y:S02]  /*4050*/  ULEA UR18, UR37, UR18, 0x9 ;  /* 0x0000001225127291 */ /* 0x000fe4000f8e483f */
[----:B------:R-:W-:Y:S01]  /*4060*/  ULOP3.LUT UR16, UR4, 0x10000, URZ, 0xfc, !UPT ;  /* 0x0001000004107892 */ /* 0x000fe2000f8efc3f */
[----:B------:R-:W-:Y:S01]  /*4070*/  @!P5 PRMT R0, RZ, 0x654, R0 ;  /* 0x00000654ff00d816 */ /* 0x000fe20000000000 */
[----:B------:R-:W-:Y:S02]  /*4080*/  UIADD3 UR6, UR18, 0x2, URZ ;  /* 0x0000000212067890 */ /* 0x000fe4000fffe03f */
[----:B------:R-:W-:Y:S02]  /*4090*/  UIADD3 UR4, UR16, 0x2, URZ ;  /* 0x0000000210047890 */ /* 0x000fe4000fffe03f */
[----:B------:R-:W-:-:S02]  /*40a0*/  UIADD3 UR10, UR18, 0x4, URZ ;  /* 0x00000004120a7890 */ /* 0x000fc4000fffe03f */
[----:B------:R-:W-:Y:S02]  /*40b0*/  UIADD3 UR8, UR16, 0x4, URZ ;  /* 0x0000000410087890 */ /* 0x000fe4000fffe03f */
[----:B------:R-:W-:Y:S01]  /*40c0*/  HGMMA.64x64x16.F32 R24, gdesc[UR16], RZ, !UPT, gsb0 ;  /* 0x00e00000101879f0 */ /* 0x000fe2000c0008ff */
[----:B------:R-:W-:Y:S02]  /*40d0*/  UIADD3 UR14, UR18, 0x6, URZ ;  /* 0x00000006120e7890 */ /* 0x000fe4000fffe03f */
[----:B------:R-:W-:Y:S01]  /*40e0*/  UIADD3 UR12, UR16, 0x6, URZ ;  /* 0x00000006100c7890 */ /* 0x000fe2000fffe03f */
[----:B------:R-:W-:Y:S01]  /*40f0*/  UMOV UR15, 0x40000040 ;  /* 0x40000040000f7882 */ /* 0x000fe20000000000 */
[----:B------:R-:W-:Y:S01]  /*4100*/  UMOV UR13, 0x40000040 ;  /* 0x40000040000d7882 */ /* 0x000fe20000000000 */
[----:B0-----:R-:W-:Y:S01]  /*4110*/  ISETP.GE.AND P6, PT, R9, 0x1, PT ;  /* 0x000000010900780c */ /* 0x001fe20003fc6270 */
[----:B------:R-:W-:Y:S01]  /*4120*/  ULDC UR20, c[0x0][0x9dc] ;  /* 0x0002770000147ab9 */ /* 0x000fe20000000800 */
[----:B------:R-:W-:-:S02]  /*4130*/  WARPGROUP.DEPBAR.LE gsb0, 0x0 ;  /* 0x00008000000079c5 */ /* 0x000fc40000010000 */
[----:B------:R-:W-:-:S06]  /*4140*/  WARPGROUP.ARRIVE ;  /* 0x00000000000079c5 */ /* 0x000fcc0000000000 */
[----:B------:R-:W-:Y:S01]  /*4150*/  HGMMA.64x64x16.F32 R24, gdesc[UR4], R24, gsb0 ;  /* 0x00e00000041879f0 */ /* 0x000fe20008000818 */
[----:B------:R-:W-:Y:S02]  /*4160*/  UMOV UR6, 0xffffffc0 ;  /* 0xffffffc000067882 */ /* 0x000fe40000000000 */
[----:B------:R-:W-:-:S04]  /*4170*/  UIMAD UR6, UR50, UR6, 0x41 ;  /* 0x00000041320674a4 */ /* 0x000fc8000f8e0206 */
[----:B------:R-:W-:Y:S02]  /*4180*/  UIADD3 UR7, -UR40, UR6, UR44 ;  /* 0x0000000628077290 */ /* 0x000fe4000fffe12c */
[----:B------:R-:W-:-:S04]  /*4190*/  UIADD3 UR6, UR6, -0x1, URZ ;  /* 0xffffffff06067890 */ /* 0x000fc8000fffe03f */
[----:B------:R-:W-:-:S05]  /*41a0*/  IADD3 R5, -R16, UR7, RZ ;  /* 0x0000000710057c10 */ /* 0x000fca000fffe1ff */
[----:B------:R-:W-:Y:S01]  /*41b0*/  IMAD.IADD R14, R5, 0x1, R8 ;  /* 0x00000001050e7824 */ /* 0x000fe200078e0208 */
[----:B------:R-:W-:Y:S02]  /*41c0*/  WARPGROUP.DEPBAR.LE gsb0, 0x0 ;  /* 0x00008000000079c5 */ /* 0x000fe40000010000 */
[----:B------:R-:W-:-:S06]  /*41d0*/  WARPGROUP.ARRIVE ;  /* 0x00000000000079c5 */ /* 0x000fcc0000000000 */
[----:B------:R-:W-:Y:S01]  /*41e0*/  HGMMA.64x64x16.F32 R24, gdesc[UR8], R24, gsb0 ;  /* 0x00e00000081879f0 */ /* 0x000fe20008000818 */
[----:B------:R-:W-:-:S06]  /*41f0*/  ULOP3.LUT UR10, URZ, UR20, URZ, 0x33, !UPT ;  /* 0x000000143f0a7292 */ /* 0x000fcc000f8e333f */
[----:B------:R-:W-:Y:S01]  /*4200*/  VIADD R15, R5, UR10 ;  /* 0x0000000a050f7c36 */ /* 0x000fe20008000000 */
[----:B------:R-:W-:Y:S02]  /*4210*/  WARPGROUP.DEPBAR.LE gsb0, 0x0 ;  /* 0x00008000000079c5 */ /* 0x000fe40000010000 */
[----:B------:R-:W-:-:S06]  /*4220*/  WARPGROUP.ARRIVE ;  /* 0x00000000000079c5 */ /* 0x000fcc0000000000 */
[----:B------:R-:W-:Y:S01]  /*4230*/  HGMMA.64x64x16.F32 R24, gdesc[UR12], R24, gsb0 ;  /* 0x00e000000c1879f0 */ /* 0x000fe20008000818 */
[----:B------:R-:W-:-:S06]  /*4240*/  ULEA UR14, UR50, 0xffffffc0, 0x6 ;  /* 0xffffffc0320e7891 */ /* 0x000fcc000f8e303f */
[----:B------:R-:W-:-:S04]  /*4250*/  MOV R13, UR14 ;  /* 0x0000000e000d7c02 */ /* 0x000fc80008000f00 */
[----:B------:R-:W-:Y:S01]  /*4260*/  IADD3 R13, -R16, UR44, -R13 ;  /* 0x0000002c100d7c10 */ /* 0x000fe2000fffe90d */
[----:B------:R-:W-:Y:S02]  /*4270*/  WARPGROUP.DEPBAR.LE gsb0, 0x0 ;  /* 0x00008000000079c5 */ /* 0x000fe40000010000 */
[----:B------:R0:W-:Y:S02]  /*4280*/  @!P5 SYNCS.ARRIVE.TRANS64.RED.A1T0 RZ, [R0+URZ], RZ ;  /* 0x000000ff00ffd9a7 */ /* 0x0001e4000810043f */
[----:B0-----:R-:W-:-:S04]  /*4290*/  IMAD.U32 R0, RZ, RZ, UR47 ;  /* 0x0000002fff007e24 */ /* 0x001fc8000f8e00ff */
[----:B------:R-:W-:-:S04]  /*42a0*/  IMAD R0, R0, 0x40, R17 ;  /* 0x0000004000007824 */ /* 0x000fc800078e0211 */
[----:B------:R-:W-:Y:S01]  /*42b0*/  IMAD.IADD R5, R15, 0x1, R0 ;  /* 0x000000010f057824 */ /* 0x000fe200078e0200 */
[----:B------:R-:W-:Y:S01]  /*42c0*/  VIADDMNMX R4, R0, R14, R13, PT ;  /* 0x0000000e00047246 */ /* 0x000fe2000380010d */
[----:B------:R-:W-:Y:S06]  /*42d0*/  @!P6 BRA `(.L_x_4377) ;  /* 0x000000000054e947 */ /* 0x000fec0003800000 */
[----:B------:R-:W-:Y:S01]  /*42e0*/  IMAD.U32 R7, RZ, RZ, UR40 ;  /* 0x00000028ff077e24 */ /* 0x000fe2000f8e00ff */
[----:B------:R-:W-:Y:S04]  /*42f0*/  BSSY B0, `(.L_x_4378) ;  /* 0x000000f000007945 */ /* 0x000fe80003800000 */
[----:B------:R-:W-:-:S04]  /*4300*/  IADD3 R6, R0, UR44, -R7 ;  /* 0x0000002c00067c10 */ /* 0x000fc8000fffe807 */
        /* <DEDUP_REMOVED lines=9> */
.L_x_4379:
[----:B------:R-:W-:-:S13]  /*43a0*/  ISETP.NE.AND P0, PT, R9, 0x1, PT ;  /* 0x000000010900780c */ /* 0x000fda0003f05270 */
[----:B------:R-:W0:Y:S02]  /*43b0*/  @P0 LDC.64 R20, c[0x0][0x9e8] ;  /* 0x00027a00ff140b82 */ /* 0x000e240000000a00 */
[----:B0-----:R-:W-:-:S05]  /*43c0*/  @P0 IMAD.HI.U32 R12, R6, R20, RZ ;  /* 0x00000014060c0227 */ /* 0x001fca00078e00ff */
[----:B------:R-:W-:-:S07]  /*43d0*/  @P0 SHF.R.U32.HI R6, RZ, R21, R12 ;  /* 0x00000015ff060219 */ /* 0x000fce000001160c */
.L_x_4380:
[----:B------:R-:W-:Y:S05]  /*43e0*/  BSYNC B0 ;  /* 0x0000000000007941 */ /* 0x000fea0003800000 */
.L_x_4378:
[----:B------:R-:W-:-:S04]  /*43f0*/  IMAD R7, R6, R9, -UR14 ;  /* 0x8000000e06077e24 */ /* 0x000fc8000f8e0209 */
[----:B------:R-:W-:-:S05]  /*4400*/  IMAD.IADD R6, R7, 0x1, -R16 ;  /* 0x0000000107067824 */ /* 0x000fca00078e0a10 */
[----:B------:R-:W-:Y:S02]  /*4410*/  VIMNMX R5, R5, R6, !PT ;  /* 0x0000000605057248 */ /* 0x000fe40007fe0100 */
[----:B------:R-:W-:-:S07]  /*4420*/  VIADDMNMX R4, R6, R9, R4, PT ;  /* 0x0000000906047246 */ /* 0x000fce0003800104 */
.L_x_4377:
[----:B------:R-:W-:Y:S02]  /*4430*/  UISETP.GE.AND UP4, UPT, UR6, 0x9, UPT ;  /* 0x000000090600788c */ /* 0x000fe4000bf86270 */
[----:B------:R-:W-:Y:S02]  /*4440*/  UISETP.GE.AND UP1, UPT, UR6, 0x1, UPT ;  /* 0x000000010600788c */ /* 0x000fe4000bf26270 */
[----:B------:R-:W-:Y:S02]  /*4450*/  UISETP.GE.AND UP0, UPT, UR6, 0x2, UPT ;  /* 0x000000020600788c */ /* 0x000fe4000bf06270 */
[----:B------:R-:W-:Y:S01]  /*4460*/  PLOP3.LUT P0, PT, PT, PT, UP4, 0x40, 0x0 ;  /* 0x000000000000781c */ /* 0x000fe20003f0e848 */
[----:B------:R-:W-:Y:S01]  /*4470*/  UISETP.GE.AND UP3, UPT, UR6, 0xa, UPT ;  /* 0x0000000a0600788c */ /* 0x000fe2000bf66270 */
[----:B------:R-:W-:Y:S01]  /*4480*/  PLOP3.LUT P2, PT, PT, PT, UP1, 0x40, 0x0 ;  /* 0x000000000000781c */ /* 0x000fe20003f4e818 */
[----:B------:R-:W-:Y:S01]  /*4490*/  UP2UR UR11, UPR, URZ, 0x1 ;  /* 0x000000013f0b7883 */ /* 0x000fe20008000000 */
[C---:B------:R-:W-:Y:S01]  /*44a0*/  ISETP.GT.AND P0, PT, R5.reuse, 0x8, P0 ;  /* 0x000000080500780c */ /* 0x040fe20000704270 */
[----:B------:R-:W-:Y:S01]  /*44b0*/  UISETP.GE.AND UP2, UPT, UR6, 0x11, UPT ;  /* 0x000000110600788c */ /* 0x000fe2000bf46270 */
[C---:B------:R-:W-:Y:S01]  /*44c0*/  ISETP.GT.AND P2, PT, R5.reuse, RZ, P2 ;  /* 0x000000ff0500720c */ /* 0x040fe20001744270 */
[----:B------:R-:W-:Y:S01]  /*44d0*/  UP2UR UR10, UPR, URZ, 0x2 ;  /* 0x000000023f0a7883 */ /* 0x000fe20008000000 */
[----:B------:R-:W-:Y:S01]  /*44e0*/  PLOP3.LUT P1, PT, PT, PT, UP0, 0x40, 0x0 ;  /* 0x000000000000781c */ /* 0x000fe20003f2e808 */
[----:B------:R-:W-:Y:S01]  /*44f0*/  UISETP.GE.AND UP0, UPT, UR6, 0x19, UPT ;  /* 0x000000190600788c */ /* 0x000fe2000bf06270 */
[----:B------:R-:W-:Y:S01]  /*4500*/  PLOP3.LUT P3, PT, PT, PT, UP3, 0x40, 0x0 ;  /* 0x000000000000781c */ /* 0x000fe20003f6e838 */
[----:B------:R-:W-:Y:S01]  /*4510*/  UISETP.GE.AND UP1, UPT, UR6, 0x12, UPT ;  /* 0x000000120600788c */ /* 0x000fe2000bf26270 */
[C---:B------:R-:W-:Y:S01]  /*4520*/  ISETP.LT.OR P0, PT, R4.reuse, 0x9, P0 ;  /* 0x000000090400780c */ /* 0x040fe20000701670 */
[----:B------:R-:W-:Y:S01]  /*4530*/  UP2UR UR22, UPR, URZ, 0x1 ;  /* 0x000000013f167883 */ /* 0x000fe20008000000 */
[----:B------:R-:W-:Y:S01]  /*4540*/  ISETP.LT.OR P2, PT, R4, 0x1, P2 ;  /* 0x000000010400780c */ /* 0x000fe20001741670 */
[----:B------:R-:W-:Y:S01]  /*4550*/  UP2UR UR19, UPR, URZ, 0x4 ;  /* 0x000000043f137883 */ /* 0x000fe20008000000 */
[C---:B------:R-:W-:Y:S01]  /*4560*/  ISETP.GT.AND P3, PT, R5.reuse, 0x9, P3 ;  /* 0x000000090500780c */ /* 0x040fe20001f64270 */
[----:B------:R-:W-:Y:S01]  /*4570*/  UP2UR UR21, UPR, URZ, 0x2 ;  /* 0x000000023f157883 */ /* 0x000fe20008000000 */
[C---:B------:R-:W-:Y:S01]  /*4580*/  ISETP.GT.AND P1, PT, R5.reuse, 0x1, P1 ;  /* 0x000000010500780c */ /* 0x040fe20000f24270 */
[----:B------:R-:W-:Y:S01]  /*4590*/  UP2UR UR7, UPR, URZ, 0x10 ;  /* 0x000000103f077883 */ /* 0x000fe20008000000 */
[----:B------:R-:W-:Y:S01]  /*45a0*/  FSEL R28, R28, -INF , !P0 ;  /* 0xff8000001c1c7808 */ /* 0x000fe20004000000 */
[----:B------:R-:W-:Y:S01]  /*45b0*/  UP2UR UR18, UPR, URZ, 0x8 ;  /* 0x000000083f127883 */ /* 0x000fe20008000000 */
[----:B------:R-:W-:Y:S01]  /*45c0*/  FSEL R24, R24, -INF , !P2 ;  /* 0xff80000018187808 */ /* 0x000fe20005000000 */
[----:B------:R-:W-:Y:S01]  /*45d0*/  UISETP.GE.AND UP3, UPT, UR6, 0x31, UPT ;  /* 0x000000310600788c */ /* 0x000fe2000bf66270 */
[----:B------:R-:W-:Y:S01]  /*45e0*/  PLOP3.LUT P0, PT, PT, PT, UP0, 0x40, 0x0 ;  /* 0x000000000000781c */ /* 0x000fe20003f0e808 */
[----:B------:R-:W-:Y:S01]  /*45f0*/  UISETP.GE.AND UP0, UPT, UR6, 0x1a, UPT ;  /* 0x0000001a0600788c */ /* 0x000fe2000bf06270 */
[----:B------:R-:W-:Y:S01]  /*4600*/  PLOP3.LUT P2, PT, PT, PT, UP2, 0x40, 0x0 ;  /* 0x000000000000781c */ /* 0x000fe20003f4e828 */
[----:B------:R-:W-:Y:S01]  /*4610*/  UISETP.GE.AND UP2, UPT, UR6, 0x2a, UPT ;  /* 0x0000002a0600788c */ /* 0x000fe2000bf46270 */
[C---:B------:R-:W-:Y:S01]  /*4620*/  ISETP.LT.OR P3, PT, R4.reuse, 0xa, P3 ;  /* 0x0000000a0400780c */ /* 0x040fe20001f61670 */
[----:B------:R-:W-:Y:S01]  /*4630*/  UP2UR UR23, UPR, URZ, 0x1 ;  /* 0x000000013f177883 */ /* 0x000fe20008000000 */
[----:B------:R-:W-:Y:S01]  /*4640*/  ISETP.LT.OR P1, PT, R4, 0x2, P1 ;  /* 0x000000020400780c */ /* 0x000fe20000f21670 */
[----:B------:R-:W-:Y:S01]  /*4650*/  UISETP.GE.AND UP4, UPT, UR6, 0x32, UPT ;  /* 0x000000320600788c */ /* 0x000fe2000bf86270 */
[----:B------:R-:W-:Y:S01]  /*4660*/  ISETP.GT.AND P2, PT, R5, 0x10, P2 ;  /* 0x000000100500780c */ /* 0x000fe20001744270 */
[----:B------:R-:W-:Y:S01]  /*4670*/  UISETP.GE.AND UP5, UPT, UR6, 0x39, UPT ;  /* 0x000000390600788c */ /* 0x000fe2000bfa6270 */
[----:B------:R-:W-:Y:S01]  /*4680*/  FSEL R56, R29, -INF , !P3 ;  /* 0xff8000001d387808 */ /* 0x000fe20005800000 */
[----:B------:R-:W-:Y:S01]  /*4690*/  UISETP.GE.AND UP6, UPT, UR6, 0x3a, UPT ;  /* 0x0000003a0600788c */ /* 0x000fe2000bfc6270 */
[----:B------:R-:W-:-:S02]  /*46a0*/  FSEL R20, R25, -INF , !P1 ;  /* 0xff80000019147808 */ /* 0x000fc40004800000 */
[----:B------:R-:W-:Y:S01]  /*46b0*/  PLOP3.LUT P3, PT, PT, PT, UP0, 0x40, 0x0 ;  /* 0x000000000000781c */ /* 0x000fe20003f6e808 */
[----:B------:R-:W-:Y:S01]  /*46c0*/  UISETP.GE.AND UP0, UPT, UR6, 0x21, UPT ;  /* 0x000000210600788c */ /* 0x000fe2000bf06270 */
[----:B------:R-:W-:Y:S01]  /*46d0*/  PLOP3.LUT P1, PT, PT, PT, UP1, 0x40, 0x0 ;  /* 0x000000000000781c */ /* 0x000fe20003f2e818 */
[----:B------:R-:W-:Y:S01]  /*46e0*/  UISETP.GE.AND UP1, UPT, UR6, 0x29, UPT ;  /* 0x000000290600788c */ /* 0x000fe2000bf26270 */
[----:B------:R-:W-:Y:S01]  /*46f0*/  ISETP.LT.OR P2, PT, R4, 0x11, P2 ;  /* 0x000000110400780c */ /* 0x000fe20001741670 */
[----:B------:R-:W-:Y:S01]  /*4700*/  UP2UR UR24, UPR, URZ, 0x1 ;  /* 0x000000013f187883 */ /* 0x000fe20008000000 */
[C---:B------:R-:W-:Y:S02]  /*4710*/  ISETP.GT.AND P1, PT, R5.reuse, 0x11, P1 ;  /* 0x000000110500780c */ /* 0x040fe40000f24270 */
[C---:B------:R-:W-:Y:S02]  /*4720*/  ISETP.GT.AND P0, PT, R5.reuse, 0x18, P0 ;  /* 0x000000180500780c */ /* 0x040fe40000704270 */
[----:B------:R-:W-:-:S02]  /*4730*/  ISETP.GT.AND P3, PT, R5, 0x19, P3 ;  /* 0x000000190500780c */ /* 0x000fc40001f64270 */
[----:B------:R-:W-:Y:S02]  /*4740*/  FSEL R32, R32, -INF , !P2 ;  /* 0xff80000020207808 */ /* 0x000fe40005000000 */
[----:B------:R-:W-:Y:S01]  /*4750*/  PLOP3.LUT P2, PT, PT, PT, UP0, 0x40, 0x0 ;  /* 0x000000000000781c */ /* 0x000fe20003f4e808 */
[----:B------:R-:W-:Y:S01]  /*4760*/  UISETP.GE.AND UP0, UPT, UR6, 0x22, UPT ;  /* 0x000000220600788c */ /* 0x000fe2000bf06270 */
[C---:B------:R-:W-:Y:S02]  /*4770*/  ISETP.LT.OR P1, PT, R4.reuse, 0x12, P1 ;  /* 0x000000120400780c */ /* 0x040fe40000f21670 */
[C---:B------:R-:W-:Y:S02]  /*4780*/  ISETP.LT.OR P0, PT, R4.reuse, 0x19, P0 ;  /* 0x000000190400780c */ /* 0x040fe40000701670 */
[----:B------:R-:W-:Y:S02]  /*4790*/  ISETP.LT.OR P3, PT, R4, 0x1a, P3 ;  /* 0x0000001a0400780c */ /* 0x000fe40001f61670 */
[----:B------:R-:W-:-:S02]  /*47a0*/  FSEL R58, R33, -INF , !P1 ;  /* 0xff800000213a7808 */ /* 0x000fc40004800000 */
[----:B------:R-:W-:Y:S02]  /*47b0*/  FSEL R36, R36, -INF , !P0 ;  /* 0xff80000024247808 */ /* 0x000fe40004000000 */
[----:B------:R-:W-:Y:S02]  /*47c0*/  FSEL R60, R37, -INF , !P3 ;  /* 0xff800000253c7808 */ /* 0x000fe40005800000 */
[----:B------:R-:W-:Y:S02]  /*47d0*/  PLOP3.LUT P1, PT, PT, PT, UP0, 0x40, 0x0 ;  /* 0x000000000000781c */ /* 0x000fe40003f2e808 */
[----:B------:R-:W-:Y:S02]  /*47e0*/  PLOP3.LUT P0, PT, PT, PT, UP1, 0x40, 0x0 ;  /* 0x000000000000781c */ /* 0x000fe40003f0e818 */
[----:B------:R-:W-:Y:S02]  /*47f0*/  PLOP3.LUT P3, PT, PT, PT, UP2, 0x40, 0x0 ;  /* 0x000000000000781c */ /* 0x000fe40003f6e828 */
[----:B------:R-:W-:-:S02]  /*4800*/  ISETP.GT.AND P2, PT, R5, 0x20, P2 ;  /* 0x000000200500780c */ /* 0x000fc40001744270 */
[C---:B------:R-:W-:Y:S02]  /*4810*/  ISETP.GT.AND P1, PT, R5.reuse, 0x21, P1 ;  /* 0x000000210500780c */ /* 0x040fe40000f24270 */
[C---:B------:R-:W-:Y:S02]  /*4820*/  ISETP.GT.AND P0, PT, R5.reuse, 0x28, P0 ;  /* 0x000000280500780c */ /* 0x040fe40000704270 */
[----:B------:R-:W-:Y:S02]  /*4830*/  ISETP.GT.AND P3, PT, R5, 0x29, P3 ;  /* 0x000000290500780c */ /* 0x000fe40001f64270 */
[C---:B------:R-:W-:Y:S02]  /*4840*/  ISETP.LT.OR P2, PT, R4.reuse, 0x21, P2 ;  /* 0x000000210400780c */ /* 0x040fe40001741670 */
[C---:B------:R-:W-:Y:S02]  /*4850*/  ISETP.LT.OR P1, PT, R4.reuse, 0x22, P1 ;  /* 0x000000220400780c */ /* 0x040fe40000f21670 */
[----:B------:R-:W-:-:S02]  /*4860*/  ISETP.LT.OR P0, PT, R4, 0x29, P0 ;  /* 0x000000290400780c */ /* 0x000fc40000701670 */
[----:B------:R-:W-:Y:S02]  /*4870*/  ISETP.LT.OR P3, PT, R4, 0x2a, P3 ;  /* 0x0000002a0400780c */ /* 0x000fe40001f61670 */
[----:B------:R-:W-:Y:S02]  /*4880*/  FSEL R40, R40, -INF , !P2 ;  /* 0xff80000028287808 */ /* 0x000fe40005000000 */
[----:B------:R-:W-:Y:S02]  /*4890*/  FSEL R62, R41, -INF , !P1 ;  /* 0xff800000293e7808 */ /* 0x000fe40004800000 */
[----:B------:R-:W-:Y:S02]  /*48a0*/  FSEL R44, R44, -INF , !P0 ;  /* 0xff8000002c2c7808 */ /* 0x000fe40004000000 */
[----:B------:R-:W-:Y:S02]  /*48b0*/  FSEL R64, R45, -INF , !P3 ;  /* 0xff8000002d407808 */ /* 0x000fe40005800000 */
[----:B------:R-:W-:-:S02]  /*48c0*/  PLOP3.LUT P2, PT, PT, PT, UP3, 0x40, 0x0 ;  /* 0x000000000000781c */ /* 0x000fc40003f4e838 */
[----:B------:R-:W-:Y:S02]  /*48d0*/  PLOP3.LUT P1, PT, PT, PT, UP4, 0x40, 0x0 ;  /* 0x000000000000781c */ /* 0x000fe40003f2e848 */
[----:B------:R-:W-:Y:S02]  /*48e0*/  PLOP3.LUT P0, PT, PT, PT, UP5, 0x40, 0x0 ;  /* 0x000000000000781c */ /* 0x000fe40003f0e858 */
[----:B------:R-:W-:Y:S02]  /*48f0*/  PLOP3.LUT P3, PT, PT, PT, UP6, 0x40, 0x0 ;  /* 0x000000000000781c */ /* 0x000fe40003f6e868 */
[C---:B------:R-:W-:Y:S02]  /*4900*/  ISETP.GT.AND P2, PT, R5.reuse, 0x30, P2 ;  /* 0x000000300500780c */ /* 0x040fe40001744270 */
[C---:B------:R-:W-:Y:S02]  /*4910*/  ISETP.GT.AND P1, PT, R5.reuse, 0x31, P1 ;  /* 0x000000310500780c */ /* 0x040fe40000f24270 */
[----:B------:R-:W-:-:S02]  /*4920*/  ISETP.GT.AND P0, PT, R5, 0x38, P0 ;  /* 0x000000380500780c */ /* 0x000fc40000704270 */
[----:B------:R-:W-:Y:S01]  /*4930*/  ISETP.GT.AND P3, PT, R5, 0x39, P3 ;  /* 0x000000390500780c */ /* 0x000fe20001f64270 */
[----:B------:R-:W-:Y:S01]  /*4940*/  VIADD R5, R0, 0x8 ;  /* 0x0000000800057836 */ /* 0x000fe20000000000 */
[C---:B------:R-:W-:Y:S02]  /*4950*/  ISETP.LT.OR P2, PT, R4.reuse, 0x31, P2 ;  /* 0x000000310400780c */ /* 0x040fe40001741670 */
[C---:B------:R-:W-:Y:S02]  /*4960*/  ISETP.LT.OR P1, PT, R4.reuse, 0x32, P1 ;  /* 0x000000320400780c */ /* 0x040fe40000f21670 */
[C---:B------:R-:W-:Y:S02]  /*4970*/  ISETP.LT.OR P0, PT, R4.reuse, 0x39, P0 ;  /* 0x000000390400780c */ /* 0x040fe40000701670 */
[----:B------:R-:W-:Y:S02]  /*4980*/  ISETP.LT.OR P3, PT, R4, 0x3a, P3 ;  /* 0x0000003a0400780c */ /* 0x000fe40001f61670 */
[----:B------:R-:W-:-:S02]  /*4990*/  VIADDMNMX R6, R5, R14, R13, PT ;  /* 0x0000000e05067246 */ /* 0x000fc4000380010d */
[----:B------:R-:W-:Y:S02]  /*49a0*/  IADD3 R5, R15, 0x8, R0 ;  /* 0x000000080f057810 */ /* 0x000fe40007ffe000 */
[----:B------:R-:W-:Y:S02]  /*49b0*/  FSEL R48, R48, -INF , !P2 ;  /* 0xff80000030307808 */ /* 0x000fe40005000000 */
[----:B------:R-:W-:Y:S02]  /*49c0*/  FSEL R66, R49, -INF , !P1 ;  /* 0xff80000031427808 */ /* 0x000fe40004800000 */
[----:B------:R-:W-:Y:S02]  /*49d0*/  FSEL R52, R52, -INF , !P0 ;  /* 0xff80000034347808 */ /* 0x000fe40004000000 */
[----:B------:R-:W-:Y:S01]  /*49e0*/  FSEL R68, R53, -INF , !P3 ;  /* 0xff80000035447808 */ /* 0x000fe20005800000 */
[----:B------:R-:W-:Y:S06]  /*49f0*/  @!P6 BRA `(.L_x_4381) ;  /* 0x000000000058e947 */ /* 0x000fec0003800000 */
[----:B------:R-:W-:Y:S01]  /*4a00*/  IMAD.U32 R7, RZ, RZ, UR40 ;  /* 0x00000028ff077e24 */ /* 0x000fe2000f8e00ff */
[----:B------:R-:W-:Y:S04]  /*4a10*/  BSSY B0, `(.L_x_4382) ;  /* 0x0000010000007945 */ /* 0x000fe80003800000 */
[----:B------:R-:W-:-:S05]  /*4a20*/  IADD3 R4, R0, UR44, -R7 ;  /* 0x0000002c00047c10 */ /* 0x000fca000fffe807 */
[----:B------:R-:W-:-:S05]  /*4a30*/  VIADD R4, R4, 0x8 ;  /* 0x0000000804047836 */ /* 0x000fca0000000000 */
        /* <DEDUP_REMOVED lines=9> */
.L_x_4383:
[----:B------:R-:W-:-:S13]  /*4ad0*/  ISETP.NE.AND P0, PT, R9, 0x1, PT ;  /* 0x000000010900780c */ /* 0x000fda0003f05270 */
[----:B------:R-:W0:Y:S02]  /*4ae0*/  @P0 LDC.64 R12, c[0x0][0x9e8] ;  /* 0x00027a00ff0c0b82 */ /* 0x000e240000000a00 */
[----:B0-----:R-:W-:-:S05]  /*4af0*/  @P0 IMAD.HI.U32 R12, R4, R12, RZ ;  /* 0x0000000c040c0227 */ /* 0x001fca00078e00ff */
[----:B------:R-:W-:-:S07]  /*4b00*/  @P0 SHF.R.U32.HI R4, RZ, R13, R12 ;  /* 0x0000000dff040219 */ /* 0x000fce000001160c */
.L_x_4384:
[----:B------:R-:W-:Y:S05]  /*4b10*/  BSYNC B0 ;  /* 0x0000000000007941 */ /* 0x000fea0003800000 */
.L_x_4382:
[----:B------:R-:W-:-:S04]  /*4b20*/  IMAD R7, R4, R9, -UR14 ;  /* 0x8000000e04077e24 */ /* 0x000fc8000f8e0209 */
[----:B------:R-:W-:-:S05]  /*4b30*/  IMAD.IADD R4, R7, 0x1, -R16 ;  /* 0x0000000107047824 */ /* 0x000fca00078e0a10 */
[----:B------:R-:W-:Y:S02]  /*4b40*/  VIMNMX R5, R5, R4, !PT ;  /* 0x0000000405057248 */ /* 0x000fe40007fe0100 */
[----:B------:R-:W-:-:S07]  /*4b50*/  VIADDMNMX R6, R4, R9, R6, PT ;  /* 0x0000000904067246 */ /* 0x000fce0003800106 */
.L_x_4381:
[----:B------:R-:W-:Y:S01]  /*4b60*/  FMNMX.FTZ R4, R24, R20, !PT ;  /* 0x0000001418047209 */ /* 0x000fe20007810000 */
[----:B------:R-:W-:Y:S01]  /*4b70*/  UP2UR UR6, UPR, URZ, 0x4 ;  /* 0x000000043f067883 */ /* 0x000fe20008000000 */
[----:B------:R-:W-:Y:S01]  /*4b80*/  BAR.SYNC.DEFER_BLOCKING 0xf, 0x100 ;  /* 0x03c4000000007b1d */ /* 0x000fe20000010000 */
[----:B------:R-:W-:Y:S01]  /*4b90*/  UISETP.NE.AND UP2, UPT, UR7, URZ, UPT ;  /* 0x0000003f0700728c */ /* 0x000fe2000bf45270 */
[----:B------:R-:W-:Y:S01]  /*4ba0*/  FMNMX.FTZ R4, R28, R4, !PT ;  /* 0x000000041c047209 */ /* 0x000fe20007810000 */
[----:B------:R-:W-:Y:S02]  /*4bb0*/  UP2UR UR7, UPR, URZ, 0x8 ;  /* 0x000000083f077883 */ /* 0x000fe40008000000 */
[----:B------:R-:W-:Y:S01]  /*4bc0*/  UISETP.NE.AND UP3, UPT, UR11, URZ, UPT ;  /* 0x0000003f0b00728c */ /* 0x000fe2000bf65270 */
[----:B------:R-:W-:Y:S01]  /*4bd0*/  FMNMX.FTZ R4, R56, R4, !PT ;  /* 0x0000000438047209 */ /* 0x000fe20007810000 */
[----:B------:R-:W-:Y:S01]  /*4be0*/  UP2UR UR11, UPR, URZ, 0x10 ;  /* 0x000000103f0b7883 */ /* 0x000fe20008000000 */
[----:B------:R-:W-:Y:S01]  /*4bf0*/  PLOP3.LUT P0, PT, PT, PT, UP2, 0x40, 0x0 ;  /* 0x000000000000781c */ /* 0x000fe20003f0e828 */
[----:B------:R-:W-:Y:S01]  /*4c00*/  UISETP.NE.AND UP4, UPT, UR10, URZ, UPT ;  /* 0x0000003f0a00728c */ /* 0x000fe2000bf85270 */
[----:B------:R-:W-:Y:S01]  /*4c10*/  FMNMX.FTZ R4, R32, R4, !PT ;  /* 0x0000000420047209 */ /* 0x000fe20007810000 */
[----:B------:R-:W-:Y:S01]  /*4c20*/  UP2UR UR14, UPR, URZ, 0x20 ;  /* 0x000000203f0e7883 */ /* 0x000fe20008000000 */
[----:B------:R-:W-:Y:S01]  /*4c30*/  PLOP3.LUT P3, PT, PT, PT, UP3, 0x40, 0x0 ;  /* 0x000000000000781c */ /* 0x000fe20003f6e838 */
[----:B------:R-:W-:Y:S01]  /*4c40*/  ULDC UR10, c[0x0][0x988] ;  /* 0x00026200000a7ab9 */ /* 0x000fe20000000800 */
[----:B------:R-:W-:Y:S01]  /*4c50*/  FMNMX.FTZ R4, R58, R4, !PT ;  /* 0x000000043a047209 */ /* 0x000fe20007810000 */
[----:B------:R-:W-:Y:S01]  /*4c60*/  UISETP.NE.AND UP5, UPT, UR18, URZ, UPT ;  /* 0x0000003f1200728c */ /* 0x000fe2000bfa5270 */
[----:B------:R-:W-:Y:S01]  /*4c70*/  PLOP3.LUT P1, PT, PT, PT, UP4, 0x40, 0x0 ;  /* 0x000000000000781c */ /* 0x000fe20003f2e848 */
[----:B------:R-:W-:Y:S01]  /*4c80*/  UISETP.NE.AND UP2, UPT, UR19, URZ, UPT ;  /* 0x0000003f1300728c */ /* 0x000fe2000bf45270 */
[----:B------:R-:W-:Y:S01]  /*4c90*/  FMNMX.FTZ R4, R36, R4, !PT ;  /* 0x0000000424047209 */ /* 0x000fe20007810000 */
[----:B------:R-:W-:Y:S01]  /*4ca0*/  UISETP.NE.AND UP3, UPT, UR21, URZ, UPT ;  /* 0x0000003f1500728c */ /* 0x000fe2000bf65270 */
[C---:B------:R-:W-:Y:S01]  /*4cb0*/  ISETP.GT.AND P1, PT, R5.reuse, RZ, P1 ;  /* 0x000000ff0500720c */ /* 0x040fe20000f24270 */
[----:B------:R-:W-:Y:S01]  /*4cc0*/  UISETP.NE.AND UP4, UPT, UR22, URZ, UPT ;  /* 0x0000003f1600728c */ /* 0x000fe2000bf85270 */
[----:B------:R-:W-:Y:S01]  /*4cd0*/  FMNMX.FTZ R4, R60, R4, !PT ;  /* 0x000000043c047209 */ /* 0x000fe20007810000 */
[----:B------:R-:W-:Y:S01]  /*4ce0*/  UP2UR UR15, UPR, URZ, 0x40 ;  /* 0x000000403f0f7883 */ /* 0x000fe20008000000 */
[----:B------:R-:W-:Y:S01]  /*4cf0*/  ISETP.GT.AND P3, PT, R5, 0x1, P3 ;  /* 0x000000010500780c */ /* 0x000fe20001f64270 */
[----:B------:R-:W-:Y:S01]  /*4d00*/  UISETP.NE.AND UP6, UPT, UR24, URZ, UPT ;  /* 0x0000003f1800728c */ /* 0x000fe2000bfc5270 */
[----:B------:R-:W-:-:S02]  /*4d10*/  FMNMX.FTZ R4, R40, R4, !PT ;  /* 0x0000000428047209 */ /* 0x000fc40007810000 */
[----:B------:R-:W-:Y:S02]  /*4d20*/  ISETP.LT.OR P1, PT, R6, 0x1, P1 ;  /* 0x000000010600780c */ /* 0x000fe40000f21670 */
[----:B------:R-:W-:Y:S02]  /*4d30*/  FMNMX.FTZ R4, R62, R4, !PT ;  /* 0x000000043e047209 */ /* 0x000fe40007810000 */
[----:B------:R-:W-:Y:S02]  /*4d40*/  ISETP.LT.OR P3, PT, R6, 0x2, P3 ;  /* 0x000000020600780c */ /* 0x000fe40001f61670 */
[----:B------:R-:W-:Y:S02]  /*4d50*/  FMNMX.FTZ R4, R44, R4, !PT ;  /* 0x000000042c047209 */ /* 0x000fe40007810000 */
[----:B------:R-:W-:Y:S02]  /*4d60*/  ISETP.GT.AND P0, PT, R5, 0x8, P0 ;  /* 0x000000080500780c */ /* 0x000fe40000704270 */
[----:B------:R-:W-:-:S02]  /*4d70*/  FMNMX.FTZ R4, R64, R4, !PT ;  /* 0x0000000440047209 */ /* 0x000fc40007810000 */
[----:B------:R-:W-:Y:S02]  /*4d80*/  FSEL R26, R26, -INF , !P1 ;  /* 0xff8000001a1a7808 */ /* 0x000fe40004800000 */
[----:B------:R-:W-:Y:S02]  /*4d90*/  FMNMX.FTZ R4, R48, R4, !PT ;  /* 0x0000000430047209 */ /* 0x000fe40007810000 */
[----:B------:R-:W-:Y:S01]  /*4da0*/  PLOP3.LUT P1, PT, PT, PT, UP2, 0x40, 0x0 ;  /* 0x000000000000781c */ /* 0x000fe20003f2e828 */
[----:B------:R-:W-:Y:S01]  /*4db0*/  UISETP.NE.AND UP2, UPT, UR6, URZ, UPT ;  /* 0x0000003f0600728c */ /* 0x000fe2000bf45270 */
[----:B------:R-:W-:Y:S02]  /*4dc0*/  FMNMX.FTZ R4, R66, R4, !PT ;  /* 0x0000000442047209 */ /* 0x000fe40007810000 */
[----:B------:R-:W-:Y:S02]  /*4dd0*/  FSEL R27, R27, -INF , !P3 ;  /* 0xff8000001b1b7808 */ /* 0x000fe40005800000 */
[----:B------:R-:W-:-:S02]  /*4de0*/  FMNMX.FTZ R4, R52, R4, !PT ;  /* 0x0000000434047209 */ /* 0x000fc40007810000 */
[----:B------:R-:W-:Y:S02]  /*4df0*/  ISETP.LT.OR P0, PT, R6, 0x9, P0 ;  /* 0x000000090600780c */ /* 0x000fe40000701670 */
[----:B------:R-:W-:Y:S02]  /*4e00*/  FMNMX.FTZ R7, R68, R4, !PT ;  /* 0x0000000444077209 */ /* 0x000fe40007810000 */
[----:B------:R-:W-:Y:S01]  /*4e10*/  PLOP3.LUT P3, PT, PT, PT, UP3, 0x40, 0x0 ;  /* 0x000000000000781c */ /* 0x000fe20003f6e838 */
[----:B------:R-:W-:Y:S01]  /*4e20*/  UISETP.NE.AND UP3, UPT, UR7, URZ, UPT ;  /* 0x0000003f0700728c */ /* 0x000fe2000bf65270 */
[----:B------:R-:W-:Y:S01]  /*4e30*/  FSEL R30, R30, -INF , !P0 ;  /* 0xff8000001e1e7808 */ /* 0x000fe20004000000 */
[----:B------:R-:W0:Y:S01]  /*4e40*/  SHFL.BFLY PT, R4, R7, 0x2, 0x1f ;  /* 0x0c401f0007047f89 */ /* 0x000e2200000e0000 */
[----:B------:R-:W-:Y:S02]  /*4e50*/  ISETP.GT.AND P1, PT, R5, 0x10, P1 ;  /* 0x000000100500780c */ /* 0x000fe40000f24270 */
[----:B------:R-:W-:Y:S01]  /*4e60*/  PLOP3.LUT P0, PT, PT, PT, UP4, 0x40, 0x0 ;  /* 0x000000000000781c */ /* 0x000fe20003f0e848 */
[----:B------:R-:W-:Y:S01]  /*4e70*/  UISETP.NE.AND UP4, UPT, UR11, URZ, UPT ;  /* 0x0000003f0b00728c */ /* 0x000fe2000bf85270 */
[----:B------:R-:W-:-:S02]  /*4e80*/  ISETP.LT.OR P1, PT, R6, 0x11, P1 ;  /* 0x000000110600780c */ /* 0x000fc40000f21670 */
[C---:B------:R-:W-:Y:S02]  /*4e90*/  ISETP.GT.AND P3, PT, R5.reuse, 0x11, P3 ;  /* 0x000000110500780c */ /* 0x040fe40001f64270 */
[----:B------:R-:W-:Y:S02]  /*4ea0*/  FSEL R34, R34, -INF , !P1 ;  /* 0xff80000022227808 */ /* 0x000fe40004800000 */
[----:B------:R-:W-:Y:S02]  /*4eb0*/  ISETP.LT.OR P3, PT, R6, 0x12, P3 ;  /* 0x000000120600780c */ /* 0x000fe40001f61670 */
[----:B------:R-:W-:Y:S02]  /*4ec0*/  ISETP.GT.AND P0, PT, R5, 0x18, P0 ;  /* 0x000000180500780c */ /* 0x000fe40000704270 */
[----:B------:R-:W-:Y:S01]  /*4ed0*/  PLOP3.LUT P1, PT, PT, PT, UP6, 0x40, 0x0 ;  /* 0x000000000000781c */ /* 0x000fe20003f2e868 */
[----:B------:R-:W-:Y:S01]  /*4ee0*/  UISETP.NE.AND UP6, UPT, UR15, URZ, UPT ;  /* 0x0000003f0f00728c */ /* 0x000fe2000bfc5270 */
[----:B------:R-:W-:-:S02]  /*4ef0*/  FSEL R35, R35, -INF , !P3 ;  /* 0xff80000023237808 */ /* 0x000fc40005800000 */
[----:B------:R-:W-:Y:S02]  /*4f00*/  ISETP.LT.OR P0, PT, R6, 0x19, P0 ;  /* 0x000000190600780c */ /* 0x000fe40000701670 */
[----:B------:R-:W-:Y:S02]  /*4f10*/  PLOP3.LUT P3, PT, PT, PT, UP0, 0x40, 0x0 ;  /* 0x000000000000781c */ /* 0x000fe40003f6e808 */
[----:B------:R-:W-:Y:S02]  /*4f20*/  ISETP.GT.AND P1, PT, R5, 0x20, P1 ;  /* 0x000000200500780c */ /* 0x000fe40000f24270 */
[----:B0-----:R-:W-:Y:S02]  /*4f30*/  FMNMX.FTZ R12, R7, R4, !PT ;  /* 0x00000004070c7209 */ /* 0x001fe40007810000 */
[----:B------:R-:W-:Y:S02]  /*4f40*/  FMNMX.FTZ R7, R26, R27, !PT ;  /* 0x0000001b1a077209 */ /* 0x000fe40007810000 */
[----:B------:R-:W-:Y:S01]  /*4f50*/  FSEL R38, R38, -INF , !P0 ;  /* 0xff80000026267808 */ /* 0x000fe20004000000 */
[----:B------:R-:W0:Y:S01]  /*4f60*/  SHFL.BFLY PT, R13, R12, 0x1, 0x1f ;  /* 0x0c201f000c0d7f89 */ /* 0x000e2200000e0000 */
[----:B------:R-:W-:-:S02]  /*4f70*/  PLOP3.LUT P0, PT, PT, PT, UP1, 0x40, 0x0 ;  /* 0x000000000000781c */ /* 0x000fc40003f0e818 */
[----:B------:R-:W-:Y:S02]  /*4f80*/  ISETP.LT.OR P1, PT, R6, 0x21, P1 ;  /* 0x000000210600780c */ /* 0x000fe40000f21670 */
[C---:B------:R-:W-:Y:S02]  /*4f90*/  ISETP.GT.AND P3, PT, R5.reuse, 0x21, P3 ;  /* 0x000000210500780c */ /* 0x040fe40001f64270 */
[----:B------:R-:W-:Y:S02]  /*4fa0*/  FSEL R42, R42, -INF , !P1 ;  /* 0xff8000002a2a7808 */ /* 0x000fe40004800000 */
[----:B------:R-:W-:Y:S02]  /*4fb0*/  ISETP.GT.AND P0, PT, R5, 0x28, P0 ;  /* 0x000000280500780c */ /* 0x000fe40000704270 */
[----:B------:R-:W-:Y:S02]  /*4fc0*/  ISETP.LT.OR P3, PT, R6, 0x22, P3 ;  /* 0x000000220600780c */ /* 0x000fe40001f61670 */
[----:B------:R-:W-:-:S02]  /*4fd0*/  PLOP3.LUT P1, PT, PT, PT, UP3, 0x40, 0x0 ;  /* 0x000000000000781c */ /* 0x000fc40003f2e838 */
[----:B------:R-:W-:Y:S02]  /*4fe0*/  ISETP.LT.OR P0, PT, R6, 0x29, P0 ;  /* 0x000000290600780c */ /* 0x000fe40000701670 */
[----:B------:R-:W-:Y:S02]  /*4ff0*/  FSEL R43, R43, -INF , !P3 ;  /* 0xff8000002b2b7808 */ /* 0x000fe40005800000 */
[----:B------:R-:W-:Y:S02]  /*5000*/  PLOP3.LUT P3, PT, PT, PT, UP4, 0x40, 0x0 ;  /* 0x000000000000781c */ /* 0x000fe40003f6e848 */
[----:B------:R-:W-:Y:S02]  /*5010*/  FSEL R46, R46, -INF , !P0 ;  /* 0xff8000002e2e7808 */ /* 0x000fe40004000000 */
[----:B------:R-:W-:Y:S02]  /*5020*/  ISETP.GT.AND P1, PT, R5, 0x30, P1 ;  /* 0x000000300500780c */ /* 0x000fe40000f24270 */
[----:B0-----:R-:W-:-:S02]  /*5030*/  FMNMX.FTZ R4, R12, R13, !PT ;  /* 0x0000000d0c047209 */ /* 0x001fc40007810000 */
[----:B------:R-:W-:Y:S02]  /*5040*/  FMNMX.FTZ R12, R30, R7, !PT ;  /* 0x000000071e0c7209 */ /* 0x000fe40007810000 */
[C---:B------:R-:W-:Y:S01]  /*5050*/  FSETP.NEU.FTZ.AND P2, PT, R4.reuse, -INF , PT ;  /* 0xff8000000400780b */ /* 0x040fe20003f5d000 */
[----:B------:R-:W-:Y:S01]  /*5060*/  FMUL.FTZ R13, R4, UR10 ;  /* 0x0000000a040d7c20 */ /* 0x000fe20008410000 */
[----:B------:R-:W-:Y:S02]  /*5070*/  ISETP.GT.AND P3, PT, R5, 0x31, P3 ;  /* 0x000000310500780c */ /* 0x000fe40001f64270 */
[C---:B------:R-:W-:Y:S02]  /*5080*/  ISETP.LT.OR P1, PT, R6.reuse, 0x31, P1 ;  /* 0x000000310600780c */ /* 0x040fe40000f21670 */
[----:B------:R-:W-:Y:S02]  /*5090*/  FSEL R13, R13, RZ, P2 ;  /* 0x000000ff0d0d7208 */ /* 0x000fe40001000000 */
[----:B------:R-:W-:Y:S01]  /*50a0*/  PLOP3.LUT P2, PT, PT, PT, UP5, 0x40, 0x0 ;  /* 0x000000000000781c */ /* 0x000fe20003f4e858 */
[----:B------:R-:W-:Y:S01]  /*50b0*/  UISETP.NE.AND UP5, UPT, UR23, URZ, UPT ;  /* 0x0000003f1700728c */ /* 0x000fe2000bfa5270 */
[----:B------:R-:W-:Y:S01]  /*50c0*/  ISETP.LT.OR P3, PT, R6, 0x32, P3 ;  /* 0x000000320600780c */ /* 0x000fe20001f61670 */
[--C-:B------:R-:W-:Y:S01]  /*50d0*/  FFMA.FTZ R14, R24, UR10, -R13.reuse ;  /* 0x0000000a180e7c23 */ /* 0x100fe2000801080d */
[----:B------:R-:W-:Y:S01]  /*50e0*/  ISETP.GT.AND P2, PT, R5, 0x9, P2 ;  /* 0x000000090500780c */ /* 0x000fe20001744270 */
[--C-:B------:R-:W-:Y:S01]  /*50f0*/  FFMA.FTZ R24, R32, UR10, -R13.reuse ;  /* 0x0000000a20187c23 */ /* 0x100fe2000801080d */
[----:B------:R-:W-:Y:S01]  /*5100*/  FSEL R50, R50, -INF , !P1 ;  /* 0xff80000032327808 */ /* 0x000fe20004800000 */
[--C-:B------:R-:W-:Y:S01]  /*5110*/  FFMA.FTZ R32, R40, UR10, -R13.reuse ;  /* 0x0000000a28207c23 */ /* 0x100fe2000801080d */
[----:B------:R-:W-:Y:S01]  /*5120*/  ISETP.LT.OR P2, PT, R6, 0xa, P2 ;  /* 0x0000000a0600780c */ /* 0x000fe20001741670 */
[----:B------:R-:W-:Y:S01]  /*5130*/  MUFU.EX2 R14, R14 ;  /* 0x0000000e000e7308 */ /* 0x000fe20000000800 */
[----:B------:R-:W-:Y:S01]  /*5140*/  FSEL R51, R51, -INF , !P3 ;  /* 0xff80000033337808 */ /* 0x000fe20005800000 */
[--C-:B------:R-:W-:Y:S01]  /*5150*/  FFMA.FTZ R29, R60, UR10, -R13.reuse ;  /* 0x0000000a3c1d7c23 */ /* 0x100fe2000801080d */
[----:B------:R-:W-:Y:S01]  /*5160*/  FSEL R31, R31, -INF , !P2 ;  /* 0xff8000001f1f7808 */ /* 0x000fe20005000000 */
[--C-:B------:R-:W-:Y:S01]  /*5170*/  FFMA.FTZ R37, R64, UR10, -R13.reuse ;  /* 0x0000000a40257c23 */ /* 0x100fe2000801080d */
[----:B------:R-:W-:Y:S01]  /*5180*/  PLOP3.LUT P2, PT, PT, PT, UP5, 0x40, 0x0 ;  /* 0x000000000000781c */ /* 0x000fe20003f4e858 */
[----:B------:R-:W-:Y:S01]  /*5190*/  UISETP.NE.AND UP5, UPT, UR14, URZ, UPT ;  /* 0x0000003f0e00728c */ /* 0x000fe2000bfa5270 */
[----:B------:R-:W-:Y:S01]  /*51a0*/  FMNMX.FTZ R7, R31, R12, !PT ;  /* 0x0000000c1f077209 */ /* 0x000fe20007810000 */
[--C-:B------:R-:W-:Y:S01]  /*51b0*/  FFMA.FTZ R40, R48, UR10, -R13.reuse ;  /* 0x0000000a30287c23 */ /* 0x100fe2000801080d */
[----:B------:R-:W-:Y:S01]  /*51c0*/  ISETP.GT.AND P2, PT, R5, 0x19, P2 ;  /* 0x000000190500780c */ /* 0x000fe20001744270 */
[----:B------:R-:W-:Y:S01]  /*51d0*/  FFMA.FTZ R41, R66, UR10, -R13 ;  /* 0x0000000a42297c23 */ /* 0x000fe2000801080d */
[----:B------:R-:W-:Y:S01]  /*51e0*/  FMNMX.FTZ R12, R34, R7, !PT ;  /* 0x00000007220c7209 */ /* 0x000fe20007810000 */
[----:B------:R-:W-:Y:S01]  /*51f0*/  MUFU.EX2 R24, R24 ;  /* 0x0000001800187308 */ /* 0x000fe20000000800 */
[----:B------:R-:W-:-:S02]  /*5200*/  ISETP.LT.OR P2, PT, R6, 0x1a, P2 ;  /* 0x0000001a0600780c */ /* 0x000fc40001741670 */
[----:B------:R-:W-:Y:S02]  /*5210*/  FMNMX.FTZ R7, R35, R12, !PT ;  /* 0x0000000c23077209 */ /* 0x000fe40007810000 */
[----:B------:R-:W-:Y:S02]  /*5220*/  FSEL R39, R39, -INF , !P2 ;  /* 0xff80000027277808 */ /* 0x000fe40005000000 */
[----:B------:R-:W-:Y:S01]  /*5230*/  FMNMX.FTZ R12, R38, R7, !PT ;  /* 0x00000007260c7209 */ /* 0x000fe20007810000 */
[----:B------:R-:W-:Y:S01]  /*5240*/  MUFU.EX2 R29, R29 ;  /* 0x0000001d001d7308 */ /* 0x000fe20000000800 */
[----:B------:R-:W-:Y:S02]  /*5250*/  PLOP3.LUT P2, PT, PT, PT, UP2, 0x40, 0x0 ;  /* 0x000000000000781c */ /* 0x000fe40003f4e828 */
[----:B------:R-:W-:Y:S02]  /*5260*/  FMNMX.FTZ R7, R39, R12, !PT ;  /* 0x0000000c27077209 */ /* 0x000fe40007810000 */
[----:B------:R-:W-:-:S02]  /*5270*/  ISETP.GT.AND P2, PT, R5, 0x29, P2 ;  /* 0x000000290500780c */ /* 0x000fc40001744270 */
[----:B------:R-:W-:Y:S01]  /*5280*/  FMNMX.FTZ R12, R42, R7, !PT ;  /* 0x000000072a0c7209 */ /* 0x000fe20007810000 */
[----:B------:R-:W-:Y:S01]  /*5290*/  MUFU.EX2 R32, R32 ;  /* 0x0000002000207308 */ /* 0x000fe20000000800 */
[----:B------:R-:W-:Y:S02]  /*52a0*/  ISETP.LT.OR P2, PT, R6, 0x2a, P2 ;  /* 0x0000002a0600780c */ /* 0x000fe40001741670 */
[----:B------:R-:W-:Y:S02]  /*52b0*/  FMNMX.FTZ R7, R43, R12, !PT ;  /* 0x0000000c2b077209 */ /* 0x000fe40007810000 */
[----:B------:R-:W-:Y:S02]  /*52c0*/  FSEL R47, R47, -INF , !P2 ;  /* 0xff8000002f2f7808 */ /* 0x000fe40005000000 */
[----:B------:R-:W-:Y:S01]  /*52d0*/  PLOP3.LUT P0, PT, PT, PT, UP5, 0x40, 0x0 ;  /* 0x000000000000781c */ /* 0x000fe20003f0e858 */
[----:B------:R-:W-:Y:S01]  /*52e0*/  MUFU.EX2 R37, R37 ;  /* 0x0000002500257308 */ /* 0x000fe20000000800 */
[----:B------:R-:W-:-:S02]  /*52f0*/  PLOP3.LUT P2, PT, PT, PT, UP6, 0x40, 0x0 ;  /* 0x000000000000781c */ /* 0x000fc40003f4e868 */
[----:B------:R-:W-:Y:S01]  /*5300*/  FMNMX.FTZ R12, R46, R7, !PT ;  /* 0x000000072e0c7209 */ /* 0x000fe20007810000 */
[--C-:B------:R-:W-:Y:S01]  /*5310*/  FFMA.FTZ R7, R20, UR10, -R13.reuse ;  /* 0x0000000a14077c23 */ /* 0x100fe2000801080d */
[C---:B------:R-:W-:Y:S01]  /*5320*/  ISETP.GT.AND P0, PT, R5.reuse, 0x38, P0 ;  /* 0x000000380500780c */ /* 0x040fe20000704270 */
[----:B------:R-:W-:Y:S01]  /*5330*/  FFMA.FTZ R20, R56, UR10, -R13 ;  /* 0x0000000a38147c23 */ /* 0x000fe2000801080d */
[----:B------:R-:W-:Y:S01]  /*5340*/  ISETP.GT.AND P2, PT, R5, 0x39, P2 ;  /* 0x000000390500780c */ /* 0x000fe20001744270 */
[----:B------:R0:W3:Y:S01]  /*5350*/  MUFU.EX2 R15, R7 ;  /* 0x00000007000f7308 */ /* 0x0000e20000000800 */
[----:B------:R-:W-:Y:S02]  /*5360*/  FMNMX.FTZ R5, R47, R12, !PT ;  /* 0x0000000c2f057209 */ /* 0x000fe40007810000 */
[----:B------:R-:W-:Y:S02]  /*5370*/  ISETP.LT.OR P0, PT, R6, 0x39, P0 ;  /* 0x000000390600780c */ /* 0x000fe40000701670 */
[----:B------:R-:W-:-:S02]  /*5380*/  FMNMX.FTZ R12, R50, R5, !PT ;  /* 0x00000005320c7209 */ /* 0x000fc40007810000 */
[----:B------:R-:W-:Y:S01]  /*5390*/  ISETP.LT.OR P2, PT, R6, 0x3a, P2 ;  /* 0x0000003a0600780c */ /* 0x000fe20001741670 */
[----:B------:R4:W-:Y:S01]  /*53a0*/  MUFU.EX2 R21, R20 ;  /* 0x0000001400157308 */ /* 0x0009e20000000800 */
[----:B------:R-:W-:Y:S01]  /*53b0*/  FSEL R54, R54, -INF , !P0 ;  /* 0xff80000036367808 */ /* 0x000fe20004000000 */
[--C-:B0-----:R-:W-:Y:S01]  /*53c0*/  FFMA.FTZ R7, R58, UR10, -R13.reuse ;  /* 0x0000000a3a077c23 */ /* 0x101fe2000801080d */
[----:B------:R-:W-:Y:S01]  /*53d0*/  FMNMX.FTZ R5, R51, R12, !PT ;  /* 0x0000000c33057209 */ /* 0x000fe20007810000 */
[--C-:B------:R-:W-:Y:S01]  /*53e0*/  FFMA.FTZ R12, R28, UR10, -R13.reuse ;  /* 0x0000000a1c0c7c23 */ /* 0x100fe2000801080d */
[----:B------:R-:W-:Y:S01]  /*53f0*/  FSEL R55, R55, -INF , !P2 ;  /* 0xff80000037377808 */ /* 0x000fe20005000000 */
[--C-:B------:R-:W-:Y:S01]  /*5400*/  FFMA.FTZ R28, R36, UR10, -R13.reuse ;  /* 0x0000000a241c7c23 */ /* 0x100fe2000801080d */
[----:B------:R-:W-:Y:S01]  /*5410*/  FMNMX.FTZ R6, R54, R5, !PT ;  /* 0x0000000536067209 */ /* 0x000fe20007810000 */
[----:B------:R-:W0:Y:S01]  /*5420*/  MUFU.EX2 R25, R7 ;  /* 0x0000000700197308 */ /* 0x000e220000000800 */
[--C-:B----4-:R-:W-:Y:S01]  /*5430*/  FFMA.FTZ R20, R62, UR10, -R13.reuse ;  /* 0x0000000a3e147c23 */ /* 0x110fe2000801080d */
[----:B------:R-:W-:Y:S01]  /*5440*/  FFMA.FTZ R36, R44, UR10, -R13 ;  /* 0x0000000a2c247c23 */ /* 0x000fe2000801080d */
[----:B------:R-:W-:-:S02]  /*5450*/  FMNMX.FTZ R6, R55, R6, !PT ;  /* 0x0000000637067209 */ /* 0x000fc40007810000 */
[----:B---3--:R-:W-:-:S03]  /*5460*/  F2FP.F16.F32.PACK_AB R152, R15, R14 ;  /* 0x0000000e0f98723e */ /* 0x008fc600000000ff */
[----:B------:R-:W3:Y:S01]  /*5470*/  SHFL.BFLY PT, R5, R6, 0x2, 0x1f ;  /* 0x0c401f0006057f89 */ /* 0x000ee200000e0000 */
[----:B------:R-:W4:Y:S08]  /*5480*/  MUFU.EX2 R33, R20 ;  /* 0x0000001400217308 */ /* 0x000f300000000800 */
[----:B------:R-:W5:Y:S01]  /*5490*/  MUFU.EX2 R12, R12 ;  /* 0x0000000c000c7308 */ /* 0x000f620000000800 */
[----:B0-----:R-:W-:-:S07]  /*54a0*/  F2FP.F16.F32.PACK_AB R156, R25, R24 ;  /* 0x00000018199c723e */ /* 0x001fce00000000ff */
[----:B------:R-:W0:Y:S01]  /*54b0*/  MUFU.EX2 R28, R28 ;  /* 0x0000001c001c7308 */ /* 0x000e220000000800 */
[----:B----4-:R-:W-:Y:S02]  /*54c0*/  F2FP.F16.F32.PACK_AB R160, R33, R32 ;  /* 0x0000002021a0723e */ /* 0x010fe400000000ff */
[----:B---3--:R-:W-:-:S05]  /*54d0*/  FMNMX.FTZ R5, R6, R5, !PT ;  /* 0x0000000506057209 */ /* 0x008fca0007810000 */
[----:B------:R-:W3:Y:S01]  /*54e0*/  MUFU.EX2 R36, R36 ;  /* 0x0000002400247308 */ /* 0x000ee20000000800 */
[----:B-----5:R-:W-:Y:S01]  /*54f0*/  F2FP.F16.F32.PACK_AB R154, R21, R12 ;  /* 0x0000000c159a723e */ /* 0x020fe200000000ff */
[----:B------:R-:W4:Y:S06]  /*5500*/  SHFL.BFLY PT, R6, R5, 0x1, 0x1f ;  /* 0x0c201f0005067f89 */ /* 0x000f2c00000e0000 */
[----:B------:R-:W-:Y:S01]  /*5510*/  MUFU.EX2 R40, R40 ;  /* 0x0000002800287308 */ /* 0x000fe20000000800 */
[----:B0-----:R-:W-:-:S07]  /*5520*/  F2FP.F16.F32.PACK_AB R158, R29, R28 ;  /* 0x0000001c1d9e723e */ /* 0x001fce00000000ff */
[----:B------:R-:W0:Y:S01]  /*5530*/  MUFU.EX2 R41, R41 ;  /* 0x0000002900297308 */ /* 0x000e220000000800 */
[----:B---3--:R-:W-:Y:S02]  /*5540*/  F2FP.F16.F32.PACK_AB R162, R37, R36 ;  /* 0x0000002425a2723e */ /* 0x008fe400000000ff */
[----:B----4-:R-:W-:Y:S01]  /*5550*/  FMNMX.FTZ R7, R5, R6, !PT ;  /* 0x0000000605077209 */ /* 0x010fe20007810000 */
[--C-:B------:R-:W-:Y:S01]  /*5560*/  FFMA.FTZ R5, R52, UR10, -R13.reuse ;  /* 0x0000000a34057c23 */ /* 0x100fe2000801080d */
[----:B------:R-:W-:Y:S02]  /*5570*/  FFMA.FTZ R13, R68, UR10, -R13 ;  /* 0x0000000a440d7c23 */ /* 0x000fe4000801080d */
[C---:B------:R-:W-:Y:S01]  /*5580*/  FSETP.NEU.FTZ.AND P0, PT, R7.reuse, -INF , PT ;  /* 0xff8000000700780b */ /* 0x040fe20003f1d000 */
[----:B------:R-:W-:Y:S01]  /*5590*/  FMUL.FTZ R6, R7, UR10 ;  /* 0x0000000a07067c20 */ /* 0x000fe20008410000 */
[----:B0-----:R-:W-:Y:S01]  /*55a0*/  F2FP.F16.F32.PACK_AB R164, R41, R40 ;  /* 0x0000002829a4723e */ /* 0x001fe200000000ff */
[----:B------:R-:W-:Y:S03]  /*55b0*/  MUFU.EX2 R5, R5 ;  /* 0x0000000500057308 */ /* 0x000fe60000000800 */
[----:B------:R-:W-:-:S05]  /*55c0*/  FSEL R20, R6, RZ, P0 ;  /* 0x000000ff06147208 */ /* 0x000fca0000000000 */
[--C-:B------:R-:W-:Y:S01]  /*55d0*/  FFMA.FTZ R26, R26, UR10, -R20.reuse ;  /* 0x0000000a1a1a7c23 */ /* 0x100fe20008010814 */
[--C-:B------:R-:W-:Y:S01]  /*55e0*/  FFMA.FTZ R27, R27, UR10, -R20.reuse ;  /* 0x0000000a1b1b7c23 */ /* 0x100fe20008010814 */
[--C-:B------:R-:W-:Y:S01]  /*55f0*/  FFMA.FTZ R30, R30, UR10, -R20.reuse ;  /* 0x0000000a1e1e7c23 */ /* 0x100fe20008010814 */
[--C-:B------:R-:W-:Y:S01]  /*5600*/  FFMA.FTZ R31, R31, UR10, -R20.reuse ;  /* 0x0000000a1f1f7c23 */ /* 0x100fe20008010814 */
[--C-:B------:R-:W-:Y:S01]  /*5610*/  FFMA.FTZ R34, R34, UR10, -R20.reuse ;  /* 0x0000000a22227c23 */ /* 0x100fe20008010814 */
[--C-:B------:R-:W-:Y:S01]  /*5620*/  FFMA.FTZ R35, R35, UR10, -R20.reuse ;  /* 0x0000000a23237c23 */ /* 0x100fe20008010814 */
        /* <DEDUP_REMOVED lines=8> */
[----:B------:R-:W0:Y:S01]  /*56b0*/  MUFU.EX2 R27, R27 ;  /* 0x0000001b001b7308 */ /* 0x000e220000000800 */
[--C-:B------:R-:W-:Y:S01]  /*56c0*/  FFMA.FTZ R51, R51, UR10, -R20.reuse ;  /* 0x0000000a33337c23 */ /* 0x100fe20008010814 */
[--C-:B------:R-:W-:Y:S01]  /*56d0*/  FFMA.FTZ R54, R54, UR10, -R20.reuse ;  /* 0x0000000a36367c23 */ /* 0x100fe20008010814 */
[----:B------:R-:W-:-:S05]  /*56e0*/  FFMA.FTZ R20, R55, UR10, -R20 ;  /* 0x0000000a37147c23 */ /* 0x000fca0008010814 */
[----:B------:R-:W-:Y:S08]  /*56f0*/  MUFU.EX2 R30, R30 ;  /* 0x0000001e001e7308 */ /* 0x000ff00000000800 */
[----:B------:R-:W3:Y:S01]  /*5700*/  MUFU.EX2 R31, R31 ;  /* 0x0000001f001f7308 */ /* 0x000ee20000000800 */
[----:B0-----:R-:W-:-:S07]  /*5710*/  F2FP.F16.F32.PACK_AB R153, R27, R26 ;  /* 0x0000001a1b99723e */ /* 0x001fce00000000ff */
[----:B------:R0:W4:Y:S08]  /*5720*/  MUFU.EX2 R6, R13 ;  /* 0x0000000d00067308 */ /* 0x0001300000000800 */
[----:B------:R-:W5:Y:S01]  /*5730*/  MUFU.EX2 R34, R34 ;  /* 0x0000002200227308 */ /* 0x000f620000000800 */
[----:B0-----:R-:W-:Y:S01]  /*5740*/  FADD.FTZ R13, R14, R15 ;  /* 0x0000000f0e0d7221 */ /* 0x001fe20000010000 */
[----:B---3--:R-:W-:-:S03]  /*5750*/  F2FP.F16.F32.PACK_AB R155, R31, R30 ;  /* 0x0000001e1f9b723e */ /* 0x008fc600000000ff */
[----:B------:R-:W-:Y:S01]  /*5760*/  FADD.FTZ R44, R12, R13 ;  /* 0x0000000d0c2c7221 */ /* 0x000fe20000010000 */
[----:B------:R-:W-:Y:S01]  /*5770*/  FADD.FTZ R13, R26, R27 ;  /* 0x0000001b1a0d7221 */ /* 0x000fe20000010000 */
[----:B------:R0:W-:Y:S01]  /*5780*/  STSM.16.M88.4 [R19+0x26800], R152 ;  /* 0x0268009813007844 */ /* 0x0001e20000000200 */
[----:B------:R-:W3:Y:S01]  /*5790*/  MUFU.EX2 R35, R35 ;  /* 0x0000002300237308 */ /* 0x000ee20000000800 */
[----:B------:R-:W-:Y:S01]  /*57a0*/  FADD.FTZ R45, R21, R44 ;  /* 0x0000002c152d7221 */ /* 0x000fe20000010000 */
[----:B------:R-:W-:Y:S01]  /*57b0*/  FADD.FTZ R44, R30, R13 ;  /* 0x0000000d1e2c7221 */ /* 0x000fe20000010000 */
[----:B----4-:R-:W-:Y:S02]  /*57c0*/  F2FP.F16.F32.PACK_AB R166, R6, R5 ;  /* 0x0000000506a6723e */ /* 0x010fe400000000ff */
[----:B------:R-:W-:Y:S01]  /*57d0*/  FADD.FTZ R48, R24, R45 ;  /* 0x0000002d18307221 */ /* 0x000fe20000010000 */
[----:B------:R-:W-:Y:S02]  /*57e0*/  FADD.FTZ R13, R31, R44 ;  /* 0x0000002c1f0d7221 */ /* 0x000fe40000010000 */
[----:B------:R-:W4:Y:S01]  /*57f0*/  MUFU.EX2 R38, R38 ;  /* 0x0000002600267308 */ /* 0x000f220000000800 */
[----:B------:R-:W-:Y:S01]  /*5800*/  FADD.FTZ R45, R25, R48 ;  /* 0x00000030192d7221 */ /* 0x000fe20000010000 */
[----:B-----5:R-:W-:-:S03]  /*5810*/  FADD.FTZ R44, R34, R13 ;  /* 0x0000000d222c7221 */ /* 0x020fc60000010000 */
[----:B------:R-:W-:-:S03]  /*5820*/  FADD.FTZ R48, R28, R45 ;  /* 0x0000002d1c307221 */ /* 0x000fc60000010000 */
[----:B------:R-:W5:Y:S01]  /*5830*/  MUFU.EX2 R39, R39 ;  /* 0x0000002700277308 */ /* 0x000f620000000800 */
[----:B---3--:R-:W-:Y:S01]  /*5840*/  FADD.FTZ R13, R35, R44 ;  /* 0x0000002c230d7221 */ /* 0x008fe20000010000 */
[----:B------:R-:W-:Y:S01]  /*5850*/  FADD.FTZ R15, R29, R48 ;  /* 0x000000301d0f7221 */ /* 0x000fe20000010000 */
[----:B------:R-:W-:-:S03]  /*5860*/  F2FP.F16.F32.PACK_AB R157, R35, R34 ;  /* 0x00000022239d723e */ /* 0x000fc600000000ff */
[----:B------:R-:W-:Y:S02]  /*5870*/  FADD.FTZ R14, R32, R15 ;  /* 0x0000000f200e7221 */ /* 0x000fe40000010000 */
[----:B------:R-:W3:Y:S01]  /*5880*/  MUFU.EX2 R42, R42 ;  /* 0x0000002a002a7308 */ /* 0x000ee20000000800 */
[----:B----4-:R-:W-:Y:S01]  /*5890*/  FADD.FTZ R12, R38, R13 ;  /* 0x0000000d260c7221 */ /* 0x010fe20000010000 */
[----:B------:R-:W-:-:S06]  /*58a0*/  FADD.FTZ R21, R33, R14 ;  /* 0x0000000e21157221 */ /* 0x000fcc0000010000 */
[----:B------:R-:W4:Y:S01]  /*58b0*/  MUFU.EX2 R43, R43 ;  /* 0x0000002b002b7308 */ /* 0x000f220000000800 */
[C---:B-----5:R-:W-:Y:S01]  /*58c0*/  FADD.FTZ R15, R39.reuse, R12 ;  /* 0x0000000c270f7221 */ /* 0x060fe20000010000 */
[----:B------:R-:W-:-:S05]  /*58d0*/  F2FP.F16.F32.PACK_AB R159, R39, R38 ;  /* 0x00000026279f723e */ /* 0x000fca00000000ff */
[----:B------:R0:W-:Y:S01]  /*58e0*/  STSM.16.M88.4 [R184], R156 ;  /* 0x0000009cb8007844 */ /* 0x0001e20000000200 */
[----:B------:R-:W5:Y:S01]  /*58f0*/  MUFU.EX2 R46, R46 ;  /* 0x0000002e002e7308 */ /* 0x000f620000000800 */
[----:B---3--:R-:W-:-:S07]  /*5900*/  FADD.FTZ R12, R42, R15 ;  /* 0x0000000f2a0c7221 */ /* 0x008fce0000010000 */
[----:B------:R-:W3:Y:S01]  /*5910*/  MUFU.EX2 R47, R47 ;  /* 0x0000002f002f7308 */ /* 0x000ee20000000800 */
[C---:B----4-:R-:W-:Y:S01]  /*5920*/  FADD.FTZ R15, R43.reuse, R12 ;  /* 0x0000000c2b0f7221 */ /* 0x050fe20000010000 */
[----:B------:R-:W-:Y:S01]  /*5930*/  FADD.FTZ R12, R36, R21 ;  /* 0x00000015240c7221 */ /* 0x000fe20000010000 */
[----:B------:R-:W-:-:S03]  /*5940*/  F2FP.F16.F32.PACK_AB R161, R43, R42 ;  /* 0x0000002a2ba1723e */ /* 0x000fc600000000ff */
[----:B------:R-:W-:Y:S02]  /*5950*/  FADD.FTZ R37, R37, R12 ;  /* 0x0000000c25257221 */ /* 0x000fe40000010000 */
[----:B------:R-:W-:Y:S01]  /*5960*/  MUFU.EX2 R50, R50 ;  /* 0x0000003200327308 */ /* 0x000fe20000000800 */
[----:B-----5:R-:W-:Y:S01]  /*5970*/  FADD.FTZ R14, R46, R15 ;  /* 0x0000000f2e0e7221 */ /* 0x020fe20000010000 */
[----:B------:R-:W-:-:S04]  /*5980*/  FADD.FTZ R40, R40, R37 ;  /* 0x0000002528287221 */ /* 0x000fc80000010000 */
[----:B------:R-:W-:Y:S02]  /*5990*/  FADD.FTZ R40, R41, R40 ;  /* 0x0000002829287221 */ /* 0x000fe40000010000 */
[----:B------:R-:W4:Y:S01]  /*59a0*/  MUFU.EX2 R51, R51 ;  /* 0x0000003300337308 */ /* 0x000f220000000800 */
[C---:B---3--:R-:W-:Y:S01]  /*59b0*/  F2FP.F16.F32.PACK_AB R163, R47.reuse, R46 ;  /* 0x0000002e2fa3723e */ /* 0x048fe200000000ff */
[----:B------:R-:W-:Y:S01]  /*59c0*/  FADD.FTZ R47, R47, R14 ;  /* 0x0000000e2f2f7221 */ /* 0x000fe20000010000 */
[----:B------:R-:W-:-:S03]  /*59d0*/  FADD.FTZ R5, R5, R40 ;  /* 0x0000002805057221 */ /* 0x000fc60000010000 */
[----:B------:R0:W-:Y:S01]  /*59e0*/  STSM.16.M88.4 [R22], R160 ;  /* 0x000000a016007844 */ /* 0x0001e20000000200 */
[----:B------:R-:W-:Y:S01]  /*59f0*/  FADD.FTZ R5, R6, R5 ;  /* 0x0000000506057221 */ /* 0x000fe20000010000 */
[----:B------:R-:W-:Y:S08]  /*5a00*/  MUFU.EX2 R54, R54 ;  /* 0x0000003600367308 */ /* 0x000ff00000000800 */
[----:B------:R-:W3:Y:S01]  /*5a10*/  MUFU.EX2 R13, R20 ;  /* 0x00000014000d7308 */ /* 0x000ee20000000800 */
[----:B----4-:R-:W-:Y:S01]  /*5a20*/  F2FP.F16.F32.PACK_AB R165, R51, R50 ;  /* 0x0000003233a5723e */ /* 0x010fe200000000ff */
[----:B------:R-:W-:-:S04]  /*5a30*/  FADD.FTZ R50, R50, R47 ;  /* 0x0000002f32327221 */ /* 0x000fc80000010000 */
[----:B------:R-:W-:Y:S01]  /*5a40*/  FADD.FTZ R51, R51, R50 ;  /* 0x0000003233337221 */ /* 0x000fe20000010000 */
[----:B---3--:R-:W-:-:S03]  /*5a50*/  F2FP.F16.F32.PACK_AB R167, R13, R54 ;  /* 0x000000360da7723e */ /* 0x008fc600000000ff */
[----:B------:R-:W-:Y:S02]  /*5a60*/  FADD.FTZ R54, R54, R51 ;  /* 0x0000003336367221 */ /* 0x000fe40000010000 */
[----:B------:R0:W-:Y:S02]  /*5a70*/  STSM.16.M88.4 [R23], R164 ;  /* 0x000000a417007844 */ /* 0x0001e40000000200 */
[----:B------:R-:W-:Y:S01]  /*5a80*/  FADD.FTZ R6, R13, R54 ;  /* 0x000000360d067221 */ /* 0x000fe20000010000 */
[----:B------:R-:W-:Y:S06]  /*5a90*/  @!P4 BRA `(.L_x_4385) ;  /* 0x000000000004c947 */ /* 0x000fec0003800000 */
[----:B------:R-:W-:Y:S01]  /*5aa0*/  BPT.TRAP 0x1 ;  /* 0x000000040000795c */ /* 0x000fe20000300000 */
.L_x_4385:
[----:B------:R3:W4:Y:S01]  /*5ab0*/  SYNCS.PHASECHK.TRANS64.TRYWAIT P0, [R10+URZ+0x28c50], R11 ;  /* 0x028c500b0a0075a7 */ /* 0x000722000800017f */
[----:B------:R-:W-:Y:S05]  /*5ac0*/  @!P4 BRA `(.L_x_4386) ;  /* 0x000000000004c947 */ /* 0x000fea0003800000 */
[----:B------:R-:W-:Y:S01]  /*5ad0*/  BPT.TRAP 0x1 ;  /* 0x000000040000795c */ /* 0x000fe20000300000 */
.L_x_4386:
[----:B----4-:R-:W-:Y:S05]  /*5ae0*/  @P0 BRA `(.L_x_4387) ;  /* 0x0000000000080947 */ /* 0x010fea0003800000 */
[----:B------:R-:W4:Y:S02]  /*5af0*/  SYNCS.PHASECHK.TRANS64.TRYWAIT P0, [R10+URZ+0x28c50], R11 ;  /* 0x028c500b0a0075a7 */ /* 0x000f24000800017f */
[----:B----4-:R-:W-:Y:S05]  /*5b00*/  @!P0 BRA `(.L_x_4388) ;  /* 0x000000ec00948947 */ /* 0x010fea0003800000 */
.L_x_4387:
[----:B------:R-:W-:Y:S01]  /*5b10*/  ULEA UR11, UR37, UR45, 0xc ;  /* 0x0000002d250b7291 */ /* 0x000fe2000f8e603f */
[----:B------:R-:W-:Y:S01]  /*5b20*/  WARPGROUP.ARRIVE ;  /* 0x00000000000079c5 */ /* 0x000fe20000000000 */
[----:B------:R-:W-:Y:S01]  /*5b30*/  UMOV UR7, 0x40000040 ;  /* 0x4000004000077882 */ /* 0x000fe20000000000 */
[----:B------:R-:W-:Y:S01]  /*5b40*/  UIADD3 UR23, UR44, -UR40, URZ ;  /* 0x800000282c177290 */ /* 0x000fe2000fffe03f */
[----:B-1234-:R-:W-:Y:S01]  /*5b50*/  @!P5 VIADD R10, R10, 0x28c60 ;  /* 0x00028c600a0ad836 */ /* 0x01efe20000000000 */
[----:B------:R-:W-:Y:S02]  /*5b60*/  UIADD3 UR50, UR50, -0x2, URZ ;  /* 0xfffffffe32327890 */ /* 0x000fe4000fffe03f */
[----:B------:R-:W-:Y:S02]  /*5b70*/  UMOV UR6, UR11 ;  /* 0x0000000b00067c82 */ /* 0x000fe40008000000 */
[----:B------:R-:W-:Y:S01]  /*5b80*/  HGMMA.64x256x16.F32 R24, R152, gdesc[UR4].tnspB, RZ, !UPT, gsb0 ;  /* 0x43e0000498187df0 */ /* 0x000fe2000c0008ff */
[----:B------:R-:W-:Y:S01]  /*5b90*/  UIADD3 UR6, UR11, 0x80, URZ ;  /* 0x000000800b067890 */ /* 0x000fe2000fffe03f */
[----:B------:R-:W-:Y:S01]  /*5ba0*/  @!P5 PRMT R10, RZ, 0x654, R10 ;  /* 0x00000654ff0ad816 */ /* 0x000fe2000000000a */
[----:B------:R-:W-:Y:S01]  /*5bb0*/  UMOV UR7, 0x40000040 ;  /* 0x4000004000077882 */ /* 0x000fe20000000000 */
[----:B------:R-:W-:-:S02]  /*5bc0*/  WARPGROUP.DEPBAR.LE gsb0, 0x0 ;  /* 0x00008000000079c5 */ /* 0x000fc40000010000 */
        /* <DEDUP_REMOVED lines=15> */
[----:B------:R-:W-:-:S06]  /*5cc0*/  ULEA UR7, UR47, UR23, 0x6 ;  /* 0x000000172f077291 */ /* 0x000fcc000f8e303f */
[----:B------:R-:W-:Y:S01]  /*5cd0*/  VIADD R8, R8, UR7 ;  /* 0x0000000708087c36 */ /* 0x000fe20008000000 */
        /* <DEDUP_REMOVED lines=11> */
[----:B------:R-:W-:Y:S01]  /*5d90*/  ISETP.LT.AND P0, PT, RZ, UR7, PT ;  /* 0x00000007ff007c0c */ /* 0x000fe2000bf01270 */
[----:B------:R-:W-:-:S06]  /*5da0*/  UIADD3 UR6, UR7, -0x1, URZ ;  /* 0xffffffff07067890 */ /* 0x000fcc000fffe03f */
[----:B-1----:R-:W-:-:S06]  /*5db0*/  IMAD.U32 R10, RZ, RZ, UR6 ;  /* 0x00000006ff0a7e24 */ /* 0x002fcc000f8e00ff */
        /* <DEDUP_REMOVED lines=8> */
.L_x_4390:
[----:B------:R-:W-:-:S13]  /*5e40*/  ISETP.NE.AND P0, PT, R9, 0x1, PT ;  /* 0x000000010900780c */ /* 0x000fda0003f05270 */
[----:B------:R-:W1:Y:S02]  /*5e50*/  @P0 LDC.64 R12, c[0x0][0x9e8] ;  /* 0x00027a00ff0c0b82 */ /* 0x000e640000000a00 */
[----:B-1----:R-:W-:-:S05]  /*5e60*/  @P0 IMAD.HI.U32 R12, R10, R12, RZ ;  /* 0x0000000c0a0c0227 */ /* 0x002fca00078e00ff */
[----:B------:R-:W-:-:S07]  /*5e70*/  @P0 SHF.R.U32.HI R10, RZ, R13, R12 ;  /* 0x0000000dff0a0219 */ /* 0x000fce000001160c */
.L_x_4391:
[----:B------:R-:W-:-:S05]  /*5e80*/  IMAD R9, R10, R9, R9 ;  /* 0x000000090a097224 */ /* 0x000fca00078e0209 */
[----:B------:R-:W-:-:S07]  /*5e90*/  VIMNMX R8, R8, R9, PT ;  /* 0x0000000908087248 */ /* 0x000fce0003fe0100 */
.L_x_4389:
[----:B------:R-:W-:-:S04]  /*5ea0*/  SHF.R.S32.HI R9, RZ, 0x1f, R8 ;  /* 0x0000001fff097819 */ /* 0x000fc80000011408 */
[----:B------:R-:W-:-:S04]  /*5eb0*/  LEA.HI R9, R9, R8, RZ, 0x6 ;  /* 0x0000000809097211 */ /* 0x000fc800078f30ff */
[----:B------:R-:W-:-:S04]  /*5ec0*/  SHF.R.S32.HI R9, RZ, 0x6, R9 ;  /* 0x00000006ff097819 */ /* 0x000fc80000011409 */
[----:B-1----:R-:W-:-:S04]  /*5ed0*/  VIMNMX R10, R186, R9, !PT ;  /* 0x00000009ba0a7248 */ /* 0x002fc80007fe0100 */
[----:B------:R-:W-:-:S13]  /*5ee0*/  ISETP.LE.AND P0, PT, R10, UR50, PT ;  /* 0x000000320a007c0c */ /* 0x000fda000bf03270 */
[----:B------:R-:W-:Y:S05]  /*5ef0*/  @!P0 BRA `(.L_x_4392) ;  /* 0x0000002000c88947 */ /* 0x000fea0003800000 */
[----:B------:R-:W-:Y:S01]  /*5f00*/  VIADD R11, R0, UR23 ;  /* 0x00000017000b7c36 */ /* 0x000fe20008000000 */
[----:B------:R-:W-:Y:S01]  /*5f10*/  ULDC UR24, c[0x0][0x9e4] ;  /* 0x0002790000187ab9 */ /* 0x000fe20000000800 */
[----:B------:R-:W-:Y:S01]  /*5f20*/  ULDC UR20, c[0x0][0x9dc] ;  /* 0x0002770000147ab9 */ /* 0x000fe20000000800 */
[----:B------:R-:W-:Y:S01]  /*5f30*/  ULDC UR21, c[0x0][0x988] ;  /* 0x0002620000157ab9 */ /* 0x000fe20000000800 */
[----:B------:R-:W-:Y:S01]  /*5f40*/  VIADD R13, R11, 0x8 ;  /* 0x000000080b0d7836 */ /* 0x000fe20000000000 */
[----:B------:R-:W-:-:S04]  /*5f50*/  ULDC UR25, c[0x0][0x9e0] ;  /* 0x0002780000197ab9 */ /* 0x000fc80000000800 */
[----:B------:R-:W-:-:S07]  /*5f60*/  LOP3.LUT R15, RZ, R13, RZ, 0x33, !PT ;  /* 0x0000000dff0f7212 */ /* 0x000fce00078e33ff */
.L_x_4409:
[----:B------:R-:W-:-:S04]  /*5f70*/  UIADD3 UR22, UR37, 0x1, URZ ;  /* 0x0000000125167890 */ /* 0x000fc8000fffe03f */
[----:B------:R-:W-:-:S04]  /*5f80*/  UISETP.NE.AND UP0, UPT, UR22, 0x2, UPT ;  /* 0x000000021600788c */ /* 0x000fc8000bf05270 */
[----:B------:R-:W-:Y:S02]  /*5f90*/  USEL UR6, URZ, 0x1, UP0 ;  /* 0x000000013f067887 */ /* 0x000fe40008000000 */
[----:B------:R-:W-:-:S04]  /*5fa0*/  USEL UR22, UR22, URZ, UP0 ;  /* 0x0000003f16167287 */ /* 0x000fc80008000000 */
[----:B------:R-:W-:Y:S01]  /*5fb0*/  LOP3.LUT R2, R2, UR6, RZ, 0x3c, !PT ;  /* 0x0000000602027c12 */ /* 0x000fe2000f8e3cff */
[----:B01-3--:R-:W-:Y:S07]  /*5fc0*/  @!P4 BRA `(.L_x_4393) ;  /* 0x000000000004c947 */ /* 0x00bfee0003800000 */
[----:B------:R-:W-:Y:S01]  /*5fd0*/  BPT.TRAP 0x1 ;  /* 0x000000040000795c */ /* 0x000fe20000300000 */
.L_x_4393:
[----:B------:R-:W-:Y:S01]  /*5fe0*/  ULEA UR26, UR22, UR38, 0x3 ;  /* 0x00000026161a7291 */ /* 0x000fe2000f8e183f */
[----:B------:R-:W-:-:S08]  /*5ff0*/  SHF.L.U32 R12, R2, 0x1f, RZ ;  /* 0x0000001f020c7819 */ /* 0x000fd000000006ff */
[----:B------:R1:W2:Y:S01]  /*6000*/  SYNCS.PHASECHK.TRANS64.TRYWAIT P0, [UR26+0x28c30], R12 ;  /* 0x028c300cff0075a7 */ /* 0x0002a2000800015a */
[----:B------:R-:W-:Y:S05]  /*6010*/  @!P4 BRA `(.L_x_4394) ;  /* 0x000000000004c947 */ /* 0x000fea0003800000 */
[----:B------:R-:W-:Y:S01]  /*6020*/  BPT.TRAP 0x1 ;  /* 0x000000040000795c */ /* 0x000fe20000300000 */
.L_x_4394:
[----:B--2---:R-:W-:Y:S05]  /*6030*/  @P0 BRA `(.L_x_4395) ;  /* 0x0000000000080947 */ /* 0x004fea0003800000 */
[----:B------:R-:W2:Y:S02]  /*6040*/  SYNCS.PHASECHK.TRANS64.TRYWAIT P0, [UR26+0x28c30], R12 ;  /* 0x028c300cff0075a7 */ /* 0x000ea4000800015a */
[----:B--2---:R-:W-:Y:S05]  /*6050*/  @!P0 BRA `(.L_x_4396) ;  /* 0x000000e800548947 */ /* 0x004fea0003800000 */
.L_x_4395:
[----:B------:R-:W-:Y:S01]  /*6060*/  R2UR UR18, R3 ;  /* 0x00000000031272ca */ /* 0x000fe200000e0000 */
[----:B0-----:R-:W-:Y:S01]  /*6070*/  WARPGROUP.ARRIVE ;  /* 0x00000000000079c5 */ /* 0x001fe20000000000 */
[----:B------:R-:W-:Y:S01]  /*6080*/  UMOV UR19, 0x40000040 ;  /* 0x4000004000137882 */ /* 0x000fe20000000000 */
[----:B------:R-:W-:Y:S01]  /*6090*/  UMOV UR7, 0x40000040 ;  /* 0x4000004000077882 */ /* 0x000fe20000000000 */
[----:B------:R-:W-:Y:S01]  /*60a0*/  UMOV UR11, 0x40000040 ;  /* 0x40000040000b7882 */ /* 0x000fe20000000000 */
[----:B------:R-:W-:Y:S01]  /*60b0*/  UMOV UR15, 0x40000040 ;  /* 0x40000040000f7882 */ /* 0x000fe20000000000 */
[----:B------:R-:W-:Y:S01]  /*60c0*/  MOV R21, UR26 ;  /* 0x0000001a00157c02 */ /* 0x000fe20008000f00 */
[----:B--2---:R-:W-:-:S04]  /*60d0*/  IMAD.U32 R9, RZ, RZ, UR40 ;  /* 0x00000028ff097e24 */ /* 0x004fc8000f8e00ff */
[----:B------:R-:W-:Y:S02]  /*60e0*/  @!P5 VIADD R8, R21, 0x28c40 ;  /* 0x00028c401508d836 */ /* 0x000fe40000000000 */
[----:B------:R-:W-:-:S03]  /*60f0*/  ULEA UR18, UR22, UR18, 0x9 ;  /* 0x0000001216127291 */ /* 0x000fc6000f8e483f */
[----:B------:R-:W-:Y:S01]  /*6100*/  @!P5 PRMT R8, RZ, 0x654, R8 ;  /* 0x00000654ff08d816 */ /* 0x000fe20000000008 */
[----:B------:R-:W-:Y:S02]  /*6110*/  UIADD3 UR6, UR18, 0x2, URZ ;  /* 0x0000000212067890 */ /* 0x000fe4000fffe03f */
[----:B------:R-:W-:Y:S02]  /*6120*/  UIADD3 UR10, UR18, 0x4, URZ ;  /* 0x00000004120a7890 */ /* 0x000fe4000fffe03f */
[----:B------:R-:W-:Y:S02]  /*6130*/  UIADD3 UR14, UR18, 0x6, URZ ;  /* 0x00000006120e7890 */ /* 0x000fe4000fffe03f */
[----:B------:R-:W-:Y:S03]  /*6140*/  HGMMA.64x64x16.F32 R152, gdesc[UR16], RZ, !UPT, gsb0 ;  /* 0x00e00000109879f0 */ /* 0x000fe6000c0008ff */
[----:B------:R-:W-:-:S02]  /*6150*/  WARPGROUP.DEPBAR.LE gsb0, 0x0 ;  /* 0x00008000000079c5 */ /* 0x000fc40000010000 */
[----:B------:R-:W-:-:S06]  /*6160*/  WARPGROUP.ARRIVE ;  /* 0x00000000000079c5 */ /* 0x000fcc0000000000 */
[----:B------:R-:W-:Y:S01]  /*6170*/  HGMMA.64x64x16.F32 R152, gdesc[UR4], R152, gsb0 ;  /* 0x00e00000049879f0 */ /* 0x000fe20008000898 */
[----:B------:R-:W-:-:S04]  /*6180*/  USHF.L.U32 UR7, UR50, 0x6, URZ ;  /* 0x0000000632077899 */ /* 0x000fc8000800063f */
[----:B------:R-:W-:Y:S01]  /*6190*/  UIADD3 UR6, UR44, 0x1, -UR7 ;  /* 0x000000012c067890 */ /* 0x000fe2000fffe807 */
[----:B------:R-:W-:Y:S02]  /*61a0*/  WARPGROUP.DEPBAR.LE gsb0, 0x0 ;  /* 0x00008000000079c5 */ /* 0x000fe40000010000 */
[----:B------:R-:W-:-:S06]  /*61b0*/  WARPGROUP.ARRIVE ;  /* 0x00000000000079c5 */ /* 0x000fcc0000000000 */
[----:B------:R-:W-:Y:S01]  /*61c0*/  HGMMA.64x64x16.F32 R152, gdesc[UR8], R152, gsb0 ;  /* 0x00e00000089879f0 */ /* 0x000fe20008000898 */
[----:B------:R-:W-:Y:S02]  /*61d0*/  ULOP3.LUT UR10, URZ, UR20, URZ, 0x33, !UPT ;  /* 0x000000143f0a7292 */ /* 0x000fe4000f8e333f */
[----:B------:R-:W-:Y:S02]  /*61e0*/  WARPGROUP.DEPBAR.LE gsb0, 0x0 ;  /* 0x00008000000079c5 */ /* 0x000fe40000010000 */
[----:B------:R-:W-:-:S06]  /*61f0*/  WARPGROUP.ARRIVE ;  /* 0x00000000000079c5 */ /* 0x000fcc0000000000 */
[----:B------:R-:W-:Y:S03]  /*6200*/  HGMMA.64x64x16.F32 R152, gdesc[UR12], R152, gsb0 ;  /* 0x00e000000c9879f0 */ /* 0x000fe60008000898 */
[----:B------:R-:W-:Y:S02]  /*6210*/  WARPGROUP.DEPBAR.LE gsb0, 0x0 ;  /* 0x00008000000079c5 */ /* 0x000fe40000010000 */
[----:B------:R0:W-:Y:S02]  /*6220*/  @!P5 SYNCS.ARRIVE.TRANS64.RED.A1T0 RZ, [R8+URZ], RZ ;  /* 0x000000ff08ffd9a7 */ /* 0x0001e4000810043f */
[----:B0-----:R-:W-:-:S05]  /*6230*/  IADD3 R8, -R16, UR6, -R9 ;  /* 0x0000000610087c10 */ /* 0x001fca000fffe909 */
[C---:B------:R-:W-:Y:S02]  /*6240*/  VIADD R195, R8.reuse, UR25 ;  /* 0x0000001908c37c36 */ /* 0x040fe40008000000 */
[----:B------:R-:W-:Y:S02]  /*6250*/  VIADD R197, R8, UR10 ;  /* 0x0000000a08c57c36 */ /* 0x000fe40008000000 */
[C---:B------:R-:W-:Y:S02]  /*6260*/  IMAD.IADD R8, R0.reuse, 0x1, R195 ;  /* 0x0000000100087824 */ /* 0x040fe400078e02c3 */
[----:B------:R-:W-:Y:S01]  /*6270*/  IMAD.IADD R9, R0, 0x1, R197 ;  /* 0x0000000100097824 */ /* 0x000fe200078e02c5 */
[----:B------:R-:W-:Y:S06]  /*6280*/  @!P6 BRA `(.L_x_4397) ;  /* 0x00000000005ce947 */ /* 0x000fec0003800000 */
[----:B------:R-:W-:Y:S01]  /*6290*/  ISETP.GT.AND P0, PT, R11, -0x1, PT ;  /* 0xffffffff0b00780c */ /* 0x000fe20003f04270 */
[----:B------:R-:W-:-:S12]  /*62a0*/  BSSY B0, `(.L_x_4398) ;  /* 0x0000011000007945 */ /* 0x000fd80003800000 */
[----:B------:R-:W-:Y:S05]  /*62b0*/  @P0 BRA `(.L_x_4399) ;  /* 0x0000000000240947 */ /* 0x000fea0003800000 */
[----:B------:R-:W-:Y:S02]  /*62c0*/  IMAD.U32 R199, RZ, RZ, UR24 ;  /* 0x00000018ffc77e24 */ /* 0x000fe4000f8e00ff */
[----:B------:R-:W-:-:S03]  /*62d0*/  VIADD R193, R0, UR23 ;  /* 0x0000001700c17c36 */ /* 0x000fc60008000000 */
[----:B------:R-:W-:Y:S02]  /*62e0*/  ISETP.NE.AND P0, PT, R199, 0x1, PT ;  /* 0x00000001c700780c */ /* 0x000fe40003f05270 */
[----:B------:R-:W-:-:S11]  /*62f0*/  LOP3.LUT R193, RZ, R193, RZ, 0x33, !PT ;  /* 0x000000c1ffc17212 */ /* 0x000fd600078e33ff */
[----:B------:R-:W0:Y:S02]  /*6300*/  @P0 LDC.64 R200, c[0x0][0x9e8] ;  /* 0x00027a00ffc80b82 */ /* 0x000e240000000a00 */
[----:B0-----:R-:W-:-:S05]  /*6310*/  @P0 IMAD.HI.U32 R14, R193, R200, RZ ;  /* 0x000000c8c10e0227 */ /* 0x001fca00078e00ff */
[----:B------:R-:W-:-:S04]  /*6320*/  @P0 SHF.R.U32.HI R193, RZ, R201, R14 ;  /* 0x000000c9ffc10219 */ /* 0x000fc8000001160e */
[----:B------:R-:W-:Y:S01]  /*6330*/  LOP3.LUT R14, RZ, R193, RZ, 0x33, !PT ;  /* 0x000000c1ff0e7212 */ /* 0x000fe200078e33ff */
[----:B------:R-:W-:Y:S06]  /*6340*/  BRA `(.L_x_4400) ;  /* 0x0000000000187947 */ /* 0x000fec0003800000 */
.L_x_4399:
[----:B------:R-:W-:Y:S02]  /*6350*/  IMAD.U32 R199, RZ, RZ, UR24 ;  /* 0x00000018ffc77e24 */ /* 0x000fe4000f8e00ff */
[----:B------:R-:W-:-:S03]  /*6360*/  IMAD.MOV.U32 R14, RZ, RZ, R11 ;  /* 0x000000ffff0e7224 */ /* 0x000fc600078e000b */
[----:B------:R-:W-:-:S13]  /*6370*/  ISETP.NE.AND P0, PT, R199, 0x1, PT ;  /* 0x00000001c700780c */ /* 0x000fda0003f05270 */
[----:B------:R-:W0:Y:S02]  /*6380*/  @P0 LDC.64 R200, c[0x0][0x9e8] ;  /* 0x00027a00ffc80b82 */ /* 0x000e240000000a00 */
[----:B0-----:R-:W-:-:S05]  /*6390*/  @P0 IMAD.HI.U32 R20, R11, R200, RZ ;  /* 0x000000c80b140227 */ /* 0x001fca00078e00ff */
[----:B------:R-:W-:-:S07]  /*63a0*/  @P0 SHF.R.U32.HI R14, RZ, R201, R20 ;  /* 0x000000c9ff0e0219 */ /* 0x000fce0000011614 */
.L_x_4400:
[----:B------:R-:W-:Y:S05]  /*63b0*/  BSYNC B0 ;  /* 0x0000000000007941 */ /* 0x000fea0003800000 */
.L_x_4398:
[----:B------:R-:W-:-:S04]  /*63c0*/  IMAD R193, R14, R199, -UR7 ;  /* 0x800000070ec17e24 */ /* 0x000fc8000f8e02c7 */
[----:B------:R-:W-:-:S05]  /*63d0*/  IMAD.IADD R193, R193, 0x1, -R16 ;  /* 0x00000001c1c17824 */ /* 0x000fca00078e0a10 */
[----:B------:R-:W-:Y:S02]  /*63e0*/  VIADDMNMX R8, R193, R199, R8, PT ;  /* 0x000000c7c1087246 */ /* 0x000fe40003800108 */
[----:B------:R-:W-:-:S07]  /*63f0*/  VIMNMX R9, R9, R193, !PT ;  /* 0x000000c109097248 */ /* 0x000fce0007fe0100 */
.L_x_4397:
[----:B------:R-:W-:Y:S01]  /*6400*/  UISETP.GT.AND UP0, UPT, UR50, -0x1, UPT ;  /* 0xffffffff3200788c */ /* 0x000fe2000bf04270 */
[--C-:B------:R-:W-:Y:S02]  /*6410*/  IADD3 R14, R195, 0x8, R0.reuse ;  /* 0x00000008c30e7810 */ /* 0x100fe40007ffe000 */
[----:B------:R-:W-:-:S03]  /*6420*/  IADD3 R20, R197, 0x8, R0 ;  /* 0x00000008c5147810 */ /* 0x000fc60007ffe000 */
[----:B------:R-:W-:-:S04]  /*6430*/  PLOP3.LUT P0, PT, PT, PT, UP0, 0x80, 0x0 ;  /* 0x000000000000781c */ /* 0x000fc80003f0f008 */
        /* <DEDUP_REMOVED lines=47> */
[----:B------:R-:W-:Y:S01]  /*6730*/  FSEL R181, R181, -INF , !P2 ;  /* 0xff800000b5b57808 */ /* 0x000fe20005000000 */
[----:B------:R-:W-:Y:S06]  /*6740*/  @!P6 BRA `(.L_x_4401) ;  /* 0x000000000058e947 */ /* 0x000fec0003800000 */
[----:B------:R-:W-:Y:S01]  /*6750*/  ISETP.GT.AND P1, PT, R13, -0x1, PT ;  /* 0xffffffff0d00780c */ /* 0x000fe20003f24270 */
[----:B------:R-:W-:-:S12]  /*6760*/  BSSY B0, `(.L_x_4402) ;  /* 0x0000010000007945 */ /* 0x000fd80003800000 */
[----:B------:R-:W-:Y:S05]  /*6770*/  @P1 BRA `(.L_x_4403) ;  /* 0x0000000000201947 */ /* 0x000fea0003800000 */
[----:B------:R-:W-:-:S05]  /*6780*/  IMAD.U32 R195, RZ, RZ, UR24 ;  /* 0x00000018ffc37e24 */ /* 0x000fca000f8e00ff */
[----:B------:R-:W-:-:S13]  /*6790*/  ISETP.NE.AND P1, PT, R195, 0x1, PT ;  /* 0x00000001c300780c */ /* 0x000fda0003f25270 */
[----:B------:R-:W0:Y:S02]  /*67a0*/  @P1 LDC.64 R8, c[0x0][0x9e8] ;  /* 0x00027a00ff081b82 */ /* 0x000e240000000a00 */
[----:B0-----:R-:W-:-:S04]  /*67b0*/  @P1 IMAD.HI.U32 R152, R15, R8, RZ ;  /* 0x000000080f981227 */ /* 0x001fc800078e00ff */
[----:B------:R-:W-:Y:S01]  /*67c0*/  IMAD.MOV.U32 R8, RZ, RZ, R15 ;  /* 0x000000ffff087224 */ /* 0x000fe200078e000f */
[----:B------:R-:W-:-:S04]  /*67d0*/  @P1 SHF.R.U32.HI R8, RZ, R9, R152 ;  /* 0x00000009ff081219 */ /* 0x000fc80000011698 */
[----:B------:R-:W-:Y:S01]  /*67e0*/  LOP3.LUT R8, RZ, R8, RZ, 0x33, !PT ;  /* 0x00000008ff087212 */ /* 0x000fe200078e33ff */
[----:B------:R-:W-:Y:S06]  /*67f0*/  BRA `(.L_x_4404) ;  /* 0x0000000000187947 */ /* 0x000fec0003800000 */
.L_x_4403:
[----:B------:R-:W-:-:S05]  /*6800*/  IMAD.U32 R195, RZ, RZ, UR24 ;  /* 0x00000018ffc37e24 */ /* 0x000fca000f8e00ff */
[----:B------:R-:W-:-:S13]  /*6810*/  ISETP.NE.AND P1, PT, R195, 0x1, PT ;  /* 0x00000001c300780c */ /* 0x000fda0003f25270 */
[----:B------:R-:W0:Y:S02]  /*6820*/  @P1 LDC.64 R8, c[0x0][0x9e8] ;  /* 0x00027a00ff081b82 */ /* 0x000e240000000a00 */
[----:B0-----:R-:W-:-:S04]  /*6830*/  @P1 IMAD.HI.U32 R152, R13, R8, RZ ;  /* 0x000000080d981227 */ /* 0x001fc800078e00ff */
[----:B------:R-:W-:Y:S01]  /*6840*/  IMAD.MOV.U32 R8, RZ, RZ, R13 ;  /* 0x000000ffff087224 */ /* 0x000fe200078e000d */
[----:B------:R-:W-:-:S07]  /*6850*/  @P1 SHF.R.U32.HI R8, RZ, R9, R152 ;  /* 0x00000009ff081219 */ /* 0x000fce0000011698 */
.L_x_4404:
[----:B------:R-:W-:Y:S05]  /*6860*/  BSYNC B0 ;  /* 0x0000000000007941 */ /* 0x000fea0003800000 */
.L_x_4402:
[----:B------:R-:W-:-:S05]  /*6870*/  IMAD R9, R8, R195, -UR7 ;  /* 0x8000000708097e24 */ /* 0x000fca000f8e02c3 */
[----:B------:R-:W-:-:S04]  /*6880*/  IADD3 R9, -R16, R9, RZ ;  /* 0x0000000910097210 */ /* 0x000fc80007ffe1ff */
[----:B------:R-:W-:Y:S02]  /*6890*/  VIADDMNMX R14, R9, R195, R14, PT ;  /* 0x000000c3090e7246 */ /* 0x000fe4000380010e */
[----:B------:R-:W-:-:S07]  /*68a0*/  VIMNMX R20, R20, R9, !PT ;  /* 0x0000000914147248 */ /* 0x000fce0007fe0100 */
.L_x_4401:
        /* <DEDUP_REMOVED lines=33> */
[----:B------:R-:W-:Y:S01]  /*6ac0*/  ISETP.GT.AND P1, PT, R20, 0x18, P0 ;  /* 0x000000181400780c */ /* 0x000fe20000724270 */
[----:B------:R-:W0:Y:S01]  /*6ad0*/  SHFL.BFLY PT, R8, R9, 0x2, 0x1f ;  /* 0x0c401f0009087f89 */ /* 0x000e2200000e0000 */
[----:B------:R-:W-:Y:S02]  /*6ae0*/  ISETP.LT.OR P3, PT, R14, 0x12, P3 ;  /* 0x000000120e00780c */ /* 0x000fe40001f61670 */
[----:B------:R-:W-:Y:S02]  /*6af0*/  ISETP.GT.AND P2, PT, R20, 0x19, P0 ;  /* 0x000000191400780c */ /* 0x000fe40000744270 */
[----:B------:R-:W-:-:S02]  /*6b00*/  ISETP.LT.OR P1, PT, R14, 0x19, P1 ;  /* 0x000000190e00780c */ /* 0x000fc40000f21670 */
[----:B------:R-:W-:Y:S02]  /*6b10*/  FSEL R163, R163, -INF , !P3 ;  /* 0xff800000a3a37808 */ /* 0x000fe40005800000 */
[----:B------:R-:W-:Y:S02]  /*6b20*/  ISETP.GT.AND P3, PT, R20, 0x20, P0 ;  /* 0x000000201400780c */ /* 0x000fe40000764270 */
[----:B------:R-:W-:Y:S02]  /*6b30*/  ISETP.LT.OR P2, PT, R14, 0x1a, P2 ;  /* 0x0000001a0e00780c */ /* 0x000fe40001741670 */
[----:B------:R-:W-:Y:S02]  /*6b40*/  FSEL R166, R166, -INF , !P1 ;  /* 0xff800000a6a67808 */ /* 0x000fe40004800000 */
[----:B------:R-:W-:Y:S02]  /*6b50*/  ISETP.LT.OR P3, PT, R14, 0x21, P3 ;  /* 0x000000210e00780c */ /* 0x000fe40001f61670 */
[----:B------:R-:W-:-:S02]  /*6b60*/  ISETP.GT.AND P1, PT, R20, 0x21, P0 ;  /* 0x000000211400780c */ /* 0x000fc40000724270 */
[----:B------:R-:W-:Y:S02]  /*6b70*/  FSEL R167, R167, -INF , !P2 ;  /* 0xff800000a7a77808 */ /* 0x000fe40005000000 */
[----:B------:R-:W-:Y:S02]  /*6b80*/  FSEL R170, R170, -INF , !P3 ;  /* 0xff800000aaaa7808 */ /* 0x000fe40005800000 */
[----:B------:R-:W-:Y:S02]  /*6b90*/  ISETP.GT.AND P2, PT, R20, 0x28, P0 ;  /* 0x000000281400780c */ /* 0x000fe40000744270 */
[----:B0-----:R-:W-:Y:S02]  /*6ba0*/  FMNMX.FTZ R152, R9, R8, !PT ;  /* 0x0000000809987209 */ /* 0x001fe40007810000 */
[C---:B------:R-:W-:Y:S02]  /*6bb0*/  ISETP.LT.OR P1, PT, R14.reuse, 0x22, P1 ;  /* 0x000000220e00780c */ /* 0x040fe40000f21670 */
[----:B------:R-:W-:Y:S01]  /*6bc0*/  ISETP.LT.OR P2, PT, R14, 0x29, P2 ;  /* 0x000000290e00780c */ /* 0x000fe20001741670 */
[----:B------:R-:W0:Y:S01]  /*6bd0*/  SHFL.BFLY PT, R195, R152, 0x1, 0x1f ;  /* 0x0c201f0098c37f89 */ /* 0x000e2200000e0000 */
[----:B------:R-:W-:-:S02]  /*6be0*/  FSEL R171, R171, -INF , !P1 ;  /* 0xff800000abab7808 */ /* 0x000fc40004800000 */
[----:B------:R-:W-:Y:S02]  /*6bf0*/  ISETP.GT.AND P1, PT, R20, 0x29, P0 ;  /* 0x000000291400780c */ /* 0x000fe40000724270 */
[----:B------:R-:W-:Y:S02]  /*6c00*/  FSEL R174, R174, -INF , !P2 ;  /* 0xff800000aeae7808 */ /* 0x000fe40005000000 */
[----:B------:R-:W-:Y:S02]  /*6c10*/  ISETP.GT.AND P2, PT, R20, 0x30, P0 ;  /* 0x000000301400780c */ /* 0x000fe40000744270 */
[C---:B------:R-:W-:Y:S02]  /*6c20*/  ISETP.LT.OR P1, PT, R14.reuse, 0x2a, P1 ;  /* 0x0000002a0e00780c */ /* 0x040fe40000f21670 */
[----:B------:R-:W-:Y:S02]  /*6c30*/  ISETP.LT.OR P2, PT, R14, 0x31, P2 ;  /* 0x000000310e00780c */ /* 0x000fe40001741670 */
[----:B------:R-:W-:-:S02]  /*6c40*/  FSEL R175, R175, -INF , !P1 ;  /* 0xff800000afaf7808 */ /* 0x000fc40004800000 */
[----:B------:R-:W-:Y:S02]  /*6c50*/  ISETP.GT.AND P1, PT, R20, 0x31, P0 ;  /* 0x000000311400780c */ /* 0x000fe40000724270 */
[----:B------:R-:W-:Y:S02]  /*6c60*/  FSEL R178, R178, -INF , !P2 ;  /* 0xff800000b2b27808 */ /* 0x000fe40005000000 */
[----:B------:R-:W-:Y:S02]  /*6c70*/  ISETP.GT.AND P2, PT, R20, 0x38, P0 ;  /* 0x000000381400780c */ /* 0x000fe40000744270 */
[----:B------:R-:W-:Y:S02]  /*6c80*/  ISETP.LT.OR P1, PT, R14, 0x32, P1 ;  /* 0x000000320e00780c */ /* 0x000fe40000f21670 */
[----:B------:R-:W-:Y:S02]  /*6c90*/  ISETP.GT.AND P0, PT, R20, 0x39, P0 ;  /* 0x000000391400780c */ /* 0x000fe40000704270 */
[----:B0-----:R-:W-:-:S02]  /*6ca0*/  FMNMX.FTZ R8, R152, R195, !PT ;  /* 0x000000c398087209 */ /* 0x001fc40007810000 */
[----:B------:R-:W-:Y:S02]  /*6cb0*/  FMNMX.FTZ R152, R154, R7, !PT ;  /* 0x000000079a987209 */ /* 0x000fe40007810000 */
[C---:B------:R-:W-:Y:S01]  /*6cc0*/  FSETP.NEU.FTZ.AND P3, PT, R8.reuse, -INF , PT ;  /* 0xff8000000800780b */ /* 0x040fe20003f7d000 */
[----:B------:R-:W-:Y:S01]  /*6cd0*/  FMUL.FTZ R194, R8, UR10 ;  /* 0x0000000a08c27c20 */ /* 0x000fe20008410000 */
[----:B------:R-:W-:Y:S02]  /*6ce0*/  FMNMX.FTZ R9, R155, R152, !PT ;  /* 0x000000989b097209 */ /* 0x000fe40007810000 */
[----:B------:R-:W-:Y:S02]  /*6cf0*/  ISETP.LT.OR P2, PT, R14, 0x39, P2 ;  /* 0x000000390e00780c */ /* 0x000fe40001741670 */
[----:B------:R-:W-:Y:S02]  /*6d00*/  FMNMX.FTZ R152, R158, R9, !PT ;  /* 0x000000099e987209 */ /* 0x000fe40007810000 */
[----:B------:R-:W-:-:S02]  /*6d10*/  FSEL R194, R194, RZ, P3 ;  /* 0x000000ffc2c27208 */ /* 0x000fc40001800000 */
[----:B------:R-:W-:Y:S02]  /*6d20*/  FMNMX.FTZ R9, R159, R152, !PT ;  /* 0x000000989f097209 */ /* 0x000fe40007810000 */
[----:B------:R-:W-:Y:S01]  /*6d30*/  FSEL R179, R179, -INF , !P1 ;  /* 0xff800000b3b37808 */ /* 0x000fe20004800000 */
[--C-:B------:R-:W-:Y:S01]  /*6d40*/  FFMA.FTZ R20, R156, UR10, -R194.reuse ;  /* 0x0000000a9c147c23 */ /* 0x100fe200080108c2 */
[----:B------:R-:W-:Y:S01]  /*6d50*/  FMNMX.FTZ R152, R162, R9, !PT ;  /* 0x00000009a2987209 */ /* 0x000fe20007810000 */
[--C-:B------:R-:W-:Y:S01]  /*6d60*/  FFMA.FTZ R193, R193, UR10, -R194.reuse ;  /* 0x0000000ac1c17c23 */ /* 0x100fe200080108c2 */
[----:B------:R-:W-:Y:S01]  /*6d70*/  ISETP.LT.OR P0, PT, R14, 0x3a, P0 ;  /* 0x0000003a0e00780c */ /* 0x000fe20000701670 */
[--C-:B------:R-:W-:Y:S01]  /*6d80*/  FFMA.FTZ R173, R173, UR10, -R194.reuse ;  /* 0x0000000aadad7c23 */ /* 0x100fe200080108c2 */
[----:B------:R-:W-:Y:S01]  /*6d90*/  FMNMX.FTZ R9, R163, R152, !PT ;  /* 0x00000098a3097209 */ /* 0x000fe20007810000 */
[----:B------:R-:W-:Y:S01]  /*6da0*/  MUFU.EX2 R20, R20 ;  /* 0x0000001400147308 */ /* 0x000fe20000000800 */
[----:B------:R-:W-:Y:S01]  /*6db0*/  FSEL R182, R182, -INF , !P2 ;  /* 0xff800000b6b67808 */ /* 0x000fe20005000000 */
[--C-:B------:R-:W-:Y:S01]  /*6dc0*/  FFMA.FTZ R180, R180, UR10, -R194.reuse ;  /* 0x0000000ab4b47c23 */ /* 0x100fe200080108c2 */
[----:B------:R-:W-:Y:S01]  /*6dd0*/  FMNMX.FTZ R152, R166, R9, !PT ;  /* 0x00000009a6987209 */ /* 0x000fe20007810000 */
[----:B------:R-:W-:Y:S01]  /*6de0*/  FFMA.FTZ R181, R181, UR10, -R194 ;  /* 0x0000000ab5b57c23 */ /* 0x000fe200080108c2 */
[----:B------:R-:W-:-:S02]  /*6df0*/  FSEL R183, R183, -INF , !P0 ;  /* 0xff800000b7b77808 */ /* 0x000fc40004000000 */
[----:B------:R-:W-:Y:S01]  /*6e00*/  FMNMX.FTZ R9, R167, R152, !PT ;  /* 0x00000098a7097209 */ /* 0x000fe20007810000 */
[----:B------:R-:W-:Y:S03]  /*6e10*/  MUFU.EX2 R173, R173 ;  /* 0x000000ad00ad7308 */ /* 0x000fe60000000800 */
[----:B------:R-:W-:Y:S01]  /*6e20*/  FMNMX.FTZ R196, R170, R9, !PT ;  /* 0x00000009aac47209 */ /* 0x000fe20007810000 */
[----:B------:R-:W-:-:S03]  /*6e30*/  FFMA.FTZ R9, R153, UR10, -R194 ;  /* 0x0000000a99097c23 */ /* 0x000fc600080108c2 */
[----:B------:R-:W-:Y:S01]  /*6e40*/  FMNMX.FTZ R153, R171, R196, !PT ;  /* 0x000000c4ab997209 */ /* 0x000fe20007810000 */
[----:B------:R0:W-:Y:S03]  /*6e50*/  MUFU.EX2 R152, R193 ;  /* 0x000000c100987308 */ /* 0x0001e60000000800 */
[----:B------:R-:W-:-:S04]  /*6e60*/  FMNMX.FTZ R196, R174, R153, !PT ;  /* 0x00000099aec47209 */ /* 0x000fc80007810000 */
[----:B------:R-:W-:Y:S01]  /*6e70*/  FMNMX.FTZ R153, R175, R196, !PT ;  /* 0x000000c4af997209 */ /* 0x000fe20007810000 */
[----:B------:R-:W-:Y:S03]  /*6e80*/  MUFU.EX2 R9, R9 ;  /* 0x0000000900097308 */ /* 0x000fe60000000800 */
[----:B------:R-:W-:Y:S01]  /*6e90*/  FMNMX.FTZ R156, R178, R153, !PT ;  /* 0x00000099b29c7209 */ /* 0x000fe20007810000 */
[----:B------:R-:W-:-:S03]  /*6ea0*/  FFMA.FTZ R153, R157, UR10, -R194 ;  /* 0x0000000a9d997c23 */ /* 0x000fc600080108c2 */
        /* <DEDUP_REMOVED lines=8> */
[----:B0-----:R-:W-:Y:S01]  /*6f30*/  FMNMX.FTZ R193, R183, R14, !PT ;  /* 0x0000000eb7c17209 */ /* 0x001fe20007810000 */
[--C-:B------:R-:W-:Y:S01]  /*6f40*/  FFMA.FTZ R14, R164, UR10, -R194.reuse ;  /* 0x0000000aa40e7c23 */ /* 0x100fe200080108c2 */
[----:B------:R-:W-:Y:S01]  /*6f50*/  FSEL R169, R8, RZ, P3 ;  /* 0x000000ff08a97208 */ /* 0x000fe20001800000 */
[----:B------:R-:W-:Y:S01]  /*6f60*/  MUFU.EX2 R156, R156 ;  /* 0x0000009c009c7308 */ /* 0x000fe20000000800 */
[----:B------:R-:W-:Y:S01]  /*6f70*/  FFMA.FTZ R164, R172, UR10, -R194 ;  /* 0x0000000aaca47c23 */ /* 0x000fe200080108c2 */
[----:B------:R-:W0:Y:S02]  /*6f80*/  SHFL.BFLY PT, R196, R193, 0x2, 0x1f ;  /* 0x0c401f00c1c47f89 */ /* 0x000e2400000e0000 */
[----:B------:R-:W-:Y:S01]  /*6f90*/  FADD.FTZ R169, -R169, R4 ;  /* 0x00000004a9a97221 */ /* 0x000fe20000010100 */
[----:B------:R-:W-:Y:S01]  /*6fa0*/  FFMA.FTZ R4, R176, UR10, -R194 ;  /* 0x0000000ab0047c23 */ /* 0x000fe200080108c2 */
[----:B------:R-:W-:-:S02]  /*6fb0*/  IMAD.U32 R176, RZ, RZ, UR37 ;  /* 0x00000025ffb07e24 */ /* 0x000fc4000f8e00ff */
[----:B------:R-:W-:Y:S01]  /*6fc0*/  FMUL.FTZ R169, R169, UR10 ;  /* 0x0000000aa9a97c20 */ /* 0x000fe20008410000 */
[----:B------:R-:W-:Y:S08]  /*6fd0*/  MUFU.EX2 R157, R157 ;  /* 0x0000009d009d7308 */ /* 0x000ff00000000800 */
[----:B------:R-:W2:Y:S08]  /*6fe0*/  MUFU.EX2 R169, R169 ;  /* 0x000000a900a97308 */ /* 0x000eb00000000800 */
[----:B------:R-:W3:Y:S01]  /*6ff0*/  MUFU.EX2 R14, R14 ;  /* 0x0000000e000e7308 */ /* 0x000ee20000000800 */
[----:B0-----:R-:W-:Y:S01]  /*7000*/  FMNMX.FTZ R196, R193, R196, !PT ;  /* 0x000000c4c1c47209 */ /* 0x001fe20007810000 */
[----:B------:R-:W-:Y:S01]  /*7010*/  FFMA.FTZ R193, R177, UR10, -R194 ;  /* 0x0000000ab1c17c23 */ /* 0x000fe200080108c2 */
[----:B------:R-:W-:-:S03]  /*7020*/  IMAD.MOV R177, RZ, RZ, -R18 ;  /* 0x000000ffffb17224 */ /* 0x000fc600078e0a12 */
[----:B------:R-:W0:Y:S02]  /*7030*/  SHFL.BFLY PT, R195, R196, 0x1, 0x1f ;  /* 0x0c201f00c4c37f89 */ /* 0x000e2400000e0000 */
[----:B------:R-:W-:Y:S01]  /*7040*/  ISETP.NE.AND P0, PT, R16, R177, PT ;  /* 0x000000b11000720c */ /* 0x000fe20003f05270 */
[----:B--2---:R-:W-:Y:S01]  /*7050*/  FFMA.FTZ R172, R169, R5, R152 ;  /* 0x00000005a9ac7223 */ /* 0x004fe20000010098 */
[----:B------:R-:W2:Y:S01]  /*7060*/  MUFU.EX2 R161, R161 ;  /* 0x000000a100a17308 */ /* 0x000ea20000000800 */
[C---:B------:R-:W-:Y:S01]  /*7070*/  F2FP.F16.F32.PACK_AB R152, R9.reuse, R152 ;  /* 0x000000980998723e */ /* 0x040fe200000000ff */
[-C--:B------:R-:W-:Y:S01]  /*7080*/  FMUL.FTZ R24, R24, R169.reuse ;  /* 0x000000a918187220 */ /* 0x080fe20000410000 */
[----:B------:R-:W-:Y:S01]  /*7090*/  FADD.FTZ R177, R9, R172 ;  /* 0x000000ac09b17221 */ /* 0x000fe20000010000 */
[-C--:B------:R-:W-:Y:S01]  /*70a0*/  FMUL.FTZ R25, R25, R169.reuse ;  /* 0x000000a919197220 */ /* 0x080fe20000410000 */
[-C--:B------:R-:W-:Y:S01]  /*70b0*/  FMUL.FTZ R28, R28, R169.reuse ;  /* 0x000000a91c1c7220 */ /* 0x080fe20000410000 */
[-C--:B------:R-:W-:Y:S01]  /*70c0*/  FMUL.FTZ R29, R29, R169.reuse ;  /* 0x000000a91d1d7220 */ /* 0x080fe20000410000 */
[----:B------:R-:W-:Y:S01]  /*70d0*/  FADD.FTZ R172, R20, R177 ;  /* 0x000000b114ac7221 */ /* 0x000fe20000010000 */
        /* <DEDUP_REMOVED lines=12> */
[----:B0-----:R-:W-:Y:S01]  /*71a0*/  FMNMX.FTZ R168, R196, R195, !PT ;  /* 0x000000c3c4a87209 */ /* 0x001fe20007810000 */
[-C--:B------:R-:W-:Y:S01]  /*71b0*/  FMUL.FTZ R52, R52, R169.reuse ;  /* 0x000000a934347220 */ /* 0x080fe20000410000 */
[-C--:B------:R-:W-:Y:S01]  /*71c0*/  FMUL.FTZ R53, R53, R169.reuse ;  /* 0x000000a935357220 */ /* 0x080fe20000410000 */
[-C--:B------:R-:W-:Y:S01]  /*71d0*/  FMUL.FTZ R56, R56, R169.reuse ;  /* 0x000000a938387220 */ /* 0x080fe20000410000 */
[C---:B------:R-:W-:Y:S01]  /*71e0*/  FSETP.NEU.FTZ.AND P1, PT, R168.reuse, -INF , PT ;  /* 0xff800000a800780b */ /* 0x040fe20003f3d000 */
[----:B------:R-:W-:Y:S01]  /*71f0*/  FMUL.FTZ R5, R168, UR10 ;  /* 0x0000000aa8057c20 */ /* 0x000fe20008410000 */
[----:B------:R-:W0:Y:S01]  /*7200*/  MUFU.EX2 R164, R164 ;  /* 0x000000a400a47308 */ /* 0x000e220000000800 */
[-C--:B------:R-:W-:Y:S01]  /*7210*/  FMUL.FTZ R57, R57, R169.reuse ;  /* 0x000000a939397220 */ /* 0x080fe20000410000 */
[-C--:B------:R-:W-:Y:S01]  /*7220*/  FMUL.FTZ R60, R60, R169.reuse ;  /* 0x000000a93c3c7220 */ /* 0x080fe20000410000 */
[-C--:B------:R-:W-:Y:S01]  /*7230*/  FMUL.FTZ R61, R61, R169.reuse ;  /* 0x000000a93d3d7220 */ /* 0x080fe20000410000 */
[----:B------:R-:W-:Y:S01]  /*7240*/  FSEL R194, R5, RZ, P1 ;  /* 0x000000ff05c27208 */ /* 0x000fe20000800000 */
[----:B------:R-:W-:Y:S01]  /*7250*/  FADD.FTZ R5, R153, R172 ;  /* 0x000000ac99057221 */ /* 0x000fe20000010000 */
[-C--:B------:R-:W-:Y:S01]  /*7260*/  FMUL.FTZ R64, R64, R169.reuse ;  /* 0x000000a940407220 */ /* 0x080fe20000410000 */
[----:B------:R-:W-:Y:S01]  /*7270*/  FMUL.FTZ R65, R65, R169 ;  /* 0x000000a941417220 */ /* 0x000fe20000410000 */
[----:B------:R-:W-:Y:S01]  /*7280*/  MUFU.EX2 R4, R4 ;  /* 0x0000000400047308 */ /* 0x000fe20000000800 */
[----:B------:R-:W-:Y:S01]  /*7290*/  FFMA.FTZ R177, R154, UR10, -R194 ;  /* 0x0000000a9ab17c23 */ /* 0x000fe200080108c2 */
[----:B------:R-:W-:Y:S01]  /*72a0*/  FSEL R154, R168, RZ, P1 ;  /* 0x000000ffa89a7208 */ /* 0x000fe20000800000 */
[----:B------:R-:W-:Y:S01]  /*72b0*/  FADD.FTZ R172, R156, R5 ;  /* 0x000000059cac7221 */ /* 0x000fe20000010000 */
[----:B------:R-:W-:-:S02]  /*72c0*/  @!P0 IMAD R5, R176, 0x40, R17 ;  /* 0x00000040b0058824 */ /* 0x000fc400078e0211 */
[--C-:B------:R-:W-:Y:S01]  /*72d0*/  FFMA.FTZ R176, R155, UR10, -R194.reuse ;  /* 0x0000000a9bb07c23 */ /* 0x100fe200080108c2 */
[----:B------:R-:W-:Y:S01]  /*72e0*/  FFMA.FTZ R155, R158, UR10, -R194 ;  /* 0x0000000a9e9b7c23 */ /* 0x000fe200080108c2 */
[----:B------:R-:W-:Y:S01]  /*72f0*/  FADD.FTZ R154, -R154, R7 ;  /* 0x000000079a9a7221 */ /* 0x000fe20000010100 */
[----:B------:R-:W-:Y:S01]  /*7300*/  FADD.FTZ R7, R157, R172 ;  /* 0x000000ac9d077221 */ /* 0x000fe20000010000 */
[----:B------:R-:W4:Y:S01]  /*7310*/  MUFU.EX2 R193, R193 ;  /* 0x000000c100c17308 */ /* 0x000f220000000800 */
[--C-:B------:R-:W-:Y:S01]  /*7320*/  FFMA.FTZ R159, R159, UR10, -R194.reuse ;  /* 0x0000000a9f9f7c23 */ /* 0x100fe200080108c2 */
[----:B------:R-:W-:Y:S01]  /*7330*/  FMUL.FTZ R154, R154, UR10 ;  /* 0x0000000a9a9a7c20 */ /* 0x000fe20008410000 */
[----:B---3--:R-:W-:Y:S01]  /*7340*/  FADD.FTZ R158, R14, R7 ;  /* 0x000000070e9e7221 */ /* 0x008fe20000010000 */
[--C-:B------:R-:W-:Y:S01]  /*7350*/  FFMA.FTZ R7, R162, UR10, -R194.reuse ;  /* 0x0000000aa2077c23 */ /* 0x100fe200080108c2 */
[--C-:B------:R-:W-:Y:S01]  /*7360*/  FFMA.FTZ R196, R170, UR10, -R194.reuse ;  /* 0x0000000aaac47c23 */ /* 0x100fe200080108c2 */
[----:B------:R-:W-:Y:S01]  /*7370*/  FFMA.FTZ R163, R163, UR10, -R194 ;  /* 0x0000000aa3a37c23 */ /* 0x000fe200080108c2 */
[----:B--2---:R-:W-:Y:S01]  /*7380*/  FADD.FTZ R197, R161, R158 ;  /* 0x0000009ea1c57221 */ /* 0x004fe20000010000 */
[----:B------:R-:W2:Y:S01]  /*7390*/  MUFU.EX2 R180, R180 ;  /* 0x000000b400b47308 */ /* 0x000ea20000000800 */
[----:B0-----:R-:W-:Y:S01]  /*73a0*/  F2FP.F16.F32.PACK_AB R162, R173, R164 ;  /* 0x000000a4ada2723e */ /* 0x001fe200000000ff */
[--C-:B------:R-:W-:Y:S01]  /*73b0*/  FFMA.FTZ R195, R166, UR10, -R194.reuse ;  /* 0x0000000aa6c37c23 */ /* 0x100fe200080108c2 */
[----:B------:R-:W-:Y:S01]  /*73c0*/  FADD.FTZ R158, R160, R197 ;  /* 0x000000c5a09e7221 */ /* 0x000fe20000010000 */
[----:B------:R-:W-:Y:S01]  /*73d0*/  @!P0 LEA R5, R5, UR38, 0x2 ;  /* 0x0000002605058c11 */ /* 0x000fe2000f8e10ff */
[--C-:B------:R-:W-:Y:S01]  /*73e0*/  FFMA.FTZ R167, R167, UR10, -R194.reuse ;  /* 0x0000000aa7a77c23 */ /* 0x100fe200080108c2 */
[----:B------:R-:W-:Y:S01]  /*73f0*/  FFMA.FTZ R171, R171, UR10, -R194 ;  /* 0x0000000aabab7c23 */ /* 0x000fe200080108c2 */
[----:B------:R-:W-:Y:S01]  /*7400*/  FADD.FTZ R197, R165, R158 ;  /* 0x0000009ea5c57221 */ /* 0x000fe20000010000 */
[----:B------:R-:W-:Y:S01]  /*7410*/  MUFU.EX2 R177, R177 ;  /* 0x000000b100b17308 */ /* 0x000fe20000000800 */
[----:B------:R-:W-:Y:S01]  /*7420*/  @!P0 STS [R5+0x28800], R169 ;  /* 0x028800a905008388 */ /* 0x000fe20000000800 */
[--C-:B------:R-:W-:Y:S01]  /*7430*/  FFMA.FTZ R174, R174, UR10, -R194.reuse ;  /* 0x0000000aaeae7c23 */ /* 0x100fe200080108c2 */
[----:B------:R-:W-:Y:S01]  /*7440*/  FADD.FTZ R158, R164, R197 ;  /* 0x000000c5a49e7221 */ /* 0x000fe20000010000 */
[----:B----4-:R-:W-:Y:S01]  /*7450*/  F2FP.F16.F32.PACK_AB R164, R193, R4 ;  /* 0x00000004c1a4723e */ /* 0x010fe200000000ff */
[--C-:B------:R-:W-:Y:S01]  /*7460*/  FFMA.FTZ R175, R175, UR10, -R194.reuse ;  /* 0x0000000aafaf7c23 */ /* 0x100fe200080108c2 */
[----:B------:R-:W-:Y:S01]  /*7470*/  FFMA.FTZ R178, R178, UR10, -R194 ;  /* 0x0000000ab2b27c23 */ /* 0x000fe200080108c2 */
[----:B------:R-:W-:Y:S01]  /*7480*/  FADD.FTZ R197, R173, R158 ;  /* 0x0000009eadc57221 */ /* 0x000fe20000010000 */
[----:B------:R0:W3:Y:S01]  /*7490*/  MUFU.EX2 R172, R154 ;  /* 0x0000009a00ac7308 */ /* 0x0000e20000000800 */
[----:B------:R-:W-:Y:S01]  /*74a0*/  F2FP.F16.F32.PACK_AB R160, R165, R160 ;  /* 0x000000a0a5a0723e */ /* 0x000fe200000000ff */
[--C-:B------:R-:W-:Y:S01]  /*74b0*/  FFMA.FTZ R179, R179, UR10, -R194.reuse ;  /* 0x0000000ab3b37c23 */ /* 0x100fe200080108c2 */
[----:B------:R-:W-:Y:S01]  /*74c0*/  FADD.FTZ R158, R4, R197 ;  /* 0x000000c5049e7221 */ /* 0x000fe20000010000 */
[--C-:B------:R-:W-:Y:S01]  /*74d0*/  FFMA.FTZ R182, R182, UR10, -R194.reuse ;  /* 0x0000000ab6b67c23 */ /* 0x100fe200080108c2 */
[----:B------:R-:W-:Y:S01]  /*74e0*/  FFMA.FTZ R183, R183, UR10, -R194 ;  /* 0x0000000ab7b77c23 */ /* 0x000fe200080108c2 */
[----:B------:R-:W-:Y:S01]  /*74f0*/  F2FP.F16.F32.PACK_AB R156, R157, R156 ;  /* 0x0000009c9d9c723e */ /* 0x000fe200000000ff */
[----:B------:R-:W-:Y:S01]  /*7500*/  FADD.FTZ R9, R193, R158 ;  /* 0x0000009ec1097221 */ /* 0x000fe20000010000 */
[----:B------:R-:W4:Y:S01]  /*7510*/  MUFU.EX2 R176, R176 ;  /* 0x000000b000b07308 */ /* 0x000f220000000800 */
[----:B------:R-:W-:Y:S01]  /*7520*/  F2FP.F16.F32.PACK_AB R158, R161, R14 ;  /* 0x0000000ea19e723e */ /* 0x000fe200000000ff */
[-C--:B------:R-:W-:Y:S01]  /*7530*/  FMUL.FTZ R68, R68, R169.reuse ;  /* 0x000000a944447220 */ /* 0x080fe20000410000 */
[----:B--2---:R-:W-:Y:S01]  /*7540*/  FADD.FTZ R14, R180, R9 ;  /* 0x00000009b40e7221 */ /* 0x004fe20000010000 */
[----:B0-----:R-:W-:Y:S01]  /*7550*/  F2FP.F16.F32.PACK_AB R154, R153, R20 ;  /* 0x00000014999a723e */ /* 0x001fe200000000ff */
[-C--:B------:R-:W-:Y:S01]  /*7560*/  FMUL.FTZ R69, R69, R169.reuse ;  /* 0x000000a945457220 */ /* 0x080fe20000410000 */
[-C--:B------:R-:W-:Y:S01]  /*7570*/  FMUL.FTZ R72, R72, R169.reuse ;  /* 0x000000a948487220 */ /* 0x080fe20000410000 */
[-C--:B------:R-:W-:Y:S01]  /*7580*/  FMUL.FTZ R73, R73, R169.reuse ;  /* 0x000000a949497220 */ /* 0x080fe20000410000 */
[----:B------:R-:W0:Y:S01]  /*7590*/  MUFU.EX2 R155, R155 ;  /* 0x0000009b009b7308 */ /* 0x000e220000000800 */
[----:B---3--:R-:W-:Y:S01]  /*75a0*/  FFMA.FTZ R9, R172, R6, R177 ;  /* 0x00000006ac097223 */ /* 0x008fe200000100b1 */
[----:B------:R2:W-:Y:S01]  /*75b0*/  @!P0 STS [R5+0x28820], R172 ;  /* 0x028820ac05008388 */ /* 0x0005e20000000800 */
[-C--:B------:R-:W-:Y:S01]  /*75c0*/  FMUL.FTZ R76, R76, R169.reuse ;  /* 0x000000a94c4c7220 */ /* 0x080fe20000410000 */
[-C--:B------:R-:W-:Y:S01]  /*75d0*/  FMUL.FTZ R77, R77, R169.reuse ;  /* 0x000000a94d4d7220 */ /* 0x080fe20000410000 */
[-C--:B------:R-:W-:Y:S01]  /*75e0*/  FMUL.FTZ R80, R80, R169.reuse ;  /* 0x000000a950507220 */ /* 0x080fe20000410000 */
[-C--:B------:R-:W-:Y:S01]  /*75f0*/  FMUL.FTZ R81, R81, R169.reuse ;  /* 0x000000a951517220 */ /* 0x080fe20000410000 */
[----:B------:R-:W-:Y:S01]  /*7600*/  FMUL.FTZ R84, R84, R169 ;  /* 0x000000a954547220 */ /* 0x000fe20000410000 */
[----:B------:R-:W2:Y:S01]  /*7610*/  MUFU.EX2 R181, R181 ;  /* 0x000000b500b57308 */ /* 0x000ea20000000800 */
[C---:B----4-:R-:W-:Y:S01]  /*7620*/  FADD.FTZ R6, R176.reuse, R9 ;  /* 0x00000009b0067221 */ /* 0x050fe20000010000 */
[----:B------:R-:W-:Y:S01]  /*7630*/  F2FP.F16.F32.PACK_AB R153, R176, R177 ;  /* 0x000000b1b099723e */ /* 0x000fe200000000ff */
[-C--:B------:R-:W-:Y:S01]  /*7640*/  FMUL.FTZ R85, R85, R169.reuse ;  /* 0x000000a955557220 */ /* 0x080fe20000410000 */
[-C--:B------:R-:W-:Y:S01]  /*7650*/  FMUL.FTZ R88, R88, R169.reuse ;  /* 0x000000a958587220 */ /* 0x080fe20000410000 */
[-C--:B------:R-:W-:Y:S01]  /*7660*/  FMUL.FTZ R89, R89, R169.reuse ;  /* 0x000000a959597220 */ /* 0x080fe20000410000 */
[-C--:B------:R-:W-:Y:S01]  /*7670*/  FMUL.FTZ R92, R92, R169.reuse ;  /* 0x000000a95c5c7220 */ /* 0x080fe20000410000 */
[-C--:B------:R-:W-:Y:S01]  /*7680*/  FMUL.FTZ R93, R93, R169.reuse ;  /* 0x000000a95d5d7220 */ /* 0x080fe20000410000 */
[----:B------:R-:W3:Y:S01]  /*7690*/  MUFU.EX2 R170, R159 ;  /* 0x0000009f00aa7308 */ /* 0x000ee20000000800 */
        /* <DEDUP_REMOVED lines=8> */
[C---:B--2---:R-:W-:Y:S01]  /*7720*/  FADD.FTZ R5, R181.reuse, R14 ;  /* 0x0000000eb5057221 */ /* 0x044fe20000010000 */
[----:B------:R-:W-:Y:S01]  /*7730*/  F2FP.F16.F32.PACK_AB R166, R181, R180 ;  /* 0x000000b4b5a6723e */ /* 0x000fe200000000ff */
[-C--:B------:R-:W-:Y:S01]  /*7740*/  FMUL.FTZ R108, R108, R169.reuse ;  /* 0x000000a96c6c7220 */ /* 0x080fe20000410000 */
[-C--:B------:R-:W-:Y:S01]  /*7750*/  FMUL.FTZ R109, R109, R169.reuse ;  /* 0x000000a96d6d7220 */ /* 0x080fe20000410000 */
[-C--:B------:R-:W-:Y:S01]  /*7760*/  FMUL.FTZ R112, R112, R169.reuse ;  /* 0x000000a970707220 */ /* 0x080fe20000410000 */
[-C--:B------:R-:W-:Y:S01]  /*7770*/  FMUL.FTZ R113, R113, R169.reuse ;  /* 0x000000a971717220 */ /* 0x080fe20000410000 */
[----:B------:R-:W-:Y:S01]  /*7780*/  FMUL.FTZ R116, R116, R169 ;  /* 0x000000a974747220 */ /* 0x000fe20000410000 */
[----:B------:R-:W2:Y:S01]  /*7790*/  MUFU.EX2 R4, R163 ;  /* 0x000000a300047308 */ /* 0x000ea20000000800 */
[C---:B---3--:R-:W-:Y:S01]  /*77a0*/  FADD.FTZ R180, R170.reuse, R9 ;  /* 0x00000009aab47221 */ /* 0x048fe20000010000 */
[----:B------:R-:W-:Y:S01]  /*77b0*/  F2FP.F16.F32.PACK_AB R155, R170, R155 ;  /* 0x0000009baa9b723e */ /* 0x000fe200000000ff */
[----:B------:R-:W-:Y:S01]  /*77c0*/  BAR.SYNC.DEFER_BLOCKING 0xf, 0x100 ;  /* 0x03c4000000007b1d */ /* 0x000fe20000010000 */
        /* <DEDUP_REMOVED lines=12> */
[----:B------:R-:W-:Y:S01]  /*7890*/  FMUL.FTZ R137, R137, R169 ;  /* 0x000000a989897220 */ /* 0x000fe20000410000 */
[----:B------:R-:W0:Y:S01]  /*78a0*/  MUFU.EX2 R14, R167 ;  /* 0x000000a7000e7308 */ /* 0x000e220000000800 */
[----:B--2---:R-:W-:Y:S01]  /*78b0*/  F2FP.F16.F32.PACK_AB R157, R4, R7 ;  /* 0x00000007049d723e */ /* 0x004fe200000000ff */
[-C--:B------:R-:W-:Y:S01]  /*78c0*/  FMUL.FTZ R140, R140, R169.reuse ;  /* 0x000000a98c8c7220 */ /* 0x080fe20000410000 */
[-C--:B------:R-:W-:Y:S01]  /*78d0*/  FMUL.FTZ R141, R141, R169.reuse ;  /* 0x000000a98d8d7220 */ /* 0x080fe20000410000 */
[-C--:B------:R-:W-:Y:S01]  /*78e0*/  FMUL.FTZ R144, R144, R169.reuse ;  /* 0x000000a990907220 */ /* 0x080fe20000410000 */
[-C--:B------:R-:W-:Y:S01]  /*78f0*/  FMUL.FTZ R145, R145, R169.reuse ;  /* 0x000000a991917220 */ /* 0x080fe20000410000 */
[-C--:B------:R-:W-:Y:S01]  /*7900*/  FMUL.FTZ R148, R148, R169.reuse ;  /* 0x000000a994947220 */ /* 0x080fe20000410000 */
[----:B------:R-:W-:Y:S01]  /*7910*/  FMUL.FTZ R149, R149, R169 ;  /* 0x000000a995957220 */ /* 0x000fe20000410000 */
[----:B------:R-:W2:Y:S01]  /*7920*/  MUFU.EX2 R161, R196 ;  /* 0x000000c400a17308 */ /* 0x000ea20000000800 */
        /* <DEDUP_REMOVED lines=28> */
[----:B---3--:R-:W-:Y:S01]  /*7af0*/  FADD.FTZ R9, R159, R174 ;  /* 0x000000ae9f097221 */ /* 0x008fe20000010000 */
[C---:B0-----:R-:W-:Y:S01]  /*7b00*/  F2FP.F16.F32.PACK_AB R159, R14.reuse, R159 ;  /* 0x0000009f0e9f723e */ /* 0x041fe200000000ff */
[-C--:B------:R-:W-:Y:S01]  /*7b10*/  FMUL.FTZ R71, R71, R172.reuse ;  /* 0x000000ac47477220 */ /* 0x080fe20000410000 */
[----:B------:R0:W1:Y:S01]  /*7b20*/  MUFU.EX2 R165, R178 ;  /* 0x000000b200a57308 */ /* 0x0000620000000800 */
[----:B------:R-:W-:Y:S01]  /*7b30*/  FADD.FTZ R180, R14, R9 ;  /* 0x000000090eb47221 */ /* 0x000fe20000010000 */
[-C--:B------:R-:W-:Y:S01]  /*7b40*/  FMUL.FTZ R74, R74, R172.reuse ;  /* 0x000000ac4a4a7220 */ /* 0x080fe20000410000 */
[----:B------:R3:W-:Y:S01]  /*7b50*/  STSM.16.M88.4 [R184], R156 ;  /* 0x0000009cb8007844 */ /* 0x0007e20000000200 */
[-C--:B------:R-:W-:Y:S01]  /*7b60*/  FMUL.FTZ R75, R75, R172.reuse ;  /* 0x000000ac4b4b7220 */ /* 0x080fe20000410000 */
[----:B--2---:R-:W-:Y:S01]  /*7b70*/  FADD.FTZ R9, R161, R180 ;  /* 0x000000b4a1097221 */ /* 0x004fe20000010000 */
[----:B-----5:R-:W-:Y:S01]  /*7b80*/  F2FP.F16.F32.PACK_AB R161, R20, R161 ;  /* 0x000000a114a1723e */ /* 0x020fe200000000ff */
[-C--:B------:R-:W-:Y:S01]  /*7b90*/  FMUL.FTZ R78, R78, R172.reuse ;  /* 0x000000ac4e4e7220 */ /* 0x080fe20000410000 */
[----:B------:R-:W2:Y:S01]  /*7ba0*/  MUFU.EX2 R174, R179 ;  /* 0x000000b300ae7308 */ /* 0x000ea20000000800 */
[----:B0-----:R-:W-:Y:S01]  /*7bb0*/  FADD.FTZ R178, R20, R9 ;  /* 0x0000000914b27221 */ /* 0x001fe20000010000 */
[-C--:B------:R-:W-:Y:S01]  /*7bc0*/  FMUL.FTZ R79, R79, R172.reuse ;  /* 0x000000ac4f4f7220 */ /* 0x080fe20000410000 */
[-C--:B------:R-:W-:Y:S01]  /*7bd0*/  FMUL.FTZ R82, R82, R172.reuse ;  /* 0x000000ac52527220 */ /* 0x080fe20000410000 */
[-C--:B------:R-:W-:Y:S01]  /*7be0*/  FMUL.FTZ R83, R83, R172.reuse ;  /* 0x000000ac53537220 */ /* 0x080fe20000410000 */
[----:B----4-:R-:W-:Y:S01]  /*7bf0*/  FADD.FTZ R9, R163, R178 ;  /* 0x000000b2a3097221 */ /* 0x010fe20000010000 */
[----:B------:R-:W-:Y:S01]  /*7c00*/  F2FP.F16.F32.PACK_AB R163, R6, R163 ;  /* 0x000000a306a3723e */ /* 0x000fe200000000ff */
[-C--:B------:R-:W-:Y:S01]  /*7c10*/  FMUL.FTZ R86, R86, R172.reuse ;  /* 0x000000ac56567220 */ /* 0x080fe20000410000 */
[----:B------:R-:W0:Y:S01]  /*7c20*/  MUFU.EX2 R167, R182 ;  /* 0x000000b600a77308 */ /* 0x000e220000000800 */
[----:B------:R-:W-:Y:S01]  /*7c30*/  FADD.FTZ R180, R6, R9 ;  /* 0x0000000906b47221 */ /* 0x000fe20000010000 */
[-C--:B------:R-:W-:Y:S01]  /*7c40*/  FMUL.FTZ R87, R87, R172.reuse ;  /* 0x000000ac57577220 */ /* 0x080fe20000410000 */
[----:B------:R3:W-:Y:S01]  /*7c50*/  STSM.16.M88.4 [R22], R160 ;  /* 0x000000a016007844 */ /* 0x0007e20000000200 */
[-C--:B------:R-:W-:Y:S01]  /*7c60*/  FMUL.FTZ R90, R90, R172.reuse ;  /* 0x000000ac5a5a7220 */ /* 0x080fe20000410000 */
[----:B-1----:R-:W-:Y:S01]  /*7c70*/  FADD.FTZ R9, R165, R180 ;  /* 0x000000b4a5097221 */ /* 0x002fe20000010000 */
[-C--:B------:R-:W-:Y:S01]  /*7c80*/  FMUL.FTZ R91, R91, R172.reuse ;  /* 0x000000ac5b5b7220 */ /* 0x080fe20000410000 */
[-C--:B------:R-:W-:Y:S01]  /*7c90*/  FMUL.FTZ R94, R94, R172.reuse ;  /* 0x000000ac5e5e7220 */ /* 0x080fe20000410000 */
[----:B------:R-:W1:Y:S01]  /*7ca0*/  MUFU.EX2 R178, R183 ;  /* 0x000000b700b27308 */ /* 0x000e620000000800 */
[C---:B--2---:R-:W-:Y:S01]  /*7cb0*/  FADD.FTZ R176, R174.reuse, R9 ;  /* 0x00000009aeb07221 */ /* 0x044fe20000010000 */
[----:B------:R-:W-:Y:S01]  /*7cc0*/  F2FP.F16.F32.PACK_AB R165, R174, R165 ;  /* 0x000000a5aea5723e */ /* 0x000fe200000000ff */
[-C--:B------:R-:W-:Y:S01]  /*7cd0*/  FMUL.FTZ R95, R95, R172.reuse ;  /* 0x000000ac5f5f7220 */ /* 0x080fe20000410000 */
[-C--:B------:R-:W-:Y:S01]  /*7ce0*/  FMUL.FTZ R98, R98, R172.reuse ;  /* 0x000000ac62627220 */ /* 0x080fe20000410000 */
[-C--:B------:R-:W-:Y:S01]  /*7cf0*/  FMUL.FTZ R99, R99, R172.reuse ;  /* 0x000000ac63637220 */ /* 0x080fe20000410000 */
[-C--:B------:R-:W-:Y:S01]  /*7d00*/  FMUL.FTZ R102, R102, R172.reuse ;  /* 0x000000ac66667220 */ /* 0x080fe20000410000 */
[-C--:B------:R-:W-:Y:S01]  /*7d10*/  FMUL.FTZ R103, R103, R172.reuse ;  /* 0x000000ac67677220 */ /* 0x080fe20000410000 */
[-C--:B------:R-:W-:Y:S01]  /*7d20*/  FMUL.FTZ R106, R106, R172.reuse ;  /* 0x000000ac6a6a7220 */ /* 0x080fe20000410000 */
[----:B0-----:R-:W-:Y:S01]  /*7d30*/  FADD.FTZ R7, R167, R176 ;  /* 0x000000b0a7077221 */ /* 0x001fe20000010000 */
[-C--:B------:R-:W-:Y:S01]  /*7d40*/  FMUL.FTZ R107, R107, R172.reuse ;  /* 0x000000ac6b6b7220 */ /* 0x080fe20000410000 */
[-C--:B------:R-:W-:Y:S01]  /*7d50*/  FMUL.FTZ R110, R110, R172.reuse ;  /* 0x000000ac6e6e7220 */ /* 0x080fe20000410000 */
[-C--:B------:R-:W-:Y:S01]  /*7d60*/  FMUL.FTZ R111, R111, R172.reuse ;  /* 0x000000ac6f6f7220 */ /* 0x080fe20000410000 */
[-C--:B------:R-:W-:Y:S01]  /*7d70*/  FMUL.FTZ R114, R114, R172.reuse ;  /* 0x000000ac72727220 */ /* 0x080fe20000410000 */
[-C--:B------:R-:W-:Y:S01]  /*7d80*/  FMUL.FTZ R115, R115, R172.reuse ;  /* 0x000000ac73737220 */ /* 0x080fe20000410000 */
[-C--:B------:R-:W-:Y:S01]  /*7d90*/  FMUL.FTZ R118, R118, R172.reuse ;  /* 0x000000ac76767220 */ /* 0x080fe20000410000 */
[-C--:B------:R-:W-:Y:S01]  /*7da0*/  FMUL.FTZ R119, R119, R172.reuse ;  /* 0x000000ac77777220 */ /* 0x080fe20000410000 */
[C---:B-1----:R-:W-:Y:S01]  /*7db0*/  F2FP.F16.F32.PACK_AB R167, R178.reuse, R167 ;  /* 0x000000a7b2a7723e */ /* 0x042fe200000000ff */
        /* <DEDUP_REMOVED lines=20> */
.L_x_4405:
[----:B------:R0:W1:Y:S01]  /*7f00*/  SYNCS.PHASECHK.TRANS64.TRYWAIT P0, [UR26+0x28c50], R12 ;  /* 0x028c500cff0075a7 */ /* 0x000062000800015a */
[----:B------:R-:W-:Y:S05]  /*7f10*/  @!P4 BRA `(.L_x_4406) ;  /* 0x000000000004c947 */ /* 0x000fea0003800000 */
[----:B------:R-:W-:Y:S01]  /*7f20*/  BPT.TRAP 0x1 ;  /* 0x000000040000795c */ /* 0x000fe20000300000 */
.L_x_4406:
[----:B-1----:R-:W-:Y:S05]  /*7f30*/  @P0 BRA `(.L_x_4407) ;  /* 0x0000000000080947 */ /* 0x002fea0003800000 */
[----:B------:R-:W1:Y:S02]  /*7f40*/  SYNCS.PHASECHK.TRANS64.TRYWAIT P0, [UR26+0x28c50], R12 ;  /* 0x028c500cff0075a7 */ /* 0x000e64000800015a */
[----:B-1----:R-:W-:Y:S05]  /*7f50*/  @!P0 BRA `(.L_x_4408) ;  /* 0x000000c800ac8947 */ /* 0x002fea0003800000 */
.L_x_4407:
[----:B------:R-:W-:Y:S01]  /*7f60*/  ULEA UR11, UR22, UR45, 0xc ;  /* 0x0000002d160b7291 */ /* 0x000fe2000f8e603f */
[----:B------:R-:W-:Y:S01]  /*7f70*/  WARPGROUP.ARRIVE ;  /* 0x00000000000079c5 */ /* 0x000fe20000000000 */
[----:B------:R-:W-:Y:S01]  /*7f80*/  UMOV UR7, 0x40000040 ;  /* 0x4000004000077882 */ /* 0x000fe20000000000 */
[----:B------:R-:W-:Y:S01]  /*7f90*/  ISETP.LT.AND P0, PT, R10, UR50, PT ;  /* 0x000000320a007c0c */ /* 0x000fe2000bf01270 */
[----:B-1----:R-:W-:Y:S01]  /*7fa0*/  @!P5 VIADD R21, R21, 0x28c60 ;  /* 0x00028c601515d836 */ /* 0x002fe20000000000 */
[----:B------:R-:W-:Y:S01]  /*7fb0*/  UIADD3 UR50, UR50, -0x1, URZ ;  /* 0xffffffff32327890 */ /* 0x000fe2000fffe03f */
[----:B------:R-:W-:Y:S01]  /*7fc0*/  IMAD.MOV.U32 R7, RZ, RZ, R168 ;  /* 0x000000ffff077224 */ /* 0x000fe200078e00a8 */
[----:B------:R-:W-:Y:S01]  /*7fd0*/  UMOV UR6, UR11 ;  /* 0x0000000b00067c82 */ /* 0x000fe20008000000 */
[----:B------:R-:W-:Y:S01]  /*7fe0*/  UMOV UR37, UR22 ;  /* 0x0000001600257c82 */ /* 0x000fe20008000000 */
        /* <DEDUP_REMOVED lines=32> */
[----:B------:R-:W-:Y:S01]  /*81f0*/  IMAD.MOV.U32 R7, RZ, RZ, R168 ;  /* 0x000000ffff077224 */ /* 0x000fe200078e00a8 */
[----:B------:R-:W-:Y:S01]  /*8200*/  UMOV UR37, UR22 ;  /* 0x0000001600257c82 */ /* 0x000fe20008000000 */
[----:B------:R-:W-:-:S07]  /*8210*/  IMAD.MOV.U32 R4, RZ, RZ, R8 ;  /* 0x000000ffff047224 */ /* 0x000fce00078e0008 */
.L_x_4392:
[----:B0-----:R-:W0:Y:S01]  /*8220*/  LDC R12, c[0x0][0x9e4] ;  /* 0x00027900ff0c7b82 */ /* 0x001e220000000800 */
[----:B------:R-:W-:-:S04]  /*8230*/  UIADD3 UR6, UR44, 0x40, -UR40 ;  /* 0x000000402c067890 */ /* 0x000fc8000fffe828 */
[----:B------:R-:W-:-:S04]  /*8240*/  ULEA UR6, UR47, UR6, 0x6 ;  /* 0x000000062f067291 */ /* 0x000fc8000f8e303f */
[----:B------:R-:W-:-:S06]  /*8250*/  UIADD3 UR20, UR6, -UR20, URZ ;  /* 0x8000001406147290 */ /* 0x000fcc000fffe03f */
[----:B------:R-:W-:Y:S01]  /*8260*/  IMAD.U32 R8, RZ, RZ, UR20 ;  /* 0x00000014ff087e24 */ /* 0x000fe2000f8e00ff */
[----:B0-----:R-:W-:-:S13]  /*8270*/  ISETP.GE.AND P6, PT, R12, 0x1, PT ;  /* 0x000000010c00780c */ /* 0x001fda0003fc6270 */
[----:B------:R-:W-:Y:S05]  /*8280*/  @!P6 BRA `(.L_x_4410) ;  /* 0x000000000040e947 */ /* 0x000fea0003800000 */
[----:B------:R-:W-:-:S05]  /*8290*/  IMAD.U32 R9, RZ, RZ, UR6 ;  /* 0x00000006ff097e24 */ /* 0x000fca000f8e00ff */
        /* <DEDUP_REMOVED lines=9> */
.L_x_4411:
[----:B------:R-:W-:-:S13]  /*8330*/  ISETP.NE.AND P0, PT, R12, 0x1, PT ;  /* 0x000000010c00780c */ /* 0x000fda0003f05270 */
[----:B------:R-:W0:Y:S02]  /*8340*/  @P0 LDC.64 R10, c[0x0][0x9e8] ;  /* 0x00027a00ff0a0b82 */ /* 0x000e240000000a00 */
[----:B0-----:R-:W-:-:S05]  /*8350*/  @P0 IMAD.HI.U32 R10, R9, R10, RZ ;  /* 0x0000000a090a0227 */ /* 0x001fca00078e00ff */
[----:B------:R-:W-:-:S07]  /*8360*/  @P0 SHF.R.U32.HI R9, RZ, R11, R10 ;  /* 0x0000000bff090219 */ /* 0x000fce000001160a */
.L_x_4412:
[----:B------:R-:W-:-:S05]  /*8370*/  IMAD R9, R9, R12, RZ ;  /* 0x0000000c09097224 */ /* 0x000fca00078e02ff */
[----:B------:R-:W-:-:S07]  /*8380*/  VIMNMX R8, R8, R9, !PT ;  /* 0x0000000908087248 */ /* 0x000fce0007fe0100 */
.L_x_4410:
[----:B------:R-:W-:-:S05]  /*8390*/  VIADD R8, R8, 0x3f ;  /* 0x0000003f08087836 */ /* 0x000fca0000000000 */
[----:B------:R-:W-:-:S04]  /*83a0*/  SHF.R.S32.HI R9, RZ, 0x1f, R8 ;  /* 0x0000001fff097819 */ /* 0x000fc80000011408 */
[----:B------:R-:W-:-:S04]  /*83b0*/  LEA.HI R9, R9, R8, RZ, 0x6 ;  /* 0x0000000809097211 */ /* 0x000fc800078f30ff */
[----:B------:R-:W-:-:S04]  /*83c0*/  SHF.R.S32.HI R9, RZ, 0x6, R9 ;  /* 0x00000006ff097819 */ /* 0x000fc80000011409 */
[----:B------:R-:W-:-:S04]  /*83d0*/  VIMNMX R8, R186, R9, !PT ;  /* 0x00000009ba087248 */ /* 0x000fc80007fe0100 */
[----:B------:R-:W-:-:S13]  /*83e0*/  ISETP.LE.AND P0, PT, R8, UR50, PT ;  /* 0x0000003208007c0c */ /* 0x000fda000bf03270 */
[----:B------:R-:W-:Y:S05]  /*83f0*/  @!P0 BRA `(.L_x_4413) ;  /* 0x00000018002c8947 */ /* 0x000fea0003800000 */
[----:B------:R-:W-:Y:S01]  /*8400*/  IMAD.MOV.U32 R10, RZ, RZ, R7 ;  /* 0x000000ffff0a7224 */ /* 0x000fe200078e0007 */
[----:B------:R-:W-:Y:S01]  /*8410*/  UMOV UR21, UR37 ;  /* 0x0000002500157c82 */ /* 0x000fe20008000000 */
[----:B------:R-:W-:Y:S01]  /*8420*/  IMAD.MOV.U32 R11, RZ, RZ, R4 ;  /* 0x000000ffff0b7224 */ /* 0x000fe200078e0004 */
[----:B------:R-:W-:-:S06]  /*8430*/  ULDC UR20, c[0x0][0x988] ;  /* 0x0002620000147ab9 */ /* 0x000fcc0000000800 */
.L_x_4422:
[----:B------:R-:W-:Y:S01]  /*8440*/  UIADD3 UR37, UR21, 0x1, URZ ;  /* 0x0000000115257890 */ /* 0x000fe2000fffe03f */
[----:B------:R-:W-:Y:S01]  /*8450*/  IMAD.U32 R7, RZ, RZ, UR50 ;  /* 0x00000032ff077e24 */ /* 0x000fe2000f8e00ff */
[----:B------:R-:W-:Y:S02]  /*8460*/  UIADD3 UR50, UR50, -0x1, URZ ;  /* 0xffffffff32327890 */ /* 0x000fe4000fffe03f */
[----:B------:R-:W-:Y:S02]  /*8470*/  UISETP.NE.AND UP0, UPT, UR37, 0x2, UPT ;  /* 0x000000022500788c */ /* 0x000fe4000bf05270 */
[----:B------:R-:W-:Y:S02]  /*8480*/  ISETP.GT.AND P0, PT, R7, R8, PT ;  /* 0x000000080700720c */ /* 0x000fe40003f04270 */
[----:B------:R-:W-:Y:S02]  /*8490*/  USEL UR6, URZ, 0x1, UP0 ;  /* 0x000000013f067887 */ /* 0x000fe40008000000 */
[----:B------:R-:W-:-:S04]  /*84a0*/  USEL UR37, UR37, URZ, UP0 ;  /* 0x0000003f25257287 */ /* 0x000fc80008000000 */
[----:B------:R-:W-:Y:S01]  /*84b0*/  LOP3.LUT R2, R2, UR6, RZ, 0x3c, !PT ;  /* 0x0000000602027c12 */ /* 0x000fe2000f8e3cff */
[----:B012-4-:R-:W-:Y:S07]  /*84c0*/  @!P4 BRA `(.L_x_4414) ;  /* 0x000000000004c947 */ /* 0x017fee0003800000 */
[----:B------:R-:W-:Y:S01]  /*84d0*/  BPT.TRAP 0x1 ;  /* 0x000000040000795c */ /* 0x000fe20000300000 */
.L_x_4414:
[----:B------:R-:W-:Y:S01]  /*84e0*/  ULEA UR22, UR37, UR38, 0x3 ;  /* 0x0000002625167291 */ /* 0x000fe2000f8e183f */
[----:B------:R-:W-:-:S08]  /*84f0*/  SHF.L.U32 R9, R2, 0x1f, RZ ;  /* 0x0000001f02097819 */ /* 0x000fd000000006ff */
[----:B------:R0:W2:Y:S01]  /*8500*/  SYNCS.PHASECHK.TRANS64.TRYWAIT P1, [UR22+0x28c30], R9 ;  /* 0x028c3009ff0075a7 */ /* 0x0000a20008020156 */
[----:B------:R-:W-:Y:S05]  /*8510*/  @!P4 BRA `(.L_x_4415) ;  /* 0x000000000004c947 */ /* 0x000fea0003800000 */
[----:B------:R-:W-:Y:S01]  /*8520*/  BPT.TRAP 0x1 ;  /* 0x000000040000795c */ /* 0x000fe20000300000 */
.L_x_4415:
[----:B--2---:R-:W-:Y:S05]  /*8530*/  @P1 BRA `(.L_x_4416) ;  /* 0x0000000000081947 */ /* 0x004fea0003800000 */
[----:B------:R-:W2:Y:S02]  /*8540*/  SYNCS.PHASECHK.TRANS64.TRYWAIT P1, [UR22+0x28c30], R9 ;  /* 0x028c3009ff0075a7 */ /* 0x000ea40008020156 */
[----:B--2---:R-:W-:Y:S05]  /*8550*/  @!P1 BRA `(.L_x_4417) ;  /* 0x000000c400409947 */ /* 0x004fea0003800000 */
.L_x_4416:
[----:B------:R-:W-:Y:S01]  /*8560*/  R2UR UR18, R3 ;  /* 0x00000000031272ca */ /* 0x000fe200000e0000 */
[----:B---3--:R-:W-:Y:S01]  /*8570*/  WARPGROUP.ARRIVE ;  /* 0x00000000000079c5 */ /* 0x008fe20000000000 */
        /* <DEDUP_REMOVED lines=48> */
[----:B------:R-:W-:Y:S01]  /*8880*/  FADD.FTZ R11, -R4, R11 ;  /* 0x0000000b040b7221 */ /* 0x000fe20000010100 */
        /* <DEDUP_REMOVED lines=14> */
[----:B------:R-:W2:Y:S01]  /*8970*/  MUFU.EX2 R12, R13 ;  /* 0x0000000d000c7308 */ /* 0x000ea20000000800 */
[----:B------:R-:W-:Y:S01]  /*8980*/  FMNMX.FTZ R14, R178, R7, !PT ;  /* 0x00000007b20e7209 */ /* 0x000fe20007810000 */
[--C-:B------:R-:W-:Y:S01]  /*8990*/  FFMA.FTZ R164, R164, UR10, -R193.reuse ;  /* 0x0000000aa4a47c23 */ /* 0x100fe200080108c1 */
[--C-:B------:R-:W-:Y:S01]  /*89a0*/  FFMA.FTZ R15, R161, UR10, -R193.reuse ;  /* 0x0000000aa10f7c23 */ /* 0x100fe200080108c1 */
[--C-:B------:R-:W-:Y:S01]  /*89b0*/  FFMA.FTZ R161, R176, UR10, -R193.reuse ;  /* 0x0000000ab0a17c23 */ /* 0x100fe200080108c1 */
[----:B------:R-:W-:Y:S01]  /*89c0*/  FMNMX.FTZ R7, R179, R14, !PT ;  /* 0x0000000eb3077209 */ /* 0x000fe20007810000 */
[--C-:B-1----:R-:W-:Y:S01]  /*89d0*/  FFMA.FTZ R21, R165, UR10, -R193.reuse ;  /* 0x0000000aa5157c23 */ /* 0x102fe200080108c1 */
[--C-:B------:R-:W-:Y:S01]  /*89e0*/  FFMA.FTZ R165, R180, UR10, -R193.reuse ;  /* 0x0000000ab4a57c23 */ /* 0x100fe200080108c1 */
[----:B------:R-:W1:Y:S01]  /*89f0*/  MUFU.EX2 R11, R11 ;  /* 0x0000000b000b7308 */ /* 0x000e620000000800 */
[----:B------:R-:W-:Y:S01]  /*8a00*/  FMNMX.FTZ R14, R182, R7, !PT ;  /* 0x00000007b60e7209 */ /* 0x000fe20007810000 */
[----:B------:R-:W-:-:S03]  /*8a10*/  FFMA.FTZ R181, R181, UR10, -R193 ;  /* 0x0000000ab5b57c23 */ /* 0x000fc600080108c1 */
[----:B------:R-:W-:-:S03]  /*8a20*/  FMNMX.FTZ R7, R183, R14, !PT ;  /* 0x0000000eb7077209 */ /* 0x000fc60007810000 */
[----:B------:R3:W-:Y:S01]  /*8a30*/  MUFU.EX2 R14, R157 ;  /* 0x0000009d000e7308 */ /* 0x0007e20000000800 */
[-C--:B--2---:R-:W-:Y:S01]  /*8a40*/  FMUL.FTZ R24, R24, R12.reuse ;  /* 0x0000000c18187220 */ /* 0x084fe20000410000 */
[----:B------:R-:W2:Y:S01]  /*8a50*/  SHFL.BFLY PT, R194, R7, 0x2, 0x1f ;  /* 0x0c401f0007c27f89 */ /* 0x000ea200000e0000 */
[-C--:B------:R-:W-:Y:S01]  /*8a60*/  FMUL.FTZ R25, R25, R12.reuse ;  /* 0x0000000c19197220 */ /* 0x080fe20000410000 */
[-C--:B------:R-:W-:Y:S01]  /*8a70*/  FMUL.FTZ R28, R28, R12.reuse ;  /* 0x0000000c1c1c7220 */ /* 0x080fe20000410000 */
[-C--:B------:R-:W-:Y:S01]  /*8a80*/  FMUL.FTZ R29, R29, R12.reuse ;  /* 0x0000000c1d1d7220 */ /* 0x080fe20000410000 */
[-C--:B------:R-:W-:Y:S01]  /*8a90*/  FMUL.FTZ R32, R32, R12.reuse ;  /* 0x0000000c20207220 */ /* 0x080fe20000410000 */
[-C--:B------:R-:W-:Y:S01]  /*8aa0*/  FMUL.FTZ R33, R33, R12.reuse ;  /* 0x0000000c21217220 */ /* 0x080fe20000410000 */
[----:B------:R-:W4:Y:S01]  /*8ab0*/  MUFU.EX2 R152, R152 ;  /* 0x0000009800987308 */ /* 0x000f220000000800 */
[----:B---3--:R-:W-:Y:S01]  /*8ac0*/  FFMA.FTZ R157, R172, UR10, -R193 ;  /* 0x0000000aac9d7c23 */ /* 0x008fe200080108c1 */
[----:B-1----:R-:W-:Y:S01]  /*8ad0*/  FFMA.FTZ R5, R12, R5, R11 ;  /* 0x000000050c057223 */ /* 0x002fe2000001000b */
        /* <DEDUP_REMOVED lines=15> */
[----:B--2---:R-:W-:Y:S01]  /*8bd0*/  FMNMX.FTZ R194, R7, R194, !PT ;  /* 0x000000c207c27209 */ /* 0x004fe20007810000 */
[-C--:B------:R-:W-:Y:S01]  /*8be0*/  FMUL.FTZ R61, R61, R12.reuse ;  /* 0x0000000c3d3d7220 */ /* 0x080fe20000410000 */
[-C--:B------:R-:W-:Y:S01]  /*8bf0*/  FMUL.FTZ R64, R64, R12.reuse ;  /* 0x0000000c40407220 */ /* 0x080fe20000410000 */
[-C--:B------:R-:W-:Y:S01]  /*8c00*/  FMUL.FTZ R65, R65, R12.reuse ;  /* 0x0000000c41417220 */ /* 0x080fe20000410000 */
[-C--:B------:R-:W-:Y:S01]  /*8c10*/  FMUL.FTZ R68, R68, R12.reuse ;  /* 0x0000000c44447220 */ /* 0x080fe20000410000 */
[----:B------:R-:W2:Y:S01]  /*8c20*/  SHFL.BFLY PT, R7, R194, 0x1, 0x1f ;  /* 0x0c201f00c2077f89 */ /* 0x000ea200000e0000 */
[----:B------:R-:W-:Y:S01]  /*8c30*/  MUFU.EX2 R156, R156 ;  /* 0x0000009c009c7308 */ /* 0x000fe20000000800 */
[----:B---3--:R-:W-:Y:S01]  /*8c40*/  FFMA.FTZ R164, R173, UR10, -R193 ;  /* 0x0000000aada47c23 */ /* 0x008fe200080108c1 */
        /* <DEDUP_REMOVED lines=21> */
[----:B--2---:R-:W-:Y:S01]  /*8da0*/  FMNMX.FTZ R7, R194, R7, !PT ;  /* 0x00000007c2077209 */ /* 0x004fe20007810000 */
[----:B------:R-:W-:Y:S01]  /*8db0*/  MUFU.EX2 R160, R160 ;  /* 0x000000a000a07308 */ /* 0x000fe20000000800 */
[-C--:B------:R-:W-:Y:S01]  /*8dc0*/  FMUL.FTZ R108, R108, R12.reuse ;  /* 0x0000000c6c6c7220 */ /* 0x080fe20000410000 */
[-C--:B------:R-:W-:Y:S01]  /*8dd0*/  FMUL.FTZ R109, R109, R12.reuse ;  /* 0x0000000c6d6d7220 */ /* 0x080fe20000410000 */
[-C--:B------:R-:W-:Y:S01]  /*8de0*/  FMUL.FTZ R112, R112, R12.reuse ;  /* 0x0000000c70707220 */ /* 0x080fe20000410000 */
[C---:B------:R-:W-:Y:S01]  /*8df0*/  FADD.FTZ R169, -R7.reuse, R10 ;  /* 0x0000000a07a97221 */ /* 0x040fe20000010100 */
[----:B------:R-:W-:Y:S01]  /*8e00*/  FMUL.FTZ R177, R7, UR10 ;  /* 0x0000000a07b17c20 */ /* 0x000fe20008410000 */
[-C--:B------:R-:W-:Y:S01]  /*8e10*/  FMUL.FTZ R113, R113, R12.reuse ;  /* 0x0000000c71717220 */ /* 0x080fe20000410000 */
[----:B------:R-:W-:Y:S01]  /*8e20*/  FMUL.FTZ R116, R116, R12 ;  /* 0x0000000c74747220 */ /* 0x000fe20000410000 */
[----:B------:R-:W-:Y:S01]  /*8e30*/  FMUL.FTZ R169, R169, UR10 ;  /* 0x0000000aa9a97c20 */ /* 0x000fe20008410000 */
[--C-:B------:R-:W-:Y:S01]  /*8e40*/  FFMA.FTZ R172, R154, UR10, -R177.reuse ;  /* 0x0000000a9aac7c23 */ /* 0x100fe200080108b1 */
[--C-:B------:R-:W-:Y:S01]  /*8e50*/  FFMA.FTZ R194, R167, UR10, -R177.reuse ;  /* 0x0000000aa7c27c23 */ /* 0x100fe200080108b1 */
[--C-:B------:R-:W-:Y:S01]  /*8e60*/  FFMA.FTZ R167, R170, UR10, -R177.reuse ;  /* 0x0000000aaaa77c23 */ /* 0x100fe200080108b1 */
[----:B------:R-:W-:Y:S01]  /*8e70*/  MOV R170, UR22 ;  /* 0x0000001600aa7c02 */ /* 0x000fe20008000f00 */
[--C-:B------:R-:W-:Y:S01]  /*8e80*/  FFMA.FTZ R155, R155, UR10, -R177.reuse ;  /* 0x0000000a9b9b7c23 */ /* 0x100fe200080108b1 */
[----:B------:R-:W-:Y:S01]  /*8e90*/  MUFU.EX2 R169, R169 ;  /* 0x000000a900a97308 */ /* 0x000fe20000000800 */
[--C-:B------:R-:W-:Y:S01]  /*8ea0*/  FFMA.FTZ R173, R158, UR10, -R177.reuse ;  /* 0x0000000a9ead7c23 */ /* 0x100fe200080108b1 */
[----:B------:R-:W-:Y:S01]  /*8eb0*/  FFMA.FTZ R176, R159, UR10, -R177 ;  /* 0x0000000a9fb07c23 */ /* 0x000fe200080108b1 */
[----:B------:R-:W-:-:S02]  /*8ec0*/  @!P5 VIADD R154, R170, 0x28c40 ;  /* 0x00028c40aa9ad836 */ /* 0x000fc40000000000 */
[--C-:B------:R-:W-:Y:S01]  /*8ed0*/  FFMA.FTZ R159, R162, UR10, -R177.reuse ;  /* 0x0000000aa29f7c23 */ /* 0x100fe200080108b1 */
[--C-:B------:R-:W-:Y:S01]  /*8ee0*/  FFMA.FTZ R180, R163, UR10, -R177.reuse ;  /* 0x0000000aa3b47c23 */ /* 0x100fe200080108b1 */
[--C-:B------:R-:W-:Y:S01]  /*8ef0*/  FFMA.FTZ R163, R166, UR10, -R177.reuse ;  /* 0x0000000aa6a37c23 */ /* 0x100fe200080108b1 */
[--C-:B------:R-:W-:Y:S01]  /*8f00*/  FFMA.FTZ R196, R171, UR10, -R177.reuse ;  /* 0x0000000aabc47c23 */ /* 0x100fe200080108b1 */
[----:B------:R-:W2:Y:S01]  /*8f10*/  MUFU.EX2 R172, R172 ;  /* 0x000000ac00ac7308 */ /* 0x000ea20000000800 */
[----:B------:R-:W-:Y:S01]  /*8f20*/  @!P5 PRMT R154, RZ, 0x654, R154 ;  /* 0x00000654ff9ad816 */ /* 0x000fe2000000009a */
[--C-:B------:R-:W-:Y:S01]  /*8f30*/  FFMA.FTZ R179, R179, UR10, -R177.reuse ;  /* 0x0000000ab3b37c23 */ /* 0x100fe200080108b1 */
[--C-:B------:R-:W-:Y:S01]  /*8f40*/  FFMA.FTZ R171, R174, UR10, -R177.reuse ;  /* 0x0000000aaeab7c23 */ /* 0x100fe200080108b1 */
[--C-:B------:R-:W-:Y:S01]  /*8f50*/  FFMA.FTZ R174, R175, UR10, -R177.reuse ;  /* 0x0000000aafae7c23 */ /* 0x100fe200080108b1 */
[----:B------:R4:W-:Y:S01]  /*8f60*/  @!P5 SYNCS.ARRIVE.TRANS64.RED.A1T0 RZ, [R154+URZ], RZ ;  /* 0x000000ff9affd9a7 */ /* 0x0009e2000810043f */
[--C-:B------:R-:W-:Y:S01]  /*8f70*/  FFMA.FTZ R175, R178, UR10, -R177.reuse ;  /* 0x0000000ab2af7c23 */ /* 0x100fe200080108b1 */
[----:B------:R-:W-:Y:S01]  /*8f80*/  IMAD.U32 R158, RZ, RZ, UR21 ;  /* 0x00000015ff9e7e24 */ /* 0x000fe2000f8e00ff */
[----:B------:R-:W3:Y:S01]  /*8f90*/  MUFU.EX2 R155, R155 ;  /* 0x0000009b009b7308 */ /* 0x000ee20000000800 */
[--C-:B------:R-:W-:Y:S01]  /*8fa0*/  FFMA.FTZ R182, R182, UR10, -R177.reuse ;  /* 0x0000000ab6b67c23 */ /* 0x100fe200080108b1 */
[----:B------:R-:W-:Y:S01]  /*8fb0*/  FFMA.FTZ R177, R183, UR10, -R177 ;  /* 0x0000000ab7b17c23 */ /* 0x000fe200080108b1 */
[-C--:B------:R-:W-:Y:S01]  /*8fc0*/  FMUL.FTZ R117, R117, R12.reuse ;  /* 0x0000000c75757220 */ /* 0x080fe20000410000 */
[-C--:B------:R-:W-:Y:S01]  /*8fd0*/  FMUL.FTZ R120, R120, R12.reuse ;  /* 0x0000000c78787220 */ /* 0x080fe20000410000 */
[----:B----4-:R-:W-:Y:S01]  /*8fe0*/  FADD.FTZ R154, R152, R5 ;  /* 0x00000005989a7221 */ /* 0x010fe20000010000 */
[-C--:B------:R-:W-:Y:S01]  /*8ff0*/  FMUL.FTZ R121, R121, R12.reuse ;  /* 0x0000000c79797220 */ /* 0x080fe20000410000 */
[----:B------:R-:W-:Y:S01]  /*9000*/  FMUL.FTZ R124, R124, R12 ;  /* 0x0000000c7c7c7220 */ /* 0x000fe20000410000 */
[----:B------:R-:W4:Y:S01]  /*9010*/  MUFU.EX2 R173, R173 ;  /* 0x000000ad00ad7308 */ /* 0x000f220000000800 */
[----:B-1----:R-:W-:Y:S01]  /*9020*/  FADD.FTZ R5, R13, R154 ;  /* 0x0000009a0d057221 */ /* 0x002fe20000010000 */
[----:B--2---:R-:W-:Y:S01]  /*9030*/  FFMA.FTZ R6, R169, R6, R172 ;  /* 0x00000006a9067223 */ /* 0x004fe200000100ac */
[-C--:B------:R-:W-:Y:S01]  /*9040*/  FMUL.FTZ R125, R125, R12.reuse ;  /* 0x0000000c7d7d7220 */ /* 0x080fe20000410000 */
[-C--:B------:R-:W-:Y:S01]  /*9050*/  FMUL.FTZ R128, R128, R12.reuse ;  /* 0x0000000c80807220 */ /* 0x080fe20000410000 */
[----:B------:R-:W-:Y:S01]  /*9060*/  FADD.FTZ R5, R14, R5 ;  /* 0x000000050e057221 */ /* 0x000fe20000010000 */
[-C--:B------:R-:W-:Y:S01]  /*9070*/  FMUL.FTZ R129, R129, R12.reuse ;  /* 0x0000000c81817220 */ /* 0x080fe20000410000 */
[-C--:B------:R-:W-:Y:S01]  /*9080*/  FMUL.FTZ R132, R132, R12.reuse ;  /* 0x0000000c84847220 */ /* 0x080fe20000410000 */
[----:B------:R-:W1:Y:S01]  /*9090*/  MUFU.EX2 R176, R176 ;  /* 0x000000b000b07308 */ /* 0x000e620000000800 */
[----:B---3--:R-:W-:Y:S01]  /*90a0*/  FADD.FTZ R6, R155, R6 ;  /* 0x000000069b067221 */ /* 0x008fe20000010000 */
[----:B------:R-:W-:Y:S01]  /*90b0*/  FADD.FTZ R154, R156, R5 ;  /* 0x000000059c9a7221 */ /* 0x000fe20000010000 */
        /* <DEDUP_REMOVED lines=10> */
[----:B------:R-:W-:Y:S01]  /*9160*/  FMUL.FTZ R149, R149, R12 ;  /* 0x0000000c95957220 */ /* 0x000fe20000410000 */
[----:B------:R-:W-:Y:S01]  /*9170*/  F2FP.F16.F32.PACK_AB R152, R152, R11 ;  /* 0x0000000b9898723e */ /* 0x000fe200000000ff */
[-C--:B------:R-:W-:Y:S01]  /*9180*/  FMUL.FTZ R26, R26, R169.reuse ;  /* 0x000000a91a1a7220 */ /* 0x080fe20000410000 */
[----:B------:R3:W-:Y:S01]  /*9190*/  MUFU.EX2 R10, R181 ;  /* 0x000000b5000a7308 */ /* 0x0007e20000000800 */
[----:B-1----:R-:W-:Y:S01]  /*91a0*/  FADD.FTZ R6, R176, R5 ;  /* 0x00000005b0067221 */ /* 0x002fe20000010000 */
[----:B------:R-:W-:Y:S01]  /*91b0*/  F2FP.F16.F32.PACK_AB R156, R15, R156 ;  /* 0x0000009c0f9c723e */ /* 0x000fe200000000ff */
[-C--:B------:R-:W-:Y:S01]  /*91c0*/  FMUL.FTZ R27, R27, R169.reuse ;  /* 0x000000a91b1b7220 */ /* 0x080fe20000410000 */
[-C--:B------:R-:W-:Y:S01]  /*91d0*/  FMUL.FTZ R30, R30, R169.reuse ;  /* 0x000000a91e1e7220 */ /* 0x080fe20000410000 */
[-C--:B------:R-:W-:Y:S01]  /*91e0*/  FMUL.FTZ R31, R31, R169.reuse ;  /* 0x000000a91f1f7220 */ /* 0x080fe20000410000 */
[-C--:B------:R-:W-:Y:S01]  /*91f0*/  FMUL.FTZ R34, R34, R169.reuse ;  /* 0x000000a922227220 */ /* 0x080fe20000410000 */
[----:B------:R-:W-:Y:S01]  /*9200*/  FMUL.FTZ R35, R35, R169 ;  /* 0x000000a923237220 */ /* 0x000fe20000410000 */
[----:B------:R-:W1:Y:S01]  /*9210*/  MUFU.EX2 R180, R180 ;  /* 0x000000b400b47308 */ /* 0x000e620000000800 */
[----:B---3--:R-:W-:-:S02]  /*9220*/  IMAD.MOV R181, RZ, RZ, -R18 ;  /* 0x000000ffffb57224 */ /* 0x008fc400078e0a12 */
[----:B--2---:R-:W-:Y:S01]  /*9230*/  FADD.FTZ R5, R159, R6 ;  /* 0x000000069f057221 */ /* 0x004fe20000010000 */
[-C--:B------:R-:W-:Y:S01]  /*9240*/  FMUL.FTZ R38, R38, R169.reuse ;  /* 0x000000a926267220 */ /* 0x080fe20000410000 */
[-C--:B------:R-:W-:Y:S01]  /*9250*/  FMUL.FTZ R39, R39, R169.reuse ;  /* 0x000000a927277220 */ /* 0x080fe20000410000 */
[----:B------:R-:W-:Y:S01]  /*9260*/  FMUL.FTZ R42, R42, R169 ;  /* 0x000000a92a2a7220 */ /* 0x000fe20000410000 */
[----:B------:R-:W-:Y:S01]  /*9270*/  ISETP.NE.AND P1, PT, R16, R181, PT ;  /* 0x000000b51000720c */ /* 0x000fe20003f25270 */
        /* <DEDUP_REMOVED lines=11> */
[----:B------:R-:W-:Y:S01]  /*9330*/  FMUL.FTZ R59, R59, R169 ;  /* 0x000000a93b3b7220 */ /* 0x000fe20000410000 */
[----:B------:R-:W-:-:S02]  /*9340*/  @!P1 IMAD R158, R158, 0x40, R17 ;  /* 0x000000409e9e9824 */ /* 0x000fc400078e0211 */
[-C--:B------:R-:W-:Y:S01]  /*9350*/  FMUL.FTZ R62, R62, R169.reuse ;  /* 0x000000a93e3e7220 */ /* 0x080fe20000410000 */
[-C--:B------:R-:W-:Y:S01]  /*9360*/  FMUL.FTZ R63, R63, R169.reuse ;  /* 0x000000a93f3f7220 */ /* 0x080fe20000410000 */
[-C--:B------:R-:W-:Y:S01]  /*9370*/  FMUL.FTZ R66, R66, R169.reuse ;  /* 0x000000a942427220 */ /* 0x080fe20000410000 */
[-C--:B------:R-:W-:Y:S01]  /*9380*/  FMUL.FTZ R67, R67, R169.reuse ;  /* 0x000000a943437220 */ /* 0x080fe20000410000 */
[----:B------:R-:W1:Y:S01]  /*9390*/  MUFU.EX2 R153, R153 ;  /* 0x0000009900997308 */ /* 0x000e620000000800 */
[----:B------:R-:W-:Y:S01]  /*93a0*/  @!P1 LEA R158, R158, UR38, 0x2 ;  /* 0x000000269e9e9c11 */ /* 0x000fe2000f8e10ff */
[----:B--2---:R-:W-:Y:S01]  /*93b0*/  FADD.FTZ R5, R163, R6 ;  /* 0x00000006a3057221 */ /* 0x004fe20000010000 */
[-C--:B------:R-:W-:Y:S01]  /*93c0*/  FMUL.FTZ R70, R70, R169.reuse ;  /* 0x000000a946467220 */ /* 0x080fe20000410000 */
[-C--:B------:R-:W-:Y:S01]  /*93d0*/  FMUL.FTZ R71, R71, R169.reuse ;  /* 0x000000a947477220 */ /* 0x080fe20000410000 */
[-C--:B------:R-:W-:Y:S01]  /*93e0*/  FMUL.FTZ R74, R74, R169.reuse ;  /* 0x000000a94a4a7220 */ /* 0x080fe20000410000 */
[----:B------:R-:W-:Y:S01]  /*93f0*/  @!P1 STS [R158+0x28800], R12 ;  /* 0x0288000c9e009388 */ /* 0x000fe20000000800 */
[-C--:B------:R-:W-:Y:S01]  /*9400*/  FMUL.FTZ R75, R75, R169.reuse ;  /* 0x000000a94b4b7220 */ /* 0x080fe20000410000 */
[----:B------:R2:W-:Y:S01]  /*9410*/  MUFU.EX2 R178, R179 ;  /* 0x000000b300b27308 */ /* 0x0005e20000000800 */
[----:B---3--:R-:W-:Y:S01]  /*9420*/  FADD.FTZ R6, R194, R5 ;  /* 0x00000005c2067221 */ /* 0x008fe20000010000 */
[----:B------:R3:W-:Y:S01]  /*9430*/  @!P1 STS [R158+0x28820], R169 ;  /* 0x028820a99e009388 */ /* 0x0007e20000000800 */
        /* <DEDUP_REMOVED lines=9> */
[----:B---3--:R-:W-:Y:S01]  /*94d0*/  F2FP.F16.F32.PACK_AB R158, R21, R20 ;  /* 0x00000014159e723e */ /* 0x008fe200000000ff */
[----:B------:R-:W-:Y:S01]  /*94e0*/  FADD.FTZ R154, R20, R179 ;  /* 0x000000b3149a7221 */ /* 0x000fe20000010000 */
[-C--:B------:R-:W-:Y:S01]  /*94f0*/  FMUL.FTZ R91, R91, R169.reuse ;  /* 0x000000a95b5b7220 */ /* 0x080fe20000410000 */
[-C--:B------:R-:W-:Y:S01]  /*9500*/  FMUL.FTZ R94, R94, R169.reuse ;  /* 0x000000a95e5e7220 */ /* 0x080fe20000410000 */
[----:B------:R-:W2:Y:S01]  /*9510*/  MUFU.EX2 R157, R157 ;  /* 0x0000009d009d7308 */ /* 0x000ea20000000800 */
[----:B------:R-:W-:Y:S01]  /*9520*/  FADD.FTZ R179, R21, R154 ;  /* 0x0000009a15b37221 */ /* 0x000fe20000010000 */
[-C--:B------:R-:W-:Y:S01]  /*9530*/  FMUL.FTZ R95, R95, R169.reuse ;  /* 0x000000a95f5f7220 */ /* 0x080fe20000410000 */
[-C--:B------:R-:W-:Y:S01]  /*9540*/  FMUL.FTZ R98, R98, R169.reuse ;  /* 0x000000a962627220 */ /* 0x080fe20000410000 */
[-C--:B------:R-:W-:Y:S01]  /*9550*/  FMUL.FTZ R99, R99, R169.reuse ;  /* 0x000000a963637220 */ /* 0x080fe20000410000 */
[----:B------:R-:W-:Y:S01]  /*9560*/  FADD.FTZ R154, R160, R179 ;  /* 0x000000b3a09a7221 */ /* 0x000fe20000010000 */
[C---:B-1----:R-:W-:Y:S01]  /*9570*/  F2FP.F16.F32.PACK_AB R160, R153.reuse, R160 ;  /* 0x000000a099a0723e */ /* 0x042fe200000000ff */
[-C--:B------:R-:W-:Y:S01]  /*9580*/  FMUL.FTZ R102, R102, R169.reuse ;  /* 0x000000a966667220 */ /* 0x080fe20000410000 */
[----:B------:R-:W1:Y:S01]  /*9590*/  MUFU.EX2 R196, R196 ;  /* 0x000000c400c47308 */ /* 0x000e620000000800 */
[----:B------:R-:W-:Y:S01]  /*95a0*/  FADD.FTZ R154, R153, R154 ;  /* 0x0000009a999a7221 */ /* 0x000fe20000010000 */
[----:B----4-:R-:W-:Y:S01]  /*95b0*/  FADD.FTZ R5, R167, R6 ;  /* 0x00000006a7057221 */ /* 0x010fe20000010000 */
[----:B------:R-:W-:Y:S01]  /*95c0*/  F2FP.F16.F32.PACK_AB R153, R155, R172 ;  /* 0x000000ac9b99723e */ /* 0x000fe200000000ff */
[----:B------:R-:W-:Y:S01]  /*95d0*/  FMUL.FTZ R103, R103, R169 ;  /* 0x000000a967677220 */ /* 0x000fe20000410000 */
[----:B------:R-:W-:Y:S01]  /*95e0*/  F2FP.F16.F32.PACK_AB R155, R176, R173 ;  /* 0x000000adb09b723e */ /* 0x000fe200000000ff */
[-C--:B------:R-:W-:Y:S01]  /*95f0*/  FMUL.FTZ R106, R106, R169.reuse ;  /* 0x000000a96a6a7220 */ /* 0x080fe20000410000 */
[----:B------:R-:W-:Y:S01]  /*9600*/  FMUL.FTZ R107, R107, R169 ;  /* 0x000000a96b6b7220 */ /* 0x000fe20000410000 */
[----:B------:R-:W3:Y:S01]  /*9610*/  MUFU.EX2 R164, R164 ;  /* 0x000000a400a47308 */ /* 0x000ee20000000800 */
[----:B--2---:R-:W-:Y:S01]  /*9620*/  FADD.FTZ R179, R157, R154 ;  /* 0x0000009a9db37221 */ /* 0x004fe20000010000 */
[----:B------:R-:W-:Y:S01]  /*9630*/  F2FP.F16.F32.PACK_AB R154, R14, R13 ;  /* 0x0000000d0e9a723e */ /* 0x000fe200000000ff */
[----:B------:R-:W-:Y:S01]  /*9640*/  BAR.SYNC.DEFER_BLOCKING 0xf, 0x100 ;  /* 0x03c4000000007b1d */ /* 0x000fe20000010000 */
[-C--:B------:R-:W-:Y:S01]  /*9650*/  FMUL.FTZ R110, R110, R169.reuse ;  /* 0x000000a96e6e7220 */ /* 0x080fe20000410000 */
[-C--:B------:R-:W-:Y:S01]  /*9660*/  FMUL.FTZ R111, R111, R169.reuse ;  /* 0x000000a96f6f7220 */ /* 0x080fe20000410000 */
[-C--:B------:R-:W-:Y:S01]  /*9670*/  FMUL.FTZ R114, R114, R169.reuse ;  /* 0x000000a972727220 */ /* 0x080fe20000410000 */
[-C--:B------:R-:W-:Y:S01]  /*9680*/  FMUL.FTZ R115, R115, R169.reuse ;  /* 0x000000a973737220 */ /* 0x080fe20000410000 */
[-C--:B------:R-:W-:Y:S01]  /*9690*/  FMUL.FTZ R118, R118, R169.reuse ;  /* 0x000000a976767220 */ /* 0x080fe20000410000 */
[----:B------:R-:W2:Y:S01]  /*96a0*/  MUFU.EX2 R171, R171 ;  /* 0x000000ab00ab7308 */ /* 0x000ea20000000800 */
[----:B-1----:R-:W-:Y:S01]  /*96b0*/  FADD.FTZ R6, R196, R5 ;  /* 0x00000005c4067221 */ /* 0x002fe20000010000 */
[-C--:B------:R-:W-:Y:S01]  /*96c0*/  FMUL.FTZ R119, R119, R169.reuse ;  /* 0x000000a977777220 */ /* 0x080fe20000410000 */
[-C--:B------:R-:W-:Y:S01]  /*96d0*/  FMUL.FTZ R122, R122, R169.reuse ;  /* 0x000000a97a7a7220 */ /* 0x080fe20000410000 */
[-C--:B------:R-:W-:Y:S01]  /*96e0*/  FMUL.FTZ R123, R123, R169.reuse ;  /* 0x000000a97b7b7220 */ /* 0x080fe20000410000 */
[-C--:B------:R-:W-:Y:S01]  /*96f0*/  FMUL.FTZ R126, R126, R169.reuse ;  /* 0x000000a97e7e7220 */ /* 0x080fe20000410000 */
[-C--:B------:R-:W-:Y:S01]  /*9700*/  FMUL.FTZ R127, R127, R169.reuse ;  /* 0x000000a97f7f7220 */ /* 0x080fe20000410000 */
[----:B------:R-:W-:Y:S01]  /*9710*/  FMUL.FTZ R130, R130, R169 ;  /* 0x000000a982827220 */ /* 0x000fe20000410000 */
[----:B------:R-:W1:Y:S01]  /*9720*/  MUFU.EX2 R161, R161 ;  /* 0x000000a100a17308 */ /* 0x000e620000000800 */
[C---:B---3--:R-:W-:Y:S01]  /*9730*/  FADD.FTZ R12, R164.reuse, R179 ;  /* 0x000000b3a40c7221 */ /* 0x048fe20000010000 */
[----:B------:R-:W-:Y:S01]  /*9740*/  F2FP.F16.F32.PACK_AB R162, R164, R157 ;  /* 0x0000009da4a2723e */ /* 0x000fe200000000ff */
[----:B------:R-:W-:Y:S01]  /*9750*/  FMUL.FTZ R131, R131, R169 ;  /* 0x000000a983837220 */ /* 0x000fe20000410000 */
[----:B------:R-:W-:Y:S01]  /*9760*/  F2FP.F16.F32.PACK_AB R157, R180, R159 ;  /* 0x0000009fb49d723e */ /* 0x000fe200000000ff */
[----:B------:R-:W-:Y:S01]  /*9770*/  FMUL.FTZ R134, R134, R169 ;  /* 0x000000a986867220 */ /* 0x000fe20000410000 */
[----:B------:R-:W-:Y:S01]  /*9780*/  F2FP.F16.F32.PACK_AB R159, R194, R163 ;  /* 0x000000a3c29f723e */ /* 0x000fe200000000ff */
[-C--:B------:R-:W-:Y:S01]  /*9790*/  FMUL.FTZ R135, R135, R169.reuse ;  /* 0x000000a987877220 */ /* 0x080fe20000410000 */
[----:B------:R-:W3:Y:S01]  /*97a0*/  MUFU.EX2 R174, R174 ;  /* 0x000000ae00ae7308 */ /* 0x000ee20000000800 */
[----:B--2---:R-:W-:Y:S01]  /*97b0*/  FADD.FTZ R5, R171, R6 ;  /* 0x00000006ab057221 */ /* 0x004fe20000010000 */
[----:B------:R2:W-:Y:S01]  /*97c0*/  STSM.16.M88.4 [R19+0x26800], R152 ;  /* 0x0268009813007844 */ /* 0x0005e20000000200 */
[-C--:B------:R-:W-:Y:S01]  /*97d0*/  FMUL.FTZ R138, R138, R169.reuse ;  /* 0x000000a98a8a7220 */ /* 0x080fe20000410000 */
[-C--:B------:R-:W-:Y:S01]  /*97e0*/  FMUL.FTZ R139, R139, R169.reuse ;  /* 0x000000a98b8b7220 */ /* 0x080fe20000410000 */
[-C--:B------:R-:W-:Y:S01]  /*97f0*/  FMUL.FTZ R142, R142, R169.reuse ;  /* 0x000000a98e8e7220 */ /* 0x080fe20000410000 */
[----:B------:R2:W-:Y:S01]  /*9800*/  STSM.16.M88.4 [R184], R156 ;  /* 0x0000009cb8007844 */ /* 0x0005e20000000200 */
[-C--:B------:R-:W-:Y:S01]  /*9810*/  FMUL.FTZ R143, R143, R169.reuse ;  /* 0x000000a98f8f7220 */ /* 0x080fe20000410000 */
[----:B------:R-:W4:Y:S01]  /*9820*/  MUFU.EX2 R168, R168 ;  /* 0x000000a800a87308 */ /* 0x000f220000000800 */
[----:B-1----:R-:W-:Y:S01]  /*9830*/  FADD.FTZ R11, R161, R12 ;  /* 0x0000000ca10b7221 */ /* 0x002fe20000010000 */
[-C--:B------:R-:W-:Y:S01]  /*9840*/  FMUL.FTZ R146, R146, R169.reuse ;  /* 0x000000a992927220 */ /* 0x080fe20000410000 */
[-C--:B------:R-:W-:Y:S01]  /*9850*/  FMUL.FTZ R147, R147, R169.reuse ;  /* 0x000000a993937220 */ /* 0x080fe20000410000 */
[-C--:B------:R-:W-:Y:S01]  /*9860*/  FMUL.FTZ R150, R150, R169.reuse ;  /* 0x000000a996967220 */ /* 0x080fe20000410000 */
[----:B------:R-:W-:-:S03]  /*9870*/  FMUL.FTZ R151, R151, R169 ;  /* 0x000000a997977220 */ /* 0x000fc60000410000 */
[----:B------:R-:W1:Y:S01]  /*9880*/  MUFU.EX2 R175, R175 ;  /* 0x000000af00af7308 */ /* 0x000e620000000800 */
[C---:B---3--:R-:W-:Y:S01]  /*9890*/  FADD.FTZ R6, R174.reuse, R5 ;  /* 0x00000005ae067221 */ /* 0x048fe20000010000 */
[----:B------:R-:W-:-:S06]  /*98a0*/  F2FP.F16.F32.PACK_AB R163, R174, R171 ;  /* 0x000000abaea3723e */ /* 0x000fcc00000000ff */
[----:B------:R-:W3:Y:S01]  /*98b0*/  MUFU.EX2 R165, R165 ;  /* 0x000000a500a57308 */ /* 0x000ee20000000800 */
[C---:B----4-:R-:W-:Y:S01]  /*98c0*/  FADD.FTZ R12, R168.reuse, R11 ;  /* 0x0000000ba80c7221 */ /* 0x050fe20000010000 */
[----:B------:R-:W-:Y:S02]  /*98d0*/  F2FP.F16.F32.PACK_AB R164, R168, R161 ;  /* 0x000000a1a8a4723e */ /* 0x000fe400000000ff */
[----:B------:R-:W-:-:S04]  /*98e0*/  F2FP.F16.F32.PACK_AB R161, R196, R167 ;  /* 0x000000a7c4a1723e */ /* 0x000fc800000000ff */
[----:B------:R-:W4:Y:S01]  /*98f0*/  MUFU.EX2 R182, R182 ;  /* 0x000000b600b67308 */ /* 0x000f220000000800 */
[----:B-1----:R-:W-:Y:S01]  /*9900*/  FADD.FTZ R11, R175, R6 ;  /* 0x00000006af0b7221 */ /* 0x002fe20000010000 */
[----:B------:R2:W-:Y:S03]  /*9910*/  STSM.16.M88.4 [R22], R160 ;  /* 0x000000a016007844 */ /* 0x0005e60000000200 */
[----:B------:R-:W-:-:S03]  /*9920*/  FADD.FTZ R11, R178, R11 ;  /* 0x0000000bb20b7221 */ /* 0x000fc60000010000 */
[----:B------:R-:W1:Y:S01]  /*9930*/  MUFU.EX2 R177, R177 ;  /* 0x000000b100b17308 */ /* 0x000e620000000800 */
[----:B---3--:R-:W-:Y:S01]  /*9940*/  FADD.FTZ R5, R165, R12 ;  /* 0x0000000ca5057221 */ /* 0x008fe20000010000 */
[----:B------:R-:W-:Y:S02]  /*9950*/  F2FP.F16.F32.PACK_AB R166, R10, R165 ;  /* 0x000000a50aa6723e */ /* 0x000fe400000000ff */
[----:B------:R-:W-:Y:S01]  /*9960*/  F2FP.F16.F32.PACK_AB R165, R178, R175 ;  /* 0x000000afb2a5723e */ /* 0x000fe200000000ff */
[----:B------:R-:W-:Y:S01]  /*9970*/  FADD.FTZ R5, R10, R5 ;  /* 0x000000050a057221 */ /* 0x000fe20000010000 */
[----:B----4-:R-:W-:Y:S01]  /*9980*/  FADD.FTZ R6, R182, R11 ;  /* 0x0000000bb6067221 */ /* 0x010fe20000010000 */
[----:B-1----:R-:W-:-:S03]  /*9990*/  F2FP.F16.F32.PACK_AB R167, R177, R182 ;  /* 0x000000b6b1a7723e */ /* 0x002fc600000000ff */
[----:B------:R-:W-:Y:S02]  /*99a0*/  FADD.FTZ R6, R177, R6 ;  /* 0x00000006b1067221 */ /* 0x000fe40000010000 */
[----:B------:R2:W-:Y:S01]  /*99b0*/  STSM.16.M88.4 [R23], R164 ;  /* 0x000000a417007844 */ /* 0x0005e20000000200 */
[----:B------:R-:W-:Y:S05]  /*99c0*/  @!P4 BRA `(.L_x_4418) ;  /* 0x000000000004c947 */ /* 0x000fea0003800000 */
[----:B------:R-:W-:Y:S01]  /*99d0*/  BPT.TRAP 0x1 ;  /* 0x000000040000795c */ /* 0x000fe20000300000 */
.L_x_4418:
[----:B------:R1:W3:Y:S01]  /*99e0*/  SYNCS.PHASECHK.TRANS64.TRYWAIT P1, [UR22+0x28c50], R9 ;  /* 0x028c5009ff0075a7 */ /* 0x0002e20008020156 */
[----:B------:R-:W-:Y:S05]  /*99f0*/  @!P4 BRA `(.L_x_4419) ;  /* 0x000000000004c947 */ /* 0x000fea0003800000 */
[----:B------:R-:W-:Y:S01]  /*9a00*/  BPT.TRAP 0x1 ;  /* 0x000000040000795c */ /* 0x000fe20000300000 */
.L_x_4419:
[----:B---3--:R-:W-:Y:S05]  /*9a10*/  @P1 BRA `(.L_x_4420) ;  /* 0x0000000000081947 */ /* 0x008fea0003800000 */
[----:B------:R-:W3:Y:S02]  /*9a20*/  SYNCS.PHASECHK.TRANS64.TRYWAIT P1, [UR22+0x28c50], R9 ;  /* 0x028c5009ff0075a7 */ /* 0x000ee40008020156 */
[----:B---3--:R-:W-:Y:S05]  /*9a30*/  @!P1 BRA `(.L_x_4421) ;  /* 0x000000b000209947 */ /* 0x008fea0003800000 */
.L_x_4420:
[----:B------:R-:W-:Y:S01]  /*9a40*/  ULEA UR11, UR37, UR45, 0xc ;  /* 0x0000002d250b7291 */ /* 0x000fe2000f8e603f */
[----:B------:R-:W-:Y:S01]  /*9a50*/  WARPGROUP.ARRIVE ;  /* 0x00000000000079c5 */ /* 0x000fe20000000000 */
[----:B------:R-:W-:Y:S01]  /*9a60*/  UMOV UR7, 0x40000040 ;  /* 0x4000004000077882 */ /* 0x000fe20000000000 */
[----:B---3--:R-:W-:Y:S01]  /*9a70*/  @!P5 VIADD R170, R170, 0x28c60 ;  /* 0x00028c60aaaad836 */ /* 0x008fe20000000000 */
[----:B------:R-:W-:Y:S01]  /*9a80*/  UMOV UR21, UR37 ;  /* 0x0000002500157c82 */ /* 0x000fe20008000000 */
[----:B------:R-:W-:Y:S02]  /*9a90*/  IMAD.MOV.U32 R10, RZ, RZ, R7 ;  /* 0x000000ffff0a7224 */ /* 0x000fe400078e0007 */
[----:B------:R-:W-:Y:S01]  /*9aa0*/  UMOV UR6, UR11 ;  /* 0x0000000b00067c82 */ /* 0x000fe20008000000 */
[----:B------:R-:W-:Y:S01]  /*9ab0*/  @!P5 PRMT R170, RZ, 0x654, R170 ;  /* 0x00000654ffaad816 */ /* 0x000fe200000000aa */
[----:B------:R-:W-:Y:S01]  /*9ac0*/  HGMMA.64x256x16.F32 R24, R152, gdesc[UR4].tnspB, R24, gsb0 ;  /* 0x43e0000498187df0 */ /* 0x000fe20008000818 */
[----:B------:R-:W-:Y:S01]  /*9ad0*/  UIADD3 UR6, UR11, 0x80, URZ ;  /* 0x000000800b067890 */ /* 0x000fe2000fffe03f */
[----:B------:R-:W-:Y:S01]  /*9ae0*/  IMAD.MOV.U32 R11, RZ, RZ, R4 ;  /* 0x000000ffff0b7224 */ /* 0x000fe200078e0004 */
        /* <DEDUP_REMOVED lines=28> */
.L_x_4413:
[----:B------:R-:W-:-:S13]  /*9cb0*/  ISETP.LE.AND P0, PT, R186, UR50, PT ;  /* 0x00000032ba007c0c */ /* 0x000fda000bf03270 */
[----:B------:R-:W-:Y:S05]  /*9cc0*/  @!P0 BRA `(.L_x_4423) ;  /* 0x0000002000d48947 */ /* 0x000fea0003800000 */
[----:B------:R-:W-:Y:S01]  /*9cd0*/  UIADD3 UR6, UR44, -UR40, URZ ;  /* 0x800000282c067290 */ /* 0x000fe2000fffe03f */
[----:B------:R-:W-:Y:S01]  /*9ce0*/  IMAD.MOV.U32 R10, RZ, RZ, R7 ;  /* 0x000000ffff0a7224 */ /* 0x000fe200078e0007 */
[----:B------:R-:W-:Y:S01]  /*9cf0*/  UMOV UR21, UR37 ;  /* 0x0000002500157c82 */ /* 0x000fe20008000000 */
[----:B------:R-:W-:Y:S01]  /*9d00*/  IMAD.MOV.U32 R12, RZ, RZ, R4 ;  /* 0x000000ffff0c7224 */ /* 0x000fe200078e0004 */
[----:B------:R-:W-:Y:S01]  /*9d10*/  ULDC UR23, c[0x0][0x9e4] ;  /* 0x0002790000177ab9 */ /* 0x000fe20000000800 */
[----:B------:R-:W-:Y:S01]  /*9d20*/  ULDC UR24, c[0x0][0x9dc] ;  /* 0x0002770000187ab9 */ /* 0x000fe20000000800 */
[----:B01----:R-:W-:Y:S01]  /*9d30*/  IMAD.U32 R9, RZ, RZ, UR6 ;  /* 0x00000006ff097e24 */ /* 0x003fe2000f8e00ff */
[----:B------:R-:W-:Y:S01]  /*9d40*/  ULDC UR20, c[0x0][0x988] ;  /* 0x0002620000147ab9 */ /* 0x000fe20000000800 */
[----:B------:R-:W-:Y:S01]  /*9d50*/  VIADD R11, R0, UR6 ;  /* 0x00000006000b7c36 */ /* 0x000fe20008000000 */
[----:B------:R-:W-:Y:S02]  /*9d60*/  ULDC UR22, c[0x0][0x9e0] ;  /* 0x0002780000167ab9 */ /* 0x000fe40000000800 */
[----:B------:R-:W-:-:S04]  /*9d70*/  IADD3 R9, R9, 0x8, R0 ;  /* 0x0000000809097810 */ /* 0x000fc80007ffe000 */
[----:B------:R-:W-:-:S07]  /*9d80*/  LOP3.LUT R13, RZ, R9, RZ, 0x33, !PT ;  /* 0x00000009ff0d7212 */ /* 0x000fce00078e33ff */
.L_x_4440:
[----:B------:R-:W-:-:S04]  /*9d90*/  UIADD3 UR37, UR21, 0x1, URZ ;  /* 0x0000000115257890 */ /* 0x000fc8000fffe03f */
[----:B------:R-:W-:-:S04]  /*9da0*/  UISETP.NE.AND UP0, UPT, UR37, 0x2, UPT ;  /* 0x000000022500788c */ /* 0x000fc8000bf05270 */
[----:B------:R-:W-:Y:S02]  /*9db0*/  USEL UR6, URZ, 0x1, UP0 ;  /* 0x000000013f067887 */ /* 0x000fe40008000000 */
[----:B------:R-:W-:-:S04]  /*9dc0*/  USEL UR37, UR37, URZ, UP0 ;  /* 0x0000003f25257287 */ /* 0x000fc80008000000 */
[----:B------:R-:W-:Y:S01]  /*9dd0*/  LOP3.LUT R2, R2, UR6, RZ, 0x3c, !PT ;  /* 0x0000000602027c12 */ /* 0x000fe2000f8e3cff */
[----:B01----:R-:W-:Y:S07]  /*9de0*/  @!P4 BRA `(.L_x_4424) ;  /* 0x000000000004c947 */ /* 0x003fee0003800000 */
[----:B------:R-:W-:Y:S01]  /*9df0*/  BPT.TRAP 0x1 ;  /* 0x000000040000795c */ /* 0x000fe20000300000 */
.L_x_4424:
[----:B------:R-:W-:Y:S01]  /*9e00*/  ULEA UR25, UR37, UR38, 0x3 ;  /* 0x0000002625197291 */ /* 0x000fe2000f8e183f */
[----:B------:R-:W-:-:S08]  /*9e10*/  SHF.L.U32 R8, R2, 0x1f, RZ ;  /* 0x0000001f02087819 */ /* 0x000fd000000006ff */
[----:B------:R0:W1:Y:S01]  /*9e20*/  SYNCS.PHASECHK.TRANS64.TRYWAIT P0, [UR25+0x28c30], R8 ;  /* 0x028c3008ff0075a7 */ /* 0x0000620008000159 */
[----:B------:R-:W-:Y:S05]  /*9e30*/  @!P4 BRA `(.L_x_4425) ;  /* 0x000000000004c947 */ /* 0x000fea0003800000 */
[----:B------:R-:W-:Y:S01]  /*9e40*/  BPT.TRAP 0x1 ;  /* 0x000000040000795c */ /* 0x000fe20000300000 */
.L_x_4425:
[----:B-1----:R-:W-:Y:S05]  /*9e50*/  @P0 BRA `(.L_x_4426) ;  /* 0x0000000000080947 */ /* 0x002fea0003800000 */
[----:B------:R-:W1:Y:S02]  /*9e60*/  SYNCS.PHASECHK.TRANS64.TRYWAIT P0, [UR25+0x28c30], R8 ;  /* 0x028c3008ff0075a7 */ /* 0x000e640008000159 */
[----:B-1----:R-:W-:Y:S05]  /*9e70*/  @!P0 BRA `(.L_x_4427) ;  /* 0x000000ac00248947 */ /* 0x002fea0003800000 */
.L_x_4426:
[----:B------:R-:W-:Y:S01]  /*9e80*/  R2UR UR18, R3 ;  /* 0x00000000031272ca */ /* 0x000fe200000e0000 */
[----:B--234-:R-:W-:Y:S01]  /*9e90*/  WARPGROUP.ARRIVE ;  /* 0x00000000000079c5 */ /* 0x01cfe20000000000 */
[----:B------:R-:W-:Y:S01]  /*9ea0*/  UMOV UR19, 0x40000040 ;  /* 0x4000004000137882 */ /* 0x000fe20000000000 */
[----:B------:R-:W-:Y:S01]  /*9eb0*/  UMOV UR7, 0x40000040 ;  /* 0x4000004000077882 */ /* 0x000fe20000000000 */
[----:B------:R-:W-:Y:S01]  /*9ec0*/  UMOV UR11, 0x40000040 ;  /* 0x40000040000b7882 */ /* 0x000fe20000000000 */
[----:B------:R-:W-:Y:S01]  /*9ed0*/  UMOV UR15, 0x40000040 ;  /* 0x40000040000f7882 */ /* 0x000fe20000000000 */
[----:B------:R-:W-:Y:S02]  /*9ee0*/  IMAD.U32 R15, RZ, RZ, UR25 ;  /* 0x00000019ff0f7e24 */ /* 0x000fe4000f8e00ff */
[----:B-1----:R-:W-:Y:S02]  /*9ef0*/  IMAD.U32 R7, RZ, RZ, UR40 ;  /* 0x00000028ff077e24 */ /* 0x002fe4000f8e00ff */
[----:B------:R-:W-:-:S03]  /*9f00*/  @!P5 VIADD R4, R15, 0x28c40 ;  /* 0x00028c400f04d836 */ /* 0x000fc60000000000 */
[----:B------:R-:W-:Y:S02]  /*9f10*/  ULEA UR18, UR37, UR18, 0x9 ;  /* 0x0000001225127291 */ /* 0x000fe4000f8e483f */
[----:B------:R-:W-:Y:S02]  /*9f20*/  @!P5 PRMT R4, RZ, 0x654, R4 ;  /* 0x00000654ff04d816 */ /* 0x000fe40000000004 */
        /* <DEDUP_REMOVED lines=18> */
[----:B-1----:R-:W-:-:S05]  /*a050*/  IADD3 R4, -R16, UR6, -R7 ;  /* 0x0000000610047c10 */ /* 0x002fca000fffe907 */
[C---:B------:R-:W-:Y:S02]  /*a060*/  VIADD R21, R4.reuse, UR22 ;  /* 0x0000001604157c36 */ /* 0x040fe40008000000 */
[----:B------:R-:W-:-:S03]  /*a070*/  VIADD R193, R4, UR10 ;  /* 0x0000000a04c17c36 */ /* 0x000fc60008000000 */
[C---:B------:R-:W-:Y:S01]  /*a080*/  IADD3 R4, R0.reuse, R21, RZ ;  /* 0x0000001500047210 */ /* 0x040fe20007ffe0ff */
[----:B------:R-:W-:Y:S01]  /*a090*/  IMAD.IADD R14, R0, 0x1, R193 ;  /* 0x00000001000e7824 */ /* 0x000fe200078e02c1 */
[----:B------:R-:W-:Y:S06]  /*a0a0*/  @!P6 BRA `(.L_x_4428) ;  /* 0x000000000060e947 */ /* 0x000fec0003800000 */
[----:B------:R-:W-:Y:S01]  /*a0b0*/  ISETP.GT.AND P0, PT, R11, -0x1, PT ;  /* 0xffffffff0b00780c */ /* 0x000fe20003f04270 */
[----:B------:R-:W-:-:S12]  /*a0c0*/  BSSY B0, `(.L_x_4429) ;  /* 0x0000012000007945 */ /* 0x000fd80003800000 */
[----:B------:R-:W-:Y:S05]  /*a0d0*/  @P0 BRA `(.L_x_4430) ;  /* 0x0000000000280947 */ /* 0x000fea0003800000 */
[----:B------:R-:W-:Y:S02]  /*a0e0*/  IMAD.U32 R194, RZ, RZ, UR23 ;  /* 0x00000017ffc27e24 */ /* 0x000fe4000f8e00ff */
[----:B------:R-:W-:-:S03]  /*a0f0*/  IMAD.U32 R7, RZ, RZ, UR40 ;  /* 0x00000028ff077e24 */ /* 0x000fc6000f8e00ff */
[----:B------:R-:W-:Y:S02]  /*a100*/  ISETP.NE.AND P0, PT, R194, 0x1, PT ;  /* 0x00000001c200780c */ /* 0x000fe40003f05270 */
[----:B------:R-:W-:-:S04]  /*a110*/  IADD3 R7, R0, UR44, -R7 ;  /* 0x0000002c00077c10 */ /* 0x000fc8000fffe807 */
[----:B------:R-:W-:-:S07]  /*a120*/  LOP3.LUT R7, RZ, R7, RZ, 0x33, !PT ;  /* 0x00000007ff077212 */ /* 0x000fce00078e33ff */
[----:B------:R-:W1:Y:S02]  /*a130*/  @P0 LDC.64 R196, c[0x0][0x9e8] ;  /* 0x00027a00ffc40b82 */ /* 0x000e640000000a00 */
[----:B-1----:R-:W-:-:S05]  /*a140*/  @P0 IMAD.HI.U32 R20, R7, R196, RZ ;  /* 0x000000c407140227 */ /* 0x002fca00078e00ff */
[----:B------:R-:W-:-:S04]  /*a150*/  @P0 SHF.R.U32.HI R7, RZ, R197, R20 ;  /* 0x000000c5ff070219 */ /* 0x000fc80000011614 */
[----:B------:R-:W-:Y:S01]  /*a160*/  LOP3.LUT R7, RZ, R7, RZ, 0x33, !PT ;  /* 0x00000007ff077212 */ /* 0x000fe200078e33ff */
[----:B------:R-:W-:Y:S06]  /*a170*/  BRA `(.L_x_4431) ;  /* 0x0000000000187947 */ /* 0x000fec0003800000 */
.L_x_4430:
[----:B------:R-:W-:Y:S02]  /*a180*/  IMAD.U32 R194, RZ, RZ, UR23 ;  /* 0x00000017ffc27e24 */ /* 0x000fe4000f8e00ff */
[----:B------:R-:W-:-:S03]  /*a190*/  IMAD.MOV.U32 R7, RZ, RZ, R11 ;  /* 0x000000ffff077224 */ /* 0x000fc600078e000b */
[----:B------:R-:W-:-:S13]  /*a1a0*/  ISETP.NE.AND P0, PT, R194, 0x1, PT ;  /* 0x00000001c200780c */ /* 0x000fda0003f05270 */
[----:B------:R-:W1:Y:S02]  /*a1b0*/  @P0 LDC.64 R196, c[0x0][0x9e8] ;  /* 0x00027a00ffc40b82 */ /* 0x000e640000000a00 */
[----:B-1----:R-:W-:-:S05]  /*a1c0*/  @P0 IMAD.HI.U32 R20, R11, R196, RZ ;  /* 0x000000c40b140227 */ /* 0x002fca00078e00ff */
[----:B------:R-:W-:-:S07]  /*a1d0*/  @P0 SHF.R.U32.HI R7, RZ, R197, R20 ;  /* 0x000000c5ff070219 */ /* 0x000fce0000011614 */
.L_x_4431:
[----:B------:R-:W-:Y:S05]  /*a1e0*/  BSYNC B0 ;  /* 0x0000000000007941 */ /* 0x000fea0003800000 */
.L_x_4429:
[----:B------:R-:W-:-:S04]  /*a1f0*/  IMAD R7, R7, R194, -UR7 ;  /* 0x8000000707077e24 */ /* 0x000fc8000f8e02c2 */
[----:B------:R-:W-:-:S05]  /*a200*/  IMAD.IADD R7, R7, 0x1, -R16 ;  /* 0x0000000107077824 */ /* 0x000fca00078e0a10 */
[----:B------:R-:W-:Y:S02]  /*a210*/  VIADDMNMX R4, R7, R194, R4, PT ;  /* 0x000000c207047246 */ /* 0x000fe40003800104 */
[----:B------:R-:W-:-:S07]  /*a220*/  VIMNMX R14, R14, R7, !PT ;  /* 0x000000070e0e7248 */ /* 0x000fce0007fe0100 */
.L_x_4428:
[----:B------:R-:W-:-:S06]  /*a230*/  UISETP.GT.AND UP0, UPT, UR50, -0x1, UPT ;  /* 0xffffffff3200788c */ /* 0x000fcc000bf04270 */
[----:B------:R-:W-:-:S04]  /*a240*/  PLOP3.LUT P0, PT, PT, PT, UP0, 0x80, 0x0 ;  /* 0x000000000000781c */ /* 0x000fc80003f0f008 */
[C---:B------:R-:W-:Y:S02]  /*a250*/  ISETP.GT.AND P1, PT, R14.reuse, RZ, P0 ;  /* 0x000000ff0e00720c */ /* 0x040fe40000724270 */
[----:B------:R-:W-:Y:S02]  /*a260*/  ISETP.GT.AND P3, PT, R14, 0x1, P0 ;  /* 0x000000010e00780c */ /* 0x000fe40000764270 */
        /* <DEDUP_REMOVED lines=49> */
[----:B------:R-:W-:Y:S01]  /*a580*/  ISETP.GT.AND P1, PT, R9, -0x1, PT ;  /* 0xffffffff0900780c */ /* 0x000fe20003f24270 */
[----:B------:R-:W-:-:S12]  /*a590*/  BSSY B0, `(.L_x_4433) ;  /* 0x0000010000007945 */ /* 0x000fd80003800000 */
[----:B------:R-:W-:Y:S05]  /*a5a0*/  @P1 BRA `(.L_x_4434) ;  /* 0x0000000000201947 */ /* 0x000fea0003800000 */
[----:B------:R-:W-:Y:S02]  /*a5b0*/  IMAD.U32 R193, RZ, RZ, UR23 ;  /* 0x00000017ffc17e24 */ /* 0x000fe4000f8e00ff */
[----:B------:R-:W-:-:S03]  /*a5c0*/  IMAD.MOV.U32 R4, RZ, RZ, R13 ;  /* 0x000000ffff047224 */ /* 0x000fc600078e000d */
[----:B------:R-:W-:-:S13]  /*a5d0*/  ISETP.NE.AND P1, PT, R193, 0x1, PT ;  /* 0x00000001c100780c */ /* 0x000fda0003f25270 */
[----:B------:R-:W1:Y:S02]  /*a5e0*/  @P1 LDC.64 R20, c[0x0][0x9e8] ;  /* 0x00027a00ff141b82 */ /* 0x000e640000000a00 */
[----:B-1----:R-:W-:-:S05]  /*a5f0*/  @P1 IMAD.HI.U32 R20, R13, R20, RZ ;  /* 0x000000140d141227 */ /* 0x002fca00078e00ff */
[----:B------:R-:W-:-:S04]  /*a600*/  @P1 SHF.R.U32.HI R4, RZ, R21, R20 ;  /* 0x00000015ff041219 */ /* 0x000fc80000011614 */
[----:B------:R-:W-:Y:S01]  /*a610*/  LOP3.LUT R4, RZ, R4, RZ, 0x33, !PT ;  /* 0x00000004ff047212 */ /* 0x000fe200078e33ff */
[----:B------:R-:W-:Y:S06]  /*a620*/  BRA `(.L_x_4435) ;  /* 0x0000000000187947 */ /* 0x000fec0003800000 */
.L_x_4434:
[----:B------:R-:W-:Y:S02]  /*a630*/  IMAD.U32 R193, RZ, RZ, UR23 ;  /* 0x00000017ffc17e24 */ /* 0x000fe4000f8e00ff */
[----:B------:R-:W-:-:S03]  /*a640*/  IMAD.MOV.U32 R4, RZ, RZ, R9 ;  /* 0x000000ffff047224 */ /* 0x000fc600078e0009 */
[----:B------:R-:W-:-:S13]  /*a650*/  ISETP.NE.AND P1, PT, R193, 0x1, PT ;  /* 0x00000001c100780c */ /* 0x000fda0003f25270 */
[----:B------:R-:W1:Y:S02]  /*a660*/  @P1 LDC.64 R20, c[0x0][0x9e8] ;  /* 0x00027a00ff141b82 */ /* 0x000e640000000a00 */
[----:B-1----:R-:W-:-:S05]  /*a670*/  @P1 IMAD.HI.U32 R20, R9, R20, RZ ;  /* 0x0000001409141227 */ /* 0x002fca00078e00ff */
[----:B------:R-:W-:-:S07]  /*a680*/  @P1 SHF.R.U32.HI R4, RZ, R21, R20 ;  /* 0x00000015ff041219 */ /* 0x000fce0000011614 */
.L_x_4435:
[----:B------:R-:W-:Y:S05]  /*a690*/  BSYNC B0 ;  /* 0x0000000000007941 */ /* 0x000fea0003800000 */
.L_x_4433:
[----:B------:R-:W-:-:S04]  /*a6a0*/  IMAD R21, R4, R193, -UR7 ;  /* 0x8000000704157e24 */ /* 0x000fc8000f8e02c1 */
[----:B------:R-:W-:-:S05]  /*a6b0*/  IMAD.IADD R21, R21, 0x1, -R16 ;  /* 0x0000000115157824 */ /* 0x000fca00078e0a10 */
[----:B------:R-:W-:Y:S02]  /*a6c0*/  VIADDMNMX R14, R21, R193, R14, PT ;  /* 0x000000c1150e7246 */ /* 0x000fe4000380010e */
[----:B------:R-:W-:-:S07]  /*a6d0*/  VIMNMX R152, R152, R21, !PT ;  /* 0x0000001598987248 */ /* 0x000fce0007fe0100 */
.L_x_4432:
[----:B------:R-:W-:Y:S01]  /*a6e0*/  FMNMX.FTZ R4, R7, R12, !PT ;  /* 0x0000000c07047209 */ /* 0x000fe20007810000 */
[----:B------:R-:W-:Y:S01]  /*a6f0*/  UMOV UR10, UR20 ;  /* 0x00000014000a7c82 */ /* 0x000fe20008000000 */
[----:B------:R-:W-:Y:S01]  /*a700*/  ISETP.GT.AND P1, PT, R152, 0x1, P0 ;  /* 0x000000019800780c */ /* 0x000fe20000724270 */
[----:B------:R-:W-:Y:S01]  /*a710*/  IMAD.MOV R195, RZ, RZ, -R18 ;  /* 0x000000ffffc37224 */ /* 0x000fe200078e0a12 */
        /* <DEDUP_REMOVED lines=62> */
[----:B------:R-:W-:Y:S02]  /*ab00*/  FSEL R154, R154, RZ, P3 ;  /* 0x000000ff9a9a7208 */ /* 0x000fe40001800000 */
[----:B------:R-:W-:Y:S02]  /*ab10*/  FMNMX.FTZ R193, R163, R20, !PT ;  /* 0x00000014a3c17209 */ /* 0x000fe40007810000 */
[----:B------:R-:W-:Y:S01]  /*ab20*/  ISETP.LT.OR P1, PT, R14, 0x22, P1 ;  /* 0x000000220e00780c */ /* 0x000fe20000f21670 */
[--C-:B------:R-:W-:Y:S01]  /*ab30*/  FFMA.FTZ R153, R153, UR10, -R154.reuse ;  /* 0x0000000a99997c23 */ /* 0x100fe2000801089a */
[----:B------:R-:W-:Y:S01]  /*ab40*/  FMNMX.FTZ R20, R166, R193, !PT ;  /* 0x000000c1a6147209 */ /* 0x000fe20007810000 */
[--C-:B------:R-:W-:Y:S01]  /*ab50*/  FFMA.FTZ R193, R7, UR10, -R154.reuse ;  /* 0x0000000a07c17c23 */ /* 0x100fe2000801089a */
[----:B------:R-:W-:Y:S01]  /*ab60*/  FSEL R171, R171, -INF , !P1 ;  /* 0xff800000abab7808 */ /* 0x000fe20004800000 */
[--C-:B------:R-:W-:Y:S01]  /*ab70*/  FFMA.FTZ R156, R156, UR10, -R154.reuse ;  /* 0x0000000a9c9c7c23 */ /* 0x100fe2000801089a */
[----:B------:R-:W-:Y:S01]  /*ab80*/  FMNMX.FTZ R7, R167, R20, !PT ;  /* 0x00000014a7077209 */ /* 0x000fe20007810000 */
[----:B------:R-:W-:Y:S01]  /*ab90*/  MUFU.EX2 R153, R153 ;  /* 0x0000009900997308 */ /* 0x000fe20000000800 */
[----:B------:R-:W-:Y:S01]  /*aba0*/  ISETP.GT.AND P1, PT, R152, 0x29, P0 ;  /* 0x000000299800780c */ /* 0x000fe20000724270 */
[--C-:B------:R-:W-:Y:S01]  /*abb0*/  FFMA.FTZ R157, R157, UR10, -R154.reuse ;  /* 0x0000000a9d9d7c23 */ /* 0x100fe2000801089a */
[----:B------:R-:W-:Y:S01]  /*abc0*/  FMNMX.FTZ R194, R170, R7, !PT ;  /* 0x00000007aac27209 */ /* 0x000fe20007810000 */
[--C-:B------:R-:W-:Y:S01]  /*abd0*/  FFMA.FTZ R161, R161, UR10, -R154.reuse ;  /* 0x0000000aa1a17c23 */ /* 0x100fe2000801089a */
[----:B------:R-:W-:Y:S01]  /*abe0*/  ISETP.LT.OR P1, PT, R14, 0x2a, P1 ;  /* 0x0000002a0e00780c */ /* 0x000fe20000f21670 */
[--C-:B------:R-:W-:Y:S01]  /*abf0*/  FFMA.FTZ R165, R165, UR10, -R154.reuse ;  /* 0x0000000aa5a57c23 */ /* 0x100fe2000801089a */
[----:B------:R-:W-:Y:S01]  /*ac00*/  FMNMX.FTZ R7, R171, R194, !PT ;  /* 0x000000c2ab077209 */ /* 0x000fe20007810000 */
[----:B------:R1:W-:Y:S01]  /*ac10*/  MUFU.EX2 R20, R193 ;  /* 0x000000c100147308 */ /* 0x0003e20000000800 */
[----:B------:R-:W-:Y:S01]  /*ac20*/  FSEL R175, R175, -INF , !P1 ;  /* 0xff800000afaf7808 */ /* 0x000fe20004800000 */
[--C-:B------:R-:W-:Y:S01]  /*ac30*/  FFMA.FTZ R169, R169, UR10, -R154.reuse ;  /* 0x0000000aa9a97c23 */ /* 0x100fe2000801089a */
[----:B------:R-:W-:Y:S01]  /*ac40*/  ISETP.GT.AND P1, PT, R152, 0x31, P0 ;  /* 0x000000319800780c */ /* 0x000fe20000724270 */
[--C-:B------:R-:W-:Y:S01]  /*ac50*/  FFMA.FTZ R177, R177, UR10, -R154.reuse ;  /* 0x0000000ab1b17c23 */ /* 0x100fe2000801089a */
[----:B------:R-:W-:Y:S01]  /*ac60*/  FMNMX.FTZ R194, R174, R7, !PT ;  /* 0x00000007aec27209 */ /* 0x000fe20007810000 */
[--C-:B------:R-:W-:Y:S01]  /*ac70*/  FFMA.FTZ R181, R181, UR10, -R154.reuse ;  /* 0x0000000ab5b57c23 */ /* 0x100fe2000801089a */
[----:B------:R-:W-:Y:S01]  /*ac80*/  ISETP.LT.OR P1, PT, R14, 0x32, P1 ;  /* 0x000000320e00780c */ /* 0x000fe20000f21670 */
[----:B------:R-:W-:Y:S01]  /*ac90*/  MUFU.EX2 R156, R156 ;  /* 0x0000009c009c7308 */ /* 0x000fe20000000800 */
[----:B------:R-:W-:Y:S01]  /*aca0*/  FMNMX.FTZ R7, R175, R194, !PT ;  /* 0x000000c2af077209 */ /* 0x000fe20007810000 */
[--C-:B-1----:R-:W-:Y:S01]  /*acb0*/  FFMA.FTZ R193, R160, UR10, -R154.reuse ;  /* 0x0000000aa0c17c23 */ /* 0x102fe2000801089a */
[----:B------:R-:W-:Y:S01]  /*acc0*/  ISETP.GT.AND P0, PT, R152, 0x39, P0 ;  /* 0x000000399800780c */ /* 0x000fe20000704270 */
[--C-:B------:R-:W-:Y:S01]  /*acd0*/  FFMA.FTZ R160, R164, UR10, -R154.reuse ;  /* 0x0000000aa4a07c23 */ /* 0x100fe2000801089a */
[----:B------:R-:W-:Y:S01]  /*ace0*/  FSEL R179, R179, -INF , !P1 ;  /* 0xff800000b3b37808 */ /* 0x000fe20004800000 */
        /* <DEDUP_REMOVED lines=8> */
[----:B------:R-:W-:Y:S02]  /*ad70*/  FMNMX.FTZ R14, R182, R7, !PT ;  /* 0x00000007b60e7209 */ /* 0x000fe40007810000 */
[----:B------:R-:W-:Y:S02]  /*ad80*/  ISETP.NE.AND P1, PT, R16, R195, PT ;  /* 0x000000c31000720c */ /* 0x000fe40003f25270 */
[----:B------:R-:W-:Y:S01]  /*ad90*/  FMNMX.FTZ R7, R183, R14, !PT ;  /* 0x0000000eb7077209 */ /* 0x000fe20007810000 */
[----:B------:R-:W-:Y:S04]  /*ada0*/  MUFU.EX2 R161, R161 ;  /* 0x000000a100a17308 */ /* 0x000fe80000000800 */
[----:B------:R-:W1:Y:S04]  /*adb0*/  SHFL.BFLY PT, R152, R7, 0x2, 0x1f ;  /* 0x0c401f0007987f89 */ /* 0x000e6800000e0000 */
[----:B------:R2:W-:Y:S08]  /*adc0*/  MUFU.EX2 R14, R193 ;  /* 0x000000c1000e7308 */ /* 0x0005f00000000800 */
[----:B------:R-:W-:Y:S01]  /*add0*/  MUFU.EX2 R160, R160 ;  /* 0x000000a000a07308 */ /* 0x000fe20000000800 */
[----:B--2---:R-:W-:-:S05]  /*ade0*/  FSEL R193, R4, RZ, P3 ;  /* 0x000000ff04c17208 */ /* 0x004fca0001800000 */
[----:B------:R-:W-:Y:S02]  /*adf0*/  FADD.FTZ R12, -R193, R12 ;  /* 0x0000000cc10c7221 */ /* 0x000fe40000010100 */
[----:B------:R-:W-:Y:S02]  /*ae00*/  MUFU.EX2 R165, R165 ;  /* 0x000000a500a57308 */ /* 0x000fe40000000800 */
[----:B------:R-:W-:Y:S01]  /*ae10*/  FMUL.FTZ R173, R12, UR10 ;  /* 0x0000000a0cad7c20 */ /* 0x000fe20008410000 */
[--C-:B------:R-:W-:Y:S01]  /*ae20*/  FFMA.FTZ R12, R176, UR10, -R154.reuse ;  /* 0x0000000ab00c7c23 */ /* 0x100fe2000801089a */
[----:B-1----:R-:W-:Y:S01]  /*ae30*/  FMNMX.FTZ R152, R7, R152, !PT ;  /* 0x0000009807987209 */ /* 0x002fe20007810000 */
[----:B------:R-:W-:-:S03]  /*ae40*/  FFMA.FTZ R176, R180, UR10, -R154 ;  /* 0x0000000ab4b07c23 */ /* 0x000fc6000801089a */
[----:B------:R-:W1:Y:S01]  /*ae50*/  MUFU.EX2 R173, R173 ;  /* 0x000000ad00ad7308 */ /* 0x000e620000000800 */
[----:B------:R-:W2:Y:S07]  /*ae60*/  SHFL.BFLY PT, R7, R152, 0x1, 0x1f ;  /* 0x0c201f0098077f89 */ /* 0x000eae00000e0000 */
[----:B------:R-:W3:Y:S08]  /*ae70*/  MUFU.EX2 R164, R164 ;  /* 0x000000a400a47308 */ /* 0x000ef00000000800 */
[----:B------:R-:W4:Y:S01]  /*ae80*/  MUFU.EX2 R169, R169 ;  /* 0x000000a900a97308 */ /* 0x000f220000000800 */
[-C--:B-1----:R-:W-:Y:S01]  /*ae90*/  FMUL.FTZ R24, R24, R173.reuse ;  /* 0x000000ad18187220 */ /* 0x082fe20000410000 */
[-C--:B------:R-:W-:Y:S01]  /*aea0*/  FMUL.FTZ R25, R25, R173.reuse ;  /* 0x000000ad19197220 */ /* 0x080fe20000410000 */
[-C--:B------:R-:W-:Y:S01]  /*aeb0*/  FMUL.FTZ R28, R28, R173.reuse ;  /* 0x000000ad1c1c7220 */ /* 0x080fe20000410000 */
[-C--:B------:R-:W-:Y:S01]  /*aec0*/  FMUL.FTZ R29, R29, R173.reuse ;  /* 0x000000ad1d1d7220 */ /* 0x080fe20000410000 */
[-C--:B------:R-:W-:Y:S01]  /*aed0*/  FMUL.FTZ R32, R32, R173.reuse ;  /* 0x000000ad20207220 */ /* 0x080fe20000410000 */
[-C--:B------:R-:W-:Y:S01]  /*aee0*/  FMUL.FTZ R33, R33, R173.reuse ;  /* 0x000000ad21217220 */ /* 0x080fe20000410000 */
[----:B------:R-:W-:Y:S01]  /*aef0*/  FMUL.FTZ R36, R36, R173 ;  /* 0x000000ad24247220 */ /* 0x000fe20000410000 */
[----:B------:R1:W-:Y:S01]  /*af00*/  MUFU.EX2 R193, R172 ;  /* 0x000000ac00c17308 */ /* 0x0003e20000000800 */
[----:B--2---:R-:W-:Y:S01]  /*af10*/  FMNMX.FTZ R7, R152, R7, !PT ;  /* 0x0000000798077209 */ /* 0x004fe20007810000 */
[----:B------:R-:W-:Y:S01]  /*af20*/  FFMA.FTZ R152, R173, R5, R20 ;  /* 0x00000005ad987223 */ /* 0x000fe20000010014 */
[-C--:B------:R-:W-:Y:S01]  /*af30*/  FMUL.FTZ R37, R37, R173.reuse ;  /* 0x000000ad25257220 */ /* 0x080fe20000410000 */
[-C--:B------:R-:W-:Y:S01]  /*af40*/  FMUL.FTZ R40, R40, R173.reuse ;  /* 0x000000ad28287220 */ /* 0x080fe20000410000 */
[----:B------:R-:W-:Y:S01]  /*af50*/  FSETP.NEU.FTZ.AND P0, PT, R7, -INF , PT ;  /* 0xff8000000700780b */ /* 0x000fe20003f1d000 */
[----:B------:R-:W-:Y:S01]  /*af60*/  FADD.FTZ R5, R153, R152 ;  /* 0x0000009899057221 */ /* 0x000fe20000010000 */
[-C--:B------:R-:W-:Y:S01]  /*af70*/  FMUL.FTZ R41, R41, R173.reuse ;  /* 0x000000ad29297220 */ /* 0x080fe20000410000 */
[----:B------:R-:W2:Y:S01]  /*af80*/  MUFU.EX2 R168, R168 ;  /* 0x000000a800a87308 */ /* 0x000ea20000000800 */
[C---:B-1----:R-:W-:Y:S01]  /*af90*/  FMUL.FTZ R172, R7.reuse, UR10 ;  /* 0x0000000a07ac7c20 */ /* 0x042fe20008410000 */
[----:B------:R-:W-:Y:S01]  /*afa0*/  FADD.FTZ R152, R156, R5 ;  /* 0x000000059c987221 */ /* 0x000fe20000010000 */
[----:B------:R-:W-:Y:S01]  /*afb0*/  FSEL R5, R7, RZ, P0 ;  /* 0x000000ff07057208 */ /* 0x000fe20000000000 */
[-C--:B------:R-:W-:Y:S01]  /*afc0*/  FMUL.FTZ R44, R44, R173.reuse ;  /* 0x000000ad2c2c7220 */ /* 0x080fe20000410000 */
[----:B------:R-:W-:Y:S01]  /*afd0*/  FMUL.FTZ R45, R45, R173 ;  /* 0x000000ad2d2d7220 */ /* 0x000fe20000410000 */
[----:B------:R-:W-:Y:S01]  /*afe0*/  FADD.FTZ R195, R157, R152 ;  /* 0x000000989dc37221 */ /* 0x000fe20000010000 */
[----:B------:R-:W-:-:S02]  /*aff0*/  IMAD.U32 R152, RZ, RZ, UR21 ;  /* 0x00000015ff987e24 */ /* 0x000fc4000f8e00ff */
[----:B------:R-:W-:Y:S01]  /*b000*/  FADD.FTZ R5, -R5, R10 ;  /* 0x0000000a05057221 */ /* 0x000fe20000010100 */
[----:B------:R-:W-:Y:S01]  /*b010*/  FSEL R154, R172, RZ, P0 ;  /* 0x000000ffac9a7208 */ /* 0x000fe20000000000 */
[----:B------:R-:W-:Y:S01]  /*b020*/  FADD.FTZ R180, R14, R195 ;  /* 0x000000c30eb47221 */ /* 0x000fe20000010000 */
[----:B------:R-:W-:Y:S01]  /*b030*/  @!P1 IMAD R152, R152, 0x40, R17 ;  /* 0x0000004098989824 */ /* 0x000fe200078e0211 */
[----:B------:R-:W1:Y:S01]  /*b040*/  MUFU.EX2 R12, R12 ;  /* 0x0000000c000c7308 */ /* 0x000e620000000800 */
[----:B------:R-:W-:Y:S01]  /*b050*/  FMUL.FTZ R5, R5, UR10 ;  /* 0x0000000a05057c20 */ /* 0x000fe20008410000 */
[----:B------:R-:W-:Y:S01]  /*b060*/  FADD.FTZ R195, R161, R180 ;  /* 0x000000b4a1c37221 */ /* 0x000fe20000010000 */
[--C-:B------:R-:W-:Y:S01]  /*b070*/  FFMA.FTZ R21, R21, UR10, -R154.reuse ;  /* 0x0000000a15157c23 */ /* 0x100fe2000801089a */
[----:B------:R-:W-:Y:S01]  /*b080*/  @!P1 LEA R180, R152, UR38, 0x2 ;  /* 0x0000002698b49c11 */ /* 0x000fe2000f8e10ff */
[--C-:B------:R-:W-:Y:S01]  /*b090*/  FFMA.FTZ R172, R155, UR10, -R154.reuse ;  /* 0x0000000a9bac7c23 */ /* 0x100fe2000801089a */
[----:B------:R-:W-:Y:S01]  /*b0a0*/  FADD.FTZ R10, R160, R195 ;  /* 0x000000c3a00a7221 */ /* 0x000fe20000010000 */
[--C-:B------:R-:W-:Y:S01]  /*b0b0*/  FFMA.FTZ R155, R158, UR10, -R154.reuse ;  /* 0x0000000a9e9b7c23 */ /* 0x100fe2000801089a */
[----:B------:R-:W5:Y:S01]  /*b0c0*/  MUFU.EX2 R177, R177 ;  /* 0x000000b100b17308 */ /* 0x000f620000000800 */
[----:B------:R-:W-:Y:S01]  /*b0d0*/  FFMA.FTZ R159, R159, UR10, -R154 ;  /* 0x0000000a9f9f7c23 */ /* 0x000fe2000801089a */
[----:B------:R-:W-:Y:S01]  /*b0e0*/  FADD.FTZ R197, R165, R10 ;  /* 0x0000000aa5c57221 */ /* 0x000fe20000010000 */
[--C-:B------:R-:W-:Y:S01]  /*b0f0*/  FFMA.FTZ R196, R170, UR10, -R154.reuse ;  /* 0x0000000aaac47c23 */ /* 0x100fe2000801089a */
[--C-:B------:R-:W-:Y:S01]  /*b100*/  FFMA.FTZ R194, R162, UR10, -R154.reuse ;  /* 0x0000000aa2c27c23 */ /* 0x100fe2000801089a */
[--C-:B------:R-:W-:Y:S01]  /*b110*/  FFMA.FTZ R163, R163, UR10, -R154.reuse ;  /* 0x0000000aa3a37c23 */ /* 0x100fe2000801089a */
[----:B---3--:R-:W-:Y:S01]  /*b120*/  FADD.FTZ R152, R164, R197 ;  /* 0x000000c5a4987221 */ /* 0x008fe20000010000 */
[--C-:B------:R-:W-:Y:S01]  /*b130*/  FFMA.FTZ R195, R166, UR10, -R154.reuse ;  /* 0x0000000aa6c37c23 */ /* 0x100fe2000801089a */
[----:B------:R-:W-:Y:S01]  /*b140*/  MUFU.EX2 R21, R21 ;  /* 0x0000001500157308 */ /* 0x000fe20000000800 */
[----:B------:R-:W-:Y:S01]  /*b150*/  FFMA.FTZ R167, R167, UR10, -R154 ;  /* 0x0000000aa7a77c23 */ /* 0x000fe2000801089a */
[----:B----4-:R-:W-:Y:S01]  /*b160*/  FADD.FTZ R197, R169, R152 ;  /* 0x00000098a9c57221 */ /* 0x010fe20000010000 */
[--C-:B------:R-:W-:Y:S01]  /*b170*/  FFMA.FTZ R171, R171, UR10, -R154.reuse ;  /* 0x0000000aabab7c23 */ /* 0x100fe2000801089a */
[--C-:B------:R-:W-:Y:S01]  /*b180*/  FFMA.FTZ R174, R174, UR10, -R154.reuse ;  /* 0x0000000aaeae7c23 */ /* 0x100fe2000801089a */
[--C-:B------:R-:W-:Y:S01]  /*b190*/  FFMA.FTZ R175, R175, UR10, -R154.reuse ;  /* 0x0000000aafaf7c23 */ /* 0x100fe2000801089a */
[----:B--2---:R-:W-:Y:S01]  /*b1a0*/  FADD.FTZ R152, R168, R197 ;  /* 0x000000c5a8987221 */ /* 0x004fe20000010000 */
[--C-:B------:R-:W-:Y:S01]  /*b1b0*/  FFMA.FTZ R178, R178, UR10, -R154.reuse ;  /* 0x0000000ab2b27c23 */ /* 0x100fe2000801089a */
[----:B------:R2:W3:Y:S01]  /*b1c0*/  MUFU.EX2 R10, R5 ;  /* 0x00000005000a7308 */ /* 0x0004e20000000800 */
[--C-:B------:R-:W-:Y:S01]  /*b1d0*/  FFMA.FTZ R179, R179, UR10, -R154.reuse ;  /* 0x0000000ab3b37c23 */ /* 0x100fe2000801089a */
[--C-:B------:R-:W-:Y:S01]  /*b1e0*/  FFMA.FTZ R182, R182, UR10, -R154.reuse ;  /* 0x0000000ab6b67c23 */ /* 0x100fe2000801089a */
[----:B------:R-:W-:Y:S01]  /*b1f0*/  FFMA.FTZ R183, R183, UR10, -R154 ;  /* 0x0000000ab7b77c23 */ /* 0x000fe2000801089a */
[----:B------:R-:W-:Y:S01]  /*b200*/  F2FP.F16.F32.PACK_AB R154, R157, R156 ;  /* 0x0000009c9d9a723e */ /* 0x000fe200000000ff */
[----:B------:R4:W-:Y:S01]  /*b210*/  @!P1 STS [R180+0x28800], R173 ;  /* 0x028800adb4009388 */ /* 0x0009e20000000800 */
[----:B------:R-:W-:Y:S01]  /*b220*/  F2FP.F16.F32.PACK_AB R156, R161, R14 ;  /* 0x0000000ea19c723e */ /* 0x000fe200000000ff */
[-C--:B------:R-:W-:Y:S01]  /*b230*/  FMUL.FTZ R48, R48, R173.reuse ;  /* 0x000000ad30307220 */ /* 0x080fe20000410000 */
[----:B------:R-:W0:Y:S01]  /*b240*/  MUFU.EX2 R172, R172 ;  /* 0x000000ac00ac7308 */ /* 0x000e220000000800 */
[----:B--2---:R-:W-:Y:S01]  /*b250*/  FADD.FTZ R5, R193, R152 ;  /* 0x00000098c1057221 */ /* 0x004fe20000010000 */
[----:B------:R-:W-:Y:S01]  /*b260*/  F2FP.F16.F32.PACK_AB R152, R153, R20 ;  /* 0x000000149998723e */ /* 0x000fe200000000ff */
[-C--:B------:R-:W-:Y:S01]  /*b270*/  FMUL.FTZ R49, R49, R173.reuse ;  /* 0x000000ad31317220 */ /* 0x080fe20000410000 */
[----:B------:R-:W-:Y:S01]  /*b280*/  F2FP.F16.F32.PACK_AB R162, R193, R168 ;  /* 0x000000a8c1a2723e */ /* 0x000fe200000000ff */
[----:B-1----:R-:W-:Y:S01]  /*b290*/  FADD.FTZ R158, R12, R5 ;  /* 0x000000050c9e7221 */ /* 0x002fe20000010000 */
[-C--:B------:R-:W-:Y:S01]  /*b2a0*/  FMUL.FTZ R52, R52, R173.reuse ;  /* 0x000000ad34347220 */ /* 0x080fe20000410000 */
[-C--:B------:R-:W-:Y:S01]  /*b2b0*/  FMUL.FTZ R53, R53, R173.reuse ;  /* 0x000000ad35357220 */ /* 0x080fe20000410000 */
[----:B------:R-:W1:Y:S01]  /*b2c0*/  MUFU.EX2 R176, R176 ;  /* 0x000000b000b07308 */ /* 0x000e620000000800 */
[----:B-----5:R-:W-:Y:S01]  /*b2d0*/  FADD.FTZ R5, R177, R158 ;  /* 0x0000009eb1057221 */ /* 0x020fe20000010000 */
[----:B------:R-:W-:Y:S01]  /*b2e0*/  F2FP.F16.F32.PACK_AB R158, R165, R160 ;  /* 0x000000a0a59e723e */ /* 0x000fe200000000ff */
[----:B---3--:R-:W-:Y:S01]  /*b2f0*/  FFMA.FTZ R153, R10, R6, R21 ;  /* 0x000000060a997223 */ /* 0x008fe20000010015 */
[----:B------:R-:W-:Y:S01]  /*b300*/  F2FP.F16.F32.PACK_AB R160, R169, R164 ;  /* 0x000000a4a9a0723e */ /* 0x000fe200000000ff */
[----:B------:R4:W-:Y:S01]  /*b310*/  @!P1 STS [R180+0x28820], R10 ;  /* 0x0288200ab4009388 */ /* 0x0009e20000000800 */
[----:B------:R-:W-:Y:S01]  /*b320*/  F2FP.F16.F32.PACK_AB R164, R177, R12 ;  /* 0x0000000cb1a4723e */ /* 0x000fe200000000ff */
        /* <DEDUP_REMOVED lines=28> */
[-C--:B------:R-:W-:Y:S01]  /*b4f0*/  FMUL.FTZ R93, R93, R173.reuse ;  /* 0x000000ad5d5d7220 */ /* 0x080fe20000410000 */
[-C--:B------:R-:W-:Y:S01]  /*b500*/  FMUL.FTZ R96, R96, R173.reuse ;  /* 0x000000ad60607220 */ /* 0x080fe20000410000 */
[-C--:B------:R-:W-:Y:S01]  /*b510*/  FMUL.FTZ R97, R97, R173.reuse ;  /* 0x000000ad61617220 */ /* 0x080fe20000410000 */
[-C--:B------:R-:W-:Y:S01]  /*b520*/  FMUL.FTZ R100, R100, R173.reuse ;  /* 0x000000ad64647220 */ /* 0x080fe20000410000 */
[----:B------:R-:W-:Y:S01]  /*b530*/  FMUL.FTZ R101, R101, R173 ;  /* 0x000000ad65657220 */ /* 0x000fe20000410000 */
[----:B------:R-:W0:Y:S01]  /*b540*/  MUFU.EX2 R12, R163 ;  /* 0x000000a3000c7308 */ /* 0x000e220000000800 */
[C---:B-1----:R-:W-:Y:S01]  /*b550*/  FADD.FTZ R168, R170.reuse, R153 ;  /* 0x00000099aaa87221 */ /* 0x042fe20000010000 */
[----:B------:R-:W-:Y:S01]  /*b560*/  F2FP.F16.F32.PACK_AB R155, R170, R155 ;  /* 0x0000009baa9b723e */ /* 0x000fe200000000ff */
        /* <DEDUP_REMOVED lines=12> */
[----:B------:R-:W-:Y:S01]  /*b630*/  FMUL.FTZ R124, R124, R173 ;  /* 0x000000ad7c7c7220 */ /* 0x000fe20000410000 */
[----:B------:R-:W2:Y:S01]  /*b640*/  MUFU.EX2 R14, R167 ;  /* 0x000000a7000e7308 */ /* 0x000ea20000000800 */
[C---:B0-----:R-:W-:Y:S01]  /*b650*/  FADD.FTZ R168, R12.reuse, R153 ;  /* 0x000000990ca87221 */ /* 0x041fe20000010000 */
[----:B------:R-:W-:Y:S01]  /*b660*/  F2FP.F16.F32.PACK_AB R157, R12, R157 ;  /* 0x0000009d0c9d723e */ /* 0x000fe200000000ff */
        /* <DEDUP_REMOVED lines=14> */
[----:B--2---:R-:W-:Y:S01]  /*b750*/  F2FP.F16.F32.PACK_AB R159, R14, R159 ;  /* 0x0000009f0e9f723e */ /* 0x004fe200000000ff */
[-C--:B------:R-:W-:Y:S01]  /*b760*/  FMUL.FTZ R148, R148, R173.reuse ;  /* 0x000000ad94947220 */ /* 0x080fe20000410000 */
[----:B------:R-:W-:Y:S01]  /*b770*/  FMUL.FTZ R149, R149, R173 ;  /* 0x000000ad95957220 */ /* 0x000fe20000410000 */
[-C--:B------:R-:W-:Y:S01]  /*b780*/  FMUL.FTZ R26, R26, R10.reuse ;  /* 0x0000000a1a1a7220 */ /* 0x080fe20000410000 */
[-C--:B------:R-:W-:Y:S01]  /*b790*/  FMUL.FTZ R27, R27, R10.reuse ;  /* 0x0000000a1b1b7220 */ /* 0x080fe20000410000 */
[-C--:B------:R-:W-:Y:S01]  /*b7a0*/  FMUL.FTZ R30, R30, R10.reuse ;  /* 0x0000000a1e1e7220 */ /* 0x080fe20000410000 */
[-C--:B------:R-:W-:Y:S01]  /*b7b0*/  FMUL.FTZ R31, R31, R10.reuse ;  /* 0x0000000a1f1f7220 */ /* 0x080fe20000410000 */
[----:B------:R2:W3:Y:S01]  /*b7c0*/  MUFU.EX2 R163, R174 ;  /* 0x000000ae00a37308 */ /* 0x0004e20000000800 */
        /* <DEDUP_REMOVED lines=12> */
[----:B0-----:R-:W-:Y:S01]  /*b890*/  FADD.FTZ R153, R161, R174 ;  /* 0x000000aea1997221 */ /* 0x001fe20000010000 */
[----:B-1----:R-:W-:Y:S01]  /*b8a0*/  F2FP.F16.F32.PACK_AB R161, R20, R161 ;  /* 0x000000a114a1723e */ /* 0x002fe200000000ff */
[-C--:B------:R-:W-:Y:S01]  /*b8b0*/  FMUL.FTZ R54, R54, R10.reuse ;  /* 0x0000000a36367220 */ /* 0x080fe20000410000 */
[----:B------:R-:W0:Y:S01]  /*b8c0*/  MUFU.EX2 R165, R178 ;  /* 0x000000b200a57308 */ /* 0x000e220000000800 */
[----:B------:R-:W-:Y:S01]  /*b8d0*/  FADD.FTZ R174, R20, R153 ;  /* 0x0000009914ae7221 */ /* 0x000fe20000010000 */
[-C--:B------:R-:W-:Y:S01]  /*b8e0*/  FMUL.FTZ R55, R55, R10.reuse ;  /* 0x0000000a37377220 */ /* 0x080fe20000410000 */
[-C--:B------:R-:W-:Y:S01]  /*b8f0*/  FMUL.FTZ R58, R58, R10.reuse ;  /* 0x0000000a3a3a7220 */ /* 0x080fe20000410000 */
[-C--:B------:R-:W-:Y:S01]  /*b900*/  FMUL.FTZ R59, R59, R10.reuse ;  /* 0x0000000a3b3b7220 */ /* 0x080fe20000410000 */
[----:B---3--:R-:W-:Y:S01]  /*b910*/  FADD.FTZ R153, R163, R174 ;  /* 0x000000aea3997221 */ /* 0x008fe20000010000 */
[-C--:B------:R-:W-:Y:S01]  /*b920*/  FMUL.FTZ R62, R62, R10.reuse ;  /* 0x0000000a3e3e7220 */ /* 0x080fe20000410000 */
[-C--:B------:R-:W-:Y:S01]  /*b930*/  FMUL.FTZ R63, R63, R10.reuse ;  /* 0x0000000a3f3f7220 */ /* 0x080fe20000410000 */
[----:B------:R-:W1:Y:S01]  /*b940*/  MUFU.EX2 R168, R179 ;  /* 0x000000b300a87308 */ /* 0x000e620000000800 */
[----:B-----5:R-:W-:Y:S01]  /*b950*/  FADD.FTZ R176, R6, R153 ;  /* 0x0000009906b07221 */ /* 0x020fe20000010000 */
[----:B------:R-:W-:Y:S01]  /*b960*/  F2FP.F16.F32.PACK_AB R153, R172, R21 ;  /* 0x00000015ac99723e */ /* 0x000fe200000000ff */
[----:B------:R-:W-:Y:S01]  /*b970*/  BAR.SYNC.DEFER_BLOCKING 0xf, 0x100 ;  /* 0x03c4000000007b1d */ /* 0x000fe20000010000 */
[----:B------:R-:W-:Y:S01]  /*b980*/  F2FP.F16.F32.PACK_AB R163, R6, R163 ;  /* 0x000000a306a3723e */ /* 0x000fe200000000ff */
        /* <DEDUP_REMOVED lines=20> */
[-C--:B------:R-:W-:Y:S01]  /*bad0*/  FMUL.FTZ R95, R95, R10.reuse ;  /* 0x0000000a5f5f7220 */ /* 0x080fe20000410000 */
[----:B--2---:R-:W-:Y:S01]  /*bae0*/  FADD.FTZ R21, R167, R172 ;  /* 0x000000aca7157221 */ /* 0x004fe20000010000 */
[----:B------:R4:W-:Y:S01]  /*baf0*/  STSM.16.M88.4 [R19+0x26800], R152 ;  /* 0x0268009813007844 */ /* 0x0009e20000000200 */
[-C--:B------:R-:W-:Y:S01]  /*bb00*/  FMUL.FTZ R98, R98, R10.reuse ;  /* 0x0000000a62627220 */ /* 0x080fe20000410000 */
[-C--:B------:R-:W-:Y:S01]  /*bb10*/  FMUL.FTZ R99, R99, R10.reuse ;  /* 0x0000000a63637220 */ /* 0x080fe20000410000 */
[-C--:B------:R-:W-:Y:S01]  /*bb20*/  FMUL.FTZ R102, R102, R10.reuse ;  /* 0x0000000a66667220 */ /* 0x080fe20000410000 */
[----:B------:R4:W-:Y:S01]  /*bb30*/  STSM.16.M88.4 [R184], R156 ;  /* 0x0000009cb8007844 */ /* 0x0009e20000000200 */
[-C--:B------:R-:W-:Y:S01]  /*bb40*/  FMUL.FTZ R103, R103, R10.reuse ;  /* 0x0000000a67677220 */ /* 0x080fe20000410000 */
[-C--:B------:R-:W-:Y:S01]  /*bb50*/  FMUL.FTZ R106, R106, R10.reuse ;  /* 0x0000000a6a6a7220 */ /* 0x080fe20000410000 */
[C---:B0-----:R-:W-:Y:S01]  /*bb60*/  F2FP.F16.F32.PACK_AB R167, R174.reuse, R167 ;  /* 0x000000a7aea7723e */ /* 0x041fe200000000ff */
[----:B------:R4:W-:Y:S01]  /*bb70*/  STSM.16.M88.4 [R22], R160 ;  /* 0x000000a016007844 */ /* 0x0009e20000000200 */
[----:B------:R-:W-:Y:S01]  /*bb80*/  FADD.FTZ R6, R174, R21 ;  /* 0x00000015ae067221 */ /* 0x000fe20000010000 */
        /* <DEDUP_REMOVED lines=24> */
[----:B----4-:R-:W-:Y:S06]  /*bd10*/  @!P4 BRA `(.L_x_4436) ;  /* 0x000000000004c947 */ /* 0x010fec0003800000 */
[----:B------:R-:W-:Y:S01]  /*bd20*/  BPT.TRAP 0x1 ;  /* 0x000000040000795c */ /* 0x000fe20000300000 */
.L_x_4436:
[----:B------:R0:W1:Y:S01]  /*bd30*/  SYNCS.PHASECHK.TRANS64.TRYWAIT P0, [UR25+0x28c50], R8 ;  /* 0x028c5008ff0075a7 */ /* 0x0000620008000159 */
[----:B------:R-:W-:Y:S05]  /*bd40*/  @!P4 BRA `(.L_x_4437) ;  /* 0x000000000004c947 */ /* 0x000fea0003800000 */
[----:B------:R-:W-:Y:S01]  /*bd50*/  BPT.TRAP 0x1 ;  /* 0x000000040000795c */ /* 0x000fe20000300000 */
.L_x_4437:
[----:B-1----:R-:W-:Y:S05]  /*bd60*/  @P0 BRA `(.L_x_4438) ;  /* 0x0000000000080947 */ /* 0x002fea0003800000 */
[----:B------:R-:W1:Y:S02]  /*bd70*/  SYNCS.PHASECHK.TRANS64.TRYWAIT P0, [UR25+0x28c50], R8 ;  /* 0x028c5008ff0075a7 */ /* 0x000e640008000159 */
[----:B-1----:R-:W-:Y:S05]  /*bd80*/  @!P0 BRA `(.L_x_4439) ;  /* 0x0000008c00788947 */ /* 0x002fea0003800000 */
.L_x_4438:
[----:B------:R-:W-:Y:S01]  /*bd90*/  ULEA UR11, UR37, UR45, 0xc ;  /* 0x0000002d250b7291 */ /* 0x000fe2000f8e603f */
[----:B------:R-:W-:Y:S01]  /*bda0*/  WARPGROUP.ARRIVE ;  /* 0x00000000000079c5 */ /* 0x000fe20000000000 */
[----:B------:R-:W-:Y:S01]  /*bdb0*/  UMOV UR7, 0x40000040 ;  /* 0x4000004000077882 */ /* 0x000fe20000000000 */
[----:B------:R-:W-:Y:S01]  /*bdc0*/  ISETP.LT.AND P0, PT, R186, UR50, PT ;  /* 0x00000032ba007c0c */ /* 0x000fe2000bf01270 */
[----:B-1----:R-:W-:Y:S01]  /*bdd0*/  @!P5 VIADD R15, R15, 0x28c60 ;  /* 0x00028c600f0fd836 */ /* 0x002fe20000000000 */
[----:B------:R-:W-:Y:S01]  /*bde0*/  UIADD3 UR50, UR50, -0x1, URZ ;  /* 0xffffffff32327890 */ /* 0x000fe2000fffe03f */
[----:B------:R-:W-:Y:S01]  /*bdf0*/  MOV R10, R7 ;  /* 0x00000007000a7202 */ /* 0x000fe20000000f00 */
        /* <DEDUP_REMOVED lines=34> */
.L_x_4423:
[----:B------:R-:W5:Y:S01]  /*c020*/  SHFL.BFLY PT, R0, R5, 0x2, 0x1f ;  /* 0x0c401f0005007f89 */ /* 0x000f6200000e0000 */
[----:B------:R-:W-:Y:S02]  /*c030*/  IMAD.MOV.U32 R10, RZ, RZ, RZ ;  /* 0x000000ffff0a7224 */ /* 0x000fe400078e00ff */
[----:B------:R-:W-:Y:S01]  /*c040*/  IMAD.U32 R14, RZ, RZ, UR10 ;  /* 0x0000000aff0e7e24 */ /* 0x000fe2000f8e00ff */
[----:B01----:R-:W0:Y:S01]  /*c050*/  SHFL.BFLY PT, R9, R6, 0x2, 0x1f ;  /* 0x0c401f0006097f89 */ /* 0x003e2200000e0000 */
[----:B------:R-:W-:Y:S01]  /*c060*/  VIADD R187, R187, 0x1 ;  /* 0x00000001bbbb7836 */ /* 0x000fe20000000000 */
[----:B------:R-:W-:Y:S08]  /*c070*/  BAR.ARV 0x8, 0xa0 ;  /* 0x0202800000007b1d */ /* 0x000ff00000002000 */
[----:B------:R-:W-:Y:S01]  /*c080*/  BAR.SYNC.DEFER_BLOCKING 0xf, 0x100 ;  /* 0x03c4000000007b1d */ /* 0x000fe20000010000 */
[----:B-----5:R-:W-:Y:S01]  /*c090*/  FADD.FTZ R0, R0, R5 ;  /* 0x0000000500007221 */ /* 0x020fe20000010000 */
[----:B------:R-:W-:-:S02]  /*c0a0*/  IMAD.MOV.U32 R5, RZ, RZ, RZ ;  /* 0x000000ffff057224 */ /* 0x000fc400078e00ff */
[----:B0-----:R-:W-:Y:S02]  /*c0b0*/  FADD.FTZ R9, R9, R6 ;  /* 0x0000000609097221 */ /* 0x001fe40000010000 */
[----:B------:R-:W0:Y:S04]  /*c0c0*/  SHFL.BFLY PT, R3, R0, 0x1, 0x1f ;  /* 0x0c201f0000037f89 */ /* 0x000e2800000e0000 */
[----:B------:R-:W1:Y:S01]  /*c0d0*/  SHFL.BFLY PT, R8, R9, 0x1, 0x1f ;  /* 0x0c201f0009087f89 */ /* 0x000e6200000e0000 */
[----:B0-----:R-:W-:Y:S01]  /*c0e0*/  FADD.FTZ R12, R0, R3 ;  /* 0x00000003000c7221 */ /* 0x001fe20000010000 */
[----:B------:R-:W-:Y:S02]  /*c0f0*/  IMAD.MOV R3, RZ, RZ, -R18 ;  /* 0x000000ffff037224 */ /* 0x000fe400078e0a12 */
[----:B------:R-:W-:-:S02]  /*c100*/  IMAD.U32 R0, RZ, RZ, UR37 ;  /* 0x00000025ff007e24 */ /* 0x000fc4000f8e00ff */
[----:B-1----:R-:W-:Y:S01]  /*c110*/  FADD.FTZ R13, R9, R8 ;  /* 0x00000008090d7221 */ /* 0x002fe20000010000 */
[----:B------:R-:W-:Y:S01]  /*c120*/  FSETP.NE.FTZ.AND P1, PT, R12, RZ, PT ;  /* 0x000000ff0c00720b */ /* 0x000fe20003f35000 */
[----:B------:R-:W-:Y:S01]  /*c130*/  UIADD3 UR37, UR37, 0x1, URZ ;  /* 0x0000000125257890 */ /* 0x000fe2000fffe03f */
[----:B------:R-:W-:Y:S01]  /*c140*/  ISETP.NE.AND P0, PT, R16, R3, PT ;  /* 0x000000031000720c */ /* 0x000fe20003f05270 */
[----:B------:R-:W-:Y:S01]  /*c150*/  IMAD.U32 R9, RZ, RZ, UR10 ;  /* 0x0000000aff097e24 */ /* 0x000fe2000f8e00ff */
[----:B------:R-:W-:Y:S01]  /*c160*/  FSETP.NE.FTZ.AND P2, PT, R13, RZ, PT ;  /* 0x000000ff0d00720b */ /* 0x000fe20003f55000 */
[----:B------:R-:W-:Y:S01]  /*c170*/  UISETP.NE.AND UP0, UPT, UR37, 0x2, UPT ;  /* 0x000000022500788c */ /* 0x000fe2000bf05270 */
[----:B------:R-:W-:-:S03]  /*c180*/  IMAD.MOV.U32 R3, RZ, RZ, -0x800000 ;  /* 0xff800000ff037424 */ /* 0x000fc600078e00ff */
[----:B------:R-:W-:Y:S02]  /*c190*/  USEL UR4, URZ, 0x1, UP0 ;  /* 0x000000013f047887 */ /* 0x000fe40008000000 */
[----:B------:R-:W-:Y:S02]  /*c1a0*/  USEL UR37, UR37, URZ, UP0 ;  /* 0x0000003f25257287 */ /* 0x000fe40008000000 */
[----:B------:R-:W0:Y:S01]  /*c1b0*/  @P1 MUFU.RCP R10, R12 ;  /* 0x0000000c000a1308 */ /* 0x000e220000001000 */
[----:B------:R-:W-:Y:S01]  /*c1c0*/  @P1 FMUL.FTZ R9, R9, 0.69314718246459960938 ;  /* 0x3f31721809091820 */ /* 0x000fe20000410000 */
[----:B------:R-:W-:Y:S01]  /*c1d0*/  @!P0 IMAD R0, R0, 0x40, R17 ;  /* 0x0000004000008824 */ /* 0x000fe200078e0211 */
[----:B------:R-:W-:-:S04]  /*c1e0*/  LOP3.LUT R2, R2, UR4, RZ, 0x3c, !PT ;  /* 0x0000000402027c12 */ /* 0x000fc8000f8e3cff */
[----:B------:R-:W-:Y:S01]  /*c1f0*/  @!P0 LEA R11, R0, UR38, 0x2 ;  /* 0x00000026000b8c11 */ /* 0x000fe2000f8e10ff */
[----:B------:R-:W-:Y:S01]  /*c200*/  @P2 MUFU.RCP R5, R13 ;  /* 0x0000000d00052308 */ /* 0x000fe20000001000 */
[----:B------:R-:W-:-:S07]  /*c210*/  IMAD.MOV.U32 R0, RZ, RZ, -0x800000 ;  /* 0xff800000ff007424 */ /* 0x000fce00078e00ff */
[----:B------:R-:W1:Y:S01]  /*c220*/  @P1 MUFU.LG2 R6, R12 ;  /* 0x0000000c00061308 */ /* 0x000e620000000c00 */
[-C--:B0-----:R-:W-:Y:S01]  /*c230*/  FMUL.FTZ R169, R24, R10.reuse ;  /* 0x0000000a18a97220 */ /* 0x081fe20000410000 */
[-C--:B--23--:R-:W-:Y:S01]  /*c240*/  FMUL.FTZ R165, R25, R10.reuse ;  /* 0x0000000a19a57220 */ /* 0x08cfe20000410000 */
        /* <DEDUP_REMOVED lines=64> */
[-C--:B------:R-:W-:Y:S01]  /*c650*/  FMUL.FTZ R26, R26, R5.reuse ;  /* 0x000000051a1a7220 */ /* 0x080fe20000410000 */
[-C--:B------:R-:W-:Y:S01]  /*c660*/  FMUL.FTZ R27, R27, R5.reuse ;  /* 0x000000051b1b7220 */ /* 0x080fe20000410000 */
[----:B------:R1:W-:Y:S01]  /*c670*/  @!P0 STS [R11+0x28820], R5 ;  /* 0x028820050b008388 */ /* 0x0003e20000000800 */
[----:B------:R-:W-:Y:S01]  /*c680*/  PLOP3.LUT P0, PT, PT, PT, PT, 0x8, 0x0 ;  /* 0x000000000000781c */ /* 0x000fe20003f0e170 */
[-C--:B------:R-:W-:Y:S01]  /*c690*/  FMUL.FTZ R30, R30, R5.reuse ;  /* 0x000000051e1e7220 */ /* 0x080fe20000410000 */
        /* <DEDUP_REMOVED lines=47> */
[-C--:B----4-:R-:W-:Y:S01]  /*c990*/  FMUL.FTZ R170, R119, R5.reuse ;  /* 0x0000000577aa7220 */ /* 0x090fe20000410000 */
        /* <DEDUP_REMOVED lines=19> */
.L_x_4356:
[----:B------:R-:W0:Y:S08]  /*cad0*/  S2UR UR4, SR_CgaCtaId ;  /* 0x00000000000479c3 */ /* 0x000e300000008800 */
[----:B------:R-:W-:Y:S06]  /*cae0*/  BAR.SYNC.DEFER_BLOCKING 0x5, 0x120 ;  /* 0x0144800000007b1d */ /* 0x000fec0000010000 */
[----:B------:R-:W-:Y:S01]  /*caf0*/  UMOV UR38, 0x400 ;  /* 0x0000040000267882 */ /* 0x000fe20000000000 */
[----:B------:R-:W-:Y:S01]  /*cb00*/  BSSY B0, `(.L_x_4441) ;  /* 0x0000290000007945 */ /* 0x000fe20003800000 */
[----:B0-----:R-:W-:-:S09]  /*cb10*/  ULEA UR38, UR4, UR38, 0x18 ;  /* 0x0000002604267291 */ /* 0x001fd2000f8ec03f */
[----:B------:R-:W0:Y:S02]  /*cb20*/  LDS.128 R4, [UR38+0x28cd0] ;  /* 0x028cd026ff047984 */ /* 0x000e240008000c00 */
[----:B0-----:R-:W-:Y:S02]  /*cb30*/  R2UR UR47, R5 ;  /* 0x00000000052f72ca */ /* 0x001fe400000e0000 */
[----:B------:R-:W-:Y:S02]  /*cb40*/  R2UR UR6, R6 ;  /* 0x00000000060672ca */ /* 0x000fe400000e0000 */
[----:B------:R-:W-:Y:S01]  /*cb50*/  R2UR UR5, R7 ;  /* 0x00000000070572ca */ /* 0x000fe200000e0000 */
[----:B------:R-:W-:Y:S06]  /*cb60*/  BAR.ARV 0x4, 0x120 ;  /* 0x0104800000007b1d */ /* 0x000fec0000002000 */
[----:B------:R-:W-:Y:S08]  /*cb70*/  @P0 BRA `(.L_x_4442) ;  /* 0x0000001c00580947 */ /* 0x000ff00003800000 */
[----:B------:R-:W0:Y:S08]  /*cb80*/  S2UR UR4, SR_SWINHI ;  /* 0x00000000000479c3 */ /* 0x000e300000002f00 */
[----:B------:R-:W-:Y:S01]  /*cb90*/  BAR.SYNC.DEFER_BLOCKING 0x1, 0x100 ;  /* 0x0044000000007b1d */ /* 0x000fe20000010000 */
[----:B------:R-:W-:Y:S02]  /*cba0*/  F2FP.F16.F32.PACK_AB R40, R41, R40 ;  /* 0x000000282928723e */ /* 0x000fe400000000ff */
[----:B------:R-:W-:-:S02]  /*cbb0*/  F2FP.F16.F32.PACK_AB R41, R43, R42 ;  /* 0x0000002a2b29723e */ /* 0x000fc400000000ff */
[----:B------:R-:W-:Y:S01]  /*cbc0*/  F2FP.F16.F32.PACK_AB R48, R49, R48 ;  /* 0x000000303130723e */ /* 0x000fe200000000ff */
[----:B------:R-:W-:Y:S01]  /*cbd0*/  ULDC.64 UR10, c[0x0][0xbe0] ;  /* 0x0002f800000a7ab9 */ /* 0x000fe20000000a00 */
[----:B------:R-:W-:Y:S01]  /*cbe0*/  F2FP.F16.F32.PACK_AB R42, R45, R44 ;  /* 0x0000002c2d2a723e */ /* 0x000fe200000000ff */
[----:B------:R-:W-:Y:S01]  /*cbf0*/  UISETP.NE.U32.AND UP1, UPT, UR10, URZ, UPT ;  /* 0x0000003f0a00728c */ /* 0x000fe2000bf25070 */
[----:B------:R-:W-:Y:S02]  /*cc00*/  F2FP.F16.F32.PACK_AB R43, R47, R46 ;  /* 0x0000002e2f2b723e */ /* 0x000fe400000000ff */
[----:B------:R-:W-:Y:S01]  /*cc10*/  F2FP.F16.F32.PACK_AB R49, R51, R50 ;  /* 0x000000323331723e */ /* 0x000fe200000000ff */
[----:B------:R-:W-:Y:S01]  /*cc20*/  UISETP.NE.AND.EX UP1, UPT, UR11, URZ, UPT, UP1 ;  /* 0x0000003f0b00728c */ /* 0x000fe2000bf25310 */
[----:B------:R-:W-:Y:S02]  /*cc30*/  F2FP.F16.F32.PACK_AB R56, R57, R56 ;  /* 0x000000383938723e */ /* 0x000fe400000000ff */
[----:B------:R-:W-:Y:S01]  /*cc40*/  F2FP.F16.F32.PACK_AB R50, R53, R52 ;  /* 0x000000343532723e */ /* 0x000fe200000000ff */
[----:B------:R-:W-:Y:S01]  /*cc50*/  ULDC.64 UR10, c[0x0][0xbd8] ;  /* 0x0002f600000a7ab9 */ /* 0x000fe20000000a00 */
[----:B------:R-:W-:Y:S01]  /*cc60*/  F2FP.F16.F32.PACK_AB R51, R55, R54 ;  /* 0x000000363733723e */ /* 0x000fe200000000ff */
[----:B------:R-:W-:Y:S01]  /*cc70*/  UIMAD.WIDE UR10, UR43, 0x4, UR10 ;  /* 0x000000042b0a78a5 */ /* 0x000fe2000f8e020a */
        /* <DEDUP_REMOVED lines=14> */
[----:B------:R-:W-:-:S02]  /*cd60*/  F2FP.F16.F32.PACK_AB R67, R71, R70 ;  /* 0x000000464743723e */ /* 0x000fc400000000ff */
[C---:B------:R-:W-:Y:S01]  /*cd70*/  IADD3 R173, P1, R4.reuse, 0x20, RZ ;  /* 0x0000002004ad7810 */ /* 0x040fe20007f3e0ff */
[----:B------:R-:W-:Y:S01]  /*cd80*/  UISETP.NE.AND.EX UP0, UPT, UR9, URZ, UPT, UP0 ;  /* 0x0000003f0900728c */ /* 0x000fe2000bf05300 */
[C---:B------:R-:W-:Y:S02]  /*cd90*/  LOP3.LUT R7, R4.reuse, 0x380, RZ, 0xc0, !PT ;  /* 0x0000038004077812 */ /* 0x040fe400078ec0ff */
[C---:B------:R-:W-:Y:S01]  /*cda0*/  IADD3 R12, P0, R4.reuse, 0x40, RZ ;  /* 0x00000040040c7810 */ /* 0x040fe20007f1e0ff */
[--C-:B------:R-:W-:Y:S01]  /*cdb0*/  IMAD.X R11, RZ, RZ, R5.reuse, P1 ;  /* 0x000000ffff0b7224 */ /* 0x100fe200008e0605 */
[C---:B------:R-:W-:Y:S01]  /*cdc0*/  IADD3 R177, P3, R4.reuse, 0x2000, RZ ;  /* 0x0000200004b17810 */ /* 0x040fe20007f7e0ff */
[----:B------:R-:W-:Y:S01]  /*cdd0*/  @UP1 ULDC.64 UR8, c[0x0][0xbe0] ;  /* 0x0002f80000081ab9 */ /* 0x000fe20000000a00 */
        /* <DEDUP_REMOVED lines=10> */
[----:B------:R-:W-:Y:S01]  /*ce80*/  SHF.R.U64 R7, R7, 0x3, RZ ;  /* 0x0000000307077819 */ /* 0x000fe200000012ff */
[----:B------:R-:W-:Y:S01]  /*ce90*/  IMAD.X R95, RZ, RZ, R5, P1 ;  /* 0x000000ffff5f7224 */ /* 0x000fe200008e0605 */
[----:B------:R-:W-:Y:S01]  /*cea0*/  IADD3.X R15, RZ, R5, RZ, P4, !PT ;  /* 0x00000005ff0f7210 */ /* 0x000fe200027fe4ff */
[----:B------:R-:W-:Y:S01]  /*ceb0*/  @UP1 UIMAD.WIDE UR8, UR43, 0x4, UR8 ;  /* 0x000000042b0818a5 */ /* 0x000fe2000f8e0208 */
[----:B------:R-:W-:-:S02]  /*cec0*/  IADD3 R193, P0, R4, 0x4020, RZ ;  /* 0x0000402004c17810 */ /* 0x000fc40007f1e0ff */
        /* <DEDUP_REMOVED lines=13> */
[----:B------:R-:W-:Y:S01]  /*cfa0*/  LOP3.LUT R7, R12, 0x380, RZ, 0xc0, !PT ;  /* 0x000003800c077812 */ /* 0x000fe200078ec0ff */
[----:B------:R-:W-:Y:S01]  /*cfb0*/  IMAD.X R9, RZ, RZ, R5, P1 ;  /* 0x000000ffff097224 */ /* 0x000fe200008e0605 */
[----:B------:R-:W-:-:S02]  /*cfc0*/  LOP3.LUT R6, R173, 0x380, RZ, 0xc0, !PT ;  /* 0x00000380ad067812 */ /* 0x000fc400078ec0ff */
[----:B------:R-:W-:Y:S02]  /*cfd0*/  SHF.R.U64 R7, R7, 0x3, RZ ;  /* 0x0000000307077819 */ /* 0x000fe400000012ff */
[----:B------:R-:W-:Y:S02]  /*cfe0*/  SHF.R.U64 R6, R6, 0x3, RZ ;  /* 0x0000000306067819 */ /* 0x000fe400000012ff */
[----:B------:R-:W-:Y:S02]  /*cff0*/  LOP3.LUT R12, R7, R12, RZ, 0x3c, !PT ;  /* 0x0000000c070c7212 */ /* 0x000fe400078e3cff */
[----:B------:R-:W-:Y:S02]  /*d000*/  LOP3.LUT R7, R28, 0x380, RZ, 0xc0, !PT ;  /* 0x000003801c077812 */ /* 0x000fe400078ec0ff */
[----:B------:R-:W-:Y:S02]  /*d010*/  LOP3.LUT R10, R6, R173, RZ, 0x3c, !PT ;  /* 0x000000ad060a7212 */ /* 0x000fe400078e3cff */
        /* <DEDUP_REMOVED lines=10> */
[----:B------:R-:W-:Y:S02]  /*d0c0*/  MOV R173, R4 ;  /* 0x0000000400ad7202 */ /* 0x000fe40000000f00 */
[----:B------:R-:W-:Y:S02]  /*d0d0*/  LOP3.LUT R7, R199, 0x380, RZ, 0xc0, !PT ;  /* 0x00000380c7077812 */ /* 0x000fe400078ec0ff */
[----:B------:R-:W-:-:S02]  /*d0e0*/  LOP3.LUT R14, R175, 0x380, RZ, 0xc0, !PT ;  /* 0x00000380af0e7812 */ /* 0x000fc400078ec0ff */
[----:B------:R-:W-:Y:S02]  /*d0f0*/  F2FP.F16.F32.PACK_AB R5, R27, R26 ;  /* 0x0000001a1b05723e */ /* 0x000fe400000000ff */
[----:B------:R-:W-:Y:S02]  /*d100*/  LOP3.LUT R20, R177, 0x380, RZ, 0xc0, !PT ;  /* 0x00000380b1147812 */ /* 0x000fe400078ec0ff */
[----:B------:R-:W-:Y:S02]  /*d110*/  LOP3.LUT R98, R6, R193, RZ, 0x3c, !PT ;  /* 0x000000c106627212 */ /* 0x000fe400078e3cff */
[----:B------:R-:W-:Y:S02]  /*d120*/  LOP3.LUT R27, R174, 0x380, RZ, 0xc0, !PT ;  /* 0x00000380ae1b7812 */ /* 0x000fe400078ec0ff */
[----:B------:R-:W-:Y:S02]  /*d130*/  LOP3.LUT R26, R201, 0x380, RZ, 0xc0, !PT ;  /* 0x00000380c91a7812 */ /* 0x000fe400078ec0ff */
[----:B------:R-:W-:-:S02]  /*d140*/  F2FP.F16.F32.PACK_AB R6, R8, R167 ;  /* 0x000000a70806723e */ /* 0x000fc400000000ff */
[----:B------:R-:W-:Y:S02]  /*d150*/  SHF.R.U64 R8, R7, 0x3, RZ ;  /* 0x0000000307087819 */ /* 0x000fe400000012ff */
[----:B------:R-:W-:Y:S02]  /*d160*/  SHF.R.U64 R14, R14, 0x3, RZ ;  /* 0x000000030e0e7819 */ /* 0x000fe400000012ff */
[----:B------:R-:W-:Y:S02]  /*d170*/  LOP3.LUT R90, R181, 0x380, RZ, 0xc0, !PT ;  /* 0x00000380b55a7812 */ /* 0x000fe400078ec0ff */
[----:B------:R-:W-:Y:S02]  /*d180*/  F2FP.F16.F32.PACK_AB R4, R165, R169 ;  /* 0x000000a9a504723e */ /* 0x000fe400000000ff */
[----:B------:R-:W-:Y:S02]  /*d190*/  F2FP.F16.F32.PACK_AB R7, R31, R30 ;  /* 0x0000001e1f07723e */ /* 0x000fe400000000ff */
[----:B------:R-:W-:-:S02]  /*d1a0*/  SHF.R.U64 R20, R20, 0x3, RZ ;  /* 0x0000000314147819 */ /* 0x000fc400000012ff */
[----:B------:R-:W-:Y:S01]  /*d1b0*/  LOP3.LUT R94, R183, 0x380, RZ, 0xc0, !PT ;  /* 0x00000380b75e7812 */ /* 0x000fe200078ec0ff */
[----:B------:R0:W-:Y:S01]  /*d1c0*/  STSM.16.M88.4 [R173], R4 ;  /* 0x00000004ad007844 */ /* 0x0001e20000000200 */
[----:B------:R-:W-:Y:S02]  /*d1d0*/  SHF.R.U64 R27, R27, 0x3, RZ ;  /* 0x000000031b1b7819 */ /* 0x000fe400000012ff */
[----:B------:R-:W-:Y:S02]  /*d1e0*/  LOP3.LUT R106, R195, 0x380, RZ, 0xc0, !PT ;  /* 0x00000380c36a7812 */ /* 0x000fe400078ec0ff */
[----:B------:R-:W-:Y:S02]  /*d1f0*/  SHF.R.U64 R26, R26, 0x3, RZ ;  /* 0x000000031a1a7819 */ /* 0x000fe400000012ff */
[----:B------:R-:W-:Y:S02]  /*d200*/  LOP3.LUT R14, R14, R175, RZ, 0x3c, !PT ;  /* 0x000000af0e0e7212 */ /* 0x000fe400078e3cff */
[----:B------:R-:W-:-:S02]  /*d210*/  SHF.R.U64 R90, R90, 0x3, RZ ;  /* 0x000000035a5a7819 */ /* 0x000fc400000012ff */
[----:B------:R-:W-:Y:S02]  /*d220*/  LOP3.LUT R114, R8, R199, RZ, 0x3c, !PT ;  /* 0x000000c708727212 */ /* 0x000fe400078e3cff */
[----:B------:R-:W-:Y:S02]  /*d230*/  LOP3.LUT R20, R20, R177, RZ, 0x3c, !PT ;  /* 0x000000b114147212 */ /* 0x000fe400078e3cff */
[----:B------:R-:W-:Y:S02]  /*d240*/  SHF.R.U64 R94, R94, 0x3, RZ ;  /* 0x000000035e5e7819 */ /* 0x000fe400000012ff */
[----:B------:R-:W-:Y:S02]  /*d250*/  LOP3.LUT R110, R197, 0x380, RZ, 0xc0, !PT ;  /* 0x00000380c56e7812 */ /* 0x000fe400078ec0ff */
[----:B------:R-:W-:Y:S02]  /*d260*/  LOP3.LUT R8, R27, R174, RZ, 0x3c, !PT ;  /* 0x000000ae1b087212 */ /* 0x000fe400078e3cff */
[----:B------:R-:W-:-:S02]  /*d270*/  SHF.R.U64 R106, R106, 0x3, RZ ;  /* 0x000000036a6a7819 */ /* 0x000fc400000012ff */
[----:B------:R-:W-:Y:S02]  /*d280*/  LOP3.LUT R118, R26, R201, RZ, 0x3c, !PT ;  /* 0x000000c91a767212 */ /* 0x000fe400078e3cff */
[----:B------:R-:W-:Y:S02]  /*d290*/  MOV R27, R10 ;  /* 0x0000000a001b7202 */ /* 0x000fe40000000f00 */
[----:B0-----:R-:W-:Y:S02]  /*d2a0*/  F2FP.F16.F32.PACK_AB R4, R33, R159 ;  /* 0x0000009f2104723e */ /* 0x001fe400000000ff */
[----:B------:R-:W-:Y:S02]  /*d2b0*/  F2FP.F16.F32.PACK_AB R5, R35, R34 ;  /* 0x000000222305723e */ /* 0x000fe400000000ff */
[----:B------:R-:W-:Y:S02]  /*d2c0*/  F2FP.F16.F32.PACK_AB R6, R37, R36 ;  /* 0x000000242506723e */ /* 0x000fe400000000ff */
[----:B------:R-:W-:-:S02]  /*d2d0*/  F2FP.F16.F32.PACK_AB R7, R39, R38 ;  /* 0x000000262707723e */ /* 0x000fc400000000ff */
[----:B------:R-:W-:Y:S02]  /*d2e0*/  MOV R26, R12 ;  /* 0x0000000c001a7202 */ /* 0x000fe40000000f00 */
[----:B------:R-:W-:Y:S01]  /*d2f0*/  LOP3.LUT R90, R90, R181, RZ, 0x3c, !PT ;  /* 0x000000b55a5a7212 */ /* 0x000fe200078e3cff */
[----:B------:R0:W-:Y:S01]  /*d300*/  STSM.16.M88.4 [R27], R4 ;  /* 0x000000041b007844 */ /* 0x0001e20000000200 */
[----:B------:R-:W-:Y:S02]  /*d310*/  MOV R15, R14 ;  /* 0x0000000e000f7202 */ /* 0x000fe40000000f00 */
[----:B------:R-:W-:Y:S01]  /*d320*/  LOP3.LUT R94, R94, R183, RZ, 0x3c, !PT ;  /* 0x000000b75e5e7212 */ /* 0x000fe200078e3cff */
[----:B------:R-:W-:Y:S01]  /*d330*/  STSM.16.M88.4 [R26], R40 ;  /* 0x000000281a007844 */ /* 0x000fe20000000200 */
[----:B------:R-:W-:Y:S02]  /*d340*/  SHF.R.U64 R110, R110, 0x3, RZ ;  /* 0x000000036e6e7819 */ /* 0x000fe400000012ff */
[----:B------:R-:W-:Y:S01]  /*d350*/  MOV R20, R20 ;  /* 0x0000001400147202 */ /* 0x000fe20000000f00 */
[----:B------:R-:W-:Y:S01]  /*d360*/  STSM.16.M88.4 [R15], R48 ;  /* 0x000000300f007844 */ /* 0x000fe20000000200 */
[----:B------:R-:W-:-:S02]  /*d370*/  LOP3.LUT R106, R106, R195, RZ, 0x3c, !PT ;  /* 0x000000c36a6a7212 */ /* 0x000fc400078e3cff */
[----:B------:R-:W-:Y:S01]  /*d380*/  MOV R24, R24 ;  /* 0x0000001800187202 */ /* 0x000fe20000000f00 */
[----:B------:R-:W-:Y:S01]  /*d390*/  STSM.16.M88.4 [R20], R56 ;  /* 0x0000003814007844 */ /* 0x000fe20000000200 */
[----:B------:R-:W-:Y:S02]  /*d3a0*/  F2FP.F16.F32.PACK_AB R73, R75, R74 ;  /* 0x0000004a4b49723e */ /* 0x000fe400000000ff */
[----:B------:R-:W-:Y:S01]  /*d3b0*/  F2FP.F16.F32.PACK_AB R80, R81, R80 ;  /* 0x000000505150723e */ /* 0x000fe200000000ff */
[----:B------:R-:W-:Y:S01]  /*d3c0*/  STSM.16.M88.4 [R24], R64 ;  /* 0x0000004018007844 */ /* 0x000fe20000000200 */
[----:B------:R-:W-:Y:S01]  /*d3d0*/  MOV R28, R28 ;  /* 0x0000001c001c7202 */ /* 0x000fe20000000f00 */
[----:B0-----:R-:W-:Y:S01]  /*d3e0*/  IMAD.U32 R6, RZ, RZ, UR10 ;  /* 0x0000000aff067e24 */ /* 0x001fe2000f8e00ff */
        /* <DEDUP_REMOVED lines=8> */
[----:B------:R-:W-:Y:S01]  /*d470*/  LOP3.LUT R110, R110, R197, RZ, 0x3c, !PT ;  /* 0x000000c56e6e7212 */ /* 0x000fe200078e3cff */
[----:B------:R-:W-:Y:S01]  /*d480*/  STSM.16.M88.4 [R14], R80 ;  /* 0x000000500e007844 */ /* 0x000fe20000000200 */
[----:B------:R-:W-:-:S02]  /*d490*/  MOV R94, R94 ;  /* 0x0000005e005e7202 */ /* 0x000fc40000000f00 */
[----:B------:R-:W-:Y:S02]  /*d4a0*/  MOV R13, R98 ;  /* 0x00000062000d7202 */ /* 0x000fe40000000f00 */
        /* <DEDUP_REMOVED lines=29> */
[----:B------:R-:W-:Y:S01]  /*d680*/  F2FP.F16.F32.PACK_AB R136, R137, R136 ;  /* 0x000000888988723e */ /* 0x000fe200000000ff */
[----:B------:R-:W-:Y:S01]  /*d690*/  STSM.16.M88.4 [R110], R120 ;  /* 0x000000786e007844 */ /* 0x000fe20000000200 */
        /* <DEDUP_REMOVED lines=9> */
[----:B------:R-:W-:Y:S01]  /*d730*/  MOV R10, R8 ;  /* 0x00000008000a7202 */ /* 0x000fe20000000f00 */
[----:B------:R2:W-:Y:S01]  /*d740*/  STSM.16.M88.4 [R118], R136 ;  /* 0x0000008876007844 */ /* 0x0005e20000000200 */
[----:B------:R-:W-:Y:S01]  /*d750*/  F2FP.F16.F32.PACK_AB R146, R149, R148 ;  /* 0x000000949592723e */ /* 0x000fe200000000ff */
[----:B------:R-:W-:Y:S01]  /*d760*/  IMAD.U32 R8, RZ, RZ, UR8 ;  /* 0x00000008ff087e24 */ /* 0x000fe2000f8e00ff */
[----:B------:R-:W-:Y:S01]  /*d770*/  F2FP.F16.F32.PACK_AB R147, R151, R150 ;  /* 0x000000969793723e */ /* 0x000fe200000000ff */
[----:B------:R-:W-:Y:S01]  /*d780*/  IMAD.U32 R9, RZ, RZ, UR9 ;  /* 0x00000009ff097e24 */ /* 0x000fe2000f8e00ff */
[----:B------:R-:W-:-:S02]  /*d790*/  PLOP3.LUT P6, PT, PT, PT, UP1, 0x80, 0x0 ;  /* 0x000000000000781c */ /* 0x000fc40003fcf018 */
[----:B------:R-:W-:Y:S01]  /*d7a0*/  PLOP3.LUT P0, PT, PT, PT, UP0, 0x80, 0x0 ;  /* 0x000000000000781c */ /* 0x000fe20003f0f008 */
[----:B------:R2:W-:Y:S01]  /*d7b0*/  STSM.16.M88.4 [R10], R144 ;  /* 0x000000900a007844 */ /* 0x0005e20000000200 */
[----:B------:R-:W-:Y:S01]  /*d7c0*/  MOV R7, UR11 ;  /* 0x0000000b00077c02 */ /* 0x000fe20008000f00 */
[----:B------:R-:W-:Y:S08]  /*d7d0*/  BAR.SYNC.DEFER_BLOCKING 0x1, 0x100 ;  /* 0x0044000000007b1d */ /* 0x000ff00000010000 */
[----:B------:R3:W4:Y:S04]  /*d7e0*/  @P6 LDG.E R8, desc[UR48][R8.64] ;  /* 0x0000003008086981 */ /* 0x000728000c1e1900 */
[----:B------:R-:W5:Y:S01]  /*d7f0*/  @P0 LDG.E R5, desc[UR48][R6.64] ;  /* 0x0000003006050981 */ /* 0x000f62000c1e1900 */
[----:B0-----:R-:W-:Y:S01]  /*d800*/  IMAD R11, R188, 0x40, R185 ;  /* 0x00000040bc0b7824 */ /* 0x001fe200078e02b9 */
[----:B------:R-:W-:Y:S01]  /*d810*/  ULDC UR7, c[0x0][0xa88] ;  /* 0x0002a20000077ab9 */ /* 0x000fe20000000800 */
[----:B------:R-:W-:-:S02]  /*d820*/  UMOV UR4, URZ ;  /* 0x0000003f00047c82 */ /* 0x000fc40008000000 */
[----:B------:R-:W-:-:S03]  /*d830*/  IMAD.WIDE R134, R11, 0x2, R134 ;  /* 0x000000020b867825 */ /* 0x000fc600078e0286 */
[C---:B------:R-:W-:Y:S02]  /*d840*/  IADD3 R11, P2, R134.reuse, 0x1000, RZ ;  /* 0x00001000860b7810 */ /* 0x040fe40007f5e0ff */
[C---:B------:R-:W-:Y:S02]  /*d850*/  IADD3 R29, P1, R134.reuse, 0x2000, RZ ;  /* 0x00002000861d7810 */ /* 0x040fe40007f3e0ff */
[----:B---3--:R-:W-:Y:S02]  /*d860*/  P2R R9, PR, RZ, 0x4 ;  /* 0x00000004ff097803 */ /* 0x008fe40000000000 */
[C---:B------:R-:W-:Y:S02]  /*d870*/  IADD3 R13, P2, R134.reuse, 0x3000, RZ ;  /* 0x00003000860d7810 */ /* 0x040fe40007f5e0ff */
[C---:B------:R-:W-:Y:S02]  /*d880*/  IADD3 R37, P3, R134.reuse, 0x4000, RZ ;  /* 0x0000400086257810 */ /* 0x040fe40007f7e0ff */
[----:B------:R-:W-:-:S02]  /*d890*/  IADD3 R25, P4, R134, 0x5000, RZ ;  /* 0x0000500086197810 */ /* 0x000fc40007f9e0ff */
[----:B------:R-:W-:Y:S02]  /*d8a0*/  IADD3 R41, P5, R134, 0x6000, RZ ;  /* 0x0000600086297810 */ /* 0x000fe40007fbe0ff */
[----:B------:R-:W-:Y:S02]  /*d8b0*/  LOP3.LUT R4, R11, 0x380, RZ, 0xc0, !PT ;  /* 0x000003800b047812 */ /* 0x000fe400078ec0ff */
[----:B------:R-:W-:Y:S02]  /*d8c0*/  LOP3.LUT R28, R29, 0x380, RZ, 0xc0, !PT ;  /* 0x000003801d1c7812 */ /* 0x000fe400078ec0ff */
[----:B-1----:R-:W-:Y:S02]  /*d8d0*/  LOP3.LUT R12, R13, 0x380, RZ, 0xc0, !PT ;  /* 0x000003800d0c7812 */ /* 0x002fe400078ec0ff */
[----:B------:R-:W-:Y:S02]  /*d8e0*/  LOP3.LUT R36, R37, 0x380, RZ, 0xc0, !PT ;  /* 0x0000038025247812 */ /* 0x000fe400078ec0ff */
[----:B------:R-:W-:-:S02]  /*d8f0*/  LOP3.LUT R24, R25, 0x380, RZ, 0xc0, !PT ;  /* 0x0000038019187812 */ /* 0x000fc400078ec0ff */
[----:B------:R-:W-:Y:S02]  /*d900*/  LOP3.LUT R40, R41, 0x380, RZ, 0xc0, !PT ;  /* 0x0000038029287812 */ /* 0x000fe400078ec0ff */
[----:B------:R-:W-:Y:S02]  /*d910*/  SHF.R.U64 R4, R4, 0x3, RZ ;  /* 0x0000000304047819 */ /* 0x000fe400000012ff */
        /* <DEDUP_REMOVED lines=10> */
[----:B------:R-:W-:Y:S02]  /*d9c0*/  LOP3.LUT R40, R40, R41, RZ, 0x3c, !PT ;  /* 0x0000002928287212 */ /* 0x000fe400078e3cff */
[----:B----4-:R-:W-:Y:S02]  /*d9d0*/  @P6 R2UR UR7, R8 ;  /* 0x00000000080762ca */ /* 0x010fe400000e0000 */
[----:B-----5:R-:W-:Y:S01]  /*d9e0*/  @P0 R2UR UR4, R5 ;  /* 0x00000000050402ca */ /* 0x020fe200000e0000 */
[----:B--2---:R-:W-:-:S14]  /*d9f0*/  @P6 BRA `(.L_x_4443) ;  /* 0x0000000000186947 */ /* 0x004fdc0003800000 */
[----:B------:R-:W-:Y:S05]  /*da00*/  @!P0 BRA `(.L_x_4443) ;  /* 0x0000000000148947 */ /* 0x000fea0003800000 */
[----:B------:R-:W2:Y:S04]  /*da10*/  LDG.E R10, desc[UR48][R6.64] ;  /* 0x00000030060a7981 */ /* 0x000ea8000c1e1900 */
[----:B------:R-:W3:Y:S01]  /*da20*/  LDG.E R8, desc[UR48][R6.64+0x4] ;  /* 0x0000043006087981 */ /* 0x000ee2000c1e1900 */
[----:B--2---:R-:W-:Y:S02]  /*da30*/  R2UR UR8, R10 ;  /* 0x000000000a0872ca */ /* 0x004fe400000e0000 */
[----:B---3--:R-:W-:-:S13]  /*da40*/  R2UR UR7, R8 ;  /* 0x00000000080772ca */ /* 0x008fda00000e0000 */
[----:B------:R-:W-:-:S12]  /*da50*/  UIADD3 UR7, -UR8, UR7, URZ ;  /* 0x0000000708077290 */ /* 0x000fd8000fffe13f */
.L_x_4443:
        /* <DEDUP_REMOVED lines=10> */
[--C-:B------:R-:W-:Y:S01]  /*db00*/  IMAD.X R25, RZ, RZ, R135.reuse, P4 ;  /* 0x000000ffff197224 */ /* 0x100fe200020e0687 */
[----:B------:R-:W-:Y:S01]  /*db10*/  LOP3.LUT R48, R49, 0x380, RZ, 0xc0, !PT ;  /* 0x0000038031307812 */ /* 0x000fe200078ec0ff */
[--C-:B------:R-:W-:Y:S01]  /*db20*/  IMAD.X R41, RZ, RZ, R135.reuse, P5 ;  /* 0x000000ffff297224 */ /* 0x100fe200028e0687 */
[----:B------:R-:W-:Y:S01]  /*db30*/  LOP3.LUT R44, R45, 0x380, RZ, 0xc0, !PT ;  /* 0x000003802d2c7812 */ /* 0x000fe200078ec0ff */
[----:B------:R-:W-:Y:S01]  /*db40*/  USHF.R.S32.HI UR8, URZ, 0x1f, UR43 ;  /* 0x0000001f3f087899 */ /* 0x000fe2000801142b */
[----:B------:R-:W-:Y:S01]  /*db50*/  SHF.R.U64 R48, R48, 0x3, RZ ;  /* 0x0000000330307819 */ /* 0x000fe200000012ff */
[----:B------:R-:W-:Y:S01]  /*db60*/  USHF.R.S32.HI UR11, URZ, 0x1f, UR4 ;  /* 0x0000001f3f0b7899 */ /* 0x000fe20008011404 */
[----:B------:R-:W-:Y:S01]  /*db70*/  SHF.R.U64 R32, R32, 0x3, RZ ;  /* 0x0000000320207819 */ /* 0x000fe200000012ff */
[----:B------:R-:W-:Y:S01]  /*db80*/  USHF.R.S32.HI UR14, URZ, 0x1f, UR41 ;  /* 0x0000001f3f0e7899 */ /* 0x000fe20008011429 */
[----:B------:R-:W-:Y:S01]  /*db90*/  SHF.R.U64 R44, R44, 0x3, RZ ;  /* 0x000000032c2c7819 */ /* 0x000fe200000012ff */
[----:B------:R-:W-:Y:S01]  /*dba0*/  USEL UR15, UR43, URZ, !UP0 ;  /* 0x0000003f2b0f7287 */ /* 0x000fe2000c000000 */
[----:B------:R-:W-:Y:S01]  /*dbb0*/  LOP3.LUT R48, R48, R49, RZ, 0x3c, !PT ;  /* 0x0000003130307212 */ /* 0x000fe200078e3cff */
[--C-:B------:R-:W-:Y:S01]  /*dbc0*/  IMAD.X R49, RZ, RZ, R135.reuse, P6 ;  /* 0x000000ffff317224 */ /* 0x100fe200030e0687 */
[----:B------:R-:W-:Y:S01]  /*dbd0*/  LOP3.LUT R32, R32, R33, RZ, 0x3c, !PT ;  /* 0x0000002120207212 */ /* 0x000fe200078e3cff */
[--C-:B------:R-:W-:Y:S01]  /*dbe0*/  IMAD.X R33, RZ, RZ, R135.reuse, P0 ;  /* 0x000000ffff217224 */ /* 0x100fe200000e0687 */
[----:B0-----:R-:W-:Y:S01]  /*dbf0*/  ISETP.NE.AND P6, PT, R6, RZ, PT ;  /* 0x000000ff0600720c */ /* 0x001fe20003fc5270 */
[----:B------:R-:W-:Y:S01]  /*dc00*/  USEL UR16, UR8, URZ, !UP0 ;  /* 0x0000003f08107287 */ /* 0x000fe2000c000000 */
[----:B------:R-:W-:Y:S01]  /*dc10*/  LOP3.LUT R44, R44, R45, RZ, 0x3c, !PT ;  /* 0x0000002d2c2c7212 */ /* 0x000fe200078e3cff */
[----:B------:R-:W-:Y:S01]  /*dc20*/  IMAD.X R45, RZ, RZ, R135, P1 ;  /* 0x000000ffff2d7224 */ /* 0x000fe200008e0687 */
[----:B------:R-:W-:-:S02]  /*dc30*/  IADD3 R57, P2, R134, 0xa000, RZ ;  /* 0x0000a00086397810 */ /* 0x000fc40007f5e0ff */
[C---:B------:R-:W-:Y:S02]  /*dc40*/  IADD3 R53, P3, R134.reuse, 0xb000, RZ ;  /* 0x0000b00086357810 */ /* 0x040fe40007f7e0ff */
[C---:B------:R-:W-:Y:S02]  /*dc50*/  IADD3 R65, P4, R134.reuse, 0xc000, RZ ;  /* 0x0000c00086417810 */ /* 0x040fe40007f9e0ff */
[C---:B------:R-:W-:Y:S02]  /*dc60*/  IADD3 R61, P5, R134.reuse, 0xd000, RZ ;  /* 0x0000d000863d7810 */ /* 0x040fe40007fbe0ff */
[C---:B------:R-:W-:Y:S02]  /*dc70*/  IADD3 R73, P0, R134.reuse, 0xe000, RZ ;  /* 0x0000e00086497810 */ /* 0x040fe40007f1e0ff */
[----:B------:R-:W-:Y:S02]  /*dc80*/  IADD3 R7, P1, R134, 0xf000, RZ ;  /* 0x0000f00086077810 */ /* 0x000fe40007f3e0ff */
[----:B------:R-:W-:-:S02]  /*dc90*/  LOP3.LUT R56, R57, 0x380, RZ, 0xc0, !PT ;  /* 0x0000038039387812 */ /* 0x000fc400078ec0ff */
[----:B------:R-:W-:Y:S02]  /*dca0*/  LOP3.LUT R52, R53, 0x380, RZ, 0xc0, !PT ;  /* 0x0000038035347812 */ /* 0x000fe400078ec0ff */
        /* <DEDUP_REMOVED lines=22> */
[----:B------:R-:W-:-:S02]  /*de10*/  LOP3.LUT R134, R9, R134, RZ, 0x3c, !PT ;  /* 0x0000008609867212 */ /* 0x000fc400078e3cff */
[----:B------:R-:W-:Y:S02]  /*de20*/  IADD3.X R69, RZ, R135, RZ, P1, !PT ;  /* 0x00000087ff457210 */ /* 0x000fe40000ffe4ff */
[----:B------:R-:W-:Y:S01]  /*de30*/  LOP3.LUT R68, R6, R7, RZ, 0x3c, !PT ;  /* 0x0000000706447212 */ /* 0x000fe200078e3cff */
[----:B------:R-:W-:Y:S06]  /*de40*/  @P6 BRA `(.L_x_4444) ;  /* 0x00000000006c6947 */ /* 0x000fec0003800000 */
[----:B------:R-:W-:Y:S01]  /*de50*/  ULDC.64 UR12, c[0x0][0xb70] ;  /* 0x0002dc00000c7ab9 */ /* 0x000fe20000000a00 */
[----:B------:R-:W-:Y:S01]  /*de60*/  UMOV UR8, UR4 ;  /* 0x0000000400087c82 */ /* 0x000fe20008000000 */
[----:B------:R-:W-:Y:S01]  /*de70*/  UIMAD UR10, UR14, UR12, URZ ;  /* 0x0000000c0e0a72a4 */ /* 0x000fe2000f8e023f */
[----:B------:R-:W-:Y:S01]  /*de80*/  IMAD.U32 R8, RZ, RZ, UR42 ;  /* 0x0000002aff087e24 */ /* 0x000fe2000f8e00ff */
[----:B------:R-:W-:Y:S01]  /*de90*/  UMOV UR9, UR11 ;  /* 0x0000000b00097c82 */ /* 0x000fe20008000000 */
[----:B------:R-:W-:Y:S01]  /*dea0*/  IMAD.MOV R7, RZ, RZ, -R18 ;  /* 0x000000ffff077224 */ /* 0x000fe200078e0a12 */
[----:B------:R-:W-:Y:S01]  /*deb0*/  UIMAD.WIDE.U32 UR8, UR41, UR12, UR8 ;  /* 0x0000000c290872a5 */ /* 0x000fe2000f8e0008 */
[----:B------:R-:W-:Y:S01]  /*dec0*/  IMAD R8, R8, 0x40, R17 ;  /* 0x0000004008087824 */ /* 0x000fe200078e0211 */
[----:B------:R-:W-:Y:S02]  /*ded0*/  UIMAD UR10, UR41, UR13, UR10 ;  /* 0x0000000d290a72a4 */ /* 0x000fe4000f8e020a */
[----:B------:R-:W-:Y:S01]  /*dee0*/  ISETP.NE.AND P0, PT, R16, R7, PT ;  /* 0x000000071000720c */ /* 0x000fe20003f05270 */
[----:B------:R-:W-:Y:S01]  /*def0*/  ULDC.64 UR12, c[0x0][0xb78] ;  /* 0x0002de00000c7ab9 */ /* 0x000fe20000000a00 */
[----:B------:R-:W-:Y:S01]  /*df00*/  UIADD3 UR9, UR9, UR10, URZ ;  /* 0x0000000a09097290 */ /* 0x000fe2000fffe03f */
[C---:B------:R-:W-:Y:S01]  /*df10*/  VIADD R10, R8.reuse, 0x8 ;  /* 0x00000008080a7836 */ /* 0x040fe20000000000 */
[----:B------:R-:W-:Y:S01]  /*df20*/  UIMAD UR10, UR16, UR12, URZ ;  /* 0x0000000c100a72a4 */ /* 0x000fe2000f8e023f */
[----:B------:R-:W-:Y:S01]  /*df30*/  SHF.R.S32.HI R6, RZ, 0x1f, R8 ;  /* 0x0000001fff067819 */ /* 0x000fe20000011408 */
[----:B------:R-:W-:Y:S01]  /*df40*/  UIMAD.WIDE.U32 UR8, UR15, UR12, UR8 ;  /* 0x0000000c0f0872a5 */ /* 0x000fe2000f8e0008 */
[----:B------:R-:W-:Y:S01]  /*df50*/  ISETP.GE.OR P1, PT, R8, UR7, P0 ;  /* 0x0000000708007c0c */ /* 0x000fe20008726670 */
[----:B------:R-:W-:Y:S01]  /*df60*/  UIMAD UR10, UR15, UR13, UR10 ;  /* 0x0000000d0f0a72a4 */ /* 0x000fe2000f8e020a */
[----:B------:R-:W-:-:S02]  /*df70*/  ISETP.GE.OR P0, PT, R10, UR7, P0 ;  /* 0x000000070a007c0c */ /* 0x000fc40008706670 */
        /* <DEDUP_REMOVED lines=8> */
.L_x_4444:
[C---:B0-----:R-:W-:Y:S01]  /*e000*/  VIADD R3, R185.reuse, 0x40 ;  /* 0x00000040b9037836 */ /* 0x041fe20000000000 */
[----:B------:R-:W-:Y:S01]  /*e010*/  ULDC UR12, c[0x0][0xa8c] ;  /* 0x0002a300000c7ab9 */ /* 0x000fe20000000800 */
[----:B------:R-:W-:Y:S01]  /*e020*/  VIADD R82, R185, 0x80 ;  /* 0x00000080b9527836 */ /* 0x000fe20000000000 */
[----:B------:R-:W-:Y:S01]  /*e030*/  ULDC.64 UR18, c[0x0][0xaa0] ;  /* 0x0002a80000127ab9 */ /* 0x000fe20000000a00 */
[----:B------:R0:W5:Y:S01]  /*e040*/  LD.E.128 R8, desc[UR48][R134.64] ;  /* 0x0000003086087980 */ /* 0x000162000c101d00 */
[----:B------:R-:W-:Y:S01]  /*e050*/  ISETP.GE.AND P1, PT, R3, UR12, PT ;  /* 0x0000000c03007c0c */ /* 0x000fe2000bf26270 */
[C---:B------:R-:W-:Y:S01]  /*e060*/  VIADD R83, R185.reuse, 0xc0 ;  /* 0x000000c0b9537836 */ /* 0x040fe20000000000 */
[----:B------:R-:W-:Y:S01]  /*e070*/  ISETP.GE.AND P0, PT, R185, UR12, PT ;  /* 0x0000000cb9007c0c */ /* 0x000fe2000bf06270 */
[----:B------:R-:W5:Y:S01]  /*e080*/  LD.E.128 R4, desc[UR48][R4.64] ;  /* 0x0000003004047980 */ /* 0x000f62000c101d00 */
[----:B------:R-:W-:Y:S02]  /*e090*/  SEL R20, RZ, 0xffffffff, P1 ;  /* 0xffffffffff147807 */ /* 0x000fe40000800000 */
[----:B------:R-:W-:Y:S01]  /*e0a0*/  SEL R0, RZ, 0x1, P0 ;  /* 0x00000001ff007807 */ /* 0x000fe20000000000 */
[----:B------:R-:W5:Y:S02]  /*e0b0*/  LD.E.128 R28, desc[UR48][R28.64] ;  /* 0x000000301c1c7980 */ /* 0x000f64000c101d00 */
[----:B------:R-:W-:Y:S01]  /*e0c0*/  IMAD.SHL.U32 R21, R20, 0x2, RZ ;  /* 0x0000000214157824 */ /* 0x000fe200078e00ff */
[----:B------:R-:W-:Y:S01]  /*e0d0*/  ISETP.GE.AND P0, PT, R82, UR12, PT ;  /* 0x0000000c52007c0c */ /* 0x000fe2000bf06270 */
[----:B------:R-:W5:Y:S01]  /*e0e0*/  LD.E.128 R12, desc[UR48][R12.64] ;  /* 0x000000300c0c7980 */ /* 0x000f62000c101d00 */
[----:B------:R-:W-:-:S02]  /*e0f0*/  ISETP.GE.AND P1, PT, R83, UR12, PT ;  /* 0x0000000c53007c0c */ /* 0x000fc4000bf26270 */
[----:B------:R-:W-:Y:S01]  /*e100*/  LOP3.LUT R0, R21, 0x2, R0, 0xe2, !PT ;  /* 0x0000000215007812 */ /* 0x000fe200078ee200 */
[----:B------:R-:W5:Y:S01]  /*e110*/  LD.E.128 R36, desc[UR48][R36.64] ;  /* 0x0000003024247980 */ /* 0x000f62000c101d00 */
[----:B------:R-:W-:Y:S02]  /*e120*/  SEL R21, RZ, 0x4, P0 ;  /* 0x00000004ff157807 */ /* 0x000fe40000000000 */
[----:B------:R-:W-:Y:S01]  /*e130*/  SEL R20, RZ, 0x8, P1 ;  /* 0x00000008ff147807 */ /* 0x000fe20000800000 */
[----:B------:R-:W-:Y:S01]  /*e140*/  UIMAD UR8, UR11, UR18, URZ ;  /* 0x000000120b0872a4 */ /* 0x000fe2000f8e023f */
[----:B------:R-:W5:Y:S02]  /*e150*/  LD.E.128 R24, desc[UR48][R24.64] ;  /* 0x0000003018187980 */ /* 0x000f64000c101d00 */
[----:B------:R-:W-:Y:S01]  /*e160*/  LOP3.LUT R0, R20, R0, R21, 0xfe, !PT ;  /* 0x0000000014007212 */ /* 0x000fe200078efe15 */
[C---:B------:R-:W-:Y:S01]  /*e170*/  VIADD R86, R185.reuse, 0x100 ;  /* 0x00000100b9567836 */ /* 0x040fe20000000000 */
[----:B------:R-:W5:Y:S01]  /*e180*/  LD.E.128 R40, desc[UR48][R40.64] ;  /* 0x0000003028287980 */ /* 0x000f62000c101d00 */
[----:B------:R-:W-:Y:S01]  /*e190*/  SHF.R.S32.HI R21, RZ, 0x1f, R185 ;  /* 0x0000001fff157819 */ /* 0x000fe200000114b9 */
[----:B------:R-:W-:Y:S01]  /*e1a0*/  VIADD R87, R185, 0x140 ;  /* 0x00000140b9577836 */ /* 0x000fe20000000000 */
[----:B------:R-:W-:Y:S01]  /*e1b0*/  ULDC.64 UR10, c[0x0][0xae0] ;  /* 0x0002b800000a7ab9 */ /* 0x000fe20000000a00 */
[----:B------:R-:W5:Y:S01]  /*e1c0*/  LD.E.128 R32, desc[UR48][R32.64] ;  /* 0x0000003020207980 */ /* 0x000f62000c101d00 */
[----:B------:R-:W-:-:S02]  /*e1d0*/  IMAD.U32 R77, RZ, RZ, UR18 ;  /* 0x00000012ff4d7e24 */ /* 0x000fc4000f8e00ff */
[----:B------:R-:W-:Y:S01]  /*e1e0*/  IMAD.MOV.U32 R20, RZ, RZ, R185 ;  /* 0x000000ffff147224 */ /* 0x000fe200078e00b9 */
[----:B------:R-:W5:Y:S01]  /*e1f0*/  LD.E.128 R48, desc[UR48][R48.64] ;  /* 0x0000003030307980 */ /* 0x000f62000c101d00 */
[----:B------:R-:W-:-:S03]  /*e200*/  UIMAD UR8, UR4, UR19, UR8 ;  /* 0x00000013040872a4 */ /* 0x000fc6000f8e0208 */
[----:B------:R-:W5:Y:S04]  /*e210*/  LD.E.128 R44, desc[UR48][R44.64] ;  /* 0x000000302c2c7980 */ /* 0x000f68000c101d00 */
[----:B------:R-:W5:Y:S04]  /*e220*/  LD.E.128 R56, desc[UR48][R56.64] ;  /* 0x0000003038387980 */ /* 0x000f68000c101d00 */
[----:B------:R-:W5:Y:S04]  /*e230*/  LD.E.128 R52, desc[UR48][R52.64] ;  /* 0x0000003034347980 */ /* 0x000f68000c101d00 */
[----:B------:R-:W5:Y:S04]  /*e240*/  LD.E.128 R64, desc[UR48][R64.64] ;  /* 0x0000003040407980 */ /* 0x000f68000c101d00 */
[----:B------:R-:W5:Y:S04]  /*e250*/  LD.E.128 R60, desc[UR48][R60.64] ;  /* 0x000000303c3c7980 */ /* 0x000f68000c101d00 */
[----:B------:R-:W5:Y:S04]  /*e260*/  LD.E.128 R72, desc[UR48][R72.64] ;  /* 0x0000003048487980 */ /* 0x000f68000c101d00 */
[----:B------:R-:W5:Y:S01]  /*e270*/  LD.E.128 R68, desc[UR48][R68.64] ;  /* 0x0000003044447980 */ /* 0x000f62000c101d00 */
[----:B------:R-:W-:Y:S01]  /*e280*/  IMAD.WIDE.U32 R20, R77, UR4, R20 ;  /* 0x000000044d147c25 */ /* 0x000fe2000f8e0014 */
[----:B------:R-:W-:Y:S01]  /*e290*/  ISETP.GE.AND P0, PT, R86, UR12, PT ;  /* 0x0000000c56007c0c */ /* 0x000fe2000bf06270 */
[----:B------:R-:W-:Y:S01]  /*e2a0*/  UIMAD UR4, UR14, UR10, URZ ;  /* 0x0000000a0e0472a4 */ /* 0x000fe2000f8e023f */
[----:B------:R-:W-:Y:S01]  /*e2b0*/  @!PT LDS RZ, [RZ] ;  /* 0x00000000fffff984 */ /* 0x000fe20000000800 */
[----:B------:R-:W-:Y:S01]  /*e2c0*/  @!PT LDS RZ, [RZ] ;  /* 0x00000000fffff984 */ /* 0x000fe20000000800 */
[----:B------:R-:W-:Y:S01]  /*e2d0*/  @!PT LDS RZ, [RZ] ;  /* 0x00000000fffff984 */ /* 0x000fe20000000800 */
[----:B------:R-:W-:Y:S01]  /*e2e0*/  @!PT LDS RZ, [RZ] ;  /* 0x00000000fffff984 */ /* 0x000fe20000000800 */
[----:B------:R1:W-:Y:S06]  /*e2f0*/  MEMBAR.ALL.CTA ;  /* 0x0000000000007992 */ /* 0x0003ec0000008000 */
[----:B-1----:R-:W1:Y:S01]  /*e300*/  FENCE.VIEW.ASYNC.S ;  /* 0x00000000000073c6 */ /* 0x002e620000000000 */
[----:B------:R-:W-:Y:S01]  /*e310*/  ISETP.GE.AND P1, PT, R87, UR12, PT ;  /* 0x0000000c57007c0c */ /* 0x000fe2000bf26270 */
[----:B------:R-:W-:Y:S01]  /*e320*/  UIMAD UR9, UR42, -0x40, UR7 ;  /* 0xffffffc02a0978a4 */ /* 0x000fe2000f8e0207 */
[----:B------:R-:W-:Y:S01]  /*e330*/  MOV R79, UR10 ;  /* 0x0000000a004f7c02 */ /* 0x000fe20008000f00 */
[----:B------:R-:W-:Y:S01]  /*e340*/  VIADD R78, R185, 0x180 ;  /* 0x00000180b94e7836 */ /* 0x000fe20000000000 */
[----:B------:R-:W-:Y:S01]  /*e350*/  SEL R77, RZ, 0x10, P0 ;  /* 0x00000010ff4d7807 */ /* 0x000fe20000000000 */
[----:B------:R-:W-:Y:S01]  /*e360*/  VIADD R21, R21, UR8 ;  /* 0x0000000815157c36 */ /* 0x000fe20008000000 */
[----:B------:R-:W-:Y:S01]  /*e370*/  SEL R76, RZ, 0x20, P1 ;  /* 0x00000020ff4c7807 */ /* 0x000fe20000800000 */
[----:B------:R-:W-:Y:S01]  /*e380*/  UIMAD UR8, UR41, UR11, UR4 ;  /* 0x0000000b290872a4 */ /* 0x000fe2000f8e0204 */
[----:B------:R-:W-:Y:S01]  /*e390*/  ISETP.GE.AND P2, PT, R188, UR9, PT ;  /* 0x00000009bc007c0c */ /* 0x000fe2000bf46270 */
[----:B------:R-:W-:Y:S01]  /*e3a0*/  UIADD3 UR4, UR38, 0x28c20, URZ ;  /* 0x00028c2026047890 */ /* 0x000fe2000fffe03f */
[----:B------:R-:W-:Y:S01]  /*e3b0*/  IMAD.WIDE.U32 R20, R79, UR41, R20 ;  /* 0x000000294f147c25 */ /* 0x000fe2000f8e0014 */
[----:B------:R-:W-:Y:S01]  /*e3c0*/  ULDC.64 UR10, c[0x0][0xae8] ;  /* 0x0002ba00000a7ab9 */ /* 0x000fe20000000a00 */
[----:B------:R-:W-:Y:S01]  /*e3d0*/  ISETP.GE.AND P0, PT, R78, UR12, PT ;  /* 0x0000000c4e007c0c */ /* 0x000fe2000bf06270 */
[----:B------:R-:W-:Y:S01]  /*e3e0*/  UIMAD UR7, UR16, UR10, URZ ;  /* 0x0000000a100772a4 */ /* 0x000fe2000f8e023f */
[----:B------:R-:W-:Y:S01]  /*e3f0*/  LOP3.LUT R77, R76, R0, R77, 0xfe, !PT ;  /* 0x000000004c4d7212 */ /* 0x000fe200078efe4d */
[----:B------:R-:W-:Y:S01]  /*e400*/  VIADD R76, R185, 0x1c0 ;  /* 0x000001c0b94c7836 */ /* 0x000fe20000000000 */
[----:B------:R-:W-:Y:S01]  /*e410*/  UPRMT UR4, URZ, 0x654, UR4 ;  /* 0x000006543f047896 */ /* 0x000fe20008000004 */
[----:B------:R-:W-:Y:S01]  /*e420*/  VIADD R78, R188, 0x20 ;  /* 0x00000020bc4e7836 */ /* 0x000fe20000000000 */
[----:B------:R-:W-:Y:S01]  /*e430*/  SEL R0, RZ, 0x40, P0 ;  /* 0x00000040ff007807 */ /* 0x000fe20000000000 */
[----:B------:R-:W-:Y:S01]  /*e440*/  VIADD R21, R21, UR8 ;  /* 0x0000000815157c36 */ /* 0x000fe20008000000 */
[----:B------:R-:W-:Y:S01]  /*e450*/  UIMAD UR7, UR15, UR11, UR7 ;  /* 0x0000000b0f0772a4 */ /* 0x000fe2000f8e0207 */
[----:B------:R-:W-:Y:S01]  /*e460*/  IMAD.U32 R79, RZ, RZ, UR10 ;  /* 0x0000000aff4f7e24 */ /* 0x000fe2000f8e00ff */
[----:B------:R-:W-:Y:S01]  /*e470*/  ISETP.GE.AND P1, PT, R76, UR12, PT ;  /* 0x0000000c4c007c0c */ /* 0x000fe2000bf26270 */
[----:B------:R-:W-:Y:S01]  /*e480*/  BSSY B1, `(.L_x_4445) ;  /* 0x0000026000017945 */ /* 0x000fe20003800000 */
[----:B------:R-:W-:Y:S01]  /*e490*/  ISETP.GE.AND P0, PT, R78, UR9, PT ;  /* 0x000000094e007c0c */ /* 0x000fe2000bf06270 */
[----:B------:R-:W-:Y:S01]  /*e4a0*/  IMAD.WIDE.U32 R78, R79, UR15, R20 ;  /* 0x0000000f4f4e7c25 */ /* 0x000fe2000f8e0014 */
[----:B------:R-:W-:Y:S01]  /*e4b0*/  LOP3.LUT R0, R77, R0, RZ, 0xfc, !PT ;  /* 0x000000004d007212 */ /* 0x000fe200078efcff */
[----:B-1----:R-:W-:Y:S01]  /*e4c0*/  SYNCS.ARRIVE.TRANS64.RED.A1T0 RZ, [UR4], RZ ;  /* 0x000000ffffff79a7 */ /* 0x002fe20008100404 */
[----:B------:R-:W-:Y:S01]  /*e4d0*/  SHF.R.S32.HI R189, RZ, 0x1f, R188 ;  /* 0x0000001fffbd7819 */ /* 0x000fe200000114bc */
[----:B------:R-:W-:Y:S01]  /*e4e0*/  IMAD.U32 R77, RZ, RZ, UR42 ;  /* 0x0000002aff4d7e24 */ /* 0x000fe2000f8e00ff */
[----:B------:R-:W-:Y:S01]  /*e4f0*/  SEL R21, RZ, 0x80, P1 ;  /* 0x00000080ff157807 */ /* 0x000fe20000800000 */
[----:B------:R-:W-:-:S02]  /*e500*/  VIADD R85, R79, UR7 ;  /* 0x000000074f557c36 */ /* 0x000fc40008000000 */
[----:B------:R-:W-:Y:S01]  /*e510*/  IMAD.WIDE R76, R77, 0x40, R188 ;  /* 0x000000404d4c7825 */ /* 0x000fe200078e02bc */
[----:B------:R-:W-:Y:S01]  /*e520*/  LOP3.LUT R84, R0, R21, RZ, 0xfc, !PT ;  /* 0x0000001500547212 */ /* 0x000fe200078efcff */
[----:B0-----:R-:W-:Y:S06]  /*e530*/  @P2 BRA `(.L_x_4446) ;  /* 0x0000000000682947 */ /* 0x001fec0003800000 */
        /* <DEDUP_REMOVED lines=16> */
[----:B-----5:R0:W-:Y:S01]  /*e640*/  @!P2 STG.E.128 desc[UR48][R80.64], R8 ;  /* 0x000000085000a986 */ /* 0x0201e2000c101d30 */
        /* <DEDUP_REMOVED lines=9> */
.L_x_4446:
[----:B------:R-:W-:Y:S05]  /*e6e0*/  BSYNC B1 ;  /* 0x0000000000017941 */ /* 0x000fea0003800000 */
.L_x_4445:
[----:B------:R-:W-:Y:S05]  /*e6f0*/  @P0 BRA `(.L_x_4447) ;  /* 0x0000000c00400947 */ /* 0x000fea0003800000 */
[----:B0----5:R-:W-:Y:S01]  /*e700*/  IADD3 R11, P0, R76, 0x20, RZ ;  /* 0x000000204c0b7810 */ /* 0x021fe20007f1e0ff */
        /* <DEDUP_REMOVED lines=11> */
[----:B------:R-:W-:-:S03]  /*e7c0*/  ISETP.GE.AND P0, PT, R87, UR12, PT ;  /* 0x0000000c57007c0c */ /* 0x000fc6000bf06270 */
        /* <DEDUP_REMOVED lines=17> */
.L_x_4442:
[----:B------:R-:W-:Y:S01]  /*e8e0*/  ULDC.64 UR8, c[0x0][0xbe0] ;  /* 0x0002f80000087ab9 */ /* 0x000fe20000000a00 */
[----:B------:R-:W-:Y:S01]  /*e8f0*/  MOV R3, RZ ;  /* 0x000000ff00037202 */ /* 0x000fe20000000f00 */
[----:B------:R-:W-:Y:S01]  /*e900*/  UISETP.NE.U32.AND UP0, UPT, UR8, URZ, UPT ;  /* 0x0000003f0800728c */ /* 0x000fe2000bf05070 */
[----:B------:R-:W-:Y:S01]  /*e910*/  VIADD R12, R185, 0x40 ;  /* 0x00000040b90c7836 */ /* 0x000fe20000000000 */
[----:B------:R-:W-:Y:S02]  /*e920*/  ULDC UR14, c[0x0][0xa8c] ;  /* 0x0002a300000e7ab9 */ /* 0x000fe40000000800 */
[----:B------:R-:W-:-:S03]  /*e930*/  UISETP.NE.AND.EX UP1, UPT, UR9, URZ, UPT, UP0 ;  /* 0x0000003f0900728c */ /* 0x000fc6000bf25300 */
[----:B------:R-:W-:Y:S02]  /*e940*/  ULDC.64 UR8, c[0x0][0xbd8] ;  /* 0x0002f60000087ab9 */ /* 0x000fe40000000a00 */
[----:B------:R-:W-:Y:S01]  /*e950*/  UISETP.NE.U32.AND UP0, UPT, UR8, URZ, UPT ;  /* 0x0000003f0800728c */ /* 0x000fe2000bf05070 */
[----:B------:R-:W-:-:S03]  /*e960*/  PLOP3.LUT P3, PT, PT, PT, UP1, 0x80, 0x0 ;  /* 0x000000000000781c */ /* 0x000fc60003f6f018 */
[----:B------:R-:W-:-:S03]  /*e970*/  UISETP.NE.AND.EX UP0, UPT, UR9, URZ, UPT, UP0 ;  /* 0x0000003f0900728c */ /* 0x000fc6000bf05300 */
[----:B------:R-:W-:Y:S02]  /*e980*/  @UP1 ULDC.64 UR8, c[0x0][0xbe0] ;  /* 0x0002f80000081ab9 */ /* 0x000fe40000000a00 */
[----:B------:R-:W-:Y:S01]  /*e990*/  @UP1 UIMAD.WIDE UR10, UR43, 0x4, UR8 ;  /* 0x000000042b0a18a5 */ /* 0x000fe2000f8e0208 */
[----:B------:R-:W-:Y:S02]  /*e9a0*/  PLOP3.LUT P2, PT, PT, PT, UP0, 0x80, 0x0 ;  /* 0x000000000000781c */ /* 0x000fe40003f4f008 */
[----:B------:R-:W-:Y:S02]  /*e9b0*/  ULDC.64 UR8, c[0x0][0xbd8] ;  /* 0x0002f60000087ab9 */ /* 0x000fe40000000a00 */
[----:B------:R-:W-:Y:S01]  /*e9c0*/  UIMAD.WIDE UR8, UR43, 0x4, UR8 ;  /* 0x000000042b0878a5 */ /* 0x000fe2000f8e0208 */
[----:B------:R-:W-:Y:S02]  /*e9d0*/  IMAD.U32 R6, RZ, RZ, UR10 ;  /* 0x0000000aff067e24 */ /* 0x000fe4000f8e00ff */
[----:B------:R-:W-:-:S03]  /*e9e0*/  IMAD.U32 R7, RZ, RZ, UR11 ;  /* 0x0000000bff077e24 */ /* 0x000fc6000f8e00ff */
[----:B------:R-:W-:Y:S02]  /*e9f0*/  IMAD.U32 R4, RZ, RZ, UR8 ;  /* 0x00000008ff047e24 */ /* 0x000fe4000f8e00ff */
[----:B------:R0:W2:Y:S01]  /*ea00*/  @P3 LDG.E R6, desc[UR48][R6.64] ;  /* 0x0000003006063981 */ /* 0x0000a2000c1e1900 */
[----:B------:R-:W-:-:S05]  /*ea10*/  IMAD.U32 R5, RZ, RZ, UR9 ;  /* 0x00000009ff057e24 */ /* 0x000fca000f8e00ff */
[----:B------:R1:W5:Y:S01]  /*ea20*/  @P2 LDG.E R3, desc[UR48][R4.64] ;  /* 0x0000003004032981 */ /* 0x000362000c1e1900 */
[----:B------:R-:W-:Y:S01]  /*ea30*/  ISETP.GE.AND P1, PT, R12, UR14, PT ;  /* 0x0000000e0c007c0c */ /* 0x000fe2000bf26270 */
[C---:B------:R-:W-:Y:S01]  /*ea40*/  VIADD R13, R185.reuse, 0x80 ;  /* 0x00000080b90d7836 */ /* 0x040fe20000000000 */
[C---:B------:R-:W-:Y:S01]  /*ea50*/  ISETP.GE.AND P0, PT, R185.reuse, UR14, PT ;  /* 0x0000000eb9007c0c */ /* 0x040fe2000bf06270 */
[----:B------:R-:W-:Y:S01]  /*ea60*/  VIADD R14, R185, 0xc0 ;  /* 0x000000c0b90e7836 */ /* 0x000fe20000000000 */
[----:B------:R-:W-:Y:S01]  /*ea70*/  SEL R8, RZ, 0xffffffff, P1 ;  /* 0xffffffffff087807 */ /* 0x000fe20000800000 */
[----:B------:R-:W-:Y:S01]  /*ea80*/  ULDC UR4, c[0x0][0xa88] ;  /* 0x0002a20000047ab9 */ /* 0x000fe20000000800 */
[----:B------:R-:W-:Y:S02]  /*ea90*/  SEL R0, RZ, 0x1, P0 ;  /* 0x00000001ff007807 */ /* 0x000fe40000000000 */
[----:B------:R-:W-:Y:S01]  /*eaa0*/  ISETP.GE.AND P0, PT, R13, UR14, PT ;  /* 0x0000000e0d007c0c */ /* 0x000fe2000bf06270 */
[----:B0-----:R-:W-:Y:S01]  /*eab0*/  IMAD.SHL.U32 R7, R8, 0x2, RZ ;  /* 0x0000000208077824 */ /* 0x001fe200078e00ff */
[----:B------:R-:W-:-:S04]  /*eac0*/  ISETP.GE.AND P1, PT, R14, UR14, PT ;  /* 0x0000000e0e007c0c */ /* 0x000fc8000bf26270 */
[----:B------:R-:W-:Y:S02]  /*ead0*/  LOP3.LUT R0, R7, 0x2, R0, 0xe2, !PT ;  /* 0x0000000207007812 */ /* 0x000fe400078ee200 */
[----:B------:R-:W-:Y:S02]  /*eae0*/  SEL R7, RZ, 0x4, P0 ;  /* 0x00000004ff077807 */ /* 0x000fe40000000000 */
[----:B------:R-:W-:-:S04]  /*eaf0*/  SEL R8, RZ, 0x8, P1 ;  /* 0x00000008ff087807 */ /* 0x000fc80000800000 */
[----:B------:R-:W-:Y:S02]  /*eb00*/  LOP3.LUT R9, R8, R0, R7, 0xfe, !PT ;  /* 0x0000000008097212 */ /* 0x000fe400078efe07 */
[----:B--2---:R-:W-:Y:S01]  /*eb10*/  @P3 R2UR UR4, R6 ;  /* 0x00000000060432ca */ /* 0x004fe200000e0000 */
[----:B-1----:R-:W-:-:S14]  /*eb20*/  @P3 BRA `(.L_x_4448) ;  /* 0x0000000000183947 */ /* 0x002fdc0003800000 */
[----:B------:R-:W-:Y:S05]  /*eb30*/  @!P2 BRA `(.L_x_4448) ;  /* 0x000000000014a947 */ /* 0x000fea0003800000 */
[----:B------:R-:W2:Y:S04]  /*eb40*/  LDG.E R6, desc[UR48][R4.64] ;  /* 0x0000003004067981 */ /* 0x000ea8000c1e1900 */
[----:B------:R-:W3:Y:S01]  /*eb50*/  LDG.E R0, desc[UR48][R4.64+0x4] ;  /* 0x0000043004007981 */ /* 0x000ee2000c1e1900 */
[----:B--2---:R-:W-:Y:S02]  /*eb60*/  R2UR UR7, R6 ;  /* 0x00000000060772ca */ /* 0x004fe400000e0000 */
[----:B---3--:R-:W-:-:S13]  /*eb70*/  R2UR UR4, R0 ;  /* 0x00000000000472ca */ /* 0x008fda00000e0000 */
[----:B------:R-:W-:-:S12]  /*eb80*/  UIADD3 UR4, -UR7, UR4, URZ ;  /* 0x0000000407047290 */ /* 0x000fd8000fffe13f */
.L_x_4448:
[----:B------:R-:W-:Y:S01]  /*eb90*/  ISETP.GT.AND P0, PT, R192, 0x3f, PT ;  /* 0x0000003fc000780c */ /* 0x000fe20003f04270 */
[----:B------:R-:W-:Y:S01]  /*eba0*/  USHF.R.S32.HI UR7, URZ, 0x1f, UR43 ;  /* 0x0000001f3f077899 */ /* 0x000fe2000801142b */
[----:B------:R-:W-:Y:S01]  /*ebb0*/  BSSY B1, `(.L_x_4449) ;  /* 0x0000022000017945 */ /* 0x000fe20003800000 */
[----:B------:R-:W-:Y:S01]  /*ebc0*/  USHF.R.S32.HI UR9, URZ, 0x1f, UR41 ;  /* 0x0000001f3f097899 */ /* 0x000fe20008011429 */
[C---:B------:R-:W-:Y:S01]  /*ebd0*/  VIADD R24, R185.reuse, 0x100 ;  /* 0x00000100b9187836 */ /* 0x040fe20000000000 */
[----:B------:R-:W-:Y:S01]  /*ebe0*/  USEL UR10, UR43, URZ, !UP0 ;  /* 0x0000003f2b0a7287 */ /* 0x000fe2000c000000 */
[----:B------:R-:W-:Y:S01]  /*ebf0*/  VIADD R25, R185, 0x140 ;  /* 0x00000140b9197836 */ /* 0x000fe20000000000 */
[----:B------:R-:W-:Y:S01]  /*ec00*/  USEL UR11, UR7, URZ, !UP0 ;  /* 0x0000003f070b7287 */ /* 0x000fe2000c000000 */
[----:B------:R-:W-:Y:S02]  /*ec10*/  SHF.R.S32.HI R10, RZ, 0x1f, R185 ;  /* 0x0000001fff0a7819 */ /* 0x000fe400000114b9 */
[----:B-----5:R-:W-:-:S03]  /*ec20*/  SHF.R.S32.HI R8, RZ, 0x1f, R3 ;  /* 0x0000001fff087819 */ /* 0x020fc60000011403 */
[----:B------:R-:W-:Y:S06]  /*ec30*/  @P0 BRA `(.L_x_4450) ;  /* 0x0000000000640947 */ /* 0x000fec0003800000 */
[----:B------:R-:W0:Y:S01]  /*ec40*/  S2R R0, SR_TID.X ;  /* 0x0000000000007919 */ /* 0x000e220000002100 */
[----:B------:R-:W-:-:S04]  /*ec50*/  IMAD.U32 R5, RZ, RZ, UR42 ;  /* 0x0000002aff057e24 */ /* 0x000fc8000f8e00ff */
[----:B0-----:R-:W-:-:S04]  /*ec60*/  IMAD R0, R5, 0x40, R0 ;  /* 0x0000004005007824 */ /* 0x001fc800078e0200 */
[----:B------:R-:W-:-:S05]  /*ec70*/  VIADD R0, R0, 0xffffff80 ;  /* 0xffffff8000007836 */ /* 0x000fca0000000000 */
[----:B------:R-:W-:-:S13]  /*ec80*/  ISETP.GE.AND P0, PT, R0, UR4, PT ;  /* 0x0000000400007c0c */ /* 0x000fda000bf06270 */
        /* <DEDUP_REMOVED lines=17> */
[----:B------:R-:W-:Y:S02]  /*eda0*/  LEA.HI.X R7, R4, UR13, R5, 0x2, P0 ;  /* 0x0000000d04077c11 */ /* 0x000fe400080f1405 */
[----:B------:R-:W-:-:S05]  /*edb0*/  MOV R5, 0xff800000 ;  /* 0xff80000000057802 */ /* 0x000fca0000000f00 */
[----:B------:R0:W-:Y:S02]  /*edc0*/  STG.E desc[UR48][R6.64], R5 ;  /* 0x0000000506007986 */ /* 0x0001e4000c101930 */
.L_x_4450:
[----:B------:R-:W-:Y:S05]  /*edd0*/  BSYNC B1 ;  /* 0x0000000000017941 */ /* 0x000fea0003800000 */
.L_x_4449:
[----:B------:R-:W-:Y:S01]  /*ede0*/  ULDC.64 UR12, c[0x0][0xaa0] ;  /* 0x0002a800000c7ab9 */ /* 0x000fe20000000a00 */
[----:B------:R-:W-:Y:S01]  /*edf0*/  IMAD.MOV.U32 R4, RZ, RZ, R185 ;  /* 0x000000ffff047224 */ /* 0x000fe200078e00b9 */
[----:B------:R-:W-:Y:S01]  /*ee00*/  ISETP.GE.AND P0, PT, R24, UR14, PT ;  /* 0x0000000e18007c0c */ /* 0x000fe2000bf06270 */
[----:B0-----:R-:W-:Y:S01]  /*ee10*/  IMAD.MOV.U32 R5, RZ, RZ, R10 ;  /* 0x000000ffff057224 */ /* 0x001fe200078e000a */
[----:B------:R-:W-:Y:S01]  /*ee20*/  ISETP.GE.AND P1, PT, R25, UR14, PT ;  /* 0x0000000e19007c0c */ /* 0x000fe2000bf26270 */
[----:B------:R-:W-:Y:S01]  /*ee30*/  IMAD R0, R8, UR12, RZ ;  /* 0x0000000c08007c24 */ /* 0x000fe2000f8e02ff */
[----:B------:R-:W-:Y:S01]  /*ee40*/  UIMAD UR8, UR42, -0x40, UR4 ;  /* 0xffffffc02a0878a4 */ /* 0x000fe2000f8e0204 */
[C---:B------:R-:W-:Y:S01]  /*ee50*/  IMAD.WIDE.U32 R4, R3.reuse, UR12, R4 ;  /* 0x0000000c03047c25 */ /* 0x040fe2000f8e0004 */
[----:B------:R-:W-:Y:S01]  /*ee60*/  SEL R6, RZ, 0x20, P1 ;  /* 0x00000020ff067807 */ /* 0x000fe20000800000 */
[----:B------:R-:W-:Y:S02]  /*ee70*/  BSSY B1, `(.L_x_4451) ;  /* 0x000003b000017945 */ /* 0x000fe40003800000 */
[----:B------:R-:W-:Y:S01]  /*ee80*/  IMAD R3, R3, UR13, R0 ;  /* 0x0000000d03037c24 */ /* 0x000fe2000f8e0200 */
[----:B------:R-:W-:Y:S01]  /*ee90*/  ULDC.64 UR12, c[0x0][0xae0] ;  /* 0x0002b800000c7ab9 */ /* 0x000fe20000000a00 */
[----:B------:R-:W-:Y:S01]  /*eea0*/  VIADD R7, R185, 0x180 ;  /* 0x00000180b9077836 */ /* 0x000fe20000000000 */
[----:B------:R-:W-:Y:S01]  /*eeb0*/  UIMAD UR7, UR9, UR12, URZ ;  /* 0x0000000c090772a4 */ /* 0x000fe2000f8e023f */
[----:B------:R-:W-:Y:S01]  /*eec0*/  IMAD.IADD R5, R5, 0x1, R3 ;  /* 0x0000000105057824 */ /* 0x000fe200078e0203 */
[----:B------:R-:W-:Y:S01]  /*eed0*/  SEL R0, RZ, 0x10, P0 ;  /* 0x00000010ff007807 */ /* 0x000fe20000000000 */
[----:B------:R-:W-:Y:S01]  /*eee0*/  IMAD.U32 R3, RZ, RZ, UR12 ;  /* 0x0000000cff037e24 */ /* 0x000fe2000f8e00ff */
[----:B------:R-:W-:Y:S01]  /*eef0*/  UIMAD UR7, UR41, UR13, UR7 ;  /* 0x0000000d290772a4 */ /* 0x000fe2000f8e0207 */
[----:B------:R-:W-:-:S02]  /*ef00*/  ISETP.GE.AND P1, PT, R188, UR8, PT ;  /* 0x00000008bc007c0c */ /* 0x000fc4000bf26270 */
[----:B------:R-:W-:Y:S01]  /*ef10*/  IMAD.WIDE.U32 R4, R3, UR41, R4 ;  /* 0x0000002903047c25 */ /* 0x000fe2000f8e0004 */
[----:B------:R-:W-:Y:S01]  /*ef20*/  ULDC.64 UR12, c[0x0][0xae8] ;  /* 0x0002ba00000c7ab9 */ /* 0x000fe20000000a00 */
[----:B------:R-:W-:Y:S01]  /*ef30*/  LOP3.LUT R9, R6, R9, R0, 0xfe, !PT ;  /* 0x0000000906097212 */ /* 0x000fe200078efe00 */
[----:B------:R-:W-:Y:S01]  /*ef40*/  UIMAD UR4, UR11, UR12, URZ ;  /* 0x0000000c0b0472a4 */ /* 0x000fe2000f8e023f */
[----:B------:R-:W-:Y:S01]  /*ef50*/  ISETP.GE.AND P0, PT, R7, UR14, PT ;  /* 0x0000000e07007c0c */ /* 0x000fe2000bf06270 */
[----:B------:R-:W-:Y:S02]  /*ef60*/  VIADD R3, R185, 0x1c0 ;  /* 0x000001c0b9037836 */ /* 0x000fe40000000000 */
[----:B------:R-:W-:Y:S01]  /*ef70*/  VIADD R6, R188, 0x20 ;  /* 0x00000020bc067836 */ /* 0x000fe20000000000 */
[----:B------:R-:W-:Y:S01]  /*ef80*/  SEL R0, RZ, 0x40, P0 ;  /* 0x00000040ff007807 */ /* 0x000fe20000000000 */
[----:B------:R-:W-:Y:S01]  /*ef90*/  VIADD R5, R5, UR7 ;  /* 0x0000000705057c36 */ /* 0x000fe20008000000 */
[----:B------:R-:W-:Y:S01]  /*efa0*/  UIMAD UR4, UR10, UR13, UR4 ;  /* 0x0000000d0a0472a4 */ /* 0x000fe2000f8e0204 */
[----:B------:R-:W-:Y:S01]  /*efb0*/  IMAD.U32 R7, RZ, RZ, UR12 ;  /* 0x0000000cff077e24 */ /* 0x000fe2000f8e00ff */
[----:B------:R-:W-:-:S02]  /*efc0*/  ISETP.GE.AND P2, PT, R3, UR14, PT ;  /* 0x0000000e03007c0c */ /* 0x000fc4000bf46270 */
[----:B------:R-:W-:Y:S01]  /*efd0*/  ISETP.GE.AND P0, PT, R6, UR8, PT ;  /* 0x0000000806007c0c */ /* 0x000fe2000bf06270 */
[----:B------:R-:W-:Y:S01]  /*efe0*/  IMAD.WIDE.U32 R6, R7, UR10, R4 ;  /* 0x0000000a07067c25 */ /* 0x000fe2000f8e0004 */
[----:B------:R-:W-:Y:S02]  /*eff0*/  LOP3.LUT R15, R9, R0, RZ, 0xfc, !PT ;  /* 0x00000000090f7212 */ /* 0x000fe400078efcff */
[--C-:B------:R-:W-:Y:S01]  /*f000*/  SHF.R.S32.HI R5, RZ, 0x1f, R188.reuse ;  /* 0x0000001fff057819 */ /* 0x100fe200000114bc */
[----:B------:R-:W-:Y:S01]  /*f010*/  IMAD.U32 R9, RZ, RZ, UR42 ;  /* 0x0000002aff097e24 */ /* 0x000fe2000f8e00ff */
[----:B------:R-:W-:Y:S01]  /*f020*/  SEL R0, RZ, 0x80, P2 ;  /* 0x00000080ff007807 */ /* 0x000fe20001000000 */
[----:B------:R-:W-:Y:S02]  /*f030*/  IMAD.MOV.U32 R4, RZ, RZ, R188 ;  /* 0x000000ffff047224 */ /* 0x000fe400078e00bc */
[----:B------:R-:W-:Y:S01]  /*f040*/  VIADD R11, R7, UR4 ;  /* 0x00000004070b7c36 */ /* 0x000fe20008000000 */
[----:B------:R-:W-:Y:S01]  /*f050*/  LOP3.LUT R0, R15, R0, RZ, 0xfc, !PT ;  /* 0x000000000f007212 */ /* 0x000fe200078efcff */
[----:B------:R-:W-:Y:S01]  /*f060*/  IMAD.WIDE R8, R9, 0x40, R4 ;  /* 0x0000004009087825 */ /* 0x000fe200078e0204 */
        /* <DEDUP_REMOVED lines=27> */
.L_x_4452:
[----:B------:R-:W-:Y:S05]  /*f220*/  BSYNC B1 ;  /* 0x0000000000017941 */ /* 0x000fea0003800000 */
.L_x_4451:
        /* <DEDUP_REMOVED lines=29> */
.L_x_4447:
[----:B------:R-:W-:Y:S05]  /*f400*/  BSYNC B0 ;  /* 0x0000000000007941 */ /* 0x000fea0003800000 */
.L_x_4441:
[----:B------:R-:W-:Y:S02]  /*f410*/  ULDC UR4, c[0x0][0xc14] ;  /* 0x0003050000047ab9 */ /* 0x000fe40000000800 */
[----:B------:R-:W-:-:S06]  /*f420*/  UISETP.GE.AND UP0, UPT, UR5, UR4, UPT ;  /* 0x000000040500728c */ /* 0x000fcc000bf06270 */
[----:B------:R-:W-:-:S13]  /*f430*/  PLOP3.LUT P0, PT, PT, PT, UP0, 0x80, 0x0 ;  /* 0x000000000000781c */ /* 0x000fda0003f0f008 */
[----:B------:R-:W-:Y:S05]  /*f440*/  @!P0 BRA `(.L_x_4453) ;  /* 0xffffff1800b48947 */ /* 0x000fea000383ffff */
[----:B------:R-:W-:Y:S05]  /*f450*/  EXIT ;  /* 0x000000000000794d */ /* 0x000fea0003800000 */
.L_x_4344:
[----:B------:R-:W-:-:S08]  /*f460*/  NOP ;  /* 0x0000000000007918 */ /* 0x000fd00000000000 */
[----:B------:R-:W0:-:S00]  /*f470*/  USETMAXREG.DEALLOC.CTAPOOL 0x18 ;  /* 0x00000018000079c8 */ /* 0x000e0000080e0500 */
[----:B0-----:R-:W-:-:S06]  /*f480*/  LOP3.LUT R0, R0, 0x3, RZ, 0xc0, !PT ;  /* 0x0000000300007812 */ /* 0x001fcc00078ec0ff */
[----:B------:R-:W0:Y:S02]  /*f490*/  SHFL.IDX PT, R0, R0, RZ, 0x1f ;  /* 0x00001fff00007589 */ /* 0x000e2400000e0000 */
[----:B0-----:R-:W-:-:S13]  /*f4a0*/  ISETP.NE.AND P0, PT, R0, RZ, PT ;  /* 0x000000ff0000720c */ /* 0x001fda0003f05270 */
[----:B------:R-:W-:Y:S05]  /*f4b0*/  @P0 EXIT ;  /* 0x000000000000094d */ /* 0x000fea0003800000 */
[----:B------:R-:W-:Y:S01]  /*f4c0*/  LOP3.LUT R7, R4, 0x1f, RZ, 0xc0, !PT ;  /* 0x0000001f04077812 */ /* 0x000fe200078ec0ff */
[----:B------:R-:W-:Y:S01]  /*f4d0*/  ULDC UR5, c[0x0][0xc14] ;  /* 0x0003050000057ab9 */ /* 0x000fe20000000800 */
[----:B------:R-:W-:Y:S01]  /*f4e0*/  LOP3.LUT R0, R0, 0xffffffdf, RZ, 0xc0, !PT ;  /* 0xffffffdf00007812 */ /* 0x000fe200078ec0ff */
[----:B------:R-:W-:Y:S01]  /*f4f0*/  IMAD.MOV.U32 R8, RZ, RZ, RZ ;  /* 0x000000ffff087224 */ /* 0x000fe200078e00ff */
[----:B------:R-:W-:Y:S01]  /*f500*/  ISETP.NE.AND P0, PT, R7, 0x1f, PT ;  /* 0x0000001f0700780c */ /* 0x000fe20003f05270 */
[----:B------:R-:W0:Y:S01]  /*f510*/  S2UR UR6, SR_CTAID.X ;  /* 0x00000000000679c3 */ /* 0x000e220000002500 */
[----:B------:R-:W-:-:S11]  /*f520*/  ULDC UR4, c[0x0][0xc10] ;  /* 0x0003040000047ab9 */ /* 0x000fd60000000800 */
        /* <DEDUP_REMOVED lines=47> */
.L_x_4458:
        /* <DEDUP_REMOVED lines=15> */
.L_x_4457:
[----:B------:R-:W-:Y:S05]  /*f910*/  BSYNC B0 ;  /* 0x0000000000007941 */ /* 0x000fea0003800000 */
.L_x_4456:
        /* <DEDUP_REMOVED lines=25> */
.L_x_4454:
        /* <DEDUP_REMOVED lines=20> */
.L_x_4459:
[----:B-1----:R-:W-:Y:S01]  /*fbf0*/  IADD3 R2, RZ, -R3, RZ ;  /* 0x80000003ff027210 */ /* 0x002fe20007ffe0ff */
[----:B---3--:R-:W-:Y:S01]  /*fc00*/  IMAD R16, R16, UR4, R7 ;  /* 0x0000000410107c24 */ /* 0x008fe2000f8e0207 */
[----:B--2---:R-:W-:-:S03]  /*fc10*/  IABS R4, R6 ;  /* 0x0000000600047213 */ /* 0x004fc60000000000 */
[----:B------:R-:W-:Y:S02]  /*fc20*/  IMAD R5, R2, R11, RZ ;  /* 0x0000000b02057224 */ /* 0x000fe400078e02ff */
[----:B------:R-:W-:Y:S02]  /*fc30*/  IMAD.MOV.U32 R2, RZ, RZ, RZ ;  /* 0x000000ffff027224 */ /* 0x000fe400078e00ff */
[----:B------:R-:W-:Y:S02]  /*fc40*/  IMAD.MOV R4, RZ, RZ, -R4 ;  /* 0x000000ffff047224 */ /* 0x000fe400078e0a04 */
[----:B------:R-:W-:Y:S01]  /*fc50*/  IMAD.HI.U32 R2, R3, R5, R2 ;  /* 0x0000000503027227 */ /* 0x000fe200078e0002 */
[----:B------:R-:W-:-:S04]  /*fc60*/  IADD3 R5, -R16, UR6, RZ ;  /* 0x0000000610057c10 */ /* 0x000fc8000fffe1ff */
        /* <DEDUP_REMOVED lines=17> */
[----:B------:R-:W-:-:S04]  /*fd80*/  VIADDMNMX R10, R3, UR4, R10, PT ;  /* 0x00000004030a7c46 */ /* 0x000fc8000b80010a */
[-C--:B------:R-:W-:Y:S02]  /*fd90*/  IABS R7, R10.reuse ;  /* 0x0000000a00077213 */ /* 0x080fe40000000000 */
[----:B------:R-:W-:Y:S02]  /*fda0*/  IABS R6, R10 ;  /* 0x0000000a00067213 */ /* 0x000fe40000000000 */
[----:B------:R-:W1:Y:S03]  /*fdb0*/  I2F.RP R8, R7 ;  /* 0x0000000700087306 */ /* 0x000e660000209400 */
[----:B------:R-:W-:-:S05]  /*fdc0*/  IMAD.MOV R6, RZ, RZ, -R6 ;  /* 0x000000ffff067224 */ /* 0x000fca00078e0a06 */
[----:B-1----:R-:W1:Y:S02]  /*fdd0*/  MUFU.RCP R8, R8 ;  /* 0x0000000800087308 */ /* 0x002e640000001000 */
[----:B-1----:R-:W-:-:S06]  /*fde0*/  VIADD R3, R8, 0xffffffe ;  /* 0x0ffffffe08037836 */ /* 0x002fcc0000000000 */
[----:B------:R-:W1:Y:S02]  /*fdf0*/  F2I.FTZ.U32.TRUNC.NTZ R3, R3 ;  /* 0x0000000300037305 */ /* 0x000e64000021f000 */
[----:B-1----:R-:W-:-:S04]  /*fe00*/  IMAD.MOV R2, RZ, RZ, -R3 ;  /* 0x000000ffff027224 */ /* 0x002fc800078e0a03 */
[----:B------:R-:W-:Y:S02]  /*fe10*/  IMAD R9, R2, R7, RZ ;  /* 0x0000000702097224 */ /* 0x000fe400078e02ff */
[----:B------:R-:W-:-:S04]  /*fe20*/  IMAD.MOV.U32 R2, RZ, RZ, RZ ;  /* 0x000000ffff027224 */ /* 0x000fc800078e00ff */
[----:B------:R-:W-:Y:S01]  /*fe30*/  IMAD.HI.U32 R2, R3, R9, R2 ;  /* 0x0000000903027227 */ /* 0x000fe200078e0002 */
[----:B------:R-:W-:Y:S02]  /*fe40*/  IABS R9, R5 ;  /* 0x0000000500097213 */ /* 0x000fe40000000000 */
[C---:B------:R-:W-:Y:S01]  /*fe50*/  LOP3.LUT R3, R5.reuse, R10, RZ, 0x3c, !PT ;  /* 0x0000000a05037212 */ /* 0x040fe200078e3cff */
[----:B------:R-:W-:Y:S02]  /*fe60*/  IMAD.IADD R5, R5, 0x1, R4 ;  /* 0x0000000105057824 */ /* 0x000fe400078e0204 */
[----:B------:R-:W-:-:S04]  /*fe70*/  IMAD.HI.U32 R2, R2, R9, RZ ;  /* 0x0000000902027227 */ /* 0x000fc800078e00ff */
[----:B------:R-:W-:-:S05]  /*fe80*/  IMAD R6, R2, R6, R9 ;  /* 0x0000000602067224 */ /* 0x000fca00078e0209 */
[----:B------:R-:W-:-:S13]  /*fe90*/  ISETP.GT.U32.AND P0, PT, R7, R6, PT ;  /* 0x000000060700720c */ /* 0x000fda0003f04070 */
[----:B------:R-:W-:Y:S02]  /*fea0*/  @!P0 IMAD.IADD R6, R6, 0x1, -R7 ;  /* 0x0000000106068824 */ /* 0x000fe400078e0a07 */
[----:B------:R-:W-:-:S03]  /*feb0*/  @!P0 VIADD R2, R2, 0x1 ;  /* 0x0000000102028836 */ /* 0x000fc60000000000 */
[----:B------:R-:W-:-:S13]  /*fec0*/  ISETP.GE.U32.AND P0, PT, R6, R7, PT ;  /* 0x000000070600720c */ /* 0x000fda0003f06070 */
[----:B------:R-:W-:Y:S02]  /*fed0*/  @P0 IADD3 R2, R2, 0x1, RZ ;  /* 0x0000000102020810 */ /* 0x000fe40007ffe0ff */
        /* <DEDUP_REMOVED lines=9> */
.L_x_4455:
[----:B------:R-:W-:Y:S02]  /*ff70*/  IMAD.MOV.U32 R17, RZ, RZ, RZ ;  /* 0x000000ffff117224 */ /* 0x000fe400078e00ff */
[----:B------:R-:W-:Y:S02]  /*ff80*/  IMAD.U32 R16, RZ, RZ, UR6 ;  /* 0x00000006ff107e24 */ /* 0x000fe4000f8e00ff */
[----:B------:R-:W-:-:S07]  /*ff90*/  IMAD.MOV.U32 R18, RZ, RZ, RZ ;  /* 0x000000ffff127224 */ /* 0x000fce00078e00ff */
.L_x_4460:
        /* <DEDUP_REMOVED lines=20> */
.L_x_4534:
        /* <DEDUP_REMOVED lines=40> */
.L_x_4462:
[----:B------:R-:W1:Y:S01]  /*10360*/  LDC.64 R2, c[0x0][0xa08] ;  /* 0x00028200ff027b82 */ /* 0x000e620000000a00 */
[----:B------:R-:W-:Y:S01]  /*10370*/  MOV R7, RZ ;  /* 0x000000ff00077202 */ /* 0x000fe20000000f00 */
        /* <DEDUP_REMOVED lines=12> */
.L_x_4463:
[----:B------:R-:W-:Y:S05]  /*10440*/  @!P0 BRA `(.L_x_4464) ;  /* 0x00000000000c8947 */ /* 0x000fea0003800000 */
[----:B-1----:R-:W2:Y:S04]  /*10450*/  LDG.E R6, desc[UR48][R2.64] ;  /* 0x0000003002067981 */ /* 0x002ea8000c1e1900 */
[----:B------:R-:W2:Y:S02]  /*10460*/  LDG.E R5, desc[UR48][R2.64+0x4] ;  /* 0x0000043002057981 */ /* 0x000ea4000c1e1900 */
[----:B--2---:R-:W-:-:S07]  /*10470*/  IMAD.IADD R5, R5, 0x1, -R6 ;  /* 0x0000000105057824 */ /* 0x004fce00078e0a06 */
.L_x_4464:
        /* <DEDUP_REMOVED lines=18> */
.L_x_4467:
[----:B------:R-:W-:-:S13]  /*105a0*/  ISETP.NE.AND P1, PT, R3, 0x1, PT ;  /* 0x000000010300780c */ /* 0x000fda0003f25270 */
[----:B------:R-:W1:Y:S02]  /*105b0*/  @P1 LDC.64 R4, c[0x0][0x9e8] ;  /* 0x00027a00ff041b82 */ /* 0x000e640000000a00 */
[----:B-1----:R-:W-:-:S05]  /*105c0*/  @P1 IMAD.HI.U32 R4, R6, R4, RZ ;  /* 0x0000000406041227 */ /* 0x002fca00078e00ff */
[----:B------:R-:W-:-:S07]  /*105d0*/  @P1 SHF.R.U32.HI R6, RZ, R5, R4 ;  /* 0x00000005ff061219 */ /* 0x000fce0000011604 */
.L_x_4468:
[----:B------:R-:W-:Y:S05]  /*105e0*/  BSYNC B0 ;  /* 0x0000000000007941 */ /* 0x000fea0003800000 */
.L_x_4466:
[----:B------:R-:W-:-:S05]  /*105f0*/  IMAD R5, R6, R3, R3 ;  /* 0x0000000306057224 */ /* 0x000fca00078e0203 */
[----:B------:R-:W-:-:S07]  /*10600*/  VIMNMX R2, R2, R5, PT ;  /* 0x0000000502027248 */ /* 0x000fce0003fe0100 */
.L_x_4465:
[----:B------:R-:W-:Y:S01]  /*10610*/  VIADD R2, R2, 0x3f ;  /* 0x0000003f02027836 */ /* 0x000fe20000000000 */
[----:B------:R-:W-:Y:S01]  /*10620*/  ULDC UR4, c[0x0][0x9dc] ;  /* 0x0002770000047ab9 */ /* 0x000fe20000000800 */
[----:B------:R-:W-:-:S03]  /*10630*/  IMAD R0, R17, 0x40, -R0 ;  /* 0x0000004011007824 */ /* 0x000fc600078e0a00 */
[----:B------:R-:W-:-:S04]  /*10640*/  SHF.R.S32.HI R5, RZ, 0x1f, R2 ;  /* 0x0000001fff057819 */ /* 0x000fc80000011402 */
[----:B------:R-:W-:Y:S01]  /*10650*/  LEA.HI R4, R5, R2, RZ, 0x6 ;  /* 0x0000000205047211 */ /* 0x000fe200078f30ff */
[C---:B------:R-:W-:Y:S02]  /*10660*/  VIADD R2, R7.reuse, 0x3f ;  /* 0x0000003f07027836 */ /* 0x040fe40000000000 */
[----:B------:R-:W-:Y:S01]  /*10670*/  IMAD.IADD R7, R7, 0x1, R0 ;  /* 0x0000000107077824 */ /* 0x000fe200078e0200 */
[----:B------:R-:W-:Y:S02]  /*10680*/  SHF.R.S32.HI R4, RZ, 0x6, R4 ;  /* 0x00000006ff047819 */ /* 0x000fe40000011404 */
[----:B------:R-:W-:Y:S01]  /*10690*/  SHF.R.S32.HI R5, RZ, 0x1f, R2 ;  /* 0x0000001fff057819 */ /* 0x000fe20000011402 */
[----:B------:R-:W-:-:S03]  /*106a0*/  VIADD R0, R7, -UR4 ;  /* 0x8000000407007c36 */ /* 0x000fc60008000000 */
[----:B------:R-:W-:-:S04]  /*106b0*/  LEA.HI R5, R5, R2, RZ, 0x6 ;  /* 0x0000000205057211 */ /* 0x000fc800078f30ff */
[----:B------:R-:W-:-:S04]  /*106c0*/  SHF.R.S32.HI R5, RZ, 0x6, R5 ;  /* 0x00000006ff057819 */ /* 0x000fc80000011405 */
        /* <DEDUP_REMOVED lines=13> */
.L_x_4471:
[----:B------:R-:W-:-:S13]  /*107a0*/  ISETP.NE.AND P0, PT, R3, 0x1, PT ;  /* 0x000000010300780c */ /* 0x000fda0003f05270 */
[----:B------:R-:W2:Y:S02]  /*107b0*/  @P0 LDC.64 R4, c[0x0][0x9e8] ;  /* 0x00027a00ff040b82 */ /* 0x000ea40000000a00 */
[----:B--2---:R-:W-:-:S05]  /*107c0*/  @P0 IMAD.HI.U32 R4, R7, R4, RZ ;  /* 0x0000000407040227 */ /* 0x004fca00078e00ff */
[----:B------:R-:W-:-:S07]  /*107d0*/  @P0 SHF.R.U32.HI R7, RZ, R5, R4 ;  /* 0x00000005ff070219 */ /* 0x000fce0000011604 */
.L_x_4472:
[----:B------:R-:W-:Y:S05]  /*107e0*/  BSYNC B0 ;  /* 0x0000000000007941 */ /* 0x000fea0003800000 */
.L_x_4470:
[----:B------:R-:W-:-:S05]  /*107f0*/  IMAD R3, R7, R3, RZ ;  /* 0x0000000307037224 */ /* 0x000fca00078e02ff */
[----:B------:R-:W-:-:S07]  /*10800*/  VIMNMX R0, R0, R3, !PT ;  /* 0x0000000300007248 */ /* 0x000fce0007fe0100 */
.L_x_4469:
[----:B------:R-:W-:Y:S01]  /*10810*/  SHF.R.S32.HI R3, RZ, 0x1f, R0 ;  /* 0x0000001fff037819 */ /* 0x000fe20000011400 */
[----:B------:R-:W-:Y:S03]  /*10820*/  BSSY B6, `(.L_x_4473) ;  /* 0x00002fe000067945 */ /* 0x000fe60003800000 */
[----:B------:R-:W-:-:S04]  /*10830*/  LEA.HI R3, R3, R0, RZ, 0x6 ;  /* 0x0000000003037211 */ /* 0x000fc800078f30ff */
[----:B------:R-:W-:-:S04]  /*10840*/  SHF.R.S32.HI R3, RZ, 0x6, R3 ;  /* 0x00000006ff037819 */ /* 0x000fc80000011403 */
        /* <DEDUP_REMOVED lines=21> */
.L_x_4474:
        /* <DEDUP_REMOVED lines=11> */
[----:B------:R-:W-:Y:S01]  /*10a50*/  IMAD.U32 R4, RZ, RZ, UR6 ;  /* 0x00000006ff047e24 */ /* 0x000fe2000f8e00ff */
[----:B-1----:R-:W-:Y:S01]  /*10a60*/  MOV R6, UR8 ;  /* 0x0000000800067c02 */ /* 0x002fe20008000f00 */
[----:B------:R-:W1:Y:S01]  /*10a70*/  LDC.64 R2, c[0x4][R2] ;  /* 0x0100000002027b82 */ /* 0x000e620000000a00 */
        /* <DEDUP_REMOVED lines=9> */
.L_x_4476:
        /* <DEDUP_REMOVED lines=9> */
[----:B------:R-:W-:Y:S01]  /*10ba0*/  IMAD.U32 R4, RZ, RZ, UR6 ;  /* 0x00000006ff047e24 */ /* 0x000fe2000f8e00ff */
[----:B------:R-:W-:Y:S01]  /*10bb0*/  MOV R12, 0x1 ;  /* 0x00000001000c7802 */ /* 0x000fe20000000f00 */
[----:B------:R-:W-:Y:S02]  /*10bc0*/  IMAD.U32 R5, RZ, RZ, UR7 ;  /* 0x00000007ff057e24 */ /* 0x000fe4000f8e00ff */
[----:B-1----:R-:W-:Y:S02]  /*10bd0*/  IMAD.U32 R6, RZ, RZ, UR8 ;  /* 0x00000008ff067e24 */ /* 0x002fe4000f8e00ff */
[----:B------:R-:W-:-:S02]  /*10be0*/  IMAD.U32 R7, RZ, RZ, UR9 ;  /* 0x00000009ff077e24 */ /* 0x000fc4000f8e00ff */
[----:B------:R-:W-:Y:S02]  /*10bf0*/  IMAD.U32 R10, RZ, RZ, UR4 ;  /* 0x00000004ff0a7e24 */ /* 0x000fe4000f8e00ff */
[----:B------:R-:W-:Y:S02]  /*10c00*/  IMAD.U32 R11, RZ, RZ, UR5 ;  /* 0x00000005ff0b7e24 */ /* 0x000fe4000f8e00ff */
[----:B------:R-:W-:Y:S02]  /*10c10*/  IMAD.MOV.U32 R8, RZ, RZ, 0x70 ;  /* 0x00000070ff087424 */ /* 0x000fe400078e00ff */
[----:B0-2---:R-:W-:-:S07]  /*10c20*/  IMAD.MOV.U32 R13, RZ, RZ, RZ ;  /* 0x000000ffff0d7224 */ /* 0x005fce00078e00ff */
[----:B------:R-:W-:-:S07]  /*10c30*/  LEPC R20, `(.L_x_4478) ;  /* 0x000000001014794e */ /* 0x000fce0000000000 */
[----:B---3--:R-:W-:Y:S05]  /*10c40*/  CALL.ABS.NOINC R2 ;  /* 0x0000000002007343 */ /* 0x008fea0003c00000 */
.L_x_4478:
        /* <DEDUP_REMOVED lines=16> */
.L_x_4477:
[----:B------:R-:W2:Y:S01]  /*10d50*/  LDL.LU R7, [R1+0x1c] ;  /* 0x00001c0001077983 */ /* 0x000ea20000300800 */
[----:B------:R-:W3:Y:S01]  /*10d60*/  LDC R0, c[0x0][0x428] ;  /* 0x00010a00ff007b82 */ /* 0x000ee20000000800 */
[----:B------:R-:W-:Y:S01]  /*10d70*/  ULDC.64 UR4, c[0x0][0x9f8] ;  /* 0x00027e0000047ab9 */ /* 0x000fe20000000a00 */
[----:B------:R-:W-:Y:S01]  /*10d80*/  IMAD.MOV.U32 R4, RZ, RZ, R19 ;  /* 0x000000ffff047224 */ /* 0x000fe200078e0013 */
[----:B-1----:R-:W1:Y:S01]  /*10d90*/  S2R R6, SR_TID.X ;  /* 0x0000000000067919 */ /* 0x002e620000002100 */
[----:B---3--:R-:W-:Y:S01]  /*10da0*/  ISETP.NE.AND P0, PT, R0, 0x1, PT ;  /* 0x000000010000780c */ /* 0x008fe20003f05270 */
[----:B------:R-:W-:Y:S01]  /*10db0*/  IMAD.MOV.U32 R0, RZ, RZ, R18 ;  /* 0x000000ffff007224 */ /* 0x000fe200078e0012 */
[----:B-1----:R-:W-:-:S11]  /*10dc0*/  LOP3.LUT R6, R6, 0x1f, RZ, 0xc0, !PT ;  /* 0x0000001f06067812 */ /* 0x002fd600078ec0ff */
[----:B------:R-:W1:Y:S08]  /*10dd0*/  @P0 LDC R3, c[0x0][0x42c] ;  /* 0x00010b00ff030b82 */ /* 0x000e700000000800 */
[----:B------:R-:W3:Y:S01]  /*10de0*/  @P0 LDC R5, c[0x0][0x430] ;  /* 0x00010c00ff050b82 */ /* 0x000ee20000000800 */
[----:B-1----:R-:W-:-:S05]  /*10df0*/  @P0 IMAD.HI.U32 R2, R18, R3, RZ ;  /* 0x0000000312020227 */ /* 0x002fca00078e00ff */
[----:B---3--:R-:W-:Y:S02]  /*10e00*/  @P0 SHF.R.U32.HI R0, RZ, R5, R2 ;  /* 0x00000005ff000219 */ /* 0x008fe40000011602 */
        /* <DEDUP_REMOVED lines=16> */
.L_x_4479:
        /* <DEDUP_REMOVED lines=19> */
.L_x_4551:
[----:B------:R-:W-:Y:S01]  /*11040*/  UMOV UR4, 0xffffffff ;  /* 0xffffffff00047882 */ /* 0x000fe20000000000 */
[----:B------:R-:W-:Y:S02]  /*11050*/  SHF.R.S32.HI R5, RZ, 0x1f, R4 ;  /* 0x0000001fff057819 */ /* 0x000fe40000011404 */
[----:B------:R-:W-:Y:S05]  /*11060*/  BRA.DIV UR4, `(.L_x_4481) ;  /* 0x0000003e04087947 */ /* 0x000fea000b800000 */
[----:B------:R-:W-:-:S13]  /*11070*/  ELECT P6, URZ, PT ;  /* 0x00000000003f782f */ /* 0x000fda00038c0000 */
.L_x_4554:
[----:B------:R-:W-:Y:S05]  /*11080*/  @!P6 BRA `(.L_x_4482) ;  /* 0x0000000000fce947 */ /* 0x000fea0003800000 */
[----:B------:R-:W-:-:S04]  /*11090*/  ISETP.NE.U32.AND P0, PT, R2, RZ, PT ;  /* 0x000000ff0200720c */ /* 0x000fc80003f05070 */
[----:B------:R-:W-:-:S13]  /*110a0*/  ISETP.NE.AND.EX P0, PT, R3, RZ, PT, P0 ;  /* 0x000000ff0300720c */ /* 0x000fda0003f05300 */
[----:B------:R-:W-:Y:S05]  /*110b0*/  @!P0 BRA `(.L_x_4483) ;  /* 0x0000000000488947 */ /* 0x000fea0003800000 */
[----:B------:R-:W1:Y:S01]  /*110c0*/  LDC R12, c[0x0][0x41c] ;  /* 0x00010700ff0c7b82 */ /* 0x000e620000000800 */
[----:B------:R-:W-:Y:S01]  /*110d0*/  MOV R7, R8 ;  /* 0x0000000800077202 */ /* 0x000fe20000000f00 */
        /* <DEDUP_REMOVED lines=14> */
[----:B0-----:R-:W-:-:S05]  /*111c0*/  LEA.HI.X R13, R10, R3, R7, 0x2, P0 ;  /* 0x000000030a0d7211 */ /* 0x001fca00000f1407 */
[----:B------:R1:W5:Y:S02]  /*111d0*/  LDG.E R7, desc[UR48][R12.64] ;  /* 0x000000300c077981 */ /* 0x000364000c1e1900 */
.L_x_4483:
[----:B------:R-:W2:Y:S01]  /*111e0*/  LDL R9, [R1] ;  /* 0x0000000001097983 */ /* 0x000ea20000100800 */
[----:B------:R-:W-:-:S03]  /*111f0*/  MOV R11, 0x400 ;  /* 0x00000400000b7802 */ /* 0x000fc60000000f00 */
[----:B------:R-:W3:Y:S01]  /*11200*/  LDL R10, [R1+0x4] ;  /* 0x00000400010a7983 */ /* 0x000ee20000100800 */
[----:B-1----:R-:W1:Y:S02]  /*11210*/  S2R R12, SR_CgaCtaId ;  /* 0x00000000000c7919 */ /* 0x002e640000008800 */
[----:B-1----:R-:W-:-:S05]  /*11220*/  LEA R11, R12, R11, 0x18 ;  /* 0x0000000b0c0b7211 */ /* 0x002fca00078ec0ff */
[----:B--2---:R-:W-:Y:S01]  /*11230*/  IMAD R9, R9, 0x8, R11 ;  /* 0x0000000809097824 */ /* 0x004fe200078e020b */
[----:B---3--:R-:W-:-:S04]  /*11240*/  SHF.L.U32 R10, R10, 0x1f, RZ ;  /* 0x0000001f0a0a7819 */ /* 0x008fc800000006ff */
[----:B------:R-:W1:Y:S02]  /*11250*/  SYNCS.PHASECHK.TRANS64.TRYWAIT P0, [R9+URZ+0x28c40], R10 ;  /* 0x028c400a090075a7 */ /* 0x000e64000800017f */
[----:B-1----:R-:W-:Y:S05]  /*11260*/  @!P0 BRA `(.L_x_4484) ;  /* 0x0000003800a88947 */ /* 0x002fea0003800000 */
.L_x_4555:
        /* <DEDUP_REMOVED lines=11> */
.L_x_4485:
[----:B------:R-:W2:Y:S01]  /*11320*/  LDL R11, [R1] ;  /* 0x00000000010b7983 */ /* 0x000ea20000100800 */
[----:B------:R-:W-:-:S03]  /*11330*/  MOV R12, 0x400 ;  /* 0x00000400000c7802 */ /* 0x000fc60000000f00 */
[----:B-1----:R-:W3:Y:S01]  /*11340*/  LDL R10, [R1+0x8] ;  /* 0x00000800010a7983 */ /* 0x002ee20000100800 */
[----:B0-----:R-:W0:Y:S01]  /*11350*/  S2R R13, SR_CgaCtaId ;  /* 0x00000000000d7919 */ /* 0x001e220000008800 */
[----:B------:R-:W-:Y:S02]  /*11360*/  R2UR UR9, R9 ;  /* 0x00000000090972ca */ /* 0x000fe400000e0000 */
[----:B------:R-:W-:Y:S01]  /*11370*/  R2UR UR11, R8 ;  /* 0x00000000080b72ca */ /* 0x000fe200000e0000 */
[----:B------:R-:W-:Y:S01]  /*11380*/  UIADD3 UR6, UP0, UR38, 0x370, URZ ;  /* 0x0000037026067890 */ /* 0x000fe2000ff1e03f */
[----:B------:R-:W-:Y:S02]  /*11390*/  R2UR UR12, R0 ;  /* 0x00000000000c72ca */ /* 0x000fe400000e0000 */
[----:B-----5:R-:W-:Y:S01]  /*113a0*/  R2UR UR13, R7 ;  /* 0x00000000070d72ca */ /* 0x020fe200000e0000 */
[----:B------:R-:W-:Y:S01]  /*113b0*/  UIADD3.X UR7, URZ, UR39, URZ, UP0, !UPT ;  /* 0x000000273f077290 */ /* 0x000fe200087fe43f */
[----:B0-----:R-:W-:-:S05]  /*113c0*/  LEA R12, R13, R12, 0x18 ;  /* 0x0000000c0d0c7211 */ /* 0x001fca00078ec0ff */
[----:B------:R-:W-:Y:S01]  /*113d0*/  UIADD3 UR9, UR9, 0x28c30, URZ ;  /* 0x00028c3009097890 */ /* 0x000fe2000fffe03f */
[----:B------:R-:W-:Y:S01]  /*113e0*/  UMOV UR5, 0x14f00000 ;  /* 0x14f0000000057882 */ /* 0x000fe20000000000 */
[----:B------:R-:W-:Y:S01]  /*113f0*/  UMOV UR10, URZ ;  /* 0x0000003f000a7c82 */ /* 0x000fe20008000000 */
[----:B--2---:R-:W-:Y:S01]  /*11400*/  IMAD R9, R11, 0x2000, R12 ;  /* 0x000020000b097824 */ /* 0x004fe200078e020c */
[----:B---3--:R-:W-:-:S04]  /*11410*/  R2UR UR4, R10 ;  /* 0x000000000a0472ca */ /* 0x008fc800000e0000 */
[----:B------:R-:W-:-:S09]  /*11420*/  R2UR UR8, R9 ;  /* 0x00000000090872ca */ /* 0x000fd200000e0000 */
[----:B------:R-:W-:-:S04]  /*11430*/  ULEA UR11, UR11, UR4, 0x6 ;  /* 0x000000040b0b7291 */ /* 0x000fc8000f8e303f */
[----:B------:R-:W-:Y:S01]  /*11440*/  UIADD3 UR8, UR8, 0x22400, URZ ;  /* 0x0002240008087890 */ /* 0x000fe2000fffe03f */
[----:B------:R-:W-:-:S08]  /*11450*/  UMOV UR4, 0x0 ;  /* 0x0000000000047882 */ /* 0x000fd00000000000 */
[----:B------:R1:W-:Y:S02]  /*11460*/  UTMALDG.4D [UR8], [UR6], desc[UR4] ;  /* 0x00000408060075b4 */ /* 0x0003e40008019000 */
[----:B-1----:R-:W-:Y:S01]  /*11470*/  NOP ;  /* 0x0000000000007918 */ /* 0x002fe20000000000 */
.L_x_4482:
[----:B------:R-:W2:Y:S01]  /*11480*/  LDL.LU R12, [R1+0x18] ;  /* 0x00001800010c7983 */ /* 0x000ea20000300800 */
[----:B------:R-:W-:Y:S01]  /*11490*/  MOV R10, 0x400 ;  /* 0x00000400000a7802 */ /* 0x000fe20000000f00 */
[----:B------:R-:W-:Y:S05]  /*114a0*/  WARPSYNC.ALL ;  /* 0x0000000000007948 */ /* 0x000fea0003800000 */
[----:B------:R-:W1:Y:S01]  /*114b0*/  S2R R11, SR_CgaCtaId ;  /* 0x00000000000b7919 */ /* 0x000e620000008800 */
        /* <DEDUP_REMOVED lines=11> */
[----:B-1----:R-:W-:Y:S01]  /*11570*/  LEA R10, R11, R10, 0x18 ;  /* 0x0000000a0b0a7211 */ /* 0x002fe200078ec0ff */
        /* <DEDUP_REMOVED lines=12> */
[----:B------:R-:W2:Y:S02]  /*11640*/  SYNCS.PHASECHK.TRANS64.TRYWAIT P0, [R10+URZ+0x28c20], R6 ;  /* 0x028c20060a0075a7 */ /* 0x000ea4000800017f */
[----:B-12---:R-:W-:Y:S05]  /*11650*/  @!P0 BRA `(.L_x_4487) ;  /* 0x0000003400c08947 */ /* 0x006fea0003800000 */
.L_x_4556:
[----:B------:R-:W-:Y:S05]  /*11660*/  BSYNC B0 ;  /* 0x0000000000007941 */ /* 0x000fea0003800000 */
.L_x_4486:
[----:B------:R-:W-:Y:S04]  /*11670*/  BSSY B0, `(.L_x_4488) ;  /* 0x000004f000007945 */ /* 0x000fe80003800000 */
[----:B------:R-:W-:Y:S05]  /*11680*/  @!P6 BRA `(.L_x_4489) ;  /* 0x000000040034e947 */ /* 0x000fea0003800000 */
[----:B------:R-:W2:Y:S01]  /*11690*/  LDL R10, [R1] ;  /* 0x00000000010a7983 */ /* 0x000ea20000100800 */
[----:B------:R-:W-:-:S03]  /*116a0*/  MOV R11, 0x400 ;  /* 0x00000400000b7802 */ /* 0x000fc60000000f00 */
[----:B-1----:R-:W3:Y:S01]  /*116b0*/  LDL R9, [R1+0x4] ;  /* 0x0000040001097983 */ /* 0x002ee20000100800 */
[----:B------:R-:W1:Y:S02]  /*116c0*/  S2R R12, SR_CgaCtaId ;  /* 0x00000000000c7919 */ /* 0x000e640000008800 */
[----:B-1----:R-:W-:-:S05]  /*116d0*/  LEA R11, R12, R11, 0x18 ;  /* 0x0000000b0c0b7211 */ /* 0x002fca00078ec0ff */
[----:B--2---:R-:W-:Y:S01]  /*116e0*/  IMAD R6, R10, 0x8, R11 ;  /* 0x000000080a067824 */ /* 0x004fe200078e020b */
[----:B---3--:R-:W-:-:S04]  /*116f0*/  SHF.L.U32 R9, R9, 0x1f, RZ ;  /* 0x0000001f09097819 */ /* 0x008fc800000006ff */
[----:B------:R-:W1:Y:S02]  /*11700*/  SYNCS.PHASECHK.TRANS64.TRYWAIT P0, [R6+URZ+0x28c60], R9 ;  /* 0x028c6009060075a7 */ /* 0x000e64000800017f */
[----:B-1----:R-:W-:Y:S05]  /*11710*/  @!P0 BRA `(.L_x_4490) ;  /* 0x0000003400b08947 */ /* 0x002fea0003800000 */
.L_x_4557:
        /* <DEDUP_REMOVED lines=11> */
.L_x_4491:
[----:B------:R-:W2:Y:S01]  /*117d0*/  LDL R10, [R1] ;  /* 0x00000000010a7983 */ /* 0x000ea20000100800 */
[----:B------:R-:W-:-:S03]  /*117e0*/  MOV R11, 0x400 ;  /* 0x00000400000b7802 */ /* 0x000fc60000000f00 */
[----:B-1----:R-:W3:Y:S01]  /*117f0*/  LDL R9, [R1+0x8] ;  /* 0x0000080001097983 */ /* 0x002ee20000100800 */
[----:B------:R-:W1:Y:S01]  /*11800*/  S2R R12, SR_CgaCtaId ;  /* 0x00000000000c7919 */ /* 0x000e620000008800 */
[----:B------:R-:W-:Y:S02]  /*11810*/  R2UR UR9, R6 ;  /* 0x00000000060972ca */ /* 0x000fe400000e0000 */
[----:B------:R-:W-:Y:S01]  /*11820*/  R2UR UR11, R8 ;  /* 0x00000000080b72ca */ /* 0x000fe200000e0000 */
[----:B------:R-:W-:Y:S01]  /*11830*/  UIADD3 UR4, UP0, UR38, 0x470, URZ ;  /* 0x0000047026047890 */ /* 0x000fe2000ff1e03f */
[----:B------:R-:W-:Y:S02]  /*11840*/  R2UR UR12, R0 ;  /* 0x00000000000c72ca */ /* 0x000fe400000e0000 */
[----:B------:R-:W-:Y:S02]  /*11850*/  R2UR UR13, R7 ;  /* 0x00000000070d72ca */ /* 0x000fe400000e0000 */
        /* <DEDUP_REMOVED lines=48> */
.L_x_4489:
[----:B------:R-:W-:Y:S05]  /*11b60*/  BSYNC B0 ;  /* 0x0000000000007941 */ /* 0x000fea0003800000 */
.L_x_4488:
[----:B-1----:R-:W2:Y:S04]  /*11b70*/  LDL R6, [R1+0x14] ;  /* 0x0000140001067983 */ /* 0x002ea80000100800 */
[----:B------:R-:W3:Y:S01]  /*11b80*/  LDL R9, [R1+0xc] ;  /* 0x00000c0001097983 */ /* 0x000ee20000100800 */
[----:B------:R-:W-:Y:S01]  /*11b90*/  BSSY B0, `(.L_x_4492) ;  /* 0x00001ab000007945 */ /* 0x000fe20003800000 */
[----:B--2---:R-:W-:-:S05]  /*11ba0*/  VIADD R8, R6, 0xfffffffe ;  /* 0xfffffffe06087836 */ /* 0x004fca0000000000 */
[----:B---3--:R-:W-:-:S13]  /*11bb0*/  ISETP.GE.AND P0, PT, R8, R9, PT ;  /* 0x000000090800720c */ /* 0x008fda0003f06270 */
[----:B------:R-:W-:Y:S05]  /*11bc0*/  @!P0 BRA `(.L_x_4493) ;  /* 0x00000018009c8947 */ /* 0x000fea0003800000 */
[----:B------:R-:W-:Y:S01]  /*11bd0*/  LOP3.LUT R10, RZ, R9, RZ, 0x33, !PT ;  /* 0x00000009ff0a7212 */ /* 0x000fe200078e33ff */
[----:B------:R-:W-:Y:S01]  /*11be0*/  IMAD.MOV R9, RZ, RZ, -R6 ;  /* 0x000000ffff097224 */ /* 0x000fe200078e0a06 */
[----:B------:R-:W-:Y:S04]  /*11bf0*/  BSSY B1, `(.L_x_4494) ;  /* 0x000008f000017945 */ /* 0x000fe80003800000 */
[----:B------:R-:W-:-:S04]  /*11c00*/  VIADDMNMX R10, R9, 0x1, R10, !PT ;  /* 0x00000001090a7846 */ /* 0x000fc8000780010a */
[----:B------:R-:W-:-:S04]  /*11c10*/  IADD3 R6, R6, R10, RZ ;  /* 0x0000000a06067210 */ /* 0x000fc80007ffe0ff */
[----:B------:R-:W-:-:S04]  /*11c20*/  LOP3.LUT R6, R6, 0x1, RZ, 0xc0, !PT ;  /* 0x0000000106067812 */ /* 0x000fc800078ec0ff */
[----:B------:R-:W-:-:S13]  /*11c30*/  ISETP.NE.U32.AND P0, PT, R6, 0x1, PT ;  /* 0x000000010600780c */ /* 0x000fda0003f05070 */
[----:B------:R-:W-:Y:S05]  /*11c40*/  @P0 BRA `(.L_x_4495) ;  /* 0x0000000800240947 */ /* 0x000fea0003800000 */
[----:B------:R-:W2:Y:S04]  /*11c50*/  LDL.LU R11, [R1] ;  /* 0x00000000010b7983 */ /* 0x000ea80000300800 */
[----:B0-----:R-:W3:Y:S01]  /*11c60*/  LDL.LU R13, [R1+0x4] ;  /* 0x00000400010d7983 */ /* 0x001ee20000300800 */
        /* <DEDUP_REMOVED lines=25> */
[----:B------:R-:W-:Y:S01]  /*11e00*/  LEA R2, P0, R6, R2, 0x2 ;  /* 0x0000000206027211 */ /* 0x000fe200078010ff */
[----:B------:R-:W-:-:S03]  /*11e10*/  IMAD.MOV R7, RZ, RZ, -R9 ;  /* 0x000000ffff077224 */ /* 0x000fc600078e0a09 */
[----:B------:R-:W-:Y:S01]  /*11e20*/  LEA.HI.X R3, R6, R3, R11, 0x2, P0 ;  /* 0x0000000306037211 */ /* 0x000fe200000f140b */
[----:B------:R-:W-:-:S04]  /*11e30*/  IMAD R8, R12, R7, R8 ;  /* 0x000000070c087224 */ /* 0x000fc800078e0208 */
[----:B------:R1:W5:Y:S04]  /*11e40*/  LDG.E R7, desc[UR48][R2.64] ;  /* 0x0000003002077981 */ /* 0x000368000c1e1900 */
.L_x_4498:
[----:B-1----:R-:W1:Y:S01]  /*11e50*/  S2R R3, SR_CgaCtaId ;  /* 0x0000000000037919 */ /* 0x002e620000008800 */
[----:B------:R-:W-:-:S04]  /*11e60*/  MOV R2, 0x400 ;  /* 0x0000040000027802 */ /* 0x000fc80000000f00 */
[----:B-1----:R-:W-:Y:S02]  /*11e70*/  LEA R2, R3, R2, 0x18 ;  /* 0x0000000203027211 */ /* 0x002fe400078ec0ff */
[----:B------:R-:W-:-:S03]  /*11e80*/  SHF.L.U32 R3, R13, 0x1f, RZ ;  /* 0x0000001f0d037819 */ /* 0x000fc600000006ff */
[----:B------:R-:W-:-:S04]  /*11e90*/  IMAD R2, R14, 0x8, R2 ;  /* 0x000000080e027824 */ /* 0x000fc800078e0202 */
[----:B------:R-:W1:Y:S02]  /*11ea0*/  SYNCS.PHASECHK.TRANS64.TRYWAIT P0, [R2+URZ+0x28c40], R3 ;  /* 0x028c4003020075a7 */ /* 0x000e64000800017f */
[----:B-1----:R-:W-:Y:S05]  /*11eb0*/  @!P0 BRA `(.L_x_4499) ;  /* 0x0000002c00dc8947 */ /* 0x002fea0003800000 */
.L_x_4558:
[----:B------:R-:W2:Y:S02]  /*11ec0*/  S2R R6, SR_TID.X ;  /* 0x0000000000067919 */ /* 0x000ea40000002100 */
[----:B--2---:R-:W-:-:S04]  /*11ed0*/  LOP3.LUT R6, R6, 0x7f, RZ, 0xc0, !PT ;  /* 0x0000007f06067812 */ /* 0x004fc800078ec0ff */
[----:B------:R-:W-:-:S13]  /*11ee0*/  ISETP.NE.AND P1, PT, R6, RZ, PT ;  /* 0x000000ff0600720c */ /* 0x000fda0003f25270 */
        /* <DEDUP_REMOVED lines=8> */
.L_x_4500:
[----:B------:R-:W2:Y:S01]  /*11f70*/  LDL R6, [R1] ;  /* 0x0000000001067983 */ /* 0x000ea20000100800 */
        /* <DEDUP_REMOVED lines=21> */
.L_x_4559:
        /* <DEDUP_REMOVED lines=8> */
.L_x_4502:
        /* <DEDUP_REMOVED lines=54> */
.L_x_4497:
[----:B------:R-:W-:Y:S05]  /*124b0*/  BSYNC B2 ;  /* 0x0000000000027941 */ /* 0x000fea0003800000 */
.L_x_4496:
[----:B------:R-:W2:Y:S02]  /*124c0*/  LDL R2, [R1+0x14] ;  /* 0x0000140001027983 */ /* 0x000ea40000100800 */
[----:B--2---:R-:W-:-:S07]  /*124d0*/  VIADD R8, R2, 0xfffffffd ;  /* 0xfffffffd02087836 */ /* 0x004fce0000000000 */
.L_x_4495:
[----:B------:R-:W-:Y:S05]  /*124e0*/  BSYNC B1 ;  /* 0x0000000000017941 */ /* 0x000fea0003800000 */
.L_x_4494:
[----:B------:R-:W2:Y:S01]  /*124f0*/  LDL.LU R2, [R1+0x14] ;  /* 0x0000140001027983 */ /* 0x000ea20000300800 */
[----:B------:R-:W-:Y:S01]  /*12500*/  VIADD R10, R10, 0xfffffffe ;  /* 0xfffffffe0a0a7836 */ /* 0x000fe20000000000 */
[----:B--2---:R-:W-:-:S04]  /*12510*/  LOP3.LUT R3, RZ, R2, RZ, 0x33, !PT ;  /* 0x00000002ff037212 */ /* 0x004fc800078e33ff */
[----:B------:R-:W-:-:S13]  /*12520*/  ISETP.NE.AND P0, PT, R10, R3, PT ;  /* 0x000000030a00720c */ /* 0x000fda0003f05270 */
[----:B------:R-:W-:Y:S05]  /*12530*/  @!P0 BRA `(.L_x_4493) ;  /* 0x0000001000408947 */ /* 0x000fea0003800000 */
.L_x_4517:
        /* <DEDUP_REMOVED lines=11> */
[----:B------:R-:W-:Y:S02]  /*125f0*/  MOV R11, R8 ;  /* 0x00000008000b7202 */ /* 0x000fe40000000f00 */
        /* <DEDUP_REMOVED lines=20> */
.L_x_4505:
[----:B------:R-:W2:Y:S01]  /*12740*/  S2R R3, SR_CgaCtaId ;  /* 0x0000000000037919 */ /* 0x000ea20000008800 */
[----:B------:R-:W-:-:S04]  /*12750*/  MOV R2, 0x400 ;  /* 0x0000040000027802 */ /* 0x000fc80000000f00 */
[----:B--2---:R-:W-:Y:S02]  /*12760*/  LEA R2, R3, R2, 0x18 ;  /* 0x0000000203027211 */ /* 0x004fe400078ec0ff */
[----:B------:R-:W-:-:S03]  /*12770*/  SHF.L.U32 R3, R10, 0x1f, RZ ;  /* 0x0000001f0a037819 */ /* 0x000fc600000006ff */
[----:B------:R-:W-:-:S04]  /*12780*/  IMAD R2, R9, 0x8, R2 ;  /* 0x0000000809027824 */ /* 0x000fc800078e0202 */
[----:B------:R-:W2:Y:S02]  /*12790*/  SYNCS.PHASECHK.TRANS64.TRYWAIT P0, [R2+URZ+0x28c40], R3 ;  /* 0x028c4003020075a7 */ /* 0x000ea4000800017f */
[----:B--2---:R-:W-:Y:S05]  /*127a0*/  @!P0 BRA `(.L_x_4506) ;  /* 0x0000002400c88947 */ /* 0x004fea0003800000 */
.L_x_4560:
[----:B-1----:R-:W1:Y:S02]  /*127b0*/  S2R R6, SR_TID.X ;  /* 0x0000000000067919 */ /* 0x002e640000002100 */
        /* <DEDUP_REMOVED lines=8> */
[----:B---3--:R-:W-:Y:S05]  /*12840*/  @!P1 BRA `(.L_x_4507) ;  /* 0x0000000000049947 */ /* 0x008fea0003800000 */
[----:B------:R-:W-:Y:S01]  /*12850*/  BPT.TRAP 0x1 ;  /* 0x000000040000795c */ /* 0x000fe20000300000 */
.L_x_4507:
[----:B------:R-:W3:Y:S01]  /*12860*/  LDL R12, [R1+0x8] ;  /* 0x00000800010c7983 */ /* 0x000ee20000100800 */
[----:B------:R-:W-:Y:S01]  /*12870*/  MOV R6, 0x400 ;  /* 0x0000040000067802 */ /* 0x000fe20000000f00 */
[----:B0-----:R-:W0:Y:S01]  /*12880*/  S2R R13, SR_CgaCtaId ;  /* 0x00000000000d7919 */ /* 0x001e220000008800 */
[----:B------:R-:W-:Y:S01]  /*12890*/  R2UR UR9, R2 ;  /* 0x00000000020972ca */ /* 0x000fe200000e0000 */
[----:B------:R-:W-:Y:S01]  /*128a0*/  UIADD3 UR4, UP0, UR38, 0x370, URZ ;  /* 0x0000037026047890 */ /* 0x000fe2000ff1e03f */
[----:B------:R-:W-:Y:S02]  /*128b0*/  R2UR UR12, R0 ;  /* 0x00000000000c72ca */ /* 0x000fe400000e0000 */
[----:B-----5:R-:W-:Y:S01]  /*128c0*/  R2UR UR13, R7 ;  /* 0x00000000070d72ca */ /* 0x020fe200000e0000 */
[----:B------:R-:W-:Y:S01]  /*128d0*/  UIADD3.X UR5, URZ, UR39, URZ, UP0, !UPT ;  /* 0x000000273f057290 */ /* 0x000fe200087fe43f */
[----:B0-----:R-:W-:-:S05]  /*128e0*/  LEA R6, R13, R6, 0x18 ;  /* 0x000000060d067211 */ /* 0x001fca00078ec0ff */
        /* <DEDUP_REMOVED lines=10> */
[----:B------:R-:W1:Y:S02]  /*12990*/  SYNCS.PHASECHK.TRANS64.TRYWAIT P1, [R2+URZ+0x28c60], R3 ;  /* 0x028c6003020075a7 */ /* 0x000e64000802017f */
[----:B01----:R-:W-:Y:S05]  /*129a0*/  @!P1 BRA `(.L_x_4508) ;  /* 0x00000024005c9947 */ /* 0x003fea0003800000 */
.L_x_4561:
[----:B------:R-:W-:Y:S05]  /*129b0*/  @P0 BRA `(.L_x_4509) ;  /* 0x00000000001c0947 */ /* 0x000fea0003800000 */
[----:B------:R-:W1:Y:S01]  /*129c0*/  S2R R11, SR_TID.X ;  /* 0x00000000000b7919 */ /* 0x000e620000002100 */
[----:B0-2---:R-:W-:-:S04]  /*129d0*/  IMAD.MOV.U32 R3, RZ, RZ, 0x10000 ;  /* 0x00010000ff037424 */ /* 0x005fc800078e00ff */
[----:B------:R3:W-:Y:S01]  /*129e0*/  SYNCS.ARRIVE.TRANS64 RZ, [R2+URZ+0x28c50], R3 ;  /* 0x028c500302ff79a7 */ /* 0x0007e2000800003f */
[----:B-1----:R-:W-:-:S04]  /*129f0*/  LOP3.LUT R11, R11, 0x1f, RZ, 0xc0, !PT ;  /* 0x0000001f0b0b7812 */ /* 0x002fc800078ec0ff */
[----:B------:R-:W-:-:S13]  /*12a00*/  ISETP.NE.AND P1, PT, R11, RZ, PT ;  /* 0x000000ff0b00720c */ /* 0x000fda0003f25270 */
[----:B---3--:R-:W-:Y:S05]  /*12a10*/  @!P1 BRA `(.L_x_4509) ;  /* 0x0000000000049947 */ /* 0x008fea0003800000 */
[----:B------:R-:W-:Y:S01]  /*12a20*/  BPT.TRAP 0x1 ;  /* 0x000000040000795c */ /* 0x000fe20000300000 */
.L_x_4509:
[----:B------:R-:W1:Y:S01]  /*12a30*/  S2R R11, SR_CgaCtaId ;  /* 0x00000000000b7919 */ /* 0x000e620000008800 */
[----:B0-2---:R-:W-:Y:S01]  /*12a40*/  MOV R3, 0x400 ;  /* 0x0000040000037802 */ /* 0x005fe20000000f00 */
        /* <DEDUP_REMOVED lines=15> */
[----:B-1----:R-:W-:-:S05]  /*12b40*/  LEA R3, R11, R3, 0x18 ;  /* 0x000000030b037211 */ /* 0x002fca00078ec0ff */
        /* <DEDUP_REMOVED lines=34> */
[----:B-1----:R-:W-:Y:S01]  /*12d70*/  NOP ;  /* 0x0000000000007918 */ /* 0x002fe20000000000 */
.L_x_4504:
[----:B------:R-:W-:Y:S05]  /*12d80*/  BSYNC B1 ;  /* 0x0000000000017941 */ /* 0x000fea0003800000 */
.L_x_4503:
[----:B------:R-:W-:Y:S01]  /*12d90*/  VIADD R9, R9, 0x1 ;  /* 0x0000000109097836 */ /* 0x000fe20000000000 */
[----:B------:R-:W-:Y:S04]  /*12da0*/  BSSY B1, `(.L_x_4510) ;  /* 0x0000085000017945 */ /* 0x000fe80003800000 */
[----:B------:R-:W-:-:S04]  /*12db0*/  ISETP.NE.AND P0, PT, R9, 0x2, PT ;  /* 0x000000020900780c */ /* 0x000fc80003f05270 */
[----:B------:R-:W-:Y:S02]  /*12dc0*/  SEL R3, RZ, 0x1, P0 ;  /* 0x00000001ff037807 */ /* 0x000fe40000000000 */
[----:B------:R-:W-:Y:S01]  /*12dd0*/  SEL R12, R9, RZ, P0 ;  /* 0x000000ff090c7207 */ /* 0x000fe20000000000 */
[----:B------:R-:W-:Y:S01]  /*12de0*/  VIADD R9, R8, 0xffffffff ;  /* 0xffffffff08097836 */ /* 0x000fe20000000000 */
        /* <DEDUP_REMOVED lines=24> */
[----:B------:R-:W-:-:S06]  /*12f70*/  LEA.HI.X R7, R2, UR5, R3, 0x2, P0 ;  /* 0x0000000502077c11 */ /* 0x000fcc00080f1403 */
[----:B------:R2:W5:Y:S03]  /*12f80*/  LDG.E R7, desc[UR48][R6.64] ;  /* 0x0000003006077981 */ /* 0x000566000c1e1900 */
.L_x_4512:
[----:B------:R-:W3:Y:S01]  /*12f90*/  S2R R3, SR_CgaCtaId ;  /* 0x0000000000037919 */ /* 0x000ee20000008800 */
[----:B------:R-:W-:-:S04]  /*12fa0*/  MOV R2, 0x400 ;  /* 0x0000040000027802 */ /* 0x000fc80000000f00 */
[----:B---3--:R-:W-:Y:S02]  /*12fb0*/  LEA R2, R3, R2, 0x18 ;  /* 0x0000000203027211 */ /* 0x008fe400078ec0ff */
[----:B------:R-:W-:-:S03]  /*12fc0*/  SHF.L.U32 R3, R11, 0x1f, RZ ;  /* 0x0000001f0b037819 */ /* 0x000fc600000006ff */
[----:B------:R-:W-:-:S04]  /*12fd0*/  IMAD R2, R12, 0x8, R2 ;  /* 0x000000080c027824 */ /* 0x000fc800078e0202 */
[----:B------:R-:W3:Y:S02]  /*12fe0*/  SYNCS.PHASECHK.TRANS64.TRYWAIT P0, [R2+URZ+0x28c40], R3 ;  /* 0x028c4003020075a7 */ /* 0x000ee4000800017f */
[----:B---3--:R-:W-:Y:S05]  /*12ff0*/  @!P0 BRA `(.L_x_4513) ;  /* 0x0000001c00dc8947 */ /* 0x008fea0003800000 */
.L_x_4562:
[----:B--2---:R-:W2:Y:S02]  /*13000*/  S2R R6, SR_TID.X ;  /* 0x0000000000067919 */ /* 0x004ea40000002100 */
        /* <DEDUP_REMOVED lines=8> */
[----:B----4-:R-:W-:Y:S05]  /*13090*/  @!P1 BRA `(.L_x_4514) ;  /* 0x0000000000049947 */ /* 0x010fea0003800000 */
[----:B------:R-:W-:Y:S01]  /*130a0*/  BPT.TRAP 0x1 ;  /* 0x000000040000795c */ /* 0x000fe20000300000 */
.L_x_4514:
[----:B------:R-:W2:Y:S01]  /*130b0*/  LDL R6, [R1] ;  /* 0x0000000001067983 */ /* 0x000ea20000100800 */
[----:B-1----:R-:W-:-:S03]  /*130c0*/  MOV R12, 0x400 ;  /* 0x00000400000c7802 */ /* 0x002fc60000000f00 */
[----:B------:R-:W4:Y:S01]  /*130d0*/  LDL R11, [R1+0x8] ;  /* 0x00000800010b7983 */ /* 0x000f220000100800 */
        /* <DEDUP_REMOVED lines=17> */
[----:B------:R-:W1:Y:S02]  /*131f0*/  SYNCS.PHASECHK.TRANS64.TRYWAIT P1, [R2+URZ+0x28c60], R3 ;  /* 0x028c6003020075a7 */ /* 0x000e64000802017f */
[----:B01----:R-:W-:Y:S05]  /*13200*/  @!P1 BRA `(.L_x_4515) ;  /* 0x0000001c006c9947 */ /* 0x003fea0003800000 */
.L_x_4563:
[----:B------:R-:W-:Y:S05]  /*13210*/  @P0 BRA `(.L_x_4516) ;  /* 0x00000000001c0947 */ /* 0x000fea0003800000 */
[----:B------:R-:W1:Y:S01]  /*13220*/  S2R R10, SR_TID.X ;  /* 0x00000000000a7919 */ /* 0x000e620000002100 */
[----:B0--3--:R-:W-:-:S04]  /*13230*/  IMAD.MOV.U32 R3, RZ, RZ, 0x10000 ;  /* 0x00010000ff037424 */ /* 0x009fc800078e00ff */
[----:B------:R2:W-:Y:S01]  /*13240*/  SYNCS.ARRIVE.TRANS64 RZ, [R2+URZ+0x28c50], R3 ;  /* 0x028c500302ff79a7 */ /* 0x0005e2000800003f */
[----:B-1----:R-:W-:-:S04]  /*13250*/  LOP3.LUT R10, R10, 0x1f, RZ, 0xc0, !PT ;  /* 0x0000001f0a0a7812 */ /* 0x002fc800078ec0ff */
[----:B------:R-:W-:-:S13]  /*13260*/  ISETP.NE.AND P1, PT, R10, RZ, PT ;  /* 0x000000ff0a00720c */ /* 0x000fda0003f25270 */
[----:B--2---:R-:W-:Y:S05]  /*13270*/  @!P1 BRA `(.L_x_4516) ;  /* 0x0000000000049947 */ /* 0x004fea0003800000 */
[----:B------:R-:W-:Y:S01]  /*13280*/  BPT.TRAP 0x1 ;  /* 0x000000040000795c */ /* 0x000fe20000300000 */
.L_x_4516:
[----:B0--3--:R-:W2:Y:S01]  /*13290*/  LDL R3, [R1] ;  /* 0x0000000001037983 */ /* 0x009ea20000100800 */
        /* <DEDUP_REMOVED lines=53> */
.L_x_4511:
[----:B------:R-:W-:Y:S05]  /*135f0*/  BSYNC B1 ;  /* 0x0000000000017941 */ /* 0x000fea0003800000 */
.L_x_4510:
[----:B------:R-:W2:Y:S01]  /*13600*/  LDL R2, [R1+0xc] ;  /* 0x00000c0001027983 */ /* 0x000ea20000100800 */
[----:B------:R-:W-:Y:S01]  /*13610*/  VIADD R8, R8, 0xfffffffe ;  /* 0xfffffffe08087836 */ /* 0x000fe20000000000 */
[----:B--2---:R-:W-:-:S13]  /*13620*/  ISETP.GT.AND P0, PT, R9, R2, PT ;  /* 0x000000020900720c */ /* 0x004fda0003f04270 */
[----:B------:R-:W-:Y:S05]  /*13630*/  @P0 BRA `(.L_x_4517) ;  /* 0xffffffec00c00947 */ /* 0x000fea000383ffff */
.L_x_4493:
[----:B------:R-:W-:Y:S05]  /*13640*/  BSYNC B0 ;  /* 0x0000000000007941 */ /* 0x000fea0003800000 */
.L_x_4492:
        /* <DEDUP_REMOVED lines=23> */
.L_x_4519:
[----:B------:R-:W-:Y:S05]  /*137c0*/  BSYNC B0 ;  /* 0x0000000000007941 */ /* 0x000fea0003800000 */
.L_x_4518:
[----:B--2---:R-:W2:Y:S02]  /*137d0*/  LDL.LU R2, [R1+0x4] ;  /* 0x0000040001027983 */ /* 0x004ea40000300800 */
[----:B--2---:R-:W-:-:S05]  /*137e0*/  LOP3.LUT R2, R2, R0, RZ, 0x3c, !PT ;  /* 0x0000000002027212 */ /* 0x004fca00078e3cff */
[----:B------:R2:W-:Y:S02]  /*137f0*/  STL [R1+0x4], R2 ;  /* 0x0000040201007387 */ /* 0x0005e40000100800 */
.L_x_4475:
[----:B------:R-:W-:Y:S05]  /*13800*/  BSYNC B6 ;  /* 0x0000000000067941 */ /* 0x000fea0003800000 */
.L_x_4473:
[----:B------:R-:W-:-:S03]  /*13810*/  UMOV UR4, 0xffffffff ;  /* 0xffffffff00047882 */ /* 0x000fc60000000000 */
[----:B------:R-:W-:Y:S05]  /*13820*/  BRA.DIV UR4, `(.L_x_4520) ;  /* 0x0000001604f87947 */ /* 0x000fea000b800000 */
[----:B------:R3:W4:Y:S04]  /*13830*/  SHFL.IDX PT, R4, R16, RZ, 0x1f ;  /* 0x00001fff10047589 */ /* 0x00072800000e0000 */
[----:B------:R3:W0:Y:S02]  /*13840*/  SHFL.IDX PT, R7, R16, 0x1, 0x1f ;  /* 0x00201f0010077f89 */ /* 0x00062400000e0000 */
.L_x_4567:
[----:B-1----:R-:W1:Y:S01]  /*13850*/  S2R R6, SR_TID.X ;  /* 0x0000000000067919 */ /* 0x002e620000002100 */
[----:B------:R-:W-:Y:S01]  /*13860*/  ULDC UR4, c[0x0][0xc14] ;  /* 0x0003050000047ab9 */ /* 0x000fe20000000800 */
[----:B------:R-:W-:Y:S01]  /*13870*/  BSSY B0, `(.L_x_4521) ;  /* 0x000000b000007945 */ /* 0x000fe20003800000 */
[----:B------:R-:W-:Y:S02]  /*13880*/  IMAD.U32 R0, RZ, RZ, UR4 ;  /* 0x00000004ff007e24 */ /* 0x000fe4000f8e00ff */
[----:B------:R-:W-:Y:S01]  /*13890*/  IMAD.MOV.U32 R17, RZ, RZ, RZ ;  /* 0x000000ffff117224 */ /* 0x000fe200078e00ff */
[----:B-1----:R-:W-:-:S04]  /*138a0*/  LOP3.LUT R6, R6, 0x1f, RZ, 0xc0, !PT ;  /* 0x0000001f06067812 */ /* 0x002fc800078ec0ff */
[C---:B------:R-:W-:Y:S01]  /*138b0*/  ISETP.NE.AND P0, PT, R6.reuse, 0x1f, PT ;  /* 0x0000001f0600780c */ /* 0x040fe20003f05270 */
[----:B------:R-:W-:-:S05]  /*138c0*/  IMAD.IADD R5, R6, 0x1, R19 ;  /* 0x0000000106057824 */ /* 0x000fca00078e0213 */
[----:B------:R-:W-:-:S13]  /*138d0*/  ISETP.GE.OR P0, PT, R5, R0, !P0 ;  /* 0x000000000500720c */ /* 0x000fda0004706670 */
[----:B------:R-:W-:Y:S05]  /*138e0*/  @P0 BRA `(.L_x_4522) ;  /* 0x00000000000c0947 */ /* 0x000fea0003800000 */
[----:B--2---:R-:W1:Y:S02]  /*138f0*/  LDC.64 R2, c[0x0][0xc58] ;  /* 0x00031600ff027b82 */ /* 0x004e640000000a00 */
[----:B-1----:R-:W-:-:S05]  /*13900*/  IMAD.WIDE R2, R5, 0x4, R2 ;  /* 0x0000000405027825 */ /* 0x002fca00078e0202 */
[----:B------:R1:W5:Y:S02]  /*13910*/  LDG.E R17, desc[UR48][R2.64] ;  /* 0x0000003002117981 */ /* 0x000364000c1e1900 */
.L_x_4522:
[----:B------:R-:W-:Y:S05]  /*13920*/  BSYNC B0 ;  /* 0x0000000000007941 */ /* 0x000fea0003800000 */
.L_x_4521:
        /* <DEDUP_REMOVED lines=9> */
[----:B-12---:R-:W-:Y:S02]  /*139c0*/  SEL R2, R14, RZ, P1 ;  /* 0x000000ff0e027207 */ /* 0x006fe40000800000 */
        /* <DEDUP_REMOVED lines=13> */
.L_x_4575:
[----:B------:R-:W-:Y:S02]  /*13aa0*/  ULDC UR4, c[0x0][0xc10] ;  /* 0x0003040000047ab9 */ /* 0x000fe40000000800 */
[----:B------:R-:W-:-:S04]  /*13ab0*/  IMAD.U32 R5, RZ, RZ, UR4 ;  /* 0x00000004ff057e24 */ /* 0x000fc8000f8e00ff */
[----:B-1----:R-:W-:-:S04]  /*13ac0*/  IMAD R14, R14, R5, RZ ;  /* 0x000000050e0e7224 */ /* 0x002fc800078e02ff */
[----:B------:R-:W-:-:S05]  /*13ad0*/  IMAD.IADD R7, R7, 0x1, R14 ;  /* 0x0000000107077824 */ /* 0x000fca00078e020e */
[----:B----4-:R-:W-:-:S13]  /*13ae0*/  ISETP.GT.AND P0, PT, R7, R4, PT ;  /* 0x000000040700720c */ /* 0x010fda0003f04270 */
[----:B------:R-:W-:Y:S05]  /*13af0*/  @P0 BRA `(.L_x_4524) ;  /* 0x0000000000b40947 */ /* 0x000fea0003800000 */
[----:B------:R-:W1:Y:S02]  /*13b00*/  LDC R0, c[0x0][0xc14] ;  /* 0x00030500ff007b82 */ /* 0x000e640000000800 */
.L_x_4529:
        /* <DEDUP_REMOVED lines=14> */
.L_x_4527:
[----:B------:R-:W-:Y:S05]  /*13bf0*/  BSYNC B0 ;  /* 0x0000000000007941 */ /* 0x000fea0003800000 */
.L_x_4526:
        /* <DEDUP_REMOVED lines=9> */
[----:B01----:R-:W-:Y:S02]  /*13c90*/  SEL R2, R14, RZ, P1 ;  /* 0x000000ff0e027207 */ /* 0x003fe40000800000 */
        /* <DEDUP_REMOVED lines=13> */
.L_x_4583:
[----:B------:R-:W-:Y:S02]  /*13d70*/  ULDC UR4, c[0x0][0xc10] ;  /* 0x0003040000047ab9 */ /* 0x000fe40000000800 */
[----:B------:R-:W-:-:S04]  /*13d80*/  IMAD.U32 R5, RZ, RZ, UR4 ;  /* 0x00000004ff057e24 */ /* 0x000fc8000f8e00ff */
[----:B-1----:R-:W-:-:S04]  /*13d90*/  IMAD R14, R14, R5, RZ ;  /* 0x000000050e0e7224 */ /* 0x002fc800078e02ff */
[----:B------:R-:W-:-:S05]  /*13da0*/  IMAD.IADD R7, R14, 0x1, R7 ;  /* 0x000000010e077824 */ /* 0x000fca00078e0207 */
[----:B------:R-:W-:-:S13]  /*13db0*/  ISETP.GT.AND P0, PT, R7, R4, PT ;  /* 0x000000040700720c */ /* 0x000fda0003f04270 */
[----:B------:R-:W-:Y:S05]  /*13dc0*/  @!P0 BRA `(.L_x_4529) ;  /* 0xfffffffc00508947 */ /* 0x000fea000383ffff */
.L_x_4524:
[----:B---3--:R-:W-:Y:S01]  /*13dd0*/  IMAD.IADD R16, R7, 0x1, -R14 ;  /* 0x0000000107107824 */ /* 0x008fe200078e0a0e */
[----:B------:R-:W-:-:S03]  /*13de0*/  UMOV UR4, 0xffffffff ;  /* 0xffffffff00047882 */ /* 0x000fc60000000000 */
[----:B------:R-:W-:-:S05]  /*13df0*/  IMAD R3, R2, R5, R16 ;  /* 0x0000000502037224 */ /* 0x000fca00078e0210 */
[----:B------:R-:W-:Y:S01]  /*13e00*/  ISETP.GT.AND P6, PT, R3, R4, PT ;  /* 0x000000040300720c */ /* 0x000fe20003fc4270 */
[----:B------:R-:W-:-:S12]  /*13e10*/  BRA.DIV UR4, `(.L_x_4530) ;  /* 0x0000001a04687947 */ /* 0x000fd8000b800000 */
[----:B------:R-:W-:-:S04]  /*13e20*/  VOTE.ANY R3, PT, !P6 ;  /* 0x0000000000037806 */ /* 0x000fc800070e0100 */
[----:B------:R-:W1:Y:S02]  /*13e30*/  POPC R6, R3 ;  /* 0x0000000300067309 */ /* 0x000e640000000000 */
[----:B-1----:R1:W2:Y:S02]  /*13e40*/  SHFL.IDX PT, R17, R17, R6, 0x1f ;  /* 0x00001f0611117589 */ /* 0x0022a400000e0000 */
.L_x_4587:
[----:B------:R-:W-:Y:S02]  /*13e50*/  ISETP.NE.AND P0, PT, R3, RZ, PT ;  /* 0x000000ff0300720c */ /* 0x000fe40003f05270 */
[----:B------:R-:W-:-:S11]  /*13e60*/  MOV R7, RZ ;  /* 0x000000ff00077202 */ /* 0x000fd60000000f00 */
[----:B------:R-:W-:Y:S05]  /*13e70*/  @!P0 BRA `(.L_x_4531) ;  /* 0x0000000000108947 */ /* 0x000fea0003800000 */
[----:B------:R-:W-:Y:S01]  /*13e80*/  UMOV UR4, 0xffffffff ;  /* 0xffffffff00047882 */ /* 0x000fe20000000000 */
[----:B------:R-:W-:Y:S02]  /*13e90*/  VIADD R12, R6, 0xffffffff ;  /* 0xffffffff060c7836 */ /* 0x000fe40000000000 */
[----:B------:R-:W-:Y:S05]  /*13ea0*/  BRA.DIV UR4, `(.L_x_4532) ;  /* 0x0000001a048c7947 */ /* 0x000fea000b800000 */
[----:B------:R3:W4:Y:S02]  /*13eb0*/  SHFL.IDX PT, R7, R2, R12, 0x1f ;  /* 0x00001f0c02077589 */ /* 0x00072400000e0000 */
.L_x_4531:
        /* <DEDUP_REMOVED lines=32> */
[----:B------:R-:W-:Y:S01]  /*140c0*/  IMAD R4, R8, R9, RZ ;  /* 0x0000000908047224 */ /* 0x000fe200078e02ff */
[----:B------:R-:W-:-:S03]  /*140d0*/  IADD3 R9, -R9, RZ, RZ ;  /* 0x000000ff09097210 */ /* 0x000fc60007ffe1ff */
        /* <DEDUP_REMOVED lines=33> */
.L_x_4525:
[----:B------:R-:W-:Y:S01]  /*142f0*/  UMOV UR4, URZ ;  /* 0x0000003f00047c82 */ /* 0x000fe20008000000 */
[----:B------:R-:W-:Y:S01]  /*14300*/  UMOV UR5, URZ ;  /* 0x0000003f00057c82 */ /* 0x000fe20008000000 */
[----:B------:R-:W-:Y:S01]  /*14310*/  ULDC UR6, c[0x0][0xc14] ;  /* 0x0003050000067ab9 */ /* 0x000fe20000000800 */
[----:B---3--:R-:W-:Y:S02]  /*14320*/  IMAD.MOV.U32 R16, RZ, RZ, R4 ;  /* 0x000000ffff107224 */ /* 0x008fe400078e0004 */
[----:B------:R-:W-:Y:S02]  /*14330*/  IMAD.U32 R17, RZ, RZ, UR4 ;  /* 0x00000004ff117e24 */ /* 0x000fe4000f8e00ff */
[----:B------:R-:W-:Y:S02]  /*14340*/  IMAD.U32 R18, RZ, RZ, UR5 ;  /* 0x00000005ff127e24 */ /* 0x000fe4000f8e00ff */
[----:B------:R-:W-:-:S07]  /*14350*/  IMAD.U32 R19, RZ, RZ, UR6 ;  /* 0x00000006ff137e24 */ /* 0x000fce000f8e00ff */
.L_x_4533:
        /* <DEDUP_REMOVED lines=12> */
.L_x_4461:
        /* <DEDUP_REMOVED lines=12> */
.L_x_4590:
[----:B------:R-:W-:Y:S05]  /*144e0*/  BSYNC B0 ;  /* 0x0000000000007941 */ /* 0x000fea0003800000 */
.L_x_4535:
[----:B------:R-:W-:-:S03]  /*144f0*/  UMOV UR4, 0xffffffff ;  /* 0xffffffff00047882 */ /* 0x000fc60000000000 */
[----:B------:R-:W-:Y:S05]  /*14500*/  BRA.DIV UR4, `(.L_x_4537) ;  /* 0x0000001604307947 */ /* 0x000fea000b800000 */
[----:B------:R-:W2:Y:S02]  /*14510*/  S2R R2, SR_TID.X ;  /* 0x0000000000027919 */ /* 0x000ea40000002100 */
[----:B--2---:R-:W-:-:S04]  /*14520*/  SHF.R.U32.HI R2, RZ, 0x5, R2 ;  /* 0x00000005ff027819 */ /* 0x004fc80000011602 */
[----:B------:R-:W-:-:S05]  /*14530*/  LOP3.LUT R2, R2, 0x3, RZ, 0xc0, !PT ;  /* 0x0000000302027812 */ /* 0x000fca00078ec0ff */
[----:B------:R2:W3:Y:S02]  /*14540*/  SHFL.IDX PT, R14, R2, RZ, 0x1f ;  /* 0x00001fff020e7589 */ /* 0x0004e400000e0000 */
.L_x_4593:
[----:B---3--:R-:W-:Y:S01]  /*14550*/  ISETP.NE.AND P0, PT, R14, RZ, PT ;  /* 0x000000ff0e00720c */ /* 0x008fe20003f05270 */
[----:B------:R-:W-:-:S12]  /*14560*/  BSSY B0, `(.L_x_4538) ;  /* 0x0000027000007945 */ /* 0x000fd80003800000 */
[----:B------:R-:W-:Y:S05]  /*14570*/  @P0 BRA `(.L_x_4539) ;  /* 0x0000000000940947 */ /* 0x000fea0003800000 */
[----:B------:R-:W-:-:S03]  /*14580*/  UMOV UR4, 0xffffffff ;  /* 0xffffffff00047882 */ /* 0x000fc60000000000 */
[----:B------:R-:W-:Y:S05]  /*14590*/  BRA.DIV UR4, `(.L_x_4540) ;  /* 0x0000001604407947 */ /* 0x000fea000b800000 */
[----:B------:R-:W-:-:S13]  /*145a0*/  ELECT P6, URZ, PT ;  /* 0x00000000003f782f */ /* 0x000fda00038c0000 */
.L_x_4596:
[----:B------:R-:W-:Y:S05]  /*145b0*/  @!P6 BRA `(.L_x_4539) ;  /* 0x000000000084e947 */ /* 0x000fea0003800000 */
[----:B------:R-:W-:-:S06]  /*145c0*/  ULOP3.LUT UR4, UR36, 0x2, URZ, 0xfc, !UPT ;  /* 0x0000000224047892 */ /* 0x000fcc000f8efc3f */
[----:B--2---:R-:W-:-:S05]  /*145d0*/  IMAD.U32 R2, RZ, RZ, UR4 ;  /* 0x00000004ff027e24 */ /* 0x004fca000f8e00ff */
[----:B------:R-:W-:-:S13]  /*145e0*/  ISETP.NE.AND P2, PT, R2, 0x3, PT ;  /* 0x000000030200780c */ /* 0x000fda0003f45270 */
[----:B------:R-:W-:Y:S05]  /*145f0*/  @!P2 BRA `(.L_x_4541) ;  /* 0x000000000004a947 */ /* 0x000fea0003800000 */
[----:B------:R-:W-:Y:S01]  /*14600*/  BPT.TRAP 0x1 ;  /* 0x000000040000795c */ /* 0x000fe20000300000 */
.L_x_4541:
        /* <DEDUP_REMOVED lines=14> */
.L_x_4597:
[----:B------:R-:W2:Y:S02]  /*146f0*/  SYNCS.PHASECHK.TRANS64.TRYWAIT P0, [R7+URZ], R2 ;  /* 0x00000002070075a7 */ /* 0x000ea4000800017f */
[----:B--2---:R-:W-:Y:S05]  /*14700*/  @!P0 BRA `(.L_x_4543) ;  /* 0x0000001400188947 */ /* 0x004fea0003800000 */
.L_x_4598:
[----:B------:R-:W-:Y:S05]  /*14710*/  @!P2 BRA `(.L_x_4544) ;  /* 0x000000000004a947 */ /* 0x000fea0003800000 */
[----:B------:R-:W-:Y:S01]  /*14720*/  BPT.TRAP 0x1 ;  /* 0x000000040000795c */ /* 0x000fe20000300000 */
.L_x_4544:
[----:B------:R-:W3:Y:S01]  /*14730*/  LDL.LU R4, [R1] ;  /* 0x0000000001047983 */ /* 0x000ee20000300800 */
[----:B------:R-:W-:-:S04]  /*14740*/  VIADD R0, R0, 0x28c60 ;  /* 0x00028c6000007836 */ /* 0x000fc80000000000 */
[----:B---3--:R-:W-:-:S04]  /*14750*/  IMAD R4, R4, 0x8, R0 ;  /* 0x0000000804047824 */ /* 0x008fc800078e0200 */
[----:B------:R-:W3:Y:S02]  /*14760*/  SYNCS.PHASECHK.TRANS64.TRYWAIT P0, [R4+URZ], R5 ;  /* 0x00000005040075a7 */ /* 0x000ee4000800017f */
[----:B---3--:R-:W-:Y:S05]  /*14770*/  @!P0 BRA `(.L_x_4545) ;  /* 0x0000001400108947 */ /* 0x008fea0003800000 */
.L_x_4599:
[----:B------:R-:W-:-:S07]  /*14780*/  IMAD R3, R3, 0x8, R0 ;  /* 0x0000000803037824 */ /* 0x000fce00078e0200 */
.L_x_4546:
[----:B----4-:R4:W0:Y:S02]  /*14790*/  SYNCS.PHASECHK.TRANS64.TRYWAIT P0, [R3+URZ], R2 ;  /* 0x00000002030075a7 */ /* 0x010824000800017f */
[----:B0-----:R-:W-:Y:S05]  /*147a0*/  @!P0 NANOSLEEP.SYNCS 0x989680 ;  /* 0x009896800000895d */ /* 0x001fea0003900000 */
[----:B------:R-:W0:Y:S02]  /*147b0*/  @!P0 SYNCS.PHASECHK.TRANS64 P0, [R3+URZ], R2 ;  /* 0x00000002030085a7 */ /* 0x000e24000800007f */
[----:B0-----:R-:W-:Y:S05]  /*147c0*/  @!P0 BRA `(.L_x_4546) ;  /* 0xfffffffc00f08947 */ /* 0x001fea000383ffff */
.L_x_4539:
[----:B------:R-:W-:Y:S05]  /*147d0*/  BSYNC B0 ;  /* 0x0000000000007941 */ /* 0x000fea0003800000 */
.L_x_4538:
[----:B------:R-:W-:Y:S05]  /*147e0*/  EXIT ;  /* 0x000000000000794d */ /* 0x000fea0003800000 */
.L_x_4358:
[----:B0-----:R-:W-:-:S04]  /*147f0*/  IMAD.U32 R3, RZ, RZ, UR22 ;  /* 0x00000016ff037e24 */ /* 0x001fc8000f8e00ff */
[----:B------:R0:W1:Y:S03]  /*14800*/  SYNCS.PHASECHK.TRANS64.TRYWAIT P1, [R3+URZ+0x28c50], R0 ;  /* 0x028c5000030075a7 */ /* 0x000066000802017f */
[----:B-1----:R-:W-:Y:S05]  /*14810*/  @!P1 NANOSLEEP.SYNCS 0x989680 ;  /* 0x009896800000995d */ /* 0x002fea0003900000 */
[----:B------:R-:W1:Y:S02]  /*14820*/  @!P1 SYNCS.PHASECHK.TRANS64 P1, [R3+URZ+0x28c50], R0 ;  /* 0x028c5000030095a7 */ /* 0x000e64000802007f */
[----:B-1----:R-:W-:Y:S05]  /*14830*/  @!P1 BRA `(.L_x_4358) ;  /* 0xfffffffc00ec9947 */ /* 0x002fea000383ffff */
[----:B------:R-:W-:Y:S05]  /*14840*/  BRA `(.L_x_4547) ;  /* 0xfffffed400307947 */ /* 0x000fea000383ffff */
.L_x_4363:
[----:B-1----:R-:W-:-:S04]  /*14850*/  IMAD.U32 R6, RZ, RZ, UR20 ;  /* 0x00000014ff067e24 */ /* 0x002fc8000f8e00ff */
[----:B------:R1:W2:Y:S03]  /*14860*/  SYNCS.PHASECHK.TRANS64.TRYWAIT P1, [R6+URZ+0x28c50], R3 ;  /* 0x028c5003060075a7 */ /* 0x0002a6000802017f */
[----:B--2---:R-:W-:Y:S05]  /*14870*/  @!P1 NANOSLEEP.SYNCS 0x989680 ;  /* 0x009896800000995d */ /* 0x004fea0003900000 */
[----:B------:R-:W2:Y:S02]  /*14880*/  @!P1 SYNCS.PHASECHK.TRANS64 P1, [R6+URZ+0x28c50], R3 ;  /* 0x028c5003060095a7 */ /* 0x000ea4000802007f */
[----:B--2---:R-:W-:Y:S05]  /*14890*/  @!P1 BRA `(.L_x_4363) ;  /* 0xfffffffc00ec9947 */ /* 0x004fea000383ffff */
[----:B------:R-:W-:Y:S05]  /*148a0*/  BRA `(.L_x_4362) ;  /* 0xfffffee0002c7947 */ /* 0x000fea000383ffff */
.L_x_4372:
[----:B0-----:R-:W-:-:S04]  /*148b0*/  IMAD.U32 R3, RZ, RZ, UR38 ;  /* 0x00000026ff037e24 */ /* 0x001fc8000f8e00ff */
[----:B------:R0:W1:Y:S03]  /*148c0*/  SYNCS.PHASECHK.TRANS64.TRYWAIT P0, [R3+URZ+0x28c00], R0 ;  /* 0x028c0000030075a7 */ /* 0x000066000800017f */
[----:B-1----:R-:W-:Y:S05]  /*148d0*/  @!P0 NANOSLEEP.SYNCS 0x989680 ;  /* 0x009896800000895d */ /* 0x002fea0003900000 */
[----:B------:R-:W1:Y:S02]  /*148e0*/  @!P0 SYNCS.PHASECHK.TRANS64 P0, [R3+URZ+0x28c00], R0 ;  /* 0x028c0000030085a7 */ /* 0x000e64000800007f */
[----:B-1----:R-:W-:Y:S05]  /*148f0*/  @!P0 BRA `(.L_x_4372) ;  /* 0xfffffffc00ec8947 */ /* 0x002fea000383ffff */
[----:B------:R-:W-:Y:S05]  /*14900*/  BRA `(.L_x_4548) ;  /* 0xfffffef4004c7947 */ /* 0x000fea000383ffff */
.L_x_4376:
[----:B--2---:R2:W3:Y:S02]  /*14910*/  SYNCS.PHASECHK.TRANS64.TRYWAIT P0, [R10+URZ+0x28c30], R11 ;  /* 0x028c300b0a0075a7 */ /* 0x0044e4000800017f */
[----:B---3--:R-:W-:Y:S05]  /*14920*/  @!P0 NANOSLEEP.SYNCS 0x989680 ;  /* 0x009896800000895d */ /* 0x008fea0003900000 */
[----:B------:R-:W3:Y:S02]  /*14930*/  @!P0 SYNCS.PHASECHK.TRANS64 P0, [R10+URZ+0x28c30], R11 ;  /* 0x028c300b0a0085a7 */ /* 0x000ee4000800007f */
[----:B---3--:R-:W-:Y:S05]  /*14940*/  @!P0 BRA `(.L_x_4376) ;  /* 0xfffffffc00f08947 */ /* 0x008fea000383ffff */
[----:B------:R-:W-:Y:S05]  /*14950*/  BRA `(.L_x_4375) ;  /* 0xfffffef400647947 */ /* 0x000fea000383ffff */
.L_x_4388:
[----:B----4-:R4:W0:Y:S02]  /*14960*/  SYNCS.PHASECHK.TRANS64.TRYWAIT P0, [R10+URZ+0x28c50], R11 ;  /* 0x028c500b0a0075a7 */ /* 0x010824000800017f */
[----:B0-----:R-:W-:Y:S05]  /*14970*/  @!P0 NANOSLEEP.SYNCS 0x989680 ;  /* 0x009896800000895d */ /* 0x001fea0003900000 */
[----:B------:R-:W0:Y:S02]  /*14980*/  @!P0 SYNCS.PHASECHK.TRANS64 P0, [R10+URZ+0x28c50], R11 ;  /* 0x028c500b0a0085a7 */ /* 0x000e24000800007f */
[----:B0-----:R-:W-:Y:S05]  /*14990*/  @!P0 BRA `(.L_x_4388) ;  /* 0xfffffffc00f08947 */ /* 0x001fea000383ffff */
[----:B------:R-:W-:Y:S05]  /*149a0*/  BRA `(.L_x_4387) ;  /* 0xffffff1000587947 */ /* 0x000fea000383ffff */
.L_x_4396:
[----:B--2---:R-:W-:-:S04]  /*149b0*/  IMAD.U32 R9, RZ, RZ, UR26 ;  /* 0x0000001aff097e24 */ /* 0x004fc8000f8e00ff */
[----:B------:R2:W3:Y:S03]  /*149c0*/  SYNCS.PHASECHK.TRANS64.TRYWAIT P0, [R9+URZ+0x28c30], R12 ;  /* 0x028c300c090075a7 */ /* 0x0004e6000800017f */
[----:B---3--:R-:W-:Y:S05]  /*149d0*/  @!P0 NANOSLEEP.SYNCS 0x989680 ;  /* 0x009896800000895d */ /* 0x008fea0003900000 */
[----:B------:R-:W3:Y:S02]  /*149e0*/  @!P0 SYNCS.PHASECHK.TRANS64 P0, [R9+URZ+0x28c30], R12 ;  /* 0x028c300c090085a7 */ /* 0x000ee4000800007f */
[----:B---3--:R-:W-:Y:S05]  /*149f0*/  @!P0 BRA `(.L_x_4396) ;  /* 0xfffffffc00ec8947 */ /* 0x008fea000383ffff */
[----:B------:R-:W-:Y:S05]  /*14a00*/  BRA `(.L_x_4395) ;  /* 0xffffff1400947947 */ /* 0x000fea000383ffff */
.L_x_4408:
[----:B-1----:R1:W2:Y:S02]  /*14a10*/  SYNCS.PHASECHK.TRANS64.TRYWAIT P0, [R21+URZ+0x28c50], R12 ;  /* 0x028c500c150075a7 */ /* 0x0022a4000800017f */
[----:B--2---:R-:W-:Y:S05]  /*14a20*/  @!P0 NANOSLEEP.SYNCS 0x989680 ;  /* 0x009896800000895d */ /* 0x004fea0003900000 */
[----:B------:R-:W2:Y:S02]  /*14a30*/  @!P0 SYNCS.PHASECHK.TRANS64 P0, [R21+URZ+0x28c50], R12 ;  /* 0x028c500c150085a7 */ /* 0x000ea4000800007f */
[----:B--2---:R-:W-:Y:S05]  /*14a40*/  @!P0 BRA `(.L_x_4408) ;  /* 0xfffffffc00f08947 */ /* 0x004fea000383ffff */
[----:B------:R-:W-:Y:S05]  /*14a50*/  BRA `(.L_x_4407) ;  /* 0xffffff3400407947 */ /* 0x000fea000383ffff */
.L_x_4417:
[----:B--2---:R-:W-:-:S04]  /*14a60*/  IMAD.U32 R4, RZ, RZ, UR22 ;  /* 0x00000016ff047e24 */ /* 0x004fc8000f8e00ff */
[----:B------:R2:W4:Y:S03]  /*14a70*/  SYNCS.PHASECHK.TRANS64.TRYWAIT P1, [R4+URZ+0x28c30], R9 ;  /* 0x028c3009040075a7 */ /* 0x000526000802017f */
[----:B----4-:R-:W-:Y:S05]  /*14a80*/  @!P1 NANOSLEEP.SYNCS 0x989680 ;  /* 0x009896800000995d */ /* 0x010fea0003900000 */
[----:B------:R-:W4:Y:S02]  /*14a90*/  @!P1 SYNCS.PHASECHK.TRANS64 P1, [R4+URZ+0x28c30], R9 ;  /* 0x028c3009040095a7 */ /* 0x000f24000802007f */
[----:B----4-:R-:W-:Y:S05]  /*14aa0*/  @!P1 BRA `(.L_x_4417) ;  /* 0xfffffffc00ec9947 */ /* 0x010fea000383ffff */
[----:B------:R-:W-:Y:S05]  /*14ab0*/  BRA `(.L_x_4416) ;  /* 0xffffff3800a87947 */ /* 0x000fea000383ffff */
.L_x_4421:
[----:B---3--:R3:W4:Y:S02]  /*14ac0*/  SYNCS.PHASECHK.TRANS64.TRYWAIT P1, [R170+URZ+0x28c50], R9 ;  /* 0x028c5009aa0075a7 */ /* 0x008724000802017f */
[----:B----4-:R-:W-:Y:S05]  /*14ad0*/  @!P1 NANOSLEEP.SYNCS 0x989680 ;  /* 0x009896800000995d */ /* 0x010fea0003900000 */
[----:B------:R-:W4:Y:S02]  /*14ae0*/  @!P1 SYNCS.PHASECHK.TRANS64 P1, [R170+URZ+0x28c50], R9 ;  /* 0x028c5009aa0095a7 */ /* 0x000f24000802007f */
[----:B----4-:R-:W-:Y:S05]  /*14af0*/  @!P1 BRA `(.L_x_4421) ;  /* 0xfffffffc00f09947 */ /* 0x010fea000383ffff */
[----:B------:R-:W-:Y:S05]  /*14b00*/  BRA `(.L_x_4420) ;  /* 0xffffff4c00cc7947 */ /* 0x000fea000383ffff */
.L_x_4427:
[----:B-1----:R-:W-:-:S04]  /*14b10*/  MOV R7, UR25 ;  /* 0x0000001900077c02 */ /* 0x002fc80008000f00 */
[----:B------:R1:W0:Y:S03]  /*14b20*/  SYNCS.PHASECHK.TRANS64.TRYWAIT P0, [R7+URZ+0x28c30], R8 ;  /* 0x028c3008070075a7 */ /* 0x000226000800017f */
[----:B0-----:R-:W-:Y:S05]  /*14b30*/  @!P0 NANOSLEEP.SYNCS 0x989680 ;  /* 0x009896800000895d */ /* 0x001fea0003900000 */
[----:B------:R-:W0:Y:S02]  /*14b40*/  @!P0 SYNCS.PHASECHK.TRANS64 P0, [R7+URZ+0x28c30], R8 ;  /* 0x028c3008070085a7 */ /* 0x000e24000800007f */
[----:B0-----:R-:W-:Y:S05]  /*14b50*/  @!P0 BRA `(.L_x_4427) ;  /* 0xfffffffc00ec8947 */ /* 0x001fea000383ffff */
[----:B------:R-:W-:Y:S05]  /*14b60*/  BRA `(.L_x_4426) ;  /* 0xffffff5000c47947 */ /* 0x000fea000383ffff */
.L_x_4439:
[----:B-1----:R1:W2:Y:S02]  /*14b70*/  SYNCS.PHASECHK.TRANS64.TRYWAIT P0, [R15+URZ+0x28c50], R8 ;  /* 0x028c50080f0075a7 */ /* 0x0022a4000800017f */
[----:B--2---:R-:W-:Y:S05]  /*14b80*/  @!P0 NANOSLEEP.SYNCS 0x989680 ;  /* 0x009896800000895d */ /* 0x004fea0003900000 */
[----:B------:R-:W2:Y:S02]  /*14b90*/  @!P0 SYNCS.PHASECHK.TRANS64 P0, [R15+URZ+0x28c50], R8 ;  /* 0x028c50080f0085a7 */ /* 0x000ea4000800007f */
[----:B--2---:R-:W-:Y:S05]  /*14ba0*/  @!P0 BRA `(.L_x_4439) ;  /* 0xfffffffc00f08947 */ /* 0x004fea000383ffff */
[----:B------:R-:W-:Y:S05]  /*14bb0*/  BRA `(.L_x_4438) ;  /* 0xffffff7000747947 */ /* 0x000fea000383ffff */
.L_x_4480:
        /* <DEDUP_REMOVED lines=11> */
.L_x_4550:
[----:B------:R-:W-:Y:S05]  /*14c70*/  BSYNC B0 ;  /* 0x0000000000007941 */ /* 0x000fea0003800000 */
.L_x_4549:
[----:B------:R-:W-:Y:S05]  /*14c80*/  BRA `(.L_x_4551) ;  /* 0xffffffc000ec7947 */ /* 0x000fea000383ffff */
.L_x_4481:
[----:B------:R-:W-:Y:S01]  /*14c90*/  BSSY B0, `(.L_x_4552) ;  /* 0x0000006000007945 */ /* 0x000fe20003800000 */
[----:B------:R-:W-:-:S07]  /*14ca0*/  IMAD.MOV.U32 R15, RZ, RZ, -0x1 ;  /* 0xffffffffff0f7424 */ /* 0x000fce00078e00ff */
[----:B0-----:R-:W-:Y:S05]  /*14cb0*/  WARPSYNC.COLLECTIVE R15, `(.L_x_4553) ;  /* 0x000000000f0c7348 */ /* 0x001fea0003c00000 */
[----:B------:R-:W-:Y:S02]  /*14cc0*/  ELECT P6, UR62, PT ;  /* 0x00000000003e782f */ /* 0x000fe400038c0000 */
[----:B------:R-:W-:Y:S01]  /*14cd0*/  MOV R14, UR62 ;  /* 0x0000003e000e7c02 */ /* 0x000fe20008000f00 */
[----:B0-----:R-:W-:Y:S10]  /*14ce0*/  ENDCOLLECTIVE ;  /* 0x000000000000791b */ /* 0x001ff40003800000 */
.L_x_4553:
[----:B------:R-:W-:Y:S05]  /*14cf0*/  BSYNC B0 ;  /* 0x0000000000007941 */ /* 0x000fea0003800000 */
.L_x_4552:
[----:B------:R-:W-:Y:S05]  /*14d00*/  BRA `(.L_x_4554) ;  /* 0xffffffc000dc7947 */ /* 0x000fea000383ffff */
.L_x_4484:
[----:B-1----:R1:W2:Y:S02]  /*14d10*/  SYNCS.PHASECHK.TRANS64.TRYWAIT P0, [R9+URZ+0x28c40], R10 ;  /* 0x028c400a090075a7 */ /* 0x0022a4000800017f */
[----:B--2---:R-:W-:Y:S05]  /*14d20*/  @!P0 NANOSLEEP.SYNCS 0x989680 ;  /* 0x009896800000895d */ /* 0x004fea0003900000 */
[----:B------:R-:W2:Y:S02]  /*14d30*/  @!P0 SYNCS.PHASECHK.TRANS64 P0, [R9+URZ+0x28c40], R10 ;  /* 0x028c400a090085a7 */ /* 0x000ea4000800007f */
[----:B--2---:R-:W-:Y:S05]  /*14d40*/  @!P0 BRA `(.L_x_4484) ;  /* 0xfffffffc00f08947 */ /* 0x004fea000383ffff */
[----:B------:R-:W-:Y:S05]  /*14d50*/  BRA `(.L_x_4555) ;  /* 0xffffffc400447947 */ /* 0x000fea000383ffff */
.L_x_4487:
        /* <DEDUP_REMOVED lines=8> */
.L_x_4490:
[----:B-1----:R1:W2:Y:S02]  /*14de0*/  SYNCS.PHASECHK.TRANS64.TRYWAIT P0, [R6+URZ+0x28c60], R9 ;  /* 0x028c6009060075a7 */ /* 0x0022a4000800017f */
[----:B--2---:R-:W-:Y:S05]  /*14df0*/  @!P0 NANOSLEEP.SYNCS 0x989680 ;  /* 0x009896800000895d */ /* 0x004fea0003900000 */
[----:B------:R-:W2:Y:S02]  /*14e00*/  @!P0 SYNCS.PHASECHK.TRANS64 P0, [R6+URZ+0x28c60], R9 ;  /* 0x028c6009060085a7 */ /* 0x000ea4000800007f */
[----:B--2---:R-:W-:Y:S05]  /*14e10*/  @!P0 BRA `(.L_x_4490) ;  /* 0xfffffffc00f08947 */ /* 0x004fea000383ffff */
[----:B------:R-:W-:Y:S05]  /*14e20*/  BRA `(.L_x_4557) ;  /* 0xffffffc8003c7947 */ /* 0x000fea000383ffff */
.L_x_4499:
[----:B-1----:R1:W2:Y:S02]  /*14e30*/  SYNCS.PHASECHK.TRANS64.TRYWAIT P0, [R2+URZ+0x28c40], R3 ;  /* 0x028c4003020075a7 */ /* 0x0022a4000800017f */
[----:B--2---:R-:W-:Y:S05]  /*14e40*/  @!P0 NANOSLEEP.SYNCS 0x989680 ;  /* 0x009896800000895d */ /* 0x004fea0003900000 */
[----:B------:R-:W2:Y:S02]  /*14e50*/  @!P0 SYNCS.PHASECHK.TRANS64 P0, [R2+URZ+0x28c40], R3 ;  /* 0x028c4003020085a7 */ /* 0x000ea4000800007f */
[----:B--2---:R-:W-:Y:S05]  /*14e60*/  @!P0 BRA `(.L_x_4499) ;  /* 0xfffffffc00f08947 */ /* 0x004fea000383ffff */
[----:B------:R-:W-:Y:S05]  /*14e70*/  BRA `(.L_x_4558) ;  /* 0xffffffd000107947 */ /* 0x000fea000383ffff */
.L_x_4501:
[----:B--2---:R2:W3:Y:S02]  /*14e80*/  SYNCS.PHASECHK.TRANS64.TRYWAIT P0, [R2+URZ+0x28c60], R3 ;  /* 0x028c6003020075a7 */ /* 0x0044e4000800017f */
[----:B---3--:R-:W-:Y:S05]  /*14e90*/  @!P0 NANOSLEEP.SYNCS 0x989680 ;  /* 0x009896800000895d */ /* 0x008fea0003900000 */
[----:B------:R-:W3:Y:S02]  /*14ea0*/  @!P0 SYNCS.PHASECHK.TRANS64 P0, [R2+URZ+0x28c60], R3 ;  /* 0x028c6003020085a7 */ /* 0x000ee4000800007f */
[----:B---3--:R-:W-:Y:S05]  /*14eb0*/  @!P0 BRA `(.L_x_4501) ;  /* 0xfffffffc00f08947 */ /* 0x008fea000383ffff */
[----:B------:R-:W-:Y:S05]  /*14ec0*/  BRA `(.L_x_4559) ;  /* 0xffffffd000807947 */ /* 0x000fea000383ffff */
.L_x_4506:
[----:B--2---:R2:W3:Y:S02]  /*14ed0*/  SYNCS.PHASECHK.TRANS64.TRYWAIT P0, [R2+URZ+0x28c40], R3 ;  /* 0x028c4003020075a7 */ /* 0x0044e4000800017f */
[----:B---3--:R-:W-:Y:S05]  /*14ee0*/  @!P0 NANOSLEEP.SYNCS 0x989680 ;  /* 0x009896800000895d */ /* 0x008fea0003900000 */
[----:B------:R-:W3:Y:S02]  /*14ef0*/  @!P0 SYNCS.PHASECHK.TRANS64 P0, [R2+URZ+0x28c40], R3 ;  /* 0x028c4003020085a7 */ /* 0x000ee4000800007f */
[----:B---3--:R-:W-:Y:S05]  /*14f00*/  @!P0 BRA `(.L_x_4506) ;  /* 0xfffffffc00f08947 */ /* 0x008fea000383ffff */
[----:B------:R-:W-:Y:S05]  /*14f10*/  BRA `(.L_x_4560) ;  /* 0xffffffd800247947 */ /* 0x000fea000383ffff */
.L_x_4508:
[----:B0-----:R0:W1:Y:S02]  /*14f20*/  SYNCS.PHASECHK.TRANS64.TRYWAIT P1, [R2+URZ+0x28c60], R3 ;  /* 0x028c6003020075a7 */ /* 0x001064000802017f */
[----:B-1----:R-:W-:Y:S05]  /*14f30*/  @!P1 NANOSLEEP.SYNCS 0x989680 ;  /* 0x009896800000995d */ /* 0x002fea0003900000 */
[----:B------:R-:W1:Y:S02]  /*14f40*/  @!P1 SYNCS.PHASECHK.TRANS64 P1, [R2+URZ+0x28c60], R3 ;  /* 0x028c6003020095a7 */ /* 0x000e64000802007f */
[----:B-1----:R-:W-:Y:S05]  /*14f50*/  @!P1 BRA `(.L_x_4508) ;  /* 0xfffffffc00f09947 */ /* 0x002fea000383ffff */
[----:B------:R-:W-:Y:S05]  /*14f60*/  BRA `(.L_x_4561) ;  /* 0xffffffd800907947 */ /* 0x000fea000383ffff */
.L_x_4513:
[----:B---3--:R3:W4:Y:S02]  /*14f70*/  SYNCS.PHASECHK.TRANS64.TRYWAIT P0, [R2+URZ+0x28c40], R3 ;  /* 0x028c4003020075a7 */ /* 0x008724000800017f */
[----:B----4-:R-:W-:Y:S05]  /*14f80*/  @!P0 NANOSLEEP.SYNCS 0x989680 ;  /* 0x009896800000895d */ /* 0x010fea0003900000 */
[----:B------:R-:W4:Y:S02]  /*14f90*/  @!P0 SYNCS.PHASECHK.TRANS64 P0, [R2+URZ+0x28c40], R3 ;  /* 0x028c4003020085a7 */ /* 0x000f24000800007f */
[----:B----4-:R-:W-:Y:S05]  /*14fa0*/  @!P0 BRA `(.L_x_4513) ;  /* 0xfffffffc00f08947 */ /* 0x010fea000383ffff */
[----:B------:R-:W-:Y:S05]  /*14fb0*/  BRA `(.L_x_4562) ;  /* 0xffffffe000107947 */ /* 0x000fea000383ffff */
.L_x_4515:
[----:B0-----:R0:W1:Y:S02]  /*14fc0*/  SYNCS.PHASECHK.TRANS64.TRYWAIT P1, [R2+URZ+0x28c60], R3 ;  /* 0x028c6003020075a7 */ /* 0x001064000802017f */
[----:B-1----:R-:W-:Y:S05]  /*14fd0*/  @!P1 NANOSLEEP.SYNCS 0x989680 ;  /* 0x009896800000995d */ /* 0x002fea0003900000 */
[----:B------:R-:W1:Y:S02]  /*14fe0*/  @!P1 SYNCS.PHASECHK.TRANS64 P1, [R2+URZ+0x28c60], R3 ;  /* 0x028c6003020095a7 */ /* 0x000e64000802007f */
[----:B-1----:R-:W-:Y:S05]  /*14ff0*/  @!P1 BRA `(.L_x_4515) ;  /* 0xfffffffc00f09947 */ /* 0x002fea000383ffff */
[----:B------:R-:W-:Y:S05]  /*15000*/  BRA `(.L_x_4563) ;  /* 0xffffffe000807947 */ /* 0x000fea000383ffff */
.L_x_4520:
[----:B------:R-:W-:Y:S01]  /*15010*/  BSSY B0, `(.L_x_4564) ;  /* 0x0000008000007945 */ /* 0x000fe20003800000 */
[----:B0-----:R-:W-:Y:S02]  /*15020*/  IMAD.MOV.U32 R13, RZ, RZ, R16 ;  /* 0x000000ffff0d7224 */ /* 0x001fe400078e0010 */
[----:B-1----:R-:W-:Y:S02]  /*15030*/  IMAD.MOV.U32 R12, RZ, RZ, RZ ;  /* 0x000000ffff0c7224 */ /* 0x002fe400078e00ff */
[----:B------:R-:W-:Y:S02]  /*15040*/  IMAD.MOV.U32 R11, RZ, RZ, 0x1f ;  /* 0x0000001fff0b7424 */ /* 0x000fe400078e00ff */
[----:B------:R-:W-:-:S07]  /*15050*/  IMAD.MOV.U32 R15, RZ, RZ, -0x1 ;  /* 0xffffffffff0f7424 */ /* 0x000fce00078e00ff */
[----:B--2---:R-:W-:Y:S05]  /*15060*/  WARPSYNC.COLLECTIVE R15, `(.L_x_4565) ;  /* 0x000000000f087348 */ /* 0x004fea0003c00000 */
[----:B------:R0:W1:Y:S02]  /*15070*/  SHFL.IDX P6, R14, R13, R12, R11 ;  /* 0x0000000c0d0e7389 */ /* 0x00006400000c000b */
[----:B012---:R-:W-:Y:S01]  /*15080*/  ENDCOLLECTIVE ;  /* 0x000000000000791b */ /* 0x007fe20003800000 */
.L_x_4565:
[----:B------:R-:W-:Y:S05]  /*15090*/  BSYNC B0 ;  /* 0x0000000000007941 */ /* 0x000fea0003800000 */
.L_x_4564:
        /* <DEDUP_REMOVED lines=8> */
.L_x_4566:
[----:B------:R-:W-:Y:S01]  /*15120*/  MOV R7, R14 ;  /* 0x0000000e00077202 */ /* 0x000fe20000000f00 */
[----:B------:R-:W-:Y:S06]  /*15130*/  BRA `(.L_x_4567) ;  /* 0xffffffe400c47947 */ /* 0x000fec000383ffff */
.L_x_4523:
        /* <DEDUP_REMOVED lines=8> */
.L_x_4569:
[----:B------:R-:W-:Y:S05]  /*151c0*/  BSYNC B0 ;  /* 0x0000000000007941 */ /* 0x000fea0003800000 */
.L_x_4568:
        /* <DEDUP_REMOVED lines=10> */
.L_x_4570:
        /* <DEDUP_REMOVED lines=8> */
.L_x_4571:
        /* <DEDUP_REMOVED lines=8> */
.L_x_4572:
        /* <DEDUP_REMOVED lines=8> */
.L_x_4573:
        /* <DEDUP_REMOVED lines=8> */
.L_x_4574:
[----:B------:R-:W-:Y:S05]  /*15470*/  BRA `(.L_x_4575) ;  /* 0xffffffe400887947 */ /* 0x000fea000383ffff */
.L_x_4528:
[----:B------:R-:W-:Y:S01]  /*15480*/  BSSY B0, `(.L_x_4576) ;  /* 0x0000008000007945 */ /* 0x000fe20003800000 */
[----:B-----5:R-:W-:Y:S02]  /*15490*/  IMAD.MOV.U32 R13, RZ, RZ, R17 ;  /* 0x000000ffff0d7224 */ /* 0x020fe400078e0011 */
[----:B------:R-:W-:Y:S02]  /*154a0*/  IMAD.MOV.U32 R12, RZ, RZ, 0x1 ;  /* 0x00000001ff0c7424 */ /* 0x000fe400078e00ff */
[----:B------:R-:W-:Y:S02]  /*154b0*/  IMAD.MOV.U32 R11, RZ, RZ, RZ ;  /* 0x000000ffff0b7224 */ /* 0x000fe400078e00ff */
[----:B------:R-:W-:-:S07]  /*154c0*/  IMAD.MOV.U32 R15, RZ, RZ, -0x1 ;  /* 0xffffffffff0f7424 */ /* 0x000fce00078e00ff */
[----:B01-3--:R-:W-:Y:S05]  /*154d0*/  WARPSYNC.COLLECTIVE R15, `(.L_x_4577) ;  /* 0x000000000f087348 */ /* 0x00bfea0003c00000 */
[----:B------:R2:W4:Y:S02]  /*154e0*/  SHFL.UP P6, R14, R13, R12, R11 ;  /* 0x0400000c0d0e7389 */ /* 0x00052400000c000b */
[----:B01234-:R-:W-:Y:S01]  /*154f0*/  ENDCOLLECTIVE ;  /* 0x000000000000791b */ /* 0x01ffe20003800000 */
.L_x_4577:
[----:B------:R-:W-:Y:S05]  /*15500*/  BSYNC B0 ;  /* 0x0000000000007941 */ /* 0x000fea0003800000 */
.L_x_4576:
        /* <DEDUP_REMOVED lines=10> */
.L_x_4578:
        /* <DEDUP_REMOVED lines=8> */
.L_x_4579:
        /* <DEDUP_REMOVED lines=8> */
.L_x_4580:
        /* <DEDUP_REMOVED lines=8> */
.L_x_4581:
        /* <DEDUP_REMOVED lines=8> */
.L_x_4582:
[----:B------:R-:W-:Y:S05]  /*157b0*/  BRA `(.L_x_4583) ;  /* 0xffffffe4006c7947 */ /* 0x000fea000383ffff */
.L_x_4530:
[----:B------:R-:W-:Y:S01]  /*157c0*/  BSSY B0, `(.L_x_4584) ;  /* 0x0000006000007945 */ /* 0x000fe20003800000 */
[----:B------:R-:W-:Y:S01]  /*157d0*/  PLOP3.LUT P6, PT, P6, PT, PT, 0x8, 0x0 ;  /* 0x000000000000781c */ /* 0x000fe200037ce170 */
[----:B------:R-:W-:-:S12]  /*157e0*/  IMAD.MOV.U32 R15, RZ, RZ, -0x1 ;  /* 0xffffffffff0f7424 */ /* 0x000fd800078e00ff */
[----:B0-----:R-:W-:Y:S05]  /*157f0*/  WARPSYNC.COLLECTIVE R15, `(.L_x_4585) ;  /* 0x000000000f087348 */ /* 0x001fea0003c00000 */
[----:B------:R-:W-:Y:S01]  /*15800*/  VOTE.ANY R14, PT, P6 ;  /* 0x00000000000e7806 */ /* 0x000fe200030e0100 */
[----:B0-----:R-:W-:Y:S06]  /*15810*/  ENDCOLLECTIVE ;  /* 0x000000000000791b */ /* 0x001fec0003800000 */
.L_x_4585:
[----:B------:R-:W-:Y:S05]  /*15820*/  BSYNC B0 ;  /* 0x0000000000007941 */ /* 0x000fea0003800000 */
.L_x_4584:
        /* <DEDUP_REMOVED lines=9> */
.L_x_4586:
[----:B------:R-:W-:Y:S01]  /*158c0*/  IMAD.MOV.U32 R17, RZ, RZ, R14 ;  /* 0x000000ffff117224 */ /* 0x000fe200078e000e */
[----:B------:R-:W-:Y:S06]  /*158d0*/  BRA `(.L_x_4587) ;  /* 0xffffffe4005c7947 */ /* 0x000fec000383ffff */
.L_x_4532:
[----:B------:R-:W-:Y:S01]  /*158e0*/  BSSY B0, `(.L_x_4588) ;  /* 0x0000007000007945 */ /* 0x000fe20003800000 */
[----:B------:R-:W-:Y:S02]  /*158f0*/  IMAD.MOV.U32 R13, RZ, RZ, R2 ;  /* 0x000000ffff0d7224 */ /* 0x000fe400078e0002 */
[----:B------:R-:W-:Y:S02]  /*15900*/  IMAD.MOV.U32 R11, RZ, RZ, 0x1f ;  /* 0x0000001fff0b7424 */ /* 0x000fe400078e00ff */
[----:B------:R-:W-:-:S07]  /*15910*/  IMAD.MOV.U32 R15, RZ, RZ, -0x1 ;  /* 0xffffffffff0f7424 */ /* 0x000fce00078e00ff */
[----:B012---:R-:W-:Y:S05]  /*15920*/  WARPSYNC.COLLECTIVE R15, `(.L_x_4589) ;  /* 0x000000000f087348 */ /* 0x007fea0003c00000 */
[----:B------:R3:W4:Y:S02]  /*15930*/  SHFL.IDX P6, R14, R13, R12, R11 ;  /* 0x0000000c0d0e7389 */ /* 0x00072400000c000b */
[----:B01234-:R-:W-:Y:S01]  /*15940*/  ENDCOLLECTIVE ;  /* 0x000000000000791b */ /* 0x01ffe20003800000 */
.L_x_4589:
[----:B------:R-:W-:Y:S05]  /*15950*/  BSYNC B0 ;  /* 0x0000000000007941 */ /* 0x000fea0003800000 */
.L_x_4588:
[----:B------:R-:W-:Y:S01]  /*15960*/  IMAD.MOV.U32 R7, RZ, RZ, R14 ;  /* 0x000000ffff077224 */ /* 0x000fe200078e000e */
[----:B------:R-:W-:Y:S06]  /*15970*/  BRA `(.L_x_4531) ;  /* 0xffffffe400507947 */ /* 0x000fec000383ffff */
.L_x_4536:
[----:B-1----:R1:W2:Y:S02]  /*15980*/  SYNCS.PHASECHK.TRANS64.TRYWAIT P0, [R0+URZ+0x28c20], R3 ;  /* 0x028c2003000075a7 */ /* 0x0022a4000800017f */
[----:B--2---:R-:W-:Y:S05]  /*15990*/  @!P0 NANOSLEEP.SYNCS 0x989680 ;  /* 0x009896800000895d */ /* 0x004fea0003900000 */
[----:B------:R-:W2:Y:S02]  /*159a0*/  @!P0 SYNCS.PHASECHK.TRANS64 P0, [R0+URZ+0x28c20], R3 ;  /* 0x028c2003000085a7 */ /* 0x000ea4000800007f */
[----:B--2---:R-:W-:Y:S05]  /*159b0*/  @!P0 BRA `(.L_x_4536) ;  /* 0xfffffffc00f08947 */ /* 0x004fea000383ffff */
[----:B------:R-:W-:Y:S05]  /*159c0*/  BRA `(.L_x_4590) ;  /* 0xffffffe800c47947 */ /* 0x000fea000383ffff */
.L_x_4537:
        /* <DEDUP_REMOVED lines=11> */
.L_x_4592:
[----:B------:R-:W-:Y:S05]  /*15a80*/  BSYNC B0 ;  /* 0x0000000000007941 */ /* 0x000fea0003800000 */
.L_x_4591:
[----:B------:R-:W-:Y:S05]  /*15a90*/  BRA `(.L_x_4593) ;  /* 0xffffffe800ac7947 */ /* 0x000fea000383ffff */
.L_x_4540:
[----:B------:R-:W-:Y:S01]  /*15aa0*/  BSSY B1, `(.L_x_4594) ;  /* 0x0000006000017945 */ /* 0x000fe20003800000 */
[----:B------:R-:W-:-:S07]  /*15ab0*/  IMAD.MOV.U32 R15, RZ, RZ, -0x1 ;  /* 0xffffffffff0f7424 */ /* 0x000fce00078e00ff */
[----:B012---:R-:W-:Y:S05]  /*15ac0*/  WARPSYNC.COLLECTIVE R15, `(.L_x_4595) ;  /* 0x000000000f0c7348 */ /* 0x007fea0003c00000 */
[----:B------:R-:W-:Y:S02]  /*15ad0*/  ELECT P6, UR62, PT ;  /* 0x00000000003e782f */ /* 0x000fe400038c0000 */
[----:B------:R-:W-:Y:S01]  /*15ae0*/  MOV R14, UR62 ;  /* 0x0000003e000e7c02 */ /* 0x000fe20008000f00 */
[----:B012---:R-:W-:Y:S10]  /*15af0*/  ENDCOLLECTIVE ;  /* 0x000000000000791b */ /* 0x007ff40003800000 */
.L_x_4595:
[----:B------:R-:W-:Y:S05]  /*15b00*/  BSYNC B1 ;  /* 0x0000000000017941 */ /* 0x000fea0003800000 */
.L_x_4594:
[----:B------:R-:W-:Y:S05]  /*15b10*/  BRA `(.L_x_4596) ;  /* 0xffffffe800a47947 */ /* 0x000fea000383ffff */
.L_x_4542:
[----:B-1----:R1:W2:Y:S02]  /*15b20*/  SYNCS.PHASECHK.TRANS64.TRYWAIT P0, [R6+URZ], R5 ;  /* 0x00000005060075a7 */ /* 0x0022a4000800017f */
[----:B--2---:R-:W-:Y:S05]  /*15b30*/  @!P0 NANOSLEEP.SYNCS 0x989680 ;  /* 0x009896800000895d */ /* 0x004fea0003900000 */
[----:B------:R-:W2:Y:S02]  /*15b40*/  @!P0 SYNCS.PHASECHK.TRANS64 P0, [R6+URZ], R5 ;  /* 0x00000005060085a7 */ /* 0x000ea4000800007f */
[----:B--2---:R-:W-:Y:S05]  /*15b50*/  @!P0 BRA `(.L_x_4542) ;  /* 0xfffffffc00f08947 */ /* 0x004fea000383ffff */
[----:B------:R-:W-:Y:S05]  /*15b60*/  BRA `(.L_x_4597) ;  /* 0xffffffe800e07947 */ /* 0x000fea000383ffff */
.L_x_4543:
[----:B--2---:R2:W3:Y:S02]  /*15b70*/  SYNCS.PHASECHK.TRANS64.TRYWAIT P0, [R7+URZ], R2 ;  /* 0x00000002070075a7 */ /* 0x0044e4000800017f */
[----:B---3--:R-:W-:Y:S05]  /*15b80*/  @!P0 NANOSLEEP.SYNCS 0x989680 ;  /* 0x009896800000895d */ /* 0x008fea0003900000 */
[----:B------:R-:W3:Y:S02]  /*15b90*/  @!P0 SYNCS.PHASECHK.TRANS64 P0, [R7+URZ], R2 ;  /* 0x00000002070085a7 */ /* 0x000ee4000800007f */
[----:B---3--:R-:W-:Y:S05]  /*15ba0*/  @!P0 BRA `(.L_x_4543) ;  /* 0xfffffffc00f08947 */ /* 0x008fea000383ffff */
[----:B------:R-:W-:Y:S05]  /*15bb0*/  BRA `(.L_x_4598) ;  /* 0xffffffe800d47947 */ /* 0x000fea000383ffff */
.L_x_4545:
[----:B---3--:R3:W4:Y:S02]  /*15bc0*/  SYNCS.PHASECHK.TRANS64.TRYWAIT P0, [R4+URZ], R5 ;  /* 0x00000005040075a7 */ /* 0x008724000800017f */
[----:B----4-:R-:W-:Y:S05]  /*15bd0*/  @!P0 NANOSLEEP.SYNCS 0x989680 ;  /* 0x009896800000895d */ /* 0x010fea0003900000 */
[----:B------:R-:W4:Y:S02]  /*15be0*/  @!P0 SYNCS.PHASECHK.TRANS64 P0, [R4+URZ], R5 ;  /* 0x00000005040085a7 */ /* 0x000f24000800007f */
[----:B----4-:R-:W-:Y:S05]  /*15bf0*/  @!P0 BRA `(.L_x_4545) ;  /* 0xfffffffc00f08947 */ /* 0x010fea000383ffff */
[----:B------:R-:W-:Y:S05]  /*15c00*/  BRA `(.L_x_4599) ;  /* 0xffffffe800dc7947 */ /* 0x000fea000383ffff */
.L_x_4600:
        /* <DEDUP_REMOVED lines=15> */
.L_x_11948:


//--------------------- .text._ZN7cutlass13device_kernelIN5flash11enable_sm90INS1_16FlashAttnFwdSm90INS1_25CollectiveMainloopFwdSm90ILi2EN4cute5tupleIJNS5_1CILi1EEES8_S8_EEENS6_IJNS7_ILi64EEESA_SA_EEELi512ENS_6half_tEfNS_4arch4Sm90ELb0ELb1ELb0ELb1ELb0ELb1ELb0ELb0ELb0ELb0ELb0ELb0EEENS1_21CollectiveEpilogueFwdINS6_IJSA_NS7_ILi512EEESA_EEES9_SC_SE_Li256ELb1ELb0ELb0ELb0EEENS1_36VarlenDynamicPersistentTileSchedulerILi64ELi64ELi256ELi32ELb0ELb0ELb1ELb1ELb0ELb1EEEEEEEEEvNT_6ParamsE --------------------------
	.section	.text._ZN7cutlass13device_kernelIN5flash11enable_sm90INS1_16FlashAttnFwdSm90INS1_25CollectiveMainloopFwdSm90ILi2EN4cute5tupleIJNS5_1CILi1EEES8_S8_EEENS6_IJNS7_ILi64EEESA_SA_EEELi512ENS_6half_tEfNS_4arch4Sm90ELb0ELb1ELb0ELb1ELb0ELb1ELb0ELb0ELb0ELb0ELb0ELb0EEENS1_21CollectiveEpilogueFwdINS6_IJSA_NS7_ILi512EEESA_EEES9_SC_SE_Li256ELb1ELb0ELb0ELb0EEENS1_36VarlenDynamicPersistentTileSchedulerILi64ELi64ELi256ELi32ELb0ELb0ELb1ELb1ELb0ELb1EEEEEEEEEvNT_6ParamsE,"ax",@progbits
	.align	128
.text._ZN7cutlass13device_kernelIN5flash11enable_sm90INS1_16FlashAttnFwdSm90INS1_25CollectiveMainloopFwdSm90ILi2EN4cute5tupleIJNS5_1CILi1EEES8_S8_EEENS6_IJNS7_ILi64EEESA_SA_EEELi512ENS_6half_tEfNS_4arch4Sm90ELb0ELb1ELb0ELb1ELb0ELb1ELb0ELb0ELb0ELb0ELb0ELb0EEENS1_21CollectiveEpilogueFwdINS6_IJSA_NS7_ILi512EEESA_EEES9_SC_SE_Li256ELb1ELb0ELb0ELb0EEENS1_36VarlenDynamicPersistentTileSchedulerILi64ELi64ELi256ELi32ELb0ELb0ELb1ELb1ELb0ELb1EEEEEEEEEvNT_6ParamsE:
        .type           _ZN7cutlass13device_kernelIN5flash11enable_sm90INS1_16FlashAttnFwdSm90INS1_25CollectiveMainloopFwdSm90ILi2EN4cute5tupleIJNS5_1CILi1EEES8_S8_EEENS6_IJNS7_ILi64EEESA_SA_EEELi512ENS_6half_tEfNS_4arch4Sm90ELb0ELb1ELb0ELb1ELb0ELb1ELb0ELb0ELb0ELb0ELb0ELb0EEENS1_21CollectiveEpilogueFwdINS6_IJSA_NS7_ILi512EEESA_EEES9_SC_SE_Li256ELb1ELb0ELb0ELb0EEENS1_36VarlenDynamicPersistentTileSchedulerILi64ELi64ELi256ELi32ELb0ELb0ELb1ELb1ELb0ELb1EEEEEEEEEvNT_6ParamsE,@function
        .size           _ZN7cutlass13device_kernelIN5flash11enable_sm90INS1_16FlashAttnFwdSm90INS1_25CollectiveMainloopFwdSm90ILi2EN4cute5tupleIJNS5_1CILi1EEES8_S8_EEENS6_IJNS7_ILi64EEESA_SA_EEELi512ENS_6half_tEfNS_4arch4Sm90ELb0ELb1ELb0ELb1ELb0ELb1ELb0ELb0ELb0ELb0ELb0ELb0EEENS1_21CollectiveEpilogueFwdINS6_IJSA_NS7_ILi512EEESA_EEES9_SC_SE_Li256ELb1ELb0ELb0ELb0EEENS1_36VarlenDynamicPersistentTileSchedulerILi64ELi64ELi256ELi32ELb0ELb0ELb1ELb1ELb0ELb1EEEEEEEEEvNT_6ParamsE,(.L_x_11949 - _ZN7cutlass13device_kernelIN5flash11enable_sm90INS1_16FlashAttnFwdSm90INS1_25CollectiveMainloopFwdSm90ILi2EN4cute5tupleIJNS5_1CILi1EEES8_S8_EEENS6_IJNS7_ILi64EEESA_SA_EEELi512ENS_6half_tEfNS_4arch4Sm90ELb0ELb1ELb0ELb1ELb0ELb1ELb0ELb0ELb0ELb0ELb0ELb0EEENS1_21CollectiveEpilogueFwdINS6_IJSA_NS7_ILi512EEESA_EEES9_SC_SE_Li256ELb1ELb0ELb0ELb0EEENS1_36VarlenDynamicPersistentTileSchedulerILi64ELi64ELi256ELi32ELb0ELb0ELb1ELb1ELb0ELb1EEEEEEEEEvNT_6ParamsE)
        .other          _ZN7cutlass13device_kernelIN5flash11enable_sm90INS1_16FlashAttnFwdSm90INS1_25CollectiveMainloopFwdSm90ILi2EN4cute5tupleIJNS5_1CILi1EEES8_S8_EEENS6_IJNS7_ILi64EEESA_SA_EEELi512ENS_6half_tEfNS_4arch4Sm90ELb0ELb1ELb0ELb1ELb0ELb1ELb0ELb0ELb0ELb0ELb0ELb0EEENS1_21CollectiveEpilogueFwdINS6_IJSA_NS7_ILi512EEESA_EEES9_SC_SE_Li256ELb1ELb0ELb0ELb0EEENS1_36VarlenDynamicPersistentTileSchedulerILi64ELi64ELi256ELi32ELb0ELb0ELb1ELb1ELb0ELb1EEEEEEEEEvNT_6ParamsE,@"STO_CUDA_ENTRY STV_DEFAULT"
_ZN7cutlass13device_kernelIN5flash11enable_sm90INS1_16FlashAttnFwdSm90INS1_25CollectiveMainloopFwdSm90ILi2EN4cute5tupleIJNS5_1CILi1EEES8_S8_EEENS6_IJNS7_ILi64EEESA_SA_EEELi512ENS_6half_tEfNS_4arch4Sm90ELb0ELb1ELb0ELb1ELb0ELb1ELb0ELb0ELb0ELb0ELb0ELb0EEENS1_21CollectiveEpilogueFwdINS6_IJSA_NS7_ILi512EEESA_EEES9_SC_SE_Li256ELb1ELb0ELb0ELb0EEENS1_36VarlenDynamicPersistentTileSchedulerILi64ELi64ELi256ELi32ELb0ELb0ELb1ELb1ELb0ELb1EEEEEEEEEvNT_6ParamsE:
        /* <DEDUP_REMOVED lines=27> */
.L_x_4602:
[----:B------:R-:W-:Y:S05]  /*01b0*/  BSYNC B0 ;  /* 0x0000000000007941 */ /* 0x000fea0003800000 */
.L_x_4601:
        /* <DEDUP_REMOVED lines=37> */
.L_x_4603:
        /* <DEDUP_REMOVED lines=22> */
.L_x_4604:
        /* <DEDUP_REMOVED lines=18> */
.L_x_4605:
        /* <DEDUP_REMOVED lines=22> */
.L_x_4606:
        /* <DEDUP_REMOVED lines=22> */
.L_x_4607:
[----:B------:R-:W-:Y:S01]  /*0950*/  PLOP3.LUT P0, PT, PT, PT, UP0, 0x80, 0x0 ;  /* 0x000000000000781c */ /* 0x000fe20003f0f008 */
[----:B------:R-:W-:Y:S01]  /*0960*/  UMOV UR36, 0x1 ;  /* 0x0000000100247882 */ /* 0x000fe20000000000 */
[----:B------:R-:W-:Y:S01]  /*0970*/  NOP ;  /* 0x0000000000007918 */ /* 0x000fe20000000000 */
[----:B------:R-:W-:Y:S01]  /*0980*/  USEL UR36, UR36, 0x2, !UP0 ;  /* 0x0000000224247887 */ /* 0x000fe2000c000000 */
[----:B------:R-:W-:Y:S01]  /*0990*/  BSSY B8, `(.L_x_4608) ;  /* 0x0001b5b000087945 */ /* 0x000fe20003800000 */
[----:B------:R-:W-:Y:S01]  /*09a0*/  ULDC.64 UR42, c[0x0][0x208] ;  /* 0x00008200002a7ab9 */ /* 0x000fe20000000a00 */
[----:B012-4-:R-:W-:Y:S07]  /*09b0*/  BAR.SYNC.DEFER_BLOCKING 0x0 ;  /* 0x0000000000007b1d */ /* 0x017fee0000010000 */
[----:B------:R-:W-:Y:S05]  /*09c0*/  @!P0 BRA `(.L_x_4609) ;  /* 0x0000014c004c8947 */ /* 0x000fea0003800000 */
.L_x_4610:
[----:B------:R-:W-:-:S08]  /*09d0*/  NOP ;  /* 0x0000000000007918 */ /* 0x000fd00000000000 */
[----:B------:R-:W0:Y:S02]  /*09e0*/  USETMAXREG.TRY_ALLOC.CTAPOOL UP0, 0xf0 ;  /* 0x000000f0000079c8 */ /* 0x000e240008000600 */
[----:B0-----:R-:W-:-:S13]  /*09f0*/  PLOP3.LUT P0, PT, PT, PT, UP0, 0x80, 0x0 ;  /* 0x000000000000781c */ /* 0x001fda0003f0f008 */
[----:B------:R-:W-:Y:S05]  /*0a00*/  @!P0 BRA `(.L_x_4610) ;  /* 0xfffffffc00f08947 */ /* 0x000fea000383ffff */
[----:B------:R-:W-:Y:S01]  /*0a10*/  ISETP.NE.AND P0, PT, R2, 0x1, PT ;  /* 0x000000010200780c */ /* 0x000fe20003f05270 */
[----:B------:R-:W0:Y:S01]  /*0a20*/  S2UR UR5, SR_CgaCtaId ;  /* 0x00000000000579c3 */ /* 0x000e220000008800 */
[----:B------:R-:W-:-:S11]  /*0a30*/  UMOV UR4, 0x400 ;  /* 0x0000040000047882 */ /* 0x000fd60000000000 */
[----:B------:R-:W-:Y:S06]  /*0a40*/  @!P0 BAR.ARV 0x8, 0xa0 ;  /* 0x0202800000008b1d */ /* 0x000fec0000002000 */
[----:B------:R-:W-:Y:S01]  /*0a50*/  ISETP.GE.U32.AND P0, PT, R4, 0x100, PT ;  /* 0x000001000400780c */ /* 0x000fe20003f06070 */
[----:B0-----:R-:W-:-:S06]  /*0a60*/  ULEA UR4, UR5, UR4, 0x18 ;  /* 0x0000000405047291 */ /* 0x001fcc000f8ec03f */
[----:B------:R-:W-:-:S06]  /*0a70*/  IMAD.U32 R2, RZ, RZ, UR4 ;  /* 0x00000004ff027e24 */ /* 0x000fcc000f8e00ff */
[----:B------:R-:W-:Y:S06]  /*0a80*/  @P0 BAR.ARV 0xf, 0x100 ;  /* 0x03c4000000000b1d */ /* 0x000fec0000002000 */
[----:B------:R-:W-:Y:S02]  /*0a90*/  ULDC UR4, c[0x0][0xc14] ;  /* 0x0003050000047ab9 */ /* 0x000fe40000000800 */
[----:B------:R-:W-:Y:S06]  /*0aa0*/  BAR.SYNC.DEFER_BLOCKING 0x5, 0x120 ;  /* 0x0144800000007b1d */ /* 0x000fec0000010000 */
[----:B------:R-:W0:Y:S02]  /*0ab0*/  LDS.128 R188, [R2+0x28cd0] ;  /* 0x028cd00002bc7984 */ /* 0x000e240000000c00 */
[----:B------:R-:W-:Y:S06]  /*0ac0*/  BAR.ARV 0x4, 0x120 ;  /* 0x0104800000007b1d */ /* 0x000fec0000002000 */
[----:B0-----:R-:W-:-:S13]  /*0ad0*/  ISETP.GE.AND P0, PT, R191, UR4, PT ;  /* 0x00000004bf007c0c */ /* 0x001fda000bf06270 */
[----:B------:R-:W-:Y:S05]  /*0ae0*/  @P0 BRA `(.L_x_4611) ;  /* 0x000001b400140947 */ /* 0x000fea0003800000 */
[----:B------:R-:W-:Y:S01]  /*0af0*/  VIADD R225, R4, 0xffffff80 ;  /* 0xffffff8004e17836 */ /* 0x000fe20000000000 */
[----:B------:R-:W-:Y:S01]  /*0b00*/  MOV R216, RZ ;  /* 0x000000ff00d87202 */ /* 0x000fe20000000f00 */
[----:B------:R-:W-:Y:S01]  /*0b10*/  IMAD.MOV.U32 R197, RZ, RZ, 0x20 ;  /* 0x00000020ffc57424 */ /* 0x000fe200078e00ff */
[----:B------:R-:W-:Y:S01]  /*0b20*/  CS2R R18, SRZ ;  /* 0x0000000000127805 */ /* 0x000fe2000001ff00 */
[----:B------:R-:W-:Y:S01]  /*0b30*/  IMAD.MOV.U32 R23, RZ, RZ, RZ ;  /* 0x000000ffff177224 */ /* 0x000fe200078e00ff */
[----:B------:R-:W-:Y:S01]  /*0b40*/  SHF.R.S32.HI R0, RZ, 0x1f, R225 ;  /* 0x0000001fff007819 */ /* 0x000fe200000114e1 */
[----:B------:R-:W-:Y:S01]  /*0b50*/  IMAD.MOV.U32 R187, RZ, RZ, RZ ;  /* 0x000000ffffbb7224 */ /* 0x000fe200078e00ff */
[----:B------:R-:W-:Y:S02]  /*0b60*/  ULOP3.LUT UR37, UR36, 0x1, URZ, 0xfc, !UPT ;  /* 0x0000000124257892 */ /* 0x000fe4000f8efc3f */
[CC--:B------:R-:W-:Y:S02]  /*0b70*/  LEA.HI R3, R0.reuse, R225.reuse, RZ, 0x4 ;  /* 0x000000e100037211 */ /* 0x0c0fe400078f20ff */
[----:B------:R-:W-:-:S02]  /*0b80*/  LEA.HI R4, R0, R225, RZ, 0x7 ;  /* 0x000000e100047211 */ /* 0x000fc400078f38ff */
[----:B------:R-:W-:Y:S02]  /*0b90*/  LOP3.LUT R6, R3, 0xfffffff0, RZ, 0xc0, !PT ;  /* 0xfffffff003067812 */ /* 0x000fe400078ec0ff */
[----:B------:R-:W-:Y:S02]  /*0ba0*/  LOP3.LUT R8, R4, 0xffffff80, RZ, 0xc0, !PT ;  /* 0xffffff8004087812 */ /* 0x000fe400078ec0ff */
[----:B------:R-:W-:Y:S01]  /*0bb0*/  LEA.HI R5, R0, R225, RZ, 0x5 ;  /* 0x000000e100057211 */ /* 0x000fe200078f28ff */
[C---:B------:R-:W-:Y:S01]  /*0bc0*/  IMAD.IADD R6, R225.reuse, 0x1, -R6 ;  /* 0x00000001e1067824 */ /* 0x040fe200078e0a06 */
[----:B------:R-:W-:Y:S01]  /*0bd0*/  SHF.R.S32.HI R219, RZ, 0x7, R4 ;  /* 0x00000007ffdb7819 */ /* 0x000fe20000011404 */
[----:B------:R-:W-:Y:S01]  /*0be0*/  IMAD.IADD R7, R225, 0x1, -R8 ;  /* 0x00000001e1077824 */ /* 0x000fe200078e0a08 */
[----:B------:R-:W-:Y:S02]  /*0bf0*/  SHF.R.S32.HI R200, RZ, 0x5, R5 ;  /* 0x00000005ffc87819 */ /* 0x000fe40000011405 */
[----:B------:R-:W-:-:S02]  /*0c00*/  SHF.R.S32.HI R9, RZ, 0x1f, R6 ;  /* 0x0000001fff097819 */ /* 0x000fc40000011406 */
[----:B------:R-:W-:Y:S02]  /*0c10*/  SHF.R.S32.HI R5, RZ, 0x1f, R5 ;  /* 0x0000001fff057819 */ /* 0x000fe40000011405 */
[----:B------:R-:W-:Y:S02]  /*0c20*/  SHF.R.S32.HI R8, RZ, 0x4, R3 ;  /* 0x00000004ff087819 */ /* 0x000fe40000011403 */
[----:B------:R-:W-:Y:S02]  /*0c30*/  LEA.HI R13, R9, R6, RZ, 0x3 ;  /* 0x00000006090d7211 */ /* 0x000fe400078f18ff */
[----:B------:R-:W-:Y:S02]  /*0c40*/  LEA.HI R3, R3, R8, RZ, 0x1 ;  /* 0x0000000803037211 */ /* 0x000fe400078f08ff */
[----:B------:R-:W-:Y:S02]  /*0c50*/  LEA.HI R5, R5, R200, RZ, 0x2 ;  /* 0x000000c805057211 */ /* 0x000fe400078f10ff */
[----:B------:R-:W-:-:S02]  /*0c60*/  LOP3.LUT R15, R13, 0xfffffff8, RZ, 0xc0, !PT ;  /* 0xfffffff80d0f7812 */ /* 0x000fc400078ec0ff */
[----:B------:R-:W-:Y:S02]  /*0c70*/  LOP3.LUT R3, R3, 0x1ffffffe, RZ, 0xc0, !PT ;  /* 0x1ffffffe03037812 */ /* 0x000fe400078ec0ff */
[----:B------:R-:W-:Y:S01]  /*0c80*/  LOP3.LUT R5, R5, 0x3ffffc, RZ, 0xc0, !PT ;  /* 0x003ffffc05057812 */ /* 0x000fe200078ec0ff */
[----:B------:R-:W-:Y:S01]  /*0c90*/  IMAD.IADD R15, R6, 0x1, -R15 ;  /* 0x00000001060f7824 */ /* 0x000fe200078e0a0f */
[----:B------:R-:W-:Y:S01]  /*0ca0*/  LEA R14, R219, R6, 0x8 ;  /* 0x00000006db0e7211 */ /* 0x000fe200078e40ff */
[----:B------:R-:W-:Y:S01]  /*0cb0*/  IMAD.IADD R3, R8, 0x1, -R3 ;  /* 0x0000000108037824 */ /* 0x000fe200078e0a03 */
[----:B------:R-:W-:Y:S01]  /*0cc0*/  SHF.L.U32 R13, R13, 0x6, RZ ;  /* 0x000000060d0d7819 */ /* 0x000fe200000006ff */
[----:B------:R-:W-:Y:S01]  /*0cd0*/  IMAD.IADD R5, R200, 0x1, -R5 ;  /* 0x00000001c8057824 */ /* 0x000fe200078e0a05 */
[----:B------:R-:W-:Y:S01]  /*0ce0*/  SHF.R.S32.HI R10, RZ, 0x1f, R7 ;  /* 0x0000001fff0a7819 */ /* 0x000fe20000011407 */
[----:B------:R-:W-:Y:S01]  /*0cf0*/  IMAD.SHL.U32 R6, R15, 0x40, RZ ;  /* 0x000000400f067824 */ /* 0x000fe200078e00ff */
[----:B------:R-:W-:Y:S01]  /*0d00*/  LOP3.LUT R13, R13, 0x7ffffe00, RZ, 0xc0, !PT ;  /* 0x7ffffe000d0d7812 */ /* 0x000fe200078ec0ff */
[----:B------:R-:W-:Y:S01]  /*0d10*/  IMAD R14, R5, 0x10, R14 ;  /* 0x00000010050e7824 */ /* 0x000fe200078e020e */
[----:B------:R-:W-:Y:S01]  /*0d20*/  LEA.HI R5, R0, R225, RZ, 0x2 ;  /* 0x000000e100057211 */ /* 0x000fe200078f10ff */
[----:B------:R-:W-:Y:S01]  /*0d30*/  IMAD.SHL.U32 R3, R3, 0x8, RZ ;  /* 0x0000000803037824 */ /* 0x000fe200078e00ff */
[----:B------:R-:W-:Y:S01]  /*0d40*/  LOP3.LUT R6, R6, 0x1c0, RZ, 0xc0, !PT ;  /* 0x000001c006067812 */ /* 0x000fe200078ec0ff */
[----:B------:R-:W-:Y:S01]  /*0d50*/  IMAD R13, R200, 0x400, R13 ;  /* 0x00000400c80d7824 */ /* 0x000fe200078e020d */
[----:B------:R-:W-:Y:S01]  /*0d60*/  SHF.R.S32.HI R185, RZ, 0x2, R5 ;  /* 0x00000002ffb97819 */ /* 0x000fe20000011405 */
[--C-:B------:R-:W-:Y:S01]  /*0d70*/  IMAD.U32 R224, R14, 0x40, R3.reuse ;  /* 0x000000400ee07824 */ /* 0x100fe200078e0003 */
[----:B------:R-:W-:-:S02]  /*0d80*/  LOP3.LUT R3, R6, 0x8, R3, 0xf8, !PT ;  /* 0x0000000806037812 */ /* 0x000fc400078ef803 */
[----:B------:R-:W-:Y:S01]  /*0d90*/  SHF.R.U32.HI R6, RZ, 0x3, R6 ;  /* 0x00000003ff067819 */ /* 0x000fe20000011606 */
[----:B------:R-:W-:Y:S01]  /*0da0*/  VIADD R227, R185, 0x20 ;  /* 0x00000020b9e37836 */ /* 0x000fe20000000000 */
[----:B------:R-:W-:Y:S02]  /*0db0*/  LOP3.LUT R218, R5, 0xfffffffc, RZ, 0xc0, !PT ;  /* 0xfffffffc05da7812 */ /* 0x000fe400078ec0ff */
[----:B------:R-:W-:Y:S02]  /*0dc0*/  LOP3.LUT R6, R3, R6, RZ, 0x3c, !PT ;  /* 0x0000000603067212 */ /* 0x000fe400078e3cff */
[----:B------:R-:W-:Y:S01]  /*0dd0*/  LEA.HI R3, R0, R225, RZ, 0x3 ;  /* 0x000000e100037211 */ /* 0x000fe200078f18ff */
[----:B------:R-:W-:Y:S01]  /*0de0*/  IMAD.IADD R218, R225, 0x1, -R218 ;  /* 0x00000001e1da7824 */ /* 0x000fe200078e0ada */
[----:B------:R-:W-:Y:S01]  /*0df0*/  LEA.HI R9, R10, R7, RZ, 0x2 ;  /* 0x000000070a097211 */ /* 0x000fe200078f10ff */
[----:B------:R-:W-:Y:S01]  /*0e00*/  IMAD.IADD R13, R13, 0x1, R6 ;  /* 0x000000010d0d7824 */ /* 0x000fe200078e0206 */
[----:B------:R-:W-:Y:S01]  /*0e10*/  LOP3.LUT R0, R3, 0x1ffffff8, RZ, 0xc0, !PT ;  /* 0x1ffffff803007812 */ /* 0x000fe200078ec0ff */
[----:B------:R-:W-:Y:S01]  /*0e20*/  IMAD.SHL.U32 R16, R218, 0x8, RZ ;  /* 0x00000008da107824 */ /* 0x000fe200078e00ff */
[--C-:B------:R-:W-:Y:S01]  /*0e30*/  SHF.R.S32.HI R11, RZ, 0x2, R9.reuse ;  /* 0x00000002ff0b7819 */ /* 0x100fe20000011409 */
[----:B------:R-:W-:Y:S01]  /*0e40*/  IMAD R195, R13, 0x2, R2 ;  /* 0x000000020dc37824 */ /* 0x000fe200078e0202 */
[----:B------:R-:W-:Y:S01]  /*0e50*/  SHF.R.S32.HI R12, RZ, 0x1f, R9 ;  /* 0x0000001fff0c7819 */ /* 0x000fe20000011409 */
[----:B------:R-:W-:Y:S01]  /*0e60*/  IMAD.IADD R0, R225, 0x1, -R0 ;  /* 0x00000001e1007824 */ /* 0x000fe200078e0a00 */
[----:B------:R-:W-:Y:S01]  /*0e70*/  R2P PR, R15, 0x6 ;  /* 0x000000060f007804 */ /* 0x000fe20000000000 */
[----:B------:R-:W-:Y:S01]  /*0e80*/  VIADD R198, R195, 0x26800 ;  /* 0x00026800c3c67836 */ /* 0x000fe20000000000 */
[----:B------:R-:W-:Y:S01]  /*0e90*/  SHF.L.U32 R222, R227, 0x6, RZ ;  /* 0x00000006e3de7819 */ /* 0x000fe200000006ff */
[----:B------:R-:W-:Y:S01]  /*0ea0*/  IMAD.SHL.U32 R199, R0, 0x8, RZ ;  /* 0x0000000800c77824 */ /* 0x000fe200078e00ff */
[----:B------:R-:W-:-:S02]  /*0eb0*/  SHF.R.S32.HI R0, RZ, 0x1f, R227 ;  /* 0x0000001fff007819 */ /* 0x000fc400000114e3 */
[----:B------:R-:W-:Y:S02]  /*0ec0*/  LEA.HI R12, R12, R11, RZ, 0x3 ;  /* 0x0000000b0c0c7211 */ /* 0x000fe400078f18ff */
[----:B------:R-:W-:Y:S02]  /*0ed0*/  LEA.HI R0, R0, R227, RZ, 0x3 ;  /* 0x000000e300007211 */ /* 0x000fe400078f18ff */
[----:B------:R-:W-:Y:S02]  /*0ee0*/  SHF.R.S32.HI R6, RZ, 0x1f, R5 ;  /* 0x0000001fff067819 */ /* 0x000fe40000011405 */
[----:B------:R-:W-:Y:S01]  /*0ef0*/  LEA.HI R4, R4, R219, RZ, 0x1 ;  /* 0x000000db04047211 */ /* 0x000fe200078f08ff */
[----:B------:R-:W-:Y:S01]  /*0f00*/  IMAD.SHL.U32 R223, R0, 0x40, RZ ;  /* 0x0000004000df7824 */ /* 0x000fe200078e00ff */
[----:B------:R-:W-:Y:S02]  /*0f10*/  LOP3.LUT R222, R222, 0x1c0, RZ, 0xc0, !PT ;  /* 0x000001c0dede7812 */ /* 0x000fe400078ec0ff */
[----:B------:R-:W-:-:S02]  /*0f20*/  LOP3.LUT R12, R12, 0xfffffff8, RZ, 0xc0, !PT ;  /* 0xfffffff80c0c7812 */ /* 0x000fc400078ec0ff */
[----:B------:R-:W-:Y:S02]  /*0f30*/  LEA.HI R10, R10, R7, RZ, 0x5 ;  /* 0x000000070a0a7211 */ /* 0x000fe400078f28ff */
[----:B------:R-:W-:Y:S01]  /*0f40*/  LOP3.LUT R8, R9, 0x7ffffffc, RZ, 0xc0, !PT ;  /* 0x7ffffffc09087812 */ /* 0x000fe200078ec0ff */
[----:B------:R-:W-:Y:S01]  /*0f50*/  IMAD.IADD R11, R11, 0x1, -R12 ;  /* 0x000000010b0b7824 */ /* 0x000fe200078e0a0c */
[----:B------:R-:W-:Y:S02]  /*0f60*/  LEA.HI R6, R6, R185, RZ, 0x3 ;  /* 0x000000b906067211 */ /* 0x000fe400078f18ff */
[----:B------:R-:W-:Y:S01]  /*0f70*/  LOP3.LUT R4, R4, 0xfffffe, RZ, 0xc0, !PT ;  /* 0x00fffffe04047812 */ /* 0x000fe200078ec0ff */
[----:B------:R-:W-:Y:S01]  /*0f80*/  IMAD.IADD R8, R7, 0x1, -R8 ;  /* 0x0000000107087824 */ /* 0x000fe200078e0a08 */
[----:B------:R-:W-:Y:S02]  /*0f90*/  LOP3.LUT R0, R222, 0x38, R16, 0xf8, !PT ;  /* 0x00000038de007812 */ /* 0x000fe400078ef810 */
[----:B------:R-:W-:Y:S01]  /*0fa0*/  SHF.R.U32.HI R226, RZ, 0x3, R222 ;  /* 0x00000003ffe27819 */ /* 0x000fe200000116de */
[----:B------:R-:W-:Y:S01]  /*0fb0*/  IMAD.IADD R4, R219, 0x1, -R4 ;  /* 0x00000001db047824 */ /* 0x000fe200078e0a04 */
[----:B------:R-:W-:Y:S01]  /*0fc0*/  LOP3.LUT R223, R223, 0xfffffe00, RZ, 0xc0, !PT ;  /* 0xfffffe00dfdf7812 */ /* 0x000fe200078ec0ff */
[----:B------:R-:W-:Y:S01]  /*0fd0*/  IMAD.SHL.U32 R22, R8, 0x2, RZ ;  /* 0x0000000208167824 */ /* 0x000fe200078e00ff */
[----:B------:R-:W-:Y:S01]  /*0fe0*/  SEL R197, R197, 0xffffffe0, !P1 ;  /* 0xffffffe0c5c57807 */ /* 0x000fe20004800000 */
[----:B------:R-:W-:Y:S01]  /*0ff0*/  IMAD.SHL.U32 R194, R4, 0x100, RZ ;  /* 0x0000010004c27824 */ /* 0x000fe200078e00ff */
[----:B------:R-:W-:-:S02]  /*1000*/  SHF.R.S32.HI R10, RZ, 0x5, R10 ;  /* 0x00000005ff0a7819 */ /* 0x000fc4000001140a */
[----:B------:R-:W-:Y:S02]  /*1010*/  LOP3.LUT R6, R6, 0xfffffff8, RZ, 0xc0, !PT ;  /* 0xfffffff806067812 */ /* 0x000fe400078ec0ff */
[----:B------:R-:W-:Y:S01]  /*1020*/  IADD3 R196, R195, 0x26840, RZ ;  /* 0x00026840c3c47810 */ /* 0x000fe20007ffe0ff */
[C---:B------:R-:W-:Y:S01]  /*1030*/  @P2 VIADD R196, R198.reuse, 0xffffffc0 ;  /* 0xffffffc0c6c42836 */ /* 0x040fe20000000000 */
[----:B------:R-:W-:Y:S01]  /*1040*/  LOP3.LUT R221, R223, R0, R226, 0xf6, !PT ;  /* 0x00000000dfdd7212 */ /* 0x000fe200078ef6e2 */
[----:B------:R-:W-:Y:S01]  /*1050*/  IMAD.IADD R198, R198, 0x1, R197 ;  /* 0x00000001c6c67824 */ /* 0x000fe200078e02c5 */
[----:B------:R-:W-:Y:S01]  /*1060*/  SHF.R.S32.HI R202, RZ, 0x3, R3 ;  /* 0x00000003ffca7819 */ /* 0x000fe20000011403 */
[----:B------:R-:W-:Y:S01]  /*1070*/  IMAD R192, R10, 0x10, R11 ;  /* 0x000000100ac07824 */ /* 0x000fe200078e020b */
[----:B------:R-:W-:Y:S01]  /*1080*/  SHF.R.S32.HI R220, RZ, 0x1f, R185 ;  /* 0x0000001fffdc7819 */ /* 0x000fe200000114b9 */
[----:B------:R-:W-:Y:S02]  /*1090*/  IMAD.IADD R193, R185, 0x1, -R6 ;  /* 0x00000001b9c17824 */ /* 0x000fe400078e0a06 */
[----:B------:R-:W-:-:S02]  /*10a0*/  IMAD R221, R221, 0x2, R2 ;  /* 0x00000002dddd7824 */ /* 0x000fc400078e0202 */
[----:B------:R-:W-:-:S07]  /*10b0*/  IMAD.IADD R197, R197, 0x1, R196 ;  /* 0x00000001c5c57824 */ /* 0x000fce00078e02c4 */
.L_x_4828:
[----:B------:R-:W-:Y:S01]  /*10c0*/  ULDC.64 UR4, c[0x0][0xa28] ;  /* 0x00028a0000047ab9 */ /* 0x000fe20000000a00 */
[----:B01---5:R-:W0:Y:S01]  /*10d0*/  LDC.64 R6, c[0x0][0xa08] ;  /* 0x00028200ff067b82 */ /* 0x023e220000000a00 */
        /* <DEDUP_REMOVED lines=17> */
[----:B--2---:R2:W5:Y:S01]  /*11f0*/  @P3 LDG.E R25, desc[UR42][R10.64] ;  /* 0x0000002a0a193981 */ /* 0x004562000c1e1900 */
[----:B-1----:R-:W-:-:S05]  /*1200*/  @P0 IMAD.WIDE R4, R191, 0x4, R4 ;  /* 0x00000004bf040825 */ /* 0x002fca00078e0204 */
[----:B------:R2:W5:Y:S01]  /*1210*/  @P0 LDG.E R3, desc[UR42][R4.64] ;  /* 0x0000002a04030981 */ /* 0x000562000c1e1900 */
[----:B0-----:R-:W-:-:S05]  /*1220*/  @P1 IMAD.WIDE R6, R191, 0x4, R8 ;  /* 0x00000004bf061825 */ /* 0x001fca00078e0208 */
[----:B------:R2:W5:Y:S01]  /*1230*/  @P1 LDG.E R186, desc[UR42][R6.64] ;  /* 0x0000002a06ba1981 */ /* 0x000562000c1e1900 */
[----:B------:R-:W-:-:S03]  /*1240*/  UISETP.NE.U32.AND UP0, UPT, UR4, URZ, UPT ;  /* 0x0000003f0400728c */ /* 0x000fc6000bf05070 */
[----:B------:R-:W-:Y:S01]  /*1250*/  ULDC UR4, c[0x0][0x404] ;  /* 0x0001010000047ab9 */ /* 0x000fe20000000800 */
[----:B------:R-:W-:Y:S01]  /*1260*/  UISETP.NE.AND.EX UP0, UPT, UR5, URZ, UPT, UP0 ;  /* 0x0000003f0500728c */ /* 0x000fe2000bf05300 */
[----:B------:R-:W-:Y:S02]  /*1270*/  ISETP.NE.U32.AND P2, PT, RZ, UR6, PT ;  /* 0x00000006ff007c0c */ /* 0x000fe4000bf45070 */
[----:B------:R-:W-:Y:S01]  /*1280*/  ULDC UR5, c[0x0][0x2e0] ;  /* 0x0000b80000057ab9 */ /* 0x000fe20000000800 */
[----:B------:R-:W-:Y:S01]  /*1290*/  USEL UR4, UR4, 0x1, UP0 ;  /* 0x0000000104047887 */ /* 0x000fe20008000000 */
[----:B------:R-:W-:-:S03]  /*12a0*/  ISETP.NE.AND.EX P2, PT, RZ, UR7, PT, P2 ;  /* 0x00000007ff007c0c */ /* 0x000fc6000bf45320 */
[----:B------:R-:W-:-:S03]  /*12b0*/  UIMAD UR4, UR4, UR5, URZ ;  /* 0x00000005040472a4 */ /* 0x000fc6000f8e023f */
[----:B------:R-:W-:Y:S01]  /*12c0*/  ULDC UR5, c[0x0][0x338] ;  /* 0x0000ce0000057ab9 */ /* 0x000fe20000000800 */
[----:B------:R-:W-:Y:S02]  /*12d0*/  IMAD.MOV.U32 R217, RZ, RZ, R189 ;  /* 0x000000ffffd97224 */ /* 0x000fe400078e00bd */
[----:B------:R-:W-:Y:S02]  /*12e0*/  IMAD.MOV.U32 R214, RZ, RZ, R190 ;  /* 0x000000ffffd67224 */ /* 0x000fe400078e00be */
[----:B------:R-:W-:Y:S01]  /*12f0*/  IMAD.MOV.U32 R215, RZ, RZ, R191 ;  /* 0x000000ffffd77224 */ /* 0x000fe200078e00bf */
[----:B--23--:R-:W-:Y:S06]  /*1300*/  @P1 BRA `(.L_x_4612) ;  /* 0x0000000000241947 */ /* 0x00cfec0003800000 */
        /* <DEDUP_REMOVED lines=9> */
.L_x_4612:
[----:B------:R-:W-:Y:S01]  /*13a0*/  MOV R32, UR5 ;  /* 0x0000000500207c02 */ /* 0x000fe20008000f00 */
[----:B------:R-:W-:Y:S01]  /*13b0*/  IMAD.U32 R24, RZ, RZ, UR4 ;  /* 0x00000004ff187e24 */ /* 0x000fe2000f8e00ff */
[----:B------:R-:W-:Y:S06]  /*13c0*/  @!P2 BRA `(.L_x_4613) ;  /* 0x000000000010a947 */ /* 0x000fec0003800000 */
[----:B------:R-:W0:Y:S02]  /*13d0*/  LDC.64 R4, c[0x0][0xa20] ;  /* 0x00028800ff047b82 */ /* 0x000e240000000a00 */
[----:B0-----:R-:W-:-:S05]  /*13e0*/  IMAD.WIDE R4, R191, 0x4, R4 ;  /* 0x00000004bf047825 */ /* 0x001fca00078e0204 */
[----:B------:R0:W5:Y:S01]  /*13f0*/  LDG.E R24, desc[UR42][R4.64] ;  /* 0x0000002a04187981 */ /* 0x000162000c1e1900 */
[----:B------:R-:W-:Y:S05]  /*1400*/  BRA `(.L_x_4614) ;  /* 0x0000000000107947 */ /* 0x000fea0003800000 */
.L_x_4613:
[----:B------:R-:W-:Y:S05]  /*1410*/  @!P3 BRA `(.L_x_4614) ;  /* 0x00000000000cb947 */ /* 0x000fea0003800000 */
[----:B------:R-:W2:Y:S04]  /*1420*/  LDG.E R5, desc[UR42][R10.64] ;  /* 0x0000002a0a057981 */ /* 0x000ea8000c1e1900 */
[----:B------:R-:W2:Y:S02]  /*1430*/  LDG.E R24, desc[UR42][R10.64+0x4] ;  /* 0x0000042a0a187981 */ /* 0x000ea4000c1e1900 */
[----:B--2---:R-:W-:-:S07]  /*1440*/  IMAD.IADD R24, R24, 0x1, -R5 ;  /* 0x0000000118187824 */ /* 0x004fce00078e0a05 */
.L_x_4614:
[----:B------:R-:W-:Y:S01]  /*1450*/  ULDC.64 UR4, c[0x0][0xa10] ;  /* 0x0002840000047ab9 */ /* 0x000fe20000000a00 */
[----:B------:R-:W1:Y:S01]  /*1460*/  LDC.64 R10, c[0x0][0x9e0] ;  /* 0x00027800ff0a7b82 */ /* 0x000e620000000a00 */
[----:B------:R-:W-:-:S04]  /*1470*/  ISETP.NE.U32.AND P0, PT, RZ, UR4, PT ;  /* 0x00000004ff007c0c */ /* 0x000fc8000bf05070 */
        /* <DEDUP_REMOVED lines=9> */
[----:B-----5:R-:W-:Y:S02]  /*1510*/  IMAD.MOV.U32 R33, RZ, RZ, R24 ;  /* 0x000000ffff217224 */ /* 0x020fe400078e0018 */
[----:B--2---:R-:W-:-:S05]  /*1520*/  @P1 IMAD.WIDE R6, R191, 0x4, R6 ;  /* 0x00000004bf061825 */ /* 0x004fca00078e0206 */
[----:B------:R0:W5:Y:S01]  /*1530*/  @P1 LDG.E R33, desc[UR42][R6.64] ;  /* 0x0000002a06211981 */ /* 0x000162000c1e1900 */
[----:B-1----:R-:W-:Y:S02]  /*1540*/  ISETP.GE.AND P1, PT, R11, 0x1, PT ;  /* 0x000000010b00780c */ /* 0x002fe40003f26270 */
[----:B------:R-:W-:Y:S01]  /*1550*/  LEA R49, R189, 0x40, 0x6 ;  /* 0x00000040bd317811 */ /* 0x000fe200078e30ff */
[----:B---3--:R-:W-:Y:S02]  /*1560*/  @P0 IMAD.IADD R32, R9, 0x1, -R0 ;  /* 0x0000000109200824 */ /* 0x008fe400078e0a00 */
[----:B------:R-:W-:-:S04]  /*1570*/  IMAD.IADD R9, R24, 0x1, -R3 ;  /* 0x0000000118097824 */ /* 0x000fc800078e0a03 */
[----:B------:R-:W-:-:S05]  /*1580*/  IMAD.IADD R184, R9, 0x1, R32 ;  /* 0x0000000109b87824 */ /* 0x000fca00078e0220 */
[C---:B------:R-:W-:Y:S02]  /*1590*/  IADD3 R0, R184.reuse, 0x3f, RZ ;  /* 0x0000003fb8007810 */ /* 0x040fe40007ffe0ff */
[----:B------:R-:W-:Y:S02]  /*15a0*/  IADD3 R49, R184, R49, -R186 ;  /* 0x00000031b8317210 */ /* 0x000fe40007ffe8ba */
[----:B------:R-:W-:-:S04]  /*15b0*/  SHF.R.S32.HI R3, RZ, 0x1f, R0 ;  /* 0x0000001fff037819 */ /* 0x000fc80000011400 */
[----:B------:R-:W-:Y:S01]  /*15c0*/  LEA.HI R3, R3, R0, RZ, 0x6 ;  /* 0x0000000003037211 */ /* 0x000fe200078f30ff */
[----:B------:R-:W-:-:S03]  /*15d0*/  IMAD.IADD R0, R49, 0x1, R10 ;  /* 0x0000000131007824 */ /* 0x000fc600078e020a */
[----:B------:R-:W-:Y:S01]  /*15e0*/  SHF.R.S32.HI R168, RZ, 0x6, R3 ;  /* 0x00000006ffa87819 */ /* 0x000fe20000011403 */
        /* <DEDUP_REMOVED lines=12> */
.L_x_4617:
[----:B------:R-:W-:-:S13]  /*16b0*/  ISETP.NE.AND P0, PT, R11, 0x1, PT ;  /* 0x000000010b00780c */ /* 0x000fda0003f05270 */
[----:B------:R-:W0:Y:S02]  /*16c0*/  @P0 LDC.64 R4, c[0x0][0x9e8] ;  /* 0x00027a00ff040b82 */ /* 0x000e240000000a00 */
[----:B0-----:R-:W-:-:S05]  /*16d0*/  @P0 IMAD.HI.U32 R4, R3, R4, RZ ;  /* 0x0000000403040227 */ /* 0x001fca00078e00ff */
[----:B------:R-:W-:-:S07]  /*16e0*/  @P0 SHF.R.U32.HI R3, RZ, R5, R4 ;  /* 0x00000005ff030219 */ /* 0x000fce0000011604 */
.L_x_4618:
[----:B------:R-:W-:Y:S05]  /*16f0*/  BSYNC B0 ;  /* 0x0000000000007941 */ /* 0x000fea0003800000 */
.L_x_4616:
[----:B------:R-:W-:-:S05]  /*1700*/  IMAD R3, R3, R11, R11 ;  /* 0x0000000b03037224 */ /* 0x000fca00078e020b */
[----:B------:R-:W-:-:S07]  /*1710*/  VIMNMX R0, R0, R3, PT ;  /* 0x0000000300007248 */ /* 0x000fce0003fe0100 */
.L_x_4615:
        /* <DEDUP_REMOVED lines=15> */
.L_x_4621:
[----:B------:R-:W-:Y:S02]  /*1810*/  ISETP.NE.AND P0, PT, R11, 0x1, PT ;  /* 0x000000010b00780c */ /* 0x000fe40003f05270 */
[----:B------:R-:W-:-:S11]  /*1820*/  MOV R4, R47 ;  /* 0x0000002f00047202 */ /* 0x000fd60000000f00 */
[----:B------:R-:W0:Y:S02]  /*1830*/  @P0 LDC.64 R6, c[0x0][0x9e8] ;  /* 0x00027a00ff060b82 */ /* 0x000e240000000a00 */
[----:B0-----:R-:W-:-:S05]  /*1840*/  @P0 IMAD.HI.U32 R6, R47, R6, RZ ;  /* 0x000000062f060227 */ /* 0x001fca00078e00ff */
[----:B------:R-:W-:-:S07]  /*1850*/  @P0 SHF.R.U32.HI R4, RZ, R7, R6 ;  /* 0x00000007ff040219 */ /* 0x000fce0000011606 */
.L_x_4622:
[----:B------:R-:W-:Y:S05]  /*1860*/  BSYNC B0 ;  /* 0x0000000000007941 */ /* 0x000fea0003800000 */
.L_x_4620:
[----:B------:R-:W-:-:S05]  /*1870*/  IMAD R4, R4, R11, RZ ;  /* 0x0000000b04047224 */ /* 0x000fca00078e02ff */
[----:B------:R-:W-:-:S07]  /*1880*/  VIMNMX R3, R3, R4, !PT ;  /* 0x0000000403037248 */ /* 0x000fce0007fe0100 */
.L_x_4619:
[----:B------:R-:W-:Y:S01]  /*1890*/  VIADD R0, R0, 0x3f ;  /* 0x0000003f00007836 */ /* 0x000fe20000000000 */
[----:B------:R-:W-:-:S04]  /*18a0*/  SHF.R.S32.HI R4, RZ, 0x1f, R3 ;  /* 0x0000001fff047819 */ /* 0x000fc80000011403 */
[----:B------:R-:W-:Y:S02]  /*18b0*/  SHF.R.S32.HI R5, RZ, 0x1f, R0 ;  /* 0x0000001fff057819 */ /* 0x000fe40000011400 */
[----:B------:R-:W-:Y:S02]  /*18c0*/  LEA.HI R4, R4, R3, RZ, 0x6 ;  /* 0x0000000304047211 */ /* 0x000fe400078f30ff */
[----:B------:R-:W-:Y:S02]  /*18d0*/  LEA.HI R5, R5, R0, RZ, 0x6 ;  /* 0x0000000005057211 */ /* 0x000fe400078f30ff */
[----:B------:R-:W-:Y:S02]  /*18e0*/  SHF.R.S32.HI R4, RZ, 0x6, R4 ;  /* 0x00000006ff047819 */ /* 0x000fe40000011404 */
[----:B------:R-:W-:Y:S02]  /*18f0*/  SHF.R.S32.HI R5, RZ, 0x6, R5 ;  /* 0x00000006ff057819 */ /* 0x000fe40000011405 */
[----:B------:R-:W-:-:S02]  /*1900*/  VIMNMX R4, RZ, R4, !PT ;  /* 0x00000004ff047248 */ /* 0x000fc40007fe0100 */
[----:B------:R-:W-:-:S03]  /*1910*/  VIMNMX R5, R168, R5, PT ;  /* 0x00000005a8057248 */ /* 0x000fc60003fe0100 */
[--C-:B------:R-:W-:Y:S02]  /*1920*/  IMAD R4, R4, 0x40, -R9.reuse ;  /* 0x0000004004047824 */ /* 0x100fe400078e0a09 */
[----:B------:R-:W-:-:S03]  /*1930*/  IMAD R5, R5, 0x40, -R9 ;  /* 0x0000004005057824 */ /* 0x000fc600078e0a09 */
[----:B------:R-:W-:Y:S02]  /*1940*/  VIMNMX R4, RZ, R4, !PT ;  /* 0x00000004ff047248 */ /* 0x000fe40007fe0100 */
[----:B------:R-:W-:Y:S02]  /*1950*/  VIMNMX R5, R5, R32, PT ;  /* 0x0000002005057248 */ /* 0x000fe40003fe0100 */
[----:B------:R-:W-:Y:S02]  /*1960*/  SHF.R.U32.HI R46, RZ, 0x6, R4 ;  /* 0x00000006ff2e7819 */ /* 0x000fe40000011604 */
[----:B------:R-:W-:-:S03]  /*1970*/  ISETP.GT.AND P0, PT, R5, R4, PT ;  /* 0x000000040500720c */ /* 0x000fc60003f04270 */
[----:B------:R-:W-:-:S10]  /*1980*/  IMAD.MOV.U32 R51, RZ, RZ, R46 ;  /* 0x000000ffff337224 */ /* 0x000fd400078e002e */
[----:B------:R-:W-:-:S05]  /*1990*/  @P0 VIADD R0, R5, 0x3f ;  /* 0x0000003f05000836 */ /* 0x000fca0000000000 */
[----:B------:R-:W-:-:S04]  /*19a0*/  @P0 SHF.R.S32.HI R3, RZ, 0x1f, R0 ;  /* 0x0000001fff030819 */ /* 0x000fc80000011400 */
[----:B------:R-:W-:-:S04]  /*19b0*/  @P0 LEA.HI R3, R3, R0, RZ, 0x6 ;  /* 0x0000000003030211 */ /* 0x000fc800078f30ff */
[----:B------:R-:W-:Y:S02]  /*19c0*/  @P0 SHF.R.S32.HI R51, RZ, 0x6, R3 ;  /* 0x00000006ff330819 */ /* 0x000fe40000011403 */
[----:B------:R-:W-:Y:S02]  /*19d0*/  PLOP3.LUT P0, PT, PT, PT, PT, 0x80, 0x0 ;  /* 0x000000000000781c */ /* 0x000fe40003f0f070 */
[----:B------:R-:W-:-:S13]  /*19e0*/  ISETP.GT.AND P1, PT, R51, R46, PT ;  /* 0x0000002e3300720c */ /* 0x000fda0003f24270 */
[----:B------:R-:W-:Y:S05]  /*19f0*/  @!P1 BRA `(.L_x_4623) ;  /* 0x00000028006c9947 */ /* 0x000fea0003800000 */
        /* <DEDUP_REMOVED lines=20> */
.L_x_4625:
[----:B------:R-:W-:Y:S05]  /*1b40*/  BSYNC B6 ;  /* 0x0000000000067941 */ /* 0x000fea0003800000 */
.L_x_4624:
        /* <DEDUP_REMOVED lines=20> */
.L_x_4627:
[----:B------:R-:W-:Y:S05]  /*1c90*/  BSYNC B6 ;  /* 0x0000000000067941 */ /* 0x000fea0003800000 */
.L_x_4626:
[----:B------:R-:W-:Y:S01]  /*1ca0*/  ULDC.64 UR4, c[0x0][0x9f8] ;  /* 0x00027e0000047ab9 */ /* 0x000fe20000000a00 */
[----:B------:R-:W0:Y:S01]  /*1cb0*/  LDC R0, c[0x0][0x428] ;  /* 0x00010a00ff007b82 */ /* 0x000e220000000800 */
[----:B------:R-:W-:-:S07]  /*1cc0*/  ISETP.NE.U32.AND P0, PT, RZ, UR4, PT ;  /* 0x00000004ff007c0c */ /* 0x000fce000bf05070 */
[----:B------:R-:W1:Y:S01]  /*1cd0*/  LDC.64 R52, c[0x0][0x2f0] ;  /* 0x0000bc00ff347b82 */ /* 0x000e620000000a00 */
[----:B------:R-:W-:Y:S01]  /*1ce0*/  ISETP.NE.AND.EX P0, PT, RZ, UR5, PT, P0 ;  /* 0x00000005ff007c0c */ /* 0x000fe2000bf05300 */
[----:B------:R-:W-:Y:S01]  /*1cf0*/  IMAD.IADD R20, R25, 0x1, R24 ;  /* 0x0000000119147824 */ /* 0x000fe200078e0218 */
[----:B------:R-:W-:Y:S01]  /*1d00*/  ULDC.64 UR4, c[0x0][0xa08] ;  /* 0x0002820000047ab9 */ /* 0x000fe20000000a00 */
[----:B------:R-:W-:-:S04]  /*1d10*/  ULDC.64 UR6, c[0x0][0x320] ;  /* 0x0000c80000067ab9 */ /* 0x000fc80000000a00 */
[----:B------:R-:W2:Y:S08]  /*1d20*/  LDC.64 R26, c[0x0][0x3d8] ;  /* 0x0000f600ff1a7b82 */ /* 0x000eb00000000a00 */
[----:B------:R-:W3:Y:S08]  /*1d30*/  @P0 LDC.64 R4, c[0x0][0x9f8] ;  /* 0x00027e00ff040b82 */ /* 0x000ef00000000a00 */
[----:B------:R-:W4:Y:S01]  /*1d40*/  LDC R25, c[0x0][0x3d4] ;  /* 0x0000f500ff197b82 */ /* 0x000f220000000800 */
[----:B------:R-:W-:-:S07]  /*1d50*/  SHF.R.S32.HI R17, RZ, 0x1f, R16 ;  /* 0x0000001fff117819 */ /* 0x000fce0000011410 */
[----:B------:R-:W4:Y:S01]  /*1d60*/  LDC.64 R28, c[0x0][0x3e8] ;  /* 0x0000fa00ff1c7b82 */ /* 0x000f220000000a00 */
[----:B---3--:R-:W-:-:S04]  /*1d70*/  @P0 IMAD.WIDE R4, R191, 0x4, R4 ;  /* 0x00000004bf040825 */ /* 0x008fc800078e0204 */
[----:B------:R-:W-:Y:S01]  /*1d80*/  IMAD.SHL.U32 R42, R218, 0x4, RZ ;  /* 0x00000004da2a7824 */ /* 0x000fe200078e00ff */
[----:B------:R3:W3:Y:S01]  /*1d90*/  @P0 LDG.E R191, desc[UR42][R4.64] ;  /* 0x0000002a04bf0981 */ /* 0x0006e2000c1e1900 */
[----:B0-----:R-:W-:Y:S01]  /*1da0*/  ISETP.NE.AND P0, PT, R0, 0x1, PT ;  /* 0x000000010000780c */ /* 0x001fe20003f05270 */
[----:B-1----:R-:W-:Y:S01]  /*1db0*/  IMAD.WIDE.U32 R6, R20, R52, RZ ;  /* 0x0000003414067225 */ /* 0x002fe200078e00ff */
[----:B------:R-:W-:Y:S01]  /*1dc0*/  SHF.R.S32.HI R13, RZ, 0x1f, R20 ;  /* 0x0000001fff0d7819 */ /* 0x000fe20000011414 */
[----:B------:R-:W0:Y:S01]  /*1dd0*/  S2R R60, SR_TID.X ;  /* 0x00000000003c7919 */ /* 0x000e220000002100 */
[----:B------:R-:W-:Y:S01]  /*1de0*/  SHF.R.S32.HI R43, RZ, 0x1f, R42 ;  /* 0x0000001fff2b7819 */ /* 0x000fe2000001142a */
[----:B--2---:R-:W-:Y:S01]  /*1df0*/  IMAD R10, R220, R26, RZ ;  /* 0x0000001adc0a7224 */ /* 0x004fe200078e02ff */
[----:B----4-:R-:W-:Y:S01]  /*1e00*/  ISETP.GE.AND P1, PT, R16, R25, PT ;  /* 0x000000191000720c */ /* 0x010fe20003f26270 */
[-C--:B------:R-:W-:Y:S01]  /*1e10*/  IMAD R0, R13, R52.reuse, RZ ;  /* 0x000000340d007224 */ /* 0x080fe200078e02ff */
[----:B------:R-:W1:Y:S01]  /*1e20*/  LDC R61, c[0x0][0x3d4] ;  /* 0x0000f500ff3d7b82 */ /* 0x000e620000000800 */
[----:B------:R-:W-:Y:S01]  /*1e30*/  IMAD R12, R220, R52, RZ ;  /* 0x00000034dc0c7224 */ /* 0x000fe200078e02ff */
[----:B------:R-:W-:Y:S01]  /*1e40*/  SHF.L.U64.HI R56, R28, 0x6, R29 ;  /* 0x000000061c387819 */ /* 0x000fe2000001021d */
[----:B------:R-:W-:Y:S01]  /*1e50*/  IMAD R3, R20, R53, R0 ;  /* 0x0000003514037224 */ /* 0x000fe200078e0200 */
[----:B------:R-:W-:Y:S01]  /*1e60*/  IADD3 R82, R16, 0x20, RZ ;  /* 0x0000002010527810 */ /* 0x000fe20007ffe0ff */
[----:B------:R-:W-:Y:S01]  /*1e70*/  IMAD R15, R185, R27, R10 ;  /* 0x0000001bb90f7224 */ /* 0x000fe200078e020a */
[----:B------:R-:W-:Y:S01]  /*1e80*/  P2R R72, PR, RZ, 0x2 ;  /* 0x00000002ff487803 */ /* 0x000fe20000000000 */
[----:B------:R-:W-:Y:S01]  /*1e90*/  IMAD.IADD R7, R7, 0x1, R3 ;  /* 0x0000000107077824 */ /* 0x000fe200078e0203 */
[----:B------:R-:W2:Y:S01]  /*1ea0*/  @P0 LDC R9, c[0x0][0x42c] ;  /* 0x00010b00ff090b82 */ /* 0x000ea20000000800 */
[----:B------:R-:W-:Y:S01]  /*1eb0*/  IMAD.SHL.U32 R59, R193, 0x40, RZ ;  /* 0x00000040c13b7824 */ /* 0x000fe200078e00ff */
[----:B------:R-:W-:Y:S01]  /*1ec0*/  SHF.L.U64.HI R50, R26, 0x6, R27 ;  /* 0x000000061a327819 */ /* 0x000fe2000001021b */
[----:B------:R-:W-:-:S02]  /*1ed0*/  IMAD.SHL.U32 R57, R28, 0x40, RZ ;  /* 0x000000401c397824 */ /* 0x000fc400078e00ff */
[----:B------:R-:W-:Y:S01]  /*1ee0*/  IMAD.SHL.U32 R55, R26, 0x40, RZ ;  /* 0x000000401a377824 */ /* 0x000fe200078e00ff */
[----:B------:R-:W-:Y:S01]  /*1ef0*/  LOP3.LUT R59, R59, 0x1c0, RZ, 0xc0, !PT ;  /* 0x000001c03b3b7812 */ /* 0x000fe200078ec0ff */
[----:B------:R-:W-:Y:S01]  /*1f00*/  IMAD.SHL.U32 R62, R25, 0x2, RZ ;  /* 0x00000002193e7824 */ /* 0x000fe200078e00ff */
[----:B------:R-:W4:Y:S02]  /*1f10*/  @P0 LDC R11, c[0x0][0x430] ;  /* 0x00010c00ff0b0b82 */ /* 0x000f240000000800 */
[----:B------:R-:W-:-:S06]  /*1f20*/  SHF.R.U32.HI R58, RZ, 0x3, R59 ;  /* 0x00000003ff3a7819 */ /* 0x000fcc000001163b */
[----:B------:R-:W1:Y:S01]  /*1f30*/  LDC R63, c[0x0][0x2e4] ;  /* 0x0000b900ff3f7b82 */ /* 0x000e620000000800 */
[----:B0-----:R-:W-:Y:S01]  /*1f40*/  LEA.HI R60, R60, 0x8, RZ, 0x19 ;  /* 0x000000083c3c7811 */ /* 0x001fe200078fc8ff */
[----:B--2---:R-:W-:-:S05]  /*1f50*/  @P0 IMAD.HI.U32 R0, R190, R9, RZ ;  /* 0x00000009be000227 */ /* 0x004fca00078e00ff */
[----:B----4-:R-:W-:Y:S02]  /*1f60*/  @P0 SHF.R.U32.HI R190, RZ, R11, R0 ;  /* 0x0000000bffbe0219 */ /* 0x010fe40000011600 */
[----:B------:R-:W-:Y:S02]  /*1f70*/  ISETP.NE.U32.AND P0, PT, RZ, UR4, PT ;  /* 0x00000004ff007c0c */ /* 0x000fe4000bf05070 */
[----:B------:R-:W-:Y:S01]  /*1f80*/  SHF.R.S32.HI R0, RZ, 0x1f, R190 ;  /* 0x0000001fff007819 */ /* 0x000fe200000114be */
[----:B------:R-:W-:Y:S01]  /*1f90*/  IMAD.WIDE.U32 R8, R190, UR6, R16 ;  /* 0x00000006be087c25 */ /* 0x000fe2000f8e0010 */
[----:B------:R-:W-:Y:S01]  /*1fa0*/  ISETP.NE.AND.EX P0, PT, RZ, UR5, PT, P0 ;  /* 0x00000005ff007c0c */ /* 0x000fe2000bf05300 */
[----:B------:R-:W-:Y:S02]  /*1fb0*/  ULDC.64 UR4, c[0x0][0x2f8] ;  /* 0x0000be0000047ab9 */ /* 0x000fe40000000a00 */
[C---:B---3--:R-:W-:Y:S02]  /*1fc0*/  IMAD R5, R0.reuse, UR6, RZ ;  /* 0x0000000600057c24 */ /* 0x048fe4000f8e02ff */
[----:B------:R-:W-:-:S02]  /*1fd0*/  IMAD R3, R0, UR4, RZ ;  /* 0x0000000400037c24 */ /* 0x000fc4000f8e02ff */
[C---:B------:R-:W-:Y:S02]  /*1fe0*/  IMAD R11, R190.reuse, UR7, R5 ;  /* 0x00000007be0b7c24 */ /* 0x040fe4000f8e0205 */
[C---:B------:R-:W-:Y:S02]  /*1ff0*/  IMAD R3, R190.reuse, UR5, R3 ;  /* 0x00000005be037c24 */ /* 0x040fe4000f8e0203 */
[----:B------:R-:W-:Y:S01]  /*2000*/  IMAD.WIDE.U32 R4, R190, UR4, R6 ;  /* 0x00000004be047c25 */ /* 0x000fe2000f8e0006 */
[----:B------:R-:W-:Y:S01]  /*2010*/  ULDC.64 UR4, c[0x0][0x300] ;  /* 0x0000c00000047ab9 */ /* 0x000fe20000000a00 */
[----:B------:R-:W-:Y:S02]  /*2020*/  IADD3 R9, R9, R11, RZ ;  /* 0x0000000b09097210 */ /* 0x000fe40007ffe0ff */
[----:B------:R-:W-:Y:S02]  /*2030*/  IMAD.IADD R5, R5, 0x1, R3 ;  /* 0x0000000105057824 */ /* 0x000fe400078e0203 */
[----:B------:R-:W-:Y:S01]  /*2040*/  IMAD R11, R185, R53, R12 ;  /* 0x00000035b90b7224 */ /* 0x000fe200078e020c */
[----:B------:R-:W-:-:S02]  /*2050*/  SHF.L.U64.HI R53, R52, 0x6, R53 ;  /* 0x0000000634357819 */ /* 0x000fc40000010235 */
        /* <DEDUP_REMOVED lines=8> */
[----:B------:R-:W-:-:S04]  /*20e0*/  IMAD.WIDE.U32 R6, R185, R52, R16 ;  /* 0x00000034b9067225 */ /* 0x000fc800078e0010 */
[----:B------:R-:W-:Y:S02]  /*20f0*/  IMAD R10, R0, UR4, RZ ;  /* 0x00000004000a7c24 */ /* 0x000fe4000f8e02ff */
[----:B------:R-:W-:Y:S01]  /*2100*/  IMAD.IADD R0, R45, 0x1, R3 ;  /* 0x000000012d007824 */ /* 0x000fe200078e0203 */
[----:B------:R-:W-:Y:S01]  /*2110*/  IADD3 R3, P0, R44, R6, RZ ;  /* 0x000000062c037210 */ /* 0x000fe20007f1e0ff */
[----:B------:R-:W-:Y:S02]  /*2120*/  IMAD.IADD R39, R15, 0x1, R5 ;  /* 0x000000010f277824 */ /* 0x000fe400078e0205 */
[----:B------:R-:W-:Y:S01]  /*2130*/  IMAD.MOV.U32 R38, RZ, RZ, R4 ;  /* 0x000000ffff267224 */ /* 0x000fe200078e0004 */
[----:B------:R-:W-:Y:S01]  /*2140*/  IADD3.X R48, R0, R7, R11, P0, !PT ;  /* 0x0000000700307210 */ /* 0x000fe200007fe40b */
[----:B------:R-:W-:Y:S01]  /*2150*/  IMAD.WIDE.U32 R4, R185, R26, R42 ;  /* 0x0000001ab9047225 */ /* 0x000fe200078e002a */
[----:B------:R-:W-:Y:S02]  /*2160*/  SEL R11, R25, RZ, P1 ;  /* 0x000000ff190b7207 */ /* 0x000fe40000800000 */
[----:B------:R-:W-:Y:S01]  /*2170*/  IADD3 R20, P0, R185, R20, RZ ;  /* 0x00000014b9147210 */ /* 0x000fe20007f1e0ff */
[----:B------:R-:W-:Y:S01]  /*2180*/  IMAD.IADD R5, R5, 0x1, R15 ;  /* 0x0000000105057824 */ /* 0x000fe200078e020f */
[----:B-----5:R-:W-:Y:S01]  /*2190*/  SHF.R.S32.HI R15, RZ, 0x1f, R33 ;  /* 0x0000001fff0f7819 */ /* 0x020fe20000011421 */
[----:B------:R-:W-:-:S02]  /*21a0*/  IMAD.IADD R11, R16, 0x1, R11 ;  /* 0x00000001100b7824 */ /* 0x000fc400078e020b */
[-C--:B------:R-:W-:Y:S02]  /*21b0*/  IMAD R6, R220, R28.reuse, RZ ;  /* 0x0000001cdc067224 */ /* 0x080fe400078e02ff */
[C---:B------:R-:W-:Y:S01]  /*21c0*/  IMAD R75, R41.reuse, UR5, R10 ;  /* 0x00000005294b7c24 */ /* 0x040fe2000f8e020a */
[----:B------:R-:W-:Y:S01]  /*21d0*/  SHF.R.S32.HI R54, RZ, 0x1f, R11 ;  /* 0x0000001fff367819 */ /* 0x000fe2000001140b */
[----:B------:R-:W-:Y:S01]  /*21e0*/  IMAD.WIDE.U32 R40, R41, UR4, R8 ;  /* 0x0000000429287c25 */ /* 0x000fe2000f8e0008 */
[----:B------:R-:W-:Y:S02]  /*21f0*/  ULDC UR4, c[0x0][0x2e4] ;  /* 0x0000b90000047ab9 */ /* 0x000fe40000000800 */
[----:B------:R-:W-:Y:S01]  /*2200*/  LEA.HI R54, R54, R11, RZ, 0x3 ;  /* 0x0000000b36367211 */ /* 0x000fe200078f18ff */
[C---:B------:R-:W-:Y:S01]  /*2210*/  IMAD.WIDE.U32 R8, R185.reuse, R28, R16 ;  /* 0x0000001cb9087225 */ /* 0x040fe200078e0010 */
[----:B------:R-:W-:Y:S02]  /*2220*/  ISETP.GE.AND P4, PT, R16, UR4, PT ;  /* 0x0000000410007c0c */ /* 0x000fe4000bf86270 */
[----:B------:R-:W-:Y:S01]  /*2230*/  LOP3.LUT R69, R54, 0xfffffff8, RZ, 0xc0, !PT ;  /* 0xfffffff836457812 */ /* 0x000fe200078ec0ff */
[----:B------:R-:W-:Y:S01]  /*2240*/  IMAD R21, R185, R29, R6 ;  /* 0x0000001db9157224 */ /* 0x000fe200078e0206 */
[----:B------:R-:W-:Y:S01]  /*2250*/  ISETP.GE.AND P3, PT, R82, UR4, PT ;  /* 0x0000000452007c0c */ /* 0x000fe2000bf66270 */
[----:B------:R-:W-:Y:S01]  /*2260*/  IMAD R10, R15, R26, RZ ;  /* 0x0000001a0f0a7224 */ /* 0x000fe200078e02ff */
[----:B------:R-:W-:Y:S01]  /*2270*/  SHF.R.S32.HI R73, RZ, 0x1f, R69 ;  /* 0x0000001fff497819 */ /* 0x000fe20000011445 */
[----:B------:R-:W-:Y:S01]  /*2280*/  IMAD.WIDE.U32 R6, R185, R28, R42 ;  /* 0x0000001cb9067225 */ /* 0x000fe200078e002a */
[----:B------:R-:W-:-:S03]  /*2290*/  IADD3 R9, R21, R9, RZ ;  /* 0x0000000915097210 */ /* 0x000fc60007ffe0ff */
[----:B------:R-:W-:Y:S02]  /*22a0*/  IMAD R11, R33, R27, R10 ;  /* 0x0000001b210b7224 */ /* 0x000fe400078e020a */
        /* <DEDUP_REMOVED lines=9> */
[----:B------:R-:W-:-:S03]  /*2340*/  LOP3.LUT R5, R5, R58, RZ, 0x3c, !PT ;  /* 0x0000003a05057212 */ /* 0x000fc600078e3cff */
[----:B------:R-:W-:Y:S01]  /*2350*/  IMAD.IADD R67, R71, 0x1, R35 ;  /* 0x0000000147437824 */ /* 0x000fe200078e0223 */
[----:B------:R-:W-:Y:S01]  /*2360*/  IADD3 R71, R31, R71, RZ ;  /* 0x000000471f477210 */ /* 0x000fe20007ffe0ff */
[----:B------:R-:W-:Y:S01]  /*2370*/  IMAD R64, R200, 0x200, R5 ;  /* 0x00000200c8407824 */ /* 0x000fe200078e0205 */
[----:B------:R-:W-:Y:S01]  /*2380*/  LOP3.LUT R5, R59, 0x38, R54, 0xf8, !PT ;  /* 0x000000383b057812 */ /* 0x000fe200078ef836 */
[----:B------:R-:W-:Y:S02]  /*2390*/  IMAD.SHL.U32 R52, R52, 0x40, RZ ;  /* 0x0000004034347824 */ /* 0x000fe400078e00ff */
[----:B------:R-:W-:Y:S01]  /*23a0*/  IMAD.X R21, R220, 0x1, R13, P0 ;  /* 0x00000001dc157824 */ /* 0x000fe200000e060d */
[----:B------:R-:W-:Y:S01]  /*23b0*/  LOP3.LUT R5, R5, R58, RZ, 0x3c, !PT ;  /* 0x0000003a05057212 */ /* 0x000fe200078e3cff */
[----:B------:R-:W-:Y:S02]  /*23c0*/  IMAD.IADD R65, R11, 0x1, R39 ;  /* 0x000000010b417824 */ /* 0x000fe400078e0227 */
[----:B------:R-:W-:-:S02]  /*23d0*/  IMAD.IADD R66, R37, 0x1, R11 ;  /* 0x0000000125427824 */ /* 0x000fc400078e020b */
[----:B------:R-:W-:Y:S02]  /*23e0*/  IMAD R68, R200, 0x200, R5 ;  /* 0x00000200c8447824 */ /* 0x000fe400078e0205 */
[----:B-1----:R-:W-:-:S07]  /*23f0*/  IMAD.IADD R75, R41, 0x1, R75 ;  /* 0x00000001294b7824 */ /* 0x002fce00078e024b */
.L_x_4657:
[----:B------:R-:W-:Y:S01]  /*2400*/  VIADD R51, R51, 0xffffffff ;  /* 0xffffffff33337836 */ /* 0x000fe20000000000 */
[----:B------:R-:W-:Y:S05]  /*2410*/  YIELD ;  /* 0x0000000000007946 */ /* 0x000fea0003800000 */
[----:B------:R-:W-:Y:S01]  /*2420*/  SHF.R.S32.HI R74, RZ, 0x1f, R51 ;  /* 0x0000001fff4a7819 */ /* 0x000fe20000011433 */
[-C--:B------:R-:W-:Y:S01]  /*2430*/  IMAD R5, R53, R51.reuse, RZ ;  /* 0x0000003335057224 */ /* 0x080fe200078e02ff */
[----:B------:R-:W-:Y:S01]  /*2440*/  BSSY B0, `(.L_x_4628) ;  /* 0x000017d000007945 */ /* 0x000fe20003800000 */
[----:B----4-:R-:W-:Y:S01]  /*2450*/  IMAD.WIDE.U32 R24, R52, R51, RZ ;  /* 0x0000003334187225 */ /* 0x010fe200078e00ff */
[----:B------:R-:W-:-:S03]  /*2460*/  ISETP.GT.AND P2, PT, R51, R46, PT ;  /* 0x0000002e3300720c */ /* 0x000fc60003f44270 */
[----:B------:R-:W-:Y:S01]  /*2470*/  IMAD R5, R74, R52, R5 ;  /* 0x000000344a057224 */ /* 0x000fe200078e0205 */
[----:B------:R-:W-:Y:S01]  /*2480*/  IADD3 R4, P0, R3, R24, RZ ;  /* 0x0000001803047210 */ /* 0x000fe20007f1e0ff */
[----:B---3--:R-:W-:Y:S02]  /*2490*/  IMAD.SHL.U32 R15, R23, 0x1000, RZ ;  /* 0x00001000170f7824 */ /* 0x008fe400078e00ff */
[----:B------:R-:W-:Y:S01]  /*24a0*/  IMAD.IADD R79, R25, 0x1, R5 ;  /* 0x00000001194f7824 */ /* 0x000fe200078e0205 */
[----:B0-----:R-:W-:Y:S01]  /*24b0*/  LEA R12, P1, R4, R28, 0x1 ;  /* 0x0000001c040c7211 */ /* 0x001fe200078208ff */
[----:B------:R-:W-:-:S03]  /*24c0*/  IMAD.IADD R5, R64, 0x1, R15 ;  /* 0x0000000140057824 */ /* 0x000fc600078e020f */
[----:B------:R-:W-:Y:S01]  /*24d0*/  IADD3.X R6, R79, R48, RZ, P0, !PT ;  /* 0x000000304f067210 */ /* 0x000fe200007fe4ff */
[----:B------:R-:W-:Y:S01]  /*24e0*/  IMAD R14, R5, 0x2, R2 ;  /* 0x00000002050e7824 */ /* 0x000fe200078e0202 */
[----:B------:R-:W-:Y:S02]  /*24f0*/  ISETP.GE.AND P0, PT, R61, 0x1, PT ;  /* 0x000000013d00780c */ /* 0x000fe40003f06270 */
[----:B------:R-:W-:-:S11]  /*2500*/  LEA.HI.X R13, R4, R29, R6, 0x1, P1 ;  /* 0x0000001d040d7211 */ /* 0x000fd600008f0c06 */
[----:B-1----:R-:W-:Y:S05]  /*2510*/  @!P0 BRA `(.L_x_4629) ;  /* 0x0000001400588947 */ /* 0x002fea0003800000 */
        /* <DEDUP_REMOVED lines=25> */
[----:B------:R-:W-:Y:S01]  /*26b0*/  VIADD R8, R42, 0x10 ;  /* 0x000000102a087836 */ /* 0x000fe20000000000 */
[----:B------:R-:W-:Y:S02]  /*26c0*/  IADD3 R5, R5, R9, RZ ;  /* 0x0000000905057210 */ /* 0x000fe40007ffe0ff */
[C---:B------:R-:W-:Y:S02]  /*26d0*/  LEA R76, P5, R4.reuse, UR6, 0x1 ;  /* 0x00000006044c7c11 */ /* 0x040fe4000f8a08ff */
[----:B------:R-:W-:Y:S02]  /*26e0*/  LEA.HI.X R7, R7, UR5, R10, 0x1, P0 ;  /* 0x0000000507077c11 */ /* 0x000fe400080f0c0a */
[----:B------:R-:W-:Y:S02]  /*26f0*/  CS2R R10, SRZ ;  /* 0x00000000000a7805 */ /* 0x000fe4000001ff00 */
[----:B------:R-:W-:-:S02]  /*2700*/  LEA.HI.X R77, R4, UR7, R5, 0x1, P5 ;  /* 0x00000007044d7c11 */ /* 0x000fc4000a8f0c05 */
[-C--:B------:R-:W-:Y:S02]  /*2710*/  ISETP.GE.AND P0, PT, R42, R61.reuse, PT ;  /* 0x0000003d2a00720c */ /* 0x080fe40003f06270 */
[----:B------:R-:W-:Y:S02]  /*2720*/  ISETP.GE.AND P5, PT, R8, R61, PT ;  /* 0x0000003d0800720c */ /* 0x000fe40003fa6270 */
[----:B------:R-:W-:-:S09]  /*2730*/  CS2R R8, SRZ ;  /* 0x0000000000087805 */ /* 0x000fd2000001ff00 */
[----:B------:R0:W5:Y:S04]  /*2740*/  @!P0 LDG.E.64 R26, desc[UR42][R6.64] ;  /* 0x0000002a061a8981 */ /* 0x000168000c1e1b00 */
[----:B------:R0:W5:Y:S04]  /*2750*/  @!P5 LDG.E.64 R8, desc[UR42][R6.64+0x20] ;  /* 0x0000202a0608d981 */ /* 0x000168000c1e1b00 */
[----:B------:R0:W5:Y:S04]  /*2760*/  @!P0 LDG.E.64 R24, desc[UR42][R76.64] ;  /* 0x0000002a4c188981 */ /* 0x000168000c1e1b00 */
[----:B------:R0:W5:Y:S02]  /*2770*/  @!P5 LDG.E.64 R10, desc[UR42][R76.64+0x20] ;  /* 0x0000202a4c0ad981 */ /* 0x000164000c1e1b00 */
.L_x_4632:
[----:B------:R-:W-:Y:S05]  /*2780*/  BSYNC B1 ;  /* 0x0000000000017941 */ /* 0x000fea0003800000 */
.L_x_4631:
[----:B------:R-:W-:Y:S01]  /*2790*/  UISETP.NE.AND UP0, UPT, UR37, 0x3, UPT ;  /* 0x000000032500788c */ /* 0x000fe2000bf05270 */
[----:B-----5:R-:W-:Y:S02]  /*27a0*/  IMAD.MOV.U32 R4, RZ, RZ, R8 ;  /* 0x000000ffff047224 */ /* 0x020fe400078e0008 */
[----:B------:R-:W-:Y:S02]  /*27b0*/  IMAD.MOV.U32 R5, RZ, RZ, R9 ;  /* 0x000000ffff057224 */ /* 0x000fe400078e0009 */
[----:B0-----:R-:W-:Y:S01]  /*27c0*/  IMAD.MOV.U32 R6, RZ, RZ, R26 ;  /* 0x000000ffff067224 */ /* 0x001fe200078e001a */
[----:B------:R-:W-:Y:S01]  /*27d0*/  PLOP3.LUT P0, PT, PT, PT, UP0, 0x80, 0x0 ;  /* 0x000000000000781c */ /* 0x000fe20003f0f008 */
[----:B------:R-:W-:Y:S01]  /*27e0*/  IMAD.MOV.U32 R7, RZ, RZ, R25 ;  /* 0x000000ffff077224 */ /* 0x000fe200078e0019 */
[----:B------:R-:W-:Y:S01]  /*27f0*/  PRMT R80, R4, 0x5410, R5 ;  /* 0x0000541004507816 */ /* 0x000fe20000000005 */
[----:B------:R-:W-:Y:S02]  /*2800*/  IMAD.MOV.U32 R4, RZ, RZ, R27 ;  /* 0x000000ffff047224 */ /* 0x000fe400078e001b */
[----:B------:R-:W-:-:S03]  /*2810*/  IMAD.MOV.U32 R5, RZ, RZ, R11 ;  /* 0x000000ffff057224 */ /* 0x000fc600078e000b */
[----:B------:R-:W-:Y:S01]  /*2820*/  PRMT R83, R6, 0x5410, R4 ;  /* 0x0000541006537816 */ /* 0x000fe20000000004 */
[----:B------:R-:W-:Y:S01]  /*2830*/  IMAD.MOV.U32 R6, RZ, RZ, R24 ;  /* 0x000000ffff067224 */ /* 0x000fe200078e0018 */
[----:B------:R-:W-:-:S04]  /*2840*/  MOV R4, R10 ;  /* 0x0000000a00047202 */ /* 0x000fc80000000f00 */
[----:B------:R-:W-:Y:S02]  /*2850*/  PRMT R84, R4, 0x5410, R5 ;  /* 0x0000541004547816 */ /* 0x000fe40000000005 */
[----:B------:R-:W-:Y:S01]  /*2860*/  PRMT R86, R6, 0x5410, R7 ;  /* 0x0000541006567816 */ /* 0x000fe20000000007 */
[----:B------:R-:W-:Y:S06]  /*2870*/  @!P0 BRA `(.L_x_4633) ;  /* 0x0000000000048947 */ /* 0x000fec0003800000 */
[----:B------:R-:W-:Y:S01]  /*2880*/  BPT.TRAP 0x1 ;  /* 0x000000040000795c */ /* 0x000fe20000300000 */
.L_x_4633:
[----:B------:R-:W-:Y:S01]  /*2890*/  IMAD R70, R23, 0x8, R2 ;  /* 0x0000000817467824 */ /* 0x000fe200078e0202 */
[----:B------:R-:W-:Y:S01]  /*28a0*/  SHF.L.U32 R77, R187, 0x1f, RZ ;  /* 0x0000001fbb4d7819 */ /* 0x000fe200000006ff */
[----:B------:R-:W-:Y:S03]  /*28b0*/  BSSY B1, `(.L_x_4634) ;  /* 0x0000003000017945 */ /* 0x000fe60003800000 */
[----:B------:R-:W0:Y:S02]  /*28c0*/  SYNCS.PHASECHK.TRANS64.TRYWAIT P5, [R70+URZ+0x28c90], R77 ;  /* 0x028c904d460075a7 */ /* 0x000e2400080a017f */
[----:B0-----:R-:W-:Y:S05]  /*28d0*/  @!P5 BRA `(.L_x_4635) ;  /* 0x0000019400a0d947 */ /* 0x001fea0003800000 */
.L_x_4947:
[----:B------:R-:W-:Y:S05]  /*28e0*/  BSYNC B1 ;  /* 0x0000000000017941 */ /* 0x000fea0003800000 */
.L_x_4634:
[----:B------:R-:W-:Y:S05]  /*28f0*/  @P1 BRA `(.L_x_4636) ;  /* 0x0000001000c41947 */ /* 0x000fea0003800000 */
[----:B------:R-:W-:Y:S04]  /*2900*/  BSSY B1, `(.L_x_4637) ;  /* 0x0000031000017945 */ /* 0x000fe80003800000 */
[----:B------:R-:W-:Y:S05]  /*2910*/  @P4 BRA `(.L_x_4638) ;  /* 0x0000000000bc4947 */ /* 0x000fea0003800000 */
[----:B------:R1:W2:Y:S01]  /*2920*/  LDS.128 R4, [R14+0x22400] ;  /* 0x022400000e047984 */ /* 0x0002a20000000c00 */
        /* <DEDUP_REMOVED lines=14> */
[----:B------:R-:W-:Y:S02]  /*2a10*/  HADD2.F32 R25, -RZ, R76.H0_H0 ;  /* 0x2000004cff197230 */ /* 0x000fe40000004100 */
[-C--:B------:R-:W-:Y:S01]  /*2a20*/  FMUL.FTZ R76, R6, R27.reuse ;  /* 0x0000001b064c7220 */ /* 0x080fe20000410000 */
[----:B------:R-:W-:Y:S02]  /*2a30*/  HADD2.F32 R26, -RZ, R26.H0_H0 ;  /* 0x2000001aff1a7230 */ /* 0x000fe40000004100 */
[----:B------:R-:W-:Y:S01]  /*2a40*/  FMUL.FTZ R27, R5, R27 ;  /* 0x0000001b051b7220 */ /* 0x000fe20000410000 */
[-C--:B------:R-:W-:Y:S01]  /*2a50*/  FMUL.FTZ R79, R7, R74.reuse ;  /* 0x0000004a074f7220 */ /* 0x080fe20000410000 */
[----:B------:R-:W-:Y:S01]  /*2a60*/  FMUL.FTZ R78, R24, R74 ;  /* 0x0000004a184e7220 */ /* 0x000fe20000410000 */
[-C--:B------:R-:W-:Y:S01]  /*2a70*/  FFMA.FTZ R76, R5, R25.reuse, -R76 ;  /* 0x00000019054c7223 */ /* 0x080fe2000001084c */
[----:B------:R-:W-:Y:S01]  /*2a80*/  FFMA.FTZ R81, R6, R25, R27 ;  /* 0x0000001906517223 */ /* 0x000fe2000001001b */
[----:B------:R-:W-:Y:S01]  /*2a90*/  FFMA.FTZ R85, R24, R26, R79 ;  /* 0x0000001a18557223 */ /* 0x000fe2000001004f */
[----:B------:R-:W-:-:S02]  /*2aa0*/  HADD2.F32 R24, -RZ, R86.H0_H0 ;  /* 0x20000056ff187230 */ /* 0x000fc40000004100 */
[----:B------:R-:W-:Y:S01]  /*2ab0*/  FFMA.FTZ R78, R7, R26, -R78 ;  /* 0x0000001a074e7223 */ /* 0x000fe2000001084e */
[----:B------:R-:W-:Y:S02]  /*2ac0*/  HADD2.F32 R27, -RZ, R86.H1_H1 ;  /* 0x30000056ff1b7230 */ /* 0x000fe40000004100 */
[----:B------:R-:W-:Y:S02]  /*2ad0*/  HADD2.F32 R5, -RZ, R4.H1_H1 ;  /* 0x30000004ff057230 */ /* 0x000fe40000004100 */
[----:B------:R-:W-:Y:S02]  /*2ae0*/  HADD2.F32 R6, -RZ, R14.H1_H1 ;  /* 0x3000000eff067230 */ /* 0x000fe40000004100 */
[----:B------:R-:W-:Y:S02]  /*2af0*/  HADD2.F32 R4, -RZ, R4.H0_H0 ;  /* 0x20000004ff047230 */ /* 0x000fe40000004100 */
[----:B------:R-:W-:Y:S01]  /*2b00*/  FMUL.FTZ R79, R5, R24 ;  /* 0x00000018054f7220 */ /* 0x000fe20000410000 */
[----:B------:R-:W-:-:S02]  /*2b10*/  HADD2.F32 R14, -RZ, R14.H0_H0 ;  /* 0x2000000eff0e7230 */ /* 0x000fc40000004100 */
[--C-:B------:R-:W-:Y:S02]  /*2b20*/  HADD2.F32 R7, -RZ, R83.reuse.H0_H0 ;  /* 0x20000053ff077230 */ /* 0x100fe40000004100 */
[----:B------:R-:W-:Y:S01]  /*2b30*/  FMUL.FTZ R24, R4, R24 ;  /* 0x0000001804187220 */ /* 0x000fe20000410000 */
[----:B------:R-:W-:Y:S02]  /*2b40*/  HADD2.F32 R25, -RZ, R83.H1_H1 ;  /* 0x30000053ff197230 */ /* 0x000fe40000004100 */
[-C--:B------:R-:W-:Y:S01]  /*2b50*/  FMUL.FTZ R83, R6, R27.reuse ;  /* 0x0000001b06537220 */ /* 0x080fe20000410000 */
        /* <DEDUP_REMOVED lines=9> */
.L_x_4640:
[----:B------:R-:W-:Y:S05]  /*2bf0*/  BSYNC B2 ;  /* 0x0000000000027941 */ /* 0x000fea0003800000 */
.L_x_4639:
[----:B--2---:R1:W-:Y:S02]  /*2c00*/  STG.E.128 desc[UR42][R12.64], R4 ;  /* 0x000000040c007986 */ /* 0x0043e4000c101d2a */
.L_x_4638:
[----:B------:R-:W-:Y:S05]  /*2c10*/  BSYNC B1 ;  /* 0x0000000000017941 */ /* 0x000fea0003800000 */
.L_x_4637:
[----:B------:R-:W-:Y:S05]  /*2c20*/  @P3 BRA `(.L_x_4636) ;  /* 0x0000000c00f83947 */ /* 0x000fea0003800000 */
[----:B------:R-:W-:Y:S01]  /*2c30*/  LOP3.LUT P5, RZ, R193, 0x4, RZ, 0xc0, !PT ;  /* 0x00000004c1ff7812 */ /* 0x000fe200078ac0ff */
[----:B------:R-:W-:Y:S01]  /*2c40*/  VIADD R14, R42, 0x10 ;  /* 0x000000102a0e7836 */ /* 0x000fe20000000000 */
[----:B-1----:R-:W-:Y:S01]  /*2c50*/  MOV R4, 0x20 ;  /* 0x0000002000047802 */ /* 0x002fe20000000f00 */
[----:B------:R-:W-:Y:S03]  /*2c60*/  BSSY B1, `(.L_x_4641) ;  /* 0x0000030000017945 */ /* 0x000fe60003800000 */
[----:B------:R-:W-:Y:S02]  /*2c70*/  SEL R4, R4, 0xffffffe0, !P5 ;  /* 0xffffffe004047807 */ /* 0x000fe40006800000 */
[----:B------:R-:W-:Y:S02]  /*2c80*/  ISETP.GE.AND P5, PT, R14, R61, PT ;  /* 0x0000003d0e00720c */ /* 0x000fe40003fa6270 */
[----:B------:R-:W-:-:S05]  /*2c90*/  IADD3 R15, R4, R64, R15 ;  /* 0x00000040040f7210 */ /* 0x000fca0007ffe00f */
[----:B------:R-:W-:-:S06]  /*2ca0*/  IMAD R4, R15, 0x2, R2 ;  /* 0x000000020f047824 */ /* 0x000fcc00078e0202 */
[----:B------:R-:W1:Y:S01]  /*2cb0*/  LDS.128 R4, [R4+0x22400] ;  /* 0x0224000004047984 */ /* 0x000e620000000c00 */
[----:B------:R-:W-:Y:S05]  /*2cc0*/  @P5 BRA `(.L_x_4642) ;  /* 0x0000000000a45947 */ /* 0x000fea0003800000 */
[--C-:B------:R-:W-:Y:S01]  /*2cd0*/  SHF.R.U64 R15, R8, 0x10, R9.reuse ;  /* 0x00000010080f7819 */ /* 0x100fe20000001209 */
[----:B-1----:R-:W-:Y:S01]  /*2ce0*/  IMAD.MOV.U32 R8, RZ, RZ, R6 ;  /* 0x000000ffff087224 */ /* 0x002fe200078e0006 */
        /* <DEDUP_REMOVED lines=10> */
[----:B------:R-:W-:Y:S02]  /*2d90*/  HADD2.F32 R7, -RZ, R7.H0_H0 ;  /* 0x20000007ff077230 */ /* 0x000fe40000004100 */
[----:B------:R-:W-:Y:S01]  /*2da0*/  FMUL.FTZ R11, R5, R11 ;  /* 0x0000000b050b7220 */ /* 0x000fe20000410000 */
[----:B------:R-:W-:Y:S02]  /*2db0*/  HADD2.F32 R14, -RZ, R14.H0_H0 ;  /* 0x2000000eff0e7230 */ /* 0x000fe40000004100 */
[----:B------:R-:W-:Y:S01]  /*2dc0*/  FMUL.FTZ R74, R9, R24 ;  /* 0x00000018094a7220 */ /* 0x000fe20000410000 */
[-C--:B------:R-:W-:Y:S01]  /*2dd0*/  FFMA.FTZ R26, R5, R10.reuse, -R26 ;  /* 0x0000000a051a7223 */ /* 0x080fe2000001081a */
[----:B------:R-:W-:Y:S01]  /*2de0*/  FFMA.FTZ R25, R6, R10, R11 ;  /* 0x0000000a06197223 */ /* 0x000fe2000001000b */
[----:B------:R-:W-:Y:S01]  /*2df0*/  FMUL.FTZ R24, R7, R24 ;  /* 0x0000001807187220 */ /* 0x000fe20000410000 */
[----:B------:R-:W-:-:S02]  /*2e00*/  HADD2.F32 R10, -RZ, R84.H0_H0 ;  /* 0x20000054ff0a7230 */ /* 0x000fc40000004100 */
[-C--:B------:R-:W-:Y:S01]  /*2e10*/  FFMA.FTZ R74, R7, R14.reuse, -R74 ;  /* 0x0000000e074a7223 */ /* 0x080fe2000001084a */
[----:B------:R-:W-:Y:S02]  /*2e20*/  HADD2.F32 R11, -RZ, R84.H1_H1 ;  /* 0x30000054ff0b7230 */ /* 0x000fe40000004100 */
[----:B------:R-:W-:Y:S01]  /*2e30*/  FFMA.FTZ R79, R9, R14, R24 ;  /* 0x0000000e094f7223 */ /* 0x000fe20000010018 */
[----:B------:R-:W-:Y:S02]  /*2e40*/  HADD2.F32 R5, -RZ, R4.H1_H1 ;  /* 0x30000004ff057230 */ /* 0x000fe40000004100 */
        /* <DEDUP_REMOVED lines=17> */
.L_x_4642:
[----:B------:R-:W-:Y:S05]  /*2f60*/  BSYNC B1 ;  /* 0x0000000000017941 */ /* 0x000fea0003800000 */
.L_x_4641:
[----:B-1----:R2:W-:Y:S01]  /*2f70*/  STG.E.128 desc[UR42][R12.64+0x40], R4 ;  /* 0x000040040c007986 */ /* 0x0025e2000c101d2a */
[----:B------:R-:W-:Y:S05]  /*2f80*/  BRA `(.L_x_4636) ;  /* 0x0000000c00207947 */ /* 0x000fea0003800000 */
.L_x_4630:
[----:B------:R-:W-:-:S05]  /*2f90*/  IMAD R5, R51, -0x40, R32 ;  /* 0xffffffc033057824 */ /* 0x000fca00078e0220 */
[----:B------:R-:W-:-:S04]  /*2fa0*/  VIMNMX R6, R5, 0x40, PT ;  /* 0x0000004005067848 */ /* 0x000fc80003fe0100 */
[----:B------:R-:W-:-:S04]  /*2fb0*/  ISETP.GE.AND P1, PT, R185, R6, PT ;  /* 0x00000006b900720c */ /* 0x000fc80003f26270 */
[----:B------:R-:W-:-:S13]  /*2fc0*/  ISETP.GE.OR P0, PT, R16, R61, P1 ;  /* 0x0000003d1000720c */ /* 0x000fda0000f06670 */
[----:B------:R-:W0:Y:S01]  /*2fd0*/  @!P0 LDC.64 R12, c[0x0][0x3c8] ;  /* 0x0000f200ff0c8b82 */ /* 0x000e220000000a00 */
[----:B------:R-:W-:Y:S01]  /*2fe0*/  @!P0 IADD3 R6, P5, R38, R4, RZ ;  /* 0x0000000426068210 */ /* 0x000fe20007fbe0ff */
[----:B------:R-:W-:Y:S01]  /*2ff0*/  @!P0 IMAD R4, R56, R51, RZ ;  /* 0x0000003338048224 */ /* 0x000fe200078e02ff */
[----:B------:R-:W-:-:S03]  /*3000*/  @!P0 MOV R5, R67 ;  /* 0x0000004300058202 */ /* 0x000fc60000000f00 */
[-C--:B------:R-:W-:Y:S02]  /*3010*/  @!P0 IMAD R9, R74, R57.reuse, R4 ;  /* 0x000000394a098224 */ /* 0x080fe400078e0204 */
[----:B------:R-:W1:Y:S01]  /*3020*/  @!P0 LDC.64 R26, c[0x0][0x3e0] ;  /* 0x0000f800ff1a8b82 */ /* 0x000e620000000a00 */
[----:B------:R-:W-:Y:S02]  /*3030*/  @!P0 IMAD.MOV.U32 R4, RZ, RZ, R34 ;  /* 0x000000ffff048224 */ /* 0x000fe400078e0022 */
[----:B------:R-:W-:Y:S02]  /*3040*/  @!P0 IMAD.X R7, R76, 0x1, R65, P5 ;  /* 0x000000014c078824 */ /* 0x000fe400028e0641 */
        /* <DEDUP_REMOVED lines=12> */
[----:B------:R-:W-:Y:S01]  /*3110*/  UISETP.NE.AND UP0, UPT, UR37, 0x3, UPT ;  /* 0x000000032500788c */ /* 0x000fe2000bf05270 */
[----:B------:R-:W-:-:S05]  /*3120*/  ISETP.GE.AND P5, PT, R16, R61, PT ;  /* 0x0000003d1000720c */ /* 0x000fca0003fa6270 */
[----:B------:R-:W-:Y:S02]  /*3130*/  PLOP3.LUT P0, PT, PT, PT, UP0, 0x80, 0x0 ;  /* 0x000000000000781c */ /* 0x000fe40003f0f008 */
[----:B0-----:R-:W-:Y:S01]  /*3140*/  P2R R27, PR, RZ, 0x20 ;  /* 0x00000020ff1b7803 */ /* 0x001fe20000000000 */
[----:B--2---:R-:W-:Y:S02]  /*3150*/  IMAD.MOV.U32 R14, RZ, RZ, R4 ;  /* 0x000000ffff0e7224 */ /* 0x004fe400078e0004 */
[----:B------:R-:W-:Y:S02]  /*3160*/  IMAD.MOV.U32 R74, RZ, RZ, R6 ;  /* 0x000000ffff4a7224 */ /* 0x000fe400078e0006 */
[----:B------:R-:W-:Y:S02]  /*3170*/  IMAD.MOV.U32 R70, RZ, RZ, R5 ;  /* 0x000000ffff467224 */ /* 0x000fe400078e0005 */
[----:B------:R-:W-:Y:S01]  /*3180*/  IMAD.MOV.U32 R76, RZ, RZ, R7 ;  /* 0x000000ffff4c7224 */ /* 0x000fe200078e0007 */
[----:B------:R-:W-:Y:S01]  /*3190*/  PRMT R95, R14, 0x5410, R74 ;  /* 0x000054100e5f7816 */ /* 0x000fe2000000004a */
[----:B---3--:R-:W-:Y:S01]  /*31a0*/  IMAD.MOV.U32 R13, RZ, RZ, R9 ;  /* 0x000000ffff0d7224 */ /* 0x008fe200078e0009 */
[----:B------:R-:W-:Y:S01]  /*31b0*/  PRMT R83, R83, 0x5410, R70 ;  /* 0x0000541053537816 */ /* 0x000fe20000000046 */
[----:B------:R-:W-:Y:S01]  /*31c0*/  IMAD.MOV.U32 R14, RZ, RZ, R10 ;  /* 0x000000ffff0e7224 */ /* 0x000fe200078e000a */
[----:B------:R-:W-:Y:S01]  /*31d0*/  PRMT R87, R87, 0x5410, R76 ;  /* 0x0000541057577816 */ /* 0x000fe2000000004c */
[----:B------:R-:W-:Y:S01]  /*31e0*/  IMAD.MOV.U32 R26, RZ, RZ, R11 ;  /* 0x000000ffff1a7224 */ /* 0x000fe200078e000b */
[----:B------:R-:W-:-:S02]  /*31f0*/  MOV R12, R8 ;  /* 0x00000008000c7202 */ /* 0x000fc40000000f00 */
[----:B------:R-:W-:Y:S02]  /*3200*/  PRMT R83, R13, 0x7610, R83 ;  /* 0x000076100d537816 */ /* 0x000fe40000000053 */
[----:B------:R-:W-:Y:S02]  /*3210*/  PRMT R94, R12, 0x5410, R14 ;  /* 0x000054100c5e7816 */ /* 0x000fe4000000000e */
[----:B------:R-:W-:Y:S01]  /*3220*/  PRMT R87, R26, 0x7610, R87 ;  /* 0x000076101a577816 */ /* 0x000fe20000000057 */
[----:B------:R-:W-:Y:S06]  /*3230*/  @!P0 BRA `(.L_x_4643) ;  /* 0x0000000000048947 */ /* 0x000fec0003800000 */
[----:B------:R-:W-:Y:S01]  /*3240*/  BPT.TRAP 0x1 ;  /* 0x000000040000795c */ /* 0x000fe20000300000 */
.L_x_4643:
[----:B------:R-:W-:Y:S01]  /*3250*/  IMAD R70, R23, 0x8, R2 ;  /* 0x0000000817467824 */ /* 0x000fe200078e0202 */
[----:B------:R-:W-:Y:S01]  /*3260*/  SHF.L.U32 R77, R187, 0x1f, RZ ;  /* 0x0000001fbb4d7819 */ /* 0x000fe200000006ff */
[----:B------:R-:W-:Y:S03]  /*3270*/  BSSY B1, `(.L_x_4644) ;  /* 0x0000003000017945 */ /* 0x000fe60003800000 */
[----:B------:R-:W0:Y:S02]  /*3280*/  SYNCS.PHASECHK.TRANS64.TRYWAIT P5, [R70+URZ+0x28c90], R77 ;  /* 0x028c904d460075a7 */ /* 0x000e2400080a017f */
[----:B0-----:R-:W-:Y:S05]  /*3290*/  @!P5 BRA `(.L_x_4645) ;  /* 0x0000018c0044d947 */ /* 0x001fea0003800000 */
.L_x_4948:
[----:B------:R-:W-:Y:S05]  /*32a0*/  BSYNC B1 ;  /* 0x0000000000017941 */ /* 0x000fea0003800000 */
.L_x_4644:
[----:B------:R-:W-:Y:S01]  /*32b0*/  ISETP.GE.OR P5, PT, R16, R63, P1 ;  /* 0x0000003f1000720c */ /* 0x000fe20000fa6670 */
[----:B------:R-:W-:Y:S01]  /*32c0*/  ULDC.64 UR4, c[0x0][0x2f0] ;  /* 0x0000bc0000047ab9 */ /* 0x000fe20000000a00 */
[----:B------:R-:W-:Y:S02]  /*32d0*/  IMAD.MOV.U32 R78, RZ, RZ, R24 ;  /* 0x000000ffff4e7224 */ /* 0x000fe400078e0018 */
[----:B------:R-:W-:Y:S02]  /*32e0*/  IMAD R12, R220, UR4, RZ ;  /* 0x00000004dc0c7c24 */ /* 0x000fe4000f8e02ff */
[----:B------:R-:W-:-:S04]  /*32f0*/  IMAD.WIDE.U32 R78, R185, UR4, R78 ;  /* 0x00000004b94e7c25 */ /* 0x000fc8000f8e004e */
[----:B------:R-:W-:-:S03]  /*3300*/  IMAD R93, R185, UR5, R12 ;  /* 0x00000005b95d7c24 */ /* 0x000fc6000f8e020c */
[----:B------:R-:W-:Y:S05]  /*3310*/  @P5 BRA `(.L_x_4636) ;  /* 0x00000008003c5947 */ /* 0x000fea0003800000 */
[----:B------:R-:W-:Y:S01]  /*3320*/  IADD3 R93, R93, R79, RZ ;  /* 0x0000004f5d5d7210 */ /* 0x000fe20007ffe0ff */
[----:B------:R-:W-:Y:S01]  /*3330*/  BSSY B1, `(.L_x_4646) ;  /* 0x000006a000017945 */ /* 0x000fe20003800000 */
[----:B------:R-:W-:-:S04]  /*3340*/  IADD3 R12, P5, P6, R44, R78, R69 ;  /* 0x0000004e2c0c7210 */ /* 0x000fc80007ebe045 */
        /* <DEDUP_REMOVED lines=13> */
[----:B------:R-:W-:-:S05]  /*3420*/  LOP3.LUT R13, R13, R58, RZ, 0x3c, !PT ;  /* 0x0000003a0d0d7212 */ /* 0x000fca00078e3cff */
[----:B------:R-:W-:Y:S02]  /*3430*/  IMAD R12, R200, 0x200, R13 ;  /* 0x00000200c80c7824 */ /* 0x000fe400078e020d */
[----:B------:R-:W-:Y:S02]  /*3440*/  IMAD.IADD R13, R68, 0x1, R15 ;  /* 0x00000001440d7824 */ /* 0x000fe400078e020f */
[----:B------:R-:W-:-:S03]  /*3450*/  IMAD.IADD R15, R15, 0x1, R12 ;  /* 0x000000010f0f7824 */ /* 0x000fc600078e020c */
[----:B------:R-:W-:Y:S01]  /*3460*/  LEA R13, R13, R2, 0x1 ;  /* 0x000000020d0d7211 */ /* 0x000fe200078e08ff */
[----:B------:R-:W-:-:S05]  /*3470*/  IMAD R24, R15, 0x2, R2 ;  /* 0x000000020f187824 */ /* 0x000fca00078e0202 */
[----:B------:R-:W1:Y:S04]  /*3480*/  LDS.128 R12, [R13+0x22400] ;  /* 0x022400000d0c7984 */ /* 0x000e680000000c00 */
        /* <DEDUP_REMOVED lines=81> */
[----:B------:R-:W-:Y:S01]  /*39a0*/  F2FP.F16.F32.PACK_AB R14, R14, R15 ;  /* 0x0000000f0e0e723e */ /* 0x000fe200000000ff */
[----:B------:R-:W-:Y:S01]  /*39b0*/  IMAD.MOV.U32 R15, RZ, RZ, R85 ;  /* 0x000000ffff0f7224 */ /* 0x000fe200078e0055 */
[----:B------:R-:W-:-:S07]  /*39c0*/  F2FP.F16.F32.PACK_AB R26, R9, R8 ;  /* 0x00000008091a723e */ /* 0x000fce00000000ff */
.L_x_4647:
[----:B------:R-:W-:Y:S05]  /*39d0*/  BSYNC B1 ;  /* 0x0000000000017941 */ /* 0x000fea0003800000 */
.L_x_4646:
        /* <DEDUP_REMOVED lines=10> */
.L_x_4629:
[----:B------:R-:W-:-:S06]  /*3a80*/  UISETP.NE.AND UP0, UPT, UR37, 0x3, UPT ;  /* 0x000000032500788c */ /* 0x000fcc000bf05270 */
[----:B------:R-:W-:-:S13]  /*3a90*/  PLOP3.LUT P0, PT, PT, PT, UP0, 0x80, 0x0 ;  /* 0x000000000000781c */ /* 0x000fda0003f0f008 */
[----:B------:R-:W-:Y:S05]  /*3aa0*/  @!P0 BRA `(.L_x_4648) ;  /* 0x0000000000048947 */ /* 0x000fea0003800000 */
[----:B------:R-:W-:Y:S01]  /*3ab0*/  BPT.TRAP 0x1 ;  /* 0x000000040000795c */ /* 0x000fe20000300000 */
.L_x_4648:
        /* <DEDUP_REMOVED lines=8> */
.L_x_4949:
[----:B------:R-:W-:Y:S05]  /*3b40*/  BSYNC B1 ;  /* 0x0000000000017941 */ /* 0x000fea0003800000 */
.L_x_4649:
[----:B------:R-:W-:Y:S05]  /*3b50*/  @P1 BRA `(.L_x_4636) ;  /* 0x00000000002c1947 */ /* 0x000fea0003800000 */
[----:B------:R-:W-:Y:S01]  /*3b60*/  @!P3 LOP3.LUT P5, RZ, R193, 0x4, RZ, 0xc0, !PT ;  /* 0x00000004c1ffb812 */ /* 0x000fe200078ac0ff */
[----:B------:R-:W-:Y:S01]  /*3b70*/  @!P3 VIADD R4, R64, 0x20 ;  /* 0x000000204004b836 */ /* 0x000fe20000000000 */
[----:B------:R-:W-:Y:S02]  /*3b80*/  PLOP3.LUT P6, PT, PT, PT, PT, 0x8, 0x0 ;  /* 0x000000000000781c */ /* 0x000fe40003fce170 */
[----:B------:R-:W-:-:S13]  /*3b90*/  @!P3 PLOP3.LUT P6, PT, P5, PT, PT, 0x80, 0x0 ;  /* 0x000000000000b81c */ /* 0x000fda0002fcf070 */
[----:B------:R-:W-:-:S05]  /*3ba0*/  @P6 IADD3 R4, R64, -0x20, RZ ;  /* 0xffffffe040046810 */ /* 0x000fca0007ffe0ff */
[----:B------:R-:W-:Y:S02]  /*3bb0*/  @!P3 IMAD.IADD R15, R15, 0x1, R4 ;  /* 0x000000010f0fb824 */ /* 0x000fe400078e0204 */
[----:B------:R-:W1:Y:S02]  /*3bc0*/  @!P4 LDS.128 R4, [R14+0x22400] ;  /* 0x022400000e04c984 */ /* 0x000e640000000c00 */
[----:B------:R-:W-:-:S06]  /*3bd0*/  @!P3 IMAD R8, R15, 0x2, R2 ;  /* 0x000000020f08b824 */ /* 0x000fcc00078e0202 */
[----:B------:R-:W2:Y:S04]  /*3be0*/  @!P3 LDS.128 R8, [R8+0x22400] ;  /* 0x022400000808b984 */ /* 0x000ea80000000c00 */
[----:B-1----:R1:W-:Y:S04]  /*3bf0*/  @!P4 STG.E.128 desc[UR42][R12.64], R4 ;  /* 0x000000040c00c986 */ /* 0x0023e8000c101d2a */
[----:B--2---:R1:W-:Y:S02]  /*3c00*/  @!P3 STG.E.128 desc[UR42][R12.64+0x40], R8 ;  /* 0x000040080c00b986 */ /* 0x0043e4000c101d2a */
.L_x_4636:
[----:B------:R-:W-:Y:S05]  /*3c10*/  BSYNC B0 ;  /* 0x0000000000007941 */ /* 0x000fea0003800000 */
.L_x_4628:
[----:B-12-4-:R-:W1:Y:S01]  /*3c20*/  S2R R4, SR_TID.X ;  /* 0x0000000000047919 */ /* 0x016e620000002100 */
        /* <DEDUP_REMOVED lines=16> */
.L_x_4652:
[----:B------:R-:W-:Y:S05]  /*3d30*/  BSYNC B0 ;  /* 0x0000000000007941 */ /* 0x000fea0003800000 */
.L_x_4651:
[----:B------:R-:W2:Y:S01]  /*3d40*/  SYNCS.PHASECHK.TRANS64.TRYWAIT P0, [R70+URZ+0x28cb0], R77 ;  /* 0x028cb04d460075a7 */ /* 0x000ea2000800017f */
[----:B------:R-:W-:Y:S04]  /*3d50*/  BSSY B0, `(.L_x_4653) ;  /* 0x0000002000007945 */ /* 0x000fe80003800000 */
[----:B--2---:R-:W-:Y:S05]  /*3d60*/  @!P0 BRA `(.L_x_4654) ;  /* 0x0000018000b88947 */ /* 0x004fea0003800000 */
.L_x_4950:
[----:B------:R-:W-:Y:S05]  /*3d70*/  BSYNC B0 ;  /* 0x0000000000007941 */ /* 0x000fea0003800000 */
.L_x_4653:
[----:B------:R-:W-:Y:S04]  /*3d80*/  BSSY B0, `(.L_x_4655) ;  /* 0x0000051000007945 */ /* 0x000fe80003800000 */
[----:B------:R-:W-:Y:S05]  /*3d90*/  @P1 BRA `(.L_x_4656) ;  /* 0x00000004003c1947 */ /* 0x000fea0003800000 */
[----:B-1----:R-:W-:Y:S01]  /*3da0*/  IMAD.WIDE R4, R51, 0x40, R20 ;  /* 0x0000004033047825 */ /* 0x002fe200078e0214 */
[----:B------:R-:W-:Y:S01]  /*3db0*/  ULDC.64 UR4, c[0x0][0x318] ;  /* 0x0000c60000047ab9 */ /* 0x000fe20000000a00 */
[----:B------:R-:W-:Y:S02]  /*3dc0*/  LOP3.LUT P0, RZ, R193, 0x4, RZ, 0xc0, !PT ;  /* 0x00000004c1ff7812 */ /* 0x000fe4000780c0ff */
[----:B------:R-:W-:Y:S01]  /*3dd0*/  IMAD R5, R5, UR4, RZ ;  /* 0x0000000405057c24 */ /* 0x000fe2000f8e02ff */
[----:B---3--:R-:W-:Y:S01]  /*3de0*/  IADD3 R13, R16, 0xc0, RZ ;  /* 0x000000c0100d7810 */ /* 0x008fe20007ffe0ff */
[----:B------:R-:W-:Y:S02]  /*3df0*/  IMAD.MOV.U32 R74, RZ, RZ, R40 ;  /* 0x000000ffff4a7224 */ /* 0x000fe400078e0028 */
[C---:B------:R-:W-:Y:S02]  /*3e00*/  IMAD R5, R4.reuse, UR5, R5 ;  /* 0x0000000504057c24 */ /* 0x040fe4000f8e0205 */
[----:B------:R-:W-:Y:S01]  /*3e10*/  IMAD.WIDE.U32 R6, R4, UR4, R74 ;  /* 0x0000000404067c25 */ /* 0x000fe2000f8e004a */
[----:B------:R-:W-:-:S03]  /*3e20*/  ULDC.64 UR4, c[0x0][0x308] ;  /* 0x0000c20000047ab9 */ /* 0x000fc60000000a00 */
[----:B------:R-:W-:Y:S01]  /*3e30*/  IMAD R9, R23, 0x8000, R64 ;  /* 0x0000800017097824 */ /* 0x000fe200078e0240 */
[----:B------:R-:W-:Y:S01]  /*3e40*/  LEA R76, P1, R6, UR4, 0x1 ;  /* 0x00000004064c7c11 */ /* 0x000fe2000f8208ff */
[----:B------:R-:W-:Y:S01]  /*3e50*/  VIADD R4, R16, 0x40 ;  /* 0x0000004010047836 */ /* 0x000fe20000000000 */
[----:B------:R-:W-:Y:S01]  /*3e60*/  IADD3 R5, R7, R5, RZ ;  /* 0x0000000507057210 */ /* 0x000fe20007ffe0ff */
[----:B------:R-:W-:Y:S01]  /*3e70*/  ULDC UR4, c[0x0][0x310] ;  /* 0x0000c40000047ab9 */ /* 0x000fe20000000800 */
[C---:B------:R-:W-:Y:S02]  /*3e80*/  VIADD R79, R9.reuse, 0x20 ;  /* 0x00000020094f7836 */ /* 0x040fe40000000000 */
[----:B0-2---:R-:W-:Y:S01]  /*3e90*/  LEA.HI.X R77, R6, UR5, R5, 0x1, P1 ;  /* 0x00000005064d7c11 */ /* 0x005fe200088f0c05 */
[C---:B------:R-:W-:Y:S01]  /*3ea0*/  @P0 VIADD R79, R9.reuse, 0xffffffe0 ;  /* 0xffffffe0094f0836 */ /* 0x040fe20000000000 */
[----:B------:R-:W-:Y:S01]  /*3eb0*/  ISETP.GE.AND P1, PT, R16, UR4, PT ;  /* 0x0000000410007c0c */ /* 0x000fe2000bf26270 */
[----:B------:R-:W-:Y:S01]  /*3ec0*/  IMAD R80, R9, 0x2, R2 ;  /* 0x0000000209507824 */ /* 0x000fe200078e0202 */
[----:B------:R-:W-:Y:S01]  /*3ed0*/  ISETP.GE.AND P0, PT, R4, UR4, PT ;  /* 0x0000000404007c0c */ /* 0x000fe2000bf06270 */
[C---:B------:R-:W-:Y:S01]  /*3ee0*/  VIADD R12, R16.reuse, 0x80 ;  /* 0x00000080100c7836 */ /* 0x040fe20000000000 */
[----:B------:R-:W-:Y:S01]  /*3ef0*/  LEA R79, R79, R2, 0x1 ;  /* 0x000000024f4f7211 */ /* 0x000fe200078e08ff */
[----:B------:R-:W-:-:S02]  /*3f00*/  VIADD R74, R16, 0x100 ;  /* 0x00000100104a7836 */ /* 0x000fc40000000000 */
[----:B------:R-:W-:-:S06]  /*3f10*/  VIADD R78, R16, 0x140 ;  /* 0x00000140104e7836 */ /* 0x000fcc0000000000 */
        /* <DEDUP_REMOVED lines=43> */
[----:B------:R-:W-:Y:S02]  /*41d0*/  ISETP.GE.AND P0, PT, R78, UR4, PT ;  /* 0x000000044e007c0c */ /* 0x000fe4000bf06270 */
[----:B------:R-:W-:-:S07]  /*41e0*/  IADD3 R78, R16, 0x1e0, RZ ;  /* 0x000001e0104e7810 */ /* 0x000fce0007ffe0ff */
        /* <DEDUP_REMOVED lines=10> */
.L_x_4656:
[----:B------:R-:W-:Y:S05]  /*4290*/  BSYNC B0 ;  /* 0x0000000000007941 */ /* 0x000fea0003800000 */
.L_x_4655:
        /* <DEDUP_REMOVED lines=8> */
[----:B0-2---:R-:W-:-:S03]  /*4320*/  @!P5 VIADD R70, R70, 0x28cc0 ;  /* 0x00028cc04646d836 */ /* 0x005fc60000000000 */
[C---:B------:R-:W-:Y:S02]  /*4330*/  ISETP.NE.AND P1, PT, R23.reuse, 0x2, PT ;  /* 0x000000021700780c */ /* 0x040fe40003f25270 */
[----:B------:R-:W-:Y:S02]  /*4340*/  PLOP3.LUT P0, PT, PT, PT, PT, 0x8, 0x0 ;  /* 0x000000000000781c */ /* 0x000fe40003f0e170 */
[----:B------:R-:W-:Y:S02]  /*4350*/  @!P5 PRMT R70, RZ, 0x654, R70 ;  /* 0x00000654ff46d816 */ /* 0x000fe40000000046 */
[----:B-1----:R-:W-:Y:S02]  /*4360*/  SEL R4, RZ, 0x1, P1 ;  /* 0x00000001ff047807 */ /* 0x002fe40000800000 */
[----:B------:R-:W-:Y:S02]  /*4370*/  SEL R23, R23, RZ, P1 ;  /* 0x000000ff17177207 */ /* 0x000fe40000800000 */
[----:B------:R-:W-:Y:S01]  /*4380*/  LOP3.LUT R187, R187, R4, RZ, 0x3c, !PT ;  /* 0x00000004bbbb7212 */ /* 0x000fe200078e3cff */
[----:B------:R1:W-:Y:S01]  /*4390*/  @!P5 SYNCS.ARRIVE.TRANS64.RED.A1T0 RZ, [R70+URZ], RZ ;  /* 0x000000ff46ffd9a7 */ /* 0x0003e2000810043f */
[----:B------:R-:W-:Y:S05]  /*43a0*/  @P2 BRA `(.L_x_4657) ;  /* 0xffffffe000142947 */ /* 0x000fea000383ffff */
.L_x_4623:
[----:B------:R-:W-:Y:S04]  /*43b0*/  BSSY B0, `(.L_x_4658) ;  /* 0x0000004000007945 */ /* 0x000fe80003800000 */
[----:B------:R-:W-:Y:S05]  /*43c0*/  @P0 BRA `(.L_x_4659) ;  /* 0x0000000000080947 */ /* 0x000fea0003800000 */
[----:B------:R-:W0:Y:S02]  /*43d0*/  FENCE.VIEW.ASYNC.G ;  /* 0x00000000000073c6 */ /* 0x000e240000000100 */
[----:B0-----:R-:W-:Y:S06]  /*43e0*/  BAR.ARV 0xc, 0x120 ;  /* 0x0304800000007b1d */ /* 0x001fec0000002000 */
.L_x_4659:
[----:B------:R-:W-:Y:S05]  /*43f0*/  BSYNC B0 ;  /* 0x0000000000007941 */ /* 0x000fea0003800000 */
.L_x_4658:
[----:B------:R-:W-:Y:S01]  /*4400*/  UISETP.NE.AND UP0, UPT, UR38, 0x1, UPT ;  /* 0x000000012600788c */ /* 0x000fe2000bf05270 */
[----:B------:R-:W-:Y:S01]  /*4410*/  BSSY B7, `(.L_x_4660) ;  /* 0x0000eb9000077945 */ /* 0x000fe20003800000 */
[----:B------:R-:W-:Y:S02]  /*4420*/  ULDC UR4, c[0x0][0x9e0] ;  /* 0x0002780000047ab9 */ /* 0x000fe40000000800 */
[----:B------:R-:W-:Y:S02]  /*4430*/  VIADD R0, R49, UR4 ;  /* 0x0000000431007c36 */ /* 0x000fe40008000000 */
[----:B------:R-:W-:-:S13]  /*4440*/  PLOP3.LUT P0, PT, PT, PT, UP0, 0x80, 0x0 ;  /* 0x000000000000781c */ /* 0x000fda0003f0f008 */
[----:B------:R-:W-:Y:S05]  /*4450*/  @!P0 BRA `(.L_x_4661) ;  /* 0x0000002000748947 */ /* 0x000fea0003800000 */
[----:B------:R-:W0:Y:S02]  /*4460*/  LDC R6, c[0x0][0x9e4] ;  /* 0x00027900ff067b82 */ /* 0x000e240000000800 */
[----:B0-----:R-:W-:-:S13]  /*4470*/  ISETP.GE.AND P0, PT, R6, 0x1, PT ;  /* 0x000000010600780c */ /* 0x001fda0003f06270 */
[----:B------:R-:W-:Y:S05]  /*4480*/  @!P0 BRA `(.L_x_4662) ;  /* 0x0000000000488947 */ /* 0x000fea0003800000 */
        /* <DEDUP_REMOVED lines=11> */
.L_x_4664:
[----:B------:R-:W-:-:S13]  /*4540*/  ISETP.NE.AND P1, PT, R6, 0x1, PT ;  /* 0x000000010600780c */ /* 0x000fda0003f25270 */
[----:B------:R-:W0:Y:S02]  /*4550*/  @P1 LDC.64 R4, c[0x0][0x9e8] ;  /* 0x00027a00ff041b82 */ /* 0x000e240000000a00 */
[----:B0-----:R-:W-:-:S05]  /*4560*/  @P1 IMAD.HI.U32 R4, R3, R4, RZ ;  /* 0x0000000403041227 */ /* 0x001fca00078e00ff */
[----:B------:R-:W-:-:S07]  /*4570*/  @P1 SHF.R.U32.HI R3, RZ, R5, R4 ;  /* 0x00000005ff031219 */ /* 0x000fce0000011604 */
.L_x_4665:
[----:B------:R-:W-:Y:S05]  /*4580*/  BSYNC B0 ;  /* 0x0000000000007941 */ /* 0x000fea0003800000 */
.L_x_4663:
[----:B------:R-:W-:-:S05]  /*4590*/  IMAD R3, R3, R6, R6 ;  /* 0x0000000603037224 */ /* 0x000fca00078e0206 */
[----:B------:R-:W-:-:S07]  /*45a0*/  VIMNMX R0, R0, R3, PT ;  /* 0x0000000300007248 */ /* 0x000fce0003fe0100 */
.L_x_4662:
[----:B------:R-:W-:Y:S01]  /*45b0*/  IADD3 R0, R0, 0x3f, RZ ;  /* 0x0000003f00007810 */ /* 0x000fe20007ffe0ff */
[----:B------:R-:W-:Y:S02]  /*45c0*/  ULDC UR4, c[0x0][0x9dc] ;  /* 0x0002770000047ab9 */ /* 0x000fe40000000800 */
[----:B------:R-:W-:Y:S01]  /*45d0*/  VIADD R4, R47, -UR4 ;  /* 0x800000042f047c36 */ /* 0x000fe20008000000 */
[----:B------:R-:W-:-:S04]  /*45e0*/  SHF.R.S32.HI R3, RZ, 0x1f, R0 ;  /* 0x0000001fff037819 */ /* 0x000fc80000011400 */
[----:B------:R-:W-:-:S04]  /*45f0*/  LEA.HI R3, R3, R0, RZ, 0x6 ;  /* 0x0000000003037211 */ /* 0x000fc800078f30ff */
[----:B------:R-:W-:-:S04]  /*4600*/  SHF.R.S32.HI R3, RZ, 0x6, R3 ;  /* 0x00000006ff037819 */ /* 0x000fc80000011403 */
        /* <DEDUP_REMOVED lines=12> */
.L_x_4668:
[----:B------:R-:W-:-:S13]  /*46d0*/  ISETP.NE.AND P0, PT, R6, 0x1, PT ;  /* 0x000000010600780c */ /* 0x000fda0003f05270 */
[----:B------:R-:W0:Y:S02]  /*46e0*/  @P0 LDC.64 R10, c[0x0][0x9e8] ;  /* 0x00027a00ff0a0b82 */ /* 0x000e240000000a00 */
[----:B0-----:R-:W-:-:S05]  /*46f0*/  @P0 IMAD.HI.U32 R10, R47, R10, RZ ;  /* 0x0000000a2f0a0227 */ /* 0x001fca00078e00ff */
[----:B------:R-:W-:-:S07]  /*4700*/  @P0 SHF.R.U32.HI R47, RZ, R11, R10 ;  /* 0x0000000bff2f0219 */ /* 0x000fce000001160a */
.L_x_4669:
[----:B------:R-:W-:Y:S05]  /*4710*/  BSYNC B0 ;  /* 0x0000000000007941 */ /* 0x000fea0003800000 */
.L_x_4667:
[----:B------:R-:W-:-:S05]  /*4720*/  IMAD R47, R47, R6, RZ ;  /* 0x000000062f2f7224 */ /* 0x000fca00078e02ff */
[----:B------:R-:W-:-:S07]  /*4730*/  VIMNMX R4, R4, R47, !PT ;  /* 0x0000002f04047248 */ /* 0x000fce0007fe0100 */
.L_x_4666:
        /* <DEDUP_REMOVED lines=14> */
[----:B------:R-:W-:Y:S02]  /*4820*/  CS2R R136, SRZ ;  /* 0x0000000000887805 */ /* 0x000fe4000001ff00 */
[----:B------:R-:W-:Y:S02]  /*4830*/  CS2R R134, SRZ ;  /* 0x0000000000867805 */ /* 0x000fe4000001ff00 */
[----:B------:R-:W-:Y:S02]  /*4840*/  ISETP.GT.AND P1, PT, R8, R4, PT ;  /* 0x000000040800720c */ /* 0x000fe40003f24270 */
        /* <DEDUP_REMOVED lines=30> */
[----:B---3--:R-:W-:Y:S02]  /*4a30*/  CS2R R80, SRZ ;  /* 0x0000000000507805 */ /* 0x008fe4000001ff00 */
[----:B------:R-:W-:Y:S02]  /*4a40*/  CS2R R78, SRZ ;  /* 0x00000000004e7805 */ /* 0x000fe4000001ff00 */
[----:B----4-:R-:W-:-:S02]  /*4a50*/  CS2R R76, SRZ ;  /* 0x00000000004c7805 */ /* 0x010fc4000001ff00 */
[----:B------:R-:W-:Y:S02]  /*4a60*/  CS2R R74, SRZ ;  /* 0x00000000004a7805 */ /* 0x000fe4000001ff00 */
[----:B------:R-:W-:Y:S02]  /*4a70*/  CS2R R72, SRZ ;  /* 0x0000000000487805 */ /* 0x000fe4000001ff00 */
[----:B-1----:R-:W-:Y:S02]  /*4a80*/  CS2R R70, SRZ ;  /* 0x0000000000467805 */ /* 0x002fe4000001ff00 */
        /* <DEDUP_REMOVED lines=12> */
[----:B------:R-:W-:Y:S02]  /*4b50*/  CS2R R38, SRZ ;  /* 0x0000000000267805 */ /* 0x000fe4000001ff00 */
[----:B------:R-:W-:Y:S02]  /*4b60*/  CS2R R170, SRZ ;  /* 0x0000000000aa7805 */ /* 0x000fe4000001ff00 */
[----:B------:R-:W-:Y:S02]  /*4b70*/  CS2R R34, SRZ ;  /* 0x0000000000227805 */ /* 0x000fe4000001ff00 */
[----:B------:R-:W-:Y:S01]  /*4b80*/  CS2R R172, SRZ ;  /* 0x0000000000ac7805 */ /* 0x000fe2000001ff00 */
[----:B------:R-:W-:Y:S01]  /*4b90*/  IMAD.MOV.U32 R31, RZ, RZ, RZ ;  /* 0x000000ffff1f7224 */ /* 0x000fe200078e00ff */
[----:B------:R-:W-:-:S02]  /*4ba0*/  CS2R R6, SRZ ;  /* 0x0000000000067805 */ /* 0x000fc4000001ff00 */
[----:B------:R-:W-:Y:S02]  /*4bb0*/  CS2R R174, SRZ ;  /* 0x0000000000ae7805 */ /* 0x000fe4000001ff00 */
[----:B------:R-:W-:Y:S01]  /*4bc0*/  MOV R27, RZ ;  /* 0x000000ff001b7202 */ /* 0x000fe20000000f00 */
[----:B------:R-:W-:Y:S01]  /*4bd0*/  IMAD.MOV.U32 R5, RZ, RZ, RZ ;  /* 0x000000ffff057224 */ /* 0x000fe200078e00ff */
[----:B------:R-:W-:Y:S06]  /*4be0*/  @!P1 BRA `(.L_x_4670) ;  /* 0x000000e000ec9947 */ /* 0x000fec0003800000 */
[----:B------:R-:W0:Y:S02]  /*4bf0*/  SHFL.IDX PT, R0, R219, RZ, 0x1f ;  /* 0x00001fffdb007589 */ /* 0x000e2400000e0000 */
[----:B0-----:R-:W-:-:S04]  /*4c00*/  LEA.HI R3, R0, R0, RZ, 0x1 ;  /* 0x0000000000037211 */ /* 0x001fc800078f08ff */
[----:B------:R-:W-:-:S05]  /*4c10*/  LOP3.LUT R3, R3, 0x1fffe, RZ, 0xc0, !PT ;  /* 0x0001fffe03037812 */ /* 0x000fca00078ec0ff */
[----:B------:R-:W-:Y:S02]  /*4c20*/  IMAD.IADD R3, R0, 0x1, -R3 ;  /* 0x0000000100037824 */ /* 0x000fe400078e0a03 */
[----:B------:R-:W-:Y:S02]  /*4c30*/  IMAD.U32 R0, RZ, RZ, UR37 ;  /* 0x00000025ff007e24 */ /* 0x000fe4000f8e00ff */
[----:B------:R-:W-:-:S03]  /*4c40*/  IMAD R3, R3, 0x8000, R2 ;  /* 0x0000800003037824 */ /* 0x000fc600078e0202 */
[----:B------:R-:W-:Y:S01]  /*4c50*/  ISETP.NE.AND P0, PT, R0, 0x3, PT ;  /* 0x000000030000780c */ /* 0x000fe20003f05270 */
[----:B------:R-:W-:-:S05]  /*4c60*/  VIADD R3, R3, 0x400 ;  /* 0x0000040003037836 */ /* 0x000fca0000000000 */
[----:B------:R-:W-:-:S04]  /*4c70*/  SHF.R.U32.HI R3, RZ, 0x4, R3 ;  /* 0x00000004ff037819 */ /* 0x000fc80000011603 */
[----:B------:R-:W-:-:S04]  /*4c80*/  LOP3.LUT R3, R3, 0x3fff, RZ, 0xc0, !PT ;  /* 0x00003fff03037812 */ /* 0x000fc800078ec0ff */
[----:B------:R-:W-:Y:S01]  /*4c90*/  LOP3.LUT R153, R3, 0x2000000, RZ, 0xfc, !PT ;  /* 0x0200000003997812 */ /* 0x000fe200078efcff */
[----:B------:R-:W-:Y:S06]  /*4ca0*/  @!P0 BRA `(.L_x_4671) ;  /* 0x0000000000048947 */ /* 0x000fec0003800000 */
[----:B------:R-:W-:Y:S01]  /*4cb0*/  BPT.TRAP 0x1 ;  /* 0x000000040000795c */ /* 0x000fe20000300000 */
.L_x_4671:
[----:B------:R-:W-:Y:S01]  /*4cc0*/  LEA R152, R18, R2, 0x3 ;  /* 0x0000000212987211 */ /* 0x000fe200078e18ff */
[----:B------:R-:W-:Y:S01]  /*4cd0*/  VIADD R0, R2, 0x26800 ;  /* 0x0002680002007836 */ /* 0x000fe20000000000 */
[----:B------:R-:W-:Y:S01]  /*4ce0*/  SHF.L.U32 R3, R19, 0x1f, RZ ;  /* 0x0000001f13037819 */ /* 0x000fe200000006ff */
[----:B------:R-:W-:Y:S01]  /*4cf0*/  BSSY B0, `(.L_x_4672) ;  /* 0x0000008000007945 */ /* 0x000fe20003800000 */
[----:B------:R-:W-:Y:S02]  /*4d00*/  IMAD R10, R18, 0x1000, R153 ;  /* 0x00001000120a7824 */ /* 0x000fe400078e0299 */
[----:B------:R-:W0:Y:S01]  /*4d10*/  SYNCS.PHASECHK.TRANS64.TRYWAIT P1, [R152+URZ+0x28c50], R3 ;  /* 0x028c5003980075a7 */ /* 0x000e22000802017f */
[----:B------:R-:W-:Y:S01]  /*4d20*/  SHF.R.U32.HI R0, RZ, 0x4, R0 ;  /* 0x00000004ff007819 */ /* 0x000fe20000011600 */
[----:B------:R-:W-:-:S03]  /*4d30*/  IMAD.MOV.U32 R11, RZ, RZ, 0x40000040 ;  /* 0x40000040ff0b7424 */ /* 0x000fc600078e00ff */
[----:B------:R-:W-:-:S04]  /*4d40*/  LOP3.LUT R0, R0, 0x3fff, RZ, 0xc0, !PT ;  /* 0x00003fff00007812 */ /* 0x000fc800078ec0ff */
[----:B------:R-:W-:Y:S01]  /*4d50*/  LOP3.LUT R6, R0, 0x10000, RZ, 0xfc, !PT ;  /* 0x0001000000067812 */ /* 0x000fe200078efcff */
[----:B0-----:R-:W-:Y:S06]  /*4d60*/  @!P1 BRA `(.L_x_4673) ;  /* 0x0000017000cc9947 */ /* 0x001fec0003800000 */
.L_x_4951:
[----:B------:R-:W-:Y:S05]  /*4d70*/  BSYNC B0 ;  /* 0x0000000000007941 */ /* 0x000fea0003800000 */
.L_x_4672:
[----:B------:R-:W-:Y:S01]  /*4d80*/  BAR.SYNC.DEFER_BLOCKING 0xe, 0x100 ;  /* 0x0384000000007b1d */ /* 0x000fe20000010000 */
[----:B------:R-:W-:Y:S01]  /*4d90*/  IMAD.MOV.U32 R7, RZ, RZ, 0x40000040 ;  /* 0x40000040ff077424 */ /* 0x000fe200078e00ff */
[C---:B------:R-:W-:Y:S01]  /*4da0*/  R2UR UR6, R10.reuse ;  /* 0x000000000a0672ca */ /* 0x040fe200000e0000 */
[----:B------:R-:W-:Y:S01]  /*4db0*/  VIADD R12, R10, 0x80 ;  /* 0x000000800a0c7836 */ /* 0x000fe20000000000 */
[----:B------:R-:W-:Y:S01]  /*4dc0*/  R2UR UR7, R11 ;  /* 0x000000000b0772ca */ /* 0x000fe200000e0000 */
[----:B------:R-:W-:Y:S01]  /*4dd0*/  IMAD.MOV.U32 R13, RZ, RZ, 0x40000040 ;  /* 0x40000040ff0d7424 */ /* 0x000fe200078e00ff */
[----:B------:R-:W-:Y:S01]  /*4de0*/  R2UR UR4, R6 ;  /* 0x00000000060472ca */ /* 0x000fe200000e0000 */
[----:B------:R-:W-:Y:S01]  /*4df0*/  IMAD.MOV.U32 R15, RZ, RZ, 0x40000040 ;  /* 0x40000040ff0f7424 */ /* 0x000fe200078e00ff */
[----:B------:R-:W-:Y:S01]  /*4e00*/  R2UR UR5, R7 ;  /* 0x00000000070572ca */ /* 0x000fe200000e0000 */
[----:B------:R-:W-:Y:S01]  /*4e10*/  VIADD R20, R10, 0x100 ;  /* 0x000001000a147836 */ /* 0x000fe20000000000 */
[----:B------:R-:W-:Y:S01]  /*4e20*/  IADD3 R14, R6, 0x2, RZ ;  /* 0x00000002060e7810 */ /* 0x000fe20007ffe0ff */
[----:B------:R-:W-:Y:S01]  /*4e30*/  IMAD.MOV.U32 R21, RZ, RZ, 0x40000040 ;  /* 0x40000040ff157424 */ /* 0x000fe200078e00ff */
[----:B------:R-:W1:Y:S01]  /*4e40*/  S2R R0, SR_TID.X ;  /* 0x0000000000007919 */ /* 0x000e620000002100 */
[----:B------:R-:W-:Y:S01]  /*4e50*/  VIADD R10, R10, 0x180 ;  /* 0x000001800a0a7836 */ /* 0x000fe20000000000 */
[----:B0-----:R-:W-:Y:S01]  /*4e60*/  IADD3 R3, R8, -0x2, RZ ;  /* 0xfffffffe08037810 */ /* 0x001fe20007ffe0ff */
[----:B------:R-:W-:Y:S01]  /*4e70*/  IMAD.MOV.U32 R11, RZ, RZ, 0x40000040 ;  /* 0x40000040ff0b7424 */ /* 0x000fe200078e00ff */
[----:B------:R-:W-:Y:S02]  /*4e80*/  BSSY B0, `(.L_x_4674) ;  /* 0x00000eb000007945 */ /* 0x000fe40003800000 */
[----:B------:R-:W-:Y:S01]  /*4e90*/  ISETP.GE.AND P2, PT, R3, R4, PT ;  /* 0x000000040300720c */ /* 0x000fe20003f46270 */
[----:B-----5:R-:W-:-:S06]  /*4ea0*/  WARPGROUP.ARRIVE ;  /* 0x00000000000079c5 */ /* 0x020fcc0000000000 */
[----:B------:R-:W-:Y:S01]  /*4eb0*/  HGMMA.64x256x16.F32 R24, gdesc[UR4].tnspB, RZ, !UPT, gsb0 ;  /* 0x43e00000041879f0 */ /* 0x000fe2000c0008ff */
[----:B------:R-:W-:Y:S01]  /*4ec0*/  R2UR UR6, R12 ;  /* 0x000000000c0672ca */ /* 0x000fe200000e0000 */
[----:B------:R-:W-:Y:S01]  /*4ed0*/  VIADD R12, R6, 0x4 ;  /* 0x00000004060c7836 */ /* 0x000fe20000000000 */
[----:B------:R-:W-:Y:S02]  /*4ee0*/  R2UR UR7, R13 ;  /* 0x000000000d0772ca */ /* 0x000fe400000e0000 */
[----:B------:R-:W-:Y:S02]  /*4ef0*/  R2UR UR4, R14 ;  /* 0x000000000e0472ca */ /* 0x000fe400000e0000 */
[----:B------:R-:W-:Y:S02]  /*4f00*/  R2UR UR5, R15 ;  /* 0x000000000f0572ca */ /* 0x000fe400000e0000 */
[----:B------:R-:W-:Y:S02]  /*4f10*/  MOV R13, 0x40000040 ;  /* 0x40000040000d7802 */ /* 0x000fe40000000f00 */
[----:B-1----:R-:W-:-:S04]  /*4f20*/  LOP3.LUT R0, R0, 0x7f, RZ, 0xc0, !PT ;  /* 0x0000007f00007812 */ /* 0x002fc800078ec0ff */
[----:B------:R-:W-:-:S13]  /*4f30*/  ISETP.NE.AND P1, PT, R0, RZ, PT ;  /* 0x000000ff0000720c */ /* 0x000fda0003f25270 */
[----:B------:R-:W-:-:S05]  /*4f40*/  @!P1 VIADD R0, R152, 0x28c60 ;  /* 0x00028c6098009836 */ /* 0x000fca0000000000 */
[----:B------:R-:W-:Y:S01]  /*4f50*/  @!P1 PRMT R0, RZ, 0x654, R0 ;  /* 0x00000654ff009816 */ /* 0x000fe20000000000 */
[----:B------:R-:W-:Y:S02]  /*4f60*/  WARPGROUP.DEPBAR.LE gsb0, 0x0 ;  /* 0x00008000000079c5 */ /* 0x000fe40000010000 */
[----:B------:R-:W-:-:S06]  /*4f70*/  WARPGROUP.ARRIVE ;  /* 0x00000000000079c5 */ /* 0x000fcc0000000000 */
[----:B------:R-:W-:Y:S01]  /*4f80*/  HGMMA.64x256x16.F32 R24, gdesc[UR4].tnspB, R24, gsb0 ;  /* 0x43e00000041879f0 */ /* 0x000fe20008000818 */
[----:B------:R-:W-:Y:S01]  /*4f90*/  R2UR UR6, R20 ;  /* 0x00000000140672ca */ /* 0x000fe200000e0000 */
[----:B------:R-:W-:Y:S01]  /*4fa0*/  VIADD R20, R6, 0x6 ;  /* 0x0000000606147836 */ /* 0x000fe20000000000 */
[----:B------:R-:W-:Y:S01]  /*4fb0*/  R2UR UR7, R21 ;  /* 0x00000000150772ca */ /* 0x000fe200000e0000 */
[----:B------:R-:W-:Y:S01]  /*4fc0*/  IMAD.MOV.U32 R21, RZ, RZ, 0x40000040 ;  /* 0x40000040ff157424 */ /* 0x000fe200078e00ff */
        /* <DEDUP_REMOVED lines=18> */
.L_x_4681:
[----:B------:R-:W-:Y:S01]  /*50f0*/  BAR.SYNC.DEFER_BLOCKING 0xe, 0x100 ;  /* 0x0384000000007b1d */ /* 0x000fe20000010000 */
[C---:B------:R-:W-:Y:S01]  /*5100*/  IMAD R5, R18.reuse, 0x40, R192 ;  /* 0x0000004012057824 */ /* 0x040fe200078e02c0 */
[----:B------:R-:W-:Y:S01]  /*5110*/  ISETP.GT.AND P3, PT, R3, R4, PT ;  /* 0x000000040300720c */ /* 0x000fe20003f64270 */
[----:B------:R-:W-:Y:S02]  /*5120*/  VIADD R18, R18, 0x1 ;  /* 0x0000000112127836 */ /* 0x000fe40000000000 */
[----:B------:R-:W-:Y:S02]  /*5130*/  IMAD R5, R5, 0x4, R2 ;  /* 0x0000000405057824 */ /* 0x000fe400078e0202 */
[----:B------:R-:W-:Y:S01]  /*5140*/  VIADD R3, R3, 0xffffffff ;  /* 0xffffffff03037836 */ /* 0x000fe20000000000 */
[----:B------:R-:W-:-:S04]  /*5150*/  ISETP.NE.AND P2, PT, R18, 0x2, PT ;  /* 0x000000021200780c */ /* 0x000fc80003f45270 */
[----:B------:R-:W-:Y:S02]  /*5160*/  SEL R8, RZ, 0x1, P2 ;  /* 0x00000001ff087807 */ /* 0x000fe40001000000 */
[----:B------:R-:W-:Y:S02]  /*5170*/  SEL R18, R18, RZ, P2 ;  /* 0x000000ff12127207 */ /* 0x000fe40001000000 */
[----:B------:R-:W-:Y:S01]  /*5180*/  LOP3.LUT R19, R19, R8, RZ, 0x3c, !PT ;  /* 0x0000000813137212 */ /* 0x000fe200078e3cff */
[----:B01----:R-:W0:Y:S04]  /*5190*/  LDS R0, [R5+0x28800] ;  /* 0x0288000005007984 */ /* 0x003e280000000800 */
        /* <DEDUP_REMOVED lines=131> */
.L_x_4676:
[----:B------:R-:W-:Y:S01]  /*59d0*/  IMAD R0, R18, 0x8, R2 ;  /* 0x0000000812007824 */ /* 0x000fe200078e0202 */
[----:B------:R-:W-:-:S04]  /*59e0*/  SHF.L.U32 R5, R19, 0x1f, RZ ;  /* 0x0000001f13057819 */ /* 0x000fc800000006ff */
[----:B------:R0:W1:Y:S01]  /*59f0*/  SYNCS.PHASECHK.TRANS64.TRYWAIT P2, [R0+URZ+0x28c50], R5 ;  /* 0x028c5005000075a7 */ /* 0x000062000804017f */
[----:B------:R-:W-:Y:S05]  /*5a00*/  @!P0 BRA `(.L_x_4677) ;  /* 0x0000000000048947 */ /* 0x000fea0003800000 */
[----:B------:R-:W-:Y:S01]  /*5a10*/  BPT.TRAP 0x1 ;  /* 0x000000040000795c */ /* 0x000fe20000300000 */
.L_x_4677:
[----:B------:R-:W-:Y:S04]  /*5a20*/  BSSY B1, `(.L_x_4678) ;  /* 0x0000004000017945 */ /* 0x000fe80003800000 */
[----:B-1----:R-:W-:Y:S05]  /*5a30*/  @P2 BRA `(.L_x_4679) ;  /* 0x0000000000082947 */ /* 0x002fea0003800000 */
[----:B------:R-:W1:Y:S02]  /*5a40*/  SYNCS.PHASECHK.TRANS64.TRYWAIT P2, [R0+URZ+0x28c50], R5 ;  /* 0x028c5005000075a7 */ /* 0x000e64000804017f */
[----:B-1----:R-:W-:Y:S05]  /*5a50*/  @!P2 BRA `(.L_x_4680) ;  /* 0x0000016400a4a947 */ /* 0x002fea0003800000 */
.L_x_4679:
[----:B------:R-:W-:Y:S05]  /*5a60*/  BSYNC B1 ;  /* 0x0000000000017941 */ /* 0x000fea0003800000 */
.L_x_4678:
[----:B------:R-:W-:Y:S01]  /*5a70*/  IMAD.MOV.U32 R9, RZ, RZ, 0x40000040 ;  /* 0x40000040ff097424 */ /* 0x000fe200078e00ff */
[----:B------:R-:W-:Y:S01]  /*5a80*/  LEA R8, R18, R153, 0xc ;  /* 0x0000009912087211 */ /* 0x000fe200078e60ff */
[----:B------:R-:W-:Y:S01]  /*5a90*/  WARPGROUP.ARRIVE ;  /* 0x00000000000079c5 */ /* 0x000fe20000000000 */
[----:B------:R-:W-:Y:S01]  /*5aa0*/  R2UR UR4, R6 ;  /* 0x00000000060472ca */ /* 0x000fe200000e0000 */
[----:B------:R-:W-:Y:S01]  /*5ab0*/  IMAD.MOV.U32 R11, RZ, RZ, 0x40000040 ;  /* 0x40000040ff0b7424 */ /* 0x000fe200078e00ff */
[----:B------:R-:W-:Y:S01]  /*5ac0*/  R2UR UR5, R7 ;  /* 0x00000000070572ca */ /* 0x000fe200000e0000 */
[C---:B------:R-:W-:Y:S01]  /*5ad0*/  VIADD R10, R8.reuse, 0x80 ;  /* 0x00000080080a7836 */ /* 0x040fe20000000000 */
[----:B------:R-:W-:Y:S01]  /*5ae0*/  R2UR UR6, R8 ;  /* 0x00000000080672ca */ /* 0x000fe200000e0000 */
[----:B01----:R-:W-:Y:S01]  /*5af0*/  @!P1 VIADD R0, R0, 0x28c60 ;  /* 0x00028c6000009836 */ /* 0x003fe20000000000 */
[----:B------:R-:W-:Y:S01]  /*5b00*/  R2UR UR7, R9 ;  /* 0x00000000090772ca */ /* 0x000fe200000e0000 */
[----:B------:R-:W-:-:S03]  /*5b10*/  IMAD.MOV.U32 R9, RZ, RZ, 0x40000040 ;  /* 0x40000040ff097424 */ /* 0x000fc600078e00ff */
[----:B------:R-:W-:-:S09]  /*5b20*/  @!P1 PRMT R0, RZ, 0x654, R0 ;  /* 0x00000654ff009816 */ /* 0x000fd20000000000 */
[----:B------:R-:W-:Y:S01]  /*5b30*/  HGMMA.64x256x16.F32 R24, gdesc[UR4].tnspB, R24, gsb0 ;  /* 0x43e00000041879f0 */ /* 0x000fe20008000818 */
[----:B------:R-:W-:Y:S02]  /*5b40*/  R2UR UR4, R14 ;  /* 0x000000000e0472ca */ /* 0x000fe400000e0000 */
[----:B------:R-:W-:Y:S02]  /*5b50*/  R2UR UR5, R15 ;  /* 0x000000000f0572ca */ /* 0x000fe400000e0000 */
[----:B------:R-:W-:Y:S01]  /*5b60*/  R2UR UR6, R10 ;  /* 0x000000000a0672ca */ /* 0x000fe200000e0000 */
[C---:B------:R-:W-:Y:S01]  /*5b70*/  VIADD R10, R8.reuse, 0x100 ;  /* 0x00000100080a7836 */ /* 0x040fe20000000000 */
[----:B------:R-:W-:Y:S01]  /*5b80*/  R2UR UR7, R11 ;  /* 0x000000000b0772ca */ /* 0x000fe200000e0000 */
[----:B------:R-:W-:Y:S01]  /*5b90*/  IMAD.MOV.U32 R11, RZ, RZ, 0x40000040 ;  /* 0x40000040ff0b7424 */ /* 0x000fe200078e00ff */
[----:B------:R-:W-:Y:S01]  /*5ba0*/  IADD3 R8, R8, 0x180, RZ ;  /* 0x0000018008087810 */ /* 0x000fe20007ffe0ff */
        /* <DEDUP_REMOVED lines=24> */
.L_x_4675:
[----:B------:R-:W-:Y:S05]  /*5d30*/  BSYNC B0 ;  /* 0x0000000000007941 */ /* 0x000fea0003800000 */
.L_x_4674:
[----:B------:R-:W-:Y:S01]  /*5d40*/  BAR.SYNC.DEFER_BLOCKING 0xe, 0x100 ;  /* 0x0384000000007b1d */ /* 0x000fe20000010000 */
[C---:B------:R-:W-:Y:S01]  /*5d50*/  IMAD R3, R18.reuse, 0x40, R192 ;  /* 0x0000004012037824 */ /* 0x040fe200078e02c0 */
[----:B------:R-:W-:Y:S01]  /*5d60*/  PLOP3.LUT P0, PT, PT, PT, PT, 0x8, 0x0 ;  /* 0x000000000000781c */ /* 0x000fe20003f0e170 */
[----:B------:R-:W-:Y:S02]  /*5d70*/  VIADD R18, R18, 0x1 ;  /* 0x0000000112127836 */ /* 0x000fe40000000000 */
[----:B------:R-:W-:-:S03]  /*5d80*/  IMAD R3, R3, 0x4, R2 ;  /* 0x0000000403037824 */ /* 0x000fc600078e0202 */
[----:B------:R-:W-:-:S04]  /*5d90*/  ISETP.NE.AND P1, PT, R18, 0x2, PT ;  /* 0x000000021200780c */ /* 0x000fc80003f25270 */
[----:B------:R-:W-:Y:S02]  /*5da0*/  SEL R4, RZ, 0x1, P1 ;  /* 0x00000001ff047807 */ /* 0x000fe40000800000 */
[----:B------:R-:W-:Y:S02]  /*5db0*/  SEL R18, R18, RZ, P1 ;  /* 0x000000ff12127207 */ /* 0x000fe40000800000 */
[----:B------:R-:W-:Y:S01]  /*5dc0*/  LOP3.LUT R19, R19, R4, RZ, 0x3c, !PT ;  /* 0x0000000413137212 */ /* 0x000fe200078e3cff */
[----:B------:R-:W2:Y:S04]  /*5dd0*/  LDS R2, [R3+0x28800] ;  /* 0x0288000003027984 */ /* 0x000ea80000000800 */
[----:B01----:R0:W1:Y:S02]  /*5de0*/  LDS R0, [R3+0x28820] ;  /* 0x0288200003007984 */ /* 0x0030640000000800 */
[----:B0-----:R-:W-:-:S02]  /*5df0*/  IMAD.MOV.U32 R3, RZ, RZ, RZ ;  /* 0x000000ffff037224 */ /* 0x001fc400078e00ff */
[-C--:B--2---:R-:W-:Y:S01]  /*5e00*/  FMUL.FTZ R173, R25, R2.reuse ;  /* 0x0000000219ad7220 */ /* 0x084fe20000410000 */
[-C--:B------:R-:W-:Y:S01]  /*5e10*/  FMUL.FTZ R6, R29, R2.reuse ;  /* 0x000000021d067220 */ /* 0x080fe20000410000 */
[-C--:B------:R-:W-:Y:S01]  /*5e20*/  FMUL.FTZ R156, R68, R2.reuse ;  /* 0x00000002449c7220 */ /* 0x080fe20000410000 */
[----:B------:R-:W-:Y:S01]  /*5e30*/  FMUL.FTZ R175, R24, R2 ;  /* 0x0000000218af7220 */ /* 0x000fe20000410000 */
[-C--:B-1----:R-:W-:Y:S01]  /*5e40*/  FMUL.FTZ R11, R46, R0.reuse ;  /* 0x000000002e0b7220 */ /* 0x082fe20000410000 */
[-C--:B------:R-:W-:Y:S01]  /*5e50*/  FMUL.FTZ R13, R50, R0.reuse ;  /* 0x00000000320d7220 */ /* 0x080fe20000410000 */
[-C--:B------:R-:W-:Y:S01]  /*5e60*/  FMUL.FTZ R15, R54, R0.reuse ;  /* 0x00000000360f7220 */ /* 0x080fe20000410000 */
[-C--:B------:R-:W-:Y:S01]  /*5e70*/  FMUL.FTZ R25, R58, R0.reuse ;  /* 0x000000003a197220 */ /* 0x080fe20000410000 */
[----:B------:R-:W-:Y:S01]  /*5e80*/  FMUL.FTZ R29, R66, R0 ;  /* 0x00000000421d7220 */ /* 0x000fe20000410000 */
        /* <DEDUP_REMOVED lines=120> */
[----:B------:R-:W-:Y:S06]  /*6610*/  BAR.ARV 0xf, 0x100 ;  /* 0x03c4000000007b1d */ /* 0x000fec0000002000 */
[----:B------:R-:W-:Y:S05]  /*6620*/  BRA `(.L_x_4670) ;  /* 0x000000c8005c7947 */ /* 0x000fea0003800000 */
.L_x_4661:
        /* <DEDUP_REMOVED lines=14> */
.L_x_4684:
[----:B------:R-:W-:-:S13]  /*6710*/  ISETP.NE.AND P1, PT, R6, 0x1, PT ;  /* 0x000000010600780c */ /* 0x000fda0003f25270 */
[----:B------:R-:W0:Y:S02]  /*6720*/  @P1 LDC.64 R4, c[0x0][0x9e8] ;  /* 0x00027a00ff041b82 */ /* 0x000e240000000a00 */
[----:B0-----:R-:W-:-:S05]  /*6730*/  @P1 IMAD.HI.U32 R4, R3, R4, RZ ;  /* 0x0000000403041227 */ /* 0x001fca00078e00ff */
[----:B------:R-:W-:-:S07]  /*6740*/  @P1 SHF.R.U32.HI R3, RZ, R5, R4 ;  /* 0x00000005ff031219 */ /* 0x000fce0000011604 */
.L_x_4685:
[----:B------:R-:W-:Y:S05]  /*6750*/  BSYNC B0 ;  /* 0x0000000000007941 */ /* 0x000fea0003800000 */
.L_x_4683:
[----:B------:R-:W-:-:S05]  /*6760*/  IMAD R3, R3, R6, R6 ;  /* 0x0000000603037224 */ /* 0x000fca00078e0206 */
[----:B------:R-:W-:-:S07]  /*6770*/  VIMNMX R0, R0, R3, PT ;  /* 0x0000000300007248 */ /* 0x000fce0003fe0100 */
.L_x_4682:
[----:B------:R-:W-:Y:S01]  /*6780*/  VIADD R0, R0, 0x3f ;  /* 0x0000003f00007836 */ /* 0x000fe20000000000 */
[----:B------:R-:W-:-:S04]  /*6790*/  ULDC UR4, c[0x0][0x9dc] ;  /* 0x0002770000047ab9 */ /* 0x000fc80000000800 */
[----:B------:R-:W-:-:S04]  /*67a0*/  SHF.R.S32.HI R3, RZ, 0x1f, R0 ;  /* 0x0000001fff037819 */ /* 0x000fc80000011400 */
[----:B------:R-:W-:-:S04]  /*67b0*/  LEA.HI R3, R3, R0, RZ, 0x6 ;  /* 0x0000000003037211 */ /* 0x000fc800078f30ff */
[----:B------:R-:W-:Y:S01]  /*67c0*/  SHF.R.S32.HI R5, RZ, 0x6, R3 ;  /* 0x00000006ff057819 */ /* 0x000fe20000011403 */
        /* <DEDUP_REMOVED lines=13> */
.L_x_4688:
[----:B------:R-:W-:-:S13]  /*68a0*/  ISETP.NE.AND P0, PT, R6, 0x1, PT ;  /* 0x000000010600780c */ /* 0x000fda0003f05270 */
[----:B------:R-:W0:Y:S02]  /*68b0*/  @P0 LDC.64 R4, c[0x0][0x9e8] ;  /* 0x00027a00ff040b82 */ /* 0x000e240000000a00 */
[----:B0-----:R-:W-:-:S05]  /*68c0*/  @P0 IMAD.HI.U32 R4, R47, R4, RZ ;  /* 0x000000042f040227 */ /* 0x001fca00078e00ff */
[----:B------:R-:W-:-:S07]  /*68d0*/  @P0 SHF.R.U32.HI R47, RZ, R5, R4 ;  /* 0x00000005ff2f0219 */ /* 0x000fce0000011604 */
.L_x_4689:
[----:B------:R-:W-:Y:S05]  /*68e0*/  BSYNC B0 ;  /* 0x0000000000007941 */ /* 0x000fea0003800000 */
.L_x_4687:
[----:B------:R-:W-:-:S05]  /*68f0*/  IMAD R6, R47, R6, RZ ;  /* 0x000000062f067224 */ /* 0x000fca00078e02ff */
[----:B------:R-:W-:-:S07]  /*6900*/  VIMNMX R3, R3, R6, !PT ;  /* 0x0000000603037248 */ /* 0x000fce0007fe0100 */
.L_x_4686:
[----:B------:R-:W-:Y:S02]  /*6910*/  SHF.R.S32.HI R4, RZ, 0x1f, R3 ;  /* 0x0000001fff047819 */ /* 0x000fe40000011403 */
[----:B------:R-:W-:Y:S02]  /*6920*/  CS2R R150, SRZ ;  /* 0x0000000000967805 */ /* 0x000fe4000001ff00 */
[----:B------:R-:W-:Y:S02]  /*6930*/  PLOP3.LUT P0, PT, PT, PT, PT, 0x80, 0x0 ;  /* 0x000000000000781c */ /* 0x000fe40003f0f070 */
[----:B------:R-:W-:Y:S02]  /*6940*/  CS2R R148, SRZ ;  /* 0x0000000000947805 */ /* 0x000fe4000001ff00 */
[----:B------:R-:W-:Y:S01]  /*6950*/  LEA.HI R4, R4, R3, RZ, 0x6 ;  /* 0x0000000304047211 */ /* 0x000fe200078f30ff */
[----:B------:R-:W-:Y:S01]  /*6960*/  IMAD.MOV.U32 R3, RZ, RZ, RZ ;  /* 0x000000ffff037224 */ /* 0x000fe200078e00ff */
[----:B------:R-:W-:-:S02]  /*6970*/  MOV R0, RZ ;  /* 0x000000ff00007202 */ /* 0x000fc40000000f00 */
        /* <DEDUP_REMOVED lines=40> */
[----:B---3--:R-:W-:Y:S02]  /*6c00*/  CS2R R80, SRZ ;  /* 0x0000000000507805 */ /* 0x008fe4000001ff00 */
[----:B------:R-:W-:-:S02]  /*6c10*/  CS2R R78, SRZ ;  /* 0x00000000004e7805 */ /* 0x000fc4000001ff00 */
[----:B----4-:R-:W-:Y:S02]  /*6c20*/  CS2R R76, SRZ ;  /* 0x00000000004c7805 */ /* 0x010fe4000001ff00 */
[----:B------:R-:W-:Y:S02]  /*6c30*/  CS2R R74, SRZ ;  /* 0x00000000004a7805 */ /* 0x000fe4000001ff00 */
[----:B------:R-:W-:Y:S02]  /*6c40*/  CS2R R72, SRZ ;  /* 0x0000000000487805 */ /* 0x000fe4000001ff00 */
[----:B-1----:R-:W-:Y:S02]  /*6c50*/  CS2R R70, SRZ ;  /* 0x0000000000467805 */ /* 0x002fe4000001ff00 */
        /* <DEDUP_REMOVED lines=11> */
[----:B------:R-:W-:Y:S01]  /*6d10*/  IMAD.MOV.U32 R169, RZ, RZ, RZ ;  /* 0x000000ffffa97224 */ /* 0x000fe200078e00ff */
[----:B------:R-:W-:Y:S02]  /*6d20*/  CS2R R38, SRZ ;  /* 0x0000000000267805 */ /* 0x000fe4000001ff00 */
[----:B------:R-:W-:Y:S02]  /*6d30*/  CS2R R170, SRZ ;  /* 0x0000000000aa7805 */ /* 0x000fe4000001ff00 */
[----:B------:R-:W-:-:S02]  /*6d40*/  CS2R R34, SRZ ;  /* 0x0000000000227805 */ /* 0x000fc4000001ff00 */
[----:B------:R-:W-:Y:S01]  /*6d50*/  CS2R R172, SRZ ;  /* 0x0000000000ac7805 */ /* 0x000fe2000001ff00 */
[----:B------:R-:W-:Y:S01]  /*6d60*/  IMAD.MOV.U32 R31, RZ, RZ, RZ ;  /* 0x000000ffff1f7224 */ /* 0x000fe200078e00ff */
[----:B------:R-:W-:Y:S02]  /*6d70*/  CS2R R6, SRZ ;  /* 0x0000000000067805 */ /* 0x000fe4000001ff00 */
[----:B------:R-:W-:Y:S01]  /*6d80*/  CS2R R174, SRZ ;  /* 0x0000000000ae7805 */ /* 0x000fe2000001ff00 */
[----:B------:R-:W-:Y:S02]  /*6d90*/  IMAD.MOV.U32 R27, RZ, RZ, RZ ;  /* 0x000000ffff1b7224 */ /* 0x000fe400078e00ff */
[----:B------:R-:W-:Y:S01]  /*6da0*/  IMAD.MOV.U32 R5, RZ, RZ, RZ ;  /* 0x000000ffff057224 */ /* 0x000fe200078e00ff */
[----:B------:R-:W-:Y:S06]  /*6db0*/  @!P1 BRA `(.L_x_4670) ;  /* 0x000000c000789947 */ /* 0x000fec0003800000 */
[----:B------:R-:W0:Y:S01]  /*6dc0*/  SHFL.IDX PT, R0, R219, RZ, 0x1f ;  /* 0x00001fffdb007589 */ /* 0x000e2200000e0000 */
[----:B------:R-:W-:Y:S01]  /*6dd0*/  BSSY B6, `(.L_x_4690) ;  /* 0x000001c000067945 */ /* 0x000fe20003800000 */
[----:B0-----:R-:W-:-:S04]  /*6de0*/  LEA.HI R3, R0, R0, RZ, 0x1 ;  /* 0x0000000000037211 */ /* 0x001fc800078f08ff */
[----:B------:R-:W-:-:S04]  /*6df0*/  LOP3.LUT R3, R3, 0x1fffe, RZ, 0xc0, !PT ;  /* 0x0001fffe03037812 */ /* 0x000fc800078ec0ff */
[----:B------:R-:W-:Y:S01]  /*6e00*/  IADD3 R3, R0, -R3, RZ ;  /* 0x8000000300037210 */ /* 0x000fe20007ffe0ff */
[----:B------:R-:W-:-:S04]  /*6e10*/  VIADD R0, R2, 0x26800 ;  /* 0x0002680002007836 */ /* 0x000fc80000000000 */
[----:B------:R-:W-:Y:S01]  /*6e20*/  IMAD R3, R3, 0x8000, R2 ;  /* 0x0000800003037824 */ /* 0x000fe200078e0202 */
[----:B------:R-:W-:-:S03]  /*6e30*/  LOP3.LUT P0, RZ, R0, 0x3ff, RZ, 0xc0, !PT ;  /* 0x000003ff00ff7812 */ /* 0x000fc6000780c0ff */
        /* <DEDUP_REMOVED lines=21> */
.L_x_4691:
[----:B------:R-:W-:Y:S05]  /*6f90*/  BSYNC B6 ;  /* 0x0000000000067941 */ /* 0x000fea0003800000 */
.L_x_4690:
        /* <DEDUP_REMOVED lines=12> */
.L_x_4695:
[----:B-1----:R1:W2:Y:S02]  /*7060*/  SYNCS.PHASECHK.TRANS64.TRYWAIT P0, [R2+URZ+0x28c00], R3 ;  /* 0x028c0003020075a7 */ /* 0x0022a4000800017f */
[----:B--2---:R-:W-:Y:S05]  /*7070*/  @!P0 NANOSLEEP.SYNCS 0x989680 ;  /* 0x009896800000895d */ /* 0x004fea0003900000 */
[----:B------:R-:W2:Y:S02]  /*7080*/  @!P0 SYNCS.PHASECHK.TRANS64 P0, [R2+URZ+0x28c00], R3 ;  /* 0x028c0003020085a7 */ /* 0x000ea4000800007f */
[----:B--2---:R-:W-:Y:S05]  /*7090*/  @!P0 BRA `(.L_x_4695) ;  /* 0xfffffffc00f08947 */ /* 0x004fea000383ffff */
.L_x_4694:
[----:B------:R-:W-:Y:S05]  /*70a0*/  BSYNC B0 ;  /* 0x0000000000007941 */ /* 0x000fea0003800000 */
.L_x_4693:
[----:B------:R-:W-:Y:S05]  /*70b0*/  BRA `(.L_x_4696) ;  /* 0x0000002c004c7947 */ /* 0x000fea0003800000 */
.L_x_4692:
[----:B------:R-:W0:Y:S01]  /*70c0*/  LDC.64 R46, c[0x0][0x3d8] ;  /* 0x0000f600ff2e7b82 */ /* 0x000e220000000a00 */
[----:B------:R-:W-:Y:S01]  /*70d0*/  VIADD R0, R2, 0x20400 ;  /* 0x0002040002007836 */ /* 0x000fe20000000000 */
[----:B-----5:R-:W-:Y:S01]  /*70e0*/  SHF.R.S32.HI R3, RZ, 0x1f, R33 ;  /* 0x0000001fff037819 */ /* 0x020fe20000011421 */
[----:B------:R-:W-:Y:S01]  /*70f0*/  IMAD.SHL.U32 R24, R218, 0x4, RZ ;  /* 0x00000004da187824 */ /* 0x000fe200078e00ff */
[--C-:B------:R-:W-:Y:S01]  /*7100*/  SHF.R.S32.HI R5, RZ, 0x1f, R16.reuse ;  /* 0x0000001fff057819 */ /* 0x100fe20000011410 */
[----:B------:R-:W-:Y:S01]  /*7110*/  IMAD.MOV.U32 R4, RZ, RZ, R16 ;  /* 0x000000ffff047224 */ /* 0x000fe200078e0010 */
[----:B------:R-:W-:Y:S01]  /*7120*/  LOP3.LUT P0, RZ, R0, 0x3ff, RZ, 0xc0, !PT ;  /* 0x000003ff00ff7812 */ /* 0x000fe2000780c0ff */
[----:B------:R-:W-:Y:S01]  /*7130*/  BSSY B6, `(.L_x_4697) ;  /* 0x0000030000067945 */ /* 0x000fe20003800000 */
[----:B------:R-:W1:Y:S01]  /*7140*/  LDC.64 R44, c[0x0][0x3e8] ;  /* 0x0000fa00ff2c7b82 */ /* 0x000e620000000a00 */
[----:B------:R-:W-:Y:S01]  /*7150*/  SHF.R.S32.HI R25, RZ, 0x1f, R24 ;  /* 0x0000001fff197819 */ /* 0x000fe20000011418 */
[----:B0-----:R-:W-:-:S02]  /*7160*/  IMAD R8, R220, R46, RZ ;  /* 0x0000002edc087224 */ /* 0x001fc400078e02ff */
[-C--:B------:R-:W-:Y:S02]  /*7170*/  IMAD R0, R3, R46.reuse, RZ ;  /* 0x0000002e03007224 */ /* 0x080fe400078e02ff */
[----:B------:R-:W-:Y:S02]  /*7180*/  IMAD R48, R185, R47, R8 ;  /* 0x0000002fb9307224 */ /* 0x000fe400078e0208 */
[----:B------:R-:W-:-:S04]  /*7190*/  IMAD.WIDE.U32 R42, R33, R46, RZ ;  /* 0x0000002e212a7225 */ /* 0x000fc800078e00ff */
[-C--:B-1----:R-:W-:Y:S02]  /*71a0*/  IMAD R10, R220, R44.reuse, RZ ;  /* 0x0000002cdc0a7224 */ /* 0x082fe400078e02ff */
[-C--:B------:R-:W-:Y:S02]  /*71b0*/  IMAD R6, R3, R44.reuse, RZ ;  /* 0x0000002c03067224 */ /* 0x080fe400078e02ff */
[----:B------:R-:W-:Y:S02]  /*71c0*/  IMAD R50, R185, R45, R10 ;  /* 0x0000002db9327224 */ /* 0x000fe400078e020a */
[C---:B------:R-:W-:Y:S01]  /*71d0*/  IMAD R49, R33.reuse, R47, R0 ;  /* 0x0000002f21317224 */ /* 0x040fe200078e0200 */
[----:B------:R-:W-:Y:S01]  /*71e0*/  SHF.L.U64.HI R47, R46, 0x5, R47 ;  /* 0x000000052e2f7819 */ /* 0x000fe2000001022f */
[C---:B------:R-:W-:Y:S01]  /*71f0*/  IMAD R51, R33.reuse, R45, R6 ;  /* 0x0000002d21337224 */ /* 0x040fe200078e0206 */
[----:B------:R-:W-:Y:S01]  /*7200*/  SHF.L.U64.HI R45, R44, 0x5, R45 ;  /* 0x000000052c2d7819 */ /* 0x000fe2000001022d */
[----:B------:R-:W-:-:S04]  /*7210*/  IMAD.WIDE.U32 R40, R33, R44, RZ ;  /* 0x0000002c21287225 */ /* 0x000fc800078e00ff */
[----:B------:R-:W-:Y:S01]  /*7220*/  IMAD.WIDE.U32 R8, R185, R46, R4 ;  /* 0x0000002eb9087225 */ /* 0x000fe200078e0004 */
[----:B------:R-:W-:-:S03]  /*7230*/  IADD3 R51, R51, R41, RZ ;  /* 0x0000002933337210 */ /* 0x000fc60007ffe0ff */
[----:B------:R-:W-:Y:S01]  /*7240*/  IMAD.WIDE.U32 R10, R185, R44, R4 ;  /* 0x0000002cb90a7225 */ /* 0x000fe200078e0004 */
[----:B------:R-:W-:-:S03]  /*7250*/  IADD3 R27, P3, R8, R42, RZ ;  /* 0x0000002a081b7210 */ /* 0x000fc60007f7e0ff */
[----:B------:R-:W-:Y:S01]  /*7260*/  IMAD.WIDE.U32 R4, R185, R46, R24 ;  /* 0x0000002eb9047225 */ /* 0x000fe200078e0018 */
[----:B------:R-:W-:-:S03]  /*7270*/  IADD3 R29, P4, R10, R40, RZ ;  /* 0x000000280a1d7210 */ /* 0x000fc60007f9e0ff */
[----:B------:R-:W-:Y:S01]  /*7280*/  IMAD.WIDE.U32 R6, R185, R44, R24 ;  /* 0x0000002cb9067225 */ /* 0x000fe200078e0018 */
[----:B------:R-:W-:Y:S02]  /*7290*/  IADD3 R53, P1, R4, R42, RZ ;  /* 0x0000002a04357210 */ /* 0x000fe40007f3e0ff */
[----:B------:R-:W-:Y:S01]  /*72a0*/  IADD3.X R28, R51, R50, R11, P4, !PT ;  /* 0x00000032331c7210 */ /* 0x000fe200027fe40b */
[----:B------:R-:W-:Y:S01]  /*72b0*/  IMAD.IADD R49, R49, 0x1, R43 ;  /* 0x0000000131317824 */ /* 0x000fe200078e022b */
[----:B------:R-:W-:Y:S01]  /*72c0*/  IADD3 R55, P2, R6, R40, RZ ;  /* 0x0000002806377210 */ /* 0x000fe20007f5e0ff */
[----:B------:R-:W-:Y:S02]  /*72d0*/  IMAD.SHL.U32 R46, R46, 0x20, RZ ;  /* 0x000000202e2e7824 */ /* 0x000fe400078e00ff */
[----:B------:R-:W-:Y:S01]  /*72e0*/  IMAD.SHL.U32 R44, R44, 0x20, RZ ;  /* 0x000000202c2c7824 */ /* 0x000fe200078e00ff */
[C---:B------:R-:W-:Y:S02]  /*72f0*/  IADD3.X R26, R49.reuse, R48, R9, P3, !PT ;  /* 0x00000030311a7210 */ /* 0x040fe40001ffe409 */
[----:B------:R-:W-:-:S02]  /*7300*/  IADD3.X R48, R49, R5, R48, P1, !PT ;  /* 0x0000000531307210 */ /* 0x000fc40000ffe430 */
        /* <DEDUP_REMOVED lines=18> */
.L_x_4698:
[----:B------:R-:W-:Y:S05]  /*7430*/  BSYNC B6 ;  /* 0x0000000000067941 */ /* 0x000fea0003800000 */
.L_x_4697:
        /* <DEDUP_REMOVED lines=11> */
[----:B------:R-:W-:-:S03]  /*74f0*/  IMAD.WIDE.U32 R10, R189, R4, RZ ;  /* 0x00000004bd0a7225 */ /* 0x000fc600078e00ff */
[----:B------:R-:W-:Y:S01]  /*7500*/  IADD3 R9, R9, R3, RZ ;  /* 0x0000000309097210 */ /* 0x000fe20007ffe0ff */
[C---:B------:R-:W-:Y:S02]  /*7510*/  IMAD R13, R189.reuse, R5, R12 ;  /* 0x00000005bd0d7224 */ /* 0x040fe400078e020c */
[----:B------:R-:W-:Y:S01]  /*7520*/  IMAD R0, R189, -0x40, R186 ;  /* 0xffffffc0bd007824 */ /* 0x000fe200078e02ba */
[----:B------:R-:W-:Y:S01]  /*7530*/  SHF.L.U64.HI R57, R8, 0x6, R9 ;  /* 0x0000000608397819 */ /* 0x000fe20000010209 */
[----:B------:R-:W-:Y:S02]  /*7540*/  IMAD.IADD R3, R11, 0x1, R13 ;  /* 0x000000010b037824 */ /* 0x000fe400078e020d */
[----:B------:R-:W-:Y:S01]  /*7550*/  IMAD.SHL.U32 R54, R10, 0x40, RZ ;  /* 0x000000400a367824 */ /* 0x000fe200078e00ff */
[----:B------:R-:W-:Y:S02]  /*7560*/  VIMNMX R8, R0, 0x40, PT ;  /* 0x0000004000087848 */ /* 0x000fe40003fe0100 */
[----:B------:R-:W-:Y:S01]  /*7570*/  SHF.L.U64.HI R59, R10, 0x6, R3 ;  /* 0x000000060a3b7819 */ /* 0x000fe20000010203 */
[----:B------:R-:W-:Y:S06]  /*7580*/  @!P0 BRA `(.L_x_4700) ;  /* 0x0000001400488947 */ /* 0x000fec0003800000 */
[----:B------:R-:W0:Y:S01]  /*7590*/  LDC R0, c[0x0][0x428] ;  /* 0x00010a00ff007b82 */ /* 0x000e220000000800 */
[----:B------:R-:W-:Y:S01]  /*75a0*/  IMAD R3, R189, 0x40, R185 ;  /* 0x00000040bd037824 */ /* 0x000fe200078e02b9 */
[-C--:B------:R-:W-:Y:S01]  /*75b0*/  ISETP.GE.AND P0, PT, R185, R8.reuse, PT ;  /* 0x00000008b900720c */ /* 0x080fe20003f06270 */
[----:B------:R-:W-:Y:S01]  /*75c0*/  BSSY B1, `(.L_x_4701) ;  /* 0x000002c000017945 */ /* 0x000fe20003800000 */
[----:B------:R-:W-:Y:S01]  /*75d0*/  ISETP.GE.AND P1, PT, R227, R8, PT ;  /* 0x00000008e300720c */ /* 0x000fe20003f26270 */
[----:B------:R-:W-:Y:S01]  /*75e0*/  IMAD R3, R218, 0x20, R3 ;  /* 0x00000020da037824 */ /* 0x000fe200078e0203 */
[----:B------:R-:W-:Y:S01]  /*75f0*/  MOV R10, R42 ;  /* 0x0000002a000a7202 */ /* 0x000fe20000000f00 */
        /* <DEDUP_REMOVED lines=10> */
[----:B0-----:R-:W-:-:S13]  /*76a0*/  ISETP.NE.AND P2, PT, R0, 0x1, PT ;  /* 0x000000010000780c */ /* 0x001fda0003f45270 */
[----:B------:R-:W0:Y:S08]  /*76b0*/  @P2 LDC R0, c[0x0][0x42c] ;  /* 0x00010b00ff002b82 */ /* 0x000e300000000800 */
[----:B------:R-:W1:Y:S01]  /*76c0*/  @P2 LDC R9, c[0x0][0x430] ;  /* 0x00010c00ff092b82 */ /* 0x000e620000000800 */
[----:B0-----:R-:W-:-:S05]  /*76d0*/  @P2 IMAD.HI.U32 R0, R3, R0, RZ ;  /* 0x0000000003002227 */ /* 0x001fca00078e00ff */
[----:B-1----:R-:W-:Y:S02]  /*76e0*/  @P2 SHF.R.U32.HI R3, RZ, R9, R0 ;  /* 0x00000009ff032219 */ /* 0x002fe40000011600 */
[----:B------:R-:W-:Y:S02]  /*76f0*/  CS2R R8, SRZ ;  /* 0x0000000000087805 */ /* 0x000fe4000001ff00 */
[----:B------:R-:W-:Y:S01]  /*7700*/  SHF.R.S32.HI R41, RZ, 0x1f, R3 ;  /* 0x0000001fff297819 */ /* 0x000fe20000011403 */
[----:B------:R-:W-:Y:S06]  /*7710*/  @P0 BRA `(.L_x_4702) ;  /* 0x0000000000580947 */ /* 0x000fec0003800000 */
[----:B------:R-:W-:Y:S01]  /*7720*/  VIADD R14, R24, 0x10 ;  /* 0x00000010180e7836 */ /* 0x000fe20000000000 */
[----:B------:R-:W-:Y:S01]  /*7730*/  IADD3 R15, P4, R52, R53, RZ ;  /* 0x00000035340f7210 */ /* 0x000fe20007f9e0ff */
[----:B------:R-:W-:Y:S01]  /*7740*/  ULDC UR4, c[0x0][0x3d4] ;  /* 0x0000f50000047ab9 */ /* 0x000fe20000000800 */
[----:B------:R-:W-:Y:S01]  /*7750*/  IADD3 R0, P5, R54, R55, RZ ;  /* 0x0000003736007210 */ /* 0x000fe20007fbe0ff */
[----:B------:R-:W-:Y:S01]  /*7760*/  ULDC.64 UR6, c[0x0][0x3c8] ;  /* 0x0000f20000067ab9 */ /* 0x000fe20000000a00 */
[----:B------:R-:W-:Y:S01]  /*7770*/  ISETP.GE.AND P2, PT, R14, UR4, PT ;  /* 0x000000040e007c0c */ /* 0x000fe2000bf46270 */
[----:B------:R-:W-:Y:S01]  /*7780*/  ULDC.64 UR8, c[0x0][0x3e0] ;  /* 0x0000f80000087ab9 */ /* 0x000fe20000000a00 */
[----:B------:R-:W-:Y:S01]  /*7790*/  ISETP.GE.AND P3, PT, R24, UR4, PT ;  /* 0x0000000418007c0c */ /* 0x000fe2000bf66270 */
[----:B------:R-:W-:Y:S01]  /*77a0*/  IMAD.X R30, R57, 0x1, R48, P4 ;  /* 0x00000001391e7824 */ /* 0x000fe200020e0630 */
[----:B------:R-:W-:Y:S02]  /*77b0*/  IADD3.X R31, R59, R50, RZ, P5, !PT ;  /* 0x000000323b1f7210 */ /* 0x000fe40002ffe4ff */
[----:B------:R-:W-:-:S02]  /*77c0*/  CS2R R36, SRZ ;  /* 0x0000000000247805 */ /* 0x000fc4000001ff00 */
[C---:B------:R-:W-:Y:S02]  /*77d0*/  LEA R14, P4, R15.reuse, UR6, 0x1 ;  /* 0x000000060f0e7c11 */ /* 0x040fe4000f8808ff */
[----:B------:R-:W-:Y:S02]  /*77e0*/  CS2R R32, SRZ ;  /* 0x0000000000207805 */ /* 0x000fe4000001ff00 */
[C---:B------:R-:W-:Y:S02]  /*77f0*/  LEA R38, P5, R0.reuse, UR8, 0x1 ;  /* 0x0000000800267c11 */ /* 0x040fe4000f8a08ff */
[----:B------:R-:W-:Y:S02]  /*7800*/  CS2R R34, SRZ ;  /* 0x0000000000227805 */ /* 0x000fe4000001ff00 */
[----:B------:R-:W-:Y:S02]  /*7810*/  LEA.HI.X R15, R15, UR7, R30, 0x1, P4 ;  /* 0x000000070f0f7c11 */ /* 0x000fe4000a0f0c1e */
[----:B------:R-:W-:-:S02]  /*7820*/  LEA.HI.X R39, R0, UR9, R31, 0x1, P5 ;  /* 0x0000000900277c11 */ /* 0x000fc4000a8f0c1f */
[----:B------:R-:W-:Y:S01]  /*7830*/  CS2R R30, SRZ ;  /* 0x00000000001e7805 */ /* 0x000fe2000001ff00 */
[----:B------:R0:W5:Y:S04]  /*7840*/  @!P3 LDG.E.64 R36, desc[UR42][R14.64] ;  /* 0x0000002a0e24b981 */ /* 0x000168000c1e1b00 */
[----:B------:R0:W5:Y:S04]  /*7850*/  @!P2 LDG.E.64 R32, desc[UR42][R14.64+0x20] ;  /* 0x0000202a0e20a981 */ /* 0x000168000c1e1b00 */
[----:B------:R0:W5:Y:S04]  /*7860*/  @!P3 LDG.E.64 R34, desc[UR42][R38.64] ;  /* 0x0000002a2622b981 */ /* 0x000168000c1e1b00 */
[----:B------:R0:W5:Y:S02]  /*7870*/  @!P2 LDG.E.64 R30, desc[UR42][R38.64+0x20] ;  /* 0x0000202a261ea981 */ /* 0x000164000c1e1b00 */
.L_x_4702:
[----:B------:R-:W-:Y:S05]  /*7880*/  BSYNC B1 ;  /* 0x0000000000017941 */ /* 0x000fea0003800000 */
.L_x_4701:
[----:B------:R-:W-:Y:S04]  /*7890*/  BSSY B1, `(.L_x_4703) ;  /* 0x0000018000017945 */ /* 0x000fe80003800000 */
[----:B------:R-:W-:Y:S05]  /*78a0*/  @P1 BRA `(.L_x_4704) ;  /* 0x0000000000581947 */ /* 0x000fea0003800000 */
[----:B------:R-:W-:Y:S01]  /*78b0*/  IADD3 R0, P4, P5, R55, R44, R54 ;  /* 0x0000002c37007210 */ /* 0x000fe20007d9e036 */
[----:B0-----:R-:W-:Y:S01]  /*78c0*/  VIADD R14, R24, 0x10 ;  /* 0x00000010180e7836 */ /* 0x001fe20000000000 */
[----:B------:R-:W-:Y:S01]  /*78d0*/  IADD3 R8, P2, P3, R53, R46, R52 ;  /* 0x0000002e35087210 */ /* 0x000fe20007b5e034 */
[----:B------:R-:W-:Y:S01]  /*78e0*/  ULDC UR4, c[0x0][0x3d4] ;  /* 0x0000f50000047ab9 */ /* 0x000fe20000000800 */
[----:B------:R-:W-:Y:S01]  /*78f0*/  IADD3.X R9, R50, R45, R59, P4, P5 ;  /* 0x0000002d32097210 */ /* 0x000fe200027ea43b */
[----:B------:R-:W-:Y:S01]  /*7900*/  ULDC.64 UR6, c[0x0][0x3c8] ;  /* 0x0000f20000067ab9 */ /* 0x000fe20000000a00 */
[----:B------:R-:W-:Y:S02]  /*7910*/  ISETP.GE.AND P5, PT, R14, UR4, PT ;  /* 0x000000040e007c0c */ /* 0x000fe4000bfa6270 */
[----:B------:R-:W-:Y:S02]  /*7920*/  CS2R R26, SRZ ;  /* 0x00000000001a7805 */ /* 0x000fe4000001ff00 */
[----:B------:R-:W-:Y:S01]  /*7930*/  ISETP.GE.AND P4, PT, R24, UR4, PT ;  /* 0x0000000418007c0c */ /* 0x000fe2000bf86270 */
[----:B------:R-:W-:Y:S01]  /*7940*/  ULDC.64 UR4, c[0x0][0x3e0] ;  /* 0x0000f80000047ab9 */ /* 0x000fe20000000a00 */
[----:B------:R-:W-:-:S02]  /*7950*/  IADD3.X R15, R48, R47, R57, P2, P3 ;  /* 0x0000002f300f7210 */ /* 0x000fc400017e6439 */
[----:B------:R-:W-:Y:S02]  /*7960*/  CS2R R28, SRZ ;  /* 0x00000000001c7805 */ /* 0x000fe4000001ff00 */
[----:B------:R-:W-:Y:S02]  /*7970*/  LEA R14, P2, R8, UR6, 0x1 ;  /* 0x00000006080e7c11 */ /* 0x000fe4000f8408ff */
[----:B------:R-:W-:Y:S02]  /*7980*/  CS2R R20, SRZ ;  /* 0x0000000000147805 */ /* 0x000fe4000001ff00 */
[----:B------:R-:W-:Y:S02]  /*7990*/  LEA R38, P3, R0, UR4, 0x1 ;  /* 0x0000000400267c11 */ /* 0x000fe4000f8608ff */
[----:B------:R-:W-:Y:S02]  /*79a0*/  LEA.HI.X R15, R8, UR7, R15, 0x1, P2 ;  /* 0x00000007080f7c11 */ /* 0x000fe400090f0c0f */
[----:B------:R-:W-:-:S02]  /*79b0*/  LEA.HI.X R39, R0, UR5, R9, 0x1, P3 ;  /* 0x0000000500277c11 */ /* 0x000fc400098f0c09 */
[----:B------:R-:W-:Y:S01]  /*79c0*/  CS2R R8, SRZ ;  /* 0x0000000000087805 */ /* 0x000fe2000001ff00 */
[----:B------:R1:W5:Y:S05]  /*79d0*/  @!P4 LDG.E.64 R26, desc[UR42][R14.64] ;  /* 0x0000002a0e1ac981 */ /* 0x00036a000c1e1b00 */
[----:B------:R1:W5:Y:S04]  /*79e0*/  @!P5 LDG.E.64 R8, desc[UR42][R14.64+0x20] ;  /* 0x0000202a0e08d981 */ /* 0x000368000c1e1b00 */
[----:B------:R1:W5:Y:S04]  /*79f0*/  @!P4 LDG.E.64 R28, desc[UR42][R38.64] ;  /* 0x0000002a261cc981 */ /* 0x000368000c1e1b00 */
[----:B------:R1:W5:Y:S02]  /*7a00*/  @!P5 LDG.E.64 R20, desc[UR42][R38.64+0x20] ;  /* 0x0000202a2614d981 */ /* 0x000364000c1e1b00 */
.L_x_4704:
[----:B------:R-:W-:Y:S05]  /*7a10*/  BSYNC B1 ;  /* 0x0000000000017941 */ /* 0x000fea0003800000 */
.L_x_4703:
[C---:B------:R-:W-:Y:S01]  /*7a20*/  IMAD.WIDE.U32 R10, R3.reuse, R6, R10 ;  /* 0x00000006030a7225 */ /* 0x040fe200078e000a */
[----:B------:R-:W-:Y:S01]  /*7a30*/  LEA.HI R0, R216, R216, RZ, 0x1 ;  /* 0x000000d8d8007211 */ /* 0x000fe200078f08ff */
[----:B------:R-:W-:Y:S01]  /*7a40*/  ULDC.64 UR4, c[0x0][0x3c8] ;  /* 0x0000f20000047ab9 */ /* 0x000fe20000000a00 */
[----:B------:R-:W-:Y:S01]  /*7a50*/  ULDC.64 UR6, c[0x0][0x3e0] ;  /* 0x0000f80000067ab9 */ /* 0x000fe20000000a00 */
[----:B------:R-:W-:Y:S01]  /*7a60*/  IMAD.WIDE.U32 R12, R3, R4, R12 ;  /* 0x00000004030c7225 */ /* 0x000fe200078e000c */
[----:B01----:R-:W-:-:S03]  /*7a70*/  LOP3.LUT R15, R0, 0xfffffffe, RZ, 0xc0, !PT ;  /* 0xfffffffe000f7812 */ /* 0x003fc600078ec0ff */
[C---:B------:R-:W-:Y:S01]  /*7a80*/  IMAD R6, R41.reuse, R6, RZ ;  /* 0x0000000629067224 */ /* 0x040fe200078e02ff */
[----:B------:R-:W-:Y:S01]  /*7a90*/  LEA R0, P3, R12, UR6, 0x1 ;  /* 0x000000060c007c11 */ /* 0x000fe2000f8608ff */
[----:B------:R-:W-:Y:S02]  /*7aa0*/  IMAD R4, R41, R4, RZ ;  /* 0x0000000429047224 */ /* 0x000fe400078e02ff */
[----:B------:R-:W-:Y:S02]  /*7ab0*/  IMAD.SHL.U32 R14, R193, 0x40, RZ ;  /* 0x00000040c10e7824 */ /* 0x000fe400078e00ff */
[C---:B------:R-:W-:Y:S02]  /*7ac0*/  IMAD R7, R3.reuse, R7, R6 ;  /* 0x0000000703077224 */ /* 0x040fe400078e0206 */
[----:B------:R-:W-:Y:S01]  /*7ad0*/  IMAD R3, R3, R5, R4 ;  /* 0x0000000503037224 */ /* 0x000fe200078e0204 */
[----:B------:R-:W-:Y:S01]  /*7ae0*/  LOP3.LUT R39, R14, 0x1c0, RZ, 0xc0, !PT ;  /* 0x000001c00e277812 */ /* 0x000fe200078ec0ff */
[----:B------:R-:W-:Y:S01]  /*7af0*/  IMAD.IADD R5, R11, 0x1, R7 ;  /* 0x000000010b057824 */ /* 0x000fe200078e0207 */
[----:B------:R-:W-:Y:S01]  /*7b00*/  LEA R4, P2, R10, UR4, 0x1 ;  /* 0x000000040a047c11 */ /* 0x000fe2000f8408ff */
[----:B------:R-:W-:Y:S01]  /*7b10*/  IMAD.IADD R3, R13, 0x1, R3 ;  /* 0x000000010d037824 */ /* 0x000fe200078e0203 */
[----:B------:R-:W-:Y:S01]  /*7b20*/  LOP3.LUT R6, R39, 0x18, R16, 0xf8, !PT ;  /* 0x0000001827067812 */ /* 0x000fe200078ef810 */
[----:B------:R-:W-:Y:S01]  /*7b30*/  IMAD.IADD R7, R216, 0x1, -R15 ;  /* 0x00000001d8077824 */ /* 0x000fe200078e0a0f */
[----:B------:R-:W-:Y:S01]  /*7b40*/  UMOV UR4, 0xffffffff ;  /* 0xffffffff00047882 */ /* 0x000fe20000000000 */
[----:B------:R-:W-:-:S02]  /*7b50*/  SHF.R.U32.HI R39, RZ, 0x3, R39 ;  /* 0x00000003ff277819 */ /* 0x000fc40000011627 */
[----:B------:R-:W-:Y:S02]  /*7b60*/  LEA.HI.X R5, R10, UR5, R5, 0x1, P2 ;  /* 0x000000050a057c11 */ /* 0x000fe400090f0c05 */
[----:B------:R-:W-:Y:S02]  /*7b70*/  LEA.HI.X R3, R12, UR7, R3, 0x1, P3 ;  /* 0x000000070c037c11 */ /* 0x000fe400098f0c03 */
[----:B------:R-:W-:Y:S02]  /*7b80*/  LOP3.LUT R39, R6, R39, RZ, 0x3c, !PT ;  /* 0x0000002706277212 */ /* 0x000fe400078e3cff */
[----:B------:R-:W-:Y:S01]  /*7b90*/  SHF.L.U32 R7, R7, 0x1f, RZ ;  /* 0x0000001f07077819 */ /* 0x000fe200000006ff */
[----:B------:R-:W-:Y:S06]  /*7ba0*/  BRA.DIV UR4, `(.L_x_4705) ;  /* 0x0000014604647947 */ /* 0x000fec000b800000 */
.L_x_4954:
[----:B------:R-:W-:-:S03]  /*7bb0*/  UMOV UR4, 0xffffffff ;  /* 0xffffffff00047882 */ /* 0x000fc60000000000 */
[----:B------:R-:W-:Y:S05]  /*7bc0*/  BRA.DIV UR4, `(.L_x_4706) ;  /* 0x0000014604847947 */ /* 0x000fea000b800000 */
.L_x_4957:
[----:B------:R-:W-:-:S03]  /*7bd0*/  UMOV UR4, 0xffffffff ;  /* 0xffffffff00047882 */ /* 0x000fc60000000000 */
[----:B------:R-:W-:Y:S05]  /*7be0*/  BRA.DIV UR4, `(.L_x_4707) ;  /* 0x0000014604a47947 */ /* 0x000fea000b800000 */
.L_x_4960:
[----:B------:R-:W-:-:S03]  /*7bf0*/  UMOV UR4, 0xffffffff ;  /* 0xffffffff00047882 */ /* 0x000fc60000000000 */
[----:B------:R-:W-:Y:S05]  /*7c00*/  BRA.DIV UR4, `(.L_x_4708) ;  /* 0x0000014604c47947 */ /* 0x000fea000b800000 */
.L_x_4963:
[----:B------:R-:W-:-:S03]  /*7c10*/  UMOV UR4, 0xffffffff ;  /* 0xffffffff00047882 */ /* 0x000fc60000000000 */
[----:B------:R-:W-:Y:S05]  /*7c20*/  BRA.DIV UR4, `(.L_x_4709) ;  /* 0x0000014604e47947 */ /* 0x000fea000b800000 */
.L_x_4966:
[----:B------:R-:W-:-:S03]  /*7c30*/  UMOV UR4, 0xffffffff ;  /* 0xffffffff00047882 */ /* 0x000fc60000000000 */
[----:B------:R-:W-:Y:S05]  /*7c40*/  BRA.DIV UR4, `(.L_x_4710) ;  /* 0x0000014a04047947 */ /* 0x000fea000b800000 */
.L_x_4969:
[----:B------:R-:W-:-:S03]  /*7c50*/  UMOV UR4, 0xffffffff ;  /* 0xffffffff00047882 */ /* 0x000fc60000000000 */
[----:B------:R-:W-:Y:S05]  /*7c60*/  BRA.DIV UR4, `(.L_x_4711) ;  /* 0x0000014a04247947 */ /* 0x000fea000b800000 */
.L_x_4972:
[----:B------:R-:W-:-:S03]  /*7c70*/  UMOV UR4, 0xffffffff ;  /* 0xffffffff00047882 */ /* 0x000fc60000000000 */
[----:B------:R-:W-:Y:S05]  /*7c80*/  BRA.DIV UR4, `(.L_x_4712) ;  /* 0x0000014a04447947 */ /* 0x000fea000b800000 */
.L_x_4975:
[----:B------:R-:W0:Y:S01]  /*7c90*/  SYNCS.PHASECHK.TRANS64.TRYWAIT P2, [R2+URZ+0x28c00], R7 ;  /* 0x028c0007020075a7 */ /* 0x000e22000804017f */
[----:B-----5:R-:W-:Y:S01]  /*7ca0*/  IMAD.MOV.U32 R3, RZ, RZ, R33 ;  /* 0x000000ffff037224 */ /* 0x020fe200078e0021 */
[----:B------:R-:W-:Y:S01]  /*7cb0*/  MOV R0, R32 ;  /* 0x0000002000007202 */ /* 0x000fe20000000f00 */
[----:B------:R-:W-:Y:S01]  /*7cc0*/  IMAD.MOV.U32 R5, RZ, RZ, R37 ;  /* 0x000000ffff057224 */ /* 0x000fe200078e0025 */
[----:B------:R-:W-:Y:S01]  /*7cd0*/  LOP3.LUT P3, RZ, R193, 0x4, RZ, 0xc0, !PT ;  /* 0x00000004c1ff7812 */ /* 0x000fe2000786c0ff */
[----:B------:R-:W-:Y:S01]  /*7ce0*/  IMAD.MOV.U32 R4, RZ, RZ, R36 ;  /* 0x000000ffff047224 */ /* 0x000fe200078e0024 */
[----:B------:R-:W-:Y:S01]  /*7cf0*/  PRMT R42, R0, 0x5410, R3 ;  /* 0x00005410002a7816 */ /* 0x000fe20000000003 */
[----:B------:R-:W-:Y:S01]  /*7d00*/  IMAD R3, R200, 0x200, R39 ;  /* 0x00000200c8037824 */ /* 0x000fe200078e0227 */
[----:B------:R-:W-:Y:S01]  /*7d10*/  PRMT R43, R5, 0x7610, R43 ;  /* 0x00007610052b7816 */ /* 0x000fe2000000002b */
[----:B------:R-:W-:Y:S01]  /*7d20*/  IMAD.MOV.U32 R5, RZ, RZ, R34 ;  /* 0x000000ffff057224 */ /* 0x000fe200078e0022 */
[----:B------:R-:W-:Y:S01]  /*7d30*/  PRMT R14, R4, 0x7610, R14 ;  /* 0x00007610040e7816 */ /* 0x000fe2000000000e */
[----:B------:R-:W-:Y:S01]  /*7d40*/  IMAD R3, R3, 0x2, R2 ;  /* 0x0000000203037824 */ /* 0x000fe200078e0202 */
[----:B------:R-:W-:Y:S01]  /*7d50*/  MOV R4, R31 ;  /* 0x0000001f00047202 */ /* 0x000fe20000000f00 */
[----:B------:R-:W-:Y:S01]  /*7d60*/  IMAD.MOV.U32 R0, RZ, RZ, R30 ;  /* 0x000000ffff007224 */ /* 0x000fe200078e001e */
[----:B------:R-:W-:Y:S01]  /*7d70*/  PRMT R10, R5, 0x7610, R10 ;  /* 0x00007610050a7816 */ /* 0x000fe2000000000a */
[----:B------:R-:W-:Y:S01]  /*7d80*/  IMAD.MOV.U32 R5, RZ, RZ, R35 ;  /* 0x000000ffff057224 */ /* 0x000fe200078e0023 */
[----:B------:R-:W-:Y:S01]  /*7d90*/  PRMT R44, R4, 0x7610, R44 ;  /* 0x00007610042c7816 */ /* 0x000fe2000000002c */
[----:B------:R-:W-:Y:S01]  /*7da0*/  VIADD R4, R3, 0x20400 ;  /* 0x0002040003047836 */ /* 0x000fe20000000000 */
[----:B------:R-:W-:Y:S01]  /*7db0*/  MOV R6, R8 ;  /* 0x0000000800067202 */ /* 0x000fe20000000f00 */
[----:B------:R-:W-:Y:S01]  /*7dc0*/  IMAD.MOV.U32 R11, RZ, RZ, R9 ;  /* 0x000000ffff0b7224 */ /* 0x000fe200078e0009 */
[----:B------:R-:W-:Y:S01]  /*7dd0*/  PRMT R43, R43, 0x5410, R0 ;  /* 0x000054102b2b7816 */ /* 0x000fe20000000000 */
[----:B------:R-:W-:Y:S01]  /*7de0*/  VIADD R0, R3, 0x20440 ;  /* 0x0002044003007836 */ /* 0x000fe20000000000 */
[----:B------:R-:W-:Y:S01]  /*7df0*/  PRMT R44, R44, 0x5410, R5 ;  /* 0x000054102c2c7816 */ /* 0x000fe20000000005 */
[----:B------:R-:W-:Y:S01]  /*7e00*/  @P3 VIADD R0, R4, 0xffffffc0 ;  /* 0xffffffc004003836 */ /* 0x000fe20000000000 */
[----:B------:R-:W-:Y:S01]  /*7e10*/  PRMT R45, R6, 0x5410, R11 ;  /* 0x00005410062d7816 */ /* 0x000fe2000000000b */
[----:B------:R-:W-:Y:S01]  /*7e20*/  IMAD.MOV.U32 R4, RZ, RZ, R26 ;  /* 0x000000ffff047224 */ /* 0x000fe200078e001a */
[----:B------:R-:W-:Y:S01]  /*7e30*/  MOV R11, R21 ;  /* 0x00000015000b7202 */ /* 0x000fe20000000f00 */
[----:B------:R-:W-:Y:S01]  /*7e40*/  IMAD.MOV.U32 R5, RZ, RZ, R27 ;  /* 0x000000ffff057224 */ /* 0x000fe200078e001b */
[----:B------:R-:W-:Y:S01]  /*7e50*/  BSSY B1, `(.L_x_4713) ;  /* 0x0000007000017945 */ /* 0x000fe20003800000 */
[----:B------:R-:W-:-:S03]  /*7e60*/  IMAD.MOV.U32 R6, RZ, RZ, R20 ;  /* 0x000000ffff067224 */ /* 0x000fc600078e0014 */
[----:B------:R-:W-:Y:S01]  /*7e70*/  PRMT R46, R4, 0x5410, R5 ;  /* 0x00005410042e7816 */ /* 0x000fe20000000005 */
[----:B------:R-:W-:Y:S01]  /*7e80*/  IMAD.MOV.U32 R4, RZ, RZ, R28 ;  /* 0x000000ffff047224 */ /* 0x000fe200078e001c */
[----:B------:R-:W-:Y:S01]  /*7e90*/  PRMT R47, R6, 0x5410, R11 ;  /* 0x00005410062f7816 */ /* 0x000fe2000000000b */
[----:B------:R-:W-:Y:S01]  /*7ea0*/  IMAD.MOV.U32 R5, RZ, RZ, R29 ;  /* 0x000000ffff057224 */ /* 0x000fe200078e001d */
[----:B0-----:R-:W-:Y:S06]  /*7eb0*/  @!P2 BRA `(.L_x_4714) ;  /* 0x0000014400e0a947 */ /* 0x001fec0003800000 */
.L_x_4976:
[----:B------:R-:W-:Y:S05]  /*7ec0*/  BSYNC B1 ;  /* 0x0000000000017941 */ /* 0x000fea0003800000 */
.L_x_4713:
        /* <DEDUP_REMOVED lines=9> */
[----:B0-----:R-:W0:Y:S01]  /*7f60*/  LDS.128 R4, [R3+0x20400] ;  /* 0x0204000003047984 */ /* 0x001e220000000c00 */
[----:B------:R-:W-:Y:S01]  /*7f70*/  SHF.R.U32.HI R15, RZ, 0x10, R37 ;  /* 0x00000010ff0f7819 */ /* 0x000fe20000011625 */
[----:B------:R-:W-:Y:S01]  /*7f80*/  HADD2.F32 R14, -RZ, R14.H0_H0 ;  /* 0x2000000eff0e7230 */ /* 0x000fe20000004100 */
[--C-:B------:R-:W-:Y:S01]  /*7f90*/  SHF.R.U64 R39, R34, 0x10, R35.reuse ;  /* 0x0000001022277819 */ /* 0x100fe20000001223 */
[----:B------:R-:W-:Y:S01]  /*7fa0*/  HADD2.F32 R34, -RZ, R10.H0_H0 ;  /* 0x2000000aff227230 */ /* 0x000fe20000004100 */
[----:B------:R-:W-:Y:S01]  /*7fb0*/  SHF.R.U32.HI R35, RZ, 0x10, R35 ;  /* 0x00000010ff237819 */ /* 0x000fe20000011623 */
[----:B------:R-:W-:Y:S01]  /*7fc0*/  HADD2.F32 R15, -RZ, R15.H0_H0 ;  /* 0x2000000fff0f7230 */ /* 0x000fe20000004100 */
[----:B------:R-:W-:-:S03]  /*7fd0*/  SHF.R.U64 R41, R36, 0x10, R37 ;  /* 0x0000001024297819 */ /* 0x000fc60000001225 */
[----:B------:R-:W-:Y:S02]  /*7fe0*/  HADD2.F32 R35, -RZ, R35.H0_H0 ;  /* 0x20000023ff237230 */ /* 0x000fe40000004100 */
[--C-:B0-----:R-:W-:Y:S02]  /*7ff0*/  HADD2.F32 R12, -RZ, R7.reuse.H0_H0 ;  /* 0x20000007ff0c7230 */ /* 0x101fe40000004100 */
[----:B------:R-:W-:Y:S02]  /*8000*/  HADD2.F32 R13, -RZ, R7.H1_H1 ;  /* 0x30000007ff0d7230 */ /* 0x000fe40000004100 */
[--C-:B------:R-:W-:Y:S02]  /*8010*/  HADD2.F32 R7, -RZ, R4.reuse.H0_H0 ;  /* 0x20000004ff077230 */ /* 0x100fe40000004100 */
[----:B------:R-:W-:Y:S02]  /*8020*/  HADD2.F32 R4, -RZ, R4.H1_H1 ;  /* 0x30000004ff047230 */ /* 0x000fe40000004100 */
[C---:B------:R-:W-:Y:S01]  /*8030*/  FMUL.FTZ R38, R13.reuse, R15 ;  /* 0x0000000f0d267220 */ /* 0x040fe20000410000 */
[----:B------:R-:W-:Y:S01]  /*8040*/  FMUL.FTZ R37, R13, R35 ;  /* 0x000000230d257220 */ /* 0x000fe20000410000 */
[----:B------:R-:W-:-:S02]  /*8050*/  HADD2.F32 R10, -RZ, R6.H0_H0 ;  /* 0x20000006ff0a7230 */ /* 0x000fc40000004100 */
[----:B------:R-:W-:Y:S01]  /*8060*/  FMUL.FTZ R36, R4, R34 ;  /* 0x0000002204247220 */ /* 0x000fe20000410000 */
[----:B------:R-:W-:Y:S01]  /*8070*/  FFMA.FTZ R40, R12, R35, R38 ;  /* 0x000000230c287223 */ /* 0x000fe20000010026 */
[----:B------:R-:W-:Y:S02]  /*8080*/  HADD2.F32 R11, -RZ, R6.H1_H1 ;  /* 0x30000006ff0b7230 */ /* 0x000fe40000004100 */
[-C--:B------:R-:W-:Y:S01]  /*8090*/  FMUL.FTZ R38, R4, R14.reuse ;  /* 0x0000000e04267220 */ /* 0x080fe20000410000 */
[C---:B------:R-:W-:Y:S01]  /*80a0*/  FFMA.FTZ R36, R7.reuse, R14, -R36 ;  /* 0x0000000e07247223 */ /* 0x040fe20000010824 */
[--C-:B------:R-:W-:Y:S02]  /*80b0*/  HADD2.F32 R6, -RZ, R5.reuse.H0_H0 ;  /* 0x20000005ff067230 */ /* 0x100fe40000004100 */
[----:B------:R-:W-:Y:S01]  /*80c0*/  FFMA.FTZ R37, R12, R15, -R37 ;  /* 0x0000000f0c257223 */ /* 0x000fe20000010825 */
[----:B------:R-:W-:Y:S02]  /*80d0*/  HADD2.F32 R14, -RZ, R44.H1_H1 ;  /* 0x3000002cff0e7230 */ /* 0x000fe40000004100 */
[----:B------:R-:W-:Y:S01]  /*80e0*/  FFMA.FTZ R15, R7, R34, R38 ;  /* 0x00000022070f7223 */ /* 0x000fe20000010026 */
[----:B------:R-:W-:-:S02]  /*80f0*/  HADD2.F32 R5, -RZ, R5.H1_H1 ;  /* 0x30000005ff057230 */ /* 0x000fc40000004100 */
[----:B------:R-:W-:Y:S02]  /*8100*/  HADD2.F32 R12, -RZ, R43.H0_H0 ;  /* 0x2000002bff0c7230 */ /* 0x000fe40000004100 */
[C---:B------:R-:W-:Y:S01]  /*8110*/  FMUL.FTZ R35, R11.reuse, R14 ;  /* 0x0000000e0b237220 */ /* 0x040fe20000410000 */
[----:B------:R-:W-:Y:S02]  /*8120*/  HADD2.F32 R13, -RZ, R39.H0_H0 ;  /* 0x20000027ff0d7230 */ /* 0x000fe40000004100 */
[----:B------:R-:W-:Y:S02]  /*8130*/  HADD2.F32 R4, -RZ, R41.H0_H0 ;  /* 0x20000029ff047230 */ /* 0x000fe40000004100 */
[-C--:B------:R-:W-:Y:S01]  /*8140*/  FMUL.FTZ R11, R11, R12.reuse ;  /* 0x0000000c0b0b7220 */ /* 0x080fe20000410000 */
[C---:B------:R-:W-:Y:S01]  /*8150*/  FFMA.FTZ R35, R10.reuse, R12, -R35 ;  /* 0x0000000c0a237223 */ /* 0x040fe20000010823 */
[C---:B------:R-:W-:Y:S01]  /*8160*/  FMUL.FTZ R7, R5.reuse, R13 ;  /* 0x0000000d05077220 */ /* 0x040fe20000410000 */
[----:B------:R-:W-:Y:S01]  /*8170*/  FMUL.FTZ R34, R5, R4 ;  /* 0x0000000405227220 */ /* 0x000fe20000410000 */
[----:B------:R-:W-:-:S02]  /*8180*/  FFMA.FTZ R10, R10, R14, R11 ;  /* 0x0000000e0a0a7223 */ /* 0x000fc4000001000b */
[----:B------:R-:W-:Y:S01]  /*8190*/  FFMA.FTZ R5, R6, R4, -R7 ;  /* 0x0000000406057223 */ /* 0x000fe20000010807 */
[----:B------:R-:W-:Y:S01]  /*81a0*/  F2FP.F16.F32.PACK_AB R7, R40, R37 ;  /* 0x000000252807723e */ /* 0x000fe200000000ff */
[----:B------:R-:W-:Y:S01]  /*81b0*/  FFMA.FTZ R34, R6, R13, R34 ;  /* 0x0000000d06227223 */ /* 0x000fe20000010022 */
[----:B------:R-:W-:Y:S02]  /*81c0*/  F2FP.F16.F32.PACK_AB R4, R15, R36 ;  /* 0x000000240f04723e */ /* 0x000fe400000000ff */
[----:B------:R-:W-:Y:S02]  /*81d0*/  F2FP.F16.F32.PACK_AB R6, R10, R35 ;  /* 0x000000230a06723e */ /* 0x000fe400000000ff */
[----:B------:R-:W-:-:S05]  /*81e0*/  F2FP.F16.F32.PACK_AB R5, R34, R5 ;  /* 0x000000052205723e */ /* 0x000fca00000000ff */
[----:B------:R1:W-:Y:S02]  /*81f0*/  STS.128 [R3+0x20400], R4 ;  /* 0x0204000403007388 */ /* 0x0003e40000000c00 */
.L_x_4718:
[----:B------:R-:W-:Y:S05]  /*8200*/  BSYNC B2 ;  /* 0x0000000000027941 */ /* 0x000fea0003800000 */
.L_x_4717:
[----:B------:R-:W-:Y:S05]  /*8210*/  @P2 BRA `(.L_x_4716) ;  /* 0x0000000000a82947 */ /* 0x000fea0003800000 */
[----:B01----:R-:W0:Y:S01]  /*8220*/  LDS.128 R4, [R0] ;  /* 0x0000000000047984 */ /* 0x003e220000000c00 */
[----:B------:R-:W-:Y:S01]  /*8230*/  SHF.R.U32.HI R15, RZ, 0x10, R33 ;  /* 0x00000010ff0f7819 */ /* 0x000fe20000011621 */
[----:B------:R-:W-:Y:S01]  /*8240*/  HADD2.F32 R14, -RZ, R42.H0_H0 ;  /* 0x2000002aff0e7230 */ /* 0x000fe20000004100 */
[--C-:B------:R-:W-:Y:S01]  /*8250*/  SHF.R.U64 R35, R30, 0x10, R31.reuse ;  /* 0x000000101e237819 */ /* 0x100fe2000000121f */
[----:B------:R-:W-:Y:S01]  /*8260*/  HADD2.F32 R30, -RZ, R43.H1_H1 ;  /* 0x3000002bff1e7230 */ /* 0x000fe20000004100 */
        /* <DEDUP_REMOVED lines=18> */
[----:B------:R-:W-:Y:S02]  /*8390*/  HADD2.F32 R14, -RZ, R44.H0_H0 ;  /* 0x2000002cff0e7230 */ /* 0x000fe40000004100 */
[----:B------:R-:W-:Y:S01]  /*83a0*/  FFMA.FTZ R15, R7, R30, R34 ;  /* 0x0000001e070f7223 */ /* 0x000fe20000010022 */
[----:B------:R-:W-:-:S02]  /*83b0*/  HADD2.F32 R5, -RZ, R5.H1_H1 ;  /* 0x30000005ff057230 */ /* 0x000fc40000004100 */
[----:B------:R-:W-:Y:S02]  /*83c0*/  HADD2.F32 R12, -RZ, R42.H1_H1 ;  /* 0x3000002aff0c7230 */ /* 0x000fe40000004100 */
        /* <DEDUP_REMOVED lines=14> */
[----:B------:R2:W-:Y:S02]  /*84b0*/  STS.128 [R0], R4 ;  /* 0x0000000400007388 */ /* 0x0005e40000000c00 */
.L_x_4716:
[----:B------:R-:W-:Y:S05]  /*84c0*/  BSYNC B1 ;  /* 0x0000000000017941 */ /* 0x000fea0003800000 */
.L_x_4715:
[----:B------:R-:W-:Y:S05]  /*84d0*/  @P1 BRA `(.L_x_4719) ;  /* 0x0000001800201947 */ /* 0x000fea0003800000 */
[----:B-12---:R-:W1:Y:S01]  /*84e0*/  LDC R5, c[0x0][0x3d4] ;  /* 0x0000f500ff057b82 */ /* 0x006e620000000800 */
        /* <DEDUP_REMOVED lines=14> */
[----:B0-----:R-:W-:-:S02]  /*85d0*/  HADD2.F32 R12, -RZ, R7.H0_H0 ;  /* 0x20000007ff0c7230 */ /* 0x001fc40000004100 */
[----:B------:R-:W-:Y:S02]  /*85e0*/  HADD2.F32 R13, -RZ, R7.H1_H1 ;  /* 0x30000007ff0d7230 */ /* 0x000fe40000004100 */
[--C-:B------:R-:W-:Y:S02]  /*85f0*/  HADD2.F32 R7, -RZ, R4.reuse.H0_H0 ;  /* 0x20000004ff077230 */ /* 0x100fe40000004100 */
[----:B------:R-:W-:Y:S02]  /*8600*/  HADD2.F32 R4, -RZ, R4.H1_H1 ;  /* 0x30000004ff047230 */ /* 0x000fe40000004100 */
[C---:B------:R-:W-:Y:S01]  /*8610*/  FMUL.FTZ R28, R13.reuse, R15 ;  /* 0x0000000f0d1c7220 */ /* 0x040fe20000410000 */
[-C--:B------:R-:W-:Y:S01]  /*8620*/  FMUL.FTZ R27, R13, R25.reuse ;  /* 0x000000190d1b7220 */ /* 0x080fe20000410000 */
[--C-:B------:R-:W-:Y:S02]  /*8630*/  HADD2.F32 R10, -RZ, R6.reuse.H0_H0 ;  /* 0x20000006ff0a7230 */ /* 0x100fe40000004100 */
[----:B------:R-:W-:Y:S01]  /*8640*/  FMUL.FTZ R26, R4, R24 ;  /* 0x00000018041a7220 */ /* 0x000fe20000410000 */
[----:B------:R-:W-:Y:S01]  /*8650*/  FFMA.FTZ R30, R12, R25, R28 ;  /* 0x000000190c1e7223 */ /* 0x000fe2000001001c */
[----:B------:R-:W-:-:S02]  /*8660*/  HADD2.F32 R11, -RZ, R6.H1_H1 ;  /* 0x30000006ff0b7230 */ /* 0x000fc40000004100 */
[----:B------:R-:W-:Y:S01]  /*8670*/  FFMA.FTZ R27, R12, R15, -R27 ;  /* 0x0000000f0c1b7223 */ /* 0x000fe2000001081b */
[-C--:B------:R-:W-:Y:S01]  /*8680*/  FMUL.FTZ R28, R4, R14.reuse ;  /* 0x0000000e041c7220 */ /* 0x080fe20000410000 */
[C---:B------:R-:W-:Y:S01]  /*8690*/  FFMA.FTZ R26, R7.reuse, R14, -R26 ;  /* 0x0000000e071a7223 */ /* 0x040fe2000001081a */
[--C-:B------:R-:W-:Y:S02]  /*86a0*/  HADD2.F32 R6, -RZ, R5.reuse.H0_H0 ;  /* 0x20000005ff067230 */ /* 0x100fe40000004100 */
[----:B------:R-:W-:Y:S02]  /*86b0*/  HADD2.F32 R14, -RZ, R48.H1_H1 ;  /* 0x30000030ff0e7230 */ /* 0x000fe40000004100 */
[----:B------:R-:W-:Y:S01]  /*86c0*/  FFMA.FTZ R7, R7, R24, R28 ;  /* 0x0000001807077223 */ /* 0x000fe2000001001c */
[----:B------:R-:W-:Y:S02]  /*86d0*/  HADD2.F32 R12, -RZ, R46.H1_H1 ;  /* 0x3000002eff0c7230 */ /* 0x000fe40000004100 */
[----:B------:R-:W-:-:S02]  /*86e0*/  HADD2.F32 R5, -RZ, R5.H1_H1 ;  /* 0x30000005ff057230 */ /* 0x000fc40000004100 */
[C---:B------:R-:W-:Y:S01]  /*86f0*/  FMUL.FTZ R15, R11.reuse, R14 ;  /* 0x0000000e0b0f7220 */ /* 0x040fe20000410000 */
[----:B------:R-:W-:Y:S02]  /*8700*/  HADD2.F32 R13, -RZ, R31.H0_H0 ;  /* 0x2000001fff0d7230 */ /* 0x000fe40000004100 */
[-C--:B------:R-:W-:Y:S01]  /*8710*/  FMUL.FTZ R25, R11, R12.reuse ;  /* 0x0000000c0b197220 */ /* 0x080fe20000410000 */
[----:B------:R-:W-:Y:S02]  /*8720*/  HADD2.F32 R4, -RZ, R32.H0_H0 ;  /* 0x20000020ff047230 */ /* 0x000fe40000004100 */
[----:B------:R-:W-:Y:S01]  /*8730*/  FFMA.FTZ R15, R10, R12, -R15 ;  /* 0x0000000c0a0f7223 */ /* 0x000fe2000001080f */
[----:B------:R-:W-:Y:S01]  /*8740*/  F2FP.F16.F32.PACK_AB R31, R30, R27 ;  /* 0x0000001b1e1f723e */ /* 0x000fe200000000ff */
[C---:B------:R-:W-:Y:S01]  /*8750*/  FMUL.FTZ R11, R5.reuse, R13 ;  /* 0x0000000d050b7220 */ /* 0x040fe20000410000 */
[----:B------:R-:W-:Y:S01]  /*8760*/  FFMA.FTZ R10, R10, R14, R25 ;  /* 0x0000000e0a0a7223 */ /* 0x000fe20000010019 */
[----:B------:R-:W-:Y:S01]  /*8770*/  FMUL.FTZ R24, R5, R4 ;  /* 0x0000000405187220 */ /* 0x000fe20000410000 */
[----:B------:R-:W-:Y:S01]  /*8780*/  F2FP.F16.F32.PACK_AB R28, R7, R26 ;  /* 0x0000001a071c723e */ /* 0x000fe200000000ff */
[----:B------:R-:W-:-:S02]  /*8790*/  FFMA.FTZ R11, R6, R4, -R11 ;  /* 0x00000004060b7223 */ /* 0x000fc4000001080b */
[----:B------:R-:W-:Y:S01]  /*87a0*/  FFMA.FTZ R24, R6, R13, R24 ;  /* 0x0000000d06187223 */ /* 0x000fe20000010018 */
[----:B------:R-:W-:-:S04]  /*87b0*/  F2FP.F16.F32.PACK_AB R30, R10, R15 ;  /* 0x0000000f0a1e723e */ /* 0x000fc800000000ff */
[----:B------:R-:W-:-:S05]  /*87c0*/  F2FP.F16.F32.PACK_AB R29, R24, R11 ;  /* 0x0000000b181d723e */ /* 0x000fca00000000ff */
[----:B------:R1:W-:Y:S02]  /*87d0*/  STS.128 [R3+0x21400], R28 ;  /* 0x0214001c03007388 */ /* 0x0003e40000000c00 */
.L_x_4721:
[----:B------:R-:W-:Y:S05]  /*87e0*/  BSYNC B1 ;  /* 0x0000000000017941 */ /* 0x000fea0003800000 */
.L_x_4720:
        /* <DEDUP_REMOVED lines=10> */
[----:B0-----:R-:W-:-:S02]  /*8890*/  HADD2.F32 R10, -RZ, R7.H1_H1 ;  /* 0x30000007ff0a7230 */ /* 0x001fc40000004100 */
[--C-:B-1----:R-:W-:Y:S02]  /*88a0*/  HADD2.F32 R3, -RZ, R4.reuse.H0_H0 ;  /* 0x20000004ff037230 */ /* 0x102fe40000004100 */
[----:B------:R-:W-:Y:S02]  /*88b0*/  HADD2.F32 R4, -RZ, R4.H1_H1 ;  /* 0x30000004ff047230 */ /* 0x000fe40000004100 */
[C---:B------:R-:W-:Y:S01]  /*88c0*/  FMUL.FTZ R20, R10.reuse, R14 ;  /* 0x0000000e0a147220 */ /* 0x040fe20000410000 */
[----:B------:R-:W-:Y:S02]  /*88d0*/  HADD2.F32 R9, -RZ, R7.H0_H0 ;  /* 0x20000007ff097230 */ /* 0x000fe40000004100 */
[----:B------:R-:W-:Y:S01]  /*88e0*/  FMUL.FTZ R15, R10, R12 ;  /* 0x0000000c0a0f7220 */ /* 0x000fe20000410000 */
[--C-:B------:R-:W-:Y:S02]  /*88f0*/  HADD2.F32 R7, -RZ, R6.reuse.H0_H0 ;  /* 0x20000006ff077230 */ /* 0x100fe40000004100 */
[----:B------:R-:W-:Y:S01]  /*8900*/  FMUL.FTZ R10, R4, R13 ;  /* 0x0000000d040a7220 */ /* 0x000fe20000410000 */
[----:B------:R-:W-:-:S02]  /*8910*/  HADD2.F32 R8, -RZ, R6.H1_H1 ;  /* 0x30000006ff087230 */ /* 0x000fc40000004100 */
[C---:B------:R-:W-:Y:S01]  /*8920*/  FFMA.FTZ R20, R9.reuse, R12, -R20 ;  /* 0x0000000c09147223 */ /* 0x040fe20000010814 */
[----:B------:R-:W-:Y:S01]  /*8930*/  FFMA.FTZ R15, R9, R14, R15 ;  /* 0x0000000e090f7223 */ /* 0x000fe2000001000f */
[--C-:B------:R-:W-:Y:S02]  /*8940*/  HADD2.F32 R6, -RZ, R5.reuse.H0_H0 ;  /* 0x20000005ff067230 */ /* 0x100fe40000004100 */
[-C--:B------:R-:W-:Y:S01]  /*8950*/  FMUL.FTZ R14, R4, R11.reuse ;  /* 0x0000000b040e7220 */ /* 0x080fe20000410000 */
[----:B------:R-:W-:Y:S01]  /*8960*/  FFMA.FTZ R12, R3, R11, -R10 ;  /* 0x0000000b030c7223 */ /* 0x000fe2000001080a */
[----:B------:R-:W-:Y:S01]  /*8970*/  HADD2.F32 R5, -RZ, R5.H1_H1 ;  /* 0x30000005ff057230 */ /* 0x000fe20000004100 */
[----:B------:R-:W-:Y:S01]  /*8980*/  F2FP.F16.F32.PACK_AB R15, R15, R20 ;  /* 0x000000140f0f723e */ /* 0x000fe200000000ff */
[----:B------:R-:W-:Y:S02]  /*8990*/  HADD2.F32 R11, -RZ, R47.H1_H1 ;  /* 0x3000002fff0b7230 */ /* 0x000fe40000004100 */
[----:B------:R-:W-:Y:S01]  /*89a0*/  FFMA.FTZ R3, R3, R13, R14 ;  /* 0x0000000d03037223 */ /* 0x000fe2000001000e */
[----:B------:R-:W-:-:S02]  /*89b0*/  HADD2.F32 R10, -RZ, R24.H0_H0 ;  /* 0x20000018ff0a7230 */ /* 0x000fc40000004100 */
[----:B------:R-:W-:Y:S02]  /*89c0*/  HADD2.F32 R9, -RZ, R45.H1_H1 ;  /* 0x3000002dff097230 */ /* 0x000fe40000004100 */
[C---:B------:R-:W-:Y:S01]  /*89d0*/  FMUL.FTZ R14, R8.reuse, R11 ;  /* 0x0000000b080e7220 */ /* 0x040fe20000410000 */
[----:B------:R-:W-:Y:S02]  /*89e0*/  HADD2.F32 R4, -RZ, R25.H0_H0 ;  /* 0x20000019ff047230 */ /* 0x000fe40000004100 */
[----:B------:R-:W-:Y:S01]  /*89f0*/  FMUL.FTZ R13, R5, R10 ;  /* 0x0000000a050d7220 */ /* 0x000fe20000410000 */
[----:B------:R-:W-:Y:S01]  /*8a00*/  F2FP.F16.F32.PACK_AB R12, R3, R12 ;  /* 0x0000000c030c723e */ /* 0x000fe200000000ff */
[-C--:B------:R-:W-:Y:S01]  /*8a10*/  FMUL.FTZ R8, R8, R9.reuse ;  /* 0x0000000908087220 */ /* 0x080fe20000410000 */
[----:B------:R-:W-:Y:S01]  /*8a20*/  FFMA.FTZ R14, R7, R9, -R14 ;  /* 0x00000009070e7223 */ /* 0x000fe2000001080e */
[-C--:B------:R-:W-:Y:S01]  /*8a30*/  FMUL.FTZ R5, R5, R4.reuse ;  /* 0x0000000405057220 */ /* 0x080fe20000410000 */
[----:B------:R-:W-:Y:S01]  /*8a40*/  FFMA.FTZ R13, R6, R4, -R13 ;  /* 0x00000004060d7223 */ /* 0x000fe2000001080d */
[----:B------:R-:W-:-:S02]  /*8a50*/  FFMA.FTZ R7, R7, R11, R8 ;  /* 0x0000000b07077223 */ /* 0x000fc40000010008 */
[----:B------:R-:W-:-:S03]  /*8a60*/  FFMA.FTZ R6, R6, R10, R5 ;  /* 0x0000000a06067223 */ /* 0x000fc60000010005 */
[----:B------:R-:W-:Y:S02]  /*8a70*/  F2FP.F16.F32.PACK_AB R14, R7, R14 ;  /* 0x0000000e070e723e */ /* 0x000fe400000000ff */
[----:B------:R-:W-:-:S05]  /*8a80*/  F2FP.F16.F32.PACK_AB R13, R6, R13 ;  /* 0x0000000d060d723e */ /* 0x000fca00000000ff */
[----:B------:R3:W-:Y:S01]  /*8a90*/  STS.128 [R0+0x1000], R12 ;  /* 0x0010000c00007388 */ /* 0x0007e20000000c00 */
[----:B------:R-:W-:Y:S05]  /*8aa0*/  BRA `(.L_x_4719) ;  /* 0x0000001000ac7947 */ /* 0x000fea0003800000 */
.L_x_4700:
[----:B------:R-:W0:Y:S01]  /*8ab0*/  LDC R41, c[0x0][0x3d4] ;  /* 0x0000f500ff297b82 */ /* 0x000e220000000800 */
[----:B------:R-:W-:Y:S01]  /*8ac0*/  ULDC.64 UR4, c[0x0][0x3c8] ;  /* 0x0000f20000047ab9 */ /* 0x000fe20000000a00 */
[----:B------:R-:W-:Y:S01]  /*8ad0*/  ULDC.64 UR6, c[0x0][0x3e0] ;  /* 0x0000f80000067ab9 */ /* 0x000fe20000000a00 */
[----:B------:R-:W-:Y:S02]  /*8ae0*/  CS2R R32, SRZ ;  /* 0x0000000000207805 */ /* 0x000fe4000001ff00 */
[----:B------:R-:W-:Y:S02]  /*8af0*/  CS2R R34, SRZ ;  /* 0x0000000000227805 */ /* 0x000fe4000001ff00 */
[----:B0-----:R-:W-:-:S04]  /*8b00*/  ISETP.GE.AND P0, PT, R16, R41, PT ;  /* 0x000000291000720c */ /* 0x001fc80003f06270 */
[-C--:B------:R-:W-:Y:S02]  /*8b10*/  ISETP.GE.OR P1, PT, R227, R8.reuse, P0 ;  /* 0x00000008e300720c */ /* 0x080fe40000726670 */
[----:B------:R-:W-:-:S11]  /*8b20*/  ISETP.GE.OR P0, PT, R185, R8, P0 ;  /* 0x00000008b900720c */ /* 0x000fd60000706670 */
[----:B------:R-:W0:Y:S01]  /*8b30*/  @!P1 LDC.64 R14, c[0x0][0x3c8] ;  /* 0x0000f200ff0e9b82 */ /* 0x000e220000000a00 */
[----:B------:R-:W-:Y:S02]  /*8b40*/  @!P1 IADD3 R0, P2, P3, R29, R44, R54 ;  /* 0x0000002c1d009210 */ /* 0x000fe40007b5e036 */
[----:B------:R-:W-:Y:S02]  /*8b50*/  @!P0 IADD3 R9, P4, R52, R27, RZ ;  /* 0x0000001b34098210 */ /* 0x000fe40007f9e0ff */
[----:B------:R-:W-:Y:S02]  /*8b60*/  @!P1 IADD3 R13, P5, P6, R27, R46, R52 ;  /* 0x0000002e1b0d9210 */ /* 0x000fe40007ebe034 */
[----:B------:R-:W-:Y:S01]  /*8b70*/  @!P1 IADD3.X R3, R28, R45, R59, P2, P3 ;  /* 0x0000002d1c039210 */ /* 0x000fe200017e643b */
[----:B------:R-:W1:Y:S01]  /*8b80*/  @!P1 LDC.64 R30, c[0x0][0x3e0] ;  /* 0x0000f800ff1e9b82 */ /* 0x000e620000000a00 */
[----:B------:R-:W-:Y:S01]  /*8b90*/  @!P0 IMAD.X R10, R57, 0x1, R26, P4 ;  /* 0x00000001390a8824 */ /* 0x000fe200020e061a */
[----:B------:R-:W-:-:S02]  /*8ba0*/  @!P0 LEA R8, P4, R9, UR4, 0x1 ;  /* 0x0000000409088c11 */ /* 0x000fc4000f8808ff */
[----:B------:R-:W-:Y:S02]  /*8bb0*/  @!P1 IADD3.X R20, R26, R47, R57, P5, P6 ;  /* 0x0000002f1a149210 */ /* 0x000fe40002fec439 */
[----:B------:R-:W-:Y:S02]  /*8bc0*/  @!P0 LEA.HI.X R9, R9, UR5, R10, 0x1, P4 ;  /* 0x0000000509098c11 */ /* 0x000fe4000a0f0c0a */
[----:B------:R-:W-:-:S03]  /*8bd0*/  @!P0 IADD3 R11, P5, R54, R29, RZ ;  /* 0x0000001d360b8210 */ /* 0x000fc60007fbe0ff */
[----:B------:R2:W5:Y:S01]  /*8be0*/  @!P0 LDG.E.128 R32, desc[UR42][R8.64] ;  /* 0x0000002a08208981 */ /* 0x000562000c1e1d00 */
[----:B------:R-:W-:Y:S02]  /*8bf0*/  @!P0 IADD3.X R24, R59, R28, RZ, P5, !PT ;  /* 0x0000001c3b188210 */ /* 0x000fe40002ffe4ff */
[----:B0-----:R-:W-:Y:S02]  /*8c00*/  @!P1 LEA R12, P3, R13, R14, 0x1 ;  /* 0x0000000e0d0c9211 */ /* 0x001fe400078608ff */
[----:B------:R-:W-:Y:S02]  /*8c10*/  CS2R R28, SRZ ;  /* 0x00000000001c7805 */ /* 0x000fe4000001ff00 */
[----:B------:R-:W-:Y:S02]  /*8c20*/  @!P0 LEA R10, P2, R11, UR6, 0x1 ;  /* 0x000000060b0a8c11 */ /* 0x000fe4000f8408ff */
[----:B------:R-:W-:Y:S02]  /*8c30*/  @!P1 LEA.HI.X R13, R13, R15, R20, 0x1, P3 ;  /* 0x0000000f0d0d9211 */ /* 0x000fe400018f0c14 */
[----:B------:R-:W-:-:S02]  /*8c40*/  @!P0 LEA.HI.X R11, R11, UR7, R24, 0x1, P2 ;  /* 0x000000070b0b8c11 */ /* 0x000fc400090f0c18 */
[----:B-1----:R-:W-:-:S04]  /*8c50*/  @!P1 LEA R14, P4, R0, R30, 0x1 ;  /* 0x0000001e000e9211 */ /* 0x002fc800078808ff */
[----:B------:R-:W-:Y:S02]  /*8c60*/  @!P1 LEA.HI.X R15, R0, R31, R3, 0x1, P4 ;  /* 0x0000001f000f9211 */ /* 0x000fe400020f0c03 */
[----:B------:R-:W-:Y:S01]  /*8c70*/  CS2R R30, SRZ ;  /* 0x00000000001e7805 */ /* 0x000fe2000001ff00 */
[----:B------:R-:W0:Y:S05]  /*8c80*/  LDC R0, c[0x0][0x428] ;  /* 0x00010a00ff007b82 */ /* 0x000e2a0000000800 */
[----:B------:R-:W5:Y:S01]  /*8c90*/  @!P1 LDG.E.128 R28, desc[UR42][R14.64] ;  /* 0x0000002a0e1c9981 */ /* 0x000f62000c1e1d00 */
[----:B0-----:R-:W-:-:S13]  /*8ca0*/  ISETP.NE.AND P2, PT, R0, 0x1, PT ;  /* 0x000000010000780c */ /* 0x001fda0003f45270 */
[----:B------:R-:W0:Y:S08]  /*8cb0*/  @P2 LDC R0, c[0x0][0x42c] ;  /* 0x00010b00ff002b82 */ /* 0x000e300000000800 */
[----:B--2---:R-:W1:Y:S01]  /*8cc0*/  @P2 LDC R9, c[0x0][0x430] ;  /* 0x00010c00ff092b82 */ /* 0x004e620000000800 */
[----:B------:R-:W-:-:S04]  /*8cd0*/  IMAD R3, R189, 0x40, R185 ;  /* 0x00000040bd037824 */ /* 0x000fc800078e02b9 */
[----:B------:R-:W-:Y:S01]  /*8ce0*/  IMAD R3, R218, 0x20, R3 ;  /* 0x00000020da037824 */ /* 0x000fe200078e0203 */
[----:B------:R-:W-:Y:S02]  /*8cf0*/  CS2R R36, SRZ ;  /* 0x0000000000247805 */ /* 0x000fe4000001ff00 */
[----:B------:R-:W-:Y:S02]  /*8d00*/  CS2R R38, SRZ ;  /* 0x0000000000267805 */ /* 0x000fe4000001ff00 */
[----:B------:R-:W-:Y:S02]  /*8d10*/  CS2R R24, SRZ ;  /* 0x0000000000187805 */ /* 0x000fe4000001ff00 */
[----:B------:R-:W-:Y:S01]  /*8d20*/  CS2R R26, SRZ ;  /* 0x00000000001a7805 */ /* 0x000fe2000001ff00 */
[----:B------:R-:W-:Y:S01]  /*8d30*/  IMAD.MOV.U32 R8, RZ, RZ, R42 ;  /* 0x000000ffff087224 */ /* 0x000fe200078e002a */
[----:B------:R2:W5:Y:S01]  /*8d40*/  @!P0 LDG.E.128 R36, desc[UR42][R10.64] ;  /* 0x0000002a0a248981 */ /* 0x000562000c1e1d00 */
[----:B0-----:R-:W-:-:S03]  /*8d50*/  @P2 IMAD.HI.U32 R0, R3, R0, RZ ;  /* 0x0000000003002227 */ /* 0x001fc600078e00ff */
[----:B------:R0:W5:Y:S02]  /*8d60*/  @!P1 LDG.E.128 R24, desc[UR42][R12.64] ;  /* 0x0000002a0c189981 */ /* 0x000164000c1e1d00 */
[----:B-1----:R-:W-:-:S04]  /*8d70*/  @P2 SHF.R.U32.HI R3, RZ, R9, R0 ;  /* 0x00000009ff032219 */ /* 0x002fc80000011600 */
[----:B------:R-:W-:Y:S01]  /*8d80*/  SHF.R.S32.HI R21, RZ, 0x1f, R3 ;  /* 0x0000001fff157819 */ /* 0x000fe20000011403 */
[----:B------:R-:W-:Y:S01]  /*8d90*/  IMAD.MOV.U32 R9, RZ, RZ, R49 ;  /* 0x000000ffff097224 */ /* 0x000fe200078e0031 */
[----:B--2---:R-:W-:Y:S01]  /*8da0*/  MOV R11, R51 ;  /* 0x00000033000b7202 */ /* 0x004fe20000000f00 */
[----:B------:R-:W-:Y:S02]  /*8db0*/  IMAD.MOV.U32 R10, RZ, RZ, R40 ;  /* 0x000000ffff0a7224 */ /* 0x000fe400078e0028 */
[C---:B------:R-:W-:Y:S02]  /*8dc0*/  IMAD R0, R21.reuse, R6, RZ ;  /* 0x0000000615007224 */ /* 0x040fe400078e02ff */
[----:B0-----:R-:W-:Y:S02]  /*8dd0*/  IMAD R12, R21, R4, RZ ;  /* 0x00000004150c7224 */ /* 0x001fe400078e02ff */
[----:B------:R-:W-:-:S04]  /*8de0*/  IMAD.WIDE.U32 R8, R3, R6, R8 ;  /* 0x0000000603087225 */ /* 0x000fc800078e0008 */
[----:B------:R-:W-:-:S04]  /*8df0*/  IMAD.WIDE.U32 R10, R3, R4, R10 ;  /* 0x00000004030a7225 */ /* 0x000fc800078e000a */
[C---:B------:R-:W-:Y:S02]  /*8e00*/  IMAD R7, R3.reuse, R7, R0 ;  /* 0x0000000703077224 */ /* 0x040fe400078e0200 */
[----:B------:R-:W-:Y:S01]  /*8e10*/  IMAD R3, R3, R5, R12 ;  /* 0x0000000503037224 */ /* 0x000fe200078e020c */
[----:B------:R-:W-:Y:S01]  /*8e20*/  LEA R4, P2, R8, UR4, 0x1 ;  /* 0x0000000408047c11 */ /* 0x000fe2000f8408ff */
[----:B------:R-:W-:Y:S01]  /*8e30*/  IMAD.IADD R5, R9, 0x1, R7 ;  /* 0x0000000109057824 */ /* 0x000fe200078e0207 */
[----:B------:R-:W-:Y:S01]  /*8e40*/  LEA R0, P3, R10, UR6, 0x1 ;  /* 0x000000060a007c11 */ /* 0x000fe2000f8608ff */
[----:B------:R-:W-:Y:S01]  /*8e50*/  IMAD.IADD R3, R11, 0x1, R3 ;  /* 0x000000010b037824 */ /* 0x000fe200078e0203 */
[----:B------:R-:W-:Y:S02]  /*8e60*/  UMOV UR4, 0xffffffff ;  /* 0xffffffff00047882 */ /* 0x000fe40000000000 */
[----:B------:R-:W-:Y:S02]  /*8e70*/  LEA.HI.X R5, R8, UR5, R5, 0x1, P2 ;  /* 0x0000000508057c11 */ /* 0x000fe400090f0c05 */
[----:B------:R-:W-:-:S02]  /*8e80*/  LEA.HI.X R3, R10, UR7, R3, 0x1, P3 ;  /* 0x000000070a037c11 */ /* 0x000fc400098f0c03 */
[----:B------:R-:W-:Y:S01]  /*8e90*/  LEA.HI R6, R216, R216, RZ, 0x1 ;  /* 0x000000d8d8067211 */ /* 0x000fe200078f08ff */
[----:B------:R-:W-:Y:S06]  /*8ea0*/  BRA.DIV UR4, `(.L_x_4722) ;  /* 0x0000013604f87947 */ /* 0x000fec000b800000 */
.L_x_4979:
[----:B------:R-:W-:-:S03]  /*8eb0*/  UMOV UR4, 0xffffffff ;  /* 0xffffffff00047882 */ /* 0x000fc60000000000 */
[----:B------:R-:W-:Y:S05]  /*8ec0*/  BRA.DIV UR4, `(.L_x_4723) ;  /* 0x0000013a04187947 */ /* 0x000fea000b800000 */
.L_x_4982:
[----:B------:R-:W-:-:S03]  /*8ed0*/  UMOV UR4, 0xffffffff ;  /* 0xffffffff00047882 */ /* 0x000fc60000000000 */
[----:B------:R-:W-:Y:S05]  /*8ee0*/  BRA.DIV UR4, `(.L_x_4724) ;  /* 0x0000013a04387947 */ /* 0x000fea000b800000 */
.L_x_4985:
[----:B------:R-:W-:-:S03]  /*8ef0*/  UMOV UR4, 0xffffffff ;  /* 0xffffffff00047882 */ /* 0x000fc60000000000 */
[----:B------:R-:W-:Y:S05]  /*8f00*/  BRA.DIV UR4, `(.L_x_4725) ;  /* 0x0000013a04587947 */ /* 0x000fea000b800000 */
.L_x_4988:
[----:B------:R-:W-:-:S03]  /*8f10*/  UMOV UR4, 0xffffffff ;  /* 0xffffffff00047882 */ /* 0x000fc60000000000 */
[----:B------:R-:W-:Y:S05]  /*8f20*/  BRA.DIV UR4, `(.L_x_4726) ;  /* 0x0000013a04787947 */ /* 0x000fea000b800000 */
.L_x_4991:
[----:B------:R-:W-:Y:S01]  /*8f30*/  UMOV UR4, 0xffffffff ;  /* 0xffffffff00047882 */ /* 0x000fe20000000000 */
[----:B------:R-:W-:Y:S02]  /*8f40*/  LOP3.LUT R5, R6, 0xfffffffe, RZ, 0xc0, !PT ;  /* 0xfffffffe06057812 */ /* 0x000fe400078ec0ff */
[----:B------:R-:W-:Y:S05]  /*8f50*/  BRA.DIV UR4, `(.L_x_4727) ;  /* 0x0000013a04947947 */ /* 0x000fea000b800000 */
.L_x_4994:
[----:B------:R-:W-:Y:S01]  /*8f60*/  UMOV UR4, 0xffffffff ;  /* 0xffffffff00047882 */ /* 0x000fe20000000000 */
[----:B------:R-:W-:Y:S02]  /*8f70*/  IMAD.IADD R5, R216, 0x1, -R5 ;  /* 0x00000001d8057824 */ /* 0x000fe400078e0a05 */
[----:B------:R-:W-:Y:S05]  /*8f80*/  BRA.DIV UR4, `(.L_x_4728) ;  /* 0x0000013a04b07947 */ /* 0x000fea000b800000 */
.L_x_4997:
[----:B------:R-:W-:Y:S01]  /*8f90*/  UMOV UR4, 0xffffffff ;  /* 0xffffffff00047882 */ /* 0x000fe20000000000 */
[----:B------:R-:W-:Y:S02]  /*8fa0*/  SHF.L.U32 R3, R5, 0x1f, RZ ;  /* 0x0000001f05037819 */ /* 0x000fe400000006ff */
[----:B------:R-:W-:Y:S05]  /*8fb0*/  BRA.DIV UR4, `(.L_x_4729) ;  /* 0x0000013a04cc7947 */ /* 0x000fea000b800000 */
.L_x_5000:
[----:B------:R-:W0:Y:S01]  /*8fc0*/  SYNCS.PHASECHK.TRANS64.TRYWAIT P2, [R2+URZ+0x28c00], R3 ;  /* 0x028c0003020075a7 */ /* 0x000e22000804017f */
[----:B-----5:R-:W-:Y:S01]  /*8fd0*/  IMAD.MOV.U32 R0, RZ, RZ, R32 ;  /* 0x000000ffff007224 */ /* 0x020fe200078e0020 */
        /* <DEDUP_REMOVED lines=22> */
[----:B------:R-:W-:Y:S02]  /*9140*/  PRMT R52, R0, 0x5410, R4 ;  /* 0x0000541000347816 */ /* 0x000fe40000000004 */
[----:B------:R-:W-:-:S02]  /*9150*/  IADD3 R0, R16, R41, RZ ;  /* 0x0000002910007210 */ /* 0x000fc40007ffe0ff */
[----:B------:R-:W-:Y:S01]  /*9160*/  PRMT R54, R5, 0x5410, R6 ;  /* 0x0000541005367816 */ /* 0x000fe20000000006 */
[----:B0-----:R-:W-:Y:S06]  /*9170*/  @!P2 BRA `(.L_x_4731) ;  /* 0x000001380084a947 */ /* 0x001fec0003800000 */
.L_x_5001:
[----:B------:R-:W-:Y:S05]  /*9180*/  BSYNC B1 ;  /* 0x0000000000017941 */ /* 0x000fea0003800000 */
.L_x_4730:
[----:B------:R-:W-:Y:S01]  /*9190*/  BSSY B1, `(.L_x_4732) ;  /* 0x0000063000017945 */ /* 0x000fe20003800000 */
[----:B------:R-:W-:Y:S01]  /*91a0*/  IMAD.MOV.U32 R55, RZ, RZ, R30 ;  /* 0x000000ffff377224 */ /* 0x000fe200078e001e */
[----:B0-----:R-:W-:Y:S01]  /*91b0*/  LOP3.LUT R3, R0, 0x38, RZ, 0xc0, !PT ;  /* 0x0000003800037812 */ /* 0x001fe200078ec0ff */
[----:B------:R-:W-:Y:S01]  /*91c0*/  IMAD.MOV.U32 R56, RZ, RZ, R31 ;  /* 0x000000ffff387224 */ /* 0x000fe200078e001f */
[----:B------:R-:W-:Y:S06]  /*91d0*/  @P0 BRA `(.L_x_4733) ;  /* 0x0000000400780947 */ /* 0x000fec0003800000 */
[----:B------:R-:W-:Y:S01]  /*91e0*/  IMAD.SHL.U32 R0, R193, 0x40, RZ ;  /* 0x00000040c1007824 */ /* 0x000fe200078e00ff */
[--C-:B------:R-:W-:Y:S02]  /*91f0*/  SHF.R.U64 R48, R32, 0x10, R33.reuse ;  /* 0x0000001020307819 */ /* 0x100fe40000001221 */
[----:B------:R-:W-:Y:S01]  /*9200*/  SHF.R.U32.HI R40, RZ, 0x10, R33 ;  /* 0x00000010ff287819 */ /* 0x000fe20000011621 */
[--C-:B------:R-:W-:Y:S01]  /*9210*/  HADD2.F32 R33, -RZ, R15.reuse.H1_H1 ;  /* 0x3000000fff217230 */ /* 0x100fe20000004100 */
[----:B------:R-:W-:Y:S02]  /*9220*/  LOP3.LUT R4, R0, 0x1c0, RZ, 0xc0, !PT ;  /* 0x000001c000047812 */ /* 0x000fe400078ec0ff */
[----:B------:R-:W-:Y:S01]  /*9230*/  SHF.R.U64 R47, R34, 0x10, R35 ;  /* 0x00000010222f7819 */ /* 0x000fe20000001223 */
[----:B------:R-:W-:Y:S01]  /*9240*/  HADD2.F32 R34, -RZ, R15.H0_H0 ;  /* 0x2000000fff227230 */ /* 0x000fe20000004100 */
[----:B------:R-:W-:Y:S02]  /*9250*/  LOP3.LUT R0, R4, 0x38, R16, 0xf8, !PT ;  /* 0x0000003804007812 */ /* 0x000fe400078ef810 */
[----:B------:R-:W-:-:S02]  /*9260*/  SHF.R.U32.HI R7, RZ, 0x3, R4 ;  /* 0x00000003ff077819 */ /* 0x000fc40000011604 */
[--C-:B------:R-:W-:Y:S02]  /*9270*/  SHF.R.U64 R45, R36, 0x10, R37.reuse ;  /* 0x00000010242d7819 */ /* 0x100fe40000001225 */
[----:B------:R-:W-:Y:S02]  /*9280*/  LOP3.LUT R5, R0, R7, RZ, 0x3c, !PT ;  /* 0x0000000700057212 */ /* 0x000fe400078e3cff */
[----:B------:R-:W-:Y:S02]  /*9290*/  SHF.R.U32.HI R36, RZ, 0x10, R37 ;  /* 0x00000010ff247819 */ /* 0x000fe40000011625 */
[----:B------:R-:W-:Y:S01]  /*92a0*/  SHF.R.U64 R44, R38, 0x10, R39 ;  /* 0x00000010262c7819 */ /* 0x000fe20000001227 */
[----:B------:R-:W-:Y:S01]  /*92b0*/  IMAD R5, R200, 0x200, R5 ;  /* 0x00000200c8057824 */ /* 0x000fe200078e0205 */
[----:B------:R-:W-:Y:S02]  /*92c0*/  SHF.R.U32.HI R41, RZ, 0x10, R39 ;  /* 0x00000010ff297819 */ /* 0x000fe40000011627 */
[----:B------:R-:W-:Y:S01]  /*92d0*/  SHF.R.U32.HI R46, RZ, 0x10, R35 ;  /* 0x00000010ff2e7819 */ /* 0x000fe20000011623 */
[----:B------:R-:W-:Y:S01]  /*92e0*/  IMAD R42, R5, 0x2, R2 ;  /* 0x00000002052a7824 */ /* 0x000fe200078e0202 */
[----:B------:R-:W-:Y:S01]  /*92f0*/  LOP3.LUT R5, R7, R3, R4, 0x1e, !PT ;  /* 0x0000000307057212 */ /* 0x000fe200078e1e04 */
[----:B------:R-:W-:-:S02]  /*9300*/  HADD2.F32 R35, -RZ, R36.H0_H0 ;  /* 0x20000024ff237230 */ /* 0x000fc40000004100 */
[----:B------:R-:W-:Y:S01]  /*9310*/  HADD2.F32 R36, -RZ, R50.H0_H0 ;  /* 0x20000032ff247230 */ /* 0x000fe20000004100 */
[----:B------:R-:W-:Y:S01]  /*9320*/  LEA R5, R200, R5, 0x9 ;  /* 0x00000005c8057211 */ /* 0x000fe200078e48ff */
[----:B------:R-:W0:Y:S04]  /*9330*/  LDS.128 R8, [R42+0x20400] ;  /* 0x020400002a087984 */ /* 0x000e280000000c00 */
[----:B------:R-:W-:-:S05]  /*9340*/  IMAD R43, R5, 0x2, R2 ;  /* 0x00000002052b7824 */ /* 0x000fca00078e0202 */
[----:B------:R-:W1:Y:S01]  /*9350*/  LDS.128 R4, [R43+0x20400] ;  /* 0x020400002b047984 */ /* 0x000e620000000c00 */
[--C-:B0-----:R-:W-:Y:S02]  /*9360*/  HADD2.F32 R12, -RZ, R9.reuse.H0_H0 ;  /* 0x20000009ff0c7230 */ /* 0x101fe40000004100 */
[----:B------:R-:W-:Y:S02]  /*9370*/  HADD2.F32 R9, -RZ, R9.H1_H1 ;  /* 0x30000009ff097230 */ /* 0x000fe40000004100 */
[--C-:B------:R-:W-:Y:S02]  /*9380*/  HADD2.F32 R13, -RZ, R11.reuse.H0_H0 ;  /* 0x2000000bff0d7230 */ /* 0x100fe40000004100 */
[----:B------:R-:W-:Y:S02]  /*9390*/  HADD2.F32 R14, -RZ, R11.H1_H1 ;  /* 0x3000000bff0e7230 */ /* 0x000fe40000004100 */
[----:B------:R-:W-:Y:S02]  /*93a0*/  HADD2.F32 R0, -RZ, R8.H0_H0 ;  /* 0x20000008ff007230 */ /* 0x000fe40000004100 */
[----:B-1----:R-:W-:-:S02]  /*93b0*/  HADD2.F32 R15, -RZ, R5.H0_H0 ;  /* 0x20000005ff0f7230 */ /* 0x002fc40000004100 */
[----:B------:R-:W-:Y:S02]  /*93c0*/  HADD2.F32 R20, -RZ, R5.H1_H1 ;  /* 0x30000005ff147230 */ /* 0x000fe40000004100 */
[----:B------:R-:W-:Y:S02]  /*93d0*/  HADD2.F32 R21, -RZ, R7.H0_H0 ;  /* 0x20000007ff157230 */ /* 0x000fe40000004100 */
[CC--:B------:R-:W-:Y:S01]  /*93e0*/  FMUL.FTZ R37, R15.reuse, R34.reuse ;  /* 0x000000220f257220 */ /* 0x0c0fe20000410000 */
[----:B------:R-:W-:Y:S01]  /*93f0*/  FMUL.FTZ R39, R15, R33 ;  /* 0x000000210f277220 */ /* 0x000fe20000410000 */
[----:B------:R-:W-:Y:S02]  /*9400*/  HADD2.F32 R15, -RZ, R40.H0_H0 ;  /* 0x20000028ff0f7230 */ /* 0x000fe40000004100 */
[----:B------:R-:W-:Y:S01]  /*9410*/  FMUL.FTZ R38, R20, R35 ;  /* 0x0000002314267220 */ /* 0x000fe20000410000 */
[C---:B------:R-:W-:Y:S01]  /*9420*/  FFMA.FTZ R37, R12.reuse, R33, -R37 ;  /* 0x000000210c257223 */ /* 0x040fe20000010825 */
[----:B------:R-:W-:Y:S01]  /*9430*/  FFMA.FTZ R39, R12, R34, R39 ;  /* 0x000000220c277223 */ /* 0x000fe20000010027 */
[----:B------:R-:W-:-:S02]  /*9440*/  HADD2.F32 R12, -RZ, R51.H1_H1 ;  /* 0x30000033ff0c7230 */ /* 0x000fc40000004100 */
[C---:B------:R-:W-:Y:S01]  /*9450*/  FMUL.FTZ R40, R21.reuse, R36 ;  /* 0x0000002415287220 */ /* 0x040fe20000410000 */
[----:B------:R-:W-:Y:S02]  /*9460*/  HADD2.F32 R32, -RZ, R7.H1_H1 ;  /* 0x30000007ff207230 */ /* 0x000fe40000004100 */
[-C--:B------:R-:W-:Y:S01]  /*9470*/  FMUL.FTZ R20, R20, R15.reuse ;  /* 0x0000000f14147220 */ /* 0x080fe20000410000 */
[----:B------:R-:W-:Y:S02]  /*9480*/  HADD2.F32 R33, -RZ, R41.H0_H0 ;  /* 0x20000029ff217230 */ /* 0x000fe40000004100 */
[-C--:B------:R-:W-:Y:S01]  /*9490*/  FMUL.FTZ R21, R21, R12.reuse ;  /* 0x0000000c15157220 */ /* 0x080fe20000410000 */
[C---:B------:R-:W-:Y:S01]  /*94a0*/  FFMA.FTZ R38, R9.reuse, R15, -R38 ;  /* 0x0000000f09267223 */ /* 0x040fe20000010826 */
[----:B------:R-:W-:Y:S01]  /*94b0*/  FFMA.FTZ R34, R9, R35, R20 ;  /* 0x0000002309227223 */ /* 0x000fe20000010014 */
[----:B------:R-:W-:Y:S01]  /*94c0*/  FFMA.FTZ R40, R13, R12, -R40 ;  /* 0x0000000c0d287223 */ /* 0x000fe20000010828 */
[----:B------:R-:W-:-:S02]  /*94d0*/  HADD2.F32 R15, -RZ, R46.H0_H0 ;  /* 0x2000002eff0f7230 */ /* 0x000fc40000004100 */
[----:B------:R-:W-:Y:S01]  /*94e0*/  FFMA.FTZ R36, R13, R36, R21 ;  /* 0x000000240d247223 */ /* 0x000fe20000010015 */
[----:B------:R-:W-:Y:S02]  /*94f0*/  HADD2.F32 R5, -RZ, R4.H0_H0 ;  /* 0x20000004ff057230 */ /* 0x000fe40000004100 */
[C---:B------:R-:W-:Y:S01]  /*9500*/  FMUL.FTZ R21, R32.reuse, R33 ;  /* 0x0000002120157220 */ /* 0x040fe20000410000 */
[----:B------:R-:W-:Y:S02]  /*9510*/  HADD2.F32 R9, -RZ, R50.H1_H1 ;  /* 0x30000032ff097230 */ /* 0x000fe40000004100 */
[-C--:B------:R-:W-:Y:S01]  /*9520*/  FMUL.FTZ R41, R32, R15.reuse ;  /* 0x0000000f20297220 */ /* 0x080fe20000410000 */
[----:B------:R-:W-:Y:S02]  /*9530*/  HADD2.F32 R13, -RZ, R49.H0_H0 ;  /* 0x20000031ff0d7230 */ /* 0x000fe40000004100 */
[----:B------:R-:W-:Y:S01]  /*9540*/  FFMA.FTZ R35, R14, R15, -R21 ;  /* 0x0000000f0e237223 */ /* 0x000fe20000010815 */
[----:B------:R-:W-:-:S02]  /*9550*/  HADD2.F32 R7, -RZ, R6.H0_H0 ;  /* 0x20000006ff077230 */ /* 0x000fc40000004100 */
[C---:B------:R-:W-:Y:S01]  /*9560*/  FMUL.FTZ R32, R5.reuse, R9 ;  /* 0x0000000905207220 */ /* 0x040fe20000410000 */
[----:B------:R-:W-:Y:S02]  /*9570*/  HADD2.F32 R20, -RZ, R49.H1_H1 ;  /* 0x30000031ff147230 */ /* 0x000fe40000004100 */
[----:B------:R-:W-:Y:S01]  /*9580*/  FMUL.FTZ R15, R5, R13 ;  /* 0x0000000d050f7220 */ /* 0x000fe20000410000 */
[----:B------:R-:W-:Y:S02]  /*9590*/  HADD2.F32 R12, -RZ, R51.H0_H0 ;  /* 0x20000033ff0c7230 */ /* 0x000fe40000004100 */
[----:B------:R-:W-:Y:S01]  /*95a0*/  FFMA.FTZ R41, R14, R33, R41 ;  /* 0x000000210e297223 */ /* 0x000fe20000010029 */
[----:B------:R-:W-:Y:S02]  /*95b0*/  HADD2.F32 R11, -RZ, R10.H0_H0 ;  /* 0x2000000aff0b7230 */ /* 0x000fe40000004100 */
[C---:B------:R-:W-:Y:S01]  /*95c0*/  FFMA.FTZ R15, R0.reuse, R9, -R15 ;  /* 0x00000009000f7223 */ /* 0x040fe2000001080f */
[----:B------:R-:W-:Y:S01]  /*95d0*/  FFMA.FTZ R32, R0, R13, R32 ;  /* 0x0000000d00207223 */ /* 0x000fe20000010020 */
[----:B------:R-:W-:-:S02]  /*95e0*/  HADD2.F32 R4, -RZ, R4.H1_H1 ;  /* 0x30000004ff047230 */ /* 0x000fc40000004100 */
[C---:B------:R-:W-:Y:S01]  /*95f0*/  FMUL.FTZ R14, R7.reuse, R20 ;  /* 0x00000014070e7220 */ /* 0x040fe20000410000 */
[----:B------:R-:W-:Y:S02]  /*9600*/  HADD2.F32 R6, -RZ, R6.H1_H1 ;  /* 0x30000006ff067230 */ /* 0x000fe40000004100 */
[-C--:B------:R-:W-:Y:S01]  /*9610*/  FMUL.FTZ R0, R7, R12.reuse ;  /* 0x0000000c07007220 */ /* 0x080fe20000410000 */
[----:B------:R-:W-:Y:S02]  /*9620*/  HADD2.F32 R9, -RZ, R45.H0_H0 ;  /* 0x2000002dff097230 */ /* 0x000fe40000004100 */
[C---:B------:R-:W-:Y:S01]  /*9630*/  FFMA.FTZ R14, R11.reuse, R12, -R14 ;  /* 0x0000000c0b0e7223 */ /* 0x040fe2000001080e */
[----:B------:R-:W-:Y:S02]  /*9640*/  HADD2.F32 R13, -RZ, R44.H0_H0 ;  /* 0x2000002cff0d7230 */ /* 0x000fe40000004100 */
[----:B------:R-:W-:Y:S01]  /*9650*/  FFMA.FTZ R20, R11, R20, R0 ;  /* 0x000000140b147223 */ /* 0x000fe20000010000 */
[----:B------:R-:W-:-:S02]  /*9660*/  HADD2.F32 R5, -RZ, R48.H0_H0 ;  /* 0x20000030ff057230 */ /* 0x000fc40000004100 */
[----:B------:R-:W-:Y:S01]  /*9670*/  FMUL.FTZ R11, R4, R9 ;  /* 0x00000009040b7220 */ /* 0x000fe20000410000 */
[----:B------:R-:W-:Y:S02]  /*9680*/  HADD2.F32 R7, -RZ, R47.H0_H0 ;  /* 0x2000002fff077230 */ /* 0x000fe40000004100 */
        /* <DEDUP_REMOVED lines=19> */
.L_x_4733:
[----:B------:R-:W-:Y:S05]  /*97c0*/  BSYNC B1 ;  /* 0x0000000000017941 */ /* 0x000fea0003800000 */
.L_x_4732:
[----:B------:R-:W-:Y:S01]  /*97d0*/  PRMT R39, R55, 0x5410, R56 ;  /* 0x0000541037277816 */ /* 0x000fe20000000038 */
[----:B------:R-:W-:Y:S06]  /*97e0*/  @P1 BRA `(.L_x_4719) ;  /* 0x00000004005c1947 */ /* 0x000fec0003800000 */
[----:B------:R-:W-:Y:S01]  /*97f0*/  LOP3.LUT R0, R226, R3, R222, 0x1e, !PT ;  /* 0x00000003e2007212 */ /* 0x000fe200078e1ede */
[----:B0-----:R-:W0:Y:S01]  /*9800*/  LDS.128 R8, [R221+0x20400] ;  /* 0x02040000dd087984 */ /* 0x001e220000000c00 */
[----:B------:R-:W-:Y:S02]  /*9810*/  SHF.R.U64 R36, R28, 0x10, R29 ;  /* 0x000000101c247819 */ /* 0x000fe4000000121d */
[----:B------:R-:W-:Y:S01]  /*9820*/  SHF.R.U64 R37, R26, 0x10, R27 ;  /* 0x000000101a257819 */ /* 0x000fe2000000121b */
[----:B------:R-:W-:Y:S01]  /*9830*/  IMAD.IADD R3, R223, 0x1, R0 ;  /* 0x00000001df037824 */ /* 0x000fe200078e0200 */
[----:B------:R-:W-:Y:S01]  /*9840*/  SHF.R.U32.HI R28, RZ, 0x10, R29 ;  /* 0x00000010ff1c7819 */ /* 0x000fe2000001161d */
[----:B------:R-:W-:Y:S01]  /*9850*/  HADD2.F32 R26, -RZ, R52.H1_H1 ;  /* 0x30000034ff1a7230 */ /* 0x000fe20000004100 */
[--C-:B------:R-:W-:Y:S01]  /*9860*/  SHF.R.U64 R38, R24, 0x10, R25.reuse ;  /* 0x0000001018267819 */ /* 0x100fe20000001219 */
[----:B------:R-:W-:Y:S01]  /*9870*/  IMAD R3, R3, 0x2, R2 ;  /* 0x0000000203037824 */ /* 0x000fe200078e0202 */
[----:B------:R-:W-:Y:S01]  /*9880*/  SHF.R.U32.HI R32, RZ, 0x10, R25 ;  /* 0x00000010ff207819 */ /* 0x000fe20000011619 */
[----:B------:R-:W-:Y:S01]  /*9890*/  HADD2.F32 R25, -RZ, R53.H1_H1 ;  /* 0x30000035ff197230 */ /* 0x000fe20000004100 */
[----:B------:R-:W-:Y:S01]  /*98a0*/  SHF.R.U32.HI R34, RZ, 0x10, R27 ;  /* 0x00000010ff227819 */ /* 0x000fe2000001161b */
[----:B------:R-:W-:Y:S01]  /*98b0*/  HADD2.F32 R27, -RZ, R28.H0_H0 ;  /* 0x2000001cff1b7230 */ /* 0x000fe20000004100 */
[----:B------:R-:W1:Y:S01]  /*98c0*/  LDS.128 R4, [R3+0x20400] ;  /* 0x0204000003047984 */ /* 0x000e620000000c00 */
[----:B------:R-:W-:-:S02]  /*98d0*/  SHF.R.U64 R35, R30, 0x10, R31 ;  /* 0x000000101e237819 */ /* 0x000fc4000000121f */
[----:B------:R-:W-:Y:S01]  /*98e0*/  SHF.R.U32.HI R33, RZ, 0x10, R31 ;  /* 0x00000010ff217819 */ /* 0x000fe2000001161f */
        /* <DEDUP_REMOVED lines=13> */
[----:B------:R-:W-:Y:S01]  /*99c0*/  FMUL.FTZ R28, R20, R27 ;  /* 0x0000001b141c7220 */ /* 0x000fe20000410000 */
[C---:B------:R-:W-:Y:S01]  /*99d0*/  FFMA.FTZ R29, R12.reuse, R25, -R29 ;  /* 0x000000190c1d7223 */ /* 0x040fe2000001081d */
[----:B------:R-:W-:Y:S02]  /*99e0*/  HADD2.F32 R25, -RZ, R52.H0_H0 ;  /* 0x20000034ff197230 */ /* 0x000fe40000004100 */
[----:B------:R-:W-:Y:S01]  /*99f0*/  FFMA.FTZ R31, R12, R26, R31 ;  /* 0x0000001a0c1f7223 */ /* 0x000fe2000001001f */
[----:B------:R-:W-:Y:S02]  /*9a00*/  HADD2.F32 R12, -RZ, R53.H0_H0 ;  /* 0x20000035ff0c7230 */ /* 0x000fe40000004100 */
[-C--:B------:R-:W-:Y:S01]  /*9a10*/  FMUL.FTZ R30, R20, R15.reuse ;  /* 0x0000000f141e7220 */ /* 0x080fe20000410000 */
[----:B------:R-:W-:Y:S01]  /*9a20*/  FFMA.FTZ R28, R9, R15, -R28 ;  /* 0x0000000f091c7223 */ /* 0x000fe2000001081c */
[----:B------:R-:W-:Y:S01]  /*9a30*/  FMUL.FTZ R15, R5, R25 ;  /* 0x00000019050f7220 */ /* 0x000fe20000410000 */
[----:B------:R-:W-:-:S02]  /*9a40*/  HADD2.F32 R21, -RZ, R6.H0_H0 ;  /* 0x20000006ff157230 */ /* 0x000fc40000004100 */
[-C--:B------:R-:W-:Y:S01]  /*9a50*/  FMUL.FTZ R26, R5, R12.reuse ;  /* 0x0000000c051a7220 */ /* 0x080fe20000410000 */
[----:B------:R-:W-:Y:S02]  /*9a60*/  HADD2.F32 R20, -RZ, R39.H0_H0 ;  /* 0x20000027ff147230 */ /* 0x000fe40000004100 */
[C---:B------:R-:W-:Y:S01]  /*9a70*/  FFMA.FTZ R15, R0.reuse, R12, -R15 ;  /* 0x0000000c000f7223 */ /* 0x040fe2000001080f */
[----:B------:R-:W-:Y:S01]  /*9a80*/  FFMA.FTZ R30, R9, R27, R30 ;  /* 0x0000001b091e7223 */ /* 0x000fe2000001001e */
[----:B------:R-:W-:Y:S02]  /*9a90*/  HADD2.F32 R12, -RZ, R54.H0_H0 ;  /* 0x20000036ff0c7230 */ /* 0x000fe40000004100 */
[----:B------:R-:W-:Y:S01]  /*9aa0*/  FFMA.FTZ R26, R0, R25, R26 ;  /* 0x00000019001a7223 */ /* 0x000fe2000001001a */
[----:B------:R-:W-:Y:S02]  /*9ab0*/  HADD2.F32 R24, -RZ, R7.H0_H0 ;  /* 0x20000007ff187230 */ /* 0x000fe40000004100 */
[----:B------:R-:W-:Y:S01]  /*9ac0*/  FMUL.FTZ R0, R21, R20 ;  /* 0x0000001415007220 */ /* 0x000fe20000410000 */
[----:B------:R-:W-:-:S02]  /*9ad0*/  HADD2.F32 R9, -RZ, R39.H1_H1 ;  /* 0x30000027ff097230 */ /* 0x000fc40000004100 */
[-C--:B------:R-:W-:Y:S01]  /*9ae0*/  FMUL.FTZ R32, R21, R12.reuse ;  /* 0x0000000c15207220 */ /* 0x080fe20000410000 */
[----:B------:R-:W-:Y:S02]  /*9af0*/  HADD2.F32 R5, -RZ, R54.H1_H1 ;  /* 0x30000036ff057230 */ /* 0x000fe40000004100 */
[----:B------:R-:W-:Y:S01]  /*9b00*/  FFMA.FTZ R21, R13, R12, -R0 ;  /* 0x0000000c0d157223 */ /* 0x000fe20000010800 */
[----:B------:R-:W-:Y:S02]  /*9b10*/  HADD2.F32 R7, -RZ, R7.H1_H1 ;  /* 0x30000007ff077230 */ /* 0x000fe40000004100 */
[C---:B------:R-:W-:Y:S01]  /*9b20*/  FMUL.FTZ R25, R24.reuse, R9 ;  /* 0x0000000918197220 */ /* 0x040fe20000410000 */
[----:B------:R-:W-:Y:S02]  /*9b30*/  HADD2.F32 R12, -RZ, R33.H0_H0 ;  /* 0x20000021ff0c7230 */ /* 0x000fe40000004100 */
[----:B------:R-:W-:Y:S01]  /*9b40*/  FMUL.FTZ R24, R24, R5 ;  /* 0x0000000518187220 */ /* 0x000fe20000410000 */
[----:B------:R-:W-:-:S02]  /*9b50*/  HADD2.F32 R0, -RZ, R34.H0_H0 ;  /* 0x20000022ff007230 */ /* 0x000fc40000004100 */
[----:B------:R-:W-:Y:S01]  /*9b60*/  FFMA.FTZ R32, R13, R20, R32 ;  /* 0x000000140d207223 */ /* 0x000fe20000010020 */
[C---:B------:R-:W-:Y:S01]  /*9b70*/  FFMA.FTZ R20, R14.reuse, R5, -R25 ;  /* 0x000000050e147223 */ /* 0x040fe20000010819 */
[----:B------:R-:W-:Y:S01]  /*9b80*/  FFMA.FTZ R24, R14, R9, R24 ;  /* 0x000000090e187223 */ /* 0x000fe20000010018 */
[----:B------:R-:W-:Y:S02]  /*9b90*/  HADD2.F32 R4, -RZ, R4.H1_H1 ;  /* 0x30000004ff047230 */ /* 0x000fe40000004100 */
[C---:B------:R-:W-:Y:S01]  /*9ba0*/  FMUL.FTZ R34, R7.reuse, R12 ;  /* 0x0000000c07227220 */ /* 0x040fe20000410000 */
[-C--:B------:R-:W-:Y:S01]  /*9bb0*/  FMUL.FTZ R14, R7, R0.reuse ;  /* 0x00000000070e7220 */ /* 0x080fe20000410000 */
[----:B------:R-:W-:Y:S02]  /*9bc0*/  HADD2.F32 R9, -RZ, R36.H0_H0 ;  /* 0x20000024ff097230 */ /* 0x000fe40000004100 */
[----:B------:R-:W-:Y:S02]  /*9bd0*/  HADD2.F32 R5, -RZ, R38.H0_H0 ;  /* 0x20000026ff057230 */ /* 0x000fe40000004100 */
[----:B------:R-:W-:Y:S01]  /*9be0*/  FFMA.FTZ R27, R11, R0, -R34 ;  /* 0x000000000b1b7223 */ /* 0x000fe20000010822 */
[----:B------:R-:W-:-:S02]  /*9bf0*/  HADD2.F32 R6, -RZ, R6.H1_H1 ;  /* 0x30000006ff067230 */ /* 0x000fc40000004100 */
[----:B------:R-:W-:Y:S01]  /*9c00*/  FFMA.FTZ R33, R11, R12, R14 ;  /* 0x0000000c0b217223 */ /* 0x000fe2000001000e */
[----:B------:R-:W-:Y:S02]  /*9c10*/  HADD2.F32 R13, -RZ, R35.H0_H0 ;  /* 0x20000023ff0d7230 */ /* 0x000fe40000004100 */
[C---:B------:R-:W-:Y:S01]  /*9c20*/  FMUL.FTZ R11, R4.reuse, R9 ;  /* 0x00000009040b7220 */ /* 0x040fe20000410000 */
[----:B------:R-:W-:Y:S02]  /*9c30*/  HADD2.F32 R7, -RZ, R37.H0_H0 ;  /* 0x20000025ff077230 */ /* 0x000fe40000004100 */
[----:B------:R-:W-:Y:S01]  /*9c40*/  FMUL.FTZ R4, R4, R5 ;  /* 0x0000000504047220 */ /* 0x000fe20000410000 */
[----:B------:R-:W-:Y:S02]  /*9c50*/  HADD2.F32 R10, -RZ, R10.H1_H1 ;  /* 0x3000000aff0a7230 */ /* 0x000fe40000004100 */
[----:B------:R-:W-:Y:S01]  /*9c60*/  FMUL.FTZ R25, R6, R13 ;  /* 0x0000000d06197220 */ /* 0x000fe20000410000 */
[----:B------:R-:W-:Y:S01]  /*9c70*/  FFMA.FTZ R0, R8, R5, -R11 ;  /* 0x0000000508007223 */ /* 0x000fe2000001080b */
[----:B------:R-:W-:Y:S01]  /*9c80*/  FMUL.FTZ R6, R6, R7 ;  /* 0x0000000706067220 */ /* 0x000fe20000410000 */
[----:B------:R-:W-:Y:S01]  /*9c90*/  FFMA.FTZ R9, R8, R9, R4 ;  /* 0x0000000908097223 */ /* 0x000fe20000010004 */
[C---:B------:R-:W-:Y:S01]  /*9ca0*/  FFMA.FTZ R4, R10.reuse, R7, -R25 ;  /* 0x000000070a047223 */ /* 0x040fe20000010819 */
[----:B------:R-:W-:Y:S01]  /*9cb0*/  F2FP.F16.F32.PACK_AB R39, R33, R24 ;  /* 0x000000182127723e */ /* 0x000fe200000000ff */
[----:B------:R-:W-:Y:S01]  /*9cc0*/  FFMA.FTZ R13, R10, R13, R6 ;  /* 0x0000000d0a0d7223 */ /* 0x000fe20000010006 */
[----:B------:R-:W-:-:S02]  /*9cd0*/  F2FP.F16.F32.PACK_AB R27, R27, R20 ;  /* 0x000000141b1b723e */ /* 0x000fc400000000ff */
[----:B------:R-:W-:Y:S02]  /*9ce0*/  F2FP.F16.F32.PACK_AB R36, R9, R26 ;  /* 0x0000001a0924723e */ /* 0x000fe400000000ff */
[----:B------:R-:W-:Y:S02]  /*9cf0*/  F2FP.F16.F32.PACK_AB R25, R28, R29 ;  /* 0x0000001d1c19723e */ /* 0x000fe400000000ff */
[----:B------:R-:W-:Y:S02]  /*9d00*/  F2FP.F16.F32.PACK_AB R24, R0, R15 ;  /* 0x0000000f0018723e */ /* 0x000fe400000000ff */
[----:B------:R-:W-:Y:S02]  /*9d10*/  F2FP.F16.F32.PACK_AB R26, R4, R21 ;  /* 0x00000015041a723e */ /* 0x000fe400000000ff */
[----:B------:R-:W-:Y:S02]  /*9d20*/  F2FP.F16.F32.PACK_AB R37, R30, R31 ;  /* 0x0000001f1e25723e */ /* 0x000fe400000000ff */
[----:B------:R-:W-:Y:S01]  /*9d30*/  F2FP.F16.F32.PACK_AB R38, R13, R32 ;  /* 0x000000200d26723e */ /* 0x000fe200000000ff */
[----:B------:R1:W-:Y:S04]  /*9d40*/  STS.128 [R221+0x20400], R24 ;  /* 0x02040018dd007388 */ /* 0x0003e80000000c00 */
[----:B------:R1:W-:Y:S02]  /*9d50*/  STS.128 [R3+0x20400], R36 ;  /* 0x0204002403007388 */ /* 0x0003e40000000c00 */
.L_x_4719:
[----:B------:R-:W-:Y:S05]  /*9d60*/  BSYNC B0 ;  /* 0x0000000000007941 */ /* 0x000fea0003800000 */
.L_x_4699:
[----:B------:R-:W-:Y:S01]  /*9d70*/  @!PT LDS RZ, [RZ] ;  /* 0x00000000fffff984 */ /* 0x000fe20000000800 */
[----:B------:R-:W-:Y:S01]  /*9d80*/  @!PT LDS RZ, [RZ] ;  /* 0x00000000fffff984 */ /* 0x000fe20000000800 */
[----:B------:R-:W-:Y:S01]  /*9d90*/  @!PT LDS RZ, [RZ] ;  /* 0x00000000fffff984 */ /* 0x000fe20000000800 */
[----:B------:R-:W-:Y:S01]  /*9da0*/  @!PT LDS RZ, [RZ] ;  /* 0x00000000fffff984 */ /* 0x000fe20000000800 */
[----:B------:R4:W-:Y:S06]  /*9db0*/  MEMBAR.ALL.CTA ;  /* 0x0000000000007992 */ /* 0x0009ec0000008000 */
[----:B----4-:R-:W4:Y:S01]  /*9dc0*/  FENCE.VIEW.ASYNC.S ;  /* 0x00000000000073c6 */ /* 0x010f220000000000 */
[----:B------:R-:W-:Y:S05]  /*9dd0*/  WARPSYNC.ALL ;  /* 0x0000000000007948 */ /* 0x000fea0003800000 */
[----:B----4-:R-:W-:Y:S06]  /*9de0*/  BAR.SYNC.DEFER_BLOCKING 0xd, 0x80 ;  /* 0x0342000000007b1d */ /* 0x010fec0000010000 */
.L_x_4696:
[----:B--23--:R-:W-:-:S05]  /*9df0*/  IMAD.U32 R0, RZ, RZ, UR37 ;  /* 0x00000025ff007e24 */ /* 0x00cfca000f8e00ff */
[----:B------:R-:W-:-:S13]  /*9e00*/  ISETP.NE.AND P0, PT, R0, 0x3, PT ;  /* 0x000000030000780c */ /* 0x000fda0003f05270 */
[----:B------:R-:W-:Y:S05]  /*9e10*/  @!P0 BRA `(.L_x_4734) ;  /* 0x0000000000048947 */ /* 0x000fea0003800000 */
[----:B------:R-:W-:Y:S01]  /*9e20*/  BPT.TRAP 0x1 ;  /* 0x000000040000795c */ /* 0x000fe20000300000 */
.L_x_4734:
[----:B------:R-:W-:Y:S01]  /*9e30*/  IMAD R14, R18, 0x8, R2 ;  /* 0x00000008120e7824 */ /* 0x000fe200078e0202 */
[----:B------:R-:W-:-:S04]  /*9e40*/  SHF.L.U32 R57, R19, 0x1f, RZ ;  /* 0x0000001f13397819 */ /* 0x000fc800000006ff */
[----:B------:R2:W3:Y:S01]  /*9e50*/  SYNCS.PHASECHK.TRANS64.TRYWAIT P2, [R14+URZ+0x28c30], R57 ;  /* 0x028c30390e0075a7 */ /* 0x0004e2000804017f */
[----:B------:R-:W-:Y:S05]  /*9e60*/  @!P0 BRA `(.L_x_4735) ;  /* 0x0000000000048947 */ /* 0x000fea0003800000 */
[----:B------:R-:W-:Y:S01]  /*9e70*/  BPT.TRAP 0x1 ;  /* 0x000000040000795c */ /* 0x000fe20000300000 */
.L_x_4735:
[----:B------:R-:W4:Y:S02]  /*9e80*/  S2R R0, SR_TID.X ;  /* 0x0000000000007919 */ /* 0x000f240000002100 */
[----:B----4-:R-:W-:-:S04]  /*9e90*/  LOP3.LUT R0, R0, 0x7f, RZ, 0xc0, !PT ;  /* 0x0000007f00007812 */ /* 0x010fc800078ec0ff */
[----:B------:R-:W-:Y:S02]  /*9ea0*/  ISETP.NE.AND P1, PT, R0, RZ, PT ;  /* 0x000000ff0000720c */ /* 0x000fe40003f25270 */
[----:B------:R-:W-:-:S04]  /*9eb0*/  IADD3 R0, R2, 0x22400, RZ ;  /* 0x0002240002007810 */ /* 0x000fc80007ffe0ff */
[----:B------:R-:W-:Y:S01]  /*9ec0*/  SHF.R.U32.HI R0, RZ, 0x4, R0 ;  /* 0x00000004ff007819 */ /* 0x000fe20000011600 */
[----:B---3--:R-:W-:Y:S06]  /*9ed0*/  @P2 BRA `(.L_x_4736) ;  /* 0x0000000000082947 */ /* 0x008fec0003800000 */
[----:B------:R-:W3:Y:S02]  /*9ee0*/  SYNCS.PHASECHK.TRANS64.TRYWAIT P2, [R14+URZ+0x28c30], R57 ;  /* 0x028c30390e0075a7 */ /* 0x000ee4000804017f */
[----:B---3--:R-:W-:Y:S05]  /*9ef0*/  @!P2 BRA `(.L_x_4737) ;  /* 0x0000012c0038a947 */ /* 0x008fea0003800000 */
.L_x_4736:
[----:B------:R-:W-:Y:S01]  /*9f00*/  LOP3.LUT R0, R0, 0x3fff, RZ, 0xc0, !PT ;  /* 0x00003fff00007812 */ /* 0x000fe200078ec0ff */
[----:B------:R-:W-:Y:S05]  /*9f10*/  WARPSYNC.ALL ;  /* 0x0000000000007948 */ /* 0x000fea0003800000 */
[----:B------:R-:W-:Y:S01]  /*9f20*/  LOP3.LUT R21, R0, 0x10000, RZ, 0xfc, !PT ;  /* 0x0001000000157812 */ /* 0x000fe200078efcff */
[----:B------:R-:W-:Y:S01]  /*9f30*/  VIADD R0, R2, 0x20400 ;  /* 0x0002040002007836 */ /* 0x000fe20000000000 */
[----:B01---5:R-:W-:-:S03]  /*9f40*/  WARPGROUP.ARRIVE ;  /* 0x00000000000079c5 */ /* 0x023fc60000000000 */
[----:B------:R-:W-:Y:S01]  /*9f50*/  IMAD R6, R18, 0x200, R21 ;  /* 0x0000020012067824 */ /* 0x000fe200078e0215 */
[----:B------:R-:W-:Y:S01]  /*9f60*/  MOV R11, 0x40000040 ;  /* 0x40000040000b7802 */ /* 0x000fe20000000f00 */
[----:B------:R-:W-:Y:S01]  /*9f70*/  IMAD.MOV.U32 R7, RZ, RZ, 0x40000040 ;  /* 0x40000040ff077424 */ /* 0x000fe200078e00ff */
[----:B------:R-:W-:Y:S01]  /*9f80*/  SHF.R.U32.HI R0, RZ, 0x4, R0 ;  /* 0x00000004ff007819 */ /* 0x000fe20000011600 */
[----:B------:R-:W-:Y:S01]  /*9f90*/  IMAD.MOV.U32 R5, RZ, RZ, 0x40000040 ;  /* 0x40000040ff057424 */ /* 0x000fe200078e00ff */
[C---:B------:R-:W-:Y:S01]  /*9fa0*/  R2UR UR6, R6.reuse ;  /* 0x00000000060672ca */ /* 0x040fe200000e0000 */
[----:B------:R-:W-:Y:S01]  /*9fb0*/  VIADD R8, R6, 0x2 ;  /* 0x0000000206087836 */ /* 0x000fe20000000000 */
[----:B------:R-:W-:Y:S01]  /*9fc0*/  LOP3.LUT R0, R0, 0x3fff, RZ, 0xc0, !PT ;  /* 0x00003fff00007812 */ /* 0x000fe200078ec0ff */
[----:B------:R-:W-:Y:S01]  /*9fd0*/  IMAD.MOV.U32 R9, RZ, RZ, 0x40000040 ;  /* 0x40000040ff097424 */ /* 0x000fe200078e00ff */
[----:B------:R-:W-:Y:S01]  /*9fe0*/  R2UR UR7, R7 ;  /* 0x00000000070772ca */ /* 0x000fe200000e0000 */
[----:B------:R-:W-:Y:S01]  /*9ff0*/  IMAD.MOV.U32 R13, RZ, RZ, 0x40000040 ;  /* 0x40000040ff0d7424 */ /* 0x000fe200078e00ff */
[----:B------:R-:W-:Y:S01]  /*a000*/  LOP3.LUT R4, R0, 0x10000, RZ, 0xfc, !PT ;  /* 0x0001000000047812 */ /* 0x000fe200078efcff */
[----:B------:R-:W-:Y:S01]  /*a010*/  IMAD.MOV.U32 R7, RZ, RZ, 0x40000040 ;  /* 0x40000040ff077424 */ /* 0x000fe200078e00ff */
[----:B------:R-:W-:Y:S01]  /*a020*/  R2UR UR5, R5 ;  /* 0x00000000050572ca */ /* 0x000fe200000e0000 */
[----:B------:R-:W-:Y:S01]  /*a030*/  ULDC.64 UR40, c[0x0][0x9e0] ;  /* 0x0002780000287ab9 */ /* 0x000fe20000000a00 */
[C---:B------:R-:W-:Y:S01]  /*a040*/  R2UR UR4, R4.reuse ;  /* 0x00000000040472ca */ /* 0x040fe200000e0000 */
[C---:B------:R-:W-:Y:S01]  /*a050*/  VIADD R10, R4.reuse, 0x4 ;  /* 0x00000004040a7836 */ /* 0x040fe20000000000 */
[----:B------:R-:W-:Y:S01]  /*a060*/  IADD3 R12, R4, 0x2, RZ ;  /* 0x00000002040c7810 */ /* 0x000fe20007ffe0ff */
[----:B------:R-:W-:Y:S01]  /*a070*/  UISETP.GE.AND UP0, UPT, UR41, 0x1, UPT ;  /* 0x000000012900788c */ /* 0x000fe2000bf06270 */
[----:B------:R-:W-:Y:S01]  /*a080*/  MOV R3, 0xffffffc0 ;  /* 0xffffffc000037802 */ /* 0x000fe20000000f00 */
[----:B------:R-:W-:Y:S01]  /*a090*/  @!P1 VIADD R0, R14, 0x28c40 ;  /* 0x00028c400e009836 */ /* 0x000fe20000000000 */
[----:B------:R-:W-:Y:S01]  /*a0a0*/  LEA R15, R168, 0xffffffc0, 0x6 ;  /* 0xffffffc0a80f7811 */ /* 0x000fe200078e30ff */
[----:B------:R-:W-:-:S02]  /*a0b0*/  UP2UR UR47, UPR, URZ, 0x1 ;  /* 0x000000013f2f7883 */ /* 0x000fc40008000000 */
[----:B------:R-:W-:Y:S01]  /*a0c0*/  IMAD R3, R168, R3, 0x41 ;  /* 0x00000041a8037424 */ /* 0x000fe200078e0203 */
[----:B------:R-:W-:Y:S02]  /*a0d0*/  PLOP3.LUT P2, PT, PT, PT, UP0, 0x40, 0x0 ;  /* 0x000000000000781c */ /* 0x000fe40003f4e808 */
[----:B------:R-:W-:Y:S01]  /*a0e0*/  @!P1 PRMT R0, RZ, 0x654, R0 ;  /* 0x00000654ff009816 */ /* 0x000fe20000000000 */
[----:B------:R-:W-:Y:S01]  /*a0f0*/  HGMMA.64x64x16.F32 R24, gdesc[UR4], RZ, !UPT, gsb0 ;  /* 0x00e00000041879f0 */ /* 0x000fe2000c0008ff */
[----:B------:R-:W-:Y:S01]  /*a100*/  R2UR UR6, R8 ;  /* 0x00000000080672ca */ /* 0x000fe200000e0000 */
[----:B------:R-:W-:Y:S01]  /*a110*/  VIADD R8, R6, 0x4 ;  /* 0x0000000406087836 */ /* 0x000fe20000000000 */
[----:B------:R-:W-:Y:S01]  /*a120*/  R2UR UR7, R9 ;  /* 0x00000000090772ca */ /* 0x000fe200000e0000 */
[----:B------:R-:W-:Y:S01]  /*a130*/  IMAD.MOV.U32 R9, RZ, RZ, 0x40000040 ;  /* 0x40000040ff097424 */ /* 0x000fe200078e00ff */
[----:B------:R-:W-:Y:S02]  /*a140*/  R2UR UR4, R12 ;  /* 0x000000000c0472ca */ /* 0x000fe400000e0000 */
[----:B------:R-:W-:-:S02]  /*a150*/  R2UR UR5, R13 ;  /* 0x000000000d0572ca */ /* 0x000fc400000e0000 */
[----:B------:R-:W-:Y:S02]  /*a160*/  IADD3 R20, -R22, R184, -R15 ;  /* 0x000000b816147210 */ /* 0x000fe40007ffe90f */
[----:B------:R-:W-:Y:S01]  /*a170*/  IADD3 R56, R3, -0x1, RZ ;  /* 0xffffffff03387810 */ /* 0x000fe20007ffe0ff */
[----:B------:R-:W-:Y:S02]  /*a180*/  WARPGROUP.DEPBAR.LE gsb0, 0x0 ;  /* 0x00008000000079c5 */ /* 0x000fe40000010000 */
[----:B------:R-:W-:-:S06]  /*a190*/  WARPGROUP.ARRIVE ;  /* 0x00000000000079c5 */ /* 0x000fcc0000000000 */
[----:B------:R-:W-:Y:S01]  /*a1a0*/  HGMMA.64x64x16.F32 R24, gdesc[UR4], R24, gsb0 ;  /* 0x00e00000041879f0 */ /* 0x000fe20008000818 */
[----:B------:R-:W-:Y:S01]  /*a1b0*/  R2UR UR6, R8 ;  /* 0x00000000080672ca */ /* 0x000fe200000e0000 */
[----:B------:R-:W-:Y:S01]  /*a1c0*/  VIADD R8, R6, 0x6 ;  /* 0x0000000606087836 */ /* 0x000fe20000000000 */
[----:B------:R-:W-:Y:S01]  /*a1d0*/  R2UR UR7, R9 ;  /* 0x00000000090772ca */ /* 0x000fe200000e0000 */
[----:B------:R-:W-:Y:S01]  /*a1e0*/  VIADD R6, R4, 0x6 ;  /* 0x0000000604067836 */ /* 0x000fe20000000000 */
[----:B------:R-:W-:Y:S01]  /*a1f0*/  R2UR UR4, R10 ;  /* 0x000000000a0472ca */ /* 0x000fe200000e0000 */
[----:B------:R-:W-:Y:S01]  /*a200*/  IMAD.MOV.U32 R9, RZ, RZ, 0x40000040 ;  /* 0x40000040ff097424 */ /* 0x000fe200078e00ff */
[----:B------:R-:W-:Y:S01]  /*a210*/  R2UR UR5, R11 ;  /* 0x000000000b0572ca */ /* 0x000fe200000e0000 */
[----:B------:R-:W-:Y:S02]  /*a220*/  WARPGROUP.DEPBAR.LE gsb0, 0x0 ;  /* 0x00008000000079c5 */ /* 0x000fe40000010000 */
[----:B------:R-:W-:-:S10]  /*a230*/  WARPGROUP.ARRIVE ;  /* 0x00000000000079c5 */ /* 0x000fd40000000000 */
[----:B------:R-:W-:Y:S01]  /*a240*/  HGMMA.64x64x16.F32 R24, gdesc[UR4], R24, gsb0 ;  /* 0x00e00000041879f0 */ /* 0x000fe20008000818 */
[----:B------:R-:W-:Y:S02]  /*a250*/  R2UR UR6, R8 ;  /* 0x00000000080672ca */ /* 0x000fe400000e0000 */
[----:B------:R-:W-:Y:S02]  /*a260*/  R2UR UR7, R9 ;  /* 0x00000000090772ca */ /* 0x000fe400000e0000 */
[----:B------:R-:W-:Y:S02]  /*a270*/  R2UR UR4, R6 ;  /* 0x00000000060472ca */ /* 0x000fe400000e0000 */
[----:B------:R-:W-:Y:S02]  /*a280*/  R2UR UR5, R7 ;  /* 0x00000000070572ca */ /* 0x000fe400000e0000 */
[----:B------:R-:W-:-:S05]  /*a290*/  IADD3 R9, -R186, R3, R184 ;  /* 0x00000003ba097210 */ /* 0x000fca0007ffe1b8 */
[----:B------:R-:W-:-:S04]  /*a2a0*/  IMAD.IADD R9, R9, 0x1, -R22 ;  /* 0x0000000109097824 */ /* 0x000fc800078e0a16 */
[----:B------:R-:W-:Y:S01]  /*a2b0*/  VIADD R59, R9, UR40 ;  /* 0x00000028093b7c36 */ /* 0x000fe20008000000 */
[----:B------:R-:W-:Y:S02]  /*a2c0*/  WARPGROUP.DEPBAR.LE gsb0, 0x0 ;  /* 0x00008000000079c5 */ /* 0x000fe40000010000 */
[----:B------:R-:W-:-:S06]  /*a2d0*/  WARPGROUP.ARRIVE ;  /* 0x00000000000079c5 */ /* 0x000fcc0000000000 */
[----:B------:R-:W-:Y:S01]  /*a2e0*/  HGMMA.64x64x16.F32 R24, gdesc[UR4], R24, gsb0 ;  /* 0x00e00000041879f0 */ /* 0x000fe20008000818 */
[----:B------:R-:W-:Y:S02]  /*a2f0*/  ULDC UR4, c[0x0][0x9dc] ;  /* 0x0002770000047ab9 */ /* 0x000fe40000000800 */
[----:B------:R-:W-:-:S05]  /*a300*/  IMAD.U32 R188, RZ, RZ, UR4 ;  /* 0x00000004ffbc7e24 */ /* 0x000fca000f8e00ff */
[----:B------:R-:W-:-:S05]  /*a310*/  LOP3.LUT R8, RZ, R188, RZ, 0x33, !PT ;  /* 0x000000bcff087212 */ /* 0x000fca00078e33ff */
[----:B------:R-:W-:Y:S01]  /*a320*/  IMAD.IADD R61, R9, 0x1, R8 ;  /* 0x00000001093d7824 */ /* 0x000fe200078e0208 */
[----:B------:R-:W-:Y:S02]  /*a330*/  WARPGROUP.DEPBAR.LE gsb0, 0x0 ;  /* 0x00008000000079c5 */ /* 0x000fe40000010000 */
[----:B------:R0:W-:Y:S02]  /*a340*/  @!P1 SYNCS.ARRIVE.TRANS64.RED.A1T0 RZ, [R0+URZ], RZ ;  /* 0x000000ff00ff99a7 */ /* 0x0001e4000810043f */
[----:B0-----:R-:W-:-:S04]  /*a350*/  IMAD R0, R189, 0x40, R192 ;  /* 0x00000040bd007824 */ /* 0x001fc800078e02c0 */
[----:B------:R-:W-:Y:S01]  /*a360*/  IMAD.IADD R8, R61, 0x1, R0 ;  /* 0x000000013d087824 */ /* 0x000fe200078e0200 */
[----:B------:R-:W-:Y:S01]  /*a370*/  VIADDMNMX R3, R0, R59, R20, PT ;  /* 0x0000003b00037246 */ /* 0x000fe20003800114 */
[----:B------:R-:W-:Y:S06]  /*a380*/  @P2 BRA `(.L_x_4738) ;  /* 0x0000000000582947 */ /* 0x000fec0003800000 */
[----:B------:R-:W-:Y:S01]  /*a390*/  IADD3 R9, R0, R184, -R186 ;  /* 0x000000b800097210 */ /* 0x000fe20007ffe8ba */
[----:B------:R-:W-:Y:S03]  /*a3a0*/  BSSY B0, `(.L_x_4739) ;  /* 0x0000010000007945 */ /* 0x000fe60003800000 */
[----:B------:R-:W-:-:S13]  /*a3b0*/  ISETP.GT.AND P2, PT, R9, -0x1, PT ;  /* 0xffffffff0900780c */ /* 0x000fda0003f44270 */
[----:B------:R-:W-:Y:S05]  /*a3c0*/  @P2 BRA `(.L_x_4740) ;  /* 0x0000000000202947 */ /* 0x000fea0003800000 */
[----:B------:R-:W-:Y:S01]  /*a3d0*/  UISETP.NE.AND UP0, UPT, UR41, 0x1, UPT ;  /* 0x000000012900788c */ /* 0x000fe2000bf05270 */
[----:B------:R-:W-:-:S05]  /*a3e0*/  LOP3.LUT R9, RZ, R9, RZ, 0x33, !PT ;  /* 0x00000009ff097212 */ /* 0x000fca00078e33ff */
[----:B------:R-:W-:-:S05]  /*a3f0*/  PLOP3.LUT P2, PT, PT, PT, UP0, 0x80, 0x0 ;  /* 0x000000000000781c */ /* 0x000fca0003f4f008 */
[----:B------:R-:W-:-:S08]  /*a400*/  @UP0 ULDC.64 UR4, c[0x0][0x9e8] ;  /* 0x00027a0000040ab9 */ /* 0x000fd00000000a00 */
[----:B------:R-:W-:-:S05]  /*a410*/  @P2 IMAD.HI.U32 R58, R9, UR4, RZ ;  /* 0x00000004093a2c27 */ /* 0x000fca000f8e00ff */
[----:B------:R-:W-:-:S04]  /*a420*/  @P2 SHF.R.U32.HI R9, RZ, UR5, R58 ;  /* 0x00000005ff092c19 */ /* 0x000fc8000801163a */
[----:B------:R-:W-:Y:S01]  /*a430*/  LOP3.LUT R9, RZ, R9, RZ, 0x33, !PT ;  /* 0x00000009ff097212 */ /* 0x000fe200078e33ff */
[----:B------:R-:W-:Y:S06]  /*a440*/  BRA `(.L_x_4741) ;  /* 0x0000000000147947 */ /* 0x000fec0003800000 */
.L_x_4740:
[----:B------:R-:W-:-:S06]  /*a450*/  UISETP.NE.AND UP0, UPT, UR41, 0x1, UPT ;  /* 0x000000012900788c */ /* 0x000fcc000bf05270 */
[----:B------:R-:W-:-:S05]  /*a460*/  PLOP3.LUT P2, PT, PT, PT, UP0, 0x80, 0x0 ;  /* 0x000000000000781c */ /* 0x000fca0003f4f008 */
[----:B------:R-:W-:-:S08]  /*a470*/  @UP0 ULDC.64 UR4, c[0x0][0x9e8] ;  /* 0x00027a0000040ab9 */ /* 0x000fd00000000a00 */
[----:B------:R-:W-:-:S05]  /*a480*/  @P2 IMAD.HI.U32 R58, R9, UR4, RZ ;  /* 0x00000004093a2c27 */ /* 0x000fca000f8e00ff */
[----:B------:R-:W-:-:S07]  /*a490*/  @P2 SHF.R.U32.HI R9, RZ, UR5, R58 ;  /* 0x00000005ff092c19 */ /* 0x000fce000801163a */
.L_x_4741:
[----:B------:R-:W-:Y:S05]  /*a4a0*/  BSYNC B0 ;  /* 0x0000000000007941 */ /* 0x000fea0003800000 */
.L_x_4739:
[----:B------:R-:W-:-:S04]  /*a4b0*/  IMAD R9, R9, UR41, -R15 ;  /* 0x0000002909097c24 */ /* 0x000fc8000f8e0a0f */
[----:B------:R-:W-:-:S05]  /*a4c0*/  IMAD.IADD R9, R9, 0x1, -R22 ;  /* 0x0000000109097824 */ /* 0x000fca00078e0a16 */
[----:B------:R-:W-:Y:S02]  /*a4d0*/  VIMNMX R8, R8, R9, !PT ;  /* 0x0000000908087248 */ /* 0x000fe40007fe0100 */
[----:B------:R-:W-:-:S07]  /*a4e0*/  VIADDMNMX R3, R9, UR41, R3, PT ;  /* 0x0000002909037c46 */ /* 0x000fce000b800103 */
.L_x_4738:
[C---:B------:R-:W-:Y:S01]  /*a4f0*/  ISETP.GE.AND P2, PT, R56.reuse, 0x2, PT ;  /* 0x000000023800780c */ /* 0x040fe20003f46270 */
[----:B------:R-:W-:Y:S01]  /*a500*/  UISETP.NE.AND UP0, UPT, UR47, URZ, UPT ;  /* 0x0000003f2f00728c */ /* 0x000fe2000bf05270 */
[----:B------:R-:W-:Y:S02]  /*a510*/  ISETP.GE.AND P6, PT, R56, 0xa, PT ;  /* 0x0000000a3800780c */ /* 0x000fe40003fc6270 */
[----:B------:R-:W-:Y:S02]  /*a520*/  ISETP.GT.AND P4, PT, R8, 0x1, !P2 ;  /* 0x000000010800780c */ /* 0x000fe40005784270 */
[----:B------:R-:W-:Y:S02]  /*a530*/  ISETP.GE.AND P3, PT, R56, 0x9, PT ;  /* 0x000000093800780c */ /* 0x000fe40003f66270 */
[----:B------:R-:W-:Y:S02]  /*a540*/  ISETP.LT.OR P4, PT, R3, 0x2, P4 ;  /* 0x000000020300780c */ /* 0x000fe40002781670 */
[----:B------:R-:W-:-:S02]  /*a550*/  P2R R58, PR, RZ, 0x40 ;  /* 0x00000040ff3a7803 */ /* 0x000fc40000000000 */
[----:B------:R-:W-:Y:S02]  /*a560*/  FSEL R63, R25, -INF , !P4 ;  /* 0xff800000193f7808 */ /* 0x000fe40006000000 */
[C---:B------:R-:W-:Y:S02]  /*a570*/  ISETP.GT.AND P4, PT, R8.reuse, 0x9, !P6 ;  /* 0x000000090800780c */ /* 0x040fe40007784270 */
[----:B------:R-:W-:Y:S02]  /*a580*/  ISETP.GT.AND P5, PT, R8, 0x8, !P3 ;  /* 0x000000080800780c */ /* 0x000fe40005fa4270 */
[----:B------:R-:W-:Y:S02]  /*a590*/  ISETP.LT.OR P4, PT, R3, 0xa, P4 ;  /* 0x0000000a0300780c */ /* 0x000fe40002781670 */
[----:B------:R-:W-:Y:S02]  /*a5a0*/  ISETP.GE.AND P6, PT, R56, 0x11, PT ;  /* 0x000000113800780c */ /* 0x000fe40003fc6270 */
[----:B------:R-:W-:-:S02]  /*a5b0*/  FSEL R67, R29, -INF , !P4 ;  /* 0xff8000001d437808 */ /* 0x000fc40006000000 */
[C---:B------:R-:W-:Y:S02]  /*a5c0*/  ISETP.LT.OR P5, PT, R3.reuse, 0x9, P5 ;  /* 0x000000090300780c */ /* 0x040fe40002fa1670 */
[----:B------:R-:W-:Y:S02]  /*a5d0*/  ISETP.GT.AND P4, PT, R8, 0x10, !P6 ;  /* 0x000000100800780c */ /* 0x000fe40007784270 */
[----:B------:R-:W-:Y:S02]  /*a5e0*/  FSEL R65, R28, -INF , !P5 ;  /* 0xff8000001c417808 */ /* 0x000fe40006800000 */
        /* <DEDUP_REMOVED lines=63> */
[----:B------:R-:W-:Y:S02]  /*a9e0*/  PLOP3.LUT P6, PT, PT, PT, UP0, 0x40, 0x0 ;  /* 0x000000000000781c */ /* 0x000fe40003fce808 */
[----:B------:R-:W-:-:S11]  /*a9f0*/  VIADDMNMX R3, R3, R59, R20, PT ;  /* 0x0000003b03037246 */ /* 0x000fd60003800114 */
[----:B------:R-:W-:Y:S05]  /*aa00*/  @P6 BRA `(.L_x_4742) ;  /* 0x0000000000646947 */ /* 0x000fea0003800000 */
[----:B------:R-:W-:Y:S01]  /*aa10*/  IADD3 R9, R0, R184, -R186 ;  /* 0x000000b800097210 */ /* 0x000fe20007ffe8ba */
[----:B------:R-:W-:Y:S04]  /*aa20*/  BSSY B0, `(.L_x_4743) ;  /* 0x0000013000007945 */ /* 0x000fe80003800000 */
[----:B------:R-:W-:-:S05]  /*aa30*/  VIADD R9, R9, 0x8 ;  /* 0x0000000809097836 */ /* 0x000fca0000000000 */
[----:B------:R-:W-:-:S13]  /*aa40*/  ISETP.GT.AND P6, PT, R9, -0x1, PT ;  /* 0xffffffff0900780c */ /* 0x000fda0003fc4270 */
[----:B------:R-:W-:Y:S05]  /*aa50*/  @P6 BRA `(.L_x_4744) ;  /* 0x0000000000246947 */ /* 0x000fea0003800000 */
[----:B------:R-:W-:Y:S01]  /*aa60*/  UISETP.NE.AND UP0, UPT, UR41, 0x1, UPT ;  /* 0x000000012900788c */ /* 0x000fe2000bf05270 */
[----:B------:R-:W-:-:S05]  /*aa70*/  LOP3.LUT R9, RZ, R9, RZ, 0x33, !PT ;  /* 0x00000009ff097212 */ /* 0x000fca00078e33ff */
[----:B------:R-:W-:-:S05]  /*aa80*/  PLOP3.LUT P6, PT, PT, PT, UP0, 0x80, 0x0 ;  /* 0x000000000000781c */ /* 0x000fca0003fcf008 */
[----:B------:R-:W-:-:S08]  /*aa90*/  @UP0 ULDC.64 UR4, c[0x0][0x9e8] ;  /* 0x00027a0000040ab9 */ /* 0x000fd00000000a00 */
[----:B------:R-:W-:Y:S01]  /*aaa0*/  @P6 IMAD.HI.U32 R20, R9, UR4, RZ ;  /* 0x0000000409146c27 */ /* 0x000fe2000f8e00ff */
[----:B------:R-:W-:-:S13]  /*aab0*/  PLOP3.LUT P6, PT, PT, PT, UP0, 0x80, 0x0 ;  /* 0x000000000000781c */ /* 0x000fda0003fcf008 */
[----:B------:R-:W-:-:S04]  /*aac0*/  @P6 SHF.R.U32.HI R9, RZ, UR5, R20 ;  /* 0x00000005ff096c19 */ /* 0x000fc80008011614 */
[----:B------:R-:W-:Y:S01]  /*aad0*/  LOP3.LUT R9, RZ, R9, RZ, 0x33, !PT ;  /* 0x00000009ff097212 */ /* 0x000fe200078e33ff */
[----:B------:R-:W-:Y:S06]  /*aae0*/  BRA `(.L_x_4745) ;  /* 0x0000000000187947 */ /* 0x000fec0003800000 */
.L_x_4744:
[----:B------:R-:W-:-:S06]  /*aaf0*/  UISETP.NE.AND UP0, UPT, UR41, 0x1, UPT ;  /* 0x000000012900788c */ /* 0x000fcc000bf05270 */
[----:B------:R-:W-:-:S05]  /*ab00*/  PLOP3.LUT P6, PT, PT, PT, UP0, 0x80, 0x0 ;  /* 0x000000000000781c */ /* 0x000fca0003fcf008 */
[----:B------:R-:W-:-:S08]  /*ab10*/  @UP0 ULDC.64 UR4, c[0x0][0x9e8] ;  /* 0x00027a0000040ab9 */ /* 0x000fd00000000a00 */
[----:B------:R-:W-:Y:S01]  /*ab20*/  @P6 IMAD.HI.U32 R20, R9, UR4, RZ ;  /* 0x0000000409146c27 */ /* 0x000fe2000f8e00ff */
[----:B------:R-:W-:-:S13]  /*ab30*/  PLOP3.LUT P6, PT, PT, PT, UP0, 0x80, 0x0 ;  /* 0x000000000000781c */ /* 0x000fda0003fcf008 */
[----:B------:R-:W-:-:S07]  /*ab40*/  @P6 SHF.R.U32.HI R9, RZ, UR5, R20 ;  /* 0x00000005ff096c19 */ /* 0x000fce0008011614 */
.L_x_4745:
[----:B------:R-:W-:Y:S05]  /*ab50*/  BSYNC B0 ;  /* 0x0000000000007941 */ /* 0x000fea0003800000 */
.L_x_4743:
[----:B------:R-:W-:-:S04]  /*ab60*/  IMAD R9, R9, UR41, -R15 ;  /* 0x0000002909097c24 */ /* 0x000fc8000f8e0a0f */
[----:B------:R-:W-:-:S05]  /*ab70*/  IMAD.IADD R9, R9, 0x1, -R22 ;  /* 0x0000000109097824 */ /* 0x000fca00078e0a16 */
[----:B------:R-:W-:Y:S02]  /*ab80*/  VIMNMX R8, R8, R9, !PT ;  /* 0x0000000908087248 */ /* 0x000fe40007fe0100 */
[----:B------:R-:W-:-:S07]  /*ab90*/  VIADDMNMX R3, R9, UR41, R3, PT ;  /* 0x0000002909037c46 */ /* 0x000fce000b800103 */
.L_x_4742:
        /* <DEDUP_REMOVED lines=33> */
[----:B------:R-:W-:Y:S02]  /*adb0*/  ISETP.GT.AND P3, PT, R8, 0x8, !P3 ;  /* 0x000000080800780c */ /* 0x000fe40005f64270 */
[----:B------:R-:W-:Y:S02]  /*adc0*/  FSEL R38, R38, -INF , !P2 ;  /* 0xff80000026267808 */ /* 0x000fe40005000000 */
[----:B------:R-:W-:Y:S02]  /*add0*/  ISETP.NE.AND P2, PT, R36, RZ, PT ;  /* 0x000000ff2400720c */ /* 0x000fe40003f45270 */
[----:B------:R-:W-:Y:S02]  /*ade0*/  FMNMX.FTZ R9, R85, R9, !PT ;  /* 0x0000000955097209 */ /* 0x000fe40007810000 */
[----:B------:R-:W-:-:S02]  /*adf0*/  ISETP.GT.AND P2, PT, R8, 0x19, !P2 ;  /* 0x000000190800780c */ /* 0x000fc40005744270 */
[C---:B------:R-:W-:Y:S02]  /*ae00*/  ISETP.LT.OR P3, PT, R3.reuse, 0x9, P3 ;  /* 0x000000090300780c */ /* 0x040fe40001f61670 */
[----:B------:R-:W-:Y:S02]  /*ae10*/  ISETP.LT.OR P2, PT, R3, 0x1a, P2 ;  /* 0x0000001a0300780c */ /* 0x000fe40001741670 */
[----:B------:R-:W-:Y:S02]  /*ae20*/  FMNMX.FTZ R20, R53, R9, !PT ;  /* 0x0000000935147209 */ /* 0x000fe40007810000 */
[----:B------:R-:W-:Y:S02]  /*ae30*/  FSEL R32, R39, -INF , !P2 ;  /* 0xff80000027207808 */ /* 0x000fe40005000000 */
[----:B------:R-:W-:Y:S01]  /*ae40*/  ISETP.NE.AND P2, PT, R37, RZ, PT ;  /* 0x000000ff2500720c */ /* 0x000fe20003f45270 */
[----:B------:R-:W0:Y:S01]  /*ae50*/  SHFL.BFLY PT, R9, R20, 0x2, 0x1f ;  /* 0x0c401f0014097f89 */ /* 0x000e2200000e0000 */
        /* <DEDUP_REMOVED lines=8> */
[C---:B------:R-:W-:Y:S02]  /*aee0*/  ISETP.GT.AND P2, PT, R8.reuse, 0x21, !P2 ;  /* 0x000000210800780c */ /* 0x040fe40005744270 */
[----:B------:R-:W-:Y:S02]  /*aef0*/  ISETP.GT.AND P5, PT, R8, 0x38, !P5 ;  /* 0x000000380800780c */ /* 0x000fe40006fa4270 */
[C---:B------:R-:W-:Y:S02]  /*af00*/  ISETP.LT.OR P2, PT, R3.reuse, 0x22, P2 ;  /* 0x000000220300780c */ /* 0x040fe40001741670 */
[----:B------:R-:W-:Y:S02]  /*af10*/  ISETP.LT.OR P4, PT, R3, 0x32, P4 ;  /* 0x000000320300780c */ /* 0x000fe40002781670 */
[----:B------:R-:W-:-:S02]  /*af20*/  FSEL R36, R43, -INF , !P2 ;  /* 0xff8000002b247808 */ /* 0x000fc40005000000 */
[----:B------:R-:W-:Y:S02]  /*af30*/  ISETP.GT.AND P2, PT, R8, 0x28, !P3 ;  /* 0x000000280800780c */ /* 0x000fe40005f44270 */
[----:B0-----:R-:W-:Y:S02]  /*af40*/  FMNMX.FTZ R29, R20, R9, !PT ;  /* 0x00000009141d7209 */ /* 0x001fe40007810000 */
[----:B------:R-:W-:Y:S02]  /*af50*/  ISETP.LT.OR P2, PT, R3, 0x29, P2 ;  /* 0x000000290300780c */ /* 0x000fe40001741670 */
[----:B------:R-:W-:Y:S01]  /*af60*/  ISETP.NE.AND P3, PT, R60, RZ, PT ;  /* 0x000000ff3c00720c */ /* 0x000fe20003f65270 */
[----:B------:R-:W0:Y:S01]  /*af70*/  SHFL.BFLY PT, R40, R29, 0x1, 0x1f ;  /* 0x0c201f001d287f89 */ /* 0x000e2200000e0000 */
[----:B------:R-:W-:Y:S02]  /*af80*/  FSEL R46, R46, -INF , !P2 ;  /* 0xff8000002e2e7808 */ /* 0x000fe40005000000 */
[----:B------:R-:W-:-:S02]  /*af90*/  ISETP.GT.AND P2, PT, R8, RZ, !P6 ;  /* 0x000000ff0800720c */ /* 0x000fc40007744270 */
[----:B------:R-:W-:Y:S02]  /*afa0*/  ISETP.GT.AND P3, PT, R8, 0x30, !P3 ;  /* 0x000000300800780c */ /* 0x000fe40005f64270 */
[C---:B------:R-:W-:Y:S02]  /*afb0*/  ISETP.LT.OR P2, PT, R3.reuse, 0x1, P2 ;  /* 0x000000010300780c */ /* 0x040fe40001741670 */
[----:B------:R-:W-:Y:S02]  /*afc0*/  ISETP.LT.OR P3, PT, R3, 0x31, P3 ;  /* 0x000000310300780c */ /* 0x000fe40001f61670 */
[----:B------:R-:W-:Y:S02]  /*afd0*/  FSEL R26, R26, -INF , !P2 ;  /* 0xff8000001a1a7808 */ /* 0x000fe40005000000 */
[----:B------:R-:W-:Y:S02]  /*afe0*/  ISETP.NE.AND P2, PT, R44, RZ, PT ;  /* 0x000000ff2c00720c */ /* 0x000fe40003f45270 */
[----:B------:R-:W-:-:S02]  /*aff0*/  FMNMX.FTZ R9, R26, R27, !PT ;  /* 0x0000001b1a097209 */ /* 0x000fc40007810000 */
[----:B------:R-:W-:Y:S02]  /*b000*/  ISETP.GT.AND P2, PT, R8, 0x29, !P2 ;  /* 0x000000290800780c */ /* 0x000fe40005744270 */
[----:B------:R-:W-:Y:S02]  /*b010*/  FMNMX.FTZ R9, R30, R9, !PT ;  /* 0x000000091e097209 */ /* 0x000fe40007810000 */
[----:B------:R-:W-:Y:S02]  /*b020*/  ISETP.LT.OR P2, PT, R3, 0x2a, P2 ;  /* 0x0000002a0300780c */ /* 0x000fe40001741670 */
[----:B------:R-:W-:Y:S02]  /*b030*/  FMNMX.FTZ R9, R24, R9, !PT ;  /* 0x0000000918097209 */ /* 0x000fe40007810000 */
[----:B------:R-:W-:Y:S02]  /*b040*/  ISETP.NE.AND P6, PT, R48, RZ, PT ;  /* 0x000000ff3000720c */ /* 0x000fe40003fc5270 */
[----:B------:R-:W-:-:S02]  /*b050*/  FMNMX.FTZ R15, R34, R9, !PT ;  /* 0x00000009220f7209 */ /* 0x000fc40007810000 */
[----:B0-----:R-:W-:Y:S02]  /*b060*/  FMNMX.FTZ R9, R29, R40, !PT ;  /* 0x000000281d097209 */ /* 0x001fe40007810000 */
[----:B------:R-:W-:Y:S02]  /*b070*/  FMNMX.FTZ R25, R28, R15, !PT ;  /* 0x0000000f1c197209 */ /* 0x000fe40007810000 */
[----:B------:R-:W-:Y:S02]  /*b080*/  MOV R15, UR4 ;  /* 0x00000004000f7c02 */ /* 0x000fe40008000f00 */
[----:B------:R-:W-:Y:S02]  /*b090*/  FMNMX.FTZ R25, R38, R25, !PT ;  /* 0x0000001926197209 */ /* 0x000fe40007810000 */
[----:B------:R-:W-:Y:S01]  /*b0a0*/  FSEL R40, R47, -INF , !P2 ;  /* 0xff8000002f287808 */ /* 0x000fe20005000000 */
[----:B------:R-:W-:Y:S01]  /*b0b0*/  FMUL.FTZ R20, R9, R15 ;  /* 0x0000000f09147220 */ /* 0x000fe20000410000 */
[----:B------:R-:W-:-:S02]  /*b0c0*/  FMNMX.FTZ R25, R32, R25, !PT ;  /* 0x0000001920197209 */ /* 0x000fc40007810000 */
[----:B------:R-:W-:Y:S02]  /*b0d0*/  FSETP.NEU.FTZ.AND P2, PT, R9, -INF , PT ;  /* 0xff8000000900780b */ /* 0x000fe40003f5d000 */
[----:B------:R-:W-:Y:S02]  /*b0e0*/  FMNMX.FTZ R25, R42, R25, !PT ;  /* 0x000000192a197209 */ /* 0x000fe40007810000 */
[----:B------:R-:W-:Y:S02]  /*b0f0*/  FSEL R50, R50, -INF , !P3 ;  /* 0xff80000032327808 */ /* 0x000fe40005800000 */
[----:B------:R-:W-:Y:S02]  /*b100*/  FMNMX.FTZ R25, R36, R25, !PT ;  /* 0x0000001924197209 */ /* 0x000fe40007810000 */
[----:B------:R-:W-:Y:S02]  /*b110*/  FSEL R48, R20, RZ, P2 ;  /* 0x000000ff14307208 */ /* 0x000fe40001000000 */
[----:B------:R-:W-:-:S02]  /*b120*/  FMNMX.FTZ R25, R46, R25, !PT ;  /* 0x000000192e197209 */ /* 0x000fc40007810000 */
[----:B------:R-:W-:Y:S01]  /*b130*/  ISETP.GT.AND P2, PT, R8, 0x39, !P6 ;  /* 0x000000390800780c */ /* 0x000fe20007744270 */
[--C-:B------:R-:W-:Y:S01]  /*b140*/  FFMA.FTZ R20, R33, R15, -R48.reuse ;  /* 0x0000000f21147223 */ /* 0x100fe20000010830 */
[----:B------:R-:W-:Y:S01]  /*b150*/  FMNMX.FTZ R25, R40, R25, !PT ;  /* 0x0000001928197209 */ /* 0x000fe20007810000 */
[-CC-:B------:R-:W-:Y:S01]  /*b160*/  FFMA.FTZ R29, R63, R15.reuse, -R48.reuse ;  /* 0x0000000f3f1d7223 */ /* 0x180fe20000010830 */
[----:B------:R-:W-:Y:S01]  /*b170*/  ISETP.LT.OR P5, PT, R3, 0x39, P5 ;  /* 0x000000390300780c */ /* 0x000fe20002fa1670 */
[----:B------:R0:W-:Y:S01]  /*b180*/  MUFU.EX2 R164, R20 ;  /* 0x0000001400a47308 */ /* 0x0001e20000000800 */
[----:B------:R-:W-:Y:S01]  /*b190*/  FSEL R8, R51, -INF , !P4 ;  /* 0xff80000033087808 */ /* 0x000fe20006000000 */
[--C-:B------:R-:W-:Y:S01]  /*b1a0*/  FFMA.FTZ R31, R67, R15, -R48.reuse ;  /* 0x0000000f431f7223 */ /* 0x100fe20000010830 */
[----:B------:R-:W-:Y:S01]  /*b1b0*/  FMNMX.FTZ R25, R50, R25, !PT ;  /* 0x0000001932197209 */ /* 0x000fe20007810000 */
[-CC-:B------:R-:W-:Y:S01]  /*b1c0*/  FFMA.FTZ R33, R69, R15.reuse, -R48.reuse ;  /* 0x0000000f45217223 */ /* 0x180fe20000010830 */
[----:B------:R-:W-:Y:S01]  /*b1d0*/  ISETP.LT.OR P2, PT, R3, 0x3a, P2 ;  /* 0x0000003a0300780c */ /* 0x000fe20001741670 */
[--C-:B------:R-:W-:Y:S01]  /*b1e0*/  FFMA.FTZ R3, R65, R15, -R48.reuse ;  /* 0x0000000f41037223 */ /* 0x100fe20000010830 */
[----:B------:R-:W-:Y:S01]  /*b1f0*/  FSEL R54, R54, -INF , !P5 ;  /* 0xff80000036367808 */ /* 0x000fe20006800000 */
[----:B------:R-:W1:Y:S01]  /*b200*/  MUFU.EX2 R29, R29 ;  /* 0x0000001d001d7308 */ /* 0x000e620000000800 */
[----:B------:R-:W-:Y:S01]  /*b210*/  FMNMX.FTZ R25, R8, R25, !PT ;  /* 0x0000001908197209 */ /* 0x000fe20007810000 */
[-CC-:B------:R-:W-:Y:S01]  /*b220*/  FFMA.FTZ R43, R45, R15.reuse, -R48.reuse ;  /* 0x0000000f2d2b7223 */ /* 0x180fe20000010830 */
[----:B------:R-:W-:Y:S01]  /*b230*/  FSEL R44, R55, -INF , !P2 ;  /* 0xff800000372c7808 */ /* 0x000fe20005000000 */
[--C-:B------:R-:W-:Y:S01]  /*b240*/  FFMA.FTZ R45, R49, R15, -R48.reuse ;  /* 0x0000000f312d7223 */ /* 0x100fe20000010830 */
[----:B------:R-:W-:Y:S01]  /*b250*/  FMNMX.FTZ R25, R54, R25, !PT ;  /* 0x0000001936197209 */ /* 0x000fe20007810000 */
[-CC-:B------:R-:W-:Y:S01]  /*b260*/  FFMA.FTZ R35, R71, R15.reuse, -R48.reuse ;  /* 0x0000000f47237223 */ /* 0x180fe20000010830 */
[--C-:B------:R-:W-:Y:S01]  /*b270*/  FFMA.FTZ R37, R73, R15, -R48.reuse ;  /* 0x0000000f49257223 */ /* 0x100fe20000010830 */
[----:B------:R-:W-:Y:S01]  /*b280*/  MUFU.EX2 R166, R3 ;  /* 0x0000000300a67308 */ /* 0x000fe20000000800 */
[----:B------:R-:W-:Y:S01]  /*b290*/  FMNMX.FTZ R25, R44, R25, !PT ;  /* 0x000000192c197209 */ /* 0x000fe20007810000 */
[-CC-:B------:R-:W-:Y:S01]  /*b2a0*/  FFMA.FTZ R39, R75, R15.reuse, -R48.reuse ;  /* 0x0000000f4b277223 */ /* 0x180fe20000010830 */
[----:B------:R-:W-:-:S03]  /*b2b0*/  FFMA.FTZ R41, R77, R15, -R48 ;  /* 0x0000000f4d297223 */ /* 0x000fc60000010830 */
[----:B0-----:R-:W0:Y:S02]  /*b2c0*/  SHFL.BFLY PT, R20, R25, 0x2, 0x1f ;  /* 0x0c401f0019147f89 */ /* 0x001e2400000e0000 */
[----:B------:R-:W-:Y:S08]  /*b2d0*/  MUFU.EX2 R31, R31 ;  /* 0x0000001f001f7308 */ /* 0x000ff00000000800 */
[----:B------:R1:W-:Y:S08]  /*b2e0*/  MUFU.EX2 R56, R45 ;  /* 0x0000002d00387308 */ /* 0x0003f00000000800 */
[----:B------:R-:W-:Y:S01]  /*b2f0*/  MUFU.EX2 R33, R33 ;  /* 0x0000002100217308 */ /* 0x000fe20000000800 */
[----:B-1----:R-:W-:Y:S01]  /*b300*/  FADD.FTZ R45, R164, R29 ;  /* 0x0000001da42d7221 */ /* 0x002fe20000010000 */
[----:B------:R-:W-:-:S02]  /*b310*/  F2FP.F16.F32.PACK_AB R164, R29, R164 ;  /* 0x000000a41da4723e */ /* 0x000fc400000000ff */
[----:B0-----:R-:W-:Y:S01]  /*b320*/  FMNMX.FTZ R3, R25, R20, !PT ;  /* 0x0000001419037209 */ /* 0x001fe20007810000 */
[----:B------:R-:W-:-:S03]  /*b330*/  FFMA.FTZ R25, R79, R15, -R48 ;  /* 0x0000000f4f197223 */ /* 0x000fc60000010830 */
[----:B------:R0:W-:Y:S01]  /*b340*/  MUFU.EX2 R160, R35 ;  /* 0x0000002300a07308 */ /* 0x0001e20000000800 */
[----:B------:R-:W1:Y:S07]  /*b350*/  SHFL.BFLY PT, R20, R3, 0x1, 0x1f ;  /* 0x0c201f0003147f89 */ /* 0x000e6e00000e0000 */
[----:B------:R4:W-:Y:S01]  /*b360*/  MUFU.EX2 R156, R25 ;  /* 0x00000019009c7308 */ /* 0x0009e20000000800 */
[----:B0-----:R-:W-:-:S07]  /*b370*/  FFMA.FTZ R35, R81, R15, -R48 ;  /* 0x0000000f51237223 */ /* 0x001fce0000010830 */
[----:B------:R-:W-:Y:S08]  /*b380*/  MUFU.EX2 R37, R37 ;  /* 0x0000002500257308 */ /* 0x000ff00000000800 */
[----:B------:R0:W-:Y:S01]  /*b390*/  MUFU.EX2 R162, R39 ;  /* 0x0000002700a27308 */ /* 0x0001e20000000800 */
[----:B-1----:R-:W-:Y:S01]  /*b3a0*/  FMNMX.FTZ R20, R3, R20, !PT ;  /* 0x0000001403147209 */ /* 0x002fe20007810000 */
[----:B------:R-:W-:-:S03]  /*b3b0*/  FFMA.FTZ R3, R85, R15, -R48 ;  /* 0x0000000f55037223 */ /* 0x000fc60000010830 */
[C---:B------:R-:W-:Y:S01]  /*b3c0*/  FSETP.NEU.FTZ.AND P2, PT, R20.reuse, -INF , PT ;  /* 0xff8000001400780b */ /* 0x040fe20003f5d000 */
[-C--:B----4-:R-:W-:Y:S02]  /*b3d0*/  FMUL.FTZ R25, R20, R15.reuse ;  /* 0x0000000f14197220 */ /* 0x090fe40000410000 */
[----:B------:R-:W-:Y:S01]  /*b3e0*/  MUFU.EX2 R41, R41 ;  /* 0x0000002900297308 */ /* 0x000fe20000000800 */
[-CC-:B0-----:R-:W-:Y:S01]  /*b3f0*/  FFMA.FTZ R39, R83, R15.reuse, -R48.reuse ;  /* 0x0000000f53277223 */ /* 0x181fe20000010830 */
[----:B------:R-:W-:Y:S01]  /*b400*/  FFMA.FTZ R48, R53, R15, -R48 ;  /* 0x0000000f35307223 */ /* 0x000fe20000010830 */
[----:B------:R-:W-:-:S05]  /*b410*/  FSEL R25, R25, RZ, P2 ;  /* 0x000000ff19197208 */ /* 0x000fca0001000000 */
        /* <DEDUP_REMOVED lines=16> */
[----:B------:R-:W0:Y:S01]  /*b520*/  MUFU.EX2 R27, R27 ;  /* 0x0000001b001b7308 */ /* 0x000e220000000800 */
[-CC-:B------:R-:W-:Y:S01]  /*b530*/  FFMA.FTZ R54, R54, R15.reuse, -R25.reuse ;  /* 0x0000000f36367223 */ /* 0x180fe20000010819 */
[----:B------:R-:W-:-:S06]  /*b540*/  FFMA.FTZ R25, R44, R15, -R25 ;  /* 0x0000000f2c197223 */ /* 0x000fcc0000010819 */
[----:B------:R-:W1:Y:S08]  /*b550*/  MUFU.EX2 R30, R30 ;  /* 0x0000001e001e7308 */ /* 0x000e700000000800 */
[----:B------:R4:W5:Y:S01]  /*b560*/  MUFU.EX2 R167, R24 ;  /* 0x0000001800a77308 */ /* 0x0009620000000800 */
[----:B0-----:R-:W-:-:S07]  /*b570*/  F2FP.F16.F32.PACK_AB R165, R27, R26 ;  /* 0x0000001a1ba5723e */ /* 0x001fce00000000ff */
[----:B------:R-:W0:Y:S01]  /*b580*/  MUFU.EX2 R34, R34 ;  /* 0x0000002200227308 */ /* 0x000e220000000800 */
[----:B----4-:R-:W-:Y:S01]  /*b590*/  FADD.FTZ R24, R166, R45 ;  /* 0x0000002da6187221 */ /* 0x010fe20000010000 */
[----:B------:R-:W-:Y:S01]  /*b5a0*/  FADD.FTZ R45, R26, R27 ;  /* 0x0000001b1a2d7221 */ /* 0x000fe20000010000 */
[----:B------:R-:W-:-:S05]  /*b5b0*/  F2FP.F16.F32.PACK_AB R166, R31, R166 ;  /* 0x000000a61fa6723e */ /* 0x000fca00000000ff */
[----:B------:R4:W2:Y:S08]  /*b5c0*/  MUFU.EX2 R161, R28 ;  /* 0x0000001c00a17308 */ /* 0x0008b00000000800 */
[----:B------:R-:W3:Y:S01]  /*b5d0*/  MUFU.EX2 R38, R38 ;  /* 0x0000002600267308 */ /* 0x000ee20000000800 */
[----:B----4-:R-:W-:Y:S01]  /*b5e0*/  FADD.FTZ R28, R31, R24 ;  /* 0x000000181f1c7221 */ /* 0x010fe20000010000 */
[----:B-1----:R-:W-:-:S03]  /*b5f0*/  FADD.FTZ R24, R30, R45 ;  /* 0x0000002d1e187221 */ /* 0x002fc60000010000 */
[----:B------:R-:W-:Y:S01]  /*b600*/  FADD.FTZ R49, R33, R28 ;  /* 0x0000001c21317221 */ /* 0x000fe20000010000 */
[C---:B-----5:R-:W-:Y:S01]  /*b610*/  FADD.FTZ R47, R167.reuse, R24 ;  /* 0x00000018a72f7221 */ /* 0x060fe20000010000 */
[----:B------:R-:W-:Y:S01]  /*b620*/  F2FP.F16.F32.PACK_AB R167, R167, R30 ;  /* 0x0000001ea7a7723e */ /* 0x000fe200000000ff */
[----:B------:R-:W1:Y:S01]  /*b630*/  MUFU.EX2 R163, R32 ;  /* 0x0000002000a37308 */ /* 0x000e620000000800 */
[----:B------:R-:W-:Y:S01]  /*b640*/  FADD.FTZ R28, R160, R49 ;  /* 0x00000031a01c7221 */ /* 0x000fe20000010000 */
[----:B0-----:R-:W-:Y:S01]  /*b650*/  FADD.FTZ R24, R34, R47 ;  /* 0x0000002f22187221 */ /* 0x001fe20000010000 */
[----:B------:R-:W-:Y:S01]  /*b660*/  F2FP.F16.F32.PACK_AB R160, R160, R33 ;  /* 0x00000021a0a0723e */ /* 0x000fe200000000ff */
[----:B------:R0:W-:Y:S01]  /*b670*/  STSM.16.M88.4 [R195+0x26800], R164 ;  /* 0x026800a4c3007844 */ /* 0x0001e20000000200 */
[----:B------:R-:W-:Y:S01]  /*b680*/  FADD.FTZ R47, R37, R28 ;  /* 0x0000001c252f7221 */ /* 0x000fe20000010000 */
[C---:B--2---:R-:W-:Y:S01]  /*b690*/  FADD.FTZ R29, R161.reuse, R24 ;  /* 0x00000018a11d7221 */ /* 0x044fe20000010000 */
[----:B------:R-:W-:Y:S01]  /*b6a0*/  F2FP.F16.F32.PACK_AB R161, R161, R34 ;  /* 0x00000022a1a1723e */ /* 0x000fe200000000ff */
[----:B------:R-:W2:Y:S01]  /*b6b0*/  MUFU.EX2 R42, R42 ;  /* 0x0000002a002a7308 */ /* 0x000ea20000000800 */
[C---:B------:R-:W-:Y:S01]  /*b6c0*/  FADD.FTZ R24, R162.reuse, R47 ;  /* 0x0000002fa2187221 */ /* 0x040fe20000010000 */
[----:B------:R-:W-:-:S03]  /*b6d0*/  F2FP.F16.F32.PACK_AB R162, R162, R37 ;  /* 0x00000025a2a2723e */ /* 0x000fc600000000ff */
[----:B------:R-:W-:-:S03]  /*b6e0*/  FADD.FTZ R31, R41, R24 ;  /* 0x00000018291f7221 */ /* 0x000fc60000010000 */
[----:B------:R-:W4:Y:S01]  /*b6f0*/  MUFU.EX2 R157, R36 ;  /* 0x00000024009d7308 */ /* 0x000f220000000800 */
[C---:B------:R-:W-:Y:S01]  /*b700*/  FADD.FTZ R24, R156.reuse, R31 ;  /* 0x0000001f9c187221 */ /* 0x040fe20000010000 */
[----:B------:R-:W-:-:S06]  /*b710*/  F2FP.F16.F32.PACK_AB R156, R156, R41 ;  /* 0x000000299c9c723e */ /* 0x000fcc00000000ff */
[----:B------:R-:W5:Y:S08]  /*b720*/  MUFU.EX2 R46, R46 ;  /* 0x0000002e002e7308 */ /* 0x000f700000000800 */
[----:B------:R3:W-:Y:S08]  /*b730*/  MUFU.EX2 R45, R8 ;  /* 0x00000008002d7308 */ /* 0x0007f00000000800 */
[----:B------:R-:W0:Y:S01]  /*b740*/  MUFU.EX2 R52, R43 ;  /* 0x0000002b00347308 */ /* 0x000e220000000800 */
[----:B---3--:R-:W-:-:S04]  /*b750*/  FADD.FTZ R8, R38, R29 ;  /* 0x0000001d26087221 */ /* 0x008fc80000010000 */
[C---:B-1----:R-:W-:Y:S01]  /*b760*/  FADD.FTZ R29, R163.reuse, R8 ;  /* 0x00000008a31d7221 */ /* 0x042fe20000010000 */
[----:B------:R-:W-:Y:S02]  /*b770*/  F2FP.F16.F32.PACK_AB R163, R163, R38 ;  /* 0x00000026a3a3723e */ /* 0x000fe400000000ff */
[----:B------:R-:W1:Y:S01]  /*b780*/  MUFU.EX2 R43, R40 ;  /* 0x00000028002b7308 */ /* 0x000e620000000800 */
[----:B--2---:R-:W-:Y:S01]  /*b790*/  FADD.FTZ R8, R42, R29 ;  /* 0x0000001d2a087221 */ /* 0x004fe20000010000 */
[----:B------:R-:W-:Y:S01]  /*b7a0*/  FADD.FTZ R29, R35, R24 ;  /* 0x00000018231d7221 */ /* 0x000fe20000010000 */
[----:B------:R2:W-:Y:S02]  /*b7b0*/  STSM.16.M88.4 [R198], R160 ;  /* 0x000000a0c6007844 */ /* 0x0005e40000000200 */
[C---:B----4-:R-:W-:Y:S01]  /*b7c0*/  FADD.FTZ R27, R157.reuse, R8 ;  /* 0x000000089d1b7221 */ /* 0x050fe20000010000 */
[----:B------:R-:W-:Y:S02]  /*b7d0*/  F2FP.F16.F32.PACK_AB R157, R157, R42 ;  /* 0x0000002a9d9d723e */ /* 0x000fe400000000ff */
[----:B------:R-:W3:Y:S01]  /*b7e0*/  MUFU.EX2 R39, R39 ;  /* 0x0000002700277308 */ /* 0x000ee20000000800 */
[----:B-----5:R-:W-:Y:S01]  /*b7f0*/  FADD.FTZ R8, R46, R27 ;  /* 0x0000001b2e087221 */ /* 0x020fe20000010000 */
[C---:B0-----:R-:W-:Y:S01]  /*b800*/  F2FP.F16.F32.PACK_AB R158, R52.reuse, R35 ;  /* 0x00000023349e723e */ /* 0x041fe200000000ff */
[----:B------:R-:W-:-:S05]  /*b810*/  FADD.FTZ R52, R52, R29 ;  /* 0x0000001d34347221 */ /* 0x000fca0000010000 */
[----:B------:R-:W0:Y:S01]  /*b820*/  MUFU.EX2 R50, R50 ;  /* 0x0000003200327308 */ /* 0x000e220000000800 */
[C---:B-1----:R-:W-:Y:S01]  /*b830*/  F2FP.F16.F32.PACK_AB R159, R43.reuse, R46 ;  /* 0x0000002e2b9f723e */ /* 0x042fe200000000ff */
[----:B------:R-:W-:-:S04]  /*b840*/  FADD.FTZ R43, R43, R8 ;  /* 0x000000082b2b7221 */ /* 0x000fc80000010000 */
[----:B------:R2:W-:Y:S02]  /*b850*/  STSM.16.M88.4 [R196], R156 ;  /* 0x0000009cc4007844 */ /* 0x0005e40000000200 */
[----:B------:R-:W-:Y:S01]  /*b860*/  MUFU.EX2 R3, R3 ;  /* 0x0000000300037308 */ /* 0x000fe20000000800 */
[----:B---3--:R-:W-:Y:S01]  /*b870*/  F2FP.F16.F32.PACK_AB R152, R56, R39 ;  /* 0x000000273898723e */ /* 0x008fe200000000ff */
[----:B------:R-:W-:-:S04]  /*b880*/  FADD.FTZ R39, R39, R52 ;  /* 0x0000003427277221 */ /* 0x000fc80000010000 */
[----:B------:R-:W-:Y:S02]  /*b890*/  FADD.FTZ R56, R56, R39 ;  /* 0x0000002738387221 */ /* 0x000fe40000010000 */
[----:B------:R-:W1:Y:S01]  /*b8a0*/  MUFU.EX2 R48, R48 ;  /* 0x0000003000307308 */ /* 0x000e620000000800 */
[----:B0-----:R-:W-:Y:S01]  /*b8b0*/  F2FP.F16.F32.PACK_AB R153, R45, R50 ;  /* 0x000000322d99723e */ /* 0x001fe200000000ff */
[----:B------:R-:W-:-:S04]  /*b8c0*/  FADD.FTZ R50, R50, R43 ;  /* 0x0000002b32327221 */ /* 0x000fc80000010000 */
[----:B------:R-:W-:Y:S02]  /*b8d0*/  FADD.FTZ R45, R45, R50 ;  /* 0x000000322d2d7221 */ /* 0x000fe40000010000 */
[----:B------:R-:W0:Y:S08]  /*b8e0*/  MUFU.EX2 R54, R54 ;  /* 0x0000003600367308 */ /* 0x000e300000000800 */
[----:B------:R-:W3:Y:S01]  /*b8f0*/  MUFU.EX2 R25, R25 ;  /* 0x0000001900197308 */ /* 0x000ee20000000800 */
[----:B-1----:R-:W-:Y:S01]  /*b900*/  F2FP.F16.F32.PACK_AB R154, R48, R3 ;  /* 0x00000003309a723e */ /* 0x002fe200000000ff */
[----:B------:R-:W-:-:S04]  /*b910*/  FADD.FTZ R3, R3, R56 ;  /* 0x0000003803037221 */ /* 0x000fc80000010000 */
[----:B------:R-:W-:Y:S01]  /*b920*/  FADD.FTZ R3, R48, R3 ;  /* 0x0000000330037221 */ /* 0x000fe20000010000 */
[----:B0-----:R-:W-:Y:S01]  /*b930*/  FADD.FTZ R8, R54, R45 ;  /* 0x0000002d36087221 */ /* 0x001fe20000010000 */
[----:B---3--:R-:W-:-:S03]  /*b940*/  F2FP.F16.F32.PACK_AB R155, R25, R54 ;  /* 0x00000036199b723e */ /* 0x008fc600000000ff */
[----:B------:R-:W-:Y:S02]  /*b950*/  FADD.FTZ R8, R25, R8 ;  /* 0x0000000819087221 */ /* 0x000fe40000010000 */
[----:B------:R2:W-:Y:S01]  /*b960*/  STSM.16.M88.4 [R197], R152 ;  /* 0x00000098c5007844 */ /* 0x0005e20000000200 */
[----:B------:R-:W-:Y:S05]  /*b970*/  @!P0 BRA `(.L_x_4746) ;  /* 0x0000000000048947 */ /* 0x000fea0003800000 */
[----:B------:R-:W-:Y:S01]  /*b980*/  BPT.TRAP 0x1 ;  /* 0x000000040000795c */ /* 0x000fe20000300000 */
.L_x_4746:
[----:B------:R0:W1:Y:S01]  /*b990*/  SYNCS.PHASECHK.TRANS64.TRYWAIT P2, [R14+URZ+0x28c50], R57 ;  /* 0x028c50390e0075a7 */ /* 0x000062000804017f */
[----:B------:R-:W-:Y:S05]  /*b9a0*/  @!P0 BRA `(.L_x_4747) ;  /* 0x0000000000048947 */ /* 0x000fea0003800000 */
[----:B------:R-:W-:Y:S01]  /*b9b0*/  BPT.TRAP 0x1 ;  /* 0x000000040000795c */ /* 0x000fe20000300000 */
.L_x_4747:
[----:B------:R-:W-:Y:S01]  /*b9c0*/  ULDC UR44, c[0x0][0x9e4] ;  /* 0x00027900002c7ab9 */ /* 0x000fe20000000800 */
[----:B------:R-:W-:Y:S01]  /*b9d0*/  ULDC UR45, c[0x0][0x9dc] ;  /* 0x00027700002d7ab9 */ /* 0x000fe20000000800 */
[----:B------:R-:W-:Y:S01]  /*b9e0*/  ULDC UR39, c[0x0][0x988] ;  /* 0x0002620000277ab9 */ /* 0x000fe20000000800 */
[----:B------:R-:W-:Y:S01]  /*b9f0*/  ULDC UR46, c[0x0][0x9e0] ;  /* 0x00027800002e7ab9 */ /* 0x000fe20000000800 */
[----:B------:R-:W-:Y:S01]  /*ba00*/  BSSY B0, `(.L_x_4748) ;  /* 0x0000006000007945 */ /* 0x000fe20003800000 */
[----:B------:R-:W-:Y:S02]  /*ba10*/  IMAD R170, R18, 0x1000, R190 ;  /* 0x0000100012aa7824 */ /* 0x000fe400078e02be */
[----:B------:R-:W-:Y:S01]  /*ba20*/  IMAD.MOV.U32 R171, RZ, RZ, 0x40000040 ;  /* 0x40000040ffab7424 */ /* 0x000fe200078e00ff */
[----:B-1----:R-:W-:Y:S06]  /*ba30*/  @P2 BRA `(.L_x_4749) ;  /* 0x0000000000082947 */ /* 0x002fec0003800000 */
[----:B------:R-:W1:Y:S02]  /*ba40*/  SYNCS.PHASECHK.TRANS64.TRYWAIT P2, [R14+URZ+0x28c50], R57 ;  /* 0x028c50390e0075a7 */ /* 0x000e64000804017f */
[----:B-1----:R-:W-:Y:S05]  /*ba50*/  @!P2 BRA `(.L_x_4750) ;  /* 0x000001100074a947 */ /* 0x002fea0003800000 */
.L_x_4749:
[----:B------:R-:W-:Y:S05]  /*ba60*/  BSYNC B0 ;  /* 0x0000000000007941 */ /* 0x000fea0003800000 */
.L_x_4748:
[----:B------:R-:W-:Y:S01]  /*ba70*/  R2UR UR6, R170 ;  /* 0x00000000aa0672ca */ /* 0x000fe200000e0000 */
[----:B01----:R-:W-:Y:S01]  /*ba80*/  WARPGROUP.ARRIVE ;  /* 0x00000000000079c5 */ /* 0x003fe20000000000 */
[----:B------:R-:W-:Y:S01]  /*ba90*/  R2UR UR7, R171 ;  /* 0x00000000ab0772ca */ /* 0x000fe200000e0000 */
[----:B------:R-:W-:Y:S01]  /*baa0*/  IMAD.MOV.U32 R171, RZ, RZ, 0x40000040 ;  /* 0x40000040ffab7424 */ /* 0x000fe200078e00ff */
[----:B------:R-:W-:Y:S01]  /*bab0*/  UISETP.NE.AND UP0, UPT, UR47, URZ, UPT ;  /* 0x0000003f2f00728c */ /* 0x000fe2000bf05270 */
[----:B------:R-:W-:Y:S02]  /*bac0*/  @!P1 VIADD R14, R14, 0x28c60 ;  /* 0x00028c600e0e9836 */ /* 0x000fe40000000000 */
[----:B------:R-:W-:-:S03]  /*bad0*/  IMAD.IADD R201, R184, 0x1, -R186 ;  /* 0x00000001b8c97824 */ /* 0x000fc600078e0aba */
[----:B------:R-:W-:Y:S02]  /*bae0*/  PLOP3.LUT P2, PT, PT, PT, UP0, 0x40, 0x0 ;  /* 0x000000000000781c */ /* 0x000fe40003f4e808 */
[----:B------:R-:W-:-:S03]  /*baf0*/  @!P1 PRMT R14, RZ, 0x654, R14 ;  /* 0x00000654ff0e9816 */ /* 0x000fc6000000000e */
[----:B------:R-:W-:Y:S03]  /*bb00*/  HGMMA.64x256x16.F32 R24, R164, gdesc[UR4].tnspB, RZ, !UPT, gsb0 ;  /* 0x43e00004a4187df0 */ /* 0x000fe6000c0008ff */
[----:B------:R-:W-:Y:S02]  /*bb10*/  WARPGROUP.DEPBAR.LE gsb0, 0x0 ;  /* 0x00008000000079c5 */ /* 0x000fe40000010000 */
[----:B------:R-:W-:Y:S01]  /*bb20*/  VIADD R164, R170, 0x80 ;  /* 0x00000080aaa47836 */ /* 0x000fe20000000000 */
[----:B------:R-:W-:Y:S01]  /*bb30*/  WARPGROUP.ARRIVE ;  /* 0x00000000000079c5 */ /* 0x000fe20000000000 */
[----:B------:R-:W-:-:S03]  /*bb40*/  IMAD.MOV.U32 R165, RZ, RZ, 0x40000040 ;  /* 0x40000040ffa57424 */ /* 0x000fc600078e00ff */
[----:B------:R-:W-:Y:S02]  /*bb50*/  R2UR UR6, R164 ;  /* 0x00000000a40672ca */ /* 0x000fe400000e0000 */
[----:B------:R-:W-:-:S15]  /*bb60*/  R2UR UR7, R165 ;  /* 0x00000000a50772ca */ /* 0x000fde00000e0000 */
[----:B------:R-:W-:-:S01]  /*bb70*/  NOP ;  /* 0x0000000000007918 */ /* 0x000fc20000000000 */
[----:B------:R-:W-:Y:S03]  /*bb80*/  HGMMA.64x256x16.F32 R24, R160, gdesc[UR4].tnspB, R24, gsb0 ;  /* 0x43e00004a0187df0 */ /* 0x000fe60008000818 */
[----:B------:R-:W-:Y:S02]  /*bb90*/  WARPGROUP.DEPBAR.LE gsb0, 0x0 ;  /* 0x00008000000079c5 */ /* 0x000fe40000010000 */
[C---:B--2---:R-:W-:Y:S01]  /*bba0*/  VIADD R160, R170.reuse, 0x100 ;  /* 0x00000100aaa07836 */ /* 0x044fe20000000000 */
[----:B------:R-:W-:Y:S01]  /*bbb0*/  MOV R161, 0x40000040 ;  /* 0x4000004000a17802 */ /* 0x000fe20000000f00 */
[----:B------:R-:W-:Y:S01]  /*bbc0*/  WARPGROUP.ARRIVE ;  /* 0x00000000000079c5 */ /* 0x000fe20000000000 */
[----:B------:R-:W-:Y:S02]  /*bbd0*/  VIADD R170, R170, 0x180 ;  /* 0x00000180aaaa7836 */ /* 0x000fe40000000000 */
[----:B------:R-:W-:-:S02]  /*bbe0*/  R2UR UR6, R160 ;  /* 0x00000000a00672ca */ /* 0x000fc400000e0000 */
[----:B------:R-:W-:-:S15]  /*bbf0*/  R2UR UR7, R161 ;  /* 0x00000000a10772ca */ /* 0x000fde00000e0000 */
[----:B------:R-:W-:-:S01]  /*bc00*/  NOP ;  /* 0x0000000000007918 */ /* 0x000fc20000000000 */
        /* <DEDUP_REMOVED lines=13> */
[----:B0-----:R-:W0:Y:S01]  /*bce0*/  FENCE.VIEW.ASYNC.S ;  /* 0x00000000000073c6 */ /* 0x001e220000000000 */
[----:B------:R-:W-:-:S04]  /*bcf0*/  IMAD R154, R189, 0x40, R201 ;  /* 0x00000040bd9a7824 */ /* 0x000fc800078e02c9 */
[----:B------:R-:W-:Y:S01]  /*bd00*/  VIADD R152, R154, UR40 ;  /* 0x000000289a987c36 */ /* 0x000fe20008000000 */
[----:B0-----:R-:W-:Y:S01]  /*bd10*/  NOP ;  /* 0x0000000000007918 */ /* 0x001fe20000000000 */
[----:B------:R-:W-:Y:S06]  /*bd20*/  BAR.ARV 0xe, 0x100 ;  /* 0x0384000000007b1d */ /* 0x000fec0000002000 */
[----:B------:R0:W-:Y:S02]  /*bd30*/  @!P1 SYNCS.ARRIVE.TRANS64.RED.A1T0 RZ, [R14+URZ], RZ ;  /* 0x000000ff0eff99a7 */ /* 0x0001e4000810043f */
[----:B0-----:R-:W-:Y:S01]  /*bd40*/  IADD3 R14, R168, -0x2, RZ ;  /* 0xfffffffea80e7810 */ /* 0x001fe20007ffe0ff */
[----:B------:R-:W-:Y:S06]  /*bd50*/  @P2 BRA `(.L_x_4751) ;  /* 0x0000000000542947 */ /* 0x000fec0003800000 */
[C---:B------:R-:W-:Y:S01]  /*bd60*/  ISETP.GT.AND P2, PT, R154.reuse, RZ, PT ;  /* 0x000000ff9a00720c */ /* 0x040fe20003f44270 */
[----:B------:R-:W-:Y:S01]  /*bd70*/  BSSY B0, `(.L_x_4752) ;  /* 0x0000010000007945 */ /* 0x000fe20003800000 */
[----:B------:R-:W-:-:S11]  /*bd80*/  VIADD R153, R154, 0xffffffff ;  /* 0xffffffff9a997836 */ /* 0x000fd60000000000 */
[----:B------:R-:W-:Y:S05]  /*bd90*/  @P2 BRA `(.L_x_4753) ;  /* 0x0000000000202947 */ /* 0x000fea0003800000 */
[----:B------:R-:W-:Y:S01]  /*bda0*/  UISETP.NE.AND UP0, UPT, UR41, 0x1, UPT ;  /* 0x000000012900788c */ /* 0x000fe2000bf05270 */
[----:B------:R-:W-:-:S05]  /*bdb0*/  IMAD.MOV R153, RZ, RZ, -R154 ;  /* 0x000000ffff997224 */ /* 0x000fca00078e0a9a */
[----:B------:R-:W-:-:S05]  /*bdc0*/  PLOP3.LUT P2, PT, PT, PT, UP0, 0x80, 0x0 ;  /* 0x000000000000781c */ /* 0x000fca0003f4f008 */
[----:B------:R-:W-:-:S08]  /*bdd0*/  @UP0 ULDC.64 UR4, c[0x0][0x9e8] ;  /* 0x00027a0000040ab9 */ /* 0x000fd00000000a00 */
[----:B------:R-:W-:-:S05]  /*bde0*/  @P2 IMAD.HI.U32 R154, R153, UR4, RZ ;  /* 0x00000004999a2c27 */ /* 0x000fca000f8e00ff */
[----:B------:R-:W-:-:S04]  /*bdf0*/  @P2 SHF.R.U32.HI R153, RZ, UR5, R154 ;  /* 0x00000005ff992c19 */ /* 0x000fc8000801169a */
[----:B------:R-:W-:Y:S01]  /*be00*/  LOP3.LUT R153, RZ, R153, RZ, 0x33, !PT ;  /* 0x00000099ff997212 */ /* 0x000fe200078e33ff */
[----:B------:R-:W-:Y:S06]  /*be10*/  BRA `(.L_x_4754) ;  /* 0x0000000000147947 */ /* 0x000fec0003800000 */
.L_x_4753:
[----:B------:R-:W-:-:S06]  /*be20*/  UISETP.NE.AND UP0, UPT, UR41, 0x1, UPT ;  /* 0x000000012900788c */ /* 0x000fcc000bf05270 */
[----:B------:R-:W-:-:S05]  /*be30*/  PLOP3.LUT P2, PT, PT, PT, UP0, 0x80, 0x0 ;  /* 0x000000000000781c */ /* 0x000fca0003f4f008 */
[----:B------:R-:W-:-:S08]  /*be40*/  @UP0 ULDC.64 UR4, c[0x0][0x9e8] ;  /* 0x00027a0000040ab9 */ /* 0x000fd00000000a00 */
[----:B------:R-:W-:-:S05]  /*be50*/  @P2 IMAD.HI.U32 R154, R153, UR4, RZ ;  /* 0x00000004999a2c27 */ /* 0x000fca000f8e00ff */
[----:B------:R-:W-:-:S07]  /*be60*/  @P2 SHF.R.U32.HI R153, RZ, UR5, R154 ;  /* 0x00000005ff992c19 */ /* 0x000fce000801169a */
.L_x_4754:
[----:B------:R-:W-:Y:S05]  /*be70*/  BSYNC B0 ;  /* 0x0000000000007941 */ /* 0x000fea0003800000 */
.L_x_4752:
[----:B------:R-:W-:-:S04]  /*be80*/  IMAD.U32 R154, RZ, RZ, UR41 ;  /* 0x00000029ff9a7e24 */ /* 0x000fc8000f8e00ff */
[----:B------:R-:W-:-:S05]  /*be90*/  IMAD R153, R153, R154, UR41 ;  /* 0x0000002999997e24 */ /* 0x000fca000f8e029a */
[----:B------:R-:W-:-:S07]  /*bea0*/  VIMNMX R152, R152, R153, PT ;  /* 0x0000009998987248 */ /* 0x000fce0003fe0100 */
.L_x_4751:
[----:B------:R-:W-:Y:S01]  /*beb0*/  SHF.R.S32.HI R153, RZ, 0x1f, R152 ;  /* 0x0000001fff997819 */ /* 0x000fe20000011498 */
[----:B------:R-:W-:Y:S03]  /*bec0*/  BSSY B1, `(.L_x_4755) ;  /* 0x0000250000017945 */ /* 0x000fe60003800000 */
[----:B------:R-:W-:-:S04]  /*bed0*/  LEA.HI R153, R153, R152, RZ, 0x6 ;  /* 0x0000009899997211 */ /* 0x000fc800078f30ff */
[----:B------:R-:W-:-:S04]  /*bee0*/  SHF.R.S32.HI R204, RZ, 0x6, R153 ;  /* 0x00000006ffcc7819 */ /* 0x000fc80000011499 */
[----:B------:R-:W-:-:S04]  /*bef0*/  VIMNMX R204, R191, R204, !PT ;  /* 0x000000ccbfcc7248 */ /* 0x000fc80007fe0100 */
[----:B------:R-:W-:-:S13]  /*bf00*/  ISETP.GE.AND P2, PT, R14, R204, PT ;  /* 0x000000cc0e00720c */ /* 0x000fda0003f46270 */
[----:B------:R-:W-:Y:S05]  /*bf10*/  @!P2 BRA `(.L_x_4756) ;  /* 0x000000240028a947 */ /* 0x000fea0003800000 */
[----:B------:R-:W-:Y:S01]  /*bf20*/  IMAD.IADD R205, R0, 0x1, R201 ;  /* 0x0000000100cd7824 */ /* 0x000fe200078e02c9 */
[----:B------:R-:W-:Y:S04]  /*bf30*/  BSSY B0, `(.L_x_4757) ;  /* 0x0000245000007945 */ /* 0x000fe80003800000 */
[----:B------:R-:W-:-:S07]  /*bf40*/  IADD3 R210, R205, 0x8, RZ ;  /* 0x00000008cdd27810 */ /* 0x000fce0007ffe0ff */
.L_x_4776:
[----:B------:R-:W-:-:S05]  /*bf50*/  VIADD R211, R18, 0x1 ;  /* 0x0000000112d37836 */ /* 0x000fca0000000000 */
[----:B------:R-:W-:-:S04]  /*bf60*/  ISETP.NE.AND P2, PT, R211, 0x2, PT ;  /* 0x00000002d300780c */ /* 0x000fc80003f45270 */
[----:B------:R-:W-:Y:S02]  /*bf70*/  SEL R152, RZ, 0x1, P2 ;  /* 0x00000001ff987807 */ /* 0x000fe40001000000 */
[----:B------:R-:W-:Y:S02]  /*bf80*/  SEL R211, R211, RZ, P2 ;  /* 0x000000ffd3d37207 */ /* 0x000fe40001000000 */
[----:B------:R-:W-:Y:S01]  /*bf90*/  LOP3.LUT R19, R19, R152, RZ, 0x3c, !PT ;  /* 0x0000009813137212 */ /* 0x000fe200078e3cff */
[----:B0-----:R-:W-:Y:S06]  /*bfa0*/  @!P0 BRA `(.L_x_4758) ;  /* 0x0000000000048947 */ /* 0x001fec0003800000 */
[----:B------:R-:W-:Y:S01]  /*bfb0*/  BPT.TRAP 0x1 ;  /* 0x000000040000795c */ /* 0x000fe20000300000 */
.L_x_4758:
[----:B------:R-:W-:Y:S01]  /*bfc0*/  IMAD R212, R211, 0x8, R2 ;  /* 0x00000008d3d47824 */ /* 0x000fe200078e0202 */
[----:B------:R-:W-:-:S04]  /*bfd0*/  SHF.L.U32 R213, R19, 0x1f, RZ ;  /* 0x0000001f13d57819 */ /* 0x000fc800000006ff */
[----:B------:R0:W1:Y:S01]  /*bfe0*/  SYNCS.PHASECHK.TRANS64.TRYWAIT P2, [R212+URZ+0x28c30], R213 ;  /* 0x028c30d5d40075a7 */ /* 0x000062000804017f */
[----:B------:R-:W-:Y:S05]  /*bff0*/  @!P0 BRA `(.L_x_4759) ;  /* 0x0000000000048947 */ /* 0x000fea0003800000 */
[----:B------:R-:W-:Y:S01]  /*c000*/  BPT.TRAP 0x1 ;  /* 0x000000040000795c */ /* 0x000fe20000300000 */
.L_x_4759:
[----:B------:R-:W-:Y:S01]  /*c010*/  BSSY B2, `(.L_x_4760) ;  /* 0x0000006000027945 */ /* 0x000fe20003800000 */
[----:B------:R-:W-:Y:S02]  /*c020*/  IMAD R206, R211, 0x200, R21 ;  /* 0x00000200d3ce7824 */ /* 0x000fe400078e0215 */
[----:B------:R-:W-:Y:S01]  /*c030*/  IMAD.MOV.U32 R207, RZ, RZ, 0x40000040 ;  /* 0x40000040ffcf7424 */ /* 0x000fe200078e00ff */
[----:B-1----:R-:W-:Y:S06]  /*c040*/  @P2 BRA `(.L_x_4761) ;  /* 0x0000000000082947 */ /* 0x002fec0003800000 */
[----:B------:R-:W1:Y:S02]  /*c050*/  SYNCS.PHASECHK.TRANS64.TRYWAIT P2, [R212+URZ+0x28c30], R213 ;  /* 0x028c30d5d40075a7 */ /* 0x000e64000804017f */
[----:B-1----:R-:W-:Y:S05]  /*c060*/  @!P2 BRA `(.L_x_4762) ;  /* 0x0000010c0004a947 */ /* 0x002fea0003800000 */
.L_x_4761:
[----:B------:R-:W-:Y:S05]  /*c070*/  BSYNC B2 ;  /* 0x0000000000027941 */ /* 0x000fea0003800000 */
.L_x_4760:
[C---:B------:R-:W-:Y:S01]  /*c080*/  R2UR UR6, R206.reuse ;  /* 0x00000000ce0672ca */ /* 0x040fe200000e0000 */
[----:B------:R-:W-:Y:S01]  /*c090*/  WARPGROUP.ARRIVE ;  /* 0x00000000000079c5 */ /* 0x000fe20000000000 */
[----:B------:R-:W-:Y:S01]  /*c0a0*/  R2UR UR7, R207 ;  /* 0x00000000cf0772ca */ /* 0x000fe200000e0000 */
[----:B------:R-:W-:Y:S01]  /*c0b0*/  VIADD R208, R206, 0x2 ;  /* 0x00000002ced07836 */ /* 0x000fe20000000000 */
[----:B------:R-:W-:Y:S01]  /*c0c0*/  R2UR UR4, R4 ;  /* 0x00000000040472ca */ /* 0x000fe200000e0000 */
[----:B------:R-:W-:Y:S01]  /*c0d0*/  IMAD.MOV.U32 R207, RZ, RZ, 0x40000040 ;  /* 0x40000040ffcf7424 */ /* 0x000fe200078e00ff */
[----:B------:R-:W-:Y:S01]  /*c0e0*/  R2UR UR5, R5 ;  /* 0x00000000050572ca */ /* 0x000fe200000e0000 */
[----:B------:R-:W-:Y:S01]  /*c0f0*/  @!P1 VIADD R15, R212, 0x28c40 ;  /* 0x00028c40d40f9836 */ /* 0x000fe20000000000 */
[----:B------:R-:W-:Y:S01]  /*c100*/  MOV R209, 0x40000040 ;  /* 0x4000004000d17802 */ /* 0x000fe20000000f00 */
[----:B------:R-:W-:Y:S01]  /*c110*/  UISETP.NE.AND UP0, UPT, UR47, URZ, UPT ;  /* 0x0000003f2f00728c */ /* 0x000fe2000bf05270 */
[----:B------:R-:W-:-:S02]  /*c120*/  IMAD.U32 R188, RZ, RZ, UR45 ;  /* 0x0000002dffbc7e24 */ /* 0x000fc4000f8e00ff */
[----:B------:R-:W-:-:S03]  /*c130*/  @!P1 PRMT R15, RZ, 0x654, R15 ;  /* 0x00000654ff0f9816 */ /* 0x000fc6000000000f */
[----:B------:R-:W-:-:S04]  /*c140*/  PLOP3.LUT P2, PT, PT, PT, UP0, 0x40, 0x0 ;  /* 0x000000000000781c */ /* 0x000fc80003f4e808 */
[----:B------:R-:W-:Y:S01]  /*c150*/  HGMMA.64x64x16.F32 R152, gdesc[UR4], RZ, !UPT, gsb0 ;  /* 0x00e00000049879f0 */ /* 0x000fe2000c0008ff */
[----:B------:R-:W-:Y:S01]  /*c160*/  R2UR UR6, R208 ;  /* 0x00000000d00672ca */ /* 0x000fe200000e0000 */
[----:B------:R-:W-:Y:S01]  /*c170*/  VIADD R208, R206, 0x4 ;  /* 0x00000004ced07836 */ /* 0x000fe20000000000 */
[----:B------:R-:W-:Y:S01]  /*c180*/  R2UR UR7, R209 ;  /* 0x00000000d10772ca */ /* 0x000fe200000e0000 */
[----:B------:R-:W-:Y:S01]  /*c190*/  IMAD.MOV.U32 R209, RZ, RZ, 0x40000040 ;  /* 0x40000040ffd17424 */ /* 0x000fe200078e00ff */
[----:B------:R-:W-:Y:S01]  /*c1a0*/  R2UR UR4, R12 ;  /* 0x000000000c0472ca */ /* 0x000fe200000e0000 */
[----:B------:R-:W-:Y:S01]  /*c1b0*/  VIADD R206, R206, 0x6 ;  /* 0x00000006cece7836 */ /* 0x000fe20000000000 */
        /* <DEDUP_REMOVED lines=15> */
[----:B------:R-:W-:Y:S01]  /*c2b0*/  LOP3.LUT R206, RZ, R188, RZ, 0x33, !PT ;  /* 0x000000bcffce7212 */ /* 0x000fe200078e33ff */
[----:B------:R-:W-:-:S02]  /*c2c0*/  WARPGROUP.DEPBAR.LE gsb0, 0x0 ;  /* 0x00008000000079c5 */ /* 0x000fc40000010000 */
[----:B------:R-:W-:-:S08]  /*c2d0*/  WARPGROUP.ARRIVE ;  /* 0x00000000000079c5 */ /* 0x000fd00000000000 */
[----:B------:R-:W-:Y:S03]  /*c2e0*/  HGMMA.64x64x16.F32 R152, gdesc[UR4], R152, gsb0 ;  /* 0x00e00000049879f0 */ /* 0x000fe60008000898 */
[----:B------:R-:W-:Y:S02]  /*c2f0*/  WARPGROUP.DEPBAR.LE gsb0, 0x0 ;  /* 0x00008000000079c5 */ /* 0x000fe40000010000 */
[----:B------:R2:W-:Y:S02]  /*c300*/  @!P1 SYNCS.ARRIVE.TRANS64.RED.A1T0 RZ, [R15+URZ], RZ ;  /* 0x000000ff0fff99a7 */ /* 0x0005e4000810043f */
[----:B--2---:R-:W-:-:S04]  /*c310*/  SHF.L.U32 R15, R14, 0x6, RZ ;  /* 0x000000060e0f7819 */ /* 0x004fc800000006ff */
[----:B------:R-:W-:-:S04]  /*c320*/  IADD3 R207, R184, 0x1, -R15 ;  /* 0x00000001b8cf7810 */ /* 0x000fc80007ffe80f */
[----:B------:R-:W-:-:S05]  /*c330*/  IADD3 R207, -R22, R207, -R186 ;  /* 0x000000cf16cf7210 */ /* 0x000fca0007ffe9ba */
[----:B------:R-:W-:Y:S02]  /*c340*/  IMAD.IADD R231, R206, 0x1, R207 ;  /* 0x00000001cee77824 */ /* 0x000fe400078e02cf */
[----:B------:R-:W-:Y:S02]  /*c350*/  VIADD R229, R207, UR46 ;  /* 0x0000002ecfe57c36 */ /* 0x000fe40008000000 */
[C---:B------:R-:W-:Y:S02]  /*c360*/  IMAD.IADD R208, R0.reuse, 0x1, R231 ;  /* 0x0000000100d07824 */ /* 0x040fe400078e02e7 */
[----:B------:R-:W-:Y:S01]  /*c370*/  IMAD.IADD R209, R0, 0x1, R229 ;  /* 0x0000000100d17824 */ /* 0x000fe200078e02e5 */
[----:B------:R-:W-:Y:S06]  /*c380*/  @P2 BRA `(.L_x_4763) ;  /* 0x00000000005c2947 */ /* 0x000fec0003800000 */
[----:B------:R-:W-:Y:S01]  /*c390*/  IADD3 R233, R0, R201, RZ ;  /* 0x000000c900e97210 */ /* 0x000fe20007ffe0ff */
[----:B------:R-:W-:Y:S03]  /*c3a0*/  BSSY B2, `(.L_x_4764) ;  /* 0x0000011000027945 */ /* 0x000fe60003800000 */
[----:B------:R-:W-:-:S13]  /*c3b0*/  ISETP.GT.AND P2, PT, R233, -0x1, PT ;  /* 0xffffffffe900780c */ /* 0x000fda0003f44270 */
[----:B------:R-:W-:Y:S05]  /*c3c0*/  @P2 BRA `(.L_x_4765) ;  /* 0x0000000000202947 */ /* 0x000fea0003800000 */
[----:B------:R-:W-:Y:S01]  /*c3d0*/  IMAD.U32 R228, RZ, RZ, UR44 ;  /* 0x0000002cffe47e24 */ /* 0x000fe2000f8e00ff */
[----:B------:R-:W-:-:S04]  /*c3e0*/  LOP3.LUT R233, RZ, R233, RZ, 0x33, !PT ;  /* 0x000000e9ffe97212 */ /* 0x000fc800078e33ff */
[----:B------:R-:W-:-:S13]  /*c3f0*/  ISETP.NE.AND P2, PT, R228, 0x1, PT ;  /* 0x00000001e400780c */ /* 0x000fda0003f45270 */
[----:B------:R-:W2:Y:S02]  /*c400*/  @P2 LDC.64 R206, c[0x0][0x9e8] ;  /* 0x00027a00ffce2b82 */ /* 0x000ea40000000a00 */
[----:B--2---:R-:W-:-:S05]  /*c410*/  @P2 IMAD.HI.U32 R206, R233, R206, RZ ;  /* 0x000000cee9ce2227 */ /* 0x004fca00078e00ff */
[----:B------:R-:W-:-:S04]  /*c420*/  @P2 SHF.R.U32.HI R233, RZ, R207, R206 ;  /* 0x000000cfffe92219 */ /* 0x000fc800000116ce */
[----:B------:R-:W-:Y:S01]  /*c430*/  LOP3.LUT R206, RZ, R233, RZ, 0x33, !PT ;  /* 0x000000e9ffce7212 */ /* 0x000fe200078e33ff */
[----:B------:R-:W-:Y:S06]  /*c440*/  BRA `(.L_x_4766) ;  /* 0x0000000000187947 */ /* 0x000fec0003800000 */
.L_x_4765:
[----:B------:R-:W-:-:S05]  /*c450*/  IMAD.U32 R228, RZ, RZ, UR44 ;  /* 0x0000002cffe47e24 */ /* 0x000fca000f8e00ff */
[----:B------:R-:W-:-:S13]  /*c460*/  ISETP.NE.AND P2, PT, R228, 0x1, PT ;  /* 0x00000001e400780c */ /* 0x000fda0003f45270 */
[----:B------:R-:W2:Y:S02]  /*c470*/  @P2 LDC.64 R206, c[0x0][0x9e8] ;  /* 0x00027a00ffce2b82 */ /* 0x000ea40000000a00 */
[----:B--2---:R-:W-:-:S04]  /*c480*/  @P2 IMAD.HI.U32 R230, R233, R206, RZ ;  /* 0x000000cee9e62227 */ /* 0x004fc800078e00ff */
[----:B------:R-:W-:Y:S01]  /*c490*/  IMAD.MOV.U32 R206, RZ, RZ, R233 ;  /* 0x000000ffffce7224 */ /* 0x000fe200078e00e9 */
[----:B------:R-:W-:-:S07]  /*c4a0*/  @P2 SHF.R.U32.HI R206, RZ, R207, R230 ;  /* 0x000000cfffce2219 */ /* 0x000fce00000116e6 */
.L_x_4766:
[----:B------:R-:W-:Y:S05]  /*c4b0*/  BSYNC B2 ;  /* 0x0000000000027941 */ /* 0x000fea0003800000 */
.L_x_4764:
[----:B------:R-:W-:-:S04]  /*c4c0*/  IMAD R207, R206, R228, -R15 ;  /* 0x000000e4cecf7224 */ /* 0x000fc800078e0a0f */
[----:B------:R-:W-:-:S05]  /*c4d0*/  IMAD.IADD R207, R207, 0x1, -R22 ;  /* 0x00000001cfcf7824 */ /* 0x000fca00078e0a16 */
[----:B------:R-:W-:Y:S02]  /*c4e0*/  VIADDMNMX R209, R207, R228, R209, PT ;  /* 0x000000e4cfd17246 */ /* 0x000fe400038001d1 */
[----:B------:R-:W-:-:S07]  /*c4f0*/  VIMNMX R208, R208, R207, !PT ;  /* 0x000000cfd0d07248 */ /* 0x000fce0007fe0100 */
.L_x_4763:
[----:B------:R-:W-:Y:S01]  /*c500*/  ISETP.GT.AND P2, PT, R14, -0x1, PT ;  /* 0xffffffff0e00780c */ /* 0x000fe20003f44270 */
[----:B------:R-:W-:Y:S01]  /*c510*/  UISETP.NE.AND UP0, UPT, UR47, URZ, UPT ;  /* 0x0000003f2f00728c */ /* 0x000fe2000bf05270 */
[----:B------:R-:W-:Y:S02]  /*c520*/  IADD3 R229, R229, 0x8, R0 ;  /* 0x00000008e5e57810 */ /* 0x000fe40007ffe000 */
[C---:B------:R-:W-:Y:S02]  /*c530*/  ISETP.GT.AND P5, PT, R208.reuse, RZ, P2 ;  /* 0x000000ffd000720c */ /* 0x040fe400017a4270 */
[C---:B------:R-:W-:Y:S02]  /*c540*/  ISETP.GT.AND P4, PT, R208.reuse, 0x1, P2 ;  /* 0x00000001d000780c */ /* 0x040fe40001784270 */
[----:B------:R-:W-:Y:S02]  /*c550*/  ISETP.LT.OR P5, PT, R209, 0x1, P5 ;  /* 0x00000001d100780c */ /* 0x000fe40002fa1670 */
[----:B------:R-:W-:-:S02]  /*c560*/  ISETP.GT.AND P6, PT, R208, 0x8, P2 ;  /* 0x00000008d000780c */ /* 0x000fc400017c4270 */
[----:B------:R-:W-:Y:S02]  /*c570*/  FSEL R206, R152, -INF , !P5 ;  /* 0xff80000098ce7808 */ /* 0x000fe40006800000 */
[C---:B------:R-:W-:Y:S02]  /*c580*/  ISETP.GT.AND P5, PT, R208.reuse, 0x10, P2 ;  /* 0x00000010d000780c */ /* 0x040fe400017a4270 */
[----:B------:R-:W-:Y:S02]  /*c590*/  ISETP.GT.AND P3, PT, R208, 0x9, P2 ;  /* 0x00000009d000780c */ /* 0x000fe40001764270 */
[C---:B------:R-:W-:Y:S02]  /*c5a0*/  ISETP.LT.OR P5, PT, R209.reuse, 0x11, P5 ;  /* 0x00000011d100780c */ /* 0x040fe40002fa1670 */
[----:B------:R-:W-:Y:S02]  /*c5b0*/  ISETP.LT.OR P4, PT, R209, 0x2, P4 ;  /* 0x00000002d100780c */ /* 0x000fe40002781670 */
[----:B------:R-:W-:-:S02]  /*c5c0*/  FSEL R160, R160, -INF , !P5 ;  /* 0xff800000a0a07808 */ /* 0x000fc40006800000 */
[----:B------:R-:W-:Y:S02]  /*c5d0*/  ISETP.GT.AND P5, PT, R208, 0x20, P2 ;  /* 0x00000020d000780c */ /* 0x000fe400017a4270 */
[C---:B------:R-:W-:Y:S02]  /*c5e0*/  ISETP.LT.OR P6, PT, R209.reuse, 0x9, P6 ;  /* 0x00000009d100780c */ /* 0x040fe400037c1670 */
[C---:B------:R-:W-:Y:S02]  /*c5f0*/  ISETP.LT.OR P3, PT, R209.reuse, 0xa, P3 ;  /* 0x0000000ad100780c */ /* 0x040fe40001f61670 */
[----:B------:R-:W-:Y:S02]  /*c600*/  ISETP.LT.OR P5, PT, R209, 0x21, P5 ;  /* 0x00000021d100780c */ /* 0x000fe40002fa1670 */
[----:B------:R-:W-:Y:S02]  /*c610*/  FSEL R228, R153, -INF , !P4 ;  /* 0xff80000099e47808 */ /* 0x000fe40006000000 */
[----:B------:R-:W-:-:S02]  /*c620*/  FSEL R156, R156, -INF , !P6 ;  /* 0xff8000009c9c7808 */ /* 0x000fc40007000000 */
[----:B------:R-:W-:Y:S02]  /*c630*/  FSEL R230, R157, -INF , !P3 ;  /* 0xff8000009de67808 */ /* 0x000fe40005800000 */
[C---:B------:R-:W-:Y:S02]  /*c640*/  ISETP.GT.AND P4, PT, R208.reuse, 0x11, P2 ;  /* 0x00000011d000780c */ /* 0x040fe40001784270 */
[C---:B------:R-:W-:Y:S02]  /*c650*/  ISETP.GT.AND P6, PT, R208.reuse, 0x18, P2 ;  /* 0x00000018d000780c */ /* 0x040fe400017c4270 */
[----:B------:R-:W-:Y:S02]  /*c660*/  ISETP.GT.AND P3, PT, R208, 0x19, P2 ;  /* 0x00000019d000780c */ /* 0x000fe40001764270 */
[----:B------:R-:W-:Y:S02]  /*c670*/  FSEL R168, R168, -INF , !P5 ;  /* 0xff800000a8a87808 */ /* 0x000fe40006800000 */
[----:B------:R-:W-:-:S02]  /*c680*/  ISETP.GT.AND P5, PT, R208, 0x30, P2 ;  /* 0x00000030d000780c */ /* 0x000fc400017a4270 */
[C---:B------:R-:W-:Y:S02]  /*c690*/  ISETP.LT.OR P4, PT, R209.reuse, 0x12, P4 ;  /* 0x00000012d100780c */ /* 0x040fe40002781670 */
        /* <DEDUP_REMOVED lines=10> */
[----:B------:R-:W-:-:S02]  /*c740*/  PLOP3.LUT P5, PT, PT, PT, UP0, 0x40, 0x0 ;  /* 0x000000000000781c */ /* 0x000fc40003fae808 */
        /* <DEDUP_REMOVED lines=12> */
[----:B------:R-:W-:Y:S02]  /*c810*/  IADD3 R231, R231, 0x8, R0 ;  /* 0x00000008e7e77810 */ /* 0x000fe40007ffe000 */
[----:B------:R-:W-:Y:S02]  /*c820*/  FSEL R208, R177, -INF , !P4 ;  /* 0xff800000b1d07808 */ /* 0x000fe40006000000 */
[----:B------:R-:W-:Y:S02]  /*c830*/  FSEL R180, R180, -INF , !P6 ;  /* 0xff800000b4b47808 */ /* 0x000fe40007000000 */
[----:B------:R-:W-:Y:S01]  /*c840*/  FSEL R181, R181, -INF , !P3 ;  /* 0xff800000b5b57808 */ /* 0x000fe20005800000 */
[----:B------:R-:W-:Y:S06]  /*c850*/  @P5 BRA `(.L_x_4767) ;  /* 0x00000000005c5947 */ /* 0x000fec0003800000 */
[----:B------:R-:W-:Y:S01]  /*c860*/  ISETP.GT.AND P3, PT, R210, -0x1, PT ;  /* 0xffffffffd200780c */ /* 0x000fe20003f64270 */
[----:B------:R-:W-:-:S12]  /*c870*/  BSSY B2, `(.L_x_4768) ;  /* 0x0000011000027945 */ /* 0x000fd80003800000 */
[----:B------:R-:W-:Y:S05]  /*c880*/  @P3 BRA `(.L_x_4769) ;  /* 0x0000000000243947 */ /* 0x000fea0003800000 */
[----:B------:R-:W-:Y:S01]  /*c890*/  IMAD.U32 R157, RZ, RZ, UR44 ;  /* 0x0000002cff9d7e24 */ /* 0x000fe2000f8e00ff */
[----:B------:R-:W-:-:S04]  /*c8a0*/  IADD3 R161, R205, 0x8, RZ ;  /* 0x00000008cda17810 */ /* 0x000fc80007ffe0ff */
[----:B------:R-:W-:Y:S02]  /*c8b0*/  ISETP.NE.AND P3, PT, R157, 0x1, PT ;  /* 0x000000019d00780c */ /* 0x000fe40003f65270 */
[----:B------:R-:W-:-:S11]  /*c8c0*/  LOP3.LUT R161, RZ, R161, RZ, 0x33, !PT ;  /* 0x000000a1ffa17212 */ /* 0x000fd600078e33ff */
[----:B------:R-:W2:Y:S02]  /*c8d0*/  @P3 LDC.64 R152, c[0x0][0x9e8] ;  /* 0x00027a00ff983b82 */ /* 0x000ea40000000a00 */
[----:B--2---:R-:W-:-:S05]  /*c8e0*/  @P3 IMAD.HI.U32 R152, R161, R152, RZ ;  /* 0x00000098a1983227 */ /* 0x004fca00078e00ff */
[----:B------:R-:W-:-:S04]  /*c8f0*/  @P3 SHF.R.U32.HI R161, RZ, R153, R152 ;  /* 0x00000099ffa13219 */ /* 0x000fc80000011698 */
[----:B------:R-:W-:Y:S01]  /*c900*/  LOP3.LUT R152, RZ, R161, RZ, 0x33, !PT ;  /* 0x000000a1ff987212 */ /* 0x000fe200078e33ff */
[----:B------:R-:W-:Y:S06]  /*c910*/  BRA `(.L_x_4770) ;  /* 0x0000000000187947 */ /* 0x000fec0003800000 */
.L_x_4769:
[----:B------:R-:W-:-:S05]  /*c920*/  IMAD.U32 R157, RZ, RZ, UR44 ;  /* 0x0000002cff9d7e24 */ /* 0x000fca000f8e00ff */
[----:B------:R-:W-:-:S13]  /*c930*/  ISETP.NE.AND P3, PT, R157, 0x1, PT ;  /* 0x000000019d00780c */ /* 0x000fda0003f65270 */
[----:B------:R-:W2:Y:S02]  /*c940*/  @P3 LDC.64 R152, c[0x0][0x9e8] ;  /* 0x00027a00ff983b82 */ /* 0x000ea40000000a00 */
[----:B--2---:R-:W-:-:S04]  /*c950*/  @P3 IMAD.HI.U32 R161, R210, R152, RZ ;  /* 0x00000098d2a13227 */ /* 0x004fc800078e00ff */
[----:B------:R-:W-:Y:S01]  /*c960*/  IMAD.MOV.U32 R152, RZ, RZ, R210 ;  /* 0x000000ffff987224 */ /* 0x000fe200078e00d2 */
[----:B------:R-:W-:-:S07]  /*c970*/  @P3 SHF.R.U32.HI R152, RZ, R153, R161 ;  /* 0x00000099ff983219 */ /* 0x000fce00000116a1 */
.L_x_4770:
[----:B------:R-:W-:Y:S05]  /*c980*/  BSYNC B2 ;  /* 0x0000000000027941 */ /* 0x000fea0003800000 */
.L_x_4768:
[----:B------:R-:W-:-:S04]  /*c990*/  IMAD R15, R152, R157, -R15 ;  /* 0x0000009d980f7224 */ /* 0x000fc800078e0a0f */
[----:B------:R-:W-:-:S05]  /*c9a0*/  IMAD.IADD R152, R15, 0x1, -R22 ;  /* 0x000000010f987824 */ /* 0x000fca00078e0a16 */
[----:B------:R-:W-:Y:S02]  /*c9b0*/  VIADDMNMX R229, R152, R157, R229, PT ;  /* 0x0000009d98e57246 */ /* 0x000fe400038001e5 */
[----:B------:R-:W-:-:S07]  /*c9c0*/  VIMNMX R231, R231, R152, !PT ;  /* 0x00000098e7e77248 */ /* 0x000fce0007fe0100 */
.L_x_4767:
[----:B------:R-:W-:Y:S02]  /*c9d0*/  FMNMX.FTZ R15, R206, R9, !PT ;  /* 0x00000009ce0f7209 */ /* 0x000fe40007810000 */
[----:B------:R-:W-:Y:S02]  /*c9e0*/  ISETP.GT.AND P4, PT, R231, 0x9, P2 ;  /* 0x00000009e700780c */ /* 0x000fe40001784270 */
[----:B------:R-:W-:Y:S02]  /*c9f0*/  FMNMX.FTZ R15, R228, R15, !PT ;  /* 0x0000000fe40f7209 */ /* 0x000fe40007810000 */
[----:B------:R-:W-:Y:S02]  /*ca00*/  ISETP.LT.OR P4, PT, R229, 0xa, P4 ;  /* 0x0000000ae500780c */ /* 0x000fe40002781670 */
[----:B------:R-:W-:Y:S02]  /*ca10*/  FMNMX.FTZ R15, R156, R15, !PT ;  /* 0x0000000f9c0f7209 */ /* 0x000fe40007810000 */
[----:B------:R-:W-:-:S02]  /*ca20*/  FSEL R159, R159, -INF , !P4 ;  /* 0xff8000009f9f7808 */ /* 0x000fc40006000000 */
[----:B------:R-:W-:Y:S02]  /*ca30*/  FMNMX.FTZ R15, R230, R15, !PT ;  /* 0x0000000fe60f7209 */ /* 0x000fe40007810000 */
        /* <DEDUP_REMOVED lines=8> */
[C---:B------:R-:W-:Y:S02]  /*cac0*/  ISETP.GT.AND P5, PT, R231.reuse, 0x10, P2 ;  /* 0x00000010e700780c */ /* 0x040fe400017a4270 */
[----:B------:R-:W-:Y:S02]  /*cad0*/  FMNMX.FTZ R15, R168, R15, !PT ;  /* 0x0000000fa80f7209 */ /* 0x000fe40007810000 */
[----:B------:R-:W-:-:S02]  /*cae0*/  ISETP.GT.AND P3, PT, R231, 0x1, P2 ;  /* 0x00000001e700780c */ /* 0x000fc40001764270 */
[----:B------:R-:W-:Y:S02]  /*caf0*/  FMNMX.FTZ R15, R236, R15, !PT ;  /* 0x0000000fec0f7209 */ /* 0x000fe40007810000 */
[C---:B------:R-:W-:Y:S02]  /*cb00*/  ISETP.LT.OR P4, PT, R229.reuse, 0x1, P4 ;  /* 0x00000001e500780c */ /* 0x040fe40002781670 */
[----:B------:R-:W-:Y:S02]  /*cb10*/  FMNMX.FTZ R152, R172, R15, !PT ;  /* 0x0000000fac987209 */ /* 0x000fe40007810000 */
[----:B------:R-:W-:Y:S02]  /*cb20*/  ISETP.LT.OR P5, PT, R229, 0x11, P5 ;  /* 0x00000011e500780c */ /* 0x000fe40002fa1670 */
[----:B------:R-:W-:Y:S02]  /*cb30*/  FMNMX.FTZ R15, R173, R152, !PT ;  /* 0x00000098ad0f7209 */ /* 0x000fe40007810000 */
[----:B------:R-:W-:-:S02]  /*cb40*/  ISETP.LT.OR P3, PT, R229, 0x2, P3 ;  /* 0x00000002e500780c */ /* 0x000fc40001f61670 */
[----:B------:R-:W-:Y:S02]  /*cb50*/  FMNMX.FTZ R15, R176, R15, !PT ;  /* 0x0000000fb00f7209 */ /* 0x000fe40007810000 */
[----:B------:R-:W-:Y:S02]  /*cb60*/  ISETP.GT.AND P6, PT, R231, 0x8, P2 ;  /* 0x00000008e700780c */ /* 0x000fe400017c4270 */
[----:B------:R-:W-:Y:S02]  /*cb70*/  FMNMX.FTZ R15, R208, R15, !PT ;  /* 0x0000000fd00f7209 */ /* 0x000fe40007810000 */
[----:B------:R-:W-:Y:S02]  /*cb80*/  FSEL R154, R154, -INF , !P4 ;  /* 0xff8000009a9a7808 */ /* 0x000fe40006000000 */
[----:B------:R-:W-:Y:S02]  /*cb90*/  FMNMX.FTZ R152, R180, R15, !PT ;  /* 0x0000000fb4987209 */ /* 0x000fe40007810000 */
[----:B------:R-:W-:-:S02]  /*cba0*/  FSEL R162, R162, -INF , !P5 ;  /* 0xff800000a2a27808 */ /* 0x000fc40006800000 */
[----:B------:R-:W-:Y:S02]  /*cbb0*/  FMNMX.FTZ R153, R181, R152, !PT ;  /* 0x00000098b5997209 */ /* 0x000fe40007810000 */
[----:B------:R-:W-:Y:S02]  /*cbc0*/  ISETP.GT.AND P5, PT, R231, 0x20, P2 ;  /* 0x00000020e700780c */ /* 0x000fe400017a4270 */
[C---:B------:R-:W-:Y:S01]  /*cbd0*/  ISETP.LT.OR P6, PT, R229.reuse, 0x9, P6 ;  /* 0x00000009e500780c */ /* 0x040fe200037c1670 */
[----:B------:R-:W2:Y:S01]  /*cbe0*/  SHFL.BFLY PT, R152, R153, 0x2, 0x1f ;  /* 0x0c401f0099987f89 */ /* 0x000ea200000e0000 */
[----:B------:R-:W-:Y:S02]  /*cbf0*/  ISETP.LT.OR P5, PT, R229, 0x21, P5 ;  /* 0x00000021e500780c */ /* 0x000fe40002fa1670 */
[----:B------:R-:W-:Y:S02]  /*cc00*/  FSEL R158, R158, -INF , !P6 ;  /* 0xff8000009e9e7808 */ /* 0x000fe40007000000 */
[----:B------:R-:W-:-:S02]  /*cc10*/  ISETP.GT.AND P6, PT, R231, 0x18, P2 ;  /* 0x00000018e700780c */ /* 0x000fc400017c4270 */
[----:B------:R-:W-:Y:S02]  /*cc20*/  ISETP.GT.AND P4, PT, R231, 0x31, P2 ;  /* 0x00000031e700780c */ /* 0x000fe40001784270 */
[C---:B------:R-:W-:Y:S02]  /*cc30*/  ISETP.LT.OR P6, PT, R229.reuse, 0x19, P6 ;  /* 0x00000019e500780c */ /* 0x040fe400037c1670 */
[----:B------:R-:W-:Y:S02]  /*cc40*/  ISETP.LT.OR P4, PT, R229, 0x32, P4 ;  /* 0x00000032e500780c */ /* 0x000fe40002781670 */
[----:B------:R-:W-:Y:S02]  /*cc50*/  FSEL R166, R166, -INF , !P6 ;  /* 0xff800000a6a67808 */ /* 0x000fe40007000000 */
[----:B------:R-:W-:-:S04]  /*cc60*/  ISETP.GT.AND P6, PT, R231, 0x28, P2 ;  /* 0x00000028e700780c */ /* 0x000fc800017c4270 */
[----:B------:R-:W-:-:S04]  /*cc70*/  ISETP.LT.OR P6, PT, R229, 0x29, P6 ;  /* 0x00000029e500780c */ /* 0x000fc800037c1670 */
[----:B------:R-:W-:Y:S02]  /*cc80*/  FSEL R174, R174, -INF , !P6 ;  /* 0xff800000aeae7808 */ /* 0x000fe40007000000 */
[----:B--2---:R-:W-:Y:S02]  /*cc90*/  FMNMX.FTZ R15, R153, R152, !PT ;  /* 0x00000098990f7209 */ /* 0x004fe40007810000 */
[----:B------:R-:W-:Y:S02]  /*cca0*/  FSEL R152, R155, -INF , !P3 ;  /* 0xff8000009b987808 */ /* 0x000fe40005800000 */
[----:B------:R-:W-:Y:S01]  /*ccb0*/  FMNMX.FTZ R155, R154, R20, !PT ;  /* 0x000000149a9b7209 */ /* 0x000fe20007810000 */
[----:B------:R-:W2:Y:S01]  /*ccc0*/  SHFL.BFLY PT, R157, R15, 0x1, 0x1f ;  /* 0x0c201f000f9d7f89 */ /* 0x000ea200000e0000 */
[----:B------:R-:W-:Y:S02]  /*ccd0*/  FSEL R153, R170, -INF , !P5 ;  /* 0xff800000aa997808 */ /* 0x000fe40006800000 */
[----:B------:R-:W-:-:S02]  /*cce0*/  FMNMX.FTZ R155, R152, R155, !PT ;  /* 0x0000009b989b7209 */ /* 0x000fc40007810000 */
[----:B------:R-:W-:Y:S02]  /*ccf0*/  ISETP.GT.AND P3, PT, R231, 0x11, P2 ;  /* 0x00000011e700780c */ /* 0x000fe40001764270 */
[----:B------:R-:W-:Y:S02]  /*cd00*/  FMNMX.FTZ R170, R158, R155, !PT ;  /* 0x0000009b9eaa7209 */ /* 0x000fe40007810000 */
[----:B------:R-:W-:Y:S02]  /*cd10*/  ISETP.LT.OR P3, PT, R229, 0x12, P3 ;  /* 0x00000012e500780c */ /* 0x000fe40001f61670 */
[----:B------:R-:W-:Y:S02]  /*cd20*/  FMNMX.FTZ R155, R159, R170, !PT ;  /* 0x000000aa9f9b7209 */ /* 0x000fe40007810000 */
[----:B------:R-:W-:Y:S02]  /*cd30*/  FSEL R163, R163, -INF , !P3 ;  /* 0xff800000a3a37808 */ /* 0x000fe40005800000 */
[----:B------:R-:W-:-:S02]  /*cd40*/  FMNMX.FTZ R155, R162, R155, !PT ;  /* 0x0000009ba29b7209 */ /* 0x000fc40007810000 */
[----:B------:R-:W-:Y:S02]  /*cd50*/  ISETP.GT.AND P5, PT, R231, 0x29, P2 ;  /* 0x00000029e700780c */ /* 0x000fe400017a4270 */
[----:B------:R-:W-:Y:S02]  /*cd60*/  FMNMX.FTZ R155, R163, R155, !PT ;  /* 0x0000009ba39b7209 */ /* 0x000fe40007810000 */
[----:B------:R-:W-:Y:S02]  /*cd70*/  ISETP.GT.AND P3, PT, R231, 0x21, P2 ;  /* 0x00000021e700780c */ /* 0x000fe40001764270 */
[----:B------:R-:W-:Y:S02]  /*cd80*/  ISETP.LT.OR P5, PT, R229, 0x2a, P5 ;  /* 0x0000002ae500780c */ /* 0x000fe40002fa1670 */
[----:B--2---:R-:W-:Y:S01]  /*cd90*/  FMNMX.FTZ R170, R15, R157, !PT ;  /* 0x0000009d0faa7209 */ /* 0x004fe20007810000 */
[----:B------:R-:W-:Y:S01]  /*cda0*/  IMAD.U32 R15, RZ, RZ, UR39 ;  /* 0x00000027ff0f7e24 */ /* 0x000fe2000f8e00ff */
[----:B------:R-:W-:-:S02]  /*cdb0*/  FMNMX.FTZ R157, R166, R155, !PT ;  /* 0x0000009ba69d7209 */ /* 0x000fc40007810000 */
[----:B------:R-:W-:Y:S01]  /*cdc0*/  ISETP.LT.OR P3, PT, R229, 0x22, P3 ;  /* 0x00000022e500780c */ /* 0x000fe20001f61670 */
[C---:B------:R-:W-:Y:S01]  /*cdd0*/  FMUL.FTZ R161, R170.reuse, R15 ;  /* 0x0000000faaa17220 */ /* 0x040fe20000410000 */
[----:B------:R-:W-:Y:S02]  /*cde0*/  FMNMX.FTZ R157, R167, R157, !PT ;  /* 0x0000009da79d7209 */ /* 0x000fe40007810000 */
[----:B------:R-:W-:Y:S02]  /*cdf0*/  FSEL R175, R175, -INF , !P5 ;  /* 0xff800000afaf7808 */ /* 0x000fe40006800000 */
[----:B------:R-:W-:Y:S02]  /*ce00*/  FSETP.NEU.FTZ.AND P5, PT, R170, -INF , PT ;  /* 0xff800000aa00780b */ /* 0x000fe40003fbd000 */
[----:B------:R-:W-:Y:S02]  /*ce10*/  FSEL R171, R171, -INF , !P3 ;  /* 0xff800000abab7808 */ /* 0x000fe40005800000 */
[----:B------:R-:W-:-:S02]  /*ce20*/  FMNMX.FTZ R157, R153, R157, !PT ;  /* 0x0000009d999d7209 */ /* 0x000fc40007810000 */
[----:B------:R-:W-:Y:S02]  /*ce30*/  FSEL R155, R161, RZ, P5 ;  /* 0x000000ffa19b7208 */ /* 0x000fe40002800000 */
[----:B------:R-:W-:Y:S02]  /*ce40*/  ISETP.GT.AND P3, PT, R231, 0x30, P2 ;  /* 0x00000030e700780c */ /* 0x000fe40001764270 */
[----:B------:R-:W-:Y:S01]  /*ce50*/  FMNMX.FTZ R157, R171, R157, !PT ;  /* 0x0000009dab9d7209 */ /* 0x000fe20007810000 */
[-CC-:B------:R-:W-:Y:S01]  /*ce60*/  FFMA.FTZ R165, R228, R15.reuse, -R155.reuse ;  /* 0x0000000fe4a57223 */ /* 0x180fe2000001089b */
[----:B------:R-:W-:Y:S01]  /*ce70*/  ISETP.LT.OR P3, PT, R229, 0x31, P3 ;  /* 0x00000031e500780c */ /* 0x000fe20001f61670 */
[--C-:B------:R-:W-:Y:S01]  /*ce80*/  FFMA.FTZ R169, R234, R15, -R155.reuse ;  /* 0x0000000feaa97223 */ /* 0x100fe2000001089b */
[----:B------:R-:W-:Y:S01]  /*ce90*/  FMNMX.FTZ R228, R174, R157, !PT ;  /* 0x0000009daee47209 */ /* 0x000fe20007810000 */
[-CC-:B------:R-:W-:Y:S01]  /*cea0*/  FFMA.FTZ R206, R206, R15.reuse, -R155.reuse ;  /* 0x0000000fcece7223 */ /* 0x180fe2000001089b */
[----:B------:R-:W-:Y:S01]  /*ceb0*/  ISETP.GT.AND P6, PT, R231, 0x38, P2 ;  /* 0x00000038e700780c */ /* 0x000fe200017c4270 */
[----:B------:R2:W-:Y:S01]  /*cec0*/  MUFU.EX2 R157, R165 ;  /* 0x000000a5009d7308 */ /* 0x0005e20000000800 */
[----:B------:R-:W-:Y:S01]  /*ced0*/  FSEL R178, R178, -INF , !P3 ;  /* 0xff800000b2b27808 */ /* 0x000fe20005800000 */
[-CC-:B------:R-:W-:Y:S01]  /*cee0*/  FFMA.FTZ R156, R156, R15.reuse, -R155.reuse ;  /* 0x0000000f9c9c7223 */ /* 0x180fe2000001089b */
[----:B------:R-:W-:Y:S01]  /*cef0*/  FMNMX.FTZ R161, R175, R228, !PT ;  /* 0x000000e4afa17209 */ /* 0x000fe20007810000 */
[-CC-:B------:R-:W-:Y:S01]  /*cf00*/  FFMA.FTZ R233, R180, R15.reuse, -R155.reuse ;  /* 0x0000000fb4e97223 */ /* 0x180fe2000001089b */
[----:B------:R-:W-:Y:S01]  /*cf10*/  ISETP.GT.AND P2, PT, R231, 0x39, P2 ;  /* 0x00000039e700780c */ /* 0x000fe20001744270 */
[-CC-:B------:R-:W-:Y:S01]  /*cf20*/  FFMA.FTZ R160, R160, R15.reuse, -R155.reuse ;  /* 0x0000000fa0a07223 */ /* 0x180fe2000001089b */
[----:B------:R-:W-:Y:S01]  /*cf30*/  ISETP.LT.OR P6, PT, R229, 0x39, P6 ;  /* 0x00000039e500780c */ /* 0x000fe200037c1670 */
[----:B------:R-:W-:Y:S01]  /*cf40*/  MUFU.EX2 R206, R206 ;  /* 0x000000ce00ce7308 */ /* 0x000fe20000000800 */
[----:B------:R-:W-:Y:S01]  /*cf50*/  FSEL R228, R179, -INF , !P4 ;  /* 0xff800000b3e47808 */ /* 0x000fe20006000000 */
[--C-:B------:R-:W-:Y:S01]  /*cf60*/  FFMA.FTZ R179, R230, R15, -R155.reuse ;  /* 0x0000000fe6b37223 */ /* 0x100fe2000001089b */
[----:B------:R-:W-:Y:S01]  /*cf70*/  FMNMX.FTZ R161, R178, R161, !PT ;  /* 0x000000a1b2a17209 */ /* 0x000fe20007810000 */
[-CC-:B--2---:R-:W-:Y:S01]  /*cf80*/  FFMA.FTZ R165, R232, R15.reuse, -R155.reuse ;  /* 0x0000000fe8a57223 */ /* 0x184fe2000001089b */
[----:B------:R-:W-:Y:S01]  /*cf90*/  ISETP.LT.OR P2, PT, R229, 0x3a, P2 ;  /* 0x0000003ae500780c */ /* 0x000fe20001741670 */
[--C-:B------:R-:W-:Y:S01]  /*cfa0*/  FFMA.FTZ R164, R164, R15, -R155.reuse ;  /* 0x0000000fa4a47223 */ /* 0x100fe2000001089b */
[----:B------:R-:W-:Y:S01]  /*cfb0*/  FSEL R182, R182, -INF , !P6 ;  /* 0xff800000b6b67808 */ /* 0x000fe20007000000 */
[----:B------:R-:W-:Y:S01]  /*cfc0*/  MUFU.EX2 R156, R156 ;  /* 0x0000009c009c7308 */ /* 0x000fe20000000800 */
[----:B------:R-:W-:Y:S01]  /*cfd0*/  FMNMX.FTZ R161, R228, R161, !PT ;  /* 0x000000a1e4a17209 */ /* 0x000fe20007810000 */
[-CC-:B------:R-:W-:Y:S01]  /*cfe0*/  FFMA.FTZ R168, R168, R15.reuse, -R155.reuse ;  /* 0x0000000fa8a87223 */ /* 0x180fe2000001089b */
[----:B------:R-:W-:Y:S01]  /*cff0*/  FSEL R183, R183, -INF , !P2 ;  /* 0xff800000b7b77808 */ /* 0x000fe20005000000 */
[----:B------:R-:W-:Y:S01]  /*d000*/  FFMA.FTZ R236, R236, R15, -R155 ;  /* 0x0000000fecec7223 */ /* 0x000fe2000001089b */
[----:B------:R-:W-:-:S03]  /*d010*/  FMNMX.FTZ R230, R182, R161, !PT ;  /* 0x000000a1b6e67209 */ /* 0x000fc60007810000 */
[----:B------:R2:W-:Y:S01]  /*d020*/  MUFU.EX2 R161, R179 ;  /* 0x000000b300a17308 */ /* 0x0005e20000000800 */
[----:B------:R-:W-:-:S05]  /*d030*/  FMNMX.FTZ R177, R183, R230, !PT ;  /* 0x000000e6b7b17209 */ /* 0x000fca0007810000 */
[----:B------:R-:W3:Y:S02]  /*d040*/  SHFL.BFLY PT, R230, R177, 0x2, 0x1f ;  /* 0x0c401f00b1e67f89 */ /* 0x000ee400000e0000 */
[----:B------:R-:W-:Y:S01]  /*d050*/  MUFU.EX2 R160, R160 ;  /* 0x000000a000a07308 */ /* 0x000fe20000000800 */
[----:B--2---:R-:W-:Y:S01]  /*d060*/  FFMA.FTZ R179, R172, R15, -R155 ;  /* 0x0000000facb37223 */ /* 0x004fe2000001089b */
[----:B------:R-:W-:-:S05]  /*d070*/  FSEL R172, R170, RZ, P5 ;  /* 0x000000ffaaac7208 */ /* 0x000fca0002800000 */
[----:B------:R-:W-:Y:S01]  /*d080*/  FADD.FTZ R234, -R172, R9 ;  /* 0x00000009acea7221 */ /* 0x000fe20000010100 */
[----:B------:R-:W-:Y:S03]  /*d090*/  MUFU.EX2 R165, R165 ;  /* 0x000000a500a57308 */ /* 0x000fe60000000800 */
[----:B------:R-:W-:-:S05]  /*d0a0*/  FMUL.FTZ R9, R234, R15 ;  /* 0x0000000fea097220 */ /* 0x000fca0000410000 */
[----:B------:R-:W-:Y:S01]  /*d0b0*/  MUFU.EX2 R164, R164 ;  /* 0x000000a400a47308 */ /* 0x000fe20000000800 */
[----:B---3--:R-:W-:Y:S01]  /*d0c0*/  FMNMX.FTZ R207, R177, R230, !PT ;  /* 0x000000e6b1cf7209 */ /* 0x008fe20007810000 */
[----:B------:R-:W-:-:S06]  /*d0d0*/  FFMA.FTZ R230, R173, R15, -R155 ;  /* 0x0000000fade67223 */ /* 0x000fcc000001089b */
[----:B------:R-:W2:Y:S01]  /*d0e0*/  MUFU.EX2 R9, R9 ;  /* 0x0000000900097308 */ /* 0x000ea20000000800 */
[-CC-:B------:R-:W-:Y:S01]  /*d0f0*/  FFMA.FTZ R173, R176, R15.reuse, -R155.reuse ;  /* 0x0000000fb0ad7223 */ /* 0x180fe2000001089b */
[-CC-:B------:R-:W-:Y:S01]  /*d100*/  FFMA.FTZ R176, R208, R15.reuse, -R155.reuse ;  /* 0x0000000fd0b07223 */ /* 0x180fe2000001089b */
[----:B------:R-:W3:Y:S01]  /*d110*/  SHFL.BFLY PT, R232, R207, 0x1, 0x1f ;  /* 0x0c201f00cfe87f89 */ /* 0x000ee200000e0000 */
[----:B------:R-:W-:-:S04]  /*d120*/  FFMA.FTZ R155, R181, R15, -R155 ;  /* 0x0000000fb59b7223 */ /* 0x000fc8000001089b */
        /* <DEDUP_REMOVED lines=11> */
[----:B------:R-:W-:Y:S01]  /*d1e0*/  FMUL.FTZ R40, R40, R9 ;  /* 0x0000000928287220 */ /* 0x000fe20000410000 */
[----:B---3--:R-:W-:Y:S01]  /*d1f0*/  FMNMX.FTZ R172, R207, R232, !PT ;  /* 0x000000e8cfac7209 */ /* 0x008fe20007810000 */
[----:B------:R-:W-:-:S02]  /*d200*/  IMAD.MOV R207, RZ, RZ, -R194 ;  /* 0x000000ffffcf7224 */ /* 0x000fc400078e0ac2 */
[-C--:B------:R-:W-:Y:S01]  /*d210*/  FMUL.FTZ R41, R41, R9.reuse ;  /* 0x0000000929297220 */ /* 0x080fe20000410000 */
[----:B------:R-:W-:Y:S01]  /*d220*/  FMUL.FTZ R44, R44, R9 ;  /* 0x000000092c2c7220 */ /* 0x000fe20000410000 */
[C---:B------:R-:W-:Y:S01]  /*d230*/  FSETP.NEU.FTZ.AND P2, PT, R172.reuse, -INF , PT ;  /* 0xff800000ac00780b */ /* 0x040fe20003f5d000 */
[C---:B------:R-:W-:Y:S01]  /*d240*/  FMUL.FTZ R180, R172.reuse, R15 ;  /* 0x0000000facb47220 */ /* 0x040fe20000410000 */
[----:B------:R-:W3:Y:S01]  /*d250*/  MUFU.EX2 R179, R179 ;  /* 0x000000b300b37308 */ /* 0x000ee20000000800 */
[-C--:B------:R-:W-:Y:S01]  /*d260*/  FMUL.FTZ R45, R45, R9.reuse ;  /* 0x000000092d2d7220 */ /* 0x080fe20000410000 */
[----:B------:R-:W-:Y:S01]  /*d270*/  FSEL R181, R172, RZ, P2 ;  /* 0x000000ffacb57208 */ /* 0x000fe20001000000 */
[-C--:B------:R-:W-:Y:S01]  /*d280*/  FMUL.FTZ R48, R48, R9.reuse ;  /* 0x0000000930307220 */ /* 0x080fe20000410000 */
[----:B------:R-:W-:Y:S01]  /*d290*/  FSEL R180, R180, RZ, P2 ;  /* 0x000000ffb4b47208 */ /* 0x000fe20001000000 */
[----:B------:R-:W-:Y:S01]  /*d2a0*/  FMUL.FTZ R49, R49, R9 ;  /* 0x0000000931317220 */ /* 0x000fe20000410000 */
[----:B------:R-:W-:Y:S01]  /*d2b0*/  ISETP.NE.AND P2, PT, R22, R207, PT ;  /* 0x000000cf1600720c */ /* 0x000fe20003f45270 */
[----:B------:R-:W-:Y:S01]  /*d2c0*/  FADD.FTZ R208, -R181, R20 ;  /* 0x00000014b5d07221 */ /* 0x000fe20000010100 */
[----:B------:R-:W0:Y:S01]  /*d2d0*/  MUFU.EX2 R230, R230 ;  /* 0x000000e600e67308 */ /* 0x000e220000000800 */
[----:B------:R-:W-:Y:S01]  /*d2e0*/  FFMA.FTZ R209, R152, R15, -R180 ;  /* 0x0000000f98d17223 */ /* 0x000fe200000108b4 */
[----:B------:R-:W-:Y:S01]  /*d2f0*/  FFMA.FTZ R152, R9, R3, R206 ;  /* 0x0000000309987223 */ /* 0x000fe200000100ce */
[-CC-:B------:R-:W-:Y:S01]  /*d300*/  FFMA.FTZ R229, R159, R15.reuse, -R180.reuse ;  /* 0x0000000f9fe57223 */ /* 0x180fe200000108b4 */
[-CC-:B------:R-:W-:Y:S01]  /*d310*/  FFMA.FTZ R154, R154, R15.reuse, -R180.reuse ;  /* 0x0000000f9a9a7223 */ /* 0x180fe200000108b4 */
[-C--:B------:R-:W-:Y:S01]  /*d320*/  FFMA.FTZ R231, R158, R15.reuse, -R180 ;  /* 0x0000000f9ee77223 */ /* 0x080fe200000108b4 */
[----:B------:R-:W-:Y:S01]  /*d330*/  FADD.FTZ R3, R157, R152 ;  /* 0x000000989d037221 */ /* 0x000fe20000010000 */
[-CC-:B------:R-:W-:Y:S01]  /*d340*/  FFMA.FTZ R181, R162, R15.reuse, -R180.reuse ;  /* 0x0000000fa2b57223 */ /* 0x180fe200000108b4 */
[-CC-:B------:R-:W-:Y:S01]  /*d350*/  FFMA.FTZ R163, R163, R15.reuse, -R180.reuse ;  /* 0x0000000fa3a37223 */ /* 0x180fe200000108b4 */
[-CC-:B------:R-:W-:Y:S01]  /*d360*/  FFMA.FTZ R159, R166, R15.reuse, -R180.reuse ;  /* 0x0000000fa69f7223 */ /* 0x180fe200000108b4 */
[----:B------:R-:W-:Y:S01]  /*d370*/  FADD.FTZ R152, R156, R3 ;  /* 0x000000039c987221 */ /* 0x000fe20000010000 */
        /* <DEDUP_REMOVED lines=12> */
[----:B------:R-:W-:Y:S01]  /*d440*/  @!P2 LEA R3, R18, R192, 0x6 ;  /* 0x000000c01203a211 */ /* 0x000fe200078e30ff */
[----:B------:R-:W-:Y:S01]  /*d450*/  MUFU.EX2 R173, R173 ;  /* 0x000000ad00ad7308 */ /* 0x000fe20000000800 */
[----:B------:R-:W-:Y:S01]  /*d460*/  FMUL.FTZ R171, R208, R15 ;  /* 0x0000000fd0ab7220 */ /* 0x000fe20000410000 */
[----:B------:R-:W-:Y:S01]  /*d470*/  FADD.FTZ R152, R164, R183 ;  /* 0x000000b7a4987221 */ /* 0x000fe20000010000 */
[----:B------:R-:W-:Y:S01]  /*d480*/  FMUL.FTZ R52, R52, R9 ;  /* 0x0000000934347220 */ /* 0x000fe20000410000 */
[----:B------:R-:W-:-:S02]  /*d490*/  @!P2 IMAD R158, R3, 0x4, R2 ;  /* 0x00000004039ea824 */ /* 0x000fc400078e0202 */
[-C--:B------:R-:W-:Y:S01]  /*d4a0*/  FMUL.FTZ R53, R53, R9.reuse ;  /* 0x0000000935357220 */ /* 0x080fe20000410000 */
[----:B----4-:R-:W-:Y:S01]  /*d4b0*/  FADD.FTZ R3, R169, R152 ;  /* 0x00000098a9037221 */ /* 0x010fe20000010000 */
[----:B------:R-:W-:Y:S01]  /*d4c0*/  F2FP.F16.F32.PACK_AB R152, R157, R206 ;  /* 0x000000ce9d98723e */ /* 0x000fe200000000ff */
[----:B------:R-:W-:Y:S01]  /*d4d0*/  MUFU.EX2 R176, R176 ;  /* 0x000000b000b07308 */ /* 0x000fe20000000800 */
[----:B------:R-:W-:Y:S01]  /*d4e0*/  @!P2 STS [R158+0x28800], R9 ;  /* 0x028800099e00a388 */ /* 0x000fe20000000800 */
[----:B-----5:R-:W-:Y:S01]  /*d4f0*/  FADD.FTZ R162, R168, R3 ;  /* 0x00000003a8a27221 */ /* 0x020fe20000010000 */
[-C--:B------:R-:W-:Y:S01]  /*d500*/  FMUL.FTZ R56, R56, R9.reuse ;  /* 0x0000000938387220 */ /* 0x080fe20000410000 */
[-C--:B------:R-:W-:Y:S01]  /*d510*/  FMUL.FTZ R57, R57, R9.reuse ;  /* 0x0000000939397220 */ /* 0x080fe20000410000 */
[-C--:B------:R-:W-:Y:S01]  /*d520*/  FMUL.FTZ R60, R60, R9.reuse ;  /* 0x000000093c3c7220 */ /* 0x080fe20000410000 */
[----:B--2---:R-:W-:Y:S01]  /*d530*/  FADD.FTZ R162, R177, R162 ;  /* 0x000000a2b1a27221 */ /* 0x004fe20000010000 */
[-C--:B------:R-:W-:Y:S01]  /*d540*/  FMUL.FTZ R61, R61, R9.reuse ;  /* 0x000000093d3d7220 */ /* 0x080fe20000410000 */
[----:B------:R-:W-:Y:S01]  /*d550*/  MUFU.EX2 R20, R233 ;  /* 0x000000e900147308 */ /* 0x000fe20000000800 */
[-C--:B------:R-:W-:Y:S01]  /*d560*/  FMUL.FTZ R64, R64, R9.reuse ;  /* 0x0000000940407220 */ /* 0x080fe20000410000 */
[----:B---3--:R-:W-:Y:S01]  /*d570*/  FADD.FTZ R3, R179, R162 ;  /* 0x000000a2b3037221 */ /* 0x008fe20000010000 */
        /* <DEDUP_REMOVED lines=22> */
[----:B---3--:R-:W-:Y:S01]  /*d6e0*/  F2FP.F16.F32.PACK_AB R154, R161, R156 ;  /* 0x0000009ca19a723e */ /* 0x008fe200000000ff */
[----:B0-----:R-:W-:Y:S01]  /*d6f0*/  FADD.FTZ R156, R230, R3 ;  /* 0x00000003e69c7221 */ /* 0x001fe20000010000 */
[----:B--2---:R0:W-:Y:S01]  /*d700*/  @!P2 STS [R158+0x28820], R171 ;  /* 0x028820ab9e00a388 */ /* 0x0041e20000000800 */
[-C--:B------:R-:W-:Y:S01]  /*d710*/  FMUL.FTZ R104, R104, R9.reuse ;  /* 0x0000000968687220 */ /* 0x080fe20000410000 */
[-C--:B------:R-:W-:Y:S01]  /*d720*/  FMUL.FTZ R105, R105, R9.reuse ;  /* 0x0000000969697220 */ /* 0x080fe20000410000 */
[----:B------:R-:W-:Y:S01]  /*d730*/  FADD.FTZ R3, R173, R156 ;  /* 0x0000009cad037221 */ /* 0x000fe20000010000 */
[----:B------:R-:W-:Y:S01]  /*d740*/  F2FP.F16.F32.PACK_AB R156, R165, R160 ;  /* 0x000000a0a59c723e */ /* 0x000fe200000000ff */
[----:B------:R-:W2:Y:S01]  /*d750*/  MUFU.EX2 R209, R209 ;  /* 0x000000d100d17308 */ /* 0x000ea20000000800 */
[----:B----4-:R-:W-:Y:S01]  /*d760*/  FFMA.FTZ R8, R171, R8, R18 ;  /* 0x00000008ab087223 */ /* 0x010fe20000010012 */
[----:B------:R-:W-:Y:S01]  /*d770*/  FADD.FTZ R3, R176, R3 ;  /* 0x00000003b0037221 */ /* 0x000fe20000010000 */
[----:B------:R-:W-:Y:S01]  /*d780*/  F2FP.F16.F32.PACK_AB R160, R177, R168 ;  /* 0x000000a8b1a0723e */ /* 0x000fe200000000ff */
[----:B------:R-:W-:Y:S01]  /*d790*/  FMUL.FTZ R108, R108, R9 ;  /* 0x000000096c6c7220 */ /* 0x000fe20000410000 */
[----:B0-----:R-:W-:Y:S01]  /*d7a0*/  F2FP.F16.F32.PACK_AB R158, R169, R164 ;  /* 0x000000a4a99e723e */ /* 0x001fe200000000ff */
[----:B------:R-:W-:Y:S01]  /*d7b0*/  FADD.FTZ R166, R20, R3 ;  /* 0x0000000314a67221 */ /* 0x000fe20000010000 */
[----:B------:R-:W-:Y:S01]  /*d7c0*/  F2FP.F16.F32.PACK_AB R164, R176, R173 ;  /* 0x000000adb0a4723e */ /* 0x000fe200000000ff */
[----:B------:R-:W0:Y:S01]  /*d7d0*/  MUFU.EX2 R231, R231 ;  /* 0x000000e700e77308 */ /* 0x000e220000000800 */
[-C--:B------:R-:W-:Y:S01]  /*d7e0*/  FMUL.FTZ R109, R109, R9.reuse ;  /* 0x000000096d6d7220 */ /* 0x080fe20000410000 */
[C---:B-----5:R-:W-:Y:S01]  /*d7f0*/  FADD.FTZ R3, R155.reuse, R166 ;  /* 0x000000a69b037221 */ /* 0x060fe20000010000 */
[----:B------:R-:W-:Y:S01]  /*d800*/  F2FP.F16.F32.PACK_AB R166, R155, R20 ;  /* 0x000000149ba6723e */ /* 0x000fe200000000ff */
        /* <DEDUP_REMOVED lines=23> */
[----:B------:R-:W-:Y:S01]  /*d980*/  FMUL.FTZ R149, R149, R9 ;  /* 0x0000000995957220 */ /* 0x000fe20000410000 */
[----:B------:R-:W-:Y:S01]  /*d990*/  F2FP.F16.F32.PACK_AB R162, R230, R179 ;  /* 0x000000b3e6a2723e */ /* 0x000fe200000000ff */
        /* <DEDUP_REMOVED lines=20> */
[----:B0-----:R-:W-:Y:S01]  /*dae0*/  FADD.FTZ R153, R231, R8 ;  /* 0x00000008e7997221 */ /* 0x001fe20000010000 */
[-C--:B------:R-:W-:Y:S01]  /*daf0*/  FMUL.FTZ R59, R59, R171.reuse ;  /* 0x000000ab3b3b7220 */ /* 0x080fe20000410000 */
[-C--:B------:R-:W-:Y:S01]  /*db00*/  FMUL.FTZ R62, R62, R171.reuse ;  /* 0x000000ab3e3e7220 */ /* 0x080fe20000410000 */
[-C--:B------:R-:W-:Y:S01]  /*db10*/  FMUL.FTZ R63, R63, R171.reuse ;  /* 0x000000ab3f3f7220 */ /* 0x080fe20000410000 */
[----:B---3--:R-:W-:Y:S01]  /*db20*/  FADD.FTZ R208, R206, R153 ;  /* 0x00000099ced07221 */ /* 0x008fe20000010000 */
[-C--:B------:R-:W-:Y:S01]  /*db30*/  FMUL.FTZ R66, R66, R171.reuse ;  /* 0x000000ab42427220 */ /* 0x080fe20000410000 */
[----:B------:R-:W-:Y:S01]  /*db40*/  FMUL.FTZ R67, R67, R171 ;  /* 0x000000ab43437220 */ /* 0x000fe20000410000 */
[----:B------:R-:W0:Y:S01]  /*db50*/  MUFU.EX2 R176, R207 ;  /* 0x000000cf00b07308 */ /* 0x000e220000000800 */
[----:B--2---:R-:W-:Y:S01]  /*db60*/  FADD.FTZ R153, R157, R208 ;  /* 0x000000d09d997221 */ /* 0x004fe20000010000 */
[----:B----4-:R-:W-:Y:S01]  /*db70*/  F2FP.F16.F32.PACK_AB R157, R20, R157 ;  /* 0x0000009d149d723e */ /* 0x010fe200000000ff */
[-C--:B------:R-:W-:Y:S01]  /*db80*/  FMUL.FTZ R70, R70, R171.reuse ;  /* 0x000000ab46467220 */ /* 0x080fe20000410000 */
        /* <DEDUP_REMOVED lines=16> */
[----:B------:R-:W-:Y:S01]  /*dc90*/  FMUL.FTZ R98, R98, R171 ;  /* 0x000000ab62627220 */ /* 0x000fe20000410000 */
[----:B-----5:R-:W-:Y:S01]  /*dca0*/  FADD.FTZ R153, R159, R174 ;  /* 0x000000ae9f997221 */ /* 0x020fe20000010000 */
[C---:B-1----:R-:W-:Y:S01]  /*dcb0*/  F2FP.F16.F32.PACK_AB R159, R168.reuse, R159 ;  /* 0x0000009fa89f723e */ /* 0x042fe200000000ff */
[-C--:B------:R-:W-:Y:S01]  /*dcc0*/  FMUL.FTZ R99, R99, R171.reuse ;  /* 0x000000ab63637220 */ /* 0x080fe20000410000 */
[----:B------:R-:W1:Y:S01]  /*dcd0*/  MUFU.EX2 R165, R178 ;  /* 0x000000b200a57308 */ /* 0x000e620000000800 */
[----:B------:R-:W-:Y:S01]  /*dce0*/  FADD.FTZ R174, R168, R153 ;  /* 0x00000099a8ae7221 */ /* 0x000fe20000010000 */
[-C--:B------:R-:W-:Y:S01]  /*dcf0*/  FMUL.FTZ R102, R102, R171.reuse ;  /* 0x000000ab66667220 */ /* 0x080fe20000410000 */
[-C--:B------:R-:W-:Y:S01]  /*dd00*/  FMUL.FTZ R103, R103, R171.reuse ;  /* 0x000000ab67677220 */ /* 0x080fe20000410000 */
[----:B------:R-:W-:Y:S01]  /*dd10*/  FMUL.FTZ R106, R106, R171 ;  /* 0x000000ab6a6a7220 */ /* 0x000fe20000410000 */
[----:B------:R-:W-:Y:S01]  /*dd20*/  FADD.FTZ R153, R161, R174 ;  /* 0x000000aea1997221 */ /* 0x000fe20000010000 */
[C---:B0-----:R-:W-:Y:S01]  /*dd30*/  F2FP.F16.F32.PACK_AB R161, R176.reuse, R161 ;  /* 0x000000a1b0a1723e */ /* 0x041fe200000000ff */
[-C--:B------:R-:W-:Y:S01]  /*dd40*/  FMUL.FTZ R107, R107, R171.reuse ;  /* 0x000000ab6b6b7220 */ /* 0x080fe20000410000 */
[----:B------:R-:W0:Y:S01]  /*dd50*/  MUFU.EX2 R228, R228 ;  /* 0x000000e400e47308 */ /* 0x000e220000000800 */
[----:B------:R-:W-:Y:S01]  /*dd60*/  FADD.FTZ R174, R176, R153 ;  /* 0x00000099b0ae7221 */ /* 0x000fe20000010000 */
[-C--:B------:R-:W-:Y:S01]  /*dd70*/  FMUL.FTZ R110, R110, R171.reuse ;  /* 0x000000ab6e6e7220 */ /* 0x080fe20000410000 */
[-C--:B------:R-:W-:Y:S01]  /*dd80*/  FMUL.FTZ R111, R111, R171.reuse ;  /* 0x000000ab6f6f7220 */ /* 0x080fe20000410000 */
[----:B------:R-:W-:Y:S01]  /*dd90*/  FMUL.FTZ R114, R114, R171 ;  /* 0x000000ab72727220 */ /* 0x000fe20000410000 */
[----:B---3--:R-:W-:Y:S01]  /*dda0*/  FADD.FTZ R153, R163, R174 ;  /* 0x000000aea3997221 */ /* 0x008fe20000010000 */
[C---:B----4-:R-:W-:Y:S01]  /*ddb0*/  F2FP.F16.F32.PACK_AB R163, R8.reuse, R163 ;  /* 0x000000a308a3723e */ /* 0x050fe200000000ff */
[-C--:B------:R-:W-:Y:S01]  /*ddc0*/  FMUL.FTZ R115, R115, R171.reuse ;  /* 0x000000ab73737220 */ /* 0x080fe20000410000 */
[----:B------:R-:W2:Y:S01]  /*ddd0*/  MUFU.EX2 R167, R182 ;  /* 0x000000b600a77308 */ /* 0x000ea20000000800 */
[----:B------:R-:W-:Y:S01]  /*dde0*/  FADD.FTZ R174, R8, R153 ;  /* 0x0000009908ae7221 */ /* 0x000fe20000010000 */
[----:B------:R-:W-:Y:S01]  /*ddf0*/  F2FP.F16.F32.PACK_AB R153, R209, R18 ;  /* 0x00000012d199723e */ /* 0x000fe200000000ff */
[-C--:B------:R-:W-:Y:S01]  /*de00*/  FMUL.FTZ R118, R118, R171.reuse ;  /* 0x000000ab76767220 */ /* 0x080fe20000410000 */
[-C--:B------:R-:W-:Y:S01]  /*de10*/  FMUL.FTZ R119, R119, R171.reuse ;  /* 0x000000ab77777220 */ /* 0x080fe20000410000 */
[----:B-1----:R-:W-:Y:S01]  /*de20*/  FADD.FTZ R155, R165, R174 ;  /* 0x000000aea59b7221 */ /* 0x002fe20000010000 */
[-C--:B------:R-:W-:Y:S01]  /*de30*/  FMUL.FTZ R122, R122, R171.reuse ;  /* 0x000000ab7a7a7220 */ /* 0x080fe20000410000 */
[----:B------:R-:W-:Y:S01]  /*de40*/  FMUL.FTZ R123, R123, R171 ;  /* 0x000000ab7b7b7220 */ /* 0x000fe20000410000 */
[----:B------:R-:W1:Y:S01]  /*de50*/  MUFU.EX2 R180, R180 ;  /* 0x000000b400b47308 */ /* 0x000e620000000800 */
[----:B0-----:R-:W-:Y:S01]  /*de60*/  FADD.FTZ R18, R228, R155 ;  /* 0x0000009be4127221 */ /* 0x001fe20000010000 */
[----:B------:R-:W-:Y:S01]  /*de70*/  F2FP.F16.F32.PACK_AB R155, R206, R231 ;  /* 0x000000e7ce9b723e */ /* 0x000fe200000000ff */
[----:B------:R-:W-:Y:S01]  /*de80*/  BAR.SYNC.DEFER_BLOCKING 0xf, 0x100 ;  /* 0x03c4000000007b1d */ /* 0x000fe20000010000 */
[----:B------:R-:W-:Y:S01]  /*de90*/  F2FP.F16.F32.PACK_AB R165, R228, R165 ;  /* 0x000000a5e4a5723e */ /* 0x000fe200000000ff */
[-C--:B------:R-:W-:Y:S01]  /*dea0*/  FMUL.FTZ R126, R126, R171.reuse ;  /* 0x000000ab7e7e7220 */ /* 0x080fe20000410000 */
[-C--:B------:R-:W-:Y:S01]  /*deb0*/  FMUL.FTZ R127, R127, R171.reuse ;  /* 0x000000ab7f7f7220 */ /* 0x080fe20000410000 */
[-C--:B------:R-:W-:Y:S01]  /*dec0*/  FMUL.FTZ R130, R130, R171.reuse ;  /* 0x000000ab82827220 */ /* 0x080fe20000410000 */
[-C--:B------:R-:W-:Y:S01]  /*ded0*/  FMUL.FTZ R131, R131, R171.reuse ;  /* 0x000000ab83837220 */ /* 0x080fe20000410000 */
[----:B--2---:R-:W-:Y:S01]  /*dee0*/  FADD.FTZ R9, R167, R18 ;  /* 0x00000012a7097221 */ /* 0x004fe20000010000 */
[-C--:B------:R-:W-:Y:S01]  /*def0*/  FMUL.FTZ R134, R134, R171.reuse ;  /* 0x000000ab86867220 */ /* 0x080fe20000410000 */
[-C--:B------:R-:W-:Y:S01]  /*df00*/  FMUL.FTZ R135, R135, R171.reuse ;  /* 0x000000ab87877220 */ /* 0x080fe20000410000 */
[-C--:B------:R-:W-:Y:S01]  /*df10*/  FMUL.FTZ R138, R138, R171.reuse ;  /* 0x000000ab8a8a7220 */ /* 0x080fe20000410000 */
[-C--:B------:R-:W-:Y:S01]  /*df20*/  FMUL.FTZ R139, R139, R171.reuse ;  /* 0x000000ab8b8b7220 */ /* 0x080fe20000410000 */
[-C--:B------:R-:W-:Y:S01]  /*df30*/  FMUL.FTZ R142, R142, R171.reuse ;  /* 0x000000ab8e8e7220 */ /* 0x080fe20000410000 */
[-C--:B------:R-:W-:Y:S01]  /*df40*/  FMUL.FTZ R143, R143, R171.reuse ;  /* 0x000000ab8f8f7220 */ /* 0x080fe20000410000 */
[----:B------:R-:W-:Y:S01]  /*df50*/  FMUL.FTZ R146, R146, R171 ;  /* 0x000000ab92927220 */ /* 0x000fe20000410000 */
[C---:B-1----:R-:W-:Y:S01]  /*df60*/  F2FP.F16.F32.PACK_AB R167, R180.reuse, R167 ;  /* 0x000000a7b4a7723e */ /* 0x042fe200000000ff */
[----:B------:R-:W-:Y:S01]  /*df70*/  FADD.FTZ R8, R180, R9 ;  /* 0x00000009b4087221 */ /* 0x000fe20000010000 */
[-C--:B------:R-:W-:Y:S01]  /*df80*/  FMUL.FTZ R147, R147, R171.reuse ;  /* 0x000000ab93937220 */ /* 0x080fe20000410000 */
[-C--:B------:R-:W-:Y:S01]  /*df90*/  FMUL.FTZ R150, R150, R171.reuse ;  /* 0x000000ab96967220 */ /* 0x080fe20000410000 */
[----:B------:R-:W-:Y:S01]  /*dfa0*/  FMUL.FTZ R151, R151, R171 ;  /* 0x000000ab97977220 */ /* 0x000fe20000410000 */
[----:B------:R0:W-:Y:S04]  /*dfb0*/  STSM.16.M88.4 [R195+0x26800], R152 ;  /* 0x02680098c3007844 */ /* 0x0001e80000000200 */
[----:B------:R0:W-:Y:S04]  /*dfc0*/  STSM.16.M88.4 [R198], R156 ;  /* 0x0000009cc6007844 */ /* 0x0001e80000000200 */
[----:B------:R0:W-:Y:S04]  /*dfd0*/  STSM.16.M88.4 [R196], R160 ;  /* 0x000000a0c4007844 */ /* 0x0001e80000000200 */
[----:B------:R0:W-:Y:S01]  /*dfe0*/  STSM.16.M88.4 [R197], R164 ;  /* 0x000000a4c5007844 */ /* 0x0001e20000000200 */
[----:B------:R-:W-:Y:S05]  /*dff0*/  @!P0 BRA `(.L_x_4771) ;  /* 0x0000000000048947 */ /* 0x000fea0003800000 */
[----:B------:R-:W-:Y:S01]  /*e000*/  BPT.TRAP 0x1 ;  /* 0x000000040000795c */ /* 0x000fe20000300000 */
.L_x_4771:
[----:B------:R1:W2:Y:S01]  /*e010*/  SYNCS.PHASECHK.TRANS64.TRYWAIT P2, [R212+URZ+0x28c50], R213 ;  /* 0x028c50d5d40075a7 */ /* 0x0002a2000804017f */
[----:B------:R-:W-:Y:S05]  /*e020*/  @!P0 BRA `(.L_x_4772) ;  /* 0x0000000000048947 */ /* 0x000fea0003800000 */
[----:B------:R-:W-:Y:S01]  /*e030*/  BPT.TRAP 0x1 ;  /* 0x000000040000795c */ /* 0x000fe20000300000 */
.L_x_4772:
[----:B------:R-:W-:Y:S04]  /*e040*/  BSSY B2, `(.L_x_4773) ;  /* 0x0000004000027945 */ /* 0x000fe80003800000 */
[----:B--2---:R-:W-:Y:S05]  /*e050*/  @P2 BRA `(.L_x_4774) ;  /* 0x0000000000082947 */ /* 0x004fea0003800000 */
[----:B------:R-:W2:Y:S02]  /*e060*/  SYNCS.PHASECHK.TRANS64.TRYWAIT P2, [R212+URZ+0x28c50], R213 ;  /* 0x028c50d5d40075a7 */ /* 0x000ea4000804017f */
[----:B--2---:R-:W-:Y:S05]  /*e070*/  @!P2 BRA `(.L_x_4775) ;  /* 0x000000ec0014a947 */ /* 0x004fea0003800000 */
.L_x_4774:
[----:B------:R-:W-:Y:S05]  /*e080*/  BSYNC B2 ;  /* 0x0000000000027941 */ /* 0x000fea0003800000 */
.L_x_4773:
[----:B------:R-:W-:Y:S01]  /*e090*/  IMAD R168, R211, 0x1000, R190 ;  /* 0x00001000d3a87824 */ /* 0x000fe200078e02be */
[----:B------:R-:W-:Y:S01]  /*e0a0*/  WARPGROUP.ARRIVE ;  /* 0x00000000000079c5 */ /* 0x000fe20000000000 */
[----:B------:R-:W-:Y:S01]  /*e0b0*/  IMAD.MOV.U32 R169, RZ, RZ, 0x40000040 ;  /* 0x40000040ffa97424 */ /* 0x000fe200078e00ff */
[----:B------:R-:W-:Y:S01]  /*e0c0*/  ISETP.GT.AND P2, PT, R14, R204, PT ;  /* 0x000000cc0e00720c */ /* 0x000fe20003f44270 */
[----:B-12---:R-:W-:Y:S01]  /*e0d0*/  @!P1 VIADD R212, R212, 0x28c60 ;  /* 0x00028c60d4d49836 */ /* 0x006fe20000000000 */
[----:B------:R-:W-:Y:S01]  /*e0e0*/  R2UR UR6, R168 ;  /* 0x00000000a80672ca */ /* 0x000fe200000e0000 */
[----:B------:R-:W-:Y:S01]  /*e0f0*/  VIADD R14, R14, 0xffffffff ;  /* 0xffffffff0e0e7836 */ /* 0x000fe20000000000 */
[----:B------:R-:W-:Y:S01]  /*e100*/  R2UR UR7, R169 ;  /* 0x00000000a90772ca */ /* 0x000fe200000e0000 */
[----:B------:R-:W-:Y:S01]  /*e110*/  IMAD.MOV.U32 R169, RZ, RZ, 0x40000040 ;  /* 0x40000040ffa97424 */ /* 0x000fe200078e00ff */
[----:B------:R-:W-:Y:S01]  /*e120*/  @!P1 PRMT R212, RZ, 0x654, R212 ;  /* 0x00000654ffd49816 */ /* 0x000fe200000000d4 */
[----:B------:R-:W-:Y:S01]  /*e130*/  IMAD.MOV.U32 R9, RZ, RZ, R170 ;  /* 0x000000ffff097224 */ /* 0x000fe200078e00aa */
[----:B------:R-:W-:Y:S01]  /*e140*/  MOV R20, R172 ;  /* 0x000000ac00147202 */ /* 0x000fe20000000f00 */
[----:B------:R-:W-:-:S08]  /*e150*/  IMAD.MOV.U32 R18, RZ, RZ, R211 ;  /* 0x000000ffff127224 */ /* 0x000fd000078e00d3 */
[----:B------:R-:W-:Y:S03]  /*e160*/  HGMMA.64x256x16.F32 R24, R152, gdesc[UR4].tnspB, R24, gsb0 ;  /* 0x43e0000498187df0 */ /* 0x000fe60008000818 */
[----:B------:R-:W-:Y:S02]  /*e170*/  WARPGROUP.DEPBAR.LE gsb0, 0x0 ;  /* 0x00008000000079c5 */ /* 0x000fe40000010000 */
[----:B0-----:R-:W-:Y:S01]  /*e180*/  VIADD R152, R168, 0x80 ;  /* 0x00000080a8987836 */ /* 0x001fe20000000000 */
        /* <DEDUP_REMOVED lines=31> */
[----:B------:R-:W-:Y:S05]  /*e380*/  BSYNC B0 ;  /* 0x0000000000007941 */ /* 0x000fea0003800000 */
.L_x_4757:
[----:B------:R-:W-:Y:S02]  /*e390*/  IMAD.MOV.U32 R20, RZ, RZ, R172 ;  /* 0x000000ffff147224 */ /* 0x000fe400078e00ac */
[----:B------:R-:W-:Y:S02]  /*e3a0*/  IMAD.MOV.U32 R9, RZ, RZ, R170 ;  /* 0x000000ffff097224 */ /* 0x000fe400078e00aa */
[----:B------:R-:W-:-:S07]  /*e3b0*/  IMAD.MOV.U32 R18, RZ, RZ, R211 ;  /* 0x000000ffff127224 */ /* 0x000fce00078e00d3 */
.L_x_4756:
[----:B------:R-:W-:Y:S05]  /*e3c0*/  BSYNC B1 ;  /* 0x0000000000017941 */ /* 0x000fea0003800000 */
.L_x_4755:
[----:B------:R-:W1:Y:S01]  /*e3d0*/  LDC R154, c[0x0][0x9e4] ;  /* 0x00027900ff9a7b82 */ /* 0x000e620000000800 */
[----:B------:R-:W-:-:S04]  /*e3e0*/  IADD3 R152, R184, 0x40, -R186 ;  /* 0x00000040b8987810 */ /* 0x000fc80007ffe8ba */
[----:B------:R-:W-:-:S05]  /*e3f0*/  LEA R153, R189, R152, 0x6 ;  /* 0x00000098bd997211 */ /* 0x000fca00078e30ff */
[----:B------:R-:W-:Y:S01]  /*e400*/  IMAD.IADD R188, R153, 0x1, -R188 ;  /* 0x0000000199bc7824 */ /* 0x000fe200078e0abc */
[----:B-1----:R-:W-:-:S13]  /*e410*/  ISETP.GE.AND P5, PT, R154, 0x1, PT ;  /* 0x000000019a00780c */ /* 0x002fda0003fa6270 */
[----:B------:R-:W-:Y:S05]  /*e420*/  @!P5 BRA `(.L_x_4777) ;  /* 0x000000000048d947 */ /* 0x000fea0003800000 */
[----:B------:R-:W-:Y:S01]  /*e430*/  IMAD.MOV.U32 R155, RZ, RZ, R153 ;  /* 0x000000ffff9b7224 */ /* 0x000fe200078e0099 */
[----:B------:R-:W-:Y:S04]  /*e440*/  BSSY B0, `(.L_x_4778) ;  /* 0x000000e000007945 */ /* 0x000fe80003800000 */
        /* <DEDUP_REMOVED lines=9> */
.L_x_4779:
[----:B------:R-:W-:-:S13]  /*e4e0*/  ISETP.NE.AND P2, PT, R154, 0x1, PT ;  /* 0x000000019a00780c */ /* 0x000fda0003f45270 */
[----:B------:R-:W1:Y:S02]  /*e4f0*/  @P2 LDC.64 R152, c[0x0][0x9e8] ;  /* 0x00027a00ff982b82 */ /* 0x000e640000000a00 */
[----:B-1----:R-:W-:-:S05]  /*e500*/  @P2 IMAD.HI.U32 R152, R155, R152, RZ ;  /* 0x000000989b982227 */ /* 0x002fca00078e00ff */
[----:B------:R-:W-:-:S07]  /*e510*/  @P2 SHF.R.U32.HI R155, RZ, R153, R152 ;  /* 0x00000099ff9b2219 */ /* 0x000fce0000011698 */
.L_x_4780:
[----:B------:R-:W-:Y:S05]  /*e520*/  BSYNC B0 ;  /* 0x0000000000007941 */ /* 0x000fea0003800000 */
.L_x_4778:
[----:B------:R-:W-:-:S05]  /*e530*/  IMAD R155, R155, R154, RZ ;  /* 0x0000009a9b9b7224 */ /* 0x000fca00078e02ff */
[----:B------:R-:W-:-:S07]  /*e540*/  VIMNMX R188, R188, R155, !PT ;  /* 0x0000009bbcbc7248 */ /* 0x000fce0007fe0100 */
.L_x_4777:
[----:B------:R-:W-:Y:S01]  /*e550*/  VIADD R188, R188, 0x3f ;  /* 0x0000003fbcbc7836 */ /* 0x000fe20000000000 */
[----:B------:R-:W-:Y:S04]  /*e560*/  BSSY B1, `(.L_x_4781) ;  /* 0x00001ad000017945 */ /* 0x000fe80003800000 */
[----:B------:R-:W-:-:S04]  /*e570*/  SHF.R.S32.HI R153, RZ, 0x1f, R188 ;  /* 0x0000001fff997819 */ /* 0x000fc800000114bc */
[----:B------:R-:W-:-:S04]  /*e580*/  LEA.HI R153, R153, R188, RZ, 0x6 ;  /* 0x000000bc99997211 */ /* 0x000fc800078f30ff */
[----:B------:R-:W-:-:S04]  /*e590*/  SHF.R.S32.HI R152, RZ, 0x6, R153 ;  /* 0x00000006ff987819 */ /* 0x000fc80000011499 */
[----:B------:R-:W-:-:S04]  /*e5a0*/  VIMNMX R201, R191, R152, !PT ;  /* 0x00000098bfc97248 */ /* 0x000fc80007fe0100 */
[----:B------:R-:W-:-:S13]  /*e5b0*/  ISETP.GE.AND P2, PT, R14, R201, PT ;  /* 0x000000c90e00720c */ /* 0x000fda0003f46270 */
[----:B------:R-:W-:Y:S05]  /*e5c0*/  @!P2 BRA `(.L_x_4782) ;  /* 0x000000180098a947 */ /* 0x000fea0003800000 */
[----:B------:R-:W-:Y:S01]  /*e5d0*/  BSSY B0, `(.L_x_4783) ;  /* 0x00001a4000007945 */ /* 0x000fe20003800000 */
[----:B------:R-:W-:Y:S01]  /*e5e0*/  IMAD.MOV.U32 R207, RZ, RZ, R20 ;  /* 0x000000ffffcf7224 */ /* 0x000fe200078e0014 */
[----:B------:R-:W-:Y:S01]  /*e5f0*/  MOV R205, R14 ;  /* 0x0000000e00cd7202 */ /* 0x000fe20000000f00 */
[----:B------:R-:W-:Y:S02]  /*e600*/  IMAD.MOV.U32 R208, RZ, RZ, R9 ;  /* 0x000000ffffd07224 */ /* 0x000fe400078e0009 */
[----:B------:R-:W-:-:S07]  /*e610*/  IMAD.MOV.U32 R209, RZ, RZ, R18 ;  /* 0x000000ffffd17224 */ /* 0x000fce00078e0012 */
.L_x_4794:
[----:B------:R-:W-:Y:S02]  /*e620*/  VIADD R18, R209, 0x1 ;  /* 0x00000001d1127836 */ /* 0x000fe40000000000 */
[----:B------:R-:W-:Y:S02]  /*e630*/  IMAD.MOV.U32 R14, RZ, RZ, R205 ;  /* 0x000000ffff0e7224 */ /* 0x000fe400078e00cd */
[----:B------:R-:W-:Y:S01]  /*e640*/  VIADD R205, R205, 0xffffffff ;  /* 0xffffffffcdcd7836 */ /* 0x000fe20000000000 */
[----:B------:R-:W-:Y:S02]  /*e650*/  ISETP.NE.AND P3, PT, R18, 0x2, PT ;  /* 0x000000021200780c */ /* 0x000fe40003f65270 */
[----:B------:R-:W-:Y:S02]  /*e660*/  ISETP.GT.AND P2, PT, R14, R201, PT ;  /* 0x000000c90e00720c */ /* 0x000fe40003f44270 */
[----:B------:R-:W-:Y:S02]  /*e670*/  SEL R14, RZ, 0x1, P3 ;  /* 0x00000001ff0e7807 */ /* 0x000fe40001800000 */
[----:B------:R-:W-:-:S02]  /*e680*/  SEL R18, R18, RZ, P3 ;  /* 0x000000ff12127207 */ /* 0x000fc40001800000 */
[----:B------:R-:W-:Y:S01]  /*e690*/  LOP3.LUT R19, R19, R14, RZ, 0x3c, !PT ;  /* 0x0000000e13137212 */ /* 0x000fe200078e3cff */
[----:B-1----:R-:W-:Y:S06]  /*e6a0*/  @!P0 BRA `(.L_x_4784) ;  /* 0x0000000000048947 */ /* 0x002fec0003800000 */
[----:B------:R-:W-:Y:S01]  /*e6b0*/  BPT.TRAP 0x1 ;  /* 0x000000040000795c */ /* 0x000fe20000300000 */
.L_x_4784:
[----:B------:R-:W-:Y:S01]  /*e6c0*/  IMAD R204, R18, 0x8, R2 ;  /* 0x0000000812cc7824 */ /* 0x000fe200078e0202 */
[----:B------:R-:W-:-:S04]  /*e6d0*/  SHF.L.U32 R206, R19, 0x1f, RZ ;  /* 0x0000001f13ce7819 */ /* 0x000fc800000006ff */
[----:B------:R1:W2:Y:S01]  /*e6e0*/  SYNCS.PHASECHK.TRANS64.TRYWAIT P3, [R204+URZ+0x28c30], R206 ;  /* 0x028c30cecc0075a7 */ /* 0x0002a2000806017f */
[----:B------:R-:W-:Y:S05]  /*e6f0*/  @!P0 BRA `(.L_x_4785) ;  /* 0x0000000000048947 */ /* 0x000fea0003800000 */
[----:B------:R-:W-:Y:S01]  /*e700*/  BPT.TRAP 0x1 ;  /* 0x000000040000795c */ /* 0x000fe20000300000 */
.L_x_4785:
[----:B------:R-:W-:Y:S01]  /*e710*/  BSSY B2, `(.L_x_4786) ;  /* 0x0000006000027945 */ /* 0x000fe20003800000 */
[----:B------:R-:W-:Y:S01]  /*e720*/  LEA R14, R18, R21, 0x9 ;  /* 0x00000015120e7211 */ /* 0x000fe200078e48ff */
[----:B------:R-:W-:Y:S02]  /*e730*/  IMAD.MOV.U32 R15, RZ, RZ, 0x40000040 ;  /* 0x40000040ff0f7424 */ /* 0x000fe400078e00ff */
[----:B--2---:R-:W-:Y:S05]  /*e740*/  @P3 BRA `(.L_x_4787) ;  /* 0x0000000000083947 */ /* 0x004fea0003800000 */
[----:B------:R-:W2:Y:S02]  /*e750*/  SYNCS.PHASECHK.TRANS64.TRYWAIT P3, [R204+URZ+0x28c30], R206 ;  /* 0x028c30cecc0075a7 */ /* 0x000ea4000806017f */
[----:B--2---:R-:W-:Y:S05]  /*e760*/  @!P3 BRA `(.L_x_4788) ;  /* 0x000000e4006cb947 */ /* 0x004fea0003800000 */
.L_x_4787:
[----:B------:R-:W-:Y:S05]  /*e770*/  BSYNC B2 ;  /* 0x0000000000027941 */ /* 0x000fea0003800000 */
.L_x_4786:
[C---:B------:R-:W-:Y:S01]  /*e780*/  R2UR UR6, R14.reuse ;  /* 0x000000000e0672ca */ /* 0x040fe200000e0000 */
[----:B------:R-:W-:Y:S01]  /*e790*/  WARPGROUP.ARRIVE ;  /* 0x00000000000079c5 */ /* 0x000fe20000000000 */
[----:B------:R-:W-:Y:S01]  /*e7a0*/  R2UR UR7, R15 ;  /* 0x000000000f0772ca */ /* 0x000fe200000e0000 */
[----:B------:R-:W-:Y:S01]  /*e7b0*/  VIADD R188, R14, 0x2 ;  /* 0x000000020ebc7836 */ /* 0x000fe20000000000 */
[----:B------:R-:W-:Y:S01]  /*e7c0*/  R2UR UR4, R4 ;  /* 0x00000000040472ca */ /* 0x000fe200000e0000 */
[----:B------:R-:W-:Y:S01]  /*e7d0*/  IMAD.MOV.U32 R189, RZ, RZ, 0x40000040 ;  /* 0x40000040ffbd7424 */ /* 0x000fe200078e00ff */
[----:B------:R-:W-:Y:S01]  /*e7e0*/  R2UR UR5, R5 ;  /* 0x00000000050572ca */ /* 0x000fe200000e0000 */
[----:B------:R-:W-:-:S12]  /*e7f0*/  IMAD.MOV.U32 R15, RZ, RZ, 0x40000040 ;  /* 0x40000040ff0f7424 */ /* 0x000fd800078e00ff */
        /* <DEDUP_REMOVED lines=43> */
[----:B------:R-:W3:Y:S02]  /*eab0*/  SHFL.BFLY PT, R14, R15, 0x2, 0x1f ;  /* 0x0c401f000f0e7f89 */ /* 0x000ee400000e0000 */
[----:B---3--:R-:W-:Y:S01]  /*eac0*/  FMNMX.FTZ R20, R15, R14, !PT ;  /* 0x0000000e0f147209 */ /* 0x008fe20007810000 */
[----:B------:R-:W-:Y:S01]  /*ead0*/  IMAD.U32 R15, RZ, RZ, UR4 ;  /* 0x00000004ff0f7e24 */ /* 0x000fe2000f8e00ff */
[----:B------:R-:W-:-:S03]  /*eae0*/  FMNMX.FTZ R14, R154, R207, !PT ;  /* 0x000000cf9a0e7209 */ /* 0x000fc60007810000 */
[----:B------:R-:W3:Y:S01]  /*eaf0*/  SHFL.BFLY PT, R189, R20, 0x1, 0x1f ;  /* 0x0c201f0014bd7f89 */ /* 0x000ee200000e0000 */
[----:B------:R-:W-:-:S04]  /*eb00*/  FMNMX.FTZ R9, R155, R14, !PT ;  /* 0x0000000e9b097209 */ /* 0x000fc80007810000 */
[----:B------:R-:W-:-:S04]  /*eb10*/  FMNMX.FTZ R14, R158, R9, !PT ;  /* 0x000000099e0e7209 */ /* 0x000fc80007810000 */
[----:B------:R-:W-:-:S04]  /*eb20*/  FMNMX.FTZ R9, R159, R14, !PT ;  /* 0x0000000e9f097209 */ /* 0x000fc80007810000 */
[----:B------:R-:W-:Y:S02]  /*eb30*/  FMNMX.FTZ R14, R162, R9, !PT ;  /* 0x00000009a20e7209 */ /* 0x000fe40007810000 */
[----:B---3--:R-:W-:Y:S02]  /*eb40*/  FMNMX.FTZ R9, R20, R189, !PT ;  /* 0x000000bd14097209 */ /* 0x008fe40007810000 */
[----:B------:R-:W-:-:S03]  /*eb50*/  FMNMX.FTZ R189, R163, R14, !PT ;  /* 0x0000000ea3bd7209 */ /* 0x000fc60007810000 */
[----:B------:R-:W-:Y:S01]  /*eb60*/  FADD.FTZ R188, -R9, R208 ;  /* 0x000000d009bc7221 */ /* 0x000fe20000010100 */
[----:B------:R-:W-:-:S03]  /*eb70*/  FMNMX.FTZ R14, R166, R189, !PT ;  /* 0x000000bda60e7209 */ /* 0x000fc60007810000 */
[-C--:B------:R-:W-:Y:S01]  /*eb80*/  FMUL.FTZ R208, R188, R15.reuse ;  /* 0x0000000fbcd07220 */ /* 0x080fe20000410000 */
[----:B------:R-:W-:Y:S01]  /*eb90*/  FMNMX.FTZ R189, R167, R14, !PT ;  /* 0x0000000ea7bd7209 */ /* 0x000fe20007810000 */
[----:B------:R-:W-:Y:S02]  /*eba0*/  FMUL.FTZ R188, R9, R15 ;  /* 0x0000000f09bc7220 */ /* 0x000fe40000410000 */
[----:B------:R-:W3:Y:S01]  /*ebb0*/  MUFU.EX2 R14, R208 ;  /* 0x000000d0000e7308 */ /* 0x000ee20000000800 */
[----:B------:R-:W-:Y:S01]  /*ebc0*/  FMNMX.FTZ R20, R170, R189, !PT ;  /* 0x000000bdaa147209 */ /* 0x000fe20007810000 */
[-CC-:B------:R-:W-:Y:S01]  /*ebd0*/  FFMA.FTZ R210, R152, R15.reuse, -R188.reuse ;  /* 0x0000000f98d27223 */ /* 0x180fe200000108bc */
[-CC-:B------:R-:W-:Y:S01]  /*ebe0*/  FFMA.FTZ R152, R153, R15.reuse, -R188.reuse ;  /* 0x0000000f99987223 */ /* 0x180fe200000108bc */
[-CC-:B0-----:R-:W-:Y:S01]  /*ebf0*/  FFMA.FTZ R212, R156, R15.reuse, -R188.reuse ;  /* 0x0000000f9cd47223 */ /* 0x181fe200000108bc */
        /* <DEDUP_REMOVED lines=17> */
[----:B------:R-:W-:Y:S01]  /*ed10*/  FFMA.FTZ R181, R181, R15, -R188 ;  /* 0x0000000fb5b57223 */ /* 0x000fe200000108bc */
[----:B------:R-:W0:Y:S01]  /*ed20*/  MUFU.EX2 R189, R210 ;  /* 0x000000d200bd7308 */ /* 0x000e220000000800 */
[-C--:B---3--:R-:W-:Y:S01]  /*ed30*/  FMUL.FTZ R24, R24, R14.reuse ;  /* 0x0000000e18187220 */ /* 0x088fe20000410000 */
[----:B------:R-:W-:Y:S01]  /*ed40*/  FMNMX.FTZ R20, R182, R211, !PT ;  /* 0x000000d3b6147209 */ /* 0x000fe20007810000 */
[-C--:B------:R-:W-:Y:S01]  /*ed50*/  FMUL.FTZ R25, R25, R14.reuse ;  /* 0x0000000e19197220 */ /* 0x080fe20000410000 */
[-C--:B------:R-:W-:Y:S01]  /*ed60*/  FMUL.FTZ R28, R28, R14.reuse ;  /* 0x0000000e1c1c7220 */ /* 0x080fe20000410000 */
[----:B------:R-:W-:Y:S01]  /*ed70*/  FMUL.FTZ R29, R29, R14 ;  /* 0x0000000e1d1d7220 */ /* 0x000fe20000410000 */
[----:B------:R-:W-:Y:S01]  /*ed80*/  FMNMX.FTZ R20, R183, R20, !PT ;  /* 0x00000014b7147209 */ /* 0x000fe20007810000 */
[-C--:B------:R-:W-:Y:S01]  /*ed90*/  FMUL.FTZ R32, R32, R14.reuse ;  /* 0x0000000e20207220 */ /* 0x080fe20000410000 */
[----:B------:R-:W3:Y:S01]  /*eda0*/  MUFU.EX2 R152, R152 ;  /* 0x0000009800987308 */ /* 0x000ee20000000800 */
[-C--:B------:R-:W-:Y:S01]  /*edb0*/  FMUL.FTZ R33, R33, R14.reuse ;  /* 0x0000000e21217220 */ /* 0x080fe20000410000 */
[-C--:B------:R-:W-:Y:S01]  /*edc0*/  FMUL.FTZ R36, R36, R14.reuse ;  /* 0x0000000e24247220 */ /* 0x080fe20000410000 */
[----:B------:R-:W4:Y:S01]  /*edd0*/  SHFL.BFLY PT, R211, R20, 0x2, 0x1f ;  /* 0x0c401f0014d37f89 */ /* 0x000f2200000e0000 */
[-C--:B------:R-:W-:Y:S01]  /*ede0*/  FMUL.FTZ R37, R37, R14.reuse ;  /* 0x0000000e25257220 */ /* 0x080fe20000410000 */
[-C--:B------:R-:W-:Y:S01]  /*edf0*/  FMUL.FTZ R40, R40, R14.reuse ;  /* 0x0000000e28287220 */ /* 0x080fe20000410000 */
[-C--:B------:R-:W-:Y:S01]  /*ee00*/  FMUL.FTZ R41, R41, R14.reuse ;  /* 0x0000000e29297220 */ /* 0x080fe20000410000 */
[-C--:B------:R-:W-:Y:S01]  /*ee10*/  FMUL.FTZ R44, R44, R14.reuse ;  /* 0x0000000e2c2c7220 */ /* 0x080fe20000410000 */
[----:B------:R5:W1:Y:S01]  /*ee20*/  MUFU.EX2 R153, R212 ;  /* 0x000000d400997308 */ /* 0x000a620000000800 */
[----:B0-----:R-:W-:Y:S01]  /*ee30*/  FFMA.FTZ R3, R14, R3, R189 ;  /* 0x000000030e037223 */ /* 0x001fe200000100bd */
        /* <DEDUP_REMOVED lines=17> */
[----:B----4-:R-:W-:Y:S01]  /*ef50*/  FMNMX.FTZ R211, R20, R211, !PT ;  /* 0x000000d314d37209 */ /* 0x010fe20007810000 */
        /* <DEDUP_REMOVED lines=29> */
[----:B------:R-:W-:Y:S01]  /*f130*/  IMAD.MOV R211, RZ, RZ, -R194 ;  /* 0x000000ffffd37224 */ /* 0x000fe200078e0ac2 */
[----:B------:R-:W-:Y:S01]  /*f140*/  MUFU.EX2 R165, R165 ;  /* 0x000000a500a57308 */ /* 0x000fe20000000800 */
[-C--:B------:R-:W-:Y:S01]  /*f150*/  FMUL.FTZ R124, R124, R14.reuse ;  /* 0x0000000e7c7c7220 */ /* 0x080fe20000410000 */
[-C--:B------:R-:W-:Y:S01]  /*f160*/  FMUL.FTZ R125, R125, R14.reuse ;  /* 0x0000000e7d7d7220 */ /* 0x080fe20000410000 */
[C---:B------:R-:W-:Y:S01]  /*f170*/  FADD.FTZ R188, -R20.reuse, R207 ;  /* 0x000000cf14bc7221 */ /* 0x040fe20000010100 */
[----:B------:R-:W-:Y:S01]  /*f180*/  FMUL.FTZ R228, R20, R15 ;  /* 0x0000000f14e47220 */ /* 0x000fe20000410000 */
[----:B------:R-:W-:Y:S01]  /*f190*/  ISETP.NE.AND P3, PT, R22, R211, PT ;  /* 0x000000d31600720c */ /* 0x000fe20003f65270 */
[----:B------:R-:W-:Y:S01]  /*f1a0*/  FMUL.FTZ R128, R128, R14 ;  /* 0x0000000e80807220 */ /* 0x000fe20000410000 */
[-C--:B------:R-:W-:Y:S01]  /*f1b0*/  FMUL.FTZ R169, R188, R15.reuse ;  /* 0x0000000fbca97220 */ /* 0x080fe20000410000 */
[-CC-:B------:R-:W-:Y:S01]  /*f1c0*/  FFMA.FTZ R188, R154, R15.reuse, -R228.reuse ;  /* 0x0000000f9abc7223 */ /* 0x180fe200000108e4 */
        /* <DEDUP_REMOVED lines=9> */
[-CC-:B-----5:R-:W-:Y:S01]  /*f260*/  FFMA.FTZ R212, R167, R15.reuse, -R228.reuse ;  /* 0x0000000fa7d47223 */ /* 0x1a0fe200000108e4 */
[-CC-:B------:R-:W-:Y:S01]  /*f270*/  FFMA.FTZ R167, R170, R15.reuse, -R228.reuse ;  /* 0x0000000faaa77223 */ /* 0x180fe200000108e4 */
[-CC-:B------:R-:W-:Y:S01]  /*f280*/  FFMA.FTZ R170, R171, R15.reuse, -R228.reuse ;  /* 0x0000000fabaa7223 */ /* 0x180fe200000108e4 */
[----:B------:R-:W0:Y:S01]  /*f290*/  MUFU.EX2 R188, R188 ;  /* 0x000000bc00bc7308 */ /* 0x000e220000000800 */
[----:B------:R3:W-:Y:S01]  /*f2a0*/  @!P1 SYNCS.ARRIVE.TRANS64.RED.A1T0 RZ, [R154+URZ], RZ ;  /* 0x000000ff9aff99a7 */ /* 0x0007e2000810043f */
[-CC-:B------:R-:W-:Y:S01]  /*f2b0*/  FFMA.FTZ R171, R174, R15.reuse, -R228.reuse ;  /* 0x0000000faeab7223 */ /* 0x180fe200000108e4 */
[-CC-:B------:R-:W-:Y:S01]  /*f2c0*/  FFMA.FTZ R174, R175, R15.reuse, -R228.reuse ;  /* 0x0000000fafae7223 */ /* 0x180fe200000108e4 */
[-CC-:B------:R-:W-:Y:S01]  /*f2d0*/  FFMA.FTZ R175, R178, R15.reuse, -R228.reuse ;  /* 0x0000000fb2af7223 */ /* 0x180fe200000108e4 */
[----:B------:R-:W-:Y:S01]  /*f2e0*/  FFMA.FTZ R178, R179, R15, -R228 ;  /* 0x0000000fb3b27223 */ /* 0x000fe200000108e4 */
[----:B------:R-:W-:-:S02]  /*f2f0*/  @!P3 IMAD R209, R209, 0x40, R192 ;  /* 0x00000040d1d1b824 */ /* 0x000fc400078e02c0 */
[-CC-:B------:R-:W-:Y:S01]  /*f300*/  FFMA.FTZ R182, R182, R15.reuse, -R228.reuse ;  /* 0x0000000fb6b67223 */ /* 0x180fe200000108e4 */
[----:B------:R-:W4:Y:S01]  /*f310*/  MUFU.EX2 R155, R155 ;  /* 0x0000009b009b7308 */ /* 0x000f220000000800 */
[----:B---3--:R-:W-:Y:S01]  /*f320*/  FADD.FTZ R154, R152, R3 ;  /* 0x00000003989a7221 */ /* 0x008fe20000010000 */
[----:B------:R-:W-:Y:S01]  /*f330*/  FFMA.FTZ R183, R183, R15, -R228 ;  /* 0x0000000fb7b77223 */ /* 0x000fe200000108e4 */
[----:B------:R-:W-:Y:S01]  /*f340*/  @!P3 LEA R209, R209, R2, 0x2 ;  /* 0x00000002d1d1b211 */ /* 0x000fe200078e10ff */
[-C--:B------:R-:W-:Y:S01]  /*f350*/  FMUL.FTZ R129, R129, R14.reuse ;  /* 0x0000000e81817220 */ /* 0x080fe20000410000 */
[----:B-1----:R-:W-:Y:S01]  /*f360*/  FADD.FTZ R3, R153, R154 ;  /* 0x0000009a99037221 */ /* 0x002fe20000010000 */
[-C--:B------:R-:W-:Y:S01]  /*f370*/  FMUL.FTZ R132, R132, R14.reuse ;  /* 0x0000000e84847220 */ /* 0x080fe20000410000 */
[----:B------:R-:W-:Y:S01]  /*f380*/  FMUL.FTZ R133, R133, R14 ;  /* 0x0000000e85857220 */ /* 0x000fe20000410000 */
[----:B------:R-:W1:Y:S01]  /*f390*/  MUFU.EX2 R207, R207 ;  /* 0x000000cf00cf7308 */ /* 0x000e620000000800 */
[----:B0-----:R-:W-:Y:S01]  /*f3a0*/  FFMA.FTZ R8, R169, R8, R188 ;  /* 0x00000008a9087223 */ /* 0x001fe200000100bc */
[----:B------:R-:W-:Y:S01]  /*f3b0*/  FADD.FTZ R154, R156, R3 ;  /* 0x000000039c9a7221 */ /* 0x000fe20000010000 */
[----:B------:R0:W-:Y:S01]  /*f3c0*/  @!P3 STS [R209+0x28800], R14 ;  /* 0x0288000ed100b388 */ /* 0x0001e20000000800 */
[-C--:B------:R-:W-:Y:S01]  /*f3d0*/  FMUL.FTZ R136, R136, R14.reuse ;  /* 0x0000000e88887220 */ /* 0x080fe20000410000 */
[-C--:B------:R-:W-:Y:S01]  /*f3e0*/  FMUL.FTZ R137, R137, R14.reuse ;  /* 0x0000000e89897220 */ /* 0x080fe20000410000 */
[----:B------:R-:W-:Y:S01]  /*f3f0*/  FADD.FTZ R179, R157, R154 ;  /* 0x0000009a9db37221 */ /* 0x000fe20000010000 */
[----:B------:R3:W-:Y:S01]  /*f400*/  @!P3 STS [R209+0x28820], R169 ;  /* 0x028820a9d100b388 */ /* 0x0007e20000000800 */
[----:B------:R-:W5:Y:S01]  /*f410*/  MUFU.EX2 R208, R208 ;  /* 0x000000d000d07308 */ /* 0x000f620000000800 */
[----:B----4-:R-:W-:Y:S01]  /*f420*/  FADD.FTZ R8, R155, R8 ;  /* 0x000000089b087221 */ /* 0x010fe20000010000 */
[----:B------:R-:W-:Y:S01]  /*f430*/  FADD.FTZ R154, R160, R179 ;  /* 0x000000b3a09a7221 */ /* 0x000fe20000010000 */
[-C--:B------:R-:W-:Y:S01]  /*f440*/  FMUL.FTZ R140, R140, R14.reuse ;  /* 0x0000000e8c8c7220 */ /* 0x080fe20000410000 */
[-C--:B------:R-:W-:Y:S01]  /*f450*/  FMUL.FTZ R141, R141, R14.reuse ;  /* 0x0000000e8d8d7220 */ /* 0x080fe20000410000 */
[-C--:B------:R-:W-:Y:S01]  /*f460*/  FMUL.FTZ R144, R144, R14.reuse ;  /* 0x0000000e90907220 */ /* 0x080fe20000410000 */
[----:B------:R-:W-:Y:S01]  /*f470*/  FADD.FTZ R179, R161, R154 ;  /* 0x0000009aa1b37221 */ /* 0x000fe20000010000 */
[-C--:B------:R-:W-:Y:S01]  /*f480*/  FMUL.FTZ R145, R145, R14.reuse ;  /* 0x0000000e91917220 */ /* 0x080fe20000410000 */
[----:B------:R-:W4:Y:S01]  /*f490*/  MUFU.EX2 R159, R159 ;  /* 0x0000009f009f7308 */ /* 0x000f220000000800 */
[----:B-1----:R-:W-:Y:S01]  /*f4a0*/  FADD.FTZ R3, R207, R8 ;  /* 0x00000008cf037221 */ /* 0x002fe20000010000 */
[----:B------:R-:W-:Y:S01]  /*f4b0*/  FADD.FTZ R154, R164, R179 ;  /* 0x000000b3a49a7221 */ /* 0x000fe20000010000 */
[-C--:B------:R-:W-:Y:S01]  /*f4c0*/  FMUL.FTZ R148, R148, R14.reuse ;  /* 0x0000000e94947220 */ /* 0x080fe20000410000 */
[----:B------:R-:W-:Y:S01]  /*f4d0*/  FMUL.FTZ R149, R149, R14 ;  /* 0x0000000e95957220 */ /* 0x000fe20000410000 */
[----:B------:R-:W-:Y:S01]  /*f4e0*/  F2FP.F16.F32.PACK_AB R158, R164, R161 ;  /* 0x000000a1a49e723e */ /* 0x000fe200000000ff */
[----:B------:R-:W-:Y:S01]  /*f4f0*/  FADD.FTZ R179, R165, R154 ;  /* 0x0000009aa5b37221 */ /* 0x000fe20000010000 */
[----:B------:R-:W-:Y:S01]  /*f500*/  F2FP.F16.F32.PACK_AB R152, R152, R189 ;  /* 0x000000bd9898723e */ /* 0x000fe200000000ff */
        /* <DEDUP_REMOVED lines=79> */
[----:B------:R-:W-:Y:S01]  /*fa00*/  FMUL.FTZ R143, R143, R169 ;  /* 0x000000a98f8f7220 */ /* 0x000fe20000410000 */
[----:B------:R-:W0:Y:S01]  /*fa10*/  MUFU.EX2 R176, R176 ;  /* 0x000000b000b07308 */ /* 0x000e220000000800 */
[----:B----4-:R-:W-:Y:S01]  /*fa20*/  FADD.FTZ R179, R173, R154 ;  /* 0x0000009aadb37221 */ /* 0x010fe20000010000 */
[----:B------:R-:W-:Y:S01]  /*fa30*/  F2FP.F16.F32.PACK_AB R154, R156, R153 ;  /* 0x000000999c9a723e */ /* 0x000fe200000000ff */
[----:B------:R-:W-:Y:S01]  /*fa40*/  FMUL.FTZ R146, R146, R169 ;  /* 0x000000a992927220 */ /* 0x000fe20000410000 */
[----:B------:R-:W-:Y:S01]  /*fa50*/  F2FP.F16.F32.PACK_AB R156, R160, R157 ;  /* 0x0000009da09c723e */ /* 0x000fe200000000ff */
[----:B------:R-:W-:Y:S01]  /*fa60*/  FMUL.FTZ R147, R147, R169 ;  /* 0x000000a993937220 */ /* 0x000fe20000410000 */
[----:B------:R-:W-:Y:S01]  /*fa70*/  F2FP.F16.F32.PACK_AB R160, R168, R165 ;  /* 0x000000a5a8a0723e */ /* 0x000fe200000000ff */
[-C--:B------:R-:W-:Y:S01]  /*fa80*/  FMUL.FTZ R150, R150, R169.reuse ;  /* 0x000000a996967220 */ /* 0x080fe20000410000 */
[----:B------:R-:W4:Y:S01]  /*fa90*/  MUFU.EX2 R175, R175 ;  /* 0x000000af00af7308 */ /* 0x000f220000000800 */
[----:B-1----:R-:W-:Y:S01]  /*faa0*/  FADD.FTZ R8, R174, R3 ;  /* 0x00000003ae087221 */ /* 0x002fe20000010000 */
[----:B------:R-:W-:Y:S01]  /*fab0*/  F2FP.F16.F32.PACK_AB R162, R173, R172 ;  /* 0x000000acada2723e */ /* 0x000fe200000000ff */
[----:B------:R-:W-:-:S05]  /*fac0*/  FMUL.FTZ R151, R151, R169 ;  /* 0x000000a997977220 */ /* 0x000fca0000410000 */
[----:B------:R-:W1:Y:S01]  /*fad0*/  MUFU.EX2 R177, R177 ;  /* 0x000000b100b17308 */ /* 0x000e620000000800 */
[----:B0-----:R-:W-:-:S07]  /*fae0*/  FADD.FTZ R14, R176, R179 ;  /* 0x000000b3b00e7221 */ /* 0x001fce0000010000 */
[----:B------:R-:W0:Y:S01]  /*faf0*/  MUFU.EX2 R178, R178 ;  /* 0x000000b200b27308 */ /* 0x000e220000000800 */
[----:B----4-:R-:W-:-:S07]  /*fb00*/  FADD.FTZ R157, R175, R8 ;  /* 0x00000008af9d7221 */ /* 0x010fce0000010000 */
[----:B------:R-:W4:Y:S01]  /*fb10*/  MUFU.EX2 R180, R180 ;  /* 0x000000b400b47308 */ /* 0x000f220000000800 */
[C---:B-1----:R-:W-:Y:S01]  /*fb20*/  FADD.FTZ R153, R177.reuse, R14 ;  /* 0x0000000eb1997221 */ /* 0x042fe20000010000 */
[----:B------:R-:W-:-:S06]  /*fb30*/  F2FP.F16.F32.PACK_AB R164, R177, R176 ;  /* 0x000000b0b1a4723e */ /* 0x000fcc00000000ff */
[----:B------:R-:W1:Y:S01]  /*fb40*/  MUFU.EX2 R182, R182 ;  /* 0x000000b600b67308 */ /* 0x000e620000000800 */
[----:B0-----:R-:W-:Y:S01]  /*fb50*/  FADD.FTZ R161, R178, R157 ;  /* 0x0000009db2a17221 */ /* 0x001fe20000010000 */
[----:B------:R-:W-:Y:S02]  /*fb60*/  F2FP.F16.F32.PACK_AB R157, R210, R159 ;  /* 0x0000009fd29d723e */ /* 0x000fe400000000ff */
[----:B------:R-:W-:Y:S02]  /*fb70*/  F2FP.F16.F32.PACK_AB R159, R212, R163 ;  /* 0x000000a3d49f723e */ /* 0x000fe400000000ff */
[----:B------:R-:W-:Y:S02]  /*fb80*/  F2FP.F16.F32.PACK_AB R163, R174, R171 ;  /* 0x000000abaea3723e */ /* 0x000fe400000000ff */
[----:B------:R-:W0:Y:S01]  /*fb90*/  MUFU.EX2 R181, R181 ;  /* 0x000000b500b57308 */ /* 0x000e220000000800 */
[----:B----4-:R-:W-:Y:S01]  /*fba0*/  FADD.FTZ R14, R180, R153 ;  /* 0x00000099b40e7221 */ /* 0x010fe20000010000 */
[----:B------:R-:W-:-:S02]  /*fbb0*/  F2FP.F16.F32.PACK_AB R153, R155, R188 ;  /* 0x000000bc9b99723e */ /* 0x000fc400000000ff */
[----:B------:R-:W-:Y:S01]  /*fbc0*/  F2FP.F16.F32.PACK_AB R155, R208, R207 ;  /* 0x000000cfd09b723e */ /* 0x000fe200000000ff */
[----:B------:R-:W-:Y:S01]  /*fbd0*/  BAR.SYNC.DEFER_BLOCKING 0xf, 0x100 ;  /* 0x03c4000000007b1d */ /* 0x000fe20000010000 */
[----:B------:R-:W-:Y:S01]  /*fbe0*/  F2FP.F16.F32.PACK_AB R165, R178, R175 ;  /* 0x000000afb2a5723e */ /* 0x000fe200000000ff */
[----:B-1----:R-:W-:Y:S01]  /*fbf0*/  FADD.FTZ R8, R182, R161 ;  /* 0x000000a1b6087221 */ /* 0x002fe20000010000 */
[----:B------:R-:W-:-:S03]  /*fc00*/  F2FP.F16.F32.PACK_AB R161, R170, R167 ;  /* 0x000000a7aaa1723e */ /* 0x000fc600000000ff */
[----:B------:R-:W1:Y:S01]  /*fc10*/  MUFU.EX2 R183, R183 ;  /* 0x000000b700b77308 */ /* 0x000e620000000800 */
[C---:B0-----:R-:W-:Y:S01]  /*fc20*/  F2FP.F16.F32.PACK_AB R166, R181.reuse, R180 ;  /* 0x000000b4b5a6723e */ /* 0x041fe200000000ff */
[----:B------:R-:W-:Y:S01]  /*fc30*/  FADD.FTZ R3, R181, R14 ;  /* 0x0000000eb5037221 */ /* 0x000fe20000010000 */
[C---:B-1----:R-:W-:Y:S01]  /*fc40*/  F2FP.F16.F32.PACK_AB R167, R183.reuse, R182 ;  /* 0x000000b6b7a7723e */ /* 0x042fe200000000ff */
[----:B------:R3:W-:Y:S01]  /*fc50*/  STSM.16.M88.4 [R195+0x26800], R152 ;  /* 0x02680098c3007844 */ /* 0x0007e20000000200 */
[----:B------:R-:W-:-:S03]  /*fc60*/  FADD.FTZ R8, R183, R8 ;  /* 0x00000008b7087221 */ /* 0x000fc60000010000 */
[----:B------:R3:W-:Y:S04]  /*fc70*/  STSM.16.M88.4 [R198], R156 ;  /* 0x0000009cc6007844 */ /* 0x0007e80000000200 */
[----:B------:R3:W-:Y:S04]  /*fc80*/  STSM.16.M88.4 [R196], R160 ;  /* 0x000000a0c4007844 */ /* 0x0007e80000000200 */
[----:B------:R3:W-:Y:S01]  /*fc90*/  STSM.16.M88.4 [R197], R164 ;  /* 0x000000a4c5007844 */ /* 0x0007e20000000200 */
[----:B------:R-:W-:Y:S05]  /*fca0*/  @!P0 BRA `(.L_x_4789) ;  /* 0x0000000000048947 */ /* 0x000fea0003800000 */
[----:B------:R-:W-:Y:S01]  /*fcb0*/  BPT.TRAP 0x1 ;  /* 0x000000040000795c */ /* 0x000fe20000300000 */
.L_x_4789:
[----:B------:R0:W1:Y:S01]  /*fcc0*/  SYNCS.PHASECHK.TRANS64.TRYWAIT P3, [R204+URZ+0x28c50], R206 ;  /* 0x028c50cecc0075a7 */ /* 0x000062000806017f */
[----:B------:R-:W-:Y:S05]  /*fcd0*/  @!P0 BRA `(.L_x_4790) ;  /* 0x0000000000048947 */ /* 0x000fea0003800000 */
[----:B------:R-:W-:Y:S01]  /*fce0*/  BPT.TRAP 0x1 ;  /* 0x000000040000795c */ /* 0x000fe20000300000 */
.L_x_4790:
[----:B------:R-:W-:Y:S04]  /*fcf0*/  BSSY B2, `(.L_x_4791) ;  /* 0x0000004000027945 */ /* 0x000fe80003800000 */
[----:B-1----:R-:W-:Y:S05]  /*fd00*/  @P3 BRA `(.L_x_4792) ;  /* 0x0000000000083947 */ /* 0x002fea0003800000 */
[----:B------:R-:W1:Y:S02]  /*fd10*/  SYNCS.PHASECHK.TRANS64.TRYWAIT P3, [R204+URZ+0x28c50], R206 ;  /* 0x028c50cecc0075a7 */ /* 0x000e64000806017f */
[----:B-1----:R-:W-:Y:S05]  /*fd20*/  @!P3 BRA `(.L_x_4793) ;  /* 0x000000d00010b947 */ /* 0x002fea0003800000 */
.L_x_4792:
[----:B------:R-:W-:Y:S05]  /*fd30*/  BSYNC B2 ;  /* 0x0000000000027941 */ /* 0x000fea0003800000 */
.L_x_4791:
[----:B------:R-:W-:Y:S01]  /*fd40*/  IMAD R168, R18, 0x1000, R190 ;  /* 0x0000100012a87824 */ /* 0x000fe200078e02be */
[----:B------:R-:W-:Y:S01]  /*fd50*/  WARPGROUP.ARRIVE ;  /* 0x00000000000079c5 */ /* 0x000fe20000000000 */
[----:B---3--:R-:W-:Y:S01]  /*fd60*/  IMAD.MOV.U32 R169, RZ, RZ, 0x40000040 ;  /* 0x40000040ffa97424 */ /* 0x008fe200078e00ff */
[----:B------:R-:W-:Y:S01]  /*fd70*/  MOV R209, R18 ;  /* 0x0000001200d17202 */ /* 0x000fe20000000f00 */
[----:B012---:R-:W-:Y:S01]  /*fd80*/  @!P1 VIADD R204, R204, 0x28c60 ;  /* 0x00028c60cccc9836 */ /* 0x007fe20000000000 */
        /* <DEDUP_REMOVED lines=11> */
[----:B------:R-:W-:Y:S01]  /*fe40*/  R2UR UR6, R152 ;  /* 0x00000000980672ca */ /* 0x000fe200000e0000 */
[C---:B------:R-:W-:Y:S01]  /*fe50*/  VIADD R152, R168.reuse, 0x100 ;  /* 0x00000100a8987836 */ /* 0x040fe20000000000 */
[----:B------:R-:W-:Y:S01]  /*fe60*/  R2UR UR7, R153 ;  /* 0x00000000990772ca */ /* 0x000fe200000e0000 */
[----:B------:R-:W-:Y:S01]  /*fe70*/  VIADD R168, R168, 0x180 ;  /* 0x00000180a8a87836 */ /* 0x000fe20000000000 */
[----:B------:R-:W-:-:S14]  /*fe80*/  MOV R153, 0x40000040 ;  /* 0x4000004000997802 */ /* 0x000fdc0000000f00 */
        /* <DEDUP_REMOVED lines=25> */
.L_x_4783:
[----:B------:R-:W-:-:S07]  /*10020*/  IMAD.MOV.U32 R14, RZ, RZ, R205 ;  /* 0x000000ffff0e7224 */ /* 0x000fce00078e00cd */
.L_x_4782:
[----:B------:R-:W-:Y:S05]  /*10030*/  BSYNC B1 ;  /* 0x0000000000017941 */ /* 0x000fea0003800000 */
.L_x_4781:
[----:B------:R-:W-:Y:S01]  /*10040*/  ISETP.GE.AND P2, PT, R14, R191, PT ;  /* 0x000000bf0e00720c */ /* 0x000fe20003f46270 */
[----:B------:R-:W-:-:S12]  /*10050*/  BSSY B0, `(.L_x_4795) ;  /* 0x000024c000007945 */ /* 0x000fd80003800000 */
[----:B------:R-:W-:Y:S05]  /*10060*/  @!P2 BRA `(.L_x_4796) ;  /* 0x000000240028a947 */ /* 0x000fea0003800000 */
[----:B------:R-:W-:Y:S02]  /*10070*/  VIADD R201, R0, 0x8 ;  /* 0x0000000800c97836 */ /* 0x000fe40000000000 */
[----:B------:R-:W-:Y:S02]  /*10080*/  IMAD.MOV.U32 R210, RZ, RZ, R20 ;  /* 0x000000ffffd27224 */ /* 0x000fe400078e0014 */
[----:B------:R-:W-:Y:S01]  /*10090*/  IMAD.MOV.U32 R208, RZ, RZ, R9 ;  /* 0x000000ffffd07224 */ /* 0x000fe200078e0009 */
[----:B------:R-:W-:Y:S01]  /*100a0*/  IADD3 R201, R201, R184, -R186 ;  /* 0x000000b8c9c97210 */ /* 0x000fe20007ffe8ba */
[----:B------:R-:W-:-:S07]  /*100b0*/  IMAD.MOV.U32 R209, RZ, RZ, R18 ;  /* 0x000000ffffd17224 */ /* 0x000fce00078e0012 */
.L_x_4815:
[----:B------:R-:W-:-:S04]  /*100c0*/  IADD3 R18, R209, 0x1, RZ ;  /* 0x00000001d1127810 */ /* 0x000fc80007ffe0ff */
[----:B------:R-:W-:-:S04]  /*100d0*/  ISETP.NE.AND P2, PT, R18, 0x2, PT ;  /* 0x000000021200780c */ /* 0x000fc80003f45270 */
[----:B------:R-:W-:Y:S02]  /*100e0*/  SEL R20, RZ, 0x1, P2 ;  /* 0x00000001ff147807 */ /* 0x000fe40001000000 */
[----:B------:R-:W-:Y:S02]  /*100f0*/  SEL R18, R18, RZ, P2 ;  /* 0x000000ff12127207 */ /* 0x000fe40001000000 */
[----:B------:R-:W-:Y:S01]  /*10100*/  LOP3.LUT R19, R19, R20, RZ, 0x3c, !PT ;  /* 0x0000001413137212 */ /* 0x000fe200078e3cff */
[----:B--2---:R-:W-:Y:S06]  /*10110*/  @!P0 BRA `(.L_x_4797) ;  /* 0x0000000000048947 */ /* 0x004fec0003800000 */
[----:B------:R-:W-:Y:S01]  /*10120*/  BPT.TRAP 0x1 ;  /* 0x000000040000795c */ /* 0x000fe20000300000 */
.L_x_4797:
[----:B------:R-:W-:Y:S01]  /*10130*/  IMAD R206, R18, 0x8, R2 ;  /* 0x0000000812ce7824 */ /* 0x000fe200078e0202 */
[----:B------:R-:W-:-:S04]  /*10140*/  SHF.L.U32 R207, R19, 0x1f, RZ ;  /* 0x0000001f13cf7819 */ /* 0x000fc800000006ff */
[----:B------:R2:W3:Y:S01]  /*10150*/  SYNCS.PHASECHK.TRANS64.TRYWAIT P2, [R206+URZ+0x28c30], R207 ;  /* 0x028c30cfce0075a7 */ /* 0x0004e2000804017f */
[----:B------:R-:W-:Y:S05]  /*10160*/  @!P0 BRA `(.L_x_4798) ;  /* 0x0000000000048947 */ /* 0x000fea0003800000 */
[----:B------:R-:W-:Y:S01]  /*10170*/  BPT.TRAP 0x1 ;  /* 0x000000040000795c */ /* 0x000fe20000300000 */
.L_x_4798:
[----:B------:R-:W-:Y:S01]  /*10180*/  BSSY B1, `(.L_x_4799) ;  /* 0x0000006000017945 */ /* 0x000fe20003800000 */
[----:B------:R-:W-:Y:S02]  /*10190*/  IMAD R188, R18, 0x200, R21 ;  /* 0x0000020012bc7824 */ /* 0x000fe400078e0215 */
[----:B------:R-:W-:Y:S01]  /*101a0*/  IMAD.MOV.U32 R189, RZ, RZ, 0x40000040 ;  /* 0x40000040ffbd7424 */ /* 0x000fe200078e00ff */
[----:B---3--:R-:W-:Y:S06]  /*101b0*/  @P2 BRA `(.L_x_4800) ;  /* 0x0000000000082947 */ /* 0x008fec0003800000 */
[----:B------:R-:W3:Y:S02]  /*101c0*/  SYNCS.PHASECHK.TRANS64.TRYWAIT P2, [R206+URZ+0x28c30], R207 ;  /* 0x028c30cfce0075a7 */ /* 0x000ee4000804017f */
[----:B---3--:R-:W-:Y:S05]  /*101d0*/  @!P2 BRA `(.L_x_4801) ;  /* 0x000000c800f8a947 */ /* 0x008fea0003800000 */
.L_x_4800:
[----:B------:R-:W-:Y:S05]  /*101e0*/  BSYNC B1 ;  /* 0x0000000000017941 */ /* 0x000fea0003800000 */
.L_x_4799:
[C---:B------:R-:W-:Y:S01]  /*101f0*/  R2UR UR6, R188.reuse ;  /* 0x00000000bc0672ca */ /* 0x040fe200000e0000 */
[----:B------:R-:W-:Y:S01]  /*10200*/  WARPGROUP.ARRIVE ;  /* 0x00000000000079c5 */ /* 0x000fe20000000000 */
[----:B------:R-:W-:Y:S01]  /*10210*/  R2UR UR7, R189 ;  /* 0x00000000bd0772ca */ /* 0x000fe200000e0000 */
[----:B-1----:R-:W-:Y:S01]  /*10220*/  VIADD R204, R188, 0x2 ;  /* 0x00000002bccc7836 */ /* 0x002fe20000000000 */
[----:B------:R-:W-:Y:S01]  /*10230*/  R2UR UR4, R4 ;  /* 0x00000000040472ca */ /* 0x000fe200000e0000 */
[----:B------:R-:W-:Y:S01]  /*10240*/  IMAD.MOV.U32 R205, RZ, RZ, 0x40000040 ;  /* 0x40000040ffcd7424 */ /* 0x000fe200078e00ff */
[----:B------:R-:W-:Y:S01]  /*10250*/  R2UR UR5, R5 ;  /* 0x00000000050572ca */ /* 0x000fe200000e0000 */
[----:B------:R-:W-:Y:S02]  /*10260*/  IMAD.MOV.U32 R189, RZ, RZ, 0x40000040 ;  /* 0x40000040ffbd7424 */ /* 0x000fe400078e00ff */
[----:B------:R-:W-:-:S05]  /*10270*/  @!P1 VIADD R9, R206, 0x28c40 ;  /* 0x00028c40ce099836 */ /* 0x000fca0000000000 */
[----:B------:R-:W-:Y:S01]  /*10280*/  @!P1 PRMT R15, RZ, 0x654, R9 ;  /* 0x00000654ff0f9816 */ /* 0x000fe20000000009 */
[----:B------:R-:W-:-:S04]  /*10290*/  IMAD.SHL.U32 R9, R14, 0x40, RZ ;  /* 0x000000400e097824 */ /* 0x000fc800078e00ff */
[----:B------:R-:W-:Y:S01]  /*102a0*/  HGMMA.64x64x16.F32 R152, gdesc[UR4], RZ, !UPT, gsb0 ;  /* 0x00e00000049879f0 */ /* 0x000fe2000c0008ff */
[----:B------:R-:W-:Y:S02]  /*102b0*/  R2UR UR6, R204 ;  /* 0x00000000cc0672ca */ /* 0x000fe400000e0000 */
[----:B------:R-:W-:Y:S01]  /*102c0*/  R2UR UR7, R205 ;  /* 0x00000000cd0772ca */ /* 0x000fe200000e0000 */
[----:B------:R-:W-:Y:S01]  /*102d0*/  IMAD.MOV.U32 R205, RZ, RZ, 0x40000040 ;  /* 0x40000040ffcd7424 */ /* 0x000fe200078e00ff */
[----:B------:R-:W-:Y:S02]  /*102e0*/  R2UR UR4, R12 ;  /* 0x000000000c0472ca */ /* 0x000fe400000e0000 */
[----:B------:R-:W-:Y:S02]  /*102f0*/  R2UR UR5, R13 ;  /* 0x000000000d0572ca */ /* 0x000fe400000e0000 */
[C---:B------:R-:W-:Y:S01]  /*10300*/  IADD3 R204, R188.reuse, 0x4, RZ ;  /* 0x00000004bccc7810 */ /* 0x040fe20007ffe0ff */
        /* <DEDUP_REMOVED lines=18> */
[----:B------:R-:W-:Y:S01]  /*10430*/  ULDC UR4, c[0x0][0x9dc] ;  /* 0x0002770000047ab9 */ /* 0x000fe20000000800 */
[----:B------:R-:W-:Y:S01]  /*10440*/  ULDC UR5, c[0x0][0x9e0] ;  /* 0x0002780000057ab9 */ /* 0x000fe20000000800 */
[----:B------:R-:W-:Y:S01]  /*10450*/  ULOP3.LUT UR4, URZ, UR4, URZ, 0x33, !UPT ;  /* 0x000000043f047292 */ /* 0x000fe2000f8e333f */
[----:B------:R-:W-:Y:S02]  /*10460*/  WARPGROUP.DEPBAR.LE gsb0, 0x0 ;  /* 0x00008000000079c5 */ /* 0x000fe40000010000 */
[----:B------:R1:W-:Y:S02]  /*10470*/  @!P1 SYNCS.ARRIVE.TRANS64.RED.A1T0 RZ, [R15+URZ], RZ ;  /* 0x000000ff0fff99a7 */ /* 0x0003e4000810043f */
[----:B-1----:R-:W-:-:S04]  /*10480*/  IADD3 R15, R184, 0x1, -R9 ;  /* 0x00000001b80f7810 */ /* 0x002fc80007ffe809 */
[----:B------:R-:W-:-:S04]  /*10490*/  IADD3 R15, -R22, R15, -R186 ;  /* 0x0000000f160f7210 */ /* 0x000fc80007ffe9ba */
[C---:B------:R-:W-:Y:S01]  /*104a0*/  IADD3 R211, R15.reuse, UR5, RZ ;  /* 0x000000050fd37c10 */ /* 0x040fe2000fffe0ff */
[----:B------:R-:W-:-:S04]  /*104b0*/  VIADD R205, R15, UR4 ;  /* 0x000000040fcd7c36 */ /* 0x000fc80008000000 */
[C---:B------:R-:W-:Y:S02]  /*104c0*/  IMAD.IADD R204, R0.reuse, 0x1, R211 ;  /* 0x0000000100cc7824 */ /* 0x040fe400078e02d3 */
[----:B------:R-:W-:Y:S01]  /*104d0*/  IMAD.IADD R15, R0, 0x1, R205 ;  /* 0x00000001000f7824 */ /* 0x000fe200078e02cd */
[----:B------:R-:W-:Y:S06]  /*104e0*/  @!P5 BRA `(.L_x_4802) ;  /* 0x000000000060d947 */ /* 0x000fec0003800000 */
[----:B------:R-:W-:Y:S01]  /*104f0*/  IADD3 R20, R0, R184, -R186 ;  /* 0x000000b800147210 */ /* 0x000fe20007ffe8ba */
[----:B------:R-:W-:Y:S03]  /*10500*/  BSSY B1, `(.L_x_4803) ;  /* 0x0000012000017945 */ /* 0x000fe60003800000 */
[----:B------:R-:W-:-:S13]  /*10510*/  ISETP.GT.AND P2, PT, R20, -0x1, PT ;  /* 0xffffffff1400780c */ /* 0x000fda0003f44270 */
[----:B------:R-:W-:Y:S05]  /*10520*/  @P2 BRA `(.L_x_4804) ;  /* 0x0000000000242947 */ /* 0x000fea0003800000 */
[----:B------:R-:W-:Y:S01]  /*10530*/  ULDC UR4, c[0x0][0x9e4] ;  /* 0x0002790000047ab9 */ /* 0x000fe20000000800 */
[----:B------:R-:W-:Y:S01]  /*10540*/  LOP3.LUT R213, RZ, R20, RZ, 0x33, !PT ;  /* 0x00000014ffd57212 */ /* 0x000fe200078e33ff */
[----:B0-----:R-:W-:-:S05]  /*10550*/  IMAD.U32 R212, RZ, RZ, UR4 ;  /* 0x00000004ffd47e24 */ /* 0x001fca000f8e00ff */
[----:B------:R-:W-:-:S13]  /*10560*/  ISETP.NE.AND P2, PT, R212, 0x1, PT ;  /* 0x00000001d400780c */ /* 0x000fda0003f45270 */
[----:B------:R-:W0:Y:S02]  /*10570*/  @P2 LDC.64 R188, c[0x0][0x9e8] ;  /* 0x00027a00ffbc2b82 */ /* 0x000e240000000a00 */
[----:B0-----:R-:W-:-:S05]  /*10580*/  @P2 IMAD.HI.U32 R188, R213, R188, RZ ;  /* 0x000000bcd5bc2227 */ /* 0x001fca00078e00ff */
[----:B------:R-:W-:-:S04]  /*10590*/  @P2 SHF.R.U32.HI R213, RZ, R189, R188 ;  /* 0x000000bdffd52219 */ /* 0x000fc800000116bc */
[----:B------:R-:W-:Y:S01]  /*105a0*/  LOP3.LUT R20, RZ, R213, RZ, 0x33, !PT ;  /* 0x000000d5ff147212 */ /* 0x000fe200078e33ff */
[----:B------:R-:W-:Y:S06]  /*105b0*/  BRA `(.L_x_4805) ;  /* 0x0000000000187947 */ /* 0x000fec0003800000 */
.L_x_4804:
[----:B------:R-:W-:Y:S02]  /*105c0*/  ULDC UR4, c[0x0][0x9e4] ;  /* 0x0002790000047ab9 */ /* 0x000fe40000000800 */
[----:B0-----:R-:W-:-:S05]  /*105d0*/  IMAD.U32 R212, RZ, RZ, UR4 ;  /* 0x00000004ffd47e24 */ /* 0x001fca000f8e00ff */
[----:B------:R-:W-:-:S13]  /*105e0*/  ISETP.NE.AND P2, PT, R212, 0x1, PT ;  /* 0x00000001d400780c */ /* 0x000fda0003f45270 */
[----:B------:R-:W0:Y:S02]  /*105f0*/  @P2 LDC.64 R188, c[0x0][0x9e8] ;  /* 0x00027a00ffbc2b82 */ /* 0x000e240000000a00 */
[----:B0-----:R-:W-:-:S05]  /*10600*/  @P2 IMAD.HI.U32 R188, R20, R188, RZ ;  /* 0x000000bc14bc2227 */ /* 0x001fca00078e00ff */
[----:B------:R-:W-:-:S07]  /*10610*/  @P2 SHF.R.U32.HI R20, RZ, R189, R188 ;  /* 0x000000bdff142219 */ /* 0x000fce00000116bc */
.L_x_4805:
[----:B------:R-:W-:Y:S05]  /*10620*/  BSYNC B1 ;  /* 0x0000000000017941 */ /* 0x000fea0003800000 */
.L_x_4803:
[----:B------:R-:W-:-:S05]  /*10630*/  IMAD R189, R20, R212, -R9 ;  /* 0x000000d414bd7224 */ /* 0x000fca00078e0a09 */
[----:B------:R-:W-:-:S04]  /*10640*/  IADD3 R189, -R22, R189, RZ ;  /* 0x000000bd16bd7210 */ /* 0x000fc80007ffe1ff */
[----:B------:R-:W-:Y:S02]  /*10650*/  VIADDMNMX R204, R189, R212, R204, PT ;  /* 0x000000d4bdcc7246 */ /* 0x000fe400038001cc */
[----:B------:R-:W-:-:S07]  /*10660*/  VIMNMX R15, R15, R189, !PT ;  /* 0x000000bd0f0f7248 */ /* 0x000fce0007fe0100 */
.L_x_4802:
[----:B------:R-:W-:Y:S02]  /*10670*/  ISETP.GT.AND P2, PT, R14, -0x1, PT ;  /* 0xffffffff0e00780c */ /* 0x000fe40003f44270 */
[----:B------:R-:W-:Y:S02]  /*10680*/  IADD3 R211, R211, 0x8, R0 ;  /* 0x00000008d3d37810 */ /* 0x000fe40007ffe000 */
[C---:B------:R-:W-:Y:S02]  /*10690*/  ISETP.GT.AND P3, PT, R15.reuse, RZ, P2 ;  /* 0x000000ff0f00720c */ /* 0x040fe40001764270 */
[C---:B------:R-:W-:Y:S02]  /*106a0*/  ISETP.GT.AND P6, PT, R15.reuse, 0x1, P2 ;  /* 0x000000010f00780c */ /* 0x040fe400017c4270 */
        /* <DEDUP_REMOVED lines=9> */
[----:B0-----:R-:W-:Y:S02]  /*10740*/  FSEL R212, R157, -INF , !P4 ;  /* 0xff8000009dd47808 */ /* 0x001fe40006000000 */
        /* <DEDUP_REMOVED lines=34> */
[----:B------:R-:W-:Y:S02]  /*10970*/  FSEL R204, R177, -INF , !P6 ;  /* 0xff800000b1cc7808 */ /* 0x000fe40007000000 */
[----:B------:R-:W-:Y:S02]  /*10980*/  FSEL R180, R180, -INF , !P3 ;  /* 0xff800000b4b47808 */ /* 0x000fe40005800000 */
[----:B------:R-:W-:Y:S01]  /*10990*/  FSEL R236, R181, -INF , !P4 ;  /* 0xff800000b5ec7808 */ /* 0x000fe20006000000 */
[----:B------:R-:W-:Y:S06]  /*109a0*/  @!P5 BRA `(.L_x_4806) ;  /* 0x000000000068d947 */ /* 0x000fec0003800000 */
[----:B------:R-:W-:Y:S01]  /*109b0*/  ISETP.GT.AND P3, PT, R201, -0x1, PT ;  /* 0xffffffffc900780c */ /* 0x000fe20003f64270 */
[----:B------:R-:W-:-:S12]  /*109c0*/  BSSY B1, `(.L_x_4807) ;  /* 0x0000014000017945 */ /* 0x000fd80003800000 */
[----:B------:R-:W-:Y:S05]  /*109d0*/  @P3 BRA `(.L_x_4808) ;  /* 0x00000000002c3947 */ /* 0x000fea0003800000 */
[----:B------:R-:W-:Y:S01]  /*109e0*/  ULDC UR4, c[0x0][0x9e4] ;  /* 0x0002790000047ab9 */ /* 0x000fe20000000800 */
[----:B------:R-:W-:Y:S02]  /*109f0*/  VIADD R15, R0, 0x8 ;  /* 0x00000008000f7836 */ /* 0x000fe40000000000 */
[----:B------:R-:W-:-:S03]  /*10a00*/  IMAD.U32 R157, RZ, RZ, UR4 ;  /* 0x00000004ff9d7e24 */ /* 0x000fc6000f8e00ff */
[----:B------:R-:W-:Y:S02]  /*10a10*/  IADD3 R15, R15, R184, -R186 ;  /* 0x000000b80f0f7210 */ /* 0x000fe40007ffe8ba */
[----:B------:R-:W-:Y:S02]  /*10a20*/  ISETP.NE.AND P3, PT, R157, 0x1, PT ;  /* 0x000000019d00780c */ /* 0x000fe40003f65270 */
[----:B------:R-:W-:-:S11]  /*10a30*/  LOP3.LUT R15, RZ, R15, RZ, 0x33, !PT ;  /* 0x0000000fff0f7212 */ /* 0x000fd600078e33ff */
[----:B------:R-:W0:Y:S02]  /*10a40*/  @P3 LDC.64 R152, c[0x0][0x9e8] ;  /* 0x00027a00ff983b82 */ /* 0x000e240000000a00 */
[----:B0-----:R-:W-:-:S05]  /*10a50*/  @P3 IMAD.HI.U32 R152, R15, R152, RZ ;  /* 0x000000980f983227 */ /* 0x001fca00078e00ff */
[----:B------:R-:W-:-:S04]  /*10a60*/  @P3 SHF.R.U32.HI R15, RZ, R153, R152 ;  /* 0x00000099ff0f3219 */ /* 0x000fc80000011698 */
[----:B------:R-:W-:Y:S01]  /*10a70*/  LOP3.LUT R152, RZ, R15, RZ, 0x33, !PT ;  /* 0x0000000fff987212 */ /* 0x000fe200078e33ff */
[----:B------:R-:W-:Y:S06]  /*10a80*/  BRA `(.L_x_4809) ;  /* 0x00000000001c7947 */ /* 0x000fec0003800000 */
.L_x_4808:
[----:B------:R-:W-:Y:S02]  /*10a90*/  ULDC UR4, c[0x0][0x9e4] ;  /* 0x0002790000047ab9 */ /* 0x000fe40000000800 */
[----:B------:R-:W-:-:S05]  /*10aa0*/  IMAD.U32 R157, RZ, RZ, UR4 ;  /* 0x00000004ff9d7e24 */ /* 0x000fca000f8e00ff */
[----:B------:R-:W-:-:S13]  /*10ab0*/  ISETP.NE.AND P3, PT, R157, 0x1, PT ;  /* 0x000000019d00780c */ /* 0x000fda0003f65270 */
[----:B------:R-:W0:Y:S02]  /*10ac0*/  @P3 LDC.64 R152, c[0x0][0x9e8] ;  /* 0x00027a00ff983b82 */ /* 0x000e240000000a00 */
[----:B0-----:R-:W-:-:S04]  /*10ad0*/  @P3 IMAD.HI.U32 R15, R201, R152, RZ ;  /* 0x00000098c90f3227 */ /* 0x001fc800078e00ff */
[----:B------:R-:W-:Y:S01]  /*10ae0*/  IMAD.MOV.U32 R152, RZ, RZ, R201 ;  /* 0x000000ffff987224 */ /* 0x000fe200078e00c9 */
[----:B------:R-:W-:-:S07]  /*10af0*/  @P3 SHF.R.U32.HI R152, RZ, R153, R15 ;  /* 0x00000099ff983219 */ /* 0x000fce000001160f */
.L_x_4809:
[----:B------:R-:W-:Y:S05]  /*10b00*/  BSYNC B1 ;  /* 0x0000000000017941 */ /* 0x000fea0003800000 */
.L_x_4807:
[----:B------:R-:W-:-:S04]  /*10b10*/  IMAD R9, R152, R157, -R9 ;  /* 0x0000009d98097224 */ /* 0x000fc800078e0a09 */
[----:B------:R-:W-:-:S05]  /*10b20*/  IMAD.IADD R152, R9, 0x1, -R22 ;  /* 0x0000000109987824 */ /* 0x000fca00078e0a16 */
[----:B------:R-:W-:Y:S02]  /*10b30*/  VIADDMNMX R211, R152, R157, R211, PT ;  /* 0x0000009d98d37246 */ /* 0x000fe400038001d3 */
[----:B------:R-:W-:-:S07]  /*10b40*/  VIMNMX R205, R205, R152, !PT ;  /* 0x00000098cdcd7248 */ /* 0x000fce0007fe0100 */
.L_x_4806:
[----:B------:R-:W-:Y:S01]  /*10b50*/  FMNMX.FTZ R9, R20, R208, !PT ;  /* 0x000000d014097209 */ /* 0x000fe20007810000 */
[----:B------:R-:W-:Y:S01]  /*10b60*/  ULDC UR4, c[0x0][0x988] ;  /* 0x0002620000047ab9 */ /* 0x000fe20000000800 */
[----:B------:R-:W-:Y:S02]  /*10b70*/  ISETP.GT.AND P6, PT, R205, 0x9, P2 ;  /* 0x00000009cd00780c */ /* 0x000fe400017c4270 */
[----:B------:R-:W-:Y:S02]  /*10b80*/  FMNMX.FTZ R9, R188, R9, !PT ;  /* 0x00000009bc097209 */ /* 0x000fe40007810000 */
[----:B------:R-:W-:Y:S02]  /*10b90*/  ISETP.LT.OR P6, PT, R211, 0xa, P6 ;  /* 0x0000000ad300780c */ /* 0x000fe400037c1670 */
[----:B------:R-:W-:Y:S02]  /*10ba0*/  FMNMX.FTZ R9, R156, R9, !PT ;  /* 0x000000099c097209 */ /* 0x000fe40007810000 */
[----:B------:R-:W-:-:S02]  /*10bb0*/  FSEL R159, R159, -INF , !P6 ;  /* 0xff8000009f9f7808 */ /* 0x000fc40007000000 */
[----:B------:R-:W-:Y:S02]  /*10bc0*/  FMNMX.FTZ R9, R212, R9, !PT ;  /* 0x00000009d4097209 */ /* 0x000fe40007810000 */
[C---:B------:R-:W-:Y:S02]  /*10bd0*/  ISETP.GT.AND P4, PT, R205.reuse, 0x1, P2 ;  /* 0x00000001cd00780c */ /* 0x040fe40001784270 */
[----:B------:R-:W-:Y:S02]  /*10be0*/  FMNMX.FTZ R9, R160, R9, !PT ;  /* 0x00000009a0097209 */ /* 0x000fe40007810000 */
[----:B------:R-:W-:Y:S02]  /*10bf0*/  ISETP.GT.AND P6, PT, R205, 0x18, P2 ;  /* 0x00000018cd00780c */ /* 0x000fe400017c4270 */
[----:B------:R-:W-:Y:S02]  /*10c00*/  FMNMX.FTZ R9, R228, R9, !PT ;  /* 0x00000009e4097209 */ /* 0x000fe40007810000 */
[----:B------:R-:W-:-:S02]  /*10c10*/  ISETP.LT.OR P4, PT, R211, 0x2, P4 ;  /* 0x00000002d300780c */ /* 0x000fc40002781670 */
[----:B------:R-:W-:Y:S02]  /*10c20*/  FMNMX.FTZ R9, R164, R9, !PT ;  /* 0x00000009a4097209 */ /* 0x000fe40007810000 */
[----:B------:R-:W-:Y:S02]  /*10c30*/  ISETP.LT.OR P6, PT, R211, 0x19, P6 ;  /* 0x00000019d300780c */ /* 0x000fe400037c1670 */
[----:B------:R-:W-:Y:S02]  /*10c40*/  FMNMX.FTZ R9, R230, R9, !PT ;  /* 0x00000009e6097209 */ /* 0x000fe40007810000 */
[----:B------:R-:W-:Y:S02]  /*10c50*/  FSEL R152, R155, -INF , !P4 ;  /* 0xff8000009b987808 */ /* 0x000fe40006000000 */
        /* <DEDUP_REMOVED lines=16> */
[----:B------:R-:W-:Y:S01]  /*10d60*/  ISETP.GT.AND P6, PT, R205, RZ, P2 ;  /* 0x000000ffcd00720c */ /* 0x000fe200017c4270 */
[----:B------:R-:W0:Y:S01]  /*10d70*/  SHFL.BFLY PT, R15, R9, 0x2, 0x1f ;  /* 0x0c401f00090f7f89 */ /* 0x000e2200000e0000 */
[C---:B------:R-:W-:Y:S02]  /*10d80*/  ISETP.LT.OR P4, PT, R211.reuse, 0x1a, P4 ;  /* 0x0000001ad300780c */ /* 0x040fe40002781670 */
[----:B------:R-:W-:Y:S02]  /*10d90*/  ISETP.LT.OR P6, PT, R211, 0x1, P6 ;  /* 0x00000001d300780c */ /* 0x000fe400037c1670 */
[----:B------:R-:W-:-:S02]  /*10da0*/  ISETP.GT.AND P3, PT, R205, 0x8, P2 ;  /* 0x00000008cd00780c */ /* 0x000fc40001764270 */
[----:B------:R-:W-:Y:S02]  /*10db0*/  FSEL R167, R167, -INF , !P4 ;  /* 0xff800000a7a77808 */ /* 0x000fe40006000000 */
[----:B------:R-:W-:Y:S02]  /*10dc0*/  FSEL R154, R154, -INF , !P6 ;  /* 0xff8000009a9a7808 */ /* 0x000fe40007000000 */
[----:B------:R-:W-:Y:S02]  /*10dd0*/  ISETP.GT.AND P4, PT, R205, 0x28, P2 ;  /* 0x00000028cd00780c */ /* 0x000fe40001784270 */
[C---:B------:R-:W-:Y:S02]  /*10de0*/  ISETP.LT.OR P3, PT, R211.reuse, 0x9, P3 ;  /* 0x00000009d300780c */ /* 0x040fe40001f61670 */
[----:B------:R-:W-:Y:S02]  /*10df0*/  ISETP.LT.OR P4, PT, R211, 0x29, P4 ;  /* 0x00000029d300780c */ /* 0x000fe40002781670 */
[----:B------:R-:W-:-:S02]  /*10e00*/  FSEL R158, R158, -INF , !P3 ;  /* 0xff8000009e9e7808 */ /* 0x000fc40005800000 */
[----:B------:R-:W-:Y:S02]  /*10e10*/  FSEL R174, R174, -INF , !P4 ;  /* 0xff800000aeae7808 */ /* 0x000fe40006000000 */
[C---:B------:R-:W-:Y:S02]  /*10e20*/  ISETP.GT.AND P4, PT, R205.reuse, 0x30, P2 ;  /* 0x00000030cd00780c */ /* 0x040fe40001784270 */
[----:B------:R-:W-:Y:S02]  /*10e30*/  ISETP.GT.AND P3, PT, R205, 0x11, P2 ;  /* 0x00000011cd00780c */ /* 0x000fe40001764270 */
[----:B0-----:R-:W-:Y:S02]  /*10e40*/  FMNMX.FTZ R9, R9, R15, !PT ;  /* 0x0000000f09097209 */ /* 0x001fe40007810000 */
[----:B------:R-:W-:Y:S02]  /*10e50*/  FMNMX.FTZ R15, R154, R210, !PT ;  /* 0x000000d29a0f7209 */ /* 0x000fe40007810000 */
[----:B------:R-:W-:Y:S01]  /*10e60*/  ISETP.LT.OR P4, PT, R211, 0x31, P4 ;  /* 0x00000031d300780c */ /* 0x000fe20002781670 */
[----:B------:R-:W0:Y:S01]  /*10e70*/  SHFL.BFLY PT, R153, R9, 0x1, 0x1f ;  /* 0x0c201f0009997f89 */ /* 0x000e2200000e0000 */
[----:B------:R-:W-:-:S02]  /*10e80*/  FMNMX.FTZ R15, R152, R15, !PT ;  /* 0x0000000f980f7209 */ /* 0x000fc40007810000 */
[----:B------:R-:W-:Y:S02]  /*10e90*/  ISETP.LT.OR P3, PT, R211, 0x12, P3 ;  /* 0x00000012d300780c */ /* 0x000fe40001f61670 */
[----:B------:R-:W-:Y:S02]  /*10ea0*/  FSEL R178, R178, -INF , !P4 ;  /* 0xff800000b2b27808 */ /* 0x000fe40006000000 */
[----:B------:R-:W-:Y:S02]  /*10eb0*/  FSEL R163, R163, -INF , !P3 ;  /* 0xff800000a3a37808 */ /* 0x000fe40005800000 */
[C---:B------:R-:W-:Y:S02]  /*10ec0*/  ISETP.GT.AND P3, PT, R205.reuse, 0x20, P2 ;  /* 0x00000020cd00780c */ /* 0x040fe40001764270 */
[----:B------:R-:W-:Y:S02]  /*10ed0*/  ISETP.GT.AND P6, PT, R205, 0x31, P2 ;  /* 0x00000031cd00780c */ /* 0x000fe400017c4270 */
[----:B------:R-:W-:-:S02]  /*10ee0*/  ISETP.LT.OR P3, PT, R211, 0x21, P3 ;  /* 0x00000021d300780c */ /* 0x000fc40001f61670 */
[----:B------:R-:W-:Y:S02]  /*10ef0*/  ISETP.LT.OR P6, PT, R211, 0x32, P6 ;  /* 0x00000032d300780c */ /* 0x000fe400037c1670 */
[----:B------:R-:W-:Y:S02]  /*10f00*/  FSEL R170, R170, -INF , !P3 ;  /* 0xff800000aaaa7808 */ /* 0x000fe40005800000 */
[----:B------:R-:W-:Y:S02]  /*10f10*/  ISETP.GT.AND P3, PT, R205, 0x29, P2 ;  /* 0x00000029cd00780c */ /* 0x000fe40001764270 */
[----:B------:R-:W-:Y:S02]  /*10f20*/  FSEL R179, R179, -INF , !P6 ;  /* 0xff800000b3b37808 */ /* 0x000fe40007000000 */
[----:B------:R-:W-:Y:S02]  /*10f30*/  ISETP.LT.OR P3, PT, R211, 0x2a, P3 ;  /* 0x0000002ad300780c */ /* 0x000fe40001f61670 */
[----:B0-----:R-:W-:-:S02]  /*10f40*/  FMNMX.FTZ R9, R9, R153, !PT ;  /* 0x0000009909097209 */ /* 0x001fc40007810000 */
[----:B------:R-:W-:Y:S02]  /*10f50*/  FMNMX.FTZ R153, R158, R15, !PT ;  /* 0x0000000f9e997209 */ /* 0x000fe40007810000 */
[----:B------:R-:W-:Y:S02]  /*10f60*/  MOV R15, UR4 ;  /* 0x00000004000f7c02 */ /* 0x000fe40008000f00 */
[----:B------:R-:W-:Y:S02]  /*10f70*/  FMNMX.FTZ R153, R159, R153, !PT ;  /* 0x000000999f997209 */ /* 0x000fe40007810000 */
[C---:B------:R-:W-:Y:S01]  /*10f80*/  FSETP.NEU.FTZ.AND P4, PT, R9.reuse, -INF , PT ;  /* 0xff8000000900780b */ /* 0x040fe20003f9d000 */
[----:B------:R-:W-:Y:S01]  /*10f90*/  FMUL.FTZ R157, R9, R15 ;  /* 0x0000000f099d7220 */ /* 0x000fe20000410000 */
[----:B------:R-:W-:Y:S02]  /*10fa0*/  FMNMX.FTZ R155, R162, R153, !PT ;  /* 0x00000099a29b7209 */ /* 0x000fe40007810000 */
[----:B------:R-:W-:-:S02]  /*10fb0*/  FSEL R175, R175, -INF , !P3 ;  /* 0xff800000afaf7808 */ /* 0x000fc40005800000 */
[----:B------:R-:W-:Y:S02]  /*10fc0*/  FSEL R153, R157, RZ, P4 ;  /* 0x000000ff9d997208 */ /* 0x000fe40002000000 */
[----:B------:R-:W-:Y:S02]  /*10fd0*/  FMNMX.FTZ R155, R163, R155, !PT ;  /* 0x0000009ba39b7209 */ /* 0x000fe40007810000 */
[C---:B------:R-:W-:Y:S01]  /*10fe0*/  ISETP.GT.AND P3, PT, R205.reuse, 0x38, P2 ;  /* 0x00000038cd00780c */ /* 0x040fe20001764270 */
[--C-:B------:R-:W-:Y:S01]  /*10ff0*/  FFMA.FTZ R161, R20, R15, -R153.reuse ;  /* 0x0000000f14a17223 */ /* 0x100fe20000010899 */
[----:B------:R-:W-:Y:S01]  /*11000*/  FMNMX.FTZ R20, R166, R155, !PT ;  /* 0x0000009ba6147209 */ /* 0x000fe20007810000 */
[-CC-:B------:R-:W-:Y:S01]  /*11010*/  FFMA.FTZ R165, R212, R15.reuse, -R153.reuse ;  /* 0x0000000fd4a57223 */ /* 0x180fe20000010899 */
[----:B------:R-:W-:Y:S01]  /*11020*/  ISETP.GT.AND P2, PT, R205, 0x39, P2 ;  /* 0x00000039cd00780c */ /* 0x000fe20001744270 */
[----:B------:R0:W-:Y:S01]  /*11030*/  MUFU.EX2 R155, R161 ;  /* 0x000000a1009b7308 */ /* 0x0001e20000000800 */
[----:B------:R-:W-:Y:S01]  /*11040*/  FMNMX.FTZ R157, R167, R20, !PT ;  /* 0x00000014a79d7209 */ /* 0x000fe20007810000 */
[-CC-:B------:R-:W-:Y:S01]  /*11050*/  FFMA.FTZ R188, R188, R15.reuse, -R153.reuse ;  /* 0x0000000fbcbc7223 */ /* 0x180fe20000010899 */
[C---:B------:R-:W-:Y:S01]  /*11060*/  ISETP.LT.OR P3, PT, R211.reuse, 0x39, P3 ;  /* 0x00000039d300780c */ /* 0x040fe20001f61670 */
[--C-:B------:R-:W-:Y:S01]  /*11070*/  FFMA.FTZ R156, R156, R15, -R153.reuse ;  /* 0x0000000f9c9c7223 */ /* 0x100fe20000010899 */
[----:B------:R-:W-:Y:S01]  /*11080*/  FMNMX.FTZ R20, R170, R157, !PT ;  /* 0x0000009daa147209 */ /* 0x000fe20007810000 */
[-CC-:B------:R-:W-:Y:S01]  /*11090*/  FFMA.FTZ R160, R160, R15.reuse, -R153.reuse ;  /* 0x0000000fa0a07223 */ /* 0x180fe20000010899 */
[----:B------:R-:W-:Y:S01]  /*110a0*/  ISETP.LT.OR P2, PT, R211, 0x3a, P2 ;  /* 0x0000003ad300780c */ /* 0x000fe20001741670 */
[----:B------:R-:W-:Y:S01]  /*110b0*/  MUFU.EX2 R188, R188 ;  /* 0x000000bc00bc7308 */ /* 0x000fe20000000800 */
[----:B------:R-:W-:Y:S01]  /*110c0*/  FMNMX.FTZ R157, R171, R20, !PT ;  /* 0x00000014ab9d7209 */ /* 0x000fe20007810000 */
[-CC-:B------:R-:W-:Y:S01]  /*110d0*/  FFMA.FTZ R164, R164, R15.reuse, -R153.reuse ;  /* 0x0000000fa4a47223 */ /* 0x180fe20000010899 */
[----:B------:R-:W-:Y:S01]  /*110e0*/  FSEL R182, R182, -INF , !P3 ;  /* 0xff800000b6b67808 */ /* 0x000fe20005800000 */
[--C-:B------:R-:W-:Y:S01]  /*110f0*/  FFMA.FTZ R168, R168, R15, -R153.reuse ;  /* 0x0000000fa8a87223 */ /* 0x100fe20000010899 */
[----:B------:R-:W-:Y:S01]  /*11100*/  FMNMX.FTZ R20, R174, R157, !PT ;  /* 0x0000009dae147209 */ /* 0x000fe20007810000 */
[-CC-:B------:R-:W-:Y:S01]  /*11110*/  FFMA.FTZ R204, R204, R15.reuse, -R153.reuse ;  /* 0x0000000fcccc7223 */ /* 0x180fe20000010899 */
[----:B------:R-:W-:Y:S01]  /*11120*/  FSEL R212, R183, -INF , !P2 ;  /* 0xff800000b7d47808 */ /* 0x000fe20005000000 */
[----:B------:R-:W-:Y:S01]  /*11130*/  MUFU.EX2 R156, R156 ;  /* 0x0000009c009c7308 */ /* 0x000fe20000000800 */
[----:B------:R-:W-:Y:S01]  /*11140*/  FMNMX.FTZ R157, R175, R20, !PT ;  /* 0x00000014af9d7209 */ /* 0x000fe20007810000 */
[-CC-:B------:R-:W-:Y:S01]  /*11150*/  FFMA.FTZ R169, R232, R15.reuse, -R153.reuse ;  /* 0x0000000fe8a97223 */ /* 0x180fe20000010899 */
[----:B------:R-:W-:Y:S01]  /*11160*/  FSEL R181, R9, RZ, P4 ;  /* 0x000000ff09b57208 */ /* 0x000fe20002000000 */
[--C-:B------:R-:W-:Y:S01]  /*11170*/  FFMA.FTZ R183, R180, R15, -R153.reuse ;  /* 0x0000000fb4b77223 */ /* 0x100fe20000010899 */
[----:B------:R-:W-:Y:S01]  /*11180*/  FMNMX.FTZ R20, R178, R157, !PT ;  /* 0x0000009db2147209 */ /* 0x000fe20007810000 */
[-CC-:B------:R-:W-:Y:S01]  /*11190*/  FFMA.FTZ R176, R176, R15.reuse, -R153.reuse ;  /* 0x0000000fb0b07223 */ /* 0x180fe20000010899 */
[----:B------:R-:W-:Y:S01]  /*111a0*/  FFMA.FTZ R180, R236, R15, -R153 ;  /* 0x0000000fecb47223 */ /* 0x000fe20000010899 */
[----:B------:R1:W-:Y:S01]  /*111b0*/  MUFU.EX2 R157, R165 ;  /* 0x000000a5009d7308 */ /* 0x0003e20000000800 */
[----:B0-----:R-:W-:-:S04]  /*111c0*/  FMNMX.FTZ R161, R179, R20, !PT ;  /* 0x00000014b3a17209 */ /* 0x001fc80007810000 */
[----:B------:R-:W-:-:S03]  /*111d0*/  FMNMX.FTZ R161, R182, R161, !PT ;  /* 0x000000a1b6a17209 */ /* 0x000fc60007810000 */
[----:B------:R-:W-:Y:S01]  /*111e0*/  MUFU.EX2 R160, R160 ;  /* 0x000000a000a07308 */ /* 0x000fe20000000800 */
[----:B------:R-:W-:Y:S01]  /*111f0*/  FMNMX.FTZ R20, R212, R161, !PT ;  /* 0x000000a1d4147209 */ /* 0x000fe20007810000 */
[-CC-:B------:R-:W-:Y:S01]  /*11200*/  FFMA.FTZ R161, R228, R15.reuse, -R153.reuse ;  /* 0x0000000fe4a17223 */ /* 0x180fe20000010899 */
[-CC-:B-1----:R-:W-:Y:S01]  /*11210*/  FFMA.FTZ R165, R230, R15.reuse, -R153.reuse ;  /* 0x0000000fe6a57223 */ /* 0x182fe20000010899 */
[--C-:B------:R-:W-:Y:S02]  /*11220*/  FFMA.FTZ R228, R234, R15, -R153.reuse ;  /* 0x0000000feae47223 */ /* 0x100fe40000010899 */
[----:B------:R-:W0:Y:S02]  /*11230*/  SHFL.BFLY PT, R173, R20, 0x2, 0x1f ;  /* 0x0c401f0014ad7f89 */ /* 0x000e2400000e0000 */
[----:B------:R-:W-:Y:S08]  /*11240*/  MUFU.EX2 R161, R161 ;  /* 0x000000a100a17308 */ /* 0x000ff00000000800 */
[----:B------:R-:W-:Y:S08]  /*11250*/  MUFU.EX2 R164, R164 ;  /* 0x000000a400a47308 */ /* 0x000ff00000000800 */
[----:B------:R-:W-:Y:S01]  /*11260*/  MUFU.EX2 R165, R165 ;  /* 0x000000a500a57308 */ /* 0x000fe20000000800 */
[----:B0-----:R-:W-:Y:S01]  /*11270*/  FMNMX.FTZ R177, R20, R173, !PT ;  /* 0x000000ad14b17209 */ /* 0x001fe20007810000 */
[----:B------:R-:W-:Y:S01]  /*11280*/  FFMA.FTZ R173, R172, R15, -R153 ;  /* 0x0000000facad7223 */ /* 0x000fe20000010899 */
[----:B------:R-:W-:-:S05]  /*11290*/  FADD.FTZ R172, -R181, R208 ;  /* 0x000000d0b5ac7221 */ /* 0x000fca0000010100 */
[----:B------:R-:W-:Y:S01]  /*112a0*/  MUFU.EX2 R168, R168 ;  /* 0x000000a800a87308 */ /* 0x000fe20000000800 */
[----:B------:R-:W-:Y:S01]  /*112b0*/  IMAD.MOV R153, RZ, RZ, -R194 ;  /* 0x000000ffff997224 */ /* 0x000fe200078e0ac2 */
[----:B------:R-:W0:Y:S01]  /*112c0*/  SHFL.BFLY PT, R20, R177, 0x1, 0x1f ;  /* 0x0c201f00b1147f89 */ /* 0x000e2200000e0000 */
[----:B------:R-:W-:-:S03]  /*112d0*/  FMUL.FTZ R172, R172, R15 ;  /* 0x0000000facac7220 */ /* 0x000fc60000410000 */
[----:B------:R-:W-:Y:S02]  /*112e0*/  ISETP.NE.AND P3, PT, R22, R153, PT ;  /* 0x000000991600720c */ /* 0x000fe40003f65270 */
[----:B------:R-:W-:Y:S08]  /*112f0*/  MUFU.EX2 R169, R169 ;  /* 0x000000a900a97308 */ /* 0x000ff00000000800 */
[----:B------:R-:W1:Y:S03]  /*11300*/  MUFU.EX2 R172, R172 ;  /* 0x000000ac00ac7308 */ /* 0x000e660000000800 */
[----:B------:R-:W-:-:S04]  /*11310*/  @!P3 IMAD R209, R209, 0x40, R192 ;  /* 0x00000040d1d1b824 */ /* 0x000fc800078e02c0 */
[----:B------:R-:W-:Y:S01]  /*11320*/  @!P3 IMAD R209, R209, 0x4, R2 ;  /* 0x00000004d1d1b824 */ /* 0x000fe200078e0202 */
[----:B------:R-:W4:Y:S01]  /*11330*/  MUFU.EX2 R173, R173 ;  /* 0x000000ad00ad7308 */ /* 0x000f220000000800 */
[----:B0-----:R-:W-:-:S04]  /*11340*/  FMNMX.FTZ R20, R177, R20, !PT ;  /* 0x00000014b1147209 */ /* 0x001fc80007810000 */
[C---:B------:R-:W-:Y:S01]  /*11350*/  FSETP.NEU.FTZ.AND P2, PT, R20.reuse, -INF , PT ;  /* 0xff8000001400780b */ /* 0x040fe20003f5d000 */
[----:B------:R-:W-:Y:S02]  /*11360*/  FMUL.FTZ R208, R20, R15 ;  /* 0x0000000f14d07220 */ /* 0x000fe40000410000 */
[----:B------:R0:W-:Y:S01]  /*11370*/  MUFU.EX2 R177, R204 ;  /* 0x000000cc00b17308 */ /* 0x0001e20000000800 */
[----:B-1----:R-:W-:Y:S01]  /*11380*/  FFMA.FTZ R3, R172, R3, R155 ;  /* 0x00000003ac037223 */ /* 0x002fe2000001009b */
[----:B------:R-:W-:Y:S01]  /*11390*/  FSEL R181, R20, RZ, P2 ;  /* 0x000000ff14b57208 */ /* 0x000fe20001000000 */
[----:B------:R1:W-:Y:S01]  /*113a0*/  @!P3 STS [R209+0x28800], R172 ;  /* 0x028800acd100b388 */ /* 0x0003e20000000800 */
[----:B------:R-:W-:Y:S01]  /*113b0*/  FSEL R208, R208, RZ, P2 ;  /* 0x000000ffd0d07208 */ /* 0x000fe20001000000 */
[----:B------:R-:W-:Y:S01]  /*113c0*/  FADD.FTZ R3, R188, R3 ;  /* 0x00000003bc037221 */ /* 0x000fe20000010000 */
[-C--:B------:R-:W-:Y:S01]  /*113d0*/  FMUL.FTZ R24, R24, R172.reuse ;  /* 0x000000ac18187220 */ /* 0x080fe20000410000 */
[----:B------:R-:W-:Y:S01]  /*113e0*/  FADD.FTZ R210, -R181, R210 ;  /* 0x000000d2b5d27221 */ /* 0x000fe20000010100 */
[----:B------:R-:W5:Y:S01]  /*113f0*/  MUFU.EX2 R228, R228 ;  /* 0x000000e400e47308 */ /* 0x000f620000000800 */
[----:B------:R-:W-:Y:S01]  /*11400*/  FADD.FTZ R230, R156, R3 ;  /* 0x000000039ce67221 */ /* 0x000fe20000010000 */
[-CC-:B0-----:R-:W-:Y:S01]  /*11410*/  FFMA.FTZ R204, R152, R15.reuse, -R208.reuse ;  /* 0x0000000f98cc7223 */ /* 0x181fe200000108d0 */
        /* <DEDUP_REMOVED lines=13> */
[----:B------:R2:W-:Y:S01]  /*114f0*/  MUFU.EX2 R153, R183 ;  /* 0x000000b700997308 */ /* 0x0005e20000000800 */
[----:B------:R-:W-:Y:S01]  /*11500*/  FADD.FTZ R152, R164, R205 ;  /* 0x000000cda4987221 */ /* 0x000fe20000010000 */
[-CC-:B------:R-:W-:Y:S01]  /*11510*/  FFMA.FTZ R175, R175, R15.reuse, -R208.reuse ;  /* 0x0000000fafaf7223 */ /* 0x180fe200000108d0 */
[-CC-:B------:R-:W-:Y:S01]  /*11520*/  FFMA.FTZ R178, R178, R15.reuse, -R208.reuse ;  /* 0x0000000fb2b27223 */ /* 0x180fe200000108d0 */
[-C--:B------:R-:W-:Y:S01]  /*11530*/  FFMA.FTZ R179, R179, R15.reuse, -R208 ;  /* 0x0000000fb3b37223 */ /* 0x080fe200000108d0 */
[----:B------:R-:W-:Y:S01]  /*11540*/  FADD.FTZ R205, R165, R152 ;  /* 0x00000098a5cd7221 */ /* 0x000fe20000010000 */
[-CC-:B------:R-:W-:Y:S01]  /*11550*/  FFMA.FTZ R182, R182, R15.reuse, -R208.reuse ;  /* 0x0000000fb6b67223 */ /* 0x180fe200000108d0 */
[-C--:B------:R-:W-:Y:S01]  /*11560*/  FMUL.FTZ R25, R25, R172.reuse ;  /* 0x000000ac19197220 */ /* 0x080fe20000410000 */
[----:B------:R-:W3:Y:S01]  /*11570*/  MUFU.EX2 R180, R180 ;  /* 0x000000b400b47308 */ /* 0x000ee20000000800 */
[----:B------:R-:W-:Y:S01]  /*11580*/  FADD.FTZ R152, R168, R205 ;  /* 0x000000cda8987221 */ /* 0x000fe20000010000 */
[-CC-:B--2---:R-:W-:Y:S01]  /*11590*/  FFMA.FTZ R183, R170, R15.reuse, -R208.reuse ;  /* 0x0000000faab77223 */ /* 0x184fe200000108d0 */
[-C--:B------:R-:W-:Y:S01]  /*115a0*/  FMUL.FTZ R170, R210, R15.reuse ;  /* 0x0000000fd2aa7220 */ /* 0x080fe20000410000 */
[----:B------:R-:W-:Y:S01]  /*115b0*/  FFMA.FTZ R208, R212, R15, -R208 ;  /* 0x0000000fd4d07223 */ /* 0x000fe200000108d0 */
[----:B------:R-:W-:Y:S01]  /*115c0*/  FADD.FTZ R152, R169, R152 ;  /* 0x00000098a9987221 */ /* 0x000fe20000010000 */
[-C--:B------:R-:W-:Y:S01]  /*115d0*/  FMUL.FTZ R28, R28, R172.reuse ;  /* 0x000000ac1c1c7220 */ /* 0x080fe20000410000 */
[-C--:B------:R-:W-:Y:S01]  /*115e0*/  FMUL.FTZ R29, R29, R172.reuse ;  /* 0x000000ac1d1d7220 */ /* 0x080fe20000410000 */
[----:B------:R2:W-:Y:S01]  /*115f0*/  MUFU.EX2 R159, R154 ;  /* 0x0000009a009f7308 */ /* 0x0005e20000000800 */
[----:B----4-:R-:W-:Y:S01]  /*11600*/  FADD.FTZ R211, R173, R152 ;  /* 0x00000098add37221 */ /* 0x010fe20000010000 */
[----:B------:R-:W-:Y:S01]  /*11610*/  F2FP.F16.F32.PACK_AB R152, R188, R155 ;  /* 0x0000009bbc98723e */ /* 0x000fe200000000ff */
[-C--:B------:R-:W-:Y:S01]  /*11620*/  FMUL.FTZ R32, R32, R172.reuse ;  /* 0x000000ac20207220 */ /* 0x080fe20000410000 */
[-C--:B------:R-:W-:Y:S01]  /*11630*/  FMUL.FTZ R33, R33, R172.reuse ;  /* 0x000000ac21217220 */ /* 0x080fe20000410000 */
[----:B-----5:R-:W-:Y:S01]  /*11640*/  FADD.FTZ R211, R228, R211 ;  /* 0x000000d3e4d37221 */ /* 0x020fe20000010000 */
[-C--:B------:R-:W-:Y:S01]  /*11650*/  FMUL.FTZ R36, R36, R172.reuse ;  /* 0x000000ac24247220 */ /* 0x080fe20000410000 */
[----:B------:R-:W-:Y:S01]  /*11660*/  FMUL.FTZ R37, R37, R172 ;  /* 0x000000ac25257220 */ /* 0x000fe20000410000 */
[----:B------:R-:W4:Y:S01]  /*11670*/  MUFU.EX2 R170, R170 ;  /* 0x000000aa00aa7308 */ /* 0x000f220000000800 */
[----:B0-----:R-:W-:Y:S01]  /*11680*/  FADD.FTZ R162, R176, R211 ;  /* 0x000000d3b0a27221 */ /* 0x001fe20000010000 */
[----:B--2---:R-:W-:Y:S01]  /*11690*/  F2FP.F16.F32.PACK_AB R154, R157, R156 ;  /* 0x0000009c9d9a723e */ /* 0x004fe200000000ff */
[----:B------:R-:W-:Y:S01]  /*116a0*/  FMUL.FTZ R40, R40, R172 ;  /* 0x000000ac28287220 */ /* 0x000fe20000410000 */
[----:B---3--:R-:W-:Y:S01]  /*116b0*/  F2FP.F16.F32.PACK_AB R166, R180, R153 ;  /* 0x00000099b4a6723e */ /* 0x008fe200000000ff */
[----:B------:R-:W-:Y:S01]  /*116c0*/  FADD.FTZ R162, R177, R162 ;  /* 0x000000a2b1a27221 */ /* 0x000fe20000010000 */
[----:B------:R-:W-:Y:S01]  /*116d0*/  F2FP.F16.F32.PACK_AB R156, R161, R160 ;  /* 0x000000a0a19c723e */ /* 0x000fe200000000ff */
[----:B------:R-:W-:Y:S01]  /*116e0*/  FMUL.FTZ R41, R41, R172 ;  /* 0x000000ac29297220 */ /* 0x000fe20000410000 */
[----:B------:R-:W0:Y:S01]  /*116f0*/  MUFU.EX2 R204, R204 ;  /* 0x000000cc00cc7308 */ /* 0x000e220000000800 */
[----:B------:R-:W-:Y:S01]  /*11700*/  FADD.FTZ R155, R153, R162 ;  /* 0x000000a2999b7221 */ /* 0x000fe20000010000 */
[----:B------:R-:W-:Y:S01]  /*11710*/  F2FP.F16.F32.PACK_AB R160, R169, R168 ;  /* 0x000000a8a9a0723e */ /* 0x000fe200000000ff */
[-C--:B------:R-:W-:Y:S01]  /*11720*/  FMUL.FTZ R44, R44, R172.reuse ;  /* 0x000000ac2c2c7220 */ /* 0x080fe20000410000 */
[-C--:B------:R-:W-:Y:S01]  /*11730*/  FMUL.FTZ R45, R45, R172.reuse ;  /* 0x000000ac2d2d7220 */ /* 0x080fe20000410000 */
[-C--:B------:R-:W-:Y:S01]  /*11740*/  FMUL.FTZ R48, R48, R172.reuse ;  /* 0x000000ac30307220 */ /* 0x080fe20000410000 */
[-C--:B------:R-:W-:Y:S01]  /*11750*/  FMUL.FTZ R49, R49, R172.reuse ;  /* 0x000000ac31317220 */ /* 0x080fe20000410000 */
[----:B------:R-:W-:Y:S01]  /*11760*/  FMUL.FTZ R52, R52, R172 ;  /* 0x000000ac34347220 */ /* 0x000fe20000410000 */
[----:B------:R2:W3:Y:S01]  /*11770*/  MUFU.EX2 R205, R158 ;  /* 0x0000009e00cd7308 */ /* 0x0004e20000000800 */
[----:B----4-:R-:W-:Y:S01]  /*11780*/  FFMA.FTZ R153, R170, R8, R159 ;  /* 0x00000008aa997223 */ /* 0x010fe2000001009f */
[----:B------:R4:W-:Y:S01]  /*11790*/  @!P3 STS [R209+0x28820], R170 ;  /* 0x028820aad100b388 */ /* 0x0009e20000000800 */
[-C--:B------:R-:W-:Y:S01]  /*117a0*/  FMUL.FTZ R53, R53, R172.reuse ;  /* 0x000000ac35357220 */ /* 0x080fe20000410000 */
[-C--:B------:R-:W-:Y:S01]  /*117b0*/  FMUL.FTZ R56, R56, R172.reuse ;  /* 0x000000ac38387220 */ /* 0x080fe20000410000 */
[-C--:B------:R-:W-:Y:S01]  /*117c0*/  FMUL.FTZ R57, R57, R172.reuse ;  /* 0x000000ac39397220 */ /* 0x080fe20000410000 */
[-C--:B------:R-:W-:Y:S01]  /*117d0*/  FMUL.FTZ R60, R60, R172.reuse ;  /* 0x000000ac3c3c7220 */ /* 0x080fe20000410000 */
[----:B------:R-:W-:Y:S01]  /*117e0*/  FMUL.FTZ R61, R61, R172 ;  /* 0x000000ac3d3d7220 */ /* 0x000fe20000410000 */
[----:B------:R5:W1:Y:S01]  /*117f0*/  MUFU.EX2 R210, R3 ;  /* 0x0000000300d27308 */ /* 0x000a620000000800 */
[----:B0-----:R-:W-:Y:S01]  /*11800*/  FADD.FTZ R8, R204, R153 ;  /* 0x00000099cc087221 */ /* 0x001fe20000010000 */
[----:B--2---:R-:W-:Y:S01]  /*11810*/  F2FP.F16.F32.PACK_AB R158, R165, R164 ;  /* 0x000000a4a59e723e */ /* 0x004fe200000000ff */
[----:B------:R-:W-:Y:S01]  /*11820*/  FMUL.FTZ R64, R64, R172 ;  /* 0x000000ac40407220 */ /* 0x000fe20000410000 */
[----:B------:R-:W-:Y:S01]  /*11830*/  F2FP.F16.F32.PACK_AB R164, R177, R176 ;  /* 0x000000b0b1a4723e */ /* 0x000fe200000000ff */
[-C--:B------:R-:W-:Y:S01]  /*11840*/  FMUL.FTZ R65, R65, R172.reuse ;  /* 0x000000ac41417220 */ /* 0x080fe20000410000 */
[-C--:B------:R-:W-:Y:S01]  /*11850*/  FMUL.FTZ R68, R68, R172.reuse ;  /* 0x000000ac44447220 */ /* 0x080fe20000410000 */
[-C--:B------:R-:W-:Y:S01]  /*11860*/  FMUL.FTZ R69, R69, R172.reuse ;  /* 0x000000ac45457220 */ /* 0x080fe20000410000 */
[----:B------:R-:W0:Y:S01]  /*11870*/  MUFU.EX2 R157, R189 ;  /* 0x000000bd009d7308 */ /* 0x000e220000000800 */
[----:B---3--:R-:W-:Y:S01]  /*11880*/  FADD.FTZ R153, R205, R8 ;  /* 0x00000008cd997221 */ /* 0x008fe20000010000 */
[----:B-----5:R-:W-:Y:S01]  /*11890*/  FADD.FTZ R3, R180, R155 ;  /* 0x0000009bb4037221 */ /* 0x020fe20000010000 */
        /* <DEDUP_REMOVED lines=47> */
[----:B------:R-:W-:Y:S01]  /*11b90*/  FMUL.FTZ R149, R149, R172 ;  /* 0x000000ac95957220 */ /* 0x000fe20000410000 */
[----:B--2---:R-:W-:Y:S01]  /*11ba0*/  F2FP.F16.F32.PACK_AB R157, R168, R157 ;  /* 0x0000009da89d723e */ /* 0x004fe200000000ff */
[-C--:B------:R-:W-:Y:S01]  /*11bb0*/  FMUL.FTZ R26, R26, R170.reuse ;  /* 0x000000aa1a1a7220 */ /* 0x080fe20000410000 */
[----:B------:R-:W-:Y:S01]  /*11bc0*/  F2FP.F16.F32.PACK_AB R162, R228, R173 ;  /* 0x000000ade4a2723e */ /* 0x000fe200000000ff */
[-C--:B------:R-:W-:Y:S01]  /*11bd0*/  FMUL.FTZ R27, R27, R170.reuse ;  /* 0x000000aa1b1b7220 */ /* 0x080fe20000410000 */
[-C--:B------:R-:W-:Y:S01]  /*11be0*/  FMUL.FTZ R30, R30, R170.reuse ;  /* 0x000000aa1e1e7220 */ /* 0x080fe20000410000 */
[----:B------:R-:W2:Y:S01]  /*11bf0*/  MUFU.EX2 R8, R175 ;  /* 0x000000af00087308 */ /* 0x000ea20000000800 */
[----:B----4-:R-:W-:Y:S01]  /*11c00*/  FADD.FTZ R174, R168, R153 ;  /* 0x00000099a8ae7221 */ /* 0x010fe20000010000 */
[-C--:B------:R-:W-:Y:S01]  /*11c10*/  FMUL.FTZ R31, R31, R170.reuse ;  /* 0x000000aa1f1f7220 */ /* 0x080fe20000410000 */
[-C--:B------:R-:W-:Y:S01]  /*11c20*/  FMUL.FTZ R34, R34, R170.reuse ;  /* 0x000000aa22227220 */ /* 0x080fe20000410000 */
[-C--:B------:R-:W-:Y:S01]  /*11c30*/  FMUL.FTZ R35, R35, R170.reuse ;  /* 0x000000aa23237220 */ /* 0x080fe20000410000 */
[----:B-1----:R-:W-:Y:S01]  /*11c40*/  FADD.FTZ R153, R181, R174 ;  /* 0x000000aeb5997221 */ /* 0x002fe20000010000 */
[-C--:B------:R-:W-:Y:S01]  /*11c50*/  FMUL.FTZ R38, R38, R170.reuse ;  /* 0x000000aa26267220 */ /* 0x080fe20000410000 */
[-C--:B------:R-:W-:Y:S01]  /*11c60*/  FMUL.FTZ R39, R39, R170.reuse ;  /* 0x000000aa27277220 */ /* 0x080fe20000410000 */
[----:B------:R1:W4:Y:S01]  /*11c70*/  MUFU.EX2 R165, R178 ;  /* 0x000000b200a57308 */ /* 0x0003220000000800 */
[----:B0-----:R-:W-:Y:S01]  /*11c80*/  FADD.FTZ R188, R176, R153 ;  /* 0x00000099b0bc7221 */ /* 0x001fe20000010000 */
[-C--:B------:R-:W-:Y:S01]  /*11c90*/  FMUL.FTZ R42, R42, R170.reuse ;  /* 0x000000aa2a2a7220 */ /* 0x080fe20000410000 */
[-C--:B------:R-:W-:Y:S01]  /*11ca0*/  FMUL.FTZ R43, R43, R170.reuse ;  /* 0x000000aa2b2b7220 */ /* 0x080fe20000410000 */
[-C--:B------:R-:W-:Y:S01]  /*11cb0*/  FMUL.FTZ R46, R46, R170.reuse ;  /* 0x000000aa2e2e7220 */ /* 0x080fe20000410000 */
[----:B---3--:R-:W-:Y:S01]  /*11cc0*/  FADD.FTZ R153, R161, R188 ;  /* 0x000000bca1997221 */ /* 0x008fe20000010000 */
[C---:B-----5:R-:W-:Y:S01]  /*11cd0*/  F2FP.F16.F32.PACK_AB R161, R180.reuse, R161 ;  /* 0x000000a1b4a1723e */ /* 0x060fe200000000ff */
[-C--:B------:R-:W-:Y:S01]  /*11ce0*/  FMUL.FTZ R47, R47, R170.reuse ;  /* 0x000000aa2f2f7220 */ /* 0x080fe20000410000 */
[----:B------:R-:W0:Y:S01]  /*11cf0*/  MUFU.EX2 R174, R179 ;  /* 0x000000b300ae7308 */ /* 0x000e220000000800 */
[----:B-1----:R-:W-:Y:S01]  /*11d00*/  FADD.FTZ R178, R180, R153 ;  /* 0x00000099b4b27221 */ /* 0x002fe20000010000 */
[-C--:B------:R-:W-:Y:S01]  /*11d10*/  FMUL.FTZ R50, R50, R170.reuse ;  /* 0x000000aa32327220 */ /* 0x080fe20000410000 */
[-C--:B------:R-:W-:Y:S01]  /*11d20*/  FMUL.FTZ R51, R51, R170.reuse ;  /* 0x000000aa33337220 */ /* 0x080fe20000410000 */
[-C--:B------:R-:W-:Y:S01]  /*11d30*/  FMUL.FTZ R54, R54, R170.reuse ;  /* 0x000000aa36367220 */ /* 0x080fe20000410000 */
[----:B------:R-:W-:Y:S01]  /*11d40*/  FADD.FTZ R153, R163, R178 ;  /* 0x000000b2a3997221 */ /* 0x000fe20000010000 */
[C---:B--2---:R-:W-:Y:S01]  /*11d50*/  F2FP.F16.F32.PACK_AB R163, R8.reuse, R163 ;  /* 0x000000a308a3723e */ /* 0x044fe200000000ff */
[-C--:B------:R-:W-:Y:S01]  /*11d60*/  FMUL.FTZ R55, R55, R170.reuse ;  /* 0x000000aa37377220 */ /* 0x080fe20000410000 */
[----:B------:R-:W1:Y:S01]  /*11d70*/  MUFU.EX2 R167, R182 ;  /* 0x000000b600a77308 */ /* 0x000e620000000800 */
[----:B------:R-:W-:Y:S01]  /*11d80*/  FADD.FTZ R178, R8, R153 ;  /* 0x0000009908b27221 */ /* 0x000fe20000010000 */
[----:B------:R-:W-:Y:S01]  /*11d90*/  F2FP.F16.F32.PACK_AB R153, R204, R159 ;  /* 0x0000009fcc99723e */ /* 0x000fe200000000ff */
[-C--:B------:R-:W-:Y:S01]  /*11da0*/  FMUL.FTZ R58, R58, R170.reuse ;  /* 0x000000aa3a3a7220 */ /* 0x080fe20000410000 */
[----:B------:R-:W-:Y:S01]  /*11db0*/  F2FP.F16.F32.PACK_AB R159, R176, R181 ;  /* 0x000000b5b09f723e */ /* 0x000fe200000000ff */
[----:B----4-:R-:W-:Y:S01]  /*11dc0*/  FADD.FTZ R155, R165, R178 ;  /* 0x000000b2a59b7221 */ /* 0x010fe20000010000 */
[-C--:B------:R-:W-:Y:S01]  /*11dd0*/  FMUL.FTZ R59, R59, R170.reuse ;  /* 0x000000aa3b3b7220 */ /* 0x080fe20000410000 */
[-C--:B------:R-:W-:Y:S01]  /*11de0*/  FMUL.FTZ R62, R62, R170.reuse ;  /* 0x000000aa3e3e7220 */ /* 0x080fe20000410000 */
[----:B------:R-:W2:Y:S01]  /*11df0*/  MUFU.EX2 R208, R208 ;  /* 0x000000d000d07308 */ /* 0x000ea20000000800 */
        /* <DEDUP_REMOVED lines=16> */
[C---:B--2---:R-:W-:Y:S01]  /*11f00*/  F2FP.F16.F32.PACK_AB R167, R208.reuse, R167 ;  /* 0x000000a7d0a7723e */ /* 0x044fe200000000ff */
[----:B------:R-:W-:Y:S01]  /*11f10*/  FADD.FTZ R8, R208, R169 ;  /* 0x000000a9d0087221 */ /* 0x000fe20000010000 */
        /* <DEDUP_REMOVED lines=8> */
[----:B------:R0:W-:Y:S01]  /*11fa0*/  STSM.16.M88.4 [R195+0x26800], R152 ;  /* 0x02680098c3007844 */ /* 0x0001e20000000200 */
[-C--:B------:R-:W-:Y:S01]  /*11fb0*/  FMUL.FTZ R102, R102, R170.reuse ;  /* 0x000000aa66667220 */ /* 0x080fe20000410000 */
[-C--:B------:R-:W-:Y:S01]  /*11fc0*/  FMUL.FTZ R103, R103, R170.reuse ;  /* 0x000000aa67677220 */ /* 0x080fe20000410000 */
[-C--:B------:R-:W-:Y:S01]  /*11fd0*/  FMUL.FTZ R106, R106, R170.reuse ;  /* 0x000000aa6a6a7220 */ /* 0x080fe20000410000 */
[----:B------:R0:W-:Y:S01]  /*11fe0*/  STSM.16.M88.4 [R198], R156 ;  /* 0x0000009cc6007844 */ /* 0x0001e20000000200 */
        /* <DEDUP_REMOVED lines=25> */
[----:B0-----:R-:W-:Y:S06]  /*12180*/  @!P0 BRA `(.L_x_4810) ;  /* 0x0000000000048947 */ /* 0x001fec0003800000 */
[----:B------:R-:W-:Y:S01]  /*12190*/  BPT.TRAP 0x1 ;  /* 0x000000040000795c */ /* 0x000fe20000300000 */
.L_x_4810:
[----:B------:R0:W1:Y:S01]  /*121a0*/  SYNCS.PHASECHK.TRANS64.TRYWAIT P2, [R206+URZ+0x28c50], R207 ;  /* 0x028c50cfce0075a7 */ /* 0x000062000804017f */
[----:B------:R-:W-:Y:S05]  /*121b0*/  @!P0 BRA `(.L_x_4811) ;  /* 0x0000000000048947 */ /* 0x000fea0003800000 */
[----:B------:R-:W-:Y:S01]  /*121c0*/  BPT.TRAP 0x1 ;  /* 0x000000040000795c */ /* 0x000fe20000300000 */
.L_x_4811:
[----:B------:R-:W-:Y:S04]  /*121d0*/  BSSY B1, `(.L_x_4812) ;  /* 0x0000004000017945 */ /* 0x000fe80003800000 */
[----:B-1----:R-:W-:Y:S05]  /*121e0*/  @P2 BRA `(.L_x_4813) ;  /* 0x0000000000082947 */ /* 0x002fea0003800000 */
[----:B------:R-:W1:Y:S02]  /*121f0*/  SYNCS.PHASECHK.TRANS64.TRYWAIT P2, [R206+URZ+0x28c50], R207 ;  /* 0x028c50cfce0075a7 */ /* 0x000e64000804017f */
[----:B-1----:R-:W-:Y:S05]  /*12200*/  @!P2 BRA `(.L_x_4814) ;  /* 0x000000ac0000a947 */ /* 0x002fea0003800000 */
.L_x_4813:
[----:B------:R-:W-:Y:S05]  /*12210*/  BSYNC B1 ;  /* 0x0000000000017941 */ /* 0x000fea0003800000 */
.L_x_4812:
[----:B------:R-:W-:Y:S01]  /*12220*/  IMAD R168, R18, 0x1000, R190 ;  /* 0x0000100012a87824 */ /* 0x000fe200078e02be */
[----:B------:R-:W-:Y:S01]  /*12230*/  WARPGROUP.ARRIVE ;  /* 0x00000000000079c5 */ /* 0x000fe20000000000 */
[----:B------:R-:W-:Y:S01]  /*12240*/  IMAD.MOV.U32 R169, RZ, RZ, 0x40000040 ;  /* 0x40000040ffa97424 */ /* 0x000fe200078e00ff */
[C---:B------:R-:W-:Y:S01]  /*12250*/  ISETP.GT.AND P2, PT, R14.reuse, R191, PT ;  /* 0x000000bf0e00720c */ /* 0x040fe20003f44270 */
[----:B------:R-:W-:Y:S01]  /*12260*/  VIADD R14, R14, 0xffffffff ;  /* 0xffffffff0e0e7836 */ /* 0x000fe20000000000 */
[----:B------:R-:W-:Y:S01]  /*12270*/  R2UR UR6, R168 ;  /* 0x00000000a80672ca */ /* 0x000fe200000e0000 */
[----:B------:R-:W-:Y:S01]  /*12280*/  IMAD.MOV.U32 R210, RZ, RZ, R20 ;  /* 0x000000ffffd27224 */ /* 0x000fe200078e0014 */
[----:B------:R-:W-:Y:S01]  /*12290*/  R2UR UR7, R169 ;  /* 0x00000000a90772ca */ /* 0x000fe200000e0000 */
[----:B------:R-:W-:Y:S01]  /*122a0*/  IMAD.MOV.U32 R169, RZ, RZ, 0x40000040 ;  /* 0x40000040ffa97424 */ /* 0x000fe200078e00ff */
[----:B01----:R-:W-:Y:S01]  /*122b0*/  @!P1 IADD3 R206, R206, 0x28c60, RZ ;  /* 0x00028c60cece9810 */ /* 0x003fe20007ffe0ff */
[----:B------:R-:W-:-:S02]  /*122c0*/  IMAD.MOV.U32 R208, RZ, RZ, R9 ;  /* 0x000000ffffd07224 */ /* 0x000fc400078e0009 */
[----:B------:R-:W-:Y:S01]  /*122d0*/  IMAD.MOV.U32 R209, RZ, RZ, R18 ;  /* 0x000000ffffd17224 */ /* 0x000fe200078e0012 */
[----:B------:R-:W-:-:S07]  /*122e0*/  @!P1 PRMT R206, RZ, 0x654, R206 ;  /* 0x00000654ffce9816 */ /* 0x000fce00000000ce */
[----:B------:R-:W-:Y:S03]  /*122f0*/  HGMMA.64x256x16.F32 R24, R152, gdesc[UR4].tnspB, R24, gsb0 ;  /* 0x43e0000498187df0 */ /* 0x000fe60008000818 */
[----:B------:R-:W-:Y:S02]  /*12300*/  WARPGROUP.DEPBAR.LE gsb0, 0x0 ;  /* 0x00008000000079c5 */ /* 0x000fe40000010000 */
[----:B------:R-:W-:Y:S01]  /*12310*/  IMAD.MOV.U32 R153, RZ, RZ, 0x40000040 ;  /* 0x40000040ff997424 */ /* 0x000fe200078e00ff */
[----:B------:R-:W-:Y:S01]  /*12320*/  IADD3 R152, R168, 0x80, RZ ;  /* 0x00000080a8987810 */ /* 0x000fe20007ffe0ff */
        /* <DEDUP_REMOVED lines=30> */
.L_x_4796:
[----:B------:R-:W-:Y:S05]  /*12510*/  BSYNC B0 ;  /* 0x0000000000007941 */ /* 0x000fea0003800000 */
.L_x_4795:
[----:B------:R-:W3:Y:S01]  /*12520*/  SHFL.BFLY PT, R0, R3, 0x2, 0x1f ;  /* 0x0c401f0003007f89 */ /* 0x000ee200000e0000 */
[----:B------:R-:W-:Y:S02]  /*12530*/  IMAD.MOV R13, RZ, RZ, -R194 ;  /* 0x000000ffff0d7224 */ /* 0x000fe400078e0ac2 */
[----:B------:R-:W-:Y:S01]  /*12540*/  VIADD R216, R216, 0x1 ;  /* 0x00000001d8d87836 */ /* 0x000fe20000000000 */
[----:B------:R-:W4:Y:S01]  /*12550*/  SHFL.BFLY PT, R7, R8, 0x2, 0x1f ;  /* 0x0c401f0008077f89 */ /* 0x000f2200000e0000 */
[----:B------:R-:W-:Y:S08]  /*12560*/  BAR.ARV 0x8, 0xa0 ;  /* 0x0202800000007b1d */ /* 0x000ff00000002000 */
[----:B------:R-:W-:Y:S01]  /*12570*/  BAR.SYNC.DEFER_BLOCKING 0xf, 0x100 ;  /* 0x03c4000000007b1d */ /* 0x000fe20000010000 */
[----:B------:R-:W-:Y:S01]  /*12580*/  ISETP.NE.AND P0, PT, R22, R13, PT ;  /* 0x0000000d1600720c */ /* 0x000fe20003f05270 */
[----:B---3--:R-:W-:Y:S01]  /*12590*/  FADD.FTZ R4, R0, R3 ;  /* 0x0000000300047221 */ /* 0x008fe20000010000 */
[----:B----4-:R-:W-:-:S04]  /*125a0*/  FADD.FTZ R7, R7, R8 ;  /* 0x0000000807077221 */ /* 0x010fc80000010000 */
[----:B------:R-:W3:Y:S07]  /*125b0*/  SHFL.BFLY PT, R5, R4, 0x1, 0x1f ;  /* 0x0c201f0004057f89 */ /* 0x000eee00000e0000 */
[C---:B------:R-:W-:Y:S02]  /*125c0*/  @!P0 IMAD R3, R18.reuse, 0x40, R192 ;  /* 0x0000004012038824 */ /* 0x040fe400078e02c0 */
[----:B------:R-:W-:Y:S01]  /*125d0*/  VIADD R8, R18, 0x1 ;  /* 0x0000000112087836 */ /* 0x000fe20000000000 */
[----:B------:R-:W4:Y:S01]  /*125e0*/  SHFL.BFLY PT, R0, R7, 0x1, 0x1f ;  /* 0x0c201f0007007f89 */ /* 0x000f2200000e0000 */
[----:B------:R-:W-:-:S03]  /*125f0*/  @!P0 IMAD R3, R3, 0x4, R2 ;  /* 0x0000000403038824 */ /* 0x000fc600078e0202 */
[----:B------:R-:W-:-:S04]  /*12600*/  ISETP.NE.AND P1, PT, R8, 0x2, PT ;  /* 0x000000020800780c */ /* 0x000fc80003f25270 */
[----:B------:R-:W-:-:S04]  /*12610*/  SEL R6, RZ, 0x1, P1 ;  /* 0x00000001ff067807 */ /* 0x000fc80000800000 */
[----:B------:R-:W-:Y:S01]  /*12620*/  LOP3.LUT R19, R19, R6, RZ, 0x3c, !PT ;  /* 0x0000000613137212 */ /* 0x000fe200078e3cff */
[----:B---3--:R-:W-:Y:S01]  /*12630*/  FADD.FTZ R5, R4, R5 ;  /* 0x0000000504057221 */ /* 0x008fe20000010000 */
[----:B------:R-:W-:Y:S02]  /*12640*/  IMAD.MOV.U32 R4, RZ, RZ, RZ ;  /* 0x000000ffff047224 */ /* 0x000fe400078e00ff */
[----:B----4-:R-:W-:Y:S02]  /*12650*/  FADD.FTZ R11, R7, R0 ;  /* 0x00000000070b7221 */ /* 0x010fe40000010000 */
[----:B------:R-:W-:Y:S02]  /*12660*/  FSETP.NE.FTZ.AND P2, PT, R5, RZ, PT ;  /* 0x000000ff0500720b */ /* 0x000fe40003f55000 */
[----:B------:R-:W-:Y:S02]  /*12670*/  MOV R0, RZ ;  /* 0x000000ff00007202 */ /* 0x000fe40000000f00 */
[----:B------:R-:W-:-:S09]  /*12680*/  FSETP.NE.FTZ.AND P3, PT, R11, RZ, PT ;  /* 0x000000ff0b00720b */ /* 0x000fd20003f75000 */
[----:B------:R-:W3:Y:S01]  /*12690*/  @P2 MUFU.RCP R0, R5 ;  /* 0x0000000500002308 */ /* 0x000ee20000001000 */
[----:B------:R-:W-:-:S03]  /*126a0*/  @P2 FMUL.FTZ R18, R15, 0.69314718246459960938 ;  /* 0x3f3172180f122820 */ /* 0x000fc60000410000 */
[----:B------:R-:W-:-:S04]  /*126b0*/  @P3 FMUL.FTZ R21, R15, 0.69314718246459960938 ;  /* 0x3f3172180f153820 */ /* 0x000fc80000410000 */
[----:B------:R-:W4:Y:S08]  /*126c0*/  @P3 MUFU.RCP R4, R11 ;  /* 0x0000000b00043308 */ /* 0x000f300000001000 */
[----:B------:R-:W5:Y:S01]  /*126d0*/  @P2 MUFU.LG2 R2, R5 ;  /* 0x0000000500022308 */ /* 0x000f620000000c00 */
[-C--:B---3--:R-:W-:Y:S01]  /*126e0*/  FMUL.FTZ R172, R32, R0.reuse ;  /* 0x0000000020ac7220 */ /* 0x088fe20000410000 */
[----:B------:R-:W-:Y:S01]  /*126f0*/  @!P0 STS [R3+0x28800], R0 ;  /* 0x0288000003008388 */ /* 0x000fe20000000800 */
[-C--:B------:R-:W-:Y:S01]  /*12700*/  FMUL.FTZ R170, R33, R0.reuse ;  /* 0x0000000021aa7220 */ /* 0x080fe20000410000 */
[-C--:B------:R-:W-:Y:S01]  /*12710*/  FMUL.FTZ R175, R24, R0.reuse ;  /* 0x0000000018af7220 */ /* 0x080fe20000410000 */
[-C--:B------:R-:W-:Y:S01]  /*12720*/  FMUL.FTZ R174, R28, R0.reuse ;  /* 0x000000001cae7220 */ /* 0x080fe20000410000 */
[-C--:B------:R-:W-:Y:S01]  /*12730*/  FMUL.FTZ R173, R25, R0.reuse ;  /* 0x0000000019ad7220 */ /* 0x080fe20000410000 */
[-C--:B------:R-:W-:Y:S01]  /*12740*/  FMUL.FTZ R6, R29, R0.reuse ;  /* 0x000000001d067220 */ /* 0x080fe20000410000 */
[----:B------:R-:W3:Y:S01]  /*12750*/  @P3 MUFU.LG2 R32, R11 ;  /* 0x0000000b00203308 */ /* 0x000ee20000000c00 */
[----:B----4-:R4:W-:Y:S01]  /*12760*/  @!P0 STS [R3+0x28820], R4 ;  /* 0x0288200403008388 */ /* 0x0109e20000000800 */
[-C--:B------:R-:W-:Y:S01]  /*12770*/  FMUL.FTZ R171, R36, R0.reuse ;  /* 0x0000000024ab7220 */ /* 0x080fe20000410000 */
[-C--:B------:R-:W-:Y:S01]  /*12780*/  FMUL.FTZ R167, R37, R0.reuse ;  /* 0x0000000025a77220 */ /* 0x080fe20000410000 */
[-C--:B------:R-:W-:Y:S01]  /*12790*/  FMUL.FTZ R169, R40, R0.reuse ;  /* 0x0000000028a97220 */ /* 0x080fe20000410000 */
[-C--:B------:R-:W-:Y:S01]  /*127a0*/  FMUL.FTZ R165, R41, R0.reuse ;  /* 0x0000000029a57220 */ /* 0x080fe20000410000 */
[-C--:B------:R-:W-:Y:S01]  /*127b0*/  FMUL.FTZ R166, R44, R0.reuse ;  /* 0x000000002ca67220 */ /* 0x080fe20000410000 */
[-C--:B------:R-:W-:Y:S01]  /*127c0*/  FMUL.FTZ R10, R45, R0.reuse ;  /* 0x000000002d0a7220 */ /* 0x080fe20000410000 */
[-C--:B------:R-:W-:Y:S01]  /*127d0*/  FMUL.FTZ R164, R48, R0.reuse ;  /* 0x0000000030a47220 */ /* 0x080fe20000410000 */
[----:B-----5:R-:W-:Y:S01]  /*127e0*/  @P2 FMUL.FTZ R33, R2, 0.69314718246459960938 ;  /* 0x3f31721802212820 */ /* 0x020fe20000410000 */
        /* <DEDUP_REMOVED lines=52> */
[----:B----4-:R-:W-:Y:S01]  /*12b30*/  IMAD.MOV.U32 R3, RZ, RZ, -0x800000 ;  /* 0xff800000ff037424 */ /* 0x010fe200078e00ff */
[----:B------:R-:W-:Y:S01]  /*12b40*/  MOV R0, 0xff800000 ;  /* 0xff80000000007802 */ /* 0x000fe20000000f00 */
[-C--:B------:R-:W-:Y:S01]  /*12b50*/  FMUL.FTZ R11, R46, R4.reuse ;  /* 0x000000042e0b7220 */ /* 0x080fe20000410000 */
[-C--:B------:R-:W-:Y:S01]  /*12b60*/  FMUL.FTZ R13, R50, R4.reuse ;  /* 0x00000004320d7220 */ /* 0x080fe20000410000 */
[-C--:B------:R-:W-:Y:S01]  /*12b70*/  FMUL.FTZ R15, R54, R4.reuse ;  /* 0x00000004360f7220 */ /* 0x080fe20000410000 */
[-C--:B------:R-:W-:Y:S01]  /*12b80*/  FMUL.FTZ R25, R58, R4.reuse ;  /* 0x000000043a197220 */ /* 0x080fe20000410000 */
[-C--:B------:R-:W-:Y:S01]  /*12b90*/  FMUL.FTZ R29, R66, R4.reuse ;  /* 0x00000004421d7220 */ /* 0x080fe20000410000 */
[----:B------:R-:W-:Y:S01]  /*12ba0*/  @P2 FFMA.FTZ R3, R18, R9, R33 ;  /* 0x0000000912032223 */ /* 0x000fe20000010021 */
        /* <DEDUP_REMOVED lines=63> */
.L_x_4670:
[----:B------:R-:W-:Y:S05]  /*12fa0*/  BSYNC B7 ;  /* 0x0000000000077941 */ /* 0x000fea0003800000 */
.L_x_4660:
[----:B------:R-:W3:Y:S08]  /*12fb0*/  S2UR UR5, SR_CgaCtaId ;  /* 0x00000000000579c3 */ /* 0x000ef00000008800 */
[----:B------:R-:W-:Y:S06]  /*12fc0*/  BAR.SYNC.DEFER_BLOCKING 0x5, 0x120 ;  /* 0x0144800000007b1d */ /* 0x000fec0000010000 */
[----:B------:R-:W-:Y:S01]  /*12fd0*/  UMOV UR4, 0x400 ;  /* 0x0000040000047882 */ /* 0x000fe20000000000 */
[----:B------:R-:W-:Y:S01]  /*12fe0*/  BSSY B0, `(.L_x_4816) ;  /* 0x000026d000007945 */ /* 0x000fe20003800000 */
[----:B---3--:R-:W-:-:S06]  /*12ff0*/  ULEA UR4, UR5, UR4, 0x18 ;  /* 0x0000000405047291 */ /* 0x008fcc000f8ec03f */
[----:B------:R-:W-:-:S05]  /*13000*/  IMAD.U32 R2, RZ, RZ, UR4 ;  /* 0x00000004ff027e24 */ /* 0x000fca000f8e00ff */
[----:B------:R3:W4:Y:S01]  /*13010*/  LDS.128 R188, [R2+0x28cd0] ;  /* 0x028cd00002bc7984 */ /* 0x0007220000000c00 */
[----:B------:R-:W-:Y:S06]  /*13020*/  BAR.ARV 0x4, 0x120 ;  /* 0x0104800000007b1d */ /* 0x000fec0000002000 */
[----:B------:R-:W-:Y:S05]  /*13030*/  @P0 BRA `(.L_x_4817) ;  /* 0x0000001c000c0947 */ /* 0x000fea0003800000 */
[----:B------:R-:W0:Y:S01]  /*13040*/  S2R R9, SR_SWINHI ;  /* 0x0000000000097919 */ /* 0x000e220000002f00 */
        /* <DEDUP_REMOVED lines=18> */
[----:B0-----:R-:W-:-:S02]  /*13170*/  MOV R21, R9 ;  /* 0x0000000900157202 */ /* 0x001fc40000000f00 */
        /* <DEDUP_REMOVED lines=9> */
[C---:B-----5:R-:W-:Y:S01]  /*13210*/  LOP3.LUT R33, R118.reuse, 0x380, RZ, 0xc0, !PT ;  /* 0x0000038076217812 */ /* 0x060fe200078ec0ff */
[--C-:B------:R-:W-:Y:S01]  /*13220*/  IMAD.X R37, RZ, RZ, R119.reuse, P0 ;  /* 0x000000ffff257224 */ /* 0x100fe200000e0677 */
        /* <DEDUP_REMOVED lines=12> */
[----:B------:R-:W-:-:S02]  /*132f0*/  IADD3 R4, P0, R118, 0x4020, RZ ;  /* 0x0000402076047810 */ /* 0x000fc40007f1e0ff */
[----:B------:R-:W-:Y:S02]  /*13300*/  SHF.R.U64 R33, R33, 0x3, RZ ;  /* 0x0000000321217819 */ /* 0x000fe400000012ff */
[----:B------:R-:W-:Y:S01]  /*13310*/  IADD3.X R45, RZ, R119, RZ, P3, !PT ;  /* 0x00000077ff2d7210 */ /* 0x000fe20001ffe4ff */
[----:B------:R-:W-:Y:S01]  /*13320*/  IMAD.X R65, RZ, RZ, R119, P0 ;  /* 0x000000ffff417224 */ /* 0x000fe200000e0677 */
[----:B------:R-:W-:Y:S02]  /*13330*/  LOP3.LUT R8, R8, R177, RZ, 0x3c, !PT ;  /* 0x000000b108087212 */ /* 0x000fe400078e3cff */
[C---:B------:R-:W-:Y:S02]  /*13340*/  IADD3 R98, P4, R118.reuse, 0x4040, RZ ;  /* 0x0000404076627810 */ /* 0x040fe40007f9e0ff */
[C---:B------:R-:W-:Y:S02]  /*13350*/  IADD3 R102, P3, R118.reuse, 0x4060, RZ ;  /* 0x0000406076667810 */ /* 0x040fe40007f7e0ff */
[----:B------:R-:W-:-:S02]  /*13360*/  IADD3 R106, P6, R118, 0x6000, RZ ;  /* 0x00006000766a7810 */ /* 0x000fc40007fde0ff */
        /* <DEDUP_REMOVED lines=8> */
[----:B------:R-:W-:Y:S01]  /*133f0*/  LOP3.LUT R118, R33, R118, RZ, 0x3c, !PT ;  /* 0x0000007621767212 */ /* 0x000fe200078e3cff */
[----:B------:R-:W-:Y:S01]  /*13400*/  IMAD.X R33, RZ, RZ, R119, P1 ;  /* 0x000000ffff217224 */ /* 0x000fe200008e0677 */
[----:B------:R-:W-:-:S02]  /*13410*/  SHF.R.U64 R177, R177, 0x3, RZ ;  /* 0x00000003b1b17819 */ /* 0x000fc400000012ff */
[-C--:B------:R-:W-:Y:S02]  /*13420*/  IADD3.X R99, RZ, R119.reuse, RZ, P4, !PT ;  /* 0x00000077ff637210 */ /* 0x080fe400027fe4ff */
[----:B------:R-:W-:Y:S02]  /*13430*/  MOV R168, R118 ;  /* 0x0000007600a87202 */ /* 0x000fe40000000f00 */
[----:B------:R-:W-:Y:S02]  /*13440*/  LOP3.LUT R119, R32, 0x380, RZ, 0xc0, !PT ;  /* 0x0000038020777812 */ /* 0x000fe400078ec0ff */
[----:B------:R-:W-:Y:S02]  /*13450*/  LOP3.LUT R64, R177, R4, RZ, 0x3c, !PT ;  /* 0x00000004b1407212 */ /* 0x000fe400078e3cff */
[----:B------:R-:W-:Y:S01]  /*13460*/  F2FP.F16.F32.PACK_AB R4, R173, R175 ;  /* 0x000000afad04723e */ /* 0x000fe200000000ff */
[----:B------:R-:W-:Y:S01]  /*13470*/  BAR.SYNC.DEFER_BLOCKING 0x1, 0x100 ;  /* 0x0044000000007b1d */ /* 0x000fe20000010000 */
[----:B------:R-:W-:-:S02]  /*13480*/  SHF.R.U64 R119, R119, 0x3, RZ ;  /* 0x0000000377777819 */ /* 0x000fc400000012ff */
[----:B------:R-:W-:Y:S02]  /*13490*/  LOP3.LUT R36, R179, 0x380, RZ, 0xc0, !PT ;  /* 0x00000380b3247812 */ /* 0x000fe400078ec0ff */
[----:B------:R-:W-:Y:S02]  /*134a0*/  LOP3.LUT R114, R119, R32, RZ, 0x3c, !PT ;  /* 0x0000002077727212 */ /* 0x000fe400078e3cff */
[----:B------:R-:W-:Y:S02]  /*134b0*/  MOV R119, R8 ;  /* 0x0000000800777202 */ /* 0x000fe40000000f00 */
[----:B------:R-:W-:Y:S02]  /*134c0*/  LOP3.LUT R44, R183, 0x380, RZ, 0xc0, !PT ;  /* 0x00000380b72c7812 */ /* 0x000fe400078ec0ff */
[----:B------:R-:W-:Y:S02]  /*134d0*/  LOP3.LUT R40, R181, 0x380, RZ, 0xc0, !PT ;  /* 0x00000380b5287812 */ /* 0x000fe400078ec0ff */
[----:B------:R-:W-:-:S02]  /*134e0*/  SHF.R.U64 R36, R36, 0x3, RZ ;  /* 0x0000000324247819 */ /* 0x000fc400000012ff */
[----:B------:R-:W-:Y:S02]  /*134f0*/  SHF.R.U64 R44, R44, 0x3, RZ ;  /* 0x000000032c2c7819 */ /* 0x000fe400000012ff */
[----:B------:R-:W-:Y:S02]  /*13500*/  ISETP.NE.U32.AND P0, PT, RZ, UR4, PT ;  /* 0x00000004ff007c0c */ /* 0x000fe4000bf05070 */
[----:B------:R-:W-:Y:S02]  /*13510*/  LOP3.LUT R48, R201, 0x380, RZ, 0xc0, !PT ;  /* 0x00000380c9307812 */ /* 0x000fe400078ec0ff */
[----:B------:R-:W-:Y:S02]  /*13520*/  SHF.R.U64 R40, R40, 0x3, RZ ;  /* 0x0000000328287819 */ /* 0x000fe400000012ff */
[----:B------:R-:W-:Y:S01]  /*13530*/  LOP3.LUT R52, R205, 0x380, RZ, 0xc0, !PT ;  /* 0x00000380cd347812 */ /* 0x000fe200078ec0ff */
[----:B------:R0:W-:Y:S01]  /*13540*/  STSM.16.M88.4 [R168], R4 ;  /* 0x00000004a8007844 */ /* 0x0001e20000000200 */
[----:B------:R-:W-:-:S02]  /*13550*/  LOP3.LUT R36, R36, R179, RZ, 0x3c, !PT ;  /* 0x000000b324247212 */ /* 0x000fc400078e3cff */
[----:B------:R-:W-:Y:S02]  /*13560*/  LOP3.LUT R56, R207, 0x380, RZ, 0xc0, !PT ;  /* 0x00000380cf387812 */ /* 0x000fe400078ec0ff */
[----:B------:R-:W-:Y:S02]  /*13570*/  LOP3.LUT R27, R26, 0x380, RZ, 0xc0, !PT ;  /* 0x000003801a1b7812 */ /* 0x000fe400078ec0ff */
[----:B------:R-:W-:Y:S02]  /*13580*/  LOP3.LUT R44, R44, R183, RZ, 0x3c, !PT ;  /* 0x000000b72c2c7212 */ /* 0x000fe400078e3cff */
[----:B------:R-:W-:Y:S02]  /*13590*/  LOP3.LUT R60, R209, 0x380, RZ, 0xc0, !PT ;  /* 0x00000380d13c7812 */ /* 0x000fe400078ec0ff */
[----:B------:R-:W-:Y:S02]  /*135a0*/  LOP3.LUT R179, R98, 0x380, RZ, 0xc0, !PT ;  /* 0x0000038062b37812 */ /* 0x000fe400078ec0ff */
[----:B------:R-:W-:-:S02]  /*135b0*/  LOP3.LUT R173, R30, 0x380, RZ, 0xc0, !PT ;  /* 0x000003801ead7812 */ /* 0x000fc400078ec0ff */
[----:B------:R-:W-:Y:S01]  /*135c0*/  ISETP.NE.AND.EX P0, PT, RZ, UR5, PT, P0 ;  /* 0x00000005ff007c0c */ /* 0x000fe2000bf05300 */
[----:B------:R-:W-:Y:S01]  /*135d0*/  ULDC.64 UR4, c[0x0][0xbe0] ;  /* 0x0002f80000047ab9 */ /* 0x000fe20000000a00 */
[----:B0-----:R-:W-:Y:S02]  /*135e0*/  F2FP.F16.F32.PACK_AB R4, R170, R172 ;  /* 0x000000acaa04723e */ /* 0x001fe400000000ff */
[----:B------:R-:W-:Y:S02]  /*135f0*/  F2FP.F16.F32.PACK_AB R5, R35, R34 ;  /* 0x000000222305723e */ /* 0x000fe400000000ff */
[----:B------:R-:W-:Y:S02]  /*13600*/  F2FP.F16.F32.PACK_AB R6, R167, R171 ;  /* 0x000000aba706723e */ /* 0x000fe400000000ff */
[----:B------:R-:W-:Y:S02]  /*13610*/  F2FP.F16.F32.PACK_AB R7, R39, R38 ;  /* 0x000000262707723e */ /* 0x000fe400000000ff */
[----:B------:R-:W-:-:S02]  /*13620*/  SHF.R.U64 R48, R48, 0x3, RZ ;  /* 0x0000000330307819 */ /* 0x000fc400000012ff */
[----:B------:R-:W-:Y:S01]  /*13630*/  LOP3.LUT R183, R106, 0x380, RZ, 0xc0, !PT ;  /* 0x000003806ab77812 */ /* 0x000fe200078ec0ff */
[----:B------:R0:W-:Y:S01]  /*13640*/  STSM.16.M88.4 [R119], R4 ;  /* 0x0000000477007844 */ /* 0x0001e20000000200 */
[----:B------:R-:W-:Y:S02]  /*13650*/  LOP3.LUT R40, R40, R181, RZ, 0x3c, !PT ;  /* 0x000000b528287212 */ /* 0x000fe400078e3cff */
[----:B------:R-:W-:Y:S02]  /*13660*/  SHF.R.U64 R52, R52, 0x3, RZ ;  /* 0x0000000334347819 */ /* 0x000fe400000012ff */
[----:B------:R-:W-:Y:S02]  /*13670*/  SHF.R.U64 R56, R56, 0x3, RZ ;  /* 0x0000000338387819 */ /* 0x000fe400000012ff */
[----:B------:R-:W-:Y:S02]  /*13680*/  LOP3.LUT R181, R102, 0x380, RZ, 0xc0, !PT ;  /* 0x0000038066b57812 */ /* 0x000fe400078ec0ff */
[----:B------:R-:W-:-:S02]  /*13690*/  SHF.R.U64 R27, R27, 0x3, RZ ;  /* 0x000000031b1b7819 */ /* 0x000fc400000012ff */
[----:B------:R-:W-:Y:S02]  /*136a0*/  ISETP.NE.U32.AND P6, PT, RZ, UR4, PT ;  /* 0x00000004ff007c0c */ /* 0x000fe4000bfc5070 */
[----:B------:R-:W-:Y:S02]  /*136b0*/  SHF.R.U64 R60, R60, 0x3, RZ ;  /* 0x000000033c3c7819 */ /* 0x000fe400000012ff */
[----:B------:R-:W-:Y:S01]  /*136c0*/  SHF.R.U64 R179, R179, 0x3, RZ ;  /* 0x00000003b3b37819 */ /* 0x000fe200000012ff */
[----:B0-----:R-:W0:Y:S01]  /*136d0*/  LDC.64 R4, c[0x0][0xbd8] ;  /* 0x0002f600ff047b82 */ /* 0x001e220000000a00 */
[----:B------:R-:W-:Y:S02]  /*136e0*/  SHF.R.U64 R173, R173, 0x3, RZ ;  /* 0x00000003adad7819 */ /* 0x000fe400000012ff */
[----:B------:R-:W-:Y:S02]  /*136f0*/  LOP3.LUT R48, R48, R201, RZ, 0x3c, !PT ;  /* 0x000000c930307212 */ /* 0x000fe400078e3cff */
[----:B------:R-:W-:-:S02]  /*13700*/  SHF.R.U64 R183, R183, 0x3, RZ ;  /* 0x00000003b7b77819 */ /* 0x000fc400000012ff */
[----:B------:R-:W-:Y:S02]  /*13710*/  LOP3.LUT R52, R52, R205, RZ, 0x3c, !PT ;  /* 0x000000cd34347212 */ /* 0x000fe400078e3cff */
[----:B------:R-:W-:Y:S02]  /*13720*/  MOV R118, R36 ;  /* 0x0000002400767202 */ /* 0x000fe40000000f00 */
[----:B------:R-:W-:Y:S02]  /*13730*/  F2FP.F16.F32.PACK_AB R8, R165, R169 ;  /* 0x000000a9a508723e */ /* 0x000fe400000000ff */
[----:B------:R-:W-:Y:S02]  /*13740*/  F2FP.F16.F32.PACK_AB R9, R43, R42 ;  /* 0x0000002a2b09723e */ /* 0x000fe400000000ff */
[----:B------:R-:W-:Y:S02]  /*13750*/  LOP3.LUT R56, R56, R207, RZ, 0x3c, !PT ;  /* 0x000000cf38387212 */ /* 0x000fe400078e3cff */
[----:B------:R-:W-:Y:S01]  /*13760*/  SHF.R.U64 R181, R181, 0x3, RZ ;  /* 0x00000003b5b57819 */ /* 0x000fe200000012ff */
[----:B------:R1:W-:Y:S01]  /*13770*/  STSM.16.M88.4 [R118], R8 ;  /* 0x0000000876007844 */ /* 0x0003e20000000200 */
[----:B------:R-:W-:-:S02]  /*13780*/  LOP3.LUT R110, R27, R26, RZ, 0x3c, !PT ;  /* 0x0000001a1b6e7212 */ /* 0x000fc400078e3cff */
[----:B------:R-:W-:Y:S02]  /*13790*/  MOV R41, R40 ;  /* 0x0000002800297202 */ /* 0x000fe40000000f00 */
[----:B------:R-:W-:Y:S01]  /*137a0*/  ISETP.NE.AND.EX P6, PT, RZ, UR5, PT, P6 ;  /* 0x00000005ff007c0c */ /* 0x000fe2000bfc5360 */
[----:B0-----:R-:W-:Y:S01]  /*137b0*/  IMAD.WIDE R6, R215, 0x4, R4 ;  /* 0x00000004d7067825 */ /* 0x001fe200078e0204 */
[----:B------:R-:W-:Y:S01]  /*137c0*/  LOP3.LUT R60, R60, R209, RZ, 0x3c, !PT ;  /* 0x000000d13c3c7212 */ /* 0x000fe200078e3cff */
[----:B------:R0:W-:Y:S01]  /*137d0*/  STSM.16.M88.4 [R41], R12 ;  /* 0x0000000c29007844 */ /* 0x0001e20000000200 */
[----:B------:R-:W-:Y:S02]  /*137e0*/  LOP3.LUT R98, R179, R98, RZ, 0x3c, !PT ;  /* 0x00000062b3627212 */ /* 0x000fe400078e3cff */
[----:B------:R-:W-:Y:S02]  /*137f0*/  LOP3.LUT R32, R173, R30, RZ, 0x3c, !PT ;  /* 0x0000001ead207212 */ /* 0x000fe400078e3cff */
[----:B------:R-:W-:-:S02]  /*13800*/  MOV R44, R44 ;  /* 0x0000002c002c7202 */ /* 0x000fc40000000f00 */
[----:B------:R-:W-:Y:S02]  /*13810*/  F2FP.F16.F32.PACK_AB R26, R159, R161 ;  /* 0x000000a19f1a723e */ /* 0x000fe400000000ff */
[----:B------:R-:W-:Y:S02]  /*13820*/  F2FP.F16.F32.PACK_AB R27, R63, R62 ;  /* 0x0000003e3f1b723e */ /* 0x000fe400000000ff */
[----:B------:R-:W-:Y:S02]  /*13830*/  LOP3.LUT R106, R183, R106, RZ, 0x3c, !PT ;  /* 0x0000006ab76a7212 */ /* 0x000fe400078e3cff */
[----:B------:R-:W-:Y:S01]  /*13840*/  MOV R48, R48 ;  /* 0x0000003000307202 */ /* 0x000fe20000000f00 */
[----:B------:R2:W-:Y:S01]  /*13850*/  STSM.16.M88.4 [R44], R24 ;  /* 0x000000182c007844 */ /* 0x0005e20000000200 */
[----:B------:R-:W-:Y:S02]  /*13860*/  F2FP.F16.F32.PACK_AB R30, R69, R156 ;  /* 0x0000009c451e723e */ /* 0x000fe400000000ff */
[----:B------:R-:W-:-:S02]  /*13870*/  MOV R52, R52 ;  /* 0x0000003400347202 */ /* 0x000fc40000000f00 */
[----:B------:R-:W-:Y:S01]  /*13880*/  F2FP.F16.F32.PACK_AB R88, R89, R88 ;  /* 0x000000585958723e */ /* 0x000fe200000000ff */
[----:B------:R3:W-:Y:S01]  /*13890*/  STSM.16.M88.4 [R48], R28 ;  /* 0x0000001c30007844 */ /* 0x0007e20000000200 */
[----:B------:R-:W-:Y:S02]  /*138a0*/  LOP3.LUT R102, R181, R102, RZ, 0x3c, !PT ;  /* 0x00000066b5667212 */ /* 0x000fe400078e3cff */
[----:B------:R-:W-:Y:S02]  /*138b0*/  MOV R56, R56 ;  /* 0x0000003800387202 */ /* 0x000fe40000000f00 */
[----:B------:R-:W-:Y:S02]  /*138c0*/  F2FP.F16.F32.PACK_AB R82, R85, R84 ;  /* 0x000000545552723e */ /* 0x000fe400000000ff */
[----:B------:R-:W-:Y:S02]  /*138d0*/  F2FP.F16.F32.PACK_AB R83, R87, R86 ;  /* 0x000000565753723e */ /* 0x000fe400000000ff */
[----:B------:R-:W-:Y:S01]  /*138e0*/  F2FP.F16.F32.PACK_AB R96, R97, R96 ;  /* 0x000000606160723e */ /* 0x000fe200000000ff */
[----:B------:R-:W-:Y:S01]  /*138f0*/  IMAD R5, R202, 0x40, R199 ;  /* 0x00000040ca057824 */ /* 0x000fe200078e02c7 */
[----:B------:R-:W-:Y:S01]  /*13900*/  F2FP.F16.F32.PACK_AB R89, R91, R90 ;  /* 0x0000005a5b59723e */ /* 0x000fe200000000ff */
[----:B------:R-:W-:Y:S01]  /*13910*/  STSM.16.M88.4 [R52], R72 ;  /* 0x0000004834007844 */ /* 0x000fe20000000200 */
[----:B------:R-:W-:-:S02]  /*13920*/  MOV R60, R60 ;  /* 0x0000003c003c7202 */ /* 0x000fc40000000f00 */
[----:B------:R-:W-:Y:S01]  /*13930*/  MOV R40, R98 ;  /* 0x0000006200287202 */ /* 0x000fe20000000f00 */
[----:B------:R-:W-:Y:S01]  /*13940*/  STSM.16.M88.4 [R56], R80 ;  /* 0x0000005038007844 */ /* 0x000fe20000000200 */
[----:B------:R-:W-:Y:S02]  /*13950*/  F2FP.F16.F32.PACK_AB R90, R93, R92 ;  /* 0x0000005c5d5a723e */ /* 0x000fe400000000ff */
[----:B------:R-:W-:Y:S02]  /*13960*/  F2FP.F16.F32.PACK_AB R91, R95, R94 ;  /* 0x0000005e5f5b723e */ /* 0x000fe400000000ff */
[----:B------:R-:W-:Y:S02]  /*13970*/  MOV R64, R64 ;  /* 0x0000004000407202 */ /* 0x000fe40000000f00 */
        /* <DEDUP_REMOVED lines=18> */
[----:B------:R-:W-:Y:S02]  /*13aa0*/  F2FP.F16.F32.PACK_AB R121, R123, R122 ;  /* 0x0000007a7b79723e */ /* 0x000fe400000000ff */
[----:B------:R-:W-:Y:S02]  /*13ab0*/  F2FP.F16.F32.PACK_AB R128, R129, R128 ;  /* 0x000000808180723e */ /* 0x000fe400000000ff */
[----:B------:R-:W-:Y:S02]  /*13ac0*/  F2FP.F16.F32.PACK_AB R136, R137, R136 ;  /* 0x000000888988723e */ /* 0x000fe400000000ff */
[----:B------:R-:W-:Y:S02]  /*13ad0*/  MOV R110, R110 ;  /* 0x0000006e006e7202 */ /* 0x000fe40000000f00 */
[----:B------:R-:W-:Y:S01]  /*13ae0*/  F2FP.F16.F32.PACK_AB R144, R145, R144 ;  /* 0x000000909190723e */ /* 0x000fe200000000ff */
[----:B------:R-:W-:Y:S01]  /*13af0*/  IMAD.WIDE R20, R5, 0x2, R20 ;  /* 0x0000000205147825 */ /* 0x000fe200078e0214 */
[----:B------:R-:W-:Y:S01]  /*13b00*/  F2FP.F16.F32.PACK_AB R122, R125, R124 ;  /* 0x0000007c7d7a723e */ /* 0x000fe200000000ff */
[----:B------:R-:W-:Y:S01]  /*13b10*/  STSM.16.M88.4 [R102], R112 ;  /* 0x0000007066007844 */ /* 0x000fe20000000200 */
[----:B------:R-:W-:Y:S01]  /*13b20*/  F2FP.F16.F32.PACK_AB R123, R127, R126 ;  /* 0x0000007e7f7b723e */ /* 0x000fe200000000ff */
[----:B------:R-:W4:Y:S01]  /*13b30*/  @P6 LDC.64 R4, c[0x0][0xbe0] ;  /* 0x0002f800ff046b82 */ /* 0x000f220000000a00 */
[----:B------:R-:W-:-:S02]  /*13b40*/  F2FP.F16.F32.PACK_AB R129, R131, R130 ;  /* 0x000000828381723e */ /* 0x000fc400000000ff */
[----:B------:R-:W-:Y:S01]  /*13b50*/  F2FP.F16.F32.PACK_AB R130, R133, R132 ;  /* 0x000000848582723e */ /* 0x000fe200000000ff */
[----:B------:R3:W-:Y:S01]  /*13b60*/  STSM.16.M88.4 [R37], R120 ;  /* 0x0000007825007844 */ /* 0x0007e20000000200 */
[----:B------:R-:W-:Y:S02]  /*13b70*/  F2FP.F16.F32.PACK_AB R131, R135, R134 ;  /* 0x000000868783723e */ /* 0x000fe400000000ff */
[----:B------:R-:W-:Y:S02]  /*13b80*/  F2FP.F16.F32.PACK_AB R137, R139, R138 ;  /* 0x0000008a8b89723e */ /* 0x000fe400000000ff */
[----:B------:R-:W-:Y:S01]  /*13b90*/  F2FP.F16.F32.PACK_AB R138, R141, R140 ;  /* 0x0000008c8d8a723e */ /* 0x000fe200000000ff */
[----:B------:R-:W-:Y:S01]  /*13ba0*/  STSM.16.M88.4 [R110], R128 ;  /* 0x000000806e007844 */ /* 0x000fe20000000200 */
[----:B------:R-:W-:Y:S02]  /*13bb0*/  F2FP.F16.F32.PACK_AB R139, R143, R142 ;  /* 0x0000008e8f8b723e */ /* 0x000fe400000000ff */
[----:B------:R-:W-:-:S02]  /*13bc0*/  F2FP.F16.F32.PACK_AB R145, R147, R146 ;  /* 0x000000929391723e */ /* 0x000fc400000000ff */
[----:B------:R-:W-:Y:S01]  /*13bd0*/  MOV R32, R32 ;  /* 0x0000002000207202 */ /* 0x000fe20000000f00 */
[----:B------:R-:W-:Y:S01]  /*13be0*/  STSM.16.M88.4 [R36], R136 ;  /* 0x0000008824007844 */ /* 0x000fe20000000200 */
[----:B------:R-:W-:Y:S02]  /*13bf0*/  F2FP.F16.F32.PACK_AB R146, R149, R148 ;  /* 0x000000949592723e */ /* 0x000fe400000000ff */
[----:B------:R-:W-:Y:S02]  /*13c00*/  F2FP.F16.F32.PACK_AB R147, R151, R150 ;  /* 0x000000969793723e */ /* 0x000fe400000000ff */
[----:B------:R-:W-:-:S03]  /*13c10*/  MOV R76, RZ ;  /* 0x000000ff004c7202 */ /* 0x000fc60000000f00 */
[----:B------:R3:W-:Y:S01]  /*13c20*/  STSM.16.M88.4 [R32], R144 ;  /* 0x0000009020007844 */ /* 0x0007e20000000200 */
[----:B------:R-:W-:Y:S01]  /*13c30*/  BAR.SYNC.DEFER_BLOCKING 0x1, 0x100 ;  /* 0x0044000000007b1d */ /* 0x000fe20000010000 */
[----:B----4-:R-:W-:-:S05]  /*13c40*/  @P6 IMAD.WIDE R4, R215, 0x4, R4 ;  /* 0x00000004d7046825 */ /* 0x010fca00078e0204 */
[----:B------:R-:W-:Y:S02]  /*13c50*/  ULDC UR4, c[0x0][0xa88] ;  /* 0x0002a20000047ab9 */ /* 0x000fe40000000800 */
[----:B------:R-:W-:Y:S01]  /*13c60*/  MOV R78, UR4 ;  /* 0x00000004004e7c02 */ /* 0x000fe20008000f00 */
[----:B------:R4:W5:Y:S01]  /*13c70*/  @P0 LDG.E R76, desc[UR42][R6.64] ;  /* 0x0000002a064c0981 */ /* 0x000962000c1e1900 */
[C---:B-1----:R-:W-:Y:S02]  /*13c80*/  IADD3 R9, P1, R20.reuse, 0x1000, RZ ;  /* 0x0000100014097810 */ /* 0x042fe40007f3e0ff */
[C---:B0-----:R-:W-:Y:S02]  /*13c90*/  IADD3 R13, P2, R20.reuse, 0x2000, RZ ;  /* 0x00002000140d7810 */ /* 0x041fe40007f5e0ff */
[----:B------:R4:W5:Y:S01]  /*13ca0*/  @P6 LDG.E R78, desc[UR42][R4.64] ;  /* 0x0000002a044e6981 */ /* 0x000962000c1e1900 */
[C---:B--2---:R-:W-:Y:S02]  /*13cb0*/  IADD3 R25, P3, R20.reuse, 0x3000, RZ ;  /* 0x0000300014197810 */ /* 0x044fe40007f7e0ff */
[----:B---3--:R-:W-:-:S02]  /*13cc0*/  IADD3 R29, P4, R20, 0x4000, RZ ;  /* 0x00004000141d7810 */ /* 0x008fc40007f9e0ff */
[----:B------:R-:W-:Y:S02]  /*13cd0*/  LOP3.LUT R8, R9, 0x380, RZ, 0xc0, !PT ;  /* 0x0000038009087812 */ /* 0x000fe400078ec0ff */
[----:B------:R-:W-:Y:S02]  /*13ce0*/  LOP3.LUT R12, R13, 0x380, RZ, 0xc0, !PT ;  /* 0x000003800d0c7812 */ /* 0x000fe400078ec0ff */
[----:B------:R-:W-:Y:S02]  /*13cf0*/  LOP3.LUT R24, R25, 0x380, RZ, 0xc0, !PT ;  /* 0x0000038019187812 */ /* 0x000fe400078ec0ff */
[----:B------:R-:W-:Y:S02]  /*13d00*/  LOP3.LUT R28, R29, 0x380, RZ, 0xc0, !PT ;  /* 0x000003801d1c7812 */ /* 0x000fe400078ec0ff */
        /* <DEDUP_REMOVED lines=12> */
[----:B------:R-:W-:-:S02]  /*13dd0*/  IADD3 R33, P5, R20, 0x5000, RZ ;  /* 0x0000500014217810 */ /* 0x000fc40007fbe0ff */
[C---:B------:R-:W-:Y:S02]  /*13de0*/  IADD3 R37, P1, R20.reuse, 0x6000, RZ ;  /* 0x0000600014257810 */ /* 0x040fe40007f3e0ff */
[C---:B------:R-:W-:Y:S02]  /*13df0*/  IADD3 R41, P2, R20.reuse, 0x7000, RZ ;  /* 0x0000700014297810 */ /* 0x040fe40007f5e0ff */
[C---:B------:R-:W-:Y:S02]  /*13e00*/  IADD3 R45, P3, R20.reuse, 0x8000, RZ ;  /* 0x00008000142d7810 */ /* 0x040fe40007f7e0ff */
[----:B------:R-:W-:Y:S02]  /*13e10*/  IADD3 R49, P4, R20, 0x9000, RZ ;  /* 0x0000900014317810 */ /* 0x000fe40007f9e0ff */
[----:B------:R-:W-:Y:S02]  /*13e20*/  P2R R10, PR, RZ, 0x20 ;  /* 0x00000020ff0a7803 */ /* 0x000fe40000000000 */
[----:B------:R-:W-:-:S02]  /*13e30*/  LOP3.LUT R32, R33, 0x380, RZ, 0xc0, !PT ;  /* 0x0000038021207812 */ /* 0x000fc400078ec0ff */
[----:B------:R-:W-:Y:S02]  /*13e40*/  LOP3.LUT R36, R37, 0x380, RZ, 0xc0, !PT ;  /* 0x0000038025247812 */ /* 0x000fe400078ec0ff */
[----:B------:R-:W-:Y:S02]  /*13e50*/  LOP3.LUT R40, R41, 0x380, RZ, 0xc0, !PT ;  /* 0x0000038029287812 */ /* 0x000fe400078ec0ff */
[----:B------:R-:W-:Y:S02]  /*13e60*/  LOP3.LUT R44, R45, 0x380, RZ, 0xc0, !PT ;  /* 0x000003802d2c7812 */ /* 0x000fe400078ec0ff */
[----:B------:R-:W-:Y:S02]  /*13e70*/  LOP3.LUT R48, R49, 0x380, RZ, 0xc0, !PT ;  /* 0x0000038031307812 */ /* 0x000fe400078ec0ff */
[----:B------:R-:W-:Y:S02]  /*13e80*/  IADD3 R53, P5, R20, 0xa000, RZ ;  /* 0x0000a00014357810 */ /* 0x000fe40007fbe0ff */
[----:B------:R-:W-:-:S02]  /*13e90*/  SHF.R.U64 R32, R32, 0x3, RZ ;  /* 0x0000000320207819 */ /* 0x000fc400000012ff */
[----:B------:R-:W-:Y:S02]  /*13ea0*/  SHF.R.U64 R36, R36, 0x3, RZ ;  /* 0x0000000324247819 */ /* 0x000fe400000012ff */
[----:B------:R-:W-:Y:S02]  /*13eb0*/  LOP3.LUT R52, R53, 0x380, RZ, 0xc0, !PT ;  /* 0x0000038035347812 */ /* 0x000fe400078ec0ff */
[----:B------:R-:W-:Y:S02]  /*13ec0*/  SHF.R.U64 R40, R40, 0x3, RZ ;  /* 0x0000000328287819 */ /* 0x000fe400000012ff */
[----:B------:R-:W-:Y:S02]  /*13ed0*/  SHF.R.U64 R44, R44, 0x3, RZ ;  /* 0x000000032c2c7819 */ /* 0x000fe400000012ff */
[----:B------:R-:W-:Y:S02]  /*13ee0*/  SHF.R.U64 R48, R48, 0x3, RZ ;  /* 0x0000000330307819 */ /* 0x000fe400000012ff */
[----:B------:R-:W-:-:S02]  /*13ef0*/  LOP3.LUT R32, R32, R33, RZ, 0x3c, !PT ;  /* 0x0000002120207212 */ /* 0x000fc400078e3cff */
[----:B------:R-:W-:Y:S02]  /*13f00*/  LOP3.LUT R36, R36, R37, RZ, 0x3c, !PT ;  /* 0x0000002524247212 */ /* 0x000fe400078e3cff */
[----:B------:R-:W-:Y:S02]  /*13f10*/  LOP3.LUT R40, R40, R41, RZ, 0x3c, !PT ;  /* 0x0000002928287212 */ /* 0x000fe400078e3cff */
[----:B------:R-:W-:Y:S02]  /*13f20*/  LOP3.LUT R44, R44, R45, RZ, 0x3c, !PT ;  /* 0x0000002d2c2c7212 */ /* 0x000fe400078e3cff */
[----:B------:R-:W-:Y:S02]  /*13f30*/  LOP3.LUT R48, R48, R49, RZ, 0x3c, !PT ;  /* 0x0000003130307212 */ /* 0x000fe400078e3cff */
[----:B------:R-:W-:Y:S01]  /*13f40*/  SHF.R.U64 R52, R52, 0x3, RZ ;  /* 0x0000000334347819 */ /* 0x000fe200000012ff */
[----:B----4-:R-:W-:Y:S06]  /*13f50*/  @P6 BRA `(.L_x_4818) ;  /* 0x0000000000106947 */ /* 0x010fec0003800000 */
[----:B------:R-:W-:Y:S05]  /*13f60*/  @!P0 BRA `(.L_x_4818) ;  /* 0x00000000000c8947 */ /* 0x000fea0003800000 */
[----:B------:R-:W2:Y:S04]  /*13f70*/  LDG.E R5, desc[UR42][R6.64] ;  /* 0x0000002a06057981 */ /* 0x000ea8000c1e1900 */
[----:B-----5:R-:W2:Y:S02]  /*13f80*/  LDG.E R78, desc[UR42][R6.64+0x4] ;  /* 0x0000042a064e7981 */ /* 0x020ea4000c1e1900 */
[----:B--2---:R-:W-:-:S07]  /*13f90*/  IMAD.IADD R78, R78, 0x1, -R5 ;  /* 0x000000014e4e7824 */ /* 0x004fce00078e0a05 */
.L_x_4818:
[----:B------:R-:W0:Y:S01]  /*13fa0*/  SHFL.IDX PT, R4, R219, RZ, 0x1f ;  /* 0x00001fffdb047589 */ /* 0x000e2200000e0000 */
[----:B------:R-:W-:Y:S01]  /*13fb0*/  ISETP.NE.AND P6, PT, R10, RZ, PT ;  /* 0x000000ff0a00720c */ /* 0x000fe20003fc5270 */
[--C-:B------:R-:W-:Y:S01]  /*13fc0*/  IMAD.X R37, RZ, RZ, R21.reuse, P1 ;  /* 0x000000ffff257224 */ /* 0x100fe200008e0615 */
[----:B------:R-:W-:Y:S01]  /*13fd0*/  IADD3.X R49, RZ, R21, RZ, P4, !PT ;  /* 0x00000015ff317210 */ /* 0x000fe200027fe4ff */
[--C-:B------:R-:W-:Y:S01]  /*13fe0*/  IMAD.X R41, RZ, RZ, R21.reuse, P2 ;  /* 0x000000ffff297224 */ /* 0x100fe200010e0615 */
[----:B------:R-:W-:Y:S01]  /*13ff0*/  LOP3.LUT R52, R52, R53, RZ, 0x3c, !PT ;  /* 0x0000003534347212 */ /* 0x000fe200078e3cff */
[--C-:B------:R-:W-:Y:S01]  /*14000*/  IMAD.X R33, RZ, RZ, R21.reuse, P6 ;  /* 0x000000ffff217224 */ /* 0x100fe200030e0615 */
[C---:B------:R-:W-:Y:S01]  /*14010*/  IADD3 R57, P6, R20.reuse, 0xb000, RZ ;  /* 0x0000b00014397810 */ /* 0x040fe20007fde0ff */
[--C-:B------:R-:W-:Y:S01]  /*14020*/  IMAD.X R45, RZ, RZ, R21.reuse, P3 ;  /* 0x000000ffff2d7224 */ /* 0x100fe200018e0615 */
[C---:B------:R-:W-:Y:S01]  /*14030*/  IADD3 R61, P1, R20.reuse, 0xc000, RZ ;  /* 0x0000c000143d7810 */ /* 0x040fe20007f3e0ff */
[----:B------:R-:W-:Y:S01]  /*14040*/  IMAD.X R53, RZ, RZ, R21, P5 ;  /* 0x000000ffff357224 */ /* 0x000fe200028e0615 */
[----:B------:R-:W-:-:S02]  /*14050*/  IADD3 R65, P2, R20, 0xd000, RZ ;  /* 0x0000d00014417810 */ /* 0x000fc40007f5e0ff */
[C---:B------:R-:W-:Y:S02]  /*14060*/  IADD3 R73, P3, R20.reuse, 0xe000, RZ ;  /* 0x0000e00014497810 */ /* 0x040fe40007f7e0ff */
[----:B------:R-:W-:Y:S02]  /*14070*/  IADD3 R6, P5, R20, 0xf000, RZ ;  /* 0x0000f00014067810 */ /* 0x000fe40007fbe0ff */
[----:B------:R-:W-:Y:S02]  /*14080*/  LOP3.LUT R56, R57, 0x380, RZ, 0xc0, !PT ;  /* 0x0000038039387812 */ /* 0x000fe400078ec0ff */
[----:B------:R-:W-:Y:S02]  /*14090*/  LOP3.LUT R60, R61, 0x380, RZ, 0xc0, !PT ;  /* 0x000003803d3c7812 */ /* 0x000fe400078ec0ff */
[----:B------:R-:W-:Y:S02]  /*140a0*/  LOP3.LUT R64, R65, 0x380, RZ, 0xc0, !PT ;  /* 0x0000038041407812 */ /* 0x000fe400078ec0ff */
[----:B------:R-:W-:-:S02]  /*140b0*/  LOP3.LUT R72, R73, 0x380, RZ, 0xc0, !PT ;  /* 0x0000038049487812 */ /* 0x000fc400078ec0ff */
[----:B0-----:R-:W-:Y:S02]  /*140c0*/  ISETP.NE.AND P4, PT, R4, RZ, PT ;  /* 0x000000ff0400720c */ /* 0x001fe40003f85270 */
[----:B------:R-:W-:Y:S02]  /*140d0*/  LOP3.LUT R7, R20, 0x380, RZ, 0xc0, !PT ;  /* 0x0000038014077812 */ /* 0x000fe400078ec0ff */
[----:B------:R-:W-:Y:S02]  /*140e0*/  LOP3.LUT R5, R6, 0x380, RZ, 0xc0, !PT ;  /* 0x0000038006057812 */ /* 0x000fe400078ec0ff */
[----:B------:R-:W-:Y:S02]  /*140f0*/  SHF.R.U64 R56, R56, 0x3, RZ ;  /* 0x0000000338387819 */ /* 0x000fe400000012ff */
[----:B------:R-:W-:Y:S02]  /*14100*/  SHF.R.U64 R60, R60, 0x3, RZ ;  /* 0x000000033c3c7819 */ /* 0x000fe400000012ff */
[----:B------:R-:W-:-:S02]  /*14110*/  SHF.R.U64 R64, R64, 0x3, RZ ;  /* 0x0000000340407819 */ /* 0x000fc400000012ff */
[----:B------:R-:W-:Y:S02]  /*14120*/  SHF.R.U64 R72, R72, 0x3, RZ ;  /* 0x0000000348487819 */ /* 0x000fe400000012ff */
[----:B------:R-:W-:Y:S02]  /*14130*/  SHF.R.U64 R7, R7, 0x3, RZ ;  /* 0x0000000307077819 */ /* 0x000fe400000012ff */
[----:B------:R-:W-:Y:S02]  /*14140*/  SHF.R.U64 R5, R5, 0x3, RZ ;  /* 0x0000000305057819 */ /* 0x000fe400000012ff */
[----:B------:R-:W-:Y:S02]  /*14150*/  SHF.R.S32.HI R4, RZ, 0x1f, R215 ;  /* 0x0000001fff047819 */ /* 0x000fe400000114d7 */
        /* <DEDUP_REMOVED lines=17> */
[----:B------:R-:W-:Y:S02]  /*14270*/  IMAD R15, R217, 0x40, R192 ;  /* 0x00000040d90f7824 */ /* 0x000fe400078e02c0 */
[----:B------:R-:W-:Y:S02]  /*14280*/  IMAD R7, R79, UR4, RZ ;  /* 0x000000044f077c24 */ /* 0x000fe4000f8e02ff */
[----:B------:R-:W-:Y:S01]  /*14290*/  IMAD.WIDE.U32 R4, R214, UR4, R76 ;  /* 0x00000004d6047c25 */ /* 0x000fe2000f8e004c */
[----:B------:R-:W-:-:S03]  /*142a0*/  SHF.R.S32.HI R11, RZ, 0x1f, R15 ;  /* 0x0000001fff0b7819 */ /* 0x000fc6000001140f */
[----:B------:R-:W-:Y:S01]  /*142b0*/  IMAD R7, R214, UR5, R7 ;  /* 0x00000005d6077c24 */ /* 0x000fe2000f8e0207 */
[----:B------:R-:W-:Y:S02]  /*142c0*/  ULDC.64 UR4, c[0x0][0xb78] ;  /* 0x0002de0000047ab9 */ /* 0x000fe40000000a00 */
[----:B------:R-:W-:Y:S02]  /*142d0*/  IMAD R6, R80, UR4, RZ ;  /* 0x0000000450067c24 */ /* 0x000fe4000f8e02ff */
[----:B------:R-:W-:Y:S02]  /*142e0*/  IMAD.IADD R5, R5, 0x1, R7 ;  /* 0x0000000105057824 */ /* 0x000fe400078e0207 */
[----:B------:R-:W-:Y:S02]  /*142f0*/  IMAD.MOV R7, RZ, RZ, -R194 ;  /* 0x000000ffff077224 */ /* 0x000fe400078e0ac2 */
[----:B------:R-:W-:-:S03]  /*14300*/  IMAD.WIDE.U32 R4, R87, UR4, R4 ;  /* 0x0000000457047c25 */ /* 0x000fc6000f8e0004 */
[----:B------:R-:W-:Y:S01]  /*14310*/  ISETP.NE.AND P0, PT, R22, R7, PT ;  /* 0x000000071600720c */ /* 0x000fe20003f05270 */
[----:B------:R-:W-:Y:S02]  /*14320*/  VIADD R7, R15, 0x8 ;  /* 0x000000080f077836 */ /* 0x000fe40000000000 */
[----:B------:R-:W-:Y:S01]  /*14330*/  IMAD R10, R87, UR5, R6 ;  /* 0x00000005570a7c24 */ /* 0x000fe2000f8e0206 */
[C---:B------:R-:W-:Y:S01]  /*14340*/  IADD3 R6, P2, R15.reuse, R4, RZ ;  /* 0x000000040f067210 */ /* 0x040fe20007f5e0ff */
[----:B------:R-:W-:Y:S01]  /*14350*/  ULDC.64 UR4, c[0x0][0xb40] ;  /* 0x0002d00000047ab9 */ /* 0x000fe20000000a00 */
[-C--:B------:R-:W-:Y:S02]  /*14360*/  ISETP.GE.OR P1, PT, R15, R78.reuse, P0 ;  /* 0x0000004e0f00720c */ /* 0x080fe40000726670 */
[----:B------:R-:W-:Y:S02]  /*14370*/  ISETP.GE.OR P0, PT, R7, R78, P0 ;  /* 0x0000004e0700720c */ /* 0x000fe40000706670 */
[----:B------:R-:W-:-:S02]  /*14380*/  IADD3.X R11, R11, R5, R10, P2, !PT ;  /* 0x000000050b0b7210 */ /* 0x000fc400017fe40a */
[----:B------:R-:W-:-:S04]  /*14390*/  LEA R4, P2, R6, UR4, 0x2 ;  /* 0x0000000406047c11 */ /* 0x000fc8000f8410ff */
[----:B------:R-:W-:-:S05]  /*143a0*/  LEA.HI.X R5, R6, UR5, R11, 0x2, P2 ;  /* 0x0000000506057c11 */ /* 0x000fca00090f140b */
[----:B------:R0:W-:Y:S04]  /*143b0*/  @!P1 STG.E desc[UR42][R4.64], R3 ;  /* 0x0000000304009986 */ /* 0x0001e8000c10192a */
[----:B------:R0:W-:Y:S02]  /*143c0*/  @!P0 STG.E desc[UR42][R4.64+0x20], R0 ;  /* 0x0000200004008986 */ /* 0x0001e4000c10192a */
.L_x_4819:
[----:B------:R-:W1:Y:S01]  /*143d0*/  LDC R88, c[0x0][0xa8c] ;  /* 0x0002a300ff587b82 */ /* 0x000e620000000800 */
[----:B0-----:R0:W5:Y:S01]  /*143e0*/  LD.E.128 R4, desc[UR42][R20.64] ;  /* 0x0000002a14047980 */ /* 0x001162000c101d00 */
[----:B------:R-:W-:Y:S02]  /*143f0*/  ULDC.64 UR4, c[0x0][0xaa0] ;  /* 0x0002a80000047ab9 */ /* 0x000fe40000000a00 */
[----:B------:R-:W-:Y:S01]  /*14400*/  IMAD R3, R77, UR4, RZ ;  /* 0x000000044d037c24 */ /* 0x000fe2000f8e02ff */
[----:B------:R-:W5:Y:S04]  /*14410*/  LD.E.128 R8, desc[UR42][R8.64] ;  /* 0x0000002a08087980 */ /* 0x000f68000c101d00 */
[----:B------:R-:W5:Y:S01]  /*14420*/  LD.E.128 R12, desc[UR42][R12.64] ;  /* 0x0000002a0c0c7980 */ /* 0x000f62000c101d00 */
[--C-:B0-----:R-:W-:Y:S01]  /*14430*/  SHF.R.S32.HI R21, RZ, 0x1f, R199.reuse ;  /* 0x0000001fff157819 */ /* 0x101fe200000114c7 */
[----:B------:R-:W-:-:S02]  /*14440*/  IMAD.MOV.U32 R20, RZ, RZ, R199 ;  /* 0x000000ffff147224 */ /* 0x000fc400078e00c7 */
[----:B------:R-:W5:Y:S01]  /*14450*/  LD.E.128 R24, desc[UR42][R24.64] ;  /* 0x0000002a18187980 */ /* 0x000f62000c101d00 */
[C---:B------:R-:W-:Y:S02]  /*14460*/  IMAD R3, R76.reuse, UR5, R3 ;  /* 0x000000054c037c24 */ /* 0x040fe4000f8e0203 */
[----:B------:R-:W-:Y:S01]  /*14470*/  IMAD.WIDE.U32 R20, R76, UR4, R20 ;  /* 0x000000044c147c25 */ /* 0x000fe2000f8e0014 */
[----:B------:R-:W-:Y:S01]  /*14480*/  ULDC.64 UR4, c[0x0][0xae0] ;  /* 0x0002b80000047ab9 */ /* 0x000fe20000000a00 */
[----:B------:R-:W5:Y:S03]  /*14490*/  LD.E.128 R28, desc[UR42][R28.64] ;  /* 0x0000002a1c1c7980 */ /* 0x000f66000c101d00 */
[----:B------:R-:W-:Y:S01]  /*144a0*/  IADD3 R21, R21, R3, RZ ;  /* 0x0000000315157210 */ /* 0x000fe20007ffe0ff */
[----:B------:R-:W-:Y:S01]  /*144b0*/  VIADD R3, R199, 0x40 ;  /* 0x00000040c7037836 */ /* 0x000fe20000000000 */
[----:B------:R-:W5:Y:S01]  /*144c0*/  LD.E.128 R32, desc[UR42][R32.64] ;  /* 0x0000002a20207980 */ /* 0x000f62000c101d00 */
[----:B------:R-:W-:-:S03]  /*144d0*/  IMAD R77, R79, UR4, RZ ;  /* 0x000000044f4d7c24 */ /* 0x000fc6000f8e02ff */
[-C--:B-1----:R-:W-:Y:S01]  /*144e0*/  ISETP.GE.AND P3, PT, R3, R88.reuse, PT ;  /* 0x000000580300720c */ /* 0x082fe20003f66270 */
[----:B------:R-:W5:Y:S01]  /*144f0*/  LD.E.128 R36, desc[UR42][R36.64] ;  /* 0x0000002a24247980 */ /* 0x000f62000c101d00 */
[----:B------:R-:W-:Y:S02]  /*14500*/  IMAD R79, R217, -0x40, R78 ;  /* 0xffffffc0d94f7824 */ /* 0x000fe400078e024e */
[----:B------:R-:W-:Y:S01]  /*14510*/  VIADD R0, R202, 0x20 ;  /* 0x00000020ca007836 */ /* 0x000fe20000000000 */
[----:B------:R-:W5:Y:S01]  /*14520*/  LD.E.128 R40, desc[UR42][R40.64] ;  /* 0x0000002a28287980 */ /* 0x000f62000c101d00 */
[C---:B------:R-:W-:Y:S01]  /*14530*/  IMAD R77, R214.reuse, UR5, R77 ;  /* 0x00000005d64d7c24 */ /* 0x040fe2000f8e024d */
[----:B------:R-:W-:Y:S01]  /*14540*/  ISETP.GE.AND P2, PT, R199, R88, PT ;  /* 0x00000058c700720c */ /* 0x000fe20003f46270 */
[----:B------:R-:W-:Y:S01]  /*14550*/  IMAD.WIDE.U32 R20, R214, UR4, R20 ;  /* 0x00000004d6147c25 */ /* 0x000fe2000f8e0014 */
[----:B------:R-:W5:Y:S01]  /*14560*/  LD.E.128 R44, desc[UR42][R44.64] ;  /* 0x0000002a2c2c7980 */ /* 0x000f62000c101d00 */
[----:B------:R-:W-:Y:S01]  /*14570*/  SEL R76, RZ, 0xffffffff, P3 ;  /* 0xffffffffff4c7807 */ /* 0x000fe20001800000 */
[----:B------:R-:W-:-:S02]  /*14580*/  ULDC.64 UR4, c[0x0][0xae8] ;  /* 0x0002ba0000047ab9 */ /* 0x000fc40000000a00 */
[----:B------:R-:W5:Y:S01]  /*14590*/  LD.E.128 R48, desc[UR42][R48.64] ;  /* 0x0000002a30307980 */ /* 0x000f62000c101d00 */
[----:B------:R-:W-:-:S03]  /*145a0*/  VIADD R82, R199, 0x80 ;  /* 0x00000080c7527836 */ /* 0x000fc60000000000 */
[----:B------:R-:W5:Y:S01]  /*145b0*/  LD.E.128 R52, desc[UR42][R52.64] ;  /* 0x0000002a34347980 */ /* 0x000f62000c101d00 */
[----:B------:R-:W-:-:S03]  /*145c0*/  VIADD R83, R199, 0xc0 ;  /* 0x000000c0c7537836 */ /* 0x000fc60000000000 */
[----:B------:R-:W5:Y:S04]  /*145d0*/  LD.E.128 R56, desc[UR42][R56.64] ;  /* 0x0000002a38387980 */ /* 0x000f68000c101d00 */
[----:B------:R-:W5:Y:S04]  /*145e0*/  LD.E.128 R60, desc[UR42][R60.64] ;  /* 0x0000002a3c3c7980 */ /* 0x000f68000c101d00 */
[----:B------:R-:W5:Y:S04]  /*145f0*/  LD.E.128 R64, desc[UR42][R64.64] ;  /* 0x0000002a40407980 */ /* 0x000f68000c101d00 */
[----:B------:R-:W5:Y:S04]  /*14600*/  LD.E.128 R72, desc[UR42][R72.64] ;  /* 0x0000002a48487980 */ /* 0x000f68000c101d00 */
[----:B------:R-:W5:Y:S01]  /*14610*/  LD.E.128 R68, desc[UR42][R68.64] ;  /* 0x0000002a44447980 */ /* 0x000f62000c101d00 */
[----:B------:R-:W-:Y:S01]  /*14620*/  ISETP.GE.AND P0, PT, R0, R79, PT ;  /* 0x0000004f0000720c */ /* 0x000fe20003f06270 */
[----:B------:R-:W-:Y:S01]  /*14630*/  IMAD.IADD R21, R21, 0x1, R77 ;  /* 0x0000000115157824 */ /* 0x000fe200078e024d */
[----:B------:R-:W-:Y:S01]  /*14640*/  SEL R0, RZ, 0x1, P2 ;  /* 0x00000001ff007807 */ /* 0x000fe20001000000 */
[----:B------:R-:W-:Y:S01]  /*14650*/  @!PT LDS RZ, [RZ] ;  /* 0x00000000fffff984 */ /* 0x000fe20000000800 */
[----:B------:R-:W-:Y:S01]  /*14660*/  @!PT LDS RZ, [RZ] ;  /* 0x00000000fffff984 */ /* 0x000fe20000000800 */
[----:B------:R-:W-:Y:S01]  /*14670*/  @!PT LDS RZ, [RZ] ;  /* 0x00000000fffff984 */ /* 0x000fe20000000800 */
[----:B------:R-:W-:Y:S01]  /*14680*/  @!PT LDS RZ, [RZ] ;  /* 0x00000000fffff984 */ /* 0x000fe20000000800 */
[----:B------:R0:W-:Y:S06]  /*14690*/  MEMBAR.ALL.CTA ;  /* 0x0000000000007992 */ /* 0x0001ec0000008000 */
[----:B0-----:R-:W0:Y:S01]  /*146a0*/  FENCE.VIEW.ASYNC.S ;  /* 0x00000000000073c6 */ /* 0x001e220000000000 */
[----:B------:R-:W-:Y:S01]  /*146b0*/  SHF.L.U32 R77, R76, 0x1, RZ ;  /* 0x000000014c4d7819 */ /* 0x000fe200000006ff */
        /* <DEDUP_REMOVED lines=9> */
[----:B------:R-:W-:Y:S02]  /*14750*/  ISETP.GE.AND P2, PT, R84, R88, PT ;  /* 0x000000585400720c */ /* 0x000fe40003f46270 */
[----:B------:R-:W-:Y:S01]  /*14760*/  LOP3.LUT R76, R76, R0, R77, 0xfe, !PT ;  /* 0x000000004c4c7212 */ /* 0x000fe200078efe4d */
[----:B------:R-:W-:Y:S01]  /*14770*/  VIADD R0, R2, 0x28c20 ;  /* 0x00028c2002007836 */ /* 0x000fe20000000000 */
[-C--:B------:R-:W-:Y:S02]  /*14780*/  ISETP.GE.AND P3, PT, R85, R88.reuse, PT ;  /* 0x000000585500720c */ /* 0x080fe40003f66270 */
[----:B------:R-:W-:Y:S01]  /*14790*/  ISETP.GE.AND P1, PT, R202, R79, PT ;  /* 0x0000004fca00720c */ /* 0x000fe20003f26270 */
[----:B------:R-:W-:Y:S01]  /*147a0*/  VIADD R79, R199, 0x1c0 ;  /* 0x000001c0c74f7836 */ /* 0x000fe20000000000 */
[----:B------:R-:W-:-:S02]  /*147b0*/  ISETP.GE.AND P4, PT, R78, R88, PT ;  /* 0x000000584e00720c */ /* 0x000fc40003f86270 */
[----:B------:R-:W-:Y:S02]  /*147c0*/  SEL R77, RZ, 0x10, P2 ;  /* 0x00000010ff4d7807 */ /* 0x000fe40001000000 */
[----:B------:R-:W-:Y:S02]  /*147d0*/  SEL R78, RZ, 0x20, P3 ;  /* 0x00000020ff4e7807 */ /* 0x000fe40001800000 */
[----:B------:R-:W-:Y:S02]  /*147e0*/  PRMT R0, RZ, 0x654, R0 ;  /* 0x00000654ff007816 */ /* 0x000fe40000000000 */
[----:B------:R-:W-:Y:S01]  /*147f0*/  LOP3.LUT R77, R78, R76, R77, 0xfe, !PT ;  /* 0x0000004c4e4d7212 */ /* 0x000fe200078efe4d */
[----:B------:R-:W-:Y:S01]  /*14800*/  IMAD R76, R80, UR4, RZ ;  /* 0x00000004504c7c24 */ /* 0x000fe2000f8e02ff */
[----:B0-----:R0:W-:Y:S01]  /*14810*/  SYNCS.ARRIVE.TRANS64.RED.A1T0 RZ, [R0+URZ], RZ ;  /* 0x000000ff00ff79a7 */ /* 0x0011e2000810043f */
[----:B------:R-:W-:Y:S01]  /*14820*/  ISETP.GE.AND P2, PT, R79, R88, PT ;  /* 0x000000584f00720c */ /* 0x000fe20003f46270 */
[----:B------:R-:W-:Y:S01]  /*14830*/  IMAD.WIDE.U32 R78, R87, UR4, R20 ;  /* 0x00000004574e7c25 */ /* 0x000fe2000f8e0014 */
[----:B------:R-:W-:-:S02]  /*14840*/  SHF.R.S32.HI R203, RZ, 0x1f, R202 ;  /* 0x0000001fffcb7819 */ /* 0x000fc400000114ca */
[----:B------:R-:W-:Y:S01]  /*14850*/  SEL R21, RZ, 0x80, P2 ;  /* 0x00000080ff157807 */ /* 0x000fe20001000000 */
[----:B------:R-:W-:Y:S01]  /*14860*/  IMAD R81, R87, UR5, R76 ;  /* 0x0000000557517c24 */ /* 0x000fe2000f8e024c */
[----:B0-----:R-:W-:-:S04]  /*14870*/  SEL R0, RZ, 0x40, P4 ;  /* 0x00000040ff007807 */ /* 0x001fc80002000000 */
        /* <DEDUP_REMOVED lines=31> */
.L_x_4821:
[----:B------:R-:W-:Y:S05]  /*14a70*/  BSYNC B1 ;  /* 0x0000000000017941 */ /* 0x000fea0003800000 */
.L_x_4820:
[----:B------:R-:W-:Y:S05]  /*14a80*/  @P0 BRA `(.L_x_4822) ;  /* 0x0000000c00080947 */ /* 0x000fea0003800000 */
[----:B0----5:R-:W-:Y:S01]  /*14a90*/  IADD3 R7, P0, R76, 0x20, RZ ;  /* 0x000000204c077810 */ /* 0x021fe20007f1e0ff */
        /* <DEDUP_REMOVED lines=29> */
.L_x_4817:
[----:B------:R-:W-:Y:S01]  /*14c70*/  ULDC.64 UR4, c[0x0][0xbd8] ;  /* 0x0002f60000047ab9 */ /* 0x000fe20000000a00 */
[----:B------:R-:W0:Y:S01]  /*14c80*/  LDC.64 R4, c[0x0][0xbd8] ;  /* 0x0002f600ff047b82 */ /* 0x000e220000000a00 */
[----:B------:R-:W-:Y:S01]  /*14c90*/  ISETP.NE.U32.AND P0, PT, RZ, UR4, PT ;  /* 0x00000004ff007c0c */ /* 0x000fe2000bf05070 */
[----:B------:R-:W-:-:S03]  /*14ca0*/  IMAD.MOV.U32 R3, RZ, RZ, RZ ;  /* 0x000000ffff037224 */ /* 0x000fc600078e00ff */
[----:B------:R-:W-:Y:S01]  /*14cb0*/  ISETP.NE.AND.EX P0, PT, RZ, UR5, PT, P0 ;  /* 0x00000005ff007c0c */ /* 0x000fe2000bf05300 */
[----:B------:R-:W-:Y:S02]  /*14cc0*/  ULDC.64 UR4, c[0x0][0xbe0] ;  /* 0x0002f80000047ab9 */ /* 0x000fe40000000a00 */
[----:B------:R-:W-:Y:S01]  /*14cd0*/  ISETP.NE.U32.AND P1, PT, RZ, UR4, PT ;  /* 0x00000004ff007c0c */ /* 0x000fe2000bf25070 */
[----:B------:R-:W1:Y:S03]  /*14ce0*/  LDC R14, c[0x0][0xa8c] ;  /* 0x0002a300ff0e7b82 */ /* 0x000e660000000800 */
[----:B------:R-:W-:Y:S01]  /*14cf0*/  ISETP.NE.AND.EX P1, PT, RZ, UR5, PT, P1 ;  /* 0x00000005ff007c0c */ /* 0x000fe2000bf25310 */
[----:B0-----:R-:W-:-:S12]  /*14d00*/  IMAD.WIDE R4, R215, 0x4, R4 ;  /* 0x00000004d7047825 */ /* 0x001fd800078e0204 */
[----:B------:R-:W0:Y:S01]  /*14d10*/  @P1 LDC.64 R6, c[0x0][0xbe0] ;  /* 0x0002f800ff061b82 */ /* 0x000e220000000a00 */
[----:B------:R-:W-:Y:S02]  /*14d20*/  ULDC UR4, c[0x0][0xa88] ;  /* 0x0002a20000047ab9 */ /* 0x000fe40000000800 */
[----:B------:R-:W-:Y:S01]  /*14d30*/  IMAD.U32 R0, RZ, RZ, UR4 ;  /* 0x00000004ff007e24 */ /* 0x000fe2000f8e00ff */
[----:B------:R0:W5:Y:S02]  /*14d40*/  @P0 LDG.E R3, desc[UR42][R4.64] ;  /* 0x0000002a04030981 */ /* 0x000164000c1e1900 */
[----:B0-----:R-:W-:-:S05]  /*14d50*/  @P1 IMAD.WIDE R6, R215, 0x4, R6 ;  /* 0x00000004d7061825 */ /* 0x001fca00078e0206 */
[----:B------:R0:W5:Y:S01]  /*14d60*/  @P1 LDG.E R0, desc[UR42][R6.64] ;  /* 0x0000002a06001981 */ /* 0x000162000c1e1900 */
[----:B------:R-:W-:Y:S01]  /*14d70*/  ISETP.GT.AND P2, PT, R225, 0x3f, PT ;  /* 0x0000003fe100780c */ /* 0x000fe20003f44270 */
[----:B-1----:R-:W-:-:S12]  /*14d80*/  @P1 BRA `(.L_x_4823) ;  /* 0x0000000000101947 */ /* 0x002fd80003800000 */
[----:B------:R-:W-:Y:S05]  /*14d90*/  @!P0 BRA `(.L_x_4823) ;  /* 0x00000000000c8947 */ /* 0x000fea0003800000 */
[----:B0-----:R-:W2:Y:S04]  /*14da0*/  LDG.E R7, desc[UR42][R4.64] ;  /* 0x0000002a04077981 */ /* 0x001ea8000c1e1900 */
[----:B-----5:R-:W2:Y:S02]  /*14db0*/  LDG.E R0, desc[UR42][R4.64+0x4] ;  /* 0x0000042a04007981 */ /* 0x020ea4000c1e1900 */
[----:B--2---:R-:W-:-:S07]  /*14dc0*/  IMAD.IADD R0, R0, 0x1, -R7 ;  /* 0x0000000100007824 */ /* 0x004fce00078e0a07 */
.L_x_4823:
        /* <DEDUP_REMOVED lines=8> */
[----:B------:R-:W1:Y:S02]  /*14e50*/  S2R R4, SR_TID.X ;  /* 0x0000000000047919 */ /* 0x000e640000002100 */
[----:B-1----:R-:W-:-:S05]  /*14e60*/  IMAD R4, R217, 0x40, R4 ;  /* 0x00000040d9047824 */ /* 0x002fca00078e0204 */
[----:B------:R-:W-:-:S04]  /*14e70*/  IADD3 R5, R4, -0x80, RZ ;  /* 0xffffff8004057810 */ /* 0x000fc80007ffe0ff */
[----:B------:R-:W-:-:S13]  /*14e80*/  ISETP.GE.AND P0, PT, R5, R0, PT ;  /* 0x000000000500720c */ /* 0x000fda0003f06270 */
[----:B------:R-:W-:Y:S05]  /*14e90*/  @P0 BRA `(.L_x_4825) ;  /* 0x0000000000440947 */ /* 0x000fea0003800000 */
[----:B------:R-:W-:Y:S01]  /*14ea0*/  IADD3 R4, P0, R5, R3, RZ ;  /* 0x0000000305047210 */ /* 0x000fe20007f1e0ff */
[----:B------:R-:W-:Y:S02]  /*14eb0*/  ULDC.64 UR4, c[0x0][0xb70] ;  /* 0x0002dc0000047ab9 */ /* 0x000fe40000000a00 */
[----:B0-----:R-:W-:Y:S01]  /*14ec0*/  IMAD R7, R9, UR4, RZ ;  /* 0x0000000409077c24 */ /* 0x001fe2000f8e02ff */
        /* <DEDUP_REMOVED lines=14> */
.L_x_4825:
[----:B------:R-:W-:Y:S05]  /*14fb0*/  BSYNC B1 ;  /* 0x0000000000017941 */ /* 0x000fea0003800000 */
.L_x_4824:
[----:B------:R-:W-:Y:S01]  /*14fc0*/  ULDC.64 UR4, c[0x0][0xaa0] ;  /* 0x0002a80000047ab9 */ /* 0x000fe20000000a00 */
[----:B------:R-:W-:Y:S01]  /*14fd0*/  IMAD.MOV.U32 R4, RZ, RZ, R199 ;  /* 0x000000ffff047224 */ /* 0x000fe200078e00c7 */
[C---:B------:R-:W-:Y:S01]  /*14fe0*/  IADD3 R13, R199.reuse, 0x40, RZ ;  /* 0x00000040c70d7810 */ /* 0x040fe20007ffe0ff */
[----:B-1----:R-:W-:Y:S01]  /*14ff0*/  IMAD.MOV.U32 R5, RZ, RZ, R12 ;  /* 0x000000ffff057224 */ /* 0x002fe200078e000c */
[-C--:B------:R-:W-:Y:S01]  /*15000*/  ISETP.GE.AND P2, PT, R199, R14.reuse, PT ;  /* 0x0000000ec700720c */ /* 0x080fe20003f46270 */
[----:B0-----:R-:W-:Y:S01]  /*15010*/  IMAD R6, R8, UR4, RZ ;  /* 0x0000000408067c24 */ /* 0x001fe2000f8e02ff */
[-C--:B------:R-:W-:Y:S01]  /*15020*/  ISETP.GE.AND P0, PT, R13, R14.reuse, PT ;  /* 0x0000000e0d00720c */ /* 0x080fe20003f06270 */
[----:B------:R-:W-:Y:S01]  /*15030*/  IMAD.WIDE.U32 R4, R3, UR4, R4 ;  /* 0x0000000403047c25 */ /* 0x000fe2000f8e0004 */
[----:B------:R-:W-:Y:S01]  /*15040*/  IADD3 R21, R199, 0xc0, RZ ;  /* 0x000000c0c7157810 */ /* 0x000fe20007ffe0ff */
[----:B------:R-:W-:Y:S02]  /*15050*/  BSSY B1, `(.L_x_4826) ;  /* 0x0000048000017945 */ /* 0x000fe40003800000 */
[----:B------:R-:W-:Y:S01]  /*15060*/  IMAD R3, R3, UR5, R6 ;  /* 0x0000000503037c24 */ /* 0x000fe2000f8e0206 */
[----:B------:R-:W-:Y:S01]  /*15070*/  ULDC.64 UR4, c[0x0][0xae0] ;  /* 0x0002b80000047ab9 */ /* 0x000fe20000000a00 */
[----:B------:R-:W-:Y:S01]  /*15080*/  SEL R6, RZ, 0xffffffff, P0 ;  /* 0xffffffffff067807 */ /* 0x000fe20000000000 */
[----:B------:R-:W-:Y:S01]  /*15090*/  IMAD R7, R9, UR4, RZ ;  /* 0x0000000409077c24 */ /* 0x000fe2000f8e02ff */
[----:B------:R-:W-:Y:S01]  /*150a0*/  ISETP.GE.AND P3, PT, R21, R14, PT ;  /* 0x0000000e1500720c */ /* 0x000fe20003f66270 */
[----:B------:R-:W-:-:S02]  /*150b0*/  IMAD.IADD R5, R5, 0x1, R3 ;  /* 0x0000000105057824 */ /* 0x000fc400078e0203 */
[----:B------:R-:W-:Y:S02]  /*150c0*/  IMAD R3, R217, -0x40, R0 ;  /* 0xffffffc0d9037824 */ /* 0x000fe400078e0200 */
[C---:B------:R-:W-:Y:S02]  /*150d0*/  VIADD R0, R202.reuse, 0x20 ;  /* 0x00000020ca007836 */ /* 0x040fe40000000000 */
[----:B------:R-:W-:Y:S01]  /*150e0*/  VIADD R15, R199, 0x80 ;  /* 0x00000080c70f7836 */ /* 0x000fe20000000000 */
[-C--:B------:R-:W-:Y:S01]  /*150f0*/  ISETP.GE.AND P1, PT, R202, R3.reuse, PT ;  /* 0x00000003ca00720c */ /* 0x080fe20003f26270 */
[----:B------:R-:W-:Y:S01]  /*15100*/  IMAD R7, R214, UR5, R7 ;  /* 0x00000005d6077c24 */ /* 0x000fe2000f8e0207 */
[----:B------:R-:W-:Y:S01]  /*15110*/  ISETP.GE.AND P0, PT, R0, R3, PT ;  /* 0x000000030000720c */ /* 0x000fe20003f06270 */
[----:B------:R-:W-:Y:S01]  /*15120*/  IMAD.WIDE.U32 R4, R214, UR4, R4 ;  /* 0x00000004d6047c25 */ /* 0x000fe2000f8e0004 */
[----:B------:R-:W-:Y:S01]  /*15130*/  SEL R0, RZ, 0x1, P2 ;  /* 0x00000001ff007807 */ /* 0x000fe20001000000 */
[----:B------:R-:W-:Y:S01]  /*15140*/  ULDC.64 UR4, c[0x0][0xae8] ;  /* 0x0002ba0000047ab9 */ /* 0x000fe20000000a00 */
[----:B------:R-:W-:Y:S01]  /*15150*/  ISETP.GE.AND P2, PT, R15, R14, PT ;  /* 0x0000000e0f00720c */ /* 0x000fe20003f46270 */
[----:B------:R-:W-:Y:S01]  /*15160*/  IMAD.SHL.U32 R3, R6, 0x2, RZ ;  /* 0x0000000206037824 */ /* 0x000fe200078e00ff */
[----:B------:R-:W-:Y:S01]  /*15170*/  SEL R6, RZ, 0x8, P3 ;  /* 0x00000008ff067807 */ /* 0x000fe20001800000 */
[----:B------:R-:W-:-:S02]  /*15180*/  VIADD R25, R199, 0x100 ;  /* 0x00000100c7197836 */ /* 0x000fc40000000000 */
[----:B------:R-:W-:Y:S01]  /*15190*/  VIADD R27, R199, 0x140 ;  /* 0x00000140c71b7836 */ /* 0x000fe20000000000 */
[----:B------:R-:W-:Y:S01]  /*151a0*/  LOP3.LUT R0, R3, 0x2, R0, 0xe2, !PT ;  /* 0x0000000203007812 */ /* 0x000fe200078ee200 */
[----:B------:R-:W-:Y:S01]  /*151b0*/  IMAD.IADD R5, R5, 0x1, R7 ;  /* 0x0000000105057824 */ /* 0x000fe200078e0207 */
[----:B------:R-:W-:Y:S01]  /*151c0*/  SEL R3, RZ, 0x4, P2 ;  /* 0x00000004ff037807 */ /* 0x000fe20001000000 */
[----:B------:R-:W-:Y:S01]  /*151d0*/  VIADD R7, R199, 0x180 ;  /* 0x00000180c7077836 */ /* 0x000fe20000000000 */
[-C--:B------:R-:W-:Y:S01]  /*151e0*/  ISETP.GE.AND P2, PT, R25, R14.reuse, PT ;  /* 0x0000000e1900720c */ /* 0x080fe20003f46270 */
[----:B------:R-:W-:Y:S01]  /*151f0*/  VIADD R9, R199, 0x1c0 ;  /* 0x000001c0c7097836 */ /* 0x000fe20000000000 */
[-C--:B------:R-:W-:Y:S02]  /*15200*/  ISETP.GE.AND P3, PT, R27, R14.reuse, PT ;  /* 0x0000000e1b00720c */ /* 0x080fe40003f66270 */
[----:B------:R-:W-:Y:S02]  /*15210*/  ISETP.GE.AND P4, PT, R7, R14, PT ;  /* 0x0000000e0700720c */ /* 0x000fe40003f86270 */
[----:B------:R-:W-:Y:S01]  /*15220*/  LOP3.LUT R3, R6, R0, R3, 0xfe, !PT ;  /* 0x0000000006037212 */ /* 0x000fe200078efe03 */
[----:B------:R-:W-:Y:S01]  /*15230*/  IMAD R0, R10, UR4, RZ ;  /* 0x000000040a007c24 */ /* 0x000fe2000f8e02ff */
[----:B------:R-:W-:-:S02]  /*15240*/  SEL R6, RZ, 0x10, P2 ;  /* 0x00000010ff067807 */ /* 0x000fc40001000000 */
[----:B------:R-:W-:Y:S02]  /*15250*/  SEL R7, RZ, 0x20, P3 ;  /* 0x00000020ff077807 */ /* 0x000fe40001800000 */
        /* <DEDUP_REMOVED lines=8> */
[----:B------:R-:W-:-:S02]  /*152e0*/  SEL R0, RZ, 0x80, P2 ;  /* 0x00000080ff007807 */ /* 0x000fc40001000000 */
[----:B------:R-:W-:Y:S01]  /*152f0*/  IADD3 R11, R7, R3, RZ ;  /* 0x00000003070b7210 */ /* 0x000fe20007ffe0ff */
[----:B------:R-:W-:Y:S01]  /*15300*/  IMAD.WIDE R8, R217, 0x40, R8 ;  /* 0x00000040d9087825 */ /* 0x000fe200078e0208 */
        /* <DEDUP_REMOVED lines=15> */
[----:B------:R-:W-:-:S04]  /*15400*/  LEA R30, P1, R4, UR4, 0x1 ;  /* 0x00000004041e7c11 */ /* 0x000fc8000f8208ff */
        /* <DEDUP_REMOVED lines=12> */
.L_x_4827:
[----:B------:R-:W-:Y:S05]  /*154d0*/  BSYNC B1 ;  /* 0x0000000000017941 */ /* 0x000fea0003800000 */
.L_x_4826:
        /* <DEDUP_REMOVED lines=29> */
.L_x_4822:
[----:B------:R-:W-:Y:S05]  /*156b0*/  BSYNC B0 ;  /* 0x0000000000007941 */ /* 0x000fea0003800000 */
.L_x_4816:
[----:B------:R-:W-:Y:S02]  /*156c0*/  ULDC UR4, c[0x0][0xc14] ;  /* 0x0003050000047ab9 */ /* 0x000fe40000000800 */
[----:B----4-:R-:W-:-:S13]  /*156d0*/  ISETP.GE.AND P0, PT, R191, UR4, PT ;  /* 0x00000004bf007c0c */ /* 0x010fda000bf06270 */
[----:B------:R-:W-:Y:S05]  /*156e0*/  @!P0 BRA `(.L_x_4828) ;  /* 0xfffffeb800748947 */ /* 0x000fea000383ffff */
[----:B------:R-:W-:Y:S05]  /*156f0*/  BRA `(.L_x_4611) ;  /* 0x0000006800107947 */ /* 0x000fea0003800000 */
.L_x_4609:
[----:B------:R-:W-:-:S08]  /*15700*/  NOP ;  /* 0x0000000000007918 */ /* 0x000fd00000000000 */
[----:B------:R-:W0:-:S00]  /*15710*/  USETMAXREG.DEALLOC.CTAPOOL 0x18 ;  /* 0x00000018000079c8 */ /* 0x000e0000080e0500 */
[----:B0-----:R-:W-:-:S06]  /*15720*/  LOP3.LUT R0, R0, 0x3, RZ, 0xc0, !PT ;  /* 0x0000000300007812 */ /* 0x001fcc00078ec0ff */
[----:B------:R-:W0:Y:S02]  /*15730*/  SHFL.IDX PT, R0, R0, RZ, 0x1f ;  /* 0x00001fff00007589 */ /* 0x000e2400000e0000 */
[----:B0-----:R-:W-:-:S13]  /*15740*/  ISETP.NE.AND P0, PT, R0, RZ, PT ;  /* 0x000000ff0000720c */ /* 0x001fda0003f05270 */
[----:B------:R-:W-:Y:S05]  /*15750*/  @P0 BRA `(.L_x_4611) ;  /* 0x0000006400f80947 */ /* 0x000fea0003800000 */
        /* <DEDUP_REMOVED lines=54> */
.L_x_4833:
        /* <DEDUP_REMOVED lines=15> */
.L_x_4832:
[----:B------:R-:W-:Y:S05]  /*15bb0*/  BSYNC B0 ;  /* 0x0000000000007941 */ /* 0x000fea0003800000 */
.L_x_4831:
        /* <DEDUP_REMOVED lines=25> */
.L_x_4829:
[----:B------:R-:W-:-:S04]  /*15d50*/  IMAD.IADD R7, R5, 0x1, -R2 ;  /* 0x0000000105077824 */ /* 0x000fc800078e0a02 */
[----:B------:R-:W-:-:S05]  /*15d60*/  IMAD R2, R4, UR4, R7 ;  /* 0x0000000404027c24 */ /* 0x000fca000f8e0207 */
[----:B------:R-:W-:Y:S02]  /*15d70*/  ISETP.GT.AND P0, PT, R2, UR6, PT ;  /* 0x0000000602007c0c */ /* 0x000fe4000bf04270 */
[----:B------:R-:W0:Y:S11]  /*15d80*/  LDC.64 R2, c[0x0][0xc68] ;  /* 0x00031a00ff027b82 */ /* 0x000e360000000a00 */
[----:B------:R-:W-:-:S04]  /*15d90*/  VOTE.ANY R9, PT, !P0 ;  /* 0x0000000000097806 */ /* 0x000fc800040e0100 */
[----:B------:R-:W1:Y:S02]  /*15da0*/  POPC R5, R9 ;  /* 0x0000000900057309 */ /* 0x000e640000000000 */
[----:B-1----:R-:W-:-:S05]  /*15db0*/  IADD3 R19, R5, R6, RZ ;  /* 0x0000000605137210 */ /* 0x002fca0007ffe0ff */
        /* <DEDUP_REMOVED lines=13> */
.L_x_4834:
        /* <DEDUP_REMOVED lines=13> */
[----:B------:R-:W-:Y:S01]  /*15f60*/  @!P0 IMAD.IADD R4, R4, 0x1, -R11 ;  /* 0x0000000104048824 */ /* 0x000fe200078e0a0b */
[----:B------:R-:W-:-:S04]  /*15f70*/  @!P0 IADD3 R2, R2, 0x1, RZ ;  /* 0x0000000102028810 */ /* 0x000fc80007ffe0ff */
[----:B------:R-:W-:-:S13]  /*15f80*/  ISETP.GE.U32.AND P0, PT, R4, R11, PT ;  /* 0x0000000b0400720c */ /* 0x000fda0003f06070 */
[----:B------:R-:W-:Y:S01]  /*15f90*/  @P0 VIADD R2, R2, 0x1 ;  /* 0x0000000102020836 */ /* 0x000fe20000000000 */
[----:B------:R-:W-:-:S13]  /*15fa0*/  ISETP.GE.AND P0, PT, R3, RZ, PT ;  /* 0x000000ff0300720c */ /* 0x000fda0003f06270 */
[----:B------:R-:W-:Y:S01]  /*15fb0*/  @!P0 IMAD.MOV R2, RZ, RZ, -R2 ;  /* 0x000000ffff028224 */ /* 0x000fe200078e0a02 */
[----:B------:R-:W-:-:S13]  /*15fc0*/  ISETP.NE.AND P0, PT, R6, RZ, PT ;  /* 0x000000ff0600720c */ /* 0x000fda0003f05270 */
[----:B------:R-:W-:-:S05]  /*15fd0*/  @!P0 LOP3.LUT R2, RZ, R6, RZ, 0x33, !PT ;  /* 0x00000006ff028212 */ /* 0x000fca00078e33ff */
[----:B------:R-:W-:Y:S01]  /*15fe0*/  IMAD R4, R10, R2, RZ ;  /* 0x000000020a047224 */ /* 0x000fe200078e02ff */
[----:B------:R-:W-:-:S03]  /*15ff0*/  IADD3 R2, -R2, RZ, RZ ;  /* 0x000000ff02027210 */ /* 0x000fc60007ffe1ff */
        /* <DEDUP_REMOVED lines=33> */
.L_x_4830:
[----:B------:R-:W-:Y:S01]  /*16210*/  IMAD.MOV.U32 R17, RZ, RZ, RZ ;  /* 0x000000ffff117224 */ /* 0x000fe200078e00ff */
[----:B------:R-:W-:Y:S01]  /*16220*/  MOV R16, UR6 ;  /* 0x0000000600107c02 */ /* 0x000fe20008000f00 */
[----:B------:R-:W-:-:S07]  /*16230*/  IMAD.MOV.U32 R18, RZ, RZ, RZ ;  /* 0x000000ffff127224 */ /* 0x000fce00078e00ff */
.L_x_4835:
        /* <DEDUP_REMOVED lines=16> */
[----:B------:R-:W-:Y:S01]  /*16340*/  ULDC.64 UR40, c[0x0][0x198] ;  /* 0x0000660000287ab9 */ /* 0x000fe20000000a00 */
[----:B------:R-:W-:Y:S02]  /*16350*/  ULDC UR37, c[0x0][0xc] ;  /* 0x0000030000257ab9 */ /* 0x000fe40000000800 */
[----:B------:R1:W-:Y:S04]  /*16360*/  STL [R1+0xc], R0 ;  /* 0x00000c0001007387 */ /* 0x0003e80000100800 */
[----:B------:R1:W-:Y:S04]  /*16370*/  STL [R1+0x4], RZ ;  /* 0x000004ff01007387 */ /* 0x0003e80000100800 */
[----:B------:R1:W-:Y:S04]  /*16380*/  STL [R1], RZ ;  /* 0x000000ff01007387 */ /* 0x0003e80000100800 */
[----:B------:R1:W-:Y:S02]  /*16390*/  STL [R1+0x8], R0 ;  /* 0x0000080001007387 */ /* 0x0003e40000100800 */
.L_x_4936:
[----:B------:R-:W-:Y:S05]  /*163a0*/  YIELD ;  /* 0x0000000000007946 */ /* 0x000fea0003800000 */
[----:B------:R-:W-:Y:S01]  /*163b0*/  ULDC.64 UR4, c[0x0][0xa28] ;  /* 0x00028a0000047ab9 */ /* 0x000fe20000000a00 */
[----:B------:R-:W-:Y:S01]  /*163c0*/  IMAD.MOV.U32 R6, RZ, RZ, RZ ;  /* 0x000000ffff067224 */ /* 0x000fe200078e00ff */
[----:B------:R-:W-:Y:S01]  /*163d0*/  ISETP.NE.U32.AND P0, PT, RZ, UR4, PT ;  /* 0x00000004ff007c0c */ /* 0x000fe2000bf05070 */
[----:B-1----:R-:W-:Y:S01]  /*163e0*/  IMAD.MOV.U32 R0, RZ, RZ, RZ ;  /* 0x000000ffff007224 */ /* 0x002fe200078e00ff */
[----:B------:R-:W-:Y:S01]  /*163f0*/  ULDC.64 UR8, c[0x0][0xa08] ;  /* 0x0002820000087ab9 */ /* 0x000fe20000000a00 */
[----:B------:R-:W-:Y:S01]  /*16400*/  ULDC.64 UR10, c[0x0][0xa10] ;  /* 0x00028400000a7ab9 */ /* 0x000fe20000000a00 */
        /* <DEDUP_REMOVED lines=16> */
[----:B--2---:R1:W-:Y:S02]  /*16510*/  STL [R1+0x24], R0 ;  /* 0x0000240001007387 */ /* 0x0043e40000100800 */
[----:B-1----:R-:W-:Y:S01]  /*16520*/  MOV R0, UR4 ;  /* 0x0000000400007c02 */ /* 0x002fe20008000f00 */
[----:B------:R-:W-:-:S05]  /*16530*/  ULDC.64 UR4, c[0x0][0x3f8] ;  /* 0x0000fe0000047ab9 */ /* 0x000fca0000000a00 */
[----:B------:R1:W5:Y:S01]  /*16540*/  @P0 LDG.E R0, desc[UR42][R4.64] ;  /* 0x0000002a04000981 */ /* 0x000362000c1e1900 */
[----:B------:R-:W-:Y:S01]  /*16550*/  UISETP.NE.U32.AND UP0, UPT, UR4, URZ, UPT ;  /* 0x0000003f0400728c */ /* 0x000fe2000bf05070 */
[----:B------:R-:W-:Y:S01]  /*16560*/  ISETP.NE.U32.AND P1, PT, RZ, UR8, PT ;  /* 0x00000008ff007c0c */ /* 0x000fe2000bf25070 */
[----:B------:R-:W-:Y:S01]  /*16570*/  ULDC UR6, c[0x0][0x338] ;  /* 0x0000ce0000067ab9 */ /* 0x000fe20000000800 */
[----:B------:R-:W-:Y:S01]  /*16580*/  ULDC UR4, c[0x0][0x404] ;  /* 0x0001010000047ab9 */ /* 0x000fe20000000800 */
[----:B------:R-:W-:Y:S01]  /*16590*/  UISETP.NE.AND.EX UP0, UPT, UR5, URZ, UPT, UP0 ;  /* 0x0000003f0500728c */ /* 0x000fe2000bf05300 */
[----:B------:R-:W-:Y:S01]  /*165a0*/  ISETP.NE.AND.EX P3, PT, RZ, UR9, PT, P1 ;  /* 0x00000009ff007c0c */ /* 0x000fe2000bf65310 */
[----:B------:R-:W-:Y:S01]  /*165b0*/  IMAD.U32 R9, RZ, RZ, UR6 ;  /* 0x00000006ff097e24 */ /* 0x000fe2000f8e00ff */
[----:B------:R-:W-:Y:S01]  /*165c0*/  ULDC UR5, c[0x0][0x2e0] ;  /* 0x0000b80000057ab9 */ /* 0x000fe20000000800 */
[----:B------:R-:W-:Y:S01]  /*165d0*/  USEL UR4, UR4, 0x1, UP0 ;  /* 0x0000000104047887 */ /* 0x000fe20008000000 */
[----:B------:R-:W-:-:S03]  /*165e0*/  ISETP.NE.U32.AND P1, PT, RZ, UR10, PT ;  /* 0x0000000aff007c0c */ /* 0x000fc6000bf25070 */
[----:B------:R-:W-:Y:S01]  /*165f0*/  UIMAD UR4, UR4, UR5, URZ ;  /* 0x00000005040472a4 */ /* 0x000fe2000f8e023f */
[----:B------:R-:W-:-:S05]  /*16600*/  ISETP.NE.AND.EX P1, PT, RZ, UR11, PT, P1 ;  /* 0x0000000bff007c0c */ /* 0x000fca000bf25310 */
[----:B------:R-:W-:Y:S01]  /*16610*/  IMAD.U32 R7, RZ, RZ, UR4 ;  /* 0x00000004ff077e24 */ /* 0x000fe2000f8e00ff */
[----:B-1----:R-:W-:Y:S07]  /*16620*/  @P0 BRA `(.L_x_4837) ;  /* 0x0000000000100947 */ /* 0x002fee0003800000 */
[----:B------:R-:W-:Y:S05]  /*16630*/  @!P2 BRA `(.L_x_4837) ;  /* 0x00000000000ca947 */ /* 0x000fea0003800000 */
[----:B------:R-:W2:Y:S04]  /*16640*/  LDG.E R5, desc[UR42][R2.64] ;  /* 0x0000002a02057981 */ /* 0x000ea8000c1e1900 */
[----:B-----5:R-:W2:Y:S02]  /*16650*/  LDG.E R0, desc[UR42][R2.64+0x4] ;  /* 0x0000042a02007981 */ /* 0x020ea4000c1e1900 */
[----:B--2---:R-:W-:-:S07]  /*16660*/  IMAD.IADD R0, R0, 0x1, -R5 ;  /* 0x0000000100007824 */ /* 0x004fce00078e0a05 */
.L_x_4837:
[----:B------:R-:W1:Y:S01]  /*16670*/  LDC.64 R4, c[0x0][0xa08] ;  /* 0x00028200ff047b82 */ /* 0x000e620000000a00 */
[----:B------:R-:W-:Y:S01]  /*16680*/  IMAD.MOV.U32 R8, RZ, RZ, RZ ;  /* 0x000000ffff087224 */ /* 0x000fe200078e00ff */
[----:B------:R-:W-:-:S06]  /*16690*/  ULDC.64 UR4, c[0x0][0xa20] ;  /* 0x0002880000047ab9 */ /* 0x000fcc0000000a00 */
[----:B------:R-:W2:Y:S01]  /*166a0*/  LDC.64 R2, c[0x0][0xa10] ;  /* 0x00028400ff027b82 */ /* 0x000ea20000000a00 */
[----:B-1----:R-:W-:-:S05]  /*166b0*/  IMAD.WIDE R4, R19, 0x4, R4 ;  /* 0x0000000413047825 */ /* 0x002fca00078e0204 */
[----:B------:R-:W3:Y:S01]  /*166c0*/  @P3 LDG.E R8, desc[UR42][R4.64] ;  /* 0x0000002a04083981 */ /* 0x000ee2000c1e1900 */
[----:B------:R-:W-:Y:S02]  /*166d0*/  IMAD.MOV.U32 R10, RZ, RZ, RZ ;  /* 0x000000ffff0a7224 */ /* 0x000fe400078e00ff */
[----:B--2---:R-:W-:-:S05]  /*166e0*/  IMAD.WIDE R2, R19, 0x4, R2 ;  /* 0x0000000413027825 */ /* 0x004fca00078e0202 */
[----:B------:R1:W5:Y:S01]  /*166f0*/  @P1 LDG.E R10, desc[UR42][R2.64] ;  /* 0x0000002a020a1981 */ /* 0x000362000c1e1900 */
[----:B------:R-:W-:-:S04]  /*16700*/  ISETP.NE.U32.AND P0, PT, RZ, UR4, PT ;  /* 0x00000004ff007c0c */ /* 0x000fc8000bf05070 */
[----:B------:R-:W-:Y:S02]  /*16710*/  ISETP.NE.AND.EX P0, PT, RZ, UR5, PT, P0 ;  /* 0x00000005ff007c0c */ /* 0x000fe4000bf05300 */
[----:B---3-5:R-:W-:-:S05]  /*16720*/  IADD3 R8, R8, R6, RZ ;  /* 0x0000000608087210 */ /* 0x028fca0007ffe0ff */
[----:B------:R1:W-:Y:S06]  /*16730*/  STL [R1+0x10], R8 ;  /* 0x0000100801007387 */ /* 0x0003ec0000100800 */
[----:B------:R-:W-:Y:S05]  /*16740*/  @!P0 BRA `(.L_x_4838) ;  /* 0x0000000000108947 */ /* 0x000fea0003800000 */
[----:B------:R-:W2:Y:S02]  /*16750*/  LDC.64 R4, c[0x0][0xa20] ;  /* 0x00028800ff047b82 */ /* 0x000ea40000000a00 */
[----:B--2---:R-:W-:-:S05]  /*16760*/  IMAD.WIDE R4, R19, 0x4, R4 ;  /* 0x0000000413047825 */ /* 0x004fca00078e0204 */
[----:B------:R2:W5:Y:S01]  /*16770*/  LDG.E R7, desc[UR42][R4.64] ;  /* 0x0000002a04077981 */ /* 0x000562000c1e1900 */
[----:B------:R-:W-:Y:S05]  /*16780*/  BRA `(.L_x_4839) ;  /* 0x0000000000107947 */ /* 0x000fea0003800000 */
.L_x_4838:
[----:B------:R-:W-:Y:S05]  /*16790*/  @!P3 BRA `(.L_x_4839) ;  /* 0x00000000000cb947 */ /* 0x000fea0003800000 */
[----:B------:R-:W2:Y:S04]  /*167a0*/  LDG.E R7, desc[UR42][R4.64] ;  /* 0x0000002a04077981 */ /* 0x000ea8000c1e1900 */
[----:B------:R-:W2:Y:S02]  /*167b0*/  LDG.E R4, desc[UR42][R4.64+0x4] ;  /* 0x0000042a04047981 */ /* 0x000ea4000c1e1900 */
[----:B--2---:R-:W-:-:S07]  /*167c0*/  IMAD.IADD R7, R4, 0x1, -R7 ;  /* 0x0000000104077824 */ /* 0x004fce00078e0a07 */
.L_x_4839:
[----:B--2---:R-:W2:Y:S04]  /*167d0*/  @P1 LDG.E R4, desc[UR42][R2.64] ;  /* 0x0000002a02041981 */ /* 0x004ea8000c1e1900 */
[----:B------:R1:W2:Y:S02]  /*167e0*/  @P1 LDG.E R5, desc[UR42][R2.64+0x4] ;  /* 0x0000042a02051981 */ /* 0x0002a4000c1e1900 */
[----:B-1----:R-:W1:Y:S02]  /*167f0*/  LDC.64 R2, c[0x0][0x9e0] ;  /* 0x00027800ff027b82 */ /* 0x002e640000000a00 */
[----:B-1----:R-:W-:Y:S01]  /*16800*/  ISETP.GE.AND P2, PT, R3, 0x1, PT ;  /* 0x000000010300780c */ /* 0x002fe20003f46270 */
[----:B--2---:R-:W-:Y:S01]  /*16810*/  @P1 IMAD.IADD R9, R5, 0x1, -R4 ;  /* 0x0000000105091824 */ /* 0x004fe200078e0a04 */
[----:B------:R-:W-:Y:S01]  /*16820*/  LEA R4, R17, 0x40, 0x6 ;  /* 0x0000004011047811 */ /* 0x000fe200078e30ff */
[----:B-----5:R-:W-:-:S04]  /*16830*/  IMAD.IADD R5, R7, 0x1, -R6 ;  /* 0x0000000107057824 */ /* 0x020fc800078e0a06 */
[----:B------:R-:W-:-:S04]  /*16840*/  IMAD.IADD R8, R5, 0x1, R9 ;  /* 0x0000000105087824 */ /* 0x000fc800078e0209 */
[C---:B------:R-:W-:Y:S01]  /*16850*/  VIADD R20, R8.reuse, 0x3f ;  /* 0x0000003f08147836 */ /* 0x040fe20000000000 */
[----:B------:R-:W-:-:S04]  /*16860*/  IADD3 R4, R8, R4, -R0 ;  /* 0x0000000408047210 */ /* 0x000fc80007ffe800 */
[----:B------:R-:W-:Y:S02]  /*16870*/  SHF.R.S32.HI R7, RZ, 0x1f, R20 ;  /* 0x0000001fff077819 */ /* 0x000fe40000011414 */
[----:B------:R-:W-:Y:S02]  /*16880*/  IADD3 R2, R4, R2, RZ ;  /* 0x0000000204027210 */ /* 0x000fe40007ffe0ff */
[----:B------:R-:W-:-:S04]  /*16890*/  LEA.HI R20, R7, R20, RZ, 0x6 ;  /* 0x0000001407147211 */ /* 0x000fc800078f30ff */
[----:B------:R-:W-:Y:S01]  /*168a0*/  SHF.R.S32.HI R20, RZ, 0x6, R20 ;  /* 0x00000006ff147819 */ /* 0x000fe20000011414 */
[----:B------:R-:W-:Y:S06]  /*168b0*/  @!P2 BRA `(.L_x_4840) ;  /* 0x000000000048a947 */ /* 0x000fec0003800000 */
[C---:B------:R-:W-:Y:S01]  /*168c0*/  ISETP.GT.AND P0, PT, R4.reuse, RZ, PT ;  /* 0x000000ff0400720c */ /* 0x040fe20003f04270 */
[----:B------:R-:W-:Y:S01]  /*168d0*/  BSSY B0, `(.L_x_4841) ;  /* 0x000000e000007945 */ /* 0x000fe20003800000 */
[----:B------:R-:W-:-:S11]  /*168e0*/  VIADD R11, R4, 0xffffffff ;  /* 0xffffffff040b7836 */ /* 0x000fd60000000000 */
        /* <DEDUP_REMOVED lines=8> */
.L_x_4842:
[----:B------:R-:W-:-:S13]  /*16970*/  ISETP.NE.AND P0, PT, R3, 0x1, PT ;  /* 0x000000010300780c */ /* 0x000fda0003f05270 */
[----:B------:R-:W1:Y:S02]  /*16980*/  @P0 LDC.64 R6, c[0x0][0x9e8] ;  /* 0x00027a00ff060b82 */ /* 0x000e640000000a00 */
[----:B-1----:R-:W-:-:S05]  /*16990*/  @P0 IMAD.HI.U32 R6, R11, R6, RZ ;  /* 0x000000060b060227 */ /* 0x002fca00078e00ff */
[----:B------:R-:W-:-:S07]  /*169a0*/  @P0 SHF.R.U32.HI R11, RZ, R7, R6 ;  /* 0x00000007ff0b0219 */ /* 0x000fce0000011606 */
.L_x_4843:
[----:B------:R-:W-:Y:S05]  /*169b0*/  BSYNC B0 ;  /* 0x0000000000007941 */ /* 0x000fea0003800000 */
.L_x_4841:
[----:B------:R-:W-:-:S05]  /*169c0*/  IMAD R11, R11, R3, R3 ;  /* 0x000000030b0b7224 */ /* 0x000fca00078e0203 */
[----:B------:R-:W-:-:S07]  /*169d0*/  VIMNMX R2, R2, R11, PT ;  /* 0x0000000b02027248 */ /* 0x000fce0003fe0100 */
.L_x_4840:
        /* <DEDUP_REMOVED lines=15> */
.L_x_4846:
[----:B------:R-:W-:Y:S02]  /*16ad0*/  ISETP.NE.AND P0, PT, R3, 0x1, PT ;  /* 0x000000010300780c */ /* 0x000fe40003f05270 */
[----:B------:R-:W-:-:S11]  /*16ae0*/  MOV R11, R0 ;  /* 0x00000000000b7202 */ /* 0x000fd60000000f00 */
[----:B------:R-:W1:Y:S02]  /*16af0*/  @P0 LDC.64 R6, c[0x0][0x9e8] ;  /* 0x00027a00ff060b82 */ /* 0x000e640000000a00 */
[----:B-1----:R-:W-:-:S05]  /*16b00*/  @P0 IMAD.HI.U32 R6, R0, R6, RZ ;  /* 0x0000000600060227 */ /* 0x002fca00078e00ff */
[----:B------:R-:W-:-:S07]  /*16b10*/  @P0 SHF.R.U32.HI R11, RZ, R7, R6 ;  /* 0x00000007ff0b0219 */ /* 0x000fce0000011606 */
.L_x_4847:
[----:B------:R-:W-:Y:S05]  /*16b20*/  BSYNC B0 ;  /* 0x0000000000007941 */ /* 0x000fea0003800000 */
.L_x_4845:
[----:B------:R-:W-:-:S05]  /*16b30*/  IMAD R3, R11, R3, RZ ;  /* 0x000000030b037224 */ /* 0x000fca00078e02ff */
[----:B------:R-:W-:-:S07]  /*16b40*/  VIMNMX R8, R8, R3, !PT ;  /* 0x0000000308087248 */ /* 0x000fce0007fe0100 */
.L_x_4844:
[----:B------:R-:W-:Y:S01]  /*16b50*/  VIADD R2, R2, 0x3f ;  /* 0x0000003f02027836 */ /* 0x000fe20000000000 */
[----:B------:R-:W-:Y:S01]  /*16b60*/  BSSY B0, `(.L_x_4848) ;  /* 0x0000111000007945 */ /* 0x000fe20003800000 */
[----:B------:R-:W-:-:S03]  /*16b70*/  PLOP3.LUT P2, PT, PT, PT, PT, 0x80, 0x0 ;  /* 0x000000000000781c */ /* 0x000fc60003f4f070 */
[----:B------:R-:W-:-:S04]  /*16b80*/  SHF.R.S32.HI R3, RZ, 0x1f, R2 ;  /* 0x0000001fff037819 */ /* 0x000fc80000011402 */
[----:B------:R-:W-:Y:S02]  /*16b90*/  LEA.HI R3, R3, R2, RZ, 0x6 ;  /* 0x0000000203037211 */ /* 0x000fe400078f30ff */
[----:B------:R-:W-:Y:S02]  /*16ba0*/  SHF.R.S32.HI R2, RZ, 0x1f, R8 ;  /* 0x0000001fff027819 */ /* 0x000fe40000011408 */
[----:B------:R-:W-:Y:S02]  /*16bb0*/  SHF.R.S32.HI R3, RZ, 0x6, R3 ;  /* 0x00000006ff037819 */ /* 0x000fe40000011403 */
[----:B------:R-:W-:Y:S02]  /*16bc0*/  LEA.HI R2, R2, R8, RZ, 0x6 ;  /* 0x0000000802027211 */ /* 0x000fe400078f30ff */
[----:B------:R-:W-:Y:S02]  /*16bd0*/  VIMNMX R3, R20, R3, PT ;  /* 0x0000000314037248 */ /* 0x000fe40003fe0100 */
[----:B------:R-:W-:-:S03]  /*16be0*/  SHF.R.S32.HI R2, RZ, 0x6, R2 ;  /* 0x00000006ff027819 */ /* 0x000fc60000011402 */
[----:B------:R-:W-:Y:S01]  /*16bf0*/  IMAD R6, R3, 0x40, -R5 ;  /* 0x0000004003067824 */ /* 0x000fe200078e0a05 */
[----:B------:R-:W-:-:S04]  /*16c00*/  VIMNMX R2, RZ, R2, !PT ;  /* 0x00000002ff027248 */ /* 0x000fc80007fe0100 */
[----:B------:R-:W-:Y:S01]  /*16c10*/  VIMNMX R3, R6, R9, PT ;  /* 0x0000000906037248 */ /* 0x000fe20003fe0100 */
[----:B------:R-:W-:-:S05]  /*16c20*/  IMAD R2, R2, 0x40, -R5 ;  /* 0x0000004002027824 */ /* 0x000fca00078e0a05 */
[----:B------:R-:W-:-:S04]  /*16c30*/  VIMNMX R2, RZ, R2, !PT ;  /* 0x00000002ff027248 */ /* 0x000fc80007fe0100 */
[----:B------:R-:W-:Y:S02]  /*16c40*/  ISETP.GT.AND P0, PT, R3, R2, PT ;  /* 0x000000020300720c */ /* 0x000fe40003f04270 */
[----:B------:R-:W-:-:S11]  /*16c50*/  SHF.R.U32.HI R2, RZ, 0x6, R2 ;  /* 0x00000006ff027819 */ /* 0x000fd60000011602 */
[----:B------:R-:W-:-:S05]  /*16c60*/  @P0 VIADD R3, R3, 0x3f ;  /* 0x0000003f03030836 */ /* 0x000fca0000000000 */
[----:B------:R-:W-:-:S04]  /*16c70*/  @P0 SHF.R.S32.HI R6, RZ, 0x1f, R3 ;  /* 0x0000001fff060819 */ /* 0x000fc80000011403 */
[----:B------:R-:W-:Y:S01]  /*16c80*/  @P0 LEA.HI R6, R6, R3, RZ, 0x6 ;  /* 0x0000000306060211 */ /* 0x000fe200078f30ff */
[----:B------:R-:W-:-:S03]  /*16c90*/  IMAD.MOV.U32 R3, RZ, RZ, R2 ;  /* 0x000000ffff037224 */ /* 0x000fc600078e0002 */
[----:B------:R-:W-:-:S04]  /*16ca0*/  @P0 SHF.R.S32.HI R3, RZ, 0x6, R6 ;  /* 0x00000006ff030819 */ /* 0x000fc80000011406 */
[----:B------:R-:W-:-:S13]  /*16cb0*/  ISETP.GT.AND P0, PT, R3, R2, PT ;  /* 0x000000020300720c */ /* 0x000fda0003f04270 */
[----:B------:R-:W-:Y:S05]  /*16cc0*/  @!P0 BRA `(.L_x_4849) ;  /* 0x0000000c00e88947 */ /* 0x000fea0003800000 */
[----:B------:R-:W1:Y:S01]  /*16cd0*/  LDC R5, c[0x0][0x428] ;  /* 0x00010a00ff057b82 */ /* 0x000e620000000800 */
[----:B------:R-:W-:Y:S01]  /*16ce0*/  UMOV UR4, 0xffffffff ;  /* 0xffffffff00047882 */ /* 0x000fe20000000000 */
[----:B-1----:R-:W-:Y:S02]  /*16cf0*/  ISETP.NE.AND P0, PT, R5, 0x1, PT ;  /* 0x000000010500780c */ /* 0x002fe40003f05270 */
[----:B------:R-:W-:-:S11]  /*16d00*/  MOV R5, R18 ;  /* 0x0000001200057202 */ /* 0x000fd60000000f00 */
[----:B------:R-:W1:Y:S08]  /*16d10*/  @P0 LDC R7, c[0x0][0x42c] ;  /* 0x00010b00ff070b82 */ /* 0x000e700000000800 */
[----:B------:R-:W2:Y:S01]  /*16d20*/  @P0 LDC R6, c[0x0][0x430] ;  /* 0x00010c00ff060b82 */ /* 0x000ea20000000800 */
[----:B-1----:R-:W-:-:S05]  /*16d30*/  @P0 IMAD.HI.U32 R7, R18, R7, RZ ;  /* 0x0000000712070227 */ /* 0x002fca00078e00ff */
[----:B--2---:R-:W-:Y:S02]  /*16d40*/  @P0 SHF.R.U32.HI R5, RZ, R6, R7 ;  /* 0x00000006ff050219 */ /* 0x004fe40000011607 */
[----:B------:R-:W-:Y:S01]  /*16d50*/  SEL R6, R19, RZ, !P1 ;  /* 0x000000ff13067207 */ /* 0x000fe20004800000 */
[----:B------:R-:W-:Y:S06]  /*16d60*/  BRA.DIV UR4, `(.L_x_4850) ;  /* 0x00000062043c7947 */ /* 0x000fec000b800000 */
.L_x_5004:
[----:B------:R-:W-:-:S03]  /*16d70*/  UMOV UR4, 0xffffffff ;  /* 0xffffffff00047882 */ /* 0x000fc60000000000 */
[----:B------:R-:W-:Y:S05]  /*16d80*/  BRA.DIV UR4, `(.L_x_4851) ;  /* 0x0000006204687947 */ /* 0x000fea000b800000 */
[----:B------:R-:W-:-:S13]  /*16d90*/  ELECT P6, URZ, PT ;  /* 0x00000000003f782f */ /* 0x000fda00038c0000 */
.L_x_5007:
[----:B------:R-:W2:Y:S01]  /*16da0*/  LDL R7, [R1+0x20] ;  /* 0x0000200001077983 */ /* 0x000ea20000100800 */
[----:B------:R-:W-:Y:S01]  /*16db0*/  MOV R9, 0x400 ;  /* 0x0000040000097802 */ /* 0x000fe20000000f00 */
[----:B------:R-:W-:Y:S01]  /*16dc0*/  BSSY B1, `(.L_x_4852) ;  /* 0x000000a000017945 */ /* 0x000fe20003800000 */
[----:B--2---:R-:W-:-:S05]  /*16dd0*/  VIADD R8, R7, 0x1 ;  /* 0x0000000107087836 */ /* 0x004fca0000000000 */
[----:B------:R-:W-:-:S04]  /*16de0*/  LEA.HI R7, R8, R8, RZ, 0x1 ;  /* 0x0000000808077211 */ /* 0x000fc800078f08ff */
[----:B------:R-:W-:-:S05]  /*16df0*/  LOP3.LUT R7, R7, 0xfffffffe, RZ, 0xc0, !PT ;  /* 0xfffffffe07077812 */ /* 0x000fca00078ec0ff */
[----:B------:R-:W-:Y:S02]  /*16e00*/  IMAD.IADD R8, R8, 0x1, -R7 ;  /* 0x0000000108087824 */ /* 0x000fe400078e0a07 */
[----:B------:R-:W1:Y:S03]  /*16e10*/  S2R R7, SR_CgaCtaId ;  /* 0x0000000000077919 */ /* 0x000e660000008800 */
[----:B------:R-:W-:Y:S02]  /*16e20*/  SHF.L.U32 R8, R8, 0x1f, RZ ;  /* 0x0000001f08087819 */ /* 0x000fe400000006ff */
[----:B-1----:R-:W-:-:S04]  /*16e30*/  LEA R7, R7, R9, 0x18 ;  /* 0x0000000907077211 */ /* 0x002fc800078ec0ff */
[----:B------:R-:W1:Y:S02]  /*16e40*/  SYNCS.PHASECHK.TRANS64.TRYWAIT P0, [R7+URZ+0x28c20], R8 ;  /* 0x028c2008070075a7 */ /* 0x000e64000800017f */
[----:B-1----:R-:W-:Y:S05]  /*16e50*/  @!P0 BRA `(.L_x_4853) ;  /* 0x0000006000548947 */ /* 0x002fea0003800000 */
.L_x_5008:
[----:B------:R-:W-:Y:S05]  /*16e60*/  BSYNC B1 ;  /* 0x0000000000017941 */ /* 0x000fea0003800000 */
.L_x_4852:
[----:B------:R-:W-:Y:S04]  /*16e70*/  BSSY B1, `(.L_x_4854) ;  /* 0x0000061000017945 */ /* 0x000fe80003800000 */
[----:B------:R-:W-:Y:S05]  /*16e80*/  @!P6 BRA `(.L_x_4855) ;  /* 0x00000004007ce947 */ /* 0x000fea0003800000 */
[----:B------:R-:W1:Y:S04]  /*16e90*/  LDL R11, [R1+0x4] ;  /* 0x00000400010b7983 */ /* 0x000e680000100800 */
[----:B------:R-:W2:Y:S01]  /*16ea0*/  LDL R9, [R1+0xc] ;  /* 0x00000c0001097983 */ /* 0x000ea20000100800 */
[----:B-1----:R-:W-:Y:S01]  /*16eb0*/  IMAD R8, R11, 0x8, R7 ;  /* 0x000000080b087824 */ /* 0x002fe200078e0207 */
[----:B--2---:R-:W-:-:S04]  /*16ec0*/  SHF.L.U32 R11, R9, 0x1f, RZ ;  /* 0x0000001f090b7819 */ /* 0x004fc800000006ff */
[----:B------:R-:W1:Y:S02]  /*16ed0*/  SYNCS.PHASECHK.TRANS64.TRYWAIT P0, [R8+URZ+0x28ca0], R11 ;  /* 0x028ca00b080075a7 */ /* 0x000e64000800017f */
[----:B-1----:R-:W-:Y:S05]  /*16ee0*/  @!P0 BRA `(.L_x_4856) ;  /* 0x0000006000448947 */ /* 0x002fea0003800000 */
.L_x_5009:
        /* <DEDUP_REMOVED lines=11> */
.L_x_4857:
[----:B--2---:R-:W2:Y:S01]  /*16fa0*/  LDL R9, [R1+0x4] ;  /* 0x0000040001097983 */ /* 0x004ea20000100800 */
        /* <DEDUP_REMOVED lines=9> */
[----:B--2---:R-:W-:-:S05]  /*17040*/  IMAD R9, R9, 0x2000, R7 ;  /* 0x0000200009097824 */ /* 0x004fca00078e0207 */
[----:B------:R-:W-:Y:S02]  /*17050*/  R2UR UR8, R9 ;  /* 0x00000000090872ca */ /* 0x000fe400000e0000 */
[----:B------:R-:W-:-:S05]  /*17060*/  LEA R9, R3, R10, 0x6 ;  /* 0x0000000a03097211 */ /* 0x000fca00078e30ff */
[----:B------:R-:W-:-:S05]  /*17070*/  VIADD R9, R9, 0xffffffc0 ;  /* 0xffffffc009097836 */ /* 0x000fca0000000000 */
[----:B------:R-:W-:Y:S01]  /*17080*/  R2UR UR11, R9 ;  /* 0x00000000090b72ca */ /* 0x000fe200000e0000 */
[----:B------:R-:W-:-:S12]  /*17090*/  UIADD3 UR8, UR8, 0x22400, URZ ;  /* 0x0002240008087890 */ /* 0x000fd8000fffe03f */
[----:B------:R2:W-:Y:S01]  /*170a0*/  UTMALDG.4D [UR8], [UR4], desc[UR6] ;  /* 0x00000608040075b4 */ /* 0x0005e20008019000 */
[----:B------:R-:W3:Y:S02]  /*170b0*/  SYNCS.PHASECHK.TRANS64.TRYWAIT P0, [R8+URZ+0x28cc0], R11 ;  /* 0x028cc00b080075a7 */ /* 0x000ee4000800017f */
[----:B--23--:R-:W-:Y:S05]  /*170c0*/  @!P0 BRA `(.L_x_4858) ;  /* 0x0000005c00e08947 */ /* 0x00cfea0003800000 */
.L_x_5010:
        /* <DEDUP_REMOVED lines=8> */
.L_x_4859:
[----:B-12---:R-:W2:Y:S01]  /*17150*/  LDL R11, [R1+0x4] ;  /* 0x00000400010b7983 */ /* 0x006ea20000100800 */
        /* <DEDUP_REMOVED lines=50> */
.L_x_4855:
[----:B------:R-:W-:Y:S05]  /*17480*/  BSYNC B1 ;  /* 0x0000000000017941 */ /* 0x000fea0003800000 */
.L_x_4854:
[----:B-1----:R-:W2:Y:S04]  /*17490*/  LDL.LU R8, [R1+0x4] ;  /* 0x0000040001087983 */ /* 0x002ea80000300800 */
        /* <DEDUP_REMOVED lines=12> */
[C---:B------:R-:W-:Y:S01]  /*17560*/  LEA R8, R3.reuse, R10, 0x6 ;  /* 0x0000000a03087211 */ /* 0x040fe200078e30ff */
[----:B------:R-:W-:-:S04]  /*17570*/  VIADD R3, R3, 0xffffffff ;  /* 0xffffffff03037836 */ /* 0x000fc80000000000 */
[----:B------:R-:W-:-:S07]  /*17580*/  VIADD R8, R8, 0xffffff80 ;  /* 0xffffff8008087836 */ /* 0x000fce0000000000 */
.L_x_4866:
[----:B------:R-:W-:Y:S05]  /*17590*/  YIELD ;  /* 0x0000000000007946 */ /* 0x000fea0003800000 */
[----:B------:R-:W-:Y:S04]  /*175a0*/  BSSY B1, `(.L_x_4860) ;  /* 0x000005f000017945 */ /* 0x000fe80003800000 */
[----:B-1----:R-:W-:Y:S05]  /*175b0*/  @!P6 BRA `(.L_x_4861) ;  /* 0x000000040074e947 */ /* 0x002fea0003800000 */
[----:B------:R-:W2:Y:S04]  /*175c0*/  LDL R9, [R1+0x4] ;  /* 0x0000040001097983 */ /* 0x000ea80000100800 */
[----:B------:R-:W3:Y:S01]  /*175d0*/  LDL R10, [R1+0xc] ;  /* 0x00000c00010a7983 */ /* 0x000ee20000100800 */
[----:B--2---:R-:W-:Y:S01]  /*175e0*/  IMAD R9, R9, 0x8, R7 ;  /* 0x0000000809097824 */ /* 0x004fe200078e0207 */
[----:B---3--:R-:W-:-:S04]  /*175f0*/  SHF.L.U32 R10, R10, 0x1f, RZ ;  /* 0x0000001f0a0a7819 */ /* 0x008fc800000006ff */
[----:B------:R-:W1:Y:S02]  /*17600*/  SYNCS.PHASECHK.TRANS64.TRYWAIT P0, [R9+URZ+0x28ca0], R10 ;  /* 0x028ca00a090075a7 */ /* 0x000e64000800017f */
[----:B-1----:R-:W-:Y:S05]  /*17610*/  @!P0 BRA `(.L_x_4862) ;  /* 0x0000005800a08947 */ /* 0x002fea0003800000 */
.L_x_5011:
        /* <DEDUP_REMOVED lines=11> */
.L_x_4863:
[----:B--2---:R-:W2:Y:S01]  /*176d0*/  LDL R11, [R1+0x4] ;  /* 0x00000400010b7983 */ /* 0x004ea20000100800 */
        /* <DEDUP_REMOVED lines=10> */
[----:B--2---:R-:W-:-:S05]  /*17780*/  IMAD R11, R11, 0x2000, R7 ;  /* 0x000020000b0b7824 */ /* 0x004fca00078e0207 */
[----:B------:R-:W-:-:S13]  /*17790*/  R2UR UR8, R11 ;  /* 0x000000000b0872ca */ /* 0x000fda00000e0000 */
[----:B------:R-:W-:-:S09]  /*177a0*/  UIADD3 UR8, UR8, 0x22400, URZ ;  /* 0x0002240008087890 */ /* 0x000fd2000fffe03f */
[----:B------:R2:W-:Y:S01]  /*177b0*/  UTMALDG.4D [UR8], [UR4], desc[UR6] ;  /* 0x00000608040075b4 */ /* 0x0005e20008019000 */
[----:B------:R-:W3:Y:S02]  /*177c0*/  SYNCS.PHASECHK.TRANS64.TRYWAIT P1, [R9+URZ+0x28cc0], R10 ;  /* 0x028cc00a090075a7 */ /* 0x000ee4000802017f */
[----:B--23--:R-:W-:Y:S05]  /*177d0*/  @!P1 BRA `(.L_x_4864) ;  /* 0x0000005800449947 */ /* 0x00cfea0003800000 */
.L_x_5012:
        /* <DEDUP_REMOVED lines=8> */
.L_x_4865:
        /* <DEDUP_REMOVED lines=51> */
.L_x_4861:
[----:B------:R-:W-:Y:S05]  /*17b90*/  BSYNC B1 ;  /* 0x0000000000017941 */ /* 0x000fea0003800000 */
.L_x_4860:
        /* <DEDUP_REMOVED lines=13> */
.L_x_4849:
[----:B------:R-:W-:Y:S05]  /*17c70*/  BSYNC B0 ;  /* 0x0000000000007941 */ /* 0x000fea0003800000 */
.L_x_4848:
        /* <DEDUP_REMOVED lines=17> */
.L_x_4869:
[----:B------:R-:W-:-:S13]  /*17d90*/  ISETP.NE.AND P1, PT, R3, 0x1, PT ;  /* 0x000000010300780c */ /* 0x000fda0003f25270 */
[----:B------:R-:W2:Y:S02]  /*17da0*/  @P1 LDC.64 R4, c[0x0][0x9e8] ;  /* 0x00027a00ff041b82 */ /* 0x000ea40000000a00 */
[----:B--2---:R-:W-:-:S05]  /*17db0*/  @P1 IMAD.HI.U32 R4, R6, R4, RZ ;  /* 0x0000000406041227 */ /* 0x004fca00078e00ff */
[----:B------:R-:W-:-:S07]  /*17dc0*/  @P1 SHF.R.U32.HI R6, RZ, R5, R4 ;  /* 0x00000005ff061219 */ /* 0x000fce0000011604 */
.L_x_4870:
[----:B------:R-:W-:Y:S05]  /*17dd0*/  BSYNC B0 ;  /* 0x0000000000007941 */ /* 0x000fea0003800000 */
.L_x_4868:
[----:B------:R-:W-:-:S05]  /*17de0*/  IMAD R5, R6, R3, R3 ;  /* 0x0000000306057224 */ /* 0x000fca00078e0203 */
[----:B------:R-:W-:-:S07]  /*17df0*/  VIMNMX R2, R2, R5, PT ;  /* 0x0000000502027248 */ /* 0x000fce0003fe0100 */
.L_x_4867:
[----:B------:R-:W-:Y:S01]  /*17e00*/  VIADD R2, R2, 0x3f ;  /* 0x0000003f02027836 */ /* 0x000fe20000000000 */
[----:B------:R-:W-:-:S04]  /*17e10*/  ULDC UR4, c[0x0][0x9dc] ;  /* 0x0002770000047ab9 */ /* 0x000fc80000000800 */
[----:B------:R-:W-:-:S04]  /*17e20*/  SHF.R.S32.HI R5, RZ, 0x1f, R2 ;  /* 0x0000001fff057819 */ /* 0x000fc80000011402 */
[----:B------:R-:W-:Y:S01]  /*17e30*/  LEA.HI R5, R5, R2, RZ, 0x6 ;  /* 0x0000000205057211 */ /* 0x000fe200078f30ff */
[----:B------:R-:W-:-:S03]  /*17e40*/  VIADD R2, R0, -UR4 ;  /* 0x8000000400027c36 */ /* 0x000fc60008000000 */
[----:B------:R-:W-:-:S04]  /*17e50*/  SHF.R.S32.HI R5, RZ, 0x6, R5 ;  /* 0x00000006ff057819 */ /* 0x000fc80000011405 */
        /* <DEDUP_REMOVED lines=13> */
.L_x_4873:
[----:B------:R-:W-:-:S13]  /*17f30*/  ISETP.NE.AND P0, PT, R3, 0x1, PT ;  /* 0x000000010300780c */ /* 0x000fda0003f05270 */
[----:B------:R-:W3:Y:S02]  /*17f40*/  @P0 LDC.64 R4, c[0x0][0x9e8] ;  /* 0x00027a00ff040b82 */ /* 0x000ee40000000a00 */
[----:B---3--:R-:W-:-:S05]  /*17f50*/  @P0 IMAD.HI.U32 R4, R0, R4, RZ ;  /* 0x0000000400040227 */ /* 0x008fca00078e00ff */
[----:B------:R-:W-:-:S07]  /*17f60*/  @P0 SHF.R.U32.HI R0, RZ, R5, R4 ;  /* 0x00000005ff000219 */ /* 0x000fce0000011604 */
.L_x_4874:
[----:B------:R-:W-:Y:S05]  /*17f70*/  BSYNC B0 ;  /* 0x0000000000007941 */ /* 0x000fea0003800000 */
.L_x_4872:
[----:B------:R-:W-:-:S05]  /*17f80*/  IMAD R3, R0, R3, RZ ;  /* 0x0000000300037224 */ /* 0x000fca00078e02ff */
[----:B------:R-:W-:-:S07]  /*17f90*/  VIMNMX R2, R2, R3, !PT ;  /* 0x0000000302027248 */ /* 0x000fce0007fe0100 */
.L_x_4871:
[----:B------:R-:W-:Y:S01]  /*17fa0*/  SHF.R.S32.HI R3, RZ, 0x1f, R2 ;  /* 0x0000001fff037819 */ /* 0x000fe20000011402 */
[----:B------:R-:W-:Y:S03]  /*17fb0*/  BSSY B6, `(.L_x_4875) ;  /* 0x00002fd000067945 */ /* 0x000fe60003800000 */
[----:B------:R-:W-:-:S04]  /*17fc0*/  LEA.HI R3, R3, R2, RZ, 0x6 ;  /* 0x0000000203037211 */ /* 0x000fc800078f30ff */
[----:B------:R-:W-:-:S04]  /*17fd0*/  SHF.R.S32.HI R3, RZ, 0x6, R3 ;  /* 0x00000006ff037819 */ /* 0x000fc80000011403 */
        /* <DEDUP_REMOVED lines=11> */
[----:B------:R-:W3:Y:S08]  /*18090*/  FLO.U32 R0, UR4 ;  /* 0x0000000400007d00 */ /* 0x000ef000080e0000 */
        /* <DEDUP_REMOVED lines=9> */
.L_x_4876:
        /* <DEDUP_REMOVED lines=17> */
[----:B------:R-:W-:-:S02]  /*18240*/  IMAD.U32 R10, RZ, RZ, UR4 ;  /* 0x00000004ff0a7e24 */ /* 0x000fc4000f8e00ff */
[----:B-1----:R-:W-:Y:S02]  /*18250*/  IMAD.U32 R11, RZ, RZ, UR5 ;  /* 0x00000005ff0b7e24 */ /* 0x002fe4000f8e00ff */
[----:B------:R-:W-:Y:S02]  /*18260*/  IMAD.MOV.U32 R8, RZ, RZ, 0x70 ;  /* 0x00000070ff087424 */ /* 0x000fe400078e00ff */
[----:B0-----:R-:W-:-:S07]  /*18270*/  IMAD.MOV.U32 R13, RZ, RZ, RZ ;  /* 0x000000ffff0d7224 */ /* 0x001fce00078e00ff */
[----:B------:R-:W-:-:S07]  /*18280*/  LEPC R20, `(.L_x_4878) ;  /* 0x000000001014794e */ /* 0x000fce0000000000 */
[----:B---3--:R-:W-:Y:S05]  /*18290*/  CALL.ABS.NOINC R2 ;  /* 0x0000000002007343 */ /* 0x008fea0003c00000 */
.L_x_4878:
        /* <DEDUP_REMOVED lines=13> */
[----:B------:R-:W-:-:S02]  /*18370*/  IMAD.U32 R10, RZ, RZ, UR4 ;  /* 0x00000004ff0a7e24 */ /* 0x000fc4000f8e00ff */
[----:B-1----:R-:W-:Y:S02]  /*18380*/  IMAD.U32 R11, RZ, RZ, UR5 ;  /* 0x00000005ff0b7e24 */ /* 0x002fe4000f8e00ff */
[----:B------:R-:W-:Y:S02]  /*18390*/  IMAD.MOV.U32 R8, RZ, RZ, 0x70 ;  /* 0x00000070ff087424 */ /* 0x000fe400078e00ff */
[----:B------:R-:W-:Y:S02]  /*183a0*/  IMAD.MOV.U32 R12, RZ, RZ, 0x1 ;  /* 0x00000001ff0c7424 */ /* 0x000fe400078e00ff */
[----:B0--3--:R-:W-:-:S07]  /*183b0*/  IMAD.MOV.U32 R13, RZ, RZ, RZ ;  /* 0x000000ffff0d7224 */ /* 0x009fce00078e00ff */
[----:B------:R-:W-:-:S07]  /*183c0*/  LEPC R20, `(.L_x_4880) ;  /* 0x000000001014794e */ /* 0x000fce0000000000 */
[----:B----4-:R-:W-:Y:S05]  /*183d0*/  CALL.ABS.NOINC R2 ;  /* 0x0000000002007343 */ /* 0x010fea0003c00000 */
.L_x_4880:
        /* <DEDUP_REMOVED lines=16> */
.L_x_4879:
[----:B------:R-:W3:Y:S01]  /*184e0*/  LDL.LU R4, [R1+0x24] ;  /* 0x0000240001047983 */ /* 0x000ee20000300800 */
[----:B------:R-:W4:Y:S01]  /*184f0*/  LDC R0, c[0x0][0x428] ;  /* 0x00010a00ff007b82 */ /* 0x000f220000000800 */
        /* <DEDUP_REMOVED lines=12> */
[----:B------:R-:W0:Y:S01]  /*185c0*/  @P0 LDC.64 R2, c[0x0][0x9f8] ;  /* 0x00027e00ff020b82 */ /* 0x000e220000000a00 */
        /* <DEDUP_REMOVED lines=12> */
[----:B0-----:R-:W-:-:S09]  /*18690*/  SEL R2, R19, RZ, !P0 ;  /* 0x000000ff13027207 */ /* 0x001fd20004000000 */
.L_x_4881:
        /* <DEDUP_REMOVED lines=10> */
[----:B------:R-:W3:Y:S01]  /*18740*/  LDL R3, [R1+0x1c] ;  /* 0x00001c0001037983 */ /* 0x000ee20000100800 */
[----:B------:R-:W0:Y:S01]  /*18750*/  LDC.64 R20, c[0x0][0x3f8] ;  /* 0x0000fe00ff147b82 */ /* 0x000e220000000a00 */
[----:B------:R-:W-:Y:S02]  /*18760*/  ULDC.64 UR4, c[0x0][0xa08] ;  /* 0x0002820000047ab9 */ /* 0x000fe40000000a00 */
[----:B0-----:R-:W-:Y:S01]  /*18770*/  LOP3.LUT P0, RZ, R20, UR4, RZ, 0xfc, !PT ;  /* 0x0000000414ff7c12 */ /* 0x001fe2000f80fcff */
[----:B------:R-:W-:-:S03]  /*18780*/  UMOV UR4, 0xffffffff ;  /* 0xffffffff00047882 */ /* 0x000fc60000000000 */
[----:B------:R-:W-:-:S04]  /*18790*/  LOP3.LUT P0, RZ, R21, UR5, RZ, 0xfc, P0 ;  /* 0x0000000515ff7c12 */ /* 0x000fc8000800fcff */
[----:B--2--5:R-:W-:Y:S02]  /*187a0*/  SEL R6, R4, RZ, !P0 ;  /* 0x000000ff04067207 */ /* 0x024fe40004000000 */
[----:B---3--:R-:W-:Y:S01]  /*187b0*/  IADD3 R3, R3, -0x1, RZ ;  /* 0xffffffff03037810 */ /* 0x008fe20007ffe0ff */
[----:B------:R-:W-:Y:S06]  /*187c0*/  BRA.DIV UR4, `(.L_x_4882) ;  /* 0x0000004a045c7947 */ /* 0x000fec000b800000 */
.L_x_5015:
[----:B------:R-:W-:Y:S01]  /*187d0*/  UMOV UR4, 0xffffffff ;  /* 0xffffffff00047882 */ /* 0x000fe20000000000 */
[----:B------:R-:W-:Y:S02]  /*187e0*/  SHF.R.S32.HI R8, RZ, 0x1f, R4 ;  /* 0x0000001fff087819 */ /* 0x000fe40000011404 */
[----:B------:R-:W-:Y:S05]  /*187f0*/  BRA.DIV UR4, `(.L_x_4883) ;  /* 0x0000004a04847947 */ /* 0x000fea000b800000 */
[----:B------:R-:W-:-:S13]  /*18800*/  ELECT P6, URZ, PT ;  /* 0x00000000003f782f */ /* 0x000fda00038c0000 */
.L_x_5018:
[----:B------:R-:W-:Y:S05]  /*18810*/  @!P6 BRA `(.L_x_4884) ;  /* 0x0000000000fce947 */ /* 0x000fea0003800000 */
[----:B------:R-:W-:-:S04]  /*18820*/  ISETP.NE.U32.AND P0, PT, R20, RZ, PT ;  /* 0x000000ff1400720c */ /* 0x000fc80003f05070 */
[----:B------:R-:W-:-:S13]  /*18830*/  ISETP.NE.AND.EX P0, PT, R21, RZ, PT, P0 ;  /* 0x000000ff1500720c */ /* 0x000fda0003f05300 */
[----:B------:R-:W-:Y:S05]  /*18840*/  @!P0 BRA `(.L_x_4885) ;  /* 0x0000000000488947 */ /* 0x000fea0003800000 */
[----:B-1----:R-:W0:Y:S01]  /*18850*/  LDC R9, c[0x0][0x41c] ;  /* 0x00010700ff097b82 */ /* 0x002e220000000800 */
[----:B------:R-:W-:Y:S01]  /*18860*/  IMAD.MOV.U32 R5, RZ, RZ, R3 ;  /* 0x000000ffff057224 */ /* 0x000fe200078e0003 */
        /* <DEDUP_REMOVED lines=16> */
.L_x_4885:
[----:B------:R-:W2:Y:S01]  /*18970*/  LDL R5, [R1] ;  /* 0x0000000001057983 */ /* 0x000ea20000100800 */
[----:B-1----:R-:W-:-:S03]  /*18980*/  MOV R9, 0x400 ;  /* 0x0000040000097802 */ /* 0x002fc60000000f00 */
[----:B------:R-:W3:Y:S01]  /*18990*/  LDL R7, [R1+0x8] ;  /* 0x0000080001077983 */ /* 0x000ee20000100800 */
[----:B0-----:R-:W0:Y:S02]  /*189a0*/  S2R R10, SR_CgaCtaId ;  /* 0x00000000000a7919 */ /* 0x001e240000008800 */
[----:B0-----:R-:W-:-:S05]  /*189b0*/  LEA R9, R10, R9, 0x18 ;  /* 0x000000090a097211 */ /* 0x001fca00078ec0ff */
[----:B--2---:R-:W-:Y:S01]  /*189c0*/  IMAD R5, R5, 0x8, R9 ;  /* 0x0000000805057824 */ /* 0x004fe200078e0209 */
[----:B---3--:R-:W-:-:S04]  /*189d0*/  SHF.L.U32 R7, R7, 0x1f, RZ ;  /* 0x0000001f07077819 */ /* 0x008fc800000006ff */
[----:B------:R-:W0:Y:S02]  /*189e0*/  SYNCS.PHASECHK.TRANS64.TRYWAIT P0, [R5+URZ+0x28c40], R7 ;  /* 0x028c4007050075a7 */ /* 0x000e24000800017f */
[----:B0-----:R-:W-:Y:S05]  /*189f0*/  @!P0 BRA `(.L_x_4886) ;  /* 0x0000004800248947 */ /* 0x001fea0003800000 */
.L_x_5019:
        /* <DEDUP_REMOVED lines=11> */
.L_x_4887:
        /* <DEDUP_REMOVED lines=21> */
[----:B0-----:R-:W-:Y:S01]  /*18c00*/  NOP ;  /* 0x0000000000007918 */ /* 0x001fe20000000000 */
.L_x_4884:
[----:B------:R-:W2:Y:S01]  /*18c10*/  LDL.LU R10, [R1+0x20] ;  /* 0x00002000010a7983 */ /* 0x000ea20000300800 */
[----:B------:R-:W-:Y:S01]  /*18c20*/  MOV R7, 0x400 ;  /* 0x0000040000077802 */ /* 0x000fe20000000f00 */
[----:B------:R-:W-:Y:S05]  /*18c30*/  WARPSYNC.ALL ;  /* 0x0000000000007948 */ /* 0x000fea0003800000 */
[----:B-1----:R-:W0:Y:S01]  /*18c40*/  S2R R9, SR_CgaCtaId ;  /* 0x0000000000097919 */ /* 0x002e220000008800 */
        /* <DEDUP_REMOVED lines=26> */
.L_x_5020:
[----:B------:R-:W-:Y:S05]  /*18df0*/  BSYNC B0 ;  /* 0x0000000000007941 */ /* 0x000fea0003800000 */
.L_x_4888:
        /* <DEDUP_REMOVED lines=11> */
.L_x_5021:
        /* <DEDUP_REMOVED lines=11> */
.L_x_4893:
        /* <DEDUP_REMOVED lines=8> */
[----:B------:R-:W-:Y:S02]  /*18fe0*/  R2UR UR13, R6 ;  /* 0x00000000060d72ca */ /* 0x000fe400000e0000 */
        /* <DEDUP_REMOVED lines=48> */
.L_x_4891:
[----:B------:R-:W-:Y:S05]  /*192f0*/  BSYNC B0 ;  /* 0x0000000000007941 */ /* 0x000fea0003800000 */
.L_x_4890:
        /* <DEDUP_REMOVED lines=45> */
.L_x_4900:
[----:B------:R-:W2:Y:S01]  /*195d0*/  S2R R3, SR_CgaCtaId ;  /* 0x0000000000037919 */ /* 0x000ea20000008800 */
[----:B------:R-:W-:-:S04]  /*195e0*/  MOV R2, 0x400 ;  /* 0x0000040000027802 */ /* 0x000fc80000000f00 */
[----:B--2---:R-:W-:Y:S02]  /*195f0*/  LEA R2, R3, R2, 0x18 ;  /* 0x0000000203027211 */ /* 0x004fe400078ec0ff */
[----:B------:R-:W-:-:S03]  /*19600*/  SHF.L.U32 R3, R12, 0x1f, RZ ;  /* 0x0000001f0c037819 */ /* 0x000fc600000006ff */
[----:B------:R-:W-:-:S04]  /*19610*/  IMAD R2, R13, 0x8, R2 ;  /* 0x000000080d027824 */ /* 0x000fc800078e0202 */
[----:B------:R-:W2:Y:S02]  /*19620*/  SYNCS.PHASECHK.TRANS64.TRYWAIT P0, [R2+URZ+0x28c40], R3 ;  /* 0x028c4003020075a7 */ /* 0x000ea4000800017f */
[----:B--2---:R-:W-:Y:S05]  /*19630*/  @!P0 BRA `(.L_x_4901) ;  /* 0x0000003c005c8947 */ /* 0x004fea0003800000 */
.L_x_5022:
        /* <DEDUP_REMOVED lines=11> */
.L_x_4902:
[----:B---3--:R-:W3:Y:S01]  /*196f0*/  LDL R7, [R1] ;  /* 0x0000000001077983 */ /* 0x008ee20000100800 */
[----:B------:R-:W-:-:S03]  /*19700*/  MOV R11, 0x400 ;  /* 0x00000400000b7802 */ /* 0x000fc60000000f00 */
        /* <DEDUP_REMOVED lines=20> */
.L_x_5023:
        /* <DEDUP_REMOVED lines=8> */
.L_x_4904:
        /* <DEDUP_REMOVED lines=54> */
.L_x_4899:
[----:B------:R-:W-:Y:S05]  /*19c30*/  BSYNC B2 ;  /* 0x0000000000027941 */ /* 0x000fea0003800000 */
.L_x_4898:
[----:B------:R-:W2:Y:S02]  /*19c40*/  LDL R2, [R1+0x1c] ;  /* 0x00001c0001027983 */ /* 0x000ea40000100800 */
[----:B--2---:R-:W-:-:S07]  /*19c50*/  VIADD R5, R2, 0xfffffffd ;  /* 0xfffffffd02057836 */ /* 0x004fce0000000000 */
.L_x_4897:
[----:B------:R-:W-:Y:S05]  /*19c60*/  BSYNC B1 ;  /* 0x0000000000017941 */ /* 0x000fea0003800000 */
.L_x_4896:
[----:B------:R-:W2:Y:S01]  /*19c70*/  LDL.LU R2, [R1+0x1c] ;  /* 0x00001c0001027983 */ /* 0x000ea20000300800 */
[----:B------:R-:W-:Y:S01]  /*19c80*/  VIADD R9, R9, 0xfffffffe ;  /* 0xfffffffe09097836 */ /* 0x000fe20000000000 */
[----:B--2---:R-:W-:-:S04]  /*19c90*/  LOP3.LUT R2, RZ, R2, RZ, 0x33, !PT ;  /* 0x00000002ff027212 */ /* 0x004fc800078e33ff */
[----:B------:R-:W-:-:S13]  /*19ca0*/  ISETP.NE.AND P0, PT, R9, R2, PT ;  /* 0x000000020900720c */ /* 0x000fda0003f05270 */
[----:B------:R-:W-:Y:S05]  /*19cb0*/  @!P0 BRA `(.L_x_4895) ;  /* 0x0000001000408947 */ /* 0x000fea0003800000 */
.L_x_4919:
        /* <DEDUP_REMOVED lines=15> */
[----:B------:R-:W2:Y:S01]  /*19db0*/  LDC R6, c[0x0][0x41c] ;  /* 0x00010700ff067b82 */ /* 0x000ea20000000800 */
[----:B------:R-:W-:Y:S01]  /*19dc0*/  ULDC.64 UR6, c[0x0][0x408] ;  /* 0x0001020000067ab9 */ /* 0x000fe20000000a00 */
[----:B--2---:R-:W-:-:S13]  /*19dd0*/  ISETP.NE.AND P0, PT, R6, 0x1, PT ;  /* 0x000000010600780c */ /* 0x004fda0003f05270 */
[----:B------:R-:W0:Y:S02]  /*19de0*/  @P0 LDC.64 R2, c[0x0][0x420] ;  /* 0x00010800ff020b82 */ /* 0x000e240000000a00 */
[----:B0-----:R-:W-:-:S04]  /*19df0*/  @P0 IMAD.HI.U32 R12, R5, R2, RZ ;  /* 0x00000002050c0227 */ /* 0x001fc800078e00ff */
[----:B------:R-:W-:Y:S01]  /*19e00*/  IMAD.MOV.U32 R2, RZ, RZ, R5 ;  /* 0x000000ffff027224 */ /* 0x000fe200078e0005 */
[----:B------:R-:W-:-:S04]  /*19e10*/  @P0 SHF.R.U32.HI R2, RZ, R3, R12 ;  /* 0x00000003ff020219 */ /* 0x000fc8000001160c */
[--C-:B------:R-:W-:Y:S01]  /*19e20*/  SHF.R.S32.HI R3, RZ, 0x1f, R2.reuse ;  /* 0x0000001fff037819 */ /* 0x100fe20000011402 */
[----:B------:R-:W-:-:S04]  /*19e30*/  IMAD.MOV R11, RZ, RZ, -R2 ;  /* 0x000000ffff0b7224 */ /* 0x000fc800078e0a02 */
        /* <DEDUP_REMOVED lines=8> */
.L_x_4907:
[----:B------:R-:W3:Y:S01]  /*19ec0*/  S2R R3, SR_CgaCtaId ;  /* 0x0000000000037919 */ /* 0x000ee20000008800 */
[----:B------:R-:W-:-:S04]  /*19ed0*/  MOV R2, 0x400 ;  /* 0x0000040000027802 */ /* 0x000fc80000000f00 */
[----:B---3--:R-:W-:Y:S02]  /*19ee0*/  LEA R2, R3, R2, 0x18 ;  /* 0x0000000203027211 */ /* 0x008fe400078ec0ff */
[----:B------:R-:W-:-:S03]  /*19ef0*/  SHF.L.U32 R3, R9, 0x1f, RZ ;  /* 0x0000001f09037819 */ /* 0x000fc600000006ff */
[----:B------:R-:W-:-:S04]  /*19f00*/  IMAD R2, R10, 0x8, R2 ;  /* 0x000000080a027824 */ /* 0x000fc800078e0202 */
[----:B------:R-:W3:Y:S02]  /*19f10*/  SYNCS.PHASECHK.TRANS64.TRYWAIT P0, [R2+URZ+0x28c40], R3 ;  /* 0x028c4003020075a7 */ /* 0x000ee4000800017f */
[----:B---3--:R-:W-:Y:S05]  /*19f20*/  @!P0 BRA `(.L_x_4908) ;  /* 0x0000003400488947 */ /* 0x008fea0003800000 */
.L_x_5024:
        /* <DEDUP_REMOVED lines=11> */
.L_x_4909:
        /* <DEDUP_REMOVED lines=21> */
.L_x_5025:
        /* <DEDUP_REMOVED lines=8> */
.L_x_4911:
        /* <DEDUP_REMOVED lines=53> */
.L_x_4906:
[----:B------:R-:W-:Y:S05]  /*1a500*/  BSYNC B1 ;  /* 0x0000000000017941 */ /* 0x000fea0003800000 */
.L_x_4905:
[----:B------:R-:W-:Y:S01]  /*1a510*/  VIADD R10, R10, 0x1 ;  /* 0x000000010a0a7836 */ /* 0x000fe20000000000 */
[----:B------:R-:W-:Y:S04]  /*1a520*/  BSSY B1, `(.L_x_4912) ;  /* 0x0000085000017945 */ /* 0x000fe80003800000 */
[----:B------:R-:W-:-:S04]  /*1a530*/  ISETP.NE.AND P0, PT, R10, 0x2, PT ;  /* 0x000000020a00780c */ /* 0x000fc80003f05270 */
[----:B------:R-:W-:Y:S02]  /*1a540*/  SEL R2, RZ, 0x1, P0 ;  /* 0x00000001ff027807 */ /* 0x000fe40000000000 */
[----:B0-----:R-:W-:Y:S02]  /*1a550*/  SEL R12, R10, RZ, P0 ;  /* 0x000000ff0a0c7207 */ /* 0x001fe40000000000 */
[----:B------:R-:W-:Y:S01]  /*1a560*/  LOP3.LUT R11, R9, R2, RZ, 0x3c, !PT ;  /* 0x00000002090b7212 */ /* 0x000fe200078e3cff */
[----:B------:R-:W-:-:S04]  /*1a570*/  VIADD R9, R5, 0xffffffff ;  /* 0xffffffff05097836 */ /* 0x000fc80000000000 */
[----:B------:R0:W-:Y:S04]  /*1a580*/  STL [R1+0x8], R11 ;  /* 0x0000080b01007387 */ /* 0x0001e80000100800 */
[----:B------:R0:W-:Y:S01]  /*1a590*/  STL [R1], R12 ;  /* 0x0000000c01007387 */ /* 0x0001e20000100800 */
[----:B------:R-:W-:Y:S05]  /*1a5a0*/  @!P6 BRA `(.L_x_4913) ;  /* 0x0000000400f0e947 */ /* 0x000fea0003800000 */
        /* <DEDUP_REMOVED lines=22> */
.L_x_4914:
[----:B------:R-:W3:Y:S01]  /*1a710*/  S2R R3, SR_CgaCtaId ;  /* 0x0000000000037919 */ /* 0x000ee20000008800 */
[----:B------:R-:W-:-:S04]  /*1a720*/  MOV R2, 0x400 ;  /* 0x0000040000027802 */ /* 0x000fc80000000f00 */
[----:B---3--:R-:W-:Y:S02]  /*1a730*/  LEA R2, R3, R2, 0x18 ;  /* 0x0000000203027211 */ /* 0x008fe400078ec0ff */
[----:B------:R-:W-:-:S03]  /*1a740*/  SHF.L.U32 R3, R11, 0x1f, RZ ;  /* 0x0000001f0b037819 */ /* 0x000fc600000006ff */
[----:B------:R-:W-:-:S04]  /*1a750*/  IMAD R2, R12, 0x8, R2 ;  /* 0x000000080c027824 */ /* 0x000fc800078e0202 */
[----:B------:R-:W3:Y:S02]  /*1a760*/  SYNCS.PHASECHK.TRANS64.TRYWAIT P0, [R2+URZ+0x28c40], R3 ;  /* 0x028c4003020075a7 */ /* 0x000ee4000800017f */
[----:B---3--:R-:W-:Y:S05]  /*1a770*/  @!P0 BRA `(.L_x_4915) ;  /* 0x0000002c005c8947 */ /* 0x008fea0003800000 */
.L_x_5026:
        /* <DEDUP_REMOVED lines=11> */
.L_x_4916:
[----:B--2---:R-:W2:Y:S01]  /*1a830*/  LDL R7, [R1] ;  /* 0x0000000001077983 */ /* 0x004ea20000100800 */
        /* <DEDUP_REMOVED lines=13> */
[----:B--2---:R-:W-:-:S04]  /*1a910*/  LEA R7, R7, R12, 0xd ;  /* 0x0000000c07077211 */ /* 0x004fc800078e68ff */
[----:B------:R-:W-:Y:S01]  /*1a920*/  R2UR UR8, R7 ;  /* 0x00000000070872ca */ /* 0x000fe200000e0000 */
[----:B----4-:R-:W-:-:S05]  /*1a930*/  IMAD R7, R10, 0x40, R11 ;  /* 0x000000400a077824 */ /* 0x010fca00078e020b */
[----:B------:R-:W-:-:S07]  /*1a940*/  R2UR UR11, R7 ;  /* 0x00000000070b72ca */ /* 0x000fce00000e0000 */
[----:B------:R-:W-:-:S09]  /*1a950*/  UIADD3 UR8, UR8, 0x22400, URZ ;  /* 0x0002240008087890 */ /* 0x000fd2000fffe03f */
[----:B------:R0:W-:Y:S01]  /*1a960*/  UTMALDG.4D [UR8], [UR4], desc[UR6] ;  /* 0x00000608040075b4 */ /* 0x0001e20008019000 */
[----:B------:R-:W2:Y:S02]  /*1a970*/  SYNCS.PHASECHK.TRANS64.TRYWAIT P1, [R2+URZ+0x28c60], R3 ;  /* 0x028c6003020075a7 */ /* 0x000ea4000802017f */
[----:B0-2---:R-:W-:Y:S05]  /*1a980*/  @!P1 BRA `(.L_x_4917) ;  /* 0x0000002800ec9947 */ /* 0x005fea0003800000 */
.L_x_5027:
        /* <DEDUP_REMOVED lines=8> */
.L_x_4918:
        /* <DEDUP_REMOVED lines=54> */
.L_x_4913:
[----:B------:R-:W-:Y:S05]  /*1ad70*/  BSYNC B1 ;  /* 0x0000000000017941 */ /* 0x000fea0003800000 */
.L_x_4912:
[----:B------:R-:W2:Y:S01]  /*1ad80*/  LDL R2, [R1+0x14] ;  /* 0x0000140001027983 */ /* 0x000ea20000100800 */
[----:B------:R-:W-:Y:S01]  /*1ad90*/  VIADD R5, R5, 0xfffffffe ;  /* 0xfffffffe05057836 */ /* 0x000fe20000000000 */
[----:B--2---:R-:W-:-:S13]  /*1ada0*/  ISETP.GT.AND P0, PT, R9, R2, PT ;  /* 0x000000020900720c */ /* 0x004fda0003f04270 */
[----:B------:R-:W-:Y:S05]  /*1adb0*/  @P0 BRA `(.L_x_4919) ;  /* 0xffffffec00c00947 */ /* 0x000fea000383ffff */
.L_x_4895:
[----:B------:R-:W-:Y:S05]  /*1adc0*/  BSYNC B0 ;  /* 0x0000000000007941 */ /* 0x000fea0003800000 */
.L_x_4894:
        /* <DEDUP_REMOVED lines=23> */
.L_x_4921:
[----:B------:R-:W-:Y:S05]  /*1af40*/  BSYNC B0 ;  /* 0x0000000000007941 */ /* 0x000fea0003800000 */
.L_x_4920:
[----:B--2---:R-:W2:Y:S02]  /*1af50*/  LDL.LU R2, [R1+0x8] ;  /* 0x0000080001027983 */ /* 0x004ea40000300800 */
[----:B--2---:R-:W-:-:S05]  /*1af60*/  LOP3.LUT R2, R2, R0, RZ, 0x3c, !PT ;  /* 0x0000000002027212 */ /* 0x004fca00078e3cff */
[----:B------:R2:W-:Y:S02]  /*1af70*/  STL [R1+0x8], R2 ;  /* 0x0000080201007387 */ /* 0x0005e40000100800 */
.L_x_4877:
[----:B------:R-:W-:Y:S05]  /*1af80*/  BSYNC B6 ;  /* 0x0000000000067941 */ /* 0x000fea0003800000 */
.L_x_4875:
[----:B------:R-:W-:-:S03]  /*1af90*/  UMOV UR4, 0xffffffff ;  /* 0xffffffff00047882 */ /* 0x000fc60000000000 */
[----:B------:R-:W-:Y:S05]  /*1afa0*/  BRA.DIV UR4, `(.L_x_4922) ;  /* 0x0000002604787947 */ /* 0x000fea000b800000 */
[----:B------:R3:W4:Y:S04]  /*1afb0*/  SHFL.IDX PT, R4, R16, RZ, 0x1f ;  /* 0x00001fff10047589 */ /* 0x00072800000e0000 */
[----:B------:R-:W0:Y:S02]  /*1afc0*/  SHFL.IDX PT, R16, R16, 0x1, 0x1f ;  /* 0x00201f0010107f89 */ /* 0x000e2400000e0000 */
.L_x_5031:
[----:B------:R-:W5:Y:S01]  /*1afd0*/  S2R R7, SR_TID.X ;  /* 0x0000000000077919 */ /* 0x000f620000002100 */
[----:B------:R-:W-:Y:S01]  /*1afe0*/  ULDC UR4, c[0x0][0xc14] ;  /* 0x0003050000047ab9 */ /* 0x000fe20000000800 */
[----:B------:R-:W-:Y:S01]  /*1aff0*/  BSSY B0, `(.L_x_4923) ;  /* 0x000000b000007945 */ /* 0x000fe20003800000 */
[----:B------:R-:W-:Y:S02]  /*1b000*/  IMAD.U32 R0, RZ, RZ, UR4 ;  /* 0x00000004ff007e24 */ /* 0x000fe4000f8e00ff */
[----:B------:R-:W-:Y:S01]  /*1b010*/  IMAD.MOV.U32 R17, RZ, RZ, RZ ;  /* 0x000000ffff117224 */ /* 0x000fe200078e00ff */
[----:B-----5:R-:W-:-:S04]  /*1b020*/  LOP3.LUT R7, R7, 0x1f, RZ, 0xc0, !PT ;  /* 0x0000001f07077812 */ /* 0x020fc800078ec0ff */
[C---:B------:R-:W-:Y:S02]  /*1b030*/  ISETP.NE.AND P0, PT, R7.reuse, 0x1f, PT ;  /* 0x0000001f0700780c */ /* 0x040fe40003f05270 */
[----:B------:R-:W-:-:S04]  /*1b040*/  IADD3 R5, R7, R19, RZ ;  /* 0x0000001307057210 */ /* 0x000fc80007ffe0ff */
[----:B------:R-:W-:-:S13]  /*1b050*/  ISETP.GE.OR P0, PT, R5, R0, !P0 ;  /* 0x000000000500720c */ /* 0x000fda0004706670 */
[----:B------:R-:W-:Y:S05]  /*1b060*/  @P0 BRA `(.L_x_4924) ;  /* 0x00000000000c0947 */ /* 0x000fea0003800000 */
[----:B--2---:R-:W2:Y:S02]  /*1b070*/  LDC.64 R2, c[0x0][0xc58] ;  /* 0x00031600ff027b82 */ /* 0x004ea40000000a00 */
[----:B--2---:R-:W-:-:S05]  /*1b080*/  IMAD.WIDE R2, R5, 0x4, R2 ;  /* 0x0000000405027825 */ /* 0x004fca00078e0202 */
[----:B------:R2:W5:Y:S02]  /*1b090*/  LDG.E R17, desc[UR42][R2.64] ;  /* 0x0000002a02117981 */ /* 0x000564000c1e1900 */
.L_x_4924:
[----:B------:R-:W-:Y:S05]  /*1b0a0*/  BSYNC B0 ;  /* 0x0000000000007941 */ /* 0x000fea0003800000 */
.L_x_4923:
        /* <DEDUP_REMOVED lines=11> */
[----:B--2---:R-:W-:-:S05]  /*1b160*/  IMAD.IADD R3, R13, 0x1, R14 ;  /* 0x000000010d037824 */ /* 0x004fca00078e020e */
        /* <DEDUP_REMOVED lines=11> */
.L_x_5039:
[----:B------:R-:W-:Y:S02]  /*1b220*/  ULDC UR4, c[0x0][0xc10] ;  /* 0x0003040000047ab9 */ /* 0x000fe40000000800 */
[----:B------:R-:W-:-:S04]  /*1b230*/  IMAD.U32 R5, RZ, RZ, UR4 ;  /* 0x00000004ff057e24 */ /* 0x000fc8000f8e00ff */
[----:B--2---:R-:W-:-:S04]  /*1b240*/  IMAD R3, R14, R5, RZ ;  /* 0x000000050e037224 */ /* 0x004fc800078e02ff */
[----:B---3--:R-:W-:-:S05]  /*1b250*/  IMAD.IADD R16, R16, 0x1, R3 ;  /* 0x0000000110107824 */ /* 0x008fca00078e0203 */
[----:B----4-:R-:W-:-:S13]  /*1b260*/  ISETP.GT.AND P0, PT, R16, R4, PT ;  /* 0x000000041000720c */ /* 0x010fda0003f04270 */
[----:B------:R-:W-:Y:S05]  /*1b270*/  @P0 BRA `(.L_x_4926) ;  /* 0x0000000000b40947 */ /* 0x000fea0003800000 */
[----:B------:R-:W2:Y:S02]  /*1b280*/  LDC R0, c[0x0][0xc14] ;  /* 0x00030500ff007b82 */ /* 0x000ea40000000800 */
.L_x_4931:
[----:B------:R-:W-:-:S05]  /*1b290*/  VIADD R19, R19, 0x1f ;  /* 0x0000001f13137836 */ /* 0x000fca0000000000 */
[----:B--2---:R-:W-:-:S13]  /*1b2a0*/  ISETP.GE.AND P0, PT, R19, R0, PT ;  /* 0x000000001300720c */ /* 0x004fda0003f06270 */
[----:B------:R-:W-:Y:S05]  /*1b2b0*/  @P0 BRA `(.L_x_4927) ;  /* 0x0000000400ec0947 */ /* 0x000fea0003800000 */
[----:B------:R-:W2:Y:S01]  /*1b2c0*/  S2R R6, SR_TID.X ;  /* 0x0000000000067919 */ /* 0x000ea20000002100 */
[----:B------:R-:W-:Y:S01]  /*1b2d0*/  BSSY B0, `(.L_x_4928) ;  /* 0x000000a000007945 */ /* 0x000fe20003800000 */
[----:B------:R-:W-:Y:S02]  /*1b2e0*/  MOV R17, RZ ;  /* 0x000000ff00117202 */ /* 0x000fe40000000f00 */
[----:B--2---:R-:W-:-:S04]  /*1b2f0*/  LOP3.LUT R6, R6, 0x1f, RZ, 0xc0, !PT ;  /* 0x0000001f06067812 */ /* 0x004fc800078ec0ff */
[C---:B------:R-:W-:Y:S01]  /*1b300*/  ISETP.NE.AND P1, PT, R6.reuse, 0x1f, PT ;  /* 0x0000001f0600780c */ /* 0x040fe20003f25270 */
[----:B------:R-:W-:-:S05]  /*1b310*/  IMAD.IADD R5, R6, 0x1, R19 ;  /* 0x0000000106057824 */ /* 0x000fca00078e0213 */
[----:B------:R-:W-:-:S13]  /*1b320*/  ISETP.GE.OR P0, PT, R5, R0, !P1 ;  /* 0x000000000500720c */ /* 0x000fda0004f06670 */
[----:B------:R-:W-:Y:S05]  /*1b330*/  @P0 BRA `(.L_x_4929) ;  /* 0x00000000000c0947 */ /* 0x000fea0003800000 */
[----:B0-----:R-:W0:Y:S02]  /*1b340*/  LDC.64 R2, c[0x0][0xc58] ;  /* 0x00031600ff027b82 */ /* 0x001e240000000a00 */
[----:B0-----:R-:W-:-:S05]  /*1b350*/  IMAD.WIDE R2, R5, 0x4, R2 ;  /* 0x0000000405027825 */ /* 0x001fca00078e0202 */
[----:B------:R2:W5:Y:S02]  /*1b360*/  LDG.E R17, desc[UR42][R2.64] ;  /* 0x0000002a02117981 */ /* 0x000564000c1e1900 */
.L_x_4929:
[----:B------:R-:W-:Y:S05]  /*1b370*/  BSYNC B0 ;  /* 0x0000000000007941 */ /* 0x000fea0003800000 */
.L_x_4928:
        /* <DEDUP_REMOVED lines=8> */
[----:B------:R-:W0:Y:S02]  /*1b400*/  SHFL.UP PT, R14, R13, 0x2, RZ ;  /* 0x044000000d0e7989 */ /* 0x000e2400000e00ff */
[----:B0-2---:R-:W-:Y:S02]  /*1b410*/  SEL R2, R14, RZ, P1 ;  /* 0x000000ff0e027207 */ /* 0x005fe40000800000 */
        /* <DEDUP_REMOVED lines=13> */
.L_x_5047:
[----:B------:R-:W-:Y:S02]  /*1b4f0*/  ULDC UR4, c[0x0][0xc10] ;  /* 0x0003040000047ab9 */ /* 0x000fe40000000800 */
[----:B------:R-:W-:-:S05]  /*1b500*/  MOV R5, UR4 ;  /* 0x0000000400057c02 */ /* 0x000fca0008000f00 */
[----:B--2---:R-:W-:-:S04]  /*1b510*/  IMAD R3, R14, R5, RZ ;  /* 0x000000050e037224 */ /* 0x004fc800078e02ff */
[----:B------:R-:W-:-:S05]  /*1b520*/  IMAD.IADD R16, R3, 0x1, R16 ;  /* 0x0000000103107824 */ /* 0x000fca00078e0210 */
[----:B------:R-:W-:-:S13]  /*1b530*/  ISETP.GT.AND P0, PT, R16, R4, PT ;  /* 0x000000041000720c */ /* 0x000fda0003f04270 */
[----:B------:R-:W-:Y:S05]  /*1b540*/  @!P0 BRA `(.L_x_4931) ;  /* 0xfffffffc00508947 */ /* 0x000fea000383ffff */
.L_x_4926:
        /* <DEDUP_REMOVED lines=8> */
.L_x_5051:
[----:B------:R-:W-:Y:S01]  /*1b5d0*/  ISETP.NE.AND P0, PT, R3, RZ, PT ;  /* 0x000000ff0300720c */ /* 0x000fe20003f05270 */
[----:B------:R-:W-:-:S12]  /*1b5e0*/  IMAD.MOV.U32 R7, RZ, RZ, RZ ;  /* 0x000000ffff077224 */ /* 0x000fd800078e00ff */
[----:B------:R-:W-:Y:S05]  /*1b5f0*/  @!P0 BRA `(.L_x_4933) ;  /* 0x0000000000108947 */ /* 0x000fea0003800000 */
[----:B------:R-:W-:Y:S01]  /*1b600*/  UMOV UR4, 0xffffffff ;  /* 0xffffffff00047882 */ /* 0x000fe20000000000 */
[----:B------:R-:W-:Y:S02]  /*1b610*/  VIADD R12, R6, 0xffffffff ;  /* 0xffffffff060c7836 */ /* 0x000fe40000000000 */
[----:B------:R-:W-:Y:S05]  /*1b620*/  BRA.DIV UR4, `(.L_x_4934) ;  /* 0x0000002a040c7947 */ /* 0x000fea000b800000 */
[----:B------:R4:W0:Y:S02]  /*1b630*/  SHFL.IDX PT, R7, R2, R12, 0x1f ;  /* 0x00001f0c02077589 */ /* 0x00082400000e0000 */
.L_x_4933:
[----:B0---4-:R-:W0:Y:S01]  /*1b640*/  LDC.64 R2, c[0x0][0xc68] ;  /* 0x00031a00ff027b82 */ /* 0x011e220000000a00 */
[----:B------:R-:W-:-:S04]  /*1b650*/  IMAD.IADD R19, R6, 0x1, R19 ;  /* 0x0000000106137824 */ /* 0x000fc800078e0213 */
[----:B0-----:R-:W-:-:S05]  /*1b660*/  IMAD.WIDE R2, R19, 0x4, R2 ;  /* 0x0000000413027825 */ /* 0x001fca00078e0202 */
[----:B------:R0:W2:Y:S01]  /*1b670*/  LDG.E R8, desc[UR42][R2.64] ;  /* 0x0000002a02087981 */ /* 0x0000a2000c1e1900 */
[----:B------:R-:W-:-:S04]  /*1b680*/  IMAD R16, R7, R5, R16 ;  /* 0x0000000507107224 */ /* 0x000fc800078e0210 */
[----:B------:R-:W-:Y:S02]  /*1b690*/  IMAD.IADD R7, R4, 0x1, -R16 ;  /* 0x0000000104077824 */ /* 0x000fe400078e0a10 */
[----:B0-----:R-:W-:Y:S02]  /*1b6a0*/  IMAD.MOV.U32 R2, RZ, RZ, RZ ;  /* 0x000000ffff027224 */ /* 0x001fe400078e00ff */
[----:B--23--:R-:W-:-:S05]  /*1b6b0*/  IMAD R6, R17, R8, RZ ;  /* 0x0000000811067224 */ /* 0x00cfca00078e02ff */
[-C--:B-1----:R-:W-:Y:S02]  /*1b6c0*/  IABS R9, R6.reuse ;  /* 0x0000000600097213 */ /* 0x082fe40000000000 */
[----:B------:R-:W-:Y:S02]  /*1b6d0*/  IABS R4, R6 ;  /* 0x0000000600047213 */ /* 0x000fe40000000000 */
[----:B------:R-:W0:Y:S03]  /*1b6e0*/  I2F.RP R10, R9 ;  /* 0x00000009000a7306 */ /* 0x000e260000209400 */
[----:B------:R-:W-:-:S05]  /*1b6f0*/  IMAD.MOV R4, RZ, RZ, -R4 ;  /* 0x000000ffff047224 */ /* 0x000fca00078e0a04 */
[----:B0-----:R-:W0:Y:S02]  /*1b700*/  MUFU.RCP R10, R10 ;  /* 0x0000000a000a7308 */ /* 0x001e240000001000 */
[----:B0-----:R-:W-:-:S06]  /*1b710*/  IADD3 R11, R10, 0xffffffe, RZ ;  /* 0x0ffffffe0a0b7810 */ /* 0x001fcc0007ffe0ff */
        /* <DEDUP_REMOVED lines=23> */
[----:B------:R-:W-:Y:S02]  /*1b890*/  IMAD.MOV.U32 R2, RZ, RZ, RZ ;  /* 0x000000ffff027224 */ /* 0x000fe400078e00ff */
[----:B------:R-:W-:Y:S01]  /*1b8a0*/  IMAD.IADD R4, R6, 0x1, R4 ;  /* 0x0000000106047824 */ /* 0x000fe200078e0204 */
[----:B------:R-:W-:-:S04]  /*1b8b0*/  IABS R8, R5 ;  /* 0x0000000500087213 */ /* 0x000fc80000000000 */
[----:B------:R-:W0:Y:S08]  /*1b8c0*/  I2F.RP R10, R8 ;  /* 0x00000008000a7306 */ /* 0x000e300000209400 */
[----:B0-----:R-:W0:Y:S02]  /*1b8d0*/  MUFU.RCP R10, R10 ;  /* 0x0000000a000a7308 */ /* 0x001e240000001000 */
[----:B0-----:R-:W-:-:S06]  /*1b8e0*/  VIADD R11, R10, 0xffffffe ;  /* 0x0ffffffe0a0b7836 */ /* 0x001fcc0000000000 */
[----:B------:R-:W0:Y:S02]  /*1b8f0*/  F2I.FTZ.U32.TRUNC.NTZ R3, R11 ;  /* 0x0000000b00037305 */ /* 0x000e24000021f000 */
[----:B0-----:R-:W-:-:S04]  /*1b900*/  IMAD.MOV R7, RZ, RZ, -R3 ;  /* 0x000000ffff077224 */ /* 0x001fc800078e0a03 */
[----:B------:R-:W-:-:S04]  /*1b910*/  IMAD R7, R7, R8, RZ ;  /* 0x0000000807077224 */ /* 0x000fc800078e02ff */
        /* <DEDUP_REMOVED lines=21> */
.L_x_4927:
[----:B------:R-:W-:Y:S01]  /*1ba70*/  UMOV UR4, URZ ;  /* 0x0000003f00047c82 */ /* 0x000fe20008000000 */
[----:B------:R-:W-:Y:S01]  /*1ba80*/  UMOV UR5, URZ ;  /* 0x0000003f00057c82 */ /* 0x000fe20008000000 */
[----:B------:R-:W-:Y:S01]  /*1ba90*/  ULDC UR6, c[0x0][0xc14] ;  /* 0x0003050000067ab9 */ /* 0x000fe20000000800 */
[----:B------:R-:W-:Y:S01]  /*1baa0*/  IMAD.MOV.U32 R16, RZ, RZ, R4 ;  /* 0x000000ffff107224 */ /* 0x000fe200078e0004 */
[----:B------:R-:W-:Y:S01]  /*1bab0*/  MOV R17, UR4 ;  /* 0x0000000400117c02 */ /* 0x000fe20008000f00 */
[----:B------:R-:W-:Y:S02]  /*1bac0*/  IMAD.U32 R18, RZ, RZ, UR5 ;  /* 0x00000005ff127e24 */ /* 0x000fe4000f8e00ff */
[----:B------:R-:W-:-:S07]  /*1bad0*/  IMAD.U32 R19, RZ, RZ, UR6 ;  /* 0x00000006ff137e24 */ /* 0x000fce000f8e00ff */
.L_x_4935:
        /* <DEDUP_REMOVED lines=12> */
.L_x_4836:
        /* <DEDUP_REMOVED lines=12> */
.L_x_5054:
[----:B------:R-:W-:Y:S05]  /*1bc60*/  BSYNC B0 ;  /* 0x0000000000007941 */ /* 0x000fea0003800000 */
.L_x_4937:
[----:B------:R-:W-:-:S03]  /*1bc70*/  UMOV UR4, 0xffffffff ;  /* 0xffffffff00047882 */ /* 0x000fc60000000000 */
[----:B------:R-:W-:Y:S05]  /*1bc80*/  BRA.DIV UR4, `(.L_x_4939) ;  /* 0x0000002204b07947 */ /* 0x000fea000b800000 */
[----:B------:R-:W2:Y:S02]  /*1bc90*/  S2R R2, SR_TID.X ;  /* 0x0000000000027919 */ /* 0x000ea40000002100 */
[----:B--2---:R-:W-:-:S04]  /*1bca0*/  SHF.R.U32.HI R2, RZ, 0x5, R2 ;  /* 0x00000005ff027819 */ /* 0x004fc80000011602 */
[----:B------:R-:W-:-:S05]  /*1bcb0*/  LOP3.LUT R2, R2, 0x3, RZ, 0xc0, !PT ;  /* 0x0000000302027812 */ /* 0x000fca00078ec0ff */
[----:B------:R2:W3:Y:S02]  /*1bcc0*/  SHFL.IDX PT, R14, R2, RZ, 0x1f ;  /* 0x00001fff020e7589 */ /* 0x0004e400000e0000 */
.L_x_5057:
[----:B---3--:R-:W-:-:S13]  /*1bcd0*/  ISETP.NE.AND P0, PT, R14, RZ, PT ;  /* 0x000000ff0e00720c */ /* 0x008fda0003f05270 */
[----:B------:R-:W-:Y:S05]  /*1bce0*/  @P0 BRA `(.L_x_4611) ;  /* 0x0000000000940947 */ /* 0x000fea0003800000 */
[----:B------:R-:W-:-:S03]  /*1bcf0*/  UMOV UR4, 0xffffffff ;  /* 0xffffffff00047882 */ /* 0x000fc60000000000 */
[----:B------:R-:W-:Y:S05]  /*1bd00*/  BRA.DIV UR4, `(.L_x_4940) ;  /* 0x0000002204c47947 */ /* 0x000fea000b800000 */
[----:B------:R-:W-:-:S13]  /*1bd10*/  ELECT P6, URZ, PT ;  /* 0x00000000003f782f */ /* 0x000fda00038c0000 */
.L_x_5060:
[----:B------:R-:W-:Y:S05]  /*1bd20*/  @!P6 BRA `(.L_x_4611) ;  /* 0x000000000084e947 */ /* 0x000fea0003800000 */
[----:B------:R-:W-:-:S06]  /*1bd30*/  ULOP3.LUT UR4, UR36, 0x2, URZ, 0xfc, !UPT ;  /* 0x0000000224047892 */ /* 0x000fcc000f8efc3f */
[----:B--2---:R-:W-:-:S05]  /*1bd40*/  IMAD.U32 R2, RZ, RZ, UR4 ;  /* 0x00000004ff027e24 */ /* 0x004fca000f8e00ff */
[----:B------:R-:W-:-:S13]  /*1bd50*/  ISETP.NE.AND P2, PT, R2, 0x3, PT ;  /* 0x000000030200780c */ /* 0x000fda0003f45270 */
[----:B------:R-:W-:Y:S05]  /*1bd60*/  @!P2 BRA `(.L_x_4941) ;  /* 0x000000000004a947 */ /* 0x000fea0003800000 */
[----:B------:R-:W-:Y:S01]  /*1bd70*/  BPT.TRAP 0x1 ;  /* 0x000000040000795c */ /* 0x000fe20000300000 */
.L_x_4941:
        /* <DEDUP_REMOVED lines=14> */
.L_x_5061:
[----:B------:R-:W2:Y:S02]  /*1be60*/  SYNCS.PHASECHK.TRANS64.TRYWAIT P0, [R7+URZ], R2 ;  /* 0x00000002070075a7 */ /* 0x000ea4000800017f */
[----:B--2---:R-:W-:Y:S05]  /*1be70*/  @!P0 BRA `(.L_x_4943) ;  /* 0x00000020009c8947 */ /* 0x004fea0003800000 */
.L_x_5062:
[----:B------:R-:W-:Y:S05]  /*1be80*/  @!P2 BRA `(.L_x_4944) ;  /* 0x000000000004a947 */ /* 0x000fea0003800000 */
[----:B------:R-:W-:Y:S01]  /*1be90*/  BPT.TRAP 0x1 ;  /* 0x000000040000795c */ /* 0x000fe20000300000 */
.L_x_4944:
[----:B------:R-:W3:Y:S01]  /*1bea0*/  LDL.LU R4, [R1] ;  /* 0x0000000001047983 */ /* 0x000ee20000300800 */
[----:B------:R-:W-:-:S04]  /*1beb0*/  VIADD R0, R0, 0x28c60 ;  /* 0x00028c6000007836 */ /* 0x000fc80000000000 */
[----:B---3--:R-:W-:-:S04]  /*1bec0*/  IMAD R4, R4, 0x8, R0 ;  /* 0x0000000804047824 */ /* 0x008fc800078e0200 */
[----:B------:R-:W3:Y:S02]  /*1bed0*/  SYNCS.PHASECHK.TRANS64.TRYWAIT P0, [R4+URZ], R5 ;  /* 0x00000005040075a7 */ /* 0x000ee4000800017f */
[----:B---3--:R-:W-:Y:S05]  /*1bee0*/  @!P0 BRA `(.L_x_4945) ;  /* 0x0000002000948947 */ /* 0x008fea0003800000 */
.L_x_5063:
[----:B------:R-:W-:-:S07]  /*1bef0*/  LEA R3, R3, R0, 0x3 ;  /* 0x0000000003037211 */ /* 0x000fce00078e18ff */
.L_x_4946:
[----:B----4-:R4:W0:Y:S02]  /*1bf00*/  SYNCS.PHASECHK.TRANS64.TRYWAIT P0, [R3+URZ], R2 ;  /* 0x00000002030075a7 */ /* 0x010824000800017f */
[----:B0-----:R-:W-:Y:S05]  /*1bf10*/  @!P0 NANOSLEEP.SYNCS 0x989680 ;  /* 0x009896800000895d */ /* 0x001fea0003900000 */
[----:B------:R-:W0:Y:S02]  /*1bf20*/  @!P0 SYNCS.PHASECHK.TRANS64 P0, [R3+URZ], R2 ;  /* 0x00000002030085a7 */ /* 0x000e24000800007f */
[----:B0-----:R-:W-:Y:S05]  /*1bf30*/  @!P0 BRA `(.L_x_4946) ;  /* 0xfffffffc00f08947 */ /* 0x001fea000383ffff */
.L_x_4611:
[----:B------:R-:W-:Y:S05]  /*1bf40*/  BSYNC B8 ;  /* 0x0000000000087941 */ /* 0x000fea0003800000 */
.L_x_4608:
[----:B------:R-:W-:Y:S05]  /*1bf50*/  EXIT ;  /* 0x000000000000794d */ /* 0x000fea0003800000 */
.L_x_4635:
[----:B0-----:R0:W1:Y:S02]  /*1bf60*/  SYNCS.PHASECHK.TRANS64.TRYWAIT P5, [R70+URZ+0x28c90], R77 ;  /* 0x028c904d460075a7 */ /* 0x00106400080a017f */
[----:B-1----:R-:W-:Y:S05]  /*1bf70*/  @!P5 NANOSLEEP.SYNCS 0x989680 ;  /* 0x009896800000d95d */ /* 0x002fea0003900000 */
[----:B------:R-:W1:Y:S02]  /*1bf80*/  @!P5 SYNCS.PHASECHK.TRANS64 P5, [R70+URZ+0x28c90], R77 ;  /* 0x028c904d4600d5a7 */ /* 0x000e6400080a007f */
[----:B-1----:R-:W-:Y:S05]  /*1bf90*/  @!P5 BRA `(.L_x_4635) ;  /* 0xfffffffc00f0d947 */ /* 0x002fea000383ffff */
[----:B------:R-:W-:Y:S05]  /*1bfa0*/  BRA `(.L_x_4947) ;  /* 0xfffffe68004c7947 */ /* 0x000fea000383ffff */
.L_x_4645:
[----:B0-----:R0:W1:Y:S02]  /*1bfb0*/  SYNCS.PHASECHK.TRANS64.TRYWAIT P5, [R70+URZ+0x28c90], R77 ;  /* 0x028c904d460075a7 */ /* 0x00106400080a017f */
[----:B-1----:R-:W-:Y:S05]  /*1bfc0*/  @!P5 NANOSLEEP.SYNCS 0x989680 ;  /* 0x009896800000d95d */ /* 0x002fea0003900000 */
[----:B------:R-:W1:Y:S02]  /*1bfd0*/  @!P5 SYNCS.PHASECHK.TRANS64 P5, [R70+URZ+0x28c90], R77 ;  /* 0x028c904d4600d5a7 */ /* 0x000e6400080a007f */
[----:B-1----:R-:W-:Y:S05]  /*1bfe0*/  @!P5 BRA `(.L_x_4645) ;  /* 0xfffffffc00f0d947 */ /* 0x002fea000383ffff */
[----:B------:R-:W-:Y:S05]  /*1bff0*/  BRA `(.L_x_4948) ;  /* 0xfffffe7000a87947 */ /* 0x000fea000383ffff */
.L_x_4650:
[----:B0-----:R0:W1:Y:S02]  /*1c000*/  SYNCS.PHASECHK.TRANS64.TRYWAIT P5, [R70+URZ+0x28c90], R77 ;  /* 0x028c904d460075a7 */ /* 0x00106400080a017f */
[----:B-1----:R-:W-:Y:S05]  /*1c010*/  @!P5 NANOSLEEP.SYNCS 0x989680 ;  /* 0x009896800000d95d */ /* 0x002fea0003900000 */
[----:B------:R-:W1:Y:S02]  /*1c020*/  @!P5 SYNCS.PHASECHK.TRANS64 P5, [R70+URZ+0x28c90], R77 ;  /* 0x028c904d4600d5a7 */ /* 0x000e6400080a007f */
[----:B-1----:R-:W-:Y:S05]  /*1c030*/  @!P5 BRA `(.L_x_4650) ;  /* 0xfffffffc00f0d947 */ /* 0x002fea000383ffff */
[----:B------:R-:W-:Y:S05]  /*1c040*/  BRA `(.L_x_4949) ;  /* 0xfffffe7800bc7947 */ /* 0x000fea000383ffff */
.L_x_4654:
[----:B--2---:R2:W4:Y:S02]  /*1c050*/  SYNCS.PHASECHK.TRANS64.TRYWAIT P0, [R70+URZ+0x28cb0], R77 ;  /* 0x028cb04d460075a7 */ /* 0x004524000800017f */
[----:B----4-:R-:W-:Y:S05]  /*1c060*/  @!P0 NANOSLEEP.SYNCS 0x989680 ;  /* 0x009896800000895d */ /* 0x010fea0003900000 */
[----:B------:R-:W4:Y:S02]  /*1c070*/  @!P0 SYNCS.PHASECHK.TRANS64 P0, [R70+URZ+0x28cb0], R77 ;  /* 0x028cb04d460085a7 */ /* 0x000f24000800007f */
[----:B----4-:R-:W-:Y:S05]  /*1c080*/  @!P0 BRA `(.L_x_4654) ;  /* 0xfffffffc00f08947 */ /* 0x010fea000383ffff */
[----:B------:R-:W-:Y:S05]  /*1c090*/  BRA `(.L_x_4950) ;  /* 0xfffffe7c00347947 */ /* 0x000fea000383ffff */
.L_x_4673:
[----:B0-----:R0:W1:Y:S02]  /*1c0a0*/  SYNCS.PHASECHK.TRANS64.TRYWAIT P1, [R152+URZ+0x28c50], R3 ;  /* 0x028c5003980075a7 */ /* 0x001064000802017f */
[----:B-1----:R-:W-:Y:S05]  /*1c0b0*/  @!P1 NANOSLEEP.SYNCS 0x989680 ;  /* 0x009896800000995d */ /* 0x002fea0003900000 */
[----:B------:R-:W1:Y:S02]  /*1c0c0*/  @!P1 SYNCS.PHASECHK.TRANS64 P1, [R152+URZ+0x28c50], R3 ;  /* 0x028c5003980095a7 */ /* 0x000e64000802007f */
[----:B-1----:R-:W-:Y:S05]  /*1c0d0*/  @!P1 BRA `(.L_x_4673) ;  /* 0xfffffffc00f09947 */ /* 0x002fea000383ffff */
[----:B------:R-:W-:Y:S05]  /*1c0e0*/  BRA `(.L_x_4951) ;  /* 0xfffffe8c00207947 */ /* 0x000fea000383ffff */
.L_x_4680:
[----:B-1----:R1:W2:Y:S02]  /*1c0f0*/  SYNCS.PHASECHK.TRANS64.TRYWAIT P2, [R0+URZ+0x28c50], R5 ;  /* 0x028c5005000075a7 */ /* 0x0022a4000804017f */
[----:B--2---:R-:W-:Y:S05]  /*1c100*/  @!P2 NANOSLEEP.SYNCS 0x989680 ;  /* 0x009896800000a95d */ /* 0x004fea0003900000 */
[----:B------:R-:W2:Y:S02]  /*1c110*/  @!P2 SYNCS.PHASECHK.TRANS64 P2, [R0+URZ+0x28c50], R5 ;  /* 0x028c50050000a5a7 */ /* 0x000ea4000804007f */
[----:B--2---:R-:W-:Y:S05]  /*1c120*/  @!P2 BRA `(.L_x_4680) ;  /* 0xfffffffc00f0a947 */ /* 0x004fea000383ffff */
[----:B------:R-:W-:Y:S05]  /*1c130*/  BRA `(.L_x_4679) ;  /* 0xfffffe9800487947 */ /* 0x000fea000383ffff */
.L_x_4705:
[----:B------:R-:W-:Y:S01]  /*1c140*/  BSSY B1, `(.L_x_4952) ;  /* 0x0000008000017945 */ /* 0x000fe20003800000 */
[----:B------:R-:W-:Y:S02]  /*1c150*/  IMAD.MOV.U32 R13, RZ, RZ, R5 ;  /* 0x000000ffff0d7224 */ /* 0x000fe400078e0005 */
[----:B------:R-:W-:Y:S02]  /*1c160*/  IMAD.MOV.U32 R12, RZ, RZ, RZ ;  /* 0x000000ffff0c7224 */ /* 0x000fe400078e00ff */
[----:B------:R-:W-:Y:S02]  /*1c170*/  IMAD.MOV.U32 R11, RZ, RZ, 0x1c1f ;  /* 0x00001c1fff0b7424 */ /* 0x000fe400078e00ff */
[----:B------:R-:W-:-:S07]  /*1c180*/  IMAD.MOV.U32 R15, RZ, RZ, -0x1 ;  /* 0xffffffffff0f7424 */ /* 0x000fce00078e00ff */
[----:B-----5:R-:W-:Y:S05]  /*1c190*/  WARPSYNC.COLLECTIVE R15, `(.L_x_4953) ;  /* 0x000000000f087348 */ /* 0x020fea0003c00000 */
[----:B------:R0:W1:Y:S02]  /*1c1a0*/  SHFL.IDX P6, R14, R13, R12, R11 ;  /* 0x0000000c0d0e7389 */ /* 0x00006400000c000b */
[----:B01---5:R-:W-:Y:S01]  /*1c1b0*/  ENDCOLLECTIVE ;  /* 0x000000000000791b */ /* 0x023fe20003800000 */
.L_x_4953:
[----:B------:R-:W-:Y:S05]  /*1c1c0*/  BSYNC B1 ;  /* 0x0000000000017941 */ /* 0x000fea0003800000 */
.L_x_4952:
[----:B------:R-:W-:Y:S05]  /*1c1d0*/  BRA `(.L_x_4954) ;  /* 0xfffffeb800747947 */ /* 0x000fea000383ffff */
.L_x_4706:
[----:B------:R-:W-:Y:S01]  /*1c1e0*/  BSSY B1, `(.L_x_4955) ;  /* 0x0000008000017945 */ /* 0x000fe20003800000 */
[----:B------:R-:W-:Y:S01]  /*1c1f0*/  IMAD.MOV.U32 R13, RZ, RZ, R4 ;  /* 0x000000ffff0d7224 */ /* 0x000fe200078e0004 */
[----:B------:R-:W-:Y:S01]  /*1c200*/  MOV R12, RZ ;  /* 0x000000ff000c7202 */ /* 0x000fe20000000f00 */
[----:B------:R-:W-:Y:S02]  /*1c210*/  IMAD.MOV.U32 R11, RZ, RZ, 0x1c1f ;  /* 0x00001c1fff0b7424 */ /* 0x000fe400078e00ff */
[----:B------:R-:W-:-:S07]  /*1c220*/  IMAD.MOV.U32 R15, RZ, RZ, -0x1 ;  /* 0xffffffffff0f7424 */ /* 0x000fce00078e00ff */
[----:B-----5:R-:W-:Y:S05]  /*1c230*/  WARPSYNC.COLLECTIVE R15, `(.L_x_4956) ;  /* 0x000000000f087348 */ /* 0x020fea0003c00000 */
[----:B------:R0:W1:Y:S02]  /*1c240*/  SHFL.IDX P6, R14, R13, R12, R11 ;  /* 0x0000000c0d0e7389 */ /* 0x00006400000c000b */
[----:B01---5:R-:W-:Y:S01]  /*1c250*/  ENDCOLLECTIVE ;  /* 0x000000000000791b */ /* 0x023fe20003800000 */
.L_x_4956:
[----:B------:R-:W-:Y:S05]  /*1c260*/  BSYNC B1 ;  /* 0x0000000000017941 */ /* 0x000fea0003800000 */
.L_x_4955:
[----:B------:R-:W-:Y:S05]  /*1c270*/  BRA `(.L_x_4957) ;  /* 0xfffffeb800547947 */ /* 0x000fea000383ffff */
.L_x_4707:
[----:B------:R-:W-:Y:S01]  /*1c280*/  BSSY B1, `(.L_x_4958) ;  /* 0x0000008000017945 */ /* 0x000fe20003800000 */
[----:B------:R-:W-:Y:S01]  /*1c290*/  IMAD.MOV.U32 R13, RZ, RZ, R3 ;  /* 0x000000ffff0d7224 */ /* 0x000fe200078e0003 */
[----:B------:R-:W-:Y:S01]  /*1c2a0*/  MOV R15, 0xffffffff ;  /* 0xffffffff000f7802 */ /* 0x000fe20000000f00 */
[----:B------:R-:W-:Y:S02]  /*1c2b0*/  IMAD.MOV.U32 R12, RZ, RZ, RZ ;  /* 0x000000ffff0c7224 */ /* 0x000fe400078e00ff */
[----:B------:R-:W-:-:S07]  /*1c2c0*/  IMAD.MOV.U32 R11, RZ, RZ, 0x1c1f ;  /* 0x00001c1fff0b7424 */ /* 0x000fce00078e00ff */
[----:B-----5:R-:W-:Y:S05]  /*1c2d0*/  WARPSYNC.COLLECTIVE R15, `(.L_x_4959) ;  /* 0x000000000f087348 */ /* 0x020fea0003c00000 */
[----:B------:R0:W1:Y:S02]  /*1c2e0*/  SHFL.IDX P6, R14, R13, R12, R11 ;  /* 0x0000000c0d0e7389 */ /* 0x00006400000c000b */
[----:B01---5:R-:W-:Y:S01]  /*1c2f0*/  ENDCOLLECTIVE ;  /* 0x000000000000791b */ /* 0x023fe20003800000 */
.L_x_4959:
[----:B------:R-:W-:Y:S05]  /*1c300*/  BSYNC B1 ;  /* 0x0000000000017941 */ /* 0x000fea0003800000 */
.L_x_4958:
[----:B------:R-:W-:Y:S05]  /*1c310*/  BRA `(.L_x_4960) ;  /* 0xfffffeb800347947 */ /* 0x000fea000383ffff */
.L_x_4708:
        /* <DEDUP_REMOVED lines=8> */
.L_x_4962:
[----:B------:R-:W-:Y:S05]  /*1c3a0*/  BSYNC B1 ;  /* 0x0000000000017941 */ /* 0x000fea0003800000 */
.L_x_4961:
[----:B------:R-:W-:Y:S05]  /*1c3b0*/  BRA `(.L_x_4963) ;  /* 0xfffffeb800147947 */ /* 0x000fea000383ffff */
.L_x_4709:
[----:B------:R-:W-:Y:S01]  /*1c3c0*/  BSSY B1, `(.L_x_4964) ;  /* 0x0000008000017945 */ /* 0x000fe20003800000 */
[----:B------:R-:W-:Y:S01]  /*1c3d0*/  IMAD.MOV.U32 R13, RZ, RZ, R5 ;  /* 0x000000ffff0d7224 */ /* 0x000fe200078e0005 */
[----:B------:R-:W-:Y:S01]  /*1c3e0*/  MOV R12, 0x1 ;  /* 0x00000001000c7802 */ /* 0x000fe20000000f00 */
[----:B------:R-:W-:Y:S02]  /*1c3f0*/  IMAD.MOV.U32 R11, RZ, RZ, 0x1c1f ;  /* 0x00001c1fff0b7424 */ /* 0x000fe400078e00ff */
[----:B------:R-:W-:-:S07]  /*1c400*/  IMAD.MOV.U32 R15, RZ, RZ, -0x1 ;  /* 0xffffffffff0f7424 */ /* 0x000fce00078e00ff */
[----:B-----5:R-:W-:Y:S05]  /*1c410*/  WARPSYNC.COLLECTIVE R15, `(.L_x_4965) ;  /* 0x000000000f087348 */ /* 0x020fea0003c00000 */
[----:B------:R0:W1:Y:S02]  /*1c420*/  SHFL.IDX P6, R14, R13, R12, R11 ;  /* 0x0000000c0d0e7389 */ /* 0x00006400000c000b */
[----:B01---5:R-:W-:Y:S01]  /*1c430*/  ENDCOLLECTIVE ;  /* 0x000000000000791b */ /* 0x023fe20003800000 */
.L_x_4965:
[----:B------:R-:W-:Y:S05]  /*1c440*/  BSYNC B1 ;  /* 0x0000000000017941 */ /* 0x000fea0003800000 */
.L_x_4964:
[----:B------:R-:W-:Y:S05]  /*1c450*/  BRA `(.L_x_4966) ;  /* 0xfffffeb400f47947 */ /* 0x000fea000383ffff */
.L_x_4710:
[----:B------:R-:W-:Y:S01]  /*1c460*/  BSSY B1, `(.L_x_4967) ;  /* 0x0000008000017945 */ /* 0x000fe20003800000 */
[----:B------:R-:W-:Y:S01]  /*1c470*/  IMAD.MOV.U32 R13, RZ, RZ, R4 ;  /* 0x000000ffff0d7224 */ /* 0x000fe200078e0004 */
[----:B------:R-:W-:Y:S01]  /*1c480*/  MOV R15, 0xffffffff ;  /* 0xffffffff000f7802 */ /* 0x000fe20000000f00 */
[----:B------:R-:W-:Y:S02]  /*1c490*/  IMAD.MOV.U32 R12, RZ, RZ, 0x1 ;  /* 0x00000001ff0c7424 */ /* 0x000fe400078e00ff */
[----:B------:R-:W-:-:S07]  /*1c4a0*/  IMAD.MOV.U32 R11, RZ, RZ, 0x1c1f ;  /* 0x00001c1fff0b7424 */ /* 0x000fce00078e00ff */
[----:B-----5:R-:W-:Y:S05]  /*1c4b0*/  WARPSYNC.COLLECTIVE R15, `(.L_x_4968) ;  /* 0x000000000f087348 */ /* 0x020fea0003c00000 */
[----:B------:R0:W1:Y:S02]  /*1c4c0*/  SHFL.IDX P6, R14, R13, R12, R11 ;  /* 0x0000000c0d0e7389 */ /* 0x00006400000c000b */
[----:B01---5:R-:W-:Y:S01]  /*1c4d0*/  ENDCOLLECTIVE ;  /* 0x000000000000791b */ /* 0x023fe20003800000 */
.L_x_4968:
[----:B------:R-:W-:Y:S05]  /*1c4e0*/  BSYNC B1 ;  /* 0x0000000000017941 */ /* 0x000fea0003800000 */
.L_x_4967:
[----:B------:R-:W-:Y:S05]  /*1c4f0*/  BRA `(.L_x_4969) ;  /* 0xfffffeb400d47947 */ /* 0x000fea000383ffff */
.L_x_4711:
[----:B------:R-:W-:Y:S01]  /*1c500*/  BSSY B1, `(.L_x_4970) ;  /* 0x0000008000017945 */ /* 0x000fe20003800000 */
[----:B------:R-:W-:Y:S02]  /*1c510*/  IMAD.MOV.U32 R13, RZ, RZ, R3 ;  /* 0x000000ffff0d7224 */ /* 0x000fe400078e0003 */
[----:B------:R-:W-:Y:S02]  /*1c520*/  IMAD.MOV.U32 R12, RZ, RZ, 0x1 ;  /* 0x00000001ff0c7424 */ /* 0x000fe400078e00ff */
[----:B------:R-:W-:Y:S02]  /*1c530*/  IMAD.MOV.U32 R11, RZ, RZ, 0x1c1f ;  /* 0x00001c1fff0b7424 */ /* 0x000fe400078e00ff */
[----:B------:R-:W-:-:S07]  /*1c540*/  IMAD.MOV.U32 R15, RZ, RZ, -0x1 ;  /* 0xffffffffff0f7424 */ /* 0x000fce00078e00ff */
[----:B-----5:R-:W-:Y:S05]  /*1c550*/  WARPSYNC.COLLECTIVE R15, `(.L_x_4971) ;  /* 0x000000000f087348 */ /* 0x020fea0003c00000 */
[----:B------:R0:W1:Y:S02]  /*1c560*/  SHFL.IDX P6, R14, R13, R12, R11 ;  /* 0x0000000c0d0e7389 */ /* 0x00006400000c000b */
[----:B01---5:R-:W-:Y:S01]  /*1c570*/  ENDCOLLECTIVE ;  /* 0x000000000000791b */ /* 0x023fe20003800000 */
.L_x_4971:
[----:B------:R-:W-:Y:S05]  /*1c580*/  BSYNC B1 ;  /* 0x0000000000017941 */ /* 0x000fea0003800000 */
.L_x_4970:
[----:B------:R-:W-:Y:S05]  /*1c590*/  BRA `(.L_x_4972) ;  /* 0xfffffeb400b47947 */ /* 0x000fea000383ffff */
.L_x_4712:
        /* <DEDUP_REMOVED lines=8> */
.L_x_4974:
[----:B------:R-:W-:Y:S05]  /*1c620*/  BSYNC B1 ;  /* 0x0000000000017941 */ /* 0x000fea0003800000 */
.L_x_4973:
[----:B------:R-:W-:Y:S05]  /*1c630*/  BRA `(.L_x_4975) ;  /* 0xfffffeb400947947 */ /* 0x000fea000383ffff */
.L_x_4714:
[----:B0-----:R0:W1:Y:S02]  /*1c640*/  SYNCS.PHASECHK.TRANS64.TRYWAIT P2, [R2+URZ+0x28c00], R7 ;  /* 0x028c0007020075a7 */ /* 0x001064000804017f */
[----:B-1----:R-:W-:Y:S05]  /*1c650*/  @!P2 NANOSLEEP.SYNCS 0x989680 ;  /* 0x009896800000a95d */ /* 0x002fea0003900000 */
[----:B------:R-:W1:Y:S02]  /*1c660*/  @!P2 SYNCS.PHASECHK.TRANS64 P2, [R2+URZ+0x28c00], R7 ;  /* 0x028c00070200a5a7 */ /* 0x000e64000804007f */
[----:B-1----:R-:W-:Y:S05]  /*1c670*/  @!P2 BRA `(.L_x_4714) ;  /* 0xfffffffc00f0a947 */ /* 0x002fea000383ffff */
[----:B------:R-:W-:Y:S05]  /*1c680*/  BRA `(.L_x_4976) ;  /* 0xfffffeb8000c7947 */ /* 0x000fea000383ffff */
.L_x_4722:
        /* <DEDUP_REMOVED lines=8> */
.L_x_4978:
[----:B------:R-:W-:Y:S05]  /*1c710*/  BSYNC B1 ;  /* 0x0000000000017941 */ /* 0x000fea0003800000 */
.L_x_4977:
[----:B------:R-:W-:Y:S05]  /*1c720*/  BRA `(.L_x_4979) ;  /* 0xfffffec400e07947 */ /* 0x000fea000383ffff */
.L_x_4723:
        /* <DEDUP_REMOVED lines=8> */
.L_x_4981:
[----:B------:R-:W-:Y:S05]  /*1c7b0*/  BSYNC B1 ;  /* 0x0000000000017941 */ /* 0x000fea0003800000 */
.L_x_4980:
[----:B------:R-:W-:Y:S05]  /*1c7c0*/  BRA `(.L_x_4982) ;  /* 0xfffffec400c07947 */ /* 0x000fea000383ffff */
.L_x_4724:
        /* <DEDUP_REMOVED lines=8> */
.L_x_4984:
[----:B------:R-:W-:Y:S05]  /*1c850*/  BSYNC B1 ;  /* 0x0000000000017941 */ /* 0x000fea0003800000 */
.L_x_4983:
[----:B------:R-:W-:Y:S05]  /*1c860*/  BRA `(.L_x_4985) ;  /* 0xfffffec400a07947 */ /* 0x000fea000383ffff */
.L_x_4725:
        /* <DEDUP_REMOVED lines=8> */
.L_x_4987:
[----:B------:R-:W-:Y:S05]  /*1c8f0*/  BSYNC B1 ;  /* 0x0000000000017941 */ /* 0x000fea0003800000 */
.L_x_4986:
[----:B------:R-:W-:Y:S05]  /*1c900*/  BRA `(.L_x_4988) ;  /* 0xfffffec400807947 */ /* 0x000fea000383ffff */
.L_x_4726:
        /* <DEDUP_REMOVED lines=8> */
.L_x_4990:
[----:B------:R-:W-:Y:S05]  /*1c990*/  BSYNC B1 ;  /* 0x0000000000017941 */ /* 0x000fea0003800000 */
.L_x_4989:
[----:B------:R-:W-:Y:S05]  /*1c9a0*/  BRA `(.L_x_4991) ;  /* 0xfffffec400607947 */ /* 0x000fea000383ffff */
.L_x_4727:
        /* <DEDUP_REMOVED lines=8> */
.L_x_4993:
[----:B------:R-:W-:Y:S05]  /*1ca30*/  BSYNC B1 ;  /* 0x0000000000017941 */ /* 0x000fea0003800000 */
.L_x_4992:
[----:B------:R-:W-:Y:S05]  /*1ca40*/  BRA `(.L_x_4994) ;  /* 0xfffffec400447947 */ /* 0x000fea000383ffff */
.L_x_4728:
        /* <DEDUP_REMOVED lines=8> */
.L_x_4996:
[----:B------:R-:W-:Y:S05]  /*1cad0*/  BSYNC B1 ;  /* 0x0000000000017941 */ /* 0x000fea0003800000 */
.L_x_4995:
[----:B------:R-:W-:Y:S05]  /*1cae0*/  BRA `(.L_x_4997) ;  /* 0xfffffec400287947 */ /* 0x000fea000383ffff */
.L_x_4729:
        /* <DEDUP_REMOVED lines=8> */
.L_x_4999:
[----:B------:R-:W-:Y:S05]  /*1cb70*/  BSYNC B1 ;  /* 0x0000000000017941 */ /* 0x000fea0003800000 */
.L_x_4998:
[----:B------:R-:W-:Y:S05]  /*1cb80*/  BRA `(.L_x_5000) ;  /* 0xfffffec4000c7947 */ /* 0x000fea000383ffff */
.L_x_4731:
[----:B0-----:R0:W1:Y:S02]  /*1cb90*/  SYNCS.PHASECHK.TRANS64.TRYWAIT P2, [R2+URZ+0x28c00], R3 ;  /* 0x028c0003020075a7 */ /* 0x001064000804017f */
[----:B-1----:R-:W-:Y:S05]  /*1cba0*/  @!P2 NANOSLEEP.SYNCS 0x989680 ;  /* 0x009896800000a95d */ /* 0x002fea0003900000 */
[----:B------:R-:W1:Y:S02]  /*1cbb0*/  @!P2 SYNCS.PHASECHK.TRANS64 P2, [R2+URZ+0x28c00], R3 ;  /* 0x028c00030200a5a7 */ /* 0x000e64000804007f */
[----:B-1----:R-:W-:Y:S05]  /*1cbc0*/  @!P2 BRA `(.L_x_4731) ;  /* 0xfffffffc00f0a947 */ /* 0x002fea000383ffff */
[----:B------:R-:W-:Y:S05]  /*1cbd0*/  BRA `(.L_x_5001) ;  /* 0xfffffec400687947 */ /* 0x000fea000383ffff */
.L_x_4737:
[----:B---3--:R3:W4:Y:S02]  /*1cbe0*/  SYNCS.PHASECHK.TRANS64.TRYWAIT P2, [R14+URZ+0x28c30], R57 ;  /* 0x028c30390e0075a7 */ /* 0x008724000804017f */
[----:B----4-:R-:W-:Y:S05]  /*1cbf0*/  @!P2 NANOSLEEP.SYNCS 0x989680 ;  /* 0x009896800000a95d */ /* 0x010fea0003900000 */
[----:B------:R-:W4:Y:S02]  /*1cc00*/  @!P2 SYNCS.PHASECHK.TRANS64 P2, [R14+URZ+0x28c30], R57 ;  /* 0x028c30390e00a5a7 */ /* 0x000f24000804007f */
[----:B----4-:R-:W-:Y:S05]  /*1cc10*/  @!P2 BRA `(.L_x_4737) ;  /* 0xfffffffc00f0a947 */ /* 0x010fea000383ffff */
[----:B------:R-:W-:Y:S05]  /*1cc20*/  BRA `(.L_x_4736) ;  /* 0xfffffed000b47947 */ /* 0x000fea000383ffff */
.L_x_4750:
[----:B-1----:R1:W3:Y:S02]  /*1cc30*/  SYNCS.PHASECHK.TRANS64.TRYWAIT P2, [R14+URZ+0x28c50], R57 ;  /* 0x028c50390e0075a7 */ /* 0x0022e4000804017f */
[----:B---3--:R-:W-:Y:S05]  /*1cc40*/  @!P2 NANOSLEEP.SYNCS 0x989680 ;  /* 0x009896800000a95d */ /* 0x008fea0003900000 */
[----:B------:R-:W3:Y:S02]  /*1cc50*/  @!P2 SYNCS.PHASECHK.TRANS64 P2, [R14+URZ+0x28c50], R57 ;  /* 0x028c50390e00a5a7 */ /* 0x000ee4000804007f */
[----:B---3--:R-:W-:Y:S05]  /*1cc60*/  @!P2 BRA `(.L_x_4750) ;  /* 0xfffffffc00f0a947 */ /* 0x008fea000383ffff */
[----:B------:R-:W-:Y:S05]  /*1cc70*/  BRA `(.L_x_4749) ;  /* 0xfffffeec00787947 */ /* 0x000fea000383ffff */
.L_x_4762:
[----:B-1----:R1:W2:Y:S02]  /*1cc80*/  SYNCS.PHASECHK.TRANS64.TRYWAIT P2, [R212+URZ+0x28c30], R213 ;  /* 0x028c30d5d40075a7 */ /* 0x0022a4000804017f */
[----:B--2---:R-:W-:Y:S05]  /*1cc90*/  @!P2 NANOSLEEP.SYNCS 0x989680 ;  /* 0x009896800000a95d */ /* 0x004fea0003900000 */
[----:B------:R-:W2:Y:S02]  /*1cca0*/  @!P2 SYNCS.PHASECHK.TRANS64 P2, [R212+URZ+0x28c30], R213 ;  /* 0x028c30d5d400a5a7 */ /* 0x000ea4000804007f */
[----:B--2---:R-:W-:Y:S05]  /*1ccb0*/  @!P2 BRA `(.L_x_4762) ;  /* 0xfffffffc00f0a947 */ /* 0x004fea000383ffff */
[----:B------:R-:W-:Y:S05]  /*1ccc0*/  BRA `(.L_x_4761) ;  /* 0xfffffef000e87947 */ /* 0x000fea000383ffff */
.L_x_4775:
[----:B--2---:R2:W3:Y:S02]  /*1ccd0*/  SYNCS.PHASECHK.TRANS64.TRYWAIT P2, [R212+URZ+0x28c50], R213 ;  /* 0x028c50d5d40075a7 */ /* 0x0044e4000804017f */
[----:B---3--:R-:W-:Y:S05]  /*1cce0*/  @!P2 NANOSLEEP.SYNCS 0x989680 ;  /* 0x009896800000a95d */ /* 0x008fea0003900000 */
[----:B------:R-:W3:Y:S02]  /*1ccf0*/  @!P2 SYNCS.PHASECHK.TRANS64 P2, [R212+URZ+0x28c50], R213 ;  /* 0x028c50d5d400a5a7 */ /* 0x000ee4000804007f */
[----:B---3--:R-:W-:Y:S05]  /*1cd00*/  @!P2 BRA `(.L_x_4775) ;  /* 0xfffffffc00f0a947 */ /* 0x008fea000383ffff */
[----:B------:R-:W-:Y:S05]  /*1cd10*/  BRA `(.L_x_4774) ;  /* 0xffffff1000d87947 */ /* 0x000fea000383ffff */
.L_x_4788:
[----:B--2---:R2:W3:Y:S02]  /*1cd20*/  SYNCS.PHASECHK.TRANS64.TRYWAIT P3, [R204+URZ+0x28c30], R206 ;  /* 0x028c30cecc0075a7 */ /* 0x0044e4000806017f */
[----:B---3--:R-:W-:Y:S05]  /*1cd30*/  @!P3 NANOSLEEP.SYNCS 0x989680 ;  /* 0x009896800000b95d */ /* 0x008fea0003900000 */
[----:B------:R-:W3:Y:S02]  /*1cd40*/  @!P3 SYNCS.PHASECHK.TRANS64 P3, [R204+URZ+0x28c30], R206 ;  /* 0x028c30cecc00b5a7 */ /* 0x000ee4000806007f */
[----:B---3--:R-:W-:Y:S05]  /*1cd50*/  @!P3 BRA `(.L_x_4788) ;  /* 0xfffffffc00f0b947 */ /* 0x008fea000383ffff */
[----:B------:R-:W-:Y:S05]  /*1cd60*/  BRA `(.L_x_4787) ;  /* 0xffffff1800807947 */ /* 0x000fea000383ffff */
.L_x_4793:
[----:B-1----:R1:W4:Y:S02]  /*1cd70*/  SYNCS.PHASECHK.TRANS64.TRYWAIT P3, [R204+URZ+0x28c50], R206 ;  /* 0x028c50cecc0075a7 */ /* 0x002324000806017f */
[----:B----4-:R-:W-:Y:S05]  /*1cd80*/  @!P3 NANOSLEEP.SYNCS 0x989680 ;  /* 0x009896800000b95d */ /* 0x010fea0003900000 */
[----:B------:R-:W4:Y:S02]  /*1cd90*/  @!P3 SYNCS.PHASECHK.TRANS64 P3, [R204+URZ+0x28c50], R206 ;  /* 0x028c50cecc00b5a7 */ /* 0x000f24000806007f */
[----:B----4-:R-:W-:Y:S05]  /*1cda0*/  @!P3 BRA `(.L_x_4793) ;  /* 0xfffffffc00f0b947 */ /* 0x010fea000383ffff */
[----:B------:R-:W-:Y:S05]  /*1cdb0*/  BRA `(.L_x_4792) ;  /* 0xffffff2c00dc7947 */ /* 0x000fea000383ffff */
.L_x_4801:
[----:B---3--:R3:W4:Y:S02]  /*1cdc0*/  SYNCS.PHASECHK.TRANS64.TRYWAIT P2, [R206+URZ+0x28c30], R207 ;  /* 0x028c30cfce0075a7 */ /* 0x008724000804017f */
[----:B----4-:R-:W-:Y:S05]  /*1cdd0*/  @!P2 NANOSLEEP.SYNCS 0x989680 ;  /* 0x009896800000a95d */ /* 0x010fea0003900000 */
[----:B------:R-:W4:Y:S02]  /*1cde0*/  @!P2 SYNCS.PHASECHK.TRANS64 P2, [R206+URZ+0x28c30], R207 ;  /* 0x028c30cfce00a5a7 */ /* 0x000f24000804007f */
[----:B----4-:R-:W-:Y:S05]  /*1cdf0*/  @!P2 BRA `(.L_x_4801) ;  /* 0xfffffffc00f0a947 */ /* 0x010fea000383ffff */
[----:B------:R-:W-:Y:S05]  /*1ce00*/  BRA `(.L_x_4800) ;  /* 0xffffff3000f47947 */ /* 0x000fea000383ffff */
.L_x_4814:
[----:B-1----:R1:W2:Y:S02]  /*1ce10*/  SYNCS.PHASECHK.TRANS64.TRYWAIT P2, [R206+URZ+0x28c50], R207 ;  /* 0x028c50cfce0075a7 */ /* 0x0022a4000804017f */
[----:B--2---:R-:W-:Y:S05]  /*1ce20*/  @!P2 NANOSLEEP.SYNCS 0x989680 ;  /* 0x009896800000a95d */ /* 0x004fea0003900000 */
[----:B------:R-:W2:Y:S02]  /*1ce30*/  @!P2 SYNCS.PHASECHK.TRANS64 P2, [R206+URZ+0x28c50], R207 ;  /* 0x028c50cfce00a5a7 */ /* 0x000ea4000804007f */
[----:B--2---:R-:W-:Y:S05]  /*1ce40*/  @!P2 BRA `(.L_x_4814) ;  /* 0xfffffffc00f0a947 */ /* 0x004fea000383ffff */
[----:B------:R-:W-:Y:S05]  /*1ce50*/  BRA `(.L_x_4813) ;  /* 0xffffff5000ec7947 */ /* 0x000fea000383ffff */
.L_x_4850:
[----:B------:R-:W1:Y:S01]  /*1ce60*/  S2R R11, SR_TID.X ;  /* 0x00000000000b7919 */ /* 0x000e620000002100 */
[----:B------:R-:W-:Y:S01]  /*1ce70*/  BSSY B1, `(.L_x_5002) ;  /* 0x000000a000017945 */ /* 0x000fe20003800000 */
[----:B------:R-:W-:Y:S01]  /*1ce80*/  MOV R12, RZ ;  /* 0x000000ff000c7202 */ /* 0x000fe20000000f00 */
[----:B------:R-:W-:Y:S01]  /*1ce90*/  IMAD.MOV.U32 R15, RZ, RZ, -0x1 ;  /* 0xffffffffff0f7424 */ /* 0x000fe200078e00ff */
[----:B-1----:R-:W-:-:S04]  /*1cea0*/  SHF.R.U32.HI R11, RZ, 0x5, R11 ;  /* 0x00000005ff0b7819 */ /* 0x002fc8000001160b */
[----:B------:R-:W-:-:S05]  /*1ceb0*/  LOP3.LUT R11, R11, 0x3, RZ, 0xc0, !PT ;  /* 0x000000030b0b7812 */ /* 0x000fca00078ec0ff */
[----:B0-----:R-:W-:Y:S02]  /*1cec0*/  IMAD.MOV.U32 R13, RZ, RZ, R11 ;  /* 0x000000ffff0d7224 */ /* 0x001fe400078e000b */
[----:B------:R-:W-:-:S07]  /*1ced0*/  IMAD.MOV.U32 R11, RZ, RZ, 0x1f ;  /* 0x0000001fff0b7424 */ /* 0x000fce00078e00ff */
[----:B------:R-:W-:Y:S05]  /*1cee0*/  WARPSYNC.COLLECTIVE R15, `(.L_x_5003) ;  /* 0x000000000f087348 */ /* 0x000fea0003c00000 */
[----:B------:R0:W1:Y:S02]  /*1cef0*/  SHFL.IDX P6, R14, R13, R12, R11 ;  /* 0x0000000c0d0e7389 */ /* 0x00006400000c000b */
[----:B01----:R-:W-:Y:S01]  /*1cf00*/  ENDCOLLECTIVE ;  /* 0x000000000000791b */ /* 0x003fe20003800000 */
.L_x_5003:
[----:B------:R-:W-:Y:S05]  /*1cf10*/  BSYNC B1 ;  /* 0x0000000000017941 */ /* 0x000fea0003800000 */
.L_x_5002:
[----:B------:R-:W-:Y:S05]  /*1cf20*/  BRA `(.L_x_5004) ;  /* 0xffffff9c00907947 */ /* 0x000fea000383ffff */
.L_x_4851:
[----:B------:R-:W-:Y:S01]  /*1cf30*/  BSSY B1, `(.L_x_5005) ;  /* 0x0000006000017945 */ /* 0x000fe20003800000 */
[----:B------:R-:W-:-:S07]  /*1cf40*/  IMAD.MOV.U32 R15, RZ, RZ, -0x1 ;  /* 0xffffffffff0f7424 */ /* 0x000fce00078e00ff */
[----:B0-----:R-:W-:Y:S05]  /*1cf50*/  WARPSYNC.COLLECTIVE R15, `(.L_x_5006) ;  /* 0x000000000f0c7348 */ /* 0x001fea0003c00000 */
[----:B------:R-:W-:Y:S02]  /*1cf60*/  ELECT P6, UR62, PT ;  /* 0x00000000003e782f */ /* 0x000fe400038c0000 */
[----:B------:R-:W-:Y:S01]  /*1cf70*/  MOV R14, UR62 ;  /* 0x0000003e000e7c02 */ /* 0x000fe20008000f00 */
[----:B0-----:R-:W-:Y:S10]  /*1cf80*/  ENDCOLLECTIVE ;  /* 0x000000000000791b */ /* 0x001ff40003800000 */
.L_x_5006:
[----:B------:R-:W-:Y:S05]  /*1cf90*/  BSYNC B1 ;  /* 0x0000000000017941 */ /* 0x000fea0003800000 */
.L_x_5005:
[----:B------:R-:W-:Y:S05]  /*1cfa0*/  BRA `(.L_x_5007) ;  /* 0xffffff9c007c7947 */ /* 0x000fea000383ffff */
.L_x_4853:
[----:B-1----:R1:W2:Y:S02]  /*1cfb0*/  SYNCS.PHASECHK.TRANS64.TRYWAIT P0, [R7+URZ+0x28c20], R8 ;  /* 0x028c2008070075a7 */ /* 0x0022a4000800017f */
[----:B--2---:R-:W-:Y:S05]  /*1cfc0*/  @!P0 NANOSLEEP.SYNCS 0x989680 ;  /* 0x009896800000895d */ /* 0x004fea0003900000 */
[----:B------:R-:W2:Y:S02]  /*1cfd0*/  @!P0 SYNCS.PHASECHK.TRANS64 P0, [R7+URZ+0x28c20], R8 ;  /* 0x028c2008070085a7 */ /* 0x000ea4000800007f */
[----:B--2---:R-:W-:Y:S05]  /*1cfe0*/  @!P0 BRA `(.L_x_4853) ;  /* 0xfffffffc00f08947 */ /* 0x004fea000383ffff */
[----:B------:R-:W-:Y:S05]  /*1cff0*/  BRA `(.L_x_5008) ;  /* 0xffffff9c00987947 */ /* 0x000fea000383ffff */
.L_x_4856:
[----:B-1----:R1:W2:Y:S02]  /*1d000*/  SYNCS.PHASECHK.TRANS64.TRYWAIT P0, [R8+URZ+0x28ca0], R11 ;  /* 0x028ca00b080075a7 */ /* 0x0022a4000800017f */
[----:B--2---:R-:W-:Y:S05]  /*1d010*/  @!P0 NANOSLEEP.SYNCS 0x989680 ;  /* 0x009896800000895d */ /* 0x004fea0003900000 */
[----:B------:R-:W2:Y:S02]  /*1d020*/  @!P0 SYNCS.PHASECHK.TRANS64 P0, [R8+URZ+0x28ca0], R11 ;  /* 0x028ca00b080085a7 */ /* 0x000ea4000800007f */
[----:B--2---:R-:W-:Y:S05]  /*1d030*/  @!P0 BRA `(.L_x_4856) ;  /* 0xfffffffc00f08947 */ /* 0x004fea000383ffff */
[----:B------:R-:W-:Y:S05]  /*1d040*/  BRA `(.L_x_5009) ;  /* 0xffffff9c00a87947 */ /* 0x000fea000383ffff */
.L_x_4858:
[----:B--2---:R2:W3:Y:S02]  /*1d050*/  SYNCS.PHASECHK.TRANS64.TRYWAIT P0, [R8+URZ+0x28cc0], R11 ;  /* 0x028cc00b080075a7 */ /* 0x0044e4000800017f */
[----:B---3--:R-:W-:Y:S05]  /*1d060*/  @!P0 NANOSLEEP.SYNCS 0x989680 ;  /* 0x009896800000895d */ /* 0x008fea0003900000 */
[----:B------:R-:W3:Y:S02]  /*1d070*/  @!P0 SYNCS.PHASECHK.TRANS64 P0, [R8+URZ+0x28cc0], R11 ;  /* 0x028cc00b080085a7 */ /* 0x000ee4000800007f */
[----:B---3--:R-:W-:Y:S05]  /*1d080*/  @!P0 BRA `(.L_x_4858) ;  /* 0xfffffffc00f08947 */ /* 0x008fea000383ffff */
[----:B------:R-:W-:Y:S05]  /*1d090*/  BRA `(.L_x_5010) ;  /* 0xffffffa0000c7947 */ /* 0x000fea000383ffff */
.L_x_4862:
[----:B-1----:R1:W2:Y:S02]  /*1d0a0*/  SYNCS.PHASECHK.TRANS64.TRYWAIT P0, [R9+URZ+0x28ca0], R10 ;  /* 0x028ca00a090075a7 */ /* 0x0022a4000800017f */
[----:B--2---:R-:W-:Y:S05]  /*1d0b0*/  @!P0 NANOSLEEP.SYNCS 0x989680 ;  /* 0x009896800000895d */ /* 0x004fea0003900000 */
[----:B------:R-:W2:Y:S02]  /*1d0c0*/  @!P0 SYNCS.PHASECHK.TRANS64 P0, [R9+URZ+0x28ca0], R10 ;  /* 0x028ca00a090085a7 */ /* 0x000ea4000800007f */
[----:B--2---:R-:W-:Y:S05]  /*1d0d0*/  @!P0 BRA `(.L_x_4862) ;  /* 0xfffffffc00f08947 */ /* 0x004fea000383ffff */
[----:B------:R-:W-:Y:S05]  /*1d0e0*/  BRA `(.L_x_5011) ;  /* 0xffffffa4004c7947 */ /* 0x000fea000383ffff */
.L_x_4864:
[----:B--2---:R2:W3:Y:S02]  /*1d0f0*/  SYNCS.PHASECHK.TRANS64.TRYWAIT P1, [R9+URZ+0x28cc0], R10 ;  /* 0x028cc00a090075a7 */ /* 0x0044e4000802017f */
[----:B---3--:R-:W-:Y:S05]  /*1d100*/  @!P1 NANOSLEEP.SYNCS 0x989680 ;  /* 0x009896800000995d */ /* 0x008fea0003900000 */
[----:B------:R-:W3:Y:S02]  /*1d110*/  @!P1 SYNCS.PHASECHK.TRANS64 P1, [R9+URZ+0x28cc0], R10 ;  /* 0x028cc00a090095a7 */ /* 0x000ee4000802007f */
[----:B---3--:R-:W-:Y:S05]  /*1d120*/  @!P1 BRA `(.L_x_4864) ;  /* 0xfffffffc00f09947 */ /* 0x008fea000383ffff */
[----:B------:R-:W-:Y:S05]  /*1d130*/  BRA `(.L_x_5012) ;  /* 0xffffffa400a87947 */ /* 0x000fea000383ffff */
.L_x_4882:
[----:B------:R-:W0:Y:S01]  /*1d140*/  S2R R5, SR_TID.X ;  /* 0x0000000000057919 */ /* 0x000e220000002100 */
[----:B------:R-:W-:Y:S01]  /*1d150*/  BSSY B0, `(.L_x_5013) ;  /* 0x000000a000007945 */ /* 0x000fe20003800000 */
[----:B------:R-:W-:Y:S01]  /*1d160*/  IMAD.MOV.U32 R12, RZ, RZ, RZ ;  /* 0x000000ffff0c7224 */ /* 0x000fe200078e00ff */
[----:B-1----:R-:W-:Y:S01]  /*1d170*/  MOV R11, 0x1f ;  /* 0x0000001f000b7802 */ /* 0x002fe20000000f00 */
[----:B------:R-:W-:Y:S01]  /*1d180*/  IMAD.MOV.U32 R15, RZ, RZ, -0x1 ;  /* 0xffffffffff0f7424 */ /* 0x000fe200078e00ff */
[----:B0-----:R-:W-:-:S04]  /*1d190*/  SHF.R.U32.HI R5, RZ, 0x5, R5 ;  /* 0x00000005ff057819 */ /* 0x001fc80000011605 */
[----:B------:R-:W-:-:S05]  /*1d1a0*/  LOP3.LUT R5, R5, 0x3, RZ, 0xc0, !PT ;  /* 0x0000000305057812 */ /* 0x000fca00078ec0ff */
[----:B------:R-:W-:-:S07]  /*1d1b0*/  IMAD.MOV.U32 R13, RZ, RZ, R5 ;  /* 0x000000ffff0d7224 */ /* 0x000fce00078e0005 */
[----:B------:R-:W-:Y:S05]  /*1d1c0*/  WARPSYNC.COLLECTIVE R15, `(.L_x_5014) ;  /* 0x000000000f087348 */ /* 0x000fea0003c00000 */
[----:B------:R0:W1:Y:S02]  /*1d1d0*/  SHFL.IDX P6, R14, R13, R12, R11 ;  /* 0x0000000c0d0e7389 */ /* 0x00006400000c000b */
[----:B01----:R-:W-:Y:S01]  /*1d1e0*/  ENDCOLLECTIVE ;  /* 0x000000000000791b */ /* 0x003fe20003800000 */
.L_x_5014:
[----:B------:R-:W-:Y:S05]  /*1d1f0*/  BSYNC B0 ;  /* 0x0000000000007941 */ /* 0x000fea0003800000 */
.L_x_5013:
[----:B------:R-:W-:Y:S05]  /*1d200*/  BRA `(.L_x_5015) ;  /* 0xffffffb400707947 */ /* 0x000fea000383ffff */
.L_x_4883:
[----:B------:R-:W-:Y:S01]  /*1d210*/  BSSY B0, `(.L_x_5016) ;  /* 0x0000006000007945 */ /* 0x000fe20003800000 */
[----:B------:R-:W-:-:S07]  /*1d220*/  IMAD.MOV.U32 R15, RZ, RZ, -0x1 ;  /* 0xffffffffff0f7424 */ /* 0x000fce00078e00ff */
[----:B-1----:R-:W-:Y:S05]  /*1d230*/  WARPSYNC.COLLECTIVE R15, `(.L_x_5017) ;  /* 0x000000000f0c7348 */ /* 0x002fea0003c00000 */
[----:B------:R-:W-:Y:S02]  /*1d240*/  ELECT P6, UR62, PT ;  /* 0x00000000003e782f */ /* 0x000fe400038c0000 */
[----:B------:R-:W-:Y:S01]  /*1d250*/  MOV R14, UR62 ;  /* 0x0000003e000e7c02 */ /* 0x000fe20008000f00 */
[----:B-1----:R-:W-:Y:S10]  /*1d260*/  ENDCOLLECTIVE ;  /* 0x000000000000791b */ /* 0x002ff40003800000 */
.L_x_5017:
[----:B------:R-:W-:Y:S05]  /*1d270*/  BSYNC B0 ;  /* 0x0000000000007941 */ /* 0x000fea0003800000 */
.L_x_5016:
[----:B------:R-:W-:Y:S05]  /*1d280*/  BRA `(.L_x_5018) ;  /* 0xffffffb400607947 */ /* 0x000fea000383ffff */
.L_x_4886:
[----:B0-----:R0:W1:Y:S02]  /*1d290*/  SYNCS.PHASECHK.TRANS64.TRYWAIT P0, [R5+URZ+0x28c40], R7 ;  /* 0x028c4007050075a7 */ /* 0x001064000800017f */
[----:B-1----:R-:W-:Y:S05]  /*1d2a0*/  @!P0 NANOSLEEP.SYNCS 0x989680 ;  /* 0x009896800000895d */ /* 0x002fea0003900000 */
[----:B------:R-:W1:Y:S02]  /*1d2b0*/  @!P0 SYNCS.PHASECHK.TRANS64 P0, [R5+URZ+0x28c40], R7 ;  /* 0x028c4007050085a7 */ /* 0x000e64000800007f */
[----:B-1----:R-:W-:Y:S05]  /*1d2c0*/  @!P0 BRA `(.L_x_4886) ;  /* 0xfffffffc00f08947 */ /* 0x002fea000383ffff */
[----:B------:R-:W-:Y:S05]  /*1d2d0*/  BRA `(.L_x_5019) ;  /* 0xffffffb400c87947 */ /* 0x000fea000383ffff */
.L_x_4889:
        /* <DEDUP_REMOVED lines=8> */
.L_x_4892:
[----:B0-----:R0:W1:Y:S02]  /*1d360*/  SYNCS.PHASECHK.TRANS64.TRYWAIT P0, [R2+URZ+0x28c60], R5 ;  /* 0x028c6005020075a7 */ /* 0x001064000800017f */
[----:B-1----:R-:W-:Y:S05]  /*1d370*/  @!P0 NANOSLEEP.SYNCS 0x989680 ;  /* 0x009896800000895d */ /* 0x002fea0003900000 */
[----:B------:R-:W1:Y:S02]  /*1d380*/  @!P0 SYNCS.PHASECHK.TRANS64 P0, [R2+URZ+0x28c60], R5 ;  /* 0x028c6005020085a7 */ /* 0x000e64000800007f */
[----:B-1----:R-:W-:Y:S05]  /*1d390*/  @!P0 BRA `(.L_x_4892) ;  /* 0xfffffffc00f08947 */ /* 0x002fea000383ffff */
[----:B------:R-:W-:Y:S05]  /*1d3a0*/  BRA `(.L_x_5021) ;  /* 0xffffffb800c07947 */ /* 0x000fea000383ffff */
.L_x_4901:
[----:B--2---:R2:W3:Y:S02]  /*1d3b0*/  SYNCS.PHASECHK.TRANS64.TRYWAIT P0, [R2+URZ+0x28c40], R3 ;  /* 0x028c4003020075a7 */ /* 0x0044e4000800017f */
[----:B---3--:R-:W-:Y:S05]  /*1d3c0*/  @!P0 NANOSLEEP.SYNCS 0x989680 ;  /* 0x009896800000895d */ /* 0x008fea0003900000 */
[----:B------:R-:W3:Y:S02]  /*1d3d0*/  @!P0 SYNCS.PHASECHK.TRANS64 P0, [R2+URZ+0x28c40], R3 ;  /* 0x028c4003020085a7 */ /* 0x000ee4000800007f */
[----:B---3--:R-:W-:Y:S05]  /*1d3e0*/  @!P0 BRA `(.L_x_4901) ;  /* 0xfffffffc00f08947 */ /* 0x008fea000383ffff */
[----:B------:R-:W-:Y:S05]  /*1d3f0*/  BRA `(.L_x_5022) ;  /* 0xffffffc000907947 */ /* 0x000fea000383ffff */
.L_x_4903:
[----:B0-----:R0:W3:Y:S02]  /*1d400*/  SYNCS.PHASECHK.TRANS64.TRYWAIT P0, [R2+URZ+0x28c60], R3 ;  /* 0x028c6003020075a7 */ /* 0x0010e4000800017f */
[----:B---3--:R-:W-:Y:S05]  /*1d410*/  @!P0 NANOSLEEP.SYNCS 0x989680 ;  /* 0x009896800000895d */ /* 0x008fea0003900000 */
[----:B------:R-:W3:Y:S02]  /*1d420*/  @!P0 SYNCS.PHASECHK.TRANS64 P0, [R2+URZ+0x28c60], R3 ;  /* 0x028c6003020085a7 */ /* 0x000ee4000800007f */
[----:B---3--:R-:W-:Y:S05]  /*1d430*/  @!P0 BRA `(.L_x_4903) ;  /* 0xfffffffc00f08947 */ /* 0x008fea000383ffff */
[----:B------:R-:W-:Y:S05]  /*1d440*/  BRA `(.L_x_5023) ;  /* 0xffffffc400007947 */ /* 0x000fea000383ffff */
.L_x_4908:
[----:B---3--:R3:W4:Y:S02]  /*1d450*/  SYNCS.PHASECHK.TRANS64.TRYWAIT P0, [R2+URZ+0x28c40], R3 ;  /* 0x028c4003020075a7 */ /* 0x008724000800017f */
[----:B----4-:R-:W-:Y:S05]  /*1d460*/  @!P0 NANOSLEEP.SYNCS 0x989680 ;  /* 0x009896800000895d */ /* 0x010fea0003900000 */
[----:B------:R-:W4:Y:S02]  /*1d470*/  @!P0 SYNCS.PHASECHK.TRANS64 P0, [R2+URZ+0x28c40], R3 ;  /* 0x028c4003020085a7 */ /* 0x000f24000800007f */
[----:B----4-:R-:W-:Y:S05]  /*1d480*/  @!P0 BRA `(.L_x_4908) ;  /* 0xfffffffc00f08947 */ /* 0x010fea000383ffff */
[----:B------:R-:W-:Y:S05]  /*1d490*/  BRA `(.L_x_5024) ;  /* 0xffffffc800a47947 */ /* 0x000fea000383ffff */
.L_x_4910:
[----:B0-----:R0:W2:Y:S02]  /*1d4a0*/  SYNCS.PHASECHK.TRANS64.TRYWAIT P1, [R2+URZ+0x28c60], R3 ;  /* 0x028c6003020075a7 */ /* 0x0010a4000802017f */
[----:B--2---:R-:W-:Y:S05]  /*1d4b0*/  @!P1 NANOSLEEP.SYNCS 0x989680 ;  /* 0x009896800000995d */ /* 0x004fea0003900000 */
[----:B------:R-:W2:Y:S02]  /*1d4c0*/  @!P1 SYNCS.PHASECHK.TRANS64 P1, [R2+URZ+0x28c60], R3 ;  /* 0x028c6003020095a7 */ /* 0x000ea4000802007f */
[----:B--2---:R-:W-:Y:S05]  /*1d4d0*/  @!P1 BRA `(.L_x_4910) ;  /* 0xfffffffc00f09947 */ /* 0x004fea000383ffff */
[----:B------:R-:W-:Y:S05]  /*1d4e0*/  BRA `(.L_x_5025) ;  /* 0xffffffcc00107947 */ /* 0x000fea000383ffff */
.L_x_4915:
[----:B---3--:R3:W4:Y:S02]  /*1d4f0*/  SYNCS.PHASECHK.TRANS64.TRYWAIT P0, [R2+URZ+0x28c40], R3 ;  /* 0x028c4003020075a7 */ /* 0x008724000800017f */
[----:B----4-:R-:W-:Y:S05]  /*1d500*/  @!P0 NANOSLEEP.SYNCS 0x989680 ;  /* 0x009896800000895d */ /* 0x010fea0003900000 */
[----:B------:R-:W4:Y:S02]  /*1d510*/  @!P0 SYNCS.PHASECHK.TRANS64 P0, [R2+URZ+0x28c40], R3 ;  /* 0x028c4003020085a7 */ /* 0x000f24000800007f */
[----:B----4-:R-:W-:Y:S05]  /*1d520*/  @!P0 BRA `(.L_x_4915) ;  /* 0xfffffffc00f08947 */ /* 0x010fea000383ffff */
[----:B------:R-:W-:Y:S05]  /*1d530*/  BRA `(.L_x_5026) ;  /* 0xffffffd000907947 */ /* 0x000fea000383ffff */
.L_x_4917:
[----:B0-----:R0:W2:Y:S02]  /*1d540*/  SYNCS.PHASECHK.TRANS64.TRYWAIT P1, [R2+URZ+0x28c60], R3 ;  /* 0x028c6003020075a7 */ /* 0x0010a4000802017f */
[----:B--2---:R-:W-:Y:S05]  /*1d550*/  @!P1 NANOSLEEP.SYNCS 0x989680 ;  /* 0x009896800000995d */ /* 0x004fea0003900000 */
[----:B------:R-:W2:Y:S02]  /*1d560*/  @!P1 SYNCS.PHASECHK.TRANS64 P1, [R2+URZ+0x28c60], R3 ;  /* 0x028c6003020095a7 */ /* 0x000ea4000802007f */
[----:B--2---:R-:W-:Y:S05]  /*1d570*/  @!P1 BRA `(.L_x_4917) ;  /* 0xfffffffc00f09947 */ /* 0x004fea000383ffff */
[----:B------:R-:W-:Y:S05]  /*1d580*/  BRA `(.L_x_5027) ;  /* 0xffffffd400007947 */ /* 0x000fea000383ffff */
.L_x_4922:
[----:B------:R-:W-:Y:S01]  /*1d590*/  BSSY B0, `(.L_x_5028) ;  /* 0x0000008000007945 */ /* 0x000fe20003800000 */
[----:B0-----:R-:W-:Y:S01]  /*1d5a0*/  IMAD.MOV.U32 R13, RZ, RZ, R16 ;  /* 0x000000ffff0d7224 */ /* 0x001fe200078e0010 */
[----:B------:R-:W-:Y:S01]  /*1d5b0*/  MOV R15, 0xffffffff ;  /* 0xffffffff000f7802 */ /* 0x000fe20000000f00 */
[----:B------:R-:W-:Y:S02]  /*1d5c0*/  IMAD.MOV.U32 R12, RZ, RZ, RZ ;  /* 0x000000ffff0c7224 */ /* 0x000fe400078e00ff */
[----:B-1----:R-:W-:-:S07]  /*1d5d0*/  IMAD.MOV.U32 R11, RZ, RZ, 0x1f ;  /* 0x0000001fff0b7424 */ /* 0x002fce00078e00ff */
[----:B--2---:R-:W-:Y:S05]  /*1d5e0*/  WARPSYNC.COLLECTIVE R15, `(.L_x_5029) ;  /* 0x000000000f087348 */ /* 0x004fea0003c00000 */
[----:B------:R0:W1:Y:S02]  /*1d5f0*/  SHFL.IDX P6, R14, R13, R12, R11 ;  /* 0x0000000c0d0e7389 */ /* 0x00006400000c000b */
[----:B012---:R-:W-:Y:S01]  /*1d600*/  ENDCOLLECTIVE ;  /* 0x000000000000791b */ /* 0x007fe20003800000 */
.L_x_5029:
[----:B------:R-:W-:Y:S05]  /*1d610*/  BSYNC B0 ;  /* 0x0000000000007941 */ /* 0x000fea0003800000 */
.L_x_5028:
        /* <DEDUP_REMOVED lines=8> */
.L_x_5030:
[----:B------:R-:W-:Y:S01]  /*1d6a0*/  MOV R16, R14 ;  /* 0x0000000e00107202 */ /* 0x000fe20000000f00 */
[----:B------:R-:W-:Y:S06]  /*1d6b0*/  BRA `(.L_x_5031) ;  /* 0xffffffd800447947 */ /* 0x000fec000383ffff */
.L_x_4925:
[----:B------:R-:W-:Y:S01]  /*1d6c0*/  BSSY B0, `(.L_x_5032) ;  /* 0x0000008000007945 */ /* 0x000fe20003800000 */
[----:B0----5:R-:W-:Y:S02]  /*1d6d0*/  IMAD.MOV.U32 R13, RZ, RZ, R17 ;  /* 0x000000ffff0d7224 */ /* 0x021fe400078e0011 */
[----:B------:R-:W-:Y:S02]  /*1d6e0*/  IMAD.MOV.U32 R12, RZ, RZ, 0x1 ;  /* 0x00000001ff0c7424 */ /* 0x000fe400078e00ff */
[----:B-1----:R-:W-:Y:S02]  /*1d6f0*/  IMAD.MOV.U32 R11, RZ, RZ, RZ ;  /* 0x000000ffff0b7224 */ /* 0x002fe400078e00ff */
[----:B------:R-:W-:-:S07]  /*1d700*/  IMAD.MOV.U32 R15, RZ, RZ, -0x1 ;  /* 0xffffffffff0f7424 */ /* 0x000fce00078e00ff */
[----:B--234-:R-:W-:Y:S05]  /*1d710*/  WARPSYNC.COLLECTIVE R15, `(.L_x_5033) ;  /* 0x000000000f087348 */ /* 0x01cfea0003c00000 */
[----:B------:R0:W1:Y:S02]  /*1d720*/  SHFL.UP P6, R14, R13, R12, R11 ;  /* 0x0400000c0d0e7389 */ /* 0x00006400000c000b */
[----:B01234-:R-:W-:Y:S01]  /*1d730*/  ENDCOLLECTIVE ;  /* 0x000000000000791b */ /* 0x01ffe20003800000 */
.L_x_5033:
[----:B------:R-:W-:Y:S05]  /*1d740*/  BSYNC B0 ;  /* 0x0000000000007941 */ /* 0x000fea0003800000 */
.L_x_5032:
        /* <DEDUP_REMOVED lines=10> */
.L_x_5034:
        /* <DEDUP_REMOVED lines=8> */
.L_x_5035:
        /* <DEDUP_REMOVED lines=8> */
.L_x_5036:
        /* <DEDUP_REMOVED lines=8> */
.L_x_5037:
        /* <DEDUP_REMOVED lines=8> */
.L_x_5038:
[----:B------:R-:W-:Y:S05]  /*1d9f0*/  BRA `(.L_x_5039) ;  /* 0xffffffd800087947 */ /* 0x000fea000383ffff */
.L_x_4930:
[----:B------:R-:W-:Y:S01]  /*1da00*/  BSSY B0, `(.L_x_5040) ;  /* 0x0000008000007945 */ /* 0x000fe20003800000 */
[----:B-----5:R-:W-:Y:S01]  /*1da10*/  IMAD.MOV.U32 R13, RZ, RZ, R17 ;  /* 0x000000ffff0d7224 */ /* 0x020fe200078e0011 */
[----:B-1----:R-:W-:Y:S01]  /*1da20*/  MOV R11, RZ ;  /* 0x000000ff000b7202 */ /* 0x002fe20000000f00 */
[----:B------:R-:W-:Y:S02]  /*1da30*/  IMAD.MOV.U32 R12, RZ, RZ, 0x1 ;  /* 0x00000001ff0c7424 */ /* 0x000fe400078e00ff */
[----:B------:R-:W-:-:S07]  /*1da40*/  IMAD.MOV.U32 R15, RZ, RZ, -0x1 ;  /* 0xffffffffff0f7424 */ /* 0x000fce00078e00ff */
[----:B0-2---:R-:W-:Y:S05]  /*1da50*/  WARPSYNC.COLLECTIVE R15, `(.L_x_5041) ;  /* 0x000000000f087348 */ /* 0x005fea0003c00000 */
[----:B------:R1:W3:Y:S02]  /*1da60*/  SHFL.UP P6, R14, R13, R12, R11 ;  /* 0x0400000c0d0e7389 */ /* 0x0002e400000c000b */
[----:B0123--:R-:W-:Y:S01]  /*1da70*/  ENDCOLLECTIVE ;  /* 0x000000000000791b */ /* 0x00ffe20003800000 */
.L_x_5041:
[----:B------:R-:W-:Y:S05]  /*1da80*/  BSYNC B0 ;  /* 0x0000000000007941 */ /* 0x000fea0003800000 */
.L_x_5040:
        /* <DEDUP_REMOVED lines=10> */
.L_x_5042:
        /* <DEDUP_REMOVED lines=8> */
.L_x_5043:
        /* <DEDUP_REMOVED lines=8> */
.L_x_5044:
        /* <DEDUP_REMOVED lines=8> */
.L_x_5045:
[----:B------:R-:W-:Y:S01]  /*1dcb0*/  IMAD.MOV.U32 R12, RZ, RZ, 0x1f ;  /* 0x0000001fff0c7424 */ /* 0x000fe200078e00ff */
[----:B------:R-:W-:Y:S02]  /*1dcc0*/  MOV R11, 0x1f ;  /* 0x0000001f000b7802 */ /* 0x000fe40000000f00 */
[----:B------:R-:W-:-:S05]  /*1dcd0*/  SEL R2, R14, RZ, P0 ;  /* 0x000000ff0e027207 */ /* 0x000fca0000000000 */
[----:B------:R-:W-:-:S04]  /*1dce0*/  IMAD.IADD R2, R5, 0x1, R2 ;  /* 0x0000000105027824 */ /* 0x000fc800078e0202 */
[----:B------:R-:W-:-:S07]  /*1dcf0*/  IMAD.MOV.U32 R13, RZ, RZ, R2 ;  /* 0x000000ffff0d7224 */ /* 0x000fce00078e0002 */
[----:B------:R-:W-:Y:S05]  /*1dd00*/  WARPSYNC.COLLECTIVE R15, `(.L_x_5046) ;  /* 0x000000000f087348 */ /* 0x000fea0003c00000 */
[----:B------:R0:W1:Y:S02]  /*1dd10*/  SHFL.IDX P6, R14, R13, R12, R11 ;  /* 0x0000000c0d0e7389 */ /* 0x00006400000c000b */
[----:B01----:R-:W-:Y:S01]  /*1dd20*/  ENDCOLLECTIVE ;  /* 0x000000000000791b */ /* 0x003fe20003800000 */
.L_x_5046:
[----:B------:R-:W-:Y:S05]  /*1dd30*/  BRA `(.L_x_5047) ;  /* 0xffffffd400ec7947 */ /* 0x000fea000383ffff */
.L_x_4932:
[----:B------:R-:W-:Y:S01]  /*1dd40*/  BSSY B0, `(.L_x_5048) ;  /* 0x0000006000007945 */ /* 0x000fe20003800000 */
[----:B------:R-:W-:Y:S01]  /*1dd50*/  PLOP3.LUT P6, PT, P6, PT, PT, 0x8, 0x0 ;  /* 0x000000000000781c */ /* 0x000fe200037ce170 */
[----:B------:R-:W-:-:S12]  /*1dd60*/  IMAD.MOV.U32 R15, RZ, RZ, -0x1 ;  /* 0xffffffffff0f7424 */ /* 0x000fd800078e00ff */
[----:B01----:R-:W-:Y:S05]  /*1dd70*/  WARPSYNC.COLLECTIVE R15, `(.L_x_5049) ;  /* 0x000000000f087348 */ /* 0x003fea0003c00000 */
[----:B------:R-:W-:Y:S01]  /*1dd80*/  VOTE.ANY R14, PT, P6 ;  /* 0x00000000000e7806 */ /* 0x000fe200030e0100 */
[----:B01----:R-:W-:Y:S06]  /*1dd90*/  ENDCOLLECTIVE ;  /* 0x000000000000791b */ /* 0x003fec0003800000 */
.L_x_5049:
[----:B------:R-:W-:Y:S05]  /*1dda0*/  BSYNC B0 ;  /* 0x0000000000007941 */ /* 0x000fea0003800000 */
.L_x_5048:
[----:B------:R-:W-:Y:S01]  /*1ddb0*/  IMAD.MOV.U32 R3, RZ, RZ, R14 ;  /* 0x000000ffff037224 */ /* 0x000fe200078e000e */
[----:B------:R-:W-:Y:S01]  /*1ddc0*/  MOV R15, 0xffffffff ;  /* 0xffffffff000f7802 */ /* 0x000fe20000000f00 */
[----:B------:R-:W-:Y:S02]  /*1ddd0*/  IMAD.MOV.U32 R13, RZ, RZ, R17 ;  /* 0x000000ffff0d7224 */ /* 0x000fe400078e0011 */
[----:B------:R-:W0:Y:S01]  /*1dde0*/  POPC R6, R3 ;  /* 0x0000000300067309 */ /* 0x000e220000000000 */
[----:B------:R-:W-:Y:S02]  /*1ddf0*/  IMAD.MOV.U32 R11, RZ, RZ, 0x1f ;  /* 0x0000001fff0b7424 */ /* 0x000fe400078e00ff */
[----:B0-----:R-:W-:-:S07]  /*1de00*/  IMAD.MOV.U32 R12, RZ, RZ, R6 ;  /* 0x000000ffff0c7224 */ /* 0x001fce00078e0006 */
[----:B------:R-:W-:Y:S05]  /*1de10*/  WARPSYNC.COLLECTIVE R15, `(.L_x_5050) ;  /* 0x000000000f087348 */ /* 0x000fea0003c00000 */
[----:B------:R0:W1:Y:S02]  /*1de20*/  SHFL.IDX P6, R14, R13, R12, R11 ;  /* 0x0000000c0d0e7389 */ /* 0x00006400000c000b */
[----:B01----:R-:W-:Y:S01]  /*1de30*/  ENDCOLLECTIVE ;  /* 0x000000000000791b */ /* 0x003fe20003800000 */
.L_x_5050:
[----:B------:R-:W-:Y:S01]  /*1de40*/  IMAD.MOV.U32 R17, RZ, RZ, R14 ;  /* 0x000000ffff117224 */ /* 0x000fe200078e000e */
[----:B------:R-:W-:Y:S06]  /*1de50*/  BRA `(.L_x_5051) ;  /* 0xffffffd400dc7947 */ /* 0x000fec000383ffff */
.L_x_4934:
[----:B------:R-:W-:Y:S01]  /*1de60*/  BSSY B0, `(.L_x_5052) ;  /* 0x0000007000007945 */ /* 0x000fe20003800000 */
[----:B------:R-:W-:Y:S02]  /*1de70*/  IMAD.MOV.U32 R13, RZ, RZ, R2 ;  /* 0x000000ffff0d7224 */ /* 0x000fe400078e0002 */
[----:B-1----:R-:W-:Y:S02]  /*1de80*/  IMAD.MOV.U32 R11, RZ, RZ, 0x1f ;  /* 0x0000001fff0b7424 */ /* 0x002fe400078e00ff */
[----:B------:R-:W-:-:S07]  /*1de90*/  IMAD.MOV.U32 R15, RZ, RZ, -0x1 ;  /* 0xffffffffff0f7424 */ /* 0x000fce00078e00ff */
[----:B0-23--:R-:W-:Y:S05]  /*1dea0*/  WARPSYNC.COLLECTIVE R15, `(.L_x_5053) ;  /* 0x000000000f087348 */ /* 0x00dfea0003c00000 */
[----:B------:R1:W4:Y:S02]  /*1deb0*/  SHFL.IDX P6, R14, R13, R12, R11 ;  /* 0x0000000c0d0e7389 */ /* 0x00032400000c000b */
[----:B01234-:R-:W-:Y:S01]  /*1dec0*/  ENDCOLLECTIVE ;  /* 0x000000000000791b */ /* 0x01ffe20003800000 */
.L_x_5053:
[----:B------:R-:W-:Y:S05]  /*1ded0*/  BSYNC B0 ;  /* 0x0000000000007941 */ /* 0x000fea0003800000 */
.L_x_5052:
[----:B------:R-:W-:Y:S01]  /*1dee0*/  IMAD.MOV.U32 R7, RZ, RZ, R14 ;  /* 0x000000ffff077224 */ /* 0x000fe200078e000e */
[----:B------:R-:W-:Y:S06]  /*1def0*/  BRA `(.L_x_4933) ;  /* 0xffffffd400d07947 */ /* 0x000fec000383ffff */
.L_x_4938:
[----:B-1----:R1:W2:Y:S02]  /*1df00*/  SYNCS.PHASECHK.TRANS64.TRYWAIT P0, [R0+URZ+0x28c20], R3 ;  /* 0x028c2003000075a7 */ /* 0x0022a4000800017f */
[----:B--2---:R-:W-:Y:S05]  /*1df10*/  @!P0 NANOSLEEP.SYNCS 0x989680 ;  /* 0x009896800000895d */ /* 0x004fea0003900000 */
[----:B------:R-:W2:Y:S02]  /*1df20*/  @!P0 SYNCS.PHASECHK.TRANS64 P0, [R0+URZ+0x28c20], R3 ;  /* 0x028c2003000085a7 */ /* 0x000ea4000800007f */
[----:B--2---:R-:W-:Y:S05]  /*1df30*/  @!P0 BRA `(.L_x_4938) ;  /* 0xfffffffc00f08947 */ /* 0x004fea000383ffff */
[----:B------:R-:W-:Y:S05]  /*1df40*/  BRA `(.L_x_5054) ;  /* 0xffffffdc00447947 */ /* 0x000fea000383ffff */
.L_x_4939:
[----:B------:R-:W2:Y:S01]  /*1df50*/  S2R R2, SR_TID.X ;  /* 0x0000000000027919 */ /* 0x000ea20000002100 */
[----:B------:R-:W-:Y:S01]  /*1df60*/  BSSY B0, `(.L_x_5055) ;  /* 0x000000a000007945 */ /* 0x000fe20003800000 */
[----:B------:R-:W-:Y:S02]  /*1df70*/  IMAD.MOV.U32 R12, RZ, RZ, RZ ;  /* 0x000000ffff0c7224 */ /* 0x000fe400078e00ff */
[----:B------:R-:W-:Y:S02]  /*1df80*/  IMAD.MOV.U32 R11, RZ, RZ, 0x1f ;  /* 0x0000001fff0b7424 */ /* 0x000fe400078e00ff */
[----:B------:R-:W-:Y:S01]  /*1df90*/  IMAD.MOV.U32 R15, RZ, RZ, -0x1 ;  /* 0xffffffffff0f7424 */ /* 0x000fe200078e00ff */
[----:B--2---:R-:W-:-:S04]  /*1dfa0*/  SHF.R.U32.HI R2, RZ, 0x5, R2 ;  /* 0x00000005ff027819 */ /* 0x004fc80000011602 */
[----:B------:R-:W-:-:S04]  /*1dfb0*/  LOP3.LUT R2, R2, 0x3, RZ, 0xc0, !PT ;  /* 0x0000000302027812 */ /* 0x000fc800078ec0ff */
[----:B0-----:R-:W-:-:S07]  /*1dfc0*/  MOV R13, R2 ;  /* 0x00000002000d7202 */ /* 0x001fce0000000f00 */
[----:B-1----:R-:W-:Y:S05]  /*1dfd0*/  WARPSYNC.COLLECTIVE R15, `(.L_x_5056) ;  /* 0x000000000f087348 */ /* 0x002fea0003c00000 */
[----:B------:R0:W2:Y:S02]  /*1dfe0*/  SHFL.IDX P6, R14, R13, R12, R11 ;  /* 0x0000000c0d0e7389 */ /* 0x0000a400000c000b */
[----:B012---:R-:W-:Y:S01]  /*1dff0*/  ENDCOLLECTIVE ;  /* 0x000000000000791b */ /* 0x007fe20003800000 */
.L_x_5056:
[----:B------:R-:W-:Y:S05]  /*1e000*/  BSYNC B0 ;  /* 0x0000000000007941 */ /* 0x000fea0003800000 */
.L_x_5055:
[----:B------:R-:W-:Y:S05]  /*1e010*/  BRA `(.L_x_5057) ;  /* 0xffffffdc002c7947 */ /* 0x000fea000383ffff */
.L_x_4940:
[----:B------:R-:W-:Y:S01]  /*1e020*/  BSSY B0, `(.L_x_5058) ;  /* 0x0000006000007945 */ /* 0x000fe20003800000 */
[----:B------:R-:W-:-:S07]  /*1e030*/  IMAD.MOV.U32 R15, RZ, RZ, -0x1 ;  /* 0xffffffffff0f7424 */ /* 0x000fce00078e00ff */
[----:B012---:R-:W-:Y:S05]  /*1e040*/  WARPSYNC.COLLECTIVE R15, `(.L_x_5059) ;  /* 0x000000000f0c7348 */ /* 0x007fea0003c00000 */
[----:B------:R-:W-:Y:S02]  /*1e050*/  ELECT P6, UR62, PT ;  /* 0x00000000003e782f */ /* 0x000fe400038c0000 */
[----:B------:R-:W-:Y:S01]  /*1e060*/  MOV R14, UR62 ;  /* 0x0000003e000e7c02 */ /* 0x000fe20008000f00 */
[----:B012---:R-:W-:Y:S10]  /*1e070*/  ENDCOLLECTIVE ;  /* 0x000000000000791b */ /* 0x007ff40003800000 */
.L_x_5059:
[----:B------:R-:W-:Y:S05]  /*1e080*/  BSYNC B0 ;  /* 0x0000000000007941 */ /* 0x000fea0003800000 */
.L_x_5058:
[----:B------:R-:W-:Y:S05]  /*1e090*/  BRA `(.L_x_5060) ;  /* 0xffffffdc00207947 */ /* 0x000fea000383ffff */
.L_x_4942:
[----:B-1----:R1:W2:Y:S02]  /*1e0a0*/  SYNCS.PHASECHK.TRANS64.TRYWAIT P0, [R6+URZ], R5 ;  /* 0x00000005060075a7 */ /* 0x0022a4000800017f */
[----:B--2---:R-:W-:Y:S05]  /*1e0b0*/  @!P0 NANOSLEEP.SYNCS 0x989680 ;  /* 0x009896800000895d */ /* 0x004fea0003900000 */
[----:B------:R-:W2:Y:S02]  /*1e0c0*/  @!P0 SYNCS.PHASECHK.TRANS64 P0, [R6+URZ], R5 ;  /* 0x00000005060085a7 */ /* 0x000ea4000800007f */
[----:B--2---:R-:W-:Y:S05]  /*1e0d0*/  @!P0 BRA `(.L_x_4942) ;  /* 0xfffffffc00f08947 */ /* 0x004fea000383ffff */
[----:B------:R-:W-:Y:S05]  /*1e0e0*/  BRA `(.L_x_5061) ;  /* 0xffffffdc005c7947 */ /* 0x000fea000383ffff */
.L_x_4943:
[----:B--2---:R2:W3:Y:S02]  /*1e0f0*/  SYNCS.PHASECHK.TRANS64.TRYWAIT P0, [R7+URZ], R2 ;  /* 0x00000002070075a7 */ /* 0x0044e4000800017f */
[----:B---3--:R-:W-:Y:S05]  /*1e100*/  @!P0 NANOSLEEP.SYNCS 0x989680 ;  /* 0x009896800000895d */ /* 0x008fea0003900000 */
[----:B------:R-:W3:Y:S02]  /*1e110*/  @!P0 SYNCS.PHASECHK.TRANS64 P0, [R7+URZ], R2 ;  /* 0x00000002070085a7 */ /* 0x000ee4000800007f */
[----:B---3--:R-:W-:Y:S05]  /*1e120*/  @!P0 BRA `(.L_x_4943) ;  /* 0xfffffffc00f08947 */ /* 0x008fea000383ffff */
[----:B------:R-:W-:Y:S05]  /*1e130*/  BRA `(.L_x_5062) ;  /* 0xffffffdc00507947 */ /* 0x000fea000383ffff */
.L_x_4945:
[----:B---3--:R3:W4:Y:S02]  /*1e140*/  SYNCS.PHASECHK.TRANS64.TRYWAIT P0, [R4+URZ], R5 ;  /* 0x00000005040075a7 */ /* 0x008724000800017f */
[----:B----4-:R-:W-:Y:S05]  /*1e150*/  @!P0 NANOSLEEP.SYNCS 0x989680 ;  /* 0x009896800000895d */ /* 0x010fea0003900000 */
[----:B------:R-:W4:Y:S02]  /*1e160*/  @!P0 SYNCS.PHASECHK.TRANS64 P0, [R4+URZ], R5 ;  /* 0x00000005040085a7 */ /* 0x000f24000800007f */
[----:B----4-:R-:W-:Y:S05]  /*1e170*/  @!P0 BRA `(.L_x_4945) ;  /* 0xfffffffc00f08947 */ /* 0x010fea000383ffff */
[----:B------:R-:W-:Y:S05]  /*1e180*/  BRA `(.L_x_5063) ;  /* 0xffffffdc00587947 */ /* 0x000fea000383ffff */
.L_x_5064:
        /* <DEDUP_REMOVED lines=15> */
.L_x_11949:


//--------------------- .text._ZN7cutlass13device_kernelIN5flash11enable_sm90INS1_16FlashAttnFwdSm90INS1_25CollectiveMainloopFwdSm90ILi2EN4cute5tupleIJNS5_1CILi1EEES8_S8_EEENS6_IJNS7_ILi64EEESA_SA_EEELi512ENS_6half_tEfNS_4arch4Sm90ELb0ELb1ELb0ELb1ELb0ELb0ELb1ELb0ELb0ELb0ELb0ELb0EEENS1_21CollectiveEpilogueFwdINS6_IJSA_NS7_ILi512EEESA_EEES9_SC_SE_Li256ELb1ELb0ELb0ELb0EEENS1_36VarlenDynamicPersistentTileSchedulerILi64ELi64ELi256ELi32ELb0ELb0ELb1ELb1ELb0ELb1EEEEEEEEEvNT_6ParamsE --------------------------
	.section	.text._ZN7cutlass13device_kernelIN5flash11enable_sm90INS1_16FlashAttnFwdSm90INS1_25CollectiveMainloopFwdSm90ILi2EN4cute5tupleIJNS5_1CILi1EEES8_S8_EEENS6_IJNS7_ILi64EEESA_SA_EEELi512ENS_6half_tEfNS_4arch4Sm90ELb0ELb1ELb0ELb1ELb0ELb0ELb1ELb0ELb0ELb0ELb0ELb0EEENS1_21CollectiveEpilogueFwdINS6_IJSA_NS7_ILi512EEESA_EEES9_SC_SE_Li256ELb1ELb0ELb0ELb0EEENS1_36VarlenDynamicPersistentTileSchedulerILi64ELi64ELi256ELi32ELb0ELb0ELb1ELb1ELb0ELb1EEEEEEEEEvNT_6ParamsE,"ax",@progbits
	.align	128
.text._ZN7cutlass13device_kernelIN5flash11enable_sm90INS1_16FlashAttnFwdSm90INS1_25CollectiveMainloopFwdSm90ILi2EN4cute5tupleIJNS5_1CILi1EEES8_S8_EEENS6_IJNS7_ILi64EEESA_SA_EEELi512ENS_6half_tEfNS_4arch4Sm90ELb0ELb1ELb0ELb1ELb0ELb0ELb1ELb0ELb0ELb0ELb0ELb0EEENS1_21CollectiveEpilogueFwdINS6_IJSA_NS7_ILi512EEESA_EEES9_SC_SE_Li256ELb1ELb0ELb0ELb0EEENS1_36VarlenDynamicPersistentTileSchedulerILi64ELi64ELi256ELi32ELb0ELb0ELb1ELb1ELb0ELb1EEEEEEEEEvNT_6ParamsE:
        .type           _ZN7cutlass13device_kernelIN5flash11enable_sm90INS1_16FlashAttnFwdSm90INS1_25CollectiveMainloopFwdSm90ILi2EN4cute5tupleIJNS5_1CILi1EEES8_S8_EEENS6_IJNS7_ILi64EEESA_SA_EEELi512ENS_6half_tEfNS_4arch4Sm90ELb0ELb1ELb0ELb1ELb0ELb0ELb1ELb0ELb0ELb0ELb0ELb0EEENS1_21CollectiveEpilogueFwdINS6_IJSA_NS7_ILi512EEESA_EEES9_SC_SE_Li256ELb1ELb0ELb0ELb0EEENS1_36VarlenDynamicPersistentTileSchedulerILi64ELi64ELi256ELi32ELb0ELb0ELb1ELb1ELb0ELb1EEEEEEEEEvNT_6ParamsE,@function
        .size           _ZN7cutlass13device_kernelIN5flash11enable_sm90INS1_16FlashAttnFwdSm90INS1_25CollectiveMainloopFwdSm90ILi2EN4cute5tupleIJNS5_1CILi1EEES8_S8_EEENS6_IJNS7_ILi64EEESA_SA_EEELi512ENS_6half_tEfNS_4arch4Sm90ELb0ELb1ELb0ELb1ELb0ELb0ELb1ELb0ELb0ELb0ELb0ELb0EEENS1_21CollectiveEpilogueFwdINS6_IJSA_NS7_ILi512EEESA_EEES9_SC_SE_Li256ELb1ELb0ELb0ELb0EEENS1_36VarlenDynamicPersistentTileSchedulerILi64ELi64ELi256ELi32ELb0ELb0ELb1ELb1ELb0ELb1EEEEEEEEEvNT_6ParamsE,(.L_x_11950 - _ZN7cutlass13device_kernelIN5flash11enable_sm90INS1_16FlashAttnFwdSm90INS1_25CollectiveMainloopFwdSm90ILi2EN4cute5tupleIJNS5_1CILi1EEES8_S8_EEENS6_IJNS7_ILi64EEESA_SA_EEELi512ENS_6half_tEfNS_4arch4Sm90ELb0ELb1ELb0ELb1ELb0ELb0ELb1ELb0ELb0ELb0ELb0ELb0EEENS1_21CollectiveEpilogueFwdINS6_IJSA_NS7_ILi512EEESA_EEES9_SC_SE_Li256ELb1ELb0ELb0ELb0EEENS1_36VarlenDynamicPersistentTileSchedulerILi64ELi64ELi256ELi32ELb0ELb0ELb1ELb1ELb0ELb1EEEEEEEEEvNT_6ParamsE)
        .other          _ZN7cutlass13device_kernelIN5flash11enable_sm90INS1_16FlashAttnFwdSm90INS1_25CollectiveMainloopFwdSm90ILi2EN4cute5tupleIJNS5_1CILi1EEES8_S8_EEENS6_IJNS7_ILi64EEESA_SA_EEELi512ENS_6half_tEfNS_4arch4Sm90ELb0ELb1ELb0ELb1ELb0ELb0ELb1ELb0ELb0ELb0ELb0ELb0EEENS1_21CollectiveEpilogueFwdINS6_IJSA_NS7_ILi512EEESA_EEES9_SC_SE_Li256ELb1ELb0ELb0ELb0EEENS1_36VarlenDynamicPersistentTileSchedulerILi64ELi64ELi256ELi32ELb0ELb0ELb1ELb1ELb0ELb1EEEEEEEEEvNT_6ParamsE,@"STO_CUDA_ENTRY STV_DEFAULT"
_ZN7cutlass13device_kernelIN5flash11enable_sm90INS1_16FlashAttnFwdSm90INS1_25CollectiveMainloopFwdSm90ILi2EN4cute5tupleIJNS5_1CILi1EEES8_S8_EEENS6_IJNS7_ILi64EEESA_SA_EEELi512ENS_6half_tEfNS_4arch4Sm90ELb0ELb1ELb0ELb1ELb0ELb0ELb1ELb0ELb0ELb0ELb0ELb0EEENS1_21CollectiveEpilogueFwdINS6_IJSA_NS7_ILi512EEESA_EEES9_SC_SE_Li256ELb1ELb0ELb0ELb0EEENS1_36VarlenDynamicPersistentTileSchedulerILi64ELi64ELi256ELi32ELb0ELb0ELb1ELb1ELb0ELb1EEEEEEEEEvNT_6ParamsE:
        /* <DEDUP_REMOVED lines=23> */
.L_x_5066:
[----:B------:R-:W-:Y:S05]  /*0170*/  BSYNC B0 ;  /* 0x0000000000007941 */ /* 0x000fea0003800000 */
.L_x_5065:
        /* <DEDUP_REMOVED lines=39> */
.L_x_5067:
        /* <DEDUP_REMOVED lines=22> */
.L_x_5068:
        /* <DEDUP_REMOVED lines=18> */
.L_x_5069:
        /* <DEDUP_REMOVED lines=22> */
.L_x_5070:
        /* <DEDUP_REMOVED lines=22> */
.L_x_5071:
[----:B------:R-:W-:Y:S01]  /*0930*/  IMAD.MOV.U32 R2, RZ, RZ, 0x1 ;  /* 0x00000001ff027424 */ /* 0x000fe200078e00ff */
[----:B------:R-:W-:Y:S01]  /*0940*/  ISETP.NE.AND P0, PT, R3, RZ, PT ;  /* 0x000000ff0300720c */ /* 0x000fe20003f05270 */
[----:B------:R-:W-:-:S03]  /*0950*/  NOP ;  /* 0x0000000000007918 */ /* 0x000fc60000000000 */
[----:B------:R-:W-:-:S05]  /*0960*/  SEL R2, R2, 0x2, !P0 ;  /* 0x0000000202027807 */ /* 0x000fca0004000000 */
[----:B------:R0:W-:Y:S02]  /*0970*/  STL [R1+0x24], R2 ;  /* 0x0000240201007387 */ /* 0x0001e40000100800 */
[----:B01234-:R-:W-:Y:S06]  /*0980*/  BAR.SYNC.DEFER_BLOCKING 0x0 ;  /* 0x0000000000007b1d */ /* 0x01ffec0000010000 */
[----:B------:R-:W-:Y:S05]  /*0990*/  @!P0 BRA `(.L_x_5072) ;  /* 0x0000012800a88947 */ /* 0x000fea0003800000 */
.L_x_5073:
        /* <DEDUP_REMOVED lines=19> */
[----:B------:R-:W2:Y:S01]  /*0ad0*/  LDL.LU R14, [R1+0x24] ;  /* 0x00002400010e7983 */ /* 0x000ea20000300800 */
[----:B------:R-:W-:-:S05]  /*0ae0*/  VIADD R200, R2, 0xffffff80 ;  /* 0xffffff8002c87836 */ /* 0x000fca0000000000 */
[----:B------:R-:W-:-:S04]  /*0af0*/  SHF.R.S32.HI R3, RZ, 0x1f, R200 ;  /* 0x0000001fff037819 */ /* 0x000fc800000114c8 */
[CC--:B------:R-:W-:Y:S02]  /*0b00*/  LEA.HI R0, R3.reuse, R200.reuse, RZ, 0x4 ;  /* 0x000000c803007211 */ /* 0x0c0fe400078f20ff */
[----:B------:R-:W-:Y:S02]  /*0b10*/  LEA.HI R2, R3, R200, RZ, 0x5 ;  /* 0x000000c803027211 */ /* 0x000fe400078f28ff */
[----:B------:R-:W-:Y:S02]  /*0b20*/  SHF.R.S32.HI R9, RZ, 0x4, R0 ;  /* 0x00000004ff097819 */ /* 0x000fe40000011400 */
[C---:B------:R-:W-:Y:S02]  /*0b30*/  LOP3.LUT R7, R0.reuse, 0xfffffff0, RZ, 0xc0, !PT ;  /* 0xfffffff000077812 */ /* 0x040fe400078ec0ff */
[----:B------:R-:W-:Y:S02]  /*0b40*/  LEA.HI R4, R0, R9, RZ, 0x1 ;  /* 0x0000000900047211 */ /* 0x000fe400078f08ff */
[--C-:B------:R-:W-:Y:S01]  /*0b50*/  SHF.R.S32.HI R0, RZ, 0x5, R2.reuse ;  /* 0x00000005ff007819 */ /* 0x100fe20000011402 */
[----:B------:R-:W-:Y:S01]  /*0b60*/  IMAD.IADD R7, R200, 0x1, -R7 ;  /* 0x00000001c8077824 */ /* 0x000fe200078e0a07 */
[----:B------:R-:W-:-:S02]  /*0b70*/  SHF.R.S32.HI R11, RZ, 0x1f, R2 ;  /* 0x0000001fff0b7819 */ /* 0x000fc40000011402 */
[----:B------:R-:W-:Y:S02]  /*0b80*/  LEA.HI R5, R3, R200, RZ, 0x7 ;  /* 0x000000c803057211 */ /* 0x000fe400078f38ff */
        /* <DEDUP_REMOVED lines=8> */
[----:B------:R-:W-:-:S03]  /*0c10*/  LOP3.LUT R8, R6, 0xfffffff8, RZ, 0xc0, !PT ;  /* 0xfffffff806087812 */ /* 0x000fc600078ec0ff */
[----:B------:R-:W-:Y:S01]  /*0c20*/  IMAD.IADD R4, R9, 0x1, -R4 ;  /* 0x0000000109047824 */ /* 0x000fe200078e0a04 */
[----:B------:R-:W-:Y:S01]  /*0c30*/  LOP3.LUT R9, R5, 0xffffff80, RZ, 0xc0, !PT ;  /* 0xffffff8005097812 */ /* 0x000fe200078ec0ff */
[----:B------:R-:W-:Y:S02]  /*0c40*/  IMAD R199, R11, 0x10, R10 ;  /* 0x000000100bc77824 */ /* 0x000fe400078e020a */
[----:B------:R-:W-:Y:S02]  /*0c50*/  IMAD.IADD R10, R7, 0x1, -R8 ;  /* 0x00000001070a7824 */ /* 0x000fe400078e0a08 */
[----:B------:R-:W-:Y:S02]  /*0c60*/  IMAD.IADD R9, R200, 0x1, -R9 ;  /* 0x00000001c8097824 */ /* 0x000fe400078e0a09 */
[----:B------:R-:W-:Y:S02]  /*0c70*/  IMAD.SHL.U32 R11, R10, 0x40, RZ ;  /* 0x000000400a0b7824 */ /* 0x000fe400078e00ff */
[----:B------:R-:W-:Y:S01]  /*0c80*/  IMAD.SHL.U32 R4, R4, 0x8, RZ ;  /* 0x0000000804047824 */ /* 0x000fe200078e00ff */
[----:B------:R-:W-:Y:S01]  /*0c90*/  SHF.R.S32.HI R2, RZ, 0x1f, R9 ;  /* 0x0000001fff027819 */ /* 0x000fe20000011409 */
[----:B------:R-:W-:Y:S01]  /*0ca0*/  IMAD.SHL.U32 R12, R6, 0x40, RZ ;  /* 0x00000040060c7824 */ /* 0x000fe200078e00ff */
[----:B------:R-:W-:Y:S01]  /*0cb0*/  LOP3.LUT R11, R11, 0x1c0, RZ, 0xc0, !PT ;  /* 0x000001c00b0b7812 */ /* 0x000fe200078ec0ff */
[----:B------:R-:W-:Y:S01]  /*0cc0*/  IMAD.U32 R199, R199, 0x40, R4 ;  /* 0x00000040c7c77824 */ /* 0x000fe200078e0004 */
[----:B------:R-:W-:-:S02]  /*0cd0*/  LEA.HI R6, R2, R9, RZ, 0x2 ;  /* 0x0000000902067211 */ /* 0x000fc400078f10ff */
[----:B------:R-:W-:Y:S02]  /*0ce0*/  LOP3.LUT R4, R11, 0x8, R4, 0xf8, !PT ;  /* 0x000000080b047812 */ /* 0x000fe400078ef804 */
[----:B------:R-:W-:Y:S02]  /*0cf0*/  LOP3.LUT R13, R12, 0x7ffffe00, RZ, 0xc0, !PT ;  /* 0x7ffffe000c0d7812 */ /* 0x000fe400078ec0ff */
[----:B------:R-:W-:Y:S02]  /*0d00*/  SHF.R.U32.HI R11, RZ, 0x3, R11 ;  /* 0x00000003ff0b7819 */ /* 0x000fe4000001160b */
[--C-:B------:R-:W-:Y:S01]  /*0d10*/  SHF.R.S32.HI R7, RZ, 0x2, R6.reuse ;  /* 0x00000002ff077819 */ /* 0x100fe20000011406 */
[----:B------:R-:W-:Y:S01]  /*0d20*/  IMAD R13, R0, 0x400, R13 ;  /* 0x00000400000d7824 */ /* 0x000fe200078e020d */
[----:B------:R-:W-:Y:S02]  /*0d30*/  SHF.R.S32.HI R8, RZ, 0x1f, R6 ;  /* 0x0000001fff087819 */ /* 0x000fe40000011406 */
[----:B------:R-:W-:-:S02]  /*0d40*/  LOP3.LUT R4, R4, R11, RZ, 0x3c, !PT ;  /* 0x0000000b04047212 */ /* 0x000fc400078e3cff */
[----:B------:R-:W-:Y:S02]  /*0d50*/  LEA.HI R8, R8, R7, RZ, 0x3 ;  /* 0x0000000708087211 */ /* 0x000fe400078f18ff */
[----:B------:R-:W-:Y:S01]  /*0d60*/  R2P PR, R10, 0x6 ;  /* 0x000000060a007804 */ /* 0x000fe20000000000 */
[----:B------:R-:W-:Y:S01]  /*0d70*/  IMAD.IADD R4, R13, 0x1, R4 ;  /* 0x000000010d047824 */ /* 0x000fe200078e0204 */
[----:B------:R-:W-:Y:S02]  /*0d80*/  LOP3.LUT R8, R8, 0xfffffff8, RZ, 0xc0, !PT ;  /* 0xfffffff808087812 */ /* 0x000fe400078ec0ff */
[----:B------:R-:W-:Y:S02]  /*0d90*/  LEA.HI R3, R3, R200, RZ, 0x3 ;  /* 0x000000c803037211 */ /* 0x000fe400078f18ff */
[----:B------:R-:W-:Y:S02]  /*0da0*/  LEA.HI R5, R5, R198, RZ, 0x1 ;  /* 0x000000c605057211 */ /* 0x000fe400078f08ff */
[----:B------:R-:W-:Y:S01]  /*0db0*/  LEA R23, R4, UR37, 0x1 ;  /* 0x0000002504177c11 */ /* 0x000fe2000f8e08ff */
[----:B------:R-:W-:Y:S01]  /*0dc0*/  IMAD.MOV.U32 R189, RZ, RZ, 0x20 ;  /* 0x00000020ffbd7424 */ /* 0x000fe200078e00ff */
[----:B------:R-:W-:Y:S01]  /*0dd0*/  LEA.HI R2, R2, R9, RZ, 0x5 ;  /* 0x0000000902027211 */ /* 0x000fe200078f28ff */
[----:B------:R-:W-:Y:S01]  /*0de0*/  IMAD.IADD R19, R7, 0x1, -R8 ;  /* 0x0000000107137824 */ /* 0x000fe200078e0a08 */
[----:B------:R-:W-:Y:S01]  /*0df0*/  R2UR UR5, R186 ;  /* 0x00000000ba0572ca */ /* 0x000fe200000e0000 */
[----:B------:R-:W-:Y:S01]  /*0e00*/  VIADD R190, R23, 0x36400 ;  /* 0x0003640017be7836 */ /* 0x000fe20000000000 */
[----:B------:R-:W-:-:S02]  /*0e10*/  LOP3.LUT R6, R6, 0x7ffffffc, RZ, 0xc0, !PT ;  /* 0x7ffffffc06067812 */ /* 0x000fc400078ec0ff */
[----:B------:R-:W-:Y:S02]  /*0e20*/  LOP3.LUT R7, R3, 0x1ffffff8, RZ, 0xc0, !PT ;  /* 0x1ffffff803077812 */ /* 0x000fe400078ec0ff */
[----:B------:R-:W-:Y:S01]  /*0e30*/  LOP3.LUT R5, R5, 0xfffffe, RZ, 0xc0, !PT ;  /* 0x00fffffe05057812 */ /* 0x000fe200078ec0ff */
[----:B------:R-:W-:Y:S01]  /*0e40*/  VIADD R188, R23, 0x36440 ;  /* 0x0003644017bc7836 */ /* 0x000fe20000000000 */
[----:B------:R-:W-:Y:S02]  /*0e50*/  SHF.R.S32.HI R2, RZ, 0x5, R2 ;  /* 0x00000005ff027819 */ /* 0x000fe40000011402 */
[----:B------:R-:W-:Y:S01]  /*0e60*/  SEL R189, R189, 0xffffffe0, !P1 ;  /* 0xffffffe0bdbd7807 */ /* 0x000fe20004800000 */
[----:B------:R-:W-:Y:S02]  /*0e70*/  IMAD.IADD R6, R9, 0x1, -R6 ;  /* 0x0000000109067824 */ /* 0x000fe400078e0a06 */
[----:B------:R-:W-:Y:S02]  /*0e80*/  IMAD.IADD R7, R200, 0x1, -R7 ;  /* 0x00000001c8077824 */ /* 0x000fe400078e0a07 */
[----:B------:R-:W-:-:S02]  /*0e90*/  IMAD.IADD R5, R198, 0x1, -R5 ;  /* 0x00000001c6057824 */ /* 0x000fc400078e0a05 */
[----:B------:R-:W-:Y:S01]  /*0ea0*/  @P2 VIADD R188, R190, 0xffffffc0 ;  /* 0xffffffc0bebc2836 */ /* 0x000fe20000000000 */
[----:B------:R-:W-:Y:S01]  /*0eb0*/  SHF.R.S32.HI R194, RZ, 0x3, R3 ;  /* 0x00000003ffc27819 */ /* 0x000fe20000011403 */
[----:B------:R-:W-:Y:S01]  /*0ec0*/  IMAD R19, R2, 0x10, R19 ;  /* 0x0000001002137824 */ /* 0x000fe200078e0213 */
[----:B------:R-:W-:Y:S01]  /*0ed0*/  MOV R2, RZ ;  /* 0x000000ff00027202 */ /* 0x000fe20000000f00 */
[----:B------:R-:W-:Y:S02]  /*0ee0*/  IMAD.IADD R190, R190, 0x1, R189 ;  /* 0x00000001bebe7824 */ /* 0x000fe400078e02bd */
[----:B------:R-:W-:Y:S02]  /*0ef0*/  IMAD.MOV.U32 R197, RZ, RZ, RZ ;  /* 0x000000ffffc57224 */ /* 0x000fe400078e00ff */
[----:B------:R-:W-:Y:S02]  /*0f00*/  IMAD.SHL.U32 R191, R7, 0x8, RZ ;  /* 0x0000000807bf7824 */ /* 0x000fe400078e00ff */
[----:B------:R-:W-:-:S02]  /*0f10*/  IMAD.SHL.U32 R22, R5, 0x100, RZ ;  /* 0x0000010005167824 */ /* 0x000fc400078e00ff */
[----:B------:R-:W-:Y:S02]  /*0f20*/  IMAD.SHL.U32 R16, R6, 0x2, RZ ;  /* 0x0000000206107824 */ /* 0x000fe400078e00ff */
[----:B------:R-:W-:Y:S01]  /*0f30*/  IMAD.IADD R189, R189, 0x1, R188 ;  /* 0x00000001bdbd7824 */ /* 0x000fe200078e02bc */
[----:B------:R-:W-:Y:S01]  /*0f40*/  UMOV UR36, URZ ;  /* 0x0000003f00247c82 */ /* 0x000fe20008000000 */
[----:B--2---:R-:W-:-:S07]  /*0f50*/  LOP3.LUT R192, R14, 0x1, RZ, 0xfc, !PT ;  /* 0x000000010ec07812 */ /* 0x004fce00078efcff */
.L_x_5176:
[----:B0-----:R-:W0:Y:S01]  /*0f60*/  LDC.64 R4, c[0x0][0xb20] ;  /* 0x0002c800ff047b82 */ /* 0x001e220000000a00 */
[----:B-1----:R-:W-:Y:S01]  /*0f70*/  IMAD.MOV.U32 R8, RZ, RZ, RZ ;  /* 0x000000ffff087224 */ /* 0x002fe200078e00ff */
[----:B------:R-:W-:-:S06]  /*0f80*/  ULDC.64 UR6, c[0x0][0x208] ;  /* 0x0000820000067ab9 */ /* 0x000fcc0000000a00 */
[----:B--23--:R-:W1:Y:S08]  /*0f90*/  LDC.64 R6, c[0x0][0xb10] ;  /* 0x0002c400ff067b82 */ /* 0x00ce700000000a00 */
[----:B------:R-:W2:Y:S01]  /*0fa0*/  LDC.64 R10, c[0x0][0x3f8] ;  /* 0x0000fe00ff0a7b82 */ /* 0x000ea20000000a00 */
[----:B0-----:R-:W-:-:S07]  /*0fb0*/  ISETP.NE.U32.AND P0, PT, R4, RZ, PT ;  /* 0x000000ff0400720c */ /* 0x001fce0003f05070 */
[----:B------:R-:W0:Y:S01]  /*0fc0*/  LDC R18, c[0x0][0x288] ;  /* 0x0000a200ff127b82 */ /* 0x000e220000000800 */
[----:B------:R-:W-:Y:S02]  /*0fd0*/  ISETP.NE.AND.EX P0, PT, R5, RZ, PT, P0 ;  /* 0x000000ff0500720c */ /* 0x000fe40003f05300 */
[----:B-1----:R-:W-:-:S05]  /*0fe0*/  ISETP.NE.U32.AND P1, PT, R6, RZ, PT ;  /* 0x000000ff0600720c */ /* 0x002fca0003f25070 */
[----:B------:R-:W1:Y:S01]  /*0ff0*/  LDC R0, c[0x0][0x404] ;  /* 0x00010100ff007b82 */ /* 0x000e620000000800 */
[----:B------:R-:W-:-:S07]  /*1000*/  ISETP.NE.AND.EX P1, PT, R7, RZ, PT, P1 ;  /* 0x000000ff0700720c */ /* 0x000fce0003f25310 */
[----:B------:R-:W3:Y:S08]  /*1010*/  @P0 LDC.64 R4, c[0x0][0xb20] ;  /* 0x0002c800ff040b82 */ /* 0x000ef00000000a00 */
[----:B------:R-:W4:Y:S08]  /*1020*/  @P1 LDC.64 R6, c[0x0][0xb10] ;  /* 0x0002c400ff061b82 */ /* 0x000f300000000a00 */
[----:B------:R-:W1:Y:S01]  /*1030*/  LDC R17, c[0x0][0x2e0] ;  /* 0x0000b800ff117b82 */ /* 0x000e620000000800 */
[----:B---3--:R-:W-:-:S05]  /*1040*/  @P0 IMAD.WIDE R4, R187, 0x4, R4 ;  /* 0x00000004bb040825 */ /* 0x008fca00078e0204 */
[----:B------:R3:W5:Y:S01]  /*1050*/  @P0 LDG.E R8, desc[UR6][R4.64] ;  /* 0x0000000604080981 */ /* 0x000762000c1e1900 */
[----:B--2---:R-:W-:Y:S01]  /*1060*/  ISETP.NE.U32.AND P0, PT, R10, RZ, PT ;  /* 0x000000ff0a00720c */ /* 0x004fe20003f05070 */
[----:B----4-:R-:W-:-:S03]  /*1070*/  @P1 IMAD.WIDE R6, R187, 0x4, R6 ;  /* 0x00000004bb061825 */ /* 0x010fc600078e0206 */
[----:B------:R-:W-:Y:S02]  /*1080*/  ISETP.NE.AND.EX P0, PT, R11, RZ, PT, P0 ;  /* 0x000000ff0b00720c */ /* 0x000fe40003f05300 */
[----:B0-----:R3:W5:Y:S01]  /*1090*/  @P1 LDG.E R18, desc[UR6][R6.64] ;  /* 0x0000000606121981 */ /* 0x001762000c1e1900 */
[----:B------:R-:W-:Y:S01]  /*10a0*/  ULDC.64 UR6, c[0x0][0xb18] ;  /* 0x0002c60000067ab9 */ /* 0x000fe20000000a00 */
[----:B-1----:R-:W-:Y:S01]  /*10b0*/  SEL R0, R0, 0x1, P0 ;  /* 0x0000000100007807 */ /* 0x002fe20000000000 */
[----:B------:R-:W-:Y:S01]  /*10c0*/  UMOV UR39, UR5 ;  /* 0x0000000500277c82 */ /* 0x000fe20008000000 */
[----:B------:R-:W-:-:S03]  /*10d0*/  ISETP.NE.U32.AND P2, PT, RZ, UR6, PT ;  /* 0x00000006ff007c0c */ /* 0x000fc6000bf45070 */
[----:B------:R-:W-:Y:S01]  /*10e0*/  IMAD R17, R0, R17, RZ ;  /* 0x0000001100117224 */ /* 0x000fe200078e02ff */
[----:B------:R-:W-:Y:S01]  /*10f0*/  ISETP.NE.AND.EX P2, PT, RZ, UR7, PT, P2 ;  /* 0x00000007ff007c0c */ /* 0x000fe2000bf45320 */
[----:B------:R-:W-:-:S12]  /*1100*/  @P1 BRA `(.L_x_5074) ;  /* 0x0000000000281947 */ /* 0x000fd80003800000 */
[----:B------:R-:W-:Y:S02]  /*1110*/  ULDC.64 UR4, c[0x0][0xaf8] ;  /* 0x0002be0000047ab9 */ /* 0x000fe40000000a00 */
[----:B------:R-:W-:-:S04]  /*1120*/  ISETP.NE.U32.AND P0, PT, RZ, UR4, PT ;  /* 0x00000004ff007c0c */ /* 0x000fc8000bf05070 */
[----:B------:R-:W-:-:S13]  /*1130*/  ISETP.NE.AND.EX P0, PT, RZ, UR5, PT, P0 ;  /* 0x00000005ff007c0c */ /* 0x000fda000bf05300 */
[----:B------:R-:W-:Y:S05]  /*1140*/  @!P0 BRA `(.L_x_5074) ;  /* 0x0000000000188947 */ /* 0x000fea0003800000 */
[----:B---3--:R-:W0:Y:S01]  /*1150*/  LDC.64 R4, c[0x0][0xaf8] ;  /* 0x0002be00ff047b82 */ /* 0x008e220000000a00 */
[----:B------:R-:W-:Y:S01]  /*1160*/  ULDC.64 UR4, c[0x0][0x208] ;  /* 0x0000820000047ab9 */ /* 0x000fe20000000a00 */
[----:B0-----:R-:W-:-:S05]  /*1170*/  IMAD.WIDE R4, R187, 0x4, R4 ;  /* 0x00000004bb047825 */ /* 0x001fca00078e0204 */
[----:B-----5:R-:W2:Y:S04]  /*1180*/  LDG.E R18, desc[UR4][R4.64] ;  /* 0x0000000404127981 */ /* 0x020ea8000c1e1900 */
[----:B------:R-:W2:Y:S02]  /*1190*/  LDG.E R3, desc[UR4][R4.64+0x4] ;  /* 0x0000040404037981 */ /* 0x000ea4000c1e1900 */
[----:B--2---:R-:W-:-:S07]  /*11a0*/  IMAD.IADD R18, R3, 0x1, -R18 ;  /* 0x0000000103127824 */ /* 0x004fce00078e0a12 */
.L_x_5074:
[----:B------:R-:W-:Y:S02]  /*11b0*/  IMAD.MOV.U32 R196, RZ, RZ, R185 ;  /* 0x000000ffffc47224 */ /* 0x000fe400078e00b9 */
[----:B------:R-:W-:Y:S01]  /*11c0*/  IMAD.MOV.U32 R193, RZ, RZ, R187 ;  /* 0x000000ffffc17224 */ /* 0x000fe200078e00bb */
[----:B------:R-:W-:Y:S06]  /*11d0*/  @!P2 BRA `(.L_x_5075) ;  /* 0x000000000014a947 */ /* 0x000fec0003800000 */
[----:B---3--:R-:W0:Y:S01]  /*11e0*/  LDC.64 R4, c[0x0][0xb18] ;  /* 0x0002c600ff047b82 */ /* 0x008e220000000a00 */
[----:B------:R-:W-:Y:S01]  /*11f0*/  ULDC.64 UR4, c[0x0][0x208] ;  /* 0x0000820000047ab9 */ /* 0x000fe20000000a00 */
[----:B0-----:R-:W-:-:S05]  /*1200*/  IMAD.WIDE R4, R187, 0x4, R4 ;  /* 0x00000004bb047825 */ /* 0x001fca00078e0204 */
[----:B------:R0:W5:Y:S01]  /*1210*/  LDG.E R17, desc[UR4][R4.64] ;  /* 0x0000000404117981 */ /* 0x000162000c1e1900 */
[----:B------:R-:W-:Y:S05]  /*1220*/  BRA `(.L_x_5076) ;  /* 0x0000000000287947 */ /* 0x000fea0003800000 */
.L_x_5075:
[----:B------:R-:W-:Y:S02]  /*1230*/  ULDC.64 UR4, c[0x0][0xb00] ;  /* 0x0002c00000047ab9 */ /* 0x000fe40000000a00 */
[----:B------:R-:W-:-:S04]  /*1240*/  ISETP.NE.U32.AND P0, PT, RZ, UR4, PT ;  /* 0x00000004ff007c0c */ /* 0x000fc8000bf05070 */
[----:B------:R-:W-:-:S13]  /*1250*/  ISETP.NE.AND.EX P0, PT, RZ, UR5, PT, P0 ;  /* 0x00000005ff007c0c */ /* 0x000fda000bf05300 */
[----:B------:R-:W-:Y:S05]  /*1260*/  @!P0 BRA `(.L_x_5076) ;  /* 0x0000000000188947 */ /* 0x000fea0003800000 */
[----:B---3--:R-:W0:Y:S01]  /*1270*/  LDC.64 R4, c[0x0][0xb00] ;  /* 0x0002c000ff047b82 */ /* 0x008e220000000a00 */
[----:B------:R-:W-:Y:S01]  /*1280*/  ULDC.64 UR4, c[0x0][0x208] ;  /* 0x0000820000047ab9 */ /* 0x000fe20000000a00 */
[----:B0-----:R-:W-:-:S05]  /*1290*/  IMAD.WIDE R4, R187, 0x4, R4 ;  /* 0x00000004bb047825 */ /* 0x001fca00078e0204 */
[----:B------:R-:W2:Y:S04]  /*12a0*/  LDG.E R17, desc[UR4][R4.64] ;  /* 0x0000000404117981 */ /* 0x000ea8000c1e1900 */
[----:B------:R-:W2:Y:S02]  /*12b0*/  LDG.E R0, desc[UR4][R4.64+0x4] ;  /* 0x0000040404007981 */ /* 0x000ea4000c1e1900 */
[----:B--2---:R-:W-:-:S07]  /*12c0*/  IMAD.IADD R17, R0, 0x1, -R17 ;  /* 0x0000000100117824 */ /* 0x004fce00078e0a11 */
.L_x_5076:
[----:B---3--:R-:W2:Y:S01]  /*12d0*/  LDL R6, [R1+0x4] ;  /* 0x0000040001067983 */ /* 0x008ea20000100800 */
[----:B0-----:R-:W0:Y:S01]  /*12e0*/  LDC R5, c[0x0][0xad8] ;  /* 0x0002b600ff057b82 */ /* 0x001e220000000800 */
[----:B-----5:R-:W-:Y:S01]  /*12f0*/  IMAD.IADD R17, R17, 0x1, -R8 ;  /* 0x0000000111117824 */ /* 0x020fe200078e0a08 */
[----:B------:R-:W-:-:S03]  /*1300*/  LEA R4, R185, 0x40, 0x6 ;  /* 0x00000040b9047811 */ /* 0x000fc600078e30ff */
[C---:B------:R-:W-:Y:S01]  /*1310*/  VIADD R0, R17.reuse, 0x3f ;  /* 0x0000003f11007836 */ /* 0x040fe20000000000 */
[----:B------:R-:W-:-:S04]  /*1320*/  IADD3 R8, R17, R4, -R18 ;  /* 0x0000000411087210 */ /* 0x000fc80007ffe812 */
[----:B------:R-:W-:-:S04]  /*1330*/  SHF.R.S32.HI R3, RZ, 0x1f, R0 ;  /* 0x0000001fff037819 */ /* 0x000fc80000011400 */
[----:B------:R-:W-:-:S04]  /*1340*/  LEA.HI R3, R3, R0, RZ, 0x6 ;  /* 0x0000000003037211 */ /* 0x000fc800078f30ff */
[----:B------:R-:W-:Y:S01]  /*1350*/  SHF.R.S32.HI R168, RZ, 0x6, R3 ;  /* 0x00000006ffa87819 */ /* 0x000fe20000011403 */
[----:B0-----:R-:W-:Y:S01]  /*1360*/  IMAD.IADD R0, R8, 0x1, R5 ;  /* 0x0000000108007824 */ /* 0x001fe200078e0205 */
[----:B--2---:R-:W-:-:S13]  /*1370*/  ISETP.NE.AND P0, PT, R6, 0x1, PT ;  /* 0x000000010600780c */ /* 0x004fda0003f05270 */
[----:B------:R-:W-:Y:S05]  /*1380*/  @!P0 BRA `(.L_x_5077) ;  /* 0x0000001c00b08947 */ /* 0x000fea0003800000 */
[----:B------:R-:W0:Y:S02]  /*1390*/  LDC R6, c[0x0][0xadc] ;  /* 0x0002b700ff067b82 */ /* 0x000e240000000800 */
[----:B0-----:R-:W-:-:S13]  /*13a0*/  ISETP.GE.AND P1, PT, R6, 0x1, PT ;  /* 0x000000010600780c */ /* 0x001fda0003f26270 */
[----:B------:R-:W-:Y:S05]  /*13b0*/  @!P1 BRA `(.L_x_5078) ;  /* 0x0000000000409947 */ /* 0x000fea0003800000 */
[C---:B------:R-:W-:Y:S02]  /*13c0*/  ISETP.GT.AND P0, PT, R8.reuse, RZ, PT ;  /* 0x000000ff0800720c */ /* 0x040fe40003f04270 */
[----:B------:R-:W-:-:S11]  /*13d0*/  IADD3 R3, R8, -0x1, RZ ;  /* 0xffffffff08037810 */ /* 0x000fd60007ffe0ff */
        /* <DEDUP_REMOVED lines=8> */
.L_x_5079:
[----:B------:R-:W-:-:S13]  /*1460*/  ISETP.NE.AND P0, PT, R6, 0x1, PT ;  /* 0x000000010600780c */ /* 0x000fda0003f05270 */
[----:B------:R-:W0:Y:S02]  /*1470*/  @P0 LDC.64 R4, c[0x0][0xae0] ;  /* 0x0002b800ff040b82 */ /* 0x000e240000000a00 */
[----:B0-----:R-:W-:-:S05]  /*1480*/  @P0 IMAD.HI.U32 R4, R3, R4, RZ ;  /* 0x0000000403040227 */ /* 0x001fca00078e00ff */
[----:B------:R-:W-:-:S07]  /*1490*/  @P0 SHF.R.U32.HI R3, RZ, R5, R4 ;  /* 0x00000005ff030219 */ /* 0x000fce0000011604 */
.L_x_5080:
[----:B------:R-:W-:-:S05]  /*14a0*/  IMAD R3, R3, R6, R6 ;  /* 0x0000000603037224 */ /* 0x000fca00078e0206 */
[----:B------:R-:W-:-:S07]  /*14b0*/  VIMNMX R0, R0, R3, PT ;  /* 0x0000000300007248 */ /* 0x000fce0003fe0100 */
.L_x_5078:
[----:B------:R-:W-:Y:S01]  /*14c0*/  VIADD R0, R0, 0x3f ;  /* 0x0000003f00007836 */ /* 0x000fe20000000000 */
[----:B------:R-:W-:Y:S01]  /*14d0*/  ULDC UR4, c[0x0][0xad4] ;  /* 0x0002b50000047ab9 */ /* 0x000fe20000000800 */
[----:B------:R-:W-:-:S03]  /*14e0*/  IMAD R18, R185, 0x40, -R18 ;  /* 0x00000040b9127824 */ /* 0x000fc600078e0a12 */
[----:B------:R-:W-:Y:S01]  /*14f0*/  SHF.R.S32.HI R3, RZ, 0x1f, R0 ;  /* 0x0000001fff037819 */ /* 0x000fe20000011400 */
[----:B------:R-:W-:-:S03]  /*1500*/  IMAD.IADD R18, R17, 0x1, R18 ;  /* 0x0000000111127824 */ /* 0x000fc600078e0212 */
[----:B------:R-:W-:Y:S01]  /*1510*/  LEA.HI R3, R3, R0, RZ, 0x6 ;  /* 0x0000000003037211 */ /* 0x000fe200078f30ff */
[----:B------:R-:W-:-:S03]  /*1520*/  VIADD R5, R18, -UR4 ;  /* 0x8000000412057c36 */ /* 0x000fc60008000000 */
[----:B------:R-:W-:-:S04]  /*1530*/  SHF.R.S32.HI R3, RZ, 0x6, R3 ;  /* 0x00000006ff037819 */ /* 0x000fc80000011403 */
        /* <DEDUP_REMOVED lines=11> */
.L_x_5082:
[----:B------:R-:W-:-:S13]  /*15f0*/  ISETP.NE.AND P0, PT, R6, 0x1, PT ;  /* 0x000000010600780c */ /* 0x000fda0003f05270 */
[----:B------:R-:W0:Y:S02]  /*1600*/  @P0 LDC.64 R8, c[0x0][0xae0] ;  /* 0x0002b800ff080b82 */ /* 0x000e240000000a00 */
[----:B0-----:R-:W-:-:S05]  /*1610*/  @P0 IMAD.HI.U32 R0, R18, R8, RZ ;  /* 0x0000000812000227 */ /* 0x001fca00078e00ff */
[----:B------:R-:W-:-:S07]  /*1620*/  @P0 SHF.R.U32.HI R18, RZ, R9, R0 ;  /* 0x00000009ff120219 */ /* 0x000fce0000011600 */
.L_x_5083:
[----:B------:R-:W-:-:S05]  /*1630*/  IMAD R18, R18, R6, RZ ;  /* 0x0000000612127224 */ /* 0x000fca00078e02ff */
[----:B------:R-:W-:-:S07]  /*1640*/  VIMNMX R5, R5, R18, !PT ;  /* 0x0000001205057248 */ /* 0x000fce0007fe0100 */
.L_x_5081:
[----:B------:R-:W-:Y:S01]  /*1650*/  SHF.R.S32.HI R6, RZ, 0x1f, R5 ;  /* 0x0000001fff067819 */ /* 0x000fe20000011405 */
[----:B------:R-:W-:Y:S01]  /*1660*/  IMAD.MOV.U32 R0, RZ, RZ, RZ ;  /* 0x000000ffff007224 */ /* 0x000fe200078e00ff */
[----:B------:R-:W-:Y:S01]  /*1670*/  PLOP3.LUT P0, PT, PT, PT, PT, 0x80, 0x0 ;  /* 0x000000000000781c */ /* 0x000fe20003f0f070 */
[----:B------:R-:W-:Y:S01]  /*1680*/  IMAD.MOV.U32 R3, RZ, RZ, RZ ;  /* 0x000000ffff037224 */ /* 0x000fe200078e00ff */
[----:B------:R-:W-:Y:S02]  /*1690*/  LEA.HI R6, R6, R5, RZ, 0x6 ;  /* 0x0000000506067211 */ /* 0x000fe400078f30ff */
[----:B------:R-:W-:Y:S02]  /*16a0*/  CS2R R150, SRZ ;  /* 0x0000000000967805 */ /* 0x000fe4000001ff00 */
        /* <DEDUP_REMOVED lines=63> */
[----:B------:R-:W-:Y:S01]  /*1aa0*/  IMAD.MOV.U32 R169, RZ, RZ, RZ ;  /* 0x000000ffffa97224 */ /* 0x000fe200078e00ff */
[----:B------:R-:W-:Y:S01]  /*1ab0*/  CS2R R170, SRZ ;  /* 0x0000000000aa7805 */ /* 0x000fe2000001ff00 */
[----:B------:R-:W-:-:S02]  /*1ac0*/  IMAD.MOV.U32 R7, RZ, RZ, RZ ;  /* 0x000000ffff077224 */ /* 0x000fc400078e00ff */
[----:B------:R-:W-:Y:S02]  /*1ad0*/  IMAD.MOV.U32 R20, RZ, RZ, RZ ;  /* 0x000000ffff147224 */ /* 0x000fe400078e00ff */
[----:B------:R-:W-:Y:S02]  /*1ae0*/  IMAD.MOV.U32 R5, RZ, RZ, RZ ;  /* 0x000000ffff057224 */ /* 0x000fe400078e00ff */
[----:B------:R-:W-:Y:S01]  /*1af0*/  IMAD.MOV.U32 R24, RZ, RZ, RZ ;  /* 0x000000ffff187224 */ /* 0x000fe200078e00ff */
[----:B------:R-:W-:Y:S06]  /*1b00*/  @!P1 BRA `(.L_x_5084) ;  /* 0x000000f000209947 */ /* 0x000fec0003800000 */
[----:B------:R-:W0:Y:S01]  /*1b10*/  SHFL.IDX PT, R0, R198, RZ, 0x1f ;  /* 0x00001fffc6007589 */ /* 0x000e2200000e0000 */
[----:B------:R-:W-:Y:S01]  /*1b20*/  UMOV UR7, 0x40000040 ;  /* 0x4000004000077882 */ /* 0x000fe20000000000 */
[----:B------:R-:W-:Y:S01]  /*1b30*/  UMOV UR9, 0x40000040 ;  /* 0x4000004000097882 */ /* 0x000fe20000000000 */
[----:B------:R-:W-:Y:S01]  /*1b40*/  UMOV UR11, 0x40000040 ;  /* 0x40000040000b7882 */ /* 0x000fe20000000000 */
[----:B------:R-:W-:Y:S01]  /*1b50*/  BAR.SYNC.DEFER_BLOCKING 0xe, 0x100 ;  /* 0x0384000000007b1d */ /* 0x000fe20000010000 */
[----:B------:R-:W-:-:S05]  /*1b60*/  VIADD R3, R4, 0xfffffffe ;  /* 0xfffffffe04037836 */ /* 0x000fca0000000000 */
[----:B------:R-:W-:Y:S01]  /*1b70*/  UMOV UR13, 0x40000040 ;  /* 0x40000040000d7882 */ /* 0x000fe20000000000 */
[----:B------:R-:W-:Y:S01]  /*1b80*/  UMOV UR15, 0x40000040 ;  /* 0x40000040000f7882 */ /* 0x000fe20000000000 */
[----:B------:R-:W-:Y:S01]  /*1b90*/  UMOV UR17, 0x40000040 ;  /* 0x4000004000117882 */ /* 0x000fe20000000000 */
[----:B------:R-:W-:Y:S01]  /*1ba0*/  UMOV UR19, 0x40000040 ;  /* 0x4000004000137882 */ /* 0x000fe20000000000 */
[----:B------:R-:W1:Y:S01]  /*1bb0*/  S2R R8, SR_TID.X ;  /* 0x0000000000087919 */ /* 0x000e620000002100 */
[----:B------:R-:W-:Y:S02]  /*1bc0*/  ISETP.GE.AND P0, PT, R3, R6, PT ;  /* 0x000000060300720c */ /* 0x000fe40003f06270 */
        /* <DEDUP_REMOVED lines=45> */
.L_x_5086:
[----:B------:R-:W-:Y:S01]  /*1ea0*/  BAR.SYNC.DEFER_BLOCKING 0xe, 0x100 ;  /* 0x0384000000007b1d */ /* 0x000fe20000010000 */
[----:B01----:R-:W-:Y:S01]  /*1eb0*/  IMAD.U32 R0, RZ, RZ, UR36 ;  /* 0x00000024ff007e24 */ /* 0x003fe2000f8e00ff */
[----:B------:R-:W-:Y:S01]  /*1ec0*/  UIADD3 UR36, UR36, 0x1, URZ ;  /* 0x0000000124247890 */ /* 0x000fe2000fffe03f */
[C---:B------:R-:W-:Y:S01]  /*1ed0*/  ISETP.GT.AND P0, PT, R3.reuse, R6, PT ;  /* 0x000000060300720c */ /* 0x040fe20003f04270 */
[----:B------:R-:W-:Y:S02]  /*1ee0*/  VIADD R3, R3, 0xffffffff ;  /* 0xffffffff03037836 */ /* 0x000fe40000000000 */
[----:B------:R-:W-:Y:S01]  /*1ef0*/  IMAD R0, R0, 0x40, R19 ;  /* 0x0000004000007824 */ /* 0x000fe200078e0213 */
[----:B------:R-:W-:Y:S01]  /*1f00*/  UISETP.NE.AND UP0, UPT, UR36, 0x2, UPT ;  /* 0x000000022400788c */ /* 0x000fe2000bf05270 */
[----:B------:R-:W-:Y:S01]  /*1f10*/  UMOV UR7, 0x40000040 ;  /* 0x4000004000077882 */ /* 0x000fe20000000000 */
[----:B------:R-:W-:Y:S02]  /*1f20*/  UMOV UR11, 0x40000040 ;  /* 0x40000040000b7882 */ /* 0x000fe40000000000 */
[----:B------:R-:W-:Y:S01]  /*1f30*/  LEA R0, R0, UR37, 0x2 ;  /* 0x0000002500007c11 */ /* 0x000fe2000f8e10ff */
[----:B------:R-:W-:Y:S01]  /*1f40*/  USEL UR36, UR36, URZ, UP0 ;  /* 0x0000003f24247287 */ /* 0x000fe20008000000 */
[----:B------:R-:W-:Y:S01]  /*1f50*/  UMOV UR15, 0x40000040 ;  /* 0x40000040000f7882 */ /* 0x000fe20000000000 */
[----:B------:R-:W-:-:S02]  /*1f60*/  UMOV UR19, 0x40000040 ;  /* 0x4000004000137882 */ /* 0x000fc40000000000 */
[----:B------:R-:W-:-:S04]  /*1f70*/  ULEA UR6, UR36, UR20, 0xc ;  /* 0x0000001424067291 */ /* 0x000fc8000f8e603f */
[----:B------:R-:W-:Y:S02]  /*1f80*/  UIADD3 UR10, UR6, 0x80, URZ ;  /* 0x00000080060a7890 */ /* 0x000fe4000fffe03f */
[----:B------:R-:W-:Y:S01]  /*1f90*/  UIADD3 UR14, UR6, 0x100, URZ ;  /* 0x00000100060e7890 */ /* 0x000fe2000fffe03f */
[----:B------:R-:W0:Y:S01]  /*1fa0*/  LDS R4, [R0+0x38400] ;  /* 0x0384000000047984 */ /* 0x000e220000000800 */
[----:B------:R-:W-:-:S03]  /*1fb0*/  UIADD3 UR18, UR6, 0x180, URZ ;  /* 0x0000018006127890 */ /* 0x000fc6000fffe03f */
[----:B------:R1:W2:Y:S02]  /*1fc0*/  LDS R5, [R0+0x38420] ;  /* 0x0384200000057984 */ /* 0x0002a40000000800 */
[----:B-1----:R-:W-:-:S05]  /*1fd0*/  IMAD.U32 R0, RZ, RZ, UR36 ;  /* 0x00000024ff007e24 */ /* 0x002fca000f8e00ff */
[----:B------:R-:W-:-:S04]  /*1fe0*/  @!P1 LEA R0, R0, UR37, 0x3 ;  /* 0x0000002500009c11 */ /* 0x000fc8000f8e18ff */
[----:B------:R-:W-:-:S04]  /*1ff0*/  @!P1 IADD3 R0, R0, 0x38860, RZ ;  /* 0x0003886000009810 */ /* 0x000fc80007ffe0ff */
        /* <DEDUP_REMOVED lines=149> */
.L_x_5085:
        /* <DEDUP_REMOVED lines=144> */
.L_x_5077:
[----:B------:R-:W0:Y:S02]  /*3250*/  LDC R6, c[0x0][0xadc] ;  /* 0x0002b700ff067b82 */ /* 0x000e240000000800 */
[----:B0-----:R-:W-:-:S13]  /*3260*/  ISETP.GE.AND P0, PT, R6, 0x1, PT ;  /* 0x000000010600780c */ /* 0x001fda0003f06270 */
        /* <DEDUP_REMOVED lines=11> */
.L_x_5088:
[----:B------:R-:W-:-:S13]  /*3320*/  ISETP.NE.AND P1, PT, R6, 0x1, PT ;  /* 0x000000010600780c */ /* 0x000fda0003f25270 */
[----:B------:R-:W0:Y:S02]  /*3330*/  @P1 LDC.64 R4, c[0x0][0xae0] ;  /* 0x0002b800ff041b82 */ /* 0x000e240000000a00 */
[----:B0-----:R-:W-:-:S05]  /*3340*/  @P1 IMAD.HI.U32 R4, R3, R4, RZ ;  /* 0x0000000403041227 */ /* 0x001fca00078e00ff */
[----:B------:R-:W-:-:S07]  /*3350*/  @P1 SHF.R.U32.HI R3, RZ, R5, R4 ;  /* 0x00000005ff031219 */ /* 0x000fce0000011604 */
.L_x_5089:
[----:B------:R-:W-:-:S05]  /*3360*/  IMAD R3, R3, R6, R6 ;  /* 0x0000000603037224 */ /* 0x000fca00078e0206 */
[----:B------:R-:W-:-:S07]  /*3370*/  VIMNMX R0, R0, R3, PT ;  /* 0x0000000300007248 */ /* 0x000fce0003fe0100 */
.L_x_5087:
[----:B------:R-:W-:Y:S01]  /*3380*/  VIADD R0, R0, 0x3f ;  /* 0x0000003f00007836 */ /* 0x000fe20000000000 */
[----:B------:R-:W-:Y:S01]  /*3390*/  ULDC UR4, c[0x0][0xad4] ;  /* 0x0002b50000047ab9 */ /* 0x000fe20000000800 */
[----:B------:R-:W-:-:S03]  /*33a0*/  IMAD R4, R185, 0x40, -R18 ;  /* 0x00000040b9047824 */ /* 0x000fc600078e0a12 */
[----:B------:R-:W-:-:S04]  /*33b0*/  SHF.R.S32.HI R3, RZ, 0x1f, R0 ;  /* 0x0000001fff037819 */ /* 0x000fc80000011400 */
[----:B------:R-:W-:Y:S01]  /*33c0*/  LEA.HI R3, R3, R0, RZ, 0x6 ;  /* 0x0000000003037211 */ /* 0x000fe200078f30ff */
[----:B------:R-:W-:-:S03]  /*33d0*/  IMAD.IADD R0, R17, 0x1, R4 ;  /* 0x0000000111007824 */ /* 0x000fc600078e0204 */
[----:B------:R-:W-:Y:S01]  /*33e0*/  SHF.R.S32.HI R3, RZ, 0x6, R3 ;  /* 0x00000006ff037819 */ /* 0x000fe20000011403 */
[----:B------:R-:W-:-:S03]  /*33f0*/  VIADD R4, R0, -UR4 ;  /* 0x8000000400047c36 */ /* 0x000fc60008000000 */
[----:B------:R-:W-:Y:S01]  /*3400*/  VIMNMX R168, R168, R3, PT ;  /* 0x00000003a8a87248 */ /* 0x000fe20003fe0100 */
[----:B------:R-:W-:Y:S06]  /*3410*/  @!P0 BRA `(.L_x_5090) ;  /* 0x0000000000408947 */ /* 0x000fec0003800000 */
[----:B------:R-:W-:-:S05]  /*3420*/  IMAD.MOV.U32 R3, RZ, RZ, R0 ;  /* 0x000000ffff037224 */ /* 0x000fca00078e0000 */
        /* <DEDUP_REMOVED lines=9> */
.L_x_5091:
[----:B------:R-:W-:-:S13]  /*34c0*/  ISETP.NE.AND P0, PT, R6, 0x1, PT ;  /* 0x000000010600780c */ /* 0x000fda0003f05270 */
[----:B------:R-:W0:Y:S02]  /*34d0*/  @P0 LDC.64 R8, c[0x0][0xae0] ;  /* 0x0002b800ff080b82 */ /* 0x000e240000000a00 */
[----:B0-----:R-:W-:-:S05]  /*34e0*/  @P0 IMAD.HI.U32 R0, R3, R8, RZ ;  /* 0x0000000803000227 */ /* 0x001fca00078e00ff */
[----:B------:R-:W-:-:S07]  /*34f0*/  @P0 SHF.R.U32.HI R3, RZ, R9, R0 ;  /* 0x00000009ff030219 */ /* 0x000fce0000011600 */
.L_x_5092:
[----:B------:R-:W-:-:S05]  /*3500*/  IMAD R3, R3, R6, RZ ;  /* 0x0000000603037224 */ /* 0x000fca00078e02ff */
[----:B------:R-:W-:-:S07]  /*3510*/  VIMNMX R4, R4, R3, !PT ;  /* 0x0000000304047248 */ /* 0x000fce0007fe0100 */
.L_x_5090:
        /* <DEDUP_REMOVED lines=71> */
[----:B------:R-:W-:Y:S01]  /*3990*/  IMAD.MOV.U32 R7, RZ, RZ, RZ ;  /* 0x000000ffff077224 */ /* 0x000fe200078e00ff */
[----:B------:R-:W-:Y:S01]  /*39a0*/  MOV R24, RZ ;  /* 0x000000ff00187202 */ /* 0x000fe20000000f00 */
[----:B------:R-:W-:-:S02]  /*39b0*/  IMAD.MOV.U32 R20, RZ, RZ, RZ ;  /* 0x000000ffff147224 */ /* 0x000fc400078e00ff */
[----:B------:R-:W-:Y:S01]  /*39c0*/  IMAD.MOV.U32 R5, RZ, RZ, RZ ;  /* 0x000000ffff057224 */ /* 0x000fe200078e00ff */
        /* <DEDUP_REMOVED lines=31> */
.L_x_5093:
[----:B------:R-:W-:Y:S02]  /*3bc0*/  LEA.HI R0, R197, R197, RZ, 0x1 ;  /* 0x000000c5c5007211 */ /* 0x000fe400078f08ff */
[----:B------:R-:W-:Y:S02]  /*3bd0*/  ISETP.NE.AND P0, PT, R192, 0x3, PT ;  /* 0x00000003c000780c */ /* 0x000fe40003f05270 */
[----:B------:R-:W-:-:S05]  /*3be0*/  LOP3.LUT R0, R0, 0xfffffffe, RZ, 0xc0, !PT ;  /* 0xfffffffe00007812 */ /* 0x000fca00078ec0ff */
[----:B------:R-:W-:-:S05]  /*3bf0*/  IMAD.IADD R0, R197, 0x1, -R0 ;  /* 0x00000001c5007824 */ /* 0x000fca00078e0a00 */
[----:B------:R-:W-:-:S04]  /*3c00*/  SHF.L.U32 R0, R0, 0x1f, RZ ;  /* 0x0000001f00007819 */ /* 0x000fc800000006ff */
[----:B------:R-:W0:Y:S02]  /*3c10*/  SYNCS.PHASECHK.TRANS64.TRYWAIT P1, [UR37+0x38800], R0 ;  /* 0x03880000ff0075a7 */ /* 0x000e240008020165 */
[----:B0-----:R-:W-:Y:S05]  /*3c20*/  @!P1 BRA `(.L_x_5094) ;  /* 0x0000015000549947 */ /* 0x001fea0003800000 */
.L_x_5270:
[----:B------:R-:W-:Y:S05]  /*3c30*/  @!P0 BRA `(.L_x_5095) ;  /* 0x0000000000048947 */ /* 0x000fea0003800000 */
[----:B------:R-:W-:Y:S01]  /*3c40*/  BPT.TRAP 0x1 ;  /* 0x000000040000795c */ /* 0x000fe20000300000 */
.L_x_5095:
[----:B------:R-:W-:Y:S01]  /*3c50*/  IMAD.U32 R4, RZ, RZ, UR36 ;  /* 0x00000024ff047e24 */ /* 0x000fe2000f8e00ff */
[----:B------:R-:W-:-:S04]  /*3c60*/  SHF.L.U32 R5, R2, 0x1f, RZ ;  /* 0x0000001f02057819 */ /* 0x000fc800000006ff */
[----:B------:R-:W-:-:S04]  /*3c70*/  LEA R4, R4, UR37, 0x3 ;  /* 0x0000002504047c11 */ /* 0x000fc8000f8e18ff */
[----:B------:R1:W2:Y:S01]  /*3c80*/  SYNCS.PHASECHK.TRANS64.TRYWAIT P1, [R4+URZ+0x38830], R5 ;  /* 0x03883005040075a7 */ /* 0x0002a2000802017f */
[----:B------:R-:W-:Y:S05]  /*3c90*/  @!P0 BRA `(.L_x_5096) ;  /* 0x0000000000048947 */ /* 0x000fea0003800000 */
[----:B------:R-:W-:Y:S01]  /*3ca0*/  BPT.TRAP 0x1 ;  /* 0x000000040000795c */ /* 0x000fe20000300000 */
.L_x_5096:
[----:B--2---:R-:W-:Y:S05]  /*3cb0*/  @P1 BRA `(.L_x_5097) ;  /* 0x0000000000081947 */ /* 0x004fea0003800000 */
[----:B------:R-:W2:Y:S02]  /*3cc0*/  SYNCS.PHASECHK.TRANS64.TRYWAIT P1, [R4+URZ+0x38830], R5 ;  /* 0x03883005040075a7 */ /* 0x000ea4000802017f */
[----:B--2---:R-:W-:Y:S05]  /*3cd0*/  @!P1 BRA `(.L_x_5098) ;  /* 0x0000015000409947 */ /* 0x004fea0003800000 */
.L_x_5097:
[----:B------:R-:W-:-:S04]  /*3ce0*/  UIADD3 UR4, UR37, 0x22400, URZ ;  /* 0x0002240025047890 */ /* 0x000fc8000fffe03f */
[----:B------:R-:W-:-:S04]  /*3cf0*/  USHF.R.U32.HI UR4, URZ, 0x4, UR4 ;  /* 0x000000043f047899 */ /* 0x000fc80008011604 */
[----:B------:R-:W-:-:S06]  /*3d00*/  ULOP3.LUT UR4, UR4, 0x3fff, URZ, 0xc0, !UPT ;  /* 0x00003fff04047892 */ /* 0x000fcc000f8ec03f */
[----:B0-----:R-:W-:Y:S01]  /*3d10*/  IMAD.U32 R3, RZ, RZ, UR4 ;  /* 0x00000004ff037e24 */ /* 0x001fe2000f8e00ff */
        /* <DEDUP_REMOVED lines=34> */
[----:B------:R-:W0:Y:S02]  /*3f40*/  SYNCS.PHASECHK.TRANS64.TRYWAIT P1, [UR37+0x38810], R0 ;  /* 0x03881000ff0075a7 */ /* 0x000e240008020165 */
[----:B0-----:R-:W-:Y:S05]  /*3f50*/  @!P1 BRA `(.L_x_5099) ;  /* 0x0000014c00b49947 */ /* 0x001fea0003800000 */
.L_x_5271:
[----:B------:R-:W-:Y:S05]  /*3f60*/  @!P0 BRA `(.L_x_5100) ;  /* 0x0000000000048947 */ /* 0x000fea0003800000 */
[----:B------:R-:W-:Y:S01]  /*3f70*/  BPT.TRAP 0x1 ;  /* 0x000000040000795c */ /* 0x000fe20000300000 */
.L_x_5100:
[----:B------:R3:W4:Y:S01]  /*3f80*/  SYNCS.PHASECHK.TRANS64.TRYWAIT P1, [R4+URZ+0x38850], R5 ;  /* 0x03885005040075a7 */ /* 0x000722000802017f */
[----:B------:R-:W-:Y:S05]  /*3f90*/  @!P0 BRA `(.L_x_5101) ;  /* 0x0000000000048947 */ /* 0x000fea0003800000 */
[----:B------:R-:W-:Y:S01]  /*3fa0*/  BPT.TRAP 0x1 ;  /* 0x000000040000795c */ /* 0x000fe20000300000 */
.L_x_5101:
[----:B----4-:R-:W-:Y:S05]  /*3fb0*/  @P1 BRA `(.L_x_5102) ;  /* 0x0000000000081947 */ /* 0x010fea0003800000 */
[----:B------:R-:W4:Y:S02]  /*3fc0*/  SYNCS.PHASECHK.TRANS64.TRYWAIT P1, [R4+URZ+0x38850], R5 ;  /* 0x03885005040075a7 */ /* 0x000f24000802017f */
[----:B----4-:R-:W-:Y:S05]  /*3fd0*/  @!P1 BRA `(.L_x_5103) ;  /* 0x0000014c00ac9947 */ /* 0x010fea0003800000 */
.L_x_5102:
[----:B------:R-:W-:Y:S01]  /*3fe0*/  UIADD3 UR4, UR37, 0x400, URZ ;  /* 0x0000040025047890 */ /* 0x000fe2000fffe03f */
[----:B------:R-:W-:Y:S01]  /*3ff0*/  WARPGROUP.ARRIVE ;  /* 0x00000000000079c5 */ /* 0x000fe20000000000 */
[----:B------:R-:W-:-:S05]  /*4000*/  UIADD3 UR5, UR37, 0x26400, URZ ;  /* 0x0002640025057890 */ /* 0x000fca000fffe03f */
[----:B0-----:R-:W0:Y:S01]  /*4010*/  S2R R0, SR_TID.X ;  /* 0x0000000000007919 */ /* 0x001e220000002100 */
[----:B------:R-:W-:Y:S01]  /*4020*/  USHF.R.U32.HI UR4, URZ, 0x4, UR4 ;  /* 0x000000043f047899 */ /* 0x000fe20008011604 */
[----:B------:R-:W-:Y:S01]  /*4030*/  LEA R9, R168, 0xffffffc0, 0x6 ;  /* 0xffffffc0a8097811 */ /* 0x000fe200078e30ff */
[----:B------:R-:W-:Y:S01]  /*4040*/  USHF.R.U32.HI UR5, URZ, 0x4, UR5 ;  /* 0x000000043f057899 */ /* 0x000fe20008011605 */
[----:B------:R-:W1:Y:S01]  /*4050*/  S2R R6, SR_TID.X ;  /* 0x0000000000067919 */ /* 0x000e620000002100 */
[----:B------:R-:W-:Y:S01]  /*4060*/  ULOP3.LUT UR4, UR4, 0x3fff, URZ, 0xc0, !UPT ;  /* 0x00003fff04047892 */ /* 0x000fe2000f8ec03f */
[----:B------:R-:W-:Y:S01]  /*4070*/  IADD3 R8, -R16, R17, -R9 ;  /* 0x0000001110087210 */ /* 0x000fe20007ffe909 */
[----:B------:R-:W-:Y:S02]  /*4080*/  ULOP3.LUT UR5, UR5, 0x3fff, URZ, 0xc0, !UPT ;  /* 0x00003fff05057892 */ /* 0x000fe4000f8ec03f */
[----:B------:R-:W-:Y:S02]  /*4090*/  ULOP3.LUT UR4, UR4, 0x10000, URZ, 0xfc, !UPT ;  /* 0x0001000004047892 */ /* 0x000fe4000f8efc3f */
[----:B------:R-:W-:-:S02]  /*40a0*/  ULOP3.LUT UR5, UR5, 0x10000, URZ, 0xfc, !UPT ;  /* 0x0001000005057892 */ /* 0x000fc4000f8efc3f */
[----:B------:R-:W-:Y:S01]  /*40b0*/  ULEA UR6, UR36, UR4, 0xc ;  /* 0x0000000424067291 */ /* 0x000fe2000f8e603f */
[----:B------:R-:W-:Y:S01]  /*40c0*/  UMOV UR25, 0x40000040 ;  /* 0x4000004000197882 */ /* 0x000fe20000000000 */
[----:B------:R-:W-:Y:S01]  /*40d0*/  UMOV UR27, 0x40000040 ;  /* 0x40000040001b7882 */ /* 0x000fe20000000000 */
[----:B------:R-:W-:Y:S02]  /*40e0*/  UIADD3 UR8, UR5, 0x2, URZ ;  /* 0x0000000205087890 */ /* 0x000fe4000fffe03f */
[----:B------:R-:W-:Y:S02]  /*40f0*/  UMOV UR24, UR5 ;  /* 0x0000000500187c82 */ /* 0x000fe40008000000 */
[----:B------:R-:W-:Y:S01]  /*4100*/  UMOV UR26, UR6 ;  /* 0x00000006001a7c82 */ /* 0x000fe20008000000 */
[----:B------:R-:W-:Y:S01]  /*4110*/  UIADD3 UR10, UR6, 0x2, URZ ;  /* 0x00000002060a7890 */ /* 0x000fe2000fffe03f */
[----:B------:R-:W-:Y:S01]  /*4120*/  HGMMA.64x64x16.F32 R24, gdesc[UR24], R24, gsb0 ;  /* 0x00e00000181879f0 */ /* 0x000fe20008000818 */
[----:B------:R-:W-:Y:S01]  /*4130*/  UMOV UR9, 0x40000040 ;  /* 0x4000004000097882 */ /* 0x000fe20000000000 */
[----:B------:R-:W-:Y:S01]  /*4140*/  UMOV UR11, 0x40000040 ;  /* 0x40000040000b7882 */ /* 0x000fe20000000000 */
[----:B------:R-:W-:-:S02]  /*4150*/  UIADD3 UR14, UR5, 0x800, URZ ;  /* 0x00000800050e7890 */ /* 0x000fc4000fffe03f */
[----:B------:R-:W-:Y:S01]  /*4160*/  UIADD3 UR15, UR6, 0x800, URZ ;  /* 0x00000800060f7890 */ /* 0x000fe2000fffe03f */
[----:B------:R-:W-:Y:S01]  /*4170*/  UMOV UR29, 0x40000040 ;  /* 0x40000040001d7882 */ /* 0x000fe20000000000 */
[----:B------:R-:W-:Y:S01]  /*4180*/  UMOV UR31, 0x40000040 ;  /* 0x40000040001f7882 */ /* 0x000fe20000000000 */
[----:B------:R-:W-:Y:S01]  /*4190*/  ULDC UR18, c[0x0][0xad4] ;  /* 0x0002b50000127ab9 */ /* 0x000fe20000000800 */
[----:B0-----:R-:W-:Y:S02]  /*41a0*/  SHF.R.U32.HI R0, RZ, 0x7, R0 ;  /* 0x00000007ff007819 */ /* 0x001fe40000011600 */
[----:B-1234-:R-:W-:-:S04]  /*41b0*/  LOP3.LUT R5, R6, 0x7f, RZ, 0xc0, !PT ;  /* 0x0000007f06057812 */ /* 0x01efc800078ec0ff */
[----:B------:R-:W0:Y:S01]  /*41c0*/  SHFL.IDX PT, R0, R0, RZ, 0x1f ;  /* 0x00001fff00007589 */ /* 0x000e2200000e0000 */
[----:B------:R-:W-:Y:S01]  /*41d0*/  ISETP.NE.AND P1, PT, R5, RZ, PT ;  /* 0x000000ff0500720c */ /* 0x000fe20003f25270 */
[----:B------:R-:W-:-:S04]  /*41e0*/  IMAD.MOV.U32 R5, RZ, RZ, -0x40 ;  /* 0xffffffc0ff057424 */ /* 0x000fc800078e00ff */
[----:B------:R-:W-:-:S04]  /*41f0*/  IMAD R5, R168, R5, 0x41 ;  /* 0x00000041a8057424 */ /* 0x000fc800078e0205 */
[----:B------:R-:W-:Y:S01]  /*4200*/  VIADD R10, R5, 0xffffffff ;  /* 0xffffffff050a7836 */ /* 0x000fe20000000000 */
[----:B------:R-:W-:-:S05]  /*4210*/  IADD3 R7, -R18, R5, R17 ;  /* 0x0000000512077210 */ /* 0x000fca0007ffe111 */
[----:B------:R-:W-:Y:S01]  /*4220*/  IMAD.IADD R7, R7, 0x1, -R16 ;  /* 0x0000000107077824 */ /* 0x000fe200078e0a10 */
[----:B0-----:R-:W-:Y:S01]  /*4230*/  R2UR UR7, R0 ;  /* 0x00000000000772ca */ /* 0x001fe200000e0000 */
[----:B------:R-:W-:-:S05]  /*4240*/  @!P1 VIADD R0, R4, 0x38840 ;  /* 0x0003884004009836 */ /* 0x000fca0000000000 */
[----:B------:R-:W-:-:S07]  /*4250*/  @!P1 PRMT R0, RZ, 0x654, R0 ;  /* 0x00000654ff009816 */ /* 0x000fce0000000000 */
        /* <DEDUP_REMOVED lines=242> */
[----:B------:R-:W-:-:S05]  /*5180*/  UIADD3 UR6, UR7, UR8, UR6 ;  /* 0x0000000807067290 */ /* 0x000fca000fffe006 */
[----:B------:R-:W-:Y:S02]  /*5190*/  UMOV UR8, UR10 ;  /* 0x0000000a00087c82 */ /* 0x000fe40008000000 */
[----:B------:R-:W-:Y:S01]  /*51a0*/  UMOV UR10, UR6 ;  /* 0x00000006000a7c82 */ /* 0x000fe20008000000 */
[----:B------:R-:W-:Y:S02]  /*51b0*/  ULDC.64 UR6, c[0x0][0xad8] ;  /* 0x0002b60000067ab9 */ /* 0x000fe40000000a00 */
[----:B------:R-:W-:Y:S01]  /*51c0*/  UISETP.GE.AND UP0, UPT, UR7, 0x1, UPT ;  /* 0x000000010700788c */ /* 0x000fe2000bf06270 */
[----:B------:R-:W-:-:S05]  /*51d0*/  VIADD R11, R7, UR6 ;  /* 0x00000006070b7c36 */ /* 0x000fca0008000000 */
[----:B------:R-:W-:Y:S01]  /*51e0*/  PLOP3.LUT P2, PT, PT, PT, UP0, 0x40, 0x0 ;  /* 0x000000000000781c */ /* 0x000fe20003f4e808 */
[----:B------:R-:W-:Y:S02]  /*51f0*/  WARPGROUP.DEPBAR.LE gsb0, 0x0 ;  /* 0x00008000000079c5 */ /* 0x000fe40000010000 */
[----:B------:R-:W-:-:S06]  /*5200*/  WARPGROUP.ARRIVE ;  /* 0x00000000000079c5 */ /* 0x000fcc0000000000 */
[----:B------:R-:W-:Y:S01]  /*5210*/  HGMMA.64x64x16.F32 R24, gdesc[UR8], R24, gsb0 ;  /* 0x00e00000081879f0 */ /* 0x000fe20008000818 */
[----:B------:R-:W-:-:S06]  /*5220*/  ULOP3.LUT UR8, URZ, UR18, URZ, 0x33, !UPT ;  /* 0x000000123f087292 */ /* 0x000fcc000f8e333f */
[----:B------:R-:W-:Y:S01]  /*5230*/  VIADD R13, R7, UR8 ;  /* 0x00000008070d7c36 */ /* 0x000fe20008000000 */
[----:B------:R-:W-:Y:S02]  /*5240*/  WARPGROUP.DEPBAR.LE gsb0, 0x0 ;  /* 0x00008000000079c5 */ /* 0x000fe40000010000 */
[----:B------:R0:W-:Y:S02]  /*5250*/  @!P1 SYNCS.ARRIVE.TRANS64.RED.A1T0 RZ, [R0+URZ], RZ ;  /* 0x000000ff00ff99a7 */ /* 0x0001e4000810043f */
[----:B0-----:R-:W-:-:S05]  /*5260*/  IMAD R0, R185, 0x40, R19 ;  /* 0x00000040b9007824 */ /* 0x001fca00078e0213 */
[----:B------:R-:W-:Y:S02]  /*5270*/  VIADDMNMX R5, R0, R11, R8, PT ;  /* 0x0000000b00057246 */ /* 0x000fe40003800108 */
[----:B------:R-:W-:Y:S01]  /*5280*/  IADD3 R6, R13, R0, RZ ;  /* 0x000000000d067210 */ /* 0x000fe20007ffe0ff */
        /* <DEDUP_REMOVED lines=13> */
.L_x_5106:
[----:B------:R-:W-:-:S06]  /*5360*/  UISETP.NE.AND UP1, UPT, UR7, 0x1, UPT ;  /* 0x000000010700788c */ /* 0x000fcc000bf25270 */
[----:B------:R-:W-:-:S05]  /*5370*/  PLOP3.LUT P2, PT, PT, PT, UP1, 0x80, 0x0 ;  /* 0x000000000000781c */ /* 0x000fca0003f4f018 */
[----:B------:R-:W-:-:S08]  /*5380*/  @UP1 ULDC.64 UR8, c[0x0][0xae0] ;  /* 0x0002b80000081ab9 */ /* 0x000fd00000000a00 */
[----:B------:R-:W-:-:S05]  /*5390*/  @P2 IMAD.HI.U32 R12, R7, UR8, RZ ;  /* 0x00000008070c2c27 */ /* 0x000fca000f8e00ff */
[----:B------:R-:W-:-:S07]  /*53a0*/  @P2 SHF.R.U32.HI R7, RZ, UR9, R12 ;  /* 0x00000009ff072c19 */ /* 0x000fce000801160c */
.L_x_5107:
[----:B------:R-:W-:Y:S05]  /*53b0*/  BSYNC B0 ;  /* 0x0000000000007941 */ /* 0x000fea0003800000 */
.L_x_5105:
[----:B------:R-:W-:-:S04]  /*53c0*/  IMAD R7, R7, UR7, -R9 ;  /* 0x0000000707077c24 */ /* 0x000fc8000f8e0a09 */
[----:B------:R-:W-:-:S05]  /*53d0*/  IMAD.IADD R7, R7, 0x1, -R16 ;  /* 0x0000000107077824 */ /* 0x000fca00078e0a10 */
[----:B------:R-:W-:Y:S02]  /*53e0*/  VIMNMX R6, R6, R7, !PT ;  /* 0x0000000706067248 */ /* 0x000fe40007fe0100 */
[----:B------:R-:W-:-:S07]  /*53f0*/  VIADDMNMX R5, R7, UR7, R5, PT ;  /* 0x0000000707057c46 */ /* 0x000fce000b800105 */
.L_x_5104:
[C---:B------:R-:W-:Y:S02]  /*5400*/  ISETP.GE.AND P2, PT, R10.reuse, 0x2, PT ;  /* 0x000000020a00780c */ /* 0x040fe40003f46270 */
        /* <DEDUP_REMOVED lines=76> */
[----:B------:R-:W-:Y:S02]  /*58d0*/  PLOP3.LUT P6, PT, PT, PT, UP0, 0x40, 0x0 ;  /* 0x000000000000781c */ /* 0x000fe40003fce808 */
[----:B------:R-:W-:Y:S02]  /*58e0*/  VIADDMNMX R7, R5, R11, R8, PT ;  /* 0x0000000b05077246 */ /* 0x000fe40003800108 */
[----:B------:R-:W-:-:S09]  /*58f0*/  IADD3 R5, R13, 0x8, R0 ;  /* 0x000000080d057810 */ /* 0x000fd20007ffe000 */
        /* <DEDUP_REMOVED lines=15> */
.L_x_5110:
[----:B------:R-:W-:-:S06]  /*59f0*/  UISETP.NE.AND UP1, UPT, UR7, 0x1, UPT ;  /* 0x000000010700788c */ /* 0x000fcc000bf25270 */
[----:B------:R-:W-:-:S05]  /*5a00*/  PLOP3.LUT P6, PT, PT, PT, UP1, 0x80, 0x0 ;  /* 0x000000000000781c */ /* 0x000fca0003fcf018 */
[----:B------:R-:W-:-:S08]  /*5a10*/  @UP1 ULDC.64 UR8, c[0x0][0xae0] ;  /* 0x0002b80000081ab9 */ /* 0x000fd00000000a00 */
[----:B------:R-:W-:Y:S01]  /*5a20*/  @P6 IMAD.HI.U32 R8, R6, UR8, RZ ;  /* 0x0000000806086c27 */ /* 0x000fe2000f8e00ff */
[----:B------:R-:W-:-:S13]  /*5a30*/  PLOP3.LUT P6, PT, PT, PT, UP1, 0x80, 0x0 ;  /* 0x000000000000781c */ /* 0x000fda0003fcf018 */
[----:B------:R-:W-:-:S07]  /*5a40*/  @P6 SHF.R.U32.HI R6, RZ, UR9, R8 ;  /* 0x00000009ff066c19 */ /* 0x000fce0008011608 */
.L_x_5111:
[----:B------:R-:W-:Y:S05]  /*5a50*/  BSYNC B0 ;  /* 0x0000000000007941 */ /* 0x000fea0003800000 */
.L_x_5109:
[----:B------:R-:W-:-:S04]  /*5a60*/  IMAD R9, R6, UR7, -R9 ;  /* 0x0000000706097c24 */ /* 0x000fc8000f8e0a09 */
[----:B------:R-:W-:-:S05]  /*5a70*/  IMAD.IADD R6, R9, 0x1, -R16 ;  /* 0x0000000109067824 */ /* 0x000fca00078e0a10 */
[----:B------:R-:W-:Y:S02]  /*5a80*/  VIMNMX R5, R5, R6, !PT ;  /* 0x0000000605057248 */ /* 0x000fe40007fe0100 */
[----:B------:R-:W-:-:S07]  /*5a90*/  VIADDMNMX R7, R6, UR7, R7, PT ;  /* 0x0000000706077c46 */ /* 0x000fce000b800107 */
.L_x_5108:
[----:B------:R-:W-:Y:S01]  /*5aa0*/  ISETP.GT.AND P2, PT, R5, 0x1, !P2 ;  /* 0x000000010500780c */ /* 0x000fe20005744270 */
[----:B------:R-:W-:Y:S01]  /*5ab0*/  ULDC UR11, c[0x0][0xa80] ;  /* 0x0002a000000b7ab9 */ /* 0x000fe20000000800 */
[----:B------:R-:W-:Y:S01]  /*5ac0*/  FMNMX.FTZ R6, R15, R25, !PT ;  /* 0x000000190f067209 */ /* 0x000fe20007810000 */
[----:B------:R-:W-:Y:S01]  /*5ad0*/  ULEA UR8, UR36, UR38, 0xc ;  /* 0x0000002624087291 */ /* 0x000fe2000f8e603f */
[----:B------:R-:W-:Y:S01]  /*5ae0*/  ISETP.LT.OR P2, PT, R7, 0x2, P2 ;  /* 0x000000020700780c */ /* 0x000fe20001741670 */
[----:B------:R-:W-:Y:S01]  /*5af0*/  UMOV UR15, 0x40000040 ;  /* 0x40000040000f7882 */ /* 0x000fe20000000000 */
[----:B------:R-:W-:Y:S01]  /*5b00*/  FMNMX.FTZ R6, R21, R6, !PT ;  /* 0x0000000615067209 */ /* 0x000fe20007810000 */
[----:B------:R-:W-:Y:S01]  /*5b10*/  UIADD3 UR10, UR8, 0x80, URZ ;  /* 0x00000080080a7890 */ /* 0x000fe2000fffe03f */
[----:B------:R-:W-:Y:S01]  /*5b20*/  FSEL R27, R27, -INF , !P2 ;  /* 0xff8000001b1b7808 */ /* 0x000fe20005000000 */
[----:B------:R-:W-:Y:S01]  /*5b30*/  @!P1 VIADD R4, R4, 0x38860 ;  /* 0x0003886004049836 */ /* 0x000fe20000000000 */
[----:B------:R-:W-:Y:S01]  /*5b40*/  ISETP.NE.AND P2, PT, R14, RZ, PT ;  /* 0x000000ff0e00720c */ /* 0x000fe20003f45270 */
[----:B------:R-:W-:Y:S01]  /*5b50*/  UMOV UR14, UR8 ;  /* 0x00000008000e7c82 */ /* 0x000fe20008000000 */
[----:B------:R-:W-:Y:S01]  /*5b60*/  FMNMX.FTZ R6, R29, R6, !PT ;  /* 0x000000061d067209 */ /* 0x000fe20007810000 */
        /* <DEDUP_REMOVED lines=25> */
[----:B------:R-:W-:-:S02]  /*5d00*/  ISETP.GT.AND P3, PT, R5, 0x8, !P3 ;  /* 0x000000080500780c */ /* 0x000fc40005f64270 */
[----:B------:R-:W-:Y:S02]  /*5d10*/  FSEL R38, R38, -INF , !P2 ;  /* 0xff80000026267808 */ /* 0x000fe40005000000 */
[----:B------:R-:W-:Y:S02]  /*5d20*/  ISETP.NE.AND P2, PT, R36, RZ, PT ;  /* 0x000000ff2400720c */ /* 0x000fe40003f45270 */
[----:B------:R-:W-:Y:S02]  /*5d30*/  FMNMX.FTZ R6, R169, R6, !PT ;  /* 0x00000006a9067209 */ /* 0x000fe40007810000 */
[----:B------:R-:W-:Y:S02]  /*5d40*/  ISETP.GT.AND P2, PT, R5, 0x19, !P2 ;  /* 0x000000190500780c */ /* 0x000fe40005744270 */
[C---:B------:R-:W-:Y:S02]  /*5d50*/  ISETP.LT.OR P3, PT, R7.reuse, 0x9, P3 ;  /* 0x000000090700780c */ /* 0x040fe40001f61670 */
[----:B------:R-:W-:-:S02]  /*5d60*/  ISETP.LT.OR P2, PT, R7, 0x1a, P2 ;  /* 0x0000001a0700780c */ /* 0x000fc40001741670 */
[----:B------:R-:W-:Y:S02]  /*5d70*/  FMNMX.FTZ R8, R53, R6, !PT ;  /* 0x0000000635087209 */ /* 0x000fe40007810000 */
[----:B------:R-:W-:Y:S02]  /*5d80*/  FSEL R39, R39, -INF , !P2 ;  /* 0xff80000027277808 */ /* 0x000fe40005000000 */
[----:B------:R-:W-:Y:S01]  /*5d90*/  ISETP.NE.AND P2, PT, R56, RZ, PT ;  /* 0x000000ff3800720c */ /* 0x000fe20003f45270 */
[----:B------:R-:W0:Y:S01]  /*5da0*/  SHFL.BFLY PT, R9, R8, 0x2, 0x1f ;  /* 0x0c401f0008097f89 */ /* 0x000e2200000e0000 */
        /* <DEDUP_REMOVED lines=9> */
[----:B------:R-:W-:Y:S02]  /*5e40*/  ISETP.GT.AND P5, PT, R5, 0x38, !P5 ;  /* 0x000000380500780c */ /* 0x000fe40006fa4270 */
[C---:B------:R-:W-:Y:S02]  /*5e50*/  ISETP.LT.OR P2, PT, R7.reuse, 0x22, P2 ;  /* 0x000000220700780c */ /* 0x040fe40001741670 */
[----:B------:R-:W-:Y:S02]  /*5e60*/  ISETP.LT.OR P4, PT, R7, 0x32, P4 ;  /* 0x000000320700780c */ /* 0x000fe40002781670 */
[----:B------:R-:W-:Y:S02]  /*5e70*/  FSEL R43, R43, -INF , !P2 ;  /* 0xff8000002b2b7808 */ /* 0x000fe40005000000 */
[----:B------:R-:W-:Y:S02]  /*5e80*/  ISETP.GT.AND P2, PT, R5, 0x28, !P3 ;  /* 0x000000280500780c */ /* 0x000fe40005f44270 */
[----:B------:R-:W-:-:S02]  /*5e90*/  ISETP.NE.AND P3, PT, R60, RZ, PT ;  /* 0x000000ff3c00720c */ /* 0x000fc40003f65270 */
[----:B------:R-:W-:Y:S02]  /*5ea0*/  ISETP.LT.OR P2, PT, R7, 0x29, P2 ;  /* 0x000000290700780c */ /* 0x000fe40001741670 */
[C---:B------:R-:W-:Y:S02]  /*5eb0*/  ISETP.GT.AND P3, PT, R5.reuse, 0x30, !P3 ;  /* 0x000000300500780c */ /* 0x040fe40005f64270 */
[----:B------:R-:W-:Y:S02]  /*5ec0*/  FSEL R46, R46, -INF , !P2 ;  /* 0xff8000002e2e7808 */ /* 0x000fe40005000000 */
[----:B------:R-:W-:Y:S02]  /*5ed0*/  ISETP.GT.AND P2, PT, R5, RZ, !P6 ;  /* 0x000000ff0500720c */ /* 0x000fe40007744270 */
[----:B------:R-:W-:Y:S02]  /*5ee0*/  ISETP.NE.AND P6, PT, R10, RZ, PT ;  /* 0x000000ff0a00720c */ /* 0x000fe40003fc5270 */
[----:B------:R-:W-:-:S02]  /*5ef0*/  ISETP.LT.OR P2, PT, R7, 0x1, P2 ;  /* 0x000000010700780c */ /* 0x000fc40001741670 */
[----:B0-----:R-:W-:Y:S02]  /*5f00*/  FMNMX.FTZ R10, R8, R9, !PT ;  /* 0x00000009080a7209 */ /* 0x001fe40007810000 */
[----:B------:R-:W-:Y:S02]  /*5f10*/  FSEL R26, R26, -INF , !P2 ;  /* 0xff8000001a1a7808 */ /* 0x000fe40005000000 */
[----:B------:R-:W-:Y:S01]  /*5f20*/  ISETP.NE.AND P2, PT, R44, RZ, PT ;  /* 0x000000ff2c00720c */ /* 0x000fe20003f45270 */
[----:B------:R-:W0:Y:S01]  /*5f30*/  SHFL.BFLY PT, R11, R10, 0x1, 0x1f ;  /* 0x0c201f000a0b7f89 */ /* 0x000e2200000e0000 */
[----:B------:R-:W-:Y:S02]  /*5f40*/  FMNMX.FTZ R9, R26, R27, !PT ;  /* 0x0000001b1a097209 */ /* 0x000fe40007810000 */
[----:B------:R-:W-:Y:S02]  /*5f50*/  ISETP.GT.AND P2, PT, R5, 0x29, !P2 ;  /* 0x000000290500780c */ /* 0x000fe40005744270 */
[----:B------:R-:W-:-:S02]  /*5f60*/  FMNMX.FTZ R6, R30, R9, !PT ;  /* 0x000000091e067209 */ /* 0x000fc40007810000 */
[----:B------:R-:W-:Y:S02]  /*5f70*/  ISETP.LT.OR P2, PT, R7, 0x2a, P2 ;  /* 0x0000002a0700780c */ /* 0x000fe40001741670 */
[----:B------:R-:W-:Y:S02]  /*5f80*/  FMNMX.FTZ R9, R31, R6, !PT ;  /* 0x000000061f097209 */ /* 0x000fe40007810000 */
[----:B------:R-:W-:Y:S02]  /*5f90*/  FSEL R47, R47, -INF , !P2 ;  /* 0xff8000002f2f7808 */ /* 0x000fe40005000000 */
[----:B------:R-:W-:Y:S02]  /*5fa0*/  FMNMX.FTZ R6, R34, R9, !PT ;  /* 0x0000000922067209 */ /* 0x000fe40007810000 */
[----:B------:R-:W-:Y:S02]  /*5fb0*/  ISETP.LT.OR P3, PT, R7, 0x31, P3 ;  /* 0x000000310700780c */ /* 0x000fe40001f61670 */
[----:B------:R-:W-:-:S02]  /*5fc0*/  FMNMX.FTZ R9, R35, R6, !PT ;  /* 0x0000000623097209 */ /* 0x000fc40007810000 */
[----:B------:R-:W-:Y:S02]  /*5fd0*/  FSEL R50, R50, -INF , !P3 ;  /* 0xff80000032327808 */ /* 0x000fe40005800000 */
[----:B------:R-:W-:Y:S02]  /*5fe0*/  FMNMX.FTZ R8, R38, R9, !PT ;  /* 0x0000000926087209 */ /* 0x000fe40007810000 */
[----:B------:R-:W-:Y:S02]  /*5ff0*/  ISETP.LT.OR P5, PT, R7, 0x39, P5 ;  /* 0x000000390700780c */ /* 0x000fe40002fa1670 */
[----:B------:R-:W-:Y:S02]  /*6000*/  FMNMX.FTZ R9, R39, R8, !PT ;  /* 0x0000000827097209 */ /* 0x000fe40007810000 */
[----:B0-----:R-:W-:Y:S02]  /*6010*/  FMNMX.FTZ R6, R10, R11, !PT ;  /* 0x0000000b0a067209 */ /* 0x001fe40007810000 */
[----:B------:R-:W-:-:S02]  /*6020*/  FMNMX.FTZ R8, R42, R9, !PT ;  /* 0x000000092a087209 */ /* 0x000fc40007810000 */
[C---:B------:R-:W-:Y:S01]  /*6030*/  FSETP.NEU.FTZ.AND P2, PT, R6.reuse, -INF , PT ;  /* 0xff8000000600780b */ /* 0x040fe20003f5d000 */
[----:B------:R-:W-:Y:S01]  /*6040*/  FMUL.FTZ R10, R6, UR11 ;  /* 0x0000000b060a7c20 */ /* 0x000fe20008410000 */
[----:B------:R-:W-:Y:S02]  /*6050*/  FMNMX.FTZ R9, R43, R8, !PT ;  /* 0x000000082b097209 */ /* 0x000fe40007810000 */
[----:B------:R-:W-:Y:S02]  /*6060*/  FSEL R51, R51, -INF , !P4 ;  /* 0xff80000033337808 */ /* 0x000fe40006000000 */
[----:B------:R-:W-:Y:S02]  /*6070*/  FMNMX.FTZ R8, R46, R9, !PT ;  /* 0x000000092e087209 */ /* 0x000fe40007810000 */
[----:B------:R-:W-:Y:S02]  /*6080*/  FSEL R28, R10, RZ, P2 ;  /* 0x000000ff0a1c7208 */ /* 0x000fe40001000000 */
[----:B------:R-:W-:-:S02]  /*6090*/  FMNMX.FTZ R9, R47, R8, !PT ;  /* 0x000000082f097209 */ /* 0x000fc40007810000 */
[----:B------:R-:W-:Y:S01]  /*60a0*/  ISETP.GT.AND P2, PT, R5, 0x39, !P6 ;  /* 0x000000390500780c */ /* 0x000fe20007744270 */
[--C-:B------:R-:W-:Y:S01]  /*60b0*/  FFMA.FTZ R10, R25, UR11, -R28.reuse ;  /* 0x0000000b190a7c23 */ /* 0x100fe2000801081c */
[----:B------:R-:W-:Y:S01]  /*60c0*/  FMNMX.FTZ R8, R50, R9, !PT ;  /* 0x0000000932087209 */ /* 0x000fe20007810000 */
[--C-:B------:R-:W-:Y:S01]  /*60d0*/  FFMA.FTZ R5, R15, UR11, -R28.reuse ;  /* 0x0000000b0f057c23 */ /* 0x100fe2000801081c */
[----:B------:R-:W-:Y:S01]  /*60e0*/  ISETP.LT.OR P2, PT, R7, 0x3a, P2 ;  /* 0x0000003a0700780c */ /* 0x000fe20001741670 */
[--C-:B------:R-:W-:Y:S01]  /*60f0*/  FFMA.FTZ R15, R21, UR11, -R28.reuse ;  /* 0x0000000b150f7c23 */ /* 0x100fe2000801081c */
[----:B------:R-:W-:Y:S01]  /*6100*/  FSEL R54, R54, -INF , !P5 ;  /* 0xff80000036367808 */ /* 0x000fe20006800000 */
[--C-:B------:R-:W-:Y:S01]  /*6110*/  FFMA.FTZ R12, R29, UR11, -R28.reuse ;  /* 0x0000000b1d0c7c23 */ /* 0x100fe2000801081c */
[----:B------:R-:W-:Y:S01]  /*6120*/  FMNMX.FTZ R7, R51, R8, !PT ;  /* 0x0000000833077209 */ /* 0x000fe20007810000 */
[--C-:B------:R-:W-:Y:S01]  /*6130*/  FFMA.FTZ R9, R57, UR11, -R28.reuse ;  /* 0x0000000b39097c23 */ /* 0x100fe2000801081c */
[----:B------:R-:W-:Y:S01]  /*6140*/  FSEL R55, R55, -INF , !P2 ;  /* 0xff80000037377808 */ /* 0x000fe20005000000 */
[--C-:B------:R-:W-:Y:S01]  /*6150*/  FFMA.FTZ R14, R33, UR11, -R28.reuse ;  /* 0x0000000b210e7c23 */ /* 0x100fe2000801081c */
[----:B------:R-:W-:Y:S01]  /*6160*/  FMNMX.FTZ R8, R54, R7, !PT ;  /* 0x0000000736087209 */ /* 0x000fe20007810000 */
[--C-:B------:R-:W-:Y:S01]  /*6170*/  FFMA.FTZ R11, R59, UR11, -R28.reuse ;  /* 0x0000000b3b0b7c23 */ /* 0x100fe2000801081c */
[----:B------:R0:W-:Y:S01]  /*6180*/  MUFU.EX2 R7, R15 ;  /* 0x0000000f00077308 */ /* 0x0001e20000000800 */
[--C-:B------:R-:W-:Y:S01]  /*6190*/  FFMA.FTZ R20, R37, UR11, -R28.reuse ;  /* 0x0000000b25147c23 */ /* 0x100fe2000801081c */
[----:B------:R-:W-:Y:S01]  /*61a0*/  FMNMX.FTZ R8, R55, R8, !PT ;  /* 0x0000000837087209 */ /* 0x000fe20007810000 */
[--C-:B------:R-:W-:Y:S01]  /*61b0*/  FFMA.FTZ R170, R41, UR11, -R28.reuse ;  /* 0x0000000b29aa7c23 */ /* 0x100fe2000801081c */
[--C-:B------:R-:W-:Y:S01]  /*61c0*/  FFMA.FTZ R172, R45, UR11, -R28.reuse ;  /* 0x0000000b2dac7c23 */ /* 0x100fe2000801081c */
[--C-:B------:R-:W-:Y:S01]  /*61d0*/  FFMA.FTZ R21, R65, UR11, -R28.reuse ;  /* 0x0000000b41157c23 */ /* 0x100fe2000801081c */
[--C-:B------:R-:W-:Y:S01]  /*61e0*/  FFMA.FTZ R174, R49, UR11, -R28.reuse ;  /* 0x0000000b31ae7c23 */ /* 0x100fe2000801081c */
[----:B------:R-:W1:Y:S01]  /*61f0*/  SHFL.BFLY PT, R13, R8, 0x2, 0x1f ;  /* 0x0c401f00080d7f89 */ /* 0x000e6200000e0000 */
[--C-:B------:R-:W-:Y:S01]  /*6200*/  FFMA.FTZ R169, R169, UR11, -R28.reuse ;  /* 0x0000000ba9a97c23 */ /* 0x100fe2000801081c */
[--C-:B0-----:R-:W-:Y:S01]  /*6210*/  FFMA.FTZ R15, R63, UR11, -R28.reuse ;  /* 0x0000000b3f0f7c23 */ /* 0x101fe2000801081c */
[--C-:B------:R-:W-:Y:S01]  /*6220*/  FFMA.FTZ R176, R53, UR11, -R28.reuse ;  /* 0x0000000b35b07c23 */ /* 0x100fe2000801081c */
[----:B------:R-:W-:Y:S01]  /*6230*/  FFMA.FTZ R29, R61, UR11, -R28 ;  /* 0x0000000b3d1d7c23 */ /* 0x000fe2000801081c */
[----:B------:R-:W-:Y:S01]  /*6240*/  MUFU.EX2 R5, R5 ;  /* 0x0000000500057308 */ /* 0x000fe20000000800 */
[----:B------:R-:W-:-:S07]  /*6250*/  @!P1 PRMT R4, RZ, 0x654, R4 ;  /* 0x00000654ff049816 */ /* 0x000fce0000000004 */
[----:B------:R-:W0:Y:S08]  /*6260*/  MUFU.EX2 R10, R10 ;  /* 0x0000000a000a7308 */ /* 0x000e300000000800 */
[----:B------:R-:W2:Y:S01]  /*6270*/  MUFU.EX2 R12, R12 ;  /* 0x0000000c000c7308 */ /* 0x000ea20000000800 */
[----:B-1----:R-:W-:-:S05]  /*6280*/  FMNMX.FTZ R24, R8, R13, !PT ;  /* 0x0000000d08187209 */ /* 0x002fca0007810000 */
[----:B------:R-:W1:Y:S02]  /*6290*/  SHFL.BFLY PT, R25, R24, 0x1, 0x1f ;  /* 0x0c201f0018197f89 */ /* 0x000e6400000e0000 */
[----:B------:R-:W-:Y:S01]  /*62a0*/  MUFU.EX2 R9, R9 ;  /* 0x0000000900097308 */ /* 0x000fe20000000800 */
[----:B0-----:R-:W-:Y:S01]  /*62b0*/  F2FP.F16.F32.PACK_AB R152, R10, R5 ;  /* 0x000000050a98723e */ /* 0x001fe200000000ff */
[----:B------:R-:W-:-:S06]  /*62c0*/  FADD.FTZ R10, R5, R10 ;  /* 0x0000000a050a7221 */ /* 0x000fcc0000010000 */
[----:B------:R-:W0:Y:S01]  /*62d0*/  MUFU.EX2 R14, R14 ;  /* 0x0000000e000e7308 */ /* 0x000e220000000800 */
[----:B--2---:R-:W-:Y:S01]  /*62e0*/  F2FP.F16.F32.PACK_AB R154, R12, R7 ;  /* 0x000000070c9a723e */ /* 0x004fe200000000ff */
[----:B------:R-:W-:-:S04]  /*62f0*/  FADD.FTZ R7, R7, R10 ;  /* 0x0000000a07077221 */ /* 0x000fc80000010000 */
[----:B------:R-:W-:Y:S01]  /*6300*/  FADD.FTZ R12, R12, R7 ;  /* 0x000000070c0c7221 */ /* 0x000fe20000010000 */
[----:B------:R-:W-:Y:S01]  /*6310*/  VIADD R7, R168, 0xfffffffe ;  /* 0xfffffffea8077836 */ /* 0x000fe20000000000 */
[----:B------:R-:W-:Y:S01]  /*6320*/  MUFU.EX2 R11, R11 ;  /* 0x0000000b000b7308 */ /* 0x000fe20000000800 */
[----:B-1----:R-:W-:-:S07]  /*6330*/  FMNMX.FTZ R8, R24, R25, !PT ;  /* 0x0000001918087209 */ /* 0x002fce0007810000 */
[----:B------:R-:W1:Y:S01]  /*6340*/  MUFU.EX2 R20, R20 ;  /* 0x0000001400147308 */ /* 0x000e620000000800 */
[----:B0-----:R-:W-:Y:S01]  /*6350*/  F2FP.F16.F32.PACK_AB R156, R14, R9 ;  /* 0x000000090e9c723e */ /* 0x001fe200000000ff */
[----:B------:R-:W-:Y:S01]  /*6360*/  FADD.FTZ R9, R9, R12 ;  /* 0x0000000c09097221 */ /* 0x000fe20000010000 */
[C---:B------:R-:W-:Y:S01]  /*6370*/  FSETP.NEU.FTZ.AND P2, PT, R8.reuse, -INF , PT ;  /* 0xff8000000800780b */ /* 0x040fe20003f5d000 */
[----:B------:R-:W-:Y:S02]  /*6380*/  FMUL.FTZ R24, R8, UR11 ;  /* 0x0000000b08187c20 */ /* 0x000fe40008410000 */
[----:B------:R-:W-:Y:S01]  /*6390*/  FADD.FTZ R14, R14, R9 ;  /* 0x000000090e0e7221 */ /* 0x000fe20000010000 */
[----:B------:R-:W-:Y:S01]  /*63a0*/  IMAD.IADD R9, R17, 0x1, -R18 ;  /* 0x0000000111097824 */ /* 0x000fe200078e0a12 */
[----:B------:R-:W-:Y:S01]  /*63b0*/  MUFU.EX2 R13, R29 ;  /* 0x0000001d000d7308 */ /* 0x000fe20000000800 */
[----:B------:R-:W-:Y:S02]  /*63c0*/  FSEL R24, R24, RZ, P2 ;  /* 0x000000ff18187208 */ /* 0x000fe40001000000 */
[----:B------:R-:W-:-:S03]  /*63d0*/  PLOP3.LUT P2, PT, PT, PT, UP0, 0x40, 0x0 ;  /* 0x000000000000781c */ /* 0x000fc60003f4e808 */
        /* <DEDUP_REMOVED lines=19> */
[----:B------:R-:W-:Y:S01]  /*6510*/  FADD.FTZ R20, R20, R11 ;  /* 0x0000000b14147221 */ /* 0x000fe20000010000 */
[----:B------:R-:W-:Y:S01]  /*6520*/  IMAD R11, R185, 0x40, R9 ;  /* 0x00000040b90b7824 */ /* 0x000fe200078e0209 */
[----:B------:R-:W0:Y:S08]  /*6530*/  MUFU.EX2 R178, R178 ;  /* 0x000000b200b27308 */ /* 0x000e300000000800 */
[----:B------:R-:W-:Y:S08]  /*6540*/  MUFU.EX2 R173, R173 ;  /* 0x000000ad00ad7308 */ /* 0x000ff00000000800 */
[----:B------:R-:W1:Y:S01]  /*6550*/  MUFU.EX2 R180, R180 ;  /* 0x000000b400b47308 */ /* 0x000e620000000800 */
[----:B0-----:R-:W-:Y:S01]  /*6560*/  F2FP.F16.F32.PACK_AB R153, R178, R171 ;  /* 0x000000abb299723e */ /* 0x001fe200000000ff */
[----:B------:R-:W-:-:S06]  /*6570*/  FADD.FTZ R178, R171, R178 ;  /* 0x000000b2abb27221 */ /* 0x000fcc0000010000 */
[----:B------:R-:W-:Y:S08]  /*6580*/  MUFU.EX2 R175, R175 ;  /* 0x000000af00af7308 */ /* 0x000ff00000000800 */
[----:B------:R-:W0:Y:S01]  /*6590*/  MUFU.EX2 R182, R182 ;  /* 0x000000b600b67308 */ /* 0x000e220000000800 */
[----:B-1----:R-:W-:Y:S01]  /*65a0*/  F2FP.F16.F32.PACK_AB R155, R180, R173 ;  /* 0x000000adb49b723e */ /* 0x002fe200000000ff */
[----:B------:R-:W-:-:S04]  /*65b0*/  FADD.FTZ R173, R173, R178 ;  /* 0x000000b2adad7221 */ /* 0x000fc80000010000 */
[----:B------:R1:W-:Y:S01]  /*65c0*/  STSM.16.M88.4 [R23+0x36400], R152 ;  /* 0x0364009817007844 */ /* 0x0003e20000000200 */
[----:B------:R-:W-:Y:S01]  /*65d0*/  FADD.FTZ R180, R180, R173 ;  /* 0x000000adb4b47221 */ /* 0x000fe20000010000 */
[----:B------:R-:W-:Y:S08]  /*65e0*/  MUFU.EX2 R177, R177 ;  /* 0x000000b100b17308 */ /* 0x000ff00000000800 */
[----:B------:R-:W2:Y:S01]  /*65f0*/  MUFU.EX2 R186, R186 ;  /* 0x000000ba00ba7308 */ /* 0x000ea20000000800 */
[----:B0-----:R-:W-:Y:S01]  /*6600*/  F2FP.F16.F32.PACK_AB R157, R182, R175 ;  /* 0x000000afb69d723e */ /* 0x001fe200000000ff */
[----:B------:R-:W-:-:S04]  /*6610*/  FADD.FTZ R175, R175, R180 ;  /* 0x000000b4afaf7221 */ /* 0x000fc80000010000 */
[----:B------:R-:W-:Y:S02]  /*6620*/  FADD.FTZ R182, R182, R175 ;  /* 0x000000afb6b67221 */ /* 0x000fe40000010000 */
[----:B------:R-:W0:Y:S08]  /*6630*/  MUFU.EX2 R170, R170 ;  /* 0x000000aa00aa7308 */ /* 0x000e300000000800 */
        /* <DEDUP_REMOVED lines=33> */
[----:B------:R-:W-:-:S06]  /*6850*/  FADD.FTZ R169, R169, R174 ;  /* 0x000000aea9a97221 */ /* 0x000fcc0000010000 */
[----:B------:R-:W2:Y:S08]  /*6860*/  MUFU.EX2 R187, R187 ;  /* 0x000000bb00bb7308 */ /* 0x000eb00000000800 */
[----:B------:R-:W3:Y:S01]  /*6870*/  MUFU.EX2 R208, R208 ;  /* 0x000000d000d07308 */ /* 0x000ee20000000800 */
[----:B0-----:R-:W-:Y:S01]  /*6880*/  F2FP.F16.F32.PACK_AB R165, R206, R183 ;  /* 0x000000b7cea5723e */ /* 0x001fe200000000ff */
[----:B------:R-:W-:-:S04]  /*6890*/  FADD.FTZ R183, R183, R204 ;  /* 0x000000ccb7b77221 */ /* 0x000fc80000010000 */
[----:B------:R-:W-:-:S04]  /*68a0*/  FADD.FTZ R206, R206, R183 ;  /* 0x000000b7cece7221 */ /* 0x000fc80000010000 */
[----:B--2---:R-:W-:Y:S01]  /*68b0*/  FADD.FTZ R5, R187, R206 ;  /* 0x000000cebb057221 */ /* 0x004fe20000010000 */
[----:B---3--:R-:W-:-:S03]  /*68c0*/  F2FP.F16.F32.PACK_AB R167, R208, R187 ;  /* 0x000000bbd0a7723e */ /* 0x008fc600000000ff */
[----:B------:R-:W-:Y:S02]  /*68d0*/  FADD.FTZ R5, R208, R5 ;  /* 0x00000005d0057221 */ /* 0x000fe40000010000 */
[----:B------:R1:W-:Y:S01]  /*68e0*/  STSM.16.M88.4 [R189], R164 ;  /* 0x000000a4bd007844 */ /* 0x0003e20000000200 */
[----:B------:R-:W-:-:S06]  /*68f0*/  WARPGROUP.ARRIVE ;  /* 0x00000000000079c5 */ /* 0x000fcc0000000000 */
[----:B------:R-:W-:Y:S01]  /*6900*/  HGMMA.64x256x16.F32 R24, R152, gdesc[UR12].tnspB, RZ, !UPT, gsb0 ;  /* 0x43e0000c98187df0 */ /* 0x000fe2000c0008ff */
[----:B------:R-:W-:Y:S01]  /*6910*/  UMOV UR14, UR10 ;  /* 0x0000000a000e7c82 */ /* 0x000fe20008000000 */
[----:B------:R-:W-:Y:S01]  /*6920*/  UMOV UR15, 0x40000040 ;  /* 0x40000040000f7882 */ /* 0x000fe20000000000 */
[----:B------:R-:W-:Y:S02]  /*6930*/  UIADD3 UR10, UR8, 0x100, URZ ;  /* 0x00000100080a7890 */ /* 0x000fe4000fffe03f */
[----:B------:R-:W-:Y:S01]  /*6940*/  UIADD3 UR8, UR8, 0x180, URZ ;  /* 0x0000018008087890 */ /* 0x000fe2000fffe03f */
[----:B------:R-:W-:Y:S02]  /*6950*/  WARPGROUP.DEPBAR.LE gsb0, 0x0 ;  /* 0x00008000000079c5 */ /* 0x000fe40000010000 */
[----:B------:R-:W-:-:S15]  /*6960*/  WARPGROUP.ARRIVE ;  /* 0x00000000000079c5 */ /* 0x000fde0000000000 */
[----:B------:R-:W-:-:S05]  /*6970*/  NOP ;  /* 0x0000000000007918 */ /* 0x000fca0000000000 */
[----:B------:R-:W-:Y:S01]  /*6980*/  HGMMA.64x256x16.F32 R24, R156, gdesc[UR12].tnspB, R24, gsb0 ;  /* 0x43e0000c9c187df0 */ /* 0x000fe20008000818 */
[----:B------:R-:W-:Y:S01]  /*6990*/  UMOV UR14, UR10 ;  /* 0x0000000a000e7c82 */ /* 0x000fe20008000000 */
[----:B------:R-:W-:Y:S01]  /*69a0*/  UMOV UR15, 0x40000040 ;  /* 0x40000040000f7882 */ /* 0x000fe20000000000 */
[----:B------:R-:W-:Y:S02]  /*69b0*/  WARPGROUP.DEPBAR.LE gsb0, 0x0 ;  /* 0x00008000000079c5 */ /* 0x000fe40000010000 */
[----:B------:R-:W-:-:S15]  /*69c0*/  WARPGROUP.ARRIVE ;  /* 0x00000000000079c5 */ /* 0x000fde0000000000 */
[----:B------:R-:W-:-:S08]  /*69d0*/  NOP ;  /* 0x0000000000007918 */ /* 0x000fd00000000000 */
[----:B------:R-:W-:Y:S01]  /*69e0*/  HGMMA.64x256x16.F32 R24, R160, gdesc[UR12].tnspB, R24, gsb0 ;  /* 0x43e0000ca0187df0 */ /* 0x000fe20008000818 */
[----:B------:R-:W-:Y:S01]  /*69f0*/  UMOV UR14, UR8 ;  /* 0x00000008000e7c82 */ /* 0x000fe20008000000 */
[----:B------:R-:W-:Y:S01]  /*6a00*/  UMOV UR15, 0x40000040 ;  /* 0x40000040000f7882 */ /* 0x000fe20000000000 */
[----:B------:R-:W-:-:S13]  /*6a10*/  R2UR UR8, R11 ;  /* 0x000000000b0872ca */ /* 0x000fda00000e0000 */
[----:B------:R-:W-:Y:S01]  /*6a20*/  UIADD3 UR6, UR8, UR6, URZ ;  /* 0x0000000608067290 */ /* 0x000fe2000fffe03f */
[----:B------:R-:W-:Y:S02]  /*6a30*/  WARPGROUP.DEPBAR.LE gsb0, 0x0 ;  /* 0x00008000000079c5 */ /* 0x000fe40000010000 */
[----:B------:R-:W-:-:S09]  /*6a40*/  WARPGROUP.ARRIVE ;  /* 0x00000000000079c5 */ /* 0x000fd20000000000 */
[----:B------:R-:W-:Y:S03]  /*6a50*/  HGMMA.64x256x16.F32 R24, R164, gdesc[UR12].tnspB, R24, gsb0 ;  /* 0x43e0000ca4187df0 */ /* 0x000fe60008000818 */
[----:B------:R-:W-:Y:S02]  /*6a60*/  WARPGROUP.DEPBAR.LE gsb0, 0x0 ;  /* 0x00008000000079c5 */ /* 0x000fe40000010000 */
[----:B------:R0:W-:Y:S06]  /*6a70*/  MEMBAR.ALL.CTA ;  /* 0x0000000000007992 */ /* 0x0001ec0000008000 */
[----:B0-----:R-:W0:Y:S02]  /*6a80*/  FENCE.VIEW.ASYNC.S ;  /* 0x00000000000073c6 */ /* 0x001e240000000000 */
[----:B0-----:R-:W-:Y:S01]  /*6a90*/  NOP ;  /* 0x0000000000007918 */ /* 0x001fe20000000000 */
[----:B------:R-:W-:Y:S06]  /*6aa0*/  BAR.ARV 0xe, 0x100 ;  /* 0x0384000000007b1d */ /* 0x000fec0000002000 */
[----:B------:R0:W-:Y:S02]  /*6ab0*/  @!P1 SYNCS.ARRIVE.TRANS64.RED.A1T0 RZ, [R4+URZ], RZ ;  /* 0x000000ff04ff99a7 */ /* 0x0001e4000810043f */
[----:B0-----:R-:W-:Y:S01]  /*6ac0*/  FADD.FTZ R4, R176, R169 ;  /* 0x000000a9b0047221 */ /* 0x001fe20000010000 */
[----:B-1----:R-:W-:Y:S06]  /*6ad0*/  @P2 BRA `(.L_x_5112) ;  /* 0x0000000000482947 */ /* 0x002fec0003800000 */
[C---:B------:R-:W-:Y:S01]  /*6ae0*/  ISETP.GT.AND P2, PT, R11.reuse, RZ, PT ;  /* 0x000000ff0b00720c */ /* 0x040fe20003f44270 */
[----:B------:R-:W-:-:S05]  /*6af0*/  VIADD R10, R11, 0xffffffff ;  /* 0xffffffff0b0a7836 */ /* 0x000fca0000000000 */
[----:B------:R-:W-:-:S07]  /*6b00*/  R2UR UR10, R10 ;  /* 0x000000000a0a72ca */ /* 0x000fce00000e0000 */
[----:B------:R-:W-:Y:S08]  /*6b10*/  @P2 BRA `(.L_x_5113) ;  /* 0x00000000001c2947 */ /* 0x000ff00003800000 */
[----:B------:R-:W-:Y:S02]  /*6b20*/  UISETP.NE.AND UP1, UPT, UR7, 0x1, UPT ;  /* 0x000000010700788c */ /* 0x000fe4000bf25270 */
[----:B------:R-:W-:-:S09]  /*6b30*/  UIADD3 UR10, -UR8, URZ, URZ ;  /* 0x0000003f080a7290 */ /* 0x000fd2000fffe13f */
[----:B------:R-:W-:Y:S02]  /*6b40*/  @UP1 ULDC.64 UR14, c[0x0][0xae0] ;  /* 0x0002b800000e1ab9 */ /* 0x000fe40000000a00 */
[----:B------:R-:W-:-:S04]  /*6b50*/  UIMAD.WIDE.U32 UR8, UR10, UR14, URZ ;  /* 0x0000000e0a0872a5 */ /* 0x000fc8000f8e003f */
[----:B------:R-:W-:-:S04]  /*6b60*/  @UP1 USHF.R.U32.HI UR10, URZ, UR15, UR9 ;  /* 0x0000000f3f0a1299 */ /* 0x000fc80008011609 */
[----:B------:R-:W-:Y:S01]  /*6b70*/  ULOP3.LUT UR10, URZ, UR10, URZ, 0x33, !UPT ;  /* 0x0000000a3f0a7292 */ /* 0x000fe2000f8e333f */
[----:B------:R-:W-:Y:S11]  /*6b80*/  BRA `(.L_x_5114) ;  /* 0x0000000000107947 */ /* 0x000ff60003800000 */
.L_x_5113:
[----:B------:R-:W-:-:S11]  /*6b90*/  UISETP.NE.AND UP1, UPT, UR7, 0x1, UPT ;  /* 0x000000010700788c */ /* 0x000fd6000bf25270 */
[----:B------:R-:W-:Y:S02]  /*6ba0*/  @UP1 ULDC.64 UR14, c[0x0][0xae0] ;  /* 0x0002b800000e1ab9 */ /* 0x000fe40000000a00 */
[----:B------:R-:W-:-:S04]  /*6bb0*/  UIMAD.WIDE.U32 UR8, UR10, UR14, URZ ;  /* 0x0000000e0a0872a5 */ /* 0x000fc8000f8e003f */
[----:B------:R-:W-:-:S12]  /*6bc0*/  @UP1 USHF.R.U32.HI UR10, URZ, UR15, UR9 ;  /* 0x0000000f3f0a1299 */ /* 0x000fd80008011609 */
.L_x_5114:
[----:B------:R-:W-:-:S04]  /*6bd0*/  UIMAD UR7, UR10, UR7, UR7 ;  /* 0x000000070a0772a4 */ /* 0x000fc8000f8e0207 */
[----:B------:R-:W-:-:S04]  /*6be0*/  UISETP.LT.AND UP1, UPT, UR6, UR7, UPT ;  /* 0x000000070600728c */ /* 0x000fc8000bf21270 */
[----:B------:R-:W-:-:S12]  /*6bf0*/  USEL UR6, UR6, UR7, UP1 ;  /* 0x0000000706067287 */ /* 0x000fd80008800000 */
.L_x_5112:
[----:B------:R-:W-:Y:S01]  /*6c00*/  R2UR UR14, R184 ;  /* 0x00000000b80e72ca */ /* 0x000fe200000e0000 */
[----:B------:R-:W-:-:S04]  /*6c10*/  USHF.R.S32.HI UR7, URZ, 0x1f, UR6 ;  /* 0x0000001f3f077899 */ /* 0x000fc80008011406 */
[----:B------:R-:W-:-:S04]  /*6c20*/  ULEA.HI UR7, UR7, UR6, URZ, 0x6 ;  /* 0x0000000607077291 */ /* 0x000fc8000f8f303f */
[----:B------:R-:W-:-:S04]  /*6c30*/  USHF.R.S32.HI UR7, URZ, 0x6, UR7 ;  /* 0x000000063f077899 */ /* 0x000fc80008011407 */
[----:B------:R-:W-:-:S04]  /*6c40*/  UISETP.LT.AND UP1, UPT, UR14, UR7, UPT ;  /* 0x000000070e00728c */ /* 0x000fc8000bf21270 */
[----:B------:R-:W-:-:S06]  /*6c50*/  USEL UR14, UR14, UR7, !UP1 ;  /* 0x000000070e0e7287 */ /* 0x000fcc000c800000 */
[----:B------:R-:W-:-:S13]  /*6c60*/  ISETP.GE.AND P2, PT, R7, UR14, PT ;  /* 0x0000000e07007c0c */ /* 0x000fda000bf46270 */
[----:B------:R-:W-:Y:S05]  /*6c70*/  @!P2 BRA `(.L_x_5115) ;  /* 0x000000340014a947 */ /* 0x000fea0003800000 */
[----:B------:R-:W-:-:S04]  /*6c80*/  IMAD.IADD R15, R0, 0x1, R9 ;  /* 0x00000001000f7824 */ /* 0x000fc800078e0209 */
[----:B------:R-:W-:-:S05]  /*6c90*/  VIADD R13, R15, 0x8 ;  /* 0x000000080f0d7836 */ /* 0x000fca0000000000 */
[----:B------:R-:W-:-:S07]  /*6ca0*/  LOP3.LUT R11, RZ, R13, RZ, 0x33, !PT ;  /* 0x0000000dff0b7212 */ /* 0x000fce00078e33ff */
.L_x_5132:
[----:B------:R-:W-:-:S04]  /*6cb0*/  UIADD3 UR6, UR36, 0x1, URZ ;  /* 0x0000000124067890 */ /* 0x000fc8000fffe03f */
[----:B------:R-:W-:-:S04]  /*6cc0*/  UISETP.NE.AND UP1, UPT, UR6, 0x2, UPT ;  /* 0x000000020600788c */ /* 0x000fc8000bf25270 */
[----:B------:R-:W-:Y:S02]  /*6cd0*/  USEL UR7, URZ, 0x1, UP1 ;  /* 0x000000013f077887 */ /* 0x000fe40008800000 */
[----:B------:R-:W-:-:S04]  /*6ce0*/  USEL UR6, UR6, URZ, UP1 ;  /* 0x0000003f06067287 */ /* 0x000fc80008800000 */
[----:B------:R-:W-:Y:S01]  /*6cf0*/  LOP3.LUT R2, R2, UR7, RZ, 0x3c, !PT ;  /* 0x0000000702027c12 */ /* 0x000fe2000f8e3cff */
[----:B-1----:R-:W-:Y:S07]  /*6d00*/  @!P0 BRA `(.L_x_5116) ;  /* 0x0000000000048947 */ /* 0x002fee0003800000 */
[----:B------:R-:W-:Y:S01]  /*6d10*/  BPT.TRAP 0x1 ;  /* 0x000000040000795c */ /* 0x000fe20000300000 */
.L_x_5116:
[----:B------:R-:W-:Y:S01]  /*6d20*/  ULEA UR7, UR6, UR37, 0x3 ;  /* 0x0000002506077291 */ /* 0x000fe2000f8e183f */
[----:B------:R-:W-:-:S08]  /*6d30*/  SHF.L.U32 R9, R2, 0x1f, RZ ;  /* 0x0000001f02097819 */ /* 0x000fd000000006ff */
[----:B------:R0:W1:Y:S01]  /*6d40*/  SYNCS.PHASECHK.TRANS64.TRYWAIT P2, [UR7+0x38830], R9 ;  /* 0x03883009ff0075a7 */ /* 0x0000620008040147 */
[----:B------:R-:W-:Y:S05]  /*6d50*/  @!P0 BRA `(.L_x_5117) ;  /* 0x0000000000048947 */ /* 0x000fea0003800000 */
[----:B------:R-:W-:Y:S01]  /*6d60*/  BPT.TRAP 0x1 ;  /* 0x000000040000795c */ /* 0x000fe20000300000 */
.L_x_5117:
[----:B-1----:R-:W-:Y:S05]  /*6d70*/  @P2 BRA `(.L_x_5118) ;  /* 0x0000000000082947 */ /* 0x002fea0003800000 */
[----:B------:R-:W1:Y:S02]  /*6d80*/  SYNCS.PHASECHK.TRANS64.TRYWAIT P2, [UR7+0x38830], R9 ;  /* 0x03883009ff0075a7 */ /* 0x000e640008040147 */
[----:B-1----:R-:W-:Y:S05]  /*6d90*/  @!P2 BRA `(.L_x_5119) ;  /* 0x000001200050a947 */ /* 0x002fea0003800000 */
.L_x_5118:
[----:B------:R-:W-:Y:S01]  /*6da0*/  R2UR UR15, R3 ;  /* 0x00000000030f72ca */ /* 0x000fe200000e0000 */
[----:B------:R-:W-:Y:S01]  /*6db0*/  WARPGROUP.ARRIVE ;  /* 0x00000000000079c5 */ /* 0x000fe20000000000 */
[----:B------:R-:W-:Y:S01]  /*6dc0*/  UMOV UR8, UR32 ;  /* 0x0000002000087c82 */ /* 0x000fe20008000000 */
[----:B------:R-:W-:Y:S01]  /*6dd0*/  UMOV UR9, UR33 ;  /* 0x0000002100097c82 */ /* 0x000fe20008000000 */
[----:B------:R-:W-:-:S09]  /*6de0*/  UMOV UR11, 0x40000040 ;  /* 0x40000040000b7882 */ /* 0x000fd20000000000 */
[----:B------:R-:W-:-:S07]  /*6df0*/  ULEA UR15, UR6, UR15, 0x9 ;  /* 0x0000000f060f7291 */ /* 0x000fce000f8e483f */
        /* <DEDUP_REMOVED lines=26> */
.L_x_5120:
[----:B------:R2:W3:Y:S01]  /*6fa0*/  SYNCS.PHASECHK.TRANS64.TRYWAIT P2, [UR7+0x38850], R9 ;  /* 0x03885009ff0075a7 */ /* 0x0004e20008040147 */
[----:B------:R-:W-:Y:S05]  /*6fb0*/  @!P0 BRA `(.L_x_5121) ;  /* 0x0000000000048947 */ /* 0x000fea0003800000 */
[----:B------:R-:W-:Y:S01]  /*6fc0*/  BPT.TRAP 0x1 ;  /* 0x000000040000795c */ /* 0x000fe20000300000 */
.L_x_5121:
[----:B---3--:R-:W-:Y:S05]  /*6fd0*/  @P2 BRA `(.L_x_5122) ;  /* 0x0000000000082947 */ /* 0x008fea0003800000 */
[----:B------:R-:W3:Y:S02]  /*6fe0*/  SYNCS.PHASECHK.TRANS64.TRYWAIT P2, [UR7+0x38850], R9 ;  /* 0x03885009ff0075a7 */ /* 0x000ee40008040147 */
[----:B---3--:R-:W-:Y:S05]  /*6ff0*/  @!P2 BRA `(.L_x_5123) ;  /* 0x0000011c00d0a947 */ /* 0x008fea0003800000 */
.L_x_5122:
[----:B------:R-:W-:Y:S01]  /*7000*/  ULEA UR8, UR6, UR4, 0xc ;  /* 0x0000000406087291 */ /* 0x000fe2000f8e603f */
[----:B------:R-:W-:Y:S01]  /*7010*/  WARPGROUP.ARRIVE ;  /* 0x00000000000079c5 */ /* 0x000fe20000000000 */
[----:B------:R-:W-:Y:S01]  /*7020*/  UMOV UR27, 0x40000040 ;  /* 0x40000040001b7882 */ /* 0x000fe20000000000 */
[----:B------:R-:W-:-:S04]  /*7030*/  UIADD3 UR28, UR5, 0x2, URZ ;  /* 0x00000002051c7890 */ /* 0x000fc8000fffe03f */
[----:B-1----:R-:W1:Y:S01]  /*7040*/  S2R R10, SR_TID.X ;  /* 0x00000000000a7919 */ /* 0x002e620000002100 */
[----:B------:R-:W-:Y:S01]  /*7050*/  UIADD3 UR30, UR8, 0x2, URZ ;  /* 0x00000002081e7890 */ /* 0x000fe2000fffe03f */
[----:B------:R-:W-:Y:S01]  /*7060*/  PLOP3.LUT P2, PT, PT, PT, UP0, 0x40, 0x0 ;  /* 0x000000000000781c */ /* 0x000fe20003f4e808 */
[----:B------:R-:W-:Y:S01]  /*7070*/  UMOV UR26, UR8 ;  /* 0x00000008001a7c82 */ /* 0x000fe20008000000 */
[----:B------:R-:W-:Y:S01]  /*7080*/  UMOV UR29, 0x40000040 ;  /* 0x40000040001d7882 */ /* 0x000fe20000000000 */
[----:B------:R-:W-:Y:S01]  /*7090*/  HGMMA.64x64x16.F32 R152, gdesc[UR24], R152, gsb0 ;  /* 0x00e00000189879f0 */ /* 0x000fe20008000898 */
[----:B------:R-:W-:Y:S01]  /*70a0*/  UMOV UR31, 0x40000040 ;  /* 0x40000040001f7882 */ /* 0x000fe20000000000 */
[----:B------:R-:W-:Y:S02]  /*70b0*/  UIADD3 UR18, UR5, 0x800, URZ ;  /* 0x0000080005127890 */ /* 0x000fe4000fffe03f */
[----:B------:R-:W-:Y:S01]  /*70c0*/  UIADD3 UR15, UR8, 0x800, URZ ;  /* 0x00000800080f7890 */ /* 0x000fe2000fffe03f */
[----:B------:R-:W-:Y:S01]  /*70d0*/  UMOV UR11, 0x4 ;  /* 0x00000004000b7882 */ /* 0x000fe20000000000 */
[----:B-1----:R-:W-:-:S05]  /*70e0*/  SHF.R.U32.HI R10, RZ, 0x7, R10 ;  /* 0x00000007ff0a7819 */ /* 0x002fca000001160a */
[----:B0-2---:R-:W0:Y:S02]  /*70f0*/  SHFL.IDX PT, R9, R10, RZ, 0x1f ;  /* 0x00001fff0a097589 */ /* 0x005e2400000e0000 */
[----:B0-----:R-:W-:Y:S01]  /*7100*/  R2UR UR9, R9 ;  /* 0x00000000090972ca */ /* 0x001fe200000e0000 */
[----:B------:R-:W-:-:S04]  /*7110*/  IMAD.U32 R9, RZ, RZ, UR7 ;  /* 0x00000007ff097e24 */ /* 0x000fc8000f8e00ff */
[----:B------:R-:W-:-:S05]  /*7120*/  @!P1 VIADD R10, R9, 0x38840 ;  /* 0x00038840090a9836 */ /* 0x000fca0000000000 */
[----:B------:R-:W-:Y:S01]  /*7130*/  @!P1 PRMT R12, RZ, 0x654, R10 ;  /* 0x00000654ff0c9816 */ /* 0x000fe2000000000a */
[----:B------:R-:W-:Y:S02]  /*7140*/  IMAD.SHL.U32 R10, R7, 0x40, RZ ;  /* 0x00000040070a7824 */ /* 0x000fe400078e00ff */
[----:B------:R-:W-:-:S03]  /*7150*/  UISETP.GT.AND UP1, UPT, UR9, 0x7f, UPT ;  /* 0x0000007f0900788c */ /* 0x000fc6000bf24270 */
[----:B------:R-:W-:Y:S01]  /*7160*/  IADD3 R21, R17, 0x1, -R10 ;  /* 0x0000000111157810 */ /* 0x000fe20007ffe80a */
[----:B------:R-:W-:Y:S02]  /*7170*/  USEL UR9, URZ, 0x2, !UP1 ;  /* 0x000000023f097887 */ /* 0x000fe4000c800000 */
[----:B------:R-:W-:Y:S01]  /*7180*/  USEL UR10, UR11, 0x2, UP1 ;  /* 0x000000020b0a7887 */ /* 0x000fe20008800000 */
[----:B------:R-:W-:Y:S02]  /*7190*/  WARPGROUP.DEPBAR.LE gsb0, 0x0 ;  /* 0x00008000000079c5 */ /* 0x000fe40000010000 */
[----:B------:R-:W-:Y:S01]  /*71a0*/  WARPGROUP.ARRIVE ;  /* 0x00000000000079c5 */ /* 0x000fe20000000000 */
[----:B------:R-:W-:Y:S01]  /*71b0*/  USEL UR11, UR11, 0x6, !UP1 ;  /* 0x000000060b0b7887 */ /* 0x000fe2000c800000 */
[----:B------:R-:W-:-:S04]  /*71c0*/  IADD3 R21, -R16, R21, -R18 ;  /* 0x0000001510157210 */ /* 0x000fc80007ffe912 */
        /* <DEDUP_REMOVED lines=232> */
[----:B------:R-:W-:Y:S01]  /*8050*/  UIADD3 UR10, UR9, UR10, UR8 ;  /* 0x0000000a090a7290 */ /* 0x000fe2000fffe008 */
[----:B------:R-:W-:Y:S02]  /*8060*/  ULDC UR18, c[0x0][0xad4] ;  /* 0x0002b50000127ab9 */ /* 0x000fe40000000800 */
[----:B------:R-:W-:Y:S01]  /*8070*/  UMOV UR9, 0x40000040 ;  /* 0x4000004000097882 */ /* 0x000fe20000000000 */
[----:B------:R-:W-:Y:S01]  /*8080*/  ULOP3.LUT UR7, URZ, UR18, URZ, 0x33, !UPT ;  /* 0x000000123f077292 */ /* 0x000fe2000f8e333f */
[----:B------:R-:W-:Y:S01]  /*8090*/  UMOV UR8, UR11 ;  /* 0x0000000b00087c82 */ /* 0x000fe20008000000 */
[----:B------:R-:W-:-:S04]  /*80a0*/  UMOV UR11, 0x40000040 ;  /* 0x40000040000b7882 */ /* 0x000fc80000000000 */
[----:B------:R-:W-:Y:S01]  /*80b0*/  VIADD R205, R21, UR7 ;  /* 0x0000000715cd7c36 */ /* 0x000fe20008000000 */
[----:B------:R-:W-:-:S03]  /*80c0*/  ULDC UR7, c[0x0][0xadc] ;  /* 0x0002b70000077ab9 */ /* 0x000fc60000000800 */
        /* <DEDUP_REMOVED lines=8> */
[----:B------:R-:W-:-:S04]  /*8150*/  VIADD R203, R21, UR8 ;  /* 0x0000000815cb7c36 */ /* 0x000fc80008000000 */
[----:B------:R-:W-:Y:S01]  /*8160*/  IMAD.IADD R186, R0, 0x1, R203 ;  /* 0x0000000100ba7824 */ /* 0x000fe200078e02cb */
[----:B------:R-:W-:Y:S02]  /*8170*/  WARPGROUP.DEPBAR.LE gsb0, 0x0 ;  /* 0x00008000000079c5 */ /* 0x000fe40000010000 */
[----:B------:R0:W-:Y:S01]  /*8180*/  @!P1 SYNCS.ARRIVE.TRANS64.RED.A1T0 RZ, [R12+URZ], RZ ;  /* 0x000000ff0cff99a7 */ /* 0x0001e2000810043f */
[----:B------:R-:W-:Y:S05]  /*8190*/  @P2 BRA `(.L_x_5124) ;  /* 0x00000000005c2947 */ /* 0x000fea0003800000 */
[----:B------:R-:W-:Y:S01]  /*81a0*/  ISETP.GT.AND P2, PT, R15, -0x1, PT ;  /* 0xffffffff0f00780c */ /* 0x000fe20003f44270 */
[----:B------:R-:W-:-:S12]  /*81b0*/  BSSY B0, `(.L_x_5125) ;  /* 0x0000011000007945 */ /* 0x000fd80003800000 */
[----:B------:R-:W-:Y:S05]  /*81c0*/  @P2 BRA `(.L_x_5126) ;  /* 0x0000000000242947 */ /* 0x000fea0003800000 */
[----:B0-----:R-:W-:Y:S01]  /*81d0*/  IMAD.U32 R12, RZ, RZ, UR7 ;  /* 0x00000007ff0c7e24 */ /* 0x001fe2000f8e00ff */
        /* <DEDUP_REMOVED lines=8> */
.L_x_5126:
[----:B0-----:R-:W-:Y:S01]  /*8260*/  MOV R12, UR7 ;  /* 0x00000007000c7c02 */ /* 0x001fe20008000f00 */
[----:B------:R-:W-:-:S03]  /*8270*/  IMAD.MOV.U32 R187, RZ, RZ, R15 ;  /* 0x000000ffffbb7224 */ /* 0x000fc600078e000f */
[----:B------:R-:W-:-:S13]  /*8280*/  ISETP.NE.AND P2, PT, R12, 0x1, PT ;  /* 0x000000010c00780c */ /* 0x000fda0003f45270 */
[----:B------:R-:W0:Y:S02]  /*8290*/  @P2 LDC.64 R20, c[0x0][0xae0] ;  /* 0x0002b800ff142b82 */ /* 0x000e240000000a00 */
[----:B0-----:R-:W-:-:S05]  /*82a0*/  @P2 IMAD.HI.U32 R20, R15, R20, RZ ;  /* 0x000000140f142227 */ /* 0x001fca00078e00ff */
[----:B------:R-:W-:-:S07]  /*82b0*/  @P2 SHF.R.U32.HI R187, RZ, R21, R20 ;  /* 0x00000015ffbb2219 */ /* 0x000fce0000011614 */
.L_x_5127:
[----:B------:R-:W-:Y:S05]  /*82c0*/  BSYNC B0 ;  /* 0x0000000000007941 */ /* 0x000fea0003800000 */
.L_x_5125:
[----:B------:R-:W-:-:S04]  /*82d0*/  IMAD R21, R187, R12, -R10 ;  /* 0x0000000cbb157224 */ /* 0x000fc800078e0a0a */
[----:B------:R-:W-:-:S05]  /*82e0*/  IMAD.IADD R21, R21, 0x1, -R16 ;  /* 0x0000000115157824 */ /* 0x000fca00078e0a10 */
[----:B------:R-:W-:Y:S02]  /*82f0*/  VIADDMNMX R186, R21, R12, R186, PT ;  /* 0x0000000c15ba7246 */ /* 0x000fe400038001ba */
[----:B------:R-:W-:-:S07]  /*8300*/  VIMNMX R201, R201, R21, !PT ;  /* 0x00000015c9c97248 */ /* 0x000fce0007fe0100 */
.L_x_5124:
[----:B------:R-:W-:-:S04]  /*8310*/  ISETP.GT.AND P2, PT, R7, -0x1, PT ;  /* 0xffffffff0700780c */ /* 0x000fc80003f44270 */
[C---:B------:R-:W-:Y:S02]  /*8320*/  ISETP.GT.AND P5, PT, R201.reuse, RZ, P2 ;  /* 0x000000ffc900720c */ /* 0x040fe400017a4270 */
[C---:B------:R-:W-:Y:S02]  /*8330*/  ISETP.GT.AND P4, PT, R201.reuse, 0x1, P2 ;  /* 0x00000001c900780c */ /* 0x040fe40001784270 */
[C---:B------:R-:W-:Y:S02]  /*8340*/  ISETP.GT.AND P6, PT, R201.reuse, 0x8, P2 ;  /* 0x00000008c900780c */ /* 0x040fe400017c4270 */
[----:B------:R-:W-:Y:S02]  /*8350*/  ISETP.GT.AND P3, PT, R201, 0x9, P2 ;  /* 0x00000009c900780c */ /* 0x000fe40001764270 */
[C---:B------:R-:W-:Y:S02]  /*8360*/  ISETP.LT.OR P5, PT, R186.reuse, 0x1, P5 ;  /* 0x00000001ba00780c */ /* 0x040fe40002fa1670 */
[----:B------:R-:W-:-:S02]  /*8370*/  ISETP.LT.OR P4, PT, R186, 0x2, P4 ;  /* 0x00000002ba00780c */ /* 0x000fc40002781670 */
[C---:B------:R-:W-:Y:S02]  /*8380*/  ISETP.LT.OR P6, PT, R186.reuse, 0x9, P6 ;  /* 0x00000009ba00780c */ /* 0x040fe400037c1670 */
[----:B------:R-:W-:Y:S02]  /*8390*/  ISETP.LT.OR P3, PT, R186, 0xa, P3 ;  /* 0x0000000aba00780c */ /* 0x000fe40001f61670 */
[----:B------:R-:W-:Y:S02]  /*83a0*/  FSEL R187, R152, -INF , !P5 ;  /* 0xff80000098bb7808 */ /* 0x000fe40006800000 */
[----:B------:R-:W-:Y:S02]  /*83b0*/  ISETP.GT.AND P5, PT, R201, 0x10, P2 ;  /* 0x00000010c900780c */ /* 0x000fe400017a4270 */
[----:B0-----:R-:W-:Y:S02]  /*83c0*/  FSEL R12, R153, -INF , !P4 ;  /* 0xff800000990c7808 */ /* 0x001fe40006000000 */
[----:B------:R-:W-:-:S02]  /*83d0*/  FSEL R14, R156, -INF , !P6 ;  /* 0xff8000009c0e7808 */ /* 0x000fc40007000000 */
[----:B------:R-:W-:Y:S02]  /*83e0*/  FSEL R157, R157, -INF , !P3 ;  /* 0xff8000009d9d7808 */ /* 0x000fe40005800000 */
        /* <DEDUP_REMOVED lines=9> */
[----:B------:R-:W-:Y:S02]  /*8480*/  FSEL R161, R161, -INF , !P4 ;  /* 0xff800000a1a17808 */ /* 0x000fe40006000000 */
        /* <DEDUP_REMOVED lines=22> */
[----:B------:R-:W-:Y:S02]  /*85f0*/  PLOP3.LUT P5, PT, PT, PT, UP0, 0x40, 0x0 ;  /* 0x000000000000781c */ /* 0x000fe40003fae808 */
[--C-:B------:R-:W-:Y:S02]  /*8600*/  IADD3 R168, R203, 0x8, R0.reuse ;  /* 0x00000008cba87810 */ /* 0x100fe40007ffe000 */
[----:B------:R-:W-:-:S02]  /*8610*/  IADD3 R169, R205, 0x8, R0 ;  /* 0x00000008cda97810 */ /* 0x000fc40007ffe000 */
[----:B------:R-:W-:Y:S02]  /*8620*/  FSEL R176, R177, -INF , !P4 ;  /* 0xff800000b1b07808 */ /* 0x000fe40006000000 */
[----:B------:R-:W-:Y:S02]  /*8630*/  FSEL R180, R180, -INF , !P6 ;  /* 0xff800000b4b47808 */ /* 0x000fe40007000000 */
[----:B------:R-:W-:-:S03]  /*8640*/  FSEL R181, R181, -INF , !P3 ;  /* 0xff800000b5b57808 */ /* 0x000fc60005800000 */
[----:B------:R-:W-:Y:S05]  /*8650*/  @P5 BRA `(.L_x_5128) ;  /* 0x0000000000585947 */ /* 0x000fea0003800000 */
        /* <DEDUP_REMOVED lines=11> */
.L_x_5130:
[----:B------:R-:W-:Y:S02]  /*8710*/  IMAD.U32 R177, RZ, RZ, UR7 ;  /* 0x00000007ffb17e24 */ /* 0x000fe4000f8e00ff */
[----:B------:R-:W-:-:S03]  /*8720*/  IMAD.MOV.U32 R173, RZ, RZ, R13 ;  /* 0x000000ffffad7224 */ /* 0x000fc600078e000d */
[----:B------:R-:W-:-:S13]  /*8730*/  ISETP.NE.AND P3, PT, R177, 0x1, PT ;  /* 0x00000001b100780c */ /* 0x000fda0003f65270 */
[----:B------:R-:W0:Y:S02]  /*8740*/  @P3 LDC.64 R20, c[0x0][0xae0] ;  /* 0x0002b800ff143b82 */ /* 0x000e240000000a00 */
[----:B0-----:R-:W-:-:S05]  /*8750*/  @P3 IMAD.HI.U32 R20, R13, R20, RZ ;  /* 0x000000140d143227 */ /* 0x001fca00078e00ff */
[----:B------:R-:W-:-:S07]  /*8760*/  @P3 SHF.R.U32.HI R173, RZ, R21, R20 ;  /* 0x00000015ffad3219 */ /* 0x000fce0000011614 */
.L_x_5131:
[----:B------:R-:W-:Y:S05]  /*8770*/  BSYNC B0 ;  /* 0x0000000000007941 */ /* 0x000fea0003800000 */
.L_x_5129:
[----:B------:R-:W-:-:S04]  /*8780*/  IMAD R21, R173, R177, -R10 ;  /* 0x000000b1ad157224 */ /* 0x000fc800078e0a0a */
[----:B------:R-:W-:-:S05]  /*8790*/  IMAD.IADD R21, R21, 0x1, -R16 ;  /* 0x0000000115157824 */ /* 0x000fca00078e0a10 */
[----:B------:R-:W-:Y:S02]  /*87a0*/  VIADDMNMX R168, R21, R177, R168, PT ;  /* 0x000000b115a87246 */ /* 0x000fe400038001a8 */
[----:B------:R-:W-:-:S07]  /*87b0*/  VIMNMX R169, R169, R21, !PT ;  /* 0x00000015a9a97248 */ /* 0x000fce0007fe0100 */
.L_x_5128:
[----:B------:R-:W-:Y:S01]  /*87c0*/  FMNMX.FTZ R21, R187, R6, !PT ;  /* 0x00000006bb157209 */ /* 0x000fe20007810000 */
[----:B------:R-:W-:Y:S01]  /*87d0*/  ULDC UR11, c[0x0][0xa80] ;  /* 0x0002a000000b7ab9 */ /* 0x000fe20000000800 */
[C---:B------:R-:W-:Y:S01]  /*87e0*/  ISETP.GT.AND P4, PT, R169.reuse, RZ, P2 ;  /* 0x000000ffa900720c */ /* 0x040fe20001784270 */
[----:B------:R-:W-:Y:S01]  /*87f0*/  ULEA UR8, UR6, UR38, 0xc ;  /* 0x0000002606087291 */ /* 0x000fe2000f8e603f */
[----:B------:R-:W-:Y:S01]  /*8800*/  FMNMX.FTZ R21, R12, R21, !PT ;  /* 0x000000150c157209 */ /* 0x000fe20007810000 */
[----:B------:R-:W-:Y:S01]  /*8810*/  UMOV UR23, 0x40000040 ;  /* 0x4000004000177882 */ /* 0x000fe20000000000 */
[----:B------:R-:W-:Y:S01]  /*8820*/  ISETP.GT.AND P3, PT, R169, 0x1, P2 ;  /* 0x00000001a900780c */ /* 0x000fe20001764270 */
[----:B------:R-:W-:Y:S01]  /*8830*/  UIADD3 UR10, UR8, 0x80, URZ ;  /* 0x00000080080a7890 */ /* 0x000fe2000fffe03f */
[----:B------:R-:W-:Y:S01]  /*8840*/  FMNMX.FTZ R10, R14, R21, !PT ;  /* 0x000000150e0a7209 */ /* 0x000fe20007810000 */
[----:B------:R-:W-:Y:S01]  /*8850*/  @!P1 VIADD R9, R9, 0x38860 ;  /* 0x0003886009099836 */ /* 0x000fe20000000000 */
[----:B------:R-:W-:Y:S01]  /*8860*/  ISETP.LT.OR P4, PT, R168, 0x1, P4 ;  /* 0x00000001a800780c */ /* 0x000fe20002781670 */
[----:B------:R-:W-:Y:S01]  /*8870*/  UMOV UR22, UR8 ;  /* 0x0000000800167c82 */ /* 0x000fe20008000000 */
        /* <DEDUP_REMOVED lines=21> */
[----:B------:R-:W-:Y:S02]  /*89d0*/  FSEL R159, R159, -INF , !P6 ;  /* 0xff8000009f9f7808 */ /* 0x000fe40007000000 */
[----:B------:R-:W-:Y:S02]  /*89e0*/  FMNMX.FTZ R10, R180, R21, !PT ;  /* 0x00000015b40a7209 */ /* 0x000fe40007810000 */
[----:B------:R-:W-:Y:S02]  /*89f0*/  ISETP.LT.OR P3, PT, R168, 0x11, P3 ;  /* 0x00000011a800780c */ /* 0x000fe40001f61670 */
[----:B------:R-:W-:-:S02]  /*8a00*/  FMNMX.FTZ R20, R181, R10, !PT ;  /* 0x0000000ab5147209 */ /* 0x000fc40007810000 */
[C---:B------:R-:W-:Y:S02]  /*8a10*/  ISETP.GT.AND P6, PT, R169.reuse, 0x18, P2 ;  /* 0x00000018a900780c */ /* 0x040fe400017c4270 */
[----:B------:R-:W-:Y:S01]  /*8a20*/  ISETP.LT.OR P5, PT, R168, 0x12, P5 ;  /* 0x00000012a800780c */ /* 0x000fe20002fa1670 */
[----:B------:R-:W0:Y:S01]  /*8a30*/  SHFL.BFLY PT, R21, R20, 0x2, 0x1f ;  /* 0x0c401f0014157f89 */ /* 0x000e2200000e0000 */
[----:B------:R-:W-:Y:S02]  /*8a40*/  FSEL R162, R162, -INF , !P3 ;  /* 0xff800000a2a27808 */ /* 0x000fe40005800000 */
[----:B------:R-:W-:Y:S02]  /*8a50*/  ISETP.GT.AND P4, PT, R169, 0x19, P2 ;  /* 0x00000019a900780c */ /* 0x000fe40001784270 */
[----:B------:R-:W-:Y:S02]  /*8a60*/  ISETP.LT.OR P6, PT, R168, 0x19, P6 ;  /* 0x00000019a800780c */ /* 0x000fe400037c1670 */
[----:B------:R-:W-:-:S02]  /*8a70*/  FSEL R163, R163, -INF , !P5 ;  /* 0xff800000a3a37808 */ /* 0x000fc40006800000 */
[C---:B------:R-:W-:Y:S02]  /*8a80*/  ISETP.GT.AND P5, PT, R169.reuse, 0x21, P2 ;  /* 0x00000021a900780c */ /* 0x040fe400017a4270 */
[----:B------:R-:W-:Y:S02]  /*8a90*/  ISETP.GT.AND P3, PT, R169, 0x20, P2 ;  /* 0x00000020a900780c */ /* 0x000fe40001764270 */
[----:B------:R-:W-:Y:S02]  /*8aa0*/  FSEL R166, R166, -INF , !P6 ;  /* 0xff800000a6a67808 */ /* 0x000fe40007000000 */
[C---:B------:R-:W-:Y:S02]  /*8ab0*/  ISETP.LT.OR P4, PT, R168.reuse, 0x1a, P4 ;  /* 0x0000001aa800780c */ /* 0x040fe40002781670 */
[C---:B------:R-:W-:Y:S02]  /*8ac0*/  ISETP.LT.OR P5, PT, R168.reuse, 0x22, P5 ;  /* 0x00000022a800780c */ /* 0x040fe40002fa1670 */
[----:B------:R-:W-:-:S02]  /*8ad0*/  ISETP.LT.OR P3, PT, R168, 0x21, P3 ;  /* 0x00000021a800780c */ /* 0x000fc40001f61670 */
[----:B------:R-:W-:Y:S02]  /*8ae0*/  FSEL R167, R167, -INF , !P4 ;  /* 0xff800000a7a77808 */ /* 0x000fe40006000000 */
[----:B------:R-:W-:Y:S02]  /*8af0*/  FSEL R202, R171, -INF , !P5 ;  /* 0xff800000abca7808 */ /* 0x000fe40006800000 */
[----:B0-----:R-:W-:Y:S02]  /*8b00*/  FMNMX.FTZ R21, R20, R21, !PT ;  /* 0x0000001514157209 */ /* 0x001fe40007810000 */
[----:B------:R-:W-:Y:S02]  /*8b10*/  FMNMX.FTZ R20, R201, R8, !PT ;  /* 0x00000008c9147209 */ /* 0x000fe40007810000 */
[----:B------:R-:W-:Y:S01]  /*8b20*/  ISETP.GT.AND P6, PT, R169, 0x28, P2 ;  /* 0x00000028a900780c */ /* 0x000fe200017c4270 */
[----:B------:R-:W0:Y:S01]  /*8b30*/  SHFL.BFLY PT, R10, R21, 0x1, 0x1f ;  /* 0x0c201f00150a7f89 */ /* 0x000e2200000e0000 */
[----:B------:R-:W-:-:S02]  /*8b40*/  FSEL R154, R170, -INF , !P3 ;  /* 0xff800000aa9a7808 */ /* 0x000fc40005800000 */
[C---:B------:R-:W-:Y:S02]  /*8b50*/  ISETP.GT.AND P3, PT, R169.reuse, 0x29, P2 ;  /* 0x00000029a900780c */ /* 0x040fe40001764270 */
[C---:B------:R-:W-:Y:S02]  /*8b60*/  ISETP.LT.OR P6, PT, R168.reuse, 0x29, P6 ;  /* 0x00000029a800780c */ /* 0x040fe400037c1670 */
[C---:B------:R-:W-:Y:S02]  /*8b70*/  ISETP.GT.AND P5, PT, R169.reuse, 0x30, P2 ;  /* 0x00000030a900780c */ /* 0x040fe400017a4270 */
[----:B------:R-:W-:Y:S02]  /*8b80*/  ISETP.LT.OR P3, PT, R168, 0x2a, P3 ;  /* 0x0000002aa800780c */ /* 0x000fe40001f61670 */
[----:B------:R-:W-:Y:S02]  /*8b90*/  FSEL R174, R174, -INF , !P6 ;  /* 0xff800000aeae7808 */ /* 0x000fe40007000000 */
[----:B------:R-:W-:-:S02]  /*8ba0*/  ISETP.GT.AND P6, PT, R169, 0x31, P2 ;  /* 0x00000031a900780c */ /* 0x000fc400017c4270 */
[C---:B------:R-:W-:Y:S02]  /*8bb0*/  ISETP.LT.OR P5, PT, R168.reuse, 0x31, P5 ;  /* 0x00000031a800780c */ /* 0x040fe40002fa1670 */
[----:B------:R-:W-:Y:S02]  /*8bc0*/  ISETP.LT.OR P6, PT, R168, 0x32, P6 ;  /* 0x00000032a800780c */ /* 0x000fe400037c1670 */
[----:B------:R-:W-:Y:S02]  /*8bd0*/  FSEL R203, R178, -INF , !P5 ;  /* 0xff800000b2cb7808 */ /* 0x000fe40006800000 */
[----:B------:R-:W-:Y:S02]  /*8be0*/  FSEL R204, R179, -INF , !P6 ;  /* 0xff800000b3cc7808 */ /* 0x000fe40007000000 */
[----:B------:R-:W-:Y:S02]  /*8bf0*/  @!P1 PRMT R9, RZ, 0x654, R9 ;  /* 0x00000654ff099816 */ /* 0x000fe40000000009 */
[----:B0-----:R-:W-:-:S02]  /*8c00*/  FMNMX.FTZ R10, R21, R10, !PT ;  /* 0x0000000a150a7209 */ /* 0x001fc40007810000 */
        /* <DEDUP_REMOVED lines=13> */
[--C-:B------:R-:W-:Y:S01]  /*8ce0*/  FFMA.FTZ R21, R187, UR11, -R205.reuse ;  /* 0x0000000bbb157c23 */ /* 0x100fe200080108cd */
[----:B------:R-:W-:Y:S01]  /*8cf0*/  FSEL R187, R175, -INF , !P3 ;  /* 0xff800000afbb7808 */ /* 0x000fe20005800000 */
[--C-:B------:R-:W-:Y:S01]  /*8d00*/  FFMA.FTZ R175, R160, UR11, -R205.reuse ;  /* 0x0000000ba0af7c23 */ /* 0x100fe200080108cd */
[----:B------:R-:W-:Y:S01]  /*8d10*/  FMNMX.FTZ R171, R167, R20, !PT ;  /* 0x00000014a7ab7209 */ /* 0x000fe20007810000 */
[--C-:B------:R-:W-:Y:S01]  /*8d20*/  FFMA.FTZ R178, R186, UR11, -R205.reuse ;  /* 0x0000000bbab27c23 */ /* 0x100fe200080108cd */
[C---:B------:R-:W-:Y:S01]  /*8d30*/  ISETP.GT.AND P3, PT, R169.reuse, 0x38, P2 ;  /* 0x00000038a900780c */ /* 0x040fe20001764270 */
        /* <DEDUP_REMOVED lines=17> */
[----:B------:R-:W-:Y:S02]  /*8e50*/  FSEL R183, R183, -INF , !P2 ;  /* 0xff800000b7b77808 */ /* 0x000fe40005000000 */
[----:B------:R-:W-:Y:S01]  /*8e60*/  FMNMX.FTZ R157, R204, R169, !PT ;  /* 0x000000a9cc9d7209 */ /* 0x000fe20007810000 */
[----:B------:R-:W-:Y:S03]  /*8e70*/  MUFU.EX2 R12, R12 ;  /* 0x0000000c000c7308 */ /* 0x000fe60000000800 */
[----:B------:R-:W-:-:S04]  /*8e80*/  FMNMX.FTZ R20, R182, R157, !PT ;  /* 0x0000009db6147209 */ /* 0x000fc80007810000 */
[----:B------:R-:W-:Y:S01]  /*8e90*/  FMNMX.FTZ R157, R183, R20, !PT ;  /* 0x00000014b79d7209 */ /* 0x000fe20007810000 */
[----:B------:R0:W-:Y:S04]  /*8ea0*/  MUFU.EX2 R169, R170 ;  /* 0x000000aa00a97308 */ /* 0x0001e80000000800 */
[----:B------:R-:W1:Y:S04]  /*8eb0*/  SHFL.BFLY PT, R160, R157, 0x2, 0x1f ;  /* 0x0c401f009da07f89 */ /* 0x000e6800000e0000 */
[----:B------:R-:W-:Y:S01]  /*8ec0*/  MUFU.EX2 R20, R175 ;  /* 0x000000af00147308 */ /* 0x000fe20000000800 */
[--C-:B0-----:R-:W-:Y:S01]  /*8ed0*/  FFMA.FTZ R170, R152, UR11, -R205.reuse ;  /* 0x0000000b98aa7c23 */ /* 0x101fe200080108cd */
[----:B------:R-:W-:-:S06]  /*8ee0*/  FFMA.FTZ R152, R153, UR11, -R205 ;  /* 0x0000000b99987c23 */ /* 0x000fcc00080108cd */
[----:B------:R0:W-:Y:S08]  /*8ef0*/  MUFU.EX2 R175, R152 ;  /* 0x0000009800af7308 */ /* 0x0001f00000000800 */
[----:B------:R-:W-:Y:S01]  /*8f00*/  MUFU.EX2 R14, R14 ;  /* 0x0000000e000e7308 */ /* 0x000fe20000000800 */
[----:B-1----:R-:W-:Y:S02]  /*8f10*/  FMNMX.FTZ R160, R157, R160, !PT ;  /* 0x000000a09da07209 */ /* 0x002fe40007810000 */
[----:B------:R-:W-:-:S05]  /*8f20*/  FSEL R157, R10, RZ, P4 ;  /* 0x000000ff0a9d7208 */ /* 0x000fca0002000000 */
[----:B------:R-:W-:Y:S01]  /*8f30*/  MUFU.EX2 R171, R171 ;  /* 0x000000ab00ab7308 */ /* 0x000fe20000000800 */
[----:B------:R-:W1:Y:S01]  /*8f40*/  SHFL.BFLY PT, R153, R160, 0x1, 0x1f ;  /* 0x0c201f00a0997f89 */ /* 0x000e6200000e0000 */
[----:B------:R-:W-:-:S04]  /*8f50*/  FADD.FTZ R157, -R157, R6 ;  /* 0x000000069d9d7221 */ /* 0x000fc80000010100 */
[----:B------:R-:W-:Y:S02]  /*8f60*/  FMUL.FTZ R6, R157, UR11 ;  /* 0x0000000b9d067c20 */ /* 0x000fe40008410000 */
[----:B------:R-:W-:Y:S08]  /*8f70*/  MUFU.EX2 R168, R168 ;  /* 0x000000a800a87308 */ /* 0x000ff00000000800 */
[----:B------:R-:W2:Y:S08]  /*8f80*/  MUFU.EX2 R6, R6 ;  /* 0x0000000600067308 */ /* 0x000eb00000000800 */
[----:B------:R-:W3:Y:S01]  /*8f90*/  MUFU.EX2 R173, R173 ;  /* 0x000000ad00ad7308 */ /* 0x000ee20000000800 */
[----:B-1----:R-:W-:-:S04]  /*8fa0*/  FMNMX.FTZ R180, R160, R153, !PT ;  /* 0x00000099a0b47209 */ /* 0x002fc80007810000 */
[C---:B------:R-:W-:Y:S01]  /*8fb0*/  FSETP.NEU.FTZ.AND P2, PT, R180.reuse, -INF , PT ;  /* 0xff800000b400780b */ /* 0x040fe20003f5d000 */
[C---:B0-----:R-:W-:Y:S02]  /*8fc0*/  FMUL.FTZ R152, R180.reuse, UR11 ;  /* 0x0000000bb4987c20 */ /* 0x041fe40008410000 */
[----:B------:R-:W0:Y:S01]  /*8fd0*/  MUFU.EX2 R170, R170 ;  /* 0x000000aa00aa7308 */ /* 0x000e220000000800 */
[----:B------:R-:W-:Y:S01]  /*8fe0*/  FSEL R153, R180, RZ, P2 ;  /* 0x000000ffb4997208 */ /* 0x000fe20001000000 */
[-C--:B--2---:R-:W-:Y:S01]  /*8ff0*/  FMUL.FTZ R24, R24, R6.reuse ;  /* 0x0000000618187220 */ /* 0x084fe20000410000 */
[----:B------:R-:W-:Y:S01]  /*9000*/  FSEL R156, R152, RZ, P2 ;  /* 0x000000ff989c7208 */ /* 0x000fe20001000000 */
[----:B------:R-:W-:Y:S02]  /*9010*/  IMAD.U32 R152, RZ, RZ, UR36 ;  /* 0x00000024ff987e24 */ /* 0x000fe4000f8e00ff */
[-C--:B------:R-:W-:Y:S01]  /*9020*/  FMUL.FTZ R25, R25, R6.reuse ;  /* 0x0000000619197220 */ /* 0x080fe20000410000 */
[----:B------:R-:W-:Y:S01]  /*9030*/  FADD.FTZ R153, -R153, R8 ;  /* 0x0000000899997221 */ /* 0x000fe20000010100 */
[----:B------:R-:W-:Y:S01]  /*9040*/  FMUL.FTZ R28, R28, R6 ;  /* 0x000000061c1c7220 */ /* 0x000fe20000410000 */
[--C-:B------:R-:W-:Y:S01]  /*9050*/  FFMA.FTZ R186, R201, UR11, -R156.reuse ;  /* 0x0000000bc9ba7c23 */ /* 0x100fe2000801089c */
[----:B------:R-:W-:Y:S01]  /*9060*/  FFMA.FTZ R201, R155, UR11, -R156 ;  /* 0x0000000b9bc97c23 */ /* 0x000fe2000801089c */
[----:B------:R-:W-:-:S02]  /*9070*/  IMAD.MOV R155, RZ, RZ, -R22 ;  /* 0x000000ffff9b7224 */ /* 0x000fc400078e0a16 */
[----:B------:R-:W-:Y:S01]  /*9080*/  FMUL.FTZ R153, R153, UR11 ;  /* 0x0000000b99997c20 */ /* 0x000fe20008410000 */
[--C-:B------:R-:W-:Y:S01]  /*9090*/  FFMA.FTZ R159, R159, UR11, -R156.reuse ;  /* 0x0000000b9f9f7c23 */ /* 0x100fe2000801089c */
[--C-:B------:R-:W-:Y:S01]  /*90a0*/  FFMA.FTZ R205, R158, UR11, -R156.reuse ;  /* 0x0000000b9ecd7c23 */ /* 0x100fe2000801089c */
[--C-:B------:R-:W-:Y:S01]  /*90b0*/  FFMA.FTZ R206, R162, UR11, -R156.reuse ;  /* 0x0000000ba2ce7c23 */ /* 0x100fe2000801089c */
[----:B------:R-:W-:Y:S01]  /*90c0*/  ISETP.NE.AND P2, PT, R16, R155, PT ;  /* 0x0000009b1000720c */ /* 0x000fe20003f45270 */
[----:B------:R1:W2:Y:S01]  /*90d0*/  MUFU.EX2 R207, R153 ;  /* 0x0000009900cf7308 */ /* 0x0002a20000000800 */
[--C-:B------:R-:W-:Y:S01]  /*90e0*/  FFMA.FTZ R161, R202, UR11, -R156.reuse ;  /* 0x0000000bcaa17c23 */ /* 0x100fe2000801089c */
[--C-:B------:R-:W-:Y:S01]  /*90f0*/  FFMA.FTZ R202, R174, UR11, -R156.reuse ;  /* 0x0000000baeca7c23 */ /* 0x100fe2000801089c */
[--C-:B------:R-:W-:Y:S01]  /*9100*/  FFMA.FTZ R209, R187, UR11, -R156.reuse ;  /* 0x0000000bbbd17c23 */ /* 0x100fe2000801089c */
[--C-:B------:R-:W-:Y:S01]  /*9110*/  FFMA.FTZ R163, R163, UR11, -R156.reuse ;  /* 0x0000000ba3a37c23 */ /* 0x100fe2000801089c */
[--C-:B------:R-:W-:Y:S01]  /*9120*/  FFMA.FTZ R157, R166, UR11, -R156.reuse ;  /* 0x0000000ba69d7c23 */ /* 0x100fe2000801089c */
[--C-:B------:R-:W-:Y:S01]  /*9130*/  FFMA.FTZ R167, R167, UR11, -R156.reuse ;  /* 0x0000000ba7a77c23 */ /* 0x100fe2000801089c */
[--C-:B------:R-:W-:Y:S01]  /*9140*/  FFMA.FTZ R211, R204, UR11, -R156.reuse ;  /* 0x0000000bccd37c23 */ /* 0x100fe2000801089c */
[----:B------:R4:W-:Y:S01]  /*9150*/  MUFU.EX2 R8, R159 ;  /* 0x0000009f00087308 */ /* 0x0009e20000000800 */
[--C-:B------:R-:W-:Y:S01]  /*9160*/  FFMA.FTZ R208, R182, UR11, -R156.reuse ;  /* 0x0000000bb6d07c23 */ /* 0x100fe2000801089c */
[--C-:B------:R-:W-:Y:S01]  /*9170*/  FFMA.FTZ R213, R183, UR11, -R156.reuse ;  /* 0x0000000bb7d57c23 */ /* 0x100fe2000801089c */
[--C-:B-1----:R-:W-:Y:S01]  /*9180*/  FFMA.FTZ R153, R203, UR11, -R156.reuse ;  /* 0x0000000bcb997c23 */ /* 0x102fe2000801089c */
[----:B------:R-:W-:Y:S01]  /*9190*/  @!P2 IMAD R152, R152, 0x40, R19 ;  /* 0x000000409898a824 */ /* 0x000fe200078e0213 */
[----:B---3--:R-:W-:Y:S01]  /*91a0*/  F2FP.F16.F32.PACK_AB R158, R173, R168 ;  /* 0x000000a8ad9e723e */ /* 0x008fe200000000ff */
[----:B------:R-:W-:Y:S01]  /*91b0*/  FMUL.FTZ R29, R29, R6 ;  /* 0x000000061d1d7220 */ /* 0x000fe20000410000 */
[----:B0-----:R-:W-:Y:S01]  /*91c0*/  F2FP.F16.F32.PACK_AB R160, R175, R170 ;  /* 0x000000aaafa0723e */ /* 0x001fe200000000ff */
[----:B------:R-:W-:Y:S01]  /*91d0*/  MUFU.EX2 R186, R186 ;  /* 0x000000ba00ba7308 */ /* 0x000fe20000000800 */
[----:B------:R-:W-:Y:S01]  /*91e0*/  @!P2 LEA R155, R152, UR37, 0x2 ;  /* 0x00000025989bac11 */ /* 0x000fe2000f8e10ff */
[----:B----4-:R-:W-:Y:S01]  /*91f0*/  FFMA.FTZ R159, R154, UR11, -R156 ;  /* 0x0000000b9a9f7c23 */ /* 0x010fe2000801089c */
[----:B------:R-:W-:Y:S01]  /*9200*/  F2FP.F16.F32.PACK_AB R152, R12, R21 ;  /* 0x000000150c98723e */ /* 0x000fe200000000ff */
[----:B------:R-:W-:Y:S01]  /*9210*/  FMUL.FTZ R32, R32, R6 ;  /* 0x0000000620207220 */ /* 0x000fe20000410000 */
[----:B------:R-:W-:Y:S01]  /*9220*/  F2FP.F16.F32.PACK_AB R154, R169, R14 ;  /* 0x0000000ea99a723e */ /* 0x000fe200000000ff */
[----:B------:R-:W-:Y:S01]  /*9230*/  @!P2 STS [R155+0x38400], R6 ;  /* 0x038400069b00a388 */ /* 0x000fe20000000800 */
[----:B------:R-:W-:Y:S01]  /*9240*/  F2FP.F16.F32.PACK_AB R156, R171, R20 ;  /* 0x00000014ab9c723e */ /* 0x000fe200000000ff */
[----:B------:R-:W-:Y:S01]  /*9250*/  MUFU.EX2 R201, R201 ;  /* 0x000000c900c97308 */ /* 0x000fe20000000800 */
[-C--:B------:R-:W-:Y:S01]  /*9260*/  FMUL.FTZ R33, R33, R6.reuse ;  /* 0x0000000621217220 */ /* 0x080fe20000410000 */
[----:B--2---:R0:W-:Y:S01]  /*9270*/  @!P2 STS [R155+0x38420], R207 ;  /* 0x038420cf9b00a388 */ /* 0x0041e20000000800 */
        /* <DEDUP_REMOVED lines=68> */
[----:B------:R-:W-:Y:S01]  /*96c0*/  FMUL.FTZ R26, R26, R207 ;  /* 0x000000cf1a1a7220 */ /* 0x000fe20000410000 */
[----:B------:R-:W2:Y:S01]  /*96d0*/  MUFU.EX2 R203, R161 ;  /* 0x000000a100cb7308 */ /* 0x000ea20000000800 */
[----:B0-----:R-:W-:Y:S01]  /*96e0*/  F2FP.F16.F32.PACK_AB R159, R174, R183 ;  /* 0x000000b7ae9f723e */ /* 0x001fe200000000ff */
[-C--:B------:R-:W-:Y:S01]  /*96f0*/  FMUL.FTZ R27, R27, R207.reuse ;  /* 0x000000cf1b1b7220 */ /* 0x080fe20000410000 */
[----:B-1----:R-:W-:Y:S01]  /*9700*/  F2FP.F16.F32.PACK_AB R162, R177, R172 ;  /* 0x000000acb1a2723e */ /* 0x002fe200000000ff */
        /* <DEDUP_REMOVED lines=63> */
[----:B0-----:R-:W-:Y:S01]  /*9b00*/  F2FP.F16.F32.PACK_AB R166, R181, R176 ;  /* 0x000000b0b5a6723e */ /* 0x001fe200000000ff */
        /* <DEDUP_REMOVED lines=14> */
[----:B------:R-:W-:Y:S01]  /*9bf0*/  FMUL.FTZ R151, R151, R207 ;  /* 0x000000cf97977220 */ /* 0x000fe20000410000 */
[----:B------:R-:W-:Y:S01]  /*9c00*/  FFMA.FTZ R21, R6, R4, R21 ;  /* 0x0000000406157223 */ /* 0x000fe20000010015 */
[----:B------:R-:W-:Y:S01]  /*9c10*/  FFMA.FTZ R186, R207, R5, R186 ;  /* 0x00000005cfba7223 */ /* 0x000fe200000100ba */
[----:B------:R-:W-:Y:S01]  /*9c20*/  ISETP.GT.AND P2, PT, R7, UR14, PT ;  /* 0x0000000e07007c0c */ /* 0x000fe2000bf44270 */
[----:B------:R-:W-:Y:S01]  /*9c30*/  UMOV UR36, UR6 ;  /* 0x0000000600247c82 */ /* 0x000fe20008000000 */
[----:B------:R-:W-:Y:S01]  /*9c40*/  FADD.FTZ R21, R12, R21 ;  /* 0x000000150c157221 */ /* 0x000fe20000010000 */
[----:B------:R-:W-:Y:S01]  /*9c50*/  FADD.FTZ R186, R201, R186 ;  /* 0x000000bac9ba7221 */ /* 0x000fe20000010000 */
[----:B------:R-:W-:Y:S01]  /*9c60*/  VIADD R7, R7, 0xffffffff ;  /* 0xffffffff07077836 */ /* 0x000fe20000000000 */
[----:B------:R1:W-:Y:S01]  /*9c70*/  STSM.16.M88.4 [R23+0x36400], R152 ;  /* 0x0364009817007844 */ /* 0x0003e20000000200 */
[----:B------:R-:W-:Y:S01]  /*9c80*/  FADD.FTZ R14, R14, R21 ;  /* 0x000000150e0e7221 */ /* 0x000fe20000010000 */
[----:B------:R-:W-:Y:S01]  /*9c90*/  FADD.FTZ R205, R205, R186 ;  /* 0x000000bacdcd7221 */ /* 0x000fe20000010000 */
[----:B------:R-:W-:Y:S01]  /*9ca0*/  IMAD.MOV.U32 R6, RZ, RZ, R10 ;  /* 0x000000ffff067224 */ /* 0x000fe200078e000a */
[----:B------:R1:W-:Y:S01]  /*9cb0*/  STSM.16.M88.4 [R190], R156 ;  /* 0x0000009cbe007844 */ /* 0x0003e20000000200 */
[----:B------:R-:W-:Y:S01]  /*9cc0*/  FADD.FTZ R169, R169, R14 ;  /* 0x0000000ea9a97221 */ /* 0x000fe20000010000 */
[----:B------:R-:W-:Y:S01]  /*9cd0*/  FADD.FTZ R205, R8, R205 ;  /* 0x000000cd08cd7221 */ /* 0x000fe20000010000 */
[----:B0-----:R-:W-:Y:S01]  /*9ce0*/  F2FP.F16.F32.PACK_AB R167, R213, R208 ;  /* 0x000000d0d5a7723e */ /* 0x001fe200000000ff */
[----:B------:R1:W-:Y:S01]  /*9cf0*/  STSM.16.M88.4 [R188], R160 ;  /* 0x000000a0bc007844 */ /* 0x0003e20000000200 */
[----:B------:R-:W-:Y:S01]  /*9d00*/  FADD.FTZ R20, R20, R169 ;  /* 0x000000a914147221 */ /* 0x000fe20000010000 */
[----:B------:R-:W-:Y:S01]  /*9d10*/  FADD.FTZ R206, R206, R205 ;  /* 0x000000cdcece7221 */ /* 0x000fe20000010000 */
[----:B------:R-:W-:Y:S01]  /*9d20*/  IMAD.MOV.U32 R8, RZ, RZ, R180 ;  /* 0x000000ffff087224 */ /* 0x000fe200078e00b4 */
[----:B------:R1:W-:Y:S01]  /*9d30*/  STSM.16.M88.4 [R189], R164 ;  /* 0x000000a4bd007844 */ /* 0x0003e20000000200 */
[----:B------:R-:W-:Y:S01]  /*9d40*/  WARPGROUP.ARRIVE ;  /* 0x00000000000079c5 */ /* 0x000fe20000000000 */
[----:B------:R-:W-:Y:S01]  /*9d50*/  FADD.FTZ R171, R171, R20 ;  /* 0x00000014abab7221 */ /* 0x000fe20000010000 */
[----:B------:R-:W-:-:S03]  /*9d60*/  FADD.FTZ R206, R187, R206 ;  /* 0x000000cebbce7221 */ /* 0x000fc60000010000 */
[----:B------:R-:W-:Y:S01]  /*9d70*/  FADD.FTZ R168, R168, R171 ;  /* 0x000000aba8a87221 */ /* 0x000fe20000010000 */
[----:B------:R-:W-:Y:S01]  /*9d80*/  HGMMA.64x256x16.F32 R24, R152, gdesc[UR20].tnspB, R24, gsb0 ;  /* 0x43e0001498187df0 */ /* 0x000fe20008000818 */
[----:B------:R-:W-:Y:S01]  /*9d90*/  UMOV UR22, UR10 ;  /* 0x0000000a00167c82 */ /* 0x000fe20008000000 */
[----:B------:R-:W-:Y:S01]  /*9da0*/  UMOV UR23, 0x40000040 ;  /* 0x4000004000177882 */ /* 0x000fe20000000000 */
[----:B------:R-:W-:Y:S01]  /*9db0*/  UIADD3 UR10, UR8, 0x100, URZ ;  /* 0x00000100080a7890 */ /* 0x000fe2000fffe03f */
[----:B------:R-:W-:Y:S01]  /*9dc0*/  FADD.FTZ R183, R183, R206 ;  /* 0x000000ceb7b77221 */ /* 0x000fe20000010000 */
[----:B------:R-:W-:Y:S01]  /*9dd0*/  UIADD3 UR8, UR8, 0x180, URZ ;  /* 0x0000018008087890 */ /* 0x000fe2000fffe03f */
[----:B------:R-:W-:Y:S02]  /*9de0*/  FADD.FTZ R173, R173, R168 ;  /* 0x000000a8adad7221 */ /* 0x000fe40000010000 */
[----:B------:R-:W-:Y:S02]  /*9df0*/  FADD.FTZ R183, R174, R183 ;  /* 0x000000b7aeb77221 */ /* 0x000fe40000010000 */
[----:B------:R-:W-:-:S02]  /*9e00*/  FADD.FTZ R170, R170, R173 ;  /* 0x000000adaaaa7221 */ /* 0x000fc40000010000 */
[----:B------:R-:W-:Y:S02]  /*9e10*/  FADD.FTZ R182, R182, R183 ;  /* 0x000000b7b6b67221 */ /* 0x000fe40000010000 */
[----:B------:R-:W-:Y:S02]  /*9e20*/  FADD.FTZ R175, R175, R170 ;  /* 0x000000aaafaf7221 */ /* 0x000fe40000010000 */
[----:B------:R-:W-:Y:S02]  /*9e30*/  FADD.FTZ R203, R203, R182 ;  /* 0x000000b6cbcb7221 */ /* 0x000fe40000010000 */
        /* <DEDUP_REMOVED lines=38> */
[----:B------:R-:W-:Y:S01]  /*a0a0*/  IMAD.MOV.U32 R8, RZ, RZ, R180 ;  /* 0x000000ffff087224 */ /* 0x000fe200078e00b4 */
[----:B------:R-:W-:Y:S01]  /*a0b0*/  UMOV UR36, UR6 ;  /* 0x0000000600247c82 */ /* 0x000fe20008000000 */
[----:B------:R-:W-:-:S07]  /*a0c0*/  IMAD.MOV.U32 R6, RZ, RZ, R10 ;  /* 0x000000ffff067224 */ /* 0x000fce00078e000a */
.L_x_5115:
[----:B------:R-:W0:Y:S01]  /*a0d0*/  LDC R13, c[0x0][0xadc] ;  /* 0x0002b700ff0d7b82 */ /* 0x000e220000000800 */
[----:B------:R-:W-:-:S05]  /*a0e0*/  IADD3 R10, R17, 0x40, -R18 ;  /* 0x00000040110a7810 */ /* 0x000fca0007ffe812 */
[----:B------:R-:W-:-:S04]  /*a0f0*/  IMAD R10, R185, 0x40, R10 ;  /* 0x00000040b90a7824 */ /* 0x000fc800078e020a */
[----:B-1----:R-:W-:Y:S01]  /*a100*/  VIADD R9, R10, -UR18 ;  /* 0x800000120a097c36 */ /* 0x002fe20008000000 */
        /* <DEDUP_REMOVED lines=11> */
.L_x_5134:
[----:B------:R-:W-:-:S13]  /*a1c0*/  ISETP.NE.AND P2, PT, R13, 0x1, PT ;  /* 0x000000010d00780c */ /* 0x000fda0003f45270 */
[----:B------:R-:W0:Y:S02]  /*a1d0*/  @P2 LDC.64 R14, c[0x0][0xae0] ;  /* 0x0002b800ff0e2b82 */ /* 0x000e240000000a00 */
[----:B0-----:R-:W-:-:S05]  /*a1e0*/  @P2 IMAD.HI.U32 R12, R10, R14, RZ ;  /* 0x0000000e0a0c2227 */ /* 0x001fca00078e00ff */
[----:B------:R-:W-:-:S07]  /*a1f0*/  @P2 SHF.R.U32.HI R10, RZ, R15, R12 ;  /* 0x0000000fff0a2219 */ /* 0x000fce000001160c */
.L_x_5135:
[----:B------:R-:W-:-:S05]  /*a200*/  IMAD R10, R10, R13, RZ ;  /* 0x0000000d0a0a7224 */ /* 0x000fca00078e02ff */
[----:B------:R-:W-:-:S07]  /*a210*/  VIMNMX R9, R9, R10, !PT ;  /* 0x0000000a09097248 */ /* 0x000fce0007fe0100 */
.L_x_5133:
[----:B------:R-:W-:-:S05]  /*a220*/  VIADD R9, R9, 0x3f ;  /* 0x0000003f09097836 */ /* 0x000fca0000000000 */
[----:B------:R-:W-:-:S04]  /*a230*/  SHF.R.S32.HI R10, RZ, 0x1f, R9 ;  /* 0x0000001fff0a7819 */ /* 0x000fc80000011409 */
[----:B------:R-:W-:-:S04]  /*a240*/  LEA.HI R10, R10, R9, RZ, 0x6 ;  /* 0x000000090a0a7211 */ /* 0x000fc800078f30ff */
[----:B------:R-:W-:-:S04]  /*a250*/  SHF.R.S32.HI R9, RZ, 0x6, R10 ;  /* 0x00000006ff097819 */ /* 0x000fc8000001140a */
[----:B------:R-:W-:-:S04]  /*a260*/  VIMNMX R10, R184, R9, !PT ;  /* 0x00000009b80a7248 */ /* 0x000fc80007fe0100 */
[----:B------:R-:W-:-:S13]  /*a270*/  ISETP.GE.AND P2, PT, R7, R10, PT ;  /* 0x0000000a0700720c */ /* 0x000fda0003f46270 */
[----:B------:R-:W-:Y:S05]  /*a280*/  @!P2 BRA `(.L_x_5136) ;  /* 0x000000280080a947 */ /* 0x000fea0003800000 */
[----:B------:R-:W-:Y:S01]  /*a290*/  MOV R185, R8 ;  /* 0x0000000800b97202 */ /* 0x000fe20000000f00 */
[----:B------:R-:W-:Y:S01]  /*a2a0*/  IMAD.MOV.U32 R11, RZ, RZ, R6 ;  /* 0x000000ffff0b7224 */ /* 0x000fe200078e0006 */
[----:B------:R-:W-:Y:S01]  /*a2b0*/  UMOV UR7, UR36 ;  /* 0x0000002400077c82 */ /* 0x000fe20008000000 */
[----:B------:R-:W-:-:S07]  /*a2c0*/  IMAD.MOV.U32 R9, RZ, RZ, R7 ;  /* 0x000000ffff097224 */ /* 0x000fce00078e0007 */
.L_x_5145:
[----:B------:R-:W-:Y:S01]  /*a2d0*/  UIADD3 UR14, UR7, 0x1, URZ ;  /* 0x00000001070e7890 */ /* 0x000fe2000fffe03f */
[----:B------:R-:W-:Y:S02]  /*a2e0*/  IMAD.MOV.U32 R7, RZ, RZ, R9 ;  /* 0x000000ffff077224 */ /* 0x000fe400078e0009 */
[----:B------:R-:W-:Y:S01]  /*a2f0*/  VIADD R9, R9, 0xffffffff ;  /* 0xffffffff09097836 */ /* 0x000fe20000000000 */
[----:B------:R-:W-:Y:S02]  /*a300*/  UISETP.NE.AND UP0, UPT, UR14, 0x2, UPT ;  /* 0x000000020e00788c */ /* 0x000fe4000bf05270 */
[----:B------:R-:W-:Y:S02]  /*a310*/  ISETP.GT.AND P2, PT, R7, R10, PT ;  /* 0x0000000a0700720c */ /* 0x000fe40003f44270 */
[----:B------:R-:W-:Y:S02]  /*a320*/  USEL UR14, UR14, URZ, UP0 ;  /* 0x0000003f0e0e7287 */ /* 0x000fe40008000000 */
[----:B------:R-:W-:-:S05]  /*a330*/  USEL UR6, URZ, 0x1, UP0 ;  /* 0x000000013f067887 */ /* 0x000fca0008000000 */
[----:B------:R-:W-:Y:S01]  /*a340*/  UMOV UR36, UR14 ;  /* 0x0000000e00247c82 */ /* 0x000fe20008000000 */
[----:B------:R-:W-:Y:S01]  /*a350*/  LOP3.LUT R2, R2, UR6, RZ, 0x3c, !PT ;  /* 0x0000000602027c12 */ /* 0x000fe2000f8e3cff */
[----:B-1----:R-:W-:Y:S06]  /*a360*/  @!P0 BRA `(.L_x_5137) ;  /* 0x0000000000048947 */ /* 0x002fec0003800000 */
[----:B------:R-:W-:Y:S01]  /*a370*/  BPT.TRAP 0x1 ;  /* 0x000000040000795c */ /* 0x000fe20000300000 */
.L_x_5137:
[----:B------:R-:W-:Y:S01]  /*a380*/  ULEA UR6, UR36, UR37, 0x3 ;  /* 0x0000002524067291 */ /* 0x000fe2000f8e183f */
[----:B------:R-:W-:-:S08]  /*a390*/  SHF.L.U32 R6, R2, 0x1f, RZ ;  /* 0x0000001f02067819 */ /* 0x000fd000000006ff */
[----:B------:R0:W1:Y:S01]  /*a3a0*/  SYNCS.PHASECHK.TRANS64.TRYWAIT P3, [UR6+0x38830], R6 ;  /* 0x03883006ff0075a7 */ /* 0x0000620008060146 */
[----:B------:R-:W-:Y:S05]  /*a3b0*/  @!P0 BRA `(.L_x_5138) ;  /* 0x0000000000048947 */ /* 0x000fea0003800000 */
[----:B------:R-:W-:Y:S01]  /*a3c0*/  BPT.TRAP 0x1 ;  /* 0x000000040000795c */ /* 0x000fe20000300000 */
.L_x_5138:
[----:B-1----:R-:W-:Y:S05]  /*a3d0*/  @P3 BRA `(.L_x_5139) ;  /* 0x0000000000083947 */ /* 0x002fea0003800000 */
[----:B------:R-:W1:Y:S02]  /*a3e0*/  SYNCS.PHASECHK.TRANS64.TRYWAIT P3, [UR6+0x38830], R6 ;  /* 0x03883006ff0075a7 */ /* 0x000e640008060146 */
[----:B-1----:R-:W-:Y:S05]  /*a3f0*/  @!P3 BRA `(.L_x_5140) ;  /* 0x000000e800e8b947 */ /* 0x002fea0003800000 */
.L_x_5139:
        /* <DEDUP_REMOVED lines=32> */
.L_x_5141:
[----:B------:R2:W3:Y:S01]  /*a600*/  SYNCS.PHASECHK.TRANS64.TRYWAIT P3, [UR6+0x38850], R6 ;  /* 0x03885006ff0075a7 */ /* 0x0004e20008060146 */
[----:B------:R-:W-:Y:S05]  /*a610*/  @!P0 BRA `(.L_x_5142) ;  /* 0x0000000000048947 */ /* 0x000fea0003800000 */
[----:B------:R-:W-:Y:S01]  /*a620*/  BPT.TRAP 0x1 ;  /* 0x000000040000795c */ /* 0x000fe20000300000 */
.L_x_5142:
[----:B---3--:R-:W-:Y:S05]  /*a630*/  @P3 BRA `(.L_x_5143) ;  /* 0x0000000000083947 */ /* 0x008fea0003800000 */
[----:B------:R-:W3:Y:S02]  /*a640*/  SYNCS.PHASECHK.TRANS64.TRYWAIT P3, [UR6+0x38850], R6 ;  /* 0x03885006ff0075a7 */ /* 0x000ee40008060146 */
[----:B---3--:R-:W-:Y:S05]  /*a650*/  @!P3 BRA `(.L_x_5144) ;  /* 0x000000e80068b947 */ /* 0x008fea0003800000 */
.L_x_5143:
[----:B------:R-:W-:Y:S01]  /*a660*/  ULEA UR8, UR14, UR4, 0xc ;  /* 0x000000040e087291 */ /* 0x000fe2000f8e603f */
[----:B------:R-:W-:Y:S01]  /*a670*/  WARPGROUP.ARRIVE ;  /* 0x00000000000079c5 */ /* 0x000fe20000000000 */
[----:B------:R-:W-:Y:S01]  /*a680*/  UMOV UR27, 0x40000040 ;  /* 0x40000040001b7882 */ /* 0x000fe20000000000 */
[----:B------:R-:W-:-:S04]  /*a690*/  UIADD3 UR28, UR5, 0x2, URZ ;  /* 0x00000002051c7890 */ /* 0x000fc8000fffe03f */
[----:B-1----:R-:W1:Y:S01]  /*a6a0*/  S2R R7, SR_TID.X ;  /* 0x0000000000077919 */ /* 0x002e620000002100 */
[----:B------:R-:W-:Y:S02]  /*a6b0*/  UIADD3 UR30, UR8, 0x2, URZ ;  /* 0x00000002081e7890 */ /* 0x000fe4000fffe03f */
        /* <DEDUP_REMOVED lines=9> */
[----:B0-----:R-:W-:-:S13]  /*a750*/  R2UR UR9, R6 ;  /* 0x00000000060972ca */ /* 0x001fda00000e0000 */
[----:B------:R-:W-:-:S04]  /*a760*/  UISETP.GT.AND UP0, UPT, UR9, 0x7f, UPT ;  /* 0x0000007f0900788c */ /* 0x000fc8000bf04270 */
[----:B------:R-:W-:Y:S02]  /*a770*/  USEL UR9, URZ, 0x2, !UP0 ;  /* 0x000000023f097887 */ /* 0x000fe4000c000000 */
[----:B------:R-:W-:Y:S01]  /*a780*/  USEL UR10, UR11, 0x2, UP0 ;  /* 0x000000020b0a7887 */ /* 0x000fe20008000000 */
[----:B------:R-:W-:Y:S02]  /*a790*/  WARPGROUP.DEPBAR.LE gsb0, 0x0 ;  /* 0x00008000000079c5 */ /* 0x000fe40000010000 */
[----:B------:R-:W-:Y:S01]  /*a7a0*/  WARPGROUP.ARRIVE ;  /* 0x00000000000079c5 */ /* 0x000fe20000000000 */
[----:B------:R-:W-:-:S05]  /*a7b0*/  USEL UR11, UR11, 0x6, !UP0 ;  /* 0x000000060b0b7887 */ /* 0x000fca000c000000 */
        /* <DEDUP_REMOVED lines=233> */
[----:B------:R-:W-:Y:S02]  /*b650*/  UMOV UR15, 0x40000040 ;  /* 0x40000040000f7882 */ /* 0x000fe40000000000 */
[----:B------:R-:W-:-:S02]  /*b660*/  UMOV UR9, 0x40000040 ;  /* 0x4000004000097882 */ /* 0x000fc40000000000 */
        /* <DEDUP_REMOVED lines=35> */
[----:B------:R-:W-:Y:S02]  /*b8a0*/  FMNMX.FTZ R8, R166, R7, !PT ;  /* 0x00000007a6087209 */ /* 0x000fe40007810000 */
[----:B0-----:R-:W-:-:S05]  /*b8b0*/  FMNMX.FTZ R6, R13, R14, !PT ;  /* 0x0000000e0d067209 */ /* 0x001fca0007810000 */
[C---:B------:R-:W-:Y:S01]  /*b8c0*/  FADD.FTZ R11, -R6.reuse, R11 ;  /* 0x0000000b060b7221 */ /* 0x040fe20000010100 */
[----:B------:R-:W-:-:S03]  /*b8d0*/  FMUL.FTZ R187, R6, UR11 ;  /* 0x0000000b06bb7c20 */ /* 0x000fc60008410000 */
[----:B------:R-:W-:Y:S01]  /*b8e0*/  FMUL.FTZ R7, R11, UR11 ;  /* 0x0000000b0b077c20 */ /* 0x000fe20008410000 */
[----:B------:R-:W-:Y:S01]  /*b8f0*/  FMNMX.FTZ R11, R167, R8, !PT ;  /* 0x00000008a70b7209 */ /* 0x000fe20007810000 */
[--C-:B------:R-:W-:Y:S01]  /*b900*/  FFMA.FTZ R12, R152, UR11, -R187.reuse ;  /* 0x0000000b980c7c23 */ /* 0x100fe200080108bb */
[--C-:B------:R-:W-:Y:S01]  /*b910*/  FFMA.FTZ R14, R157, UR11, -R187.reuse ;  /* 0x0000000b9d0e7c23 */ /* 0x100fe200080108bb */
[--C-:B------:R-:W-:Y:S01]  /*b920*/  FFMA.FTZ R20, R161, UR11, -R187.reuse ;  /* 0x0000000ba1147c23 */ /* 0x100fe200080108bb */
[----:B------:R-:W-:Y:S01]  /*b930*/  FMNMX.FTZ R8, R170, R11, !PT ;  /* 0x0000000baa087209 */ /* 0x000fe20007810000 */
[----:B------:R-:W0:Y:S01]  /*b940*/  MUFU.EX2 R7, R7 ;  /* 0x0000000700077308 */ /* 0x000e220000000800 */
        /* <DEDUP_REMOVED lines=16> */
[----:B------:R-:W-:Y:S01]  /*ba50*/  MUFU.EX2 R12, R12 ;  /* 0x0000000c000c7308 */ /* 0x000fe20000000800 */
[-C--:B0-----:R-:W-:Y:S01]  /*ba60*/  FMUL.FTZ R24, R24, R7.reuse ;  /* 0x0000000718187220 */ /* 0x081fe20000410000 */
[----:B------:R-:W-:Y:S01]  /*ba70*/  FMNMX.FTZ R15, R179, R8, !PT ;  /* 0x00000008b30f7209 */ /* 0x000fe20007810000 */
[-C--:B------:R-:W-:Y:S01]  /*ba80*/  FMUL.FTZ R25, R25, R7.reuse ;  /* 0x0000000719197220 */ /* 0x080fe20000410000 */
[-C--:B------:R-:W-:Y:S01]  /*ba90*/  FMUL.FTZ R28, R28, R7.reuse ;  /* 0x000000071c1c7220 */ /* 0x080fe20000410000 */
[----:B------:R-:W-:Y:S01]  /*baa0*/  FMUL.FTZ R29, R29, R7 ;  /* 0x000000071d1d7220 */ /* 0x000fe20000410000 */
[----:B------:R-:W-:Y:S01]  /*bab0*/  FMNMX.FTZ R8, R182, R15, !PT ;  /* 0x0000000fb6087209 */ /* 0x000fe20007810000 */
[----:B------:R-:W-:Y:S01]  /*bac0*/  FFMA.FTZ R15, R160, UR11, -R187 ;  /* 0x0000000ba00f7c23 */ /* 0x000fe200080108bb */
[----:B------:R-:W-:Y:S01]  /*bad0*/  MUFU.EX2 R11, R11 ;  /* 0x0000000b000b7308 */ /* 0x000fe20000000800 */
[-C--:B------:R-:W-:Y:S01]  /*bae0*/  FMUL.FTZ R32, R32, R7.reuse ;  /* 0x0000000720207220 */ /* 0x080fe20000410000 */
[----:B------:R-:W-:Y:S01]  /*baf0*/  FMNMX.FTZ R8, R183, R8, !PT ;  /* 0x00000008b7087209 */ /* 0x000fe20007810000 */
        /* <DEDUP_REMOVED lines=33> */
[----:B------:R-:W0:Y:S01]  /*bd10*/  SHFL.BFLY PT, R8, R153, 0x1, 0x1f ;  /* 0x0c201f0099087f89 */ /* 0x000e2200000e0000 */
        /* <DEDUP_REMOVED lines=24> */
[----:B------:R-:W-:-:S02]  /*bea0*/  IMAD.MOV R153, RZ, RZ, -R22 ;  /* 0x000000ffff997224 */ /* 0x000fc400078e0a16 */
[-C--:B------:R-:W-:Y:S01]  /*beb0*/  FMUL.FTZ R128, R128, R7.reuse ;  /* 0x0000000780807220 */ /* 0x080fe20000410000 */
[----:B------:R-:W-:Y:S01]  /*bec0*/  FMUL.FTZ R129, R129, R7 ;  /* 0x0000000781817220 */ /* 0x000fe20000410000 */
[----:B------:R-:W-:Y:S01]  /*bed0*/  MUFU.EX2 R169, R169 ;  /* 0x000000a900a97308 */ /* 0x000fe20000000800 */
[----:B------:R-:W-:Y:S01]  /*bee0*/  FADD.FTZ R152, -R8, R185 ;  /* 0x000000b908987221 */ /* 0x000fe20000010100 */
[----:B------:R-:W-:Y:S01]  /*bef0*/  ISETP.NE.AND P3, PT, R16, R153, PT ;  /* 0x000000991000720c */ /* 0x000fe20003f65270 */
[----:B------:R-:W-:Y:S01]  /*bf00*/  FMUL.FTZ R156, R8, UR11 ;  /* 0x0000000b089c7c20 */ /* 0x000fe20008410000 */
[-C--:B------:R-:W-:Y:S01]  /*bf10*/  FMUL.FTZ R132, R132, R7.reuse ;  /* 0x0000000784847220 */ /* 0x080fe20000410000 */
[----:B------:R-:W-:Y:S01]  /*bf20*/  FMUL.FTZ R152, R152, UR11 ;  /* 0x0000000b98987c20 */ /* 0x000fe20008410000 */
[----:B------:R-:W-:Y:S01]  /*bf30*/  FMUL.FTZ R133, R133, R7 ;  /* 0x0000000785857220 */ /* 0x000fe20000410000 */
[--C-:B------:R-:W-:Y:S01]  /*bf40*/  FFMA.FTZ R185, R154, UR11, -R156.reuse ;  /* 0x0000000b9ab97c23 */ /* 0x100fe2000801089c */
[----:B------:R-:W-:Y:S01]  /*bf50*/  FFMA.FTZ R205, R179, UR11, -R156 ;  /* 0x0000000bb3cd7c23 */ /* 0x000fe2000801089c */
[----:B------:R0:W2:Y:S01]  /*bf60*/  MUFU.EX2 R202, R152 ;  /* 0x0000009800ca7308 */ /* 0x0000a20000000800 */
[----:B------:R-:W-:-:S02]  /*bf70*/  IMAD.U32 R179, RZ, RZ, UR6 ;  /* 0x00000006ffb37e24 */ /* 0x000fc4000f8e00ff */
[--C-:B------:R-:W-:Y:S01]  /*bf80*/  FFMA.FTZ R204, R155, UR11, -R156.reuse ;  /* 0x0000000b9bcc7c23 */ /* 0x100fe2000801089c */
[----:B------:R-:W-:Y:S02]  /*bf90*/  IMAD.U32 R154, RZ, RZ, UR7 ;  /* 0x00000007ff9a7e24 */ /* 0x000fe4000f8e00ff */
[--C-:B------:R-:W-:Y:S01]  /*bfa0*/  FFMA.FTZ R187, R158, UR11, -R156.reuse ;  /* 0x0000000b9ebb7c23 */ /* 0x100fe2000801089c */
[--C-:B------:R-:W-:Y:S01]  /*bfb0*/  FFMA.FTZ R206, R159, UR11, -R156.reuse ;  /* 0x0000000b9fce7c23 */ /* 0x100fe2000801089c */
[--C-:B------:R-:W-:Y:S01]  /*bfc0*/  FFMA.FTZ R201, R162, UR11, -R156.reuse ;  /* 0x0000000ba2c97c23 */ /* 0x100fe2000801089c */
[----:B------:R-:W-:Y:S02]  /*bfd0*/  @!P3 IMAD R153, R154, 0x40, R19 ;  /* 0x000000409a99b824 */ /* 0x000fe400078e0213 */
[--C-:B------:R-:W-:Y:S01]  /*bfe0*/  FFMA.FTZ R208, R163, UR11, -R156.reuse ;  /* 0x0000000ba3d07c23 */ /* 0x100fe2000801089c */
[----:B0-----:R-:W-:Y:S02]  /*bff0*/  @!P1 VIADD R152, R179, 0x38840 ;  /* 0x00038840b3989836 */ /* 0x001fe40000000000 */
[--C-:B------:R-:W-:Y:S01]  /*c000*/  FFMA.FTZ R203, R166, UR11, -R156.reuse ;  /* 0x0000000ba6cb7c23 */ /* 0x100fe2000801089c */
[--C-:B------:R-:W-:Y:S01]  /*c010*/  FFMA.FTZ R210, R167, UR11, -R156.reuse ;  /* 0x0000000ba7d27c23 */ /* 0x100fe2000801089c */
[----:B------:R-:W-:Y:S01]  /*c020*/  @!P3 LEA R153, R153, UR37, 0x2 ;  /* 0x000000259999bc11 */ /* 0x000fe2000f8e10ff */
[----:B------:R-:W-:Y:S01]  /*c030*/  FFMA.FTZ R170, R170, UR11, -R156 ;  /* 0x0000000baaaa7c23 */ /* 0x000fe2000801089c */
[----:B------:R-:W-:Y:S01]  /*c040*/  @!P1 PRMT R152, RZ, 0x654, R152 ;  /* 0x00000654ff989816 */ /* 0x000fe20000000098 */
[--C-:B------:R-:W-:Y:S01]  /*c050*/  FFMA.FTZ R171, R171, UR11, -R156.reuse ;  /* 0x0000000babab7c23 */ /* 0x100fe2000801089c */
[--C-:B------:R-:W-:Y:S01]  /*c060*/  FFMA.FTZ R174, R174, UR11, -R156.reuse ;  /* 0x0000000baeae7c23 */ /* 0x100fe2000801089c */
[--C-:B------:R-:W-:Y:S01]  /*c070*/  FFMA.FTZ R175, R175, UR11, -R156.reuse ;  /* 0x0000000bafaf7c23 */ /* 0x100fe2000801089c */
[----:B------:R0:W-:Y:S01]  /*c080*/  @!P1 SYNCS.ARRIVE.TRANS64.RED.A1T0 RZ, [R152+URZ], RZ ;  /* 0x000000ff98ff99a7 */ /* 0x0001e2000810043f */
[--C-:B------:R-:W-:Y:S01]  /*c090*/  FFMA.FTZ R178, R178, UR11, -R156.reuse ;  /* 0x0000000bb2b27c23 */ /* 0x100fe2000801089c */
[--C-:B------:R-:W-:Y:S01]  /*c0a0*/  FFMA.FTZ R182, R182, UR11, -R156.reuse ;  /* 0x0000000bb6b67c23 */ /* 0x100fe2000801089c */
[----:B------:R-:W-:Y:S01]  /*c0b0*/  FFMA.FTZ R183, R183, UR11, -R156 ;  /* 0x0000000bb7b77c23 */ /* 0x000fe2000801089c */
[----:B------:R-:W-:Y:S01]  /*c0c0*/  @!P3 STS [R153+0x38400], R7 ;  /* 0x038400079900b388 */ /* 0x000fe20000000800 */
[----:B------:R-:W-:Y:S01]  /*c0d0*/  MUFU.EX2 R185, R185 ;  /* 0x000000b900b97308 */ /* 0x000fe20000000800 */
[----:B-1----:R-:W-:Y:S01]  /*c0e0*/  F2FP.F16.F32.PACK_AB R154, R14, R13 ;  /* 0x0000000d0e9a723e */ /* 0x002fe200000000ff */
[----:B--2---:R-:W-:Y:S01]  /*c0f0*/  FMUL.FTZ R26, R26, R202 ;  /* 0x000000ca1a1a7220 */ /* 0x004fe20000410000 */
[----:B------:R1:W-:Y:S01]  /*c100*/  @!P3 STS [R153+0x38420], R202 ;  /* 0x038420ca9900b388 */ /* 0x0003e20000000800 */
[----:B0-----:R-:W-:Y:S01]  /*c110*/  F2FP.F16.F32.PACK_AB R152, R11, R12 ;  /* 0x0000000c0b98723e */ /* 0x001fe200000000ff */
[-C--:B------:R-:W-:Y:S01]  /*c120*/  FMUL.FTZ R27, R27, R202.reuse ;  /* 0x000000ca1b1b7220 */ /* 0x080fe20000410000 */
[----:B------:R-:W-:Y:S01]  /*c130*/  F2FP.F16.F32.PACK_AB R156, R20, R15 ;  /* 0x0000000f149c723e */ /* 0x000fe200000000ff */
[-C--:B------:R-:W-:Y:S01]  /*c140*/  FMUL.FTZ R30, R30, R202.reuse ;  /* 0x000000ca1e1e7220 */ /* 0x080fe20000410000 */
[----:B------:R-:W1:Y:S01]  /*c150*/  MUFU.EX2 R204, R204 ;  /* 0x000000cc00cc7308 */ /* 0x000e620000000800 */
[----:B------:R-:W-:Y:S01]  /*c160*/  F2FP.F16.F32.PACK_AB R158, R186, R21 ;  /* 0x00000015ba9e723e */ /* 0x000fe200000000ff */
[----:B------:R-:W-:Y:S01]  /*c170*/  FMUL.FTZ R31, R31, R202 ;  /* 0x000000ca1f1f7220 */ /* 0x000fe20000410000 */
[----:B------:R-:W-:Y:S01]  /*c180*/  F2FP.F16.F32.PACK_AB R160, R169, R168 ;  /* 0x000000a8a9a0723e */ /* 0x000fe200000000ff */
        /* <DEDUP_REMOVED lines=73> */
[----:B------:R-:W-:Y:S01]  /*c620*/  FMUL.FTZ R143, R143, R202 ;  /* 0x000000ca8f8f7220 */ /* 0x000fe20000410000 */
[-C--:B------:R-:W-:Y:S01]  /*c630*/  FMUL.FTZ R144, R144, R7.reuse ;  /* 0x0000000790907220 */ /* 0x080fe20000410000 */
[-C--:B------:R-:W-:Y:S01]  /*c640*/  FMUL.FTZ R145, R145, R7.reuse ;  /* 0x0000000791917220 */ /* 0x080fe20000410000 */
[----:B------:R-:W0:Y:S01]  /*c650*/  MUFU.EX2 R171, R171 ;  /* 0x000000ab00ab7308 */ /* 0x000e220000000800 */
[----:B-1----:R-:W-:Y:S01]  /*c660*/  F2FP.F16.F32.PACK_AB R162, R173, R172 ;  /* 0x000000acada2723e */ /* 0x002fe200000000ff */
[-C--:B------:R-:W-:Y:S01]  /*c670*/  FMUL.FTZ R146, R146, R202.reuse ;  /* 0x000000ca92927220 */ /* 0x080fe20000410000 */
[-C--:B------:R-:W-:Y:S01]  /*c680*/  FMUL.FTZ R147, R147, R202.reuse ;  /* 0x000000ca93937220 */ /* 0x080fe20000410000 */
[-C--:B------:R-:W-:Y:S01]  /*c690*/  FMUL.FTZ R148, R148, R7.reuse ;  /* 0x0000000794947220 */ /* 0x080fe20000410000 */
[----:B------:R-:W-:Y:S01]  /*c6a0*/  FMUL.FTZ R149, R149, R7 ;  /* 0x0000000795957220 */ /* 0x000fe20000410000 */
[-C--:B------:R-:W-:Y:S01]  /*c6b0*/  FMUL.FTZ R150, R150, R202.reuse ;  /* 0x000000ca96967220 */ /* 0x080fe20000410000 */
[----:B------:R-:W-:Y:S01]  /*c6c0*/  FMUL.FTZ R151, R151, R202 ;  /* 0x000000ca97977220 */ /* 0x000fe20000410000 */
[----:B------:R-:W-:Y:S01]  /*c6d0*/  MUFU.EX2 R174, R174 ;  /* 0x000000ae00ae7308 */ /* 0x000fe20000000800 */
[----:B------:R1:W-:Y:S01]  /*c6e0*/  STSM.16.M88.4 [R23+0x36400], R152 ;  /* 0x0364009817007844 */ /* 0x0003e20000000200 */
[----:B------:R-:W-:Y:S01]  /*c6f0*/  ULEA UR6, UR14, UR38, 0xc ;  /* 0x000000260e067291 */ /* 0x000fe2000f8e603f */
[----:B------:R-:W-:Y:S01]  /*c700*/  FFMA.FTZ R4, R7, R4, R12 ;  /* 0x0000000407047223 */ /* 0x000fe2000001000c */
[----:B------:R-:W-:Y:S01]  /*c710*/  UMOV UR7, 0x40000040 ;  /* 0x4000004000077882 */ /* 0x000fe20000000000 */
[----:B------:R1:W-:Y:S01]  /*c720*/  STSM.16.M88.4 [R190], R156 ;  /* 0x0000009cbe007844 */ /* 0x0003e20000000200 */
[----:B------:R-:W-:Y:S01]  /*c730*/  UIADD3 UR8, UR6, 0x80, URZ ;  /* 0x0000008006087890 */ /* 0x000fe2000fffe03f */
[----:B------:R-:W-:Y:S01]  /*c740*/  FFMA.FTZ R5, R202, R5, R185 ;  /* 0x00000005ca057223 */ /* 0x000fe200000100b9 */
[----:B------:R-:W2:Y:S01]  /*c750*/  MUFU.EX2 R175, R175 ;  /* 0x000000af00af7308 */ /* 0x000ea20000000800 */
[----:B0-----:R-:W-:Y:S01]  /*c760*/  F2FP.F16.F32.PACK_AB R161, R171, R170 ;  /* 0x000000aaaba1723e */ /* 0x001fe200000000ff */
[----:B------:R-:W-:Y:S01]  /*c770*/  FADD.FTZ R4, R11, R4 ;  /* 0x000000040b047221 */ /* 0x000fe20000010000 */
[----:B------:R-:W-:Y:S01]  /*c780*/  FADD.FTZ R204, R204, R5 ;  /* 0x00000005cccc7221 */ /* 0x000fe20000010000 */
[----:B------:R-:W-:Y:S01]  /*c790*/  @!P1 VIADD R179, R179, 0x38860 ;  /* 0x00038860b3b39836 */ /* 0x000fe20000000000 */
[----:B------:R-:W-:Y:S01]  /*c7a0*/  UMOV UR14, UR8 ;  /* 0x00000008000e7c82 */ /* 0x000fe20008000000 */
[----:B------:R-:W-:Y:S01]  /*c7b0*/  UIADD3 UR8, UR6, 0x100, URZ ;  /* 0x0000010006087890 */ /* 0x000fe2000fffe03f */
[----:B------:R-:W-:Y:S01]  /*c7c0*/  FADD.FTZ R13, R13, R4 ;  /* 0x000000040d0d7221 */ /* 0x000fe20000010000 */
[----:B------:R-:W-:Y:S01]  /*c7d0*/  MUFU.EX2 R176, R176 ;  /* 0x000000b000b07308 */ /* 0x000fe20000000800 */
[----:B------:R-:W-:Y:S01]  /*c7e0*/  FADD.FTZ R187, R187, R204 ;  /* 0x000000ccbbbb7221 */ /* 0x000fe20000010000 */
[----:B------:R-:W-:Y:S01]  /*c7f0*/  @!P1 PRMT R179, RZ, 0x654, R179 ;  /* 0x00000654ffb39816 */ /* 0x000fe200000000b3 */
[----:B------:R-:W-:Y:S01]  /*c800*/  FADD.FTZ R14, R14, R13 ;  /* 0x0000000d0e0e7221 */ /* 0x000fe20000010000 */
[----:B------:R-:W-:-:S02]  /*c810*/  IMAD.MOV.U32 R185, RZ, RZ, R8 ;  /* 0x000000ffffb97224 */ /* 0x000fc400078e0008 */
[----:B------:R-:W-:Y:S01]  /*c820*/  FADD.FTZ R206, R206, R187 ;  /* 0x000000bbcece7221 */ /* 0x000fe20000010000 */
[----:B------:R-:W-:Y:S02]  /*c830*/  IMAD.MOV.U32 R11, RZ, RZ, R6 ;  /* 0x000000ffff0b7224 */ /* 0x000fe400078e0006 */
[----:B------:R-:W-:Y:S01]  /*c840*/  FADD.FTZ R15, R15, R14 ;  /* 0x0000000e0f0f7221 */ /* 0x000fe20000010000 */
[----:B------:R-:W0:Y:S01]  /*c850*/  MUFU.EX2 R177, R177 ;  /* 0x000000b100b17308 */ /* 0x000e220000000800 */
[----:B--2---:R-:W-:Y:S01]  /*c860*/  F2FP.F16.F32.PACK_AB R163, R175, R174 ;  /* 0x000000aeafa3723e */ /* 0x004fe200000000ff */
[----:B------:R-:W-:Y:S01]  /*c870*/  FADD.FTZ R201, R201, R206 ;  /* 0x000000cec9c97221 */ /* 0x000fe20000010000 */
[----:B------:R-:W-:-:S03]  /*c880*/  FADD.FTZ R20, R20, R15 ;  /* 0x0000000f14147221 */ /* 0x000fc60000010000 */
[----:B------:R1:W-:Y:S01]  /*c890*/  STSM.16.M88.4 [R188], R160 ;  /* 0x000000a0bc007844 */ /* 0x0003e20000000200 */
[----:B------:R-:W-:Y:S01]  /*c8a0*/  FADD.FTZ R208, R208, R201 ;  /* 0x000000c9d0d07221 */ /* 0x000fe20000010000 */
[----:B------:R-:W-:Y:S01]  /*c8b0*/  MUFU.EX2 R180, R180 ;  /* 0x000000b400b47308 */ /* 0x000fe20000000800 */
[----:B------:R-:W-:Y:S02]  /*c8c0*/  FADD.FTZ R21, R21, R20 ;  /* 0x0000001415157221 */ /* 0x000fe40000010000 */
[----:B------:R-:W-:Y:S02]  /*c8d0*/  FADD.FTZ R203, R203, R208 ;  /* 0x000000d0cbcb7221 */ /* 0x000fe40000010000 */
[----:B------:R-:W-:Y:S02]  /*c8e0*/  FADD.FTZ R21, R186, R21 ;  /* 0x00000015ba157221 */ /* 0x000fe40000010000 */
[----:B------:R-:W-:Y:S01]  /*c8f0*/  FADD.FTZ R203, R210, R203 ;  /* 0x000000cbd2cb7221 */ /* 0x000fe20000010000 */
[----:B------:R-:W2:Y:S01]  /*c900*/  MUFU.EX2 R181, R181 ;  /* 0x000000b500b57308 */ /* 0x000ea20000000800 */
[----:B0-----:R-:W-:Y:S01]  /*c910*/  F2FP.F16.F32.PACK_AB R164, R177, R176 ;  /* 0x000000b0b1a4723e */ /* 0x001fe200000000ff */
        /* <DEDUP_REMOVED lines=9> */
[----:B------:R-:W0:Y:S01]  /*c9b0*/  MUFU.EX2 R205, R205 ;  /* 0x000000cd00cd7308 */ /* 0x000e220000000800 */
[----:B--2---:R-:W-:Y:S01]  /*c9c0*/  F2FP.F16.F32.PACK_AB R166, R181, R180 ;  /* 0x000000b4b5a6723e */ /* 0x004fe200000000ff */
[----:B------:R-:W-:-:S04]  /*c9d0*/  FADD.FTZ R176, R176, R173 ;  /* 0x000000adb0b07221 */ /* 0x000fc80000010000 */
[----:B------:R-:W-:Y:S02]  /*c9e0*/  FADD.FTZ R177, R177, R176 ;  /* 0x000000b0b1b17221 */ /* 0x000fe40000010000 */
[----:B------:R-:W-:Y:S02]  /*c9f0*/  MUFU.EX2 R182, R182 ;  /* 0x000000b600b67308 */ /* 0x000fe40000000800 */
[----:B------:R-:W-:-:S04]  /*ca00*/  FADD.FTZ R4, R180, R177 ;  /* 0x000000b1b4047221 */ /* 0x000fc80000010000 */
[----:B------:R-:W-:Y:S02]  /*ca10*/  FADD.FTZ R4, R181, R4 ;  /* 0x00000004b5047221 */ /* 0x000fe40000010000 */
[----:B------:R-:W2:Y:S01]  /*ca20*/  MUFU.EX2 R183, R183 ;  /* 0x000000b700b77308 */ /* 0x000ea20000000800 */
[----:B0-----:R-:W-:Y:S01]  /*ca30*/  F2FP.F16.F32.PACK_AB R165, R205, R178 ;  /* 0x000000b2cda5723e */ /* 0x001fe200000000ff */
[----:B------:R-:W-:-:S04]  /*ca40*/  FADD.FTZ R178, R178, R175 ;  /* 0x000000afb2b27221 */ /* 0x000fc80000010000 */
[----:B------:R-:W-:Y:S01]  /*ca50*/  FADD.FTZ R205, R205, R178 ;  /* 0x000000b2cdcd7221 */ /* 0x000fe20000010000 */
[----:B--2---:R-:W-:-:S03]  /*ca60*/  F2FP.F16.F32.PACK_AB R167, R183, R182 ;  /* 0x000000b6b7a7723e */ /* 0x004fc600000000ff */
[----:B------:R-:W-:Y:S02]  /*ca70*/  FADD.FTZ R182, R182, R205 ;  /* 0x000000cdb6b67221 */ /* 0x000fe40000010000 */
[----:B------:R1:W-:Y:S01]  /*ca80*/  STSM.16.M88.4 [R189], R164 ;  /* 0x000000a4bd007844 */ /* 0x0003e20000000200 */
[----:B------:R-:W-:Y:S01]  /*ca90*/  WARPGROUP.ARRIVE ;  /* 0x00000000000079c5 */ /* 0x000fe20000000000 */
[----:B------:R-:W-:-:S05]  /*caa0*/  FADD.FTZ R5, R183, R182 ;  /* 0x000000b6b7057221 */ /* 0x000fca0000010000 */
[----:B------:R-:W-:Y:S01]  /*cab0*/  HGMMA.64x256x16.F32 R24, R152, gdesc[UR4].tnspB, R24, gsb0 ;  /* 0x43e0000498187df0 */ /* 0x000fe20008000818 */
        /* <DEDUP_REMOVED lines=28> */
[----:B------:R-:W-:-:S07]  /*cc80*/  IMAD.MOV.U32 R7, RZ, RZ, R9 ;  /* 0x000000ffff077224 */ /* 0x000fce00078e0009 */
.L_x_5136:
[----:B------:R-:W-:-:S13]  /*cc90*/  ISETP.GE.AND P2, PT, R7, R184, PT ;  /* 0x000000b80700720c */ /* 0x000fda0003f46270 */
[----:B------:R-:W-:Y:S05]  /*cca0*/  @!P2 BRA `(.L_x_5146) ;  /* 0x00000034000ca947 */ /* 0x000fea0003800000 */
[----:B------:R-:W-:Y:S01]  /*ccb0*/  IMAD.IADD R11, R17, 0x1, -R18 ;  /* 0x00000001110b7824 */ /* 0x000fe200078e0a12 */
[----:B------:R-:W-:Y:S01]  /*ccc0*/  UMOV UR6, UR36 ;  /* 0x0000002400067c82 */ /* 0x000fe20008000000 */
[----:B------:R-:W-:Y:S02]  /*ccd0*/  IMAD.MOV.U32 R20, RZ, RZ, R8 ;  /* 0x000000ffff147224 */ /* 0x000fe400078e0008 */
[----:B------:R-:W-:Y:S01]  /*cce0*/  IMAD.MOV.U32 R12, RZ, RZ, R6 ;  /* 0x000000ffff0c7224 */ /* 0x000fe200078e0006 */
[----:B------:R-:W-:Y:S01]  /*ccf0*/  IADD3 R9, R11, 0x8, R0 ;  /* 0x000000080b097810 */ /* 0x000fe20007ffe000 */
[----:B------:R-:W-:-:S03]  /*cd00*/  IMAD.IADD R11, R0, 0x1, R11 ;  /* 0x00000001000b7824 */ /* 0x000fc600078e020b */
[----:B------:R-:W-:-:S07]  /*cd10*/  LOP3.LUT R13, RZ, R9, RZ, 0x33, !PT ;  /* 0x00000009ff0d7212 */ /* 0x000fce00078e33ff */
.L_x_5163:
[----:B------:R-:W-:-:S04]  /*cd20*/  UIADD3 UR14, UR6, 0x1, URZ ;  /* 0x00000001060e7890 */ /* 0x000fc8000fffe03f */
[----:B------:R-:W-:-:S04]  /*cd30*/  UISETP.NE.AND UP0, UPT, UR14, 0x2, UPT ;  /* 0x000000020e00788c */ /* 0x000fc8000bf05270 */
[----:B------:R-:W-:Y:S02]  /*cd40*/  USEL UR14, UR14, URZ, UP0 ;  /* 0x0000003f0e0e7287 */ /* 0x000fe40008000000 */
[----:B------:R-:W-:-:S05]  /*cd50*/  USEL UR7, URZ, 0x1, UP0 ;  /* 0x000000013f077887 */ /* 0x000fca0008000000 */
[----:B------:R-:W-:Y:S01]  /*cd60*/  UMOV UR36, UR14 ;  /* 0x0000000e00247c82 */ /* 0x000fe20008000000 */
[----:B------:R-:W-:Y:S01]  /*cd70*/  LOP3.LUT R2, R2, UR7, RZ, 0x3c, !PT ;  /* 0x0000000702027c12 */ /* 0x000fe2000f8e3cff */
[----:B0-----:R-:W-:Y:S06]  /*cd80*/  @!P0 BRA `(.L_x_5147) ;  /* 0x0000000000048947 */ /* 0x001fec0003800000 */
[----:B------:R-:W-:Y:S01]  /*cd90*/  BPT.TRAP 0x1 ;  /* 0x000000040000795c */ /* 0x000fe20000300000 */
.L_x_5147:
[----:B------:R-:W-:Y:S01]  /*cda0*/  ULEA UR7, UR36, UR37, 0x3 ;  /* 0x0000002524077291 */ /* 0x000fe2000f8e183f */
[----:B------:R-:W-:-:S08]  /*cdb0*/  SHF.L.U32 R6, R2, 0x1f, RZ ;  /* 0x0000001f02067819 */ /* 0x000fd000000006ff */
[----:B------:R0:W2:Y:S01]  /*cdc0*/  SYNCS.PHASECHK.TRANS64.TRYWAIT P2, [UR7+0x38830], R6 ;  /* 0x03883006ff0075a7 */ /* 0x0000a20008040147 */
[----:B------:R-:W-:Y:S05]  /*cdd0*/  @!P0 BRA `(.L_x_5148) ;  /* 0x0000000000048947 */ /* 0x000fea0003800000 */
[----:B------:R-:W-:Y:S01]  /*cde0*/  BPT.TRAP 0x1 ;  /* 0x000000040000795c */ /* 0x000fe20000300000 */
.L_x_5148:
[----:B--2---:R-:W-:Y:S05]  /*cdf0*/  @P2 BRA `(.L_x_5149) ;  /* 0x0000000000082947 */ /* 0x004fea0003800000 */
[----:B------:R-:W2:Y:S02]  /*ce00*/  SYNCS.PHASECHK.TRANS64.TRYWAIT P2, [UR7+0x38830], R6 ;  /* 0x03883006ff0075a7 */ /* 0x000ea40008040147 */
[----:B--2---:R-:W-:Y:S05]  /*ce10*/  @!P2 BRA `(.L_x_5150) ;  /* 0x000000c00090a947 */ /* 0x004fea0003800000 */
.L_x_5149:
[----:B------:R-:W-:Y:S01]  /*ce20*/  R2UR UR15, R3 ;  /* 0x00000000030f72ca */ /* 0x000fe200000e0000 */
[----:B-1----:R-:W-:Y:S01]  /*ce30*/  WARPGROUP.ARRIVE ;  /* 0x00000000000079c5 */ /* 0x002fe20000000000 */
        /* <DEDUP_REMOVED lines=30> */
.L_x_5151:
[----:B------:R1:W3:Y:S01]  /*d020*/  SYNCS.PHASECHK.TRANS64.TRYWAIT P2, [UR7+0x38850], R6 ;  /* 0x03885006ff0075a7 */ /* 0x0002e20008040147 */
[----:B------:R-:W-:Y:S05]  /*d030*/  @!P0 BRA `(.L_x_5152) ;  /* 0x0000000000048947 */ /* 0x000fea0003800000 */
[----:B------:R-:W-:Y:S01]  /*d040*/  BPT.TRAP 0x1 ;  /* 0x000000040000795c */ /* 0x000fe20000300000 */
.L_x_5152:
[----:B---3--:R-:W-:Y:S05]  /*d050*/  @P2 BRA `(.L_x_5153) ;  /* 0x0000000000082947 */ /* 0x008fea0003800000 */
[----:B------:R-:W3:Y:S02]  /*d060*/  SYNCS.PHASECHK.TRANS64.TRYWAIT P2, [UR7+0x38850], R6 ;  /* 0x03885006ff0075a7 */ /* 0x000ee40008040147 */
[----:B---3--:R-:W-:Y:S05]  /*d070*/  @!P2 BRA `(.L_x_5154) ;  /* 0x000000c00010a947 */ /* 0x008fea0003800000 */
.L_x_5153:
[----:B------:R-:W-:Y:S01]  /*d080*/  ULEA UR8, UR14, UR4, 0xc ;  /* 0x000000040e087291 */ /* 0x000fe2000f8e603f */
[----:B------:R-:W-:Y:S01]  /*d090*/  WARPGROUP.ARRIVE ;  /* 0x00000000000079c5 */ /* 0x000fe20000000000 */
[----:B------:R-:W-:Y:S01]  /*d0a0*/  UMOV UR27, 0x40000040 ;  /* 0x40000040001b7882 */ /* 0x000fe20000000000 */
[----:B------:R-:W-:-:S04]  /*d0b0*/  UIADD3 UR28, UR5, 0x2, URZ ;  /* 0x00000002051c7890 */ /* 0x000fc8000fffe03f */
[----:B------:R-:W3:Y:S01]  /*d0c0*/  S2R R8, SR_TID.X ;  /* 0x0000000000087919 */ /* 0x000ee20000002100 */
[----:B------:R-:W-:Y:S01]  /*d0d0*/  UIADD3 UR30, UR8, 0x2, URZ ;  /* 0x00000002081e7890 */ /* 0x000fe2000fffe03f */
[----:B------:R-:W-:Y:S01]  /*d0e0*/  IMAD.U32 R10, RZ, RZ, UR7 ;  /* 0x00000007ff0a7e24 */ /* 0x000fe2000f8e00ff */
[----:B------:R-:W-:Y:S01]  /*d0f0*/  UMOV UR26, UR8 ;  /* 0x00000008001a7c82 */ /* 0x000fe20008000000 */
[----:B------:R-:W-:Y:S01]  /*d100*/  UMOV UR29, 0x40000040 ;  /* 0x40000040001d7882 */ /* 0x000fe20000000000 */
[----:B------:R-:W-:Y:S01]  /*d110*/  HGMMA.64x64x16.F32 R152, gdesc[UR24], R152, gsb0 ;  /* 0x00e00000189879f0 */ /* 0x000fe20008000898 */
[----:B------:R-:W-:Y:S01]  /*d120*/  UMOV UR31, 0x40000040 ;  /* 0x40000040001f7882 */ /* 0x000fe20000000000 */
[----:B------:R-:W-:Y:S02]  /*d130*/  UIADD3 UR18, UR5, 0x800, URZ ;  /* 0x0000080005127890 */ /* 0x000fe4000fffe03f */
[----:B------:R-:W-:Y:S01]  /*d140*/  UIADD3 UR15, UR8, 0x800, URZ ;  /* 0x00000800080f7890 */ /* 0x000fe2000fffe03f */
[----:B------:R-:W-:Y:S01]  /*d150*/  UMOV UR11, 0x4 ;  /* 0x00000004000b7882 */ /* 0x000fe20000000000 */
[----:B------:R-:W-:-:S02]  /*d160*/  ULDC UR7, c[0x0][0xad4] ;  /* 0x0002b50000077ab9 */ /* 0x000fc40000000800 */
[----:B------:R-:W-:Y:S01]  /*d170*/  ULOP3.LUT UR7, URZ, UR7, URZ, 0x33, !UPT ;  /* 0x000000073f077292 */ /* 0x000fe2000f8e333f */
[----:B---3--:R-:W-:-:S05]  /*d180*/  SHF.R.U32.HI R8, RZ, 0x7, R8 ;  /* 0x00000007ff087819 */ /* 0x008fca0000011608 */
[----:B012---:R-:W0:Y:S02]  /*d190*/  SHFL.IDX PT, R6, R8, RZ, 0x1f ;  /* 0x00001fff08067589 */ /* 0x007e2400000e0000 */
[----:B0-----:R-:W-:Y:S01]  /*d1a0*/  R2UR UR9, R6 ;  /* 0x00000000060972ca */ /* 0x001fe200000e0000 */
[----:B------:R-:W-:-:S05]  /*d1b0*/  @!P1 VIADD R6, R10, 0x38840 ;  /* 0x000388400a069836 */ /* 0x000fca0000000000 */
[----:B------:R-:W-:Y:S02]  /*d1c0*/  @!P1 PRMT R8, RZ, 0x654, R6 ;  /* 0x00000654ff089816 */ /* 0x000fe40000000006 */
[----:B------:R-:W-:-:S04]  /*d1d0*/  SHF.L.U32 R6, R7, 0x6, RZ ;  /* 0x0000000607067819 */ /* 0x000fc800000006ff */
[----:B------:R-:W-:Y:S01]  /*d1e0*/  IADD3 R15, R17, 0x1, -R6 ;  /* 0x00000001110f7810 */ /* 0x000fe20007ffe806 */
[----:B------:R-:W-:-:S03]  /*d1f0*/  UISETP.GT.AND UP0, UPT, UR9, 0x7f, UPT ;  /* 0x0000007f0900788c */ /* 0x000fc6000bf04270 */
[----:B------:R-:W-:Y:S01]  /*d200*/  IADD3 R15, -R16, R15, -R18 ;  /* 0x0000000f100f7210 */ /* 0x000fe20007ffe912 */
[----:B------:R-:W-:Y:S02]  /*d210*/  USEL UR9, URZ, 0x2, !UP0 ;  /* 0x000000023f097887 */ /* 0x000fe4000c000000 */
[----:B------:R-:W-:Y:S01]  /*d220*/  USEL UR10, UR11, 0x2, UP0 ;  /* 0x000000020b0a7887 */ /* 0x000fe20008000000 */
[----:B------:R-:W-:Y:S02]  /*d230*/  WARPGROUP.DEPBAR.LE gsb0, 0x0 ;  /* 0x00008000000079c5 */ /* 0x000fe40000010000 */
[----:B------:R-:W-:Y:S01]  /*d240*/  WARPGROUP.ARRIVE ;  /* 0x00000000000079c5 */ /* 0x000fe20000000000 */
[----:B------:R-:W-:Y:S01]  /*d250*/  USEL UR11, UR11, 0x6, !UP0 ;  /* 0x000000060b0b7887 */ /* 0x000fe2000c000000 */
[----:B------:R-:W-:Y:S01]  /*d260*/  VIADD R205, R15, UR7 ;  /* 0x000000070fcd7c36 */ /* 0x000fe20008000000 */
[----:B------:R-:W-:-:S03]  /*d270*/  ULDC UR7, c[0x0][0xadc] ;  /* 0x0002b70000077ab9 */ /* 0x000fc60000000800 */
[----:B------:R-:W-:Y:S01]  /*d280*/  HGMMA.64x64x16.F32 R152, gdesc[UR28], R152, gsb0 ;  /* 0x00e000001c9879f0 */ /* 0x000fe20008000898 */
[----:B------:R-:W-:Y:S01]  /*d290*/  UIADD3 UR28, UR5, 0x4, URZ ;  /* 0x00000004051c7890 */ /* 0x000fe2000fffe03f */
[----:B------:R-:W-:Y:S01]  /*d2a0*/  IMAD.IADD R201, R0, 0x1, R205 ;  /* 0x0000000100c97824 */ /* 0x000fe200078e02cd */
        /* <DEDUP_REMOVED lines=245> */
[----:B------:R-:W-:Y:S05]  /*e200*/  @!P6 BRA `(.L_x_5155) ;  /* 0x00000000005ce947 */ /* 0x000fea0003800000 */
[----:B------:R-:W-:Y:S01]  /*e210*/  ISETP.GT.AND P2, PT, R11, -0x1, PT ;  /* 0xffffffff0b00780c */ /* 0x000fe20003f44270 */
[----:B------:R-:W-:-:S12]  /*e220*/  BSSY B0, `(.L_x_5156) ;  /* 0x0000011000007945 */ /* 0x000fd80003800000 */
[----:B------:R-:W-:Y:S05]  /*e230*/  @P2 BRA `(.L_x_5157) ;  /* 0x0000000000242947 */ /* 0x000fea0003800000 */
[----:B------:R-:W-:Y:S01]  /*e240*/  IMAD.U32 R185, RZ, RZ, UR7 ;  /* 0x00000007ffb97e24 */ /* 0x000fe2000f8e00ff */
[----:B0-----:R-:W-:-:S04]  /*e250*/  IADD3 R8, R0, R17, -R18 ;  /* 0x0000001100087210 */ /* 0x001fc80007ffe812 */
[----:B------:R-:W-:Y:S02]  /*e260*/  ISETP.NE.AND P2, PT, R185, 0x1, PT ;  /* 0x00000001b900780c */ /* 0x000fe40003f45270 */
[----:B------:R-:W-:-:S11]  /*e270*/  LOP3.LUT R21, RZ, R8, RZ, 0x33, !PT ;  /* 0x00000008ff157212 */ /* 0x000fd600078e33ff */
[----:B------:R-:W0:Y:S02]  /*e280*/  @P2 LDC.64 R14, c[0x0][0xae0] ;  /* 0x0002b800ff0e2b82 */ /* 0x000e240000000a00 */
[----:B0-----:R-:W-:-:S05]  /*e290*/  @P2 IMAD.HI.U32 R14, R21, R14, RZ ;  /* 0x0000000e150e2227 */ /* 0x001fca00078e00ff */
[----:B------:R-:W-:-:S04]  /*e2a0*/  @P2 SHF.R.U32.HI R21, RZ, R15, R14 ;  /* 0x0000000fff152219 */ /* 0x000fc8000001160e */
[----:B------:R-:W-:Y:S01]  /*e2b0*/  LOP3.LUT R21, RZ, R21, RZ, 0x33, !PT ;  /* 0x00000015ff157212 */ /* 0x000fe200078e33ff */
[----:B------:R-:W-:Y:S06]  /*e2c0*/  BRA `(.L_x_5158) ;  /* 0x0000000000187947 */ /* 0x000fec0003800000 */
.L_x_5157:
[----:B------:R-:W-:Y:S02]  /*e2d0*/  IMAD.U32 R185, RZ, RZ, UR7 ;  /* 0x00000007ffb97e24 */ /* 0x000fe4000f8e00ff */
[----:B------:R-:W-:-:S03]  /*e2e0*/  IMAD.MOV.U32 R21, RZ, RZ, R11 ;  /* 0x000000ffff157224 */ /* 0x000fc600078e000b */
[----:B------:R-:W-:-:S13]  /*e2f0*/  ISETP.NE.AND P2, PT, R185, 0x1, PT ;  /* 0x00000001b900780c */ /* 0x000fda0003f45270 */
[----:B------:R-:W1:Y:S02]  /*e300*/  @P2 LDC.64 R14, c[0x0][0xae0] ;  /* 0x0002b800ff0e2b82 */ /* 0x000e640000000a00 */
[----:B-1----:R-:W-:-:S05]  /*e310*/  @P2 IMAD.HI.U32 R14, R11, R14, RZ ;  /* 0x0000000e0b0e2227 */ /* 0x002fca00078e00ff */
[----:B------:R-:W-:-:S07]  /*e320*/  @P2 SHF.R.U32.HI R21, RZ, R15, R14 ;  /* 0x0000000fff152219 */ /* 0x000fce000001160e */
.L_x_5158:
[----:B------:R-:W-:Y:S05]  /*e330*/  BSYNC B0 ;  /* 0x0000000000007941 */ /* 0x000fea0003800000 */
.L_x_5156:
[----:B------:R-:W-:-:S04]  /*e340*/  IMAD R15, R21, R185, -R6 ;  /* 0x000000b9150f7224 */ /* 0x000fc800078e0a06 */
[----:B------:R-:W-:-:S05]  /*e350*/  IMAD.IADD R15, R15, 0x1, -R16 ;  /* 0x000000010f0f7824 */ /* 0x000fca00078e0a10 */
[----:B------:R-:W-:Y:S02]  /*e360*/  VIADDMNMX R186, R15, R185, R186, PT ;  /* 0x000000b90fba7246 */ /* 0x000fe400038001ba */
[----:B------:R-:W-:-:S07]  /*e370*/  VIMNMX R201, R201, R15, !PT ;  /* 0x0000000fc9c97248 */ /* 0x000fce0007fe0100 */
.L_x_5155:
        /* <DEDUP_REMOVED lines=29> */
[----:B0-----:R-:W-:Y:S02]  /*e550*/  FSEL R8, R168, -INF , !P3 ;  /* 0xff800000a8087808 */ /* 0x001fe40005800000 */
        /* <DEDUP_REMOVED lines=33> */
.L_x_5161:
[----:B------:R-:W-:Y:S02]  /*e770*/  IMAD.U32 R186, RZ, RZ, UR7 ;  /* 0x00000007ffba7e24 */ /* 0x000fe4000f8e00ff */
[----:B------:R-:W-:-:S03]  /*e780*/  IMAD.MOV.U32 R173, RZ, RZ, R9 ;  /* 0x000000ffffad7224 */ /* 0x000fc600078e0009 */
[----:B------:R-:W-:-:S13]  /*e790*/  ISETP.NE.AND P3, PT, R186, 0x1, PT ;  /* 0x00000001ba00780c */ /* 0x000fda0003f65270 */
[----:B------:R-:W0:Y:S02]  /*e7a0*/  @P3 LDC.64 R14, c[0x0][0xae0] ;  /* 0x0002b800ff0e3b82 */ /* 0x000e240000000a00 */
[----:B0-----:R-:W-:-:S05]  /*e7b0*/  @P3 IMAD.HI.U32 R14, R9, R14, RZ ;  /* 0x0000000e090e3227 */ /* 0x001fca00078e00ff */
[----:B------:R-:W-:-:S07]  /*e7c0*/  @P3 SHF.R.U32.HI R173, RZ, R15, R14 ;  /* 0x0000000fffad3219 */ /* 0x000fce000001160e */
.L_x_5162:
[----:B------:R-:W-:Y:S05]  /*e7d0*/  BSYNC B0 ;  /* 0x0000000000007941 */ /* 0x000fea0003800000 */
.L_x_5160:
[----:B------:R-:W-:-:S04]  /*e7e0*/  IMAD R15, R173, R186, -R6 ;  /* 0x000000baad0f7224 */ /* 0x000fc800078e0a06 */
[----:B------:R-:W-:-:S05]  /*e7f0*/  IMAD.IADD R15, R15, 0x1, -R16 ;  /* 0x000000010f0f7824 */ /* 0x000fca00078e0a10 */
[----:B------:R-:W-:Y:S02]  /*e800*/  VIADDMNMX R168, R15, R186, R168, PT ;  /* 0x000000ba0fa87246 */ /* 0x000fe400038001a8 */
[----:B------:R-:W-:-:S07]  /*e810*/  VIMNMX R169, R169, R15, !PT ;  /* 0x0000000fa9a97248 */ /* 0x000fce0007fe0100 */
.L_x_5159:
[----:B------:R-:W-:Y:S01]  /*e820*/  FMNMX.FTZ R6, R187, R12, !PT ;  /* 0x0000000cbb067209 */ /* 0x000fe20007810000 */
[----:B------:R-:W-:Y:S01]  /*e830*/  ULDC UR11, c[0x0][0xa80] ;  /* 0x0002a000000b7ab9 */ /* 0x000fe20000000800 */
[----:B------:R-:W-:Y:S01]  /*e840*/  ISETP.GT.AND P3, PT, R169, 0x1, P2 ;  /* 0x00000001a900780c */ /* 0x000fe20001764270 */
[----:B------:R-:W-:Y:S01]  /*e850*/  UMOV UR7, 0x40000040 ;  /* 0x4000004000077882 */ /* 0x000fe20000000000 */
[----:B------:R-:W-:Y:S01]  /*e860*/  FMNMX.FTZ R6, R185, R6, !PT ;  /* 0x00000006b9067209 */ /* 0x000fe20007810000 */
[----:B------:R-:W-:Y:S01]  /*e870*/  UMOV UR15, 0x40000040 ;  /* 0x40000040000f7882 */ /* 0x000fe20000000000 */
[----:B------:R-:W-:Y:S01]  /*e880*/  ISETP.LT.OR P3, PT, R168, 0x2, P3 ;  /* 0x00000002a800780c */ /* 0x000fe20001f61670 */
[----:B------:R-:W-:Y:S01]  /*e890*/  @!P1 VIADD R10, R10, 0x38860 ;  /* 0x000388600a0a9836 */ /* 0x000fe20000000000 */
        /* <DEDUP_REMOVED lines=27> */
[C---:B------:R-:W-:Y:S02]  /*ea50*/  ISETP.GT.AND P3, PT, R169.reuse, 0x18, P2 ;  /* 0x00000018a900780c */ /* 0x040fe40001764270 */
[----:B------:R-:W-:Y:S01]  /*ea60*/  FSEL R162, R162, -INF , !P4 ;  /* 0xff800000a2a27808 */ /* 0x000fe20006000000 */
[----:B------:R-:W0:Y:S01]  /*ea70*/  SHFL.BFLY PT, R15, R14, 0x2, 0x1f ;  /* 0x0c401f000e0f7f89 */ /* 0x000e2200000e0000 */
[C---:B------:R-:W-:Y:S02]  /*ea80*/  ISETP.LT.OR P5, PT, R168.reuse, 0x12, P5 ;  /* 0x00000012a800780c */ /* 0x040fe40002fa1670 */
[----:B------:R-:W-:Y:S02]  /*ea90*/  ISETP.LT.OR P3, PT, R168, 0x19, P3 ;  /* 0x00000019a800780c */ /* 0x000fe40001f61670 */
[----:B------:R-:W-:-:S02]  /*eaa0*/  ISETP.GT.AND P4, PT, R169, 0x19, P2 ;  /* 0x00000019a900780c */ /* 0x000fc40001784270 */
[----:B------:R-:W-:Y:S02]  /*eab0*/  FSEL R163, R163, -INF , !P5 ;  /* 0xff800000a3a37808 */ /* 0x000fe40006800000 */
[----:B------:R-:W-:Y:S02]  /*eac0*/  FSEL R166, R166, -INF , !P3 ;  /* 0xff800000a6a67808 */ /* 0x000fe40005800000 */
[C---:B------:R-:W-:Y:S02]  /*ead0*/  ISETP.GT.AND P3, PT, R169.reuse, 0x21, P2 ;  /* 0x00000021a900780c */ /* 0x040fe40001764270 */
[----:B------:R-:W-:Y:S02]  /*eae0*/  ISETP.GT.AND P5, PT, R169, 0x20, P2 ;  /* 0x00000020a900780c */ /* 0x000fe400017a4270 */
[C---:B------:R-:W-:Y:S02]  /*eaf0*/  ISETP.LT.OR P4, PT, R168.reuse, 0x1a, P4 ;  /* 0x0000001aa800780c */ /* 0x040fe40002781670 */
[----:B------:R-:W-:-:S02]  /*eb00*/  ISETP.LT.OR P3, PT, R168, 0x22, P3 ;  /* 0x00000022a800780c */ /* 0x000fc40001f61670 */
[----:B------:R-:W-:Y:S02]  /*eb10*/  ISETP.LT.OR P5, PT, R168, 0x21, P5 ;  /* 0x00000021a800780c */ /* 0x000fe40002fa1670 */
[----:B------:R-:W-:Y:S02]  /*eb20*/  FSEL R167, R167, -INF , !P4 ;  /* 0xff800000a7a77808 */ /* 0x000fe40006000000 */
[----:B------:R-:W-:Y:S02]  /*eb30*/  ISETP.GT.AND P4, PT, R169, 0x28, P2 ;  /* 0x00000028a900780c */ /* 0x000fe40001784270 */
[----:B0-----:R-:W-:Y:S02]  /*eb40*/  FMNMX.FTZ R15, R14, R15, !PT ;  /* 0x0000000f0e0f7209 */ /* 0x001fe40007810000 */
[----:B------:R-:W-:Y:S02]  /*eb50*/  FMNMX.FTZ R14, R201, R20, !PT ;  /* 0x00000014c90e7209 */ /* 0x000fe40007810000 */
[----:B------:R-:W-:Y:S01]  /*eb60*/  FSEL R186, R171, -INF , !P3 ;  /* 0xff800000abba7808 */ /* 0x000fe20005800000 */
[----:B------:R-:W0:Y:S01]  /*eb70*/  SHFL.BFLY PT, R6, R15, 0x1, 0x1f ;  /* 0x0c201f000f067f89 */ /* 0x000e2200000e0000 */
[----:B------:R-:W-:-:S02]  /*eb80*/  FSEL R154, R170, -INF , !P5 ;  /* 0xff800000aa9a7808 */ /* 0x000fc40006800000 */
[----:B------:R-:W-:Y:S02]  /*eb90*/  ISETP.LT.OR P4, PT, R168, 0x29, P4 ;  /* 0x00000029a800780c */ /* 0x000fe40002781670 */
[C---:B------:R-:W-:Y:S02]  /*eba0*/  ISETP.GT.AND P3, PT, R169.reuse, 0x29, P2 ;  /* 0x00000029a900780c */ /* 0x040fe40001764270 */
[----:B------:R-:W-:Y:S02]  /*ebb0*/  FSEL R202, R174, -INF , !P4 ;  /* 0xff800000aeca7808 */ /* 0x000fe40006000000 */
[----:B------:R-:W-:Y:S02]  /*ebc0*/  ISETP.GT.AND P4, PT, R169, 0x30, P2 ;  /* 0x00000030a900780c */ /* 0x000fe40001784270 */
[C---:B------:R-:W-:Y:S02]  /*ebd0*/  ISETP.LT.OR P3, PT, R168.reuse, 0x2a, P3 ;  /* 0x0000002aa800780c */ /* 0x040fe40001f61670 */
[----:B------:R-:W-:-:S02]  /*ebe0*/  ISETP.LT.OR P4, PT, R168, 0x31, P4 ;  /* 0x00000031a800780c */ /* 0x000fc40002781670 */
[----:B------:R-:W-:Y:S02]  /*ebf0*/  @!P1 PRMT R10, RZ, 0x654, R10 ;  /* 0x00000654ff0a9816 */ /* 0x000fe4000000000a */
        /* <DEDUP_REMOVED lines=28> */
[----:B------:R-:W-:Y:S01]  /*edc0*/  MUFU.EX2 R15, R15 ;  /* 0x0000000f000f7308 */ /* 0x000fe20000000800 */
[----:B------:R-:W-:Y:S01]  /*edd0*/  FMNMX.FTZ R170, R202, R171, !PT ;  /* 0x000000abcaaa7209 */ /* 0x000fe20007810000 */
[----:B------:R-:W-:Y:S01]  /*ede0*/  FFMA.FTZ R171, R164, UR11, -R204 ;  /* 0x0000000ba4ab7c23 */ /* 0x000fe200080108cc */
[----:B------:R-:W-:-:S02]  /*edf0*/  ISETP.LT.OR P3, PT, R168, 0x32, P3 ;  /* 0x00000032a800780c */ /* 0x000fc40001f61670 */
[----:B------:R-:W-:Y:S02]  /*ee00*/  FMNMX.FTZ R170, R187, R170, !PT ;  /* 0x000000aabbaa7209 */ /* 0x000fe40007810000 */
[----:B------:R-:W-:Y:S01]  /*ee10*/  ISETP.GT.AND P2, PT, R169, 0x39, P2 ;  /* 0x00000039a900780c */ /* 0x000fe20001744270 */
[--C-:B------:R-:W-:Y:S01]  /*ee20*/  FFMA.FTZ R169, R160, UR11, -R204.reuse ;  /* 0x0000000ba0a97c23 */ /* 0x100fe200080108cc */
[----:B------:R-:W-:Y:S01]  /*ee30*/  ISETP.LT.OR P4, PT, R168, 0x39, P4 ;  /* 0x00000039a800780c */ /* 0x000fe20002781670 */
[----:B------:R-:W-:Y:S01]  /*ee40*/  MUFU.EX2 R14, R14 ;  /* 0x0000000e000e7308 */ /* 0x000fe20000000800 */
[----:B------:R-:W-:Y:S01]  /*ee50*/  FSEL R203, R179, -INF , !P3 ;  /* 0xff800000b3cb7808 */ /* 0x000fe20005800000 */
[--C-:B------:R-:W-:Y:S01]  /*ee60*/  FFMA.FTZ R179, R180, UR11, -R204.reuse ;  /* 0x0000000bb4b37c23 */ /* 0x100fe200080108cc */
[----:B------:R-:W-:Y:S02]  /*ee70*/  FMNMX.FTZ R170, R185, R170, !PT ;  /* 0x000000aab9aa7209 */ /* 0x000fe40007810000 */
[----:B------:R-:W-:Y:S01]  /*ee80*/  ISETP.LT.OR P2, PT, R168, 0x3a, P2 ;  /* 0x0000003aa800780c */ /* 0x000fe20001741670 */
[----:B------:R-:W-:Y:S01]  /*ee90*/  FFMA.FTZ R168, R157, UR11, -R204 ;  /* 0x0000000b9da87c23 */ /* 0x000fe200080108cc */
[----:B------:R-:W-:Y:S01]  /*eea0*/  FSEL R182, R182, -INF , !P4 ;  /* 0xff800000b6b67808 */ /* 0x000fe20006000000 */
[----:B------:R-:W-:Y:S01]  /*eeb0*/  MUFU.EX2 R21, R21 ;  /* 0x0000001500157308 */ /* 0x000fe20000000800 */
[----:B------:R-:W-:-:S02]  /*eec0*/  FMNMX.FTZ R157, R203, R170, !PT ;  /* 0x000000aacb9d7209 */ /* 0x000fc40007810000 */
[----:B------:R-:W-:Y:S02]  /*eed0*/  FSEL R183, R183, -INF , !P2 ;  /* 0xff800000b7b77808 */ /* 0x000fe40005000000 */
[----:B------:R-:W-:-:S03]  /*eee0*/  FMNMX.FTZ R170, R182, R157, !PT ;  /* 0x0000009db6aa7209 */ /* 0x000fc60007810000 */
[----:B------:R-:W-:Y:S01]  /*eef0*/  MUFU.EX2 R168, R168 ;  /* 0x000000a800a87308 */ /* 0x000fe20000000800 */
[----:B------:R-:W-:Y:S01]  /*ef00*/  FMNMX.FTZ R157, R183, R170, !PT ;  /* 0x000000aab79d7209 */ /* 0x000fe20007810000 */
[----:B------:R-:W-:-:S04]  /*ef10*/  FFMA.FTZ R170, R161, UR11, -R204 ;  /* 0x0000000ba1aa7c23 */ /* 0x000fc800080108cc */
[----:B------:R-:W0:Y:S02]  /*ef20*/  SHFL.BFLY PT, R160, R157, 0x2, 0x1f ;  /* 0x0c401f009da07f89 */ /* 0x000e2400000e0000 */
[----:B------:R-:W-:Y:S08]  /*ef30*/  MUFU.EX2 R169, R169 ;  /* 0x000000a900a97308 */ /* 0x000ff00000000800 */
[----:B------:R-:W-:Y:S08]  /*ef40*/  MUFU.EX2 R170, R170 ;  /* 0x000000aa00aa7308 */ /* 0x000ff00000000800 */
[----:B------:R-:W-:Y:S01]  /*ef50*/  MUFU.EX2 R171, R171 ;  /* 0x000000ab00ab7308 */ /* 0x000fe20000000800 */
[----:B0-----:R-:W-:-:S02]  /*ef60*/  FMNMX.FTZ R160, R157, R160, !PT ;  /* 0x000000a09da07209 */ /* 0x001fc40007810000 */
[----:B------:R-:W-:-:S05]  /*ef70*/  FSEL R157, R6, RZ, P5 ;  /* 0x000000ff069d7208 */ /* 0x000fca0002800000 */
[----:B------:R-:W-:Y:S01]  /*ef80*/  MUFU.EX2 R172, R172 ;  /* 0x000000ac00ac7308 */ /* 0x000fe20000000800 */
[----:B------:R-:W0:Y:S01]  /*ef90*/  SHFL.BFLY PT, R153, R160, 0x1, 0x1f ;  /* 0x0c201f00a0997f89 */ /* 0x000e2200000e0000 */
[----:B------:R-:W-:-:S04]  /*efa0*/  FADD.FTZ R157, -R157, R12 ;  /* 0x0000000c9d9d7221 */ /* 0x000fc80000010100 */
[----:B------:R-:W-:Y:S02]  /*efb0*/  FMUL.FTZ R157, R157, UR11 ;  /* 0x0000000b9d9d7c20 */ /* 0x000fe40008410000 */
[----:B------:R1:W-:Y:S08]  /*efc0*/  MUFU.EX2 R12, R152 ;  /* 0x00000098000c7308 */ /* 0x0003f00000000800 */
[----:B------:R-:W2:Y:S01]  /*efd0*/  MUFU.EX2 R180, R157 ;  /* 0x0000009d00b47308 */ /* 0x000ea20000000800 */
[----:B-1----:R-:W-:Y:S01]  /*efe0*/  IMAD.U32 R152, RZ, RZ, UR6 ;  /* 0x00000006ff987e24 */ /* 0x002fe2000f8e00ff */
[----:B------:R-:W-:-:S04]  /*eff0*/  ULEA UR6, UR14, UR38, 0xc ;  /* 0x000000260e067291 */ /* 0x000fc8000f8e603f */
[----:B------:R-:W-:Y:S02]  /*f000*/  UIADD3 UR8, UR6, 0x80, URZ ;  /* 0x0000008006087890 */ /* 0x000fe4000fffe03f */
[----:B------:R-:W-:Y:S01]  /*f010*/  MUFU.EX2 R173, R173 ;  /* 0x000000ad00ad7308 */ /* 0x000fe20000000800 */
[----:B0-----:R-:W-:-:S04]  /*f020*/  FMNMX.FTZ R8, R160, R153, !PT ;  /* 0x00000099a0087209 */ /* 0x001fc80007810000 */
[C---:B------:R-:W-:Y:S01]  /*f030*/  FSETP.NEU.FTZ.AND P2, PT, R8.reuse, -INF , PT ;  /* 0xff8000000800780b */ /* 0x040fe20003f5d000 */
[C---:B------:R-:W-:Y:S01]  /*f040*/  FMUL.FTZ R156, R8.reuse, UR11 ;  /* 0x0000000b089c7c20 */ /* 0x040fe20008410000 */
[----:B------:R-:W-:Y:S01]  /*f050*/  UMOV UR14, UR8 ;  /* 0x00000008000e7c82 */ /* 0x000fe20008000000 */
[----:B------:R-:W0:Y:S01]  /*f060*/  MUFU.EX2 R174, R174 ;  /* 0x000000ae00ae7308 */ /* 0x000e220000000800 */
[----:B------:R-:W-:Y:S01]  /*f070*/  FSEL R153, R8, RZ, P2 ;  /* 0x000000ff08997208 */ /* 0x000fe20001000000 */
[-C--:B--2---:R-:W-:Y:S01]  /*f080*/  FMUL.FTZ R24, R24, R180.reuse ;  /* 0x000000b418187220 */ /* 0x084fe20000410000 */
[----:B------:R-:W-:Y:S01]  /*f090*/  FSEL R156, R156, RZ, P2 ;  /* 0x000000ff9c9c7208 */ /* 0x000fe20001000000 */
[-C--:B------:R-:W-:Y:S01]  /*f0a0*/  FMUL.FTZ R25, R25, R180.reuse ;  /* 0x000000b419197220 */ /* 0x080fe20000410000 */
[-C--:B------:R-:W-:Y:S01]  /*f0b0*/  FMUL.FTZ R28, R28, R180.reuse ;  /* 0x000000b41c1c7220 */ /* 0x080fe20000410000 */
[----:B------:R-:W-:Y:S01]  /*f0c0*/  FADD.FTZ R153, -R153, R20 ;  /* 0x0000001499997221 */ /* 0x000fe20000010100 */
[----:B------:R-:W-:Y:S01]  /*f0d0*/  FMUL.FTZ R29, R29, R180 ;  /* 0x000000b41d1d7220 */ /* 0x000fe20000410000 */
        /* <DEDUP_REMOVED lines=18> */
[----:B------:R-:W-:Y:S01]  /*f200*/  FFMA.FTZ R209, R183, UR11, -R156 ;  /* 0x0000000bb7d17c23 */ /* 0x000fe2000801089c */
[----:B------:R-:W-:-:S02]  /*f210*/  @!P2 IMAD R152, R152, 0x40, R19 ;  /* 0x000000409898a824 */ /* 0x000fc400078e0213 */
[--C-:B-1----:R-:W-:Y:S01]  /*f220*/  FFMA.FTZ R153, R187, UR11, -R156.reuse ;  /* 0x0000000bbb997c23 */ /* 0x102fe2000801089c */
[----:B------:R-:W-:Y:S01]  /*f230*/  F2FP.F16.F32.PACK_AB R158, R172, R171 ;  /* 0x000000abac9e723e */ /* 0x000fe200000000ff */
[-C--:B------:R-:W-:Y:S01]  /*f240*/  FMUL.FTZ R32, R32, R180.reuse ;  /* 0x000000b420207220 */ /* 0x080fe20000410000 */
[----:B------:R-:W-:Y:S01]  /*f250*/  MUFU.EX2 R204, R204 ;  /* 0x000000cc00cc7308 */ /* 0x000fe20000000800 */
[----:B------:R-:W-:Y:S01]  /*f260*/  @!P2 LEA R155, R152, UR37, 0x2 ;  /* 0x00000025989bac11 */ /* 0x000fe2000f8e10ff */
[----:B---3--:R-:W-:Y:S01]  /*f270*/  FFMA.FTZ R159, R154, UR11, -R156 ;  /* 0x0000000b9a9f7c23 */ /* 0x008fe2000801089c */
[----:B------:R-:W-:Y:S01]  /*f280*/  F2FP.F16.F32.PACK_AB R152, R14, R15 ;  /* 0x0000000f0e98723e */ /* 0x000fe200000000ff */
[-C--:B------:R-:W-:Y:S01]  /*f290*/  FMUL.FTZ R33, R33, R180.reuse ;  /* 0x000000b421217220 */ /* 0x080fe20000410000 */
[----:B------:R-:W-:Y:S01]  /*f2a0*/  F2FP.F16.F32.PACK_AB R154, R168, R21 ;  /* 0x00000015a89a723e */ /* 0x000fe200000000ff */
[----:B------:R-:W-:Y:S01]  /*f2b0*/  @!P2 STS [R155+0x38400], R180 ;  /* 0x038400b49b00a388 */ /* 0x000fe20000000800 */
[----:B------:R-:W-:Y:S01]  /*f2c0*/  F2FP.F16.F32.PACK_AB R156, R170, R169 ;  /* 0x000000a9aa9c723e */ /* 0x000fe200000000ff */
[----:B------:R-:W-:Y:S01]  /*f2d0*/  MUFU.EX2 R181, R181 ;  /* 0x000000b500b57308 */ /* 0x000fe20000000800 */
[----:B0-----:R-:W-:Y:S01]  /*f2e0*/  F2FP.F16.F32.PACK_AB R160, R174, R173 ;  /* 0x000000adaea0723e */ /* 0x001fe200000000ff */
        /* <DEDUP_REMOVED lines=69> */
[-C--:B------:R-:W-:Y:S01]  /*f740*/  FMUL.FTZ R26, R26, R205.reuse ;  /* 0x000000cd1a1a7220 */ /* 0x080fe20000410000 */
[----:B------:R-:W2:Y:S01]  /*f750*/  MUFU.EX2 R185, R161 ;  /* 0x000000a100b97308 */ /* 0x000ea20000000800 */
[----:B0-----:R-:W-:Y:S01]  /*f760*/  F2FP.F16.F32.PACK_AB R159, R183, R210 ;  /* 0x000000d2b79f723e */ /* 0x001fe200000000ff */
[----:B------:R-:W-:Y:S01]  /*f770*/  FMUL.FTZ R27, R27, R205 ;  /* 0x000000cd1b1b7220 */ /* 0x000fe20000410000 */
        /* <DEDUP_REMOVED lines=13> */
[----:B------:R0:W1:Y:S01]  /*f850*/  MUFU.EX2 R203, R153 ;  /* 0x0000009900cb7308 */ /* 0x0000620000000800 */
        /* <DEDUP_REMOVED lines=8> */
[----:B0-----:R-:W-:Y:S01]  /*f8e0*/  F2FP.F16.F32.PACK_AB R153, R181, R204 ;  /* 0x000000ccb599723e */ /* 0x001fe200000000ff */
[----:B------:R-:W-:Y:S01]  /*f8f0*/  BAR.SYNC.DEFER_BLOCKING 0xf, 0x100 ;  /* 0x03c4000000007b1d */ /* 0x000fe20000010000 */
        /* <DEDUP_REMOVED lines=55> */
[----:B------:R0:W-:Y:S01]  /*fc70*/  STSM.16.M88.4 [R23+0x36400], R152 ;  /* 0x0364009817007844 */ /* 0x0001e20000000200 */
[----:B------:R-:W-:Y:S01]  /*fc80*/  UIADD3 UR8, UR6, 0x100, URZ ;  /* 0x0000010006087890 */ /* 0x000fe2000fffe03f */
[----:B------:R-:W-:Y:S01]  /*fc90*/  FFMA.FTZ R15, R180, R4, R15 ;  /* 0x00000004b40f7223 */ /* 0x000fe2000001000f */
[----:B------:R-:W-:Y:S01]  /*fca0*/  FFMA.FTZ R204, R205, R5, R204 ;  /* 0x00000005cdcc7223 */ /* 0x000fe200000100cc */
[----:B------:R0:W-:Y:S01]  /*fcb0*/  STSM.16.M88.4 [R190], R156 ;  /* 0x0000009cbe007844 */ /* 0x0001e20000000200 */
[----:B------:R-:W-:Y:S01]  /*fcc0*/  ISETP.GT.AND P2, PT, R7, R184, PT ;  /* 0x000000b80700720c */ /* 0x000fe20003f44270 */
[----:B------:R-:W-:Y:S01]  /*fcd0*/  FADD.FTZ R14, R14, R15 ;  /* 0x0000000f0e0e7221 */ /* 0x000fe20000010000 */
[----:B-1----:R-:W-:Y:S01]  /*fce0*/  F2FP.F16.F32.PACK_AB R167, R209, R208 ;  /* 0x000000d0d1a7723e */ /* 0x002fe200000000ff */
[----:B------:R0:W-:Y:S01]  /*fcf0*/  STSM.16.M88.4 [R188], R160 ;  /* 0x000000a0bc007844 */ /* 0x0001e20000000200 */
[----:B------:R-:W-:Y:S01]  /*fd00*/  FADD.FTZ R204, R181, R204 ;  /* 0x000000ccb5cc7221 */ /* 0x000fe20000010000 */
[----:B------:R-:W-:Y:S01]  /*fd10*/  FADD.FTZ R21, R21, R14 ;  /* 0x0000000e15157221 */ /* 0x000fe20000010000 */
[----:B------:R-:W-:Y:S01]  /*fd20*/  VIADD R7, R7, 0xffffffff ;  /* 0xffffffff07077836 */ /* 0x000fe20000000000 */
[----:B------:R0:W-:Y:S01]  /*fd30*/  STSM.16.M88.4 [R189], R164 ;  /* 0x000000a4bd007844 */ /* 0x0001e20000000200 */
[----:B------:R-:W-:Y:S01]  /*fd40*/  WARPGROUP.ARRIVE ;  /* 0x00000000000079c5 */ /* 0x000fe20000000000 */
[----:B------:R-:W-:Y:S01]  /*fd50*/  FADD.FTZ R201, R201, R204 ;  /* 0x000000ccc9c97221 */ /* 0x000fe20000010000 */
[----:B------:R-:W-:-:S03]  /*fd60*/  FADD.FTZ R168, R168, R21 ;  /* 0x00000015a8a87221 */ /* 0x000fc60000010000 */
[----:B------:R-:W-:Y:S01]  /*fd70*/  FADD.FTZ R201, R20, R201 ;  /* 0x000000c914c97221 */ /* 0x000fe20000010000 */
[----:B------:R-:W-:Y:S01]  /*fd80*/  HGMMA.64x256x16.F32 R24, R152, gdesc[UR4].tnspB, R24, gsb0 ;  /* 0x43e0000498187df0 */ /* 0x000fe20008000818 */
[----:B------:R-:W-:Y:S01]  /*fd90*/  UIADD3 UR6, UR6, 0x180, URZ ;  /* 0x0000018006067890 */ /* 0x000fe2000fffe03f */
[----:B------:R-:W-:Y:S01]  /*fda0*/  FADD.FTZ R169, R169, R168 ;  /* 0x000000a8a9a97221 */ /* 0x000fe20000010000 */
[----:B------:R-:W-:Y:S01]  /*fdb0*/  UMOV UR7, 0x40000040 ;  /* 0x4000004000077882 */ /* 0x000fe20000000000 */
[----:B------:R-:W-:Y:S01]  /*fdc0*/  FADD.FTZ R206, R206, R201 ;  /* 0x000000c9cece7221 */ /* 0x000fe20000010000 */
[----:B------:R-:W-:Y:S01]  /*fdd0*/  MOV R20, R8 ;  /* 0x0000000800147202 */ /* 0x000fe20000000f00 */
        /* <DEDUP_REMOVED lines=20> */
[----:B------:R-:W-:Y:S01]  /*ff20*/  FADD.FTZ R4, R12, R179 ;  /* 0x000000b30c047221 */ /* 0x000fe20000010000 */
[----:B------:R-:W-:-:S02]  /*ff30*/  IMAD.MOV.U32 R12, RZ, RZ, R6 ;  /* 0x000000ffff0c7224 */ /* 0x000fc400078e0006 */
        /* <DEDUP_REMOVED lines=26> */
.L_x_5146:
[----:B------:R-:W2:Y:S01]  /*100e0*/  SHFL.BFLY PT, R3, R4, 0x2, 0x1f ;  /* 0x0c401f0004037f89 */ /* 0x000ea200000e0000 */
[----:B------:R-:W-:Y:S02]  /*100f0*/  IMAD.MOV R11, RZ, RZ, -R22 ;  /* 0x000000ffff0b7224 */ /* 0x000fe400078e0a16 */
[----:B------:R-:W-:Y:S01]  /*10100*/  IMAD.MOV.U32 R9, RZ, RZ, RZ ;  /* 0x000000ffff097224 */ /* 0x000fe200078e00ff */
[----:B0-----:R-:W0:Y:S01]  /*10110*/  SHFL.BFLY PT, R10, R5, 0x2, 0x1f ;  /* 0x0c401f00050a7f89 */ /* 0x001e2200000e0000 */
[----:B------:R-:W-:Y:S01]  /*10120*/  IMAD.U32 R17, RZ, RZ, UR11 ;  /* 0x0000000bff117e24 */ /* 0x000fe2000f8e00ff */
[----:B------:R-:W-:Y:S08]  /*10130*/  BAR.ARV 0x8, 0xa0 ;  /* 0x0202800000007b1d */ /* 0x000ff00000002000 */
[----:B------:R-:W-:Y:S01]  /*10140*/  BAR.SYNC.DEFER_BLOCKING 0xf, 0x100 ;  /* 0x03c4000000007b1d */ /* 0x000fe20000010000 */
[----:B------:R-:W-:Y:S01]  /*10150*/  ISETP.NE.AND P0, PT, R16, R11, PT ;  /* 0x0000000b1000720c */ /* 0x000fe20003f05270 */
[----:B------:R-:W-:-:S02]  /*10160*/  VIADD R197, R197, 0x1 ;  /* 0x00000001c5c57836 */ /* 0x000fc40000000000 */
[----:B--2---:R-:W-:Y:S01]  /*10170*/  FADD.FTZ R3, R3, R4 ;  /* 0x0000000403037221 */ /* 0x004fe20000010000 */
[----:B------:R-:W-:Y:S02]  /*10180*/  IMAD.MOV.U32 R4, RZ, RZ, RZ ;  /* 0x000000ffff047224 */ /* 0x000fe400078e00ff */
[----:B0-----:R-:W-:Y:S02]  /*10190*/  FADD.FTZ R10, R10, R5 ;  /* 0x000000050a0a7221 */ /* 0x001fe40000010000 */
[----:B------:R-:W0:Y:S04]  /*101a0*/  SHFL.BFLY PT, R0, R3, 0x1, 0x1f ;  /* 0x0c201f0003007f89 */ /* 0x000e2800000e0000 */
[----:B------:R-:W2:Y:S01]  /*101b0*/  SHFL.BFLY PT, R7, R10, 0x1, 0x1f ;  /* 0x0c201f000a077f89 */ /* 0x000ea200000e0000 */
[----:B0-----:R-:W-:Y:S01]  /*101c0*/  FADD.FTZ R18, R3, R0 ;  /* 0x0000000003127221 */ /* 0x001fe20000010000 */
[----:B------:R-:W-:Y:S01]  /*101d0*/  IMAD.U32 R0, RZ, RZ, UR36 ;  /* 0x00000024ff007e24 */ /* 0x000fe2000f8e00ff */
[----:B------:R-:W-:Y:S01]  /*101e0*/  UIADD3 UR36, UR36, 0x1, URZ ;  /* 0x0000000124247890 */ /* 0x000fe2000fffe03f */
[----:B------:R-:W-:-:S02]  /*101f0*/  IMAD.MOV.U32 R3, RZ, RZ, -0x800000 ;  /* 0xff800000ff037424 */ /* 0x000fc400078e00ff */
[----:B--2---:R-:W-:Y:S01]  /*10200*/  FADD.FTZ R21, R10, R7 ;  /* 0x000000070a157221 */ /* 0x004fe20000010000 */
[----:B------:R-:W-:Y:S01]  /*10210*/  FSETP.NE.FTZ.AND P1, PT, R18, RZ, PT ;  /* 0x000000ff1200720b */ /* 0x000fe20003f35000 */
[----:B------:R-:W-:Y:S01]  /*10220*/  @!P0 IMAD R0, R0, 0x40, R19 ;  /* 0x0000004000008824 */ /* 0x000fe200078e0213 */
[----:B------:R-:W-:Y:S02]  /*10230*/  UISETP.NE.AND UP0, UPT, UR36, 0x2, UPT ;  /* 0x000000022400788c */ /* 0x000fe4000bf05270 */
[----:B------:R-:W-:Y:S02]  /*10240*/  FSETP.NE.FTZ.AND P2, PT, R21, RZ, PT ;  /* 0x000000ff1500720b */ /* 0x000fe40003f55000 */
[----:B------:R-:W-:Y:S01]  /*10250*/  @!P0 LEA R5, R0, UR37, 0x2 ;  /* 0x0000002500058c11 */ /* 0x000fe2000f8e10ff */
[----:B------:R-:W-:Y:S01]  /*10260*/  USEL UR4, URZ, 0x1, UP0 ;  /* 0x000000013f047887 */ /* 0x000fe20008000000 */
[----:B------:R-:W-:Y:S01]  /*10270*/  IMAD.MOV.U32 R0, RZ, RZ, -0x800000 ;  /* 0xff800000ff007424 */ /* 0x000fe200078e00ff */
[----:B------:R-:W-:-:S04]  /*10280*/  USEL UR36, UR36, URZ, UP0 ;  /* 0x0000003f24247287 */ /* 0x000fc80008000000 */
[----:B------:R-:W0:Y:S01]  /*10290*/  @P1 MUFU.RCP R9, R18 ;  /* 0x0000001200091308 */ /* 0x000e220000001000 */
[----:B------:R-:W-:Y:S01]  /*102a0*/  @P1 FMUL.FTZ R17, R17, 0.69314718246459960938 ;  /* 0x3f31721811111820 */ /* 0x000fe20000410000 */
[----:B------:R-:W-:-:S06]  /*102b0*/  LOP3.LUT R2, R2, UR4, RZ, 0x3c, !PT ;  /* 0x0000000402027c12 */ /* 0x000fcc000f8e3cff */
[----:B------:R-:W2:Y:S08]  /*102c0*/  @P2 MUFU.RCP R4, R21 ;  /* 0x0000001500042308 */ /* 0x000eb00000001000 */
[----:B------:R-:W3:Y:S01]  /*102d0*/  @P1 MUFU.LG2 R18, R18 ;  /* 0x0000001200121308 */ /* 0x000ee20000000c00 */
[----:B0-----:R-:W-:Y:S01]  /*102e0*/  @!P0 STS [R5+0x38400], R9 ;  /* 0x0384000905008388 */ /* 0x001fe20000000800 */
[----:B------:R-:W-:Y:S01]  /*102f0*/  FMUL.FTZ R170, R28, R9 ;  /* 0x000000091caa7220 */ /* 0x000fe20000410000 */
[----:B------:R-:W-:-:S02]  /*10300*/  IMAD.U32 R28, RZ, RZ, UR11 ;  /* 0x0000000bff1c7e24 */ /* 0x000fc4000f8e00ff */
[-C--:B------:R-:W-:Y:S01]  /*10310*/  FMUL.FTZ R171, R24, R9.reuse ;  /* 0x0000000918ab7220 */ /* 0x080fe20000410000 */
[-C--:B------:R-:W-:Y:S01]  /*10320*/  FMUL.FTZ R24, R25, R9.reuse ;  /* 0x0000000919187220 */ /* 0x080fe20000410000 */
[-C--:B------:R-:W-:Y:S01]  /*10330*/  FMUL.FTZ R20, R29, R9.reuse ;  /* 0x000000091d147220 */ /* 0x080fe20000410000 */
[----:B------:R-:W-:Y:S01]  /*10340*/  @P2 FMUL.FTZ R28, R28, 0.69314718246459960938 ;  /* 0x3f3172181c1c2820 */ /* 0x000fe20000410000 */
[----:B------:R-:W0:Y:S01]  /*10350*/  @P2 MUFU.LG2 R21, R21 ;  /* 0x0000001500152308 */ /* 0x000e220000000c00 */
[----:B--2---:R2:W-:Y:S01]  /*10360*/  @!P0 STS [R5+0x38420], R4 ;  /* 0x0384200405008388 */ /* 0x0045e20000000800 */
[-C--:B------:R-:W-:Y:S01]  /*10370*/  FMUL.FTZ R169, R32, R9.reuse ;  /* 0x0000000920a97220 */ /* 0x080fe20000410000 */
[-C--:B-1----:R-:W-:Y:S01]  /*10380*/  FMUL.FTZ R159, R33, R9.reuse ;  /* 0x00000009219f7220 */ /* 0x082fe20000410000 */
        /* <DEDUP_REMOVED lines=128> */
.L_x_5084:
        /* <DEDUP_REMOVED lines=35> */
[----:B------:R-:W-:Y:S02]  /*10dc0*/  IADD3 R177, P0, R130, 0x40, RZ ;  /* 0x0000004082b17810 */ /* 0x000fe40007f1e0ff */
[----:B------:R-:W-:Y:S01]  /*10dd0*/  LOP3.LUT R4, R175, 0x380, RZ, 0xc0, !PT ;  /* 0x00000380af047812 */ /* 0x000fe200078ec0ff */
[--C-:B------:R-:W-:Y:S01]  /*10de0*/  IMAD.X R29, RZ, RZ, R131.reuse, P1 ;  /* 0x000000ffff1d7224 */ /* 0x100fe200008e0683 */
[----:B------:R-:W-:Y:S01]  /*10df0*/  LOP3.LUT R6, R177, 0x380, RZ, 0xc0, !PT ;  /* 0x00000380b1067812 */ /* 0x000fe200078ec0ff */
[----:B------:R-:W-:Y:S01]  /*10e00*/  IMAD.X R33, RZ, RZ, R131, P0 ;  /* 0x000000ffff217224 */ /* 0x000fe200000e0683 */
[----:B------:R-:W-:-:S02]  /*10e10*/  SHF.R.U64 R4, R4, 0x3, RZ ;  /* 0x0000000304047819 */ /* 0x000fc400000012ff */
[----:B------:R-:W-:Y:S02]  /*10e20*/  SHF.R.U64 R6, R6, 0x3, RZ ;  /* 0x0000000306067819 */ /* 0x000fe400000012ff */
[C---:B------:R-:W-:Y:S02]  /*10e30*/  IADD3 R183, P6, R130.reuse, 0x2020, RZ ;  /* 0x0000202082b77810 */ /* 0x040fe40007fde0ff */
[C---:B------:R-:W-:Y:S02]  /*10e40*/  IADD3 R201, P5, R130.reuse, 0x2040, RZ ;  /* 0x0000204082c97810 */ /* 0x040fe40007fbe0ff */
[----:B------:R-:W-:Y:S01]  /*10e50*/  IADD3 R179, P4, R130, 0x60, RZ ;  /* 0x0000006082b37810 */ /* 0x000fe20007f9e0ff */
[--C-:B------:R-:W-:Y:S01]  /*10e60*/  IMAD.X R95, RZ, RZ, R131.reuse, P6 ;  /* 0x000000ffff5f7224 */ /* 0x100fe200030e0683 */
[----:B------:R-:W-:Y:S01]  /*10e70*/  LOP3.LUT R28, R4, R175, RZ, 0x3c, !PT ;  /* 0x000000af041c7212 */ /* 0x000fe200078e3cff */
[--C-:B------:R-:W-:Y:S01]  /*10e80*/  IMAD.X R99, RZ, RZ, R131.reuse, P5 ;  /* 0x000000ffff637224 */ /* 0x100fe200028e0683 */
[----:B------:R-:W-:Y:S01]  /*10e90*/  LOP3.LUT R32, R6, R177, RZ, 0x3c, !PT ;  /* 0x000000b106207212 */ /* 0x000fe200078e3cff */
[----:B------:R-:W-:Y:S01]  /*10ea0*/  IMAD.X R37, RZ, RZ, R131, P4 ;  /* 0x000000ffff257224 */ /* 0x000fe200020e0683 */
[----:B------:R-:W-:-:S02]  /*10eb0*/  LOP3.LUT R4, R183, 0x380, RZ, 0xc0, !PT ;  /* 0x00000380b7047812 */ /* 0x000fc400078ec0ff */
[----:B------:R-:W-:Y:S02]  /*10ec0*/  LOP3.LUT R6, R201, 0x380, RZ, 0xc0, !PT ;  /* 0x00000380c9067812 */ /* 0x000fe400078ec0ff */
[----:B------:R-:W-:Y:S02]  /*10ed0*/  SHF.R.U64 R4, R4, 0x3, RZ ;  /* 0x0000000304047819 */ /* 0x000fe400000012ff */
[----:B------:R-:W-:Y:S02]  /*10ee0*/  SHF.R.U64 R6, R6, 0x3, RZ ;  /* 0x0000000306067819 */ /* 0x000fe400000012ff */
[C---:B------:R-:W-:Y:S02]  /*10ef0*/  IADD3 R207, P0, R130.reuse, 0x4020, RZ ;  /* 0x0000402082cf7810 */ /* 0x040fe40007f1e0ff */
[C---:B------:R-:W-:Y:S02]  /*10f00*/  IADD3 R209, P4, R130.reuse, 0x4040, RZ ;  /* 0x0000404082d17810 */ /* 0x040fe40007f9e0ff */
[C---:B------:R-:W-:Y:S01]  /*10f10*/  LOP3.LUT R21, R130.reuse, 0x380, RZ, 0xc0, !PT ;  /* 0x0000038082157812 */ /* 0x040fe200078ec0ff */
        /* <DEDUP_REMOVED lines=8> */
[----:B------:R-:W-:Y:S02]  /*10fa0*/  LOP3.LUT R98, R6, R201, RZ, 0x3c, !PT ;  /* 0x000000c906627212 */ /* 0x000fe400078e3cff */
[----:B------:R-:W-:Y:S02]  /*10fb0*/  LOP3.LUT R4, R207, 0x380, RZ, 0xc0, !PT ;  /* 0x00000380cf047812 */ /* 0x000fe400078ec0ff */
[----:B------:R-:W-:Y:S02]  /*10fc0*/  LOP3.LUT R6, R209, 0x380, RZ, 0xc0, !PT ;  /* 0x00000380d1067812 */ /* 0x000fe400078ec0ff */
[----:B------:R-:W-:-:S02]  /*10fd0*/  SHF.R.U64 R21, R21, 0x3, RZ ;  /* 0x0000000315157819 */ /* 0x000fc400000012ff */
[----:B------:R-:W-:Y:S02]  /*10fe0*/  IADD3.X R107, RZ, R131, RZ, P1, !PT ;  /* 0x00000083ff6b7210 */ /* 0x000fe40000ffe4ff */
[C---:B------:R-:W-:Y:S02]  /*10ff0*/  IADD3 R211, P3, R130.reuse, 0x4060, RZ ;  /* 0x0000406082d37810 */ /* 0x040fe40007f7e0ff */
[C---:B------:R-:W-:Y:S02]  /*11000*/  IADD3 R213, P6, R130.reuse, 0x6000, RZ ;  /* 0x0000600082d57810 */ /* 0x040fe40007fde0ff */
[C---:B------:R-:W-:Y:S01]  /*11010*/  IADD3 R8, P5, R130.reuse, 0x6020, RZ ;  /* 0x0000602082087810 */ /* 0x040fe20007fbe0ff */
[--C-:B------:R-:W-:Y:S01]  /*11020*/  IMAD.X R119, RZ, RZ, R131.reuse, P3 ;  /* 0x000000ffff777224 */ /* 0x100fe200018e0683 */
[C---:B------:R-:W-:Y:S01]  /*11030*/  IADD3 R18, P2, R130.reuse, 0x6040, RZ ;  /* 0x0000604082127810 */ /* 0x040fe20007f5e0ff */
[--C-:B------:R-:W-:Y:S01]  /*11040*/  IMAD.X R123, RZ, RZ, R131.reuse, P6 ;  /* 0x000000ffff7b7224 */ /* 0x100fe200030e0683 */
[----:B------:R-:W-:Y:S01]  /*11050*/  IADD3 R17, P1, R130, 0x6060, RZ ;  /* 0x0000606082117810 */ /* 0x000fe20007f3e0ff */
[----:B------:R-:W-:Y:S01]  /*11060*/  IMAD.X R127, RZ, RZ, R131, P5 ;  /* 0x000000ffff7f7224 */ /* 0x000fe200028e0683 */
[----:B------:R-:W-:-:S02]  /*11070*/  SHF.R.U64 R4, R4, 0x3, RZ ;  /* 0x0000000304047819 */ /* 0x000fc400000012ff */
[----:B------:R-:W-:Y:S01]  /*11080*/  SHF.R.U64 R6, R6, 0x3, RZ ;  /* 0x0000000306067819 */ /* 0x000fe200000012ff */
[--C-:B------:R-:W-:Y:S01]  /*11090*/  IMAD.X R25, RZ, RZ, R131.reuse, P1 ;  /* 0x000000ffff197224 */ /* 0x100fe200008e0683 */
[----:B------:R-:W-:Y:S01]  /*110a0*/  LOP3.LUT R130, R21, R130, RZ, 0x3c, !PT ;  /* 0x0000008215827212 */ /* 0x000fe200078e3cff */
[----:B------:R-:W-:Y:S01]  /*110b0*/  IMAD.X R21, RZ, RZ, R131, P2 ;  /* 0x000000ffff157224 */ /* 0x000fe200010e0683 */
[----:B------:R-:W-:Y:S02]  /*110c0*/  LOP3.LUT R36, R179, 0x380, RZ, 0xc0, !PT ;  /* 0x00000380b3247812 */ /* 0x000fe400078ec0ff */
[----:B------:R-:W-:Y:S02]  /*110d0*/  LOP3.LUT R110, R4, R207, RZ, 0x3c, !PT ;  /* 0x000000cf046e7212 */ /* 0x000fe400078e3cff */
[----:B------:R-:W-:Y:S02]  /*110e0*/  LOP3.LUT R114, R6, R209, RZ, 0x3c, !PT ;  /* 0x000000d106727212 */ /* 0x000fe400078e3cff */
[----:B------:R-:W-:-:S02]  /*110f0*/  LOP3.LUT R40, R181, 0x380, RZ, 0xc0, !PT ;  /* 0x00000380b5287812 */ /* 0x000fc400078ec0ff */
[----:B------:R-:W-:Y:S02]  /*11100*/  MOV R130, R130 ;  /* 0x0000008200827202 */ /* 0x000fe40000000f00 */
[----:B------:R-:W-:Y:S02]  /*11110*/  F2FP.F16.F32.PACK_AB R4, R24, R171 ;  /* 0x000000ab1804723e */ /* 0x000fe400000000ff */
[----:B------:R-:W-:Y:S02]  /*11120*/  LOP3.LUT R27, R8, 0x380, RZ, 0xc0, !PT ;  /* 0x00000380081b7812 */ /* 0x000fe400078ec0ff */
[----:B------:R-:W-:Y:S02]  /*11130*/  F2FP.F16.F32.PACK_AB R6, R20, R170 ;  /* 0x000000aa1406723e */ /* 0x000fe400000000ff */
[----:B------:R-:W-:Y:S02]  /*11140*/  SHF.R.U64 R36, R36, 0x3, RZ ;  /* 0x0000000324247819 */ /* 0x000fe400000012ff */
[----:B------:R-:W-:Y:S01]  /*11150*/  LOP3.LUT R102, R203, 0x380, RZ, 0xc0, !PT ;  /* 0x00000380cb667812 */ /* 0x000fe200078ec0ff */
[----:B------:R0:W-:Y:S01]  /*11160*/  STSM.16.M88.4 [R130], R4 ;  /* 0x0000000482007844 */ /* 0x0001e20000000200 */
[----:B------:R-:W-:-:S02]  /*11170*/  SHF.R.U64 R40, R40, 0x3, RZ ;  /* 0x0000000328287819 */ /* 0x000fc400000012ff */
[----:B------:R-:W-:Y:S02]  /*11180*/  LOP3.LUT R106, R205, 0x380, RZ, 0xc0, !PT ;  /* 0x00000380cd6a7812 */ /* 0x000fe400078ec0ff */
[----:B------:R-:W-:Y:S02]  /*11190*/  SHF.R.U64 R27, R27, 0x3, RZ ;  /* 0x000000031b1b7819 */ /* 0x000fe400000012ff */
[----:B------:R-:W-:Y:S02]  /*111a0*/  MOV R28, R28 ;  /* 0x0000001c001c7202 */ /* 0x000fe40000000f00 */
[----:B------:R-:W-:Y:S02]  /*111b0*/  LOP3.LUT R36, R36, R179, RZ, 0x3c, !PT ;  /* 0x000000b324247212 */ /* 0x000fe400078e3cff */
[----:B------:R-:W-:Y:S02]  /*111c0*/  SHF.R.U64 R102, R102, 0x3, RZ ;  /* 0x0000000366667819 */ /* 0x000fe400000012ff */
[----:B------:R-:W-:-:S02]  /*111d0*/  LOP3.LUT R118, R211, 0x380, RZ, 0xc0, !PT ;  /* 0x00000380d3767812 */ /* 0x000fc400078ec0ff */
[----:B------:R-:W-:Y:S02]  /*111e0*/  LOP3.LUT R131, R18, 0x380, RZ, 0xc0, !PT ;  /* 0x0000038012837812 */ /* 0x000fe400078ec0ff */
[----:B0-----:R-:W-:Y:S02]  /*111f0*/  F2FP.F16.F32.PACK_AB R4, R159, R169 ;  /* 0x000000a99f04723e */ /* 0x001fe400000000ff */
[----:B------:R-:W-:Y:S02]  /*11200*/  F2FP.F16.F32.PACK_AB R5, R35, R34 ;  /* 0x000000222305723e */ /* 0x000fe400000000ff */
[----:B------:R-:W-:Y:S02]  /*11210*/  F2FP.F16.F32.PACK_AB R6, R155, R165 ;  /* 0x000000a59b06723e */ /* 0x000fe400000000ff */
[----:B------:R-:W-:Y:S02]  /*11220*/  F2FP.F16.F32.PACK_AB R7, R39, R38 ;  /* 0x000000262707723e */ /* 0x000fe400000000ff */
[----:B------:R-:W-:-:S02]  /*11230*/  LOP3.LUT R40, R40, R181, RZ, 0x3c, !PT ;  /* 0x000000b528287212 */ /* 0x000fc400078e3cff */
[----:B------:R-:W-:Y:S01]  /*11240*/  SHF.R.U64 R106, R106, 0x3, RZ ;  /* 0x000000036a6a7819 */ /* 0x000fe200000012ff */
[----:B------:R0:W-:Y:S01]  /*11250*/  STSM.16.M88.4 [R28], R4 ;  /* 0x000000041c007844 */ /* 0x0001e20000000200 */
[----:B------:R-:W-:Y:S02]  /*11260*/  LOP3.LUT R122, R213, 0x380, RZ, 0xc0, !PT ;  /* 0x00000380d57a7812 */ /* 0x000fe400078ec0ff */
[----:B------:R-:W-:Y:S02]  /*11270*/  LOP3.LUT R126, R27, R8, RZ, 0x3c, !PT ;  /* 0x000000081b7e7212 */ /* 0x000fe400078e3cff */
[----:B------:R-:W-:Y:S02]  /*11280*/  LOP3.LUT R24, R17, 0x380, RZ, 0xc0, !PT ;  /* 0x0000038011187812 */ /* 0x000fe400078ec0ff */
[----:B------:R-:W-:Y:S02]  /*11290*/  F2FP.F16.F32.PACK_AB R8, R10, R157 ;  /* 0x0000009d0a08723e */ /* 0x000fe400000000ff */
[----:B------:R-:W-:-:S02]  /*112a0*/  MOV R32, R32 ;  /* 0x0000002000207202 */ /* 0x000fc40000000f00 */
[----:B------:R-:W-:Y:S02]  /*112b0*/  F2FP.F16.F32.PACK_AB R10, R45, R14 ;  /* 0x0000000e2d0a723e */ /* 0x000fe400000000ff */
[----:B------:R-:W-:Y:S02]  /*112c0*/  LOP3.LUT R102, R102, R203, RZ, 0x3c, !PT ;  /* 0x000000cb66667212 */ /* 0x000fe400078e3cff */
[----:B------:R-:W-:Y:S01]  /*112d0*/  SHF.R.U64 R118, R118, 0x3, RZ ;  /* 0x0000000376767819 */ /* 0x000fe200000012ff */
[----:B0-----:R-:W0:Y:S01]  /*112e0*/  LDC.64 R6, c[0x0][0xcd8] ;  /* 0x00033600ff067b82 */ /* 0x001e220000000a00 */
[----:B------:R-:W-:Y:S01]  /*112f0*/  SHF.R.U64 R131, R131, 0x3, RZ ;  /* 0x0000000383837819 */ /* 0x000fe200000012ff */
[----:B------:R1:W-:Y:S01]  /*11300*/  STSM.16.M88.4 [R32], R8 ;  /* 0x0000000820007844 */ /* 0x0003e20000000200 */
[----:B------:R-:W-:Y:S02]  /*11310*/  MOV R36, R36 ;  /* 0x0000002400247202 */ /* 0x000fe40000000f00 */
[----:B------:R-:W-:-:S02]  /*11320*/  F2FP.F16.F32.PACK_AB R14, R53, R52 ;  /* 0x00000034350e723e */ /* 0x000fc400000000ff */
[----:B------:R-:W-:Y:S01]  /*11330*/  LOP3.LUT R106, R106, R205, RZ, 0x3c, !PT ;  /* 0x000000cd6a6a7212 */ /* 0x000fe200078e3cff */
[----:B------:R-:W2:Y:S01]  /*11340*/  LDC.64 R4, c[0x0][0xcd8] ;  /* 0x00033600ff047b82 */ /* 0x000ea20000000a00 */
[----:B------:R-:W-:Y:S01]  /*11350*/  SHF.R.U64 R122, R122, 0x3, RZ ;  /* 0x000000037a7a7819 */ /* 0x000fe200000012ff */
[----:B------:R-:W-:Y:S01]  /*11360*/  STSM.16.M88.4 [R36], R12 ;  /* 0x0000000c24007844 */ /* 0x000fe20000000200 */
[----:B------:R-:W-:Y:S02]  /*11370*/  MOV R40, R40 ;  /* 0x0000002800287202 */ /* 0x000fe40000000f00 */
[----:B------:R-:W-:Y:S02]  /*11380*/  SHF.R.U64 R24, R24, 0x3, RZ ;  /* 0x0000000318187819 */ /* 0x000fe400000012ff */
[----:B------:R-:W-:Y:S01]  /*11390*/  MOV R94, R94 ;  /* 0x0000005e005e7202 */ /* 0x000fe20000000f00 */
[----:B------:R-:W-:Y:S01]  /*113a0*/  STSM.16.M88.4 [R40], R56 ;  /* 0x0000003828007844 */ /* 0x000fe20000000200 */
[----:B------:R-:W-:Y:S01]  /*113b0*/  F2FP.F16.F32.PACK_AB R80, R81, R80 ;  /* 0x000000505150723e */ /* 0x000fe200000000ff */
[----:B-1----:R-:W1:Y:S01]  /*113c0*/  LDC.64 R8, c[0x0][0xce0] ;  /* 0x00033800ff087b82 */ /* 0x002e620000000a00 */
[----:B------:R-:W-:Y:S01]  /*113d0*/  MOV R27, R98 ;  /* 0x00000062001b7202 */ /* 0x000fe20000000f00 */
[----:B------:R-:W-:Y:S01]  /*113e0*/  STSM.16.M88.4 [R94], R64 ;  /* 0x000000405e007844 */ /* 0x000fe20000000200 */
[----:B------:R-:W-:-:S02]  /*113f0*/  F2FP.F16.F32.PACK_AB R74, R77, R76 ;  /* 0x0000004c4d4a723e */ /* 0x000fc400000000ff */
[----:B------:R-:W-:Y:S02]  /*11400*/  F2FP.F16.F32.PACK_AB R75, R79, R78 ;  /* 0x0000004e4f4b723e */ /* 0x000fe400000000ff */
[----:B------:R-:W-:Y:S02]  /*11410*/  F2FP.F16.F32.PACK_AB R81, R83, R82 ;  /* 0x000000525351723e */ /* 0x000fe400000000ff */
[----:B------:R-:W-:Y:S01]  /*11420*/  F2FP.F16.F32.PACK_AB R88, R89, R88 ;  /* 0x000000585958723e */ /* 0x000fe200000000ff */
[----:B------:R-:W-:Y:S01]  /*11430*/  STSM.16.M88.4 [R27], R72 ;  /* 0x000000481b007844 */ /* 0x000fe20000000200 */
[----:B------:R-:W-:Y:S02]  /*11440*/  LOP3.LUT R118, R118, R211, RZ, 0x3c, !PT ;  /* 0x000000d376767212 */ /* 0x000fe400078e3cff */
[----:B------:R-:W-:Y:S02]  /*11450*/  LOP3.LUT R20, R131, R18, RZ, 0x3c, !PT ;  /* 0x0000001283147212 */ /* 0x000fe400078e3cff */
[----:B------:R-:W-:-:S02]  /*11460*/  MOV R102, R102 ;  /* 0x0000006600667202 */ /* 0x000fc40000000f00 */
        /* <DEDUP_REMOVED lines=9> */
[----:B------:R-:W-:Y:S01]  /*11500*/  LOP3.LUT R24, R24, R17, RZ, 0x3c, !PT ;  /* 0x0000001118187212 */ /* 0x000fe200078e3cff */
[----:B------:R-:W-:Y:S01]  /*11510*/  STSM.16.M88.4 [R18], R88 ;  /* 0x0000005812007844 */ /* 0x000fe20000000200 */
[----:B------:R-:W-:Y:S02]  /*11520*/  MOV R110, R110 ;  /* 0x0000006e006e7202 */ /* 0x000fe40000000f00 */
[----:B------:R-:W-:Y:S02]  /*11530*/  F2FP.F16.F32.PACK_AB R97, R44, R42 ;  /* 0x0000002a2c61723e */ /* 0x000fe400000000ff */
        /* <DEDUP_REMOVED lines=21> */
[----:B------:R-:W-:Y:S01]  /*11690*/  F2FP.F16.F32.PACK_AB R136, R137, R136 ;  /* 0x000000888988723e */ /* 0x000fe200000000ff */
[----:B------:R-:W-:Y:S01]  /*116a0*/  STSM.16.M88.4 [R122], R160 ;  /* 0x000000a07a007844 */ /* 0x000fe20000000200 */
[----:B------:R-:W-:-:S02]  /*116b0*/  MOV R126, R126 ;  /* 0x0000007e007e7202 */ /* 0x000fc40000000f00 */
        /* <DEDUP_REMOVED lines=10> */
[----:B------:R-:W-:Y:S01]  /*11760*/  MOV R24, R24 ;  /* 0x0000001800187202 */ /* 0x000fe20000000f00 */
[----:B------:R-:W-:Y:S01]  /*11770*/  STSM.16.M88.4 [R20], R136 ;  /* 0x0000008814007844 */ /* 0x000fe20000000200 */
[----:B------:R-:W-:Y:S02]  /*11780*/  F2FP.F16.F32.PACK_AB R146, R149, R148 ;  /* 0x000000949592723e */ /* 0x000fe400000000ff */
[----:B------:R-:W-:-:S02]  /*11790*/  F2FP.F16.F32.PACK_AB R147, R151, R150 ;  /* 0x000000969793723e */ /* 0x000fc400000000ff */
[----:B0-----:R-:W-:-:S03]  /*117a0*/  ISETP.NE.U32.AND P0, PT, R6, RZ, PT ;  /* 0x000000ff0600720c */ /* 0x001fc60003f05070 */
[----:B------:R0:W-:Y:S01]  /*117b0*/  STSM.16.M88.4 [R24], R144 ;  /* 0x0000009018007844 */ /* 0x0001e20000000200 */
[----:B------:R-:W-:Y:S01]  /*117c0*/  BAR.SYNC.DEFER_BLOCKING 0x1, 0x100 ;  /* 0x0044000000007b1d */ /* 0x000fe20000010000 */
[----:B------:R-:W-:Y:S01]  /*117d0*/  ISETP.NE.AND.EX P0, PT, R7, RZ, PT, P0 ;  /* 0x000000ff0700720c */ /* 0x000fe20003f05300 */
[----:B--2---:R-:W-:-:S12]  /*117e0*/  IMAD.WIDE R6, R193, 0x4, R4 ;  /* 0x00000004c1067825 */ /* 0x004fd800078e0204 */
[----:B------:R-:W2:Y:S01]  /*117f0*/  @P0 LDG.E R10, desc[UR8][R6.64] ;  /* 0x00000008060a0981 */ /* 0x000ea2000c1e1900 */
[----:B-1----:R-:W-:Y:S01]  /*11800*/  ISETP.NE.U32.AND P6, PT, R8, RZ, PT ;  /* 0x000000ff0800720c */ /* 0x002fe20003fc5070 */
[----:B------:R-:W-:Y:S01]  /*11810*/  IMAD R5, R194, 0x40, R191 ;  /* 0x00000040c2057824 */ /* 0x000fe200078e02bf */
[----:B---3--:R-:W1:Y:S02]  /*11820*/  LDC R17, c[0x0][0xb88] ;  /* 0x0002e200ff117b82 */ /* 0x008e640000000800 */
[----:B------:R-:W-:Y:S01]  /*11830*/  ISETP.NE.AND.EX P6, PT, R9, RZ, PT, P6 ;  /* 0x000000ff0900720c */ /* 0x000fe20003fc5360 */
[----:B------:R-:W-:-:S03]  /*11840*/  IMAD.WIDE R172, R5, 0x2, R172 ;  /* 0x0000000205ac7825 */ /* 0x000fc600078e02ac */
[C---:B------:R-:W-:Y:S02]  /*11850*/  IADD3 R9, P1, R172.reuse, 0x1000, RZ ;  /* 0x00001000ac097810 */ /* 0x040fe40007f3e0ff */
[C---:B------:R-:W-:Y:S02]  /*11860*/  IADD3 R25, P2, R172.reuse, 0x2000, RZ ;  /* 0x00002000ac197810 */ /* 0x040fe40007f5e0ff */
[C---:B------:R-:W-:Y:S02]  /*11870*/  IADD3 R13, P3, R172.reuse, 0x3000, RZ ;  /* 0x00003000ac0d7810 */ /* 0x040fe40007f7e0ff */
[----:B------:R-:W-:-:S03]  /*11880*/  IADD3 R33, P4, R172, 0x4000, RZ ;  /* 0x00004000ac217810 */ /* 0x000fc60007f9e0ff */
[----:B------:R-:W3:Y:S01]  /*11890*/  @P6 LDC.64 R4, c[0x0][0xce0] ;  /* 0x00033800ff046b82 */ /* 0x000ee20000000a00 */
[----:B------:R-:W-:Y:S02]  /*118a0*/  LOP3.LUT R8, R9, 0x380, RZ, 0xc0, !PT ;  /* 0x0000038009087812 */ /* 0x000fe400078ec0ff */
[----:B0-----:R-:W-:Y:S02]  /*118b0*/  LOP3.LUT R24, R25, 0x380, RZ, 0xc0, !PT ;  /* 0x0000038019187812 */ /* 0x001fe400078ec0ff */
        /* <DEDUP_REMOVED lines=14> */
[C---:B------:R-:W-:Y:S01]  /*119a0*/  IADD3 R29, P5, R172.reuse, 0x5000, RZ ;  /* 0x00005000ac1d7810 */ /* 0x040fe20007fbe0ff */
[----:B---3--:R-:W-:Y:S01]  /*119b0*/  @P6 IMAD.WIDE R4, R193, 0x4, R4 ;  /* 0x00000004c1046825 */ /* 0x008fe200078e0204 */
[----:B------:R-:W-:-:S02]  /*119c0*/  IADD3 R45, P1, R172, 0x6000, RZ ;  /* 0x00006000ac2d7810 */ /* 0x000fc40007f3e0ff */
[C---:B------:R-:W-:Y:S02]  /*119d0*/  IADD3 R37, P2, R172.reuse, 0x7000, RZ ;  /* 0x00007000ac257810 */ /* 0x040fe40007f5e0ff */
[C---:B------:R-:W-:Y:S01]  /*119e0*/  IADD3 R49, P3, R172.reuse, 0x8000, RZ ;  /* 0x00008000ac317810 */ /* 0x040fe20007f7e0ff */
[----:B------:R-:W-:Y:S01]  /*119f0*/  UMOV UR4, URZ ;  /* 0x0000003f00047c82 */ /* 0x000fe20008000000 */
[----:B------:R-:W-:Y:S01]  /*11a00*/  IADD3 R41, P4, R172, 0x9000, RZ ;  /* 0x00009000ac297810 */ /* 0x000fe20007f9e0ff */
[----:B-1----:R0:W5:Y:S01]  /*11a10*/  @P6 LDG.E R17, desc[UR8][R4.64] ;  /* 0x0000000804116981 */ /* 0x002162000c1e1900 */
[----:B------:R-:W-:Y:S02]  /*11a20*/  P2R R11, PR, RZ, 0x20 ;  /* 0x00000020ff0b7803 */ /* 0x000fe40000000000 */
[----:B------:R-:W-:Y:S02]  /*11a30*/  LOP3.LUT R28, R29, 0x380, RZ, 0xc0, !PT ;  /* 0x000003801d1c7812 */ /* 0x000fe400078ec0ff */
[----:B------:R-:W-:-:S02]  /*11a40*/  LOP3.LUT R44, R45, 0x380, RZ, 0xc0, !PT ;  /* 0x000003802d2c7812 */ /* 0x000fc400078ec0ff */
[----:B------:R-:W-:Y:S02]  /*11a50*/  LOP3.LUT R36, R37, 0x380, RZ, 0xc0, !PT ;  /* 0x0000038025247812 */ /* 0x000fe400078ec0ff */
[----:B------:R-:W-:Y:S02]  /*11a60*/  LOP3.LUT R48, R49, 0x380, RZ, 0xc0, !PT ;  /* 0x0000038031307812 */ /* 0x000fe400078ec0ff */
[----:B------:R-:W-:Y:S02]  /*11a70*/  LOP3.LUT R40, R41, 0x380, RZ, 0xc0, !PT ;  /* 0x0000038029287812 */ /* 0x000fe400078ec0ff */
[----:B------:R-:W-:Y:S02]  /*11a80*/  IADD3 R57, P5, R172, 0xa000, RZ ;  /* 0x0000a000ac397810 */ /* 0x000fe40007fbe0ff */
[----:B------:R-:W-:Y:S02]  /*11a90*/  SHF.R.U64 R28, R28, 0x3, RZ ;  /* 0x000000031c1c7819 */ /* 0x000fe400000012ff */
[----:B------:R-:W-:-:S02]  /*11aa0*/  SHF.R.U64 R44, R44, 0x3, RZ ;  /* 0x000000032c2c7819 */ /* 0x000fc400000012ff */
[----:B------:R-:W-:Y:S02]  /*11ab0*/  SHF.R.U64 R36, R36, 0x3, RZ ;  /* 0x0000000324247819 */ /* 0x000fe400000012ff */
[----:B------:R-:W-:Y:S02]  /*11ac0*/  SHF.R.U64 R48, R48, 0x3, RZ ;  /* 0x0000000330307819 */ /* 0x000fe400000012ff */
[----:B------:R-:W-:Y:S02]  /*11ad0*/  SHF.R.U64 R40, R40, 0x3, RZ ;  /* 0x0000000328287819 */ /* 0x000fe400000012ff */
[----:B------:R-:W-:Y:S02]  /*11ae0*/  LOP3.LUT R56, R57, 0x380, RZ, 0xc0, !PT ;  /* 0x0000038039387812 */ /* 0x000fe400078ec0ff */
[----:B------:R-:W-:Y:S02]  /*11af0*/  LOP3.LUT R28, R28, R29, RZ, 0x3c, !PT ;  /* 0x0000001d1c1c7212 */ /* 0x000fe400078e3cff */
[----:B------:R-:W-:-:S02]  /*11b00*/  LOP3.LUT R44, R44, R45, RZ, 0x3c, !PT ;  /* 0x0000002d2c2c7212 */ /* 0x000fc400078e3cff */
[----:B------:R-:W-:Y:S02]  /*11b10*/  LOP3.LUT R36, R36, R37, RZ, 0x3c, !PT ;  /* 0x0000002524247212 */ /* 0x000fe400078e3cff */
[----:B------:R-:W-:Y:S02]  /*11b20*/  LOP3.LUT R48, R48, R49, RZ, 0x3c, !PT ;  /* 0x0000003130307212 */ /* 0x000fe400078e3cff */
[----:B------:R-:W-:Y:S02]  /*11b30*/  LOP3.LUT R40, R40, R41, RZ, 0x3c, !PT ;  /* 0x0000002928287212 */ /* 0x000fe400078e3cff */
[----:B------:R-:W-:Y:S02]  /*11b40*/  SHF.R.U64 R56, R56, 0x3, RZ ;  /* 0x0000000338387819 */ /* 0x000fe400000012ff */
[----:B--2---:R-:W-:Y:S01]  /*11b50*/  @P0 R2UR UR4, R10 ;  /* 0x000000000a0402ca */ /* 0x004fe200000e0000 */
[----:B0-----:R-:W-:-:S14]  /*11b60*/  @P6 BRA `(.L_x_5166) ;  /* 0x0000000000146947 */ /* 0x001fdc0003800000 */
[----:B------:R-:W-:Y:S05]  /*11b70*/  @!P0 BRA `(.L_x_5166) ;  /* 0x0000000000108947 */ /* 0x000fea0003800000 */
[----:B------:R-:W-:Y:S02]  /*11b80*/  ULDC.64 UR6, c[0x0][0x208] ;  /* 0x0000820000067ab9 */ /* 0x000fe40000000a00 */
[----:B------:R-:W2:Y:S04]  /*11b90*/  LDG.E R4, desc[UR6][R6.64] ;  /* 0x0000000606047981 */ /* 0x000ea8000c1e1900 */
[----:B-----5:R-:W2:Y:S02]  /*11ba0*/  LDG.E R17, desc[UR6][R6.64+0x4] ;  /* 0x0000040606117981 */ /* 0x020ea4000c1e1900 */
[----:B--2---:R-:W-:-:S07]  /*11bb0*/  IMAD.IADD R17, R17, 0x1, -R4 ;  /* 0x0000000111117824 */ /* 0x004fce00078e0a04 */
.L_x_5166:
[----:B------:R-:W0:Y:S01]  /*11bc0*/  SHFL.IDX PT, R4, R198, RZ, 0x1f ;  /* 0x00001fffc6047589 */ /* 0x000e2200000e0000 */
[----:B------:R-:W-:Y:S01]  /*11bd0*/  ISETP.NE.AND P6, PT, R11, RZ, PT ;  /* 0x000000ff0b00720c */ /* 0x000fe20003fc5270 */
[--C-:B------:R-:W-:Y:S01]  /*11be0*/  IMAD.X R41, RZ, RZ, R173.reuse, P4 ;  /* 0x000000ffff297224 */ /* 0x100fe200020e06ad */
[----:B------:R-:W-:Y:S01]  /*11bf0*/  LOP3.LUT R56, R56, R57, RZ, 0x3c, !PT ;  /* 0x0000003938387212 */ /* 0x000fe200078e3cff */
        /* <DEDUP_REMOVED lines=10> */
[----:B------:R-:W-:Y:S01]  /*11ca0*/  USHF.R.S32.HI UR9, URZ, 0x1f, UR4 ;  /* 0x0000001f3f097899 */ /* 0x000fe20008011404 */
[----:B------:R-:W-:Y:S01]  /*11cb0*/  LOP3.LUT R52, R53, 0x380, RZ, 0xc0, !PT ;  /* 0x0000038035347812 */ /* 0x000fe200078ec0ff */
[----:B------:R-:W-:Y:S01]  /*11cc0*/  USHF.R.S32.HI UR12, URZ, 0x1f, UR39 ;  /* 0x0000001f3f0c7899 */ /* 0x000fe20008011427 */
[----:B------:R-:W-:Y:S01]  /*11cd0*/  LOP3.LUT R64, R65, 0x380, RZ, 0xc0, !PT ;  /* 0x0000038041407812 */ /* 0x000fe200078ec0ff */
[----:B------:R-:W-:Y:S01]  /*11ce0*/  IMAD.X R69, RZ, RZ, R173, P5 ;  /* 0x000000ffff457224 */ /* 0x000fe200028e06ad */
[----:B------:R-:W-:-:S02]  /*11cf0*/  LOP3.LUT R60, R61, 0x380, RZ, 0xc0, !PT ;  /* 0x000003803d3c7812 */ /* 0x000fc400078ec0ff */
[----:B------:R-:W-:Y:S02]  /*11d00*/  LOP3.LUT R72, R73, 0x380, RZ, 0xc0, !PT ;  /* 0x0000038049487812 */ /* 0x000fe400078ec0ff */
[----:B------:R-:W-:Y:S02]  /*11d10*/  LOP3.LUT R7, R172, 0x380, RZ, 0xc0, !PT ;  /* 0x00000380ac077812 */ /* 0x000fe400078ec0ff */
[----:B0-----:R-:W-:Y:S02]  /*11d20*/  ISETP.NE.AND P4, PT, R4, RZ, PT ;  /* 0x000000ff0400720c */ /* 0x001fe40003f85270 */
[----:B------:R-:W-:Y:S02]  /*11d30*/  LOP3.LUT R5, R6, 0x380, RZ, 0xc0, !PT ;  /* 0x0000038006057812 */ /* 0x000fe400078ec0ff */
[----:B------:R-:W-:Y:S02]  /*11d40*/  SHF.R.U64 R52, R52, 0x3, RZ ;  /* 0x0000000334347819 */ /* 0x000fe400000012ff */
[----:B------:R-:W-:-:S02]  /*11d50*/  SHF.R.U64 R64, R64, 0x3, RZ ;  /* 0x0000000340407819 */ /* 0x000fc400000012ff */
[----:B------:R-:W-:Y:S02]  /*11d60*/  SHF.R.U64 R60, R60, 0x3, RZ ;  /* 0x000000033c3c7819 */ /* 0x000fe400000012ff */
[----:B------:R-:W-:Y:S02]  /*11d70*/  SHF.R.U64 R72, R72, 0x3, RZ ;  /* 0x0000000348487819 */ /* 0x000fe400000012ff */
[----:B------:R-:W-:Y:S02]  /*11d80*/  SHF.R.U64 R7, R7, 0x3, RZ ;  /* 0x0000000307077819 */ /* 0x000fe400000012ff */
[----:B------:R-:W-:Y:S02]  /*11d90*/  SHF.R.U64 R5, R5, 0x3, RZ ;  /* 0x0000000305057819 */ /* 0x000fe400000012ff */
[----:B------:R-:W-:Y:S02]  /*11da0*/  SHF.R.S32.HI R4, RZ, 0x1f, R193 ;  /* 0x0000001fff047819 */ /* 0x000fe400000114c1 */
[----:B------:R-:W-:-:S02]  /*11db0*/  LOP3.LUT R52, R52, R53, RZ, 0x3c, !PT ;  /* 0x0000003534347212 */ /* 0x000fc400078e3cff */
[----:B------:R-:W-:Y:S01]  /*11dc0*/  LOP3.LUT R64, R64, R65, RZ, 0x3c, !PT ;  /* 0x0000004140407212 */ /* 0x000fe200078e3cff */
[--C-:B------:R-:W-:Y:S01]  /*11dd0*/  IMAD.X R65, RZ, RZ, R173.reuse, P1 ;  /* 0x000000ffff417224 */ /* 0x100fe200008e06ad */
[----:B------:R-:W-:Y:S01]  /*11de0*/  LOP3.LUT R60, R60, R61, RZ, 0x3c, !PT ;  /* 0x0000003d3c3c7212 */ /* 0x000fe200078e3cff */
[--C-:B------:R-:W-:Y:S01]  /*11df0*/  IMAD.X R61, RZ, RZ, R173.reuse, P2 ;  /* 0x000000ffff3d7224 */ /* 0x100fe200010e06ad */
[----:B------:R-:W-:Y:S01]  /*11e00*/  LOP3.LUT R72, R72, R73, RZ, 0x3c, !PT ;  /* 0x0000004948487212 */ /* 0x000fe200078e3cff */
[----:B------:R-:W-:Y:S01]  /*11e10*/  IMAD.X R73, RZ, RZ, R173, P3 ;  /* 0x000000ffff497224 */ /* 0x000fe200018e06ad */
[----:B------:R-:W-:Y:S02]  /*11e20*/  IADD3.X R53, RZ, R173, RZ, P6, !PT ;  /* 0x000000adff357210 */ /* 0x000fe400037fe4ff */
[----:B------:R-:W-:Y:S02]  /*11e30*/  LOP3.LUT R172, R7, R172, RZ, 0x3c, !PT ;  /* 0x000000ac07ac7212 */ /* 0x000fe400078e3cff */
[----:B------:R-:W-:-:S02]  /*11e40*/  LOP3.LUT R68, R5, R6, RZ, 0x3c, !PT ;  /* 0x0000000605447212 */ /* 0x000fc400078e3cff */
[----:B------:R-:W-:Y:S02]  /*11e50*/  SEL R79, R193, RZ, !P0 ;  /* 0x000000ffc14f7207 */ /* 0x000fe40004000000 */
[----:B------:R-:W-:Y:S01]  /*11e60*/  SEL R76, R4, RZ, !P0 ;  /* 0x000000ff044c7207 */ /* 0x000fe20004000000 */
[----:B------:R-:W-:Y:S06]  /*11e70*/  @P4 BRA `(.L_x_5167) ;  /* 0x0000000000744947 */ /* 0x000fec0003800000 */
[----:B------:R-:W-:Y:S01]  /*11e80*/  ULDC.64 UR10, c[0x0][0xc70] ;  /* 0x00031c00000a7ab9 */ /* 0x000fe20000000a00 */
[----:B------:R-:W-:Y:S01]  /*11e90*/  UMOV UR6, UR4 ;  /* 0x0000000400067c82 */ /* 0x000fe20008000000 */
[----:B------:R-:W-:Y:S01]  /*11ea0*/  UIMAD UR8, UR12, UR10, URZ ;  /* 0x0000000a0c0872a4 */ /* 0x000fe2000f8e023f */
[----:B------:R-:W-:Y:S01]  /*11eb0*/  IMAD.MOV R7, RZ, RZ, -R22 ;  /* 0x000000ffff077224 */ /* 0x000fe200078e0a16 */
[----:B------:R-:W-:Y:S01]  /*11ec0*/  UMOV UR7, UR9 ;  /* 0x0000000900077c82 */ /* 0x000fe20008000000 */
[----:B------:R-:W-:Y:S01]  /*11ed0*/  IMAD R14, R196, 0x40, R19 ;  /* 0x00000040c40e7824 */ /* 0x000fe200078e0213 */
[----:B------:R-:W-:Y:S02]  /*11ee0*/  UIMAD.WIDE.U32 UR6, UR39, UR10, UR6 ;  /* 0x0000000a270672a5 */ /* 0x000fe4000f8e0006 */
[----:B------:R-:W-:Y:S01]  /*11ef0*/  UIMAD UR8, UR39, UR11, UR8 ;  /* 0x0000000b270872a4 */ /* 0x000fe2000f8e0208 */
[----:B------:R-:W-:Y:S01]  /*11f00*/  ISETP.NE.AND P0, PT, R16, R7, PT ;  /* 0x000000071000720c */ /* 0x000fe20003f05270 */
[----:B------:R-:W-:Y:S01]  /*11f10*/  ULDC.64 UR14, c[0x0][0x208] ;  /* 0x00008200000e7ab9 */ /* 0x000fe20000000a00 */
[----:B------:R-:W-:Y:S01]  /*11f20*/  SHF.R.S32.HI R7, RZ, 0x1f, R14 ;  /* 0x0000001fff077819 */ /* 0x000fe2000001140e */
[----:B------:R-:W-:Y:S01]  /*11f30*/  UIADD3 UR8, UR7, UR8, URZ ;  /* 0x0000000807087290 */ /* 0x000fe2000fffe03f */
[----:B------:R-:W-:Y:S01]  /*11f40*/  IMAD.U32 R4, RZ, RZ, UR6 ;  /* 0x00000006ff047e24 */ /* 0x000fe2000f8e00ff */
[----:B-----5:R-:W-:Y:S01]  /*11f50*/  ISETP.GE.OR P1, PT, R14, R17, P0 ;  /* 0x000000110e00720c */ /* 0x020fe20000726670 */
[----:B------:R-:W-:Y:S01]  /*11f60*/  IMAD.U32 R5, RZ, RZ, UR7 ;  /* 0x00000007ff057e24 */ /* 0x000fe2000f8e00ff */
[----:B------:R-:W-:-:S02]  /*11f70*/  ULDC.64 UR6, c[0x0][0xc78] ;  /* 0x00031e0000067ab9 */ /* 0x000fc40000000a00 */
[----:B------:R-:W-:Y:S02]  /*11f80*/  IMAD.U32 R5, RZ, RZ, UR8 ;  /* 0x00000008ff057e24 */ /* 0x000fe4000f8e00ff */
[----:B------:R-:W-:Y:S02]  /*11f90*/  IMAD R6, R76, UR6, RZ ;  /* 0x000000064c067c24 */ /* 0x000fe4000f8e02ff */
[----:B------:R-:W-:-:S04]  /*11fa0*/  IMAD.WIDE.U32 R4, R79, UR6, R4 ;  /* 0x000000064f047c25 */ /* 0x000fc8000f8e0004 */
[----:B------:R-:W-:Y:S01]  /*11fb0*/  IMAD R11, R79, UR7, R6 ;  /* 0x000000074f0b7c24 */ /* 0x000fe2000f8e0206 */
[C---:B------:R-:W-:Y:S01]  /*11fc0*/  IADD3 R10, P2, R14.reuse, R4, RZ ;  /* 0x000000040e0a7210 */ /* 0x040fe20007f5e0ff */
[----:B------:R-:W-:Y:S01]  /*11fd0*/  VIADD R6, R14, 0x8 ;  /* 0x000000080e067836 */ /* 0x000fe20000000000 */
[----:B------:R-:W-:Y:S02]  /*11fe0*/  ULDC.64 UR6, c[0x0][0xc40] ;  /* 0x0003100000067ab9 */ /* 0x000fe40000000a00 */
[----:B------:R-:W-:Y:S02]  /*11ff0*/  IADD3.X R7, R7, R5, R11, P2, !PT ;  /* 0x0000000507077210 */ /* 0x000fe400017fe40b */
[----:B------:R-:W-:Y:S02]  /*12000*/  ISETP.GE.OR P0, PT, R6, R17, P0 ;  /* 0x000000110600720c */ /* 0x000fe40000706670 */
[----:B------:R-:W-:-:S04]  /*12010*/  LEA R4, P2, R10, UR6, 0x2 ;  /* 0x000000060a047c11 */ /* 0x000fc8000f8410ff */
[----:B------:R-:W-:-:S05]  /*12020*/  LEA.HI.X R5, R10, UR7, R7, 0x2, P2 ;  /* 0x000000070a057c11 */ /* 0x000fca00090f1407 */
[----:B------:R0:W-:Y:S04]  /*12030*/  @!P1 STG.E desc[UR14][R4.64], R3 ;  /* 0x0000000304009986 */ /* 0x0001e8000c10190e */
[----:B------:R0:W-:Y:S02]  /*12040*/  @!P0 STG.E desc[UR14][R4.64+0x20], R0 ;  /* 0x0000200004008986 */ /* 0x0001e4000c10190e */
.L_x_5167:
[----:B------:R-:W-:Y:S01]  /*12050*/  ULDC.64 UR6, c[0x0][0x208] ;  /* 0x0000820000067ab9 */ /* 0x000fe20000000a00 */
[C---:B0-----:R-:W-:Y:S01]  /*12060*/  VIADD R3, R191.reuse, 0x40 ;  /* 0x00000040bf037836 */ /* 0x041fe20000000000 */
[----:B------:R0:W5:Y:S01]  /*12070*/  LD.E.128 R4, desc[UR6][R172.64] ;  /* 0x00000006ac047980 */ /* 0x000162000c101d00 */
[C---:B------:R-:W-:Y:S01]  /*12080*/  VIADD R82, R191.reuse, 0x80 ;  /* 0x00000080bf527836 */ /* 0x040fe20000000000 */
[----:B------:R-:W-:Y:S02]  /*12090*/  ULDC.64 UR10, c[0x0][0xba0] ;  /* 0x0002e800000a7ab9 */ /* 0x000fe40000000a00 */
[----:B------:R-:W5:Y:S04]  /*120a0*/  LD.E.128 R8, desc[UR6][R8.64] ;  /* 0x0000000608087980 */ /* 0x000f68000c101d00 */
        /* <DEDUP_REMOVED lines=13> */
[----:B------:R-:W5:Y:S01]  /*12180*/  LD.E.128 R68, desc[UR6][R68.64] ;  /* 0x0000000644447980 */ /* 0x000f62000c101d00 */
[----:B------:R-:W-:Y:S01]  /*12190*/  ULDC UR7, c[0x0][0xb8c] ;  /* 0x0002e30000077ab9 */ /* 0x000fe20000000800 */
[----:B------:R-:W-:Y:S01]  /*121a0*/  VIADD R83, R191, 0xc0 ;  /* 0x000000c0bf537836 */ /* 0x000fe20000000000 */
[----:B------:R-:W-:Y:S01]  /*121b0*/  ISETP.GE.AND P1, PT, R3, UR7, PT ;  /* 0x0000000703007c0c */ /* 0x000fe2000bf26270 */
[C---:B------:R-:W-:Y:S01]  /*121c0*/  VIADD R20, R191.reuse, 0x180 ;  /* 0x00000180bf147836 */ /* 0x040fe20000000000 */
[C---:B------:R-:W-:Y:S01]  /*121d0*/  ISETP.GE.AND P0, PT, R191.reuse, UR7, PT ;  /* 0x00000007bf007c0c */ /* 0x040fe2000bf06270 */
[C---:B------:R-:W-:Y:S01]  /*121e0*/  VIADD R84, R191.reuse, 0x100 ;  /* 0x00000100bf547836 */ /* 0x040fe20000000000 */
[----:B------:R-:W-:Y:S01]  /*121f0*/  SEL R18, RZ, 0xffffffff, P1 ;  /* 0xffffffffff127807 */ /* 0x000fe20000800000 */
[----:B------:R-:W-:Y:S01]  /*12200*/  VIADD R86, R191, 0x140 ;  /* 0x00000140bf567836 */ /* 0x000fe20000000000 */
[----:B------:R-:W-:Y:S01]  /*12210*/  SEL R0, RZ, 0x1, P0 ;  /* 0x00000001ff007807 */ /* 0x000fe20000000000 */
[----:B------:R-:W-:Y:S01]  /*12220*/  IMAD.U32 R77, RZ, RZ, UR10 ;  /* 0x0000000aff4d7e24 */ /* 0x000fe2000f8e00ff */
[----:B------:R-:W-:Y:S01]  /*12230*/  ISETP.GE.AND P0, PT, R82, UR7, PT ;  /* 0x0000000752007c0c */ /* 0x000fe2000bf06270 */
[----:B------:R-:W-:Y:S01]  /*12240*/  IMAD.SHL.U32 R21, R18, 0x2, RZ ;  /* 0x0000000212157824 */ /* 0x000fe200078e00ff */
[----:B------:R-:W-:Y:S01]  /*12250*/  ISETP.GE.AND P1, PT, R83, UR7, PT ;  /* 0x0000000753007c0c */ /* 0x000fe2000bf26270 */
[----:B------:R-:W-:Y:S01]  /*12260*/  UIMAD UR6, UR9, UR10, URZ ;  /* 0x0000000a090672a4 */ /* 0x000fe2000f8e023f */
[----:B------:R-:W-:Y:S01]  /*12270*/  ISETP.GE.AND P2, PT, R20, UR7, PT ;  /* 0x0000000714007c0c */ /* 0x000fe2000bf46270 */
[----:B------:R-:W-:Y:S01]  /*12280*/  IMAD.MOV.U32 R20, RZ, RZ, R191 ;  /* 0x000000ffff147224 */ /* 0x000fe200078e00bf */
[----:B------:R-:W-:Y:S01]  /*12290*/  LOP3.LUT R0, R21, 0x2, R0, 0xe2, !PT ;  /* 0x0000000215007812 */ /* 0x000fe200078ee200 */
[----:B------:R-:W-:Y:S01]  /*122a0*/  @!PT LDS RZ, [RZ] ;  /* 0x00000000fffff984 */ /* 0x000fe20000000800 */
[----:B------:R-:W-:Y:S01]  /*122b0*/  @!PT LDS RZ, [RZ] ;  /* 0x00000000fffff984 */ /* 0x000fe20000000800 */
[----:B------:R-:W-:Y:S01]  /*122c0*/  @!PT LDS RZ, [RZ] ;  /* 0x00000000fffff984 */ /* 0x000fe20000000800 */
[----:B------:R-:W-:Y:S01]  /*122d0*/  @!PT LDS RZ, [RZ] ;  /* 0x00000000fffff984 */ /* 0x000fe20000000800 */
[----:B------:R1:W-:Y:S06]  /*122e0*/  MEMBAR.ALL.CTA ;  /* 0x0000000000007992 */ /* 0x0003ec0000008000 */
[----:B-1----:R-:W1:Y:S01]  /*122f0*/  FENCE.VIEW.ASYNC.S ;  /* 0x00000000000073c6 */ /* 0x002e620000000000 */
[----:B------:R-:W-:Y:S01]  /*12300*/  SEL R21, RZ, 0x4, P0 ;  /* 0x00000004ff157807 */ /* 0x000fe20000000000 */
[----:B------:R-:W-:Y:S01]  /*12310*/  UIMAD UR6, UR4, UR11, UR6 ;  /* 0x0000000b040672a4 */ /* 0x000fe2000f8e0206 */
[----:B------:R-:W-:Y:S01]  /*12320*/  SEL R18, RZ, 0x8, P1 ;  /* 0x00000008ff127807 */ /* 0x000fe20000800000 */
[----:B------:R-:W-:Y:S01]  /*12330*/  ULDC.64 UR8, c[0x0][0xbe0] ;  /* 0x0002f80000087ab9 */ /* 0x000fe20000000a00 */
[----:B------:R-:W-:Y:S01]  /*12340*/  ISETP.GE.AND P0, PT, R84, UR7, PT ;  /* 0x0000000754007c0c */ /* 0x000fe2000bf06270 */
[----:B------:R-:W-:Y:S01]  /*12350*/  IMAD.U32 R81, RZ, RZ, UR8 ;  /* 0x00000008ff517e24 */ /* 0x000fe2000f8e00ff */
[----:B------:R-:W-:Y:S01]  /*12360*/  LOP3.LUT R0, R18, R0, R21, 0xfe, !PT ;  /* 0x0000000012007212 */ /* 0x000fe200078efe15 */
[----:B------:R-:W-:Y:S01]  /*12370*/  BSSY B1, `(.L_x_5168) ;  /* 0x000003c000017945 */ /* 0x000fe20003800000 */
[----:B------:R-:W-:-:S02]  /*12380*/  SHF.R.S32.HI R21, RZ, 0x1f, R191 ;  /* 0x0000001fff157819 */ /* 0x000fc400000114bf */
[----:B------:R-:W-:Y:S02]  /*12390*/  ISETP.GE.AND P1, PT, R86, UR7, PT ;  /* 0x0000000756007c0c */ /* 0x000fe4000bf26270 */
[----:B------:R-:W-:Y:S01]  /*123a0*/  IADD3 R78, R191, 0x1c0, RZ ;  /* 0x000001c0bf4e7810 */ /* 0x000fe20007ffe0ff */
[----:B------:R-:W-:Y:S01]  /*123b0*/  IMAD.WIDE.U32 R20, R77, UR4, R20 ;  /* 0x000000044d147c25 */ /* 0x000fe2000f8e0014 */
[----:B------:R-:W-:Y:S01]  /*123c0*/  SEL R77, RZ, 0x10, P0 ;  /* 0x00000010ff4d7807 */ /* 0x000fe20000000000 */
[----:B------:R-:W-:Y:S01]  /*123d0*/  UIMAD UR4, UR12, UR8, URZ ;  /* 0x000000080c0472a4 */ /* 0x000fe2000f8e023f */
[----:B------:R-:W-:Y:S01]  /*123e0*/  SEL R18, RZ, 0x20, P1 ;  /* 0x00000020ff127807 */ /* 0x000fe20000800000 */
[----:B------:R-:W-:Y:S01]  /*123f0*/  VIADD R21, R21, UR6 ;  /* 0x0000000615157c36 */ /* 0x000fe20008000000 */
[----:B------:R-:W-:Y:S01]  /*12400*/  ISETP.GE.AND P1, PT, R78, UR7, PT ;  /* 0x000000074e007c0c */ /* 0x000fe2000bf26270 */
[----:B------:R-:W-:Y:S01]  /*12410*/  UIMAD UR6, UR39, UR9, UR4 ;  /* 0x00000009270672a4 */ /* 0x000fe2000f8e0204 */
[----:B------:R-:W-:Y:S01]  /*12420*/  LOP3.LUT R77, R18, R0, R77, 0xfe, !PT ;  /* 0x00000000124d7212 */ /* 0x000fe200078efe4d */
[----:B-----5:R-:W-:Y:S01]  /*12430*/  IMAD R18, R196, -0x40, R17 ;  /* 0xffffffc0c4127824 */ /* 0x020fe200078e0211 */
[----:B------:R-:W-:Y:S01]  /*12440*/  UIADD3 UR4, UR37, 0x38820, URZ ;  /* 0x0003882025047890 */ /* 0x000fe2000fffe03f */
[----:B------:R-:W-:Y:S01]  /*12450*/  SEL R0, RZ, 0x40, P2 ;  /* 0x00000040ff007807 */ /* 0x000fe20001000000 */
[C---:B------:R-:W-:Y:S01]  /*12460*/  VIADD R17, R194.reuse, 0x20 ;  /* 0x00000020c2117836 */ /* 0x040fe20000000000 */
[----:B------:R-:W-:Y:S01]  /*12470*/  ULDC.64 UR8, c[0x0][0xbe8] ;  /* 0x0002fa0000087ab9 */ /* 0x000fe20000000a00 */
[-C--:B------:R-:W-:Y:S01]  /*12480*/  ISETP.GE.AND P2, PT, R194, R18.reuse, PT ;  /* 0x00000012c200720c */ /* 0x080fe20003f46270 */
[----:B------:R-:W-:Y:S01]  /*12490*/  IMAD.WIDE.U32 R20, R81, UR39, R20 ;  /* 0x0000002751147c25 */ /* 0x000fe2000f8e0014 */
[----:B------:R-:W-:Y:S01]  /*124a0*/  UPRMT UR4, URZ, 0x654, UR4 ;  /* 0x000006543f047896 */ /* 0x000fe20008000004 */
[----:B------:R-:W-:-:S02]  /*124b0*/  ISETP.GE.AND P0, PT, R17, R18, PT ;  /* 0x000000121100720c */ /* 0x000fc40003f06270 */
[----:B------:R-:W-:Y:S01]  /*124c0*/  IMAD R17, R76, UR8, RZ ;  /* 0x000000084c117c24 */ /* 0x000fe2000f8e02ff */
[----:B------:R-:W-:Y:S01]  /*124d0*/  SHF.R.S32.HI R195, RZ, 0x1f, R194 ;  /* 0x0000001fffc37819 */ /* 0x000fe200000114c2 */
[----:B------:R-:W-:Y:S01]  /*124e0*/  VIADD R21, R21, UR6 ;  /* 0x0000000615157c36 */ /* 0x000fe20008000000 */
[----:B------:R-:W-:Y:S01]  /*124f0*/  LOP3.LUT R0, R77, R0, RZ, 0xfc, !PT ;  /* 0x000000004d007212 */ /* 0x000fe200078efcff */
[C---:B------:R-:W-:Y:S01]  /*12500*/  IMAD R81, R79.reuse, UR9, R17 ;  /* 0x000000094f517c24 */ /* 0x040fe2000f8e0211 */
[----:B------:R-:W-:Y:S01]  /*12510*/  SEL R17, RZ, 0x80, P1 ;  /* 0x00000080ff117807 */ /* 0x000fe20000800000 */
[----:B------:R-:W-:Y:S01]  /*12520*/  IMAD.WIDE.U32 R78, R79, UR8, R20 ;  /* 0x000000084f4e7c25 */ /* 0x000fe2000f8e0014 */
[----:B-1----:R-:W-:Y:S02]  /*12530*/  SYNCS.ARRIVE.TRANS64.RED.A1T0 RZ, [UR4], RZ ;  /* 0x000000ffffff79a7 */ /* 0x002fe40008100404 */
[----:B------:R-:W-:Y:S01]  /*12540*/  LOP3.LUT R17, R0, R17, RZ, 0xfc, !PT ;  /* 0x0000001100117212 */ /* 0x000fe200078efcff */
[----:B------:R-:W-:-:S04]  /*12550*/  IMAD.WIDE R76, R196, 0x40, R194 ;  /* 0x00000040c44c7825 */ /* 0x000fc800078e02c2 */
[----:B------:R-:W-:Y:S01]  /*12560*/  IMAD.IADD R85, R79, 0x1, R81 ;  /* 0x000000014f557824 */ /* 0x000fe200078e0251 */
[----:B0-----:R-:W-:Y:S06]  /*12570*/  @P2 BRA `(.L_x_5169) ;  /* 0x00000000006c2947 */ /* 0x001fec0003800000 */
        /* <DEDUP_REMOVED lines=11> */
[----:B------:R-:W-:-:S02]  /*12630*/  LOP3.LUT P5, RZ, R0, 0x40, RZ, 0xc0, !PT ;  /* 0x0000004000ff7812 */ /* 0x000fc400078ac0ff */
[----:B------:R-:W-:Y:S01]  /*12640*/  IMAD.IADD R21, R21, 0x1, R81 ;  /* 0x0000000115157824 */ /* 0x000fe200078e0251 */
[C---:B------:R-:W-:Y:S02]  /*12650*/  LEA R80, P1, R20.reuse, UR8, 0x1 ;  /* 0x0000000814507c11 */ /* 0x040fe4000f8208ff */
        /* <DEDUP_REMOVED lines=13> */
.L_x_5169:
[----:B------:R-:W-:Y:S05]  /*12730*/  BSYNC B1 ;  /* 0x0000000000017941 */ /* 0x000fea0003800000 */
.L_x_5168:
[----:B------:R-:W-:Y:S05]  /*12740*/  @P0 BRA `(.L_x_5170) ;  /* 0x0000000c00280947 */ /* 0x000fea0003800000 */
[----:B0-----:R-:W-:Y:S01]  /*12750*/  IADD3 R7, P0, R76, 0x20, RZ ;  /* 0x000000204c077810 */ /* 0x001fe20007f1e0ff */
[----:B------:R-:W-:Y:S01]  /*12760*/  ULDC.64 UR8, c[0x0][0xbd8] ;  /* 0x0002f60000087ab9 */ /* 0x000fe20000000a00 */
[----:B------:R-:W-:Y:S01]  /*12770*/  IMAD.MOV.U32 R4, RZ, RZ, R78 ;  /* 0x000000ffff047224 */ /* 0x000fe200078e004e */
[----:B------:R-:W-:Y:S01]  /*12780*/  ISETP.GE.AND P4, PT, R3, UR7, PT ;  /* 0x0000000703007c0c */ /* 0x000fe2000bf86270 */
        /* <DEDUP_REMOVED lines=28> */
.L_x_5165:
[----:B------:R-:W0:Y:S01]  /*12950*/  LDC.64 R6, c[0x0][0xcd8] ;  /* 0x00033600ff067b82 */ /* 0x000e220000000a00 */
[----:B------:R-:W-:Y:S01]  /*12960*/  IMAD.MOV.U32 R9, RZ, RZ, RZ ;  /* 0x000000ffff097224 */ /* 0x000fe200078e00ff */
[----:B------:R-:W-:-:S06]  /*12970*/  ULDC.64 UR6, c[0x0][0x208] ;  /* 0x0000820000067ab9 */ /* 0x000fcc0000000a00 */
[----:B------:R-:W1:Y:S01]  /*12980*/  LDC.64 R4, c[0x0][0xcd8] ;  /* 0x00033600ff047b82 */ /* 0x000e620000000a00 */
[----:B0-----:R-:W-:-:S04]  /*12990*/  ISETP.NE.U32.AND P0, PT, R6, RZ, PT ;  /* 0x000000ff0600720c */ /* 0x001fc80003f05070 */
[----:B------:R-:W-:-:S03]  /*129a0*/  ISETP.NE.AND.EX P0, PT, R7, RZ, PT, P0 ;  /* 0x000000ff0700720c */ /* 0x000fc60003f05300 */
[----:B------:R-:W0:Y:S01]  /*129b0*/  LDC.64 R6, c[0x0][0xce0] ;  /* 0x00033800ff067b82 */ /* 0x000e220000000a00 */
[----:B-1----:R-:W-:-:S07]  /*129c0*/  IMAD.WIDE R4, R193, 0x4, R4 ;  /* 0x00000004c1047825 */ /* 0x002fce00078e0204 */
[----:B------:R-:W1:Y:S01]  /*129d0*/  LDC R3, c[0x0][0xb88] ;  /* 0x0002e200ff037b82 */ /* 0x000e620000000800 */
[----:B------:R-:W-:Y:S01]  /*129e0*/  VIADD R13, R191, 0x40 ;  /* 0x00000040bf0d7836 */ /* 0x000fe20000000000 */
[----:B------:R-:W5:Y:S01]  /*129f0*/  @P0 LDG.E R9, desc[UR6][R4.64] ;  /* 0x0000000604090981 */ /* 0x000f62000c1e1900 */
[----:B0-----:R-:W-:-:S04]  /*12a00*/  ISETP.NE.U32.AND P1, PT, R6, RZ, PT ;  /* 0x000000ff0600720c */ /* 0x001fc80003f25070 */
[----:B------:R-:W-:-:S13]  /*12a10*/  ISETP.NE.AND.EX P1, PT, R7, RZ, PT, P1 ;  /* 0x000000ff0700720c */ /* 0x000fda0003f25310 */
[----:B------:R-:W0:Y:S01]  /*12a20*/  @P1 LDC.64 R6, c[0x0][0xce0] ;  /* 0x00033800ff061b82 */ /* 0x000e220000000a00 */
[C---:B------:R-:W-:Y:S02]  /*12a30*/  VIADD R14, R191.reuse, 0x80 ;  /* 0x00000080bf0e7836 */ /* 0x040fe40000000000 */
[----:B------:R-:W-:Y:S02]  /*12a40*/  VIADD R15, R191, 0xc0 ;  /* 0x000000c0bf0f7836 */ /* 0x000fe40000000000 */
[----:B0-----:R-:W-:-:S05]  /*12a50*/  @P1 IMAD.WIDE R6, R193, 0x4, R6 ;  /* 0x00000004c1061825 */ /* 0x001fca00078e0206 */
[----:B-1----:R0:W5:Y:S01]  /*12a60*/  @P1 LDG.E R3, desc[UR6][R6.64] ;  /* 0x0000000606031981 */ /* 0x002162000c1e1900 */
[----:B------:R-:W-:Y:S02]  /*12a70*/  ULDC UR7, c[0x0][0xb8c] ;  /* 0x0002e30000077ab9 */ /* 0x000fe40000000800 */
[----:B------:R-:W-:Y:S02]  /*12a80*/  ISETP.GE.AND P3, PT, R13, UR7, PT ;  /* 0x000000070d007c0c */ /* 0x000fe4000bf66270 */
[----:B------:R-:W-:Y:S02]  /*12a90*/  ISETP.GE.AND P2, PT, R191, UR7, PT ;  /* 0x00000007bf007c0c */ /* 0x000fe4000bf46270 */
[----:B------:R-:W-:Y:S02]  /*12aa0*/  SEL R8, RZ, 0xffffffff, P3 ;  /* 0xffffffffff087807 */ /* 0x000fe40001800000 */
[----:B------:R-:W-:Y:S02]  /*12ab0*/  SEL R0, RZ, 0x1, P2 ;  /* 0x00000001ff007807 */ /* 0x000fe40001000000 */
[----:B------:R-:W-:Y:S01]  /*12ac0*/  ISETP.GE.AND P2, PT, R14, UR7, PT ;  /* 0x000000070e007c0c */ /* 0x000fe2000bf46270 */
[----:B------:R-:W-:Y:S01]  /*12ad0*/  IMAD.SHL.U32 R11, R8, 0x2, RZ ;  /* 0x00000002080b7824 */ /* 0x000fe200078e00ff */
[----:B------:R-:W-:-:S02]  /*12ae0*/  ISETP.GE.AND P3, PT, R15, UR7, PT ;  /* 0x000000070f007c0c */ /* 0x000fc4000bf66270 */
[----:B0-----:R-:W-:Y:S02]  /*12af0*/  SEL R7, RZ, 0x4, P2 ;  /* 0x00000004ff077807 */ /* 0x001fe40001000000 */
[----:B------:R-:W-:Y:S02]  /*12b00*/  LOP3.LUT R0, R11, 0x2, R0, 0xe2, !PT ;  /* 0x000000020b007812 */ /* 0x000fe400078ee200 */
[----:B------:R-:W-:-:S04]  /*12b10*/  SEL R6, RZ, 0x8, P3 ;  /* 0x00000008ff067807 */ /* 0x000fc80001800000 */
[----:B------:R-:W-:Y:S01]  /*12b20*/  LOP3.LUT R17, R6, R0, R7, 0xfe, !PT ;  /* 0x0000000006117212 */ /* 0x000fe200078efe07 */
[----:B------:R-:W-:Y:S06]  /*12b30*/  @P1 BRA `(.L_x_5171) ;  /* 0x0000000000141947 */ /* 0x000fec0003800000 */
[----:B------:R-:W-:Y:S05]  /*12b40*/  @!P0 BRA `(.L_x_5171) ;  /* 0x0000000000108947 */ /* 0x000fea0003800000 */
[----:B------:R-:W-:Y:S02]  /*12b50*/  ULDC.64 UR8, c[0x0][0x208] ;  /* 0x0000820000087ab9 */ /* 0x000fe40000000a00 */
[----:B------:R-:W2:Y:S04]  /*12b60*/  LDG.E R0, desc[UR8][R4.64] ;  /* 0x0000000804007981 */ /* 0x000ea8000c1e1900 */
[----:B-----5:R-:W2:Y:S02]  /*12b70*/  LDG.E R3, desc[UR8][R4.64+0x4] ;  /* 0x0000040804037981 */ /* 0x020ea4000c1e1900 */
[----:B--2---:R-:W-:-:S07]  /*12b80*/  IMAD.IADD R3, R3, 0x1, -R0 ;  /* 0x0000000103037824 */ /* 0x004fce00078e0a00 */
.L_x_5171:
[----:B------:R-:W-:Y:S01]  /*12b90*/  ISETP.GT.AND P1, PT, R200, 0x3f, PT ;  /* 0x0000003fc800780c */ /* 0x000fe20003f24270 */
[----:B------:R-:W-:Y:S01]  /*12ba0*/  USHF.R.S32.HI UR6, URZ, 0x1f, UR39 ;  /* 0x0000001f3f067899 */ /* 0x000fe20008011427 */
[----:B------:R-:W-:Y:S01]  /*12bb0*/  SHF.R.S32.HI R0, RZ, 0x1f, R193 ;  /* 0x0000001fff007819 */ /* 0x000fe200000114c1 */
[----:B------:R-:W-:Y:S01]  /*12bc0*/  BSSY B1, `(.L_x_5172) ;  /* 0x0000020000017945 */ /* 0x000fe20003800000 */
[----:B------:R-:W-:Y:S01]  /*12bd0*/  SHF.R.S32.HI R12, RZ, 0x1f, R191 ;  /* 0x0000001fff0c7819 */ /* 0x000fe200000114bf */
[C---:B------:R-:W-:Y:S01]  /*12be0*/  VIADD R18, R191.reuse, 0x100 ;  /* 0x00000100bf127836 */ /* 0x040fe20000000000 */
[----:B------:R-:W-:Y:S02]  /*12bf0*/  IADD3 R24, R191, 0x140, RZ ;  /* 0x00000140bf187810 */ /* 0x000fe40007ffe0ff */
[----:B------:R-:W-:Y:S02]  /*12c00*/  SEL R11, R193, RZ, !P0 ;  /* 0x000000ffc10b7207 */ /* 0x000fe40004000000 */
[----:B------:R-:W-:-:S02]  /*12c10*/  SEL R10, R0, RZ, !P0 ;  /* 0x000000ff000a7207 */ /* 0x000fc40004000000 */
[----:B-----5:R-:W-:Y:S01]  /*12c20*/  SHF.R.S32.HI R8, RZ, 0x1f, R9 ;  /* 0x0000001fff087819 */ /* 0x020fe20000011409 */
[----:B------:R-:W-:Y:S06]  /*12c30*/  @P1 BRA `(.L_x_5173) ;  /* 0x0000000000601947 */ /* 0x000fec0003800000 */
        /* <DEDUP_REMOVED lines=13> */
[----:B------:R-:W-:-:S03]  /*12d10*/  ULDC.64 UR8, c[0x0][0xc78] ;  /* 0x00031e0000087ab9 */ /* 0x000fc60000000a00 */
[----:B------:R-:W-:Y:S02]  /*12d20*/  IMAD R0, R10, UR8, RZ ;  /* 0x000000080a007c24 */ /* 0x000fe4000f8e02ff */
[----:B------:R-:W-:Y:S02]  /*12d30*/  VIADD R5, R5, UR4 ;  /* 0x0000000405057c36 */ /* 0x000fe40008000000 */
        /* <DEDUP_REMOVED lines=8> */
.L_x_5173:
[----:B------:R-:W-:Y:S05]  /*12dc0*/  BSYNC B1 ;  /* 0x0000000000017941 */ /* 0x000fea0003800000 */
.L_x_5172:
[----:B------:R-:W-:Y:S01]  /*12dd0*/  ULDC.64 UR8, c[0x0][0xba0] ;  /* 0x0002e80000087ab9 */ /* 0x000fe20000000a00 */
[----:B------:R-:W-:Y:S01]  /*12de0*/  IMAD.MOV.U32 R4, RZ, RZ, R191 ;  /* 0x000000ffff047224 */ /* 0x000fe200078e00bf */
[----:B------:R-:W-:Y:S01]  /*12df0*/  ISETP.GE.AND P0, PT, R18, UR7, PT ;  /* 0x0000000712007c0c */ /* 0x000fe2000bf06270 */
[----:B0-----:R-:W-:Y:S01]  /*12e00*/  IMAD.MOV.U32 R5, RZ, RZ, R12 ;  /* 0x000000ffff057224 */ /* 0x001fe200078e000c */
[----:B------:R-:W-:Y:S01]  /*12e10*/  ISETP.GE.AND P1, PT, R24, UR7, PT ;  /* 0x0000000718007c0c */ /* 0x000fe2000bf26270 */
[----:B------:R-:W-:Y:S01]  /*12e20*/  IMAD R0, R8, UR8, RZ ;  /* 0x0000000808007c24 */ /* 0x000fe2000f8e02ff */
[----:B------:R-:W-:Y:S01]  /*12e30*/  BSSY B1, `(.L_x_5174) ;  /* 0x000003d000017945 */ /* 0x000fe20003800000 */
[----:B------:R-:W-:Y:S01]  /*12e40*/  IMAD.WIDE.U32 R4, R9, UR8, R4 ;  /* 0x0000000809047c25 */ /* 0x000fe2000f8e0004 */
[----:B------:R-:W-:-:S03]  /*12e50*/  SEL R6, RZ, 0x20, P1 ;  /* 0x00000020ff067807 */ /* 0x000fc60000800000 */
[----:B------:R-:W-:Y:S01]  /*12e60*/  IMAD R9, R9, UR9, R0 ;  /* 0x0000000909097c24 */ /* 0x000fe2000f8e0200 */
[----:B------:R-:W-:Y:S01]  /*12e70*/  SEL R0, RZ, 0x10, P0 ;  /* 0x00000010ff007807 */ /* 0x000fe20000000000 */
[----:B------:R-:W-:Y:S01]  /*12e80*/  VIADD R7, R191, 0x180 ;  /* 0x00000180bf077836 */ /* 0x000fe20000000000 */
[----:B------:R-:W-:Y:S01]  /*12e90*/  ULDC.64 UR8, c[0x0][0xbe0] ;  /* 0x0002f80000087ab9 */ /* 0x000fe20000000a00 */
[----:B------:R-:W-:Y:S01]  /*12ea0*/  IMAD R3, R196, -0x40, R3 ;  /* 0xffffffc0c4037824 */ /* 0x000fe200078e0203 */
[----:B------:R-:W-:Y:S01]  /*12eb0*/  LOP3.LUT R17, R6, R17, R0, 0xfe, !PT ;  /* 0x0000001106117212 */ /* 0x000fe200078efe00 */
[----:B------:R-:W-:Y:S01]  /*12ec0*/  UIMAD UR4, UR6, UR8, URZ ;  /* 0x00000008060472a4 */ /* 0x000fe2000f8e023f */
[----:B------:R-:W-:Y:S01]  /*12ed0*/  ISETP.GE.AND P0, PT, R7, UR7, PT ;  /* 0x0000000707007c0c */ /* 0x000fe2000bf06270 */
[----:B------:R-:W-:Y:S01]  /*12ee0*/  VIADD R6, R191, 0x1c0 ;  /* 0x000001c0bf067836 */ /* 0x000fe20000000000 */
[----:B------:R-:W-:Y:S01]  /*12ef0*/  ISETP.GE.AND P1, PT, R194, R3, PT ;  /* 0x00000003c200720c */ /* 0x000fe20003f26270 */
[----:B------:R-:W-:Y:S01]  /*12f00*/  IMAD.IADD R5, R5, 0x1, R9 ;  /* 0x0000000105057824 */ /* 0x000fe200078e0209 */
[----:B------:R-:W-:Y:S01]  /*12f10*/  UIMAD UR4, UR39, UR9, UR4 ;  /* 0x00000009270472a4 */ /* 0x000fe2000f8e0204 */
[----:B------:R-:W-:Y:S01]  /*12f20*/  IMAD.U32 R7, RZ, RZ, UR8 ;  /* 0x00000008ff077e24 */ /* 0x000fe2000f8e00ff */
[----:B------:R-:W-:Y:S01]  /*12f30*/  SEL R0, RZ, 0x40, P0 ;  /* 0x00000040ff007807 */ /* 0x000fe20000000000 */
[----:B------:R-:W-:Y:S01]  /*12f40*/  ULDC.64 UR8, c[0x0][0xbe8] ;  /* 0x0002fa0000087ab9 */ /* 0x000fe20000000a00 */
[----:B------:R-:W-:Y:S01]  /*12f50*/  ISETP.GE.AND P2, PT, R6, UR7, PT ;  /* 0x0000000706007c0c */ /* 0x000fe2000bf46270 */
[----:B------:R-:W-:Y:S01]  /*12f60*/  IMAD.WIDE.U32 R4, R7, UR39, R4 ;  /* 0x0000002707047c25 */ /* 0x000fe2000f8e0004 */
[----:B------:R-:W-:-:S02]  /*12f70*/  LOP3.LUT R17, R17, R0, RZ, 0xfc, !PT ;  /* 0x0000000011117212 */ /* 0x000fc400078efcff */
[----:B------:R-:W-:Y:S01]  /*12f80*/  SHF.R.S32.HI R9, RZ, 0x1f, R194 ;  /* 0x0000001fff097819 */ /* 0x000fe200000114c2 */
[----:B------:R-:W-:Y:S02]  /*12f90*/  VIADD R6, R194, 0x20 ;  /* 0x00000020c2067836 */ /* 0x000fe40000000000 */
[----:B------:R-:W-:Y:S02]  /*12fa0*/  IMAD R0, R10, UR8, RZ ;  /* 0x000000080a007c24 */ /* 0x000fe4000f8e02ff */
[----:B------:R-:W-:Y:S01]  /*12fb0*/  VIADD R5, R5, UR4 ;  /* 0x0000000405057c36 */ /* 0x000fe20008000000 */
[----:B------:R-:W-:Y:S01]  /*12fc0*/  ISETP.GE.AND P0, PT, R6, R3, PT ;  /* 0x000000030600720c */ /* 0x000fe20003f06270 */
[C---:B------:R-:W-:Y:S01]  /*12fd0*/  IMAD R3, R11.reuse, UR9, R0 ;  /* 0x000000090b037c24 */ /* 0x040fe2000f8e0200 */
[----:B------:R-:W-:Y:S01]  /*12fe0*/  SEL R0, RZ, 0x80, P2 ;  /* 0x00000080ff007807 */ /* 0x000fe20001000000 */
[----:B------:R-:W-:-:S03]  /*12ff0*/  IMAD.WIDE.U32 R6, R11, UR8, R4 ;  /* 0x000000080b067c25 */ /* 0x000fc6000f8e0004 */
[----:B------:R-:W-:Y:S01]  /*13000*/  LOP3.LUT R0, R17, R0, RZ, 0xfc, !PT ;  /* 0x0000000011007212 */ /* 0x000fe200078efcff */
[----:B------:R-:W-:Y:S02]  /*13010*/  IMAD.MOV.U32 R8, RZ, RZ, R194 ;  /* 0x000000ffff087224 */ /* 0x000fe400078e00c2 */
[----:B------:R-:W-:Y:S02]  /*13020*/  IMAD.IADD R11, R7, 0x1, R3 ;  /* 0x00000001070b7824 */ /* 0x000fe400078e0203 */
        /* <DEDUP_REMOVED lines=29> */
.L_x_5175:
[----:B------:R-:W-:Y:S05]  /*13200*/  BSYNC B1 ;  /* 0x0000000000017941 */ /* 0x000fea0003800000 */
.L_x_5174:
[----:B------:R-:W-:Y:S05]  /*13210*/  @P0 BRA `(.L_x_5170) ;  /* 0x0000000000740947 */ /* 0x000fea0003800000 */
[----:B------:R-:W-:Y:S01]  /*13220*/  IADD3 R3, P0, R8, 0x20, RZ ;  /* 0x0000002008037810 */ /* 0x000fe20007f1e0ff */
[----:B------:R-:W-:Y:S01]  /*13230*/  ULDC.64 UR8, c[0x0][0xbd8] ;  /* 0x0002f60000087ab9 */ /* 0x000fe20000000a00 */
[----:B------:R-:W-:Y:S01]  /*13240*/  IMAD.MOV.U32 R4, RZ, RZ, R6 ;  /* 0x000000ffff047224 */ /* 0x000fe200078e0006 */
[----:B------:R-:W-:Y:S01]  /*13250*/  ULDC.64 UR10, c[0x0][0x208] ;  /* 0x00008200000a7ab9 */ /* 0x000fe20000000a00 */
[----:B------:R-:W-:Y:S01]  /*13260*/  IADD3.X R8, RZ, R9, RZ, P0, !PT ;  /* 0x00000009ff087210 */ /* 0x000fe200007fe4ff */
[----:B------:R-:W-:Y:S01]  /*13270*/  IMAD.MOV.U32 R5, RZ, RZ, R11 ;  /* 0x000000ffff057224 */ /* 0x000fe200078e000b */
[----:B------:R-:W-:Y:S02]  /*13280*/  ISETP.GE.AND P0, PT, R13, UR7, PT ;  /* 0x000000070d007c0c */ /* 0x000fe4000bf06270 */
[----:B------:R-:W-:Y:S01]  /*13290*/  ISETP.GE.AND P1, PT, R14, UR7, PT ;  /* 0x000000070e007c0c */ /* 0x000fe2000bf26270 */
[----:B------:R-:W-:Y:S01]  /*132a0*/  IMAD R8, R8, UR8, RZ ;  /* 0x0000000808087c24 */ /* 0x000fe2000f8e02ff */
[----:B------:R-:W-:Y:S01]  /*132b0*/  ISETP.GE.AND P2, PT, R15, UR7, PT ;  /* 0x000000070f007c0c */ /* 0x000fe2000bf46270 */
[----:B------:R-:W-:Y:S01]  /*132c0*/  IMAD.WIDE.U32 R4, R3, UR8, R4 ;  /* 0x0000000803047c25 */ /* 0x000fe2000f8e0004 */
        /* <DEDUP_REMOVED lines=18> */
.L_x_5170:
[----:B------:R-:W-:Y:S05]  /*133f0*/  BSYNC B0 ;  /* 0x0000000000007941 */ /* 0x000fea0003800000 */
.L_x_5164:
[----:B------:R-:W-:Y:S02]  /*13400*/  ULDC UR4, c[0x0][0xd14] ;  /* 0x0003450000047ab9 */ /* 0x000fe40000000800 */
[----:B------:R-:W-:-:S13]  /*13410*/  ISETP.GE.AND P0, PT, R187, UR4, PT ;  /* 0x00000004bb007c0c */ /* 0x000fda000bf06270 */
[----:B------:R-:W-:Y:S05]  /*13420*/  @!P0 BRA `(.L_x_5176) ;  /* 0xfffffed800cc8947 */ /* 0x000fea000383ffff */
[----:B------:R-:W-:Y:S05]  /*13430*/  EXIT ;  /* 0x000000000000794d */ /* 0x000fea0003800000 */
.L_x_5072:
        /* <DEDUP_REMOVED lines=62> */
.L_x_5181:
        /* <DEDUP_REMOVED lines=16> */
.L_x_5180:
[----:B------:R-:W-:Y:S05]  /*13920*/  BSYNC B0 ;  /* 0x0000000000007941 */ /* 0x000fea0003800000 */
.L_x_5179:
        /* <DEDUP_REMOVED lines=25> */
.L_x_5177:
        /* <DEDUP_REMOVED lines=21> */
.L_x_5182:
        /* <DEDUP_REMOVED lines=56> */
.L_x_5178:
[----:B------:R-:W-:Y:S02]  /*13f90*/  IMAD.MOV.U32 R17, RZ, RZ, RZ ;  /* 0x000000ffff117224 */ /* 0x000fe400078e00ff */
[----:B------:R-:W-:Y:S02]  /*13fa0*/  IMAD.U32 R16, RZ, RZ, UR6 ;  /* 0x00000006ff107e24 */ /* 0x000fe4000f8e00ff */
[----:B------:R-:W-:-:S07]  /*13fb0*/  IMAD.MOV.U32 R18, RZ, RZ, RZ ;  /* 0x000000ffff127224 */ /* 0x000fce00078e00ff */
.L_x_5183:
[----:B------:R-:W1:Y:S01]  /*13fc0*/  S2R R2, SR_TID.X ;  /* 0x0000000000027919 */ /* 0x000e620000002100 */
[----:B------:R-:W-:Y:S01]  /*13fd0*/  UMOV UR4, URZ ;  /* 0x0000003f00047c82 */ /* 0x000fe20008000000 */
        /* <DEDUP_REMOVED lines=10> */
[----:B------:R1:W-:Y:S02]  /*14080*/  STL [R1+0x4], R0 ;  /* 0x0000040001007387 */ /* 0x0003e40000100800 */
[----:B-1----:R-:W-:-:S05]  /*14090*/  IMAD.U32 R0, RZ, RZ, UR4 ;  /* 0x00000004ff007e24 */ /* 0x002fca000f8e00ff */
[----:B------:R1:W-:Y:S01]  /*140a0*/  STL [R1+0x1c], R0 ;  /* 0x00001c0001007387 */ /* 0x0003e20000100800 */
[----:B------:R-:W-:Y:S05]  /*140b0*/  @P0 BRA `(.L_x_5184) ;  /* 0x00000048003c0947 */ /* 0x000fea0003800000 */
[----:B------:R-:W-:Y:S01]  /*140c0*/  ULDC UR4, c[0x0][0xc] ;  /* 0x0000030000047ab9 */ /* 0x000fe20000000800 */
[----:B------:R-:W-:Y:S01]  /*140d0*/  IMAD.MOV.U32 R2, RZ, RZ, 0x1 ;  /* 0x00000001ff027424 */ /* 0x000fe200078e00ff */
[----:B------:R-:W-:Y:S01]  /*140e0*/  ULDC.64 UR54, c[0x0][0x198] ;  /* 0x0000660000367ab9 */ /* 0x000fe20000000a00 */
[----:B-1----:R-:W-:Y:S01]  /*140f0*/  IMAD.U32 R0, RZ, RZ, UR4 ;  /* 0x00000004ff007e24 */ /* 0x002fe2000f8e00ff */
[----:B------:R-:W-:Y:S02]  /*14100*/  UMOV UR4, URZ ;  /* 0x0000003f00047c82 */ /* 0x000fe40008000000 */
[----:B------:R-:W-:Y:S04]  /*14110*/  STL [R1+0x4], R2 ;  /* 0x0000040201007387 */ /* 0x000fe80000100800 */
[----:B------:R-:W-:Y:S04]  /*14120*/  STL [R1], RZ ;  /* 0x000000ff01007387 */ /* 0x000fe80000100800 */
[----:B------:R1:W-:Y:S02]  /*14130*/  STL [R1+0x20], R0 ;  /* 0x0000200001007387 */ /* 0x0003e40000100800 */
[----:B-1----:R-:W-:-:S05]  /*14140*/  IMAD.U32 R0, RZ, RZ, UR4 ;  /* 0x00000004ff007e24 */ /* 0x002fca000f8e00ff */
[----:B------:R1:W-:Y:S02]  /*14150*/  STL [R1+0x1c], R0 ;  /* 0x00001c0001007387 */ /* 0x0003e40000100800 */
.L_x_5258:
[----:B------:R-:W-:Y:S05]  /*14160*/  YIELD ;  /* 0x0000000000007946 */ /* 0x000fea0003800000 */
[----:B------:R-:W-:Y:S01]  /*14170*/  ULDC.64 UR4, c[0x0][0xb20] ;  /* 0x0002c80000047ab9 */ /* 0x000fe20000000a00 */
[----:B-1----:R-:W-:Y:S01]  /*14180*/  MOV R0, RZ ;  /* 0x000000ff00007202 */ /* 0x002fe20000000f00 */
[----:B------:R-:W-:Y:S01]  /*14190*/  ULDC.64 UR6, c[0x0][0x208] ;  /* 0x0000820000067ab9 */ /* 0x000fe20000000a00 */
[----:B------:R-:W-:-:S04]  /*141a0*/  ISETP.NE.U32.AND P0, PT, RZ, UR4, PT ;  /* 0x00000004ff007c0c */ /* 0x000fc8000bf05070 */
[----:B------:R-:W-:Y:S01]  /*141b0*/  ISETP.NE.AND.EX P0, PT, RZ, UR5, PT, P0 ;  /* 0x00000005ff007c0c */ /* 0x000fe2000bf05300 */
[----:B------:R-:W-:-:S12]  /*141c0*/  ULDC.64 UR4, c[0x0][0xaf8] ;  /* 0x0002be0000047ab9 */ /* 0x000fd80000000a00 */
[----:B--2---:R-:W1:Y:S01]  /*141d0*/  @P0 LDC.64 R2, c[0x0][0xb20] ;  /* 0x0002c800ff020b82 */ /* 0x004e620000000a00 */
[----:B------:R-:W-:Y:S01]  /*141e0*/  ISETP.NE.U32.AND P2, PT, RZ, UR4, PT ;  /* 0x00000004ff007c0c */ /* 0x000fe2000bf45070 */
[----:B-1----:R-:W-:-:S05]  /*141f0*/  @P0 IMAD.WIDE R2, R19, 0x4, R2 ;  /* 0x0000000413020825 */ /* 0x002fca00078e0202 */
[----:B------:R1:W5:Y:S01]  /*14200*/  @P0 LDG.E R0, desc[UR6][R2.64] ;  /* 0x0000000602000981 */ /* 0x000362000c1e1900 */
[----:B------:R-:W-:Y:S01]  /*14210*/  ISETP.NE.AND.EX P2, PT, RZ, UR5, PT, P2 ;  /* 0x00000005ff007c0c */ /* 0x000fe2000bf45320 */
[----:B------:R-:W-:Y:S01]  /*14220*/  IMAD.MOV.U32 R4, RZ, RZ, RZ ;  /* 0x000000ffff047224 */ /* 0x000fe200078e00ff */
[----:B------:R-:W-:Y:S01]  /*14230*/  ULDC.64 UR4, c[0x0][0xb10] ;  /* 0x0002c40000047ab9 */ /* 0x000fe20000000a00 */
[----:B-1----:R-:W1:Y:S02]  /*14240*/  LDC.64 R2, c[0x0][0xaf8] ;  /* 0x0002be00ff027b82 */ /* 0x002e640000000a00 */
[----:B-1----:R-:W-:-:S08]  /*14250*/  IMAD.WIDE R2, R19, 0x4, R2 ;  /* 0x0000000413027825 */ /* 0x002fd000078e0202 */
[----:B------:R-:W2:Y:S01]  /*14260*/  @P2 LDG.E R4, desc[UR6][R2.64] ;  /* 0x0000000602042981 */ /* 0x000ea2000c1e1900 */
[----:B------:R-:W-:Y:S01]  /*14270*/  ISETP.NE.U32.AND P1, PT, RZ, UR4, PT ;  /* 0x00000004ff007c0c */ /* 0x000fe2000bf25070 */
[----:B------:R-:W-:Y:S02]  /*14280*/  ULDC UR4, c[0x0][0x288] ;  /* 0x0000a20000047ab9 */ /* 0x000fe40000000800 */
[----:B------:R-:W-:Y:S01]  /*14290*/  IMAD.U32 R6, RZ, RZ, UR4 ;  /* 0x00000004ff067e24 */ /* 0x000fe2000f8e00ff */
[----:B------:R-:W-:Y:S01]  /*142a0*/  ISETP.NE.AND.EX P1, PT, RZ, UR5, PT, P1 ;  /* 0x00000005ff007c0c */ /* 0x000fe2000bf25310 */
[----:B------:R-:W-:Y:S02]  /*142b0*/  ULDC.64 UR4, c[0x0][0x3f8] ;  /* 0x0000fe0000047ab9 */ /* 0x000fe40000000a00 */
[----:B------:R-:W-:-:S03]  /*142c0*/  UISETP.NE.U32.AND UP0, UPT, UR4, URZ, UPT ;  /* 0x0000003f0400728c */ /* 0x000fc6000bf05070 */
[----:B------:R-:W-:Y:S01]  /*142d0*/  ULDC UR4, c[0x0][0x404] ;  /* 0x0001010000047ab9 */ /* 0x000fe20000000800 */
[----:B------:R-:W-:-:S03]  /*142e0*/  UISETP.NE.AND.EX UP0, UPT, UR5, URZ, UPT, UP0 ;  /* 0x0000003f0500728c */ /* 0x000fc6000bf05300 */
[----:B------:R-:W-:Y:S01]  /*142f0*/  ULDC UR5, c[0x0][0x2e0] ;  /* 0x0000b80000057ab9 */ /* 0x000fe20000000800 */
[----:B------:R-:W-:-:S04]  /*14300*/  USEL UR4, UR4, 0x1, UP0 ;  /* 0x0000000104047887 */ /* 0x000fc80008000000 */
[----:B------:R-:W-:Y:S01]  /*14310*/  UIMAD UR4, UR4, UR5, URZ ;  /* 0x00000005040472a4 */ /* 0x000fe2000f8e023f */
[----:B--2---:R1:W-:Y:S02]  /*14320*/  STL [R1+0x18], R4 ;  /* 0x0000180401007387 */ /* 0x0043e40000100800 */
[----:B-1----:R-:W1:Y:S02]  /*14330*/  @P1 LDC.64 R4, c[0x0][0xb10] ;  /* 0x0002c400ff041b82 */ /* 0x002e640000000a00 */
[----:B-1----:R-:W-:-:S05]  /*14340*/  @P1 IMAD.WIDE R4, R19, 0x4, R4 ;  /* 0x0000000413041825 */ /* 0x002fca00078e0204 */
[----:B------:R1:W5:Y:S01]  /*14350*/  @P1 LDG.E R6, desc[UR6][R4.64] ;  /* 0x0000000604061981 */ /* 0x000362000c1e1900 */
[----:B------:R-:W-:Y:S02]  /*14360*/  ULDC.64 UR6, c[0x0][0xb00] ;  /* 0x0002c00000067ab9 */ /* 0x000fe40000000a00 */
[----:B------:R-:W-:-:S04]  /*14370*/  ISETP.NE.U32.AND P0, PT, RZ, UR6, PT ;  /* 0x00000006ff007c0c */ /* 0x000fc8000bf05070 */
[----:B------:R-:W-:Y:S01]  /*14380*/  ISETP.NE.AND.EX P0, PT, RZ, UR7, PT, P0 ;  /* 0x00000007ff007c0c */ /* 0x000fe2000bf05300 */
[----:B-1----:R-:W-:Y:S01]  /*14390*/  IMAD.U32 R4, RZ, RZ, UR4 ;  /* 0x00000004ff047e24 */ /* 0x002fe2000f8e00ff */
[----:B------:R-:W-:Y:S11]  /*143a0*/  @P1 BRA `(.L_x_5185) ;  /* 0x0000000000141947 */ /* 0x000ff60003800000 */
[----:B------:R-:W-:Y:S05]  /*143b0*/  @!P2 BRA `(.L_x_5185) ;  /* 0x000000000010a947 */ /* 0x000fea0003800000 */
[----:B------:R-:W-:Y:S02]  /*143c0*/  ULDC.64 UR4, c[0x0][0x208] ;  /* 0x0000820000047ab9 */ /* 0x000fe40000000a00 */
[----:B------:R-:W2:Y:S04]  /*143d0*/  LDG.E R5, desc[UR4][R2.64] ;  /* 0x0000000402057981 */ /* 0x000ea8000c1e1900 */
[----:B-----5:R-:W2:Y:S02]  /*143e0*/  LDG.E R6, desc[UR4][R2.64+0x4] ;  /* 0x0000040402067981 */ /* 0x020ea4000c1e1900 */
[----:B--2---:R-:W-:-:S07]  /*143f0*/  IMAD.IADD R6, R6, 0x1, -R5 ;  /* 0x0000000106067824 */ /* 0x004fce00078e0a05 */
.L_x_5185:
[----:B------:R-:W1:Y:S01]  /*14400*/  LDC.64 R2, c[0x0][0xb00] ;  /* 0x0002c000ff027b82 */ /* 0x000e620000000a00 */
[----:B------:R-:W-:Y:S01]  /*14410*/  IMAD.MOV.U32 R5, RZ, RZ, RZ ;  /* 0x000000ffff057224 */ /* 0x000fe200078e00ff */
[----:B------:R-:W-:Y:S01]  /*14420*/  ULDC.64 UR4, c[0x0][0x208] ;  /* 0x0000820000047ab9 */ /* 0x000fe20000000a00 */
[----:B-1----:R-:W-:-:S05]  /*14430*/  IMAD.WIDE R2, R19, 0x4, R2 ;  /* 0x0000000413027825 */ /* 0x002fca00078e0202 */
[----:B------:R-:W2:Y:S01]  /*14440*/  @P0 LDG.E R5, desc[UR4][R2.64] ;  /* 0x0000000402050981 */ /* 0x000ea2000c1e1900 */
[----:B------:R-:W-:Y:S02]  /*14450*/  ULDC.64 UR4, c[0x0][0xb18] ;  /* 0x0002c60000047ab9 */ /* 0x000fe40000000a00 */
[----:B------:R-:W-:-:S04]  /*14460*/  ISETP.NE.U32.AND P1, PT, RZ, UR4, PT ;  /* 0x00000004ff007c0c */ /* 0x000fc8000bf25070 */
[----:B------:R-:W-:Y:S01]  /*14470*/  ISETP.NE.AND.EX P1, PT, RZ, UR5, PT, P1 ;  /* 0x00000005ff007c0c */ /* 0x000fe2000bf25310 */
[----:B--2--5:R-:W-:-:S05]  /*14480*/  IMAD.IADD R5, R5, 0x1, R0 ;  /* 0x0000000105057824 */ /* 0x024fca00078e0200 */
[----:B------:R1:W-:Y:S07]  /*14490*/  STL [R1+0x8], R5 ;  /* 0x0000080501007387 */ /* 0x0003ee0000100800 */
[----:B------:R-:W-:Y:S05]  /*144a0*/  @!P1 BRA `(.L_x_5186) ;  /* 0x0000000000149947 */ /* 0x000fea0003800000 */
[----:B------:R-:W2:Y:S01]  /*144b0*/  LDC.64 R2, c[0x0][0xb18] ;  /* 0x0002c600ff027b82 */ /* 0x000ea20000000a00 */
[----:B------:R-:W-:Y:S01]  /*144c0*/  ULDC.64 UR4, c[0x0][0x208] ;  /* 0x0000820000047ab9 */ /* 0x000fe20000000a00 */
[----:B--2---:R-:W-:-:S05]  /*144d0*/  IMAD.WIDE R2, R19, 0x4, R2 ;  /* 0x0000000413027825 */ /* 0x004fca00078e0202 */
[----:B------:R2:W5:Y:S01]  /*144e0*/  LDG.E R4, desc[UR4][R2.64] ;  /* 0x0000000402047981 */ /* 0x000562000c1e1900 */
[----:B------:R-:W-:Y:S05]  /*144f0*/  BRA `(.L_x_5187) ;  /* 0x0000000000147947 */ /* 0x000fea0003800000 */
.L_x_5186:
[----:B------:R-:W-:Y:S05]  /*14500*/  @!P0 BRA `(.L_x_5187) ;  /* 0x0000000000108947 */ /* 0x000fea0003800000 */
[----:B------:R-:W-:Y:S02]  /*14510*/  ULDC.64 UR4, c[0x0][0x208] ;  /* 0x0000820000047ab9 */ /* 0x000fe40000000a00 */
[----:B-1----:R-:W2:Y:S04]  /*14520*/  LDG.E R5, desc[UR4][R2.64] ;  /* 0x0000000402057981 */ /* 0x002ea8000c1e1900 */
[----:B------:R-:W2:Y:S02]  /*14530*/  LDG.E R4, desc[UR4][R2.64+0x4] ;  /* 0x0000040402047981 */ /* 0x000ea4000c1e1900 */
[----:B--2---:R-:W-:-:S07]  /*14540*/  IMAD.IADD R4, R4, 0x1, -R5 ;  /* 0x0000000104047824 */ /* 0x004fce00078e0a05 */
.L_x_5187:
        /* <DEDUP_REMOVED lines=9> */
[----:B------:R-:W-:-:S11]  /*145e0*/  VIADD R8, R7, 0xffffffff ;  /* 0xffffffff07087836 */ /* 0x000fd60000000000 */
[----:B------:R-:W-:Y:S05]  /*145f0*/  @P1 BRA `(.L_x_5190) ;  /* 0x00000000001c1947 */ /* 0x000fea0003800000 */
[----:B------:R-:W-:Y:S01]  /*14600*/  ISETP.NE.AND P1, PT, R3, 0x1, PT ;  /* 0x000000010300780c */ /* 0x000fe20003f25270 */
[----:B------:R-:W-:-:S12]  /*14610*/  IMAD.MOV R7, RZ, RZ, -R7 ;  /* 0x000000ffff077224 */ /* 0x000fd800078e0a07 */
[----:B-1----:R-:W1:Y:S02]  /*14620*/  @P1 LDC.64 R4, c[0x0][0xae0] ;  /* 0x0002b800ff041b82 */ /* 0x002e640000000a00 */
[----:B-1----:R-:W-:-:S05]  /*14630*/  @P1 IMAD.HI.U32 R4, R7, R4, RZ ;  /* 0x0000000407041227 */ /* 0x002fca00078e00ff */
[----:B------:R-:W-:-:S04]  /*14640*/  @P1 SHF.R.U32.HI R7, RZ, R5, R4 ;  /* 0x00000005ff071219 */ /* 0x000fc80000011604 */
[----:B------:R-:W-:Y:S01]  /*14650*/  LOP3.LUT R8, RZ, R7, RZ, 0x33, !PT ;  /* 0x00000007ff087212 */ /* 0x000fe200078e33ff */
[----:B------:R-:W-:Y:S06]  /*14660*/  BRA `(.L_x_5191) ;  /* 0x0000000000107947 */ /* 0x000fec0003800000 */
.L_x_5190:
[----:B------:R-:W-:-:S13]  /*14670*/  ISETP.NE.AND P1, PT, R3, 0x1, PT ;  /* 0x000000010300780c */ /* 0x000fda0003f25270 */
[----:B-1----:R-:W1:Y:S02]  /*14680*/  @P1 LDC.64 R4, c[0x0][0xae0] ;  /* 0x0002b800ff041b82 */ /* 0x002e640000000a00 */
[----:B-1----:R-:W-:-:S05]  /*14690*/  @P1 IMAD.HI.U32 R4, R8, R4, RZ ;  /* 0x0000000408041227 */ /* 0x002fca00078e00ff */
[----:B------:R-:W-:-:S07]  /*146a0*/  @P1 SHF.R.U32.HI R8, RZ, R5, R4 ;  /* 0x00000005ff081219 */ /* 0x000fce0000011604 */
.L_x_5191:
[----:B------:R-:W-:Y:S05]  /*146b0*/  BSYNC B0 ;  /* 0x0000000000007941 */ /* 0x000fea0003800000 */
.L_x_5189:
[----:B------:R-:W-:-:S05]  /*146c0*/  IMAD R5, R8, R3, R3 ;  /* 0x0000000308057224 */ /* 0x000fca00078e0203 */
[----:B------:R-:W-:-:S07]  /*146d0*/  VIMNMX R2, R2, R5, PT ;  /* 0x0000000502027248 */ /* 0x000fce0003fe0100 */
.L_x_5188:
[----:B------:R-:W-:Y:S01]  /*146e0*/  VIADD R2, R2, 0x3f ;  /* 0x0000003f02027836 */ /* 0x000fe20000000000 */
[----:B------:R-:W-:Y:S01]  /*146f0*/  ULDC UR4, c[0x0][0xad4] ;  /* 0x0002b50000047ab9 */ /* 0x000fe20000000800 */
[----:B------:R-:W-:Y:S02]  /*14700*/  VIADD R4, R0, 0x3f ;  /* 0x0000003f00047836 */ /* 0x000fe40000000000 */
[----:B------:R-:W-:Y:S01]  /*14710*/  IMAD R7, R17, 0x40, -R6 ;  /* 0x0000004011077824 */ /* 0x000fe200078e0a06 */
[----:B-1----:R-:W-:-:S03]  /*14720*/  SHF.R.S32.HI R5, RZ, 0x1f, R2 ;  /* 0x0000001fff057819 */ /* 0x002fc60000011402 */
[----:B------:R-:W-:Y:S01]  /*14730*/  IMAD.IADD R7, R0, 0x1, R7 ;  /* 0x0000000100077824 */ /* 0x000fe200078e0207 */
[----:B------:R-:W-:Y:S02]  /*14740*/  LEA.HI R2, R5, R2, RZ, 0x6 ;  /* 0x0000000205027211 */ /* 0x000fe400078f30ff */
[----:B------:R-:W-:Y:S01]  /*14750*/  SHF.R.S32.HI R5, RZ, 0x1f, R4 ;  /* 0x0000001fff057819 */ /* 0x000fe20000011404 */
[----:B------:R-:W-:Y:S01]  /*14760*/  VIADD R0, R7, -UR4 ;  /* 0x8000000407007c36 */ /* 0x000fe20008000000 */
[----:B------:R-:W-:Y:S02]  /*14770*/  SHF.R.S32.HI R2, RZ, 0x6, R2 ;  /* 0x00000006ff027819 */ /* 0x000fe40000011402 */
[----:B------:R-:W-:-:S04]  /*14780*/  LEA.HI R5, R5, R4, RZ, 0x6 ;  /* 0x0000000405057211 */ /* 0x000fc800078f30ff */
[----:B------:R-:W-:-:S04]  /*14790*/  SHF.R.S32.HI R5, RZ, 0x6, R5 ;  /* 0x00000006ff057819 */ /* 0x000fc80000011405 */
[----:B------:R-:W-:-:S05]  /*147a0*/  VIMNMX R8, R5, R2, PT ;  /* 0x0000000205087248 */ /* 0x000fca0003fe0100 */
[----:B------:R1:W-:Y:S01]  /*147b0*/  STL [R1+0x14], R8 ;  /* 0x0000140801007387 */ /* 0x0003e20000100800 */
[----:B------:R-:W-:Y:S05]  /*147c0*/  @!P0 BRA `(.L_x_5192) ;  /* 0x0000000000488947 */ /* 0x000fea0003800000 */
[----:B------:R-:W-:Y:S01]  /*147d0*/  IMAD.MOV.U32 R2, RZ, RZ, R7 ;  /* 0x000000ffff027224 */ /* 0x000fe200078e0007 */
[----:B------:R-:W-:Y:S04]  /*147e0*/  BSSY B0, `(.L_x_5193) ;  /* 0x000000e000007945 */ /* 0x000fe80003800000 */
[----:B------:R-:W-:-:S13]  /*147f0*/  ISETP.GT.AND P0, PT, R2, -0x1, PT ;  /* 0xffffffff0200780c */ /* 0x000fda0003f04270 */
        /* <DEDUP_REMOVED lines=8> */
.L_x_5194:
[----:B------:R-:W-:-:S13]  /*14880*/  ISETP.NE.AND P0, PT, R3, 0x1, PT ;  /* 0x000000010300780c */ /* 0x000fda0003f05270 */
[----:B------:R-:W2:Y:S02]  /*14890*/  @P0 LDC.64 R4, c[0x0][0xae0] ;  /* 0x0002b800ff040b82 */ /* 0x000ea40000000a00 */
[----:B--2---:R-:W-:-:S05]  /*148a0*/  @P0 IMAD.HI.U32 R4, R2, R4, RZ ;  /* 0x0000000402040227 */ /* 0x004fca00078e00ff */
[----:B------:R-:W-:-:S07]  /*148b0*/  @P0 SHF.R.U32.HI R2, RZ, R5, R4 ;  /* 0x00000005ff020219 */ /* 0x000fce0000011604 */
.L_x_5195:
[----:B------:R-:W-:Y:S05]  /*148c0*/  BSYNC B0 ;  /* 0x0000000000007941 */ /* 0x000fea0003800000 */
.L_x_5193:
[----:B------:R-:W-:-:S05]  /*148d0*/  IMAD R3, R2, R3, RZ ;  /* 0x0000000302037224 */ /* 0x000fca00078e02ff */
[----:B------:R-:W-:-:S07]  /*148e0*/  VIMNMX R0, R0, R3, !PT ;  /* 0x0000000300007248 */ /* 0x000fce0007fe0100 */
.L_x_5192:
        /* <DEDUP_REMOVED lines=12> */
[----:B------:R-:W2:Y:S01]  /*149b0*/  LDL R2, [R1+0x20] ;  /* 0x0000200001027983 */ /* 0x000ea20000100800 */
        /* <DEDUP_REMOVED lines=13> */
[----:B---3--:R-:W-:Y:S01]  /*14a90*/  IADD3 R16, R0, UR5, R7 ;  /* 0x0000000500107c10 */ /* 0x008fe2000fffe007 */
[----:B------:R-:W-:Y:S06]  /*14aa0*/  BRA `(.L_x_5198) ;  /* 0x0000003000ac7947 */ /* 0x000fec0003800000 */
.L_x_5197:
        /* <DEDUP_REMOVED lines=11> */
[----:B------:R-:W-:Y:S01]  /*14b60*/  MOV R4, UR6 ;  /* 0x0000000600047c02 */ /* 0x000fe20008000f00 */
[----:B------:R-:W-:Y:S01]  /*14b70*/  IMAD.U32 R5, RZ, RZ, UR7 ;  /* 0x00000007ff057e24 */ /* 0x000fe2000f8e00ff */
[----:B------:R-:W2:Y:S01]  /*14b80*/  LDC.64 R2, c[0x4][R2] ;  /* 0x0100000002027b82 */ /* 0x000ea20000000a00 */
[----:B------:R-:W-:Y:S02]  /*14b90*/  IMAD.U32 R6, RZ, RZ, UR8 ;  /* 0x00000008ff067e24 */ /* 0x000fe4000f8e00ff */
[----:B------:R-:W-:Y:S02]  /*14ba0*/  IMAD.U32 R7, RZ, RZ, UR9 ;  /* 0x00000009ff077e24 */ /* 0x000fe4000f8e00ff */
[----:B------:R-:W-:-:S02]  /*14bb0*/  IMAD.U32 R10, RZ, RZ, UR4 ;  /* 0x00000004ff0a7e24 */ /* 0x000fc4000f8e00ff */
[----:B------:R-:W-:Y:S02]  /*14bc0*/  IMAD.U32 R11, RZ, RZ, UR5 ;  /* 0x00000005ff0b7e24 */ /* 0x000fe4000f8e00ff */
[----:B-1----:R-:W-:Y:S02]  /*14bd0*/  IMAD.MOV.U32 R8, RZ, RZ, 0x70 ;  /* 0x00000070ff087424 */ /* 0x002fe400078e00ff */
[----:B------:R-:W-:Y:S02]  /*14be0*/  IMAD.MOV.U32 R12, RZ, RZ, 0x1 ;  /* 0x00000001ff0c7424 */ /* 0x000fe400078e00ff */
[----:B0-----:R-:W-:-:S07]  /*14bf0*/  IMAD.MOV.U32 R13, RZ, RZ, RZ ;  /* 0x000000ffff0d7224 */ /* 0x001fce00078e00ff */
[----:B------:R-:W-:-:S07]  /*14c00*/  LEPC R20, `(.L_x_5199) ;  /* 0x000000001014794e */ /* 0x000fce0000000000 */
[----:B--2---:R-:W-:Y:S05]  /*14c10*/  CALL.ABS.NOINC R2 ;  /* 0x0000000002007343 */ /* 0x004fea0003c00000 */
.L_x_5199:
        /* <DEDUP_REMOVED lines=11> */
[----:B------:R-:W-:Y:S02]  /*14cd0*/  IMAD.U32 R6, RZ, RZ, UR8 ;  /* 0x00000008ff067e24 */ /* 0x000fe4000f8e00ff */
[----:B------:R-:W-:-:S02]  /*14ce0*/  IMAD.U32 R7, RZ, RZ, UR9 ;  /* 0x00000009ff077e24 */ /* 0x000fc4000f8e00ff */
[----:B------:R-:W-:Y:S02]  /*14cf0*/  IMAD.U32 R10, RZ, RZ, UR4 ;  /* 0x00000004ff0a7e24 */ /* 0x000fe4000f8e00ff */
[----:B------:R-:W-:Y:S02]  /*14d00*/  IMAD.U32 R11, RZ, RZ, UR5 ;  /* 0x00000005ff0b7e24 */ /* 0x000fe4000f8e00ff */
[----:B-1----:R-:W-:Y:S02]  /*14d10*/  IMAD.MOV.U32 R8, RZ, RZ, 0x70 ;  /* 0x00000070ff087424 */ /* 0x002fe400078e00ff */
[----:B------:R-:W-:Y:S02]  /*14d20*/  IMAD.MOV.U32 R12, RZ, RZ, 0x1 ;  /* 0x00000001ff0c7424 */ /* 0x000fe400078e00ff */
[----:B0-2---:R-:W-:-:S07]  /*14d30*/  IMAD.MOV.U32 R13, RZ, RZ, RZ ;  /* 0x000000ffff0d7224 */ /* 0x005fce00078e00ff */
[----:B------:R-:W-:-:S07]  /*14d40*/  LEPC R20, `(.L_x_5201) ;  /* 0x000000001014794e */ /* 0x000fce0000000000 */
[----:B---3--:R-:W-:Y:S05]  /*14d50*/  CALL.ABS.NOINC R2 ;  /* 0x0000000002007343 */ /* 0x008fea0003c00000 */
.L_x_5201:
[----:B------:R-:W-:Y:S01]  /*14d60*/  MOV R2, 0x0 ;  /* 0x0000000000027802 */ /* 0x000fe20000000f00 */
[----:B------:R-:W-:Y:S01]  /*14d70*/  ULDC.64 UR6, c[0x4][0x108] ;  /* 0x0100420000067ab9 */ /* 0x000fe20000000a00 */
[----:B------:R-:W-:Y:S01]  /*14d80*/  ULDC.64 UR8, c[0x4][0x110] ;  /* 0x0100440000087ab9 */ /* 0x000fe20000000a00 */
[----:B------:R-:W-:Y:S01]  /*14d90*/  ULDC.64 UR4, c[0x4][0x48] ;  /* 0x0100120000047ab9 */ /* 0x000fe20000000a00 */
[----:B------:R-:W-:Y:S01]  /*14da0*/  MOV R4, UR6 ;  /* 0x0000000600047c02 */ /* 0x000fe20008000f00 */
[----:B------:R-:W-:Y:S01]  /*14db0*/  IMAD.U32 R5, RZ, RZ, UR7 ;  /* 0x00000007ff057e24 */ /* 0x000fe2000f8e00ff */
        /* <DEDUP_REMOVED lines=10> */
.L_x_5200:
[----:B------:R-:W2:Y:S01]  /*14e60*/  LDL.LU R7, [R1+0x18] ;  /* 0x0000180001077983 */ /* 0x000ea20000300800 */
[----:B------:R-:W3:Y:S01]  /*14e70*/  LDC R0, c[0x0][0x428] ;  /* 0x00010a00ff007b82 */ /* 0x000ee20000000800 */
[----:B------:R-:W-:Y:S01]  /*14e80*/  ULDC.64 UR4, c[0x0][0xaf0] ;  /* 0x0002bc0000047ab9 */ /* 0x000fe20000000a00 */
[----:B------:R-:W-:Y:S01]  /*14e90*/  IMAD.MOV.U32 R4, RZ, RZ, R19 ;  /* 0x000000ffff047224 */ /* 0x000fe200078e0013 */
[----:B------:R-:W4:Y:S01]  /*14ea0*/  S2R R6, SR_TID.X ;  /* 0x0000000000067919 */ /* 0x000f220000002100 */
[----:B------:R-:W-:Y:S01]  /*14eb0*/  ULDC.64 UR6, c[0x0][0x208] ;  /* 0x0000820000067ab9 */ /* 0x000fe20000000a00 */
[----:B---3--:R-:W-:Y:S01]  /*14ec0*/  ISETP.NE.AND P0, PT, R0, 0x1, PT ;  /* 0x000000010000780c */ /* 0x008fe20003f05270 */
[----:B------:R-:W-:Y:S01]  /*14ed0*/  IMAD.MOV.U32 R0, RZ, RZ, R18 ;  /* 0x000000ffff007224 */ /* 0x000fe200078e0012 */
[----:B----4-:R-:W-:-:S11]  /*14ee0*/  LOP3.LUT R6, R6, 0x1f, RZ, 0xc0, !PT ;  /* 0x0000001f06067812 */ /* 0x010fd600078ec0ff */
[----:B------:R-:W3:Y:S08]  /*14ef0*/  @P0 LDC R3, c[0x0][0x42c] ;  /* 0x00010b00ff030b82 */ /* 0x000ef00000000800 */
[----:B------:R-:W4:Y:S01]  /*14f00*/  @P0 LDC R5, c[0x0][0x430] ;  /* 0x00010c00ff050b82 */ /* 0x000f220000000800 */
[----:B---3--:R-:W-:-:S05]  /*14f10*/  @P0 IMAD.HI.U32 R2, R18, R3, RZ ;  /* 0x0000000312020227 */ /* 0x008fca00078e00ff */
[----:B----4-:R-:W-:Y:S02]  /*14f20*/  @P0 SHF.R.U32.HI R0, RZ, R5, R2 ;  /* 0x00000005ff000219 */ /* 0x010fe40000011602 */
[----:B------:R-:W-:-:S04]  /*14f30*/  ISETP.NE.U32.AND P0, PT, RZ, UR4, PT ;  /* 0x00000004ff007c0c */ /* 0x000fc8000bf05070 */
[----:B------:R-:W-:Y:S01]  /*14f40*/  ISETP.NE.AND.EX P0, PT, RZ, UR5, PT, P0 ;  /* 0x00000005ff007c0c */ /* 0x000fe2000bf05300 */
[----:B------:R-:W-:-:S12]  /*14f50*/  ULDC.64 UR4, c[0x0][0xaf8] ;  /* 0x0002be0000047ab9 */ /* 0x000fd80000000a00 */
[----:B------:R-:W3:Y:S01]  /*14f60*/  @P0 LDC.64 R2, c[0x0][0xaf0] ;  /* 0x0002bc00ff020b82 */ /* 0x000ee20000000a00 */
[----:B------:R-:W-:-:S04]  /*14f70*/  ISETP.NE.AND P6, PT, R6, RZ, PT ;  /* 0x000000ff0600720c */ /* 0x000fc80003fc5270 */
[----:B------:R-:W-:-:S09]  /*14f80*/  PLOP3.LUT P1, PT, P6, PT, PT, 0x8, 0x0 ;  /* 0x000000000000781c */ /* 0x000fd2000372e170 */
[----:B------:R-:W-:Y:S01]  /*14f90*/  VOTEU.ALL UP1, P6 ;  /* 0x00000000003f7886 */ /* 0x000fe20003020000 */
[----:B---3--:R-:W-:-:S05]  /*14fa0*/  @P0 IMAD.WIDE R2, R19, 0x4, R2 ;  /* 0x0000000413020825 */ /* 0x008fca00078e0202 */
[----:B------:R3:W5:Y:S01]  /*14fb0*/  @P0 LDG.E R4, desc[UR6][R2.64] ;  /* 0x0000000602040981 */ /* 0x000762000c1e1900 */
[----:B------:R-:W-:Y:S01]  /*14fc0*/  ISETP.NE.U32.AND P0, PT, RZ, UR4, PT ;  /* 0x00000004ff007c0c */ /* 0x000fe2000bf05070 */
[----:B------:R-:W-:-:S03]  /*14fd0*/  @!UP1 UIADD3 UR8, UP0, UR54, 0x270, URZ ;  /* 0x0000027036089890 */ /* 0x000fc6000ff1e03f */
[----:B------:R-:W-:Y:S01]  /*14fe0*/  ISETP.NE.AND.EX P0, PT, RZ, UR5, PT, P0 ;  /* 0x00000005ff007c0c */ /* 0x000fe2000bf05300 */
[----:B------:R-:W-:-:S03]  /*14ff0*/  @!UP1 UIADD3.X UR9, URZ, UR55, URZ, UP0, !UPT ;  /* 0x000000373f099290 */ /* 0x000fc600087fe43f */
[----:B------:R-:W-:Y:S01]  /*15000*/  SEL R6, R19, RZ, !P0 ;  /* 0x000000ff13067207 */ /* 0x000fe20004000000 */
[----:B------:R-:W-:Y:S01]  /*15010*/  VOTEU.ALL UP0, P6 ;  /* 0x00000000003f7886 */ /* 0x000fe20003000000 */
[----:B--23--:R-:W-:-:S07]  /*15020*/  IMAD R17, R17, 0x40, R7 ;  /* 0x0000004011117824 */ /* 0x00cfce00078e0207 */
.L_x_5202:
        /* <DEDUP_REMOVED lines=10> */
[----:B------:R-:W1:Y:S01]  /*150d0*/  LDL R5, [R1+0x14] ;  /* 0x0000140001057983 */ /* 0x000e620000100800 */
[----:B------:R-:W2:Y:S01]  /*150e0*/  LDC.64 R2, c[0x0][0x3f8] ;  /* 0x0000fe00ff027b82 */ /* 0x000ea20000000a00 */
[----:B------:R-:W-:Y:S02]  /*150f0*/  ULDC.64 UR4, c[0x0][0xb00] ;  /* 0x0002c00000047ab9 */ /* 0x000fe40000000a00 */
[----:B--2---:R-:W-:Y:S01]  /*15100*/  LOP3.LUT P0, RZ, R2, UR4, RZ, 0xfc, !PT ;  /* 0x0000000402ff7c12 */ /* 0x004fe2000f80fcff */
[----:B------:R-:W-:-:S03]  /*15110*/  UMOV UR4, 0xffffffff ;  /* 0xffffffff00047882 */ /* 0x000fc60000000000 */
[----:B------:R-:W-:-:S04]  /*15120*/  LOP3.LUT P0, RZ, R3, UR5, RZ, 0xfc, P0 ;  /* 0x0000000503ff7c12 */ /* 0x000fc8000800fcff */
[----:B-----5:R-:W-:Y:S01]  /*15130*/  SEL R7, R4, RZ, !P0 ;  /* 0x000000ff04077207 */ /* 0x020fe20004000000 */
[----:B-1----:R-:W-:Y:S01]  /*15140*/  VIADD R8, R5, 0xffffffff ;  /* 0xffffffff05087836 */ /* 0x002fe20000000000 */
[----:B------:R-:W-:Y:S07]  /*15150*/  BRA.DIV UR4, `(.L_x_5203) ;  /* 0x0000003e04f07947 */ /* 0x000fee000b800000 */
.L_x_5274:
[----:B------:R-:W-:Y:S01]  /*15160*/  UMOV UR4, 0xffffffff ;  /* 0xffffffff00047882 */ /* 0x000fe20000000000 */
[----:B------:R-:W-:Y:S02]  /*15170*/  SHF.R.S32.HI R5, RZ, 0x1f, R4 ;  /* 0x0000001fff057819 */ /* 0x000fe40000011404 */
[----:B------:R-:W-:Y:S05]  /*15180*/  BRA.DIV UR4, `(.L_x_5204) ;  /* 0x0000004204187947 */ /* 0x000fea000b800000 */
[----:B------:R-:W-:-:S13]  /*15190*/  ELECT P6, URZ, PT ;  /* 0x00000000003f782f */ /* 0x000fda00038c0000 */
.L_x_5277:
[----:B------:R-:W-:Y:S05]  /*151a0*/  @!P6 BRA `(.L_x_5205) ;  /* 0x000000040000e947 */ /* 0x000fea0003800000 */
[----:B------:R-:W-:-:S04]  /*151b0*/  ISETP.NE.U32.AND P0, PT, R2, RZ, PT ;  /* 0x000000ff0200720c */ /* 0x000fc80003f05070 */
[----:B------:R-:W-:-:S13]  /*151c0*/  ISETP.NE.AND.EX P0, PT, R3, RZ, PT, P0 ;  /* 0x000000ff0300720c */ /* 0x000fda0003f05300 */
[----:B------:R-:W-:Y:S05]  /*151d0*/  @!P0 BRA `(.L_x_5206) ;  /* 0x00000000004c8947 */ /* 0x000fea0003800000 */
        /* <DEDUP_REMOVED lines=19> */
.L_x_5206:
        /* <DEDUP_REMOVED lines=9> */
.L_x_5278:
        /* <DEDUP_REMOVED lines=11> */
.L_x_5208:
        /* <DEDUP_REMOVED lines=14> */
[----:B--2---:R-:W-:Y:S02]  /*15530*/  LEA R9, R11, R12, 0xd ;  /* 0x0000000c0b097211 */ /* 0x004fe400078e68ff */
[----:B---3--:R-:W-:Y:S02]  /*15540*/  R2UR UR4, R10 ;  /* 0x000000000a0472ca */ /* 0x008fe400000e0000 */
[----:B------:R-:W-:-:S11]  /*15550*/  R2UR UR8, R9 ;  /* 0x00000000090872ca */ /* 0x000fd600000e0000 */
[----:B------:R-:W-:Y:S02]  /*15560*/  ULEA UR11, UR11, UR4, 0x6 ;  /* 0x000000040b0b7291 */ /* 0x000fe4000f8e303f */
[----:B------:R-:W-:Y:S01]  /*15570*/  UIADD3 UR8, UR8, 0x22400, URZ ;  /* 0x0002240008087890 */ /* 0x000fe2000fffe03f */
[----:B------:R-:W-:-:S08]  /*15580*/  UMOV UR4, 0x0 ;  /* 0x0000000000047882 */ /* 0x000fd00000000000 */
[----:B------:R1:W-:Y:S02]  /*15590*/  UTMALDG.4D [UR8], [UR6], desc[UR4] ;  /* 0x00000408060075b4 */ /* 0x0003e40008019000 */
[----:B-1----:R-:W-:Y:S01]  /*155a0*/  NOP ;  /* 0x0000000000007918 */ /* 0x002fe20000000000 */
.L_x_5205:
[----:B------:R-:W1:Y:S01]  /*155b0*/  S2R R12, SR_CgaCtaId ;  /* 0x00000000000c7919 */ /* 0x000e620000008800 */
[----:B------:R-:W-:Y:S05]  /*155c0*/  WARPSYNC.ALL ;  /* 0x0000000000007948 */ /* 0x000fea0003800000 */
[----:B------:R-:W-:Y:S01]  /*155d0*/  BAR.SYNC.DEFER_BLOCKING 0x8, 0xa0 ;  /* 0x0202800000007b1d */ /* 0x000fe20000010000 */
[----:B------:R-:W-:Y:S02]  /*155e0*/  ELECT P0, URZ, PT ;  /* 0x00000000003f782f */ /* 0x000fe40003800000 */
[----:B------:R-:W-:-:S03]  /*155f0*/  MOV R11, 0x400 ;  /* 0x00000400000b7802 */ /* 0x000fc60000000f00 */
[----:B------:R-:W-:Y:S01]  /*15600*/  BSSY B0, `(.L_x_5209) ;  /* 0x000004c000007945 */ /* 0x000fe20003800000 */
[----:B-1----:R-:W-:-:S07]  /*15610*/  LEA R11, R12, R11, 0x18 ;  /* 0x0000000b0c0b7211 */ /* 0x002fce00078ec0ff */
        /* <DEDUP_REMOVED lines=8> */
[----:B------:R-:W-:Y:S01]  /*156a0*/  IMAD.MOV.U32 R6, RZ, RZ, 0x2000 ;  /* 0x00002000ff067424 */ /* 0x000fe200078e00ff */
[----:B------:R-:W-:Y:S01]  /*156b0*/  UIADD3 UR4, UP0, UR54, 0x770, URZ ;  /* 0x0000077036047890 */ /* 0x000fe2000ff1e03f */
[----:B------:R-:W-:Y:S01]  /*156c0*/  MOV R9, UR46 ;  /* 0x0000002e00097c02 */ /* 0x000fe20008000f00 */
[----:B------:R-:W-:Y:S01]  /*156d0*/  UMOV UR7, 0x12f00000 ;  /* 0x12f0000000077882 */ /* 0x000fe20000000000 */
[----:B------:R-:W-:Y:S01]  /*156e0*/  UMOV UR10, URZ ;  /* 0x0000003f000a7c82 */ /* 0x000fe20008000000 */
[----:B------:R1:W-:Y:S01]  /*156f0*/  SYNCS.ARRIVE.TRANS64 RZ, [R11+URZ+0x38800], R6 ;  /* 0x038800060bff79a7 */ /* 0x0003e2000800003f */
[----:B------:R-:W-:Y:S01]  /*15700*/  UIADD3 UR8, UR16, 0x20400, URZ ;  /* 0x0002040010087890 */ /* 0x000fe2000fffe03f */
[----:B------:R-:W-:Y:S01]  /*15710*/  R2UR UR46, R9 ;  /* 0x00000000092e72ca */ /* 0x000fe200000e0000 */
[----:B------:R-:W-:-:S02]  /*15720*/  UIADD3 UR9, UR16, 0x38800, URZ ;  /* 0x0003880010097890 */ /* 0x000fc4000fffe03f */
[----:B------:R-:W-:Y:S02]  /*15730*/  UIADD3.X UR5, URZ, UR55, URZ, UP0, !UPT ;  /* 0x000000373f057290 */ /* 0x000fe400087fe43f */
[----:B------:R-:W-:Y:S01]  /*15740*/  UIADD3 UR40, UR16, 0x28400, URZ ;  /* 0x0002840010287890 */ /* 0x000fe2000fffe03f */
[----:B------:R-:W-:Y:S01]  /*15750*/  UMOV UR42, 0x100 ;  /* 0x00000100002a7882 */ /* 0x000fe20000000000 */
[----:B-1----:R-:W-:Y:S01]  /*15760*/  IMAD.MOV.U32 R6, RZ, RZ, 0x10000 ;  /* 0x00010000ff067424 */ /* 0x002fe200078e00ff */
[----:B------:R-:W-:Y:S02]  /*15770*/  MOV R10, UR42 ;  /* 0x0000002a000a7c02 */ /* 0x000fe40008000f00 */
[----:B------:R1:W-:Y:S01]  /*15780*/  UTMALDG.4D [UR8], [UR14], desc[UR6] ;  /* 0x000006080e0075b4 */ /* 0x0003e20008019000 */
[----:B------:R-:W-:Y:S01]  /*15790*/  UMOV UR42, 0x40 ;  /* 0x00000040002a7882 */ /* 0x000fe20000000000 */
[----:B------:R-:W-:Y:S01]  /*157a0*/  UMOV UR43, UR11 ;  /* 0x0000000b002b7c82 */ /* 0x000fe20008000000 */
[----:B------:R-:W-:Y:S01]  /*157b0*/  UMOV UR44, UR12 ;  /* 0x0000000c002c7c82 */ /* 0x000fe20008000000 */
        /* <DEDUP_REMOVED lines=19> */
[----:B--2---:R-:W-:Y:S01]  /*158f0*/  MOV R6, UR47 ;  /* 0x0000002f00067c02 */ /* 0x004fe20008000f00 */
[----:B------:R-:W-:Y:S01]  /*15900*/  UIADD3 UR9, UR16, 0x38810, URZ ;  /* 0x0003881010097890 */ /* 0x000fe2000fffe03f */
[----:B------:R-:W-:Y:S01]  /*15910*/  UMOV UR26, 0x180 ;  /* 0x00000180001a7882 */ /* 0x000fe20000000000 */
[----:B------:R-:W-:Y:S01]  /*15920*/  UMOV UR27, UR11 ;  /* 0x0000000b001b7c82 */ /* 0x000fe20008000000 */
[----:B------:R-:W-:Y:S01]  /*15930*/  UMOV UR28, UR12 ;  /* 0x0000000c001c7c82 */ /* 0x000fe20008000000 */
[----:B------:R-:W-:Y:S01]  /*15940*/  UMOV UR29, UR13 ;  /* 0x0000000d001d7c82 */ /* 0x000fe20008000000 */
[----:B------:R-:W-:-:S02]  /*15950*/  UMOV UR18, 0x1c0 ;  /* 0x000001c000127882 */ /* 0x000fc40000000000 */
        /* <DEDUP_REMOVED lines=9> */
[----:B------:R-:W-:Y:S01]  /*159f0*/  UMOV UR17, UR9 ;  /* 0x0000000900117c82 */ /* 0x000fe20008000000 */
[----:B------:R1:W-:Y:S01]  /*15a00*/  UTMALDG.4D [UR40], [UR4], desc[UR6] ;  /* 0x00000628040075b4 */ /* 0x0003e20008019000 */
[----:B------:R-:W-:Y:S01]  /*15a10*/  R2UR UR47, R6 ;  /* 0x00000000062f72ca */ /* 0x000fe200000e0000 */
[----:B------:R2:W-:Y:S01]  /*15a20*/  UTMALDG.4D [UR56], [UR4], desc[UR6] ;  /* 0x00000638040075b4 */ /* 0x0005e20008019000 */
[----:B------:R2:W-:Y:S01]  /*15a30*/  UTMALDG.4D [UR48], [UR4], desc[UR6] ;  /* 0x00000630040075b4 */ /* 0x0005e20008019000 */
[----:B-1----:R-:W-:Y:S01]  /*15a40*/  R2UR UR42, R10 ;  /* 0x000000000a2a72ca */ /* 0x002fe200000e0000 */
[----:B------:R-:W-:-:S02]  /*15a50*/  UIADD3 UR40, UR16, 0x2e400, URZ ;  /* 0x0002e40010287890 */ /* 0x000fc4000fffe03f */
[----:B------:R-:W-:-:S10]  /*15a60*/  UIADD3 UR16, UR16, 0x34400, URZ ;  /* 0x0003440010107890 */ /* 0x000fd4000fffe03f */
[----:B------:R2:W-:Y:S01]  /*15a70*/  UTMALDG.4D [UR40], [UR4], desc[UR6] ;  /* 0x00000628040075b4 */ /* 0x0005e20008019000 */
[----:B------:R2:W-:Y:S01]  /*15a80*/  UTMALDG.4D [UR32], [UR4], desc[UR6] ;  /* 0x00000620040075b4 */ /* 0x0005e20008019000 */
[----:B------:R2:W-:Y:S01]  /*15a90*/  UTMALDG.4D [UR24], [UR4], desc[UR6] ;  /* 0x00000618040075b4 */ /* 0x0005e20008019000 */
[----:B------:R2:W-:Y:S02]  /*15aa0*/  UTMALDG.4D [UR16], [UR4], desc[UR6] ;  /* 0x00000610040075b4 */ /* 0x0005e40008019000 */
[----:B--2---:R-:W-:Y:S01]  /*15ab0*/  NOP ;  /* 0x0000000000007918 */ /* 0x004fe20000000000 */
.L_x_5210:
[----:B------:R-:W-:Y:S05]  /*15ac0*/  BSYNC B0 ;  /* 0x0000000000007941 */ /* 0x000fea0003800000 */
.L_x_5209:
        /* <DEDUP_REMOVED lines=8> */
[----:B-1----:R-:W-:-:S05]  /*15b50*/  IMAD.U32 R6, RZ, RZ, UR4 ;  /* 0x00000004ff067e24 */ /* 0x002fca000f8e00ff */
[----:B------:R-:W-:-:S04]  /*15b60*/  SHF.L.U32 R6, R6, 0x1f, RZ ;  /* 0x0000001f06067819 */ /* 0x000fc800000006ff */
[----:B------:R-:W1:Y:S02]  /*15b70*/  SYNCS.PHASECHK.TRANS64.TRYWAIT P0, [R11+URZ+0x38820], R6 ;  /* 0x038820060b0075a7 */ /* 0x000e64000800017f */
[----:B-1----:R-:W-:Y:S05]  /*15b80*/  @!P0 BRA `(.L_x_5211) ;  /* 0x0000003400cc8947 */ /* 0x002fea0003800000 */
.L_x_5279:
[----:B------:R-:W-:Y:S01]  /*15b90*/  ULDC.64 UR38, c[0x0][0x3f8] ;  /* 0x0000fe0000267ab9 */ /* 0x000fe20000000a00 */
[----:B------:R-:W-:Y:S01]  /*15ba0*/  ULDC.64 UR46, c[0x0][0x408] ;  /* 0x00010200002e7ab9 */ /* 0x000fe20000000a00 */
        /* <DEDUP_REMOVED lines=11> */
.L_x_5280:
        /* <DEDUP_REMOVED lines=11> */
.L_x_5215:
        /* <DEDUP_REMOVED lines=43> */
[----:B------:R-:W-:-:S02]  /*15fc0*/  UMOV UR10, UR21 ;  /* 0x00000015000a7c82 */ /* 0x000fc40008000000 */
[----:B------:R1:W-:Y:S01]  /*15fd0*/  UTMALDG.4D [UR8], [UR4], desc[UR6] ;  /* 0x00000608040075b4 */ /* 0x0003e20008019000 */
        /* <DEDUP_REMOVED lines=12> */
.L_x_5213:
[----:B------:R-:W-:Y:S05]  /*160a0*/  BSYNC B0 ;  /* 0x0000000000007941 */ /* 0x000fea0003800000 */
.L_x_5212:
        /* <DEDUP_REMOVED lines=47> */
.L_x_5222:
[----:B-1----:R-:W1:Y:S01]  /*163a0*/  S2R R3, SR_CgaCtaId ;  /* 0x0000000000037919 */ /* 0x002e620000008800 */
[----:B------:R-:W-:-:S04]  /*163b0*/  MOV R2, 0x400 ;  /* 0x0000040000027802 */ /* 0x000fc80000000f00 */
[----:B-1----:R-:W-:Y:S02]  /*163c0*/  LEA R2, R3, R2, 0x18 ;  /* 0x0000000203027211 */ /* 0x002fe400078ec0ff */
[----:B------:R-:W-:-:S03]  /*163d0*/  SHF.L.U32 R3, R13, 0x1f, RZ ;  /* 0x0000001f0d037819 */ /* 0x000fc600000006ff */
[----:B------:R-:W-:-:S04]  /*163e0*/  IMAD R2, R14, 0x8, R2 ;  /* 0x000000080e027824 */ /* 0x000fc800078e0202 */
[----:B------:R-:W1:Y:S02]  /*163f0*/  SYNCS.PHASECHK.TRANS64.TRYWAIT P0, [R2+URZ+0x38840], R3 ;  /* 0x03884003020075a7 */ /* 0x000e64000800017f */
[----:B-1----:R-:W-:Y:S05]  /*16400*/  @!P0 BRA `(.L_x_5223) ;  /* 0x0000002c00e08947 */ /* 0x002fea0003800000 */
.L_x_5281:
        /* <DEDUP_REMOVED lines=11> */
.L_x_5224:
        /* <DEDUP_REMOVED lines=15> */
[----:B------:R-:W-:Y:S02]  /*165b0*/  R2UR UR8, R6 ;  /* 0x00000000060872ca */ /* 0x000fe400000e0000 */
[----:B---3--:R-:W-:-:S04]  /*165c0*/  LEA R8, R8, R9, 0x6 ;  /* 0x0000000908087211 */ /* 0x008fc800078e30ff */
[----:B------:R-:W-:-:S07]  /*165d0*/  R2UR UR11, R8 ;  /* 0x00000000080b72ca */ /* 0x000fce00000e0000 */
[----:B------:R-:W-:-:S09]  /*165e0*/  UIADD3 UR8, UR8, 0x22400, URZ ;  /* 0x0002240008087890 */ /* 0x000fd2000fffe03f */
[----:B------:R2:W-:Y:S01]  /*165f0*/  UTMALDG.4D [UR8], [UR4], desc[UR6] ;  /* 0x00000608040075b4 */ /* 0x0005e20008019000 */
[----:B------:R-:W3:Y:S02]  /*16600*/  SYNCS.PHASECHK.TRANS64.TRYWAIT P0, [R2+URZ+0x38860], R3 ;  /* 0x03886003020075a7 */ /* 0x000ee4000800017f */
[----:B--23--:R-:W-:Y:S05]  /*16610*/  @!P0 BRA `(.L_x_5225) ;  /* 0x0000002c00708947 */ /* 0x00cfea0003800000 */
.L_x_5282:
        /* <DEDUP_REMOVED lines=8> */
.L_x_5226:
        /* <DEDUP_REMOVED lines=54> */
.L_x_5221:
[----:B------:R-:W-:Y:S05]  /*16a00*/  BSYNC B2 ;  /* 0x0000000000027941 */ /* 0x000fea0003800000 */
.L_x_5220:
[----:B------:R-:W2:Y:S02]  /*16a10*/  LDL R2, [R1+0x14] ;  /* 0x0000140001027983 */ /* 0x000ea40000100800 */
[----:B--2---:R-:W-:-:S07]  /*16a20*/  VIADD R8, R2, 0xfffffffd ;  /* 0xfffffffd02087836 */ /* 0x004fce0000000000 */
.L_x_5219:
[----:B------:R-:W-:Y:S05]  /*16a30*/  BSYNC B1 ;  /* 0x0000000000017941 */ /* 0x000fea0003800000 */
.L_x_5218:
[----:B------:R-:W2:Y:S01]  /*16a40*/  LDL.LU R2, [R1+0x14] ;  /* 0x0000140001027983 */ /* 0x000ea20000300800 */
[----:B------:R-:W-:Y:S01]  /*16a50*/  VIADD R10, R10, 0xfffffffe ;  /* 0xfffffffe0a0a7836 */ /* 0x000fe20000000000 */
[----:B--2---:R-:W-:-:S04]  /*16a60*/  LOP3.LUT R3, RZ, R2, RZ, 0x33, !PT ;  /* 0x00000002ff037212 */ /* 0x004fc800078e33ff */
[----:B------:R-:W-:-:S13]  /*16a70*/  ISETP.NE.AND P0, PT, R10, R3, PT ;  /* 0x000000030a00720c */ /* 0x000fda0003f05270 */
[----:B------:R-:W-:Y:S05]  /*16a80*/  @!P0 BRA `(.L_x_5217) ;  /* 0x0000001000388947 */ /* 0x000fea0003800000 */
.L_x_5241:
        /* <DEDUP_REMOVED lines=29> */
[----:B------:R-:W-:-:S06]  /*16c60*/  LEA.HI.X R7, R2, UR39, R3, 0x2, P0 ;  /* 0x0000002702077c11 */ /* 0x000fcc00080f1403 */
[----:B------:R1:W5:Y:S03]  /*16c70*/  LDG.E R7, desc[UR4][R6.64] ;  /* 0x0000000406077981 */ /* 0x000366000c1e1900 */
.L_x_5229:
[----:B------:R-:W2:Y:S01]  /*16c80*/  S2R R3, SR_CgaCtaId ;  /* 0x0000000000037919 */ /* 0x000ea20000008800 */
[----:B------:R-:W-:-:S04]  /*16c90*/  MOV R2, 0x400 ;  /* 0x0000040000027802 */ /* 0x000fc80000000f00 */
[----:B--2---:R-:W-:Y:S02]  /*16ca0*/  LEA R2, R3, R2, 0x18 ;  /* 0x0000000203027211 */ /* 0x004fe400078ec0ff */
[----:B------:R-:W-:-:S03]  /*16cb0*/  SHF.L.U32 R3, R10, 0x1f, RZ ;  /* 0x0000001f0a037819 */ /* 0x000fc600000006ff */
[----:B------:R-:W-:-:S04]  /*16cc0*/  IMAD R2, R9, 0x8, R2 ;  /* 0x0000000809027824 */ /* 0x000fc800078e0202 */
[----:B------:R-:W2:Y:S02]  /*16cd0*/  SYNCS.PHASECHK.TRANS64.TRYWAIT P0, [R2+URZ+0x38840], R3 ;  /* 0x03884003020075a7 */ /* 0x000ea4000800017f */
[----:B--2---:R-:W-:Y:S05]  /*16ce0*/  @!P0 BRA `(.L_x_5230) ;  /* 0x0000002400d08947 */ /* 0x004fea0003800000 */
.L_x_5283:
        /* <DEDUP_REMOVED lines=11> */
.L_x_5231:
[----:B------:R-:W3:Y:S01]  /*16da0*/  LDL R12, [R1+0x8] ;  /* 0x00000800010c7983 */ /* 0x000ee20000100800 */
[----:B-1----:R-:W-:Y:S01]  /*16db0*/  MOV R6, 0x400 ;  /* 0x0000040000067802 */ /* 0x002fe20000000f00 */
        /* <DEDUP_REMOVED lines=19> */
.L_x_5284:
        /* <DEDUP_REMOVED lines=8> */
.L_x_5233:
        /* <DEDUP_REMOVED lines=53> */
.L_x_5228:
[----:B------:R-:W-:Y:S05]  /*172c0*/  BSYNC B1 ;  /* 0x0000000000017941 */ /* 0x000fea0003800000 */
.L_x_5227:
        /* <DEDUP_REMOVED lines=10> */
[----:B------:R-:W-:Y:S01]  /*17370*/  ISETP.NE.U32.AND P0, PT, RZ, UR38, PT ;  /* 0x00000026ff007c0c */ /* 0x000fe2000bf05070 */
[----:B------:R-:W-:-:S03]  /*17380*/  IMAD.MOV.U32 R10, RZ, RZ, R9 ;  /* 0x000000ffff0a7224 */ /* 0x000fc600078e0009 */
[----:B------:R-:W-:-:S13]  /*17390*/  ISETP.NE.AND.EX P0, PT, RZ, UR39, PT, P0 ;  /* 0x00000027ff007c0c */ /* 0x000fda000bf05300 */
[----:B------:R-:W-:Y:S05]  /*173a0*/  @!P0 BRA `(.L_x_5236) ;  /* 0x0000000000448947 */ /* 0x000fea0003800000 */
[----:B------:R-:W2:Y:S01]  /*173b0*/  LDC R6, c[0x0][0x41c] ;  /* 0x00010700ff067b82 */ /* 0x000ea20000000800 */
[----:B------:R-:W-:Y:S01]  /*173c0*/  ULDC.64 UR4, c[0x0][0x208] ;  /* 0x0000820000047ab9 */ /* 0x000fe20000000a00 */
[----:B--2---:R-:W-:-:S13]  /*173d0*/  ISETP.NE.AND P0, PT, R6, 0x1, PT ;  /* 0x000000010600780c */ /* 0x004fda0003f05270 */
[----:B------:R-:W2:Y:S02]  /*173e0*/  @P0 LDC.64 R2, c[0x0][0x420] ;  /* 0x00010800ff020b82 */ /* 0x000ea40000000a00 */
[----:B--2---:R-:W-:Y:S01]  /*173f0*/  @P0 IMAD.HI.U32 R7, R10, R2, RZ ;  /* 0x000000020a070227 */ /* 0x004fe200078e00ff */
[----:B------:R-:W-:-:S04]  /*17400*/  MOV R2, R10 ;  /* 0x0000000a00027202 */ /* 0x000fc80000000f00 */
        /* <DEDUP_REMOVED lines=9> */
[----:B------:R-:W-:-:S06]  /*174a0*/  LEA.HI.X R7, R2, UR39, R3, 0x2, P0 ;  /* 0x0000002702077c11 */ /* 0x000fcc00080f1403 */
[----:B------:R2:W5:Y:S03]  /*174b0*/  LDG.E R7, desc[UR4][R6.64] ;  /* 0x0000000406077981 */ /* 0x000566000c1e1900 */
.L_x_5236:
[----:B------:R-:W3:Y:S01]  /*174c0*/  S2R R3, SR_CgaCtaId ;  /* 0x0000000000037919 */ /* 0x000ee20000008800 */
[----:B------:R-:W-:-:S04]  /*174d0*/  MOV R2, 0x400 ;  /* 0x0000040000027802 */ /* 0x000fc80000000f00 */
[----:B---3--:R-:W-:Y:S02]  /*174e0*/  LEA R2, R3, R2, 0x18 ;  /* 0x0000000203027211 */ /* 0x008fe400078ec0ff */
[----:B------:R-:W-:-:S03]  /*174f0*/  SHF.L.U32 R3, R11, 0x1f, RZ ;  /* 0x0000001f0b037819 */ /* 0x000fc600000006ff */
[----:B------:R-:W-:-:S04]  /*17500*/  IMAD R2, R12, 0x8, R2 ;  /* 0x000000080c027824 */ /* 0x000fc800078e0202 */
[----:B------:R-:W3:Y:S02]  /*17510*/  SYNCS.PHASECHK.TRANS64.TRYWAIT P0, [R2+URZ+0x38840], R3 ;  /* 0x03884003020075a7 */ /* 0x000ee4000800017f */
[----:B---3--:R-:W-:Y:S05]  /*17520*/  @!P0 BRA `(.L_x_5237) ;  /* 0x0000001c00e88947 */ /* 0x008fea0003800000 */
.L_x_5285:
        /* <DEDUP_REMOVED lines=11> */
.L_x_5238:
[----:B--2---:R-:W2:Y:S01]  /*175e0*/  LDL R6, [R1] ;  /* 0x0000000001067983 */ /* 0x004ea20000100800 */
        /* <DEDUP_REMOVED lines=21> */
.L_x_5286:
        /* <DEDUP_REMOVED lines=8> */
.L_x_5240:
        /* <DEDUP_REMOVED lines=54> */
.L_x_5235:
[----:B------:R-:W-:Y:S05]  /*17b20*/  BSYNC B1 ;  /* 0x0000000000017941 */ /* 0x000fea0003800000 */
.L_x_5234:
[----:B------:R-:W2:Y:S01]  /*17b30*/  LDL R2, [R1+0xc] ;  /* 0x00000c0001027983 */ /* 0x000ea20000100800 */
[----:B------:R-:W-:Y:S01]  /*17b40*/  VIADD R8, R8, 0xfffffffe ;  /* 0xfffffffe08087836 */ /* 0x000fe20000000000 */
[----:B--2---:R-:W-:-:S13]  /*17b50*/  ISETP.GT.AND P0, PT, R9, R2, PT ;  /* 0x000000020900720c */ /* 0x004fda0003f04270 */
[----:B------:R-:W-:Y:S05]  /*17b60*/  @P0 BRA `(.L_x_5241) ;  /* 0xffffffec00c80947 */ /* 0x000fea000383ffff */
.L_x_5217:
[----:B------:R-:W-:Y:S05]  /*17b70*/  BSYNC B0 ;  /* 0x0000000000007941 */ /* 0x000fea0003800000 */
.L_x_5216:
        /* <DEDUP_REMOVED lines=26> */
.L_x_5243:
[----:B------:R-:W-:Y:S05]  /*17d20*/  BSYNC B0 ;  /* 0x0000000000007941 */ /* 0x000fea0003800000 */
.L_x_5242:
[----:B--2---:R-:W2:Y:S02]  /*17d30*/  LDL.LU R2, [R1+0x4] ;  /* 0x0000040001027983 */ /* 0x004ea40000300800 */
[----:B--2---:R-:W-:-:S05]  /*17d40*/  LOP3.LUT R2, R2, R0, RZ, 0x3c, !PT ;  /* 0x0000000002027212 */ /* 0x004fca00078e3cff */
[----:B------:R2:W-:Y:S02]  /*17d50*/  STL [R1+0x4], R2 ;  /* 0x0000040201007387 */ /* 0x0005e40000100800 */
.L_x_5198:
[----:B------:R-:W-:Y:S05]  /*17d60*/  BSYNC B6 ;  /* 0x0000000000067941 */ /* 0x000fea0003800000 */
.L_x_5196:
[----:B------:R-:W-:-:S03]  /*17d70*/  UMOV UR4, 0xffffffff ;  /* 0xffffffff00047882 */ /* 0x000fc60000000000 */
[----:B------:R-:W-:Y:S05]  /*17d80*/  BRA.DIV UR4, `(.L_x_5244) ;  /* 0x0000001604f87947 */ /* 0x000fea000b800000 */
[----:B------:R3:W4:Y:S04]  /*17d90*/  SHFL.IDX PT, R4, R16, RZ, 0x1f ;  /* 0x00001fff10047589 */ /* 0x00072800000e0000 */
[----:B------:R-:W0:Y:S02]  /*17da0*/  SHFL.IDX PT, R16, R16, 0x1, 0x1f ;  /* 0x00201f0010107f89 */ /* 0x000e2400000e0000 */
.L_x_5290:
[----:B------:R-:W1:Y:S01]  /*17db0*/  S2R R0, SR_TID.X ;  /* 0x0000000000007919 */ /* 0x000e620000002100 */
        /* <DEDUP_REMOVED lines=9> */
[----:B--2---:R-:W1:Y:S01]  /*17e50*/  LDC.64 R2, c[0x0][0xd58] ;  /* 0x00035600ff027b82 */ /* 0x004e620000000a00 */
[----:B------:R-:W-:Y:S01]  /*17e60*/  ULDC.64 UR4, c[0x0][0x208] ;  /* 0x0000820000047ab9 */ /* 0x000fe20000000a00 */
[----:B-1----:R-:W-:-:S06]  /*17e70*/  IMAD.WIDE R2, R5, 0x4, R2 ;  /* 0x0000000405027825 */ /* 0x002fcc00078e0202 */
[----:B------:R1:W5:Y:S02]  /*17e80*/  LDG.E R3, desc[UR4][R2.64] ;  /* 0x0000000402037981 */ /* 0x000364000c1e1900 */
.L_x_5246:
[----:B------:R-:W-:Y:S05]  /*17e90*/  BSYNC B0 ;  /* 0x0000000000007941 */ /* 0x000fea0003800000 */
.L_x_5245:
        /* <DEDUP_REMOVED lines=19> */
[----:B------:R-:W1:Y:S02]  /*17fd0*/  SHFL.UP PT, R14, R7, 0x10, RZ ;  /* 0x06000000070e7989 */ /* 0x000e6400000e00ff */
[----:B-12---:R-:W-:-:S05]  /*17fe0*/  SEL R2, R14, RZ, P0 ;  /* 0x000000ff0e027207 */ /* 0x006fca0000000000 */
[----:B------:R-:W-:-:S05]  /*17ff0*/  IMAD.IADD R2, R7, 0x1, R2 ;  /* 0x0000000107027824 */ /* 0x000fca00078e0202 */
[----:B------:R0:W1:Y:S02]  /*18000*/  SHFL.IDX PT, R14, R2, 0x1f, 0x1f ;  /* 0x03e01f00020e7f89 */ /* 0x00006400000e0000 */
.L_x_5298:
[----:B------:R-:W-:Y:S02]  /*18010*/  ULDC UR4, c[0x0][0xd10] ;  /* 0x0003440000047ab9 */ /* 0x000fe40000000800 */
[----:B------:R-:W-:-:S05]  /*18020*/  MOV R5, UR4 ;  /* 0x0000000400057c02 */ /* 0x000fca0008000f00 */
[----:B-1----:R-:W-:-:S04]  /*18030*/  IMAD R7, R14, R5, RZ ;  /* 0x000000050e077224 */ /* 0x002fc800078e02ff */
[----:B---3--:R-:W-:-:S05]  /*18040*/  IMAD.IADD R16, R16, 0x1, R7 ;  /* 0x0000000110107824 */ /* 0x008fca00078e0207 */
[----:B----4-:R-:W-:-:S13]  /*18050*/  ISETP.GT.AND P0, PT, R16, R4, PT ;  /* 0x000000041000720c */ /* 0x010fda0003f04270 */
[----:B------:R-:W-:Y:S05]  /*18060*/  @P0 BRA `(.L_x_5248) ;  /* 0x0000000000b80947 */ /* 0x000fea0003800000 */
[----:B------:R-:W1:Y:S02]  /*18070*/  LDC R0, c[0x0][0xd14] ;  /* 0x00034500ff007b82 */ /* 0x000e640000000800 */
.L_x_5253:
        /* <DEDUP_REMOVED lines=15> */
.L_x_5251:
[----:B------:R-:W-:Y:S05]  /*18170*/  BSYNC B0 ;  /* 0x0000000000007941 */ /* 0x000fea0003800000 */
.L_x_5250:
        /* <DEDUP_REMOVED lines=23> */
.L_x_5306:
[----:B------:R-:W-:Y:S02]  /*182f0*/  ULDC UR4, c[0x0][0xd10] ;  /* 0x0003440000047ab9 */ /* 0x000fe40000000800 */
[----:B------:R-:W-:-:S04]  /*18300*/  IMAD.U32 R5, RZ, RZ, UR4 ;  /* 0x00000004ff057e24 */ /* 0x000fc8000f8e00ff */
[----:B-1----:R-:W-:-:S04]  /*18310*/  IMAD R7, R14, R5, RZ ;  /* 0x000000050e077224 */ /* 0x002fc800078e02ff */
[----:B------:R-:W-:-:S05]  /*18320*/  IMAD.IADD R16, R7, 0x1, R16 ;  /* 0x0000000107107824 */ /* 0x000fca00078e0210 */
[----:B------:R-:W-:-:S13]  /*18330*/  ISETP.GT.AND P0, PT, R16, R4, PT ;  /* 0x000000041000720c */ /* 0x000fda0003f04270 */
[----:B------:R-:W-:Y:S05]  /*18340*/  @!P0 BRA `(.L_x_5253) ;  /* 0xfffffffc004c8947 */ /* 0x000fea000383ffff */
.L_x_5248:
        /* <DEDUP_REMOVED lines=8> */
.L_x_5310:
[----:B------:R-:W-:Y:S01]  /*183d0*/  ISETP.NE.AND P0, PT, R6, RZ, PT ;  /* 0x000000ff0600720c */ /* 0x000fe20003f05270 */
[----:B------:R-:W-:-:S12]  /*183e0*/  IMAD.MOV.U32 R8, RZ, RZ, RZ ;  /* 0x000000ffff087224 */ /* 0x000fd800078e00ff */
[----:B------:R-:W-:Y:S05]  /*183f0*/  @!P0 BRA `(.L_x_5255) ;  /* 0x0000000000108947 */ /* 0x000fea0003800000 */
[----:B------:R-:W-:Y:S01]  /*18400*/  UMOV UR4, 0xffffffff ;  /* 0xffffffff00047882 */ /* 0x000fe20000000000 */
[----:B------:R-:W-:Y:S02]  /*18410*/  VIADD R12, R7, 0xffffffff ;  /* 0xffffffff070c7836 */ /* 0x000fe40000000000 */
[----:B------:R-:W-:Y:S05]  /*18420*/  BRA.DIV UR4, `(.L_x_5256) ;  /* 0x0000001a04847947 */ /* 0x000fea000b800000 */
[----:B------:R3:W4:Y:S02]  /*18430*/  SHFL.IDX PT, R8, R2, R12, 0x1f ;  /* 0x00001f0c02087589 */ /* 0x00072400000e0000 */
.L_x_5255:
[----:B01-3--:R-:W0:Y:S01]  /*18440*/  LDC.64 R2, c[0x0][0xd68] ;  /* 0x00035a00ff027b82 */ /* 0x00be220000000a00 */
[----:B------:R-:W-:Y:S01]  /*18450*/  IMAD.IADD R19, R7, 0x1, R19 ;  /* 0x0000000107137824 */ /* 0x000fe200078e0213 */
[----:B------:R-:W-:-:S03]  /*18460*/  ULDC.64 UR4, c[0x0][0x208] ;  /* 0x0000820000047ab9 */ /* 0x000fc60000000a00 */
[----:B0-----:R-:W-:-:S05]  /*18470*/  IMAD.WIDE R2, R19, 0x4, R2 ;  /* 0x0000000413027825 */ /* 0x001fca00078e0202 */
[----:B------:R0:W2:Y:S01]  /*18480*/  LDG.E R10, desc[UR4][R2.64] ;  /* 0x00000004020a7981 */ /* 0x0000a2000c1e1900 */
[----:B----4-:R-:W-:Y:S02]  /*18490*/  IMAD R16, R8, R5, R16 ;  /* 0x0000000508107224 */ /* 0x010fe400078e0210 */
[----:B0-----:R-:W-:Y:S02]  /*184a0*/  IMAD.MOV.U32 R2, RZ, RZ, RZ ;  /* 0x000000ffff027224 */ /* 0x001fe400078e00ff */
[----:B--2---:R-:W-:-:S05]  /*184b0*/  IMAD R6, R17, R10, RZ ;  /* 0x0000000a11067224 */ /* 0x004fca00078e02ff */
        /* <DEDUP_REMOVED lines=55> */
[----:B------:R-:W-:-:S03]  /*18830*/  IMAD.MOV R5, RZ, RZ, -R5 ;  /* 0x000000ffff057224 */ /* 0x000fc600078e0a05 */
[----:B------:R-:W-:Y:S01]  /*18840*/  LOP3.LUT R2, RZ, R3, RZ, 0x33, !PT ;  /* 0x00000003ff027212 */ /* 0x000fe200078e33ff */
[----:B------:R-:W-:-:S03]  /*18850*/  IMAD R18, R3, R5, R4 ;  /* 0x0000000503127224 */ /* 0x000fc600078e0204 */
[----:B------:R-:W-:Y:S01]  /*18860*/  IADD3 R17, R17, R2, RZ ;  /* 0x0000000211117210 */ /* 0x000fe20007ffe0ff */
[----:B------:R-:W-:Y:S06]  /*18870*/  BRA `(.L_x_5257) ;  /* 0x00000000001c7947 */ /* 0x000fec0003800000 */
.L_x_5249:
[----:B------:R-:W-:Y:S01]  /*18880*/  UMOV UR4, URZ ;  /* 0x0000003f00047c82 */ /* 0x000fe20008000000 */
[----:B------:R-:W-:Y:S01]  /*18890*/  UMOV UR5, URZ ;  /* 0x0000003f00057c82 */ /* 0x000fe20008000000 */
[----:B------:R-:W-:Y:S01]  /*188a0*/  ULDC UR6, c[0x0][0xd14] ;  /* 0x0003450000067ab9 */ /* 0x000fe20000000800 */
[----:B------:R-:W-:Y:S02]  /*188b0*/  IMAD.MOV.U32 R16, RZ, RZ, R4 ;  /* 0x000000ffff107224 */ /* 0x000fe400078e0004 */
[----:B------:R-:W-:Y:S02]  /*188c0*/  IMAD.U32 R17, RZ, RZ, UR4 ;  /* 0x00000004ff117e24 */ /* 0x000fe4000f8e00ff */
[----:B------:R-:W-:Y:S02]  /*188d0*/  IMAD.U32 R18, RZ, RZ, UR5 ;  /* 0x00000005ff127e24 */ /* 0x000fe4000f8e00ff */
[----:B------:R-:W-:-:S07]  /*188e0*/  IMAD.U32 R19, RZ, RZ, UR6 ;  /* 0x00000006ff137e24 */ /* 0x000fce000f8e00ff */
.L_x_5257:
        /* <DEDUP_REMOVED lines=12> */
.L_x_5184:
[----:B-1----:R-:W3:Y:S01]  /*189b0*/  LDL R0, [R1+0x1c] ;  /* 0x00001c0001007983 */ /* 0x002ee20000100800 */
[----:B------:R-:W1:Y:S01]  /*189c0*/  S2R R3, SR_CgaCtaId ;  /* 0x0000000000037919 */ /* 0x000e620000008800 */
[----:B---3--:R-:W-:Y:S02]  /*189d0*/  R2UR UR4, R0 ;  /* 0x00000000000472ca */ /* 0x008fe400000e0000 */
[----:B------:R-:W-:-:S04]  /*189e0*/  MOV R0, 0x400 ;  /* 0x0000040000007802 */ /* 0x000fc80000000f00 */
[----:B-1----:R-:W-:-:S07]  /*189f0*/  LEA R0, R3, R0, 0x18 ;  /* 0x0000000003007211 */ /* 0x002fce00078ec0ff */
[----:B------:R-:W-:-:S04]  /*18a00*/  UIADD3 UR4, UR4, 0x1, URZ ;  /* 0x0000000104047890 */ /* 0x000fc8000fffe03f */
[----:B------:R-:W-:-:S04]  /*18a10*/  ULEA.HI UR5, UR4, UR4, URZ, 0x1 ;  /* 0x0000000404057291 */ /* 0x000fc8000f8f083f */
[----:B------:R-:W-:-:S04]  /*18a20*/  ULOP3.LUT UR5, UR5, 0xfffffffe, URZ, 0xc0, !UPT ;  /* 0xfffffffe05057892 */ /* 0x000fc8000f8ec03f */
[----:B------:R-:W-:-:S06]  /*18a30*/  UIADD3 UR5, UR4, -UR5, URZ ;  /* 0x8000000504057290 */ /* 0x000fcc000fffe03f */
[----:B------:R-:W-:-:S05]  /*18a40*/  IMAD.U32 R3, RZ, RZ, UR5 ;  /* 0x00000005ff037e24 */ /* 0x000fca000f8e00ff */
[----:B------:R-:W-:-:S04]  /*18a50*/  SHF.L.U32 R3, R3, 0x1f, RZ ;  /* 0x0000001f03037819 */ /* 0x000fc800000006ff */
[----:B------:R-:W1:Y:S02]  /*18a60*/  SYNCS.PHASECHK.TRANS64.TRYWAIT P0, [R0+URZ+0x38820], R3 ;  /* 0x03882003000075a7 */ /* 0x000e64000800017f */
[----:B-1----:R-:W-:Y:S05]  /*18a70*/  @!P0 BRA `(.L_x_5259) ;  /* 0x0000001400188947 */ /* 0x002fea0003800000 */
.L_x_5313:
[----:B------:R-:W-:-:S03]  /*18a80*/  UMOV UR4, 0xffffffff ;  /* 0xffffffff00047882 */ /* 0x000fc60000000000 */
[----:B------:R-:W-:Y:S05]  /*18a90*/  BRA.DIV UR4, `(.L_x_5260) ;  /* 0x0000001604247947 */ /* 0x000fea000b800000 */
[----:B--2---:R-:W2:Y:S02]  /*18aa0*/  S2R R2, SR_TID.X ;  /* 0x0000000000027919 */ /* 0x004ea40000002100 */
[----:B--2---:R-:W-:-:S04]  /*18ab0*/  SHF.R.U32.HI R2, RZ, 0x5, R2 ;  /* 0x00000005ff027819 */ /* 0x004fc80000011602 */
[----:B------:R-:W-:-:S05]  /*18ac0*/  LOP3.LUT R2, R2, 0x3, RZ, 0xc0, !PT ;  /* 0x0000000302027812 */ /* 0x000fca00078ec0ff */
[----:B------:R2:W3:Y:S02]  /*18ad0*/  SHFL.IDX PT, R14, R2, RZ, 0x1f ;  /* 0x00001fff020e7589 */ /* 0x0004e400000e0000 */
.L_x_5316:
[----:B---3--:R-:W-:Y:S01]  /*18ae0*/  ISETP.NE.AND P0, PT, R14, RZ, PT ;  /* 0x000000ff0e00720c */ /* 0x008fe20003f05270 */
[----:B------:R-:W-:-:S12]  /*18af0*/  BSSY B0, `(.L_x_5261) ;  /* 0x0000027000007945 */ /* 0x000fd80003800000 */
[----:B------:R-:W-:Y:S05]  /*18b00*/  @P0 BRA `(.L_x_5262) ;  /* 0x0000000000940947 */ /* 0x000fea0003800000 */
[----:B------:R-:W-:-:S03]  /*18b10*/  UMOV UR4, 0xffffffff ;  /* 0xffffffff00047882 */ /* 0x000fc60000000000 */
[----:B------:R-:W-:Y:S05]  /*18b20*/  BRA.DIV UR4, `(.L_x_5263) ;  /* 0x0000001604347947 */ /* 0x000fea000b800000 */
[----:B------:R-:W-:-:S13]  /*18b30*/  ELECT P6, URZ, PT ;  /* 0x00000000003f782f */ /* 0x000fda00038c0000 */
.L_x_5319:
[----:B------:R-:W-:Y:S05]  /*18b40*/  @!P6 BRA `(.L_x_5262) ;  /* 0x000000000084e947 */ /* 0x000fea0003800000 */
[----:B--2---:R-:W2:Y:S02]  /*18b50*/  LDL.LU R2, [R1+0x24] ;  /* 0x0000240001027983 */ /* 0x004ea40000300800 */
[----:B--2---:R-:W-:-:S04]  /*18b60*/  LOP3.LUT R2, R2, 0x2, RZ, 0xfc, !PT ;  /* 0x0000000202027812 */ /* 0x004fc800078efcff */
[----:B------:R-:W-:-:S13]  /*18b70*/  ISETP.NE.AND P2, PT, R2, 0x3, PT ;  /* 0x000000030200780c */ /* 0x000fda0003f45270 */
[----:B------:R-:W-:Y:S05]  /*18b80*/  @!P2 BRA `(.L_x_5264) ;  /* 0x000000000004a947 */ /* 0x000fea0003800000 */
[----:B------:R-:W-:Y:S01]  /*18b90*/  BPT.TRAP 0x1 ;  /* 0x000000040000795c */ /* 0x000fe20000300000 */
.L_x_5264:
        /* <DEDUP_REMOVED lines=14> */
.L_x_5320:
[----:B------:R-:W2:Y:S02]  /*18c80*/  SYNCS.PHASECHK.TRANS64.TRYWAIT P0, [R7+URZ], R2 ;  /* 0x00000002070075a7 */ /* 0x000ea4000800017f */
[----:B--2---:R-:W-:Y:S05]  /*18c90*/  @!P0 BRA `(.L_x_5266) ;  /* 0x00000014000c8947 */ /* 0x004fea0003800000 */
.L_x_5321:
[----:B------:R-:W-:Y:S05]  /*18ca0*/  @!P2 BRA `(.L_x_5267) ;  /* 0x000000000004a947 */ /* 0x000fea0003800000 */
[----:B------:R-:W-:Y:S01]  /*18cb0*/  BPT.TRAP 0x1 ;  /* 0x000000040000795c */ /* 0x000fe20000300000 */
.L_x_5267:
[----:B------:R-:W3:Y:S01]  /*18cc0*/  LDL.LU R4, [R1] ;  /* 0x0000000001047983 */ /* 0x000ee20000300800 */
[----:B------:R-:W-:-:S04]  /*18cd0*/  VIADD R0, R0, 0x38860 ;  /* 0x0003886000007836 */ /* 0x000fc80000000000 */
[----:B---3--:R-:W-:-:S04]  /*18ce0*/  IMAD R4, R4, 0x8, R0 ;  /* 0x0000000804047824 */ /* 0x008fc800078e0200 */
[----:B------:R-:W3:Y:S02]  /*18cf0*/  SYNCS.PHASECHK.TRANS64.TRYWAIT P0, [R4+URZ], R5 ;  /* 0x00000005040075a7 */ /* 0x000ee4000800017f */
[----:B---3--:R-:W-:Y:S05]  /*18d00*/  @!P0 BRA `(.L_x_5268) ;  /* 0x0000001400048947 */ /* 0x008fea0003800000 */
.L_x_5322:
[----:B------:R-:W-:-:S07]  /*18d10*/  IMAD R3, R3, 0x8, R0 ;  /* 0x0000000803037824 */ /* 0x000fce00078e0200 */
.L_x_5269:
[----:B----4-:R4:W0:Y:S02]  /*18d20*/  SYNCS.PHASECHK.TRANS64.TRYWAIT P0, [R3+URZ], R2 ;  /* 0x00000002030075a7 */ /* 0x010824000800017f */
[----:B0-----:R-:W-:Y:S05]  /*18d30*/  @!P0 NANOSLEEP.SYNCS 0x989680 ;  /* 0x009896800000895d */ /* 0x001fea0003900000 */
[----:B------:R-:W0:Y:S02]  /*18d40*/  @!P0 SYNCS.PHASECHK.TRANS64 P0, [R3+URZ], R2 ;  /* 0x00000002030085a7 */ /* 0x000e24000800007f */
[----:B0-----:R-:W-:Y:S05]  /*18d50*/  @!P0 BRA `(.L_x_5269) ;  /* 0xfffffffc00f08947 */ /* 0x001fea000383ffff */
.L_x_5262:
[----:B------:R-:W-:Y:S05]  /*18d60*/  BSYNC B0 ;  /* 0x0000000000007941 */ /* 0x000fea0003800000 */
.L_x_5261:
[----:B------:R-:W-:Y:S05]  /*18d70*/  EXIT ;  /* 0x000000000000794d */ /* 0x000fea0003800000 */
.L_x_5094:
[----:B0-----:R-:W-:-:S04]  /*18d80*/  IMAD.U32 R3, RZ, RZ, UR37 ;  /* 0x00000025ff037e24 */ /* 0x001fc8000f8e00ff */
[----:B------:R0:W1:Y:S03]  /*18d90*/  SYNCS.PHASECHK.TRANS64.TRYWAIT P1, [R3+URZ+0x38800], R0 ;  /* 0x03880000030075a7 */ /* 0x000066000802017f */
[----:B-1----:R-:W-:Y:S05]  /*18da0*/  @!P1 NANOSLEEP.SYNCS 0x989680 ;  /* 0x009896800000995d */ /* 0x002fea0003900000 */
[----:B------:R-:W1:Y:S02]  /*18db0*/  @!P1 SYNCS.PHASECHK.TRANS64 P1, [R3+URZ+0x38800], R0 ;  /* 0x03880000030095a7 */ /* 0x000e64000802007f */
[----:B-1----:R-:W-:Y:S05]  /*18dc0*/  @!P1 BRA `(.L_x_5094) ;  /* 0xfffffffc00ec9947 */ /* 0x002fea000383ffff */
[----:B------:R-:W-:Y:S05]  /*18dd0*/  BRA `(.L_x_5270) ;  /* 0xfffffeac00947947 */ /* 0x000fea000383ffff */
.L_x_5098:
[----:B--2---:R2:W3:Y:S02]  /*18de0*/  SYNCS.PHASECHK.TRANS64.TRYWAIT P1, [R4+URZ+0x38830], R5 ;  /* 0x03883005040075a7 */ /* 0x0044e4000802017f */
[----:B---3--:R-:W-:Y:S05]  /*18df0*/  @!P1 NANOSLEEP.SYNCS 0x989680 ;  /* 0x009896800000995d */ /* 0x008fea0003900000 */
[----:B------:R-:W3:Y:S02]  /*18e00*/  @!P1 SYNCS.PHASECHK.TRANS64 P1, [R4+URZ+0x38830], R5 ;  /* 0x03883005040095a7 */ /* 0x000ee4000802007f */
[----:B---3--:R-:W-:Y:S05]  /*18e10*/  @!P1 BRA `(.L_x_5098) ;  /* 0xfffffffc00f09947 */ /* 0x008fea000383ffff */
[----:B------:R-:W-:Y:S05]  /*18e20*/  BRA `(.L_x_5097) ;  /* 0xfffffeac00ac7947 */ /* 0x000fea000383ffff */
.L_x_5099:
[----:B0-----:R-:W-:-:S04]  /*18e30*/  IMAD.U32 R7, RZ, RZ, UR37 ;  /* 0x00000025ff077e24 */ /* 0x001fc8000f8e00ff */
[----:B------:R0:W3:Y:S03]  /*18e40*/  SYNCS.PHASECHK.TRANS64.TRYWAIT P1, [R7+URZ+0x38810], R0 ;  /* 0x03881000070075a7 */ /* 0x0000e6000802017f */
[----:B---3--:R-:W-:Y:S05]  /*18e50*/  @!P1 NANOSLEEP.SYNCS 0x989680 ;  /* 0x009896800000995d */ /* 0x008fea0003900000 */
[----:B------:R-:W3:Y:S02]  /*18e60*/  @!P1 SYNCS.PHASECHK.TRANS64 P1, [R7+URZ+0x38810], R0 ;  /* 0x03881000070095a7 */ /* 0x000ee4000802007f */
[----:B---3--:R-:W-:Y:S05]  /*18e70*/  @!P1 BRA `(.L_x_5099) ;  /* 0xfffffffc00ec9947 */ /* 0x008fea000383ffff */
[----:B------:R-:W-:Y:S05]  /*18e80*/  BRA `(.L_x_5271) ;  /* 0xfffffeb000347947 */ /* 0x000fea000383ffff */
.L_x_5103:
[----:B----4-:R4:W0:Y:S02]  /*18e90*/  SYNCS.PHASECHK.TRANS64.TRYWAIT P1, [R4+URZ+0x38850], R5 ;  /* 0x03885005040075a7 */ /* 0x010824000802017f */
[----:B0-----:R-:W-:Y:S05]  /*18ea0*/  @!P1 NANOSLEEP.SYNCS 0x989680 ;  /* 0x009896800000995d */ /* 0x001fea0003900000 */
[----:B------:R-:W0:Y:S02]  /*18eb0*/  @!P1 SYNCS.PHASECHK.TRANS64 P1, [R4+URZ+0x38850], R5 ;  /* 0x03885005040095a7 */ /* 0x000e24000802007f */
[----:B0-----:R-:W-:Y:S05]  /*18ec0*/  @!P1 BRA `(.L_x_5103) ;  /* 0xfffffffc00f09947 */ /* 0x001fea000383ffff */
[----:B------:R-:W-:Y:S05]  /*18ed0*/  BRA `(.L_x_5102) ;  /* 0xfffffeb000407947 */ /* 0x000fea000383ffff */
.L_x_5119:
[----:B-1----:R-:W-:-:S04]  /*18ee0*/  IMAD.U32 R10, RZ, RZ, UR7 ;  /* 0x00000007ff0a7e24 */ /* 0x002fc8000f8e00ff */
[----:B------:R1:W2:Y:S03]  /*18ef0*/  SYNCS.PHASECHK.TRANS64.TRYWAIT P2, [R10+URZ+0x38830], R9 ;  /* 0x038830090a0075a7 */ /* 0x0002a6000804017f */
[----:B--2---:R-:W-:Y:S05]  /*18f00*/  @!P2 NANOSLEEP.SYNCS 0x989680 ;  /* 0x009896800000a95d */ /* 0x004fea0003900000 */
[----:B------:R-:W2:Y:S02]  /*18f10*/  @!P2 SYNCS.PHASECHK.TRANS64 P2, [R10+URZ+0x38830], R9 ;  /* 0x038830090a00a5a7 */ /* 0x000ea4000804007f */
[----:B--2---:R-:W-:Y:S05]  /*18f20*/  @!P2 BRA `(.L_x_5119) ;  /* 0xfffffffc00eca947 */ /* 0x004fea000383ffff */
[----:B------:R-:W-:Y:S05]  /*18f30*/  BRA `(.L_x_5118) ;  /* 0xfffffedc00987947 */ /* 0x000fea000383ffff */
.L_x_5123:
[----:B-1----:R-:W-:-:S04]  /*18f40*/  IMAD.U32 R10, RZ, RZ, UR7 ;  /* 0x00000007ff0a7e24 */ /* 0x002fc8000f8e00ff */
[----:B------:R1:W3:Y:S03]  /*18f50*/  SYNCS.PHASECHK.TRANS64.TRYWAIT P2, [R10+URZ+0x38850], R9 ;  /* 0x038850090a0075a7 */ /* 0x0002e6000804017f */
[----:B---3--:R-:W-:Y:S05]  /*18f60*/  @!P2 NANOSLEEP.SYNCS 0x989680 ;  /* 0x009896800000a95d */ /* 0x008fea0003900000 */
[----:B------:R-:W3:Y:S02]  /*18f70*/  @!P2 SYNCS.PHASECHK.TRANS64 P2, [R10+URZ+0x38850], R9 ;  /* 0x038850090a00a5a7 */ /* 0x000ee4000804007f */
[----:B---3--:R-:W-:Y:S05]  /*18f80*/  @!P2 BRA `(.L_x_5123) ;  /* 0xfffffffc00eca947 */ /* 0x008fea000383ffff */
[----:B------:R-:W-:Y:S05]  /*18f90*/  BRA `(.L_x_5122) ;  /* 0xfffffee000187947 */ /* 0x000fea000383ffff */
.L_x_5140:
[----:B-1----:R-:W-:-:S04]  /*18fa0*/  IMAD.U32 R7, RZ, RZ, UR6 ;  /* 0x00000006ff077e24 */ /* 0x002fc8000f8e00ff */
[----:B------:R1:W2:Y:S03]  /*18fb0*/  SYNCS.PHASECHK.TRANS64.TRYWAIT P3, [R7+URZ+0x38830], R6 ;  /* 0x03883006070075a7 */ /* 0x0002a6000806017f */
[----:B--2---:R-:W-:Y:S05]  /*18fc0*/  @!P3 NANOSLEEP.SYNCS 0x989680 ;  /* 0x009896800000b95d */ /* 0x004fea0003900000 */
[----:B------:R-:W2:Y:S02]  /*18fd0*/  @!P3 SYNCS.PHASECHK.TRANS64 P3, [R7+URZ+0x38830], R6 ;  /* 0x038830060700b5a7 */ /* 0x000ea4000806007f */
[----:B--2---:R-:W-:Y:S05]  /*18fe0*/  @!P3 BRA `(.L_x_5140) ;  /* 0xfffffffc00ecb947 */ /* 0x004fea000383ffff */
[----:B------:R-:W-:Y:S05]  /*18ff0*/  BRA `(.L_x_5139) ;  /* 0xffffff1400007947 */ /* 0x000fea000383ffff */
.L_x_5144:
[----:B-1----:R-:W-:-:S04]  /*19000*/  IMAD.U32 R7, RZ, RZ, UR6 ;  /* 0x00000006ff077e24 */ /* 0x002fc8000f8e00ff */
[----:B------:R1:W3:Y:S03]  /*19010*/  SYNCS.PHASECHK.TRANS64.TRYWAIT P3, [R7+URZ+0x38850], R6 ;  /* 0x03885006070075a7 */ /* 0x0002e6000806017f */
[----:B---3--:R-:W-:Y:S05]  /*19020*/  @!P3 NANOSLEEP.SYNCS 0x989680 ;  /* 0x009896800000b95d */ /* 0x008fea0003900000 */
[----:B------:R-:W3:Y:S02]  /*19030*/  @!P3 SYNCS.PHASECHK.TRANS64 P3, [R7+URZ+0x38850], R6 ;  /* 0x038850060700b5a7 */ /* 0x000ee4000806007f */
[----:B---3--:R-:W-:Y:S05]  /*19040*/  @!P3 BRA `(.L_x_5144) ;  /* 0xfffffffc00ecb947 */ /* 0x008fea000383ffff */
[----:B------:R-:W-:Y:S05]  /*19050*/  BRA `(.L_x_5143) ;  /* 0xffffff1400807947 */ /* 0x000fea000383ffff */
.L_x_5150:
[----:B--2---:R-:W-:-:S04]  /*19060*/  MOV R15, UR7 ;  /* 0x00000007000f7c02 */ /* 0x004fc80008000f00 */
[----:B------:R2:W3:Y:S03]  /*19070*/  SYNCS.PHASECHK.TRANS64.TRYWAIT P2, [R15+URZ+0x38830], R6 ;  /* 0x038830060f0075a7 */ /* 0x0004e6000804017f */
[----:B---3--:R-:W-:Y:S05]  /*19080*/  @!P2 NANOSLEEP.SYNCS 0x989680 ;  /* 0x009896800000a95d */ /* 0x008fea0003900000 */
[----:B------:R-:W3:Y:S02]  /*19090*/  @!P2 SYNCS.PHASECHK.TRANS64 P2, [R15+URZ+0x38830], R6 ;  /* 0x038830060f00a5a7 */ /* 0x000ee4000804007f */
[----:B---3--:R-:W-:Y:S05]  /*190a0*/  @!P2 BRA `(.L_x_5150) ;  /* 0xfffffffc00eca947 */ /* 0x008fea000383ffff */
[----:B------:R-:W-:Y:S05]  /*190b0*/  BRA `(.L_x_5149) ;  /* 0xffffff3c00587947 */ /* 0x000fea000383ffff */
.L_x_5154:
[----:B--2---:R-:W-:-:S04]  /*190c0*/  IMAD.U32 R15, RZ, RZ, UR7 ;  /* 0x00000007ff0f7e24 */ /* 0x004fc8000f8e00ff */
[----:B------:R2:W3:Y:S03]  /*190d0*/  SYNCS.PHASECHK.TRANS64.TRYWAIT P2, [R15+URZ+0x38850], R6 ;  /* 0x038850060f0075a7 */ /* 0x0004e6000804017f */
[----:B---3--:R-:W-:Y:S05]  /*190e0*/  @!P2 NANOSLEEP.SYNCS 0x989680 ;  /* 0x009896800000a95d */ /* 0x008fea0003900000 */
[----:B------:R-:W3:Y:S02]  /*190f0*/  @!P2 SYNCS.PHASECHK.TRANS64 P2, [R15+URZ+0x38850], R6 ;  /* 0x038850060f00a5a7 */ /* 0x000ee4000804007f */
[----:B---3--:R-:W-:Y:S05]  /*19100*/  @!P2 BRA `(.L_x_5154) ;  /* 0xfffffffc00eca947 */ /* 0x008fea000383ffff */
[----:B------:R-:W-:Y:S05]  /*19110*/  BRA `(.L_x_5153) ;  /* 0xffffff3c00d87947 */ /* 0x000fea000383ffff */
.L_x_5203:
        /* <DEDUP_REMOVED lines=11> */
.L_x_5273:
[----:B------:R-:W-:Y:S05]  /*191d0*/  BSYNC B0 ;  /* 0x0000000000007941 */ /* 0x000fea0003800000 */
.L_x_5272:
[----:B------:R-:W-:Y:S05]  /*191e0*/  BRA `(.L_x_5274) ;  /* 0xffffffbc00dc7947 */ /* 0x000fea000383ffff */
.L_x_5204:
[----:B------:R-:W-:Y:S01]  /*191f0*/  BSSY B0, `(.L_x_5275) ;  /* 0x0000006000007945 */ /* 0x000fe20003800000 */
[----:B------:R-:W-:-:S07]  /*19200*/  IMAD.MOV.U32 R15, RZ, RZ, -0x1 ;  /* 0xffffffffff0f7424 */ /* 0x000fce00078e00ff */
[----:B0-----:R-:W-:Y:S05]  /*19210*/  WARPSYNC.COLLECTIVE R15, `(.L_x_5276) ;  /* 0x000000000f0c7348 */ /* 0x001fea0003c00000 */
[----:B------:R-:W-:Y:S02]  /*19220*/  ELECT P6, UR62, PT ;  /* 0x00000000003e782f */ /* 0x000fe400038c0000 */
[----:B------:R-:W-:Y:S01]  /*19230*/  MOV R14, UR62 ;  /* 0x0000003e000e7c02 */ /* 0x000fe20008000f00 */
[----:B0-----:R-:W-:Y:S10]  /*19240*/  ENDCOLLECTIVE ;  /* 0x000000000000791b */ /* 0x001ff40003800000 */
.L_x_5276:
[----:B------:R-:W-:Y:S05]  /*19250*/  BSYNC B0 ;  /* 0x0000000000007941 */ /* 0x000fea0003800000 */
.L_x_5275:
[----:B------:R-:W-:Y:S05]  /*19260*/  BRA `(.L_x_5277) ;  /* 0xffffffbc00cc7947 */ /* 0x000fea000383ffff */
.L_x_5207:
[----:B-1----:R1:W2:Y:S02]  /*19270*/  SYNCS.PHASECHK.TRANS64.TRYWAIT P0, [R9+URZ+0x38840], R10 ;  /* 0x0388400a090075a7 */ /* 0x0022a4000800017f */
[----:B--2---:R-:W-:Y:S05]  /*19280*/  @!P0 NANOSLEEP.SYNCS 0x989680 ;  /* 0x009896800000895d */ /* 0x004fea0003900000 */
[----:B------:R-:W2:Y:S02]  /*19290*/  @!P0 SYNCS.PHASECHK.TRANS64 P0, [R9+URZ+0x38840], R10 ;  /* 0x0388400a090085a7 */ /* 0x000ea4000800007f */
[----:B--2---:R-:W-:Y:S05]  /*192a0*/  @!P0 BRA `(.L_x_5207) ;  /* 0xfffffffc00f08947 */ /* 0x004fea000383ffff */
[----:B------:R-:W-:Y:S05]  /*192b0*/  BRA `(.L_x_5278) ;  /* 0xffffffc000387947 */ /* 0x000fea000383ffff */
.L_x_5211:
        /* <DEDUP_REMOVED lines=8> */
.L_x_5214:
[----:B-1----:R1:W2:Y:S02]  /*19340*/  SYNCS.PHASECHK.TRANS64.TRYWAIT P0, [R6+URZ+0x38860], R9 ;  /* 0x03886009060075a7 */ /* 0x0022a4000800017f */
[----:B--2---:R-:W-:Y:S05]  /*19350*/  @!P0 NANOSLEEP.SYNCS 0x989680 ;  /* 0x009896800000895d */ /* 0x004fea0003900000 */
[----:B------:R-:W2:Y:S02]  /*19360*/  @!P0 SYNCS.PHASECHK.TRANS64 P0, [R6+URZ+0x38860], R9 ;  /* 0x03886009060085a7 */ /* 0x000ea4000800007f */
[----:B--2---:R-:W-:Y:S05]  /*19370*/  @!P0 BRA `(.L_x_5214) ;  /* 0xfffffffc00f08947 */ /* 0x004fea000383ffff */
[----:B------:R-:W-:Y:S05]  /*19380*/  BRA `(.L_x_5280) ;  /* 0xffffffc800347947 */ /* 0x000fea000383ffff */
.L_x_5223:
[----:B-1----:R1:W2:Y:S02]  /*19390*/  SYNCS.PHASECHK.TRANS64.TRYWAIT P0, [R2+URZ+0x38840], R3 ;  /* 0x03884003020075a7 */ /* 0x0022a4000800017f */
[----:B--2---:R-:W-:Y:S05]  /*193a0*/  @!P0 NANOSLEEP.SYNCS 0x989680 ;  /* 0x009896800000895d */ /* 0x004fea0003900000 */
[----:B------:R-:W2:Y:S02]  /*193b0*/  @!P0 SYNCS.PHASECHK.TRANS64 P0, [R2+URZ+0x38840], R3 ;  /* 0x03884003020085a7 */ /* 0x000ea4000800007f */
[----:B--2---:R-:W-:Y:S05]  /*193c0*/  @!P0 BRA `(.L_x_5223) ;  /* 0xfffffffc00f08947 */ /* 0x004fea000383ffff */
[----:B------:R-:W-:Y:S05]  /*193d0*/  BRA `(.L_x_5281) ;  /* 0xffffffd0000c7947 */ /* 0x000fea000383ffff */
.L_x_5225:
[----:B--2---:R2:W3:Y:S02]  /*193e0*/  SYNCS.PHASECHK.TRANS64.TRYWAIT P0, [R2+URZ+0x38860], R3 ;  /* 0x03886003020075a7 */ /* 0x0044e4000800017f */
[----:B---3--:R-:W-:Y:S05]  /*193f0*/  @!P0 NANOSLEEP.SYNCS 0x989680 ;  /* 0x009896800000895d */ /* 0x008fea0003900000 */
[----:B------:R-:W3:Y:S02]  /*19400*/  @!P0 SYNCS.PHASECHK.TRANS64 P0, [R2+URZ+0x38860], R3 ;  /* 0x03886003020085a7 */ /* 0x000ee4000800007f */
[----:B---3--:R-:W-:Y:S05]  /*19410*/  @!P0 BRA `(.L_x_5225) ;  /* 0xfffffffc00f08947 */ /* 0x008fea000383ffff */
[----:B------:R-:W-:Y:S05]  /*19420*/  BRA `(.L_x_5282) ;  /* 0xffffffd0007c7947 */ /* 0x000fea000383ffff */
.L_x_5230:
[----:B--2---:R2:W3:Y:S02]  /*19430*/  SYNCS.PHASECHK.TRANS64.TRYWAIT P0, [R2+URZ+0x38840], R3 ;  /* 0x03884003020075a7 */ /* 0x0044e4000800017f */
[----:B---3--:R-:W-:Y:S05]  /*19440*/  @!P0 NANOSLEEP.SYNCS 0x989680 ;  /* 0x009896800000895d */ /* 0x008fea0003900000 */
[----:B------:R-:W3:Y:S02]  /*19450*/  @!P0 SYNCS.PHASECHK.TRANS64 P0, [R2+URZ+0x38840], R3 ;  /* 0x03884003020085a7 */ /* 0x000ee4000800007f */
[----:B---3--:R-:W-:Y:S05]  /*19460*/  @!P0 BRA `(.L_x_5230) ;  /* 0xfffffffc00f08947 */ /* 0x008fea000383ffff */
[----:B------:R-:W-:Y:S05]  /*19470*/  BRA `(.L_x_5283) ;  /* 0xffffffd8001c7947 */ /* 0x000fea000383ffff */
.L_x_5232:
[----:B0-----:R0:W1:Y:S02]  /*19480*/  SYNCS.PHASECHK.TRANS64.TRYWAIT P1, [R2+URZ+0x38860], R3 ;  /* 0x03886003020075a7 */ /* 0x001064000802017f */
[----:B-1----:R-:W-:Y:S05]  /*19490*/  @!P1 NANOSLEEP.SYNCS 0x989680 ;  /* 0x009896800000995d */ /* 0x002fea0003900000 */
[----:B------:R-:W1:Y:S02]  /*194a0*/  @!P1 SYNCS.PHASECHK.TRANS64 P1, [R2+URZ+0x38860], R3 ;  /* 0x03886003020095a7 */ /* 0x000e64000802007f */
[----:B-1----:R-:W-:Y:S05]  /*194b0*/  @!P1 BRA `(.L_x_5232) ;  /* 0xfffffffc00f09947 */ /* 0x002fea000383ffff */
[----:B------:R-:W-:Y:S05]  /*194c0*/  BRA `(.L_x_5284) ;  /* 0xffffffd800887947 */ /* 0x000fea000383ffff */
.L_x_5237:
[----:B---3--:R3:W4:Y:S02]  /*194d0*/  SYNCS.PHASECHK.TRANS64.TRYWAIT P0, [R2+URZ+0x38840], R3 ;  /* 0x03884003020075a7 */ /* 0x008724000800017f */
[----:B----4-:R-:W-:Y:S05]  /*194e0*/  @!P0 NANOSLEEP.SYNCS 0x989680 ;  /* 0x009896800000895d */ /* 0x010fea0003900000 */
[----:B------:R-:W4:Y:S02]  /*194f0*/  @!P0 SYNCS.PHASECHK.TRANS64 P0, [R2+URZ+0x38840], R3 ;  /* 0x03884003020085a7 */ /* 0x000f24000800007f */
[----:B----4-:R-:W-:Y:S05]  /*19500*/  @!P0 BRA `(.L_x_5237) ;  /* 0xfffffffc00f08947 */ /* 0x010fea000383ffff */
[----:B------:R-:W-:Y:S05]  /*19510*/  BRA `(.L_x_5285) ;  /* 0xffffffe000047947 */ /* 0x000fea000383ffff */
.L_x_5239:
[----:B0-----:R0:W1:Y:S02]  /*19520*/  SYNCS.PHASECHK.TRANS64.TRYWAIT P1, [R2+URZ+0x38860], R3 ;  /* 0x03886003020075a7 */ /* 0x001064000802017f */
[----:B-1----:R-:W-:Y:S05]  /*19530*/  @!P1 NANOSLEEP.SYNCS 0x989680 ;  /* 0x009896800000995d */ /* 0x002fea0003900000 */
[----:B------:R-:W1:Y:S02]  /*19540*/  @!P1 SYNCS.PHASECHK.TRANS64 P1, [R2+URZ+0x38860], R3 ;  /* 0x03886003020095a7 */ /* 0x000e64000802007f */
[----:B-1----:R-:W-:Y:S05]  /*19550*/  @!P1 BRA `(.L_x_5239) ;  /* 0xfffffffc00f09947 */ /* 0x002fea000383ffff */
[----:B------:R-:W-:Y:S05]  /*19560*/  BRA `(.L_x_5286) ;  /* 0xffffffe000747947 */ /* 0x000fea000383ffff */
.L_x_5244:
        /* <DEDUP_REMOVED lines=8> */
.L_x_5288:
[----:B------:R-:W-:Y:S05]  /*195f0*/  BSYNC B0 ;  /* 0x0000000000007941 */ /* 0x000fea0003800000 */
.L_x_5287:
        /* <DEDUP_REMOVED lines=8> */
.L_x_5289:
[----:B------:R-:W-:Y:S01]  /*19680*/  IMAD.MOV.U32 R16, RZ, RZ, R14 ;  /* 0x000000ffff107224 */ /* 0x000fe200078e000e */
[----:B------:R-:W-:Y:S06]  /*19690*/  BRA `(.L_x_5290) ;  /* 0xffffffe400c47947 */ /* 0x000fec000383ffff */
.L_x_5247:
[----:B------:R-:W-:Y:S01]  /*196a0*/  BSSY B0, `(.L_x_5291) ;  /* 0x0000008000007945 */ /* 0x000fe20003800000 */
[----:B0----5:R-:W-:Y:S01]  /*196b0*/  IMAD.MOV.U32 R13, RZ, RZ, R3 ;  /* 0x000000ffff0d7224 */ /* 0x021fe200078e0003 */
[----:B------:R-:W-:Y:S01]  /*196c0*/  MOV R11, RZ ;  /* 0x000000ff000b7202 */ /* 0x000fe20000000f00 */
[----:B------:R-:W-:Y:S02]  /*196d0*/  IMAD.MOV.U32 R12, RZ, RZ, 0x1 ;  /* 0x00000001ff0c7424 */ /* 0x000fe400078e00ff */
[----:B------:R-:W-:-:S07]  /*196e0*/  IMAD.MOV.U32 R15, RZ, RZ, -0x1 ;  /* 0xffffffffff0f7424 */ /* 0x000fce00078e00ff */
[----:B-1234-:R-:W-:Y:S05]  /*196f0*/  WARPSYNC.COLLECTIVE R15, `(.L_x_5292) ;  /* 0x000000000f087348 */ /* 0x01efea0003c00000 */
[----:B------:R0:W0:Y:S02]  /*19700*/  SHFL.UP P6, R14, R13, R12, R11 ;  /* 0x0400000c0d0e7389 */ /* 0x00002400000c000b */
[----:B01234-:R-:W-:Y:S01]  /*19710*/  ENDCOLLECTIVE ;  /* 0x000000000000791b */ /* 0x01ffe20003800000 */
.L_x_5292:
[----:B------:R-:W-:Y:S05]  /*19720*/  BSYNC B0 ;  /* 0x0000000000007941 */ /* 0x000fea0003800000 */
.L_x_5291:
        /* <DEDUP_REMOVED lines=10> */
.L_x_5293:
        /* <DEDUP_REMOVED lines=8> */
.L_x_5294:
        /* <DEDUP_REMOVED lines=8> */
.L_x_5295:
        /* <DEDUP_REMOVED lines=8> */
.L_x_5296:
        /* <DEDUP_REMOVED lines=8> */
.L_x_5297:
[----:B------:R-:W-:Y:S05]  /*199d0*/  BRA `(.L_x_5298) ;  /* 0xffffffe4008c7947 */ /* 0x000fea000383ffff */
.L_x_5252:
[----:B------:R-:W-:Y:S01]  /*199e0*/  BSSY B0, `(.L_x_5299) ;  /* 0x0000008000007945 */ /* 0x000fe20003800000 */
[----:B-----5:R-:W-:Y:S01]  /*199f0*/  MOV R13, R3 ;  /* 0x00000003000d7202 */ /* 0x020fe20000000f00 */
[----:B------:R-:W-:Y:S02]  /*19a00*/  IMAD.MOV.U32 R12, RZ, RZ, 0x1 ;  /* 0x00000001ff0c7424 */ /* 0x000fe400078e00ff */
[----:B------:R-:W-:Y:S02]  /*19a10*/  IMAD.MOV.U32 R11, RZ, RZ, RZ ;  /* 0x000000ffff0b7224 */ /* 0x000fe400078e00ff */
[----:B------:R-:W-:-:S07]  /*19a20*/  IMAD.MOV.U32 R15, RZ, RZ, -0x1 ;  /* 0xffffffffff0f7424 */ /* 0x000fce00078e00ff */
[----:B0-----:R-:W-:Y:S05]  /*19a30*/  WARPSYNC.COLLECTIVE R15, `(.L_x_5300) ;  /* 0x000000000f087348 */ /* 0x001fea0003c00000 */
[----:B------:R1:W2:Y:S02]  /*19a40*/  SHFL.UP P6, R14, R13, R12, R11 ;  /* 0x0400000c0d0e7389 */ /* 0x0002a400000c000b */
[----:B012---:R-:W-:Y:S01]  /*19a50*/  ENDCOLLECTIVE ;  /* 0x000000000000791b */ /* 0x007fe20003800000 */
.L_x_5300:
[----:B------:R-:W-:Y:S05]  /*19a60*/  BSYNC B0 ;  /* 0x0000000000007941 */ /* 0x000fea0003800000 */
.L_x_5299:
        /* <DEDUP_REMOVED lines=10> */
.L_x_5301:
        /* <DEDUP_REMOVED lines=8> */
.L_x_5302:
        /* <DEDUP_REMOVED lines=8> */
.L_x_5303:
        /* <DEDUP_REMOVED lines=8> */
.L_x_5304:
        /* <DEDUP_REMOVED lines=8> */
.L_x_5305:
[----:B------:R-:W-:Y:S05]  /*19d10*/  BRA `(.L_x_5306) ;  /* 0xffffffe400747947 */ /* 0x000fea000383ffff */
.L_x_5254:
[----:B------:R-:W-:Y:S01]  /*19d20*/  BSSY B0, `(.L_x_5307) ;  /* 0x0000006000007945 */ /* 0x000fe20003800000 */
[----:B------:R-:W-:Y:S01]  /*19d30*/  PLOP3.LUT P6, PT, P6, PT, PT, 0x8, 0x0 ;  /* 0x000000000000781c */ /* 0x000fe200037ce170 */
[----:B------:R-:W-:-:S12]  /*19d40*/  IMAD.MOV.U32 R15, RZ, RZ, -0x1 ;  /* 0xffffffffff0f7424 */ /* 0x000fd800078e00ff */
[----:B0-----:R-:W-:Y:S05]  /*19d50*/  WARPSYNC.COLLECTIVE R15, `(.L_x_5308) ;  /* 0x000000000f087348 */ /* 0x001fea0003c00000 */
[----:B------:R-:W-:Y:S01]  /*19d60*/  VOTE.ANY R14, PT, P6 ;  /* 0x00000000000e7806 */ /* 0x000fe200030e0100 */
[----:B0-----:R-:W-:Y:S06]  /*19d70*/  ENDCOLLECTIVE ;  /* 0x000000000000791b */ /* 0x001fec0003800000 */
.L_x_5308:
[----:B------:R-:W-:Y:S05]  /*19d80*/  BSYNC B0 ;  /* 0x0000000000007941 */ /* 0x000fea0003800000 */
.L_x_5307:
        /* <DEDUP_REMOVED lines=9> */
.L_x_5309:
[----:B------:R-:W-:Y:S01]  /*19e20*/  IMAD.MOV.U32 R17, RZ, RZ, R14 ;  /* 0x000000ffff117224 */ /* 0x000fe200078e000e */
[----:B------:R-:W-:Y:S06]  /*19e30*/  BRA `(.L_x_5310) ;  /* 0xffffffe400647947 */ /* 0x000fec000383ffff */
.L_x_5256:
[----:B------:R-:W-:Y:S01]  /*19e40*/  BSSY B0, `(.L_x_5311) ;  /* 0x0000007000007945 */ /* 0x000fe20003800000 */
[----:B------:R-:W-:Y:S02]  /*19e50*/  IMAD.MOV.U32 R13, RZ, RZ, R2 ;  /* 0x000000ffff0d7224 */ /* 0x000fe400078e0002 */
[----:B------:R-:W-:Y:S02]  /*19e60*/  IMAD.MOV.U32 R11, RZ, RZ, 0x1f ;  /* 0x0000001fff0b7424 */ /* 0x000fe400078e00ff */
[----:B------:R-:W-:-:S07]  /*19e70*/  IMAD.MOV.U32 R15, RZ, RZ, -0x1 ;  /* 0xffffffffff0f7424 */ /* 0x000fce00078e00ff */
[----:B012---:R-:W-:Y:S05]  /*19e80*/  WARPSYNC.COLLECTIVE R15, `(.L_x_5312) ;  /* 0x000000000f087348 */ /* 0x007fea0003c00000 */
[----:B------:R3:W4:Y:S02]  /*19e90*/  SHFL.IDX P6, R14, R13, R12, R11 ;  /* 0x0000000c0d0e7389 */ /* 0x00072400000c000b */
[----:B01234-:R-:W-:Y:S01]  /*19ea0*/  ENDCOLLECTIVE ;  /* 0x000000000000791b */ /* 0x01ffe20003800000 */
.L_x_5312:
[----:B------:R-:W-:Y:S05]  /*19eb0*/  BSYNC B0 ;  /* 0x0000000000007941 */ /* 0x000fea0003800000 */
.L_x_5311:
[----:B------:R-:W-:Y:S01]  /*19ec0*/  IMAD.MOV.U32 R8, RZ, RZ, R14 ;  /* 0x000000ffff087224 */ /* 0x000fe200078e000e */
[----:B------:R-:W-:Y:S06]  /*19ed0*/  BRA `(.L_x_5255) ;  /* 0xffffffe400587947 */ /* 0x000fec000383ffff */
.L_x_5259:
[----:B-1----:R1:W3:Y:S02]  /*19ee0*/  SYNCS.PHASECHK.TRANS64.TRYWAIT P0, [R0+URZ+0x38820], R3 ;  /* 0x03882003000075a7 */ /* 0x0022e4000800017f */
[----:B---3--:R-:W-:Y:S05]  /*19ef0*/  @!P0 NANOSLEEP.SYNCS 0x989680 ;  /* 0x009896800000895d */ /* 0x008fea0003900000 */
[----:B------:R-:W3:Y:S02]  /*19f00*/  @!P0 SYNCS.PHASECHK.TRANS64 P0, [R0+URZ+0x38820], R3 ;  /* 0x03882003000085a7 */ /* 0x000ee4000800007f */
[----:B---3--:R-:W-:Y:S05]  /*19f10*/  @!P0 BRA `(.L_x_5259) ;  /* 0xfffffffc00f08947 */ /* 0x008fea000383ffff */
[----:B------:R-:W-:Y:S05]  /*19f20*/  BRA `(.L_x_5313) ;  /* 0xffffffe800d47947 */ /* 0x000fea000383ffff */
.L_x_5260:
[----:B--2---:R-:W2:Y:S01]  /*19f30*/  S2R R2, SR_TID.X ;  /* 0x0000000000027919 */ /* 0x004ea20000002100 */
        /* <DEDUP_REMOVED lines=10> */
.L_x_5315:
[----:B------:R-:W-:Y:S05]  /*19fe0*/  BSYNC B0 ;  /* 0x0000000000007941 */ /* 0x000fea0003800000 */
.L_x_5314:
[----:B------:R-:W-:Y:S05]  /*19ff0*/  BRA `(.L_x_5316) ;  /* 0xffffffe800b87947 */ /* 0x000fea000383ffff */
.L_x_5263:
[----:B------:R-:W-:Y:S01]  /*1a000*/  BSSY B1, `(.L_x_5317) ;  /* 0x0000006000017945 */ /* 0x000fe20003800000 */
[----:B------:R-:W-:-:S07]  /*1a010*/  IMAD.MOV.U32 R15, RZ, RZ, -0x1 ;  /* 0xffffffffff0f7424 */ /* 0x000fce00078e00ff */
[----:B012---:R-:W-:Y:S05]  /*1a020*/  WARPSYNC.COLLECTIVE R15, `(.L_x_5318) ;  /* 0x000000000f0c7348 */ /* 0x007fea0003c00000 */
[----:B------:R-:W-:Y:S02]  /*1a030*/  ELECT P6, UR62, PT ;  /* 0x00000000003e782f */ /* 0x000fe400038c0000 */
[----:B------:R-:W-:Y:S01]  /*1a040*/  MOV R14, UR62 ;  /* 0x0000003e000e7c02 */ /* 0x000fe20008000f00 */
[----:B012---:R-:W-:Y:S10]  /*1a050*/  ENDCOLLECTIVE ;  /* 0x000000000000791b */ /* 0x007ff40003800000 */
.L_x_5318:
[----:B------:R-:W-:Y:S05]  /*1a060*/  BSYNC B1 ;  /* 0x0000000000017941 */ /* 0x000fea0003800000 */
.L_x_5317:
[----:B------:R-:W-:Y:S05]  /*1a070*/  BRA `(.L_x_5319) ;  /* 0xffffffe800b07947 */ /* 0x000fea000383ffff */
.L_x_5265:
[----:B-1----:R1:W2:Y:S02]  /*1a080*/  SYNCS.PHASECHK.TRANS64.TRYWAIT P0, [R6+URZ], R5 ;  /* 0x00000005060075a7 */ /* 0x0022a4000800017f */
[----:B--2---:R-:W-:Y:S05]  /*1a090*/  @!P0 NANOSLEEP.SYNCS 0x989680 ;  /* 0x009896800000895d */ /* 0x004fea0003900000 */
[----:B------:R-:W2:Y:S02]  /*1a0a0*/  @!P0 SYNCS.PHASECHK.TRANS64 P0, [R6+URZ], R5 ;  /* 0x00000005060085a7 */ /* 0x000ea4000800007f */
[----:B--2---:R-:W-:Y:S05]  /*1a0b0*/  @!P0 BRA `(.L_x_5265) ;  /* 0xfffffffc00f08947 */ /* 0x004fea000383ffff */
[----:B------:R-:W-:Y:S05]  /*1a0c0*/  BRA `(.L_x_5320) ;  /* 0xffffffe800ec7947 */ /* 0x000fea000383ffff */
.L_x_5266:
[----:B--2---:R2:W3:Y:S02]  /*1a0d0*/  SYNCS.PHASECHK.TRANS64.TRYWAIT P0, [R7+URZ], R2 ;  /* 0x00000002070075a7 */ /* 0x0044e4000800017f */
[----:B---3--:R-:W-:Y:S05]  /*1a0e0*/  @!P0 NANOSLEEP.SYNCS 0x989680 ;  /* 0x009896800000895d */ /* 0x008fea0003900000 */
[----:B------:R-:W3:Y:S02]  /*1a0f0*/  @!P0 SYNCS.PHASECHK.TRANS64 P0, [R7+URZ], R2 ;  /* 0x00000002070085a7 */ /* 0x000ee4000800007f */
[----:B---3--:R-:W-:Y:S05]  /*1a100*/  @!P0 BRA `(.L_x_5266) ;  /* 0xfffffffc00f08947 */ /* 0x008fea000383ffff */
[----:B------:R-:W-:Y:S05]  /*1a110*/  BRA `(.L_x_5321) ;  /* 0xffffffe800e07947 */ /* 0x000fea000383ffff */
.L_x_5268:
[----:B---3--:R3:W4:Y:S02]  /*1a120*/  SYNCS.PHASECHK.TRANS64.TRYWAIT P0, [R4+URZ], R5 ;  /* 0x00000005040075a7 */ /* 0x008724000800017f */
[----:B----4-:R-:W-:Y:S05]  /*1a130*/  @!P0 NANOSLEEP.SYNCS 0x989680 ;  /* 0x009896800000895d */ /* 0x010fea0003900000 */
[----:B------:R-:W4:Y:S02]  /*1a140*/  @!P0 SYNCS.PHASECHK.TRANS64 P0, [R4+URZ], R5 ;  /* 0x00000005040085a7 */ /* 0x000f24000800007f */
[----:B----4-:R-:W-:Y:S05]  /*1a150*/  @!P0 BRA `(.L_x_5268) ;  /* 0xfffffffc00f08947 */ /* 0x010fea000383ffff */
[----:B------:R-:W-:Y:S05]  /*1a160*/  BRA `(.L_x_5322) ;  /* 0xffffffe800e87947 */ /* 0x000fea000383ffff */
.L_x_5323:
        /* <DEDUP_REMOVED lines=9> */
.L_x_11950:


//--------------------- .text._ZN7cutlass13device_kernelIN5flash11enable_sm90INS1_16FlashAttnFwdSm90INS1_25CollectiveMainloopFwdSm90ILi2EN4cute5tupleIJNS5_1CILi1EEES8_S8_EEENS6_IJNS7_ILi64EEESA_SA_EEELi512ENS_6half_tEfNS_4arch4Sm90ELb0ELb1ELb0ELb1ELb0ELb1ELb1ELb0ELb0ELb0ELb0ELb0EEENS1_21CollectiveEpilogueFwdINS6_IJSA_NS7_ILi512EEESA_EEES9_SC_SE_Li256ELb1ELb0ELb0ELb0EEENS1_36VarlenDynamicPersistentTileSchedulerILi64ELi64ELi256ELi32ELb0ELb0ELb1ELb1ELb0ELb1EEEEEEEEEvNT_6ParamsE --------------------------
	.section	.text._ZN7cutlass13device_kernelIN5flash11enable_sm90INS1_16FlashAttnFwdSm90INS1_25CollectiveMainloopFwdSm90ILi2EN4cute5tupleIJNS5_1CILi1EEES8_S8_EEENS6_IJNS7_ILi64EEESA_SA_EEELi512ENS_6half_tEfNS_4arch4Sm90ELb0ELb1ELb0ELb1ELb0ELb1ELb1ELb0ELb0ELb0ELb0ELb0EEENS1_21CollectiveEpilogueFwdINS6_IJSA_NS7_ILi512EEESA_EEES9_SC_SE_Li256ELb1ELb0ELb0ELb0EEENS1_36VarlenDynamicPersistentTileSchedulerILi64ELi64ELi256ELi32ELb0ELb0ELb1ELb1ELb0ELb1EEEEEEEEEvNT_6ParamsE,"ax",@progbits
	.align	128
.text._ZN7cutlass13device_kernelIN5flash11enable_sm90INS1_16FlashAttnFwdSm90INS1_25CollectiveMainloopFwdSm90ILi2EN4cute5tupleIJNS5_1CILi1EEES8_S8_EEENS6_IJNS7_ILi64EEESA_SA_EEELi512ENS_6half_tEfNS_4arch4Sm90ELb0ELb1ELb0ELb1ELb0ELb1ELb1ELb0ELb0ELb0ELb0ELb0EEENS1_21CollectiveEpilogueFwdINS6_IJSA_NS7_ILi512EEESA_EEES9_SC_SE_Li256ELb1ELb0ELb0ELb0EEENS1_36VarlenDynamicPersistentTileSchedulerILi64ELi64ELi256ELi32ELb0ELb0ELb1ELb1ELb0ELb1EEEEEEEEEvNT_6ParamsE:
        .type           _ZN7cutlass13device_kernelIN5flash11enable_sm90INS1_16FlashAttnFwdSm90INS1_25CollectiveMainloopFwdSm90ILi2EN4cute5tupleIJNS5_1CILi1EEES8_S8_EEENS6_IJNS7_ILi64EEESA_SA_EEELi512ENS_6half_tEfNS_4arch4Sm90ELb0ELb1ELb0ELb1ELb0ELb1ELb1ELb0ELb0ELb0ELb0ELb0EEENS1_21CollectiveEpilogueFwdINS6_IJSA_NS7_ILi512EEESA_EEES9_SC_SE_Li256ELb1ELb0ELb0ELb0EEENS1_36VarlenDynamicPersistentTileSchedulerILi64ELi64ELi256ELi32ELb0ELb0ELb1ELb1ELb0ELb1EEEEEEEEEvNT_6ParamsE,@function
        .size           _ZN7cutlass13device_kernelIN5flash11enable_sm90INS1_16FlashAttnFwdSm90INS1_25CollectiveMainloopFwdSm90ILi2EN4cute5tupleIJNS5_1CILi1EEES8_S8_EEENS6_IJNS7_ILi64EEESA_SA_EEELi512ENS_6half_tEfNS_4arch4Sm90ELb0ELb1ELb0ELb1ELb0ELb1ELb1ELb0ELb0ELb0ELb0ELb0EEENS1_21CollectiveEpilogueFwdINS6_IJSA_NS7_ILi512EEESA_EEES9_SC_SE_Li256ELb1ELb0ELb0ELb0EEENS1_36VarlenDynamicPersistentTileSchedulerILi64ELi64ELi256ELi32ELb0ELb0ELb1ELb1ELb0ELb1EEEEEEEEEvNT_6ParamsE,(.L_x_11951 - _ZN7cutlass13device_kernelIN5flash11enable_sm90INS1_16FlashAttnFwdSm90INS1_25CollectiveMainloopFwdSm90ILi2EN4cute5tupleIJNS5_1CILi1EEES8_S8_EEENS6_IJNS7_ILi64EEESA_SA_EEELi512ENS_6half_tEfNS_4arch4Sm90ELb0ELb1ELb0ELb1ELb0ELb1ELb1ELb0ELb0ELb0ELb0ELb0EEENS1_21CollectiveEpilogueFwdINS6_IJSA_NS7_ILi512EEESA_EEES9_SC_SE_Li256ELb1ELb0ELb0ELb0EEENS1_36VarlenDynamicPersistentTileSchedulerILi64ELi64ELi256ELi32ELb0ELb0ELb1ELb1ELb0ELb1EEEEEEEEEvNT_6ParamsE)
        .other          _ZN7cutlass13device_kernelIN5flash11enable_sm90INS1_16FlashAttnFwdSm90INS1_25CollectiveMainloopFwdSm90ILi2EN4cute5tupleIJNS5_1CILi1EEES8_S8_EEENS6_IJNS7_ILi64EEESA_SA_EEELi512ENS_6half_tEfNS_4arch4Sm90ELb0ELb1ELb0ELb1ELb0ELb1ELb1ELb0ELb0ELb0ELb0ELb0EEENS1_21CollectiveEpilogueFwdINS6_IJSA_NS7_ILi512EEESA_EEES9_SC_SE_Li256ELb1ELb0ELb0ELb0EEENS1_36VarlenDynamicPersistentTileSchedulerILi64ELi64ELi256ELi32ELb0ELb0ELb1ELb1ELb0ELb1EEEEEEEEEvNT_6ParamsE,@"STO_CUDA_ENTRY STV_DEFAULT"
_ZN7cutlass13device_kernelIN5flash11enable_sm90INS1_16FlashAttnFwdSm90INS1_25CollectiveMainloopFwdSm90ILi2EN4cute5tupleIJNS5_1CILi1EEES8_S8_EEENS6_IJNS7_ILi64EEESA_SA_EEELi512ENS_6half_tEfNS_4arch4Sm90ELb0ELb1ELb0ELb1ELb0ELb1ELb1ELb0ELb0ELb0ELb0ELb0EEENS1_21CollectiveEpilogueFwdINS6_IJSA_NS7_ILi512EEESA_EEES9_SC_SE_Li256ELb1ELb0ELb0ELb0EEENS1_36VarlenDynamicPersistentTileSchedulerILi64ELi64ELi256ELi32ELb0ELb0ELb1ELb1ELb0ELb1EEEEEEEEEvNT_6ParamsE:
[----:B------:R-:W0:Y:S02]  /*0000*/  LDC R1, c[0x0][0x28] ;  /* 0x00000a00ff017b82 */ /* 0x000e240000000800 */
[----:B0-----:R-:W-:Y:S01]  /*0010*/  VIADD R1, R1, 0xffffffc8 ;  /* 0xffffffc801017836 */ /* 0x001fe20000000000 */
[----:B------:R-:W0:Y:S01]  /*0020*/  S2R R3, SR_TID.X ;  /* 0x0000000000037919 */ /* 0x000e220000002100 */
[----:B------:R-:W-:Y:S01]  /*0030*/  ELECT P0, URZ, PT ;  /* 0x00000000003f782f */ /* 0x000fe20003800000 */
[----:B------:R-:W-:Y:S01]  /*0040*/  BSSY B0, `(.L_x_5324) ;  /* 0x000001a000007945 */ /* 0x000fe20003800000 */
[--C-:B0-----:R-:W-:Y:S02]  /*0050*/  SHF.R.U32.HI R0, RZ, 0x5, R3.reuse ;  /* 0x00000005ff007819 */ /* 0x101fe40000011603 */
[----:B------:R-:W-:-:S03]  /*0060*/  SHF.R.U32.HI R4, RZ, 0x7, R3 ;  /* 0x00000007ff047819 */ /* 0x000fc60000011603 */
        /* <DEDUP_REMOVED lines=23> */
.L_x_5325:
[----:B------:R-:W-:Y:S05]  /*01e0*/  BSYNC B0 ;  /* 0x0000000000007941 */ /* 0x000fea0003800000 */
.L_x_5324:
[----:B------:R-:W0:Y:S01]  /*01f0*/  SHFL.IDX PT, R4, R4, RZ, 0x1f ;  /* 0x00001fff04047589 */ /* 0x000e2200000e0000 */
[----:B------:R-:W-:Y:S01]  /*0200*/  VOTEU.ANY UP0, P0 ;  /* 0x00000000003f7886 */ /* 0x000fe20000000100 */
[----:B------:R-:W-:Y:S01]  /*0210*/  UMOV UR4, 0x1 ;  /* 0x0000000100047882 */ /* 0x000fe20000000000 */
[----:B------:R-:W-:Y:S01]  /*0220*/  UMOV UR7, 0x100 ;  /* 0x0000010000077882 */ /* 0x000fe20000000000 */
[----:B------:R-:W1:Y:S01]  /*0230*/  SHFL.IDX PT, R2, R0, RZ, 0x1f ;  /* 0x00001fff00027589 */ /* 0x000e6200000e0000 */
[----:B------:R-:W-:Y:S01]  /*0240*/  VOTEU.ANY UP1, P0 ;  /* 0x00000000003f7886 */ /* 0x000fe20000020100 */
[----:B------:R-:W2:Y:S01]  /*0250*/  @UP0 S2UR UR8, SR_CgaCtaId ;  /* 0x00000000000809c3 */ /* 0x000ea20000008800 */
[----:B------:R-:W-:Y:S01]  /*0260*/  @UP0 UMOV UR6, 0x400 ;  /* 0x0000040000060882 */ /* 0x000fe20000000000 */
[----:B------:R-:W-:-:S04]  /*0270*/  @UP0 UIADD3 UR4, -UR4, 0x100000, URZ ;  /* 0x0010000004040890 */ /* 0x000fc8000fffe13f */
[----:B------:R-:W-:Y:S02]  /*0280*/  @UP0 USHF.L.U32 UR5, UR4, 0xb, URZ ;  /* 0x0000000b04050899 */ /* 0x000fe4000800063f */
[----:B------:R-:W-:Y:S01]  /*0290*/  @UP0 USHF.L.U32 UR4, UR4, 0x1, URZ ;  /* 0x0000000104040899 */ /* 0x000fe2000800063f */
[----:B------:R-:W-:Y:S01]  /*02a0*/  VOTEU.ANY UP2, P0 ;  /* 0x00000000003f7886 */ /* 0x000fe20000040100 */
[----:B------:R-:W-:Y:S01]  /*02b0*/  VOTEU.ANY UP3, P0 ;  /* 0x00000000003f7886 */ /* 0x000fe20000060100 */
[----:B0-----:R-:W-:Y:S02]  /*02c0*/  R2UR UR9, R4 ;  /* 0x00000000040972ca */ /* 0x001fe400000e0000 */
[----:B-1----:R-:W-:Y:S01]  /*02d0*/  ISETP.NE.AND P1, PT, R2, RZ, PT ;  /* 0x000000ff0200720c */ /* 0x002fe20003f25270 */
[----:B--2---:R-:W-:Y:S02]  /*02e0*/  @UP0 ULEA UR8, UR8, UR6, 0x18 ;  /* 0x0000000608080291 */ /* 0x004fe4000f8ec03f */
[----:B------:R-:W-:-:S04]  /*02f0*/  @UP0 UIADD3 UR6, -UR7, 0x100000, URZ ;  /* 0x0010000007060890 */ /* 0x000fc8000fffe13f */
[----:B------:R-:W-:Y:S02]  /*0300*/  @UP0 USHF.L.U32 UR7, UR6, 0xb, URZ ;  /* 0x0000000b06070899 */ /* 0x000fe4000800063f */
[----:B------:R-:W-:Y:S02]  /*0310*/  @UP0 USHF.L.U32 UR6, UR6, 0x1, URZ ;  /* 0x0000000106060899 */ /* 0x000fe4000800063f */
[----:B------:R-:W-:Y:S01]  /*0320*/  IMAD.U32 R4, RZ, RZ, UR9 ;  /* 0x00000009ff047e24 */ /* 0x000fe2000f8e00ff */
[----:B------:R-:W-:-:S04]  /*0330*/  UISETP.NE.AND UP0, UPT, UR9, URZ, UPT ;  /* 0x0000003f0900728c */ /* 0x000fc8000bf05270 */
[----:B------:R0:W-:Y:S04]  /*0340*/  STL [R1+0x2c], R4 ;  /* 0x00002c0401007387 */ /* 0x0001e80000100800 */
[----:B------:R-:W1:Y:S02]  /*0350*/  FENCE.VIEW.ASYNC.S ;  /* 0x00000000000073c6 */ /* 0x000e640000000000 */
[----:B-1----:R0:W1:Y:S01]  /*0360*/  @UP1 SYNCS.EXCH.64 URZ, [UR8+0x38800], UR4 ;  /* 0x03880004083f15b2 */ /* 0x0020620008000100 */
[----:B------:R0:W2:Y:S01]  /*0370*/  @UP2 SYNCS.EXCH.64 URZ, [UR8+0x38810], UR4 ;  /* 0x03881004083f25b2 */ /* 0x0000a20008000100 */
[----:B------:R0:W3:Y:S01]  /*0380*/  @UP3 SYNCS.EXCH.64 URZ, [UR8+0x38820], UR6 ;  /* 0x03882006083f35b2 */ /* 0x0000e20008000100 */
        /* <DEDUP_REMOVED lines=14> */
[----:B----4-:R-:W-:Y:S01]  /*0470*/  NOP ;  /* 0x0000000000007918 */ /* 0x010fe20000000000 */
.L_x_5326:
[----:B------:R-:W4:Y:S01]  /*0480*/  SHFL.IDX PT, R2, R0, RZ, 0x1f ;  /* 0x00001fff00027589 */ /* 0x000f2200000e0000 */
[----:B------:R-:W-:Y:S01]  /*0490*/  NOP ;  /* 0x0000000000007918 */ /* 0x000fe20000000000 */
[----:B----4-:R-:W-:-:S13]  /*04a0*/  ISETP.NE.AND P0, PT, R2, RZ, PT ;  /* 0x000000ff0200720c */ /* 0x010fda0003f05270 */
        /* <DEDUP_REMOVED lines=18> */
[----:B----4-:R-:W-:Y:S01]  /*05d0*/  NOP ;  /* 0x0000000000007918 */ /* 0x010fe20000000000 */
.L_x_5327:
[----:B------:R-:W4:Y:S01]  /*05e0*/  SHFL.IDX PT, R2, R0, RZ, 0x1f ;  /* 0x00001fff00027589 */ /* 0x000f2200000e0000 */
[----:B------:R-:W-:Y:S01]  /*05f0*/  NOP ;  /* 0x0000000000007918 */ /* 0x000fe20000000000 */
[----:B----4-:R-:W-:-:S13]  /*0600*/  ISETP.NE.AND P0, PT, R2, RZ, PT ;  /* 0x000000ff0200720c */ /* 0x010fda0003f05270 */
        /* <DEDUP_REMOVED lines=15> */
.L_x_5328:
        /* <DEDUP_REMOVED lines=22> */
.L_x_5329:
        /* <DEDUP_REMOVED lines=22> */
.L_x_5330:
        /* <DEDUP_REMOVED lines=8> */
[----:B-123--:R-:W-:Y:S06]  /*0a40*/  BAR.SYNC.DEFER_BLOCKING 0x0 ;  /* 0x0000000000007b1d */ /* 0x00efec0000010000 */
[----:B------:R-:W-:Y:S05]  /*0a50*/  @!P0 BRA `(.L_x_5332) ;  /* 0x000001ac00a08947 */ /* 0x000fea0003800000 */
.L_x_5333:
[----:B------:R-:W-:-:S08]  /*0a60*/  NOP ;  /* 0x0000000000007918 */ /* 0x000fd00000000000 */
[----:B------:R-:W1:Y:S02]  /*0a70*/  USETMAXREG.TRY_ALLOC.CTAPOOL UP0, 0xf0 ;  /* 0x000000f0000079c8 */ /* 0x000e640008000600 */
[----:B-1----:R-:W-:-:S13]  /*0a80*/  PLOP3.LUT P0, PT, PT, PT, UP0, 0x80, 0x0 ;  /* 0x000000000000781c */ /* 0x002fda0003f0f008 */
[----:B------:R-:W-:Y:S05]  /*0a90*/  @!P0 BRA `(.L_x_5333) ;  /* 0xfffffffc00f08947 */ /* 0x000fea000383ffff */
[----:B------:R-:W-:Y:S01]  /*0aa0*/  SHF.R.U32.HI R0, RZ, 0x7, R3 ;  /* 0x00000007ff007819 */ /* 0x000fe20000011603 */
[----:B------:R-:W1:Y:S01]  /*0ab0*/  S2UR UR5, SR_CgaCtaId ;  /* 0x00000000000579c3 */ /* 0x000e620000008800 */
[----:B------:R-:W-:Y:S02]  /*0ac0*/  UMOV UR4, 0x400 ;  /* 0x0000040000047882 */ /* 0x000fe40000000000 */
[----:B------:R-:W-:-:S13]  /*0ad0*/  ISETP.NE.AND P0, PT, R0, 0x1, PT ;  /* 0x000000010000780c */ /* 0x000fda0003f05270 */
[----:B------:R-:W-:Y:S06]  /*0ae0*/  @!P0 BAR.ARV 0x8, 0xa0 ;  /* 0x0202800000008b1d */ /* 0x000fec0000002000 */
[----:B------:R-:W-:Y:S01]  /*0af0*/  ISETP.GE.U32.AND P0, PT, R3, 0x100, PT ;  /* 0x000001000300780c */ /* 0x000fe20003f06070 */
[----:B-1----:R-:W-:-:S06]  /*0b00*/  ULEA UR4, UR5, UR4, 0x18 ;  /* 0x0000000405047291 */ /* 0x002fcc000f8ec03f */
[----:B------:R-:W-:Y:S01]  /*0b10*/  IMAD.U32 R18, RZ, RZ, UR4 ;  /* 0x00000004ff127e24 */ /* 0x000fe2000f8e00ff */
[----:B------:R-:W-:-:S05]  /*0b20*/  ULDC UR4, c[0x0][0xd14] ;  /* 0x0003450000047ab9 */ /* 0x000fca0000000800 */
[----:B------:R-:W-:Y:S08]  /*0b30*/  @P0 BAR.ARV 0xf, 0x100 ;  /* 0x03c4000000000b1d */ /* 0x000ff00000002000 */
[----:B------:R-:W-:Y:S06]  /*0b40*/  BAR.SYNC.DEFER_BLOCKING 0x5, 0x120 ;  /* 0x0144800000007b1d */ /* 0x000fec0000010000 */
[----:B------:R-:W1:Y:S02]  /*0b50*/  LDS.128 R188, [R18+0x388d0] ;  /* 0x0388d00012bc7984 */ /* 0x000e640000000c00 */
[----:B------:R-:W-:Y:S06]  /*0b60*/  BAR.ARV 0x4, 0x120 ;  /* 0x0104800000007b1d */ /* 0x000fec0000002000 */
[----:B-1----:R-:W-:-:S13]  /*0b70*/  ISETP.GE.AND P0, PT, R191, UR4, PT ;  /* 0x00000004bf007c0c */ /* 0x002fda000bf06270 */
[----:B------:R-:W-:Y:S05]  /*0b80*/  @P0 BRA `(.L_x_5334) ;  /* 0x0000021800cc0947 */ /* 0x000fea0003800000 */
[----:B------:R-:W2:Y:S01]  /*0b90*/  LDL R0, [R1+0x30] ;  /* 0x0000300001007983 */ /* 0x000ea20000100800 */
[----:B------:R-:W-:Y:S01]  /*0ba0*/  VIADD R234, R3, 0xffffff80 ;  /* 0xffffff8003ea7836 */ /* 0x000fe20000000000 */
[----:B------:R-:W-:Y:S01]  /*0bb0*/  MOV R19, RZ ;  /* 0x000000ff00137202 */ /* 0x000fe20000000f00 */
[----:B------:R-:W-:Y:S02]  /*0bc0*/  IMAD.MOV.U32 R208, RZ, RZ, 0x20 ;  /* 0x00000020ffd07424 */ /* 0x000fe400078e00ff */
[----:B------:R-:W-:Y:S01]  /*0bd0*/  IMAD.MOV.U32 R186, RZ, RZ, RZ ;  /* 0x000000ffffba7224 */ /* 0x000fe200078e00ff */
[----:B------:R-:W-:Y:S01]  /*0be0*/  SHF.R.S32.HI R3, RZ, 0x1f, R234 ;  /* 0x0000001fff037819 */ /* 0x000fe200000114ea */
[----:B------:R-:W-:Y:S02]  /*0bf0*/  IMAD.MOV.U32 R192, RZ, RZ, RZ ;  /* 0x000000ffffc07224 */ /* 0x000fe400078e00ff */
[----:B------:R-:W-:Y:S01]  /*0c00*/  IMAD.MOV.U32 R22, RZ, RZ, RZ ;  /* 0x000000ffff167224 */ /* 0x000fe200078e00ff */
[CC--:B0-----:R-:W-:Y:S01]  /*0c10*/  LEA.HI R2, R3.reuse, R234.reuse, RZ, 0x4 ;  /* 0x000000ea03027211 */ /* 0x0c1fe200078f20ff */
[----:B------:R-:W-:Y:S01]  /*0c20*/  IMAD.MOV.U32 R218, RZ, RZ, RZ ;  /* 0x000000ffffda7224 */ /* 0x000fe200078e00ff */
[----:B------:R-:W-:-:S02]  /*0c30*/  LEA.HI R6, R3, R234, RZ, 0x5 ;  /* 0x000000ea03067211 */ /* 0x000fc400078f28ff */
[----:B------:R-:W-:Y:S02]  /*0c40*/  LOP3.LUT R5, R2, 0xfffffff0, RZ, 0xc0, !PT ;  /* 0xfffffff002057812 */ /* 0x000fe400078ec0ff */
[--C-:B------:R-:W-:Y:S02]  /*0c50*/  SHF.R.S32.HI R213, RZ, 0x5, R6.reuse ;  /* 0x00000005ffd57819 */ /* 0x100fe40000011406 */
[----:B------:R-:W-:Y:S01]  /*0c60*/  SHF.R.S32.HI R6, RZ, 0x1f, R6 ;  /* 0x0000001fff067819 */ /* 0x000fe20000011406 */
[----:B------:R-:W-:Y:S01]  /*0c70*/  IMAD.IADD R4, R234, 0x1, -R5 ;  /* 0x00000001ea047824 */ /* 0x000fe200078e0a05 */
[----:B------:R-:W-:Y:S02]  /*0c80*/  SHF.R.S32.HI R5, RZ, 0x4, R2 ;  /* 0x00000004ff057819 */ /* 0x000fe40000011402 */
[----:B------:R-:W-:Y:S02]  /*0c90*/  LEA.HI R6, R6, R213, RZ, 0x2 ;  /* 0x000000d506067211 */ /* 0x000fe400078f10ff */
[----:B------:R-:W-:-:S02]  /*0ca0*/  SHF.R.S32.HI R9, RZ, 0x1f, R4 ;  /* 0x0000001fff097819 */ /* 0x000fc40000011404 */
[----:B------:R-:W-:Y:S02]  /*0cb0*/  LEA.HI R2, R2, R5, RZ, 0x1 ;  /* 0x0000000502027211 */ /* 0x000fe400078f08ff */
[----:B------:R-:W-:Y:S02]  /*0cc0*/  LEA.HI R12, R9, R4, RZ, 0x3 ;  /* 0x00000004090c7211 */ /* 0x000fe400078f18ff */
[----:B------:R-:W-:Y:S02]  /*0cd0*/  LOP3.LUT R6, R6, 0x3ffffc, RZ, 0xc0, !PT ;  /* 0x003ffffc06067812 */ /* 0x000fe400078ec0ff */
[C---:B------:R-:W-:Y:S01]  /*0ce0*/  LOP3.LUT R13, R12.reuse, 0xfffffff8, RZ, 0xc0, !PT ;  /* 0xfffffff80c0d7812 */ /* 0x040fe200078ec0ff */
[----:B------:R-:W-:Y:S01]  /*0cf0*/  IMAD.SHL.U32 R12, R12, 0x40, RZ ;  /* 0x000000400c0c7824 */ /* 0x000fe200078e00ff */
[----:B------:R-:W-:Y:S01]  /*0d00*/  LOP3.LUT R2, R2, 0x1ffffffe, RZ, 0xc0, !PT ;  /* 0x1ffffffe02027812 */ /* 0x000fe200078ec0ff */
[----:B------:R-:W-:Y:S02]  /*0d10*/  IMAD.IADD R6, R213, 0x1, -R6 ;  /* 0x00000001d5067824 */ /* 0x000fe400078e0a06 */
[----:B------:R-:W-:Y:S01]  /*0d20*/  IMAD.IADD R13, R4, 0x1, -R13 ;  /* 0x00000001040d7824 */ /* 0x000fe200078e0a0d */
[----:B------:R-:W-:Y:S01]  /*0d30*/  LOP3.LUT R12, R12, 0x7ffffe00, RZ, 0xc0, !PT ;  /* 0x7ffffe000c0c7812 */ /* 0x000fe200078ec0ff */
[----:B------:R-:W-:-:S03]  /*0d40*/  IMAD.IADD R2, R5, 0x1, -R2 ;  /* 0x0000000105027824 */ /* 0x000fc600078e0a02 */
[----:B------:R-:W-:Y:S01]  /*0d50*/  R2P PR, R13, 0x6 ;  /* 0x000000060d007804 */ /* 0x000fe20000000000 */
[----:B------:R-:W-:Y:S02]  /*0d60*/  IMAD.SHL.U32 R2, R2, 0x8, RZ ;  /* 0x0000000802027824 */ /* 0x000fe400078e00ff */
[----:B------:R-:W-:Y:S02]  /*0d70*/  IMAD R12, R213, 0x400, R12 ;  /* 0x00000400d50c7824 */ /* 0x000fe400078e020c */
[----:B------:R-:W-:Y:S02]  /*0d80*/  SEL R208, R208, 0xffffffe0, !P1 ;  /* 0xffffffe0d0d07807 */ /* 0x000fe40004800000 */
[----:B--2---:R-:W-:Y:S02]  /*0d90*/  R2UR UR4, R0 ;  /* 0x00000000000472ca */ /* 0x004fe400000e0000 */
[----:B------:R-:W-:-:S04]  /*0da0*/  LEA.HI R0, R3, R234, RZ, 0x7 ;  /* 0x000000ea03007211 */ /* 0x000fc800078f38ff */
[----:B------:R-:W-:Y:S02]  /*0db0*/  SHF.R.S32.HI R221, RZ, 0x7, R0 ;  /* 0x00000007ffdd7819 */ /* 0x000fe40000011400 */
[C---:B------:R-:W-:Y:S02]  /*0dc0*/  LOP3.LUT R7, R0.reuse, 0xffffff80, RZ, 0xc0, !PT ;  /* 0xffffff8000077812 */ /* 0x040fe400078ec0ff */
[----:B------:R-:W-:Y:S01]  /*0dd0*/  LEA.HI R0, R0, R221, RZ, 0x1 ;  /* 0x000000dd00007211 */ /* 0x000fe200078f08ff */
[----:B------:R-:W-:Y:S02]  /*0de0*/  IMAD R15, R221, 0x100, R4 ;  /* 0x00000100dd0f7824 */ /* 0x000fe400078e0204 */
[----:B------:R-:W-:Y:S01]  /*0df0*/  IMAD.SHL.U32 R4, R13, 0x40, RZ ;  /* 0x000000400d047824 */ /* 0x000fe200078e00ff */
[----:B------:R-:W-:Y:S01]  /*0e00*/  LOP3.LUT R0, R0, 0xfffffe, RZ, 0xc0, !PT ;  /* 0x00fffffe00007812 */ /* 0x000fe200078ec0ff */
[----:B------:R-:W-:Y:S01]  /*0e10*/  IMAD.IADD R7, R234, 0x1, -R7 ;  /* 0x00000001ea077824 */ /* 0x000fe200078e0a07 */
[----:B------:R-:W-:Y:S01]  /*0e20*/  LEA R15, R6, R15, 0x4 ;  /* 0x0000000f060f7211 */ /* 0x000fe200078e20ff */
[----:B------:R-:W-:Y:S01]  /*0e30*/  ULOP3.LUT UR36, UR4, 0x1, URZ, 0xfc, !UPT ;  /* 0x0000000104247892 */ /* 0x000fe2000f8efc3f */
[----:B------:R-:W-:Y:S01]  /*0e40*/  LOP3.LUT R5, R4, 0x1c0, RZ, 0xc0, !PT ;  /* 0x000001c004057812 */ /* 0x000fe200078ec0ff */
[----:B------:R-:W-:Y:S01]  /*0e50*/  IMAD.IADD R0, R221, 0x1, -R0 ;  /* 0x00000001dd007824 */ /* 0x000fe200078e0a00 */
[----:B------:R-:W-:Y:S01]  /*0e60*/  SHF.R.S32.HI R8, RZ, 0x1f, R7 ;  /* 0x0000001fff087819 */ /* 0x000fe20000011407 */
[--C-:B------:R-:W-:Y:S01]  /*0e70*/  IMAD.U32 R233, R15, 0x40, R2.reuse ;  /* 0x000000400fe97824 */ /* 0x100fe200078e0002 */
[----:B------:R-:W-:Y:S01]  /*0e80*/  LOP3.LUT R2, R5, 0x8, R2, 0xf8, !PT ;  /* 0x0000000805027812 */ /* 0x000fe200078ef802 */
[----:B------:R-:W-:Y:S01]  /*0e90*/  IMAD.SHL.U32 R196, R0, 0x100, RZ ;  /* 0x0000010000c47824 */ /* 0x000fe200078e00ff */
[----:B------:R-:W-:-:S02]  /*0ea0*/  SHF.R.U32.HI R5, RZ, 0x3, R5 ;  /* 0x00000003ff057819 */ /* 0x000fc40000011605 */
[CC--:B------:R-:W-:Y:S02]  /*0eb0*/  LEA.HI R6, R3.reuse, R234.reuse, RZ, 0x2 ;  /* 0x000000ea03067211 */ /* 0x0c0fe400078f10ff */
[----:B------:R-:W-:Y:S02]  /*0ec0*/  LOP3.LUT R5, R2, R5, RZ, 0x3c, !PT ;  /* 0x0000000502057212 */ /* 0x000fe400078e3cff */
[----:B------:R-:W-:Y:S02]  /*0ed0*/  LEA.HI R2, R3, R234, RZ, 0x3 ;  /* 0x000000ea03027211 */ /* 0x000fe400078f18ff */
[-C--:B------:R-:W-:Y:S01]  /*0ee0*/  LEA.HI R9, R8, R7.reuse, RZ, 0x2 ;  /* 0x0000000708097211 */ /* 0x080fe200078f10ff */
[----:B------:R-:W-:Y:S01]  /*0ef0*/  IMAD.IADD R5, R12, 0x1, R5 ;  /* 0x000000010c057824 */ /* 0x000fe200078e0205 */
[----:B------:R-:W-:Y:S02]  /*0f00*/  LOP3.LUT R3, R2, 0x1ffffff8, RZ, 0xc0, !PT ;  /* 0x1ffffff802037812 */ /* 0x000fe400078ec0ff */
[----:B------:R-:W-:Y:S01]  /*0f10*/  SHF.R.S32.HI R187, RZ, 0x2, R6 ;  /* 0x00000002ffbb7819 */ /* 0x000fe20000011406 */
[----:B------:R-:W-:Y:S01]  /*0f20*/  IMAD R197, R5, 0x2, R18 ;  /* 0x0000000205c57824 */ /* 0x000fe200078e0212 */
[----:B------:R-:W-:Y:S01]  /*0f30*/  LOP3.LUT R4, R9, 0x7ffffffc, RZ, 0xc0, !PT ;  /* 0x7ffffffc09047812 */ /* 0x000fe200078ec0ff */
[----:B------:R-:W-:Y:S01]  /*0f40*/  IMAD.IADD R3, R234, 0x1, -R3 ;  /* 0x00000001ea037824 */ /* 0x000fe200078e0a03 */
[----:B------:R-:W-:Y:S01]  /*0f50*/  LEA.HI R8, R8, R7, RZ, 0x5 ;  /* 0x0000000708087211 */ /* 0x000fe200078f28ff */
[----:B------:R-:W-:Y:S01]  /*0f60*/  VIADD R236, R187, 0x20 ;  /* 0x00000020bbec7836 */ /* 0x000fe20000000000 */
[--C-:B------:R-:W-:Y:S01]  /*0f70*/  SHF.R.S32.HI R10, RZ, 0x2, R9.reuse ;  /* 0x00000002ff0a7819 */ /* 0x100fe20000011409 */
[----:B------:R-:W-:Y:S01]  /*0f80*/  IMAD.IADD R4, R7, 0x1, -R4 ;  /* 0x0000000107047824 */ /* 0x000fe200078e0a04 */
[----:B------:R-:W-:Y:S01]  /*0f90*/  LOP3.LUT R7, R6, 0xfffffffc, RZ, 0xc0, !PT ;  /* 0xfffffffc06077812 */ /* 0x000fe200078ec0ff */
[----:B------:R-:W-:Y:S01]  /*0fa0*/  IMAD.SHL.U32 R211, R3, 0x8, RZ ;  /* 0x0000000803d37824 */ /* 0x000fe200078e00ff */
[----:B------:R-:W-:Y:S01]  /*0fb0*/  SHF.R.S32.HI R3, RZ, 0x1f, R236 ;  /* 0x0000001fff037819 */ /* 0x000fe200000114ec */
[----:B------:R-:W-:Y:S01]  /*0fc0*/  IMAD.SHL.U32 R231, R236, 0x40, RZ ;  /* 0x00000040ece77824 */ /* 0x000fe200078e00ff */
[----:B------:R-:W-:Y:S01]  /*0fd0*/  SHF.R.S32.HI R11, RZ, 0x1f, R9 ;  /* 0x0000001fff0b7819 */ /* 0x000fe20000011409 */
[----:B------:R-:W-:Y:S01]  /*0fe0*/  IMAD.IADD R220, R234, 0x1, -R7 ;  /* 0x00000001eadc7824 */ /* 0x000fe200078e0a07 */
[----:B------:R-:W-:Y:S01]  /*0ff0*/  LEA.HI R3, R3, R236, RZ, 0x3 ;  /* 0x000000ec03037211 */ /* 0x000fe200078f18ff */
[----:B------:R-:W-:Y:S01]  /*1000*/  VIADD R209, R197, 0x36400 ;  /* 0x00036400c5d17836 */ /* 0x000fe20000000000 */
[----:B------:R-:W-:Y:S01]  /*1010*/  LEA.HI R11, R11, R10, RZ, 0x3 ;  /* 0x0000000a0b0b7211 */ /* 0x000fe200078f18ff */
[----:B------:R-:W-:Y:S01]  /*1020*/  IMAD.SHL.U32 R16, R220, 0x8, RZ ;  /* 0x00000008dc107824 */ /* 0x000fe200078e00ff */
[----:B------:R-:W-:Y:S01]  /*1030*/  SHF.R.S32.HI R6, RZ, 0x1f, R6 ;  /* 0x0000001fff067819 */ /* 0x000fe20000011406 */
[----:B------:R-:W-:Y:S01]  /*1040*/  IMAD.SHL.U32 R3, R3, 0x40, RZ ;  /* 0x0000004003037824 */ /* 0x000fe200078e00ff */
[----:B------:R-:W-:Y:S01]  /*1050*/  LOP3.LUT R231, R231, 0x1c0, RZ, 0xc0, !PT ;  /* 0x000001c0e7e77812 */ /* 0x000fe200078ec0ff */
[----:B------:R-:W-:Y:S01]  /*1060*/  IMAD.SHL.U32 R185, R4, 0x2, RZ ;  /* 0x0000000204b97824 */ /* 0x000fe200078e00ff */
[----:B------:R-:W-:-:S02]  /*1070*/  SHF.R.S32.HI R214, RZ, 0x3, R2 ;  /* 0x00000003ffd67819 */ /* 0x000fc40000011402 */
[----:B------:R-:W-:Y:S02]  /*1080*/  LOP3.LUT R11, R11, 0xfffffff8, RZ, 0xc0, !PT ;  /* 0xfffffff80b0b7812 */ /* 0x000fe400078ec0ff */
[----:B------:R-:W-:Y:S02]  /*1090*/  LEA.HI R6, R6, R187, RZ, 0x3 ;  /* 0x000000bb06067211 */ /* 0x000fe400078f18ff */
[----:B------:R-:W-:Y:S01]  /*10a0*/  LOP3.LUT R2, R231, 0x38, R16, 0xf8, !PT ;  /* 0x00000038e7027812 */ /* 0x000fe200078ef810 */
[----:B------:R-:W-:Y:S01]  /*10b0*/  IMAD.IADD R11, R10, 0x1, -R11 ;  /* 0x000000010a0b7824 */ /* 0x000fe200078e0a0b */
[----:B------:R-:W-:Y:S02]  /*10c0*/  SHF.R.U32.HI R235, RZ, 0x3, R231 ;  /* 0x00000003ffeb7819 */ /* 0x000fe400000116e7 */
[----:B------:R-:W-:Y:S02]  /*10d0*/  LOP3.LUT R232, R3, 0xfffffe00, RZ, 0xc0, !PT ;  /* 0xfffffe0003e87812 */ /* 0x000fe400078ec0ff */
[----:B------:R-:W-:-:S02]  /*10e0*/  SHF.R.S32.HI R8, RZ, 0x5, R8 ;  /* 0x00000005ff087819 */ /* 0x000fc40000011408 */
[----:B------:R-:W-:Y:S02]  /*10f0*/  LOP3.LUT R6, R6, 0xfffffff8, RZ, 0xc0, !PT ;  /* 0xfffffff806067812 */ /* 0x000fe400078ec0ff */
[----:B------:R-:W-:Y:S01]  /*1100*/  IADD3 R198, R197, 0x36440, RZ ;  /* 0x00036440c5c67810 */ /* 0x000fe20007ffe0ff */
[C---:B------:R-:W-:Y:S01]  /*1110*/  @P2 VIADD R198, R209.reuse, 0xffffffc0 ;  /* 0xffffffc0d1c62836 */ /* 0x040fe20000000000 */
[----:B------:R-:W-:Y:S01]  /*1120*/  LOP3.LUT R3, R232, R2, R235, 0xf6, !PT ;  /* 0x00000002e8037212 */ /* 0x000fe200078ef6eb */
[----:B------:R-:W-:Y:S01]  /*1130*/  IMAD.IADD R209, R209, 0x1, R208 ;  /* 0x00000001d1d17824 */ /* 0x000fe200078e02d0 */
[----:B------:R-:W-:Y:S01]  /*1140*/  SHF.R.S32.HI R225, RZ, 0x1f, R187 ;  /* 0x0000001fffe17819 */ /* 0x000fe200000114bb */
[----:B------:R-:W-:Y:S02]  /*1150*/  IMAD R194, R8, 0x10, R11 ;  /* 0x0000001008c27824 */ /* 0x000fe400078e020b */
[----:B------:R-:W-:Y:S02]  /*1160*/  IMAD.IADD R195, R187, 0x1, -R6 ;  /* 0x00000001bbc37824 */ /* 0x000fe400078e0a06 */
[----:B------:R-:W-:-:S02]  /*1170*/  IMAD R230, R3, 0x2, R18 ;  /* 0x0000000203e67824 */ /* 0x000fc400078e0212 */
[----:B------:R-:W-:-:S07]  /*1180*/  IMAD.IADD R208, R208, 0x1, R198 ;  /* 0x00000001d0d07824 */ /* 0x000fce00078e02c6 */
.L_x_5544:
[----:B------:R-:W-:Y:S01]  /*1190*/  ULDC.64 UR4, c[0x0][0xb20] ;  /* 0x0002c80000047ab9 */ /* 0x000fe20000000a00 */
[----:B0-23-5:R-:W0:Y:S01]  /*11a0*/  LDC.64 R4, c[0x0][0xb00] ;  /* 0x0002c000ff047b82 */ /* 0x02de220000000a00 */
[----:B------:R-:W-:Y:S01]  /*11b0*/  ISETP.NE.U32.AND P0, PT, RZ, UR4, PT ;  /* 0x00000004ff007c0c */ /* 0x000fe2000bf05070 */
[----:B------:R-:W-:Y:S01]  /*11c0*/  IMAD.MOV.U32 R11, RZ, RZ, RZ ;  /* 0x000000ffff0b7224 */ /* 0x000fe200078e00ff */
[----:B------:R-:W-:Y:S01]  /*11d0*/  ULDC.64 UR6, c[0x0][0xb18] ;  /* 0x0002c60000067ab9 */ /* 0x000fe20000000a00 */
[----:B------:R-:W-:Y:S01]  /*11e0*/  IMAD.MOV.U32 R25, RZ, RZ, RZ ;  /* 0x000000ffff197224 */ /* 0x000fe200078e00ff */
        /* <DEDUP_REMOVED lines=13> */
[----:B------:R2:W5:Y:S01]  /*12c0*/  @P3 LDG.E R25, desc[UR54][R8.64] ;  /* 0x0000003608193981 */ /* 0x000562000c1e1900 */
        /* <DEDUP_REMOVED lines=16> */
[----:B--2---:R-:W-:Y:S06]  /*13d0*/  @P1 BRA `(.L_x_5335) ;  /* 0x0000000000241947 */ /* 0x004fec0003800000 */
        /* <DEDUP_REMOVED lines=8> */
[----:B--2---:R-:W-:-:S07]  /*1460*/  IADD3 R184, -R184, R5, RZ ;  /* 0x00000005b8b87210 */ /* 0x004fce0007ffe1ff */
.L_x_5335:
[----:B------:R-:W-:Y:S02]  /*1470*/  IMAD.U32 R32, RZ, RZ, UR5 ;  /* 0x00000005ff207e24 */ /* 0x000fe4000f8e00ff */
[----:B------:R-:W-:Y:S01]  /*1480*/  IMAD.U32 R24, RZ, RZ, UR4 ;  /* 0x00000004ff187e24 */ /* 0x000fe2000f8e00ff */
[----:B------:R-:W-:Y:S06]  /*1490*/  @!P2 BRA `(.L_x_5336) ;  /* 0x000000000010a947 */ /* 0x000fec0003800000 */
[----:B------:R-:W0:Y:S02]  /*14a0*/  LDC.64 R2, c[0x0][0xb18] ;  /* 0x0002c600ff027b82 */ /* 0x000e240000000a00 */
[----:B0-----:R-:W-:-:S05]  /*14b0*/  IMAD.WIDE R2, R191, 0x4, R2 ;  /* 0x00000004bf027825 */ /* 0x001fca00078e0202 */
[----:B------:R0:W5:Y:S01]  /*14c0*/  LDG.E R24, desc[UR54][R2.64] ;  /* 0x0000003602187981 */ /* 0x000162000c1e1900 */
[----:B------:R-:W-:Y:S05]  /*14d0*/  BRA `(.L_x_5337) ;  /* 0x0000000000107947 */ /* 0x000fea0003800000 */
.L_x_5336:
[----:B------:R-:W-:Y:S05]  /*14e0*/  @!P3 BRA `(.L_x_5337) ;  /* 0x00000000000cb947 */ /* 0x000fea0003800000 */
[----:B------:R-:W2:Y:S04]  /*14f0*/  LDG.E R3, desc[UR54][R8.64] ;  /* 0x0000003608037981 */ /* 0x000ea8000c1e1900 */
[----:B------:R-:W2:Y:S02]  /*1500*/  LDG.E R24, desc[UR54][R8.64+0x4] ;  /* 0x0000043608187981 */ /* 0x000ea4000c1e1900 */
[----:B--2---:R-:W-:-:S07]  /*1510*/  IMAD.IADD R24, R24, 0x1, -R3 ;  /* 0x0000000118187824 */ /* 0x004fce00078e0a03 */
.L_x_5337:
        /* <DEDUP_REMOVED lines=13> */
[----:B--2---:R-:W-:-:S04]  /*15f0*/  @P1 IMAD.WIDE R4, R191, 0x4, R4 ;  /* 0x00000004bf041825 */ /* 0x004fc800078e0204 */
[----:B------:R-:W-:Y:S01]  /*1600*/  IMAD.IADD R10, R24, 0x1, -R11 ;  /* 0x00000001180a7824 */ /* 0x000fe200078e0a0b */
[----:B------:R0:W5:Y:S01]  /*1610*/  @P1 LDG.E R33, desc[UR54][R4.64] ;  /* 0x0000003604211981 */ /* 0x000162000c1e1900 */
[----:B-1----:R-:W-:Y:S02]  /*1620*/  ISETP.GE.AND P1, PT, R9, 0x1, PT ;  /* 0x000000010900780c */ /* 0x002fe40003f26270 */
[----:B------:R-:W-:Y:S01]  /*1630*/  LEA R47, R189, 0x40, 0x6 ;  /* 0x00000040bd2f7811 */ /* 0x000fe200078e30ff */
[----:B---3--:R-:W-:-:S04]  /*1640*/  @P0 IMAD.IADD R32, R7, 0x1, -R0 ;  /* 0x0000000107200824 */ /* 0x008fc800078e0a00 */
[----:B------:R-:W-:-:S04]  /*1650*/  IMAD.IADD R23, R10, 0x1, R32 ;  /* 0x000000010a177824 */ /* 0x000fc800078e0220 */
[C---:B------:R-:W-:Y:S01]  /*1660*/  VIADD R0, R23.reuse, 0x3f ;  /* 0x0000003f17007836 */ /* 0x040fe20000000000 */
[----:B------:R-:W-:-:S04]  /*1670*/  IADD3 R47, R23, R47, -R184 ;  /* 0x0000002f172f7210 */ /* 0x000fc80007ffe8b8 */
        /* <DEDUP_REMOVED lines=16> */
.L_x_5340:
[----:B------:R-:W-:-:S13]  /*1780*/  ISETP.NE.AND P0, PT, R9, 0x1, PT ;  /* 0x000000010900780c */ /* 0x000fda0003f05270 */
[----:B------:R-:W0:Y:S02]  /*1790*/  @P0 LDC.64 R4, c[0x0][0xae0] ;  /* 0x0002b800ff040b82 */ /* 0x000e240000000a00 */
[----:B0-----:R-:W-:-:S05]  /*17a0*/  @P0 IMAD.HI.U32 R4, R2, R4, RZ ;  /* 0x0000000402040227 */ /* 0x001fca00078e00ff */
[----:B------:R-:W-:-:S07]  /*17b0*/  @P0 SHF.R.U32.HI R2, RZ, R5, R4 ;  /* 0x00000005ff020219 */ /* 0x000fce0000011604 */
.L_x_5341:
[----:B------:R-:W-:Y:S05]  /*17c0*/  BSYNC B0 ;  /* 0x0000000000007941 */ /* 0x000fea0003800000 */
.L_x_5339:
[----:B------:R-:W-:-:S05]  /*17d0*/  IMAD R3, R2, R9, R9 ;  /* 0x0000000902037224 */ /* 0x000fca00078e0209 */
[----:B------:R-:W-:-:S07]  /*17e0*/  VIMNMX R0, R0, R3, PT ;  /* 0x0000000300007248 */ /* 0x000fce0003fe0100 */
.L_x_5338:
        /* <DEDUP_REMOVED lines=15> */
.L_x_5344:
[----:B------:R-:W-:Y:S01]  /*18e0*/  ISETP.NE.AND P0, PT, R9, 0x1, PT ;  /* 0x000000010900780c */ /* 0x000fe20003f05270 */
[----:B------:R-:W-:-:S12]  /*18f0*/  IMAD.MOV.U32 R4, RZ, RZ, R45 ;  /* 0x000000ffff047224 */ /* 0x000fd800078e002d */
[----:B------:R-:W0:Y:S02]  /*1900*/  @P0 LDC.64 R6, c[0x0][0xae0] ;  /* 0x0002b800ff060b82 */ /* 0x000e240000000a00 */
[----:B0-----:R-:W-:-:S05]  /*1910*/  @P0 IMAD.HI.U32 R6, R45, R6, RZ ;  /* 0x000000062d060227 */ /* 0x001fca00078e00ff */
[----:B------:R-:W-:-:S07]  /*1920*/  @P0 SHF.R.U32.HI R4, RZ, R7, R6 ;  /* 0x00000007ff040219 */ /* 0x000fce0000011606 */
.L_x_5345:
[----:B------:R-:W-:Y:S05]  /*1930*/  BSYNC B0 ;  /* 0x0000000000007941 */ /* 0x000fea0003800000 */
.L_x_5343:
[----:B------:R-:W-:-:S05]  /*1940*/  IMAD R3, R4, R9, RZ ;  /* 0x0000000904037224 */ /* 0x000fca00078e02ff */
[----:B------:R-:W-:-:S07]  /*1950*/  VIMNMX R2, R2, R3, !PT ;  /* 0x0000000302027248 */ /* 0x000fce0007fe0100 */
.L_x_5342:
        /* <DEDUP_REMOVED lines=42> */
[----:B-1---5:R-:W-:Y:S05]  /*1c00*/  CALL.ABS.NOINC R2 ;  /* 0x0000000002007343 */ /* 0x022fea0003c00000 */
.L_x_5348:
[----:B------:R-:W-:Y:S05]  /*1c10*/  BSYNC B6 ;  /* 0x0000000000067941 */ /* 0x000fea0003800000 */
.L_x_5347:
        /* <DEDUP_REMOVED lines=20> */
.L_x_5350:
[----:B------:R-:W-:Y:S05]  /*1d60*/  BSYNC B6 ;  /* 0x0000000000067941 */ /* 0x000fea0003800000 */
.L_x_5349:
        /* <DEDUP_REMOVED lines=12> */
[----:B------:R-:W2:Y:S01]  /*1e30*/  LDC.64 R20, c[0x0][0x3e8] ;  /* 0x0000fa00ff147b82 */ /* 0x000ea20000000a00 */
[----:B---3--:R-:W-:-:S04]  /*1e40*/  @P0 IMAD.WIDE R2, R191, 0x4, R2 ;  /* 0x00000004bf020825 */ /* 0x008fc800078e0202 */
[----:B------:R-:W-:Y:S01]  /*1e50*/  IMAD.SHL.U32 R40, R220, 0x4, RZ ;  /* 0x00000004dc287824 */ /* 0x000fe200078e00ff */
[----:B------:R3:W2:Y:S01]  /*1e60*/  @P0 LDG.E R191, desc[UR54][R2.64] ;  /* 0x0000003602bf0981 */ /* 0x0006a2000c1e1900 */
[----:B0-----:R-:W-:Y:S01]  /*1e70*/  ISETP.NE.AND P0, PT, R0, 0x1, PT ;  /* 0x000000010000780c */ /* 0x001fe20003f05270 */
[----:B------:R-:W0:Y:S01]  /*1e80*/  LDC R59, c[0x0][0x3d4] ;  /* 0x0000f500ff3b7b82 */ /* 0x000e220000000800 */
[----:B------:R-:W-:Y:S01]  /*1e90*/  SHF.R.S32.HI R12, RZ, 0x1f, R10 ;  /* 0x0000001fff0c7819 */ /* 0x000fe2000001140a */
[----:B------:R-:W0:Y:S01]  /*1ea0*/  S2R R26, SR_TID.X ;  /* 0x00000000001a7919 */ /* 0x000e220000002100 */
[----:B------:R-:W-:Y:S01]  /*1eb0*/  SHF.R.S32.HI R41, RZ, 0x1f, R40 ;  /* 0x0000001fff297819 */ /* 0x000fe20000011428 */
[----:B------:R-:W-:Y:S01]  /*1ec0*/  IMAD.SHL.U32 R57, R195, 0x40, RZ ;  /* 0x00000040c3397824 */ /* 0x000fe200078e00ff */
[----:B----4-:R-:W-:Y:S01]  /*1ed0*/  ISETP.GE.AND P1, PT, R16, R25, PT ;  /* 0x000000191000720c */ /* 0x010fe20003f26270 */
[-C--:B-1----:R-:W-:Y:S01]  /*1ee0*/  IMAD R4, R12, R52.reuse, RZ ;  /* 0x000000340c047224 */ /* 0x082fe200078e02ff */
[----:B------:R-:W-:Y:S01]  /*1ef0*/  SHF.L.U64.HI R51, R52, 0x6, R53 ;  /* 0x0000000634337819 */ /* 0x000fe20000010235 */
[----:B---3--:R-:W-:Y:S01]  /*1f00*/  IMAD.WIDE.U32 R2, R10, R52, RZ ;  /* 0x000000340a027225 */ /* 0x008fe200078e00ff */
[----:B------:R-:W-:Y:S01]  /*1f10*/  SEL R11, R25, RZ, P1 ;  /* 0x000000ff190b7207 */ /* 0x000fe20000800000 */
[----:B------:R-:W1:Y:S01]  /*1f20*/  LDC R61, c[0x0][0x2e4] ;  /* 0x0000b900ff3d7b82 */ /* 0x000e620000000800 */
[----:B------:R-:W-:Y:S01]  /*1f30*/  LOP3.LUT R57, R57, 0x1c0, RZ, 0xc0, !PT ;  /* 0x000001c039397812 */ /* 0x000fe200078ec0ff */
[----:B--2---:R-:W-:Y:S01]  /*1f40*/  IMAD.SHL.U32 R56, R20, 0x40, RZ ;  /* 0x0000004014387824 */ /* 0x004fe200078e00ff */
[----:B------:R-:W-:Y:S01]  /*1f50*/  P2R R72, PR, RZ, 0x2 ;  /* 0x00000002ff487803 */ /* 0x000fe20000000000 */
[C---:B------:R-:W-:Y:S01]  /*1f60*/  IMAD.IADD R11, R16.reuse, 0x1, R11 ;  /* 0x00000001100b7824 */ /* 0x040fe200078e020b */
[----:B------:R-:W-:Y:S01]  /*1f70*/  SHF.R.U32.HI R60, RZ, 0x3, R57 ;  /* 0x00000003ff3c7819 */ /* 0x000fe20000011639 */
[----:B------:R-:W-:-:S02]  /*1f80*/  VIADD R80, R16, 0x20 ;  /* 0x0000002010507836 */ /* 0x000fc40000000000 */
[----:B------:R-:W2:Y:S01]  /*1f90*/  @P0 LDC R5, c[0x0][0x42c] ;  /* 0x00010b00ff050b82 */ /* 0x000ea20000000800 */
[----:B------:R-:W-:Y:S01]  /*1fa0*/  SHF.R.S32.HI R50, RZ, 0x1f, R11 ;  /* 0x0000001fff327819 */ /* 0x000fe2000001140b */
[----:B------:R-:W-:-:S03]  /*1fb0*/  IMAD.SHL.U32 R62, R25, 0x2, RZ ;  /* 0x00000002193e7824 */ /* 0x000fc600078e00ff */
[----:B------:R-:W-:-:S03]  /*1fc0*/  LEA.HI R50, R50, R11, RZ, 0x3 ;  /* 0x0000000b32327211 */ /* 0x000fc600078f18ff */
[----:B------:R-:W3:Y:S01]  /*1fd0*/  @P0 LDC R7, c[0x0][0x430] ;  /* 0x00010c00ff070b82 */ /* 0x000ee20000000800 */
[----:B------:R-:W-:-:S04]  /*1fe0*/  LOP3.LUT R67, R50, 0xfffffff8, RZ, 0xc0, !PT ;  /* 0xfffffff832437812 */ /* 0x000fc800078ec0ff */
[----:B------:R-:W-:Y:S02]  /*1ff0*/  SHF.R.S32.HI R71, RZ, 0x1f, R67 ;  /* 0x0000001fff477819 */ /* 0x000fe40000011443 */
[----:B0-----:R-:W-:-:S05]  /*2000*/  SHF.R.U32.HI R26, RZ, 0x7, R26 ;  /* 0x00000007ff1a7819 */ /* 0x001fca000001161a */
[----:B------:R-:W-:Y:S02]  /*2010*/  VIADD R58, R26, 0x8 ;  /* 0x000000081a3a7836 */ /* 0x000fe40000000000 */
[----:B--2---:R-:W-:-:S04]  /*2020*/  @P0 IMAD.HI.U32 R0, R190, R5, RZ ;  /* 0x00000005be000227 */ /* 0x004fc800078e00ff */
[----:B------:R-:W-:Y:S01]  /*2030*/  IMAD R5, R10, R53, R4 ;  /* 0x000000350a057224 */ /* 0x000fe200078e0204 */
[----:B---3--:R-:W-:-:S03]  /*2040*/  @P0 SHF.R.U32.HI R190, RZ, R7, R0 ;  /* 0x00000007ffbe0219 */ /* 0x008fc60000011600 */
[----:B------:R-:W-:Y:S01]  /*2050*/  IMAD.IADD R3, R3, 0x1, R5 ;  /* 0x0000000103037824 */ /* 0x000fe200078e0205 */
[----:B------:R-:W-:Y:S02]  /*2060*/  ISETP.NE.U32.AND P0, PT, RZ, UR6, PT ;  /* 0x00000006ff007c0c */ /* 0x000fe4000bf05070 */
[----:B------:R-:W-:Y:S01]  /*2070*/  SHF.R.S32.HI R0, RZ, 0x1f, R190 ;  /* 0x0000001fff007819 */ /* 0x000fe200000114be */
[----:B------:R-:W-:Y:S01]  /*2080*/  IMAD.WIDE.U32 R2, R190, UR4, R2 ;  /* 0x00000004be027c25 */ /* 0x000fe2000f8e0002 */
[----:B------:R-:W-:Y:S01]  /*2090*/  ISETP.NE.AND.EX P0, PT, RZ, UR7, PT, P0 ;  /* 0x00000007ff007c0c */ /* 0x000fe2000bf05300 */
[----:B------:R-:W-:Y:S02]  /*20a0*/  ULDC.64 UR6, c[0x0][0x320] ;  /* 0x0000c80000067ab9 */ /* 0x000fe40000000a00 */
[----:B------:R-:W-:-:S04]  /*20b0*/  IMAD R5, R0, UR4, RZ ;  /* 0x0000000400057c24 */ /* 0x000fc8000f8e02ff */
[----:B------:R-:W-:Y:S01]  /*20c0*/  IMAD R7, R190, UR5, R5 ;  /* 0x00000005be077c24 */ /* 0x000fe2000f8e0205 */
[----:B------:R-:W-:Y:S01]  /*20d0*/  ULDC.64 UR4, c[0x0][0x300] ;  /* 0x0000c00000047ab9 */ /* 0x000fe20000000a00 */
[----:B------:R-:W-:Y:S02]  /*20e0*/  IMAD R5, R0, UR6, RZ ;  /* 0x0000000600057c24 */ /* 0x000fe4000f8e02ff */
[----:B------:R-:W-:Y:S02]  /*20f0*/  IMAD.IADD R3, R3, 0x1, R7 ;  /* 0x0000000103037824 */ /* 0x000fe400078e0207 */
[C---:B------:R-:W-:Y:S02]  /*2100*/  IMAD R9, R190.reuse, UR7, R5 ;  /* 0x00000007be097c24 */ /* 0x040fe4000f8e0205 */
[----:B------:R-:W-:-:S04]  /*2110*/  IMAD.WIDE.U32 R4, R190, UR6, R16 ;  /* 0x00000006be047c25 */ /* 0x000fc8000f8e0010 */
        /* <DEDUP_REMOVED lines=9> */
[C---:B------:R-:W-:Y:S01]  /*21b0*/  IMAD R6, R225.reuse, R52, RZ ;  /* 0x00000034e1067224 */ /* 0x040fe200078e02ff */
[----:B------:R-:W-:Y:S01]  /*21c0*/  IADD3 R46, P0, R42, R2, RZ ;  /* 0x000000022a2e7210 */ /* 0x000fe20007f1e0ff */
[----:B------:R-:W-:Y:S01]  /*21d0*/  IMAD R2, R225, R54, RZ ;  /* 0x00000036e1027224 */ /* 0x000fe200078e02ff */
[----:B------:R-:W-:Y:S01]  /*21e0*/  SHF.L.U32 R52, R52, 0x6, RZ ;  /* 0x0000000634347819 */ /* 0x000fe200000006ff */
[----:B------:R-:W-:Y:S01]  /*21f0*/  IMAD R9, R187, R53, R6 ;  /* 0x00000035bb097224 */ /* 0x000fe200078e0206 */
[----:B------:R-:W-:Y:S01]  /*2200*/  SHF.L.U64.HI R53, R54, 0x6, R55 ;  /* 0x0000000636357819 */ /* 0x000fe20000010237 */
[----:B------:R-:W-:Y:S02]  /*2210*/  IMAD R6, R0, UR4, RZ ;  /* 0x0000000400067c24 */ /* 0x000fe4000f8e02ff */
[----:B------:R-:W-:-:S02]  /*2220*/  IMAD.IADD R0, R43, 0x1, R7 ;  /* 0x000000012b007824 */ /* 0x000fc400078e0207 */
[----:B------:R-:W-:Y:S02]  /*2230*/  IMAD R73, R39, UR5, R6 ;  /* 0x0000000527497c24 */ /* 0x000fe4000f8e0206 */
[C---:B------:R-:W-:Y:S01]  /*2240*/  IMAD R13, R187.reuse, R55, R2 ;  /* 0x00000037bb0d7224 */ /* 0x040fe200078e0202 */
[----:B------:R-:W-:Y:S01]  /*2250*/  IADD3.X R48, R0, R3, R9, P0, !PT ;  /* 0x0000000300307210 */ /* 0x000fe200007fe409 */
[----:B------:R-:W-:-:S04]  /*2260*/  IMAD.WIDE.U32 R6, R187, R54, R16 ;  /* 0x00000036bb067225 */ /* 0x000fc800078e0010 */
[----:B------:R-:W-:-:S04]  /*2270*/  IMAD.WIDE.U32 R2, R187, R54, R40 ;  /* 0x00000036bb027225 */ /* 0x000fc800078e0028 */
[----:B------:R-:W-:Y:S02]  /*2280*/  IMAD.IADD R7, R13, 0x1, R7 ;  /* 0x000000010d077824 */ /* 0x000fe400078e0207 */
[----:B------:R-:W-:Y:S01]  /*2290*/  IMAD.IADD R3, R3, 0x1, R13 ;  /* 0x0000000103037824 */ /* 0x000fe200078e020d */
[----:B-----5:R-:W-:Y:S01]  /*22a0*/  SHF.R.S32.HI R13, RZ, 0x1f, R33 ;  /* 0x0000001fff0d7819 */ /* 0x020fe20000011421 */
[----:B------:R-:W-:Y:S01]  /*22b0*/  IMAD.WIDE.U32 R38, R39, UR4, R4 ;  /* 0x0000000427267c25 */ /* 0x000fe2000f8e0004 */
[----:B------:R-:W-:Y:S02]  /*22c0*/  ULDC UR4, c[0x0][0x2e4] ;  /* 0x0000b90000047ab9 */ /* 0x000fe40000000800 */
[----:B------:R-:W-:Y:S01]  /*22d0*/  ISETP.GE.AND P4, PT, R16, UR4, PT ;  /* 0x0000000410007c0c */ /* 0x000fe2000bf86270 */
[----:B------:R-:W-:Y:S01]  /*22e0*/  IMAD R4, R225, R20, RZ ;  /* 0x00000014e1047224 */ /* 0x000fe200078e02ff */
[----:B------:R-:W-:Y:S01]  /*22f0*/  ISETP.GE.AND P3, PT, R80, UR4, PT ;  /* 0x0000000450007c0c */ /* 0x000fe2000bf66270 */
[----:B------:R-:W-:-:S02]  /*2300*/  IMAD R14, R13, R54, RZ ;  /* 0x000000360d0e7224 */ /* 0x000fc400078e02ff */
[C---:B------:R-:W-:Y:S02]  /*2310*/  IMAD R15, R187.reuse, R21, R4 ;  /* 0x00000015bb0f7224 */ /* 0x040fe400078e0204 */
[----:B------:R-:W-:-:S04]  /*2320*/  IMAD.WIDE.U32 R8, R187, R20, R16 ;  /* 0x00000014bb087225 */ /* 0x000fc800078e0010 */
[----:B------:R-:W-:-:S04]  /*2330*/  IMAD.WIDE.U32 R4, R187, R20, R40 ;  /* 0x00000014bb047225 */ /* 0x000fc800078e0028 */
[----:B------:R-:W-:Y:S01]  /*2340*/  IMAD R11, R33, R55, R14 ;  /* 0x00000037210b7224 */ /* 0x000fe200078e020e */
[----:B------:R-:W-:Y:S01]  /*2350*/  SHF.L.U64.HI R55, R20, 0x6, R21 ;  /* 0x0000000614377819 */ /* 0x000fe20000010215 */
[----:B------:R-:W-:Y:S02]  /*2360*/  IMAD.IADD R9, R15, 0x1, R9 ;  /* 0x000000010f097824 */ /* 0x000fe400078e0209 */
[----:B------:R-:W-:Y:S02]  /*2370*/  IMAD.IADD R5, R5, 0x1, R15 ;  /* 0x0000000105057824 */ /* 0x000fe400078e020f */
[-C--:B------:R-:W-:Y:S02]  /*2380*/  IMAD R14, R13, R20.reuse, RZ ;  /* 0x000000140d0e7224 */ /* 0x080fe400078e02ff */
[----:B------:R-:W-:-:S04]  /*2390*/  IMAD.WIDE.U32 R30, R33, R20, R8 ;  /* 0x00000014211e7225 */ /* 0x000fc800078e0008 */
[C---:B------:R-:W-:Y:S02]  /*23a0*/  IMAD R69, R33.reuse, R21, R14 ;  /* 0x0000001521457224 */ /* 0x040fe400078e020e */
[----:B------:R-:W-:Y:S01]  /*23b0*/  IMAD.WIDE.U32 R28, R33, R20, R4 ;  /* 0x00000014211c7225 */ /* 0x000fe200078e0004 */
[----:B------:R-:W-:Y:S01]  /*23c0*/  LOP3.LUT R5, R57, 0x38, R50, 0xf8, !PT ;  /* 0x0000003839057812 */ /* 0x000fe200078ef832 */
[----:B------:R-:W0:Y:S02]  /*23d0*/  LDC.64 R20, c[0x0][0x2d8] ;  /* 0x0000b600ff147b82 */ /* 0x000e240000000a00 */
[----:B------:R-:W-:Y:S01]  /*23e0*/  IMAD.WIDE.U32 R34, R33, R54, R2 ;  /* 0x0000003621227225 */ /* 0x000fe200078e0002 */
[----:B------:R-:W-:Y:S02]  /*23f0*/  LOP3.LUT R3, R57, 0x18, R16, 0xf8, !PT ;  /* 0x0000001839037812 */ /* 0x000fe400078ef810 */
[----:B------:R-:W-:Y:S01]  /*2400*/  IADD3 R2, P0, R187, R10, RZ ;  /* 0x0000000abb027210 */ /* 0x000fe20007f1e0ff */
[----:B------:R-:W-:Y:S01]  /*2410*/  IMAD.WIDE.U32 R36, R33, R54, R6 ;  /* 0x0000003621247225 */ /* 0x000fe200078e0006 */
[----:B------:R-:W-:-:S02]  /*2420*/  LOP3.LUT R4, R3, R60, RZ, 0x3c, !PT ;  /* 0x0000003c03047212 */ /* 0x000fc400078e3cff */
[----:B------:R-:W-:Y:S01]  /*2430*/  LOP3.LUT R68, R5, R60, RZ, 0x3c, !PT ;  /* 0x0000003c05447212 */ /* 0x000fe200078e3cff */
[----:B------:R-:W-:Y:S02]  /*2440*/  IMAD.IADD R65, R69, 0x1, R31 ;  /* 0x0000000145417824 */ /* 0x000fe400078e021f */
[----:B------:R-:W-:Y:S01]  /*2450*/  IMAD.SHL.U32 R54, R54, 0x40, RZ ;  /* 0x0000004036367824 */ /* 0x000fe200078e00ff */
[----:B------:R-:W-:Y:S01]  /*2460*/  LEA R68, R213, R68, 0x9 ;  /* 0x00000044d5447211 */ /* 0x000fe200078e48ff */
[----:B------:R-:W-:Y:S02]  /*2470*/  IMAD.X R3, R225, 0x1, R12, P0 ;  /* 0x00000001e1037824 */ /* 0x000fe400000e060c */
[----:B------:R-:W-:Y:S02]  /*2480*/  IMAD R63, R213, 0x200, R4 ;  /* 0x00000200d53f7824 */ /* 0x000fe400078e0204 */
[----:B------:R-:W-:Y:S02]  /*2490*/  IMAD.IADD R64, R11, 0x1, R37 ;  /* 0x000000010b407824 */ /* 0x000fe400078e0225 */
[----:B------:R-:W-:-:S02]  /*24a0*/  IMAD.IADD R66, R35, 0x1, R11 ;  /* 0x0000000123427824 */ /* 0x000fc400078e020b */
[----:B------:R-:W-:Y:S02]  /*24b0*/  IMAD.IADD R69, R29, 0x1, R69 ;  /* 0x000000011d457824 */ /* 0x000fe400078e0245 */
[----:B-1----:R-:W-:-:S07]  /*24c0*/  IMAD.IADD R73, R39, 0x1, R73 ;  /* 0x0000000127497824 */ /* 0x002fce00078e0249 */
.L_x_5380:
[----:B------:R-:W-:Y:S01]  /*24d0*/  VIADD R49, R49, 0xffffffff ;  /* 0xffffffff31317836 */ /* 0x000fe20000000000 */
[----:B------:R-:W-:Y:S05]  /*24e0*/  YIELD ;  /* 0x0000000000007946 */ /* 0x000fea0003800000 */
[----:B----4-:R-:W-:Y:S01]  /*24f0*/  SHF.R.S32.HI R75, RZ, 0x1f, R49 ;  /* 0x0000001fff4b7819 */ /* 0x010fe20000011431 */
[-C--:B------:R-:W-:Y:S01]  /*2500*/  IMAD R5, R51, R49.reuse, RZ ;  /* 0x0000003133057224 */ /* 0x080fe200078e02ff */
[----:B------:R-:W-:Y:S01]  /*2510*/  BSSY B0, `(.L_x_5351) ;  /* 0x000017e000007945 */ /* 0x000fe20003800000 */
[----:B------:R-:W-:Y:S01]  /*2520*/  IMAD.WIDE.U32 R24, R52, R49, RZ ;  /* 0x0000003134187225 */ /* 0x000fe200078e00ff */
[----:B------:R-:W-:-:S03]  /*2530*/  ISETP.GT.AND P2, PT, R49, R44, PT ;  /* 0x0000002c3100720c */ /* 0x000fc60003f44270 */
[----:B------:R-:W-:Y:S01]  /*2540*/  IMAD R5, R75, R52, R5 ;  /* 0x000000344b057224 */ /* 0x000fe200078e0205 */
[----:B-1----:R-:W-:Y:S01]  /*2550*/  IADD3 R4, P0, R46, R24, RZ ;  /* 0x000000182e047210 */ /* 0x002fe20007f1e0ff */
[----:B---3--:R-:W-:Y:S02]  /*2560*/  IMAD.SHL.U32 R14, R186, 0x1000, RZ ;  /* 0x00001000ba0e7824 */ /* 0x008fe400078e00ff */
        /* <DEDUP_REMOVED lines=24> */
[----:B------:R-:W-:Y:S01]  /*26f0*/  IADD3 R7, P0, R34, R4, RZ ;  /* 0x0000000422077210 */ /* 0x000fe20007f1e0ff */
[----:B------:R-:W-:Y:S01]  /*2700*/  IMAD R9, R55, R49, RZ ;  /* 0x0000003137097224 */ /* 0x000fe200078e02ff */
[----:B------:R-:W-:Y:S01]  /*2710*/  ULDC.64 UR4, c[0x0][0x3c8] ;  /* 0x0000f20000047ab9 */ /* 0x000fe20000000a00 */
[----:B------:R-:W-:Y:S01]  /*2720*/  IMAD.MOV.U32 R4, RZ, RZ, R28 ;  /* 0x000000ffff047224 */ /* 0x000fe200078e001c */
[----:B------:R-:W-:Y:S01]  /*2730*/  ULDC.64 UR6, c[0x0][0x3e0] ;  /* 0x0000f80000067ab9 */ /* 0x000fe20000000a00 */
[----:B------:R-:W-:Y:S01]  /*2740*/  IMAD.MOV.U32 R5, RZ, RZ, R69 ;  /* 0x000000ffff057224 */ /* 0x000fe200078e0045 */
[----:B------:R-:W-:Y:S01]  /*2750*/  IADD3 R8, R40, 0x10, RZ ;  /* 0x0000001028087810 */ /* 0x000fe20007ffe0ff */
[-C--:B------:R-:W-:Y:S02]  /*2760*/  IMAD R9, R75, R56.reuse, R9 ;  /* 0x000000384b097224 */ /* 0x080fe400078e0209 */
[----:B------:R-:W-:-:S04]  /*2770*/  IMAD.WIDE.U32 R4, R49, R56, R4 ;  /* 0x0000003831047225 */ /* 0x000fc800078e0004 */
[----:B------:R-:W-:Y:S01]  /*2780*/  IMAD.X R10, R79, 0x1, R66, P0 ;  /* 0x000000014f0a7824 */ /* 0x000fe200000e0642 */
[----:B------:R-:W-:Y:S01]  /*2790*/  LEA R6, P0, R7, UR4, 0x1 ;  /* 0x0000000407067c11 */ /* 0x000fe2000f8008ff */
[----:B------:R-:W-:Y:S01]  /*27a0*/  IMAD.IADD R5, R5, 0x1, R9 ;  /* 0x0000000105057824 */ /* 0x000fe200078e0209 */
[C---:B------:R-:W-:Y:S02]  /*27b0*/  LEA R74, P5, R4.reuse, UR6, 0x1 ;  /* 0x00000006044a7c11 */ /* 0x040fe4000f8a08ff */
        /* <DEDUP_REMOVED lines=10> */
.L_x_5355:
[----:B------:R-:W-:Y:S05]  /*2860*/  BSYNC B1 ;  /* 0x0000000000017941 */ /* 0x000fea0003800000 */
.L_x_5354:
        /* <DEDUP_REMOVED lines=10> */
[----:B------:R-:W-:Y:S02]  /*2910*/  IMAD.MOV.U32 R4, RZ, RZ, R10 ;  /* 0x000000ffff047224 */ /* 0x000fe400078e000a */
[----:B------:R-:W-:-:S03]  /*2920*/  IMAD.MOV.U32 R6, RZ, RZ, R24 ;  /* 0x000000ffff067224 */ /* 0x000fc600078e0018 */
[----:B------:R-:W-:Y:S02]  /*2930*/  PRMT R85, R4, 0x5410, R5 ;  /* 0x0000541004557816 */ /* 0x000fe40000000005 */
[----:B------:R-:W-:Y:S01]  /*2940*/  PRMT R86, R6, 0x5410, R7 ;  /* 0x0000541006567816 */ /* 0x000fe20000000007 */
[----:B------:R-:W-:Y:S06]  /*2950*/  @!P0 BRA `(.L_x_5356) ;  /* 0x0000000000048947 */ /* 0x000fec0003800000 */
[----:B------:R-:W-:Y:S01]  /*2960*/  BPT.TRAP 0x1 ;  /* 0x000000040000795c */ /* 0x000fe20000300000 */
.L_x_5356:
[----:B------:R-:W-:Y:S01]  /*2970*/  IMAD R70, R186, 0x8, R18 ;  /* 0x00000008ba467824 */ /* 0x000fe200078e0212 */
[----:B------:R-:W-:Y:S01]  /*2980*/  SHF.L.U32 R75, R192, 0x1f, RZ ;  /* 0x0000001fc04b7819 */ /* 0x000fe200000006ff */
[----:B------:R-:W-:Y:S03]  /*2990*/  BSSY B1, `(.L_x_5357) ;  /* 0x0000003000017945 */ /* 0x000fe60003800000 */
[----:B------:R-:W0:Y:S02]  /*29a0*/  SYNCS.PHASECHK.TRANS64.TRYWAIT P5, [R70+URZ+0x38890], R75 ;  /* 0x0388904b460075a7 */ /* 0x000e2400080a017f */
[----:B0-----:R-:W-:Y:S05]  /*29b0*/  @!P5 BRA `(.L_x_5358) ;  /* 0x000001fc0048d947 */ /* 0x001fea0003800000 */
.L_x_5662:
[----:B------:R-:W-:Y:S05]  /*29c0*/  BSYNC B1 ;  /* 0x0000000000017941 */ /* 0x000fea0003800000 */
.L_x_5357:
        /* <DEDUP_REMOVED lines=14> */
[----:B------:R-:W-:Y:S02]  /*2ab0*/  HADD2.F32 R24, -RZ, R7.H1_H1 ;  /* 0x30000007ff187230 */ /* 0x000fe40000004100 */
        /* <DEDUP_REMOVED lines=11> */
[----:B------:R-:W-:-:S02]  /*2b70*/  HADD2.F32 R5, -RZ, R4.H1_H1 ;  /* 0x30000004ff057230 */ /* 0x000fc40000004100 */
[-C--:B------:R-:W-:Y:S01]  /*2b80*/  FFMA.FTZ R79, R7, R26.reuse, -R78 ;  /* 0x0000001a074f7223 */ /* 0x080fe2000001084e */
[----:B------:R-:W-:Y:S01]  /*2b90*/  FFMA.FTZ R82, R24, R26, R81 ;  /* 0x0000001a18527223 */ /* 0x000fe20000010051 */
[----:B------:R-:W-:Y:S02]  /*2ba0*/  HADD2.F32 R25, -RZ, R86.H0_H0 ;  /* 0x20000056ff197230 */ /* 0x000fe40000004100 */
[----:B------:R-:W-:Y:S02]  /*2bb0*/  HADD2.F32 R4, -RZ, R4.H0_H0 ;  /* 0x20000004ff047230 */ /* 0x000fe40000004100 */
        /* <DEDUP_REMOVED lines=17> */
.L_x_5363:
[----:B------:R-:W-:Y:S05]  /*2cd0*/  BSYNC B2 ;  /* 0x0000000000027941 */ /* 0x000fea0003800000 */
.L_x_5362:
[----:B--2---:R1:W-:Y:S02]  /*2ce0*/  STG.E.128 desc[UR54][R12.64], R4 ;  /* 0x000000040c007986 */ /* 0x0043e4000c101d36 */
.L_x_5361:
[----:B------:R-:W-:Y:S05]  /*2cf0*/  BSYNC B1 ;  /* 0x0000000000017941 */ /* 0x000fea0003800000 */
.L_x_5360:
[----:B------:R-:W-:Y:S05]  /*2d00*/  @P3 BRA `(.L_x_5359) ;  /* 0x0000000c00f83947 */ /* 0x000fea0003800000 */
[----:B-1----:R-:W-:Y:S01]  /*2d10*/  IMAD.MOV.U32 R5, RZ, RZ, 0x20 ;  /* 0x00000020ff057424 */ /* 0x002fe200078e00ff */
[----:B------:R-:W-:Y:S01]  /*2d20*/  LOP3.LUT P5, RZ, R195, 0x4, RZ, 0xc0, !PT ;  /* 0x00000004c3ff7812 */ /* 0x000fe200078ac0ff */
[----:B------:R-:W-:Y:S03]  /*2d30*/  BSSY B1, `(.L_x_5364) ;  /* 0x0000031000017945 */ /* 0x000fe60003800000 */
[----:B------:R-:W-:-:S04]  /*2d40*/  SEL R5, R5, 0xffffffe0, !P5 ;  /* 0xffffffe005057807 */ /* 0x000fc80006800000 */
[----:B------:R-:W-:Y:S02]  /*2d50*/  IADD3 R5, R5, R63, R14 ;  /* 0x0000003f05057210 */ /* 0x000fe40007ffe00e */
[----:B------:R-:W-:-:S03]  /*2d60*/  IADD3 R14, R40, 0x10, RZ ;  /* 0x00000010280e7810 */ /* 0x000fc60007ffe0ff */
[----:B------:R-:W-:Y:S01]  /*2d70*/  IMAD R4, R5, 0x2, R18 ;  /* 0x0000000205047824 */ /* 0x000fe200078e0212 */
[----:B------:R-:W-:-:S05]  /*2d80*/  ISETP.GE.AND P5, PT, R14, R59, PT ;  /* 0x0000003b0e00720c */ /* 0x000fca0003fa6270 */
[----:B------:R-:W1:Y:S08]  /*2d90*/  LDS.128 R4, [R4+0x22400] ;  /* 0x0224000004047984 */ /* 0x000e700000000c00 */
        /* <DEDUP_REMOVED lines=42> */
.L_x_5365:
[----:B------:R-:W-:Y:S05]  /*3040*/  BSYNC B1 ;  /* 0x0000000000017941 */ /* 0x000fea0003800000 */
.L_x_5364:
[----:B-1----:R2:W-:Y:S01]  /*3050*/  STG.E.128 desc[UR54][R12.64+0x40], R4 ;  /* 0x000040040c007986 */ /* 0x0025e2000c101d36 */
[----:B------:R-:W-:Y:S05]  /*3060*/  BRA `(.L_x_5359) ;  /* 0x0000000c00207947 */ /* 0x000fea0003800000 */
.L_x_5353:
        /* <DEDUP_REMOVED lines=44> */
.L_x_5366:
[----:B------:R-:W-:Y:S01]  /*3330*/  IMAD R70, R186, 0x8, R18 ;  /* 0x00000008ba467824 */ /* 0x000fe200078e0212 */
[----:B------:R-:W-:Y:S01]  /*3340*/  SHF.L.U32 R75, R192, 0x1f, RZ ;  /* 0x0000001fc04b7819 */ /* 0x000fe200000006ff */
[----:B------:R-:W-:Y:S03]  /*3350*/  BSSY B1, `(.L_x_5367) ;  /* 0x0000003000017945 */ /* 0x000fe60003800000 */
[----:B------:R-:W0:Y:S02]  /*3360*/  SYNCS.PHASECHK.TRANS64.TRYWAIT P5, [R70+URZ+0x38890], R75 ;  /* 0x0388904b460075a7 */ /* 0x000e2400080a017f */
[----:B0-----:R-:W-:Y:S05]  /*3370*/  @!P5 BRA `(.L_x_5368) ;  /* 0x000001f000ecd947 */ /* 0x001fea0003800000 */
.L_x_5663:
[----:B------:R-:W-:Y:S05]  /*3380*/  BSYNC B1 ;  /* 0x0000000000017941 */ /* 0x000fea0003800000 */
.L_x_5367:
        /* <DEDUP_REMOVED lines=26> */
[----:B------:R-:W-:Y:S02]  /*3530*/  IMAD R13, R13, 0x2, R18 ;  /* 0x000000020d0d7824 */ /* 0x000fe400078e0212 */
[----:B------:R-:W-:-:S04]  /*3540*/  IMAD.IADD R15, R14, 0x1, R15 ;  /* 0x000000010e0f7824 */ /* 0x000fc800078e020f */
[----:B------:R-:W-:Y:S02]  /*3550*/  IMAD R24, R15, 0x2, R18 ;  /* 0x000000020f187824 */ /* 0x000fe400078e0212 */
        /* <DEDUP_REMOVED lines=22> */
[----:B------:R-:W-:Y:S01]  /*36c0*/  FMUL.FTZ R10, R13, R10 ;  /* 0x0000000a0d0a7220 */ /* 0x000fe20000410000 */
[-C--:B------:R-:W-:Y:S01]  /*36d0*/  FFMA.FTZ R82, R5, R6.reuse, R82 ;  /* 0x0000000605527223 */ /* 0x080fe20000010052 */
[----:B------:R-:W-:Y:S01]  /*36e0*/  FFMA.FTZ R81, R4, R6, -R9 ;  /* 0x0000000604517223 */ /* 0x000fe20000010809 */
[----:B------:R-:W-:-:S02]  /*36f0*/  HADD2.F32 R5, -RZ, R27.H0_H0 ;  /* 0x2000001bff057230 */ /* 0x000fc40000004100 */
[-C--:B------:R-:W-:Y:S01]  /*3700*/  FFMA.FTZ R25, R25, R8.reuse, R10 ;  /* 0x0000000819197223 */ /* 0x080fe2000001000a */
[----:B------:R-:W-:Y:S02]  /*3710*/  HADD2.F32 R27, -RZ, R27.H1_H1 ;  /* 0x3000001bff1b7230 */ /* 0x000fe40000004100 */
[----:B------:R-:W-:Y:S01]  /*3720*/  FFMA.FTZ R84, R13, R8, -R84 ;  /* 0x000000080d547223 */ /* 0x000fe20000010854 */
[----:B------:R-:W-:Y:S02]  /*3730*/  HADD2.F32 R4, -RZ, R15.H0_H0 ;  /* 0x2000000fff047230 */ /* 0x000fe40000004100 */
[----:B------:R-:W-:Y:S01]  /*3740*/  HADD2.F32 R10, -RZ, R11.H0_H0 ;  /* 0x2000000bff0a7230 */ /* 0x000fe20000004100 */
[----:B------:R-:W-:Y:S01]  /*3750*/  F2FP.F16.F32.PACK_AB R25, R25, R82 ;  /* 0x000000521919723e */ /* 0x000fe200000000ff */
[----:B------:R-:W-:Y:S01]  /*3760*/  HADD2.F32 R7, -RZ, R85.H0_H0 ;  /* 0x20000055ff077230 */ /* 0x000fe20000004100 */
[----:B------:R-:W-:Y:S01]  /*3770*/  F2FP.F16.F32.PACK_AB R81, R84, R81 ;  /* 0x000000515451723e */ /* 0x000fe200000000ff */
[----:B------:R-:W-:-:S02]  /*3780*/  HADD2.F32 R15, -RZ, R15.H1_H1 ;  /* 0x3000000fff0f7230 */ /* 0x000fc40000004100 */
[-C--:B------:R-:W-:Y:S01]  /*3790*/  FMUL.FTZ R88, R27, R10.reuse ;  /* 0x0000000a1b587220 */ /* 0x080fe20000410000 */
[----:B------:R-:W-:Y:S02]  /*37a0*/  HADD2.F32 R6, -RZ, R85.H1_H1 ;  /* 0x30000055ff067230 */ /* 0x000fe40000004100 */
        /* <DEDUP_REMOVED lines=48> */
.L_x_5370:
[----:B------:R-:W-:Y:S05]  /*3ab0*/  BSYNC B1 ;  /* 0x0000000000017941 */ /* 0x000fea0003800000 */
.L_x_5369:
        /* <DEDUP_REMOVED lines=10> */
.L_x_5352:
[----:B------:R-:W-:-:S06]  /*3b60*/  UISETP.NE.AND UP0, UPT, UR36, 0x3, UPT ;  /* 0x000000032400788c */ /* 0x000fcc000bf05270 */
[----:B------:R-:W-:-:S13]  /*3b70*/  PLOP3.LUT P0, PT, PT, PT, UP0, 0x80, 0x0 ;  /* 0x000000000000781c */ /* 0x000fda0003f0f008 */
[----:B------:R-:W-:Y:S05]  /*3b80*/  @!P0 BRA `(.L_x_5371) ;  /* 0x0000000000048947 */ /* 0x000fea0003800000 */
[----:B------:R-:W-:Y:S01]  /*3b90*/  BPT.TRAP 0x1 ;  /* 0x000000040000795c */ /* 0x000fe20000300000 */
.L_x_5371:
[----:B------:R-:W-:Y:S01]  /*3ba0*/  LEA R70, R186, R18, 0x3 ;  /* 0x00000012ba467211 */ /* 0x000fe200078e18ff */
[----:B------:R-:W-:Y:S01]  /*3bb0*/  IMAD R4, R49, -0x40, R32 ;  /* 0xffffffc031047824 */ /* 0x000fe200078e0220 */
[----:B------:R-:W-:Y:S01]  /*3bc0*/  SHF.L.U32 R75, R192, 0x1f, RZ ;  /* 0x0000001fc04b7819 */ /* 0x000fe200000006ff */
[----:B------:R-:W-:Y:S03]  /*3bd0*/  BSSY B1, `(.L_x_5372) ;  /* 0x0000005000017945 */ /* 0x000fe60003800000 */
[----:B------:R-:W0:Y:S01]  /*3be0*/  SYNCS.PHASECHK.TRANS64.TRYWAIT P5, [R70+URZ+0x38890], R75 ;  /* 0x0388904b460075a7 */ /* 0x000e2200080a017f */
[----:B------:R-:W-:-:S04]  /*3bf0*/  VIMNMX R4, R4, 0x40, PT ;  /* 0x0000004004047848 */ /* 0x000fc80003fe0100 */
[----:B------:R-:W-:Y:S01]  /*3c00*/  ISETP.GE.AND P1, PT, R187, R4, PT ;  /* 0x00000004bb00720c */ /* 0x000fe20003f26270 */
[----:B0-----:R-:W-:-:S12]  /*3c10*/  @!P5 BRA `(.L_x_5373) ;  /* 0x000001e800d8d947 */ /* 0x001fd80003800000 */
.L_x_5664:
[----:B------:R-:W-:Y:S05]  /*3c20*/  BSYNC B1 ;  /* 0x0000000000017941 */ /* 0x000fea0003800000 */
.L_x_5372:
[----:B------:R-:W-:Y:S05]  /*3c30*/  @P1 BRA `(.L_x_5359) ;  /* 0x00000000002c1947 */ /* 0x000fea0003800000 */
[----:B------:R-:W-:Y:S01]  /*3c40*/  @!P3 LOP3.LUT P5, RZ, R195, 0x4, RZ, 0xc0, !PT ;  /* 0x00000004c3ffb812 */ /* 0x000fe200078ac0ff */
[----:B------:R-:W-:Y:S01]  /*3c50*/  @!P3 VIADD R4, R63, 0x20 ;  /* 0x000000203f04b836 */ /* 0x000fe20000000000 */
[----:B------:R-:W-:Y:S02]  /*3c60*/  PLOP3.LUT P6, PT, PT, PT, PT, 0x8, 0x0 ;  /* 0x000000000000781c */ /* 0x000fe40003fce170 */
[----:B------:R-:W-:-:S13]  /*3c70*/  @!P3 PLOP3.LUT P6, PT, P5, PT, PT, 0x80, 0x0 ;  /* 0x000000000000b81c */ /* 0x000fda0002fcf070 */
[----:B------:R-:W-:-:S04]  /*3c80*/  @P6 VIADD R4, R63, 0xffffffe0 ;  /* 0xffffffe03f046836 */ /* 0x000fc80000000000 */
[----:B------:R-:W-:-:S04]  /*3c90*/  @!P3 IMAD.IADD R5, R14, 0x1, R4 ;  /* 0x000000010e05b824 */ /* 0x000fc800078e0204 */
[----:B------:R-:W-:Y:S02]  /*3ca0*/  @!P3 IMAD R8, R5, 0x2, R18 ;  /* 0x000000020508b824 */ /* 0x000fe400078e0212 */
[----:B------:R-:W1:Y:S04]  /*3cb0*/  @!P4 LDS.128 R4, [R15+0x22400] ;  /* 0x022400000f04c984 */ /* 0x000e680000000c00 */
[----:B------:R-:W2:Y:S04]  /*3cc0*/  @!P3 LDS.128 R8, [R8+0x22400] ;  /* 0x022400000808b984 */ /* 0x000ea80000000c00 */
[----:B-1----:R1:W-:Y:S04]  /*3cd0*/  @!P4 STG.E.128 desc[UR54][R12.64], R4 ;  /* 0x000000040c00c986 */ /* 0x0023e8000c101d36 */
[----:B--2---:R1:W-:Y:S02]  /*3ce0*/  @!P3 STG.E.128 desc[UR54][R12.64+0x40], R8 ;  /* 0x000040080c00b986 */ /* 0x0043e4000c101d36 */
.L_x_5359:
[----:B------:R-:W-:Y:S05]  /*3cf0*/  BSYNC B0 ;  /* 0x0000000000007941 */ /* 0x000fea0003800000 */
.L_x_5351:
        /* <DEDUP_REMOVED lines=17> */
.L_x_5375:
[----:B------:R-:W-:Y:S05]  /*3e10*/  BSYNC B0 ;  /* 0x0000000000007941 */ /* 0x000fea0003800000 */
.L_x_5374:
[----:B------:R-:W2:Y:S01]  /*3e20*/  SYNCS.PHASECHK.TRANS64.TRYWAIT P0, [R70+URZ+0x388b0], R75 ;  /* 0x0388b04b460075a7 */ /* 0x000ea2000800017f */
[----:B------:R-:W-:Y:S04]  /*3e30*/  BSSY B0, `(.L_x_5376) ;  /* 0x0000002000007945 */ /* 0x000fe80003800000 */
[----:B--2---:R-:W-:Y:S05]  /*3e40*/  @!P0 BRA `(.L_x_5377) ;  /* 0x000001e800608947 */ /* 0x004fea0003800000 */
.L_x_5665:
[----:B------:R-:W-:Y:S05]  /*3e50*/  BSYNC B0 ;  /* 0x0000000000007941 */ /* 0x000fea0003800000 */
.L_x_5376:
[----:B------:R-:W-:Y:S04]  /*3e60*/  BSSY B0, `(.L_x_5378) ;  /* 0x0000052000007945 */ /* 0x000fe80003800000 */
[----:B------:R-:W-:Y:S05]  /*3e70*/  @P1 BRA `(.L_x_5379) ;  /* 0x0000000400401947 */ /* 0x000fea0003800000 */
[----:B-1----:R-:W-:Y:S01]  /*3e80*/  IMAD.WIDE R4, R49, 0x40, R2 ;  /* 0x0000004031047825 */ /* 0x002fe200078e0202 */
[----:B------:R-:W-:Y:S01]  /*3e90*/  ULDC.64 UR4, c[0x0][0x318] ;  /* 0x0000c60000047ab9 */ /* 0x000fe20000000a00 */
[----:B------:R-:W-:Y:S02]  /*3ea0*/  LOP3.LUT P0, RZ, R195, 0x4, RZ, 0xc0, !PT ;  /* 0x00000004c3ff7812 */ /* 0x000fe4000780c0ff */
[----:B------:R-:W-:Y:S02]  /*3eb0*/  IMAD R5, R5, UR4, RZ ;  /* 0x0000000405057c24 */ /* 0x000fe4000f8e02ff */
[----:B------:R-:W-:Y:S02]  /*3ec0*/  IMAD.MOV.U32 R6, RZ, RZ, R38 ;  /* 0x000000ffff067224 */ /* 0x000fe400078e0026 */
[----:B------:R-:W-:Y:S02]  /*3ed0*/  IMAD.MOV.U32 R7, RZ, RZ, R73 ;  /* 0x000000ffff077224 */ /* 0x000fe400078e0049 */
[----:B------:R-:W-:-:S02]  /*3ee0*/  IMAD R5, R4, UR5, R5 ;  /* 0x0000000504057c24 */ /* 0x000fc4000f8e0205 */
[----:B------:R-:W-:Y:S01]  /*3ef0*/  IMAD.WIDE.U32 R6, R4, UR4, R6 ;  /* 0x0000000404067c25 */ /* 0x000fe2000f8e0006 */
[----:B------:R-:W-:-:S03]  /*3f00*/  ULDC.64 UR4, c[0x0][0x308] ;  /* 0x0000c20000047ab9 */ /* 0x000fc60000000a00 */
[----:B------:R-:W-:Y:S01]  /*3f10*/  IMAD R9, R186, 0x8000, R63 ;  /* 0x00008000ba097824 */ /* 0x000fe200078e023f */
[----:B------:R-:W-:Y:S01]  /*3f20*/  LEA R74, P1, R6, UR4, 0x1 ;  /* 0x00000004064a7c11 */ /* 0x000fe2000f8208ff */
[----:B------:R-:W-:Y:S01]  /*3f30*/  IMAD.IADD R5, R7, 0x1, R5 ;  /* 0x0000000107057824 */ /* 0x000fe200078e0205 */
[----:B------:R-:W-:Y:S01]  /*3f40*/  ULDC UR4, c[0x0][0x310] ;  /* 0x0000c40000047ab9 */ /* 0x000fe20000000800 */
[----:B------:R-:W-:Y:S01]  /*3f50*/  VIADD R4, R16, 0x40 ;  /* 0x0000004010047836 */ /* 0x000fe20000000000 */
[C---:B---3--:R-:W-:Y:S01]  /*3f60*/  LEA R79, R9.reuse, R18, 0x1 ;  /* 0x00000012094f7211 */ /* 0x048fe200078e08ff */
[C---:B------:R-:W-:Y:S01]  /*3f70*/  VIADD R77, R9.reuse, 0x20 ;  /* 0x00000020094d7836 */ /* 0x040fe20000000000 */
[----:B0-2---:R-:W-:Y:S01]  /*3f80*/  LEA.HI.X R75, R6, UR5, R5, 0x1, P1 ;  /* 0x00000005064b7c11 */ /* 0x005fe200088f0c05 */
[----:B------:R-:W-:Y:S01]  /*3f90*/  @P0 VIADD R77, R9, 0xffffffe0 ;  /* 0xffffffe0094d0836 */ /* 0x000fe20000000000 */
[C---:B------:R-:W-:Y:S01]  /*3fa0*/  ISETP.GE.AND P1, PT, R16.reuse, UR4, PT ;  /* 0x0000000410007c0c */ /* 0x040fe2000bf26270 */
[----:B------:R-:W-:Y:S01]  /*3fb0*/  VIADD R12, R16, 0x80 ;  /* 0x00000080100c7836 */ /* 0x000fe20000000000 */
[----:B------:R-:W-:Y:S01]  /*3fc0*/  ISETP.GE.AND P0, PT, R4, UR4, PT ;  /* 0x0000000404007c0c */ /* 0x000fe2000bf06270 */
[----:B------:R-:W-:-:S02]  /*3fd0*/  VIADD R13, R16, 0xc0 ;  /* 0x000000c0100d7836 */ /* 0x000fc40000000000 */
[C---:B------:R-:W-:Y:S02]  /*3fe0*/  VIADD R76, R16.reuse, 0x100 ;  /* 0x00000100104c7836 */ /* 0x040fe40000000000 */
        /* <DEDUP_REMOVED lines=22> */
[----:B------:R-:W-:Y:S02]  /*4150*/  IMAD R78, R77, 0x2, R18 ;  /* 0x000000024d4e7824 */ /* 0x000fe400078e0212 */
[----:B------:R-:W-:-:S06]  /*4160*/  VIADD R77, R16, 0xe0 ;  /* 0x000000e0104d7836 */ /* 0x000fcc0000000000 */
        /* <DEDUP_REMOVED lines=19> */
[C---:B------:R-:W-:Y:S01]  /*42a0*/  IADD3 R76, R16.reuse, 0x1a0, RZ ;  /* 0x000001a0104c7810 */ /* 0x040fe20007ffe0ff */
        /* <DEDUP_REMOVED lines=13> */
.L_x_5379:
[----:B------:R-:W-:Y:S05]  /*4380*/  BSYNC B0 ;  /* 0x0000000000007941 */ /* 0x000fea0003800000 */
.L_x_5378:
        /* <DEDUP_REMOVED lines=17> */
.L_x_5346:
[----:B------:R-:W-:Y:S04]  /*44a0*/  BSSY B0, `(.L_x_5381) ;  /* 0x0000004000007945 */ /* 0x000fe80003800000 */
[----:B------:R-:W-:Y:S05]  /*44b0*/  @P0 BRA `(.L_x_5382) ;  /* 0x0000000000080947 */ /* 0x000fea0003800000 */
[----:B------:R-:W0:Y:S02]  /*44c0*/  FENCE.VIEW.ASYNC.G ;  /* 0x00000000000073c6 */ /* 0x000e240000000100 */
[----:B0-----:R-:W-:Y:S06]  /*44d0*/  BAR.ARV 0xc, 0x120 ;  /* 0x0304800000007b1d */ /* 0x001fec0000002000 */
.L_x_5382:
[----:B------:R-:W-:Y:S05]  /*44e0*/  BSYNC B0 ;  /* 0x0000000000007941 */ /* 0x000fea0003800000 */
.L_x_5381:
[----:B------:R-:W2:Y:S01]  /*44f0*/  LDL R0, [R1+0x2c] ;  /* 0x00002c0001007983 */ /* 0x000ea20000100800 */
[----:B------:R-:W-:Y:S01]  /*4500*/  BSSY B7, `(.L_x_5383) ;  /* 0x00014c8000077945 */ /* 0x000fe20003800000 */
[----:B--2---:R-:W-:-:S13]  /*4510*/  R2UR UR4, R0 ;  /* 0x00000000000472ca */ /* 0x004fda00000e0000 */
[----:B------:R-:W-:-:S03]  /*4520*/  UISETP.NE.AND UP0, UPT, UR4, 0x1, UPT ;  /* 0x000000010400788c */ /* 0x000fc6000bf05270 */
[----:B------:R-:W-:Y:S02]  /*4530*/  ULDC UR4, c[0x0][0xad8] ;  /* 0x0002b60000047ab9 */ /* 0x000fe40000000800 */
[----:B------:R-:W-:Y:S01]  /*4540*/  VIADD R0, R47, UR4 ;  /* 0x000000042f007c36 */ /* 0x000fe20008000000 */
[----:B------:R-:W-:-:S13]  /*4550*/  PLOP3.LUT P0, PT, PT, PT, UP0, 0x80, 0x0 ;  /* 0x000000000000781c */ /* 0x000fda0003f0f008 */
[----:B------:R-:W-:Y:S05]  /*4560*/  @!P0 BRA `(.L_x_5384) ;  /* 0x00000020001c8947 */ /* 0x000fea0003800000 */
[----:B-1----:R-:W0:Y:S02]  /*4570*/  LDC R4, c[0x0][0xadc] ;  /* 0x0002b700ff047b82 */ /* 0x002e240000000800 */
        /* <DEDUP_REMOVED lines=13> */
.L_x_5387:
[----:B------:R-:W-:-:S13]  /*4650*/  ISETP.NE.AND P1, PT, R4, 0x1, PT ;  /* 0x000000010400780c */ /* 0x000fda0003f25270 */
[----:B------:R-:W0:Y:S02]  /*4660*/  @P1 LDC.64 R6, c[0x0][0xae0] ;  /* 0x0002b800ff061b82 */ /* 0x000e240000000a00 */
[----:B0-----:R-:W-:-:S05]  /*4670*/  @P1 IMAD.HI.U32 R2, R3, R6, RZ ;  /* 0x0000000603021227 */ /* 0x001fca00078e00ff */
[----:B------:R-:W-:-:S07]  /*4680*/  @P1 SHF.R.U32.HI R3, RZ, R7, R2 ;  /* 0x00000007ff031219 */ /* 0x000fce0000011602 */
.L_x_5388:
[----:B------:R-:W-:Y:S05]  /*4690*/  BSYNC B0 ;  /* 0x0000000000007941 */ /* 0x000fea0003800000 */
.L_x_5386:
[----:B------:R-:W-:-:S05]  /*46a0*/  IMAD R3, R3, R4, R4 ;  /* 0x0000000403037224 */ /* 0x000fca00078e0204 */
[----:B------:R-:W-:-:S07]  /*46b0*/  VIMNMX R0, R0, R3, PT ;  /* 0x0000000300007248 */ /* 0x000fce0003fe0100 */
.L_x_5385:
[----:B------:R-:W-:Y:S01]  /*46c0*/  VIADD R0, R0, 0x3f ;  /* 0x0000003f00007836 */ /* 0x000fe20000000000 */
[----:B------:R-:W-:Y:S02]  /*46d0*/  ULDC UR4, c[0x0][0xad4] ;  /* 0x0002b50000047ab9 */ /* 0x000fe40000000800 */
[----:B------:R-:W-:Y:S02]  /*46e0*/  VIADD R2, R45, -UR4 ;  /* 0x800000042d027c36 */ /* 0x000fe40008000000 */
[----:B------:R-:W-:-:S04]  /*46f0*/  SHF.R.S32.HI R3, RZ, 0x1f, R0 ;  /* 0x0000001fff037819 */ /* 0x000fc80000011400 */
[----:B------:R-:W-:-:S04]  /*4700*/  LEA.HI R3, R3, R0, RZ, 0x6 ;  /* 0x0000000003037211 */ /* 0x000fc800078f30ff */
[----:B------:R-:W-:-:S04]  /*4710*/  SHF.R.S32.HI R3, RZ, 0x6, R3 ;  /* 0x00000006ff037819 */ /* 0x000fc80000011403 */
[----:B---34-:R-:W-:Y:S01]  /*4720*/  VIMNMX R14, R168, R3, PT ;  /* 0x00000003a80e7248 */ /* 0x018fe20003fe0100 */
        /* <DEDUP_REMOVED lines=11> */
.L_x_5391:
[----:B------:R-:W-:-:S13]  /*47e0*/  ISETP.NE.AND P0, PT, R4, 0x1, PT ;  /* 0x000000010400780c */ /* 0x000fda0003f05270 */
[----:B------:R-:W0:Y:S02]  /*47f0*/  @P0 LDC.64 R6, c[0x0][0xae0] ;  /* 0x0002b800ff060b82 */ /* 0x000e240000000a00 */
[----:B0-----:R-:W-:-:S05]  /*4800*/  @P0 IMAD.HI.U32 R6, R45, R6, RZ ;  /* 0x000000062d060227 */ /* 0x001fca00078e00ff */
[----:B------:R-:W-:-:S07]  /*4810*/  @P0 SHF.R.U32.HI R45, RZ, R7, R6 ;  /* 0x00000007ff2d0219 */ /* 0x000fce0000011606 */
.L_x_5392:
[----:B------:R-:W-:Y:S05]  /*4820*/  BSYNC B0 ;  /* 0x0000000000007941 */ /* 0x000fea0003800000 */
.L_x_5390:
[----:B------:R-:W-:-:S05]  /*4830*/  IMAD R45, R45, R4, RZ ;  /* 0x000000042d2d7224 */ /* 0x000fca00078e02ff */
[----:B------:R-:W-:-:S07]  /*4840*/  VIMNMX R2, R2, R45, !PT ;  /* 0x0000002d02027248 */ /* 0x000fce0007fe0100 */
.L_x_5389:
[----:B------:R-:W-:Y:S01]  /*4850*/  SHF.R.S32.HI R3, RZ, 0x1f, R2 ;  /* 0x0000001fff037819 */ /* 0x000fe20000011402 */
[----:B------:R-:W-:Y:S01]  /*4860*/  IMAD.MOV.U32 R0, RZ, RZ, RZ ;  /* 0x000000ffff007224 */ /* 0x000fe200078e00ff */
[----:B------:R-:W-:Y:S02]  /*4870*/  PLOP3.LUT P0, PT, PT, PT, PT, 0x80, 0x0 ;  /* 0x000000000000781c */ /* 0x000fe40003f0f070 */
[----:B------:R-:W-:Y:S02]  /*4880*/  CS2R R150, SRZ ;  /* 0x0000000000967805 */ /* 0x000fe4000001ff00 */
        /* <DEDUP_REMOVED lines=64> */
[----:B------:R-:W-:Y:S01]  /*4c90*/  CS2R R6, SRZ ;  /* 0x0000000000067805 */ /* 0x000fe2000001ff00 */
[----:B------:R-:W-:Y:S01]  /*4ca0*/  IMAD.MOV.U32 R31, RZ, RZ, RZ ;  /* 0x000000ffff1f7224 */ /* 0x000fe200078e00ff */
[----:B------:R-:W-:Y:S01]  /*4cb0*/  CS2R R172, SRZ ;  /* 0x0000000000ac7805 */ /* 0x000fe2000001ff00 */
[----:B------:R-:W-:Y:S01]  /*4cc0*/  IMAD.MOV.U32 R27, RZ, RZ, RZ ;  /* 0x000000ffff1b7224 */ /* 0x000fe200078e00ff */
[----:B------:R-:W-:Y:S01]  /*4cd0*/  MOV R5, RZ ;  /* 0x000000ff00057202 */ /* 0x000fe20000000f00 */
[----:B------:R-:W-:Y:S01]  /*4ce0*/  IMAD.MOV.U32 R174, RZ, RZ, RZ ;  /* 0x000000ffffae7224 */ /* 0x000fe200078e00ff */
[----:B------:R-:W-:Y:S06]  /*4cf0*/  @!P1 BRA `(.L_x_5393) ;  /* 0x0000014400209947 */ /* 0x000fec0003800000 */
[----:B------:R-:W0:Y:S01]  /*4d00*/  SHFL.IDX PT, R0, R221, RZ, 0x1f ;  /* 0x00001fffdd007589 */ /* 0x000e2200000e0000 */
[----:B------:R-:W-:Y:S01]  /*4d10*/  IMAD.MOV.U32 R7, RZ, RZ, 0x40000040 ;  /* 0x40000040ff077424 */ /* 0x000fe200078e00ff */
[----:B------:R-:W-:Y:S01]  /*4d20*/  BSSY B0, `(.L_x_5394) ;  /* 0x00000fc000007945 */ /* 0x000fe20003800000 */
[----:B------:R-:W-:Y:S01]  /*4d30*/  IMAD.MOV.U32 R13, RZ, RZ, 0x40000040 ;  /* 0x40000040ff0d7424 */ /* 0x000fe200078e00ff */
[----:B------:R-:W-:Y:S01]  /*4d40*/  BAR.SYNC.DEFER_BLOCKING 0xe, 0x100 ;  /* 0x0384000000007b1d */ /* 0x000fe20000010000 */
[----:B------:R-:W-:Y:S01]  /*4d50*/  IMAD.MOV.U32 R9, RZ, RZ, 0x40000040 ;  /* 0x40000040ff097424 */ /* 0x000fe200078e00ff */
[----:B------:R-:W-:Y:S01]  /*4d60*/  R2UR UR7, R7 ;  /* 0x00000000070772ca */ /* 0x000fe200000e0000 */
[----:B------:R-:W-:Y:S02]  /*4d70*/  IMAD.MOV.U32 R11, RZ, RZ, 0x40000040 ;  /* 0x40000040ff0b7424 */ /* 0x000fe400078e00ff */
[----:B------:R-:W-:Y:S02]  /*4d80*/  IMAD.MOV.U32 R7, RZ, RZ, 0x40000040 ;  /* 0x40000040ff077424 */ /* 0x000fe400078e00ff */
[----:B------:R-:W-:Y:S01]  /*4d90*/  IMAD.MOV.U32 R21, RZ, RZ, 0x40000040 ;  /* 0x40000040ff157424 */ /* 0x000fe200078e00ff */
[----:B------:R-:W1:Y:S01]  /*4da0*/  S2R R15, SR_TID.X ;  /* 0x00000000000f7919 */ /* 0x000e620000002100 */
[----:B------:R-:W-:-:S05]  /*4db0*/  VIADD R5, R14, 0xfffffffe ;  /* 0xfffffffe0e057836 */ /* 0x000fca0000000000 */
[----:B------:R-:W-:Y:S02]  /*4dc0*/  ISETP.GE.AND P0, PT, R5, R4, PT ;  /* 0x000000040500720c */ /* 0x000fe40003f06270 */
[----:B0-----:R-:W-:-:S04]  /*4dd0*/  LEA.HI R2, R0, R0, RZ, 0x1 ;  /* 0x0000000000027211 */ /* 0x001fc800078f08ff */
[----:B------:R-:W-:Y:S01]  /*4de0*/  LOP3.LUT R3, R2, 0x1fffe, RZ, 0xc0, !PT ;  /* 0x0001fffe02037812 */ /* 0x000fe200078ec0ff */
[----:B-----5:R-:W-:-:S04]  /*4df0*/  WARPGROUP.ARRIVE ;  /* 0x00000000000079c5 */ /* 0x020fc80000000000 */
[----:B------:R-:W-:Y:S02]  /*4e00*/  IMAD.IADD R3, R0, 0x1, -R3 ;  /* 0x0000000100037824 */ /* 0x000fe400078e0a03 */
[----:B------:R-:W-:Y:S02]  /*4e10*/  VIADD R0, R18, 0x36400 ;  /* 0x0003640012007836 */ /* 0x000fe40000000000 */
[----:B------:R-:W-:-:S03]  /*4e20*/  IMAD R3, R3, 0x8000, R18 ;  /* 0x0000800003037824 */ /* 0x000fc600078e0212 */
[----:B------:R-:W-:Y:S01]  /*4e30*/  SHF.R.U32.HI R0, RZ, 0x4, R0 ;  /* 0x00000004ff007819 */ /* 0x000fe20000011600 */
[----:B------:R-:W-:-:S03]  /*4e40*/  VIADD R3, R3, 0x400 ;  /* 0x0000040003037836 */ /* 0x000fc60000000000 */
[----:B------:R-:W-:Y:S02]  /*4e50*/  LOP3.LUT R0, R0, 0x3fff, RZ, 0xc0, !PT ;  /* 0x00003fff00007812 */ /* 0x000fe400078ec0ff */
[----:B------:R-:W-:Y:S02]  /*4e60*/  SHF.R.U32.HI R3, RZ, 0x4, R3 ;  /* 0x00000004ff037819 */ /* 0x000fe40000011603 */
[----:B------:R-:W-:Y:S02]  /*4e70*/  LOP3.LUT R2, R0, 0x10000, RZ, 0xfc, !PT ;  /* 0x0001000000027812 */ /* 0x000fe400078efcff */
[----:B------:R-:W-:Y:S02]  /*4e80*/  LOP3.LUT R3, R3, 0x3fff, RZ, 0xc0, !PT ;  /* 0x00003fff03037812 */ /* 0x000fe400078ec0ff */
[C---:B------:R-:W-:Y:S01]  /*4e90*/  R2UR UR4, R2.reuse ;  /* 0x00000000020472ca */ /* 0x040fe200000e0000 */
[C---:B------:R-:W-:Y:S01]  /*4ea0*/  VIADD R12, R2.reuse, 0x2 ;  /* 0x00000002020c7836 */ /* 0x040fe20000000000 */
[----:B------:R-:W-:Y:S01]  /*4eb0*/  LOP3.LUT R152, R3, 0x2000000, RZ, 0xfc, !PT ;  /* 0x0200000003987812 */ /* 0x000fe200078efcff */
[----:B------:R-:W-:Y:S01]  /*4ec0*/  IMAD.MOV.U32 R3, RZ, RZ, 0x40000040 ;  /* 0x40000040ff037424 */ /* 0x000fe200078e00ff */
[C---:B------:R-:W-:Y:S01]  /*4ed0*/  IADD3 R10, R2.reuse, 0x4, RZ ;  /* 0x00000004020a7810 */ /* 0x040fe20007ffe0ff */
[----:B------:R-:W-:Y:S01]  /*4ee0*/  VIADD R20, R2, 0x6 ;  /* 0x0000000602147836 */ /* 0x000fe20000000000 */
[----:B-1----:R-:W-:Y:S01]  /*4ef0*/  LOP3.LUT R15, R15, 0x7f, RZ, 0xc0, !PT ;  /* 0x0000007f0f0f7812 */ /* 0x002fe200078ec0ff */
[----:B------:R-:W-:Y:S01]  /*4f00*/  IMAD R6, R19, 0x1000, R152 ;  /* 0x0000100013067824 */ /* 0x000fe200078e0298 */
[----:B------:R-:W-:-:S02]  /*4f10*/  R2UR UR5, R3 ;  /* 0x00000000030572ca */ /* 0x000fc400000e0000 */
[----:B------:R-:W-:Y:S01]  /*4f20*/  ISETP.NE.AND P2, PT, R15, RZ, PT ;  /* 0x000000ff0f00720c */ /* 0x000fe20003f45270 */
[C---:B------:R-:W-:Y:S01]  /*4f30*/  VIADD R8, R6.reuse, 0x80 ;  /* 0x0000008006087836 */ /* 0x040fe20000000000 */
[----:B------:R-:W-:-:S11]  /*4f40*/  R2UR UR6, R6 ;  /* 0x00000000060672ca */ /* 0x000fd600000e0000 */
[----:B------:R-:W-:Y:S02]  /*4f50*/  @!P2 IMAD R0, R19, 0x8, R18 ;  /* 0x000000081300a824 */ /* 0x000fe400078e0212 */
[----:B------:R-:W-:Y:S01]  /*4f60*/  HGMMA.64x256x16.F32 R24, gdesc[UR4].tnspB, RZ, !UPT, gsb0 ;  /* 0x43e00000041879f0 */ /* 0x000fe2000c0008ff */
[----:B------:R-:W-:Y:S01]  /*4f70*/  R2UR UR4, R12 ;  /* 0x000000000c0472ca */ /* 0x000fe200000e0000 */
[----:B------:R-:W-:Y:S01]  /*4f80*/  @!P2 VIADD R0, R0, 0x38860 ;  /* 0x000388600000a836 */ /* 0x000fe20000000000 */
[----:B------:R-:W-:Y:S02]  /*4f90*/  R2UR UR5, R13 ;  /* 0x000000000d0572ca */ /* 0x000fe400000e0000 */
[----:B------:R-:W-:Y:S01]  /*4fa0*/  R2UR UR6, R8 ;  /* 0x00000000080672ca */ /* 0x000fe200000e0000 */
[C---:B------:R-:W-:Y:S01]  /*4fb0*/  VIADD R8, R6.reuse, 0x100 ;  /* 0x0000010006087836 */ /* 0x040fe20000000000 */
[----:B------:R-:W-:Y:S01]  /*4fc0*/  R2UR UR7, R9 ;  /* 0x00000000090772ca */ /* 0x000fe200000e0000 */
[----:B------:R-:W-:Y:S01]  /*4fd0*/  IMAD.MOV.U32 R9, RZ, RZ, 0x40000040 ;  /* 0x40000040ff097424 */ /* 0x000fe200078e00ff */
[----:B------:R-:W-:Y:S01]  /*4fe0*/  @!P2 PRMT R0, RZ, 0x654, R0 ;  /* 0x00000654ff00a816 */ /* 0x000fe20000000000 */
[----:B------:R-:W-:Y:S01]  /*4ff0*/  VIADD R6, R6, 0x180 ;  /* 0x0000018006067836 */ /* 0x000fe20000000000 */
[----:B------:R-:W-:-:S02]  /*5000*/  WARPGROUP.DEPBAR.LE gsb0, 0x0 ;  /* 0x00008000000079c5 */ /* 0x000fc40000010000 */
[----:B------:R-:W-:-:S15]  /*5010*/  WARPGROUP.ARRIVE ;  /* 0x00000000000079c5 */ /* 0x000fde0000000000 */
        /* <DEDUP_REMOVED lines=21> */
.L_x_5396:
[----:B------:R-:W-:Y:S01]  /*5170*/  BAR.SYNC.DEFER_BLOCKING 0xe, 0x100 ;  /* 0x0384000000007b1d */ /* 0x000fe20000010000 */
[C---:B------:R-:W-:Y:S01]  /*5180*/  IMAD R7, R19.reuse, 0x40, R194 ;  /* 0x0000004013077824 */ /* 0x040fe200078e02c2 */
[----:B------:R-:W-:Y:S02]  /*5190*/  IADD3 R19, R19, 0x1, RZ ;  /* 0x0000000113137810 */ /* 0x000fe40007ffe0ff */
[----:B------:R-:W-:Y:S01]  /*51a0*/  R2UR UR4, R2 ;  /* 0x00000000020472ca */ /* 0x000fe200000e0000 */
[----:B01----:R-:W-:Y:S01]  /*51b0*/  IMAD R0, R7, 0x4, R18 ;  /* 0x0000000407007824 */ /* 0x003fe200078e0212 */
[----:B------:R-:W-:Y:S01]  /*51c0*/  ISETP.NE.AND P0, PT, R19, 0x2, PT ;  /* 0x000000021300780c */ /* 0x000fe20003f05270 */
[----:B------:R-:W-:Y:S01]  /*51d0*/  IMAD.MOV.U32 R7, RZ, RZ, 0x40000040 ;  /* 0x40000040ff077424 */ /* 0x000fe200078e00ff */
[----:B------:R-:W-:Y:S02]  /*51e0*/  R2UR UR5, R3 ;  /* 0x00000000030572ca */ /* 0x000fe400000e0000 */
[----:B------:R-:W-:-:S02]  /*51f0*/  SEL R19, R19, RZ, P0 ;  /* 0x000000ff13137207 */ /* 0x000fc40000000000 */
[----:B------:R-:W-:Y:S01]  /*5200*/  R2UR UR7, R7 ;  /* 0x00000000070772ca */ /* 0x000fe200000e0000 */
[----:B------:R-:W-:Y:S01]  /*5210*/  IMAD.MOV.U32 R7, RZ, RZ, 0x40000040 ;  /* 0x40000040ff077424 */ /* 0x000fe200078e00ff */
[----:B------:R-:W-:Y:S01]  /*5220*/  ISETP.GT.AND P1, PT, R5, R4, PT ;  /* 0x000000040500720c */ /* 0x000fe20003f24270 */
[----:B------:R-:W-:Y:S02]  /*5230*/  IMAD R6, R19, 0x1000, R152 ;  /* 0x0000100013067824 */ /* 0x000fe400078e0298 */
[----:B------:R-:W-:-:S03]  /*5240*/  VIADD R5, R5, 0xffffffff ;  /* 0xffffffff05057836 */ /* 0x000fc60000000000 */
[----:B------:R-:W-:Y:S01]  /*5250*/  R2UR UR6, R6 ;  /* 0x00000000060672ca */ /* 0x000fe200000e0000 */
[----:B------:R-:W0:Y:S04]  /*5260*/  LDS R8, [R0+0x38400] ;  /* 0x0384000000087984 */ /* 0x000e280000000800 */
[----:B------:R1:W2:Y:S02]  /*5270*/  LDS R9, [R0+0x38420] ;  /* 0x0384200000097984 */ /* 0x0002a40000000800 */
[----:B-1----:R-:W-:-:S04]  /*5280*/  @!P2 IMAD R0, R19, 0x8, R18 ;  /* 0x000000081300a824 */ /* 0x002fc800078e0212 */
        /* <DEDUP_REMOVED lines=130> */
[----:B------:R-:W-:-:S02]  /*5ab0*/  VIADD R8, R6, 0x80 ;  /* 0x0000008006087836 */ /* 0x000fc40000000000 */
[----:B------:R-:W-:-:S03]  /*5ac0*/  IMAD.MOV.U32 R9, RZ, RZ, 0x40000040 ;  /* 0x40000040ff097424 */ /* 0x000fc600078e00ff */
[----:B------:R-:W-:-:S06]  /*5ad0*/  WARPGROUP.ARRIVE ;  /* 0x00000000000079c5 */ /* 0x000fcc0000000000 */
[----:B------:R-:W-:Y:S01]  /*5ae0*/  HGMMA.64x256x16.F32 R24, gdesc[UR4].tnspB, R24, gsb0 ;  /* 0x43e00000041879f0 */ /* 0x000fe20008000818 */
        /* <DEDUP_REMOVED lines=21> */
[----:B------:R-:W-:Y:S02]  /*5c40*/  R2UR UR7, R7 ;  /* 0x00000000070772ca */ /* 0x000fe400000e0000 */
[----:B------:R-:W-:-:S04]  /*5c50*/  SEL R7, RZ, 0x1, P0 ;  /* 0x00000001ff077807 */ /* 0x000fc80000000000 */
[----:B------:R-:W-:Y:S01]  /*5c60*/  LOP3.LUT R22, R22, R7, RZ, 0x3c, !PT ;  /* 0x0000000716167212 */ /* 0x000fe200078e3cff */
[----:B------:R-:W-:Y:S02]  /*5c70*/  WARPGROUP.DEPBAR.LE gsb0, 0x0 ;  /* 0x00008000000079c5 */ /* 0x000fe40000010000 */
[----:B------:R-:W-:-:S12]  /*5c80*/  WARPGROUP.ARRIVE ;  /* 0x00000000000079c5 */ /* 0x000fd80000000000 */
[----:B------:R-:W-:Y:S03]  /*5c90*/  HGMMA.64x256x16.F32 R24, gdesc[UR4].tnspB, R24, gsb0 ;  /* 0x43e00000041879f0 */ /* 0x000fe60008000818 */
[----:B------:R-:W-:Y:S02]  /*5ca0*/  WARPGROUP.DEPBAR.LE gsb0, 0x0 ;  /* 0x00008000000079c5 */ /* 0x000fe40000010000 */
[----:B------:R-:W-:Y:S06]  /*5cb0*/  BAR.ARV 0xf, 0x100 ;  /* 0x03c4000000007b1d */ /* 0x000fec0000002000 */
[----:B------:R1:W-:Y:S01]  /*5cc0*/  @!P2 SYNCS.ARRIVE.TRANS64.RED.A1T0 RZ, [R0+URZ], RZ ;  /* 0x000000ff00ffa9a7 */ /* 0x0003e2000810043f */
[----:B------:R-:W-:Y:S05]  /*5cd0*/  @P1 BRA `(.L_x_5396) ;  /* 0xfffffff400241947 */ /* 0x000fea000383ffff */
.L_x_5395:
[----:B------:R-:W-:Y:S05]  /*5ce0*/  BSYNC B0 ;  /* 0x0000000000007941 */ /* 0x000fea0003800000 */
.L_x_5394:
[----:B------:R-:W-:Y:S01]  /*5cf0*/  BAR.SYNC.DEFER_BLOCKING 0xe, 0x100 ;  /* 0x0384000000007b1d */ /* 0x000fe20000010000 */
[C---:B------:R-:W-:Y:S01]  /*5d00*/  IMAD R3, R19.reuse, 0x40, R194 ;  /* 0x0000004013037824 */ /* 0x040fe200078e02c2 */
[----:B------:R-:W-:Y:S01]  /*5d10*/  PLOP3.LUT P0, PT, PT, PT, PT, 0x8, 0x0 ;  /* 0x000000000000781c */ /* 0x000fe20003f0e170 */
[----:B------:R-:W-:-:S03]  /*5d20*/  VIADD R19, R19, 0x1 ;  /* 0x0000000113137836 */ /* 0x000fc60000000000 */
[----:B------:R-:W-:Y:S02]  /*5d30*/  LEA R3, R3, R18, 0x2 ;  /* 0x0000001203037211 */ /* 0x000fe400078e10ff */
[----:B------:R-:W-:-:S04]  /*5d40*/  ISETP.NE.AND P1, PT, R19, 0x2, PT ;  /* 0x000000021300780c */ /* 0x000fc80003f25270 */
[----:B------:R-:W-:Y:S02]  /*5d50*/  SEL R5, RZ, 0x1, P1 ;  /* 0x00000001ff057807 */ /* 0x000fe40000800000 */
[----:B------:R-:W-:Y:S02]  /*5d60*/  SEL R19, R19, RZ, P1 ;  /* 0x000000ff13137207 */ /* 0x000fe40000800000 */
[----:B------:R-:W-:Y:S01]  /*5d70*/  LOP3.LUT R22, R22, R5, RZ, 0x3c, !PT ;  /* 0x0000000516167212 */ /* 0x000fe200078e3cff */
[----:B------:R-:W2:Y:S04]  /*5d80*/  LDS R2, [R3+0x38400] ;  /* 0x0384000003027984 */ /* 0x000ea80000000800 */
[----:B01----:R-:W0:Y:S01]  /*5d90*/  LDS R0, [R3+0x38420] ;  /* 0x0384200003007984 */ /* 0x003e220000000800 */
[-C--:B--2---:R-:W-:Y:S01]  /*5da0*/  FMUL.FTZ R172, R25, R2.reuse ;  /* 0x0000000219ac7220 */ /* 0x084fe20000410000 */
[-C--:B------:R-:W-:Y:S01]  /*5db0*/  FMUL.FTZ R6, R29, R2.reuse ;  /* 0x000000021d067220 */ /* 0x080fe20000410000 */
[-C--:B------:R-:W-:Y:S01]  /*5dc0*/  FMUL.FTZ R174, R24, R2.reuse ;  /* 0x0000000218ae7220 */ /* 0x080fe20000410000 */
[-C--:B------:R-:W-:Y:S01]  /*5dd0*/  FMUL.FTZ R173, R28, R2.reuse ;  /* 0x000000021cad7220 */ /* 0x080fe20000410000 */
[----:B------:R-:W-:Y:S01]  /*5de0*/  FMUL.FTZ R155, R64, R2 ;  /* 0x00000002409b7220 */ /* 0x000fe20000410000 */
[-C--:B0-----:R-:W-:Y:S01]  /*5df0*/  FMUL.FTZ R9, R42, R0.reuse ;  /* 0x000000002a097220 */ /* 0x081fe20000410000 */
        /* <DEDUP_REMOVED lines=126> */
.L_x_5384:
        /* <DEDUP_REMOVED lines=14> */
.L_x_5399:
[----:B------:R-:W-:-:S13]  /*66c0*/  ISETP.NE.AND P1, PT, R4, 0x1, PT ;  /* 0x000000010400780c */ /* 0x000fda0003f25270 */
[----:B------:R-:W0:Y:S02]  /*66d0*/  @P1 LDC.64 R6, c[0x0][0xae0] ;  /* 0x0002b800ff061b82 */ /* 0x000e240000000a00 */
[----:B0-----:R-:W-:-:S05]  /*66e0*/  @P1 IMAD.HI.U32 R2, R3, R6, RZ ;  /* 0x0000000603021227 */ /* 0x001fca00078e00ff */
[----:B------:R-:W-:-:S07]  /*66f0*/  @P1 SHF.R.U32.HI R3, RZ, R7, R2 ;  /* 0x00000007ff031219 */ /* 0x000fce0000011602 */
.L_x_5400:
[----:B------:R-:W-:Y:S05]  /*6700*/  BSYNC B0 ;  /* 0x0000000000007941 */ /* 0x000fea0003800000 */
.L_x_5398:
[----:B------:R-:W-:-:S05]  /*6710*/  IMAD R3, R3, R4, R4 ;  /* 0x0000000403037224 */ /* 0x000fca00078e0204 */
[----:B------:R-:W-:-:S07]  /*6720*/  VIMNMX R0, R0, R3, PT ;  /* 0x0000000300007248 */ /* 0x000fce0003fe0100 */
.L_x_5397:
[----:B------:R-:W-:Y:S01]  /*6730*/  VIADD R0, R0, 0x3f ;  /* 0x0000003f00007836 */ /* 0x000fe20000000000 */
[----:B------:R-:W-:Y:S02]  /*6740*/  ULDC UR4, c[0x0][0xad4] ;  /* 0x0002b50000047ab9 */ /* 0x000fe40000000800 */
[----:B------:R-:W-:Y:S02]  /*6750*/  VIADD R2, R45, -UR4 ;  /* 0x800000042d027c36 */ /* 0x000fe40008000000 */
        /* <DEDUP_REMOVED lines=15> */
.L_x_5403:
[----:B------:R-:W-:-:S13]  /*6850*/  ISETP.NE.AND P0, PT, R4, 0x1, PT ;  /* 0x000000010400780c */ /* 0x000fda0003f05270 */
[----:B------:R-:W0:Y:S02]  /*6860*/  @P0 LDC.64 R6, c[0x0][0xae0] ;  /* 0x0002b800ff060b82 */ /* 0x000e240000000a00 */
[----:B0-----:R-:W-:-:S05]  /*6870*/  @P0 IMAD.HI.U32 R6, R45, R6, RZ ;  /* 0x000000062d060227 */ /* 0x001fca00078e00ff */
[----:B------:R-:W-:-:S07]  /*6880*/  @P0 SHF.R.U32.HI R45, RZ, R7, R6 ;  /* 0x00000007ff2d0219 */ /* 0x000fce0000011606 */
.L_x_5404:
[----:B------:R-:W-:Y:S05]  /*6890*/  BSYNC B0 ;  /* 0x0000000000007941 */ /* 0x000fea0003800000 */
.L_x_5402:
[----:B------:R-:W-:-:S05]  /*68a0*/  IMAD R45, R45, R4, RZ ;  /* 0x000000042d2d7224 */ /* 0x000fca00078e02ff */
[----:B------:R-:W-:-:S07]  /*68b0*/  VIMNMX R2, R2, R45, !PT ;  /* 0x0000002d02027248 */ /* 0x000fce0007fe0100 */
.L_x_5401:
        /* <DEDUP_REMOVED lines=48> */
[----:B---3--:R-:W-:-:S02]  /*6bc0*/  CS2R R78, SRZ ;  /* 0x00000000004e7805 */ /* 0x008fc4000001ff00 */
[----:B------:R-:W-:Y:S02]  /*6bd0*/  CS2R R76, SRZ ;  /* 0x00000000004c7805 */ /* 0x000fe4000001ff00 */
[----:B----4-:R-:W-:Y:S02]  /*6be0*/  CS2R R74, SRZ ;  /* 0x00000000004a7805 */ /* 0x010fe4000001ff00 */
        /* <DEDUP_REMOVED lines=25> */
[----:B------:R-:W-:Y:S01]  /*6d80*/  BSSY B6, `(.L_x_5405) ;  /* 0x000001c000067945 */ /* 0x000fe20003800000 */
[----:B0-----:R-:W-:-:S04]  /*6d90*/  LEA.HI R2, R0, R0, RZ, 0x1 ;  /* 0x0000000000027211 */ /* 0x001fc800078f08ff */
[----:B------:R-:W-:-:S05]  /*6da0*/  LOP3.LUT R3, R2, 0x1fffe, RZ, 0xc0, !PT ;  /* 0x0001fffe02037812 */ /* 0x000fca00078ec0ff */
[----:B------:R-:W-:Y:S02]  /*6db0*/  IMAD.IADD R3, R0, 0x1, -R3 ;  /* 0x0000000100037824 */ /* 0x000fe400078e0a03 */
[----:B------:R-:W-:Y:S02]  /*6dc0*/  VIADD R0, R18, 0x36400 ;  /* 0x0003640012007836 */ /* 0x000fe40000000000 */
[----:B------:R-:W-:-:S03]  /*6dd0*/  IMAD R3, R3, 0x8000, R18 ;  /* 0x0000800003037824 */ /* 0x000fc600078e0212 */
[----:B------:R-:W-:Y:S01]  /*6de0*/  LOP3.LUT P0, RZ, R0, 0x3ff, RZ, 0xc0, !PT ;  /* 0x000003ff00ff7812 */ /* 0x000fe2000780c0ff */
        /* <DEDUP_REMOVED lines=13> */
[----:B------:R-:W-:Y:S01]  /*6ec0*/  MOV R13, RZ ;  /* 0x000000ff000d7202 */ /* 0x000fe20000000f00 */
[----:B------:R-:W-:Y:S02]  /*6ed0*/  IMAD.U32 R7, RZ, RZ, UR7 ;  /* 0x00000007ff077e24 */ /* 0x000fe4000f8e00ff */
[----:B------:R-:W-:-:S02]  /*6ee0*/  IMAD.U32 R10, RZ, RZ, UR4 ;  /* 0x00000004ff0a7e24 */ /* 0x000fc4000f8e00ff */
[----:B------:R-:W-:Y:S02]  /*6ef0*/  IMAD.U32 R11, RZ, RZ, UR5 ;  /* 0x00000005ff0b7e24 */ /* 0x000fe4000f8e00ff */
[----:B------:R-:W-:Y:S02]  /*6f00*/  IMAD.MOV.U32 R8, RZ, RZ, 0x70 ;  /* 0x00000070ff087424 */ /* 0x000fe400078e00ff */
[----:B0-----:R-:W-:-:S07]  /*6f10*/  IMAD.MOV.U32 R12, RZ, RZ, 0x1 ;  /* 0x00000001ff0c7424 */ /* 0x001fce00078e00ff */
[----:B------:R-:W-:-:S07]  /*6f20*/  LEPC R20, `(.L_x_5406) ;  /* 0x000000001014794e */ /* 0x000fce0000000000 */
[----:B-1---5:R-:W-:Y:S05]  /*6f30*/  CALL.ABS.NOINC R2 ;  /* 0x0000000002007343 */ /* 0x022fea0003c00000 */
.L_x_5406:
[----:B------:R-:W-:Y:S05]  /*6f40*/  BSYNC B6 ;  /* 0x0000000000067941 */ /* 0x000fea0003800000 */
.L_x_5405:
        /* <DEDUP_REMOVED lines=12> */
.L_x_5410:
[----:B-1----:R1:W2:Y:S02]  /*7010*/  SYNCS.PHASECHK.TRANS64.TRYWAIT P0, [R18+URZ+0x38800], R3 ;  /* 0x03880003120075a7 */ /* 0x0022a4000800017f */
[----:B--2---:R-:W-:Y:S05]  /*7020*/  @!P0 NANOSLEEP.SYNCS 0x989680 ;  /* 0x009896800000895d */ /* 0x004fea0003900000 */
[----:B------:R-:W2:Y:S02]  /*7030*/  @!P0 SYNCS.PHASECHK.TRANS64 P0, [R18+URZ+0x38800], R3 ;  /* 0x03880003120085a7 */ /* 0x000ea4000800007f */
[----:B--2---:R-:W-:Y:S05]  /*7040*/  @!P0 BRA `(.L_x_5410) ;  /* 0xfffffffc00f08947 */ /* 0x004fea000383ffff */
.L_x_5409:
[----:B------:R-:W-:Y:S05]  /*7050*/  BSYNC B0 ;  /* 0x0000000000007941 */ /* 0x000fea0003800000 */
.L_x_5408:
[----:B------:R-:W-:Y:S05]  /*7060*/  BRA `(.L_x_5411) ;  /* 0x0000002c004c7947 */ /* 0x000fea0003800000 */
.L_x_5407:
        /* <DEDUP_REMOVED lines=10> */
[-C--:B0-----:R-:W-:Y:S01]  /*7110*/  IMAD R6, R225, R10.reuse, RZ ;  /* 0x0000000ae1067224 */ /* 0x081fe200078e02ff */
[----:B------:R-:W-:Y:S01]  /*7120*/  SHF.L.U64.HI R46, R10, 0x5, R11 ;  /* 0x000000050a2e7819 */ /* 0x000fe2000001020b */
[----:B------:R-:W-:-:S02]  /*7130*/  IMAD R0, R5, R10, RZ ;  /* 0x0000000a05007224 */ /* 0x000fc400078e02ff */
[----:B------:R-:W-:Y:S02]  /*7140*/  IMAD R51, R187, R11, R6 ;  /* 0x0000000bbb337224 */ /* 0x000fe400078e0206 */
[----:B------:R-:W-:Y:S01]  /*7150*/  IMAD.WIDE.U32 R42, R33, R10, RZ ;  /* 0x0000000a212a7225 */ /* 0x000fe200078e00ff */
[----:B-1----:R-:W-:-:S03]  /*7160*/  SHF.L.U64.HI R44, R38, 0x5, R39 ;  /* 0x00000005262c7819 */ /* 0x002fc60000010227 */
[-C--:B------:R-:W-:Y:S02]  /*7170*/  IMAD R8, R225, R38.reuse, RZ ;  /* 0x00000026e1087224 */ /* 0x080fe400078e02ff */
[-C--:B------:R-:W-:Y:S02]  /*7180*/  IMAD R4, R5, R38.reuse, RZ ;  /* 0x0000002605047224 */ /* 0x080fe400078e02ff */
[----:B------:R-:W-:Y:S02]  /*7190*/  IMAD R55, R187, R39, R8 ;  /* 0x00000027bb377224 */ /* 0x000fe400078e0208 */
[C---:B------:R-:W-:Y:S02]  /*71a0*/  IMAD R47, R33.reuse, R11, R0 ;  /* 0x0000000b212f7224 */ /* 0x040fe400078e0200 */
[C---:B------:R-:W-:Y:S02]  /*71b0*/  IMAD R49, R33.reuse, R39, R4 ;  /* 0x0000002721317224 */ /* 0x040fe400078e0204 */
[----:B------:R-:W-:-:S04]  /*71c0*/  IMAD.WIDE.U32 R40, R33, R38, RZ ;  /* 0x0000002621287225 */ /* 0x000fc800078e00ff */
[----:B------:R-:W-:-:S04]  /*71d0*/  IMAD.WIDE.U32 R6, R187, R10, R2 ;  /* 0x0000000abb067225 */ /* 0x000fc800078e0002 */
[----:B------:R-:W-:Y:S01]  /*71e0*/  IMAD.WIDE.U32 R8, R187, R38, R2 ;  /* 0x00000026bb087225 */ /* 0x000fe200078e0002 */
[----:B------:R-:W-:-:S03]  /*71f0*/  IADD3 R26, P3, R6, R42, RZ ;  /* 0x0000002a061a7210 */ /* 0x000fc60007f7e0ff */
[----:B------:R-:W-:Y:S01]  /*7200*/  IMAD.WIDE.U32 R2, R187, R10, R24 ;  /* 0x0000000abb027225 */ /* 0x000fe200078e0018 */
[----:B------:R-:W-:-:S03]  /*7210*/  IADD3 R29, P4, R8, R40, RZ ;  /* 0x00000028081d7210 */ /* 0x000fc60007f9e0ff */
[----:B------:R-:W-:Y:S01]  /*7220*/  IMAD.WIDE.U32 R4, R187, R38, R24 ;  /* 0x00000026bb047225 */ /* 0x000fe200078e0018 */
[----:B------:R-:W-:-:S03]  /*7230*/  IADD3 R48, P1, R2, R42, RZ ;  /* 0x0000002a02307210 */ /* 0x000fc60007f3e0ff */
[----:B------:R-:W-:Y:S01]  /*7240*/  IMAD.IADD R47, R47, 0x1, R43 ;  /* 0x000000012f2f7824 */ /* 0x000fe200078e022b */
[----:B------:R-:W-:Y:S01]  /*7250*/  IADD3 R53, P2, R4, R40, RZ ;  /* 0x0000002804357210 */ /* 0x000fe20007f5e0ff */
[----:B------:R-:W-:Y:S02]  /*7260*/  IMAD.IADD R49, R49, 0x1, R41 ;  /* 0x0000000131317824 */ /* 0x000fe400078e0229 */
[----:B------:R-:W-:Y:S01]  /*7270*/  IMAD.SHL.U32 R45, R10, 0x20, RZ ;  /* 0x000000200a2d7824 */ /* 0x000fe200078e00ff */
[----:B------:R-:W-:Y:S01]  /*7280*/  IADD3.X R27, R47, R51, R7, P3, !PT ;  /* 0x000000332f1b7210 */ /* 0x000fe20001ffe407 */
[----:B------:R-:W-:Y:S01]  /*7290*/  IMAD.SHL.U32 R38, R38, 0x20, RZ ;  /* 0x0000002026267824 */ /* 0x000fe200078e00ff */
[----:B------:R-:W-:Y:S02]  /*72a0*/  IADD3.X R31, R49, R55, R9, P4, !PT ;  /* 0x00000037311f7210 */ /* 0x000fe400027fe409 */
[----:B------:R-:W-:Y:S02]  /*72b0*/  IADD3.X R51, R47, R3, R51, P1, !PT ;  /* 0x000000032f337210 */ /* 0x000fe40000ffe433 */
        /* <DEDUP_REMOVED lines=18> */
.L_x_5413:
[----:B------:R-:W-:Y:S05]  /*73e0*/  BSYNC B6 ;  /* 0x0000000000067941 */ /* 0x000fea0003800000 */
.L_x_5412:
[----:B------:R-:W0:Y:S01]  /*73f0*/  LDC.64 R4, c[0x0][0x3d8] ;  /* 0x0000f600ff047b82 */ /* 0x000e220000000a00 */
[----:B------:R-:W-:Y:S01]  /*7400*/  SHF.R.S32.HI R7, RZ, 0x1f, R189 ;  /* 0x0000001fff077819 */ /* 0x000fe200000114bd */
[----:B------:R-:W-:Y:S01]  /*7410*/  ULDC.U8 UR4, c[0x0][0x3f0] ;  /* 0x0000fc0000047ab9 */ /* 0x000fe20000000000 */
[----:B------:R-:W-:Y:S01]  /*7420*/  BSSY B0, `(.L_x_5414) ;  /* 0x000028f000007945 */ /* 0x000fe20003800000 */
[----:B------:R-:W-:-:S04]  /*7430*/  ISETP.NE.AND P0, PT, RZ, UR4, PT ;  /* 0x00000004ff007c0c */ /* 0x000fc8000bf05270 */
[----:B------:R-:W1:Y:S01]  /*7440*/  LDC.64 R2, c[0x0][0x3e8] ;  /* 0x0000fa00ff027b82 */ /* 0x000e620000000a00 */
[----:B0-----:R-:W-:-:S04]  /*7450*/  IMAD R0, R7, R4, RZ ;  /* 0x0000000407007224 */ /* 0x001fc800078e02ff */
[C---:B------:R-:W-:Y:S02]  /*7460*/  IMAD R11, R189.reuse, R5, R0 ;  /* 0x00000005bd0b7224 */ /* 0x040fe400078e0200 */
[----:B------:R-:W-:Y:S02]  /*7470*/  IMAD R0, R189, -0x40, R184 ;  /* 0xffffffc0bd007824 */ /* 0x000fe400078e02b8 */
[----:B-1----:R-:W-:Y:S02]  /*7480*/  IMAD R10, R7, R2, RZ ;  /* 0x00000002070a7224 */ /* 0x002fe400078e02ff */
[----:B------:R-:W-:-:S04]  /*7490*/  IMAD.WIDE.U32 R6, R189, R4, RZ ;  /* 0x00000004bd067225 */ /* 0x000fc800078e00ff */
[----:B------:R-:W-:-:S04]  /*74a0*/  IMAD.WIDE.U32 R8, R189, R2, RZ ;  /* 0x00000002bd087225 */ /* 0x000fc800078e00ff */
[----:B------:R-:W-:Y:S02]  /*74b0*/  IMAD R13, R189, R3, R10 ;  /* 0x00000003bd0d7224 */ /* 0x000fe400078e020a */
[----:B------:R-:W-:Y:S02]  /*74c0*/  IMAD.IADD R11, R7, 0x1, R11 ;  /* 0x00000001070b7824 */ /* 0x000fe400078e020b */
[----:B------:R-:W-:Y:S02]  /*74d0*/  IMAD.IADD R7, R9, 0x1, R13 ;  /* 0x0000000109077824 */ /* 0x000fe400078e020d */
[C---:B------:R-:W-:Y:S01]  /*74e0*/  IMAD.SHL.U32 R57, R6.reuse, 0x40, RZ ;  /* 0x0000004006397824 */ /* 0x040fe200078e00ff */
[----:B------:R-:W-:Y:S01]  /*74f0*/  SHF.L.U64.HI R50, R6, 0x6, R11 ;  /* 0x0000000606327819 */ /* 0x000fe2000001020b */
[C---:B------:R-:W-:Y:S01]  /*7500*/  IMAD.SHL.U32 R54, R8.reuse, 0x40, RZ ;  /* 0x0000004008367824 */ /* 0x040fe200078e00ff */
[----:B------:R-:W-:Y:S02]  /*7510*/  SHF.L.U64.HI R52, R8, 0x6, R7 ;  /* 0x0000000608347819 */ /* 0x000fe40000010207 */
[----:B------:R-:W-:Y:S01]  /*7520*/  VIMNMX R6, R0, 0x40, PT ;  /* 0x0000004000067848 */ /* 0x000fe20003fe0100 */
        /* <DEDUP_REMOVED lines=32> */
[----:B------:R-:W-:Y:S01]  /*7730*/  IMAD.X R30, R50, 0x1, R51, P4 ;  /* 0x00000001321e7824 */ /* 0x000fe200020e0633 */
[----:B------:R-:W-:Y:S01]  /*7740*/  ISETP.GE.AND P3, PT, R24, UR4, PT ;  /* 0x0000000418007c0c */ /* 0x000fe2000bf66270 */
[----:B------:R-:W-:Y:S01]  /*7750*/  ULDC.64 UR8, c[0x0][0x3e0] ;  /* 0x0000f80000087ab9 */ /* 0x000fe20000000a00 */
[----:B------:R-:W-:Y:S01]  /*7760*/  LEA R12, P4, R13, UR6, 0x1 ;  /* 0x000000060d0c7c11 */ /* 0x000fe2000f8808ff */
[----:B------:R-:W-:Y:S01]  /*7770*/  IMAD.X R15, R52, 0x1, R55, P5 ;  /* 0x00000001340f7824 */ /* 0x000fe200028e0637 */
[----:B------:R-:W-:-:S02]  /*7780*/  LEA R14, P5, R0, UR8, 0x1 ;  /* 0x00000008000e7c11 */ /* 0x000fc4000f8a08ff */
[----:B------:R-:W-:Y:S02]  /*7790*/  CS2R R36, SRZ ;  /* 0x0000000000247805 */ /* 0x000fe4000001ff00 */
[----:B------:R-:W-:Y:S02]  /*77a0*/  LEA.HI.X R13, R13, UR7, R30, 0x1, P4 ;  /* 0x000000070d0d7c11 */ /* 0x000fe4000a0f0c1e */
[----:B------:R-:W-:Y:S02]  /*77b0*/  CS2R R32, SRZ ;  /* 0x0000000000207805 */ /* 0x000fe4000001ff00 */
[----:B------:R-:W-:Y:S02]  /*77c0*/  CS2R R34, SRZ ;  /* 0x0000000000227805 */ /* 0x000fe4000001ff00 */
[----:B------:R-:W-:Y:S02]  /*77d0*/  CS2R R30, SRZ ;  /* 0x00000000001e7805 */ /* 0x000fe4000001ff00 */
[----:B------:R-:W-:Y:S01]  /*77e0*/  LEA.HI.X R15, R0, UR9, R15, 0x1, P5 ;  /* 0x00000009000f7c11 */ /* 0x000fe2000a8f0c0f */
[----:B------:R0:W5:Y:S04]  /*77f0*/  @!P3 LDG.E.64 R36, desc[UR54][R12.64] ;  /* 0x000000360c24b981 */ /* 0x000168000c1e1b00 */
[----:B------:R0:W5:Y:S04]  /*7800*/  @!P2 LDG.E.64 R32, desc[UR54][R12.64+0x20] ;  /* 0x000020360c20a981 */ /* 0x000168000c1e1b00 */
[----:B------:R0:W5:Y:S04]  /*7810*/  @!P3 LDG.E.64 R34, desc[UR54][R14.64] ;  /* 0x000000360e22b981 */ /* 0x000168000c1e1b00 */
[----:B------:R0:W5:Y:S02]  /*7820*/  @!P2 LDG.E.64 R30, desc[UR54][R14.64+0x20] ;  /* 0x000020360e1ea981 */ /* 0x000164000c1e1b00 */
.L_x_5417:
[----:B------:R-:W-:Y:S05]  /*7830*/  BSYNC B1 ;  /* 0x0000000000017941 */ /* 0x000fea0003800000 */
.L_x_5416:
        /* <DEDUP_REMOVED lines=24> */
.L_x_5419:
[----:B------:R-:W-:Y:S05]  /*79c0*/  BSYNC B1 ;  /* 0x0000000000017941 */ /* 0x000fea0003800000 */
.L_x_5418:
[----:B01----:R-:W-:Y:S01]  /*79d0*/  IMAD.SHL.U32 R12, R195, 0x40, RZ ;  /* 0x00000040c30c7824 */ /* 0x003fe200078e00ff */
[----:B------:R-:W-:Y:S01]  /*79e0*/  LEA.HI R0, R218, R218, RZ, 0x1 ;  /* 0x000000dada007211 */ /* 0x000fe200078f08ff */
[C---:B------:R-:W-:Y:S01]  /*79f0*/  IMAD.WIDE.U32 R6, R39.reuse, R4, R6 ;  /* 0x0000000427067225 */ /* 0x040fe200078e0006 */
[----:B------:R-:W-:Y:S01]  /*7a00*/  ULDC.64 UR4, c[0x0][0x3c8] ;  /* 0x0000f20000047ab9 */ /* 0x000fe20000000a00 */
[----:B------:R-:W-:Y:S01]  /*7a10*/  ULDC.64 UR6, c[0x0][0x3e0] ;  /* 0x0000f80000067ab9 */ /* 0x000fe20000000a00 */
[----:B------:R-:W-:Y:S01]  /*7a20*/  LOP3.LUT R15, R12, 0x1c0, RZ, 0xc0, !PT ;  /* 0x000001c00c0f7812 */ /* 0x000fe200078ec0ff */
[----:B------:R-:W-:Y:S01]  /*7a30*/  IMAD.WIDE.U32 R10, R39, R2, R10 ;  /* 0x00000002270a7225 */ /* 0x000fe200078e000a */
[----:B------:R-:W-:-:S03]  /*7a40*/  LOP3.LUT R13, R0, 0xfffffffe, RZ, 0xc0, !PT ;  /* 0xfffffffe000d7812 */ /* 0x000fc600078ec0ff */
[C---:B------:R-:W-:Y:S01]  /*7a50*/  IMAD R4, R41.reuse, R4, RZ ;  /* 0x0000000429047224 */ /* 0x040fe200078e02ff */
[----:B------:R-:W-:Y:S01]  /*7a60*/  LEA R0, P3, R10, UR6, 0x1 ;  /* 0x000000060a007c11 */ /* 0x000fe2000f8608ff */
[----:B------:R-:W-:Y:S02]  /*7a70*/  IMAD R2, R41, R2, RZ ;  /* 0x0000000229027224 */ /* 0x000fe400078e02ff */
[C---:B------:R-:W-:Y:S02]  /*7a80*/  IMAD R5, R39.reuse, R5, R4 ;  /* 0x0000000527057224 */ /* 0x040fe400078e0204 */
[----:B------:R-:W-:Y:S01]  /*7a90*/  IMAD R39, R39, R3, R2 ;  /* 0x0000000327277224 */ /* 0x000fe200078e0202 */
[----:B------:R-:W-:Y:S01]  /*7aa0*/  LOP3.LUT R2, R15, 0x18, R16, 0xf8, !PT ;  /* 0x000000180f027812 */ /* 0x000fe200078ef810 */
[----:B------:R-:W-:Y:S01]  /*7ab0*/  IMAD.IADD R7, R7, 0x1, R5 ;  /* 0x0000000107077824 */ /* 0x000fe200078e0205 */
[----:B------:R-:W-:Y:S01]  /*7ac0*/  SHF.R.U32.HI R15, RZ, 0x3, R15 ;  /* 0x00000003ff0f7819 */ /* 0x000fe2000001160f */
[----:B------:R-:W-:Y:S01]  /*7ad0*/  IMAD.IADD R5, R11, 0x1, R39 ;  /* 0x000000010b057824 */ /* 0x000fe200078e0227 */
[----:B------:R-:W-:Y:S01]  /*7ae0*/  LEA R3, P2, R6, UR4, 0x1 ;  /* 0x0000000406037c11 */ /* 0x000fe2000f8408ff */
[----:B------:R-:W-:Y:S01]  /*7af0*/  IMAD.IADD R56, R218, 0x1, -R13 ;  /* 0x00000001da387824 */ /* 0x000fe200078e0a0d */
[----:B------:R-:W-:Y:S01]  /*7b00*/  UMOV UR4, 0xffffffff ;  /* 0xffffffff00047882 */ /* 0x000fe20000000000 */
[----:B------:R-:W-:-:S02]  /*7b10*/  LOP3.LUT R38, R2, R15, RZ, 0x3c, !PT ;  /* 0x0000000f02267212 */ /* 0x000fc400078e3cff */
[----:B------:R-:W-:Y:S02]  /*7b20*/  LEA.HI.X R4, R6, UR5, R7, 0x1, P2 ;  /* 0x0000000506047c11 */ /* 0x000fe400090f0c07 */
[----:B------:R-:W-:Y:S02]  /*7b30*/  LEA.HI.X R2, R10, UR7, R5, 0x1, P3 ;  /* 0x000000070a027c11 */ /* 0x000fe400098f0c05 */
[----:B------:R-:W-:Y:S01]  /*7b40*/  SHF.L.U32 R5, R56, 0x1f, RZ ;  /* 0x0000001f38057819 */ /* 0x000fe200000006ff */
[----:B------:R-:W-:Y:S06]  /*7b50*/  BRA.DIV UR4, `(.L_x_5420) ;  /* 0x000001ae04307947 */ /* 0x000fec000b800000 */
.L_x_5668:
[----:B------:R-:W-:-:S03]  /*7b60*/  UMOV UR4, 0xffffffff ;  /* 0xffffffff00047882 */ /* 0x000fc60000000000 */
[----:B------:R-:W-:Y:S05]  /*7b70*/  BRA.DIV UR4, `(.L_x_5421) ;  /* 0x000001ae04507947 */ /* 0x000fea000b800000 */
.L_x_5671:
[----:B------:R-:W-:-:S03]  /*7b80*/  UMOV UR4, 0xffffffff ;  /* 0xffffffff00047882 */ /* 0x000fc60000000000 */
[----:B------:R-:W-:Y:S05]  /*7b90*/  BRA.DIV UR4, `(.L_x_5422) ;  /* 0x000001ae04707947 */ /* 0x000fea000b800000 */
.L_x_5674:
[----:B------:R-:W-:-:S03]  /*7ba0*/  UMOV UR4, 0xffffffff ;  /* 0xffffffff00047882 */ /* 0x000fc60000000000 */
[----:B------:R-:W-:Y:S05]  /*7bb0*/  BRA.DIV UR4, `(.L_x_5423) ;  /* 0x000001ae04907947 */ /* 0x000fea000b800000 */
.L_x_5677:
[----:B------:R-:W-:-:S03]  /*7bc0*/  UMOV UR4, 0xffffffff ;  /* 0xffffffff00047882 */ /* 0x000fc60000000000 */
[----:B------:R-:W-:Y:S05]  /*7bd0*/  BRA.DIV UR4, `(.L_x_5424) ;  /* 0x000001ae04b07947 */ /* 0x000fea000b800000 */
.L_x_5680:
[----:B------:R-:W-:-:S03]  /*7be0*/  UMOV UR4, 0xffffffff ;  /* 0xffffffff00047882 */ /* 0x000fc60000000000 */
[----:B------:R-:W-:Y:S05]  /*7bf0*/  BRA.DIV UR4, `(.L_x_5425) ;  /* 0x000001ae04d07947 */ /* 0x000fea000b800000 */
.L_x_5683:
[----:B------:R-:W-:-:S03]  /*7c00*/  UMOV UR4, 0xffffffff ;  /* 0xffffffff00047882 */ /* 0x000fc60000000000 */
[----:B------:R-:W-:Y:S05]  /*7c10*/  BRA.DIV UR4, `(.L_x_5426) ;  /* 0x000001ae04f07947 */ /* 0x000fea000b800000 */
.L_x_5686:
[----:B------:R-:W-:-:S03]  /*7c20*/  UMOV UR4, 0xffffffff ;  /* 0xffffffff00047882 */ /* 0x000fc60000000000 */
[----:B------:R-:W-:Y:S05]  /*7c30*/  BRA.DIV UR4, `(.L_x_5427) ;  /* 0x000001b204107947 */ /* 0x000fea000b800000 */
.L_x_5689:
        /* <DEDUP_REMOVED lines=11> */
[----:B------:R-:W-:Y:S01]  /*7cf0*/  IMAD.MOV.U32 R2, RZ, RZ, R31 ;  /* 0x000000ffff027224 */ /* 0x000fe200078e001f */
[----:B------:R-:W-:Y:S01]  /*7d00*/  BSSY B1, `(.L_x_5428) ;  /* 0x0000017000017945 */ /* 0x000fe20003800000 */
[----:B------:R-:W-:Y:S01]  /*7d10*/  IMAD R3, R3, 0x2, R18 ;  /* 0x0000000203037824 */ /* 0x000fe200078e0212 */
[----:B------:R-:W-:Y:S01]  /*7d20*/  PRMT R10, R4, 0x7610, R10 ;  /* 0x00007610040a7816 */ /* 0x000fe2000000000a */
[----:B------:R-:W-:Y:S01]  /*7d30*/  IMAD.MOV.U32 R0, RZ, RZ, R30 ;  /* 0x000000ffff007224 */ /* 0x000fe200078e001e */
[----:B------:R-:W-:Y:S01]  /*7d40*/  PRMT R44, R2, 0x7610, R44 ;  /* 0x00007610022c7816 */ /* 0x000fe2000000002c */
[----:B------:R-:W-:-:S02]  /*7d50*/  IMAD.MOV.U32 R4, RZ, RZ, R35 ;  /* 0x000000ffff047224 */ /* 0x000fc400078e0023 */
[----:B------:R-:W-:Y:S01]  /*7d60*/  VIADD R2, R3, 0x20400 ;  /* 0x0002040003027836 */ /* 0x000fe20000000000 */
[----:B------:R-:W-:Y:S01]  /*7d70*/  PRMT R43, R43, 0x5410, R0 ;  /* 0x000054102b2b7816 */ /* 0x000fe20000000000 */
[----:B------:R-:W-:Y:S01]  /*7d80*/  IMAD.MOV.U32 R6, RZ, RZ, R8 ;  /* 0x000000ffff067224 */ /* 0x000fe200078e0008 */
[----:B------:R-:W-:Y:S01]  /*7d90*/  PRMT R44, R44, 0x5410, R4 ;  /* 0x000054102c2c7816 */ /* 0x000fe20000000004 */
[----:B------:R-:W-:Y:S02]  /*7da0*/  IMAD.MOV.U32 R7, RZ, RZ, R9 ;  /* 0x000000ffff077224 */ /* 0x000fe400078e0009 */
[----:B------:R-:W-:Y:S02]  /*7db0*/  VIADD R0, R3, 0x20440 ;  /* 0x0002044003007836 */ /* 0x000fe40000000000 */
[----:B------:R-:W-:Y:S01]  /*7dc0*/  @P3 VIADD R0, R2, 0xffffffc0 ;  /* 0xffffffc002003836 */ /* 0x000fe20000000000 */
[----:B------:R-:W-:Y:S01]  /*7dd0*/  PRMT R2, R7, 0x5410, R6 ;  /* 0x0000541007027816 */ /* 0x000fe20000000006 */
[----:B------:R-:W-:Y:S01]  /*7de0*/  IMAD.MOV.U32 R4, RZ, RZ, R26 ;  /* 0x000000ffff047224 */ /* 0x000fe200078e001a */
[----:B------:R-:W-:Y:S01]  /*7df0*/  MOV R6, R27 ;  /* 0x0000001b00067202 */ /* 0x000fe20000000f00 */
[----:B------:R-:W-:-:S02]  /*7e00*/  IMAD.MOV.U32 R7, RZ, RZ, R20 ;  /* 0x000000ffff077224 */ /* 0x000fc400078e0014 */
[----:B------:R-:W-:Y:S01]  /*7e10*/  IMAD.MOV.U32 R11, RZ, RZ, R21 ;  /* 0x000000ffff0b7224 */ /* 0x000fe200078e0015 */
[----:B------:R-:W-:Y:S01]  /*7e20*/  PRMT R45, R4, 0x5410, R6 ;  /* 0x00005410042d7816 */ /* 0x000fe20000000006 */
[----:B------:R-:W-:Y:S02]  /*7e30*/  IMAD.MOV.U32 R4, RZ, RZ, R28 ;  /* 0x000000ffff047224 */ /* 0x000fe400078e001c */
[----:B------:R-:W-:Y:S01]  /*7e40*/  IMAD.MOV.U32 R6, RZ, RZ, R29 ;  /* 0x000000ffff067224 */ /* 0x000fe200078e001d */
[----:B------:R-:W-:Y:S01]  /*7e50*/  PRMT R46, R7, 0x5410, R11 ;  /* 0x00005410072e7816 */ /* 0x000fe2000000000b */
[----:B0-----:R-:W-:Y:S06]  /*7e60*/  @!P2 BRA `(.L_x_5429) ;  /* 0x000001ac00aca947 */ /* 0x001fec0003800000 */
.L_x_5690:
[----:B------:R-:W-:Y:S05]  /*7e70*/  BSYNC B1 ;  /* 0x0000000000017941 */ /* 0x000fea0003800000 */
.L_x_5428:
[----:B------:R-:W-:Y:S01]  /*7e80*/  BSSY B1, `(.L_x_5430) ;  /* 0x000005f000017945 */ /* 0x000fe20003800000 */
[----:B------:R-:W-:-:S03]  /*7e90*/  PRMT R47, R4, 0x5410, R6 ;  /* 0x00005410042f7816 */ /* 0x000fc60000000006 */
[----:B------:R-:W-:Y:S05]  /*7ea0*/  @P0 BRA `(.L_x_5431) ;  /* 0x0000000400700947 */ /* 0x000fea0003800000 */
[----:B0-----:R-:W0:Y:S01]  /*7eb0*/  LDC R5, c[0x0][0x3d4] ;  /* 0x0000f500ff057b82 */ /* 0x001e220000000800 */
[C---:B------:R-:W-:Y:S01]  /*7ec0*/  VIADD R4, R24.reuse, 0x10 ;  /* 0x0000001018047836 */ /* 0x040fe20000000000 */
[----:B------:R-:W-:Y:S01]  /*7ed0*/  BSSY B2, `(.L_x_5432) ;  /* 0x000002e000027945 */ /* 0x000fe20003800000 */
[----:B0-----:R-:W-:-:S03]  /*7ee0*/  ISETP.GE.AND P0, PT, R24, R5, PT ;  /* 0x000000051800720c */ /* 0x001fc60003f06270 */
[----:B------:R-:W-:-:S10]  /*7ef0*/  ISETP.GE.AND P2, PT, R4, R5, PT ;  /* 0x000000050400720c */ /* 0x000fd40003f46270 */
[----:B------:R-:W-:Y:S05]  /*7f00*/  @P0 BRA `(.L_x_5433) ;  /* 0x0000000000a80947 */ /* 0x000fea0003800000 */
[----:B------:R-:W0:Y:S01]  /*7f10*/  LDS.128 R4, [R3+0x20400] ;  /* 0x0204000003047984 */ /* 0x000e220000000c00 */
        /* <DEDUP_REMOVED lines=41> */
.L_x_5433:
[----:B------:R-:W-:Y:S05]  /*81b0*/  BSYNC B2 ;  /* 0x0000000000027941 */ /* 0x000fea0003800000 */
.L_x_5432:
[----:B------:R-:W-:Y:S05]  /*81c0*/  @P2 BRA `(.L_x_5431) ;  /* 0x0000000000a82947 */ /* 0x000fea0003800000 */
[----:B0-----:R-:W0:Y:S01]  /*81d0*/  LDS.128 R4, [R0] ;  /* 0x0000000000047984 */ /* 0x001e220000000c00 */
        /* <DEDUP_REMOVED lines=41> */
.L_x_5431:
[----:B------:R-:W-:Y:S05]  /*8470*/  BSYNC B1 ;  /* 0x0000000000017941 */ /* 0x000fea0003800000 */
.L_x_5430:
[----:B------:R-:W-:Y:S05]  /*8480*/  @P1 BRA `(.L_x_5434) ;  /* 0x0000001800201947 */ /* 0x000fea0003800000 */
[----:B01----:R-:W0:Y:S01]  /*8490*/  LDC R5, c[0x0][0x3d4] ;  /* 0x0000f500ff057b82 */ /* 0x003e220000000800 */
        /* <DEDUP_REMOVED lines=27> */
[----:B------:R-:W-:Y:S02]  /*8650*/  HADD2.F32 R6, -RZ, R5.H0_H0 ;  /* 0x20000005ff067230 */ /* 0x000fe40000004100 */
        /* <DEDUP_REMOVED lines=19> */
.L_x_5436:
[----:B------:R-:W-:Y:S05]  /*8790*/  BSYNC B1 ;  /* 0x0000000000017941 */ /* 0x000fea0003800000 */
.L_x_5435:
[----:B------:R-:W-:Y:S05]  /*87a0*/  @P1 BRA `(.L_x_5434) ;  /* 0x0000001400581947 */ /* 0x000fea0003800000 */
[----:B------:R-:W1:Y:S01]  /*87b0*/  LDS.128 R4, [R0+0x1000] ;  /* 0x0010000000047984 */ /* 0x000e620000000c00 */
[----:B------:R-:W-:Y:S01]  /*87c0*/  SHF.R.U32.HI R14, RZ, 0x10, R21 ;  /* 0x00000010ff0e7819 */ /* 0x000fe20000011615 */
[----:B------:R-:W-:Y:S01]  /*87d0*/  HADD2.F32 R13, -RZ, R46.H0_H0 ;  /* 0x2000002eff0d7230 */ /* 0x000fe20000004100 */
[--C-:B------:R-:W-:Y:S01]  /*87e0*/  SHF.R.U32.HI R12, RZ, 0x10, R9.reuse ;  /* 0x00000010ff0c7819 */ /* 0x100fe20000011609 */
[----:B------:R-:W-:Y:S01]  /*87f0*/  HADD2.F32 R11, -RZ, R2.H1_H1 ;  /* 0x30000002ff0b7230 */ /* 0x000fe20000004100 */
[----:B------:R-:W-:Y:S01]  /*8800*/  SHF.R.U64 R25, R8, 0x10, R9 ;  /* 0x0000001008197819 */ /* 0x000fe20000001209 */
[----:B------:R-:W-:Y:S01]  /*8810*/  HADD2.F32 R14, -RZ, R14.H0_H0 ;  /* 0x2000000eff0e7230 */ /* 0x000fe20000004100 */
[----:B------:R-:W-:Y:S01]  /*8820*/  SHF.R.U64 R24, R20, 0x10, R21 ;  /* 0x0000001014187819 */ /* 0x000fe20000001215 */
[----:B------:R-:W-:Y:S02]  /*8830*/  HADD2.F32 R12, -RZ, R12.H0_H0 ;  /* 0x2000000cff0c7230 */ /* 0x000fe40000004100 */
[----:B-1----:R-:W-:-:S02]  /*8840*/  HADD2.F32 R10, -RZ, R7.H1_H1 ;  /* 0x30000007ff0a7230 */ /* 0x002fc40000004100 */
[--C-:B0-----:R-:W-:Y:S02]  /*8850*/  HADD2.F32 R3, -RZ, R4.reuse.H0_H0 ;  /* 0x20000004ff037230 */ /* 0x101fe40000004100 */
[----:B------:R-:W-:Y:S02]  /*8860*/  HADD2.F32 R4, -RZ, R4.H1_H1 ;  /* 0x30000004ff047230 */ /* 0x000fe40000004100 */
[C---:B------:R-:W-:Y:S01]  /*8870*/  FMUL.FTZ R20, R10.reuse, R14 ;  /* 0x0000000e0a147220 */ /* 0x040fe20000410000 */
[----:B------:R-:W-:Y:S02]  /*8880*/  HADD2.F32 R9, -RZ, R7.H0_H0 ;  /* 0x20000007ff097230 */ /* 0x000fe40000004100 */
[----:B------:R-:W-:Y:S01]  /*8890*/  FMUL.FTZ R15, R10, R12 ;  /* 0x0000000c0a0f7220 */ /* 0x000fe20000410000 */
[--C-:B------:R-:W-:Y:S02]  /*88a0*/  HADD2.F32 R7, -RZ, R6.reuse.H0_H0 ;  /* 0x20000006ff077230 */ /* 0x100fe40000004100 */
[----:B------:R-:W-:Y:S01]  /*88b0*/  FMUL.FTZ R10, R4, R13 ;  /* 0x0000000d040a7220 */ /* 0x000fe20000410000 */
[----:B------:R-:W-:-:S02]  /*88c0*/  HADD2.F32 R8, -RZ, R6.H1_H1 ;  /* 0x30000006ff087230 */ /* 0x000fc40000004100 */
[----:B------:R-:W-:Y:S01]  /*88d0*/  FFMA.FTZ R20, R9, R12, -R20 ;  /* 0x0000000c09147223 */ /* 0x000fe20000010814 */
[-C--:B------:R-:W-:Y:S01]  /*88e0*/  FMUL.FTZ R12, R4, R11.reuse ;  /* 0x0000000b040c7220 */ /* 0x080fe20000410000 */
[----:B------:R-:W-:Y:S01]  /*88f0*/  FFMA.FTZ R11, R3, R11, -R10 ;  /* 0x0000000b030b7223 */ /* 0x000fe2000001080a */
[--C-:B------:R-:W-:Y:S02]  /*8900*/  HADD2.F32 R6, -RZ, R5.reuse.H0_H0 ;  /* 0x20000005ff067230 */ /* 0x100fe40000004100 */
[----:B------:R-:W-:Y:S01]  /*8910*/  FFMA.FTZ R15, R9, R14, R15 ;  /* 0x0000000e090f7223 */ /* 0x000fe2000001000f */
[----:B------:R-:W-:Y:S02]  /*8920*/  HADD2.F32 R10, -RZ, R46.H1_H1 ;  /* 0x3000002eff0a7230 */ /* 0x000fe40000004100 */
[----:B------:R-:W-:Y:S01]  /*8930*/  FFMA.FTZ R12, R3, R13, R12 ;  /* 0x0000000d030c7223 */ /* 0x000fe2000001000c */
[----:B------:R-:W-:Y:S02]  /*8940*/  HADD2.F32 R4, -RZ, R2.H0_H0 ;  /* 0x20000002ff047230 */ /* 0x000fe40000004100 */
[----:B------:R-:W-:-:S02]  /*8950*/  HADD2.F32 R5, -RZ, R5.H1_H1 ;  /* 0x30000005ff057230 */ /* 0x000fc40000004100 */
[C---:B------:R-:W-:Y:S01]  /*8960*/  FMUL.FTZ R14, R8.reuse, R10 ;  /* 0x0000000a080e7220 */ /* 0x040fe20000410000 */
[----:B------:R-:W-:Y:S02]  /*8970*/  HADD2.F32 R9, -RZ, R24.H0_H0 ;  /* 0x20000018ff097230 */ /* 0x000fe40000004100 */
[-C--:B------:R-:W-:Y:S01]  /*8980*/  FMUL.FTZ R13, R8, R4.reuse ;  /* 0x00000004080d7220 */ /* 0x080fe20000410000 */
[----:B------:R-:W-:Y:S02]  /*8990*/  HADD2.F32 R2, -RZ, R25.H0_H0 ;  /* 0x20000019ff027230 */ /* 0x000fe40000004100 */
[----:B------:R-:W-:Y:S01]  /*89a0*/  FFMA.FTZ R14, R7, R4, -R14 ;  /* 0x00000004070e7223 */ /* 0x000fe2000001080e */
[----:B------:R-:W-:Y:S01]  /*89b0*/  F2FP.F16.F32.PACK_AB R15, R15, R20 ;  /* 0x000000140f0f723e */ /* 0x000fe200000000ff */
[----:B------:R-:W-:Y:S01]  /*89c0*/  FMUL.FTZ R3, R5, R9 ;  /* 0x0000000905037220 */ /* 0x000fe20000410000 */
[----:B------:R-:W-:Y:S01]  /*89d0*/  FFMA.FTZ R13, R7, R10, R13 ;  /* 0x0000000a070d7223 */ /* 0x000fe2000001000d */
[-C--:B------:R-:W-:Y:S01]  /*89e0*/  FMUL.FTZ R8, R5, R2.reuse ;  /* 0x0000000205087220 */ /* 0x080fe20000410000 */
[----:B------:R-:W-:Y:S01]  /*89f0*/  F2FP.F16.F32.PACK_AB R12, R12, R11 ;  /* 0x0000000b0c0c723e */ /* 0x000fe200000000ff */
[----:B------:R-:W-:-:S02]  /*8a00*/  FFMA.FTZ R3, R6, R2, -R3 ;  /* 0x0000000206037223 */ /* 0x000fc40000010803 */
[----:B------:R-:W-:Y:S01]  /*8a10*/  FFMA.FTZ R8, R6, R9, R8 ;  /* 0x0000000906087223 */ /* 0x000fe20000010008 */
[----:B------:R-:W-:-:S04]  /*8a20*/  F2FP.F16.F32.PACK_AB R14, R13, R14 ;  /* 0x0000000e0d0e723e */ /* 0x000fc800000000ff */
[----:B------:R-:W-:-:S05]  /*8a30*/  F2FP.F16.F32.PACK_AB R13, R8, R3 ;  /* 0x00000003080d723e */ /* 0x000fca00000000ff */
[----:B------:R2:W-:Y:S01]  /*8a40*/  STS.128 [R0+0x1000], R12 ;  /* 0x0010000c00007388 */ /* 0x0005e20000000c00 */
[----:B------:R-:W-:Y:S05]  /*8a50*/  BRA `(.L_x_5434) ;  /* 0x0000001000ac7947 */ /* 0x000fea0003800000 */
.L_x_5415:
        /* <DEDUP_REMOVED lines=13> */
[----:B------:R-:W-:Y:S01]  /*8b30*/  @!P0 IMAD.X R8, R50, 0x1, R27, P4 ;  /* 0x0000000132088824 */ /* 0x000fe200020e061b */
[----:B------:R-:W-:Y:S01]  /*8b40*/  @!P0 LEA R6, P4, R7, UR4, 0x1 ;  /* 0x0000000407068c11 */ /* 0x000fe2000f8808ff */
[----:B------:R-:W1:Y:S01]  /*8b50*/  @!P1 LDC.64 R24, c[0x0][0x3c8] ;  /* 0x0000f200ff189b82 */ /* 0x000e620000000a00 */
[----:B------:R-:W-:-:S02]  /*8b60*/  @!P0 IADD3 R9, P5, R54, R29, RZ ;  /* 0x0000001d36098210 */ /* 0x000fc40007fbe0ff */
[----:B------:R-:W-:Y:S02]  /*8b70*/  @!P0 LEA.HI.X R7, R7, UR5, R8, 0x1, P4 ;  /* 0x0000000507078c11 */ /* 0x000fe4000a0f0c08 */
[----:B------:R-:W-:Y:S01]  /*8b80*/  @!P1 IADD3.X R13, R31, R44, R52, P2, P3 ;  /* 0x0000002c1f0d9210 */ /* 0x000fe200017e6434 */
[----:B------:R-:W-:Y:S01]  /*8b90*/  @!P0 IMAD.X R20, R52, 0x1, R31, P5 ;  /* 0x0000000134148824 */ /* 0x000fe200028e061f */
[----:B------:R-:W-:Y:S02]  /*8ba0*/  CS2R R28, SRZ ;  /* 0x00000000001c7805 */ /* 0x000fe4000001ff00 */
[----:B------:R-:W-:Y:S02]  /*8bb0*/  CS2R R30, SRZ ;  /* 0x00000000001e7805 */ /* 0x000fe4000001ff00 */
[C---:B------:R-:W-:Y:S01]  /*8bc0*/  @!P0 LEA R8, P2, R9.reuse, UR6, 0x1 ;  /* 0x0000000609088c11 */ /* 0x040fe2000f8408ff */
[----:B------:R2:W5:Y:S03]  /*8bd0*/  @!P0 LDG.E.128 R32, desc[UR54][R6.64] ;  /* 0x0000003606208981 */ /* 0x000566000c1e1d00 */
[----:B------:R-:W-:-:S02]  /*8be0*/  @!P0 LEA.HI.X R9, R9, UR7, R20, 0x1, P2 ;  /* 0x0000000709098c11 */ /* 0x000fc400090f0c14 */
[----:B0-----:R-:W-:-:S04]  /*8bf0*/  @!P1 LEA R12, P4, R0, R36, 0x1 ;  /* 0x00000024000c9211 */ /* 0x001fc800078808ff */
[----:B------:R-:W-:Y:S02]  /*8c00*/  @!P1 LEA.HI.X R13, R0, R37, R13, 0x1, P4 ;  /* 0x00000025000d9211 */ /* 0x000fe400020f0c0d */
[----:B------:R-:W0:Y:S03]  /*8c10*/  LDC R0, c[0x0][0x428] ;  /* 0x00010a00ff007b82 */ /* 0x000e260000000800 */
[----:B------:R-:W5:Y:S01]  /*8c20*/  @!P1 LDG.E.128 R28, desc[UR54][R12.64] ;  /* 0x000000360c1c9981 */ /* 0x000f62000c1e1d00 */
[----:B------:R-:W-:Y:S01]  /*8c30*/  IMAD R15, R189, 0x40, R187 ;  /* 0x00000040bd0f7824 */ /* 0x000fe200078e02bb */
[----:B-1----:R-:W-:Y:S02]  /*8c40*/  @!P1 LEA R10, P3, R11, R24, 0x1 ;  /* 0x000000180b0a9211 */ /* 0x002fe400078608ff */
[----:B0-----:R-:W-:Y:S01]  /*8c50*/  ISETP.NE.AND P2, PT, R0, 0x1, PT ;  /* 0x000000010000780c */ /* 0x001fe20003f45270 */
[----:B------:R-:W-:Y:S01]  /*8c60*/  IMAD R15, R220, 0x20, R15 ;  /* 0x00000020dc0f7824 */ /* 0x000fe200078e020f */
[----:B------:R-:W-:-:S02]  /*8c70*/  CS2R R36, SRZ ;  /* 0x0000000000247805 */ /* 0x000fc4000001ff00 */
[----:B------:R-:W-:Y:S02]  /*8c80*/  CS2R R38, SRZ ;  /* 0x0000000000267805 */ /* 0x000fe4000001ff00 */
[----:B------:R-:W-:-:S07]  /*8c90*/  @!P1 LEA.HI.X R11, R11, R25, R14, 0x1, P3 ;  /* 0x000000190b0b9211 */ /* 0x000fce00018f0c0e */
[----:B------:R-:W0:Y:S08]  /*8ca0*/  @P2 LDC R0, c[0x0][0x42c] ;  /* 0x00010b00ff002b82 */ /* 0x000e300000000800 */
[----:B--2---:R-:W1:Y:S01]  /*8cb0*/  @P2 LDC R7, c[0x0][0x430] ;  /* 0x00010c00ff072b82 */ /* 0x004e620000000800 */
[----:B------:R-:W-:Y:S02]  /*8cc0*/  CS2R R24, SRZ ;  /* 0x0000000000187805 */ /* 0x000fe4000001ff00 */
[----:B------:R-:W-:Y:S01]  /*8cd0*/  CS2R R26, SRZ ;  /* 0x00000000001a7805 */ /* 0x000fe2000001ff00 */
[----:B------:R2:W5:Y:S01]  /*8ce0*/  @!P0 LDG.E.128 R36, desc[UR54][R8.64] ;  /* 0x0000003608248981 */ /* 0x000562000c1e1d00 */
[----:B------:R-:W-:-:S04]  /*8cf0*/  IMAD.MOV.U32 R6, RZ, RZ, R42 ;  /* 0x000000ffff067224 */ /* 0x000fc800078e002a */
[----:B------:R3:W5:Y:S01]  /*8d00*/  @!P1 LDG.E.128 R24, desc[UR54][R10.64] ;  /* 0x000000360a189981 */ /* 0x000762000c1e1d00 */
[----:B0-----:R-:W-:-:S05]  /*8d10*/  @P2 IMAD.HI.U32 R0, R15, R0, RZ ;  /* 0x000000000f002227 */ /* 0x001fca00078e00ff */
[----:B-1----:R-:W-:-:S04]  /*8d20*/  @P2 SHF.R.U32.HI R15, RZ, R7, R0 ;  /* 0x00000007ff0f2219 */ /* 0x002fc80000011600 */
[----:B------:R-:W-:Y:S01]  /*8d30*/  SHF.R.S32.HI R21, RZ, 0x1f, R15 ;  /* 0x0000001fff157819 */ /* 0x000fe2000001140f */
[----:B------:R-:W-:Y:S01]  /*8d40*/  IMAD.MOV.U32 R7, RZ, RZ, R47 ;  /* 0x000000ffff077224 */ /* 0x000fe200078e002f */
[----:B--2---:R-:W-:Y:S01]  /*8d50*/  MOV R8, R40 ;  /* 0x0000002800087202 */ /* 0x004fe20000000f00 */
[----:B------:R-:W-:Y:S02]  /*8d60*/  IMAD.MOV.U32 R9, RZ, RZ, R49 ;  /* 0x000000ffff097224 */ /* 0x000fe400078e0031 */
[C---:B------:R-:W-:Y:S02]  /*8d70*/  IMAD R0, R21.reuse, R4, RZ ;  /* 0x0000000415007224 */ /* 0x040fe400078e02ff */
[----:B---3--:R-:W-:Y:S02]  /*8d80*/  IMAD R10, R21, R2, RZ ;  /* 0x00000002150a7224 */ /* 0x008fe400078e02ff */
[----:B------:R-:W-:-:S04]  /*8d90*/  IMAD.WIDE.U32 R6, R15, R4, R6 ;  /* 0x000000040f067225 */ /* 0x000fc800078e0006 */
[----:B------:R-:W-:-:S04]  /*8da0*/  IMAD.WIDE.U32 R8, R15, R2, R8 ;  /* 0x000000020f087225 */ /* 0x000fc800078e0008 */
[C---:B------:R-:W-:Y:S02]  /*8db0*/  IMAD R5, R15.reuse, R5, R0 ;  /* 0x000000050f057224 */ /* 0x040fe400078e0200 */
[----:B------:R-:W-:Y:S02]  /*8dc0*/  IMAD R15, R15, R3, R10 ;  /* 0x000000030f0f7224 */ /* 0x000fe400078e020a */
[----:B------:R-:W-:Y:S01]  /*8dd0*/  IMAD.IADD R7, R7, 0x1, R5 ;  /* 0x0000000107077824 */ /* 0x000fe200078e0205 */
[----:B------:R-:W-:Y:S01]  /*8de0*/  LEA R3, P2, R6, UR4, 0x1 ;  /* 0x0000000406037c11 */ /* 0x000fe2000f8408ff */
[----:B------:R-:W-:Y:S01]  /*8df0*/  IMAD.IADD R5, R9, 0x1, R15 ;  /* 0x0000000109057824 */ /* 0x000fe200078e020f */
[----:B------:R-:W-:Y:S01]  /*8e00*/  LEA R0, P3, R8, UR6, 0x1 ;  /* 0x0000000608007c11 */ /* 0x000fe2000f8608ff */
[----:B------:R-:W-:Y:S01]  /*8e10*/  UMOV UR4, 0xffffffff ;  /* 0xffffffff00047882 */ /* 0x000fe20000000000 */
[----:B------:R-:W-:Y:S02]  /*8e20*/  LEA.HI.X R4, R6, UR5, R7, 0x1, P2 ;  /* 0x0000000506047c11 */ /* 0x000fe400090f0c07 */
[----:B------:R-:W-:-:S02]  /*8e30*/  LEA.HI.X R2, R8, UR7, R5, 0x1, P3 ;  /* 0x0000000708027c11 */ /* 0x000fc400098f0c05 */
[----:B------:R-:W-:Y:S01]  /*8e40*/  LEA.HI R5, R218, R218, RZ, 0x1 ;  /* 0x000000dada057211 */ /* 0x000fe200078f08ff */
[----:B------:R-:W-:Y:S06]  /*8e50*/  BRA.DIV UR4, `(.L_x_5437) ;  /* 0x0000019e04c47947 */ /* 0x000fec000b800000 */
.L_x_5693:
[----:B------:R-:W-:-:S03]  /*8e60*/  UMOV UR4, 0xffffffff ;  /* 0xffffffff00047882 */ /* 0x000fc60000000000 */
[----:B------:R-:W-:Y:S05]  /*8e70*/  BRA.DIV UR4, `(.L_x_5438) ;  /* 0x0000019e04e47947 */ /* 0x000fea000b800000 */
.L_x_5696:
[----:B------:R-:W-:-:S03]  /*8e80*/  UMOV UR4, 0xffffffff ;  /* 0xffffffff00047882 */ /* 0x000fc60000000000 */
[----:B------:R-:W-:Y:S05]  /*8e90*/  BRA.DIV UR4, `(.L_x_5439) ;  /* 0x000001a204047947 */ /* 0x000fea000b800000 */
.L_x_5699:
[----:B------:R-:W-:-:S03]  /*8ea0*/  UMOV UR4, 0xffffffff ;  /* 0xffffffff00047882 */ /* 0x000fc60000000000 */
[----:B------:R-:W-:Y:S05]  /*8eb0*/  BRA.DIV UR4, `(.L_x_5440) ;  /* 0x000001a204247947 */ /* 0x000fea000b800000 */
.L_x_5702:
[----:B------:R-:W-:-:S03]  /*8ec0*/  UMOV UR4, 0xffffffff ;  /* 0xffffffff00047882 */ /* 0x000fc60000000000 */
[----:B------:R-:W-:Y:S05]  /*8ed0*/  BRA.DIV UR4, `(.L_x_5441) ;  /* 0x000001a204447947 */ /* 0x000fea000b800000 */
.L_x_5705:
[----:B------:R-:W-:Y:S01]  /*8ee0*/  UMOV UR4, 0xffffffff ;  /* 0xffffffff00047882 */ /* 0x000fe20000000000 */
[----:B------:R-:W-:Y:S02]  /*8ef0*/  LOP3.LUT R5, R5, 0xfffffffe, RZ, 0xc0, !PT ;  /* 0xfffffffe05057812 */ /* 0x000fe400078ec0ff */
[----:B------:R-:W-:Y:S05]  /*8f00*/  BRA.DIV UR4, `(.L_x_5442) ;  /* 0x000001a204607947 */ /* 0x000fea000b800000 */
.L_x_5708:
[----:B------:R-:W-:Y:S01]  /*8f10*/  UMOV UR4, 0xffffffff ;  /* 0xffffffff00047882 */ /* 0x000fe20000000000 */
[----:B------:R-:W-:Y:S02]  /*8f20*/  IMAD.IADD R56, R218, 0x1, -R5 ;  /* 0x00000001da387824 */ /* 0x000fe400078e0a05 */
[----:B------:R-:W-:Y:S05]  /*8f30*/  BRA.DIV UR4, `(.L_x_5443) ;  /* 0x000001a2047c7947 */ /* 0x000fea000b800000 */
.L_x_5711:
[----:B------:R-:W-:Y:S01]  /*8f40*/  UMOV UR4, 0xffffffff ;  /* 0xffffffff00047882 */ /* 0x000fe20000000000 */
[----:B------:R-:W-:Y:S02]  /*8f50*/  SHF.L.U32 R3, R56, 0x1f, RZ ;  /* 0x0000001f38037819 */ /* 0x000fe400000006ff */
[----:B------:R-:W-:Y:S05]  /*8f60*/  BRA.DIV UR4, `(.L_x_5444) ;  /* 0x000001a204987947 */ /* 0x000fea000b800000 */
.L_x_5714:
[----:B------:R-:W0:Y:S01]  /*8f70*/  SYNCS.PHASECHK.TRANS64.TRYWAIT P2, [R18+URZ+0x38800], R3 ;  /* 0x03880003120075a7 */ /* 0x000e22000804017f */
[----:B-----5:R-:W-:Y:S01]  /*8f80*/  IMAD.MOV.U32 R0, RZ, RZ, R32 ;  /* 0x000000ffff007224 */ /* 0x020fe200078e0020 */
[----:B------:R-:W-:Y:S01]  /*8f90*/  BSSY B1, `(.L_x_5445) ;  /* 0x000001a000017945 */ /* 0x000fe20003800000 */
[----:B------:R-:W-:Y:S02]  /*8fa0*/  IMAD.MOV.U32 R2, RZ, RZ, R33 ;  /* 0x000000ffff027224 */ /* 0x000fe400078e0021 */
        /* <DEDUP_REMOVED lines=21> */
[----:B------:R-:W-:-:S03]  /*9100*/  IMAD.IADD R0, R16, 0x1, R41 ;  /* 0x0000000110007824 */ /* 0x000fc600078e0229 */
[----:B------:R-:W-:Y:S01]  /*9110*/  PRMT R53, R4, 0x5410, R5 ;  /* 0x0000541004357816 */ /* 0x000fe20000000005 */
[----:B0-----:R-:W-:Y:S06]  /*9120*/  @!P2 BRA `(.L_x_5446) ;  /* 0x000001a00050a947 */ /* 0x001fec0003800000 */
.L_x_5715:
[----:B------:R-:W-:Y:S05]  /*9130*/  BSYNC B1 ;  /* 0x0000000000017941 */ /* 0x000fea0003800000 */
.L_x_5445:
[----:B------:R-:W-:Y:S01]  /*9140*/  BSSY B1, `(.L_x_5447) ;  /* 0x0000063000017945 */ /* 0x000fe20003800000 */
[----:B------:R-:W-:Y:S01]  /*9150*/  IMAD.MOV.U32 R54, RZ, RZ, R30 ;  /* 0x000000ffff367224 */ /* 0x000fe200078e001e */
[----:B------:R-:W-:Y:S01]  /*9160*/  LOP3.LUT R0, R0, 0x38, RZ, 0xc0, !PT ;  /* 0x0000003800007812 */ /* 0x000fe200078ec0ff */
[----:B------:R-:W-:Y:S01]  /*9170*/  IMAD.MOV.U32 R55, RZ, RZ, R31 ;  /* 0x000000ffff377224 */ /* 0x000fe200078e001f */
[----:B------:R-:W-:Y:S06]  /*9180*/  @P0 BRA `(.L_x_5448) ;  /* 0x0000000400780947 */ /* 0x000fec0003800000 */
[----:B------:R-:W-:Y:S01]  /*9190*/  IMAD.SHL.U32 R2, R195, 0x40, RZ ;  /* 0x00000040c3027824 */ /* 0x000fe200078e00ff */
[--C-:B------:R-:W-:Y:S01]  /*91a0*/  SHF.R.U64 R47, R32, 0x10, R33.reuse ;  /* 0x00000010202f7819 */ /* 0x100fe20000001221 */
[--C-:B------:R-:W-:Y:S01]  /*91b0*/  HADD2.F32 R32, -RZ, R14.reuse.H1_H1 ;  /* 0x3000000eff207230 */ /* 0x100fe20000004100 */
[----:B------:R-:W-:Y:S01]  /*91c0*/  SHF.R.U32.HI R40, RZ, 0x10, R33 ;  /* 0x00000010ff287819 */ /* 0x000fe20000011621 */
[----:B------:R-:W-:Y:S01]  /*91d0*/  HADD2.F32 R33, -RZ, R14.H0_H0 ;  /* 0x2000000eff217230 */ /* 0x000fe20000004100 */
[----:B------:R-:W-:Y:S02]  /*91e0*/  LOP3.LUT R5, R2, 0x1c0, RZ, 0xc0, !PT ;  /* 0x000001c002057812 */ /* 0x000fe400078ec0ff */
[----:B------:R-:W-:Y:S02]  /*91f0*/  SHF.R.U64 R44, R36, 0x10, R37 ;  /* 0x00000010242c7819 */ /* 0x000fe40000001225 */
[----:B------:R-:W-:Y:S02]  /*9200*/  LOP3.LUT R2, R5, 0x38, R16, 0xf8, !PT ;  /* 0x0000003805027812 */ /* 0x000fe400078ef810 */
[----:B------:R-:W-:-:S02]  /*9210*/  SHF.R.U32.HI R7, RZ, 0x3, R5 ;  /* 0x00000003ff077819 */ /* 0x000fc40000011605 */
[----:B------:R-:W-:Y:S02]  /*9220*/  SHF.R.U32.HI R37, RZ, 0x10, R37 ;  /* 0x00000010ff257819 */ /* 0x000fe40000011625 */
[----:B------:R-:W-:Y:S02]  /*9230*/  LOP3.LUT R2, R2, R7, RZ, 0x3c, !PT ;  /* 0x0000000702027212 */ /* 0x000fe400078e3cff */
[----:B------:R-:W-:Y:S01]  /*9240*/  SHF.R.U64 R46, R34, 0x10, R35 ;  /* 0x00000010222e7819 */ /* 0x000fe20000001223 */
[----:B------:R-:W-:Y:S01]  /*9250*/  HADD2.F32 R34, -RZ, R37.H0_H0 ;  /* 0x20000025ff227230 */ /* 0x000fe20000004100 */
[----:B------:R-:W-:Y:S01]  /*9260*/  SHF.R.U64 R43, R38, 0x10, R39 ;  /* 0x00000010262b7819 */ /* 0x000fe20000001227 */
[----:B0-----:R-:W-:Y:S01]  /*9270*/  IMAD R3, R213, 0x200, R2 ;  /* 0x00000200d5037824 */ /* 0x001fe200078e0202 */
[----:B------:R-:W-:Y:S02]  /*9280*/  LOP3.LUT R2, R7, R0, R5, 0x1e, !PT ;  /* 0x0000000007027212 */ /* 0x000fe400078e1e05 */
[----:B------:R-:W-:Y:S01]  /*9290*/  SHF.R.U32.HI R45, RZ, 0x10, R35 ;  /* 0x00000010ff2d7819 */ /* 0x000fe20000011623 */
[----:B------:R-:W-:Y:S01]  /*92a0*/  IMAD R41, R3, 0x2, R18 ;  /* 0x0000000203297824 */ /* 0x000fe200078e0212 */
[----:B------:R-:W-:Y:S01]  /*92b0*/  SHF.R.U32.HI R39, RZ, 0x10, R39 ;  /* 0x00000010ff277819 */ /* 0x000fe20000011627 */
[----:B------:R-:W-:-:S02]  /*92c0*/  IMAD R3, R213, 0x200, R2 ;  /* 0x00000200d5037824 */ /* 0x000fc400078e0202 */
[----:B------:R-:W-:Y:S01]  /*92d0*/  HADD2.F32 R35, -RZ, R49.H0_H0 ;  /* 0x20000031ff237230 */ /* 0x000fe20000004100 */
        /* <DEDUP_REMOVED lines=9> */
[--C-:B------:R-:W-:Y:S02]  /*9370*/  HADD2.F32 R20, -RZ, R11.reuse.H0_H0 ;  /* 0x2000000bff147230 */ /* 0x100fe40000004100 */
[CC--:B------:R-:W-:Y:S01]  /*9380*/  FMUL.FTZ R36, R14.reuse, R33.reuse ;  /* 0x000000210e247220 */ /* 0x0c0fe20000410000 */
[-C--:B------:R-:W-:Y:S01]  /*9390*/  FMUL.FTZ R38, R14, R32.reuse ;  /* 0x000000200e267220 */ /* 0x080fe20000410000 */
[----:B------:R-:W-:Y:S02]  /*93a0*/  HADD2.F32 R14, -RZ, R40.H0_H0 ;  /* 0x20000028ff0e7230 */ /* 0x000fe40000004100 */
[C---:B------:R-:W-:Y:S01]  /*93b0*/  FFMA.FTZ R36, R3.reuse, R32, -R36 ;  /* 0x0000002003247223 */ /* 0x040fe20000010824 */
[----:B------:R-:W-:Y:S01]  /*93c0*/  FFMA.FTZ R38, R3, R33, R38 ;  /* 0x0000002103267223 */ /* 0x000fe20000010026 */
[C---:B------:R-:W-:Y:S01]  /*93d0*/  FMUL.FTZ R32, R15.reuse, R34 ;  /* 0x000000220f207220 */ /* 0x040fe20000410000 */
[----:B------:R-:W-:Y:S02]  /*93e0*/  HADD2.F32 R3, -RZ, R50.H1_H1 ;  /* 0x30000032ff037230 */ /* 0x000fe40000004100 */
[-C--:B------:R-:W-:Y:S01]  /*93f0*/  FMUL.FTZ R40, R15, R14.reuse ;  /* 0x0000000e0f287220 */ /* 0x080fe20000410000 */
[----:B------:R-:W-:Y:S01]  /*9400*/  FMUL.FTZ R15, R20, R35 ;  /* 0x00000023140f7220 */ /* 0x000fe20000410000 */
[----:B------:R-:W-:Y:S01]  /*9410*/  FFMA.FTZ R33, R5, R14, -R32 ;  /* 0x0000000e05217223 */ /* 0x000fe20000010820 */
[----:B------:R-:W-:-:S02]  /*9420*/  HADD2.F32 R21, -RZ, R11.H1_H1 ;  /* 0x3000000bff157230 */ /* 0x000fc40000004100 */
[-C--:B------:R-:W-:Y:S01]  /*9430*/  FMUL.FTZ R20, R20, R3.reuse ;  /* 0x0000000314147220 */ /* 0x080fe20000410000 */
[----:B------:R-:W-:Y:S02]  /*9440*/  HADD2.F32 R32, -RZ, R39.H0_H0 ;  /* 0x20000027ff207230 */ /* 0x000fe40000004100 */
[----:B------:R-:W-:Y:S01]  /*9450*/  FFMA.FTZ R37, R5, R34, R40 ;  /* 0x0000002205257223 */ /* 0x000fe20000010028 */
[C---:B------:R-:W-:Y:S01]  /*9460*/  FFMA.FTZ R34, R12.reuse, R3, -R15 ;  /* 0x000000030c227223 */ /* 0x040fe2000001080f */
[----:B------:R-:W-:Y:S02]  /*9470*/  HADD2.F32 R14, -RZ, R45.H0_H0 ;  /* 0x2000002dff0e7230 */ /* 0x000fe40000004100 */
[----:B------:R-:W-:Y:S01]  /*9480*/  FFMA.FTZ R35, R12, R35, R20 ;  /* 0x000000230c237223 */ /* 0x000fe20000010014 */
[----:B------:R-:W-:Y:S02]  /*9490*/  HADD2.F32 R9, -RZ, R8.H0_H0 ;  /* 0x20000008ff097230 */ /* 0x000fe40000004100 */
[----:B------:R-:W-:Y:S01]  /*94a0*/  FMUL.FTZ R12, R21, R32 ;  /* 0x00000020150c7220 */ /* 0x000fe20000410000 */
[----:B------:R-:W-:-:S02]  /*94b0*/  HADD2.F32 R3, -RZ, R49.H1_H1 ;  /* 0x30000031ff037230 */ /* 0x000fc40000004100 */
[-C--:B------:R-:W-:Y:S01]  /*94c0*/  FMUL.FTZ R40, R21, R14.reuse ;  /* 0x0000000e15287220 */ /* 0x080fe20000410000 */
[----:B------:R-:W-:Y:S02]  /*94d0*/  HADD2.F32 R5, -RZ, R48.H0_H0 ;  /* 0x20000030ff057230 */ /* 0x000fe40000004100 */
[----:B------:R-:W-:Y:S01]  /*94e0*/  FFMA.FTZ R39, R13, R14, -R12 ;  /* 0x0000000e0d277223 */ /* 0x000fe2000001080c */
[----:B------:R-:W-:Y:S02]  /*94f0*/  HADD2.F32 R2, -RZ, R4.H0_H0 ;  /* 0x20000004ff027230 */ /* 0x000fe40000004100 */
[C---:B------:R-:W-:Y:S01]  /*9500*/  FMUL.FTZ R20, R9.reuse, R3 ;  /* 0x0000000309147220 */ /* 0x040fe20000410000 */
[----:B------:R-:W-:Y:S02]  /*9510*/  HADD2.F32 R11, -RZ, R10.H0_H0 ;  /* 0x2000000aff0b7230 */ /* 0x000fe40000004100 */
[----:B------:R-:W-:Y:S01]  /*9520*/  FMUL.FTZ R15, R9, R5 ;  /* 0x00000005090f7220 */ /* 0x000fe20000410000 */
[----:B------:R-:W-:-:S02]  /*9530*/  HADD2.F32 R14, -RZ, R48.H1_H1 ;  /* 0x30000030ff0e7230 */ /* 0x000fc40000004100 */
[----:B------:R-:W-:Y:S01]  /*9540*/  FFMA.FTZ R40, R13, R32, R40 ;  /* 0x000000200d287223 */ /* 0x000fe20000010028 */
[----:B------:R-:W-:Y:S02]  /*9550*/  HADD2.F32 R12, -RZ, R50.H0_H0 ;  /* 0x20000032ff0c7230 */ /* 0x000fe40000004100 */
[C---:B------:R-:W-:Y:S01]  /*9560*/  FFMA.FTZ R15, R2.reuse, R3, -R15 ;  /* 0x00000003020f7223 */ /* 0x040fe2000001080f */
[----:B------:R-:W-:Y:S01]  /*9570*/  FFMA.FTZ R20, R2, R5, R20 ;  /* 0x0000000502147223 */ /* 0x000fe20000010014 */
[----:B------:R-:W-:Y:S02]  /*9580*/  HADD2.F32 R7, -RZ, R6.H0_H0 ;  /* 0x20000006ff077230 */ /* 0x000fe40000004100 */
[C---:B------:R-:W-:Y:S01]  /*9590*/  FMUL.FTZ R32, R11.reuse, R14 ;  /* 0x0000000e0b207220 */ /* 0x040fe20000410000 */
[----:B------:R-:W-:Y:S01]  /*95a0*/  FMUL.FTZ R2, R11, R12 ;  /* 0x0000000c0b027220 */ /* 0x000fe20000410000 */
[----:B------:R-:W-:Y:S02]  /*95b0*/  HADD2.F32 R8, -RZ, R8.H1_H1 ;  /* 0x30000008ff087230 */ /* 0x000fe40000004100 */
        /* <DEDUP_REMOVED lines=10> */
[----:B------:R-:W-:Y:S01]  /*9660*/  FMUL.FTZ R8, R8, R3 ;  /* 0x0000000308087220 */ /* 0x000fe20000410000 */
[----:B------:R-:W-:Y:S02]  /*9670*/  HADD2.F32 R6, -RZ, R6.H1_H1 ;  /* 0x30000006ff067230 */ /* 0x000fe40000004100 */
[----:B------:R-:W-:Y:S01]  /*9680*/  FMUL.FTZ R10, R10, R5 ;  /* 0x000000050a0a7220 */ /* 0x000fe20000410000 */
        /* <DEDUP_REMOVED lines=14> */
.L_x_5448:
[----:B------:R-:W-:Y:S05]  /*9770*/  BSYNC B1 ;  /* 0x0000000000017941 */ /* 0x000fea0003800000 */
.L_x_5447:
[----:B------:R-:W-:Y:S01]  /*9780*/  PRMT R33, R54, 0x5410, R55 ;  /* 0x0000541036217816 */ /* 0x000fe20000000037 */
[----:B------:R-:W-:Y:S06]  /*9790*/  @P1 BRA `(.L_x_5434) ;  /* 0x00000004005c1947 */ /* 0x000fec0003800000 */
[----:B0-----:R-:W-:Y:S01]  /*97a0*/  LOP3.LUT R3, R235, R0, R231, 0x1e, !PT ;  /* 0x00000000eb037212 */ /* 0x001fe200078e1ee7 */
[----:B-1----:R-:W0:Y:S01]  /*97b0*/  LDS.128 R8, [R230+0x20400] ;  /* 0x02040000e6087984 */ /* 0x002e220000000c00 */
[--C-:B------:R-:W-:Y:S02]  /*97c0*/  SHF.R.U64 R38, R24, 0x10, R25.reuse ;  /* 0x0000001018267819 */ /* 0x100fe40000001219 */
[----:B------:R-:W-:Y:S01]  /*97d0*/  SHF.R.U32.HI R24, RZ, 0x10, R25 ;  /* 0x00000010ff187819 */ /* 0x000fe20000011619 */
[----:B------:R-:W-:Y:S01]  /*97e0*/  IMAD.IADD R3, R232, 0x1, R3 ;  /* 0x00000001e8037824 */ /* 0x000fe200078e0203 */
[--C-:B------:R-:W-:Y:S01]  /*97f0*/  SHF.R.U64 R37, R26, 0x10, R27.reuse ;  /* 0x000000101a257819 */ /* 0x100fe2000000121b */
[----:B------:R-:W-:Y:S01]  /*9800*/  HADD2.F32 R25, -RZ, R52.H1_H1 ;  /* 0x30000034ff197230 */ /* 0x000fe20000004100 */
[----:B------:R-:W-:Y:S01]  /*9810*/  SHF.R.U32.HI R35, RZ, 0x10, R27 ;  /* 0x00000010ff237819 */ /* 0x000fe2000001161b */
[----:B------:R-:W-:Y:S01]  /*9820*/  IMAD R3, R3, 0x2, R18 ;  /* 0x0000000203037824 */ /* 0x000fe200078e0212 */
[--C-:B------:R-:W-:Y:S01]  /*9830*/  SHF.R.U64 R36, R28, 0x10, R29.reuse ;  /* 0x000000101c247819 */ /* 0x100fe2000000121d */
[----:B------:R-:W-:Y:S01]  /*9840*/  HADD2.F32 R27, -RZ, R51.H1_H1 ;  /* 0x30000033ff1b7230 */ /* 0x000fe20000004100 */
[----:B------:R-:W-:-:S02]  /*9850*/  SHF.R.U32.HI R28, RZ, 0x10, R29 ;  /* 0x00000010ff1c7819 */ /* 0x000fc4000001161d */
[----:B------:R-:W1:Y:S01]  /*9860*/  LDS.128 R4, [R3+0x20400] ;  /* 0x0204000003047984 */ /* 0x000e620000000c00 */
[--C-:B------:R-:W-:Y:S02]  /*9870*/  SHF.R.U64 R34, R30, 0x10, R31.reuse ;  /* 0x000000101e227819 */ /* 0x100fe4000000121f */
[----:B------:R-:W-:Y:S01]  /*9880*/  SHF.R.U32.HI R32, RZ, 0x10, R31 ;  /* 0x00000010ff207819 */ /* 0x000fe2000001161f */
[----:B------:R-:W-:Y:S02]  /*9890*/  HADD2.F32 R26, -RZ, R28.H0_H0 ;  /* 0x2000001cff1a7230 */ /* 0x000fe40000004100 */
[--C-:B0-----:R-:W-:Y:S02]  /*98a0*/  HADD2.F32 R2, -RZ, R9.reuse.H0_H0 ;  /* 0x20000009ff027230 */ /* 0x101fe40000004100 */
[----:B------:R-:W-:Y:S02]  /*98b0*/  HADD2.F32 R9, -RZ, R9.H1_H1 ;  /* 0x30000009ff097230 */ /* 0x000fe40000004100 */
[----:B------:R-:W-:-:S02]  /*98c0*/  HADD2.F32 R0, -RZ, R8.H0_H0 ;  /* 0x20000008ff007230 */ /* 0x000fc40000004100 */
[----:B------:R-:W-:Y:S02]  /*98d0*/  HADD2.F32 R12, -RZ, R10.H0_H0 ;  /* 0x2000000aff0c7230 */ /* 0x000fe40000004100 */
[--C-:B------:R-:W-:Y:S02]  /*98e0*/  HADD2.F32 R13, -RZ, R11.reuse.H0_H0 ;  /* 0x2000000bff0d7230 */ /* 0x100fe40000004100 */
[----:B------:R-:W-:Y:S02]  /*98f0*/  HADD2.F32 R11, -RZ, R11.H1_H1 ;  /* 0x3000000bff0b7230 */ /* 0x000fe40000004100 */
[----:B------:R-:W-:Y:S02]  /*9900*/  HADD2.F32 R8, -RZ, R8.H1_H1 ;  /* 0x30000008ff087230 */ /* 0x000fe40000004100 */
[--C-:B-1----:R-:W-:Y:S02]  /*9910*/  HADD2.F32 R14, -RZ, R5.reuse.H0_H0 ;  /* 0x20000005ff0e7230 */ /* 0x102fe40000004100 */
[----:B------:R-:W-:-:S02]  /*9920*/  HADD2.F32 R15, -RZ, R5.H1_H1 ;  /* 0x30000005ff0f7230 */ /* 0x000fc40000004100 */
[----:B------:R-:W-:Y:S02]  /*9930*/  HADD2.F32 R5, -RZ, R4.H0_H0 ;  /* 0x20000004ff057230 */ /* 0x000fe40000004100 */
[C---:B------:R-:W-:Y:S01]  /*9940*/  FMUL.FTZ R29, R14.reuse, R27 ;  /* 0x0000001b0e1d7220 */ /* 0x040fe20000410000 */
[-C--:B------:R-:W-:Y:S01]  /*9950*/  FMUL.FTZ R31, R14, R25.reuse ;  /* 0x000000190e1f7220 */ /* 0x080fe20000410000 */
[----:B------:R-:W-:Y:S02]  /*9960*/  HADD2.F32 R14, -RZ, R24.H0_H0 ;  /* 0x20000018ff0e7230 */ /* 0x000fe40000004100 */
[C---:B------:R-:W-:Y:S01]  /*9970*/  FMUL.FTZ R28, R15.reuse, R26 ;  /* 0x0000001a0f1c7220 */ /* 0x040fe20000410000 */
[C---:B------:R-:W-:Y:S01]  /*9980*/  FFMA.FTZ R29, R2.reuse, R25, -R29 ;  /* 0x00000019021d7223 */ /* 0x040fe2000001081d */
[----:B------:R-:W-:Y:S01]  /*9990*/  FFMA.FTZ R31, R2, R27, R31 ;  /* 0x0000001b021f7223 */ /* 0x000fe2000001001f */
[----:B------:R-:W-:Y:S02]  /*99a0*/  HADD2.F32 R24, -RZ, R51.H0_H0 ;  /* 0x20000033ff187230 */ /* 0x000fe40000004100 */
[----:B------:R-:W-:Y:S01]  /*99b0*/  FMUL.FTZ R30, R15, R14 ;  /* 0x0000000e0f1e7220 */ /* 0x000fe20000410000 */
[----:B------:R-:W-:-:S02]  /*99c0*/  HADD2.F32 R2, -RZ, R52.H0_H0 ;  /* 0x20000034ff027230 */ /* 0x000fc40000004100 */
[----:B------:R-:W-:Y:S01]  /*99d0*/  FFMA.FTZ R28, R9, R14, -R28 ;  /* 0x0000000e091c7223 */ /* 0x000fe2000001081c */
[----:B------:R-:W-:Y:S02]  /*99e0*/  HADD2.F32 R20, -RZ, R6.H0_H0 ;  /* 0x20000006ff147230 */ /* 0x000fe40000004100 */
[C---:B------:R-:W-:Y:S01]  /*99f0*/  FMUL.FTZ R25, R5.reuse, R24 ;  /* 0x0000001805197220 */ /* 0x040fe20000410000 */
[----:B------:R-:W-:Y:S02]  /*9a00*/  HADD2.F32 R21, -RZ, R7.H0_H0 ;  /* 0x20000007ff157230 */ /* 0x000fe40000004100 */
[-C--:B------:R-:W-:Y:S01]  /*9a10*/  FMUL.FTZ R27, R5, R2.reuse ;  /* 0x00000002051b7220 */ /* 0x080fe20000410000 */
[----:B------:R-:W-:Y:S02]  /*9a20*/  HADD2.F32 R15, -RZ, R33.H0_H0 ;  /* 0x20000021ff0f7230 */ /* 0x000fe40000004100 */
[----:B------:R-:W-:Y:S01]  /*9a30*/  FFMA.FTZ R25, R0, R2, -R25 ;  /* 0x0000000200197223 */ /* 0x000fe20000010819 */
[----:B------:R-:W-:-:S02]  /*9a40*/  HADD2.F32 R5, -RZ, R53.H0_H0 ;  /* 0x20000035ff057230 */ /* 0x000fc40000004100 */
[----:B------:R-:W-:Y:S01]  /*9a50*/  FFMA.FTZ R27, R0, R24, R27 ;  /* 0x00000018001b7223 */ /* 0x000fe2000001001b */
[----:B------:R-:W-:Y:S02]  /*9a60*/  HADD2.F32 R14, -RZ, R33.H1_H1 ;  /* 0x30000021ff0e7230 */ /* 0x000fe40000004100 */
[----:B------:R-:W-:Y:S01]  /*9a70*/  FFMA.FTZ R30, R9, R26, R30 ;  /* 0x0000001a091e7223 */ /* 0x000fe2000001001e */
[----:B------:R-:W-:Y:S02]  /*9a80*/  HADD2.F32 R0, -RZ, R53.H1_H1 ;  /* 0x30000035ff007230 */ /* 0x000fe40000004100 */
[C---:B------:R-:W-:Y:S01]  /*9a90*/  FMUL.FTZ R9, R20.reuse, R15 ;  /* 0x0000000f14097220 */ /* 0x040fe20000410000 */
[----:B------:R-:W-:Y:S01]  /*9aa0*/  FMUL.FTZ R33, R20, R5 ;  /* 0x0000000514217220 */ /* 0x000fe20000410000 */
[C---:B------:R-:W-:Y:S01]  /*9ab0*/  FMUL.FTZ R26, R21.reuse, R14 ;  /* 0x0000000e151a7220 */ /* 0x040fe20000410000 */
[----:B------:R-:W-:Y:S02]  /*9ac0*/  HADD2.F32 R7, -RZ, R7.H1_H1 ;  /* 0x30000007ff077230 */ /* 0x000fe40000004100 */
[----:B------:R-:W-:Y:S01]  /*9ad0*/  FMUL.FTZ R21, R21, R0 ;  /* 0x0000000015157220 */ /* 0x000fe20000410000 */
[----:B------:R-:W-:-:S02]  /*9ae0*/  HADD2.F32 R20, -RZ, R32.H0_H0 ;  /* 0x20000020ff147230 */ /* 0x000fc40000004100 */
[C---:B------:R-:W-:Y:S01]  /*9af0*/  FFMA.FTZ R24, R12.reuse, R5, -R9 ;  /* 0x000000050c187223 */ /* 0x040fe20000010809 */
[----:B------:R-:W-:Y:S02]  /*9b00*/  HADD2.F32 R2, -RZ, R35.H0_H0 ;  /* 0x20000023ff027230 */ /* 0x000fe40000004100 */
[----:B------:R-:W-:Y:S01]  /*9b10*/  FFMA.FTZ R33, R12, R15, R33 ;  /* 0x0000000f0c217223 */ /* 0x000fe20000010021 */
[C---:B------:R-:W-:Y:S01]  /*9b20*/  FFMA.FTZ R26, R13.reuse, R0, -R26 ;  /* 0x000000000d1a7223 */ /* 0x040fe2000001081a */
[----:B------:R-:W-:Y:S01]  /*9b30*/  FFMA.FTZ R21, R13, R14, R21 ;  /* 0x0000000e0d157223 */ /* 0x000fe20000010015 */
[----:B------:R-:W-:Y:S02]  /*9b40*/  HADD2.F32 R4, -RZ, R4.H1_H1 ;  /* 0x30000004ff047230 */ /* 0x000fe40000004100 */
[C---:B------:R-:W-:Y:S01]  /*9b50*/  FMUL.FTZ R12, R7.reuse, R20 ;  /* 0x00000014070c7220 */ /* 0x040fe20000410000 */
[----:B------:R-:W-:Y:S02]  /*9b60*/  HADD2.F32 R6, -RZ, R6.H1_H1 ;  /* 0x30000006ff067230 */ /* 0x000fe40000004100 */
[----:B------:R-:W-:Y:S01]  /*9b70*/  FMUL.FTZ R0, R7, R2 ;  /* 0x0000000207007220 */ /* 0x000fe20000410000 */
[----:B------:R-:W-:-:S02]  /*9b80*/  HADD2.F32 R9, -RZ, R36.H0_H0 ;  /* 0x20000024ff097230 */ /* 0x000fc40000004100 */
[C---:B------:R-:W-:Y:S01]  /*9b90*/  FFMA.FTZ R35, R11.reuse, R2, -R12 ;  /* 0x000000020b237223 */ /* 0x040fe2000001080c */
[----:B------:R-:W-:Y:S02]  /*9ba0*/  HADD2.F32 R13, -RZ, R34.H0_H0 ;  /* 0x20000022ff0d7230 */ /* 0x000fe40000004100 */
[----:B------:R-:W-:Y:S01]  /*9bb0*/  FFMA.FTZ R20, R11, R20, R0 ;  /* 0x000000140b147223 */ /* 0x000fe20000010000 */
[----:B------:R-:W-:Y:S02]  /*9bc0*/  HADD2.F32 R5, -RZ, R38.H0_H0 ;  /* 0x20000026ff057230 */ /* 0x000fe40000004100 */
[----:B------:R-:W-:Y:S01]  /*9bd0*/  FMUL.FTZ R11, R4, R9 ;  /* 0x00000009040b7220 */ /* 0x000fe20000410000 */
[----:B------:R-:W-:Y:S02]  /*9be0*/  HADD2.F32 R7, -RZ, R37.H0_H0 ;  /* 0x20000025ff077230 */ /* 0x000fe40000004100 */
[----:B------:R-:W-:Y:S01]  /*9bf0*/  FMUL.FTZ R15, R6, R13 ;  /* 0x0000000d060f7220 */ /* 0x000fe20000410000 */
[----:B------:R-:W-:-:S02]  /*9c00*/  HADD2.F32 R10, -RZ, R10.H1_H1 ;  /* 0x3000000aff0a7230 */ /* 0x000fc40000004100 */
[-C--:B------:R-:W-:Y:S01]  /*9c10*/  FMUL.FTZ R0, R4, R5.reuse ;  /* 0x0000000504007220 */ /* 0x080fe20000410000 */
[----:B------:R-:W-:Y:S01]  /*9c20*/  FFMA.FTZ R4, R8, R5, -R11 ;  /* 0x0000000508047223 */ /* 0x000fe2000001080b */
[----:B------:R-:W-:Y:S01]  /*9c30*/  FMUL.FTZ R6, R6, R7 ;  /* 0x0000000706067220 */ /* 0x000fe20000410000 */
        /* <DEDUP_REMOVED lines=9> */
[----:B------:R3:W-:Y:S01]  /*9cd0*/  STS.128 [R230+0x20400], R4 ;  /* 0x02040004e6007388 */ /* 0x0007e20000000c00 */
[----:B------:R-:W-:Y:S02]  /*9ce0*/  F2FP.F16.F32.PACK_AB R8, R0, R27 ;  /* 0x0000001b0008723e */ /* 0x000fe400000000ff */
[----:B------:R-:W-:-:S05]  /*9cf0*/  F2FP.F16.F32.PACK_AB R10, R10, R33 ;  /* 0x000000210a0a723e */ /* 0x000fca00000000ff */
[----:B------:R3:W-:Y:S02]  /*9d00*/  STS.128 [R3+0x20400], R8 ;  /* 0x0204000803007388 */ /* 0x0007e40000000c00 */
.L_x_5434:
[----:B------:R-:W-:Y:S05]  /*9d10*/  BSYNC B0 ;  /* 0x0000000000007941 */ /* 0x000fea0003800000 */
.L_x_5414:
        /* <DEDUP_REMOVED lines=8> */
.L_x_5411:
[----:B-12---:R-:W-:-:S05]  /*9da0*/  IMAD.U32 R0, RZ, RZ, UR36 ;  /* 0x00000024ff007e24 */ /* 0x006fca000f8e00ff */
[----:B------:R-:W-:-:S13]  /*9db0*/  ISETP.NE.AND P0, PT, R0, 0x3, PT ;  /* 0x000000030000780c */ /* 0x000fda0003f05270 */
[----:B------:R-:W-:Y:S05]  /*9dc0*/  @!P0 BRA `(.L_x_5449) ;  /* 0x0000000000048947 */ /* 0x000fea0003800000 */
[----:B------:R-:W-:Y:S01]  /*9dd0*/  BPT.TRAP 0x1 ;  /* 0x000000040000795c */ /* 0x000fe20000300000 */
.L_x_5449:
[----:B------:R-:W-:Y:S01]  /*9de0*/  IMAD R20, R19, 0x8, R18 ;  /* 0x0000000813147824 */ /* 0x000fe200078e0212 */
[----:B0--3--:R-:W-:-:S04]  /*9df0*/  SHF.L.U32 R7, R22, 0x1f, RZ ;  /* 0x0000001f16077819 */ /* 0x009fc800000006ff */
[----:B------:R0:W1:Y:S01]  /*9e00*/  SYNCS.PHASECHK.TRANS64.TRYWAIT P1, [R20+URZ+0x38830], R7 ;  /* 0x03883007140075a7 */ /* 0x000062000802017f */
[----:B------:R-:W-:Y:S05]  /*9e10*/  @!P0 BRA `(.L_x_5450) ;  /* 0x0000000000048947 */ /* 0x000fea0003800000 */
[----:B------:R-:W-:Y:S01]  /*9e20*/  BPT.TRAP 0x1 ;  /* 0x000000040000795c */ /* 0x000fe20000300000 */
.L_x_5450:
[C---:B------:R-:W-:Y:S02]  /*9e30*/  VIADD R0, R18.reuse, 0x22400 ;  /* 0x0002240012007836 */ /* 0x040fe40000000000 */
[----:B------:R-:W-:-:S03]  /*9e40*/  VIADD R2, R18, 0x20400 ;  /* 0x0002040012027836 */ /* 0x000fc60000000000 */
[----:B------:R-:W-:Y:S02]  /*9e50*/  SHF.R.U32.HI R0, RZ, 0x4, R0 ;  /* 0x00000004ff007819 */ /* 0x000fe40000011600 */
[----:B------:R-:W-:Y:S02]  /*9e60*/  SHF.R.U32.HI R2, RZ, 0x4, R2 ;  /* 0x00000004ff027819 */ /* 0x000fe40000011602 */
[----:B------:R-:W-:Y:S02]  /*9e70*/  LOP3.LUT R0, R0, 0x3fff, RZ, 0xc0, !PT ;  /* 0x00003fff00007812 */ /* 0x000fe400078ec0ff */
[----:B------:R-:W-:Y:S02]  /*9e80*/  LOP3.LUT R2, R2, 0x3fff, RZ, 0xc0, !PT ;  /* 0x00003fff02027812 */ /* 0x000fe400078ec0ff */
[----:B------:R-:W-:Y:S01]  /*9e90*/  LOP3.LUT R190, R0, 0x10000, RZ, 0xfc, !PT ;  /* 0x0001000000be7812 */ /* 0x000fe200078efcff */
[----:B-1----:R-:W-:Y:S06]  /*9ea0*/  @P1 BRA `(.L_x_5451) ;  /* 0x0000000000081947 */ /* 0x002fec0003800000 */
[----:B------:R-:W1:Y:S02]  /*9eb0*/  SYNCS.PHASECHK.TRANS64.TRYWAIT P1, [R20+URZ+0x38830], R7 ;  /* 0x03883007140075a7 */ /* 0x000e64000802017f */
[----:B-1----:R-:W-:Y:S05]  /*9ec0*/  @!P1 BRA `(.L_x_5452) ;  /* 0x0000019000fc9947 */ /* 0x002fea0003800000 */
.L_x_5451:
[----:B------:R-:W-:Y:S01]  /*9ed0*/  LOP3.LUT R4, R2, 0x10000, RZ, 0xfc, !PT ;  /* 0x0001000002047812 */ /* 0x000fe200078efcff */
[----:B------:R-:W-:Y:S01]  /*9ee0*/  IMAD R2, R19, 0x200, R190 ;  /* 0x0000020013027824 */ /* 0x000fe200078e02be */
[----:B------:R-:W-:Y:S05]  /*9ef0*/  WARPSYNC.ALL ;  /* 0x0000000000007948 */ /* 0x000fea0003800000 */
[----:B------:R-:W-:Y:S01]  /*9f00*/  IMAD.MOV.U32 R5, RZ, RZ, 0x40000040 ;  /* 0x40000040ff057424 */ /* 0x000fe200078e00ff */
[----:B------:R-:W-:Y:S01]  /*9f10*/  R2UR UR4, R4 ;  /* 0x00000000040472ca */ /* 0x000fe200000e0000 */
[----:B------:R-:W-:Y:S01]  /*9f20*/  IMAD.MOV.U32 R3, RZ, RZ, 0x40000040 ;  /* 0x40000040ff037424 */ /* 0x000fe200078e00ff */
[----:B------:R-:W-:Y:S01]  /*9f30*/  R2UR UR6, R2 ;  /* 0x00000000020672ca */ /* 0x000fe200000e0000 */
[----:B-----5:R-:W-:Y:S01]  /*9f40*/  WARPGROUP.ARRIVE ;  /* 0x00000000000079c5 */ /* 0x020fe20000000000 */
[----:B------:R-:W-:Y:S01]  /*9f50*/  R2UR UR5, R5 ;  /* 0x00000000050572ca */ /* 0x000fe200000e0000 */
[----:B------:R-:W-:Y:S01]  /*9f60*/  VIADD R12, R4, 0x2 ;  /* 0x00000002040c7836 */ /* 0x000fe20000000000 */
[----:B------:R-:W-:Y:S01]  /*9f70*/  R2UR UR7, R3 ;  /* 0x00000000030772ca */ /* 0x000fe200000e0000 */
[----:B------:R-:W-:Y:S01]  /*9f80*/  VIADD R8, R2, 0x2 ;  /* 0x0000000202087836 */ /* 0x000fe20000000000 */
[----:B------:R-:W-:Y:S01]  /*9f90*/  MOV R9, 0x40000040 ;  /* 0x4000004000097802 */ /* 0x000fe20000000f00 */
[----:B------:R-:W-:Y:S01]  /*9fa0*/  IMAD.MOV.U32 R13, RZ, RZ, 0x40000040 ;  /* 0x40000040ff0d7424 */ /* 0x000fe200078e00ff */
[----:B------:R-:W-:Y:S01]  /*9fb0*/  BSSY B0, `(.L_x_5453) ;  /* 0x0000023000007945 */ /* 0x000fe20003800000 */
[----:B------:R-:W-:-:S02]  /*9fc0*/  VIADD R10, R4, 0x4 ;  /* 0x00000004040a7836 */ /* 0x000fc40000000000 */
[----:B------:R-:W-:Y:S02]  /*9fd0*/  IMAD.MOV.U32 R11, RZ, RZ, 0x40000040 ;  /* 0x40000040ff0b7424 */ /* 0x000fe400078e00ff */
        /* <DEDUP_REMOVED lines=14> */
[----:B------:R-:W-:Y:S01]  /*a0c0*/  R2UR UR6, R8 ;  /* 0x00000000080672ca */ /* 0x000fe200000e0000 */
[----:B------:R-:W-:Y:S01]  /*a0d0*/  VIADD R8, R4, 0x6 ;  /* 0x0000000604087836 */ /* 0x000fe20000000000 */
[----:B------:R-:W-:Y:S01]  /*a0e0*/  R2UR UR7, R9 ;  /* 0x00000000090772ca */ /* 0x000fe200000e0000 */
[----:B------:R-:W-:Y:S01]  /*a0f0*/  IMAD.MOV.U32 R9, RZ, RZ, 0x40000040 ;  /* 0x40000040ff097424 */ /* 0x000fe200078e00ff */
[----:B------:R-:W-:Y:S02]  /*a100*/  WARPGROUP.DEPBAR.LE gsb0, 0x0 ;  /* 0x00008000000079c5 */ /* 0x000fe40000010000 */
[----:B------:R-:W-:-:S09]  /*a110*/  WARPGROUP.ARRIVE ;  /* 0x00000000000079c5 */ /* 0x000fd20000000000 */
[----:B------:R-:W-:Y:S01]  /*a120*/  HGMMA.64x64x16.F32 R24, gdesc[UR4], R24, gsb0 ;  /* 0x00e00000041879f0 */ /* 0x000fe20008000818 */
[----:B------:R-:W-:Y:S02]  /*a130*/  R2UR UR4, R8 ;  /* 0x00000000080472ca */ /* 0x000fe400000e0000 */
[----:B------:R-:W-:Y:S02]  /*a140*/  R2UR UR5, R9 ;  /* 0x00000000090572ca */ /* 0x000fe400000e0000 */
[----:B------:R-:W-:Y:S02]  /*a150*/  R2UR UR6, R2 ;  /* 0x00000000020672ca */ /* 0x000fe400000e0000 */
[----:B------:R-:W-:Y:S02]  /*a160*/  R2UR UR7, R3 ;  /* 0x00000000030772ca */ /* 0x000fe400000e0000 */
[----:B------:R-:W-:Y:S01]  /*a170*/  SHF.L.U32 R3, R56, 0x1f, RZ ;  /* 0x0000001f38037819 */ /* 0x000fe200000006ff */
[----:B------:R-:W-:-:S02]  /*a180*/  WARPGROUP.DEPBAR.LE gsb0, 0x0 ;  /* 0x00008000000079c5 */ /* 0x000fc40000010000 */
[----:B------:R-:W-:-:S08]  /*a190*/  WARPGROUP.ARRIVE ;  /* 0x00000000000079c5 */ /* 0x000fd00000000000 */
[----:B------:R-:W-:Y:S03]  /*a1a0*/  HGMMA.64x64x16.F32 R24, gdesc[UR4], R24, gsb0 ;  /* 0x00e00000041879f0 */ /* 0x000fe60008000818 */
[----:B------:R-:W-:Y:S02]  /*a1b0*/  WARPGROUP.DEPBAR.LE gsb0, 0x0 ;  /* 0x00008000000079c5 */ /* 0x000fe40000010000 */
[----:B------:R-:W2:Y:S02]  /*a1c0*/  SYNCS.PHASECHK.TRANS64.TRYWAIT P1, [R18+URZ+0x38810], R3 ;  /* 0x03881003120075a7 */ /* 0x000ea4000802017f */
[----:B--2---:R-:W-:Y:S05]  /*a1d0*/  @!P1 BRA `(.L_x_5454) ;  /* 0x00000190004c9947 */ /* 0x004fea0003800000 */
.L_x_5716:
[----:B------:R-:W-:Y:S05]  /*a1e0*/  BSYNC B0 ;  /* 0x0000000000007941 */ /* 0x000fea0003800000 */
.L_x_5453:
[----:B------:R-:W-:Y:S05]  /*a1f0*/  @!P0 BRA `(.L_x_5455) ;  /* 0x0000000000048947 */ /* 0x000fea0003800000 */
[----:B------:R-:W-:Y:S01]  /*a200*/  BPT.TRAP 0x1 ;  /* 0x000000040000795c */ /* 0x000fe20000300000 */
.L_x_5455:
[----:B------:R3:W4:Y:S01]  /*a210*/  SYNCS.PHASECHK.TRANS64.TRYWAIT P2, [R20+URZ+0x38850], R7 ;  /* 0x03885007140075a7 */ /* 0x000722000804017f */
[----:B------:R-:W-:Y:S05]  /*a220*/  @!P0 BRA `(.L_x_5456) ;  /* 0x0000000000048947 */ /* 0x000fea0003800000 */
[----:B------:R-:W-:Y:S01]  /*a230*/  BPT.TRAP 0x1 ;  /* 0x000000040000795c */ /* 0x000fe20000300000 */
.L_x_5456:
[----:B------:R-:W5:Y:S02]  /*a240*/  S2R R0, SR_TID.X ;  /* 0x0000000000007919 */ /* 0x000f640000002100 */
[----:B-----5:R-:W-:-:S04]  /*a250*/  LOP3.LUT R0, R0, 0x7f, RZ, 0xc0, !PT ;  /* 0x0000007f00007812 */ /* 0x020fc800078ec0ff */
[----:B------:R-:W-:Y:S01]  /*a260*/  ISETP.NE.AND P1, PT, R0, RZ, PT ;  /* 0x000000ff0000720c */ /* 0x000fe20003f25270 */
[----:B------:R-:W-:-:S05]  /*a270*/  VIADD R0, R18, 0x400 ;  /* 0x0000040012007836 */ /* 0x000fca0000000000 */
[----:B------:R-:W-:Y:S01]  /*a280*/  SHF.R.U32.HI R0, RZ, 0x4, R0 ;  /* 0x00000004ff007819 */ /* 0x000fe20000011600 */
[----:B----4-:R-:W-:Y:S06]  /*a290*/  @P2 BRA `(.L_x_5457) ;  /* 0x0000000000082947 */ /* 0x010fec0003800000 */
[----:B------:R-:W4:Y:S02]  /*a2a0*/  SYNCS.PHASECHK.TRANS64.TRYWAIT P2, [R20+URZ+0x38850], R7 ;  /* 0x03885007140075a7 */ /* 0x000f24000804017f */
[----:B----4-:R-:W-:Y:S05]  /*a2b0*/  @!P2 BRA `(.L_x_5458) ;  /* 0x000001900028a947 */ /* 0x010fea0003800000 */
.L_x_5457:
[----:B------:R-:W-:Y:S01]  /*a2c0*/  LOP3.LUT R0, R0, 0x3fff, RZ, 0xc0, !PT ;  /* 0x00003fff00007812 */ /* 0x000fe200078ec0ff */
[----:B------:R-:W-:Y:S05]  /*a2d0*/  WARPSYNC.ALL ;  /* 0x0000000000007948 */ /* 0x000fea0003800000 */
[----:B------:R-:W-:Y:S01]  /*a2e0*/  LOP3.LUT R191, R0, 0x10000, RZ, 0xfc, !PT ;  /* 0x0001000000bf7812 */ /* 0x000fe200078efcff */
[----:B------:R-:W-:Y:S01]  /*a2f0*/  VIADD R0, R18, 0x26400 ;  /* 0x0002640012007836 */ /* 0x000fe20000000000 */
[----:B--2---:R-:W-:-:S03]  /*a300*/  MOV R3, 0x40000040 ;  /* 0x4000004000037802 */ /* 0x004fc60000000f00 */
[----:B------:R-:W-:Y:S01]  /*a310*/  IMAD R6, R19, 0x1000, R191 ;  /* 0x0000100013067824 */ /* 0x000fe200078e02bf */
[----:B------:R-:W-:Y:S01]  /*a320*/  WARPGROUP.ARRIVE ;  /* 0x00000000000079c5 */ /* 0x000fe20000000000 */
[----:B01-34-:R-:W-:Y:S01]  /*a330*/  IMAD.MOV.U32 R7, RZ, RZ, 0x40000040 ;  /* 0x40000040ff077424 */ /* 0x01bfe200078e00ff */
[----:B------:R-:W-:Y:S01]  /*a340*/  SHF.R.U32.HI R0, RZ, 0x4, R0 ;  /* 0x00000004ff007819 */ /* 0x000fe20000011600 */
[C---:B------:R-:W-:Y:S01]  /*a350*/  VIADD R14, R6.reuse, 0x2 ;  /* 0x00000002060e7836 */ /* 0x040fe20000000000 */
[----:B------:R-:W-:Y:S01]  /*a360*/  R2UR UR6, R6 ;  /* 0x00000000060672ca */ /* 0x000fe200000e0000 */
[----:B------:R-:W-:Y:S01]  /*a370*/  IMAD.MOV.U32 R15, RZ, RZ, 0x40000040 ;  /* 0x40000040ff0f7424 */ /* 0x000fe200078e00ff */
[----:B------:R-:W-:Y:S01]  /*a380*/  LOP3.LUT R0, R0, 0x3fff, RZ, 0xc0, !PT ;  /* 0x00003fff00007812 */ /* 0x000fe200078ec0ff */
[----:B------:R-:W-:Y:S01]  /*a390*/  IMAD.MOV.U32 R57, RZ, RZ, 0x40000040 ;  /* 0x40000040ff397424 */ /* 0x000fe200078e00ff */
[----:B------:R-:W-:Y:S01]  /*a3a0*/  R2UR UR7, R7 ;  /* 0x00000000070772ca */ /* 0x000fe200000e0000 */
[----:B------:R-:W0:Y:S01]  /*a3b0*/  S2R R21, SR_TID.X ;  /* 0x0000000000157919 */ /* 0x000e220000002100 */
[----:B------:R-:W-:Y:S01]  /*a3c0*/  LOP3.LUT R2, R0, 0x10000, RZ, 0xfc, !PT ;  /* 0x0001000000027812 */ /* 0x000fe200078efcff */
[----:B------:R-:W-:Y:S01]  /*a3d0*/  IMAD.MOV.U32 R60, RZ, RZ, 0x4 ;  /* 0x00000004ff3c7424 */ /* 0x000fe200078e00ff */
[----:B------:R-:W-:Y:S01]  /*a3e0*/  R2UR UR5, R3 ;  /* 0x00000000030572ca */ /* 0x000fe200000e0000 */
[----:B------:R-:W-:Y:S01]  /*a3f0*/  IMAD.MOV.U32 R65, RZ, RZ, 0x40000040 ;  /* 0x40000040ff417424 */ /* 0x000fe200078e00ff */
[C---:B------:R-:W-:Y:S01]  /*a400*/  R2UR UR4, R2.reuse ;  /* 0x00000000020472ca */ /* 0x040fe200000e0000 */
[----:B------:R-:W-:-:S02]  /*a410*/  VIADD R56, R2, 0x2 ;  /* 0x0000000202387836 */ /* 0x000fc40000000000 */
[----:B------:R-:W-:Y:S02]  /*a420*/  VIADD R7, R2, 0x800 ;  /* 0x0000080002077836 */ /* 0x000fe40000000000 */
[----:B------:R-:W-:-:S08]  /*a430*/  IMAD.MOV.U32 R63, RZ, RZ, 0x40000040 ;  /* 0x40000040ff3f7424 */ /* 0x000fd000078e00ff */
        /* <DEDUP_REMOVED lines=9> */
[----:B0-----:R-:W-:-:S05]  /*a4d0*/  SHF.R.U32.HI R21, RZ, 0x7, R21 ;  /* 0x00000007ff157819 */ /* 0x001fca0000011615 */
[----:B------:R0:W1:Y:S02]  /*a4e0*/  SHFL.IDX PT, R0, R21, RZ, 0x1f ;  /* 0x00001fff15007589 */ /* 0x00006400000e0000 */
[----:B0-----:R-:W-:Y:S01]  /*a4f0*/  VIADD R21, R6, 0x800 ;  /* 0x0000080006157836 */ /* 0x001fe20000000000 */
        /* <DEDUP_REMOVED lines=21> */
[----:B------:R-:W-:Y:S01]  /*a650*/  R2UR UR4, R56 ;  /* 0x00000000380472ca */ /* 0x000fe200000e0000 */
[----:B------:R-:W-:Y:S01]  /*a660*/  VIADD R56, R2, 0x200 ;  /* 0x0000020002387836 */ /* 0x000fe20000000000 */
        /* <DEDUP_REMOVED lines=64> */
[----:B------:R-:W-:Y:S01]  /*aa70*/  R2UR UR4, R56 ;  /* 0x00000000380472ca */ /* 0x000fe200000e0000 */
[----:B------:R-:W-:Y:S01]  /*aa80*/  VIADD R56, R2, 0x404 ;  /* 0x0000040402387836 */ /* 0x000fe20000000000 */
[----:B------:R-:W-:Y:S01]  /*aa90*/  R2UR UR5, R57 ;  /* 0x00000000390572ca */ /* 0x000fe200000e0000 */
[----:B------:R-:W-:Y:S01]  /*aaa0*/  IMAD.MOV.U32 R57, RZ, RZ, 0x40000040 ;  /* 0x40000040ff397424 */ /* 0x000fe200078e00ff */
        /* <DEDUP_REMOVED lines=60> */
[----:B------:R-:W-:Y:S01]  /*ae70*/  IMAD.IADD R14, R0, 0x1, R7 ;  /* 0x00000001000e7824 */ /* 0x000fe200078e0207 */
[----:B------:R-:W-:Y:S01]  /*ae80*/  R2UR UR7, R15 ;  /* 0x000000000f0772ca */ /* 0x000fe200000e0000 */
[----:B------:R-:W-:Y:S01]  /*ae90*/  IMAD.MOV.U32 R15, RZ, RZ, 0x40000040 ;  /* 0x40000040ff0f7424 */ /* 0x000fe200078e00ff */
[----:B------:R-:W-:Y:S01]  /*aea0*/  R2UR UR4, R56 ;  /* 0x00000000380472ca */ /* 0x000fe200000e0000 */
[----:B------:R-:W-:Y:S01]  /*aeb0*/  IMAD.IADD R56, R0, 0x1, R21 ;  /* 0x0000000100387824 */ /* 0x000fe200078e0215 */
[----:B------:R-:W-:Y:S02]  /*aec0*/  R2UR UR5, R57 ;  /* 0x00000000390572ca */ /* 0x000fe400000e0000 */
        /* <DEDUP_REMOVED lines=22> */
[----:B------:R-:W-:Y:S02]  /*b030*/  IMAD.MOV.U32 R15, RZ, RZ, 0x40000040 ;  /* 0x40000040ff0f7424 */ /* 0x000fe400078e00ff */
[----:B------:R-:W-:-:S05]  /*b040*/  IMAD.MOV.U32 R7, RZ, RZ, 0x28 ;  /* 0x00000028ff077424 */ /* 0x000fca00078e00ff */
[----:B------:R-:W-:-:S04]  /*b050*/  SEL R7, R7, 0x26, P2 ;  /* 0x0000002607077807 */ /* 0x000fc80001000000 */
[----:B------:R-:W-:Y:S01]  /*b060*/  LOP3.LUT R7, R7, 0x6, RZ, 0xc0, !PT ;  /* 0x0000000607077812 */ /* 0x000fe200078ec0ff */
[----:B------:R-:W-:Y:S02]  /*b070*/  WARPGROUP.DEPBAR.LE gsb0, 0x0 ;  /* 0x00008000000079c5 */ /* 0x000fe40000010000 */
[----:B------:R-:W-:-:S06]  /*b080*/  WARPGROUP.ARRIVE ;  /* 0x00000000000079c5 */ /* 0x000fcc0000000000 */
[----:B------:R-:W-:Y:S01]  /*b090*/  HGMMA.64x64x16.F32 R24, gdesc[UR4], R24, gsb0 ;  /* 0x00e00000041879f0 */ /* 0x000fe20008000818 */
[----:B------:R-:W-:Y:S02]  /*b0a0*/  R2UR UR6, R56 ;  /* 0x00000000380672ca */ /* 0x000fe400000e0000 */
[----:B------:R-:W-:Y:S02]  /*b0b0*/  R2UR UR7, R57 ;  /* 0x00000000390772ca */ /* 0x000fe400000e0000 */
[----:B------:R-:W-:Y:S01]  /*b0c0*/  R2UR UR4, R14 ;  /* 0x000000000e0472ca */ /* 0x000fe200000e0000 */
[----:B------:R-:W-:Y:S01]  /*b0d0*/  IMAD.MOV.U32 R14, RZ, RZ, 0xa00 ;  /* 0x00000a00ff0e7424 */ /* 0x000fe200078e00ff */
[----:B------:R-:W-:Y:S01]  /*b0e0*/  R2UR UR5, R15 ;  /* 0x000000000f0572ca */ /* 0x000fe200000e0000 */
[----:B------:R-:W-:Y:S01]  /*b0f0*/  IMAD.MOV.U32 R15, RZ, RZ, 0x40000040 ;  /* 0x40000040ff0f7424 */ /* 0x000fe200078e00ff */
[----:B------:R-:W-:Y:S02]  /*b100*/  MOV R57, 0x40000040 ;  /* 0x4000004000397802 */ /* 0x000fe40000000f00 */
[----:B------:R-:W-:-:S04]  /*b110*/  SEL R14, R14, 0x980, P2 ;  /* 0x000009800e0e7807 */ /* 0x000fc80001000000 */
[----:B------:R-:W-:-:S04]  /*b120*/  LOP3.LUT R14, R14, 0xa00, RZ, 0xc0, !PT ;  /* 0x00000a000e0e7812 */ /* 0x000fc800078ec0ff */
[CC--:B------:R-:W-:Y:S02]  /*b130*/  IADD3 R56, R7.reuse, R14.reuse, R2 ;  /* 0x0000000e07387210 */ /* 0x0c0fe40007ffe002 */
[----:B------:R-:W-:Y:S01]  /*b140*/  IADD3 R14, R7, R14, R6 ;  /* 0x0000000e070e7210 */ /* 0x000fe20007ffe006 */
[----:B------:R-:W-:-:S05]  /*b150*/  IMAD.MOV.U32 R7, RZ, RZ, 0x30 ;  /* 0x00000030ff077424 */ /* 0x000fca00078e00ff */
[----:B------:R-:W-:-:S04]  /*b160*/  SEL R7, R7, 0x2e, P2 ;  /* 0x0000002e07077807 */ /* 0x000fc80001000000 */
[----:B------:R-:W-:Y:S01]  /*b170*/  LOP3.LUT R7, R7, 0x6, RZ, 0xc0, !PT ;  /* 0x0000000607077812 */ /* 0x000fe200078ec0ff */
[----:B------:R-:W-:Y:S02]  /*b180*/  WARPGROUP.DEPBAR.LE gsb0, 0x0 ;  /* 0x00008000000079c5 */ /* 0x000fe40000010000 */
[----:B------:R-:W-:-:S06]  /*b190*/  WARPGROUP.ARRIVE ;  /* 0x00000000000079c5 */ /* 0x000fcc0000000000 */
[----:B------:R-:W-:Y:S01]  /*b1a0*/  HGMMA.64x64x16.F32 R24, gdesc[UR4], R24, gsb0 ;  /* 0x00e00000041879f0 */ /* 0x000fe20008000818 */
[----:B------:R-:W-:Y:S02]  /*b1b0*/  R2UR UR4, R56 ;  /* 0x00000000380472ca */ /* 0x000fe400000e0000 */
[----:B------:R-:W-:Y:S01]  /*b1c0*/  R2UR UR5, R57 ;  /* 0x00000000390572ca */ /* 0x000fe200000e0000 */
[----:B------:R-:W-:Y:S01]  /*b1d0*/  VIADD R57, R6, 0xa00 ;  /* 0x00000a0006397836 */ /* 0x000fe20000000000 */
[----:B------:R-:W-:Y:S02]  /*b1e0*/  R2UR UR6, R14 ;  /* 0x000000000e0672ca */ /* 0x000fe400000e0000 */
[----:B------:R-:W-:Y:S01]  /*b1f0*/  R2UR UR7, R15 ;  /* 0x000000000f0772ca */ /* 0x000fe200000e0000 */
[----:B------:R-:W-:Y:S02]  /*b200*/  VIADD R15, R2, 0xa00 ;  /* 0x00000a00020f7836 */ /* 0x000fe40000000000 */
[----:B------:R-:W-:-:S02]  /*b210*/  IMAD.IADD R64, R0, 0x1, R57 ;  /* 0x0000000100407824 */ /* 0x000fc400078e0239 */
[----:B------:R-:W-:Y:S01]  /*b220*/  IMAD.IADD R62, R0, 0x1, R15 ;  /* 0x00000001003e7824 */ /* 0x000fe200078e020f */
[C---:B------:R-:W-:Y:S01]  /*b230*/  IADD3 R14, R60.reuse, R15, RZ ;  /* 0x0000000f3c0e7210 */ /* 0x040fe20007ffe0ff */
[----:B------:R-:W-:Y:S01]  /*b240*/  IMAD.IADD R56, R60, 0x1, R57 ;  /* 0x000000013c387824 */ /* 0x000fe200078e0239 */
[----:B------:R-:W-:Y:S02]  /*b250*/  WARPGROUP.DEPBAR.LE gsb0, 0x0 ;  /* 0x00008000000079c5 */ /* 0x000fe40000010000 */
[----:B------:R-:W-:-:S06]  /*b260*/  WARPGROUP.ARRIVE ;  /* 0x00000000000079c5 */ /* 0x000fcc0000000000 */
[----:B------:R-:W-:Y:S01]  /*b270*/  HGMMA.64x64x16.F32 R24, gdesc[UR4], R24, gsb0 ;  /* 0x00e00000041879f0 */ /* 0x000fe20008000818 */
[----:B------:R-:W-:Y:S01]  /*b280*/  R2UR UR6, R64 ;  /* 0x00000000400672ca */ /* 0x000fe200000e0000 */
[----:B------:R-:W-:Y:S01]  /*b290*/  IMAD.IADD R64, R58, 0x1, R57 ;  /* 0x000000013a407824 */ /* 0x000fe200078e0239 */
[----:B------:R-:W-:Y:S01]  /*b2a0*/  R2UR UR7, R65 ;  /* 0x00000000410772ca */ /* 0x000fe200000e0000 */
[----:B------:R-:W-:Y:S01]  /*b2b0*/  IMAD.MOV.U32 R65, RZ, RZ, 0x40000040 ;  /* 0x40000040ff417424 */ /* 0x000fe200078e00ff */
[----:B------:R-:W-:Y:S01]  /*b2c0*/  R2UR UR4, R62 ;  /* 0x000000003e0472ca */ /* 0x000fe200000e0000 */
[----:B------:R-:W-:Y:S01]  /*b2d0*/  IMAD.IADD R62, R58, 0x1, R15 ;  /* 0x000000013a3e7824 */ /* 0x000fe200078e020f */
[----:B------:R-:W-:Y:S01]  /*b2e0*/  R2UR UR5, R63 ;  /* 0x000000003f0572ca */ /* 0x000fe200000e0000 */
[----:B------:R-:W-:Y:S02]  /*b2f0*/  IMAD.MOV.U32 R63, RZ, RZ, 0x40000040 ;  /* 0x40000040ff3f7424 */ /* 0x000fe400078e00ff */
[----:B------:R-:W-:-:S02]  /*b300*/  IMAD.MOV.U32 R57, RZ, RZ, 0x40000040 ;  /* 0x40000040ff397424 */ /* 0x000fc400078e00ff */
[----:B------:R-:W-:Y:S01]  /*b310*/  IMAD.MOV.U32 R15, RZ, RZ, 0x40000040 ;  /* 0x40000040ff0f7424 */ /* 0x000fe200078e00ff */
[----:B------:R-:W-:Y:S02]  /*b320*/  WARPGROUP.DEPBAR.LE gsb0, 0x0 ;  /* 0x00008000000079c5 */ /* 0x000fe40000010000 */
[----:B------:R-:W-:-:S06]  /*b330*/  WARPGROUP.ARRIVE ;  /* 0x00000000000079c5 */ /* 0x000fcc0000000000 */
        /* <DEDUP_REMOVED lines=14> */
[----:B------:R-:W-:Y:S01]  /*b420*/  IMAD.MOV.U32 R14, RZ, RZ, 0xc00 ;  /* 0x00000c00ff0e7424 */ /* 0x000fe200078e00ff */
[----:B------:R-:W-:Y:S01]  /*b430*/  R2UR UR5, R15 ;  /* 0x000000000f0572ca */ /* 0x000fe200000e0000 */
[----:B------:R-:W-:-:S03]  /*b440*/  IMAD.MOV.U32 R15, RZ, RZ, 0x40000040 ;  /* 0x40000040ff0f7424 */ /* 0x000fc600078e00ff */
        /* <DEDUP_REMOVED lines=17> */
[----:B------:R-:W-:Y:S02]  /*b560*/  IMAD.IADD R62, R0, 0x1, R15 ;  /* 0x00000001003e7824 */ /* 0x000fe400078e020f */
[C---:B------:R-:W-:Y:S02]  /*b570*/  IMAD.IADD R56, R60.reuse, 0x1, R57 ;  /* 0x000000013c387824 */ /* 0x040fe400078e0239 */
[----:B------:R-:W-:Y:S01]  /*b580*/  IMAD.IADD R14, R60, 0x1, R15 ;  /* 0x000000013c0e7824 */ /* 0x000fe200078e020f */
[----:B------:R-:W-:Y:S02]  /*b590*/  WARPGROUP.DEPBAR.LE gsb0, 0x0 ;  /* 0x00008000000079c5 */ /* 0x000fe40000010000 */
[----:B------:R-:W-:-:S06]  /*b5a0*/  WARPGROUP.ARRIVE ;  /* 0x00000000000079c5 */ /* 0x000fcc0000000000 */
[----:B------:R-:W-:Y:S01]  /*b5b0*/  HGMMA.64x64x16.F32 R24, gdesc[UR4], R24, gsb0 ;  /* 0x00e00000041879f0 */ /* 0x000fe20008000818 */
[----:B------:R-:W-:Y:S02]  /*b5c0*/  R2UR UR6, R64 ;  /* 0x00000000400672ca */ /* 0x000fe400000e0000 */
[----:B------:R-:W-:Y:S01]  /*b5d0*/  R2UR UR7, R65 ;  /* 0x00000000410772ca */ /* 0x000fe200000e0000 */
[----:B------:R-:W-:Y:S01]  /*b5e0*/  IMAD.MOV.U32 R65, RZ, RZ, 0x40000040 ;  /* 0x40000040ff417424 */ /* 0x000fe200078e00ff */
[----:B------:R-:W-:Y:S01]  /*b5f0*/  R2UR UR4, R62 ;  /* 0x000000003e0472ca */ /* 0x000fe200000e0000 */
[C---:B------:R-:W-:Y:S01]  /*b600*/  IMAD.IADD R62, R58.reuse, 0x1, R15 ;  /* 0x000000013a3e7824 */ /* 0x040fe200078e020f */
[----:B------:R-:W-:Y:S01]  /*b610*/  R2UR UR5, R63 ;  /* 0x000000003f0572ca */ /* 0x000fe200000e0000 */
[----:B------:R-:W-:Y:S01]  /*b620*/  IMAD.MOV.U32 R63, RZ, RZ, 0x40000040 ;  /* 0x40000040ff3f7424 */ /* 0x000fe200078e00ff */
[----:B------:R-:W-:Y:S01]  /*b630*/  IADD3 R64, R58, R57, RZ ;  /* 0x000000393a407210 */ /* 0x000fe20007ffe0ff */
[----:B------:R-:W-:-:S02]  /*b640*/  IMAD.MOV.U32 R57, RZ, RZ, 0x40000040 ;  /* 0x40000040ff397424 */ /* 0x000fc400078e00ff */
[----:B------:R-:W-:Y:S01]  /*b650*/  IMAD.MOV.U32 R15, RZ, RZ, 0x40000040 ;  /* 0x40000040ff0f7424 */ /* 0x000fe200078e00ff */
[----:B------:R-:W-:Y:S02]  /*b660*/  WARPGROUP.DEPBAR.LE gsb0, 0x0 ;  /* 0x00008000000079c5 */ /* 0x000fe40000010000 */
[----:B------:R-:W-:-:S06]  /*b670*/  WARPGROUP.ARRIVE ;  /* 0x00000000000079c5 */ /* 0x000fcc0000000000 */
[----:B------:R-:W-:Y:S01]  /*b680*/  HGMMA.64x64x16.F32 R24, gdesc[UR4], R24, gsb0 ;  /* 0x00e00000041879f0 */ /* 0x000fe20008000818 */
[----:B------:R-:W-:Y:S02]  /*b690*/  R2UR UR6, R64 ;  /* 0x00000000400672ca */ /* 0x000fe400000e0000 */
[----:B------:R-:W-:Y:S02]  /*b6a0*/  R2UR UR7, R65 ;  /* 0x00000000410772ca */ /* 0x000fe400000e0000 */
        /* <DEDUP_REMOVED lines=16> */
[----:B------:R-:W-:Y:S02]  /*b7b0*/  IADD3 R14, R7, R14, R6 ;  /* 0x0000000e070e7210 */ /* 0x000fe40007ffe006 */
[----:B------:R-:W-:Y:S01]  /*b7c0*/  IADD3 R7, R2, 0xe00, RZ ;  /* 0x00000e0002077810 */ /* 0x000fe20007ffe0ff */
[----:B------:R-:W-:Y:S02]  /*b7d0*/  WARPGROUP.DEPBAR.LE gsb0, 0x0 ;  /* 0x00008000000079c5 */ /* 0x000fe40000010000 */
[----:B------:R-:W-:-:S06]  /*b7e0*/  WARPGROUP.ARRIVE ;  /* 0x00000000000079c5 */ /* 0x000fcc0000000000 */
[----:B------:R-:W-:Y:S01]  /*b7f0*/  HGMMA.64x64x16.F32 R24, gdesc[UR4], R24, gsb0 ;  /* 0x00e00000041879f0 */ /* 0x000fe20008000818 */
[----:B------:R-:W-:Y:S02]  /*b800*/  R2UR UR4, R56 ;  /* 0x00000000380472ca */ /* 0x000fe400000e0000 */
[----:B------:R-:W-:Y:S01]  /*b810*/  R2UR UR5, R57 ;  /* 0x00000000390572ca */ /* 0x000fe200000e0000 */
[----:B------:R-:W-:Y:S01]  /*b820*/  VIADD R57, R6, 0xe00 ;  /* 0x00000e0006397836 */ /* 0x000fe20000000000 */
[----:B------:R-:W-:Y:S01]  /*b830*/  R2UR UR6, R14 ;  /* 0x000000000e0672ca */ /* 0x000fe200000e0000 */
[C---:B------:R-:W-:Y:S01]  /*b840*/  IMAD.IADD R14, R0.reuse, 0x1, R7 ;  /* 0x00000001000e7824 */ /* 0x040fe200078e0207 */
[----:B------:R-:W-:Y:S01]  /*b850*/  R2UR UR7, R15 ;  /* 0x000000000f0772ca */ /* 0x000fe200000e0000 */
[----:B------:R-:W-:Y:S01]  /*b860*/  IMAD.IADD R62, R0, 0x1, R57 ;  /* 0x00000001003e7824 */ /* 0x000fe200078e0239 */
[----:B------:R-:W-:Y:S01]  /*b870*/  MOV R0, 0x40 ;  /* 0x0000004000007802 */ /* 0x000fe20000000f00 */
[----:B------:R-:W-:-:S02]  /*b880*/  IMAD.MOV.U32 R15, RZ, RZ, 0x40000040 ;  /* 0x40000040ff0f7424 */ /* 0x000fc400078e00ff */
[----:B------:R-:W-:Y:S01]  /*b890*/  IMAD.IADD R56, R60, 0x1, R57 ;  /* 0x000000013c387824 */ /* 0x000fe200078e0239 */
[----:B------:R-:W-:Y:S01]  /*b8a0*/  SEL R0, R0, 0x3e, P2 ;  /* 0x0000003e00007807 */ /* 0x000fe20001000000 */
        /* <DEDUP_REMOVED lines=11> */
[----:B------:R-:W-:Y:S01]  /*b960*/  IMAD.MOV.U32 R57, RZ, RZ, 0x40000040 ;  /* 0x40000040ff397424 */ /* 0x000fe200078e00ff */
[----:B------:R-:W-:-:S02]  /*b970*/  WARPGROUP.DEPBAR.LE gsb0, 0x0 ;  /* 0x00008000000079c5 */ /* 0x000fc40000010000 */
[----:B------:R-:W-:-:S07]  /*b980*/  WARPGROUP.ARRIVE ;  /* 0x00000000000079c5 */ /* 0x000fce0000000000 */
[----:B------:R-:W-:Y:S01]  /*b990*/  HGMMA.64x64x16.F32 R24, gdesc[UR4], R24, gsb0 ;  /* 0x00e00000041879f0 */ /* 0x000fe20008000818 */
[----:B------:R-:W-:Y:S02]  /*b9a0*/  R2UR UR6, R62 ;  /* 0x000000003e0672ca */ /* 0x000fe400000e0000 */
[----:B------:R-:W-:Y:S02]  /*b9b0*/  R2UR UR7, R63 ;  /* 0x000000003f0772ca */ /* 0x000fe400000e0000 */
[----:B------:R-:W-:Y:S01]  /*b9c0*/  R2UR UR4, R14 ;  /* 0x000000000e0472ca */ /* 0x000fe200000e0000 */
[----:B------:R-:W-:Y:S01]  /*b9d0*/  IMAD.IADD R14, R60, 0x1, R7 ;  /* 0x000000013c0e7824 */ /* 0x000fe200078e0207 */
[----:B------:R-:W-:Y:S01]  /*b9e0*/  R2UR UR5, R15 ;  /* 0x000000000f0572ca */ /* 0x000fe200000e0000 */
[----:B------:R-:W-:Y:S01]  /*b9f0*/  IMAD.MOV.U32 R15, RZ, RZ, 0x40000040 ;  /* 0x40000040ff0f7424 */ /* 0x000fe200078e00ff */
[----:B------:R-:W-:Y:S01]  /*ba00*/  LOP3.LUT R7, R0, 0x6, RZ, 0xc0, !PT ;  /* 0x0000000600077812 */ /* 0x000fe200078ec0ff */
[----:B------:R-:W-:-:S05]  /*ba10*/  @!P1 VIADD R0, R20, 0x38840 ;  /* 0x0003884014009836 */ /* 0x000fca0000000000 */
[----:B------:R-:W-:Y:S01]  /*ba20*/  @!P1 PRMT R0, RZ, 0x654, R0 ;  /* 0x00000654ff009816 */ /* 0x000fe20000000000 */
[----:B------:R-:W-:Y:S02]  /*ba30*/  WARPGROUP.DEPBAR.LE gsb0, 0x0 ;  /* 0x00008000000079c5 */ /* 0x000fe40000010000 */
[----:B------:R-:W-:-:S06]  /*ba40*/  WARPGROUP.ARRIVE ;  /* 0x00000000000079c5 */ /* 0x000fcc0000000000 */
[----:B------:R-:W-:Y:S01]  /*ba50*/  HGMMA.64x64x16.F32 R24, gdesc[UR4], R24, gsb0 ;  /* 0x00e00000041879f0 */ /* 0x000fe20008000818 */
[----:B------:R-:W-:Y:S02]  /*ba60*/  R2UR UR6, R56 ;  /* 0x00000000380672ca */ /* 0x000fe400000e0000 */
[----:B------:R-:W-:Y:S01]  /*ba70*/  R2UR UR7, R57 ;  /* 0x00000000390772ca */ /* 0x000fe200000e0000 */
[----:B------:R-:W-:Y:S01]  /*ba80*/  IMAD.MOV.U32 R57, RZ, RZ, 0x40000040 ;  /* 0x40000040ff397424 */ /* 0x000fe200078e00ff */
[----:B------:R-:W-:Y:S01]  /*ba90*/  R2UR UR4, R14 ;  /* 0x000000000e0472ca */ /* 0x000fe200000e0000 */
[----:B------:R-:W-:Y:S01]  /*baa0*/  IMAD.MOV.U32 R14, RZ, RZ, 0x1000 ;  /* 0x00001000ff0e7424 */ /* 0x000fe200078e00ff */
[----:B------:R-:W-:Y:S02]  /*bab0*/  R2UR UR5, R15 ;  /* 0x000000000f0572ca */ /* 0x000fe400000e0000 */
[----:B------:R-:W-:Y:S02]  /*bac0*/  LEA R15, R168, 0xffffffc0, 0x6 ;  /* 0xffffffc0a80f7811 */ /* 0x000fe400078e30ff */
[----:B------:R-:W-:-:S02]  /*bad0*/  SEL R14, R14, 0xf80, P2 ;  /* 0x00000f800e0e7807 */ /* 0x000fc40001000000 */
[----:B------:R-:W-:Y:S02]  /*bae0*/  IADD3 R21, -R185, R23, -R15 ;  /* 0x00000017b9157210 */ /* 0x000fe40007ffe90f */
[----:B------:R-:W-:-:S04]  /*baf0*/  LOP3.LUT R14, R14, 0x1e00, RZ, 0xc0, !PT ;  /* 0x00001e000e0e7812 */ /* 0x000fc800078ec0ff */
[CC--:B------:R-:W-:Y:S02]  /*bb00*/  IADD3 R56, R7.reuse, R14.reuse, R2 ;  /* 0x0000000e07387210 */ /* 0x0c0fe40007ffe002 */
[----:B------:R-:W-:Y:S01]  /*bb10*/  IADD3 R6, R7, R14, R6 ;  /* 0x0000000e07067210 */ /* 0x000fe20007ffe006 */
        /* <DEDUP_REMOVED lines=8> */
[----:B------:R-:W-:-:S04]  /*bba0*/  IMAD.MOV.U32 R7, RZ, RZ, -0x40 ;  /* 0xffffffc0ff077424 */ /* 0x000fc800078e00ff */
[----:B------:R-:W-:-:S04]  /*bbb0*/  IMAD R6, R168, R7, 0x41 ;  /* 0x00000041a8067424 */ /* 0x000fc800078e0207 */
[----:B------:R-:W-:Y:S01]  /*bbc0*/  VIADD R58, R6, 0xffffffff ;  /* 0xffffffff063a7836 */ /* 0x000fe20000000000 */
[----:B------:R-:W-:-:S05]  /*bbd0*/  IADD3 R14, -R184, R6, R23 ;  /* 0x00000006b80e7210 */ /* 0x000fca0007ffe117 */
[----:B------:R-:W-:Y:S01]  /*bbe0*/  IMAD.IADD R14, R14, 0x1, -R185 ;  /* 0x000000010e0e7824 */ /* 0x000fe200078e0ab9 */
[----:B------:R-:W-:Y:S02]  /*bbf0*/  WARPGROUP.DEPBAR.LE gsb0, 0x0 ;  /* 0x00008000000079c5 */ /* 0x000fe40000010000 */
[----:B------:R-:W-:-:S06]  /*bc00*/  WARPGROUP.ARRIVE ;  /* 0x00000000000079c5 */ /* 0x000fcc0000000000 */
[----:B------:R-:W-:Y:S01]  /*bc10*/  HGMMA.64x64x16.F32 R24, gdesc[UR4], R24, gsb0 ;  /* 0x00e00000041879f0 */ /* 0x000fe20008000818 */
[----:B------:R-:W-:Y:S01]  /*bc20*/  ULDC.64 UR4, c[0x0][0xad8] ;  /* 0x0002b60000047ab9 */ /* 0x000fe20000000a00 */
[----:B------:R-:W-:Y:S01]  /*bc30*/  ULDC UR6, c[0x0][0xad4] ;  /* 0x0002b50000067ab9 */ /* 0x000fe20000000800 */
[----:B------:R-:W-:Y:S01]  /*bc40*/  UISETP.GE.AND UP0, UPT, UR5, 0x1, UPT ;  /* 0x000000010500788c */ /* 0x000fe2000bf06270 */
[----:B------:R-:W-:Y:S02]  /*bc50*/  IMAD.U32 R188, RZ, RZ, UR6 ;  /* 0x00000006ffbc7e24 */ /* 0x000fe4000f8e00ff */
[----:B------:R-:W-:Y:S01]  /*bc60*/  VIADD R56, R14, UR4 ;  /* 0x000000040e387c36 */ /* 0x000fe20008000000 */
[----:B------:R-:W-:Y:S02]  /*bc70*/  UP2UR UR46, UPR, URZ, 0x1 ;  /* 0x000000013f2e7883 */ /* 0x000fe40008000000 */
[----:B------:R-:W-:Y:S02]  /*bc80*/  PLOP3.LUT P2, PT, PT, PT, UP0, 0x40, 0x0 ;  /* 0x000000000000781c */ /* 0x000fe40003f4e808 */
        /* <DEDUP_REMOVED lines=20> */
.L_x_5461:
[----:B------:R-:W-:-:S06]  /*bdd0*/  UISETP.NE.AND UP0, UPT, UR5, 0x1, UPT ;  /* 0x000000010500788c */ /* 0x000fcc000bf05270 */
[----:B------:R-:W-:-:S05]  /*bde0*/  PLOP3.LUT P2, PT, PT, PT, UP0, 0x80, 0x0 ;  /* 0x000000000000781c */ /* 0x000fca0003f4f008 */
[----:B------:R-:W-:-:S08]  /*bdf0*/  @UP0 ULDC.64 UR6, c[0x0][0xae0] ;  /* 0x0002b80000060ab9 */ /* 0x000fd00000000a00 */
[----:B------:R-:W-:-:S05]  /*be00*/  @P2 IMAD.HI.U32 R59, R14, UR6, RZ ;  /* 0x000000060e3b2c27 */ /* 0x000fca000f8e00ff */
[----:B------:R-:W-:-:S07]  /*be10*/  @P2 SHF.R.U32.HI R14, RZ, UR7, R59 ;  /* 0x00000007ff0e2c19 */ /* 0x000fce000801163b */
.L_x_5462:
[----:B------:R-:W-:Y:S05]  /*be20*/  BSYNC B0 ;  /* 0x0000000000007941 */ /* 0x000fea0003800000 */
.L_x_5460:
[----:B------:R-:W-:-:S05]  /*be30*/  IMAD R14, R14, UR5, -R15 ;  /* 0x000000050e0e7c24 */ /* 0x000fca000f8e0a0f */
[----:B------:R-:W-:-:S04]  /*be40*/  IADD3 R14, -R185, R14, RZ ;  /* 0x0000000eb90e7210 */ /* 0x000fc80007ffe1ff */
[----:B------:R-:W-:Y:S02]  /*be50*/  VIMNMX R7, R7, R14, !PT ;  /* 0x0000000e07077248 */ /* 0x000fe40007fe0100 */
[----:B------:R-:W-:-:S07]  /*be60*/  VIADDMNMX R6, R14, UR5, R6, PT ;  /* 0x000000050e067c46 */ /* 0x000fce000b800106 */
.L_x_5459:
[C---:B------:R-:W-:Y:S01]  /*be70*/  ISETP.GE.AND P2, PT, R58.reuse, 0x2, PT ;  /* 0x000000023a00780c */ /* 0x040fe20003f46270 */
[----:B------:R-:W-:Y:S01]  /*be80*/  UISETP.NE.AND UP0, UPT, UR46, URZ, UPT ;  /* 0x0000003f2e00728c */ /* 0x000fe2000bf05270 */
[C---:B------:R-:W-:Y:S02]  /*be90*/  ISETP.GE.AND P6, PT, R58.reuse, 0xa, PT ;  /* 0x0000000a3a00780c */ /* 0x040fe40003fc6270 */
        /* <DEDUP_REMOVED lines=10> */
[----:B------:R-:W-:Y:S02]  /*bf40*/  ISETP.LT.OR P5, PT, R6, 0x9, P5 ;  /* 0x000000090600780c */ /* 0x000fe40002fa1670 */
        /* <DEDUP_REMOVED lines=82> */
.L_x_5465:
[----:B------:R-:W-:-:S06]  /*c470*/  UISETP.NE.AND UP0, UPT, UR5, 0x1, UPT ;  /* 0x000000010500788c */ /* 0x000fcc000bf05270 */
[----:B------:R-:W-:-:S05]  /*c480*/  PLOP3.LUT P6, PT, PT, PT, UP0, 0x80, 0x0 ;  /* 0x000000000000781c */ /* 0x000fca0003fcf008 */
[----:B------:R-:W-:-:S08]  /*c490*/  @UP0 ULDC.64 UR6, c[0x0][0xae0] ;  /* 0x0002b80000060ab9 */ /* 0x000fd00000000a00 */
[----:B------:R-:W-:Y:S01]  /*c4a0*/  @P6 IMAD.HI.U32 R21, R14, UR6, RZ ;  /* 0x000000060e156c27 */ /* 0x000fe2000f8e00ff */
[----:B------:R-:W-:-:S13]  /*c4b0*/  PLOP3.LUT P6, PT, PT, PT, UP0, 0x80, 0x0 ;  /* 0x000000000000781c */ /* 0x000fda0003fcf008 */
[----:B------:R-:W-:-:S07]  /*c4c0*/  @P6 SHF.R.U32.HI R14, RZ, UR7, R21 ;  /* 0x00000007ff0e6c19 */ /* 0x000fce0008011615 */
.L_x_5466:
[----:B------:R-:W-:Y:S05]  /*c4d0*/  BSYNC B0 ;  /* 0x0000000000007941 */ /* 0x000fea0003800000 */
.L_x_5464:
[----:B------:R-:W-:-:S04]  /*c4e0*/  IMAD R14, R14, UR5, -R15 ;  /* 0x000000050e0e7c24 */ /* 0x000fc8000f8e0a0f */
[----:B------:R-:W-:-:S05]  /*c4f0*/  IMAD.IADD R14, R14, 0x1, -R185 ;  /* 0x000000010e0e7824 */ /* 0x000fca00078e0ab9 */
[----:B------:R-:W-:Y:S02]  /*c500*/  VIMNMX R7, R7, R14, !PT ;  /* 0x0000000e07077248 */ /* 0x000fe40007fe0100 */
[----:B------:R-:W-:-:S07]  /*c510*/  VIADDMNMX R6, R14, UR5, R6, PT ;  /* 0x000000050e067c46 */ /* 0x000fce000b800106 */
.L_x_5463:
[----:B------:R-:W-:Y:S01]  /*c520*/  ISETP.GT.AND P2, PT, R7, 0x1, !P2 ;  /* 0x000000010700780c */ /* 0x000fe20005744270 */
[----:B------:R-:W-:Y:S01]  /*c530*/  ULDC UR6, c[0x0][0xa80] ;  /* 0x0002a00000067ab9 */ /* 0x000fe20000000800 */
[----:B------:R-:W-:Y:S01]  /*c540*/  FMNMX.FTZ R14, R169, R59, !PT ;  /* 0x0000003ba90e7209 */ /* 0x000fe20007810000 */
[----:B------:R-:W-:Y:S01]  /*c550*/  UISETP.NE.AND UP0, UPT, UR46, URZ, UPT ;  /* 0x0000003f2e00728c */ /* 0x000fe2000bf05270 */
[----:B------:R-:W-:Y:S01]  /*c560*/  BAR.SYNC.DEFER_BLOCKING 0xf, 0x100 ;  /* 0x03c4000000007b1d */ /* 0x000fe20000010000 */
        /* <DEDUP_REMOVED lines=26> */
[C---:B------:R-:W-:Y:S02]  /*c710*/  ISETP.GT.AND P2, PT, R7.reuse, 0x18, !P2 ;  /* 0x000000180700780c */ /* 0x040fe40005744270 */
[----:B------:R-:W-:-:S02]  /*c720*/  ISETP.GT.AND P3, PT, R7, 0x8, !P3 ;  /* 0x000000080700780c */ /* 0x000fc40005f64270 */
[----:B------:R-:W-:Y:S02]  /*c730*/  ISETP.LT.OR P2, PT, R6, 0x19, P2 ;  /* 0x000000190600780c */ /* 0x000fe40001741670 */
[----:B------:R-:W-:Y:S02]  /*c740*/  FMNMX.FTZ R14, R49, R14, !PT ;  /* 0x0000000e310e7209 */ /* 0x000fe40007810000 */
[----:B------:R-:W-:Y:S02]  /*c750*/  FSEL R38, R38, -INF , !P2 ;  /* 0xff80000026267808 */ /* 0x000fe40005000000 */
[----:B------:R-:W-:Y:S02]  /*c760*/  ISETP.NE.AND P2, PT, R36, RZ, PT ;  /* 0x000000ff2400720c */ /* 0x000fe40003f45270 */
[----:B------:R-:W-:Y:S02]  /*c770*/  ISETP.LT.OR P3, PT, R6, 0x9, P3 ;  /* 0x000000090600780c */ /* 0x000fe40001f61670 */
[----:B------:R-:W-:-:S02]  /*c780*/  ISETP.GT.AND P2, PT, R7, 0x19, !P2 ;  /* 0x000000190700780c */ /* 0x000fc40005744270 */
[----:B------:R-:W-:Y:S02]  /*c790*/  FMNMX.FTZ R14, R199, R14, !PT ;  /* 0x0000000ec70e7209 */ /* 0x000fe40007810000 */
[----:B------:R-:W-:Y:S02]  /*c7a0*/  ISETP.LT.OR P2, PT, R6, 0x1a, P2 ;  /* 0x0000001a0600780c */ /* 0x000fe40001741670 */
[----:B------:R-:W-:Y:S02]  /*c7b0*/  FSEL R30, R30, -INF , !P3 ;  /* 0xff8000001e1e7808 */ /* 0x000fe40005800000 */
[----:B------:R-:W-:Y:S02]  /*c7c0*/  FSEL R32, R39, -INF , !P2 ;  /* 0xff80000027207808 */ /* 0x000fe40005000000 */
[----:B------:R-:W-:Y:S02]  /*c7d0*/  ISETP.NE.AND P2, PT, R64, RZ, PT ;  /* 0x000000ff4000720c */ /* 0x000fe40003f45270 */
[----:B------:R-:W-:-:S02]  /*c7e0*/  ISETP.NE.AND P3, PT, R66, RZ, PT ;  /* 0x000000ff4200720c */ /* 0x000fc40003f65270 */
[----:B------:R-:W-:Y:S02]  /*c7f0*/  ISETP.GT.AND P2, PT, R7, 0x20, !P2 ;  /* 0x000000200700780c */ /* 0x000fe40005744270 */
[----:B------:R-:W-:Y:S02]  /*c800*/  FMNMX.FTZ R21, R53, R14, !PT ;  /* 0x0000000e35157209 */ /* 0x000fe40007810000 */
[----:B------:R-:W-:Y:S02]  /*c810*/  ISETP.LT.OR P2, PT, R6, 0x21, P2 ;  /* 0x000000210600780c */ /* 0x000fe40001741670 */
[----:B------:R-:W-:Y:S01]  /*c820*/  ISETP.NE.AND P6, PT, R25, RZ, PT ;  /* 0x000000ff1900720c */ /* 0x000fe20003fc5270 */
[----:B------:R-:W0:Y:S01]  /*c830*/  SHFL.BFLY PT, R14, R21, 0x2, 0x1f ;  /* 0x0c401f00150e7f89 */ /* 0x000e2200000e0000 */
        /* <DEDUP_REMOVED lines=8> */
[C---:B------:R-:W-:Y:S02]  /*c8c0*/  ISETP.GT.AND P2, PT, R7.reuse, 0x28, !P3 ;  /* 0x000000280700780c */ /* 0x040fe40005f44270 */
[----:B------:R-:W-:Y:S02]  /*c8d0*/  ISETP.NE.AND P3, PT, R68, RZ, PT ;  /* 0x000000ff4400720c */ /* 0x000fe40003f65270 */
[----:B------:R-:W-:Y:S02]  /*c8e0*/  ISETP.LT.OR P2, PT, R6, 0x29, P2 ;  /* 0x000000290600780c */ /* 0x000fe40001741670 */
[C---:B------:R-:W-:Y:S02]  /*c8f0*/  ISETP.GT.AND P3, PT, R7.reuse, 0x30, !P3 ;  /* 0x000000300700780c */ /* 0x040fe40005f64270 */
[----:B------:R-:W-:Y:S02]  /*c900*/  FSEL R46, R46, -INF , !P2 ;  /* 0xff8000002e2e7808 */ /* 0x000fe40005000000 */
[----:B------:R-:W-:-:S02]  /*c910*/  ISETP.GT.AND P2, PT, R7, RZ, !P6 ;  /* 0x000000ff0700720c */ /* 0x000fc40007744270 */
[----:B0-----:R-:W-:Y:S01]  /*c920*/  FMNMX.FTZ R25, R21, R14, !PT ;  /* 0x0000000e15197209 */ /* 0x001fe20007810000 */
[----:B------:R-:W-:Y:S01]  /*c930*/  IMAD.U32 R21, RZ, RZ, UR6 ;  /* 0x00000006ff157e24 */ /* 0x000fe2000f8e00ff */
[C---:B------:R-:W-:Y:S02]  /*c940*/  ISETP.LT.OR P2, PT, R6.reuse, 0x1, P2 ;  /* 0x000000010600780c */ /* 0x040fe40001741670 */
[----:B------:R-:W-:Y:S01]  /*c950*/  ISETP.LT.OR P3, PT, R6, 0x31, P3 ;  /* 0x000000310600780c */ /* 0x000fe20001f61670 */
[----:B------:R-:W0:Y:S01]  /*c960*/  SHFL.BFLY PT, R14, R25, 0x1, 0x1f ;  /* 0x0c201f00190e7f89 */ /* 0x000e2200000e0000 */
        /* <DEDUP_REMOVED lines=11> */
[----:B------:R-:W-:Y:S02]  /*ca20*/  FSEL R50, R50, -INF , !P3 ;  /* 0xff80000032327808 */ /* 0x000fe40005800000 */
[----:B------:R-:W-:Y:S02]  /*ca30*/  FMNMX.FTZ R15, R38, R15, !PT ;  /* 0x0000000f260f7209 */ /* 0x000fe40007810000 */
[----:B0-----:R-:W-:Y:S02]  /*ca40*/  FMNMX.FTZ R14, R25, R14, !PT ;  /* 0x0000000e190e7209 */ /* 0x001fe40007810000 */
[----:B------:R-:W-:-:S02]  /*ca50*/  FMNMX.FTZ R15, R32, R15, !PT ;  /* 0x0000000f200f7209 */ /* 0x000fc40007810000 */
[C---:B------:R-:W-:Y:S01]  /*ca60*/  FSETP.NEU.FTZ.AND P2, PT, R14.reuse, -INF , PT ;  /* 0xff8000000e00780b */ /* 0x040fe20003f5d000 */
[----:B------:R-:W-:Y:S01]  /*ca70*/  FMUL.FTZ R25, R14, R21 ;  /* 0x000000150e197220 */ /* 0x000fe20000410000 */
[----:B------:R-:W-:Y:S02]  /*ca80*/  FMNMX.FTZ R15, R42, R15, !PT ;  /* 0x0000000f2a0f7209 */ /* 0x000fe40007810000 */
[----:B------:R-:W-:Y:S02]  /*ca90*/  ISETP.LT.OR P5, PT, R6, 0x39, P5 ;  /* 0x000000390600780c */ /* 0x000fe40002fa1670 */
[----:B------:R-:W-:Y:S02]  /*caa0*/  FMNMX.FTZ R15, R36, R15, !PT ;  /* 0x0000000f240f7209 */ /* 0x000fe40007810000 */
[----:B------:R-:W-:Y:S02]  /*cab0*/  FSEL R52, R25, RZ, P2 ;  /* 0x000000ff19347208 */ /* 0x000fe40001000000 */
[----:B------:R-:W-:-:S02]  /*cac0*/  FMNMX.FTZ R15, R46, R15, !PT ;  /* 0x0000000f2e0f7209 */ /* 0x000fc40007810000 */
        /* <DEDUP_REMOVED lines=26> */
[----:B------:R-:W-:Y:S01]  /*cc70*/  FFMA.FTZ R200, R53, R21, -R52 ;  /* 0x0000001535c87223 */ /* 0x000fe20000010834 */
[----:B------:R-:W-:Y:S01]  /*cc80*/  MUFU.EX2 R169, R169 ;  /* 0x000000a900a97308 */ /* 0x000fe20000000800 */
[----:B------:R-:W-:-:S04]  /*cc90*/  @!P1 IADD3 R20, R20, 0x38860, RZ ;  /* 0x0003886014149810 */ /* 0x000fc80007ffe0ff */
[----:B------:R-:W-:-:S03]  /*cca0*/  @!P1 PRMT R20, RZ, 0x654, R20 ;  /* 0x00000654ff149816 */ /* 0x000fc60000000014 */
[----:B------:R-:W1:Y:S08]  /*ccb0*/  MUFU.EX2 R170, R170 ;  /* 0x000000aa00aa7308 */ /* 0x000e700000000800 */
[----:B------:R-:W-:Y:S01]  /*ccc0*/  MUFU.EX2 R172, R172 ;  /* 0x000000ac00ac7308 */ /* 0x000fe20000000800 */
[----:B0-----:R-:W-:-:S07]  /*ccd0*/  FMNMX.FTZ R6, R15, R6, !PT ;  /* 0x000000060f067209 */ /* 0x001fce0007810000 */
[----:B------:R-:W0:Y:S01]  /*cce0*/  MUFU.EX2 R173, R173 ;  /* 0x000000ad00ad7308 */ /* 0x000e220000000800 */
[----:B-1----:R-:W-:Y:S01]  /*ccf0*/  F2FP.F16.F32.PACK_AB R164, R170, R169 ;  /* 0x000000a9aaa4723e */ /* 0x002fe200000000ff */
[----:B------:R-:W-:Y:S01]  /*cd00*/  FADD.FTZ R169, R169, R170 ;  /* 0x000000aaa9a97221 */ /* 0x000fe20000010000 */
[----:B------:R-:W1:Y:S05]  /*cd10*/  SHFL.BFLY PT, R15, R6, 0x1, 0x1f ;  /* 0x0c201f00060f7f89 */ /* 0x000e6a00000e0000 */
        /* <DEDUP_REMOVED lines=8> */
[-C--:B------:R-:W-:Y:S02]  /*cda0*/  FMUL.FTZ R6, R15, R21.reuse ;  /* 0x000000150f067220 */ /* 0x080fe40000410000 */
[----:B------:R-:W0:Y:S01]  /*cdb0*/  MUFU.EX2 R177, R177 ;  /* 0x000000b100b17308 */ /* 0x000e220000000800 */
[----:B--2---:R-:W-:Y:S01]  /*cdc0*/  F2FP.F16.F32.PACK_AB R160, R175, R174 ;  /* 0x000000aeafa0723e */ /* 0x004fe200000000ff */
[----:B------:R-:W-:Y:S01]  /*cdd0*/  FADD.FTZ R174, R174, R173 ;  /* 0x000000adaeae7221 */ /* 0x000fe20000010000 */
[----:B------:R-:W-:Y:S01]  /*cde0*/  FSEL R7, R6, RZ, P2 ;  /* 0x000000ff06077208 */ /* 0x000fe20001000000 */
[----:B------:R-:W-:Y:S02]  /*cdf0*/  IMAD R6, R19, 0x1000, R193 ;  /* 0x0000100013067824 */ /* 0x000fe400078e02c1 */
[----:B------:R-:W-:Y:S01]  /*ce00*/  FADD.FTZ R175, R175, R174 ;  /* 0x000000aeafaf7221 */ /* 0x000fe20000010000 */
[----:B------:R-:W-:Y:S01]  /*ce10*/  PLOP3.LUT P2, PT, PT, PT, UP0, 0x40, 0x0 ;  /* 0x000000000000781c */ /* 0x000fe20003f4e808 */
        /* <DEDUP_REMOVED lines=17> */
[----:B------:R-:W-:Y:S01]  /*cf30*/  MUFU.EX2 R201, R201 ;  /* 0x000000c900c97308 */ /* 0x000fe20000000800 */
[----:B------:R-:W-:Y:S01]  /*cf40*/  IMAD.MOV.U32 R7, RZ, RZ, 0x40000040 ;  /* 0x40000040ff077424 */ /* 0x000fe200078e00ff */
[----:B0-----:R-:W-:Y:S01]  /*cf50*/  F2FP.F16.F32.PACK_AB R162, R177, R176 ;  /* 0x000000b0b1a2723e */ /* 0x001fe200000000ff */
[----:B------:R-:W-:Y:S01]  /*cf60*/  FADD.FTZ R176, R176, R175 ;  /* 0x000000afb0b07221 */ /* 0x000fe20000010000 */
[----:B------:R-:W-:-:S02]  /*cf70*/  R2UR UR6, R6 ;  /* 0x00000000060672ca */ /* 0x000fc400000e0000 */
[----:B------:R-:W-:Y:S01]  /*cf80*/  R2UR UR7, R7 ;  /* 0x00000000070772ca */ /* 0x000fe200000e0000 */
[----:B------:R-:W-:Y:S01]  /*cf90*/  IMAD.MOV.U32 R7, RZ, RZ, 0x40000040 ;  /* 0x40000040ff077424 */ /* 0x000fe200078e00ff */
[----:B------:R-:W0:Y:S01]  /*cfa0*/  MUFU.EX2 R202, R202 ;  /* 0x000000ca00ca7308 */ /* 0x000e220000000800 */
[----:B------:R-:W-:-:S07]  /*cfb0*/  FADD.FTZ R177, R177, R176 ;  /* 0x000000b0b1b17221 */ /* 0x000fce0000010000 */
        /* <DEDUP_REMOVED lines=30> */
[----:B------:R-:W3:Y:S08]  /*d1a0*/  MUFU.EX2 R224, R224 ;  /* 0x000000e000e07308 */ /* 0x000ef00000000800 */
[----:B------:R-:W4:Y:S01]  /*d1b0*/  MUFU.EX2 R226, R226 ;  /* 0x000000e200e27308 */ /* 0x000f220000000800 */
[----:B0-----:R-:W-:Y:S01]  /*d1c0*/  F2FP.F16.F32.PACK_AB R157, R223, R222 ;  /* 0x000000dedf9d723e */ /* 0x001fe200000000ff */
[----:B------:R-:W-:-:S04]  /*d1d0*/  FADD.FTZ R222, R222, R207 ;  /* 0x000000cfdede7221 */ /* 0x000fc80000010000 */
[----:B------:R-:W-:Y:S02]  /*d1e0*/  FADD.FTZ R223, R223, R222 ;  /* 0x000000dedfdf7221 */ /* 0x000fe40000010000 */
[----:B------:R-:W-:Y:S02]  /*d1f0*/  MUFU.EX2 R182, R182 ;  /* 0x000000b600b67308 */ /* 0x000fe40000000800 */
[----:B---3--:R-:W-:-:S06]  /*d200*/  FADD.FTZ R223, R224, R223 ;  /* 0x000000dfe0df7221 */ /* 0x008fcc0000010000 */
[----:B------:R-:W0:Y:S01]  /*d210*/  MUFU.EX2 R183, R183 ;  /* 0x000000b700b77308 */ /* 0x000e220000000800 */
[C---:B----4-:R-:W-:Y:S01]  /*d220*/  F2FP.F16.F32.PACK_AB R159, R226.reuse, R224 ;  /* 0x000000e0e29f723e */ /* 0x050fe200000000ff */
[----:B------:R-:W-:-:S04]  /*d230*/  FADD.FTZ R226, R226, R223 ;  /* 0x000000dfe2e27221 */ /* 0x000fc80000010000 */
[----:B------:R-:W-:Y:S02]  /*d240*/  STSM.16.M88.4 [R198], R156 ;  /* 0x0000009cc6007844 */ /* 0x000fe40000000200 */
[----:B------:R-:W-:Y:S08]  /*d250*/  MUFU.EX2 R199, R199 ;  /* 0x000000c700c77308 */ /* 0x000ff00000000800 */
[----:B------:R-:W3:Y:S01]  /*d260*/  MUFU.EX2 R200, R200 ;  /* 0x000000c800c87308 */ /* 0x000ee20000000800 */
[----:B0-----:R-:W-:Y:S01]  /*d270*/  F2FP.F16.F32.PACK_AB R152, R183, R182 ;  /* 0x000000b6b798723e */ /* 0x001fe200000000ff */
[----:B------:R-:W-:-:S04]  /*d280*/  FADD.FTZ R182, R182, R181 ;  /* 0x000000b5b6b67221 */ /* 0x000fc80000010000 */
[----:B------:R-:W-:Y:S02]  /*d290*/  FADD.FTZ R182, R183, R182 ;  /* 0x000000b6b7b67221 */ /* 0x000fe40000010000 */
[----:B------:R-:W-:Y:S08]  /*d2a0*/  MUFU.EX2 R227, R227 ;  /* 0x000000e300e37308 */ /* 0x000ff00000000800 */
[----:B------:R-:W0:Y:S01]  /*d2b0*/  MUFU.EX2 R228, R228 ;  /* 0x000000e400e47308 */ /* 0x000e220000000800 */
[----:B---3--:R-:W-:Y:S01]  /*d2c0*/  F2FP.F16.F32.PACK_AB R154, R200, R199 ;  /* 0x000000c7c89a723e */ /* 0x008fe200000000ff */
[----:B------:R-:W-:-:S06]  /*d2d0*/  FADD.FTZ R199, R199, R182 ;  /* 0x000000b6c7c77221 */ /* 0x000fcc0000010000 */
[----:B------:R-:W3:Y:S08]  /*d2e0*/  MUFU.EX2 R229, R229 ;  /* 0x000000e500e57308 */ /* 0x000ef00000000800 */
[----:B------:R-:W4:Y:S01]  /*d2f0*/  MUFU.EX2 R171, R171 ;  /* 0x000000ab00ab7308 */ /* 0x000f220000000800 */
[----:B0-----:R-:W-:Y:S01]  /*d300*/  F2FP.F16.F32.PACK_AB R153, R228, R227 ;  /* 0x000000e3e499723e */ /* 0x001fe200000000ff */
[----:B------:R-:W-:-:S04]  /*d310*/  FADD.FTZ R227, R227, R226 ;  /* 0x000000e2e3e37221 */ /* 0x000fc80000010000 */
[----:B------:R-:W-:-:S04]  /*d320*/  FADD.FTZ R228, R228, R227 ;  /* 0x000000e3e4e47221 */ /* 0x000fc80000010000 */
[----:B---3--:R-:W-:Y:S01]  /*d330*/  FADD.FTZ R228, R229, R228 ;  /* 0x000000e4e5e47221 */ /* 0x008fe20000010000 */
[----:B----4-:R-:W-:-:S05]  /*d340*/  F2FP.F16.F32.PACK_AB R155, R171, R229 ;  /* 0x000000e5ab9b723e */ /* 0x010fca00000000ff */
[----:B------:R0:W-:Y:S01]  /*d350*/  STSM.16.M88.4 [R208], R152 ;  /* 0x00000098d0007844 */ /* 0x0001e20000000200 */
[----:B------:R-:W-:-:S06]  /*d360*/  WARPGROUP.ARRIVE ;  /* 0x00000000000079c5 */ /* 0x000fcc0000000000 */
[----:B------:R-:W-:Y:S03]  /*d370*/  HGMMA.64x256x16.F32 R24, R164, gdesc[UR4].tnspB, RZ, !UPT, gsb0 ;  /* 0x43e00004a4187df0 */ /* 0x000fe6000c0008ff */
[----:B------:R-:W-:Y:S02]  /*d380*/  WARPGROUP.DEPBAR.LE gsb0, 0x0 ;  /* 0x00008000000079c5 */ /* 0x000fe40000010000 */
[----:B-1----:R-:W-:Y:S01]  /*d390*/  VIADD R164, R6, 0x80 ;  /* 0x0000008006a47836 */ /* 0x002fe20000000000 */
        /* <DEDUP_REMOVED lines=8> */
[----:B------:R-:W-:Y:S01]  /*d420*/  WARPGROUP.ARRIVE ;  /* 0x00000000000079c5 */ /* 0x000fe20000000000 */
[----:B------:R-:W-:Y:S02]  /*d430*/  IMAD.MOV.U32 R161, RZ, RZ, 0x40000040 ;  /* 0x40000040ffa17424 */ /* 0x000fe400078e00ff */
[----:B------:R-:W-:Y:S01]  /*d440*/  VIADD R6, R6, 0x180 ;  /* 0x0000018006067836 */ /* 0x000fe20000000000 */
[----:B------:R-:W-:-:S02]  /*d450*/  R2UR UR6, R160 ;  /* 0x00000000a00672ca */ /* 0x000fc400000e0000 */
[----:B------:R-:W-:-:S15]  /*d460*/  R2UR UR7, R161 ;  /* 0x00000000a10772ca */ /* 0x000fde00000e0000 */
[----:B------:R-:W-:-:S01]  /*d470*/  NOP ;  /* 0x0000000000007918 */ /* 0x000fc20000000000 */
[----:B------:R-:W-:Y:S01]  /*d480*/  HGMMA.64x256x16.F32 R24, R156, gdesc[UR4].tnspB, R24, gsb0 ;  /* 0x43e000049c187df0 */ /* 0x000fe20008000818 */
[----:B------:R-:W-:Y:S01]  /*d490*/  R2UR UR6, R6 ;  /* 0x00000000060672ca */ /* 0x000fe200000e0000 */
[----:B------:R-:W-:Y:S01]  /*d4a0*/  IMAD.IADD R6, R23, 0x1, -R184 ;  /* 0x0000000117067824 */ /* 0x000fe200078e0ab8 */
[----:B------:R-:W-:Y:S01]  /*d4b0*/  R2UR UR7, R7 ;  /* 0x00000000070772ca */ /* 0x000fe200000e0000 */
[----:B------:R-:W-:Y:S01]  /*d4c0*/  FADD.FTZ R7, R171, R228 ;  /* 0x000000e4ab077221 */ /* 0x000fe20000010000 */
[----:B------:R-:W-:Y:S02]  /*d4d0*/  WARPGROUP.DEPBAR.LE gsb0, 0x0 ;  /* 0x00008000000079c5 */ /* 0x000fe40000010000 */
[----:B------:R-:W-:-:S15]  /*d4e0*/  WARPGROUP.ARRIVE ;  /* 0x00000000000079c5 */ /* 0x000fde0000000000 */
[----:B------:R-:W-:-:S06]  /*d4f0*/  NOP ;  /* 0x0000000000007918 */ /* 0x000fcc0000000000 */
[----:B------:R-:W-:Y:S03]  /*d500*/  HGMMA.64x256x16.F32 R24, R152, gdesc[UR4].tnspB, R24, gsb0 ;  /* 0x43e0000498187df0 */ /* 0x000fe60008000818 */
[----:B------:R-:W-:Y:S02]  /*d510*/  WARPGROUP.DEPBAR.LE gsb0, 0x0 ;  /* 0x00008000000079c5 */ /* 0x000fe40000010000 */
[----:B------:R1:W-:Y:S06]  /*d520*/  MEMBAR.ALL.CTA ;  /* 0x0000000000007992 */ /* 0x0003ec0000008000 */
[----:B-1----:R-:W1:Y:S01]  /*d530*/  FENCE.VIEW.ASYNC.S ;  /* 0x00000000000073c6 */ /* 0x002e620000000000 */
[----:B0-----:R-:W-:-:S02]  /*d540*/  IMAD R154, R189, 0x40, R6 ;  /* 0x00000040bd9a7824 */ /* 0x001fc400078e0206 */
[----:B------:R-:W-:Y:S02]  /*d550*/  FADD.FTZ R6, R200, R199 ;  /* 0x000000c7c8067221 */ /* 0x000fe40000010000 */
[----:B------:R-:W-:Y:S01]  /*d560*/  VIADD R152, R154, UR4 ;  /* 0x000000049a987c36 */ /* 0x000fe20008000000 */
[----:B-1----:R-:W-:Y:S01]  /*d570*/  NOP ;  /* 0x0000000000007918 */ /* 0x002fe20000000000 */
[----:B------:R-:W-:Y:S06]  /*d580*/  BAR.ARV 0xe, 0x100 ;  /* 0x0384000000007b1d */ /* 0x000fec0000002000 */
[----:B------:R0:W-:Y:S02]  /*d590*/  @!P1 SYNCS.ARRIVE.TRANS64.RED.A1T0 RZ, [R20+URZ], RZ ;  /* 0x000000ff14ff99a7 */ /* 0x0001e4000810043f */
[----:B0-----:R-:W-:Y:S01]  /*d5a0*/  VIADD R20, R168, 0xfffffffe ;  /* 0xfffffffea8147836 */ /* 0x001fe20000000000 */
        /* <DEDUP_REMOVED lines=13> */
.L_x_5469:
[----:B------:R-:W-:-:S06]  /*d680*/  UISETP.NE.AND UP0, UPT, UR5, 0x1, UPT ;  /* 0x000000010500788c */ /* 0x000fcc000bf05270 */
[----:B------:R-:W-:-:S05]  /*d690*/  PLOP3.LUT P2, PT, PT, PT, UP0, 0x80, 0x0 ;  /* 0x000000000000781c */ /* 0x000fca0003f4f008 */
[----:B------:R-:W-:-:S08]  /*d6a0*/  @UP0 ULDC.64 UR6, c[0x0][0xae0] ;  /* 0x0002b80000060ab9 */ /* 0x000fd00000000a00 */
[----:B------:R-:W-:-:S05]  /*d6b0*/  @P2 IMAD.HI.U32 R154, R153, UR6, RZ ;  /* 0x00000006999a2c27 */ /* 0x000fca000f8e00ff */
[----:B------:R-:W-:-:S07]  /*d6c0*/  @P2 SHF.R.U32.HI R153, RZ, UR7, R154 ;  /* 0x00000007ff992c19 */ /* 0x000fce000801169a */
.L_x_5470:
[----:B------:R-:W-:Y:S05]  /*d6d0*/  BSYNC B0 ;  /* 0x0000000000007941 */ /* 0x000fea0003800000 */
.L_x_5468:
[----:B------:R-:W-:-:S04]  /*d6e0*/  IMAD.U32 R154, RZ, RZ, UR5 ;  /* 0x00000005ff9a7e24 */ /* 0x000fc8000f8e00ff */
[----:B------:R-:W-:-:S05]  /*d6f0*/  IMAD R153, R153, R154, UR5 ;  /* 0x0000000599997e24 */ /* 0x000fca000f8e029a */
[----:B------:R-:W-:-:S07]  /*d700*/  VIMNMX R152, R152, R153, PT ;  /* 0x0000009998987248 */ /* 0x000fce0003fe0100 */
.L_x_5467:
[----:B------:R-:W-:Y:S01]  /*d710*/  SHF.R.S32.HI R153, RZ, 0x1f, R152 ;  /* 0x0000001fff997819 */ /* 0x000fe20000011498 */
[----:B------:R-:W-:Y:S01]  /*d720*/  ULDC UR38, c[0x0][0xadc] ;  /* 0x0002b70000267ab9 */ /* 0x000fe20000000800 */
[----:B------:R-:W-:Y:S01]  /*d730*/  ULDC UR41, c[0x0][0xadc] ;  /* 0x0002b70000297ab9 */ /* 0x000fe20000000800 */
[----:B------:R-:W-:Y:S01]  /*d740*/  ULDC UR42, c[0x0][0xad4] ;  /* 0x0002b500002a7ab9 */ /* 0x000fe20000000800 */
[----:B------:R-:W-:Y:S01]  /*d750*/  LEA.HI R153, R153, R152, RZ, 0x6 ;  /* 0x0000009899997211 */ /* 0x000fe200078f30ff */
[----:B------:R-:W-:Y:S01]  /*d760*/  ULDC UR44, c[0x0][0xad4] ;  /* 0x0002b500002c7ab9 */ /* 0x000fe20000000800 */
[----:B------:R-:W-:Y:S01]  /*d770*/  ULDC UR37, c[0x0][0xa80] ;  /* 0x0002a00000257ab9 */ /* 0x000fe20000000800 */
[----:B------:R-:W-:Y:S01]  /*d780*/  ULDC UR40, c[0x0][0xa80] ;  /* 0x0002a00000287ab9 */ /* 0x000fe20000000800 */
[----:B------:R-:W-:Y:S01]  /*d790*/  SHF.R.S32.HI R153, RZ, 0x6, R153 ;  /* 0x00000006ff997819 */ /* 0x000fe20000011499 */
[----:B------:R-:W-:Y:S01]  /*d7a0*/  ULDC UR39, c[0x0][0xa80] ;  /* 0x0002a00000277ab9 */ /* 0x000fe20000000800 */
[----:B------:R-:W-:Y:S01]  /*d7b0*/  ULDC UR43, c[0x0][0xad8] ;  /* 0x0002b600002b7ab9 */ /* 0x000fe20000000800 */
[----:B------:R-:W-:Y:S01]  /*d7c0*/  ULDC UR45, c[0x0][0xad8] ;  /* 0x0002b600002d7ab9 */ /* 0x000fe20000000800 */
[----:B------:R-:W-:Y:S01]  /*d7d0*/  VIMNMX R210, R212, R153, !PT ;  /* 0x00000099d4d27248 */ /* 0x000fe20007fe0100 */
[----:B------:R-:W-:Y:S03]  /*d7e0*/  BSSY B1, `(.L_x_5471) ;  /* 0x00003d5000017945 */ /* 0x000fe60003800000 */
[----:B------:R-:W-:-:S13]  /*d7f0*/  ISETP.GE.AND P2, PT, R20, R210, PT ;  /* 0x000000d21400720c */ /* 0x000fda0003f46270 */
[----:B------:R-:W-:Y:S05]  /*d800*/  @!P2 BRA `(.L_x_5472) ;  /* 0x0000003c0048a947 */ /* 0x000fea0003800000 */
[----:B------:R-:W-:Y:S01]  /*d810*/  IADD3 R200, R0, R23, -R184 ;  /* 0x0000001700c87210 */ /* 0x000fe20007ffe8b8 */
[----:B------:R-:W-:Y:S04]  /*d820*/  BSSY B0, `(.L_x_5473) ;  /* 0x00003cc000007945 */ /* 0x000fe80003800000 */
[----:B------:R-:W-:-:S07]  /*d830*/  VIADD R200, R200, 0x8 ;  /* 0x00000008c8c87836 */ /* 0x000fce0000000000 */
.L_x_5492:
[----:B------:R-:W-:-:S05]  /*d840*/  VIADD R201, R19, 0x1 ;  /* 0x0000000113c97836 */ /* 0x000fca0000000000 */
[----:B------:R-:W-:-:S04]  /*d850*/  ISETP.NE.AND P2, PT, R201, 0x2, PT ;  /* 0x00000002c900780c */ /* 0x000fc80003f45270 */
[----:B------:R-:W-:Y:S02]  /*d860*/  SEL R21, RZ, 0x1, P2 ;  /* 0x00000001ff157807 */ /* 0x000fe40001000000 */
[----:B------:R-:W-:Y:S02]  /*d870*/  SEL R201, R201, RZ, P2 ;  /* 0x000000ffc9c97207 */ /* 0x000fe40001000000 */
[----:B------:R-:W-:Y:S01]  /*d880*/  LOP3.LUT R22, R22, R21, RZ, 0x3c, !PT ;  /* 0x0000001516167212 */ /* 0x000fe200078e3cff */
[----:B0-----:R-:W-:Y:S06]  /*d890*/  @!P0 BRA `(.L_x_5474) ;  /* 0x0000000000048947 */ /* 0x001fec0003800000 */
[----:B------:R-:W-:Y:S01]  /*d8a0*/  BPT.TRAP 0x1 ;  /* 0x000000040000795c */ /* 0x000fe20000300000 */
.L_x_5474:
[----:B------:R-:W-:Y:S01]  /*d8b0*/  IMAD R199, R201, 0x8, R18 ;  /* 0x00000008c9c77824 */ /* 0x000fe200078e0212 */
[----:B------:R-:W-:-:S04]  /*d8c0*/  SHF.L.U32 R188, R22, 0x1f, RZ ;  /* 0x0000001f16bc7819 */ /* 0x000fc800000006ff */
[----:B------:R0:W1:Y:S01]  /*d8d0*/  SYNCS.PHASECHK.TRANS64.TRYWAIT P2, [R199+URZ+0x38830], R188 ;  /* 0x038830bcc70075a7 */ /* 0x000062000804017f */
[----:B------:R-:W-:Y:S05]  /*d8e0*/  @!P0 BRA `(.L_x_5475) ;  /* 0x0000000000048947 */ /* 0x000fea0003800000 */
[----:B------:R-:W-:Y:S01]  /*d8f0*/  BPT.TRAP 0x1 ;  /* 0x000000040000795c */ /* 0x000fe20000300000 */
.L_x_5475:
[----:B------:R-:W-:Y:S01]  /*d900*/  BSSY B2, `(.L_x_5476) ;  /* 0x0000006000027945 */ /* 0x000fe20003800000 */
[----:B------:R-:W-:Y:S02]  /*d910*/  IMAD R202, R201, 0x200, R190 ;  /* 0x00000200c9ca7824 */ /* 0x000fe400078e02be */
[----:B------:R-:W-:Y:S01]  /*d920*/  IMAD.MOV.U32 R203, RZ, RZ, 0x40000040 ;  /* 0x40000040ffcb7424 */ /* 0x000fe200078e00ff */
[----:B-1----:R-:W-:Y:S06]  /*d930*/  @P2 BRA `(.L_x_5477) ;  /* 0x0000000000082947 */ /* 0x002fec0003800000 */
[----:B------:R-:W1:Y:S02]  /*d940*/  SYNCS.PHASECHK.TRANS64.TRYWAIT P2, [R199+URZ+0x38830], R188 ;  /* 0x038830bcc70075a7 */ /* 0x000e64000804017f */
[----:B-1----:R-:W-:Y:S05]  /*d950*/  @!P2 BRA `(.L_x_5478) ;  /* 0x000001580094a947 */ /* 0x002fea0003800000 */
.L_x_5477:
[----:B------:R-:W-:Y:S05]  /*d960*/  BSYNC B2 ;  /* 0x0000000000027941 */ /* 0x000fea0003800000 */
.L_x_5476:
[----:B------:R-:W-:Y:S01]  /*d970*/  R2UR UR6, R202 ;  /* 0x00000000ca0672ca */ /* 0x000fe200000e0000 */
[----:B------:R-:W-:Y:S01]  /*d980*/  WARPGROUP.ARRIVE ;  /* 0x00000000000079c5 */ /* 0x000fe20000000000 */
[----:B------:R-:W-:Y:S01]  /*d990*/  R2UR UR7, R203 ;  /* 0x00000000cb0772ca */ /* 0x000fe200000e0000 */
[----:B------:R-:W-:Y:S01]  /*d9a0*/  IMAD.MOV.U32 R205, RZ, RZ, 0x40000040 ;  /* 0x40000040ffcd7424 */ /* 0x000fe200078e00ff */
[----:B------:R-:W-:Y:S01]  /*d9b0*/  R2UR UR4, R4 ;  /* 0x00000000040472ca */ /* 0x000fe200000e0000 */
[----:B------:R-:W-:Y:S01]  /*d9c0*/  IMAD.MOV.U32 R203, RZ, RZ, 0x40000040 ;  /* 0x40000040ffcb7424 */ /* 0x000fe200078e00ff */
[----:B------:R-:W-:Y:S02]  /*d9d0*/  R2UR UR5, R5 ;  /* 0x00000000050572ca */ /* 0x000fe400000e0000 */
[----:B------:R-:W-:-:S11]  /*d9e0*/  IADD3 R204, R202, 0x2, RZ ;  /* 0x00000002cacc7810 */ /* 0x000fd60007ffe0ff */
        /* <DEDUP_REMOVED lines=28> */
.L_x_5479:
[----:B------:R2:W3:Y:S01]  /*dbb0*/  SYNCS.PHASECHK.TRANS64.TRYWAIT P2, [R199+URZ+0x38850], R188 ;  /* 0x038850bcc70075a7 */ /* 0x0004e2000804017f */
[----:B------:R-:W-:Y:S05]  /*dbc0*/  @!P0 BRA `(.L_x_5480) ;  /* 0x0000000000048947 */ /* 0x000fea0003800000 */
[----:B------:R-:W-:Y:S01]  /*dbd0*/  BPT.TRAP 0x1 ;  /* 0x000000040000795c */ /* 0x000fe20000300000 */
.L_x_5480:
[----:B------:R-:W-:Y:S04]  /*dbe0*/  BSSY B2, `(.L_x_5481) ;  /* 0x0000004000027945 */ /* 0x000fe80003800000 */
[----:B---3--:R-:W-:Y:S05]  /*dbf0*/  @P2 BRA `(.L_x_5482) ;  /* 0x0000000000082947 */ /* 0x008fea0003800000 */
[----:B------:R-:W3:Y:S02]  /*dc00*/  SYNCS.PHASECHK.TRANS64.TRYWAIT P2, [R199+URZ+0x38850], R188 ;  /* 0x038850bcc70075a7 */ /* 0x000ee4000804017f */
[----:B---3--:R-:W-:Y:S05]  /*dc10*/  @!P2 BRA `(.L_x_5483) ;  /* 0x0000015400f8a947 */ /* 0x008fea0003800000 */
.L_x_5482:
[----:B------:R-:W-:Y:S05]  /*dc20*/  BSYNC B2 ;  /* 0x0000000000027941 */ /* 0x000fea0003800000 */
.L_x_5481:
[----:B------:R-:W-:Y:S01]  /*dc30*/  IMAD R202, R201, 0x1000, R191 ;  /* 0x00001000c9ca7824 */ /* 0x000fe200078e02bf */
[----:B------:R-:W-:Y:S01]  /*dc40*/  R2UR UR4, R2 ;  /* 0x00000000020472ca */ /* 0x000fe200000e0000 */
[----:B------:R-:W-:Y:S01]  /*dc50*/  IMAD.MOV.U32 R203, RZ, RZ, 0x40000040 ;  /* 0x40000040ffcb7424 */ /* 0x000fe200078e00ff */
[----:B------:R-:W-:Y:S01]  /*dc60*/  R2UR UR5, R3 ;  /* 0x00000000030572ca */ /* 0x000fe200000e0000 */
[----:B------:R-:W-:Y:S01]  /*dc70*/  WARPGROUP.ARRIVE ;  /* 0x00000000000079c5 */ /* 0x000fe20000000000 */
[----:B------:R-:W-:Y:S01]  /*dc80*/  R2UR UR6, R202 ;  /* 0x00000000ca0672ca */ /* 0x000fe200000e0000 */
[----:B------:R-:W-:Y:S01]  /*dc90*/  VIADD R204, R2, 0x2 ;  /* 0x0000000202cc7836 */ /* 0x000fe20000000000 */
[----:B------:R-:W-:Y:S01]  /*dca0*/  R2UR UR7, R203 ;  /* 0x00000000cb0772ca */ /* 0x000fe200000e0000 */
[----:B------:R-:W-:Y:S02]  /*dcb0*/  IMAD.MOV.U32 R205, RZ, RZ, 0x40000040 ;  /* 0x40000040ffcd7424 */ /* 0x000fe400078e00ff */
[----:B------:R-:W4:Y:S01]  /*dcc0*/  S2R R21, SR_TID.X ;  /* 0x0000000000157919 */ /* 0x000f220000002100 */
[----:B------:R-:W-:Y:S01]  /*dcd0*/  VIADD R206, R202, 0x800 ;  /* 0x00000800cace7836 */ /* 0x000fe20000000000 */
[----:B------:R-:W-:Y:S01]  /*dce0*/  UISETP.NE.AND UP0, UPT, UR46, URZ, UPT ;  /* 0x0000003f2e00728c */ /* 0x000fe2000bf05270 */
[----:B------:R-:W-:-:S02]  /*dcf0*/  VIADD R207, R2, 0x800 ;  /* 0x0000080002cf7836 */ /* 0x000fc40000000000 */
[----:B0123--:R-:W-:-:S05]  /*dd00*/  IMAD.MOV.U32 R188, RZ, RZ, 0x4 ;  /* 0x00000004ffbc7424 */ /* 0x00ffca00078e00ff */
        /* <DEDUP_REMOVED lines=8> */
[----:B------:R-:W-:Y:S02]  /*dd90*/  MOV R205, 0x40000040 ;  /* 0x4000004000cd7802 */ /* 0x000fe40000000f00 */
[----:B----4-:R-:W-:-:S06]  /*dda0*/  SHF.R.U32.HI R21, RZ, 0x7, R21 ;  /* 0x00000007ff157819 */ /* 0x010fcc0000011615 */
[----:B------:R-:W0:Y:S02]  /*ddb0*/  SHFL.IDX PT, R21, R21, RZ, 0x1f ;  /* 0x00001fff15157589 */ /* 0x000e2400000e0000 */
[----:B0-----:R-:W-:-:S04]  /*ddc0*/  ISETP.GT.AND P2, PT, R21, 0x7f, PT ;  /* 0x0000007f1500780c */ /* 0x001fc80003f44270 */
        /* <DEDUP_REMOVED lines=42> */
[----:B------:R-:W-:Y:S02]  /*e070*/  IADD3 R204, R202, 0x202, RZ ;  /* 0x00000202cacc7810 */ /* 0x000fe40007ffe0ff */
[----:B------:R-:W-:Y:S01]  /*e080*/  R2UR UR7, R205 ;  /* 0x00000000cd0772ca */ /* 0x000fe200000e0000 */
[----:B------:R-:W-:Y:S01]  /*e090*/  IMAD.MOV.U32 R205, RZ, RZ, 0x40000040 ;  /* 0x40000040ffcd7424 */ /* 0x000fe200078e00ff */
[----:B------:R-:W-:Y:S01]  /*e0a0*/  R2UR UR6, R204 ;  /* 0x00000000cc0672ca */ /* 0x000fe200000e0000 */
[----:B------:R-:W-:Y:S01]  /*e0b0*/  VIADD R204, R2, 0x204 ;  /* 0x0000020402cc7836 */ /* 0x000fe20000000000 */
        /* <DEDUP_REMOVED lines=65> */
[----:B------:R-:W-:Y:S01]  /*e4d0*/  IADD3 R204, R2, 0x600, RZ ;  /* 0x0000060002cc7810 */ /* 0x000fe20007ffe0ff */
        /* <DEDUP_REMOVED lines=73> */
[----:B------:R-:W-:Y:S01]  /*e970*/  R2UR UR6, R204 ;  /* 0x00000000cc0672ca */ /* 0x000fe200000e0000 */
[----:B------:R-:W-:Y:S01]  /*e980*/  IMAD.MOV.U32 R204, RZ, RZ, 0x28 ;  /* 0x00000028ffcc7424 */ /* 0x000fe200078e00ff */
[----:B------:R-:W-:Y:S01]  /*e990*/  R2UR UR7, R205 ;  /* 0x00000000cd0772ca */ /* 0x000fe200000e0000 */
[----:B------:R-:W-:-:S03]  /*e9a0*/  IMAD.MOV.U32 R205, RZ, RZ, 0xa00 ;  /* 0x00000a00ffcd7424 */ /* 0x000fc600078e00ff */
[----:B------:R-:W-:Y:S02]  /*e9b0*/  SEL R204, R204, 0x26, P2 ;  /* 0x00000026cccc7807 */ /* 0x000fe40001000000 */
[----:B------:R-:W-:Y:S02]  /*e9c0*/  SEL R205, R205, 0x980, P2 ;  /* 0x00000980cdcd7807 */ /* 0x000fe40001000000 */
[----:B------:R-:W-:Y:S02]  /*e9d0*/  LOP3.LUT R207, R204, 0x6, RZ, 0xc0, !PT ;  /* 0x00000006cccf7812 */ /* 0x000fe400078ec0ff */
[----:B------:R-:W-:-:S04]  /*e9e0*/  LOP3.LUT R205, R205, 0xa00, RZ, 0xc0, !PT ;  /* 0x00000a00cdcd7812 */ /* 0x000fc800078ec0ff */
[CC--:B------:R-:W-:Y:S02]  /*e9f0*/  IADD3 R204, R207.reuse, R205.reuse, R2 ;  /* 0x000000cdcfcc7210 */ /* 0x0c0fe40007ffe002 */
[----:B------:R-:W-:Y:S01]  /*ea00*/  IADD3 R206, R207, R205, R202 ;  /* 0x000000cdcfce7210 */ /* 0x000fe20007ffe0ca */
[----:B------:R-:W-:Y:S02]  /*ea10*/  IMAD.MOV.U32 R205, RZ, RZ, 0x40000040 ;  /* 0x40000040ffcd7424 */ /* 0x000fe400078e00ff */
[----:B------:R-:W-:Y:S01]  /*ea20*/  IMAD.MOV.U32 R207, RZ, RZ, 0x40000040 ;  /* 0x40000040ffcf7424 */ /* 0x000fe200078e00ff */
[----:B------:R-:W-:Y:S02]  /*ea30*/  WARPGROUP.DEPBAR.LE gsb0, 0x0 ;  /* 0x00008000000079c5 */ /* 0x000fe40000010000 */
[----:B------:R-:W-:-:S06]  /*ea40*/  WARPGROUP.ARRIVE ;  /* 0x00000000000079c5 */ /* 0x000fcc0000000000 */
[----:B------:R-:W-:Y:S01]  /*ea50*/  HGMMA.64x64x16.F32 R152, gdesc[UR4], R152, gsb0 ;  /* 0x00e00000049879f0 */ /* 0x000fe20008000898 */
[----:B------:R-:W-:Y:S02]  /*ea60*/  R2UR UR4, R204 ;  /* 0x00000000cc0472ca */ /* 0x000fe400000e0000 */
[----:B------:R-:W-:Y:S01]  /*ea70*/  R2UR UR5, R205 ;  /* 0x00000000cd0572ca */ /* 0x000fe200000e0000 */
[----:B------:R-:W-:Y:S01]  /*ea80*/  IMAD.MOV.U32 R205, RZ, RZ, 0x40000040 ;  /* 0x40000040ffcd7424 */ /* 0x000fe200078e00ff */
[----:B------:R-:W-:Y:S01]  /*ea90*/  R2UR UR6, R206 ;  /* 0x00000000ce0672ca */ /* 0x000fe200000e0000 */
[----:B------:R-:W-:Y:S01]  /*eaa0*/  VIADD R206, R2, 0xa00 ;  /* 0x00000a0002ce7836 */ /* 0x000fe20000000000 */
[----:B------:R-:W-:Y:S01]  /*eab0*/  R2UR UR7, R207 ;  /* 0x00000000cf0772ca */ /* 0x000fe200000e0000 */
[----:B------:R-:W-:Y:S02]  /*eac0*/  VIADD R207, R202, 0xa00 ;  /* 0x00000a00cacf7836 */ /* 0x000fe40000000000 */
[----:B------:R-:W-:Y:S01]  /*ead0*/  IMAD.IADD R204, R206, 0x1, R21 ;  /* 0x00000001cecc7824 */ /* 0x000fe200078e0215 */
[----:B------:R-:W-:-:S02]  /*eae0*/  WARPGROUP.DEPBAR.LE gsb0, 0x0 ;  /* 0x00008000000079c5 */ /* 0x000fc40000010000 */
[----:B------:R-:W-:-:S07]  /*eaf0*/  WARPGROUP.ARRIVE ;  /* 0x00000000000079c5 */ /* 0x000fce0000000000 */
        /* <DEDUP_REMOVED lines=37> */
[----:B------:R-:W-:Y:S01]  /*ed50*/  IMAD.MOV.U32 R205, RZ, RZ, 0x40000040 ;  /* 0x40000040ffcd7424 */ /* 0x000fe200078e00ff */
[----:B------:R-:W-:Y:S01]  /*ed60*/  MOV R207, 0x40000040 ;  /* 0x4000004000cf7802 */ /* 0x000fe20000000f00 */
        /* <DEDUP_REMOVED lines=69> */
[----:B------:R-:W-:Y:S02]  /*f1c0*/  IMAD.MOV.U32 R205, RZ, RZ, 0x40000040 ;  /* 0x40000040ffcd7424 */ /* 0x000fe400078e00ff */
[----:B------:R-:W-:Y:S01]  /*f1d0*/  IMAD.MOV.U32 R21, RZ, RZ, 0x40 ;  /* 0x00000040ff157424 */ /* 0x000fe200078e00ff */
[----:B------:R-:W-:Y:S01]  /*f1e0*/  R2UR UR4, R204 ;  /* 0x00000000cc0472ca */ /* 0x000fe200000e0000 */
[----:B------:R-:W-:Y:S01]  /*f1f0*/  IMAD.IADD R204, R207, 0x1, R203 ;  /* 0x00000001cfcc7824 */ /* 0x000fe200078e02cb */
[----:B------:R-:W-:Y:S02]  /*f200*/  R2UR UR5, R205 ;  /* 0x00000000cd0572ca */ /* 0x000fe400000e0000 */
[----:B------:R-:W-:-:S02]  /*f210*/  MOV R205, 0x40000040 ;  /* 0x4000004000cd7802 */ /* 0x000fc40000000f00 */
[----:B------:R-:W-:-:S04]  /*f220*/  SEL R21, R21, 0x3e, P2 ;  /* 0x0000003e15157807 */ /* 0x000fc80001000000 */
[----:B------:R-:W-:Y:S01]  /*f230*/  LOP3.LUT R21, R21, 0x6, RZ, 0xc0, !PT ;  /* 0x0000000615157812 */ /* 0x000fe200078ec0ff */
[----:B------:R-:W-:Y:S02]  /*f240*/  WARPGROUP.DEPBAR.LE gsb0, 0x0 ;  /* 0x00008000000079c5 */ /* 0x000fe40000010000 */
[----:B------:R-:W-:-:S06]  /*f250*/  WARPGROUP.ARRIVE ;  /* 0x00000000000079c5 */ /* 0x000fcc0000000000 */
[----:B------:R-:W-:Y:S01]  /*f260*/  HGMMA.64x64x16.F32 R152, gdesc[UR4], R152, gsb0 ;  /* 0x00e00000049879f0 */ /* 0x000fe20008000898 */
[----:B------:R-:W-:Y:S01]  /*f270*/  R2UR UR4, R204 ;  /* 0x00000000cc0472ca */ /* 0x000fe200000e0000 */
[--C-:B------:R-:W-:Y:S01]  /*f280*/  IMAD.IADD R204, R203, 0x1, R206.reuse ;  /* 0x00000001cbcc7824 */ /* 0x100fe200078e02ce */
[----:B------:R-:W-:Y:S01]  /*f290*/  R2UR UR5, R205 ;  /* 0x00000000cd0572ca */ /* 0x000fe200000e0000 */
[----:B------:R-:W-:Y:S02]  /*f2a0*/  IMAD.MOV.U32 R205, RZ, RZ, 0x40000040 ;  /* 0x40000040ffcd7424 */ /* 0x000fe400078e00ff */
[----:B------:R-:W-:Y:S01]  /*f2b0*/  IMAD.IADD R206, R188, 0x1, R206 ;  /* 0x00000001bcce7824 */ /* 0x000fe200078e02ce */
[----:B------:R-:W-:Y:S01]  /*f2c0*/  R2UR UR6, R204 ;  /* 0x00000000cc0672ca */ /* 0x000fe200000e0000 */
[----:B------:R-:W-:Y:S01]  /*f2d0*/  IMAD.IADD R204, R207, 0x1, R188 ;  /* 0x00000001cfcc7824 */ /* 0x000fe200078e02bc */
[----:B------:R-:W-:Y:S01]  /*f2e0*/  R2UR UR7, R205 ;  /* 0x00000000cd0772ca */ /* 0x000fe200000e0000 */
[----:B------:R-:W-:-:S02]  /*f2f0*/  IMAD.MOV.U32 R205, RZ, RZ, 0x40000040 ;  /* 0x40000040ffcd7424 */ /* 0x000fc400078e00ff */
[----:B------:R-:W-:Y:S02]  /*f300*/  IMAD.MOV.U32 R207, RZ, RZ, 0x40000040 ;  /* 0x40000040ffcf7424 */ /* 0x000fe400078e00ff */
[----:B------:R-:W-:Y:S02]  /*f310*/  IMAD.MOV.U32 R188, RZ, RZ, 0x1000 ;  /* 0x00001000ffbc7424 */ /* 0x000fe400078e00ff */
[----:B------:R-:W-:-:S03]  /*f320*/  IMAD.MOV.U32 R203, RZ, RZ, 0x40000040 ;  /* 0x40000040ffcb7424 */ /* 0x000fc600078e00ff */
[----:B------:R-:W-:Y:S02]  /*f330*/  SEL R188, R188, 0xf80, P2 ;  /* 0x00000f80bcbc7807 */ /* 0x000fe40001000000 */
[----:B------:R-:W-:Y:S02]  /*f340*/  PLOP3.LUT P2, PT, PT, PT, UP0, 0x40, 0x0 ;  /* 0x000000000000781c */ /* 0x000fe40003f4e808 */
[----:B------:R-:W-:-:S04]  /*f350*/  LOP3.LUT R188, R188, 0x1e00, RZ, 0xc0, !PT ;  /* 0x00001e00bcbc7812 */ /* 0x000fc800078ec0ff */
[----:B------:R-:W-:Y:S01]  /*f360*/  IADD3 R202, R21, R188, R202 ;  /* 0x000000bc15ca7210 */ /* 0x000fe20007ffe0ca */
[----:B------:R-:W-:Y:S02]  /*f370*/  WARPGROUP.DEPBAR.LE gsb0, 0x0 ;  /* 0x00008000000079c5 */ /* 0x000fe40000010000 */
[----:B------:R-:W-:-:S06]  /*f380*/  WARPGROUP.ARRIVE ;  /* 0x00000000000079c5 */ /* 0x000fcc0000000000 */
[----:B------:R-:W-:Y:S01]  /*f390*/  HGMMA.64x64x16.F32 R152, gdesc[UR4], R152, gsb0 ;  /* 0x00e00000049879f0 */ /* 0x000fe20008000898 */
[----:B------:R-:W-:Y:S02]  /*f3a0*/  R2UR UR4, R204 ;  /* 0x00000000cc0472ca */ /* 0x000fe400000e0000 */
[----:B------:R-:W-:Y:S01]  /*f3b0*/  R2UR UR5, R205 ;  /* 0x00000000cd0572ca */ /* 0x000fe200000e0000 */
[----:B------:R-:W-:Y:S01]  /*f3c0*/  IMAD.MOV.U32 R205, RZ, RZ, 0x40000040 ;  /* 0x40000040ffcd7424 */ /* 0x000fe200078e00ff */
[----:B------:R-:W-:Y:S02]  /*f3d0*/  R2UR UR6, R206 ;  /* 0x00000000ce0672ca */ /* 0x000fe400000e0000 */
[----:B------:R-:W-:Y:S02]  /*f3e0*/  R2UR UR7, R207 ;  /* 0x00000000cf0772ca */ /* 0x000fe400000e0000 */
[----:B------:R-:W-:Y:S01]  /*f3f0*/  IADD3 R204, R21, R188, R2 ;  /* 0x000000bc15cc7210 */ /* 0x000fe20007ffe002 */
[----:B------:R-:W-:Y:S01]  /*f400*/  @!P1 VIADD R21, R199, 0x38840 ;  /* 0x00038840c7159836 */ /* 0x000fe20000000000 */
[----:B------:R-:W-:-:S04]  /*f410*/  MOV R188, UR42 ;  /* 0x0000002a00bc7c02 */ /* 0x000fc80008000f00 */
[----:B------:R-:W-:Y:S02]  /*f420*/  @!P1 PRMT R21, RZ, 0x654, R21 ;  /* 0x00000654ff159816 */ /* 0x000fe40000000015 */
[----:B------:R-:W-:Y:S01]  /*f430*/  LOP3.LUT R207, RZ, R188, RZ, 0x33, !PT ;  /* 0x000000bcffcf7212 */ /* 0x000fe200078e33ff */
        /* <DEDUP_REMOVED lines=11> */
[----:B------:R0:W-:Y:S02]  /*f4f0*/  @!P1 SYNCS.ARRIVE.TRANS64.RED.A1T0 RZ, [R21+URZ], RZ ;  /* 0x000000ff15ff99a7 */ /* 0x0001e4000810043f */
[----:B0-----:R-:W-:-:S05]  /*f500*/  IMAD.SHL.U32 R21, R20, 0x40, RZ ;  /* 0x0000004014157824 */ /* 0x001fca00078e00ff */
[----:B------:R-:W-:-:S04]  /*f510*/  IADD3 R202, R23, 0x1, -R21 ;  /* 0x0000000117ca7810 */ /* 0x000fc80007ffe815 */
[----:B------:R-:W-:-:S05]  /*f520*/  IADD3 R202, -R185, R202, -R184 ;  /* 0x000000cab9ca7210 */ /* 0x000fca0007ffe9b8 */
[----:B------:R-:W-:Y:S02]  /*f530*/  IMAD.IADD R207, R207, 0x1, R202 ;  /* 0x00000001cfcf7824 */ /* 0x000fe400078e02ca */
[----:B------:R-:W-:Y:S02]  /*f540*/  VIADD R206, R202, UR45 ;  /* 0x0000002dcace7c36 */ /* 0x000fe40008000000 */
[C---:B------:R-:W-:Y:S02]  /*f550*/  IMAD.IADD R204, R0.reuse, 0x1, R207 ;  /* 0x0000000100cc7824 */ /* 0x040fe400078e02cf */
[----:B------:R-:W-:Y:S01]  /*f560*/  IMAD.IADD R205, R0, 0x1, R206 ;  /* 0x0000000100cd7824 */ /* 0x000fe200078e02ce */
[----:B------:R-:W-:Y:S06]  /*f570*/  @P2 BRA `(.L_x_5484) ;  /* 0x0000000000582947 */ /* 0x000fec0003800000 */
[----:B------:R-:W-:Y:S01]  /*f580*/  IADD3 R223, R0, R23, -R184 ;  /* 0x0000001700df7210 */ /* 0x000fe20007ffe8b8 */
[----:B------:R-:W-:Y:S03]  /*f590*/  BSSY B2, `(.L_x_5485) ;  /* 0x0000010000027945 */ /* 0x000fe60003800000 */
        /* <DEDUP_REMOVED lines=10> */
.L_x_5486:
[----:B------:R-:W-:-:S05]  /*f640*/  IMAD.U32 R222, RZ, RZ, UR41 ;  /* 0x00000029ffde7e24 */ /* 0x000fca000f8e00ff */
[----:B------:R-:W-:-:S13]  /*f650*/  ISETP.NE.AND P2, PT, R222, 0x1, PT ;  /* 0x00000001de00780c */ /* 0x000fda0003f45270 */
[----:B------:R-:W0:Y:S02]  /*f660*/  @P2 LDC.64 R202, c[0x0][0xae0] ;  /* 0x0002b800ffca2b82 */ /* 0x000e240000000a00 */
[----:B0-----:R-:W-:-:S05]  /*f670*/  @P2 IMAD.HI.U32 R202, R223, R202, RZ ;  /* 0x000000cadfca2227 */ /* 0x001fca00078e00ff */
[----:B------:R-:W-:-:S07]  /*f680*/  @P2 SHF.R.U32.HI R223, RZ, R203, R202 ;  /* 0x000000cbffdf2219 */ /* 0x000fce00000116ca */
.L_x_5487:
[----:B------:R-:W-:Y:S05]  /*f690*/  BSYNC B2 ;  /* 0x0000000000027941 */ /* 0x000fea0003800000 */
.L_x_5485:
[----:B------:R-:W-:-:S04]  /*f6a0*/  IMAD R202, R223, R222, -R21 ;  /* 0x000000dedfca7224 */ /* 0x000fc800078e0a15 */
[----:B------:R-:W-:-:S05]  /*f6b0*/  IMAD.IADD R203, R202, 0x1, -R185 ;  /* 0x00000001cacb7824 */ /* 0x000fca00078e0ab9 */
[----:B------:R-:W-:Y:S02]  /*f6c0*/  VIADDMNMX R205, R203, R222, R205, PT ;  /* 0x000000decbcd7246 */ /* 0x000fe400038001cd */
[----:B------:R-:W-:-:S07]  /*f6d0*/  VIMNMX R204, R204, R203, !PT ;  /* 0x000000cbcccc7248 */ /* 0x000fce0007fe0100 */
.L_x_5484:
        /* <DEDUP_REMOVED lines=58> */
[----:B------:R-:W-:-:S04]  /*fa80*/  IADD3 R169, R0, R23, -R184 ;  /* 0x0000001700a97210 */ /* 0x000fc80007ffe8b8 */
[----:B------:R-:W-:Y:S01]  /*fa90*/  ISETP.NE.AND P3, PT, R168, 0x1, PT ;  /* 0x00000001a800780c */ /* 0x000fe20003f65270 */
[----:B------:R-:W-:-:S05]  /*faa0*/  VIADD R169, R169, 0x8 ;  /* 0x00000008a9a97836 */ /* 0x000fca0000000000 */
[----:B------:R-:W-:-:S07]  /*fab0*/  LOP3.LUT R169, RZ, R169, RZ, 0x33, !PT ;  /* 0x000000a9ffa97212 */ /* 0x000fce00078e33ff */
[----:B------:R-:W0:Y:S02]  /*fac0*/  @P3 LDC.64 R152, c[0x0][0xae0] ;  /* 0x0002b800ff983b82 */ /* 0x000e240000000a00 */
[----:B0-----:R-:W-:-:S05]  /*fad0*/  @P3 IMAD.HI.U32 R152, R169, R152, RZ ;  /* 0x00000098a9983227 */ /* 0x001fca00078e00ff */
[----:B------:R-:W-:-:S04]  /*fae0*/  @P3 SHF.R.U32.HI R169, RZ, R153, R152 ;  /* 0x00000099ffa93219 */ /* 0x000fc80000011698 */
[----:B------:R-:W-:Y:S01]  /*faf0*/  LOP3.LUT R152, RZ, R169, RZ, 0x33, !PT ;  /* 0x000000a9ff987212 */ /* 0x000fe200078e33ff */
[----:B------:R-:W-:Y:S06]  /*fb00*/  BRA `(.L_x_5491) ;  /* 0x0000000000187947 */ /* 0x000fec0003800000 */
.L_x_5490:
[----:B------:R-:W-:-:S05]  /*fb10*/  IMAD.U32 R168, RZ, RZ, UR41 ;  /* 0x00000029ffa87e24 */ /* 0x000fca000f8e00ff */
[----:B------:R-:W-:-:S13]  /*fb20*/  ISETP.NE.AND P3, PT, R168, 0x1, PT ;  /* 0x00000001a800780c */ /* 0x000fda0003f65270 */
[----:B------:R-:W0:Y:S02]  /*fb30*/  @P3 LDC.64 R152, c[0x0][0xae0] ;  /* 0x0002b800ff983b82 */ /* 0x000e240000000a00 */
[----:B0-----:R-:W-:-:S04]  /*fb40*/  @P3 IMAD.HI.U32 R204, R200, R152, RZ ;  /* 0x00000098c8cc3227 */ /* 0x001fc800078e00ff */
[----:B------:R-:W-:Y:S01]  /*fb50*/  IMAD.MOV.U32 R152, RZ, RZ, R200 ;  /* 0x000000ffff987224 */ /* 0x000fe200078e00c8 */
[----:B------:R-:W-:-:S07]  /*fb60*/  @P3 SHF.R.U32.HI R152, RZ, R153, R204 ;  /* 0x00000099ff983219 */ /* 0x000fce00000116cc */
.L_x_5491:
[----:B------:R-:W-:Y:S05]  /*fb70*/  BSYNC B2 ;  /* 0x0000000000027941 */ /* 0x000fea0003800000 */
.L_x_5489:
[----:B------:R-:W-:-:S04]  /*fb80*/  IMAD R152, R152, R168, -R21 ;  /* 0x000000a898987224 */ /* 0x000fc800078e0a15 */
[----:B------:R-:W-:-:S05]  /*fb90*/  IMAD.IADD R21, R152, 0x1, -R185 ;  /* 0x0000000198157824 */ /* 0x000fca00078e0ab9 */
[----:B------:R-:W-:Y:S02]  /*fba0*/  VIADDMNMX R206, R21, R168, R206, PT ;  /* 0x000000a815ce7246 */ /* 0x000fe400038001ce */
[----:B------:R-:W-:-:S07]  /*fbb0*/  VIMNMX R207, R207, R21, !PT ;  /* 0x00000015cfcf7248 */ /* 0x000fce0007fe0100 */
.L_x_5488:
[----:B------:R-:W-:Y:S01]  /*fbc0*/  FMNMX.FTZ R152, R202, R14, !PT ;  /* 0x0000000eca987209 */ /* 0x000fe20007810000 */
[----:B------:R-:W-:Y:S01]  /*fbd0*/  IMAD.MOV.U32 R169, RZ, RZ, 0x40000040 ;  /* 0x40000040ffa97424 */ /* 0x000fe200078e00ff */
[----:B------:R-:W-:Y:S01]  /*fbe0*/  ISETP.GT.AND P4, PT, R207, 0x9, P2 ;  /* 0x00000009cf00780c */ /* 0x000fe20001784270 */
[----:B------:R-:W-:Y:S01]  /*fbf0*/  @!P1 VIADD R199, R199, 0x38860 ;  /* 0x00038860c7c79836 */ /* 0x000fe20000000000 */
[----:B------:R-:W-:Y:S02]  /*fc00*/  FMNMX.FTZ R21, R203, R152, !PT ;  /* 0x00000098cb157209 */ /* 0x000fe40007810000 */
[C---:B------:R-:W-:Y:S02]  /*fc10*/  ISETP.GT.AND P6, PT, R207.reuse, 0x8, P2 ;  /* 0x00000008cf00780c */ /* 0x040fe400017c4270 */
[----:B------:R-:W-:Y:S02]  /*fc20*/  FMNMX.FTZ R152, R156, R21, !PT ;  /* 0x000000159c987209 */ /* 0x000fe40007810000 */
[----:B------:R-:W-:-:S02]  /*fc30*/  ISETP.GT.AND P5, PT, R207, 0x10, P2 ;  /* 0x00000010cf00780c */ /* 0x000fc400017a4270 */
[----:B------:R-:W-:Y:S02]  /*fc40*/  FMNMX.FTZ R21, R157, R152, !PT ;  /* 0x000000989d157209 */ /* 0x000fe40007810000 */
[----:B------:R-:W-:Y:S02]  /*fc50*/  ISETP.LT.OR P4, PT, R206, 0xa, P4 ;  /* 0x0000000ace00780c */ /* 0x000fe40002781670 */
[----:B------:R-:W-:Y:S02]  /*fc60*/  FMNMX.FTZ R152, R160, R21, !PT ;  /* 0x00000015a0987209 */ /* 0x000fe40007810000 */
[C---:B------:R-:W-:Y:S02]  /*fc70*/  ISETP.LT.OR P6, PT, R206.reuse, 0x9, P6 ;  /* 0x00000009ce00780c */ /* 0x040fe400037c1670 */
        /* <DEDUP_REMOVED lines=9> */
[----:B------:R-:W-:Y:S02]  /*fd10*/  FSEL R162, R162, -INF , !P5 ;  /* 0xff800000a2a27808 */ /* 0x000fe40006800000 */
[----:B------:R-:W-:Y:S02]  /*fd20*/  FMNMX.FTZ R152, R172, R21, !PT ;  /* 0x00000015ac987209 */ /* 0x000fe40007810000 */
[----:B------:R-:W-:Y:S02]  /*fd30*/  ISETP.GT.AND P6, PT, R207, 0x18, P2 ;  /* 0x00000018cf00780c */ /* 0x000fe400017c4270 */
[----:B------:R-:W-:Y:S02]  /*fd40*/  FMNMX.FTZ R21, R173, R152, !PT ;  /* 0x00000098ad157209 */ /* 0x000fe40007810000 */
[----:B------:R-:W-:-:S02]  /*fd50*/  ISETP.GT.AND P5, PT, R207, 0x20, P2 ;  /* 0x00000020cf00780c */ /* 0x000fc400017a4270 */
[----:B------:R-:W-:Y:S02]  /*fd60*/  FMNMX.FTZ R152, R176, R21, !PT ;  /* 0x00000015b0987209 */ /* 0x000fe40007810000 */
[----:B------:R-:W-:Y:S02]  /*fd70*/  ISETP.LT.OR P4, PT, R206, 0x1a, P4 ;  /* 0x0000001ace00780c */ /* 0x000fe40002781670 */
[----:B------:R-:W-:Y:S02]  /*fd80*/  FMNMX.FTZ R21, R177, R152, !PT ;  /* 0x00000098b1157209 */ /* 0x000fe40007810000 */
[----:B------:R-:W-:Y:S02]  /*fd90*/  R2UR UR7, R169 ;  /* 0x00000000a90772ca */ /* 0x000fe400000e0000 */
[----:B------:R-:W-:Y:S02]  /*fda0*/  FMNMX.FTZ R152, R180, R21, !PT ;  /* 0x00000015b4987209 */ /* 0x000fe40007810000 */
[----:B------:R-:W-:-:S02]  /*fdb0*/  ISETP.LT.OR P6, PT, R206, 0x19, P6 ;  /* 0x00000019ce00780c */ /* 0x000fc400037c1670 */
[----:B------:R-:W-:Y:S02]  /*fdc0*/  FMNMX.FTZ R152, R181, R152, !PT ;  /* 0x00000098b5987209 */ /* 0x000fe40007810000 */
[----:B------:R-:W-:Y:S02]  /*fdd0*/  ISETP.LT.OR P5, PT, R206, 0x21, P5 ;  /* 0x00000021ce00780c */ /* 0x000fe40002fa1670 */
[----:B------:R-:W-:Y:S01]  /*fde0*/  FSEL R167, R167, -INF , !P4 ;  /* 0xff800000a7a77808 */ /* 0x000fe20006000000 */
[----:B------:R-:W0:Y:S01]  /*fdf0*/  SHFL.BFLY PT, R21, R152, 0x2, 0x1f ;  /* 0x0c401f0098157f89 */ /* 0x000e2200000e0000 */
[C---:B------:R-:W-:Y:S02]  /*fe00*/  ISETP.GT.AND P4, PT, R207.reuse, RZ, P2 ;  /* 0x000000ffcf00720c */ /* 0x040fe40001784270 */
[----:B------:R-:W-:Y:S02]  /*fe10*/  FSEL R166, R166, -INF , !P6 ;  /* 0xff800000a6a67808 */ /* 0x000fe40007000000 */
[----:B------:R-:W-:-:S02]  /*fe20*/  ISETP.GT.AND P6, PT, R207, 0x28, P2 ;  /* 0x00000028cf00780c */ /* 0x000fc400017c4270 */
[----:B------:R-:W-:Y:S02]  /*fe30*/  ISETP.GT.AND P3, PT, R207, 0x1, P2 ;  /* 0x00000001cf00780c */ /* 0x000fe40001764270 */
[C---:B------:R-:W-:Y:S02]  /*fe40*/  ISETP.LT.OR P4, PT, R206.reuse, 0x1, P4 ;  /* 0x00000001ce00780c */ /* 0x040fe40002781670 */
[C---:B------:R-:W-:Y:S02]  /*fe50*/  ISETP.LT.OR P6, PT, R206.reuse, 0x29, P6 ;  /* 0x00000029ce00780c */ /* 0x040fe400037c1670 */
[----:B------:R-:W-:Y:S02]  /*fe60*/  ISETP.LT.OR P3, PT, R206, 0x2, P3 ;  /* 0x00000002ce00780c */ /* 0x000fe40001f61670 */
[----:B------:R-:W-:Y:S02]  /*fe70*/  FSEL R154, R154, -INF , !P4 ;  /* 0xff8000009a9a7808 */ /* 0x000fe40006000000 */
[----:B------:R-:W-:-:S02]  /*fe80*/  FSEL R204, R174, -INF , !P6 ;  /* 0xff800000aecc7808 */ /* 0x000fc40007000000 */
[----:B------:R-:W-:Y:S02]  /*fe90*/  FSEL R155, R155, -INF , !P3 ;  /* 0xff8000009b9b7808 */ /* 0x000fe40005800000 */
[----:B------:R-:W-:Y:S02]  /*fea0*/  FMNMX.FTZ R174, R154, R15, !PT ;  /* 0x0000000f9aae7209 */ /* 0x000fe40007810000 */
[----:B------:R-:W-:Y:S02]  /*feb0*/  ISETP.GT.AND P3, PT, R207, 0x11, P2 ;  /* 0x00000011cf00780c */ /* 0x000fe40001764270 */
[----:B0-----:R-:W-:Y:S02]  /*fec0*/  FMNMX.FTZ R169, R152, R21, !PT ;  /* 0x0000001598a97209 */ /* 0x001fe40007810000 */
[----:B------:R-:W-:Y:S02]  /*fed0*/  FSEL R152, R170, -INF , !P5 ;  /* 0xff800000aa987808 */ /* 0x000fe40006800000 */
[----:B------:R-:W-:Y:S01]  /*fee0*/  FMNMX.FTZ R21, R155, R174, !PT ;  /* 0x000000ae9b157209 */ /* 0x000fe20007810000 */
[----:B------:R-:W0:Y:S01]  /*fef0*/  SHFL.BFLY PT, R170, R169, 0x1, 0x1f ;  /* 0x0c201f00a9aa7f89 */ /* 0x000e2200000e0000 */
[----:B------:R-:W-:-:S02]  /*ff00*/  ISETP.LT.OR P3, PT, R206, 0x12, P3 ;  /* 0x00000012ce00780c */ /* 0x000fc40001f61670 */
[----:B------:R-:W-:Y:S02]  /*ff10*/  FMNMX.FTZ R174, R158, R21, !PT ;  /* 0x000000159eae7209 */ /* 0x000fe40007810000 */
[----:B------:R-:W-:Y:S02]  /*ff20*/  FSEL R163, R163, -INF , !P3 ;  /* 0xff800000a3a37808 */ /* 0x000fe40005800000 */
[----:B------:R-:W-:Y:S02]  /*ff30*/  ISETP.GT.AND P3, PT, R207, 0x21, P2 ;  /* 0x00000021cf00780c */ /* 0x000fe40001764270 */
[----:B------:R-:W-:Y:S02]  /*ff40*/  FMNMX.FTZ R21, R159, R174, !PT ;  /* 0x000000ae9f157209 */ /* 0x000fe40007810000 */
[----:B------:R-:W-:Y:S02]  /*ff50*/  ISETP.LT.OR P3, PT, R206, 0x22, P3 ;  /* 0x00000022ce00780c */ /* 0x000fe40001f61670 */
[----:B------:R-:W-:-:S02]  /*ff60*/  ISETP.GT.AND P5, PT, R207, 0x29, P2 ;  /* 0x00000029cf00780c */ /* 0x000fc400017a4270 */
[----:B------:R-:W-:Y:S02]  /*ff70*/  FSEL R153, R171, -INF , !P3 ;  /* 0xff800000ab997808 */ /* 0x000fe40005800000 */
[C---:B------:R-:W-:Y:S02]  /*ff80*/  ISETP.GT.AND P3, PT, R207.reuse, 0x30, P2 ;  /* 0x00000030cf00780c */ /* 0x040fe40001764270 */
[C---:B------:R-:W-:Y:S02]  /*ff90*/  ISETP.LT.OR P5, PT, R206.reuse, 0x2a, P5 ;  /* 0x0000002ace00780c */ /* 0x040fe40002fa1670 */
[----:B------:R-:W-:Y:S02]  /*ffa0*/  ISETP.GT.AND P4, PT, R207, 0x31, P2 ;  /* 0x00000031cf00780c */ /* 0x000fe40001784270 */
[----:B------:R-:W-:Y:S02]  /*ffb0*/  ISETP.LT.OR P3, PT, R206, 0x31, P3 ;  /* 0x00000031ce00780c */ /* 0x000fe40001f61670 */
[----:B0-----:R-:W-:-:S02]  /*ffc0*/  FMNMX.FTZ R169, R169, R170, !PT ;  /* 0x000000aaa9a97209 */ /* 0x001fc40007810000 */
[----:B------:R-:W-:Y:S01]  /*ffd0*/  FMNMX.FTZ R170, R162, R21, !PT ;  /* 0x00000015a2aa7209 */ /* 0x000fe20007810000 */
[----:B------:R-:W-:Y:S01]  /*ffe0*/  IMAD.U32 R21, RZ, RZ, UR40 ;  /* 0x00000028ff157e24 */ /* 0x000fe2000f8e00ff */
[----:B------:R-:W-:Y:S02]  /*fff0*/  FSEL R205, R175, -INF , !P5 ;  /* 0xff800000afcd7808 */ /* 0x000fe40006800000 */
[----:B------:R-:W-:Y:S02]  /*10000*/  FMNMX.FTZ R171, R163, R170, !PT ;  /* 0x000000aaa3ab7209 */ /* 0x000fe40007810000 */
[C---:B------:R-:W-:Y:S02]  /*10010*/  ISETP.GT.AND P6, PT, R207.reuse, 0x38, P2 ;  /* 0x00000038cf00780c */ /* 0x040fe400017c4270 */
[----:B------:R-:W-:Y:S02]  /*10020*/  FMNMX.FTZ R170, R166, R171, !PT ;  /* 0x000000aba6aa7209 */ /* 0x000fe40007810000 */
[----:B------:R-:W-:-:S02]  /*10030*/  ISETP.GT.AND P2, PT, R207, 0x39, P2 ;  /* 0x00000039cf00780c */ /* 0x000fc40001744270 */
[----:B------:R-:W-:Y:S02]  /*10040*/  FMNMX.FTZ R171, R167, R170, !PT ;  /* 0x000000aaa7ab7209 */ /* 0x000fe40007810000 */
[----:B------:R-:W-:Y:S02]  /*10050*/  ISETP.LT.OR P4, PT, R206, 0x32, P4 ;  /* 0x00000032ce00780c */ /* 0x000fe40002781670 */
[----:B------:R-:W-:Y:S02]  /*10060*/  FMNMX.FTZ R170, R152, R171, !PT ;  /* 0x000000ab98aa7209 */ /* 0x000fe40007810000 */
[----:B------:R-:W-:Y:S02]  /*10070*/  FSEL R207, R178, -INF , !P3 ;  /* 0xff800000b2cf7808 */ /* 0x000fe40005800000 */
[----:B------:R-:W-:Y:S02]  /*10080*/  FMNMX.FTZ R171, R153, R170, !PT ;  /* 0x000000aa99ab7209 */ /* 0x000fe40007810000 */
[----:B------:R-:W-:-:S02]  /*10090*/  ISETP.LT.OR P6, PT, R206, 0x39, P6 ;  /* 0x00000039ce00780c */ /* 0x000fc400037c1670 */
[----:B------:R-:W-:Y:S02]  /*100a0*/  FMNMX.FTZ R170, R204, R171, !PT ;  /* 0x000000abccaa7209 */ /* 0x000fe40007810000 */
[----:B------:R-:W-:Y:S02]  /*100b0*/  FSEL R224, R179, -INF , !P4 ;  /* 0xff800000b3e07808 */ /* 0x000fe40006000000 */
[----:B------:R-:W-:Y:S02]  /*100c0*/  FMNMX.FTZ R170, R205, R170, !PT ;  /* 0x000000aacdaa7209 */ /* 0x000fe40007810000 */
[----:B------:R-:W-:Y:S01]  /*100d0*/  ISETP.LT.OR P2, PT, R206, 0x3a, P2 ;  /* 0x0000003ace00780c */ /* 0x000fe20001741670 */
[----:B------:R-:W-:Y:S01]  /*100e0*/  FMUL.FTZ R206, R169, R21 ;  /* 0x00000015a9ce7220 */ /* 0x000fe20000410000 */
[----:B------:R-:W-:Y:S02]  /*100f0*/  FMNMX.FTZ R171, R207, R170, !PT ;  /* 0x000000aacfab7209 */ /* 0x000fe40007810000 */
[----:B------:R-:W-:-:S02]  /*10100*/  FSEL R182, R182, -INF , !P6 ;  /* 0xff800000b6b67808 */ /* 0x000fc40007000000 */
[----:B------:R-:W-:Y:S02]  /*10110*/  FMNMX.FTZ R171, R224, R171, !PT ;  /* 0x000000abe0ab7209 */ /* 0x000fe40007810000 */
[----:B------:R-:W-:Y:S02]  /*10120*/  FSEL R226, R183, -INF , !P2 ;  /* 0xff800000b7e27808 */ /* 0x000fe40005000000 */
[----:B------:R-:W-:Y:S02]  /*10130*/  FMNMX.FTZ R171, R182, R171, !PT ;  /* 0x000000abb6ab7209 */ /* 0x000fe40007810000 */
[----:B------:R-:W-:Y:S02]  /*10140*/  FSETP.NEU.FTZ.AND P5, PT, R169, -INF , PT ;  /* 0xff800000a900780b */ /* 0x000fe40003fbd000 */
[----:B------:R-:W-:Y:S02]  /*10150*/  FMNMX.FTZ R178, R226, R171, !PT ;  /* 0x000000abe2b27209 */ /* 0x000fe40007810000 */
[----:B------:R-:W-:-:S02]  /*10160*/  FSEL R206, R206, RZ, P5 ;  /* 0x000000ffcece7208 */ /* 0x000fc40002800000 */
[----:B------:R-:W-:Y:S01]  /*10170*/  LEA R168, R201, R193, 0xc ;  /* 0x000000c1c9a87211 */ /* 0x000fe200078e60ff */
[----:B------:R-:W0:Y:S01]  /*10180*/  SHFL.BFLY PT, R179, R178, 0x2, 0x1f ;  /* 0x0c401f00b2b37f89 */ /* 0x000e2200000e0000 */
[----:B------:R-:W-:Y:S01]  /*10190*/  @!P1 PRMT R199, RZ, 0x654, R199 ;  /* 0x00000654ffc79816 */ /* 0x000fe200000000c7 */
[-CC-:B------:R-:W-:Y:S01]  /*101a0*/  FFMA.FTZ R183, R157, R21.reuse, -R206.reuse ;  /* 0x000000159db77223 */ /* 0x180fe200000108ce */
[-CC-:B------:R-:W-:Y:S01]  /*101b0*/  FFMA.FTZ R157, R160, R21.reuse, -R206.reuse ;  /* 0x00000015a09d7223 */ /* 0x180fe200000108ce */
[-CC-:B------:R-:W-:Y:S01]  /*101c0*/  FFMA.FTZ R170, R161, R21.reuse, -R206.reuse ;  /* 0x00000015a1aa7223 */ /* 0x180fe200000108ce */
[----:B------:R-:W-:Y:S01]  /*101d0*/  FSEL R161, R169, RZ, P5 ;  /* 0x000000ffa9a17208 */ /* 0x000fe20002800000 */
        /* <DEDUP_REMOVED lines=14> */
[----:B------:R-:W-:-:S02]  /*102c0*/  R2UR UR6, R168 ;  /* 0x00000000a80672ca */ /* 0x000fc400000e0000 */
[----:B0-----:R-:W-:-:S05]  /*102d0*/  FMNMX.FTZ R160, R178, R179, !PT ;  /* 0x000000b3b2a07209 */ /* 0x001fca0007810000 */
[----:B------:R-:W-:Y:S01]  /*102e0*/  MUFU.EX2 R203, R203 ;  /* 0x000000cb00cb7308 */ /* 0x000fe20000000800 */
[----:B------:R-:W0:Y:S07]  /*102f0*/  SHFL.BFLY PT, R179, R160, 0x1, 0x1f ;  /* 0x0c201f00a0b37f89 */ /* 0x000e2e00000e0000 */
[----:B------:R-:W-:Y:S08]  /*10300*/  MUFU.EX2 R156, R156 ;  /* 0x0000009c009c7308 */ /* 0x000ff00000000800 */
[----:B------:R-:W-:Y:S08]  /*10310*/  MUFU.EX2 R183, R183 ;  /* 0x000000b700b77308 */ /* 0x000ff00000000800 */
[----:B------:R-:W-:Y:S01]  /*10320*/  MUFU.EX2 R178, R223 ;  /* 0x000000df00b27308 */ /* 0x000fe20000000800 */
[----:B0-----:R-:W-:Y:S01]  /*10330*/  FMNMX.FTZ R179, R160, R179, !PT ;  /* 0x000000b3a0b37209 */ /* 0x001fe20007810000 */
[----:B------:R-:W-:-:S03]  /*10340*/  IMAD.MOV R160, RZ, RZ, -R196 ;  /* 0x000000ffffa07224 */ /* 0x000fc600078e0ac4 */
[C---:B------:R-:W-:Y:S01]  /*10350*/  FSETP.NEU.FTZ.AND P3, PT, R179.reuse, -INF , PT ;  /* 0xff800000b300780b */ /* 0x040fe20003f7d000 */
[-C--:B------:R-:W-:Y:S01]  /*10360*/  FMUL.FTZ R164, R179, R21.reuse ;  /* 0x00000015b3a47220 */ /* 0x080fe20000410000 */
[----:B------:R-:W-:Y:S01]  /*10370*/  ISETP.NE.AND P2, PT, R185, R160, PT ;  /* 0x000000a0b900720c */ /* 0x000fe20003f45270 */
[----:B------:R-:W-:Y:S01]  /*10380*/  FADD.FTZ R160, -R161, R14 ;  /* 0x0000000ea1a07221 */ /* 0x000fe20000010100 */
[----:B------:R-:W-:Y:S01]  /*10390*/  FSEL R206, R179, RZ, P3 ;  /* 0x000000ffb3ce7208 */ /* 0x000fe20001800000 */
[----:B------:R0:W-:Y:S01]  /*103a0*/  MUFU.EX2 R14, R181 ;  /* 0x000000b5000e7308 */ /* 0x0001e20000000800 */
[----:B------:R-:W-:Y:S01]  /*103b0*/  FSEL R164, R164, RZ, P3 ;  /* 0x000000ffa4a47208 */ /* 0x000fe20001800000 */
[-C--:B------:R-:W-:Y:S02]  /*103c0*/  FMUL.FTZ R160, R160, R21.reuse ;  /* 0x00000015a0a07220 */ /* 0x080fe40000410000 */
[----:B------:R-:W-:Y:S02]  /*103d0*/  FADD.FTZ R206, -R206, R15 ;  /* 0x0000000fcece7221 */ /* 0x000fe40000010100 */
[-CC-:B------:R-:W-:Y:S01]  /*103e0*/  FFMA.FTZ R161, R154, R21.reuse, -R164.reuse ;  /* 0x000000159aa17223 */ /* 0x180fe200000108a4 */
[-CC-:B------:R-:W-:Y:S01]  /*103f0*/  FFMA.FTZ R154, R158, R21.reuse, -R164.reuse ;  /* 0x000000159e9a7223 */ /* 0x180fe200000108a4 */
[----:B------:R-:W1:Y:S01]  /*10400*/  MUFU.EX2 R160, R160 ;  /* 0x000000a000a07308 */ /* 0x000e620000000800 */
[-C--:B------:R-:W-:Y:S01]  /*10410*/  FMUL.FTZ R222, R206, R21.reuse ;  /* 0x00000015cede7220 */ /* 0x080fe20000410000 */
[----:B------:R-:W-:Y:S01]  /*10420*/  FFMA.FTZ R206, R155, R21, -R164 ;  /* 0x000000159bce7223 */ /* 0x000fe200000108a4 */
[----:B------:R-:W-:-:S02]  /*10430*/  @!P2 IMAD R15, R19, 0x40, R194 ;  /* 0x00000040130fa824 */ /* 0x000fc400078e02c2 */
[-CC-:B------:R-:W-:Y:S01]  /*10440*/  FFMA.FTZ R19, R162, R21.reuse, -R164.reuse ;  /* 0x00000015a2137223 */ /* 0x180fe200000108a4 */
[-CC-:B0-----:R-:W-:Y:S01]  /*10450*/  FFMA.FTZ R181, R163, R21.reuse, -R164.reuse ;  /* 0x00000015a3b57223 */ /* 0x181fe200000108a4 */
[-C--:B------:R-:W-:Y:S01]  /*10460*/  FFMA.FTZ R165, R159, R21.reuse, -R164 ;  /* 0x000000159fa57223 */ /* 0x080fe200000108a4 */
[----:B------:R-:W-:Y:S01]  /*10470*/  @!P2 IMAD R15, R15, 0x4, R18 ;  /* 0x000000040f0fa824 */ /* 0x000fe200078e0212 */
[----:B------:R-:W0:Y:S01]  /*10480*/  MUFU.EX2 R155, R222 ;  /* 0x000000de009b7308 */ /* 0x000e220000000800 */
[-CC-:B------:R-:W-:Y:S01]  /*10490*/  FFMA.FTZ R204, R204, R21.reuse, -R164.reuse ;  /* 0x00000015cccc7223 */ /* 0x180fe200000108a4 */
[-CC-:B------:R-:W-:Y:S01]  /*104a0*/  FFMA.FTZ R205, R205, R21.reuse, -R164.reuse ;  /* 0x00000015cdcd7223 */ /* 0x180fe200000108a4 */
[-CC-:B------:R-:W-:Y:S01]  /*104b0*/  FFMA.FTZ R166, R166, R21.reuse, -R164.reuse ;  /* 0x00000015a6a67223 */ /* 0x180fe200000108a4 */
[-CC-:B------:R-:W-:Y:S01]  /*104c0*/  FFMA.FTZ R167, R167, R21.reuse, -R164.reuse ;  /* 0x00000015a7a77223 */ /* 0x180fe200000108a4 */
[-CC-:B------:R-:W-:Y:S01]  /*104d0*/  FFMA.FTZ R162, R152, R21.reuse, -R164.reuse ;  /* 0x0000001598a27223 */ /* 0x180fe200000108a4 */
[-CC-:B------:R-:W-:Y:S01]  /*104e0*/  FFMA.FTZ R153, R153, R21.reuse, -R164.reuse ;  /* 0x0000001599997223 */ /* 0x180fe200000108a4 */
[----:B------:R-:W-:Y:S01]  /*104f0*/  FFMA.FTZ R159, R182, R21, -R164 ;  /* 0x00000015b69f7223 */ /* 0x000fe200000108a4 */
[----:B------:R-:W2:Y:S01]  /*10500*/  MUFU.EX2 R161, R161 ;  /* 0x000000a100a17308 */ /* 0x000ea20000000800 */
[----:B-1----:R-:W-:Y:S01]  /*10510*/  FFMA.FTZ R6, R160, R6, R202 ;  /* 0x00000006a0067223 */ /* 0x002fe200000100ca */
[----:B------:R-:W-:Y:S01]  /*10520*/  @!P2 STS [R15+0x38400], R160 ;  /* 0x038400a00f00a388 */ /* 0x000fe20000000800 */
[C---:B------:R-:W-:Y:S01]  /*10530*/  F2FP.F16.F32.PACK_AB R152, R203.reuse, R202 ;  /* 0x000000cacb98723e */ /* 0x040fe200000000ff */
[-C--:B------:R-:W-:Y:S01]  /*10540*/  FMUL.FTZ R24, R24, R160.reuse ;  /* 0x000000a018187220 */ /* 0x080fe20000410000 */
[----:B------:R-:W-:Y:S01]  /*10550*/  FADD.FTZ R223, R203, R6 ;  /* 0x00000006cbdf7221 */ /* 0x000fe20000010000 */
[-C--:B------:R-:W-:Y:S01]  /*10560*/  FMUL.FTZ R25, R25, R160.reuse ;  /* 0x000000a019197220 */ /* 0x080fe20000410000 */
[----:B------:R-:W-:Y:S01]  /*10570*/  FMUL.FTZ R28, R28, R160 ;  /* 0x000000a01c1c7220 */ /* 0x000fe20000410000 */
[----:B------:R1:W3:Y:S01]  /*10580*/  MUFU.EX2 R158, R206 ;  /* 0x000000ce009e7308 */ /* 0x0002e20000000800 */
[----:B0-----:R0:W-:Y:S01]  /*10590*/  @!P2 STS [R15+0x38420], R155 ;  /* 0x0384209b0f00a388 */ /* 0x0011e20000000800 */
[-C--:B------:R-:W-:Y:S01]  /*105a0*/  FMUL.FTZ R26, R26, R155.reuse ;  /* 0x0000009b1a1a7220 */ /* 0x080fe20000410000 */
[-C--:B------:R-:W-:Y:S01]  /*105b0*/  FMUL.FTZ R27, R27, R155.reuse ;  /* 0x0000009b1b1b7220 */ /* 0x080fe20000410000 */
[-C--:B------:R-:W-:Y:S01]  /*105c0*/  FMUL.FTZ R30, R30, R155.reuse ;  /* 0x0000009b1e1e7220 */ /* 0x080fe20000410000 */
[-C--:B------:R-:W-:Y:S01]  /*105d0*/  FMUL.FTZ R31, R31, R155.reuse ;  /* 0x0000009b1f1f7220 */ /* 0x080fe20000410000 */
[-C--:B------:R-:W-:Y:S01]  /*105e0*/  FMUL.FTZ R34, R34, R155.reuse ;  /* 0x0000009b22227220 */ /* 0x080fe20000410000 */
[----:B------:R-:W-:Y:S01]  /*105f0*/  FMUL.FTZ R35, R35, R155 ;  /* 0x0000009b23237220 */ /* 0x000fe20000410000 */
[----:B------:R4:W-:Y:S01]  /*10600*/  MUFU.EX2 R163, R154 ;  /* 0x0000009a00a37308 */ /* 0x0009e20000000800 */
[-CC-:B-1----:R-:W-:Y:S01]  /*10610*/  FFMA.FTZ R206, R207, R21.reuse, -R164.reuse ;  /* 0x00000015cfce7223 */ /* 0x182fe200000108a4 */
[-CC-:B------:R-:W-:Y:S01]  /*10620*/  FFMA.FTZ R207, R224, R21.reuse, -R164.reuse ;  /* 0x00000015e0cf7223 */ /* 0x180fe200000108a4 */
[----:B------:R-:W-:Y:S01]  /*10630*/  FADD.FTZ R224, R156, R223 ;  /* 0x000000df9ce07221 */ /* 0x000fe20000010000 */
[----:B------:R-:W-:Y:S01]  /*10640*/  FFMA.FTZ R164, R226, R21, -R164 ;  /* 0x00000015e2a47223 */ /* 0x000fe200000108a4 */
[----:B--2---:R-:W-:Y:S01]  /*10650*/  FFMA.FTZ R7, R155, R7, R161 ;  /* 0x000000079b077223 */ /* 0x004fe200000100a1 */
[-C--:B------:R-:W-:Y:S01]  /*10660*/  FMUL.FTZ R38, R38, R155.reuse ;  /* 0x0000009b26267220 */ /* 0x080fe20000410000 */
[C---:B------:R-:W-:Y:S01]  /*10670*/  FADD.FTZ R224, R183.reuse, R224 ;  /* 0x000000e0b7e07221 */ /* 0x040fe20000010000 */
[----:B------:R-:W1:Y:S01]  /*10680*/  MUFU.EX2 R157, R157 ;  /* 0x0000009d009d7308 */ /* 0x000e620000000800 */
[----:B----4-:R-:W-:Y:S01]  /*10690*/  F2FP.F16.F32.PACK_AB R154, R183, R156 ;  /* 0x0000009cb79a723e */ /* 0x010fe200000000ff */
        /* <DEDUP_REMOVED lines=14> */
[----:B0-----:R-:W0:Y:S01]  /*10780*/  MUFU.EX2 R15, R165 ;  /* 0x000000a5000f7308 */ /* 0x001e220000000800 */
        /* <DEDUP_REMOVED lines=51> */
[----:B-1----:R-:W-:Y:S01]  /*10ac0*/  FADD.FTZ R224, R157, R224 ;  /* 0x000000e09de07221 */ /* 0x002fe20000010000 */
[----:B--2---:R-:W-:Y:S01]  /*10ad0*/  F2FP.F16.F32.PACK_AB R156, R170, R157 ;  /* 0x0000009daa9c723e */ /* 0x004fe200000000ff */
[-C--:B------:R-:W-:Y:S01]  /*10ae0*/  FMUL.FTZ R29, R29, R160.reuse ;  /* 0x000000a01d1d7220 */ /* 0x080fe20000410000 */
[----:B0-----:R-:W-:Y:S01]  /*10af0*/  F2FP.F16.F32.PACK_AB R155, R15, R163 ;  /* 0x000000a30f9b723e */ /* 0x001fe200000000ff */
        /* <DEDUP_REMOVED lines=71> */
[----:B------:R-:W-:Y:S01]  /*10f70*/  FADD.FTZ R226, R163, R226 ;  /* 0x000000e2a3e27221 */ /* 0x000fe20000010000 */
[----:B------:R-:W2:Y:S01]  /*10f80*/  MUFU.EX2 R180, R180 ;  /* 0x000000b400b47308 */ /* 0x000ea20000000800 */
[----:B---3--:R-:W-:Y:S01]  /*10f90*/  F2FP.F16.F32.PACK_AB R158, R174, R171 ;  /* 0x000000abae9e723e */ /* 0x008fe200000000ff */
[----:B------:R3:W-:Y:S01]  /*10fa0*/  STSM.16.M88.4 [R197+0x36400], R152 ;  /* 0x03640098c5007844 */ /* 0x0007e20000000200 */
[----:B----4-:R-:W-:Y:S01]  /*10fb0*/  F2FP.F16.F32.PACK_AB R157, R181, R19 ;  /* 0x00000013b59d723e */ /* 0x010fe200000000ff */
[----:B------:R-:W-:Y:S01]  /*10fc0*/  VIADD R6, R168, 0x80 ;  /* 0x00000080a8067836 */ /* 0x000fe20000000000 */
[----:B0-----:R-:W-:Y:S01]  /*10fd0*/  F2FP.F16.F32.PACK_AB R160, R178, R175 ;  /* 0x000000afb2a0723e */ /* 0x001fe200000000ff */
[----:B------:R-:W-:Y:S01]  /*10fe0*/  IMAD.MOV.U32 R7, RZ, RZ, 0x40000040 ;  /* 0x40000040ff077424 */ /* 0x000fe200078e00ff */
[----:B-1----:R-:W-:Y:S01]  /*10ff0*/  F2FP.F16.F32.PACK_AB R162, R173, R172 ;  /* 0x000000acada2723e */ /* 0x002fe200000000ff */
[----:B------:R-:W-:Y:S01]  /*11000*/  MUFU.EX2 R206, R206 ;  /* 0x000000ce00ce7308 */ /* 0x000fe20000000800 */
[----:B-----5:R-:W-:Y:S01]  /*11010*/  F2FP.F16.F32.PACK_AB R161, R203, R202 ;  /* 0x000000cacba1723e */ /* 0x020fe200000000ff */
[----:B------:R-:W-:Y:S01]  /*11020*/  FADD.FTZ R226, R15, R226 ;  /* 0x000000e20fe27221 */ /* 0x000fe20000010000 */
[----:B--2---:R-:W-:Y:S01]  /*11030*/  F2FP.F16.F32.PACK_AB R163, R205, R204 ;  /* 0x000000cccda3723e */ /* 0x004fe200000000ff */
[----:B------:R-:W-:Y:S01]  /*11040*/  FADD.FTZ R224, R170, R224 ;  /* 0x000000e0aae07221 */ /* 0x000fe20000010000 */
[----:B------:R-:W-:Y:S01]  /*11050*/  ISETP.GT.AND P2, PT, R20, R210, PT ;  /* 0x000000d21400720c */ /* 0x000fe20003f44270 */
[----:B------:R-:W-:Y:S01]  /*11060*/  FADD.FTZ R226, R19, R226 ;  /* 0x000000e213e27221 */ /* 0x000fe20000010000 */
[----:B------:R-:W-:Y:S01]  /*11070*/  IMAD.MOV.U32 R19, RZ, RZ, R201 ;  /* 0x000000ffff137224 */ /* 0x000fe200078e00c9 */
[----:B------:R-:W0:Y:S01]  /*11080*/  MUFU.EX2 R207, R207 ;  /* 0x000000cf00cf7308 */ /* 0x000e220000000800 */
[----:B------:R-:W-:Y:S01]  /*11090*/  F2FP.F16.F32.PACK_AB R166, R14, R180 ;  /* 0x000000b40ea6723e */ /* 0x000fe200000000ff */
[----:B------:R-:W-:Y:S01]  /*110a0*/  FADD.FTZ R181, R181, R226 ;  /* 0x000000e2b5b57221 */ /* 0x000fe20000010000 */
[----:B------:R-:W-:Y:S01]  /*110b0*/  FADD.FTZ R171, R171, R224 ;  /* 0x000000e0abab7221 */ /* 0x000fe20000010000 */
[----:B------:R-:W-:-:S03]  /*110c0*/  IMAD.MOV.U32 R15, RZ, RZ, R179 ;  /* 0x000000ffff0f7224 */ /* 0x000fc600078e00b3 */
[----:B------:R-:W-:Y:S01]  /*110d0*/  FADD.FTZ R174, R174, R171 ;  /* 0x000000abaeae7221 */ /* 0x000fe20000010000 */
[----:B------:R1:W-:Y:S03]  /*110e0*/  MUFU.EX2 R222, R159 ;  /* 0x0000009f00de7308 */ /* 0x0003e60000000800 */
[----:B------:R-:W-:-:S04]  /*110f0*/  FADD.FTZ R175, R175, R174 ;  /* 0x000000aeafaf7221 */ /* 0x000fc80000010000 */
[----:B------:R-:W-:Y:S01]  /*11100*/  FADD.FTZ R175, R178, R175 ;  /* 0x000000afb2af7221 */ /* 0x000fe20000010000 */
[----:B------:R2:W4:Y:S01]  /*11110*/  MUFU.EX2 R223, R164 ;  /* 0x000000a400df7308 */ /* 0x0005220000000800 */
[----:B-1----:R-:W-:Y:S01]  /*11120*/  F2FP.F16.F32.PACK_AB R159, R183, R182 ;  /* 0x000000b6b79f723e */ /* 0x002fe200000000ff */
[----:B------:R-:W-:Y:S01]  /*11130*/  FADD.FTZ R182, R182, R181 ;  /* 0x000000b5b6b67221 */ /* 0x000fe20000010000 */
[----:B0-----:R-:W-:Y:S01]  /*11140*/  F2FP.F16.F32.PACK_AB R165, R207, R206 ;  /* 0x000000cecfa5723e */ /* 0x001fe200000000ff */
[----:B------:R-:W-:Y:S02]  /*11150*/  FADD.FTZ R172, R172, R175 ;  /* 0x000000afacac7221 */ /* 0x000fe40000010000 */
[----:B------:R0:W-:Y:S01]  /*11160*/  STSM.16.M88.4 [R209], R156 ;  /* 0x0000009cd1007844 */ /* 0x0001e20000000200 */
[----:B------:R-:W-:Y:S01]  /*11170*/  FADD.FTZ R183, R183, R182 ;  /* 0x000000b6b7b77221 */ /* 0x000fe20000010000 */
[----:B------:R-:W-:Y:S01]  /*11180*/  FADD.FTZ R173, R173, R172 ;  /* 0x000000acadad7221 */ /* 0x000fe20000010000 */
[----:B--2---:R-:W-:Y:S01]  /*11190*/  F2FP.F16.F32.PACK_AB R164, R177, R176 ;  /* 0x000000b0b1a4723e */ /* 0x004fe200000000ff */
[----:B------:R0:W-:Y:S01]  /*111a0*/  STSM.16.M88.4 [R198], R160 ;  /* 0x000000a0c6007844 */ /* 0x0001e20000000200 */
        /* <DEDUP_REMOVED lines=9> */
[----:B------:R-:W-:-:S04]  /*11240*/  FADD.FTZ R205, R205, R204 ;  /* 0x000000cccdcd7221 */ /* 0x000fc80000010000 */
[----:B------:R-:W-:Y:S01]  /*11250*/  FADD.FTZ R206, R206, R205 ;  /* 0x000000cdcece7221 */ /* 0x000fe20000010000 */
[----:B------:R-:W-:Y:S01]  /*11260*/  HGMMA.64x256x16.F32 R24, R152, gdesc[UR4].tnspB, R24, gsb0 ;  /* 0x43e0000498187df0 */ /* 0x000fe20008000818 */
[----:B------:R-:W-:Y:S01]  /*11270*/  R2UR UR6, R6 ;  /* 0x00000000060672ca */ /* 0x000fe200000e0000 */
[----:B------:R-:W-:Y:S01]  /*11280*/  VIADD R6, R168, 0x100 ;  /* 0x00000100a8067836 */ /* 0x000fe20000000000 */
[----:B------:R-:W-:Y:S01]  /*11290*/  R2UR UR7, R7 ;  /* 0x00000000070772ca */ /* 0x000fe200000e0000 */
[----:B------:R-:W-:Y:S02]  /*112a0*/  IMAD.MOV.U32 R7, RZ, RZ, 0x40000040 ;  /* 0x40000040ff077424 */ /* 0x000fe400078e00ff */
[----:B------:R-:W-:-:S04]  /*112b0*/  FADD.FTZ R207, R207, R206 ;  /* 0x000000cecfcf7221 */ /* 0x000fc80000010000 */
[----:B------:R-:W-:Y:S01]  /*112c0*/  FADD.FTZ R222, R222, R207 ;  /* 0x000000cfdede7221 */ /* 0x000fe20000010000 */
[----:B------:R-:W-:Y:S02]  /*112d0*/  WARPGROUP.DEPBAR.LE gsb0, 0x0 ;  /* 0x00008000000079c5 */ /* 0x000fe40000010000 */
[----:B------:R-:W-:Y:S01]  /*112e0*/  WARPGROUP.ARRIVE ;  /* 0x00000000000079c5 */ /* 0x000fe20000000000 */
[----:B---3--:R-:W-:-:S14]  /*112f0*/  IADD3 R152, R20, -0x1, RZ ;  /* 0xffffffff14987810 */ /* 0x008fdc0007ffe0ff */
[----:B------:R-:W-:Y:S01]  /*11300*/  HGMMA.64x256x16.F32 R24, R156, gdesc[UR4].tnspB, R24, gsb0 ;  /* 0x43e000049c187df0 */ /* 0x000fe20008000818 */
[----:B------:R-:W-:Y:S01]  /*11310*/  R2UR UR6, R6 ;  /* 0x00000000060672ca */ /* 0x000fe200000e0000 */
[----:B------:R-:W-:Y:S01]  /*11320*/  VIADD R6, R168, 0x180 ;  /* 0x00000180a8067836 */ /* 0x000fe20000000000 */
[----:B------:R-:W-:Y:S01]  /*11330*/  R2UR UR7, R7 ;  /* 0x00000000070772ca */ /* 0x000fe200000e0000 */
[----:B------:R-:W-:Y:S02]  /*11340*/  IMAD.MOV.U32 R7, RZ, RZ, 0x40000040 ;  /* 0x40000040ff077424 */ /* 0x000fe400078e00ff */
[----:B------:R-:W-:Y:S01]  /*11350*/  IMAD.MOV.U32 R20, RZ, RZ, R152 ;  /* 0x000000ffff147224 */ /* 0x000fe200078e0098 */
[----:B------:R-:W-:Y:S02]  /*11360*/  WARPGROUP.DEPBAR.LE gsb0, 0x0 ;  /* 0x00008000000079c5 */ /* 0x000fe40000010000 */
[----:B------:R-:W-:-:S15]  /*11370*/  WARPGROUP.ARRIVE ;  /* 0x00000000000079c5 */ /* 0x000fde0000000000 */
[----:B------:R-:W-:-:S04]  /*11380*/  NOP ;  /* 0x0000000000007918 */ /* 0x000fc80000000000 */
[----:B------:R-:W-:Y:S01]  /*11390*/  HGMMA.64x256x16.F32 R24, R160, gdesc[UR4].tnspB, R24, gsb0 ;  /* 0x43e00004a0187df0 */ /* 0x000fe20008000818 */
[----:B------:R-:W-:Y:S01]  /*113a0*/  R2UR UR6, R6 ;  /* 0x00000000060672ca */ /* 0x000fe200000e0000 */
[----:B------:R-:W-:Y:S01]  /*113b0*/  FADD.FTZ R6, R14, R177 ;  /* 0x000000b10e067221 */ /* 0x000fe20000010000 */
[----:B------:R-:W-:Y:S01]  /*113c0*/  R2UR UR7, R7 ;  /* 0x00000000070772ca */ /* 0x000fe200000e0000 */
[----:B------:R-:W-:Y:S01]  /*113d0*/  FADD.FTZ R7, R223, R222 ;  /* 0x000000dedf077221 */ /* 0x000fe20000010000 */
[----:B------:R-:W-:Y:S01]  /*113e0*/  IMAD.MOV.U32 R14, RZ, RZ, R169 ;  /* 0x000000ffff0e7224 */ /* 0x000fe200078e00a9 */
[----:B------:R-:W-:Y:S02]  /*113f0*/  WARPGROUP.DEPBAR.LE gsb0, 0x0 ;  /* 0x00008000000079c5 */ /* 0x000fe40000010000 */
[----:B------:R-:W-:-:S15]  /*11400*/  WARPGROUP.ARRIVE ;  /* 0x00000000000079c5 */ /* 0x000fde0000000000 */
[----:B------:R-:W-:-:S05]  /*11410*/  NOP ;  /* 0x0000000000007918 */ /* 0x000fca0000000000 */
        /* <DEDUP_REMOVED lines=12> */
[----:B------:R-:W-:Y:S05]  /*114e0*/  BSYNC B0 ;  /* 0x0000000000007941 */ /* 0x000fea0003800000 */
.L_x_5473:
[----:B------:R-:W-:Y:S02]  /*114f0*/  IMAD.MOV.U32 R15, RZ, RZ, R179 ;  /* 0x000000ffff0f7224 */ /* 0x000fe400078e00b3 */
[----:B------:R-:W-:Y:S02]  /*11500*/  IMAD.MOV.U32 R14, RZ, RZ, R169 ;  /* 0x000000ffff0e7224 */ /* 0x000fe400078e00a9 */
[----:B------:R-:W-:Y:S02]  /*11510*/  IMAD.MOV.U32 R19, RZ, RZ, R201 ;  /* 0x000000ffff137224 */ /* 0x000fe400078e00c9 */
[----:B------:R-:W-:-:S07]  /*11520*/  IMAD.MOV.U32 R20, RZ, RZ, R152 ;  /* 0x000000ffff147224 */ /* 0x000fce00078e0098 */
.L_x_5472:
[----:B------:R-:W-:Y:S05]  /*11530*/  BSYNC B1 ;  /* 0x0000000000017941 */ /* 0x000fea0003800000 */
.L_x_5471:
[----:B------:R-:W1:Y:S01]  /*11540*/  LDC R154, c[0x0][0xadc] ;  /* 0x0002b700ff9a7b82 */ /* 0x000e620000000800 */
[----:B------:R-:W-:-:S05]  /*11550*/  IADD3 R152, R23, 0x40, -R184 ;  /* 0x0000004017987810 */ /* 0x000fca0007ffe8b8 */
[----:B------:R-:W-:-:S04]  /*11560*/  IMAD R153, R189, 0x40, R152 ;  /* 0x00000040bd997824 */ /* 0x000fc800078e0298 */
        /* <DEDUP_REMOVED lines=14> */
.L_x_5495:
[----:B------:R-:W-:-:S13]  /*11650*/  ISETP.NE.AND P2, PT, R154, 0x1, PT ;  /* 0x000000019a00780c */ /* 0x000fda0003f45270 */
[----:B------:R-:W1:Y:S02]  /*11660*/  @P2 LDC.64 R152, c[0x0][0xae0] ;  /* 0x0002b800ff982b82 */ /* 0x000e640000000a00 */
[----:B-1----:R-:W-:-:S05]  /*11670*/  @P2 IMAD.HI.U32 R152, R155, R152, RZ ;  /* 0x000000989b982227 */ /* 0x002fca00078e00ff */
[----:B------:R-:W-:-:S07]  /*11680*/  @P2 SHF.R.U32.HI R155, RZ, R153, R152 ;  /* 0x00000099ff9b2219 */ /* 0x000fce0000011698 */
.L_x_5496:
[----:B------:R-:W-:Y:S05]  /*11690*/  BSYNC B0 ;  /* 0x0000000000007941 */ /* 0x000fea0003800000 */
.L_x_5494:
[----:B------:R-:W-:-:S05]  /*116a0*/  IMAD R155, R155, R154, RZ ;  /* 0x0000009a9b9b7224 */ /* 0x000fca00078e02ff */
[----:B------:R-:W-:-:S07]  /*116b0*/  VIMNMX R188, R188, R155, !PT ;  /* 0x0000009bbcbc7248 */ /* 0x000fce0007fe0100 */
.L_x_5493:
        /* <DEDUP_REMOVED lines=9> */
[----:B------:R-:W-:Y:S01]  /*11750*/  MOV R200, R15 ;  /* 0x0000000f00c87202 */ /* 0x000fe20000000f00 */
[----:B0-----:R-:W-:Y:S02]  /*11760*/  IMAD.MOV.U32 R199, RZ, RZ, R14 ;  /* 0x000000ffffc77224 */ /* 0x001fe400078e000e */
[----:B------:R-:W-:Y:S02]  /*11770*/  IMAD.MOV.U32 R189, RZ, RZ, R20 ;  /* 0x000000ffffbd7224 */ /* 0x000fe400078e0014 */
[----:B------:R-:W-:-:S07]  /*11780*/  IMAD.MOV.U32 R201, RZ, RZ, R19 ;  /* 0x000000ffffc97224 */ /* 0x000fce00078e0013 */
.L_x_5510:
[----:B------:R-:W-:Y:S01]  /*11790*/  VIADD R19, R201, 0x1 ;  /* 0x00000001c9137836 */ /* 0x000fe20000000000 */
[C---:B------:R-:W-:Y:S01]  /*117a0*/  ISETP.GT.AND P2, PT, R189.reuse, R210, PT ;  /* 0x000000d2bd00720c */ /* 0x040fe20003f44270 */
[----:B------:R-:W-:-:S03]  /*117b0*/  VIADD R189, R189, 0xffffffff ;  /* 0xffffffffbdbd7836 */ /* 0x000fc60000000000 */
[----:B------:R-:W-:-:S04]  /*117c0*/  ISETP.NE.AND P3, PT, R19, 0x2, PT ;  /* 0x000000021300780c */ /* 0x000fc80003f65270 */
[----:B------:R-:W-:Y:S02]  /*117d0*/  SEL R15, RZ, 0x1, P3 ;  /* 0x00000001ff0f7807 */ /* 0x000fe40001800000 */
[----:B------:R-:W-:Y:S02]  /*117e0*/  SEL R19, R19, RZ, P3 ;  /* 0x000000ff13137207 */ /* 0x000fe40001800000 */
[----:B------:R-:W-:Y:S01]  /*117f0*/  LOP3.LUT R22, R22, R15, RZ, 0x3c, !PT ;  /* 0x0000000f16167212 */ /* 0x000fe200078e3cff */
[----:B0-----:R-:W-:Y:S06]  /*11800*/  @!P0 BRA `(.L_x_5500) ;  /* 0x0000000000048947 */ /* 0x001fec0003800000 */
[----:B------:R-:W-:Y:S01]  /*11810*/  BPT.TRAP 0x1 ;  /* 0x000000040000795c */ /* 0x000fe20000300000 */
.L_x_5500:
[----:B------:R-:W-:Y:S01]  /*11820*/  IMAD R188, R19, 0x8, R18 ;  /* 0x0000000813bc7824 */ /* 0x000fe200078e0212 */
[----:B------:R-:W-:-:S04]  /*11830*/  SHF.L.U32 R203, R22, 0x1f, RZ ;  /* 0x0000001f16cb7819 */ /* 0x000fc800000006ff */
[----:B------:R0:W1:Y:S01]  /*11840*/  SYNCS.PHASECHK.TRANS64.TRYWAIT P3, [R188+URZ+0x38830], R203 ;  /* 0x038830cbbc0075a7 */ /* 0x000062000806017f */
[----:B------:R-:W-:Y:S05]  /*11850*/  @!P0 BRA `(.L_x_5501) ;  /* 0x0000000000048947 */ /* 0x000fea0003800000 */
[----:B------:R-:W-:Y:S01]  /*11860*/  BPT.TRAP 0x1 ;  /* 0x000000040000795c */ /* 0x000fe20000300000 */
.L_x_5501:
[----:B------:R-:W-:Y:S01]  /*11870*/  BSSY B2, `(.L_x_5502) ;  /* 0x0000006000027945 */ /* 0x000fe20003800000 */
[----:B------:R-:W-:Y:S02]  /*11880*/  IMAD R14, R19, 0x200, R190 ;  /* 0x00000200130e7824 */ /* 0x000fe400078e02be */
[----:B------:R-:W-:Y:S01]  /*11890*/  IMAD.MOV.U32 R15, RZ, RZ, 0x40000040 ;  /* 0x40000040ff0f7424 */ /* 0x000fe200078e00ff */
[----:B-1----:R-:W-:Y:S06]  /*118a0*/  @P3 BRA `(.L_x_5503) ;  /* 0x0000000000083947 */ /* 0x002fec0003800000 */
[----:B------:R-:W1:Y:S02]  /*118b0*/  SYNCS.PHASECHK.TRANS64.TRYWAIT P3, [R188+URZ+0x38830], R203 ;  /* 0x038830cbbc0075a7 */ /* 0x000e64000806017f */
[----:B-1----:R-:W-:Y:S05]  /*118c0*/  @!P3 BRA `(.L_x_5504) ;  /* 0x0000011800e0b947 */ /* 0x002fea0003800000 */
.L_x_5503:
[----:B------:R-:W-:Y:S05]  /*118d0*/  BSYNC B2 ;  /* 0x0000000000027941 */ /* 0x000fea0003800000 */
.L_x_5502:
        /* <DEDUP_REMOVED lines=36> */
.L_x_5505:
[----:B------:R2:W3:Y:S01]  /*11b20*/  SYNCS.PHASECHK.TRANS64.TRYWAIT P3, [R188+URZ+0x38850], R203 ;  /* 0x038850cbbc0075a7 */ /* 0x0004e2000806017f */
[----:B------:R-:W-:Y:S05]  /*11b30*/  @!P0 BRA `(.L_x_5506) ;  /* 0x0000000000048947 */ /* 0x000fea0003800000 */
[----:B------:R-:W-:Y:S01]  /*11b40*/  BPT.TRAP 0x1 ;  /* 0x000000040000795c */ /* 0x000fe20000300000 */
.L_x_5506:
[----:B------:R-:W-:Y:S04]  /*11b50*/  BSSY B2, `(.L_x_5507) ;  /* 0x0000004000027945 */ /* 0x000fe80003800000 */
[----:B---3--:R-:W-:Y:S05]  /*11b60*/  @P3 BRA `(.L_x_5508) ;  /* 0x0000000000083947 */ /* 0x008fea0003800000 */
[----:B------:R-:W3:Y:S02]  /*11b70*/  SYNCS.PHASECHK.TRANS64.TRYWAIT P3, [R188+URZ+0x38850], R203 ;  /* 0x038850cbbc0075a7 */ /* 0x000ee4000806017f */
[----:B---3--:R-:W-:Y:S05]  /*11b80*/  @!P3 BRA `(.L_x_5509) ;  /* 0x000001180044b947 */ /* 0x008fea0003800000 */
.L_x_5508:
[----:B------:R-:W-:Y:S05]  /*11b90*/  BSYNC B2 ;  /* 0x0000000000027941 */ /* 0x000fea0003800000 */
.L_x_5507:
[----:B------:R-:W-:Y:S01]  /*11ba0*/  IMAD R202, R19, 0x1000, R191 ;  /* 0x0000100013ca7824 */ /* 0x000fe200078e02bf */
[----:B------:R-:W-:Y:S01]  /*11bb0*/  R2UR UR4, R2 ;  /* 0x00000000020472ca */ /* 0x000fe200000e0000 */
[----:B0123--:R-:W-:Y:S01]  /*11bc0*/  IMAD.MOV.U32 R203, RZ, RZ, 0x40000040 ;  /* 0x40000040ffcb7424 */ /* 0x00ffe200078e00ff */
[----:B------:R-:W-:Y:S01]  /*11bd0*/  R2UR UR5, R3 ;  /* 0x00000000030572ca */ /* 0x000fe200000e0000 */
[----:B------:R-:W-:Y:S01]  /*11be0*/  WARPGROUP.ARRIVE ;  /* 0x00000000000079c5 */ /* 0x000fe20000000000 */
[----:B------:R-:W-:Y:S01]  /*11bf0*/  R2UR UR6, R202 ;  /* 0x00000000ca0672ca */ /* 0x000fe200000e0000 */
[----:B------:R-:W-:Y:S01]  /*11c00*/  VIADD R14, R2, 0x2 ;  /* 0x00000002020e7836 */ /* 0x000fe20000000000 */
[----:B------:R-:W-:Y:S01]  /*11c10*/  R2UR UR7, R203 ;  /* 0x00000000cb0772ca */ /* 0x000fe200000e0000 */
[----:B------:R-:W-:Y:S02]  /*11c20*/  IMAD.MOV.U32 R15, RZ, RZ, 0x40000040 ;  /* 0x40000040ff0f7424 */ /* 0x000fe400078e00ff */
[----:B------:R-:W0:Y:S01]  /*11c30*/  S2R R20, SR_TID.X ;  /* 0x0000000000147919 */ /* 0x000e220000002100 */
[----:B------:R-:W-:-:S02]  /*11c40*/  VIADD R203, R202, 0x800 ;  /* 0x00000800cacb7836 */ /* 0x000fc40000000000 */
[----:B------:R-:W-:Y:S02]  /*11c50*/  IMAD.MOV.U32 R21, RZ, RZ, 0x40000040 ;  /* 0x40000040ff157424 */ /* 0x000fe400078e00ff */
[----:B------:R-:W-:Y:S02]  /*11c60*/  VIADD R206, R2, 0x800 ;  /* 0x0000080002ce7836 */ /* 0x000fe40000000000 */
[----:B------:R-:W-:Y:S02]  /*11c70*/  IMAD.MOV.U32 R205, RZ, RZ, 0x40000040 ;  /* 0x40000040ffcd7424 */ /* 0x000fe400078e00ff */
[----:B------:R-:W-:Y:S01]  /*11c80*/  IMAD.MOV.U32 R207, RZ, RZ, 0x40000040 ;  /* 0x40000040ffcf7424 */ /* 0x000fe200078e00ff */
        /* <DEDUP_REMOVED lines=9> */
[----:B0-----:R-:W-:Y:S01]  /*11d20*/  SHF.R.U32.HI R20, RZ, 0x7, R20 ;  /* 0x00000007ff147819 */ /* 0x001fe20000011614 */
        /* <DEDUP_REMOVED lines=152> */
[----:B------:R-:W0:Y:S01]  /*126b0*/  SHFL.IDX PT, R14, R20, RZ, 0x1f ;  /* 0x00001fff140e7589 */ /* 0x000e2200000e0000 */
[----:B------:R-:W-:Y:S01]  /*126c0*/  IMAD.MOV.U32 R15, RZ, RZ, 0x4 ;  /* 0x00000004ff0f7424 */ /* 0x000fe200078e00ff */
[----:B0-----:R-:W-:-:S04]  /*126d0*/  ISETP.GT.AND P3, PT, R14, 0x7f, PT ;  /* 0x0000007f0e00780c */ /* 0x001fc80003f64270 */
[----:B------:R-:W-:-:S04]  /*126e0*/  SEL R14, RZ, 0x2, !P3 ;  /* 0x00000002ff0e7807 */ /* 0x000fc80005800000 */
[----:B------:R-:W-:Y:S01]  /*126f0*/  IADD3 R20, R14, R203, RZ ;  /* 0x000000cb0e147210 */ /* 0x000fe20007ffe0ff */
[----:B------:R-:W-:Y:S02]  /*12700*/  WARPGROUP.DEPBAR.LE gsb0, 0x0 ;  /* 0x00008000000079c5 */ /* 0x000fe40000010000 */
[----:B------:R-:W-:-:S06]  /*12710*/  WARPGROUP.ARRIVE ;  /* 0x00000000000079c5 */ /* 0x000fcc0000000000 */
        /* <DEDUP_REMOVED lines=8> */
[C---:B------:R-:W-:Y:S02]  /*127a0*/  SEL R20, R15.reuse, 0x2, P3 ;  /* 0x000000020f147807 */ /* 0x040fe40001800000 */
[----:B------:R-:W-:Y:S02]  /*127b0*/  SEL R15, R15, 0x6, !P3 ;  /* 0x000000060f0f7807 */ /* 0x000fe40005800000 */
[----:B------:R-:W-:Y:S01]  /*127c0*/  SEL R21, R21, 0x26, P3 ;  /* 0x0000002615157807 */ /* 0x000fe20001800000 */
[----:B------:R-:W-:-:S03]  /*127d0*/  IMAD.IADD R204, R203, 0x1, R20 ;  /* 0x00000001cbcc7824 */ /* 0x000fc600078e0214 */
[----:B------:R-:W-:Y:S01]  /*127e0*/  LOP3.LUT R21, R21, 0x6, RZ, 0xc0, !PT ;  /* 0x0000000615157812 */ /* 0x000fe200078ec0ff */
[----:B------:R-:W-:Y:S02]  /*127f0*/  WARPGROUP.DEPBAR.LE gsb0, 0x0 ;  /* 0x00008000000079c5 */ /* 0x000fe40000010000 */
[----:B------:R-:W-:-:S06]  /*12800*/  WARPGROUP.ARRIVE ;  /* 0x00000000000079c5 */ /* 0x000fcc0000000000 */
        /* <DEDUP_REMOVED lines=16> */
[----:B------:R-:W-:Y:S02]  /*12910*/  MOV R205, 0x40000040 ;  /* 0x4000004000cd7802 */ /* 0x000fe40000000f00 */
[----:B------:R-:W-:Y:S02]  /*12920*/  R2UR UR6, R204 ;  /* 0x00000000cc0672ca */ /* 0x000fe400000e0000 */
[----:B------:R-:W-:Y:S01]  /*12930*/  R2UR UR7, R205 ;  /* 0x00000000cd0772ca */ /* 0x000fe200000e0000 */
[----:B------:R-:W-:Y:S01]  /*12940*/  IMAD.MOV.U32 R205, RZ, RZ, 0x40000040 ;  /* 0x40000040ffcd7424 */ /* 0x000fe200078e00ff */
[----:B------:R-:W-:-:S04]  /*12950*/  SEL R203, R203, 0x980, P3 ;  /* 0x00000980cbcb7807 */ /* 0x000fc80001800000 */
[----:B------:R-:W-:-:S04]  /*12960*/  LOP3.LUT R203, R203, 0xa00, RZ, 0xc0, !PT ;  /* 0x00000a00cbcb7812 */ /* 0x000fc800078ec0ff */
[CC--:B------:R-:W-:Y:S02]  /*12970*/  IADD3 R204, R21.reuse, R203.reuse, R2 ;  /* 0x000000cb15cc7210 */ /* 0x0c0fe40007ffe002 */
[----:B------:R-:W-:Y:S01]  /*12980*/  IADD3 R206, R21, R203, R202 ;  /* 0x000000cb15ce7210 */ /* 0x000fe20007ffe0ca */
[----:B------:R-:W-:Y:S02]  /*12990*/  VIADD R21, R2, 0xa00 ;  /* 0x00000a0002157836 */ /* 0x000fe40000000000 */
        /* <DEDUP_REMOVED lines=32> */
[----:B------:R-:W-:-:S02]  /*12ba0*/  IMAD.IADD R204, R21, 0x1, R15 ;  /* 0x0000000115cc7824 */ /* 0x000fc400078e020f */
        /* <DEDUP_REMOVED lines=14> */
[----:B------:R-:W-:-:S04]  /*12c90*/  SEL R203, R203, 0xb80, P3 ;  /* 0x00000b80cbcb7807 */ /* 0x000fc80001800000 */
[----:B------:R-:W-:-:S04]  /*12ca0*/  LOP3.LUT R203, R203, 0xe00, RZ, 0xc0, !PT ;  /* 0x00000e00cbcb7812 */ /* 0x000fc800078ec0ff */
[CC--:B------:R-:W-:Y:S02]  /*12cb0*/  IADD3 R204, R21.reuse, R203.reuse, R2 ;  /* 0x000000cb15cc7210 */ /* 0x0c0fe40007ffe002 */
[----:B------:R-:W-:Y:S01]  /*12cc0*/  IADD3 R206, R21, R203, R202 ;  /* 0x000000cb15ce7210 */ /* 0x000fe20007ffe0ca */
[----:B------:R-:W-:Y:S01]  /*12cd0*/  VIADD R21, R2, 0xc00 ;  /* 0x00000c0002157836 */ /* 0x000fe20000000000 */
[----:B------:R-:W-:Y:S01]  /*12ce0*/  IADD3 R203, R202, 0xc00, RZ ;  /* 0x00000c00cacb7810 */ /* 0x000fe20007ffe0ff */
        /* <DEDUP_REMOVED lines=47> */
[----:B------:R-:W-:-:S04]  /*12fe0*/  LOP3.LUT R203, R203, 0xe00, RZ, 0xc0, !PT ;  /* 0x00000e00cbcb7812 */ /* 0x000fc800078ec0ff */
[CC--:B------:R-:W-:Y:S02]  /*12ff0*/  IADD3 R204, R21.reuse, R203.reuse, R2 ;  /* 0x000000cb15cc7210 */ /* 0x0c0fe40007ffe002 */
[----:B------:R-:W-:Y:S01]  /*13000*/  IADD3 R206, R21, R203, R202 ;  /* 0x000000cb15ce7210 */ /* 0x000fe20007ffe0ca */
[----:B------:R-:W-:Y:S02]  /*13010*/  VIADD R203, R202, 0xe00 ;  /* 0x00000e00cacb7836 */ /* 0x000fe40000000000 */
[----:B------:R-:W-:Y:S01]  /*13020*/  IMAD.MOV.U32 R21, RZ, RZ, 0x40000040 ;  /* 0x40000040ff157424 */ /* 0x000fe200078e00ff */
        /* <DEDUP_REMOVED lines=13> */
[----:B------:R-:W-:Y:S01]  /*13100*/  R2UR UR6, R204 ;  /* 0x00000000cc0672ca */ /* 0x000fe200000e0000 */
[C---:B------:R-:W-:Y:S01]  /*13110*/  IMAD.IADD R204, R206.reuse, 0x1, R14 ;  /* 0x00000001cecc7824 */ /* 0x040fe200078e020e */
[----:B------:R-:W-:Y:S01]  /*13120*/  R2UR UR7, R205 ;  /* 0x00000000cd0772ca */ /* 0x000fe200000e0000 */
[----:B------:R-:W-:Y:S02]  /*13130*/  IMAD.MOV.U32 R205, RZ, RZ, 0x40000040 ;  /* 0x40000040ffcd7424 */ /* 0x000fe400078e00ff */
[----:B------:R-:W-:Y:S01]  /*13140*/  IMAD.IADD R14, R206, 0x1, R15 ;  /* 0x00000001ce0e7824 */ /* 0x000fe200078e020f */
[----:B------:R-:W-:Y:S01]  /*13150*/  R2UR UR4, R204 ;  /* 0x00000000cc0472ca */ /* 0x000fe200000e0000 */
[----:B------:R-:W-:Y:S01]  /*13160*/  IMAD.IADD R204, R206, 0x1, R20 ;  /* 0x00000001cecc7824 */ /* 0x000fe200078e0214 */
[----:B------:R-:W-:Y:S01]  /*13170*/  R2UR UR5, R205 ;  /* 0x00000000cd0572ca */ /* 0x000fe200000e0000 */
[----:B------:R-:W-:-:S02]  /*13180*/  IMAD.MOV.U32 R205, RZ, RZ, 0x40000040 ;  /* 0x40000040ffcd7424 */ /* 0x000fc400078e00ff */
[----:B------:R-:W-:Y:S01]  /*13190*/  IMAD.IADD R20, R20, 0x1, R203 ;  /* 0x0000000114147824 */ /* 0x000fe200078e02cb */
[----:B------:R-:W-:Y:S02]  /*131a0*/  WARPGROUP.DEPBAR.LE gsb0, 0x0 ;  /* 0x00008000000079c5 */ /* 0x000fe40000010000 */
[----:B------:R-:W-:-:S07]  /*131b0*/  WARPGROUP.ARRIVE ;  /* 0x00000000000079c5 */ /* 0x000fce0000000000 */
[----:B------:R-:W-:Y:S01]  /*131c0*/  HGMMA.64x64x16.F32 R152, gdesc[UR4], R152, gsb0 ;  /* 0x00e00000049879f0 */ /* 0x000fe20008000898 */
[----:B------:R-:W-:Y:S02]  /*131d0*/  R2UR UR4, R204 ;  /* 0x00000000cc0472ca */ /* 0x000fe400000e0000 */
[----:B------:R-:W-:Y:S02]  /*131e0*/  R2UR UR5, R205 ;  /* 0x00000000cd0572ca */ /* 0x000fe400000e0000 */
[----:B------:R-:W-:Y:S02]  /*131f0*/  R2UR UR6, R20 ;  /* 0x00000000140672ca */ /* 0x000fe400000e0000 */
[----:B------:R-:W-:Y:S01]  /*13200*/  R2UR UR7, R21 ;  /* 0x00000000150772ca */ /* 0x000fe200000e0000 */
[----:B------:R-:W-:Y:S01]  /*13210*/  IMAD.MOV.U32 R21, RZ, RZ, 0x40000040 ;  /* 0x40000040ff157424 */ /* 0x000fe200078e00ff */
[----:B------:R-:W-:Y:S01]  /*13220*/  IADD3 R20, R15, R203, RZ ;  /* 0x000000cb0f147210 */ /* 0x000fe20007ffe0ff */
[----:B------:R-:W-:Y:S01]  /*13230*/  IMAD.MOV.U32 R15, RZ, RZ, 0x40000040 ;  /* 0x40000040ff0f7424 */ /* 0x000fe200078e00ff */
[----:B------:R-:W-:-:S02]  /*13240*/  WARPGROUP.DEPBAR.LE gsb0, 0x0 ;  /* 0x00008000000079c5 */ /* 0x000fc40000010000 */
[----:B------:R-:W-:-:S07]  /*13250*/  WARPGROUP.ARRIVE ;  /* 0x00000000000079c5 */ /* 0x000fce0000000000 */
[----:B------:R-:W-:Y:S01]  /*13260*/  HGMMA.64x64x16.F32 R152, gdesc[UR4], R152, gsb0 ;  /* 0x00e00000049879f0 */ /* 0x000fe20008000898 */
[----:B------:R-:W-:Y:S01]  /*13270*/  R2UR UR4, R14 ;  /* 0x000000000e0472ca */ /* 0x000fe200000e0000 */
[----:B------:R-:W-:Y:S01]  /*13280*/  IMAD.MOV.U32 R14, RZ, RZ, 0x40 ;  /* 0x00000040ff0e7424 */ /* 0x000fe200078e00ff */
[----:B------:R-:W-:Y:S01]  /*13290*/  R2UR UR5, R15 ;  /* 0x000000000f0572ca */ /* 0x000fe200000e0000 */
[----:B------:R-:W-:Y:S01]  /*132a0*/  IMAD.MOV.U32 R15, RZ, RZ, 0x1000 ;  /* 0x00001000ff0f7424 */ /* 0x000fe200078e00ff */
[----:B------:R-:W-:Y:S01]  /*132b0*/  R2UR UR6, R20 ;  /* 0x00000000140672ca */ /* 0x000fe200000e0000 */
[----:B------:R-:W-:Y:S01]  /*132c0*/  IMAD R20, R19, 0x1000, R193 ;  /* 0x0000100013147824 */ /* 0x000fe200078e02c1 */
[----:B------:R-:W-:Y:S01]  /*132d0*/  R2UR UR7, R21 ;  /* 0x00000000150772ca */ /* 0x000fe200000e0000 */
[----:B------:R-:W-:Y:S01]  /*132e0*/  IMAD.MOV.U32 R21, RZ, RZ, 0x40000040 ;  /* 0x40000040ff157424 */ /* 0x000fe200078e00ff */
[----:B------:R-:W-:Y:S02]  /*132f0*/  SEL R14, R14, 0x3e, P3 ;  /* 0x0000003e0e0e7807 */ /* 0x000fe40001800000 */
[----:B------:R-:W-:-:S02]  /*13300*/  SEL R15, R15, 0xf80, P3 ;  /* 0x00000f800f0f7807 */ /* 0x000fc40001800000 */
        /* <DEDUP_REMOVED lines=16> */
[----:B------:R-:W-:Y:S01]  /*13410*/  R2UR UR7, R21 ;  /* 0x00000000150772ca */ /* 0x000fe200000e0000 */
[----:B------:R-:W-:Y:S01]  /*13420*/  IMAD.U32 R21, RZ, RZ, UR39 ;  /* 0x00000027ff157e24 */ /* 0x000fe2000f8e00ff */
        /* <DEDUP_REMOVED lines=49> */
[----:B------:R-:W2:Y:S01]  /*13740*/  MUFU.EX2 R152, R152 ;  /* 0x0000009800987308 */ /* 0x000ea20000000800 */
[--C-:B0-----:R-:W-:Y:S01]  /*13750*/  FFMA.FTZ R204, R164, R21, -R207.reuse ;  /* 0x00000015a4cc7223 */ /* 0x101fe200000108cf */
        /* <DEDUP_REMOVED lines=8> */
[----:B------:R-:W0:Y:S01]  /*137e0*/  MUFU.EX2 R153, R153 ;  /* 0x0000009900997308 */ /* 0x000e220000000800 */
[----:B------:R-:W3:Y:S01]  /*137f0*/  SHFL.BFLY PT, R160, R15, 0x2, 0x1f ;  /* 0x0c401f000fa07f89 */ /* 0x000ee200000e0000 */
[-C--:B-1----:R-:W-:Y:S01]  /*13800*/  FMUL.FTZ R24, R24, R206.reuse ;  /* 0x000000ce18187220 */ /* 0x082fe20000410000 */
[-C--:B------:R-:W-:Y:S01]  /*13810*/  FMUL.FTZ R25, R25, R206.reuse ;  /* 0x000000ce19197220 */ /* 0x080fe20000410000 */
[-C--:B------:R-:W-:Y:S01]  /*13820*/  FMUL.FTZ R28, R28, R206.reuse ;  /* 0x000000ce1c1c7220 */ /* 0x080fe20000410000 */
[-C--:B------:R-:W-:Y:S01]  /*13830*/  FMUL.FTZ R29, R29, R206.reuse ;  /* 0x000000ce1d1d7220 */ /* 0x080fe20000410000 */
[----:B------:R-:W-:Y:S01]  /*13840*/  FMUL.FTZ R32, R32, R206 ;  /* 0x000000ce20207220 */ /* 0x000fe20000410000 */
[----:B--2---:R-:W-:Y:S01]  /*13850*/  FFMA.FTZ R6, R206, R6, R152 ;  /* 0x00000006ce067223 */ /* 0x004fe20000010098 */
        /* <DEDUP_REMOVED lines=16> */
[----:B------:R-:W-:Y:S01]  /*13960*/  MUFU.EX2 R202, R202 ;  /* 0x000000ca00ca7308 */ /* 0x000fe20000000800 */
[----:B---3--:R-:W-:Y:S01]  /*13970*/  FMNMX.FTZ R160, R15, R160, !PT ;  /* 0x000000a00fa07209 */ /* 0x008fe20007810000 */
[-C--:B------:R-:W-:Y:S01]  /*13980*/  FMUL.FTZ R60, R60, R206.reuse ;  /* 0x000000ce3c3c7220 */ /* 0x080fe20000410000 */
[-C--:B------:R-:W-:Y:S01]  /*13990*/  FMUL.FTZ R61, R61, R206.reuse ;  /* 0x000000ce3d3d7220 */ /* 0x080fe20000410000 */
[-C--:B------:R-:W-:Y:S01]  /*139a0*/  FMUL.FTZ R64, R64, R206.reuse ;  /* 0x000000ce40407220 */ /* 0x080fe20000410000 */
[-C--:B------:R-:W-:Y:S01]  /*139b0*/  FMUL.FTZ R65, R65, R206.reuse ;  /* 0x000000ce41417220 */ /* 0x080fe20000410000 */
[----:B------:R-:W0:Y:S01]  /*139c0*/  SHFL.BFLY PT, R15, R160, 0x1, 0x1f ;  /* 0x0c201f00a00f7f89 */ /* 0x000e2200000e0000 */
        /* <DEDUP_REMOVED lines=23> */
[----:B0-----:R-:W-:Y:S01]  /*13b40*/  FMNMX.FTZ R15, R160, R15, !PT ;  /* 0x0000000fa00f7209 */ /* 0x001fe20007810000 */
[-C--:B------:R-:W-:Y:S01]  /*13b50*/  FMUL.FTZ R108, R108, R206.reuse ;  /* 0x000000ce6c6c7220 */ /* 0x080fe20000410000 */
[----:B------:R-:W-:Y:S01]  /*13b60*/  MUFU.EX2 R168, R168 ;  /* 0x000000a800a87308 */ /* 0x000fe20000000800 */
[-C--:B------:R-:W-:Y:S01]  /*13b70*/  FMUL.FTZ R109, R109, R206.reuse ;  /* 0x000000ce6d6d7220 */ /* 0x080fe20000410000 */
[-C--:B------:R-:W-:Y:S01]  /*13b80*/  FMUL.FTZ R112, R112, R206.reuse ;  /* 0x000000ce70707220 */ /* 0x080fe20000410000 */
[----:B------:R-:W-:Y:S01]  /*13b90*/  FADD.FTZ R160, -R15, R200 ;  /* 0x000000c80fa07221 */ /* 0x000fe20000010100 */
        /* <DEDUP_REMOVED lines=8> */
[-CC-:B------:R-:W-:Y:S01]  /*13c20*/  FFMA.FTZ R161, R155, R21.reuse, -R160.reuse ;  /* 0x000000159ba17223 */ /* 0x180fe200000108a0 */
[----:B------:R-:W-:Y:S01]  /*13c30*/  FFMA.FTZ R155, R158, R21, -R160 ;  /* 0x000000159e9b7223 */ /* 0x000fe200000108a0 */
[----:B------:R-:W-:-:S02]  /*13c40*/  IMAD.MOV R158, RZ, RZ, -R196 ;  /* 0x000000ffff9e7224 */ /* 0x000fc400078e0ac4 */
[-CC-:B------:R-:W-:Y:S01]  /*13c50*/  FFMA.FTZ R154, R154, R21.reuse, -R160.reuse ;  /* 0x000000159a9a7223 */ /* 0x180fe200000108a0 */
[-CC-:B------:R-:W-:Y:S01]  /*13c60*/  FFMA.FTZ R200, R159, R21.reuse, -R160.reuse ;  /* 0x000000159fc87223 */ /* 0x180fe200000108a0 */
[----:B------:R-:W-:Y:S01]  /*13c70*/  MUFU.EX2 R157, R157 ;  /* 0x0000009d009d7308 */ /* 0x000fe20000000800 */
[-CC-:B------:R-:W-:Y:S01]  /*13c80*/  FFMA.FTZ R207, R162, R21.reuse, -R160.reuse ;  /* 0x00000015a2cf7223 */ /* 0x180fe200000108a0 */
[----:B------:R-:W-:Y:S01]  /*13c90*/  ISETP.NE.AND P3, PT, R185, R158, PT ;  /* 0x0000009eb900720c */ /* 0x000fe20003f65270 */
[----:B------:R-:W-:Y:S02]  /*13ca0*/  @!P1 VIADD R158, R188, 0x38840 ;  /* 0x00038840bc9e9836 */ /* 0x000fe40000000000 */
[-CC-:B------:R-:W-:Y:S01]  /*13cb0*/  FFMA.FTZ R222, R163, R21.reuse, -R160.reuse ;  /* 0x00000015a3de7223 */ /* 0x180fe200000108a0 */
[-CC-:B------:R-:W-:Y:S01]  /*13cc0*/  FFMA.FTZ R223, R166, R21.reuse, -R160.reuse ;  /* 0x00000015a6df7223 */ /* 0x180fe200000108a0 */
[-CC-:B------:R-:W-:Y:S01]  /*13cd0*/  FFMA.FTZ R224, R167, R21.reuse, -R160.reuse ;  /* 0x00000015a7e07223 */ /* 0x180fe200000108a0 */
[-C--:B------:R-:W-:Y:S01]  /*13ce0*/  FFMA.FTZ R170, R170, R21.reuse, -R160 ;  /* 0x00000015aaaa7223 */ /* 0x080fe200000108a0 */
[----:B------:R-:W0:Y:S01]  /*13cf0*/  MUFU.EX2 R154, R154 ;  /* 0x0000009a009a7308 */ /* 0x000e220000000800 */
[----:B------:R-:W-:Y:S01]  /*13d00*/  @!P1 PRMT R158, RZ, 0x654, R158 ;  /* 0x00000654ff9e9816 */ /* 0x000fe2000000009e */
[-CC-:B------:R-:W-:Y:S01]  /*13d10*/  FFMA.FTZ R171, R171, R21.reuse, -R160.reuse ;  /* 0x00000015abab7223 */ /* 0x180fe200000108a0 */
[-CC-:B------:R-:W-:Y:S01]  /*13d20*/  FFMA.FTZ R174, R174, R21.reuse, -R160.reuse ;  /* 0x00000015aeae7223 */ /* 0x180fe200000108a0 */
[-CC-:B------:R-:W-:Y:S01]  /*13d30*/  FFMA.FTZ R175, R175, R21.reuse, -R160.reuse ;  /* 0x00000015afaf7223 */ /* 0x180fe200000108a0 */
[----:B------:R0:W-:Y:S01]  /*13d40*/  @!P1 SYNCS.ARRIVE.TRANS64.RED.A1T0 RZ, [R158+URZ], RZ ;  /* 0x000000ff9eff99a7 */ /* 0x0001e2000810043f */
[-CC-:B------:R-:W-:Y:S01]  /*13d50*/  FFMA.FTZ R178, R178, R21.reuse, -R160.reuse ;  /* 0x00000015b2b27223 */ /* 0x180fe200000108a0 */
[----:B------:R-:W-:Y:S01]  /*13d60*/  @!P3 LEA R159, R201, R194, 0x6 ;  /* 0x000000c2c99fb211 */ /* 0x000fe200078e30ff */
[----:B------:R-:W1:Y:S01]  /*13d70*/  MUFU.EX2 R161, R161 ;  /* 0x000000a100a17308 */ /* 0x000e620000000800 */
[-CC-:B------:R-:W-:Y:S01]  /*13d80*/  FFMA.FTZ R179, R179, R21.reuse, -R160.reuse ;  /* 0x00000015b3b37223 */ /* 0x180fe200000108a0 */
[-CC-:B------:R-:W-:Y:S01]  /*13d90*/  FFMA.FTZ R182, R182, R21.reuse, -R160.reuse ;  /* 0x00000015b6b67223 */ /* 0x180fe200000108a0 */
[----:B------:R-:W-:Y:S01]  /*13da0*/  FFMA.FTZ R183, R183, R21, -R160 ;  /* 0x00000015b7b77223 */ /* 0x000fe200000108a0 */
[----:B------:R-:W-:-:S02]  /*13db0*/  @!P3 IMAD R159, R159, 0x4, R18 ;  /* 0x000000049f9fb824 */ /* 0x000fc400078e0212 */
[----:B------:R-:W-:Y:S01]  /*13dc0*/  FADD.FTZ R201, R153, R6 ;  /* 0x0000000699c97221 */ /* 0x000fe20000010000 */
[-C--:B------:R-:W-:Y:S01]  /*13dd0*/  FMUL.FTZ R124, R124, R206.reuse ;  /* 0x000000ce7c7c7220 */ /* 0x080fe20000410000 */
[-C--:B------:R-:W-:Y:S01]  /*13de0*/  FMUL.FTZ R125, R125, R206.reuse ;  /* 0x000000ce7d7d7220 */ /* 0x080fe20000410000 */
[----:B------:R-:W2:Y:S01]  /*13df0*/  MUFU.EX2 R155, R155 ;  /* 0x0000009b009b7308 */ /* 0x000ea20000000800 */
[----:B------:R2:W-:Y:S01]  /*13e00*/  @!P3 STS [R159+0x38400], R206 ;  /* 0x038400ce9f00b388 */ /* 0x0005e20000000800 */
[----:B0-----:R-:W-:Y:S01]  /*13e10*/  FFMA.FTZ R158, R157, R7, R154 ;  /* 0x000000079d9e7223 */ /* 0x001fe2000001009a */
[-C--:B------:R-:W-:Y:S01]  /*13e20*/  FMUL.FTZ R128, R128, R206.reuse ;  /* 0x000000ce80807220 */ /* 0x080fe20000410000 */
[-C--:B------:R-:W-:Y:S01]  /*13e30*/  FMUL.FTZ R129, R129, R206.reuse ;  /* 0x000000ce81817220 */ /* 0x080fe20000410000 */
[----:B------:R0:W-:Y:S01]  /*13e40*/  @!P3 STS [R159+0x38420], R157 ;  /* 0x0384209d9f00b388 */ /* 0x0001e20000000800 */
[-C--:B------:R-:W-:Y:S01]  /*13e50*/  FMUL.FTZ R132, R132, R206.reuse ;  /* 0x000000ce84847220 */ /* 0x080fe20000410000 */
[-C--:B------:R-:W-:Y:S01]  /*13e60*/  FMUL.FTZ R133, R133, R206.reuse ;  /* 0x000000ce85857220 */ /* 0x080fe20000410000 */
[----:B------:R-:W3:Y:S01]  /*13e70*/  MUFU.EX2 R200, R200 ;  /* 0x000000c800c87308 */ /* 0x000ee20000000800 */
[----:B-1----:R-:W-:Y:S01]  /*13e80*/  FADD.FTZ R158, R161, R158 ;  /* 0x0000009ea19e7221 */ /* 0x002fe20000010000 */
        /* <DEDUP_REMOVED lines=9> */
[----:B------:R-:W-:Y:S01]  /*13f20*/  F2FP.F16.F32.PACK_AB R153, R161, R154 ;  /* 0x0000009aa199723e */ /* 0x000fe200000000ff */
[----:B--2---:R-:W-:Y:S01]  /*13f30*/  FADD.FTZ R206, R155, R158 ;  /* 0x0000009e9bce7221 */ /* 0x004fe20000010000 */
        /* <DEDUP_REMOVED lines=72> */
[----:B------:R-:W-:Y:S01]  /*143c0*/  FMUL.FTZ R151, R151, R157 ;  /* 0x0000009d97977220 */ /* 0x000fe20000410000 */
[----:B------:R-:W-:Y:S01]  /*143d0*/  FADD.FTZ R201, R156, R201 ;  /* 0x000000c99cc97221 */ /* 0x000fe20000010000 */
[----:B------:R-:W-:Y:S01]  /*143e0*/  F2FP.F16.F32.PACK_AB R154, R199, R156 ;  /* 0x0000009cc79a723e */ /* 0x000fe200000000ff */
[----:B------:R-:W-:Y:S01]  /*143f0*/  MUFU.EX2 R176, R176 ;  /* 0x000000b000b07308 */ /* 0x000fe20000000800 */
[----:B---3--:R-:W-:Y:S01]  /*14400*/  F2FP.F16.F32.PACK_AB R155, R200, R155 ;  /* 0x0000009bc89b723e */ /* 0x008fe200000000ff */
[----:B------:R-:W-:Y:S01]  /*14410*/  BAR.SYNC.DEFER_BLOCKING 0xf, 0x100 ;  /* 0x03c4000000007b1d */ /* 0x000fe20000010000 */
[----:B------:R-:W-:Y:S01]  /*14420*/  F2FP.F16.F32.PACK_AB R156, R203, R202 ;  /* 0x000000cacb9c723e */ /* 0x000fe200000000ff */
[----:B------:R-:W-:Y:S01]  /*14430*/  VIADD R6, R20, 0x80 ;  /* 0x0000008014067836 */ /* 0x000fe20000000000 */
[----:B0-----:R-:W-:Y:S01]  /*14440*/  F2FP.F16.F32.PACK_AB R157, R222, R207 ;  /* 0x000000cfde9d723e */ /* 0x001fe200000000ff */
[----:B------:R-:W-:Y:S01]  /*14450*/  IMAD.MOV.U32 R7, RZ, RZ, 0x40000040 ;  /* 0x40000040ff077424 */ /* 0x000fe200078e00ff */
[----:B------:R-:W-:Y:S01]  /*14460*/  F2FP.F16.F32.PACK_AB R158, R205, R204 ;  /* 0x000000cccd9e723e */ /* 0x000fe200000000ff */
[----:B------:R-:W0:Y:S01]  /*14470*/  MUFU.EX2 R177, R177 ;  /* 0x000000b100b17308 */ /* 0x000e220000000800 */
[----:B-1----:R-:W-:Y:S01]  /*14480*/  F2FP.F16.F32.PACK_AB R159, R224, R223 ;  /* 0x000000dfe09f723e */ /* 0x002fe200000000ff */
[----:B------:R-:W-:Y:S01]  /*14490*/  FADD.FTZ R201, R199, R201 ;  /* 0x000000c9c7c97221 */ /* 0x000fe20000010000 */
[----:B------:R-:W-:Y:S01]  /*144a0*/  F2FP.F16.F32.PACK_AB R160, R169, R168 ;  /* 0x000000a8a9a0723e */ /* 0x000fe200000000ff */
[----:B------:R-:W-:Y:S01]  /*144b0*/  FADD.FTZ R206, R200, R206 ;  /* 0x000000cec8ce7221 */ /* 0x000fe20000010000 */
[----:B--2---:R-:W-:Y:S01]  /*144c0*/  F2FP.F16.F32.PACK_AB R161, R171, R170 ;  /* 0x000000aaaba1723e */ /* 0x004fe200000000ff */
[----:B------:R-:W-:Y:S01]  /*144d0*/  FADD.FTZ R202, R202, R201 ;  /* 0x000000c9caca7221 */ /* 0x000fe20000010000 */
[----:B------:R-:W-:Y:S01]  /*144e0*/  F2FP.F16.F32.PACK_AB R162, R173, R172 ;  /* 0x000000acada2723e */ /* 0x000fe200000000ff */
[----:B------:R-:W-:Y:S01]  /*144f0*/  MUFU.EX2 R180, R180 ;  /* 0x000000b400b47308 */ /* 0x000fe20000000800 */
[----:B----4-:R-:W-:Y:S01]  /*14500*/  F2FP.F16.F32.PACK_AB R163, R175, R174 ;  /* 0x000000aeafa3723e */ /* 0x010fe200000000ff */
[----:B------:R-:W-:Y:S01]  /*14510*/  FADD.FTZ R207, R207, R206 ;  /* 0x000000cecfcf7221 */ /* 0x000fe20000010000 */
[----:B------:R-:W-:Y:S01]  /*14520*/  FADD.FTZ R203, R203, R202 ;  /* 0x000000cacbcb7221 */ /* 0x000fe20000010000 */
[----:B------:R-:W-:-:S02]  /*14530*/  @!P1 VIADD R188, R188, 0x38860 ;  /* 0x00038860bcbc9836 */ /* 0x000fc40000000000 */
[----:B------:R-:W-:Y:S01]  /*14540*/  FADD.FTZ R222, R222, R207 ;  /* 0x000000cfdede7221 */ /* 0x000fe20000010000 */
[----:B------:R-:W-:Y:S01]  /*14550*/  FADD.FTZ R204, R204, R203 ;  /* 0x000000cbcccc7221 */ /* 0x000fe20000010000 */
[----:B------:R-:W1:Y:S01]  /*14560*/  MUFU.EX2 R181, R181 ;  /* 0x000000b500b57308 */ /* 0x000e620000000800 */
[----:B0-----:R-:W-:Y:S01]  /*14570*/  F2FP.F16.F32.PACK_AB R164, R177, R176 ;  /* 0x000000b0b1a4723e */ /* 0x001fe200000000ff */
[----:B------:R0:W-:Y:S01]  /*14580*/  STSM.16.M88.4 [R197+0x36400], R152 ;  /* 0x03640098c5007844 */ /* 0x0001e20000000200 */
[----:B------:R-:W-:Y:S01]  /*14590*/  FADD.FTZ R223, R223, R222 ;  /* 0x000000dedfdf7221 */ /* 0x000fe20000010000 */
[----:B------:R-:W-:Y:S01]  /*145a0*/  FADD.FTZ R205, R205, R204 ;  /* 0x000000cccdcd7221 */ /* 0x000fe20000010000 */
[----:B------:R-:W-:Y:S01]  /*145b0*/  @!P1 PRMT R188, RZ, 0x654, R188 ;  /* 0x00000654ffbc9816 */ /* 0x000fe200000000bc */
[----:B------:R0:W-:Y:S01]  /*145c0*/  STSM.16.M88.4 [R209], R156 ;  /* 0x0000009cd1007844 */ /* 0x0001e20000000200 */
[----:B------:R-:W-:Y:S01]  /*145d0*/  FADD.FTZ R223, R224, R223 ;  /* 0x000000dfe0df7221 */ /* 0x000fe20000010000 */
[----:B------:R-:W-:Y:S01]  /*145e0*/  MUFU.EX2 R178, R178 ;  /* 0x000000b200b27308 */ /* 0x000fe20000000800 */
[----:B------:R-:W-:Y:S01]  /*145f0*/  FADD.FTZ R168, R168, R205 ;  /* 0x000000cda8a87221 */ /* 0x000fe20000010000 */
[----:B------:R0:W-:Y:S01]  /*14600*/  STSM.16.M88.4 [R198], R160 ;  /* 0x000000a0c6007844 */ /* 0x0001e20000000200 */
[----:B------:R-:W-:Y:S01]  /*14610*/  FADD.FTZ R170, R170, R223 ;  /* 0x000000dfaaaa7221 */ /* 0x000fe20000010000 */
[----:B------:R-:W-:-:S02]  /*14620*/  IMAD.MOV.U32 R201, RZ, RZ, R19 ;  /* 0x000000ffffc97224 */ /* 0x000fc400078e0013 */
[----:B------:R-:W-:Y:S01]  /*14630*/  FADD.FTZ R169, R169, R168 ;  /* 0x000000a8a9a97221 */ /* 0x000fe20000010000 */
[----:B------:R-:W-:Y:S02]  /*14640*/  IMAD.MOV.U32 R200, RZ, RZ, R15 ;  /* 0x000000ffffc87224 */ /* 0x000fe400078e000f */
[----:B------:R-:W-:Y:S01]  /*14650*/  FADD.FTZ R171, R171, R170 ;  /* 0x000000aaabab7221 */ /* 0x000fe20000010000 */
[----:B------:R-:W2:Y:S01]  /*14660*/  MUFU.EX2 R179, R179 ;  /* 0x000000b300b37308 */ /* 0x000ea20000000800 */
[----:B-1----:R-:W-:Y:S01]  /*14670*/  F2FP.F16.F32.PACK_AB R166, R181, R180 ;  /* 0x000000b4b5a6723e */ /* 0x002fe200000000ff */
[----:B------:R-:W-:Y:S01]  /*14680*/  FADD.FTZ R172, R172, R169 ;  /* 0x000000a9acac7221 */ /* 0x000fe20000010000 */
[----:B------:R-:W-:Y:S01]  /*14690*/  FADD.FTZ R174, R174, R171 ;  /* 0x000000abaeae7221 */ /* 0x000fe20000010000 */
[----:B------:R-:W-:Y:S02]  /*146a0*/  IMAD.MOV.U32 R199, RZ, RZ, R14 ;  /* 0x000000ffffc77224 */ /* 0x000fe400078e000e */
[----:B------:R-:W-:Y:S01]  /*146b0*/  FADD.FTZ R173, R173, R172 ;  /* 0x000000acadad7221 */ /* 0x000fe20000010000 */
[----:B------:R-:W-:Y:S01]  /*146c0*/  FADD.FTZ R175, R175, R174 ;  /* 0x000000aeafaf7221 */ /* 0x000fe20000010000 */
[----:B------:R-:W-:Y:S02]  /*146d0*/  MUFU.EX2 R182, R182 ;  /* 0x000000b600b67308 */ /* 0x000fe40000000800 */
[----:B------:R-:W-:-:S04]  /*146e0*/  FADD.FTZ R176, R176, R173 ;  /* 0x000000adb0b07221 */ /* 0x000fc80000010000 */
[----:B------:R-:W-:Y:S02]  /*146f0*/  FADD.FTZ R177, R177, R176 ;  /* 0x000000b0b1b17221 */ /* 0x000fe40000010000 */
[----:B------:R-:W1:Y:S01]  /*14700*/  MUFU.EX2 R183, R183 ;  /* 0x000000b700b77308 */ /* 0x000e620000000800 */
[----:B--2---:R-:W-:Y:S01]  /*14710*/  F2FP.F16.F32.PACK_AB R165, R179, R178 ;  /* 0x000000b2b3a5723e */ /* 0x004fe200000000ff */
[----:B------:R-:W-:-:S04]  /*14720*/  FADD.FTZ R178, R178, R175 ;  /* 0x000000afb2b27221 */ /* 0x000fc80000010000 */
[----:B------:R-:W-:Y:S01]  /*14730*/  FADD.FTZ R179, R179, R178 ;  /* 0x000000b2b3b37221 */ /* 0x000fe20000010000 */
[----:B-1----:R-:W-:-:S03]  /*14740*/  F2FP.F16.F32.PACK_AB R167, R183, R182 ;  /* 0x000000b6b7a7723e */ /* 0x002fc600000000ff */
[----:B------:R-:W-:Y:S02]  /*14750*/  FADD.FTZ R182, R182, R179 ;  /* 0x000000b3b6b67221 */ /* 0x000fe40000010000 */
[----:B------:R0:W-:Y:S01]  /*14760*/  STSM.16.M88.4 [R208], R164 ;  /* 0x000000a4d0007844 */ /* 0x0001e20000000200 */
[----:B------:R-:W-:-:S06]  /*14770*/  WARPGROUP.ARRIVE ;  /* 0x00000000000079c5 */ /* 0x000fcc0000000000 */
        /* <DEDUP_REMOVED lines=18> */
[----:B------:R-:W-:Y:S01]  /*148a0*/  FADD.FTZ R6, R180, R177 ;  /* 0x000000b1b4067221 */ /* 0x000fe20000010000 */
[----:B------:R-:W-:Y:S01]  /*148b0*/  R2UR UR7, R7 ;  /* 0x00000000070772ca */ /* 0x000fe200000e0000 */
[----:B------:R-:W-:Y:S02]  /*148c0*/  FADD.FTZ R7, R183, R182 ;  /* 0x000000b6b7077221 */ /* 0x000fe40000010000 */
[----:B------:R-:W-:Y:S01]  /*148d0*/  FADD.FTZ R6, R181, R6 ;  /* 0x00000006b5067221 */ /* 0x000fe20000010000 */
[----:B------:R-:W-:Y:S02]  /*148e0*/  WARPGROUP.DEPBAR.LE gsb0, 0x0 ;  /* 0x00008000000079c5 */ /* 0x000fe40000010000 */
[----:B------:R-:W-:-:S15]  /*148f0*/  WARPGROUP.ARRIVE ;  /* 0x00000000000079c5 */ /* 0x000fde0000000000 */
[----:B------:R-:W-:-:S04]  /*14900*/  NOP ;  /* 0x0000000000007918 */ /* 0x000fc80000000000 */
        /* <DEDUP_REMOVED lines=13> */
.L_x_5499:
[----:B------:R-:W-:-:S07]  /*149e0*/  MOV R20, R189 ;  /* 0x000000bd00147202 */ /* 0x000fce0000000f00 */
.L_x_5498:
[----:B------:R-:W-:Y:S05]  /*149f0*/  BSYNC B1 ;  /* 0x0000000000017941 */ /* 0x000fea0003800000 */
.L_x_5497:
[----:B------:R-:W-:Y:S01]  /*14a00*/  ISETP.GE.AND P2, PT, R20, R212, PT ;  /* 0x000000d41400720c */ /* 0x000fe20003f46270 */
[----:B------:R-:W-:-:S12]  /*14a10*/  BSSY B0, `(.L_x_5511) ;  /* 0x00003ce000007945 */ /* 0x000fd80003800000 */
[----:B------:R-:W-:Y:S05]  /*14a20*/  @!P2 BRA `(.L_x_5512) ;  /* 0x0000003c0030a947 */ /* 0x000fea0003800000 */
[----:B0-----:R-:W-:Y:S02]  /*14a30*/  VIADD R188, R0, 0x8 ;  /* 0x0000000800bc7836 */ /* 0x001fe40000000000 */
[----:B------:R-:W-:Y:S02]  /*14a40*/  IMAD.MOV.U32 R199, RZ, RZ, R15 ;  /* 0x000000ffffc77224 */ /* 0x000fe400078e000f */
[----:B------:R-:W-:Y:S01]  /*14a50*/  IMAD.MOV.U32 R200, RZ, RZ, R14 ;  /* 0x000000ffffc87224 */ /* 0x000fe200078e000e */
[----:B------:R-:W-:Y:S01]  /*14a60*/  IADD3 R188, R188, R23, -R184 ;  /* 0x00000017bcbc7210 */ /* 0x000fe20007ffe8b8 */
[----:B------:R-:W-:-:S07]  /*14a70*/  IMAD.MOV.U32 R201, RZ, RZ, R19 ;  /* 0x000000ffffc97224 */ /* 0x000fce00078e0013 */
.L_x_5531:
[----:B------:R-:W-:-:S05]  /*14a80*/  VIADD R19, R201, 0x1 ;  /* 0x00000001c9137836 */ /* 0x000fca0000000000 */
[----:B------:R-:W-:-:S04]  /*14a90*/  ISETP.NE.AND P2, PT, R19, 0x2, PT ;  /* 0x000000021300780c */ /* 0x000fc80003f45270 */
[----:B------:R-:W-:Y:S02]  /*14aa0*/  SEL R15, RZ, 0x1, P2 ;  /* 0x00000001ff0f7807 */ /* 0x000fe40001000000 */
[----:B------:R-:W-:Y:S02]  /*14ab0*/  SEL R19, R19, RZ, P2 ;  /* 0x000000ff13137207 */ /* 0x000fe40001000000 */
[----:B------:R-:W-:Y:S01]  /*14ac0*/  LOP3.LUT R22, R22, R15, RZ, 0x3c, !PT ;  /* 0x0000000f16167212 */ /* 0x000fe200078e3cff */
[----:B-1----:R-:W-:Y:S06]  /*14ad0*/  @!P0 BRA `(.L_x_5513) ;  /* 0x0000000000048947 */ /* 0x002fec0003800000 */
[----:B------:R-:W-:Y:S01]  /*14ae0*/  BPT.TRAP 0x1 ;  /* 0x000000040000795c */ /* 0x000fe20000300000 */
.L_x_5513:
[----:B------:R-:W-:Y:S01]  /*14af0*/  IMAD R189, R19, 0x8, R18 ;  /* 0x0000000813bd7824 */ /* 0x000fe200078e0212 */
[----:B------:R-:W-:-:S04]  /*14b00*/  SHF.L.U32 R204, R22, 0x1f, RZ ;  /* 0x0000001f16cc7819 */ /* 0x000fc800000006ff */
[----:B------:R0:W1:Y:S01]  /*14b10*/  SYNCS.PHASECHK.TRANS64.TRYWAIT P2, [R189+URZ+0x38830], R204 ;  /* 0x038830ccbd0075a7 */ /* 0x000062000804017f */
[----:B------:R-:W-:Y:S05]  /*14b20*/  @!P0 BRA `(.L_x_5514) ;  /* 0x0000000000048947 */ /* 0x000fea0003800000 */
[----:B------:R-:W-:Y:S01]  /*14b30*/  BPT.TRAP 0x1 ;  /* 0x000000040000795c */ /* 0x000fe20000300000 */
.L_x_5514:
[----:B------:R-:W-:Y:S01]  /*14b40*/  BSSY B1, `(.L_x_5515) ;  /* 0x0000006000017945 */ /* 0x000fe20003800000 */
[----:B------:R-:W-:Y:S02]  /*14b50*/  IMAD R14, R19, 0x200, R190 ;  /* 0x00000200130e7824 */ /* 0x000fe400078e02be */
[----:B------:R-:W-:Y:S01]  /*14b60*/  IMAD.MOV.U32 R15, RZ, RZ, 0x40000040 ;  /* 0x40000040ff0f7424 */ /* 0x000fe200078e00ff */
[----:B-1----:R-:W-:Y:S06]  /*14b70*/  @P2 BRA `(.L_x_5516) ;  /* 0x0000000000082947 */ /* 0x002fec0003800000 */
[----:B------:R-:W1:Y:S02]  /*14b80*/  SYNCS.PHASECHK.TRANS64.TRYWAIT P2, [R189+URZ+0x38830], R204 ;  /* 0x038830ccbd0075a7 */ /* 0x000e64000804017f */
[----:B-1----:R-:W-:Y:S05]  /*14b90*/  @!P2 BRA `(.L_x_5517) ;  /* 0x000000e80054a947 */ /* 0x002fea0003800000 */
.L_x_5516:
[----:B------:R-:W-:Y:S05]  /*14ba0*/  BSYNC B1 ;  /* 0x0000000000017941 */ /* 0x000fea0003800000 */
.L_x_5515:
        /* <DEDUP_REMOVED lines=10> */
[C---:B------:R-:W-:Y:S01]  /*14c50*/  VIADD R202, R14.reuse, 0x4 ;  /* 0x000000040eca7836 */ /* 0x040fe20000000000 */
[----:B------:R-:W-:Y:S01]  /*14c60*/  R2UR UR7, R203 ;  /* 0x00000000cb0772ca */ /* 0x000fe200000e0000 */
[----:B------:R-:W-:Y:S01]  /*14c70*/  VIADD R14, R14, 0x6 ;  /* 0x000000060e0e7836 */ /* 0x000fe20000000000 */
[----:B------:R-:W-:Y:S02]  /*14c80*/  R2UR UR4, R12 ;  /* 0x000000000c0472ca */ /* 0x000fe400000e0000 */
[----:B------:R-:W-:Y:S02]  /*14c90*/  R2UR UR5, R13 ;  /* 0x000000000d0572ca */ /* 0x000fe400000e0000 */
[----:B------:R-:W-:Y:S01]  /*14ca0*/  MOV R203, 0x40000040 ;  /* 0x4000004000cb7802 */ /* 0x000fe20000000f00 */
        /* <DEDUP_REMOVED lines=20> */
.L_x_5518:
[----:B------:R2:W3:Y:S01]  /*14df0*/  SYNCS.PHASECHK.TRANS64.TRYWAIT P2, [R189+URZ+0x38850], R204 ;  /* 0x038850ccbd0075a7 */ /* 0x0004e2000804017f */
[----:B------:R-:W-:Y:S05]  /*14e00*/  @!P0 BRA `(.L_x_5519) ;  /* 0x0000000000048947 */ /* 0x000fea0003800000 */
[----:B------:R-:W-:Y:S01]  /*14e10*/  BPT.TRAP 0x1 ;  /* 0x000000040000795c */ /* 0x000fe20000300000 */
.L_x_5519:
[----:B------:R-:W-:Y:S04]  /*14e20*/  BSSY B1, `(.L_x_5520) ;  /* 0x0000004000017945 */ /* 0x000fe80003800000 */
[----:B---3--:R-:W-:Y:S05]  /*14e30*/  @P2 BRA `(.L_x_5521) ;  /* 0x0000000000082947 */ /* 0x008fea0003800000 */
[----:B------:R-:W3:Y:S02]  /*14e40*/  SYNCS.PHASECHK.TRANS64.TRYWAIT P2, [R189+URZ+0x38850], R204 ;  /* 0x038850ccbd0075a7 */ /* 0x000ee4000804017f */
[----:B---3--:R-:W-:Y:S05]  /*14e50*/  @!P2 BRA `(.L_x_5522) ;  /* 0x000000e400b8a947 */ /* 0x008fea0003800000 */
.L_x_5521:
[----:B------:R-:W-:Y:S05]  /*14e60*/  BSYNC B1 ;  /* 0x0000000000017941 */ /* 0x000fea0003800000 */
.L_x_5520:
        /* <DEDUP_REMOVED lines=10> */
[----:B------:R-:W-:-:S02]  /*14f10*/  VIADD R203, R202, 0x800 ;  /* 0x00000800cacb7836 */ /* 0x000fc40000000000 */
[----:B------:R-:W-:Y:S02]  /*14f20*/  IMAD.MOV.U32 R205, RZ, RZ, 0x40000040 ;  /* 0x40000040ffcd7424 */ /* 0x000fe400078e00ff */
[----:B------:R-:W-:Y:S02]  /*14f30*/  VIADD R206, R2, 0x800 ;  /* 0x0000080002ce7836 */ /* 0x000fe40000000000 */
[----:B------:R-:W-:-:S03]  /*14f40*/  IMAD.MOV.U32 R207, RZ, RZ, 0x40000040 ;  /* 0x40000040ffcf7424 */ /* 0x000fc600078e00ff */
        /* <DEDUP_REMOVED lines=9> */
[----:B----4-:R-:W-:Y:S01]  /*14fe0*/  SHF.R.U32.HI R21, RZ, 0x7, R21 ;  /* 0x00000007ff157819 */ /* 0x010fe20000011615 */
[----:B------:R-:W-:Y:S02]  /*14ff0*/  WARPGROUP.DEPBAR.LE gsb0, 0x0 ;  /* 0x00008000000079c5 */ /* 0x000fe40000010000 */
[----:B------:R-:W-:-:S08]  /*15000*/  WARPGROUP.ARRIVE ;  /* 0x00000000000079c5 */ /* 0x000fd00000000000 */
        /* <DEDUP_REMOVED lines=150> */
[----:B------:R-:W4:Y:S01]  /*15970*/  SHFL.IDX PT, R14, R21, RZ, 0x1f ;  /* 0x00001fff150e7589 */ /* 0x000f2200000e0000 */
[----:B------:R-:W-:Y:S01]  /*15980*/  IMAD.MOV.U32 R15, RZ, RZ, 0x4 ;  /* 0x00000004ff0f7424 */ /* 0x000fe200078e00ff */
[----:B----4-:R-:W-:-:S04]  /*15990*/  ISETP.GT.AND P2, PT, R14, 0x7f, PT ;  /* 0x0000007f0e00780c */ /* 0x010fc80003f44270 */
[----:B------:R-:W-:Y:S02]  /*159a0*/  SEL R14, RZ, 0x2, !P2 ;  /* 0x00000002ff0e7807 */ /* 0x000fe40005000000 */
[C---:B------:R-:W-:Y:S02]  /*159b0*/  SEL R21, R15.reuse, 0x2, P2 ;  /* 0x000000020f157807 */ /* 0x040fe40001000000 */
[----:B------:R-:W-:Y:S01]  /*159c0*/  SEL R15, R15, 0x6, !P2 ;  /* 0x000000060f0f7807 */ /* 0x000fe20005000000 */
[----:B0123--:R-:W-:Y:S01]  /*159d0*/  IMAD.IADD R204, R14, 0x1, R203 ;  /* 0x000000010ecc7824 */ /* 0x00ffe200078e02cb */
        /* <DEDUP_REMOVED lines=11> */
[----:B------:R-:W-:Y:S02]  /*15a90*/  WARPGROUP.DEPBAR.LE gsb0, 0x0 ;  /* 0x00008000000079c5 */ /* 0x000fe40000010000 */
[----:B------:R-:W-:-:S08]  /*15aa0*/  WARPGROUP.ARRIVE ;  /* 0x00000000000079c5 */ /* 0x000fd00000000000 */
        /* <DEDUP_REMOVED lines=15> */
[----:B------:R-:W-:Y:S02]  /*15ba0*/  IMAD.MOV.U32 R205, RZ, RZ, 0x40000040 ;  /* 0x40000040ffcd7424 */ /* 0x000fe400078e00ff */
[----:B------:R-:W-:Y:S01]  /*15bb0*/  IMAD.MOV.U32 R203, RZ, RZ, 0x28 ;  /* 0x00000028ffcb7424 */ /* 0x000fe200078e00ff */
[----:B------:R-:W-:Y:S01]  /*15bc0*/  R2UR UR6, R204 ;  /* 0x00000000cc0672ca */ /* 0x000fe200000e0000 */
[----:B------:R-:W-:Y:S01]  /*15bd0*/  IMAD.MOV.U32 R204, RZ, RZ, 0xa00 ;  /* 0x00000a00ffcc7424 */ /* 0x000fe200078e00ff */
[----:B------:R-:W-:Y:S01]  /*15be0*/  R2UR UR7, R205 ;  /* 0x00000000cd0772ca */ /* 0x000fe200000e0000 */
[----:B------:R-:W-:Y:S01]  /*15bf0*/  IMAD.MOV.U32 R205, RZ, RZ, 0x40000040 ;  /* 0x40000040ffcd7424 */ /* 0x000fe200078e00ff */
[----:B------:R-:W-:-:S02]  /*15c00*/  SEL R203, R203, 0x26, P2 ;  /* 0x00000026cbcb7807 */ /* 0x000fc40001000000 */
[----:B------:R-:W-:Y:S02]  /*15c10*/  SEL R204, R204, 0x980, P2 ;  /* 0x00000980cccc7807 */ /* 0x000fe40001000000 */
[----:B------:R-:W-:Y:S02]  /*15c20*/  LOP3.LUT R203, R203, 0x6, RZ, 0xc0, !PT ;  /* 0x00000006cbcb7812 */ /* 0x000fe400078ec0ff */
[----:B------:R-:W-:-:S04]  /*15c30*/  LOP3.LUT R206, R204, 0xa00, RZ, 0xc0, !PT ;  /* 0x00000a00ccce7812 */ /* 0x000fc800078ec0ff */
[CC--:B------:R-:W-:Y:S02]  /*15c40*/  IADD3 R204, R203.reuse, R206.reuse, R2 ;  /* 0x000000cecbcc7210 */ /* 0x0c0fe40007ffe002 */
[----:B------:R-:W-:Y:S02]  /*15c50*/  IADD3 R206, R203, R206, R202 ;  /* 0x000000cecbce7210 */ /* 0x000fe40007ffe0ca */
        /* <DEDUP_REMOVED lines=47> */
[----:B------:R-:W-:-:S05]  /*15f50*/  IMAD.MOV.U32 R204, RZ, RZ, 0xc00 ;  /* 0x00000c00ffcc7424 */ /* 0x000fca00078e00ff */
[----:B------:R-:W-:-:S04]  /*15f60*/  SEL R204, R204, 0xb80, P2 ;  /* 0x00000b80cccc7807 */ /* 0x000fc80001000000 */
        /* <DEDUP_REMOVED lines=82> */
[--C-:B------:R-:W-:Y:S01]  /*16490*/  IMAD.IADD R204, R21, 0x1, R203.reuse ;  /* 0x0000000115cc7824 */ /* 0x100fe200078e02cb */
[----:B------:R-:W-:Y:S01]  /*164a0*/  R2UR UR5, R205 ;  /* 0x00000000cd0572ca */ /* 0x000fe200000e0000 */
[----:B------:R-:W-:Y:S02]  /*164b0*/  IMAD.MOV.U32 R205, RZ, RZ, 0x40000040 ;  /* 0x40000040ffcd7424 */ /* 0x000fe400078e00ff */
[----:B------:R-:W-:Y:S01]  /*164c0*/  IMAD.SHL.U32 R21, R20, 0x40, RZ ;  /* 0x0000004014157824 */ /* 0x000fe200078e00ff */
        /* <DEDUP_REMOVED lines=9> */
[----:B------:R-:W-:Y:S01]  /*16560*/  IMAD.MOV.U32 R14, RZ, RZ, 0x40 ;  /* 0x00000040ff0e7424 */ /* 0x000fe200078e00ff */
[----:B------:R-:W-:Y:S01]  /*16570*/  R2UR UR5, R15 ;  /* 0x000000000f0572ca */ /* 0x000fe200000e0000 */
[----:B------:R-:W-:Y:S01]  /*16580*/  IMAD.MOV.U32 R15, RZ, RZ, 0x1000 ;  /* 0x00001000ff0f7424 */ /* 0x000fe200078e00ff */
[----:B------:R-:W-:Y:S02]  /*16590*/  R2UR UR6, R204 ;  /* 0x00000000cc0672ca */ /* 0x000fe400000e0000 */
[----:B------:R-:W-:Y:S02]  /*165a0*/  R2UR UR7, R205 ;  /* 0x00000000cd0772ca */ /* 0x000fe400000e0000 */
        /* <DEDUP_REMOVED lines=11> */
[----:B------:R-:W-:Y:S01]  /*16660*/  R2UR UR4, R14 ;  /* 0x000000000e0472ca */ /* 0x000fe200000e0000 */
[----:B------:R-:W-:Y:S01]  /*16670*/  @!P1 VIADD R14, R189, 0x38840 ;  /* 0x00038840bd0e9836 */ /* 0x000fe20000000000 */
[----:B------:R-:W-:Y:S02]  /*16680*/  R2UR UR5, R15 ;  /* 0x000000000f0572ca */ /* 0x000fe400000e0000 */
[----:B------:R-:W-:Y:S02]  /*16690*/  R2UR UR6, R202 ;  /* 0x00000000ca0672ca */ /* 0x000fe400000e0000 */
[----:B------:R-:W-:Y:S02]  /*166a0*/  R2UR UR7, R203 ;  /* 0x00000000cb0772ca */ /* 0x000fe400000e0000 */
[----:B------:R-:W-:Y:S01]  /*166b0*/  @!P1 PRMT R14, RZ, 0x654, R14 ;  /* 0x00000654ff0e9816 */ /* 0x000fe2000000000e */
[----:B------:R-:W-:-:S02]  /*166c0*/  WARPGROUP.DEPBAR.LE gsb0, 0x0 ;  /* 0x00008000000079c5 */ /* 0x000fc40000010000 */
[----:B------:R-:W-:-:S08]  /*166d0*/  WARPGROUP.ARRIVE ;  /* 0x00000000000079c5 */ /* 0x000fd00000000000 */
[----:B------:R-:W-:Y:S01]  /*166e0*/  HGMMA.64x64x16.F32 R152, gdesc[UR4], R152, gsb0 ;  /* 0x00e00000049879f0 */ /* 0x000fe20008000898 */
[----:B------:R-:W-:Y:S02]  /*166f0*/  ULOP3.LUT UR4, URZ, UR44, URZ, 0x33, !UPT ;  /* 0x0000002c3f047292 */ /* 0x000fe4000f8e333f */
[----:B------:R-:W-:Y:S02]  /*16700*/  WARPGROUP.DEPBAR.LE gsb0, 0x0 ;  /* 0x00008000000079c5 */ /* 0x000fe40000010000 */
[----:B------:R0:W-:Y:S02]  /*16710*/  @!P1 SYNCS.ARRIVE.TRANS64.RED.A1T0 RZ, [R14+URZ], RZ ;  /* 0x000000ff0eff99a7 */ /* 0x0001e4000810043f */
[----:B0-----:R-:W-:-:S04]  /*16720*/  IADD3 R14, R23, 0x1, -R21 ;  /* 0x00000001170e7810 */ /* 0x001fc80007ffe815 */
[----:B------:R-:W-:-:S05]  /*16730*/  IADD3 R14, -R185, R14, -R184 ;  /* 0x0000000eb90e7210 */ /* 0x000fca0007ffe9b8 */
[C---:B------:R-:W-:Y:S02]  /*16740*/  VIADD R205, R14.reuse, UR43 ;  /* 0x0000002b0ecd7c36 */ /* 0x040fe40008000000 */
[----:B------:R-:W-:Y:S02]  /*16750*/  VIADD R204, R14, UR4 ;  /* 0x000000040ecc7c36 */ /* 0x000fe40008000000 */
[C---:B------:R-:W-:Y:S02]  /*16760*/  IMAD.IADD R203, R0.reuse, 0x1, R205 ;  /* 0x0000000100cb7824 */ /* 0x040fe400078e02cd */
[----:B------:R-:W-:Y:S01]  /*16770*/  IMAD.IADD R202, R0, 0x1, R204 ;  /* 0x0000000100ca7824 */ /* 0x000fe200078e02cc */
[----:B------:R-:W-:Y:S06]  /*16780*/  @!P6 BRA `(.L_x_5523) ;  /* 0x000000000060e947 */ /* 0x000fec0003800000 */
[----:B------:R-:W-:Y:S01]  /*16790*/  IADD3 R207, R0, R23, -R184 ;  /* 0x0000001700cf7210 */ /* 0x000fe20007ffe8b8 */
[----:B------:R-:W-:Y:S03]  /*167a0*/  BSSY B1, `(.L_x_5524) ;  /* 0x0000012000017945 */ /* 0x000fe60003800000 */
[----:B------:R-:W-:-:S13]  /*167b0*/  ISETP.GT.AND P2, PT, R207, -0x1, PT ;  /* 0xffffffffcf00780c */ /* 0x000fda0003f44270 */
[----:B------:R-:W-:Y:S05]  /*167c0*/  @P2 BRA `(.L_x_5525) ;  /* 0x0000000000242947 */ /* 0x000fea0003800000 */
[----:B------:R-:W-:Y:S02]  /*167d0*/  MOV R206, UR38 ;  /* 0x0000002600ce7c02 */ /* 0x000fe40008000f00 */
[----:B------:R-:W-:Y:S02]  /*167e0*/  LOP3.LUT R207, RZ, R207, RZ, 0x33, !PT ;  /* 0x000000cfffcf7212 */ /* 0x000fe400078e33ff */
[----:B------:R-:W-:-:S13]  /*167f0*/  ISETP.NE.AND P2, PT, R206, 0x1, PT ;  /* 0x00000001ce00780c */ /* 0x000fda0003f45270 */
[----:B------:R-:W0:Y:S02]  /*16800*/  @P2 LDC.64 R14, c[0x0][0xae0] ;  /* 0x0002b800ff0e2b82 */ /* 0x000e240000000a00 */
[----:B0-----:R-:W-:-:S04]  /*16810*/  @P2 IMAD.HI.U32 R210, R207, R14, RZ ;  /* 0x0000000ecfd22227 */ /* 0x001fc800078e00ff */
[----:B------:R-:W-:Y:S01]  /*16820*/  IMAD.MOV.U32 R14, RZ, RZ, R207 ;  /* 0x000000ffff0e7224 */ /* 0x000fe200078e00cf */
[----:B------:R-:W-:-:S04]  /*16830*/  @P2 SHF.R.U32.HI R14, RZ, R15, R210 ;  /* 0x0000000fff0e2219 */ /* 0x000fc800000116d2 */
[----:B------:R-:W-:Y:S01]  /*16840*/  LOP3.LUT R14, RZ, R14, RZ, 0x33, !PT ;  /* 0x0000000eff0e7212 */ /* 0x000fe200078e33ff */
[----:B------:R-:W-:Y:S06]  /*16850*/  BRA `(.L_x_5526) ;  /* 0x0000000000187947 */ /* 0x000fec0003800000 */
.L_x_5525:
[----:B------:R-:W-:-:S05]  /*16860*/  IMAD.U32 R206, RZ, RZ, UR38 ;  /* 0x00000026ffce7e24 */ /* 0x000fca000f8e00ff */
[----:B------:R-:W-:-:S13]  /*16870*/  ISETP.NE.AND P2, PT, R206, 0x1, PT ;  /* 0x00000001ce00780c */ /* 0x000fda0003f45270 */
[----:B------:R-:W0:Y:S02]  /*16880*/  @P2 LDC.64 R14, c[0x0][0xae0] ;  /* 0x0002b800ff0e2b82 */ /* 0x000e240000000a00 */
[----:B0-----:R-:W-:-:S04]  /*16890*/  @P2 IMAD.HI.U32 R210, R207, R14, RZ ;  /* 0x0000000ecfd22227 */ /* 0x001fc800078e00ff */
[----:B------:R-:W-:Y:S01]  /*168a0*/  IMAD.MOV.U32 R14, RZ, RZ, R207 ;  /* 0x000000ffff0e7224 */ /* 0x000fe200078e00cf */
[----:B------:R-:W-:-:S07]  /*168b0*/  @P2 SHF.R.U32.HI R14, RZ, R15, R210 ;  /* 0x0000000fff0e2219 */ /* 0x000fce00000116d2 */
.L_x_5526:
[----:B------:R-:W-:Y:S05]  /*168c0*/  BSYNC B1 ;  /* 0x0000000000017941 */ /* 0x000fea0003800000 */
.L_x_5524:
[----:B------:R-:W-:-:S04]  /*168d0*/  IMAD R14, R14, R206, -R21 ;  /* 0x000000ce0e0e7224 */ /* 0x000fc800078e0a15 */
[----:B------:R-:W-:-:S05]  /*168e0*/  IMAD.IADD R15, R14, 0x1, -R185 ;  /* 0x000000010e0f7824 */ /* 0x000fca00078e0ab9 */
[----:B------:R-:W-:Y:S02]  /*168f0*/  VIADDMNMX R203, R15, R206, R203, PT ;  /* 0x000000ce0fcb7246 */ /* 0x000fe400038001cb */
[----:B------:R-:W-:-:S07]  /*16900*/  VIMNMX R202, R202, R15, !PT ;  /* 0x0000000fcaca7248 */ /* 0x000fce0007fe0100 */
.L_x_5523:
        /* <DEDUP_REMOVED lines=65> */
.L_x_5529:
[----:B------:R-:W-:-:S05]  /*16d20*/  IMAD.U32 R168, RZ, RZ, UR38 ;  /* 0x00000026ffa87e24 */ /* 0x000fca000f8e00ff */
[----:B------:R-:W-:-:S13]  /*16d30*/  ISETP.NE.AND P3, PT, R168, 0x1, PT ;  /* 0x00000001a800780c */ /* 0x000fda0003f65270 */
[----:B------:R-:W0:Y:S02]  /*16d40*/  @P3 LDC.64 R14, c[0x0][0xae0] ;  /* 0x0002b800ff0e3b82 */ /* 0x000e240000000a00 */
[----:B0-----:R-:W-:-:S04]  /*16d50*/  @P3 IMAD.HI.U32 R202, R188, R14, RZ ;  /* 0x0000000ebcca3227 */ /* 0x001fc800078e00ff */
[----:B------:R-:W-:Y:S01]  /*16d60*/  IMAD.MOV.U32 R14, RZ, RZ, R188 ;  /* 0x000000ffff0e7224 */ /* 0x000fe200078e00bc */
[----:B------:R-:W-:-:S07]  /*16d70*/  @P3 SHF.R.U32.HI R14, RZ, R15, R202 ;  /* 0x0000000fff0e3219 */ /* 0x000fce00000116ca */
.L_x_5530:
[----:B------:R-:W-:Y:S05]  /*16d80*/  BSYNC B1 ;  /* 0x0000000000017941 */ /* 0x000fea0003800000 */
.L_x_5528:
[----:B------:R-:W-:-:S04]  /*16d90*/  IMAD R14, R14, R168, -R21 ;  /* 0x000000a80e0e7224 */ /* 0x000fc800078e0a15 */
[----:B------:R-:W-:-:S05]  /*16da0*/  IMAD.IADD R15, R14, 0x1, -R185 ;  /* 0x000000010e0f7824 */ /* 0x000fca00078e0ab9 */
[----:B------:R-:W-:Y:S02]  /*16db0*/  VIADDMNMX R205, R15, R168, R205, PT ;  /* 0x000000a80fcd7246 */ /* 0x000fe400038001cd */
[----:B------:R-:W-:-:S07]  /*16dc0*/  VIMNMX R204, R204, R15, !PT ;  /* 0x0000000fcccc7248 */ /* 0x000fce0007fe0100 */
.L_x_5527:
[----:B------:R-:W-:Y:S01]  /*16dd0*/  FMNMX.FTZ R14, R152, R200, !PT ;  /* 0x000000c8980e7209 */ /* 0x000fe20007810000 */
[----:B------:R-:W-:Y:S01]  /*16de0*/  IMAD.MOV.U32 R169, RZ, RZ, 0x40000040 ;  /* 0x40000040ffa97424 */ /* 0x000fe200078e00ff */
[C---:B------:R-:W-:Y:S01]  /*16df0*/  ISETP.GT.AND P5, PT, R204.reuse, 0x9, P2 ;  /* 0x00000009cc00780c */ /* 0x040fe200017a4270 */
[----:B------:R-:W-:Y:S01]  /*16e00*/  IMAD R168, R19, 0x1000, R193 ;  /* 0x0000100013a87824 */ /* 0x000fe200078e02c1 */
[----:B------:R-:W-:Y:S01]  /*16e10*/  FMNMX.FTZ R15, R153, R14, !PT ;  /* 0x0000000e990f7209 */ /* 0x000fe20007810000 */
[----:B------:R-:W-:Y:S01]  /*16e20*/  @!P1 VIADD R189, R189, 0x38860 ;  /* 0x00038860bdbd9836 */ /* 0x000fe20000000000 */
[----:B------:R-:W-:Y:S02]  /*16e30*/  ISETP.GT.AND P3, PT, R204, 0x1, P2 ;  /* 0x00000001cc00780c */ /* 0x000fe40001764270 */
[----:B------:R-:W-:Y:S02]  /*16e40*/  FMNMX.FTZ R14, R156, R15, !PT ;  /* 0x0000000f9c0e7209 */ /* 0x000fe40007810000 */
[----:B------:R-:W-:-:S02]  /*16e50*/  ISETP.LT.OR P5, PT, R205, 0xa, P5 ;  /* 0x0000000acd00780c */ /* 0x000fc40002fa1670 */
[----:B------:R-:W-:Y:S02]  /*16e60*/  FMNMX.FTZ R15, R157, R14, !PT ;  /* 0x0000000e9d0f7209 */ /* 0x000fe40007810000 */
[----:B------:R-:W-:Y:S02]  /*16e70*/  ISETP.LT.OR P3, PT, R205, 0x2, P3 ;  /* 0x00000002cd00780c */ /* 0x000fe40001f61670 */
        /* <DEDUP_REMOVED lines=24> */
[C---:B------:R-:W-:Y:S01]  /*17000*/  ISETP.GT.AND P5, PT, R204.reuse, 0x21, P2 ;  /* 0x00000021cc00780c */ /* 0x040fe200017a4270 */
[----:B------:R-:W0:Y:S01]  /*17010*/  SHFL.BFLY PT, R14, R15, 0x2, 0x1f ;  /* 0x0c401f000f0e7f89 */ /* 0x000e2200000e0000 */
[----:B------:R-:W-:Y:S02]  /*17020*/  ISETP.GT.AND P3, PT, R204, 0x19, P2 ;  /* 0x00000019cc00780c */ /* 0x000fe40001764270 */
[C---:B------:R-:W-:Y:S02]  /*17030*/  ISETP.LT.OR P4, PT, R205.reuse, 0x12, P4 ;  /* 0x00000012cd00780c */ /* 0x040fe40002781670 */
[----:B------:R-:W-:-:S02]  /*17040*/  ISETP.LT.OR P5, PT, R205, 0x22, P5 ;  /* 0x00000022cd00780c */ /* 0x000fc40002fa1670 */
[----:B------:R-:W-:Y:S02]  /*17050*/  ISETP.LT.OR P3, PT, R205, 0x1a, P3 ;  /* 0x0000001acd00780c */ /* 0x000fe40001f61670 */
[----:B------:R-:W-:Y:S02]  /*17060*/  FSEL R163, R163, -INF , !P4 ;  /* 0xff800000a3a37808 */ /* 0x000fe40006000000 */
[C---:B------:R-:W-:Y:S02]  /*17070*/  ISETP.GT.AND P4, PT, R204.reuse, 0x20, P2 ;  /* 0x00000020cc00780c */ /* 0x040fe40001784270 */
[----:B------:R-:W-:Y:S02]  /*17080*/  FSEL R203, R171, -INF , !P5 ;  /* 0xff800000abcb7808 */ /* 0x000fe40006800000 */
[----:B------:R-:W-:Y:S02]  /*17090*/  FSEL R167, R167, -INF , !P3 ;  /* 0xff800000a7a77808 */ /* 0x000fe40005800000 */
[----:B------:R-:W-:-:S02]  /*170a0*/  ISETP.GT.AND P5, PT, R204, RZ, P2 ;  /* 0x000000ffcc00720c */ /* 0x000fc400017a4270 */
[----:B------:R-:W-:Y:S02]  /*170b0*/  ISETP.GT.AND P3, PT, R204, 0x28, P2 ;  /* 0x00000028cc00780c */ /* 0x000fe40001764270 */
[C---:B------:R-:W-:Y:S02]  /*170c0*/  ISETP.LT.OR P4, PT, R205.reuse, 0x21, P4 ;  /* 0x00000021cd00780c */ /* 0x040fe40002781670 */
[----:B------:R-:W-:Y:S02]  /*170d0*/  ISETP.LT.OR P5, PT, R205, 0x1, P5 ;  /* 0x00000001cd00780c */ /* 0x000fe40002fa1670 */
[----:B0-----:R-:W-:Y:S02]  /*170e0*/  FMNMX.FTZ R14, R15, R14, !PT ;  /* 0x0000000e0f0e7209 */ /* 0x001fe40007810000 */
[----:B------:R-:W-:Y:S02]  /*170f0*/  ISETP.LT.OR P3, PT, R205, 0x29, P3 ;  /* 0x00000029cd00780c */ /* 0x000fe40001f61670 */
[----:B------:R-:W-:Y:S01]  /*17100*/  FSEL R202, R170, -INF , !P4 ;  /* 0xff800000aaca7808 */ /* 0x000fe20006000000 */
[----:B------:R-:W0:Y:S01]  /*17110*/  SHFL.BFLY PT, R15, R14, 0x1, 0x1f ;  /* 0x0c201f000e0f7f89 */ /* 0x000e2200000e0000 */
[----:B------:R-:W-:-:S02]  /*17120*/  ISETP.GT.AND P4, PT, R204, 0x29, P2 ;  /* 0x00000029cc00780c */ /* 0x000fc40001784270 */
[----:B------:R-:W-:Y:S02]  /*17130*/  FSEL R154, R154, -INF , !P5 ;  /* 0xff8000009a9a7808 */ /* 0x000fe40006800000 */
[----:B------:R-:W-:Y:S02]  /*17140*/  FSEL R210, R174, -INF , !P3 ;  /* 0xff800000aed27808 */ /* 0x000fe40005800000 */
[----:B------:R-:W-:Y:S02]  /*17150*/  ISETP.GT.AND P3, PT, R204, 0x30, P2 ;  /* 0x00000030cc00780c */ /* 0x000fe40001764270 */
[----:B------:R-:W-:Y:S02]  /*17160*/  ISETP.LT.OR P4, PT, R205, 0x2a, P4 ;  /* 0x0000002acd00780c */ /* 0x000fe40002781670 */
[----:B------:R-:W-:Y:S02]  /*17170*/  FMNMX.FTZ R170, R154, R199, !PT ;  /* 0x000000c79aaa7209 */ /* 0x000fe40007810000 */
[----:B------:R-:W-:-:S02]  /*17180*/  MOV R21, UR37 ;  /* 0x0000002500157c02 */ /* 0x000fc40008000f00 */
[----:B------:R-:W-:Y:S02]  /*17190*/  ISETP.LT.OR P3, PT, R205, 0x31, P3 ;  /* 0x00000031cd00780c */ /* 0x000fe40001f61670 */
[----:B------:R-:W-:Y:S02]  /*171a0*/  FSEL R222, R175, -INF , !P4 ;  /* 0xff800000afde7808 */ /* 0x000fe40006000000 */
[C---:B------:R-:W-:Y:S02]  /*171b0*/  ISETP.GT.AND P4, PT, R204.reuse, 0x31, P2 ;  /* 0x00000031cc00780c */ /* 0x040fe40001784270 */
[----:B------:R-:W-:Y:S02]  /*171c0*/  ISETP.GT.AND P5, PT, R204, 0x38, P2 ;  /* 0x00000038cc00780c */ /* 0x000fe400017a4270 */
[----:B------:R-:W-:Y:S02]  /*171d0*/  R2UR UR7, R169 ;  /* 0x00000000a90772ca */ /* 0x000fe400000e0000 */
[----:B0-----:R-:W-:-:S02]  /*171e0*/  FMNMX.FTZ R14, R14, R15, !PT ;  /* 0x0000000f0e0e7209 */ /* 0x001fc40007810000 */
[----:B------:R-:W-:Y:S02]  /*171f0*/  FMNMX.FTZ R15, R155, R170, !PT ;  /* 0x000000aa9b0f7209 */ /* 0x000fe40007810000 */
[----:B------:R-:W-:Y:S01]  /*17200*/  ISETP.GT.AND P2, PT, R204, 0x39, P2 ;  /* 0x00000039cc00780c */ /* 0x000fe20001744270 */
[----:B------:R-:W-:Y:S01]  /*17210*/  FMUL.FTZ R169, R14, R21 ;  /* 0x000000150ea97220 */ /* 0x000fe20000410000 */
[----:B------:R-:W-:Y:S02]  /*17220*/  FSEL R204, R178, -INF , !P3 ;  /* 0xff800000b2cc7808 */ /* 0x000fe40005800000 */
[----:B------:R-:W-:Y:S02]  /*17230*/  FSETP.NEU.FTZ.AND P3, PT, R14, -INF , PT ;  /* 0xff8000000e00780b */ /* 0x000fe40003f7d000 */
[----:B------:R-:W-:Y:S02]  /*17240*/  FMNMX.FTZ R170, R158, R15, !PT ;  /* 0x0000000f9eaa7209 */ /* 0x000fe40007810000 */
[----:B------:R-:W-:-:S02]  /*17250*/  FSEL R15, R169, RZ, P3 ;  /* 0x000000ffa90f7208 */ /* 0x000fc40001800000 */
[----:B------:R-:W-:Y:S02]  /*17260*/  FMNMX.FTZ R169, R159, R170, !PT ;  /* 0x000000aa9fa97209 */ /* 0x000fe40007810000 */
[----:B------:R-:W-:Y:S01]  /*17270*/  ISETP.LT.OR P4, PT, R205, 0x32, P4 ;  /* 0x00000032cd00780c */ /* 0x000fe20002781670 */
[--C-:B------:R-:W-:Y:S01]  /*17280*/  FFMA.FTZ R175, R157, R21, -R15.reuse ;  /* 0x000000159daf7223 */ /* 0x100fe2000001080f */
[----:B------:R-:W-:Y:S01]  /*17290*/  FMNMX.FTZ R170, R162, R169, !PT ;  /* 0x000000a9a2aa7209 */ /* 0x000fe20007810000 */
[-CC-:B------:R-:W-:Y:S01]  /*172a0*/  FFMA.FTZ R152, R152, R21.reuse, -R15.reuse ;  /* 0x0000001598987223 */ /* 0x180fe2000001080f */
[----:B------:R-:W-:Y:S01]  /*172b0*/  ISETP.LT.OR P5, PT, R205, 0x39, P5 ;  /* 0x00000039cd00780c */ /* 0x000fe20002fa1670 */
[-CC-:B------:R-:W-:Y:S01]  /*172c0*/  FFMA.FTZ R153, R153, R21.reuse, -R15.reuse ;  /* 0x0000001599997223 */ /* 0x180fe2000001080f */
[----:B------:R-:W-:Y:S01]  /*172d0*/  FMNMX.FTZ R169, R163, R170, !PT ;  /* 0x000000aaa3a97209 */ /* 0x000fe20007810000 */
[-CC-:B------:R-:W-:Y:S01]  /*172e0*/  FFMA.FTZ R156, R156, R21.reuse, -R15.reuse ;  /* 0x000000159c9c7223 */ /* 0x180fe2000001080f */
[----:B------:R-:W-:Y:S01]  /*172f0*/  ISETP.LT.OR P2, PT, R205, 0x3a, P2 ;  /* 0x0000003acd00780c */ /* 0x000fe20001741670 */
[--C-:B------:R-:W-:Y:S01]  /*17300*/  FFMA.FTZ R178, R206, R21, -R15.reuse ;  /* 0x00000015ceb27223 */ /* 0x100fe2000001080f */
[----:B------:R-:W-:Y:S01]  /*17310*/  FMNMX.FTZ R170, R166, R169, !PT ;  /* 0x000000a9a6aa7209 */ /* 0x000fe20007810000 */
[-CC-:B------:R-:W-:Y:S01]  /*17320*/  FFMA.FTZ R172, R172, R21.reuse, -R15.reuse ;  /* 0x00000015acac7223 */ /* 0x180fe2000001080f */
[----:B------:R-:W-:Y:S01]  /*17330*/  FSEL R183, R183, -INF , !P2 ;  /* 0xff800000b7b77808 */ /* 0x000fe20005000000 */
[-CC-:B------:R-:W-:Y:S01]  /*17340*/  FFMA.FTZ R173, R173, R21.reuse, -R15.reuse ;  /* 0x00000015adad7223 */ /* 0x180fe2000001080f */
[----:B------:R-:W-:Y:S01]  /*17350*/  FMNMX.FTZ R169, R167, R170, !PT ;  /* 0x000000aaa7a97209 */ /* 0x000fe20007810000 */
[-CC-:B------:R-:W-:Y:S01]  /*17360*/  FFMA.FTZ R176, R176, R21.reuse, -R15.reuse ;  /* 0x00000015b0b07223 */ /* 0x180fe2000001080f */
[-CC-:B------:R-:W-:Y:S01]  /*17370*/  FFMA.FTZ R177, R177, R21.reuse, -R15.reuse ;  /* 0x00000015b1b17223 */ /* 0x180fe2000001080f */
[--C-:B------:R-:W-:Y:S01]  /*17380*/  FFMA.FTZ R180, R180, R21, -R15.reuse ;  /* 0x00000015b4b47223 */ /* 0x100fe2000001080f */
[----:B------:R-:W-:Y:S01]  /*17390*/  FMNMX.FTZ R170, R202, R169, !PT ;  /* 0x000000a9caaa7209 */ /* 0x000fe20007810000 */
[----:B------:R-:W-:Y:S01]  /*173a0*/  FFMA.FTZ R181, R181, R21, -R15 ;  /* 0x00000015b5b57223 */ /* 0x000fe2000001080f */
[----:B------:R-:W-:Y:S01]  /*173b0*/  MUFU.EX2 R152, R152 ;  /* 0x0000009800987308 */ /* 0x000fe20000000800 */
[----:B------:R-:W-:-:S02]  /*173c0*/  R2UR UR6, R168 ;  /* 0x00000000a80672ca */ /* 0x000fc400000e0000 */
[----:B------:R-:W-:Y:S01]  /*173d0*/  FMNMX.FTZ R169, R203, R170, !PT ;  /* 0x000000aacba97209 */ /* 0x000fe20007810000 */
[-CC-:B------:R-:W-:Y:S01]  /*173e0*/  FFMA.FTZ R170, R160, R21.reuse, -R15.reuse ;  /* 0x00000015a0aa7223 */ /* 0x180fe2000001080f */
[----:B------:R-:W-:Y:S01]  /*173f0*/  FSEL R160, R182, -INF , !P5 ;  /* 0xff800000b6a07808 */ /* 0x000fe20006800000 */
[----:B------:R-:W-:Y:S01]  /*17400*/  FFMA.FTZ R182, R161, R21, -R15 ;  /* 0x00000015a1b67223 */ /* 0x000fe2000001080f */
[----:B------:R-:W-:Y:S01]  /*17410*/  FMNMX.FTZ R157, R210, R169, !PT ;  /* 0x000000a9d29d7209 */ /* 0x000fe20007810000 */
[----:B------:R-:W-:Y:S01]  /*17420*/  MUFU.EX2 R153, R153 ;  /* 0x0000009900997308 */ /* 0x000fe20000000800 */
[----:B------:R-:W-:Y:S02]  /*17430*/  @!P1 PRMT R189, RZ, 0x654, R189 ;  /* 0x00000654ffbd9816 */ /* 0x000fe400000000bd */
[----:B------:R-:W-:Y:S02]  /*17440*/  FMNMX.FTZ R171, R222, R157, !PT ;  /* 0x0000009ddeab7209 */ /* 0x000fe40007810000 */
[----:B------:R-:W-:Y:S01]  /*17450*/  FSEL R157, R179, -INF , !P4 ;  /* 0xff800000b39d7808 */ /* 0x000fe20006000000 */
[----:B------:R-:W-:Y:S01]  /*17460*/  FFMA.FTZ R179, R207, R21, -R15 ;  /* 0x00000015cfb37223 */ /* 0x000fe2000001080f */
[----:B------:R-:W-:Y:S01]  /*17470*/  FMNMX.FTZ R174, R204, R171, !PT ;  /* 0x000000abccae7209 */ /* 0x000fe20007810000 */
[----:B------:R0:W-:Y:S03]  /*17480*/  MUFU.EX2 R169, R175 ;  /* 0x000000af00a97308 */ /* 0x0001e60000000800 */
[----:B------:R-:W-:-:S04]  /*17490*/  FMNMX.FTZ R171, R157, R174, !PT ;  /* 0x000000ae9dab7209 */ /* 0x000fc80007810000 */
[----:B------:R-:W-:Y:S01]  /*174a0*/  FMNMX.FTZ R174, R160, R171, !PT ;  /* 0x000000aba0ae7209 */ /* 0x000fe20007810000 */
[----:B------:R-:W-:Y:S01]  /*174b0*/  MUFU.EX2 R156, R156 ;  /* 0x0000009c009c7308 */ /* 0x000fe20000000800 */
[-CC-:B0-----:R-:W-:Y:S02]  /*174c0*/  FFMA.FTZ R175, R165, R21.reuse, -R15.reuse ;  /* 0x00000015a5af7223 */ /* 0x181fe4000001080f */
[----:B------:R-:W-:Y:S01]  /*174d0*/  FMNMX.FTZ R161, R183, R174, !PT ;  /* 0x000000aeb7a17209 */ /* 0x000fe20007810000 */
[----:B------:R-:W-:Y:S01]  /*174e0*/  FFMA.FTZ R174, R164, R21, -R15 ;  /* 0x00000015a4ae7223 */ /* 0x000fe2000001080f */
[----:B------:R-:W-:-:S03]  /*174f0*/  FSEL R15, R14, RZ, P3 ;  /* 0x000000ff0e0f7208 */ /* 0x000fc60001800000 */
[----:B------:R-:W0:Y:S01]  /*17500*/  SHFL.BFLY PT, R164, R161, 0x2, 0x1f ;  /* 0x0c401f00a1a47f89 */ /* 0x000e2200000e0000 */
[----:B------:R1:W-:Y:S08]  /*17510*/  MUFU.EX2 R171, R182 ;  /* 0x000000b600ab7308 */ /* 0x0003f00000000800 */
[----:B------:R-:W-:Y:S01]  /*17520*/  MUFU.EX2 R170, R170 ;  /* 0x000000aa00aa7308 */ /* 0x000fe20000000800 */
[----:B-1----:R-:W-:-:S07]  /*17530*/  FADD.FTZ R182, -R15, R200 ;  /* 0x000000c80fb67221 */ /* 0x002fce0000010100 */
        /* <DEDUP_REMOVED lines=8> */
[----:B------:R-:W-:-:S02]  /*175c0*/  IMAD.MOV R164, RZ, RZ, -R196 ;  /* 0x000000ffffa47224 */ /* 0x000fc400078e0ac4 */
[-C--:B------:R-:W-:Y:S01]  /*175d0*/  FMUL.FTZ R161, R182, R21.reuse ;  /* 0x00000015b6a17220 */ /* 0x080fe20000410000 */
[C---:B------:R-:W-:Y:S01]  /*175e0*/  FSETP.NEU.FTZ.AND P2, PT, R15.reuse, -INF , PT ;  /* 0xff8000000f00780b */ /* 0x040fe20003f5d000 */
[----:B------:R-:W-:Y:S01]  /*175f0*/  FMUL.FTZ R165, R15, R21 ;  /* 0x000000150fa57220 */ /* 0x000fe20000410000 */
[----:B------:R-:W-:Y:S01]  /*17600*/  ISETP.NE.AND P3, PT, R185, R164, PT ;  /* 0x000000a4b900720c */ /* 0x000fe20003f65270 */
[----:B------:R-:W-:Y:S01]  /*17610*/  MUFU.EX2 R173, R173 ;  /* 0x000000ad00ad7308 */ /* 0x000fe20000000800 */
[----:B------:R-:W-:Y:S02]  /*17620*/  FSEL R164, R15, RZ, P2 ;  /* 0x000000ff0fa47208 */ /* 0x000fe40001000000 */
[----:B------:R-:W-:Y:S02]  /*17630*/  FSEL R165, R165, RZ, P2 ;  /* 0x000000ffa5a57208 */ /* 0x000fe40001000000 */
[----:B------:R-:W-:Y:S01]  /*17640*/  ISETP.GT.AND P2, PT, R20, R212, PT ;  /* 0x000000d41400720c */ /* 0x000fe20003f44270 */
[----:B------:R-:W-:-:S02]  /*17650*/  FADD.FTZ R182, -R164, R199 ;  /* 0x000000c7a4b67221 */ /* 0x000fc40000010100 */
[-CC-:B------:R-:W-:Y:S01]  /*17660*/  FFMA.FTZ R205, R155, R21.reuse, -R165.reuse ;  /* 0x000000159bcd7223 */ /* 0x180fe200000108a5 */
[----:B------:R-:W0:Y:S01]  /*17670*/  MUFU.EX2 R161, R161 ;  /* 0x000000a100a17308 */ /* 0x000e220000000800 */
[-C--:B------:R-:W-:Y:S01]  /*17680*/  FMUL.FTZ R155, R182, R21.reuse ;  /* 0x00000015b69b7220 */ /* 0x080fe20000410000 */
[-CC-:B------:R-:W-:Y:S01]  /*17690*/  FFMA.FTZ R154, R154, R21.reuse, -R165.reuse ;  /* 0x000000159a9a7223 */ /* 0x180fe200000108a5 */
[----:B------:R-:W-:Y:S02]  /*176a0*/  @!P3 IMAD R199, R201, 0x40, R194 ;  /* 0x00000040c9c7b824 */ /* 0x000fe400078e02c2 */
[-CC-:B------:R-:W-:Y:S01]  /*176b0*/  FFMA.FTZ R182, R158, R21.reuse, -R165.reuse ;  /* 0x000000159eb67223 */ /* 0x180fe200000108a5 */
[-CC-:B------:R-:W-:Y:S01]  /*176c0*/  FFMA.FTZ R200, R163, R21.reuse, -R165.reuse ;  /* 0x00000015a3c87223 */ /* 0x180fe200000108a5 */
[-CC-:B------:R-:W-:Y:S01]  /*176d0*/  FFMA.FTZ R201, R166, R21.reuse, -R165.reuse ;  /* 0x00000015a6c97223 */ /* 0x180fe200000108a5 */
[----:B------:R-:W-:Y:S01]  /*176e0*/  @!P3 IMAD R199, R199, 0x4, R18 ;  /* 0x00000004c7c7b824 */ /* 0x000fe200078e0212 */
        /* <DEDUP_REMOVED lines=9> */
[----:B0-----:R-:W-:Y:S01]  /*17780*/  @!P3 STS [R199+0x38400], R161 ;  /* 0x038400a1c700b388 */ /* 0x001fe20000000800 */
[-CC-:B------:R-:W-:Y:S01]  /*17790*/  FFMA.FTZ R158, R202, R21.reuse, -R165.reuse ;  /* 0x00000015ca9e7223 */ /* 0x180fe200000108a5 */
[--C-:B------:R-:W-:Y:S01]  /*177a0*/  FFMA.FTZ R159, R203, R21, -R165.reuse ;  /* 0x00000015cb9f7223 */ /* 0x100fe200000108a5 */
[----:B------:R-:W-:Y:S01]  /*177b0*/  FFMA.FTZ R226, R161, R6, R152 ;  /* 0x00000006a1e27223 */ /* 0x000fe20000010098 */
[----:B------:R-:W-:Y:S01]  /*177c0*/  F2FP.F16.F32.PACK_AB R152, R153, R152 ;  /* 0x000000989998723e */ /* 0x000fe200000000ff */
[-C--:B------:R-:W-:Y:S01]  /*177d0*/  FMUL.FTZ R24, R24, R161.reuse ;  /* 0x000000a118187220 */ /* 0x080fe20000410000 */
[----:B------:R-:W-:Y:S01]  /*177e0*/  FMUL.FTZ R25, R25, R161 ;  /* 0x000000a119197220 */ /* 0x000fe20000410000 */
[----:B------:R-:W0:Y:S01]  /*177f0*/  MUFU.EX2 R154, R154 ;  /* 0x0000009a009a7308 */ /* 0x000e220000000800 */
[-CC-:B--2---:R-:W-:Y:S01]  /*17800*/  FFMA.FTZ R205, R210, R21.reuse, -R165.reuse ;  /* 0x00000015d2cd7223 */ /* 0x184fe200000108a5 */
[----:B------:R-:W-:Y:S01]  /*17810*/  FFMA.FTZ R210, R157, R21, -R165 ;  /* 0x000000159dd27223 */ /* 0x000fe200000108a5 */
[----:B-1----:R1:W-:Y:S01]  /*17820*/  @!P3 STS [R199+0x38420], R155 ;  /* 0x0384209bc700b388 */ /* 0x0023e20000000800 */
[----:B------:R-:W-:Y:S01]  /*17830*/  FADD.FTZ R226, R153, R226 ;  /* 0x000000e299e27221 */ /* 0x000fe20000010000 */
        /* <DEDUP_REMOVED lines=12> */
[----:B0-----:R-:W-:Y:S01]  /*17900*/  F2FP.F16.F32.PACK_AB R153, R164, R154 ;  /* 0x0000009aa499723e */ /* 0x001fe200000000ff */
[-C--:B------:R-:W-:Y:S01]  /*17910*/  FMUL.FTZ R46, R46, R155.reuse ;  /* 0x0000009b2e2e7220 */ /* 0x080fe20000410000 */
[-C--:B------:R-:W-:Y:S01]  /*17920*/  FMUL.FTZ R47, R47, R155.reuse ;  /* 0x0000009b2f2f7220 */ /* 0x080fe20000410000 */
[-C--:B------:R-:W-:Y:S01]  /*17930*/  FMUL.FTZ R50, R50, R155.reuse ;  /* 0x0000009b32327220 */ /* 0x080fe20000410000 */
[-C--:B------:R-:W-:Y:S01]  /*17940*/  FMUL.FTZ R51, R51, R155.reuse ;  /* 0x0000009b33337220 */ /* 0x080fe20000410000 */
[-C--:B------:R-:W-:Y:S01]  /*17950*/  FMUL.FTZ R54, R54, R155.reuse ;  /* 0x0000009b36367220 */ /* 0x080fe20000410000 */
[----:B------:R-:W-:Y:S01]  /*17960*/  FMUL.FTZ R55, R55, R155 ;  /* 0x0000009b37377220 */ /* 0x000fe20000410000 */
[----:B-1----:R-:W-:Y:S01]  /*17970*/  MUFU.EX2 R199, R162 ;  /* 0x000000a200c77308 */ /* 0x002fe20000000800 */
[----:B--2---:R-:W-:Y:S01]  /*17980*/  FFMA.FTZ R223, R155, R7, R154 ;  /* 0x000000079bdf7223 */ /* 0x004fe2000001009a */
        /* <DEDUP_REMOVED lines=54> */
[----:B------:R-:W5:Y:S01]  /*17cf0*/  MUFU.EX2 R206, R206 ;  /* 0x000000ce00ce7308 */ /* 0x000f620000000800 */
[----:B------:R-:W-:Y:S01]  /*17d00*/  FADD.FTZ R226, R156, R226 ;  /* 0x000000e29ce27221 */ /* 0x000fe20000010000 */
[----:B------:R-:W-:Y:S01]  /*17d10*/  F2FP.F16.F32.PACK_AB R154, R169, R156 ;  /* 0x0000009ca99a723e */ /* 0x000fe200000000ff */
[-C--:B------:R-:W-:Y:S01]  /*17d20*/  FMUL.FTZ R28, R28, R161.reuse ;  /* 0x000000a11c1c7220 */ /* 0x080fe20000410000 */
        /* <DEDUP_REMOVED lines=72> */
[----:B------:R-:W-:Y:S01]  /*181b0*/  FADD.FTZ R223, R164, R223 ;  /* 0x000000dfa4df7221 */ /* 0x000fe20000010000 */
[----:B--2---:R-:W-:Y:S01]  /*181c0*/  F2FP.F16.F32.PACK_AB R158, R175, R174 ;  /* 0x000000aeaf9e723e */ /* 0x004fe200000000ff */
[----:B------:R2:W-:Y:S01]  /*181d0*/  STSM.16.M88.4 [R197+0x36400], R152 ;  /* 0x03640098c5007844 */ /* 0x0005e20000000200 */
[----:B0-----:R-:W-:Y:S01]  /*181e0*/  F2FP.F16.F32.PACK_AB R157, R200, R199 ;  /* 0x000000c7c89d723e */ /* 0x001fe200000000ff */
[----:B------:R-:W-:Y:S01]  /*181f0*/  VIADD R6, R168, 0x80 ;  /* 0x00000080a8067836 */ /* 0x000fe20000000000 */
[----:B-1----:R-:W-:Y:S01]  /*18200*/  F2FP.F16.F32.PACK_AB R159, R202, R201 ;  /* 0x000000c9ca9f723e */ /* 0x002fe200000000ff */
[----:B------:R-:W-:Y:S01]  /*18210*/  IMAD.MOV.U32 R7, RZ, RZ, 0x40000040 ;  /* 0x40000040ff077424 */ /* 0x000fe200078e00ff */
[----:B------:R-:W-:Y:S01]  /*18220*/  F2FP.F16.F32.PACK_AB R160, R179, R178 ;  /* 0x000000b2b3a0723e */ /* 0x000fe200000000ff */
[----:B------:R-:W-:Y:S01]  /*18230*/  FADD.FTZ R182, R182, R223 ;  /* 0x000000dfb6b67221 */ /* 0x000fe20000010000 */
[----:B------:R-:W-:Y:S01]  /*18240*/  F2FP.F16.F32.PACK_AB R162, R173, R172 ;  /* 0x000000acada2723e */ /* 0x000fe200000000ff */
[----:B------:R1:W-:Y:S01]  /*18250*/  STSM.16.M88.4 [R209], R156 ;  /* 0x0000009cd1007844 */ /* 0x0003e20000000200 */
[----:B----4-:R-:W-:Y:S01]  /*18260*/  F2FP.F16.F32.PACK_AB R161, R204, R203 ;  /* 0x000000cbcca1723e */ /* 0x010fe200000000ff */
[----:B------:R-:W-:Y:S01]  /*18270*/  FADD.FTZ R169, R169, R226 ;  /* 0x000000e2a9a97221 */ /* 0x000fe20000010000 */
[----:B-----5:R-:W-:Y:S01]  /*18280*/  F2FP.F16.F32.PACK_AB R163, R206, R205 ;  /* 0x000000cdcea3723e */ /* 0x020fe200000000ff */
[----:B------:R-:W-:Y:S01]  /*18290*/  FADD.FTZ R182, R183, R182 ;  /* 0x000000b6b7b67221 */ /* 0x000fe20000010000 */
[----:B---3--:R-:W-:Y:S01]  /*182a0*/  F2FP.F16.F32.PACK_AB R164, R177, R176 ;  /* 0x000000b0b1a4723e */ /* 0x008fe200000000ff */
[----:B------:R-:W-:Y:S01]  /*182b0*/  FADD.FTZ R170, R170, R169 ;  /* 0x000000a9aaaa7221 */ /* 0x000fe20000010000 */
[----:B------:R-:W-:Y:S01]  /*182c0*/  F2FP.F16.F32.PACK_AB R166, R181, R180 ;  /* 0x000000b4b5a6723e */ /* 0x000fe200000000ff */
[----:B------:R1:W-:Y:S01]  /*182d0*/  STSM.16.M88.4 [R198], R160 ;  /* 0x000000a0c6007844 */ /* 0x0003e20000000200 */
[----:B------:R-:W-:Y:S01]  /*182e0*/  F2FP.F16.F32.PACK_AB R165, R210, R207 ;  /* 0x000000cfd2a5723e */ /* 0x000fe200000000ff */
[----:B------:R-:W-:Y:S01]  /*182f0*/  FADD.FTZ R199, R199, R182 ;  /* 0x000000b6c7c77221 */ /* 0x000fe20000010000 */
[----:B------:R-:W-:Y:S01]  /*18300*/  F2FP.F16.F32.PACK_AB R167, R222, R224 ;  /* 0x000000e0dea7723e */ /* 0x000fe200000000ff */
[----:B------:R-:W-:-:S02]  /*18310*/  FADD.FTZ R171, R171, R170 ;  /* 0x000000aaabab7221 */ /* 0x000fc40000010000 */
[----:B------:R-:W-:Y:S01]  /*18320*/  FADD.FTZ R200, R200, R199 ;  /* 0x000000c7c8c87221 */ /* 0x000fe20000010000 */
[----:B------:R-:W-:Y:S01]  /*18330*/  IMAD.MOV.U32 R199, RZ, RZ, R15 ;  /* 0x000000ffffc77224 */ /* 0x000fe200078e000f */
[----:B------:R1:W-:Y:S01]  /*18340*/  STSM.16.M88.4 [R208], R164 ;  /* 0x000000a4d0007844 */ /* 0x0003e20000000200 */
[----:B------:R-:W-:Y:S01]  /*18350*/  WARPGROUP.ARRIVE ;  /* 0x00000000000079c5 */ /* 0x000fe20000000000 */
[----:B------:R-:W-:Y:S01]  /*18360*/  FADD.FTZ R174, R174, R171 ;  /* 0x000000abaeae7221 */ /* 0x000fe20000010000 */
[----:B------:R-:W-:Y:S01]  /*18370*/  FADD.FTZ R201, R201, R200 ;  /* 0x000000c8c9c97221 */ /* 0x000fe20000010000 */
[----:B------:R-:W-:Y:S02]  /*18380*/  IMAD.MOV.U32 R200, RZ, RZ, R14 ;  /* 0x000000ffffc87224 */ /* 0x000fe400078e000e */
[----:B------:R-:W-:Y:S01]  /*18390*/  FADD.FTZ R175, R175, R174 ;  /* 0x000000aeafaf7221 */ /* 0x000fe20000010000 */
[----:B------:R-:W-:Y:S01]  /*183a0*/  HGMMA.64x256x16.F32 R24, R152, gdesc[UR4].tnspB, R24, gsb0 ;  /* 0x43e0000498187df0 */ /* 0x000fe20008000818 */
[----:B------:R-:W-:Y:S01]  /*183b0*/  R2UR UR6, R6 ;  /* 0x00000000060672ca */ /* 0x000fe200000e0000 */
[----:B------:R-:W-:Y:S01]  /*183c0*/  VIADD R6, R168, 0x100 ;  /* 0x00000100a8067836 */ /* 0x000fe20000000000 */
[----:B------:R-:W-:Y:S01]  /*183d0*/  R2UR UR7, R7 ;  /* 0x00000000070772ca */ /* 0x000fe200000e0000 */
[----:B------:R-:W-:-:S02]  /*183e0*/  IMAD.MOV.U32 R7, RZ, RZ, 0x40000040 ;  /* 0x40000040ff077424 */ /* 0x000fc400078e00ff */
        /* <DEDUP_REMOVED lines=13> */
[----:B------:R-:W-:-:S04]  /*184c0*/  FADD.FTZ R207, R210, R207 ;  /* 0x000000cfd2cf7221 */ /* 0x000fc80000010000 */
[----:B------:R-:W-:Y:S01]  /*184d0*/  FADD.FTZ R207, R224, R207 ;  /* 0x000000cfe0cf7221 */ /* 0x000fe20000010000 */
[----:B------:R-:W-:Y:S02]  /*184e0*/  WARPGROUP.DEPBAR.LE gsb0, 0x0 ;  /* 0x00008000000079c5 */ /* 0x000fe40000010000 */
[----:B------:R-:W-:Y:S01]  /*184f0*/  WARPGROUP.ARRIVE ;  /* 0x00000000000079c5 */ /* 0x000fe20000000000 */
[----:B--2---:R-:W-:-:S05]  /*18500*/  VIADD R152, R20, 0xffffffff ;  /* 0xffffffff14987836 */ /* 0x004fca0000000000 */
[----:B------:R-:W-:Y:S01]  /*18510*/  HGMMA.64x256x16.F32 R24, R156, gdesc[UR4].tnspB, R24, gsb0 ;  /* 0x43e000049c187df0 */ /* 0x000fe20008000818 */
[----:B------:R-:W-:Y:S01]  /*18520*/  R2UR UR6, R6 ;  /* 0x00000000060672ca */ /* 0x000fe200000e0000 */
[----:B------:R-:W-:Y:S01]  /*18530*/  VIADD R6, R168, 0x180 ;  /* 0x00000180a8067836 */ /* 0x000fe20000000000 */
[----:B------:R-:W-:Y:S01]  /*18540*/  R2UR UR7, R7 ;  /* 0x00000000070772ca */ /* 0x000fe200000e0000 */
[----:B------:R-:W-:Y:S01]  /*18550*/  IMAD.MOV.U32 R7, RZ, RZ, 0x40000040 ;  /* 0x40000040ff077424 */ /* 0x000fe200078e00ff */
[----:B------:R-:W-:Y:S01]  /*18560*/  MOV R20, R152 ;  /* 0x0000009800147202 */ /* 0x000fe20000000f00 */
[----:B------:R-:W-:Y:S02]  /*18570*/  WARPGROUP.DEPBAR.LE gsb0, 0x0 ;  /* 0x00008000000079c5 */ /* 0x000fe40000010000 */
[----:B------:R-:W-:-:S15]  /*18580*/  WARPGROUP.ARRIVE ;  /* 0x00000000000079c5 */ /* 0x000fde0000000000 */
[----:B------:R-:W-:-:S05]  /*18590*/  NOP ;  /* 0x0000000000007918 */ /* 0x000fca0000000000 */
        /* <DEDUP_REMOVED lines=21> */
.L_x_5512:
[----:B------:R-:W-:Y:S05]  /*186f0*/  BSYNC B0 ;  /* 0x0000000000007941 */ /* 0x000fea0003800000 */
.L_x_5511:
[----:B------:R-:W2:Y:S01]  /*18700*/  SHFL.BFLY PT, R3, R6, 0x2, 0x1f ;  /* 0x0c401f0006037f89 */ /* 0x000ea200000e0000 */
[----:B------:R-:W-:Y:S01]  /*18710*/  IMAD.MOV.U32 R4, RZ, RZ, RZ ;  /* 0x000000ffff047224 */ /* 0x000fe200078e00ff */
[----:B------:R-:W-:Y:S01]  /*18720*/  IADD3 R218, R218, 0x1, RZ ;  /* 0x00000001dada7810 */ /* 0x000fe20007ffe0ff */
[----:B------:R-:W-:Y:S01]  /*18730*/  VIADD R20, R19, 0x1 ;  /* 0x0000000113147836 */ /* 0x000fe20000000000 */
[----:B------:R-:W3:Y:S01]  /*18740*/  SHFL.BFLY PT, R0, R7, 0x2, 0x1f ;  /* 0x0c401f0007007f89 */ /* 0x000ee200000e0000 */
[----:B------:R-:W-:Y:S08]  /*18750*/  BAR.ARV 0x8, 0xa0 ;  /* 0x0202800000007b1d */ /* 0x000ff00000002000 */
[----:B------:R-:W-:Y:S01]  /*18760*/  BAR.SYNC.DEFER_BLOCKING 0xf, 0x100 ;  /* 0x03c4000000007b1d */ /* 0x000fe20000010000 */
[----:B------:R-:W-:Y:S01]  /*18770*/  ISETP.NE.AND P1, PT, R20, 0x2, PT ;  /* 0x000000021400780c */ /* 0x000fe20003f25270 */
[----:B--2---:R-:W-:Y:S01]  /*18780*/  FADD.FTZ R2, R3, R6 ;  /* 0x0000000603027221 */ /* 0x004fe20000010000 */
[----:B---3--:R-:W-:-:S04]  /*18790*/  FADD.FTZ R5, R0, R7 ;  /* 0x0000000700057221 */ /* 0x008fc80000010000 */
[----:B------:R-:W2:Y:S04]  /*187a0*/  SHFL.BFLY PT, R3, R2, 0x1, 0x1f ;  /* 0x0c201f0002037f89 */ /* 0x000ea800000e0000 */
[----:B------:R-:W3:Y:S01]  /*187b0*/  SHFL.BFLY PT, R0, R5, 0x1, 0x1f ;  /* 0x0c201f0005007f89 */ /* 0x000ee200000e0000 */
[----:B--2---:R-:W-:Y:S01]  /*187c0*/  FADD.FTZ R9, R2, R3 ;  /* 0x0000000302097221 */ /* 0x004fe20000010000 */
[----:B------:R-:W-:Y:S02]  /*187d0*/  IMAD.MOV.U32 R2, RZ, RZ, -0x800000 ;  /* 0xff800000ff027424 */ /* 0x000fe400078e00ff */
[----:B---3--:R-:W-:Y:S02]  /*187e0*/  FADD.FTZ R3, R5, R0 ;  /* 0x0000000005037221 */ /* 0x008fe40000010000 */
[----:B------:R-:W-:Y:S01]  /*187f0*/  FSETP.NE.FTZ.AND P2, PT, R9, RZ, PT ;  /* 0x000000ff0900720b */ /* 0x000fe20003f55000 */
[----:B------:R-:W-:Y:S01]  /*18800*/  IMAD.MOV R0, RZ, RZ, -R196 ;  /* 0x000000ffff007224 */ /* 0x000fe200078e0ac4 */
[----:B------:R-:W-:-:S02]  /*18810*/  SEL R5, RZ, 0x1, P1 ;  /* 0x00000001ff057807 */ /* 0x000fc40000800000 */
[----:B------:R-:W-:Y:S02]  /*18820*/  FSETP.NE.FTZ.AND P3, PT, R3, RZ, PT ;  /* 0x000000ff0300720b */ /* 0x000fe40003f75000 */
[----:B------:R-:W-:Y:S01]  /*18830*/  ISETP.NE.AND P0, PT, R185, R0, PT ;  /* 0x00000000b900720c */ /* 0x000fe20003f05270 */
[----:B------:R-:W-:Y:S01]  /*18840*/  IMAD.MOV.U32 R0, RZ, RZ, RZ ;  /* 0x000000ffff007224 */ /* 0x000fe200078e00ff */
[----:B------:R-:W-:-:S05]  /*18850*/  LOP3.LUT R22, R22, R5, RZ, 0x3c, !PT ;  /* 0x0000000516167212 */ /* 0x000fca00078e3cff */
[----:B------:R-:W2:Y:S06]  /*18860*/  @P2 MUFU.RCP R0, R9 ;  /* 0x0000000900002308 */ /* 0x000eac0000001000 */
[----:B------:R-:W-:Y:S02]  /*18870*/  @!P0 IMAD R19, R19, 0x40, R194 ;  /* 0x0000004013138824 */ /* 0x000fe400078e02c2 */
[----:B------:R-:W3:Y:S02]  /*18880*/  @P3 MUFU.RCP R4, R3 ;  /* 0x0000000300043308 */ /* 0x000ee40000001000 */
[----:B------:R-:W-:-:S06]  /*18890*/  @!P0 IMAD R19, R19, 0x4, R18 ;  /* 0x0000000413138824 */ /* 0x000fcc00078e0212 */
[----:B------:R-:W4:Y:S01]  /*188a0*/  @P2 MUFU.LG2 R18, R9 ;  /* 0x0000000900122308 */ /* 0x000f220000000c00 */
[----:B--2---:R-:W-:Y:S01]  /*188b0*/  @!P0 STS [R19+0x38400], R0 ;  /* 0x0384000013008388 */ /* 0x004fe20000000800 */
[-C--:B------:R-:W-:Y:S01]  /*188c0*/  FMUL.FTZ R174, R24, R0.reuse ;  /* 0x0000000018ae7220 */ /* 0x080fe20000410000 */
[-C--:B------:R-:W-:Y:S01]  /*188d0*/  FMUL.FTZ R173, R28, R0.reuse ;  /* 0x000000001cad7220 */ /* 0x080fe20000410000 */
[-C--:B------:R-:W-:Y:S01]  /*188e0*/  FMUL.FTZ R172, R25, R0.reuse ;  /* 0x0000000019ac7220 */ /* 0x080fe20000410000 */
[-C--:B------:R-:W-:Y:S01]  /*188f0*/  FMUL.FTZ R6, R29, R0.reuse ;  /* 0x000000001d067220 */ /* 0x080fe20000410000 */
[-C--:B------:R-:W-:Y:S01]  /*18900*/  FMUL.FTZ R171, R32, R0.reuse ;  /* 0x0000000020ab7220 */ /* 0x080fe20000410000 */
[----:B------:R-:W-:Y:S01]  /*18910*/  FMUL.FTZ R169, R33, R0 ;  /* 0x0000000021a97220 */ /* 0x000fe20000410000 */
[----:B------:R-:W2:Y:S01]  /*18920*/  @P3 MUFU.LG2 R23, R3 ;  /* 0x0000000300173308 */ /* 0x000ea20000000c00 */
[----:B---3--:R3:W-:Y:S01]  /*18930*/  @!P0 STS [R19+0x38420], R4 ;  /* 0x0384200413008388 */ /* 0x0087e20000000800 */
[----:B------:R-:W-:Y:S01]  /*18940*/  FMUL.FTZ R5, R26, R4 ;  /* 0x000000041a057220 */ /* 0x000fe20000410000 */
[-C--:B------:R-:W-:Y:S01]  /*18950*/  FMUL.FTZ R170, R36, R0.reuse ;  /* 0x0000000024aa7220 */ /* 0x080fe20000410000 */
[-C--:B01----:R-:W-:Y:S01]  /*18960*/  FMUL.FTZ R166, R37, R0.reuse ;  /* 0x0000000025a67220 */ /* 0x083fe20000410000 */
[-C--:B------:R-:W-:Y:S01]  /*18970*/  FMUL.FTZ R167, R40, R0.reuse ;  /* 0x0000000028a77220 */ /* 0x080fe20000410000 */
[-C--:B------:R-:W-:Y:S01]  /*18980*/  FMUL.FTZ R8, R41, R0.reuse ;  /* 0x0000000029087220 */ /* 0x080fe20000410000 */
[-C--:B------:R-:W-:Y:S01]  /*18990*/  FMUL.FTZ R165, R44, R0.reuse ;  /* 0x000000002ca57220 */ /* 0x080fe20000410000 */
[-C--:B------:R-:W-:Y:S01]  /*189a0*/  FMUL.FTZ R10, R45, R0.reuse ;  /* 0x000000002d0a7220 */ /* 0x080fe20000410000 */
[----:B----4-:R-:W-:Y:S01]  /*189b0*/  @P2 FMUL.FTZ R18, R18, 0.69314718246459960938 ;  /* 0x3f31721812122820 */ /* 0x010fe20000410000 */
[-C--:B------:R-:W-:Y:S01]  /*189c0*/  FMUL.FTZ R164, R48, R0.reuse ;  /* 0x0000000030a47220 */ /* 0x080fe20000410000 */
[C---:B---3--:R-:W-:Y:S01]  /*189d0*/  @P2 FMUL.FTZ R19, R21.reuse, 0.69314718246459960938 ;  /* 0x3f31721815132820 */ /* 0x048fe20000410000 */
[----:B------:R-:W-:Y:S01]  /*189e0*/  @P3 FMUL.FTZ R21, R21, 0.69314718246459960938 ;  /* 0x3f31721815153820 */ /* 0x000fe20000410000 */
        /* <DEDUP_REMOVED lines=52> */
[----:B------:R-:W-:-:S02]  /*18d30*/  IMAD.MOV.U32 R0, RZ, RZ, -0x800000 ;  /* 0xff800000ff007424 */ /* 0x000fc400078e00ff */
[-C--:B------:R-:W-:Y:S01]  /*18d40*/  FMUL.FTZ R9, R42, R4.reuse ;  /* 0x000000042a097220 */ /* 0x080fe20000410000 */
[-C--:B------:R-:W-:Y:S01]  /*18d50*/  FMUL.FTZ R11, R46, R4.reuse ;  /* 0x000000042e0b7220 */ /* 0x080fe20000410000 */
[-C--:B------:R-:W-:Y:S01]  /*18d60*/  FMUL.FTZ R13, R50, R4.reuse ;  /* 0x00000004320d7220 */ /* 0x080fe20000410000 */
[-C--:B------:R-:W-:Y:S01]  /*18d70*/  FMUL.FTZ R25, R58, R4.reuse ;  /* 0x000000043a197220 */ /* 0x080fe20000410000 */
[----:B------:R-:W-:Y:S01]  /*18d80*/  FMUL.FTZ R29, R66, R4 ;  /* 0x00000004421d7220 */ /* 0x000fe20000410000 */
        /* <DEDUP_REMOVED lines=63> */
.L_x_5393:
[----:B------:R-:W-:Y:S05]  /*19180*/  BSYNC B7 ;  /* 0x0000000000077941 */ /* 0x000fea0003800000 */
.L_x_5383:
        /* <DEDUP_REMOVED lines=29> */
[----:B------:R-:W-:Y:S01]  /*19360*/  F2FP.F16.F32.PACK_AB R74, R77, R76 ;  /* 0x0000004c4d4a723e */ /* 0x000fe200000000ff */
[----:B------:R-:W-:Y:S01]  /*19370*/  IMAD.MOV.U32 R76, RZ, RZ, RZ ;  /* 0x000000ffff4c7224 */ /* 0x000fe200078e00ff */
        /* <DEDUP_REMOVED lines=8> */
[----:B------:R-:W-:Y:S01]  /*19400*/  LOP3.LUT R14, R175, 0x380, RZ, 0xc0, !PT ;  /* 0x00000380af0e7812 */ /* 0x000fe200078ec0ff */
[--C-:B------:R-:W-:Y:S01]  /*19410*/  IMAD.X R15, RZ, RZ, R123.reuse, P1 ;  /* 0x000000ffff0f7224 */ /* 0x100fe200008e067b */
[----:B------:R-:W-:Y:S02]  /*19420*/  SHF.R.U64 R44, R44, 0x3, RZ ;  /* 0x000000032c2c7819 */ /* 0x000fe400000012ff */
[C---:B------:R-:W-:Y:S02]  /*19430*/  IADD3 R60, P1, R122.reuse, 0x4000, RZ ;  /* 0x000040007a3c7810 */ /* 0x040fe40007f3e0ff */
[----:B------:R-:W-:Y:S02]  /*19440*/  IADD3 R48, P6, R122, 0x2020, RZ ;  /* 0x000020207a307810 */ /* 0x000fe40007fde0ff */
[----:B------:R-:W-:Y:S01]  /*19450*/  SHF.R.U64 R14, R14, 0x3, RZ ;  /* 0x000000030e0e7819 */ /* 0x000fe200000012ff */
[--C-:B------:R-:W-:Y:S01]  /*19460*/  IMAD.X R61, RZ, RZ, R123.reuse, P1 ;  /* 0x000000ffff3d7224 */ /* 0x100fe200008e067b */
[----:B------:R-:W-:Y:S01]  /*19470*/  LOP3.LUT R44, R44, R181, RZ, 0x3c, !PT ;  /* 0x000000b52c2c7212 */ /* 0x000fe200078e3cff */
[----:B------:R-:W-:Y:S01]  /*19480*/  IMAD.X R49, RZ, RZ, R123, P6 ;  /* 0x000000ffff317224 */ /* 0x000fe200030e067b */
[----:B------:R-:W-:-:S02]  /*19490*/  LOP3.LUT R181, R60, 0x380, RZ, 0xc0, !PT ;  /* 0x000003803cb57812 */ /* 0x000fc400078ec0ff */
[----:B------:R-:W-:Y:S02]  /*194a0*/  IADD3 R177, P0, R122, 0x40, RZ ;  /* 0x000000407ab17810 */ /* 0x000fe40007f1e0ff */
[----:B------:R-:W-:Y:S02]  /*194b0*/  LOP3.LUT R14, R14, R175, RZ, 0x3c, !PT ;  /* 0x000000af0e0e7212 */ /* 0x000fe400078e3cff */
[----:B------:R-:W-:Y:S01]  /*194c0*/  LOP3.LUT R175, R48, 0x380, RZ, 0xc0, !PT ;  /* 0x0000038030af7812 */ /* 0x000fe200078ec0ff */
[----:B------:R-:W-:Y:S01]  /*194d0*/  IMAD.X R37, RZ, RZ, R123, P0 ;  /* 0x000000ffff257224 */ /* 0x000fe200000e067b */
[----:B------:R-:W-:Y:S02]  /*194e0*/  SHF.R.U64 R181, R181, 0x3, RZ ;  /* 0x00000003b5b57819 */ /* 0x000fe400000012ff */
[C---:B------:R-:W-:Y:S02]  /*194f0*/  IADD3 R32, P6, R122.reuse, 0x6000, RZ ;  /* 0x000060007a207810 */ /* 0x040fe40007fde0ff */
[----:B-----5:R-:W-:-:S02]  /*19500*/  LOP3.LUT R33, R122, 0x380, RZ, 0xc0, !PT ;  /* 0x000003807a217812 */ /* 0x020fc400078ec0ff */
[C---:B------:R-:W-:Y:S01]  /*19510*/  IADD3 R179, P4, R122.reuse, 0x60, RZ ;  /* 0x000000607ab37810 */ /* 0x040fe20007f9e0ff */
[--C-:B------:R-:W-:Y:S01]  /*19520*/  IMAD.X R111, RZ, RZ, R123.reuse, P6 ;  /* 0x000000ffff6f7224 */ /* 0x100fe200030e067b */
[C---:B------:R-:W-:Y:S02]  /*19530*/  IADD3 R52, P5, R122.reuse, 0x2040, RZ ;  /* 0x000020407a347810 */ /* 0x040fe40007fbe0ff */
[C---:B------:R-:W-:Y:S01]  /*19540*/  IADD3 R56, P2, R122.reuse, 0x2060, RZ ;  /* 0x000020607a387810 */ /* 0x040fe20007f5e0ff */
[--C-:B------:R-:W-:Y:S01]  /*19550*/  IMAD.X R41, RZ, RZ, R123.reuse, P4 ;  /* 0x000000ffff297224 */ /* 0x100fe200020e067b */
[----:B------:R-:W-:Y:S01]  /*19560*/  SHF.R.U64 R175, R175, 0x3, RZ ;  /* 0x00000003afaf7819 */ /* 0x000fe200000012ff */
[--C-:B------:R-:W-:Y:S01]  /*19570*/  IMAD.X R53, RZ, RZ, R123.reuse, P5 ;  /* 0x000000ffff357224 */ /* 0x100fe200028e067b */
[----:B------:R-:W-:Y:S01]  /*19580*/  LOP3.LUT R60, R181, R60, RZ, 0x3c, !PT ;  /* 0x0000003cb53c7212 */ /* 0x000fe200078e3cff */
[----:B------:R-:W-:Y:S01]  /*19590*/  IMAD.X R57, RZ, RZ, R123, P2 ;  /* 0x000000ffff397224 */ /* 0x000fe200010e067b */
[----:B------:R-:W-:-:S02]  /*195a0*/  IADD3 R4, P0, R122, 0x4020, RZ ;  /* 0x000040207a047810 */ /* 0x000fc40007f1e0ff */
[----:B------:R-:W-:Y:S02]  /*195b0*/  LOP3.LUT R181, R32, 0x380, RZ, 0xc0, !PT ;  /* 0x0000038020b57812 */ /* 0x000fe400078ec0ff */
[----:B------:R-:W-:Y:S01]  /*195c0*/  SHF.R.U64 R33, R33, 0x3, RZ ;  /* 0x0000000321217819 */ /* 0x000fe200000012ff */
[--C-:B------:R-:W-:Y:S01]  /*195d0*/  IMAD.X R99, RZ, RZ, R123.reuse, P0 ;  /* 0x000000ffff637224 */ /* 0x100fe200000e067b */
[----:B------:R-:W-:Y:S02]  /*195e0*/  LOP3.LUT R48, R175, R48, RZ, 0x3c, !PT ;  /* 0x00000030af307212 */ /* 0x000fe400078e3cff */
[C---:B------:R-:W-:Y:S02]  /*195f0*/  IADD3 R102, P4, R122.reuse, 0x4040, RZ ;  /* 0x000040407a667810 */ /* 0x040fe40007f9e0ff */
[C---:B------:R-:W-:Y:S02]  /*19600*/  IADD3 R106, P3, R122.reuse, 0x4060, RZ ;  /* 0x000040607a6a7810 */ /* 0x040fe40007f7e0ff */
[C---:B------:R-:W-:Y:S01]  /*19610*/  IADD3 R23, P5, R122.reuse, 0x6020, RZ ;  /* 0x000060207a177810 */ /* 0x040fe20007fbe0ff */
[----:B------:R-:W-:Y:S01]  /*19620*/  IMAD.X R103, RZ, RZ, R123, P4 ;  /* 0x000000ffff677224 */ /* 0x000fe200020e067b */
[----:B------:R-:W-:-:S02]  /*19630*/  IADD3 R30, P2, R122, 0x6040, RZ ;  /* 0x000060407a1e7810 */ /* 0x000fc40007f5e0ff */
[----:B------:R-:W-:Y:S01]  /*19640*/  IADD3 R26, P1, R122, 0x6060, RZ ;  /* 0x000060607a1a7810 */ /* 0x000fe20007f3e0ff */
[--C-:B------:R-:W-:Y:S01]  /*19650*/  IMAD.X R115, RZ, RZ, R123.reuse, P5 ;  /* 0x000000ffff737224 */ /* 0x100fe200028e067b */
[----:B------:R-:W-:Y:S01]  /*19660*/  LOP3.LUT R175, R4, 0x380, RZ, 0xc0, !PT ;  /* 0x0000038004af7812 */ /* 0x000fe200078ec0ff */
[--C-:B------:R-:W-:Y:S01]  /*19670*/  IMAD.X R119, RZ, RZ, R123.reuse, P2 ;  /* 0x000000ffff777224 */ /* 0x100fe200010e067b */
[----:B------:R-:W-:Y:S02]  /*19680*/  SHF.R.U64 R181, R181, 0x3, RZ ;  /* 0x00000003b5b57819 */ /* 0x000fe400000012ff */
[----:B------:R-:W-:Y:S01]  /*19690*/  LOP3.LUT R122, R33, R122, RZ, 0x3c, !PT ;  /* 0x0000007a217a7212 */ /* 0x000fe200078e3cff */
[----:B------:R-:W-:Y:S01]  /*196a0*/  IMAD.X R33, RZ, RZ, R123, P1 ;  /* 0x000000ffff217224 */ /* 0x000fe200008e067b */
[----:B------:R-:W-:Y:S02]  /*196b0*/  SHF.R.U64 R175, R175, 0x3, RZ ;  /* 0x00000003afaf7819 */ /* 0x000fe400000012ff */
[----:B------:R-:W-:-:S02]  /*196c0*/  LOP3.LUT R110, R181, R32, RZ, 0x3c, !PT ;  /* 0x00000020b56e7212 */ /* 0x000fc400078e3cff */
[-C--:B------:R-:W-:Y:S02]  /*196d0*/  IADD3.X R107, RZ, R123.reuse, RZ, P3, !PT ;  /* 0x0000007bff6b7210 */ /* 0x080fe40001ffe4ff */
[----:B------:R-:W-:Y:S02]  /*196e0*/  MOV R168, R122 ;  /* 0x0000007a00a87202 */ /* 0x000fe40000000f00 */
[----:B------:R-:W-:Y:S02]  /*196f0*/  LOP3.LUT R32, R23, 0x380, RZ, 0xc0, !PT ;  /* 0x0000038017207812 */ /* 0x000fe400078ec0ff */
[----:B------:R-:W-:Y:S02]  /*19700*/  LOP3.LUT R123, R26, 0x380, RZ, 0xc0, !PT ;  /* 0x000003801a7b7812 */ /* 0x000fe400078ec0ff */
[----:B------:R-:W-:Y:S02]  /*19710*/  LOP3.LUT R98, R175, R4, RZ, 0x3c, !PT ;  /* 0x00000004af627212 */ /* 0x000fe400078e3cff */
[----:B------:R-:W-:-:S02]  /*19720*/  LOP3.LUT R40, R179, 0x380, RZ, 0xc0, !PT ;  /* 0x00000380b3287812 */ /* 0x000fc400078ec0ff */
[----:B------:R-:W-:Y:S01]  /*19730*/  F2FP.F16.F32.PACK_AB R4, R172, R174 ;  /* 0x000000aeac04723e */ /* 0x000fe200000000ff */
[----:B------:R-:W-:Y:S01]  /*19740*/  BAR.SYNC.DEFER_BLOCKING 0x1, 0x100 ;  /* 0x0044000000007b1d */ /* 0x000fe20000010000 */
[----:B------:R-:W-:Y:S02]  /*19750*/  SHF.R.U64 R32, R32, 0x3, RZ ;  /* 0x0000000320207819 */ /* 0x000fe400000012ff */
[----:B------:R-:W-:Y:S02]  /*19760*/  LOP3.LUT R36, R177, 0x380, RZ, 0xc0, !PT ;  /* 0x00000380b1247812 */ /* 0x000fe400078ec0ff */
[----:B------:R-:W-:Y:S02]  /*19770*/  SHF.R.U64 R123, R123, 0x3, RZ ;  /* 0x000000037b7b7819 */ /* 0x000fe400000012ff */
[----:B------:R-:W-:Y:S02]  /*19780*/  SHF.R.U64 R40, R40, 0x3, RZ ;  /* 0x0000000328287819 */ /* 0x000fe400000012ff */
[----:B------:R-:W-:-:S02]  /*19790*/  LOP3.LUT R114, R32, R23, RZ, 0x3c, !PT ;  /* 0x0000001720727212 */ /* 0x000fc400078e3cff */
[----:B------:R-:W-:Y:S02]  /*197a0*/  SHF.R.U64 R36, R36, 0x3, RZ ;  /* 0x0000000324247819 */ /* 0x000fe400000012ff */
[----:B------:R-:W-:Y:S02]  /*197b0*/  LOP3.LUT R32, R123, R26, RZ, 0x3c, !PT ;  /* 0x0000001a7b207212 */ /* 0x000fe400078e3cff */
[----:B------:R-:W-:Y:S02]  /*197c0*/  MOV R123, R14 ;  /* 0x0000000e007b7202 */ /* 0x000fe40000000f00 */
[----:B------:R-:W-:Y:S02]  /*197d0*/  LOP3.LUT R40, R40, R179, RZ, 0x3c, !PT ;  /* 0x000000b328287212 */ /* 0x000fe400078e3cff */
[----:B------:R-:W-:Y:S02]  /*197e0*/  LOP3.LUT R36, R36, R177, RZ, 0x3c, !PT ;  /* 0x000000b124247212 */ /* 0x000fe400078e3cff */
[----:B------:R-:W-:-:S02]  /*197f0*/  LOP3.LUT R179, R56, 0x380, RZ, 0xc0, !PT ;  /* 0x0000038038b37812 */ /* 0x000fc400078ec0ff */
[----:B------:R-:W-:Y:S01]  /*19800*/  LOP3.LUT R177, R52, 0x380, RZ, 0xc0, !PT ;  /* 0x0000038034b17812 */ /* 0x000fe200078ec0ff */
[----:B------:R2:W-:Y:S01]  /*19810*/  STSM.16.M88.4 [R168], R4 ;  /* 0x00000004a8007844 */ /* 0x0005e20000000200 */
[----:B------:R-:W-:Y:S02]  /*19820*/  SHF.R.U64 R179, R179, 0x3, RZ ;  /* 0x00000003b3b37819 */ /* 0x000fe400000012ff */
[----:B------:R-:W-:Y:S02]  /*19830*/  ISETP.NE.U32.AND P0, PT, RZ, UR4, PT ;  /* 0x00000004ff007c0c */ /* 0x000fe4000bf05070 */
[----:B------:R-:W-:Y:S02]  /*19840*/  SHF.R.U64 R177, R177, 0x3, RZ ;  /* 0x00000003b1b17819 */ /* 0x000fe400000012ff */
[----:B------:R-:W-:Y:S02]  /*19850*/  LOP3.LUT R27, R30, 0x380, RZ, 0xc0, !PT ;  /* 0x000003801e1b7812 */ /* 0x000fe400078ec0ff */
[----:B------:R-:W-:-:S02]  /*19860*/  LOP3.LUT R56, R179, R56, RZ, 0x3c, !PT ;  /* 0x00000038b3387212 */ /* 0x000fc400078e3cff */
[----:B------:R-:W-:Y:S01]  /*19870*/  ISETP.NE.AND.EX P0, PT, RZ, UR5, PT, P0 ;  /* 0x00000005ff007c0c */ /* 0x000fe2000bf05300 */
[----:B------:R-:W-:Y:S01]  /*19880*/  ULDC.64 UR4, c[0x0][0xce0] ;  /* 0x0003380000047ab9 */ /* 0x000fe20000000a00 */
[----:B------:R-:W-:Y:S02]  /*19890*/  LOP3.LUT R52, R177, R52, RZ, 0x3c, !PT ;  /* 0x00000034b1347212 */ /* 0x000fe400078e3cff */
[----:B------:R-:W-:Y:S02]  /*198a0*/  LOP3.LUT R179, R106, 0x380, RZ, 0xc0, !PT ;  /* 0x000003806ab37812 */ /* 0x000fe400078ec0ff */
[----:B--2---:R-:W-:Y:S02]  /*198b0*/  F2FP.F16.F32.PACK_AB R4, R169, R171 ;  /* 0x000000aba904723e */ /* 0x004fe400000000ff */
[----:B------:R-:W-:Y:S02]  /*198c0*/  F2FP.F16.F32.PACK_AB R5, R35, R34 ;  /* 0x000000222305723e */ /* 0x000fe400000000ff */
[----:B------:R-:W-:-:S02]  /*198d0*/  F2FP.F16.F32.PACK_AB R6, R166, R170 ;  /* 0x000000aaa606723e */ /* 0x000fc400000000ff */
[----:B------:R-:W-:Y:S02]  /*198e0*/  F2FP.F16.F32.PACK_AB R7, R39, R38 ;  /* 0x000000262707723e */ /* 0x000fe400000000ff */
[----:B------:R-:W-:Y:S02]  /*198f0*/  LOP3.LUT R177, R102, 0x380, RZ, 0xc0, !PT ;  /* 0x0000038066b17812 */ /* 0x000fe400078ec0ff */
[----:B------:R-:W-:Y:S01]  /*19900*/  SHF.R.U64 R27, R27, 0x3, RZ ;  /* 0x000000031b1b7819 */ /* 0x000fe200000012ff */
[----:B------:R2:W-:Y:S01]  /*19910*/  STSM.16.M88.4 [R123], R4 ;  /* 0x000000047b007844 */ /* 0x0005e20000000200 */
[----:B------:R-:W-:Y:S02]  /*19920*/  ISETP.NE.U32.AND P6, PT, RZ, UR4, PT ;  /* 0x00000004ff007c0c */ /* 0x000fe4000bfc5070 */
[----:B------:R-:W-:Y:S02]  /*19930*/  SHF.R.U64 R179, R179, 0x3, RZ ;  /* 0x00000003b3b37819 */ /* 0x000fe400000012ff */
[----:B------:R-:W-:-:S02]  /*19940*/  SHF.R.U64 R177, R177, 0x3, RZ ;  /* 0x00000003b1b17819 */ /* 0x000fc400000012ff */
[----:B------:R-:W-:Y:S02]  /*19950*/  MOV R122, R36 ;  /* 0x00000024007a7202 */ /* 0x000fe40000000f00 */
[----:B------:R-:W-:Y:S02]  /*19960*/  LOP3.LUT R118, R27, R30, RZ, 0x3c, !PT ;  /* 0x0000001e1b767212 */ /* 0x000fe400078e3cff */
[----:B------:R-:W-:Y:S01]  /*19970*/  MOV R40, R40 ;  /* 0x0000002800287202 */ /* 0x000fe20000000f00 */
[----:B------:R3:W-:Y:S01]  /*19980*/  STSM.16.M88.4 [R122], R8 ;  /* 0x000000087a007844 */ /* 0x0007e20000000200 */
[----:B------:R-:W-:Y:S02]  /*19990*/  F2FP.F16.F32.PACK_AB R14, R161, R163 ;  /* 0x000000a3a10e723e */ /* 0x000fe400000000ff */
[----:B------:R-:W-:Y:S01]  /*199a0*/  F2FP.F16.F32.PACK_AB R15, R55, R54 ;  /* 0x00000036370f723e */ /* 0x000fe200000000ff */
[----:B--2---:R-:W2:Y:S01]  /*199b0*/  LDC.64 R4, c[0x0][0xcd8] ;  /* 0x00033600ff047b82 */ /* 0x004ea20000000a00 */
[----:B------:R-:W-:-:S02]  /*199c0*/  ISETP.NE.AND.EX P6, PT, RZ, UR5, PT, P6 ;  /* 0x00000005ff007c0c */ /* 0x000fc4000bfc5360 */
[----:B------:R-:W-:Y:S01]  /*199d0*/  MOV R44, R44 ;  /* 0x0000002c002c7202 */ /* 0x000fe20000000f00 */
[----:B------:R4:W-:Y:S01]  /*199e0*/  STSM.16.M88.4 [R40], R12 ;  /* 0x0000000c28007844 */ /* 0x0009e20000000200 */
[----:B------:R-:W-:Y:S02]  /*199f0*/  F2FP.F16.F32.PACK_AB R26, R28, R158 ;  /* 0x0000009e1c1a723e */ /* 0x000fe400000000ff */
[----:B------:R-:W-:Y:S02]  /*19a00*/  F2FP.F16.F32.PACK_AB R27, R63, R62 ;  /* 0x0000003e3f1b723e */ /* 0x000fe400000000ff */
[----:B------:R-:W-:Y:S02]  /*19a10*/  LOP3.LUT R106, R179, R106, RZ, 0x3c, !PT ;  /* 0x0000006ab36a7212 */ /* 0x000fe400078e3cff */
[----:B------:R-:W-:Y:S01]  /*19a20*/  MOV R48, R48 ;  /* 0x0000003000307202 */ /* 0x000fe20000000f00 */
[----:B------:R0:W-:Y:S01]  /*19a30*/  STSM.16.M88.4 [R44], R24 ;  /* 0x000000182c007844 */ /* 0x0001e20000000200 */
[----:B------:R-:W-:-:S02]  /*19a40*/  F2FP.F16.F32.PACK_AB R28, R65, R155 ;  /* 0x0000009b411c723e */ /* 0x000fc400000000ff */
[----:B------:R-:W-:Y:S02]  /*19a50*/  F2FP.F16.F32.PACK_AB R30, R69, R68 ;  /* 0x00000044451e723e */ /* 0x000fe400000000ff */
[----:B------:R-:W-:Y:S02]  /*19a60*/  LOP3.LUT R102, R177, R102, RZ, 0x3c, !PT ;  /* 0x00000066b1667212 */ /* 0x000fe400078e3cff */
[----:B------:R-:W-:Y:S01]  /*19a70*/  MOV R52, R52 ;  /* 0x0000003400347202 */ /* 0x000fe20000000f00 */
[----:B------:R1:W-:Y:S01]  /*19a80*/  STSM.16.M88.4 [R48], R28 ;  /* 0x0000001c30007844 */ /* 0x0003e20000000200 */
[----:B------:R-:W-:Y:S02]  /*19a90*/  MOV R56, R56 ;  /* 0x0000003800387202 */ /* 0x000fe40000000f00 */
[----:B------:R-:W-:Y:S01]  /*19aa0*/  F2FP.F16.F32.PACK_AB R82, R85, R84 ;  /* 0x000000545552723e */ /* 0x000fe200000000ff */
[----:B------:R-:W-:Y:S01]  /*19ab0*/  STSM.16.M88.4 [R52], R72 ;  /* 0x0000004834007844 */ /* 0x000fe20000000200 */
[----:B------:R-:W-:Y:S01]  /*19ac0*/  F2FP.F16.F32.PACK_AB R83, R87, R86 ;  /* 0x000000565753723e */ /* 0x000fe200000000ff */
[----:B--2---:R-:W-:Y:S01]  /*19ad0*/  IMAD.WIDE R6, R217, 0x4, R4 ;  /* 0x00000004d9067825 */ /* 0x004fe200078e0204 */
[----:B------:R-:W-:Y:S01]  /*19ae0*/  F2FP.F16.F32.PACK_AB R89, R91, R90 ;  /* 0x0000005a5b59723e */ /* 0x000fe200000000ff */
[----:B------:R-:W2:Y:S01]  /*19af0*/  @P6 LDC.64 R4, c[0x0][0xce0] ;  /* 0x00033800ff046b82 */ /* 0x000ea20000000a00 */
[----:B------:R-:W-:Y:S01]  /*19b00*/  MOV R60, R60 ;  /* 0x0000003c003c7202 */ /* 0x000fe20000000f00 */
        /* <DEDUP_REMOVED lines=11> */
[----:B------:R-:W-:Y:S01]  /*19bc0*/  MOV R102, R102 ;  /* 0x0000006600667202 */ /* 0x000fe20000000f00 */
[----:B------:R-:W-:Y:S01]  /*19bd0*/  STSM.16.M88.4 [R36], R96 ;  /* 0x0000006024007844 */ /* 0x000fe20000000200 */
[----:B------:R-:W-:Y:S02]  /*19be0*/  MOV R23, R114 ;  /* 0x0000007200177202 */ /* 0x000fe40000000f00 */
[----:B------:R-:W-:Y:S02]  /*19bf0*/  F2FP.F16.F32.PACK_AB R105, R64, R58 ;  /* 0x0000003a4069723e */ /* 0x000fe400000000ff */
        /* <DEDUP_REMOVED lines=9> */
[----:B------:R1:W-:Y:S01]  /*19c90*/  STSM.16.M88.4 [R37], R112 ;  /* 0x0000007025007844 */ /* 0x0003e20000000200 */
[----:B------:R-:W-:Y:S02]  /*19ca0*/  MOV R110, R110 ;  /* 0x0000006e006e7202 */ /* 0x000fe40000000f00 */
[----:B------:R-:W-:Y:S02]  /*19cb0*/  F2FP.F16.F32.PACK_AB R121, R160, R159 ;  /* 0x0000009fa079723e */ /* 0x000fe400000000ff */
[----:B---3--:R-:W-:Y:S02]  /*19cc0*/  F2FP.F16.F32.PACK_AB R122, R125, R124 ;  /* 0x0000007c7d7a723e */ /* 0x008fe400000000ff */
[----:B------:R-:W-:Y:S02]  /*19cd0*/  F2FP.F16.F32.PACK_AB R123, R127, R126 ;  /* 0x0000007e7f7b723e */ /* 0x000fe400000000ff */
[----:B------:R-:W-:-:S02]  /*19ce0*/  F2FP.F16.F32.PACK_AB R129, R131, R130 ;  /* 0x000000828381723e */ /* 0x000fc400000000ff */
[----:B------:R-:W-:Y:S01]  /*19cf0*/  F2FP.F16.F32.PACK_AB R136, R137, R136 ;  /* 0x000000888988723e */ /* 0x000fe200000000ff */
[----:B------:R-:W-:Y:S01]  /*19d00*/  STSM.16.M88.4 [R110], R120 ;  /* 0x000000786e007844 */ /* 0x000fe20000000200 */
        /* <DEDUP_REMOVED lines=12> */
[----:B------:R-:W-:-:S05]  /*19dd0*/  F2FP.F16.F32.PACK_AB R147, R151, R150 ;  /* 0x000000969793723e */ /* 0x000fca00000000ff */
[----:B------:R3:W-:Y:S01]  /*19de0*/  STSM.16.M88.4 [R32], R144 ;  /* 0x0000009020007844 */ /* 0x0007e20000000200 */
[----:B------:R-:W-:Y:S01]  /*19df0*/  BAR.SYNC.DEFER_BLOCKING 0x1, 0x100 ;  /* 0x0044000000007b1d */ /* 0x000fe20000010000 */
[----:B--2---:R-:W-:-:S05]  /*19e00*/  @P6 IMAD.WIDE R4, R217, 0x4, R4 ;  /* 0x00000004d9046825 */ /* 0x004fca00078e0204 */
[----:B------:R-:W-:Y:S02]  /*19e10*/  ULDC UR4, c[0x0][0xb88] ;  /* 0x0002e20000047ab9 */ /* 0x000fe40000000800 */
[----:B------:R-:W-:Y:S01]  /*19e20*/  IMAD.U32 R78, RZ, RZ, UR4 ;  /* 0x00000004ff4e7e24 */ /* 0x000fe2000f8e00ff */
[----:B------:R2:W5:Y:S01]  /*19e30*/  @P0 LDG.E R76, desc[UR54][R6.64] ;  /* 0x00000036064c0981 */ /* 0x000562000c1e1900 */
[----:B------:R-:W-:-:S04]  /*19e40*/  IMAD R3, R214, 0x40, R211 ;  /* 0x00000040d6037824 */ /* 0x000fc800078e02d3 */
[----:B------:R2:W5:Y:S01]  /*19e50*/  @P6 LDG.E R78, desc[UR54][R4.64] ;  /* 0x00000036044e6981 */ /* 0x000562000c1e1900 */
[----:B------:R-:W-:-:S03]  /*19e60*/  IMAD.WIDE R20, R3, 0x2, R20 ;  /* 0x0000000203147825 */ /* 0x000fc600078e0214 */
[C---:B------:R-:W-:Y:S02]  /*19e70*/  IADD3 R9, P1, R20.reuse, 0x1000, RZ ;  /* 0x0000100014097810 */ /* 0x040fe40007f3e0ff */
[C---:B----4-:R-:W-:Y:S02]  /*19e80*/  IADD3 R13, P2, R20.reuse, 0x2000, RZ ;  /* 0x00002000140d7810 */ /* 0x050fe40007f5e0ff */
[C---:B0-----:R-:W-:Y:S02]  /*19e90*/  IADD3 R25, P3, R20.reuse, 0x3000, RZ ;  /* 0x0000300014197810 */ /* 0x041fe40007f7e0ff */
[----:B-1----:R-:W-:Y:S02]  /*19ea0*/  IADD3 R29, P4, R20, 0x4000, RZ ;  /* 0x00004000141d7810 */ /* 0x002fe40007f9e0ff */
        /* <DEDUP_REMOVED lines=16> */
[C---:B------:R-:W-:Y:S02]  /*19fb0*/  IADD3 R33, P5, R20.reuse, 0x5000, RZ ;  /* 0x0000500014217810 */ /* 0x040fe40007fbe0ff */
[----:B------:R-:W-:-:S02]  /*19fc0*/  IADD3 R37, P1, R20, 0x6000, RZ ;  /* 0x0000600014257810 */ /* 0x000fc40007f3e0ff */
[C---:B------:R-:W-:Y:S02]  /*19fd0*/  IADD3 R41, P2, R20.reuse, 0x7000, RZ ;  /* 0x0000700014297810 */ /* 0x040fe40007f5e0ff */
[C---:B------:R-:W-:Y:S02]  /*19fe0*/  IADD3 R45, P3, R20.reuse, 0x8000, RZ ;  /* 0x00008000142d7810 */ /* 0x040fe40007f7e0ff */
[----:B------:R-:W-:Y:S02]  /*19ff0*/  IADD3 R49, P4, R20, 0x9000, RZ ;  /* 0x0000900014317810 */ /* 0x000fe40007f9e0ff */
[----:B------:R-:W-:Y:S02]  /*1a000*/  P2R R10, PR, RZ, 0x20 ;  /* 0x00000020ff0a7803 */ /* 0x000fe40000000000 */
[----:B---3--:R-:W-:Y:S02]  /*1a010*/  LOP3.LUT R32, R33, 0x380, RZ, 0xc0, !PT ;  /* 0x0000038021207812 */ /* 0x008fe400078ec0ff */
[----:B------:R-:W-:-:S02]  /*1a020*/  LOP3.LUT R36, R37, 0x380, RZ, 0xc0, !PT ;  /* 0x0000038025247812 */ /* 0x000fc400078ec0ff */
[----:B------:R-:W-:Y:S02]  /*1a030*/  LOP3.LUT R40, R41, 0x380, RZ, 0xc0, !PT ;  /* 0x0000038029287812 */ /* 0x000fe400078ec0ff */
[----:B------:R-:W-:Y:S02]  /*1a040*/  LOP3.LUT R44, R45, 0x380, RZ, 0xc0, !PT ;  /* 0x000003802d2c7812 */ /* 0x000fe400078ec0ff */
[----:B------:R-:W-:Y:S02]  /*1a050*/  LOP3.LUT R48, R49, 0x380, RZ, 0xc0, !PT ;  /* 0x0000038031307812 */ /* 0x000fe400078ec0ff */
[----:B------:R-:W-:Y:S02]  /*1a060*/  IADD3 R53, P5, R20, 0xa000, RZ ;  /* 0x0000a00014357810 */ /* 0x000fe40007fbe0ff */
[----:B------:R-:W-:Y:S02]  /*1a070*/  SHF.R.U64 R32, R32, 0x3, RZ ;  /* 0x0000000320207819 */ /* 0x000fe400000012ff */
[----:B------:R-:W-:-:S02]  /*1a080*/  SHF.R.U64 R36, R36, 0x3, RZ ;  /* 0x0000000324247819 */ /* 0x000fc400000012ff */
[----:B------:R-:W-:Y:S02]  /*1a090*/  LOP3.LUT R52, R53, 0x380, RZ, 0xc0, !PT ;  /* 0x0000038035347812 */ /* 0x000fe400078ec0ff */
[----:B------:R-:W-:Y:S02]  /*1a0a0*/  SHF.R.U64 R40, R40, 0x3, RZ ;  /* 0x0000000328287819 */ /* 0x000fe400000012ff */
[----:B------:R-:W-:Y:S02]  /*1a0b0*/  SHF.R.U64 R44, R44, 0x3, RZ ;  /* 0x000000032c2c7819 */ /* 0x000fe400000012ff */
[----:B------:R-:W-:Y:S02]  /*1a0c0*/  SHF.R.U64 R48, R48, 0x3, RZ ;  /* 0x0000000330307819 */ /* 0x000fe400000012ff */
[----:B------:R-:W-:Y:S02]  /*1a0d0*/  LOP3.LUT R32, R32, R33, RZ, 0x3c, !PT ;  /* 0x0000002120207212 */ /* 0x000fe400078e3cff */
[----:B------:R-:W-:-:S02]  /*1a0e0*/  LOP3.LUT R36, R36, R37, RZ, 0x3c, !PT ;  /* 0x0000002524247212 */ /* 0x000fc400078e3cff */
[----:B------:R-:W-:Y:S02]  /*1a0f0*/  LOP3.LUT R40, R40, R41, RZ, 0x3c, !PT ;  /* 0x0000002928287212 */ /* 0x000fe400078e3cff */
[----:B------:R-:W-:Y:S02]  /*1a100*/  LOP3.LUT R44, R44, R45, RZ, 0x3c, !PT ;  /* 0x0000002d2c2c7212 */ /* 0x000fe400078e3cff */
[----:B------:R-:W-:Y:S02]  /*1a110*/  LOP3.LUT R48, R48, R49, RZ, 0x3c, !PT ;  /* 0x0000003130307212 */ /* 0x000fe400078e3cff */
[----:B------:R-:W-:Y:S01]  /*1a120*/  SHF.R.U64 R52, R52, 0x3, RZ ;  /* 0x0000000334347819 */ /* 0x000fe200000012ff */
[----:B--2---:R-:W-:Y:S06]  /*1a130*/  @P6 BRA `(.L_x_5534) ;  /* 0x0000000000106947 */ /* 0x004fec0003800000 */
[----:B------:R-:W-:Y:S05]  /*1a140*/  @!P0 BRA `(.L_x_5534) ;  /* 0x00000000000c8947 */ /* 0x000fea0003800000 */
[----:B------:R-:W2:Y:S04]  /*1a150*/  LDG.E R3, desc[UR54][R6.64] ;  /* 0x0000003606037981 */ /* 0x000ea8000c1e1900 */
[----:B-----5:R-:W2:Y:S02]  /*1a160*/  LDG.E R78, desc[UR54][R6.64+0x4] ;  /* 0x00000436064e7981 */ /* 0x020ea4000c1e1900 */
[----:B--2---:R-:W-:-:S07]  /*1a170*/  IADD3 R78, -R3, R78, RZ ;  /* 0x0000004e034e7210 */ /* 0x004fce0007ffe1ff */
.L_x_5534:
        /* <DEDUP_REMOVED lines=13> */
[----:B------:R-:W-:-:S02]  /*1a250*/  LOP3.LUT R3, R20, 0x380, RZ, 0xc0, !PT ;  /* 0x0000038014037812 */ /* 0x000fc400078ec0ff */
[----:B------:R-:W-:Y:S02]  /*1a260*/  IADD3 R5, P5, R20, 0xf000, RZ ;  /* 0x0000f00014057810 */ /* 0x000fe40007fbe0ff */
[----:B------:R-:W-:Y:S02]  /*1a270*/  LOP3.LUT R56, R57, 0x380, RZ, 0xc0, !PT ;  /* 0x0000038039387812 */ /* 0x000fe400078ec0ff */
[----:B------:R-:W-:Y:S01]  /*1a280*/  LOP3.LUT R60, R61, 0x380, RZ, 0xc0, !PT ;  /* 0x000003803d3c7812 */ /* 0x000fe200078ec0ff */
[----:B------:R-:W-:Y:S01]  /*1a290*/  IMAD.X R73, RZ, RZ, R21, P5 ;  /* 0x000000ffff497224 */ /* 0x000fe200028e0615 */
[----:B------:R-:W-:Y:S02]  /*1a2a0*/  LOP3.LUT R64, R65, 0x380, RZ, 0xc0, !PT ;  /* 0x0000038041407812 */ /* 0x000fe400078ec0ff */
[----:B------:R-:W-:Y:S02]  /*1a2b0*/  LOP3.LUT R68, R69, 0x380, RZ, 0xc0, !PT ;  /* 0x0000038045447812 */ /* 0x000fe400078ec0ff */
[----:B0-----:R-:W-:-:S02]  /*1a2c0*/  ISETP.NE.AND P4, PT, R4, RZ, PT ;  /* 0x000000ff0400720c */ /* 0x001fc40003f85270 */
[----:B------:R-:W-:Y:S02]  /*1a2d0*/  SHF.R.U64 R3, R3, 0x3, RZ ;  /* 0x0000000303037819 */ /* 0x000fe400000012ff */
[----:B------:R-:W-:Y:S02]  /*1a2e0*/  LOP3.LUT R4, R5, 0x380, RZ, 0xc0, !PT ;  /* 0x0000038005047812 */ /* 0x000fe400078ec0ff */
[----:B------:R-:W-:Y:S02]  /*1a2f0*/  SHF.R.U64 R56, R56, 0x3, RZ ;  /* 0x0000000338387819 */ /* 0x000fe400000012ff */
[----:B------:R-:W-:Y:S02]  /*1a300*/  SHF.R.U64 R60, R60, 0x3, RZ ;  /* 0x000000033c3c7819 */ /* 0x000fe400000012ff */
[----:B------:R-:W-:Y:S02]  /*1a310*/  SHF.R.U64 R64, R64, 0x3, RZ ;  /* 0x0000000340407819 */ /* 0x000fe400000012ff */
[----:B------:R-:W-:-:S02]  /*1a320*/  SHF.R.U64 R68, R68, 0x3, RZ ;  /* 0x0000000344447819 */ /* 0x000fc400000012ff */
[----:B------:R-:W-:Y:S02]  /*1a330*/  LOP3.LUT R20, R3, R20, RZ, 0x3c, !PT ;  /* 0x0000001403147212 */ /* 0x000fe400078e3cff */
        /* <DEDUP_REMOVED lines=11> */
[----:B------:R-:W-:Y:S02]  /*1a3f0*/  SHF.R.S32.HI R23, RZ, 0x1f, R216 ;  /* 0x0000001fff177819 */ /* 0x000fe400000114d8 */
[----:B------:R-:W-:Y:S02]  /*1a400*/  SEL R85, R217, RZ, !P0 ;  /* 0x000000ffd9557207 */ /* 0x000fe40004000000 */
[----:B------:R-:W-:Y:S02]  /*1a410*/  SEL R79, R3, RZ, !P0 ;  /* 0x000000ff034f7207 */ /* 0x000fe40004000000 */
[----:B-----5:R-:W-:Y:S01]  /*1a420*/  SHF.R.S32.HI R77, RZ, 0x1f, R76 ;  /* 0x0000001fff4d7819 */ /* 0x020fe2000001144c */
[----:B------:R-:W-:Y:S06]  /*1a430*/  @P4 BRA `(.L_x_5535) ;  /* 0x00000000005c4947 */ /* 0x000fec0003800000 */
[----:B------:R-:W-:Y:S01]  /*1a440*/  ULDC.64 UR4, c[0x0][0xc70] ;  /* 0x00031c0000047ab9 */ /* 0x000fe20000000a00 */
[----:B------:R-:W-:Y:S02]  /*1a450*/  IMAD.MOV R6, RZ, RZ, -R196 ;  /* 0x000000ffff067224 */ /* 0x000fe400078e0ac4 */
[----:B------:R-:W-:Y:S02]  /*1a460*/  IMAD R3, R23, UR4, RZ ;  /* 0x0000000417037c24 */ /* 0x000fe4000f8e02ff */
[----:B------:R-:W-:Y:S01]  /*1a470*/  IMAD.WIDE.U32 R4, R216, UR4, R76 ;  /* 0x00000004d8047c25 */ /* 0x000fe2000f8e004c */
[----:B------:R-:W-:-:S03]  /*1a480*/  ISETP.NE.AND P0, PT, R185, R6, PT ;  /* 0x00000006b900720c */ /* 0x000fc60003f05270 */
[----:B------:R-:W-:Y:S01]  /*1a490*/  IMAD R3, R216, UR5, R3 ;  /* 0x00000005d8037c24 */ /* 0x000fe2000f8e0203 */
[----:B------:R-:W-:Y:S01]  /*1a4a0*/  ULDC.64 UR4, c[0x0][0xc78] ;  /* 0x00031e0000047ab9 */ /* 0x000fe20000000a00 */
[----:B------:R-:W-:-:S03]  /*1a4b0*/  IMAD R11, R219, 0x40, R194 ;  /* 0x00000040db0b7824 */ /* 0x000fc600078e02c2 */
[----:B------:R-:W-:Y:S01]  /*1a4c0*/  IADD3 R5, R5, R3, RZ ;  /* 0x0000000305057210 */ /* 0x000fe20007ffe0ff */
[----:B------:R-:W-:Y:S01]  /*1a4d0*/  IMAD R3, R79, UR4, RZ ;  /* 0x000000044f037c24 */ /* 0x000fe2000f8e02ff */
[----:B------:R-:W-:Y:S02]  /*1a4e0*/  SHF.R.S32.HI R7, RZ, 0x1f, R11 ;  /* 0x0000001fff077819 */ /* 0x000fe4000001140b */
[----:B------:R-:W-:Y:S01]  /*1a4f0*/  ISETP.GE.OR P1, PT, R11, R78, P0 ;  /* 0x0000004e0b00720c */ /* 0x000fe20000726670 */
        /* <DEDUP_REMOVED lines=11> */
.L_x_5535:
[----:B------:R-:W1:Y:S01]  /*1a5b0*/  LDC R86, c[0x0][0xb8c] ;  /* 0x0002e300ff567b82 */ /* 0x000e620000000800 */
[----:B------:R-:W-:Y:S01]  /*1a5c0*/  ULDC.64 UR4, c[0x0][0xba0] ;  /* 0x0002e80000047ab9 */ /* 0x000fe20000000a00 */
[----:B0-----:R0:W5:Y:S01]  /*1a5d0*/  LD.E.128 R4, desc[UR54][R20.64] ;  /* 0x0000003614047980 */ /* 0x001162000c101d00 */
[--C-:B------:R-:W-:Y:S01]  /*1a5e0*/  SHF.R.S32.HI R3, RZ, 0x1f, R211.reuse ;  /* 0x0000001fff037819 */ /* 0x100fe200000114d3 */
[----:B------:R-:W-:Y:S02]  /*1a5f0*/  IMAD.MOV.U32 R2, RZ, RZ, R211 ;  /* 0x000000ffff027224 */ /* 0x000fe400078e00d3 */
[----:B------:R-:W5:Y:S02]  /*1a600*/  LD.E.128 R8, desc[UR54][R8.64] ;  /* 0x0000003608087980 */ /* 0x000f64000c101d00 */
[----:B------:R-:W-:Y:S02]  /*1a610*/  IMAD.WIDE.U32 R2, R76, UR4, R2 ;  /* 0x000000044c027c25 */ /* 0x000fe4000f8e0002 */
[----:B------:R-:W5:Y:S02]  /*1a620*/  LD.E.128 R12, desc[UR54][R12.64] ;  /* 0x000000360c0c7980 */ /* 0x000f64000c101d00 */
[----:B0-----:R-:W-:-:S02]  /*1a630*/  IMAD R21, R77, UR4, RZ ;  /* 0x000000044d157c24 */ /* 0x001fc4000f8e02ff */
[----:B------:R-:W5:Y:S02]  /*1a640*/  LD.E.128 R24, desc[UR54][R24.64] ;  /* 0x0000003618187980 */ /* 0x000f64000c101d00 */
[----:B------:R-:W-:Y:S01]  /*1a650*/  IMAD R21, R76, UR5, R21 ;  /* 0x000000054c157c24 */ /* 0x000fe2000f8e0215 */
[----:B------:R-:W-:Y:S01]  /*1a660*/  ULDC.64 UR4, c[0x0][0xbe0] ;  /* 0x0002f80000047ab9 */ /* 0x000fe20000000a00 */
[----:B------:R-:W5:Y:S02]  /*1a670*/  LD.E.128 R28, desc[UR54][R28.64] ;  /* 0x000000361c1c7980 */ /* 0x000f64000c101d00 */
[----:B------:R-:W-:Y:S02]  /*1a680*/  IMAD.IADD R3, R3, 0x1, R21 ;  /* 0x0000000103037824 */ /* 0x000fe400078e0215 */
[----:B------:R-:W-:Y:S01]  /*1a690*/  IMAD R21, R23, UR4, RZ ;  /* 0x0000000417157c24 */ /* 0x000fe2000f8e02ff */
[----:B------:R-:W5:Y:S01]  /*1a6a0*/  LD.E.128 R32, desc[UR54][R32.64] ;  /* 0x0000003620207980 */ /* 0x000f62000c101d00 */
[----:B------:R-:W-:-:S03]  /*1a6b0*/  VIADD R23, R211, 0x40 ;  /* 0x00000040d3177836 */ /* 0x000fc60000000000 */
[----:B------:R-:W5:Y:S02]  /*1a6c0*/  LD.E.128 R36, desc[UR54][R36.64] ;  /* 0x0000003624247980 */ /* 0x000f64000c101d00 */
[-C--:B-1----:R-:W-:Y:S01]  /*1a6d0*/  ISETP.GE.AND P3, PT, R23, R86.reuse, PT ;  /* 0x000000561700720c */ /* 0x082fe20003f66270 */
[----:B------:R-:W-:Y:S01]  /*1a6e0*/  IMAD R77, R219, -0x40, R78 ;  /* 0xffffffc0db4d7824 */ /* 0x000fe200078e024e */
[----:B------:R-:W5:Y:S01]  /*1a6f0*/  LD.E.128 R40, desc[UR54][R40.64] ;  /* 0x0000003628287980 */ /* 0x000f62000c101d00 */
[----:B------:R-:W-:Y:S01]  /*1a700*/  VIADD R0, R214, 0x20 ;  /* 0x00000020d6007836 */ /* 0x000fe20000000000 */
[----:B------:R-:W-:Y:S01]  /*1a710*/  SEL R20, RZ, 0xffffffff, P3 ;  /* 0xffffffffff147807 */ /* 0x000fe20001800000 */
[C---:B------:R-:W-:Y:S01]  /*1a720*/  IMAD R21, R216.reuse, UR5, R21 ;  /* 0x00000005d8157c24 */ /* 0x040fe2000f8e0215 */
[----:B------:R-:W5:Y:S01]  /*1a730*/  LD.E.128 R44, desc[UR54][R44.64] ;  /* 0x000000362c2c7980 */ /* 0x000f62000c101d00 */
[----:B------:R-:W-:Y:S01]  /*1a740*/  IMAD.WIDE.U32 R2, R216, UR4, R2 ;  /* 0x00000004d8027c25 */ /* 0x000fe2000f8e0002 */
[C---:B------:R-:W-:Y:S01]  /*1a750*/  ISETP.GE.AND P2, PT, R211.reuse, R86, PT ;  /* 0x00000056d300720c */ /* 0x040fe20003f46270 */
[----:B------:R-:W-:Y:S01]  /*1a760*/  ULDC.64 UR4, c[0x0][0xbe8] ;  /* 0x0002fa0000047ab9 */ /* 0x000fe20000000a00 */
        /* <DEDUP_REMOVED lines=17> */
[----:B0-----:R-:W0:Y:S01]  /*1a880*/  FENCE.VIEW.ASYNC.S ;  /* 0x00000000000073c6 */ /* 0x001e220000000000 */
[----:B------:R-:W-:Y:S01]  /*1a890*/  SEL R0, RZ, 0x1, P2 ;  /* 0x00000001ff007807 */ /* 0x000fe20001000000 */
[C---:B------:R-:W-:Y:S01]  /*1a8a0*/  VIADD R82, R211.reuse, 0x100 ;  /* 0x00000100d3527836 */ /* 0x040fe20000000000 */
[-C--:B------:R-:W-:Y:S01]  /*1a8b0*/  ISETP.GE.AND P2, PT, R80, R86.reuse, PT ;  /* 0x000000565000720c */ /* 0x080fe20003f46270 */
[----:B------:R-:W-:Y:S01]  /*1a8c0*/  VIADD R83, R211, 0x140 ;  /* 0x00000140d3537836 */ /* 0x000fe20000000000 */
[----:B------:R-:W-:Y:S01]  /*1a8d0*/  ISETP.GE.AND P3, PT, R81, R86, PT ;  /* 0x000000565100720c */ /* 0x000fe20003f66270 */
[----:B------:R-:W-:Y:S01]  /*1a8e0*/  BSSY B1, `(.L_x_5536) ;  /* 0x0000037000017945 */ /* 0x000fe20003800000 */
[----:B------:R-:W-:-:S02]  /*1a8f0*/  LOP3.LUT R0, R21, 0x2, R0, 0xe2, !PT ;  /* 0x0000000215007812 */ /* 0x000fc400078ee200 */
[----:B------:R-:W-:Y:S02]  /*1a900*/  SEL R21, RZ, 0x4, P2 ;  /* 0x00000004ff157807 */ /* 0x000fe40001000000 */
[----:B------:R-:W-:Y:S02]  /*1a910*/  SEL R20, RZ, 0x8, P3 ;  /* 0x00000008ff147807 */ /* 0x000fe40001800000 */
[----:B------:R-:W-:Y:S02]  /*1a920*/  IADD3 R76, R211, 0x180, RZ ;  /* 0x00000180d34c7810 */ /* 0x000fe40007ffe0ff */
[----:B------:R-:W-:Y:S01]  /*1a930*/  LOP3.LUT R20, R20, R0, R21, 0xfe, !PT ;  /* 0x0000000014147212 */ /* 0x000fe200078efe15 */
[----:B------:R-:W-:Y:S01]  /*1a940*/  VIADD R0, R18, 0x38820 ;  /* 0x0003882012007836 */ /* 0x000fe20000000000 */
[-C--:B------:R-:W-:Y:S02]  /*1a950*/  ISETP.GE.AND P2, PT, R82, R86.reuse, PT ;  /* 0x000000565200720c */ /* 0x080fe40003f46270 */
[----:B------:R-:W-:-:S02]  /*1a960*/  ISETP.GE.AND P3, PT, R83, R86, PT ;  /* 0x000000565300720c */ /* 0x000fc40003f66270 */
[----:B------:R-:W-:Y:S01]  /*1a970*/  ISETP.GE.AND P1, PT, R214, R77, PT ;  /* 0x0000004dd600720c */ /* 0x000fe20003f26270 */
[----:B------:R-:W-:Y:S01]  /*1a980*/  VIADD R77, R211, 0x1c0 ;  /* 0x000001c0d34d7836 */ /* 0x000fe20000000000 */
[----:B------:R-:W-:Y:S02]  /*1a990*/  ISETP.GE.AND P4, PT, R76, R86, PT ;  /* 0x000000564c00720c */ /* 0x000fe40003f86270 */
        /* <DEDUP_REMOVED lines=11> */
[----:B0-----:R-:W-:-:S03]  /*1aa50*/  SEL R0, RZ, 0x40, P4 ;  /* 0x00000040ff007807 */ /* 0x001fc60002000000 */
[----:B------:R-:W-:Y:S01]  /*1aa60*/  IMAD.IADD R85, R77, 0x1, R79 ;  /* 0x000000014d557824 */ /* 0x000fe200078e024f */
        /* <DEDUP_REMOVED lines=30> */
.L_x_5537:
[----:B------:R-:W-:Y:S05]  /*1ac50*/  BSYNC B1 ;  /* 0x0000000000017941 */ /* 0x000fea0003800000 */
.L_x_5536:
[----:B------:R-:W-:Y:S05]  /*1ac60*/  @P0 BRA `(.L_x_5538) ;  /* 0x0000000c00080947 */ /* 0x000fea0003800000 */
[----:B0----5:R-:W-:Y:S01]  /*1ac70*/  IADD3 R5, P0, R20, 0x20, RZ ;  /* 0x0000002014057810 */ /* 0x021fe20007f1e0ff */
        /* <DEDUP_REMOVED lines=14> */
[----:B------:R-:W-:Y:S02]  /*1ad60*/  LEA R4, P6, R2, UR4, 0x1 ;  /* 0x0000000402047c11 */ /* 0x000fe4000f8c08ff */
[----:B------:R-:W-:-:S04]  /*1ad70*/  IADD3 R3, R3, R5, RZ ;  /* 0x0000000503037210 */ /* 0x000fc80007ffe0ff */
        /* <DEDUP_REMOVED lines=13> */
.L_x_5533:
[----:B------:R-:W-:Y:S01]  /*1ae50*/  ULDC.64 UR4, c[0x0][0xcd8] ;  /* 0x0003360000047ab9 */ /* 0x000fe20000000a00 */
[----:B------:R-:W2:Y:S01]  /*1ae60*/  LDC.64 R2, c[0x0][0xcd8] ;  /* 0x00033600ff027b82 */ /* 0x000ea20000000a00 */
[----:B------:R-:W-:Y:S01]  /*1ae70*/  ISETP.NE.U32.AND P0, PT, RZ, UR4, PT ;  /* 0x00000004ff007c0c */ /* 0x000fe2000bf05070 */
[----:B------:R-:W-:-:S03]  /*1ae80*/  IMAD.MOV.U32 R7, RZ, RZ, RZ ;  /* 0x000000ffff077224 */ /* 0x000fc600078e00ff */
[----:B------:R-:W-:Y:S01]  /*1ae90*/  ISETP.NE.AND.EX P0, PT, RZ, UR5, PT, P0 ;  /* 0x00000005ff007c0c */ /* 0x000fe2000bf05300 */
[----:B------:R-:W-:Y:S02]  /*1aea0*/  ULDC.64 UR4, c[0x0][0xce0] ;  /* 0x0003380000047ab9 */ /* 0x000fe40000000a00 */
[----:B------:R-:W-:Y:S01]  /*1aeb0*/  ISETP.NE.U32.AND P1, PT, RZ, UR4, PT ;  /* 0x00000004ff007c0c */ /* 0x000fe2000bf25070 */
[----:B------:R-:W3:Y:S03]  /*1aec0*/  LDC R12, c[0x0][0xb8c] ;  /* 0x0002e300ff0c7b82 */ /* 0x000ee60000000800 */
[----:B------:R-:W-:Y:S01]  /*1aed0*/  ISETP.NE.AND.EX P1, PT, RZ, UR5, PT, P1 ;  /* 0x00000005ff007c0c */ /* 0x000fe2000bf25310 */
[----:B--2---:R-:W-:-:S12]  /*1aee0*/  IMAD.WIDE R2, R217, 0x4, R2 ;  /* 0x00000004d9027825 */ /* 0x004fd800078e0202 */
[----:B------:R-:W2:Y:S01]  /*1aef0*/  @P1 LDC.64 R4, c[0x0][0xce0] ;  /* 0x00033800ff041b82 */ /* 0x000ea20000000a00 */
[----:B------:R-:W-:Y:S02]  /*1af00*/  ULDC UR4, c[0x0][0xb88] ;  /* 0x0002e20000047ab9 */ /* 0x000fe40000000800 */
[----:B------:R-:W-:Y:S01]  /*1af10*/  IMAD.U32 R0, RZ, RZ, UR4 ;  /* 0x00000004ff007e24 */ /* 0x000fe2000f8e00ff */
[----:B------:R4:W5:Y:S01]  /*1af20*/  @P0 LDG.E R7, desc[UR54][R2.64] ;  /* 0x0000003602070981 */ /* 0x000962000c1e1900 */
[----:B--2---:R-:W-:-:S05]  /*1af30*/  @P1 IMAD.WIDE R4, R217, 0x4, R4 ;  /* 0x00000004d9041825 */ /* 0x004fca00078e0204 */
[----:B------:R4:W5:Y:S01]  /*1af40*/  @P1 LDG.E R0, desc[UR54][R4.64] ;  /* 0x0000003604001981 */ /* 0x000962000c1e1900 */
[----:B------:R-:W-:Y:S01]  /*1af50*/  ISETP.GT.AND P2, PT, R234, 0x3f, PT ;  /* 0x0000003fea00780c */ /* 0x000fe20003f44270 */
[----:B---3--:R-:W-:-:S12]  /*1af60*/  @P1 BRA `(.L_x_5539) ;  /* 0x0000000000101947 */ /* 0x008fd80003800000 */
[----:B------:R-:W-:Y:S05]  /*1af70*/  @!P0 BRA `(.L_x_5539) ;  /* 0x00000000000c8947 */ /* 0x000fea0003800000 */
[----:B----4-:R-:W2:Y:S04]  /*1af80*/  LDG.E R5, desc[UR54][R2.64] ;  /* 0x0000003602057981 */ /* 0x010ea8000c1e1900 */
[----:B-----5:R-:W2:Y:S02]  /*1af90*/  LDG.E R0, desc[UR54][R2.64+0x4] ;  /* 0x0000043602007981 */ /* 0x020ea4000c1e1900 */
[----:B--2---:R-:W-:-:S07]  /*1afa0*/  IMAD.IADD R0, R0, 0x1, -R5 ;  /* 0x0000000100007824 */ /* 0x004fce00078e0a05 */
.L_x_5539:
        /* <DEDUP_REMOVED lines=8> */
[----:B------:R-:W2:Y:S02]  /*1b030*/  S2R R2, SR_TID.X ;  /* 0x0000000000027919 */ /* 0x000ea40000002100 */
        /* <DEDUP_REMOVED lines=21> */
.L_x_5541:
[----:B------:R-:W-:Y:S05]  /*1b190*/  BSYNC B1 ;  /* 0x0000000000017941 */ /* 0x000fea0003800000 */
.L_x_5540:
[----:B------:R-:W-:Y:S01]  /*1b1a0*/  ULDC.64 UR4, c[0x0][0xba0] ;  /* 0x0002e80000047ab9 */ /* 0x000fe20000000a00 */
[----:B------:R-:W-:Y:S01]  /*1b1b0*/  IMAD.MOV.U32 R2, RZ, RZ, R211 ;  /* 0x000000ffff027224 */ /* 0x000fe200078e00d3 */
[----:B------:R-:W-:Y:S01]  /*1b1c0*/  ISETP.GE.AND P2, PT, R211, R12, PT ;  /* 0x0000000cd300720c */ /* 0x000fe20003f46270 */
[----:B--2---:R-:W-:Y:S01]  /*1b1d0*/  IMAD.MOV.U32 R3, RZ, RZ, R10 ;  /* 0x000000ffff037224 */ /* 0x004fe200078e000a */
[----:B------:R-:W-:Y:S01]  /*1b1e0*/  BSSY B1, `(.L_x_5542) ;  /* 0x000004d000017945 */ /* 0x000fe20003800000 */
[----:B------:R-:W-:Y:S02]  /*1b1f0*/  IMAD R4, R6, UR4, RZ ;  /* 0x0000000406047c24 */ /* 0x000fe4000f8e02ff */
[----:B------:R-:W-:-:S04]  /*1b200*/  IMAD.WIDE.U32 R2, R7, UR4, R2 ;  /* 0x0000000407027c25 */ /* 0x000fc8000f8e0002 */
[----:B------:R-:W-:Y:S01]  /*1b210*/  IMAD R7, R7, UR5, R4 ;  /* 0x0000000507077c24 */ /* 0x000fe2000f8e0204 */
[----:B------:R-:W-:Y:S01]  /*1b220*/  ULDC.64 UR4, c[0x0][0xbe0] ;  /* 0x0002f80000047ab9 */ /* 0x000fe20000000a00 */
[----:B------:R-:W-:Y:S02]  /*1b230*/  VIADD R13, R211, 0x40 ;  /* 0x00000040d30d7836 */ /* 0x000fe40000000000 */
[----:B------:R-:W-:Y:S01]  /*1b240*/  IMAD R5, R8, UR4, RZ ;  /* 0x0000000408057c24 */ /* 0x000fe2000f8e02ff */
[----:B------:R-:W-:Y:S01]  /*1b250*/  IADD3 R3, R3, R7, RZ ;  /* 0x0000000703037210 */ /* 0x000fe20007ffe0ff */
[----:B------:R-:W-:Y:S01]  /*1b260*/  IMAD R7, R219, -0x40, R0 ;  /* 0xffffffc0db077824 */ /* 0x000fe200078e0200 */
[----:B------:R-:W-:Y:S01]  /*1b270*/  ISETP.GE.AND P0, PT, R13, R12, PT ;  /* 0x0000000c0d00720c */ /* 0x000fe20003f06270 */
[C---:B------:R-:W-:Y:S02]  /*1b280*/  IMAD R5, R216.reuse, UR5, R5 ;  /* 0x00000005d8057c24 */ /* 0x040fe4000f8e0205 */
[----:B------:R-:W-:Y:S01]  /*1b290*/  IMAD.WIDE.U32 R2, R216, UR4, R2 ;  /* 0x00000004d8027c25 */ /* 0x000fe2000f8e0002 */
[----:B------:R-:W-:Y:S01]  /*1b2a0*/  SEL R4, RZ, 0xffffffff, P0 ;  /* 0xffffffffff047807 */ /* 0x000fe20000000000 */
[----:B------:R-:W-:Y:S01]  /*1b2b0*/  ULDC.64 UR4, c[0x0][0xbe8] ;  /* 0x0002fa0000047ab9 */ /* 0x000fe20000000a00 */
[C---:B------:R-:W-:Y:S01]  /*1b2c0*/  ISETP.GE.AND P1, PT, R214.reuse, R7, PT ;  /* 0x00000007d600720c */ /* 0x040fe20003f26270 */
[----:B------:R-:W-:-:S02]  /*1b2d0*/  VIADD R0, R214, 0x20 ;  /* 0x00000020d6007836 */ /* 0x000fc40000000000 */
[C---:B------:R-:W-:Y:S02]  /*1b2e0*/  VIADD R15, R211.reuse, 0x80 ;  /* 0x00000080d30f7836 */ /* 0x040fe40000000000 */
[----:B------:R-:W-:Y:S01]  /*1b2f0*/  VIADD R21, R211, 0xc0 ;  /* 0x000000c0d3157836 */ /* 0x000fe20000000000 */
[----:B------:R-:W-:Y:S01]  /*1b300*/  ISETP.GE.AND P0, PT, R0, R7, PT ;  /* 0x000000070000720c */ /* 0x000fe20003f06270 */
[----:B------:R-:W-:Y:S01]  /*1b310*/  IMAD.IADD R3, R3, 0x1, R5 ;  /* 0x0000000103037824 */ /* 0x000fe200078e0205 */
[----:B------:R-:W-:Y:S01]  /*1b320*/  SEL R0, RZ, 0x1, P2 ;  /* 0x00000001ff007807 */ /* 0x000fe20001000000 */
[----:B------:R-:W-:Y:S01]  /*1b330*/  IMAD.SHL.U32 R5, R4, 0x2, RZ ;  /* 0x0000000204057824 */ /* 0x000fe200078e00ff */
[-C--:B------:R-:W-:Y:S01]  /*1b340*/  ISETP.GE.AND P2, PT, R15, R12.reuse, PT ;  /* 0x0000000c0f00720c */ /* 0x080fe20003f46270 */
[----:B------:R-:W-:Y:S01]  /*1b350*/  VIADD R23, R211, 0x100 ;  /* 0x00000100d3177836 */ /* 0x000fe20000000000 */
[----:B------:R-:W-:Y:S01]  /*1b360*/  ISETP.GE.AND P3, PT, R21, R12, PT ;  /* 0x0000000c1500720c */ /* 0x000fe20003f66270 */
[----:B------:R-:W-:Y:S01]  /*1b370*/  VIADD R25, R211, 0x140 ;  /* 0x00000140d3197836 */ /* 0x000fe20000000000 */
[----:B------:R-:W-:Y:S01]  /*1b380*/  LOP3.LUT R0, R5, 0x2, R0, 0xe2, !PT ;  /* 0x0000000205007812 */ /* 0x000fe200078ee200 */
[----:B------:R-:W-:Y:S01]  /*1b390*/  VIADD R7, R211, 0x180 ;  /* 0x00000180d3077836 */ /* 0x000fe20000000000 */
[----:B------:R-:W-:-:S02]  /*1b3a0*/  SEL R5, RZ, 0x4, P2 ;  /* 0x00000004ff057807 */ /* 0x000fc40001000000 */
[----:B------:R-:W-:Y:S02]  /*1b3b0*/  SEL R4, RZ, 0x8, P3 ;  /* 0x00000008ff047807 */ /* 0x000fe40001800000 */
[-C--:B------:R-:W-:Y:S02]  /*1b3c0*/  ISETP.GE.AND P2, PT, R23, R12.reuse, PT ;  /* 0x0000000c1700720c */ /* 0x080fe40003f46270 */
[----:B------:R-:W-:Y:S02]  /*1b3d0*/  ISETP.GE.AND P3, PT, R25, R12, PT ;  /* 0x0000000c1900720c */ /* 0x000fe40003f66270 */
[----:B------:R-:W-:Y:S01]  /*1b3e0*/  LOP3.LUT R4, R4, R0, R5, 0xfe, !PT ;  /* 0x0000000004047212 */ /* 0x000fe200078efe05 */
[----:B------:R-:W-:Y:S01]  /*1b3f0*/  IMAD R0, R9, UR4, RZ ;  /* 0x0000000409007c24 */ /* 0x000fe2000f8e02ff */
[----:B------:R-:W-:Y:S01]  /*1b400*/  ISETP.GE.AND P4, PT, R7, R12, PT ;  /* 0x0000000c0700720c */ /* 0x000fe20003f86270 */
[----:B------:R-:W-:Y:S01]  /*1b410*/  VIADD R7, R211, 0x1c0 ;  /* 0x000001c0d3077836 */ /* 0x000fe20000000000 */
[----:B------:R-:W-:Y:S01]  /*1b420*/  SEL R5, RZ, 0x10, P2 ;  /* 0x00000010ff057807 */ /* 0x000fe20001000000 */
[----:B------:R-:W-:Y:S01]  /*1b430*/  IMAD R9, R11, UR5, R0 ;  /* 0x000000050b097c24 */ /* 0x000fe2000f8e0200 */
[----:B------:R-:W-:-:S02]  /*1b440*/  SEL R6, RZ, 0x20, P3 ;  /* 0x00000020ff067807 */ /* 0x000fc40001800000 */
[----:B------:R-:W-:Y:S02]  /*1b450*/  ISETP.GE.AND P2, PT, R7, R12, PT ;  /* 0x0000000c0700720c */ /* 0x000fe40003f46270 */
[----:B------:R-:W-:Y:S01]  /*1b460*/  LOP3.LUT R27, R6, R4, R5, 0xfe, !PT ;  /* 0x00000004061b7212 */ /* 0x000fe200078efe05 */
[----:B------:R-:W-:Y:S01]  /*1b470*/  IMAD.WIDE.U32 R4, R11, UR4, R2 ;  /* 0x000000040b047c25 */ /* 0x000fe2000f8e0002 */
[----:B------:R-:W-:Y:S02]  /*1b480*/  SEL R6, RZ, 0x40, P4 ;  /* 0x00000040ff067807 */ /* 0x000fe40002000000 */
[--C-:B------:R-:W-:Y:S01]  /*1b490*/  SHF.R.S32.HI R7, RZ, 0x1f, R214.reuse ;  /* 0x0000001fff077819 */ /* 0x100fe200000114d6 */
[----:B------:R-:W-:Y:S01]  /*1b4a0*/  IMAD.IADD R11, R5, 0x1, R9 ;  /* 0x00000001050b7824 */ /* 0x000fe200078e0209 */
[----:B------:R-:W-:Y:S01]  /*1b4b0*/  LOP3.LUT R27, R27, R6, RZ, 0xfc, !PT ;  /* 0x000000061b1b7212 */ /* 0x000fe200078efcff */
[----:B------:R-:W-:Y:S01]  /*1b4c0*/  IMAD.MOV.U32 R6, RZ, RZ, R214 ;  /* 0x000000ffff067224 */ /* 0x000fe200078e00d6 */
[----:B------:R-:W-:-:S03]  /*1b4d0*/  SEL R0, RZ, 0x80, P2 ;  /* 0x00000080ff007807 */ /* 0x000fc60001000000 */
        /* <DEDUP_REMOVED lines=29> */
.L_x_5543:
[----:B------:R-:W-:Y:S05]  /*1b6b0*/  BSYNC B1 ;  /* 0x0000000000017941 */ /* 0x000fea0003800000 */
.L_x_5542:
        /* <DEDUP_REMOVED lines=29> */
.L_x_5538:
[----:B------:R-:W-:Y:S05]  /*1b890*/  BSYNC B0 ;  /* 0x0000000000007941 */ /* 0x000fea0003800000 */
.L_x_5532:
[----:B------:R-:W-:Y:S02]  /*1b8a0*/  ULDC UR4, c[0x0][0xd14] ;  /* 0x0003450000047ab9 */ /* 0x000fe40000000800 */
[----:B-1----:R-:W-:-:S13]  /*1b8b0*/  ISETP.GE.AND P0, PT, R191, UR4, PT ;  /* 0x00000004bf007c0c */ /* 0x002fda000bf06270 */
[----:B------:R-:W-:Y:S05]  /*1b8c0*/  @!P0 BRA `(.L_x_5544) ;  /* 0xfffffe5800308947 */ /* 0x000fea000383ffff */
[----:B------:R-:W-:Y:S05]  /*1b8d0*/  BRA `(.L_x_5334) ;  /* 0x0000006c00787947 */ /* 0x000fea0003800000 */
.L_x_5332:
[----:B------:R-:W-:-:S08]  /*1b8e0*/  NOP ;  /* 0x0000000000007918 */ /* 0x000fd00000000000 */
[----:B0-----:R-:W0:-:S00]  /*1b8f0*/  USETMAXREG.DEALLOC.CTAPOOL 0x18 ;  /* 0x00000018000079c8 */ /* 0x001e0000080e0500 */
        /* <DEDUP_REMOVED lines=58> */
.L_x_5549:
        /* <DEDUP_REMOVED lines=16> */
.L_x_5548:
[----:B------:R-:W-:Y:S05]  /*1bda0*/  BSYNC B0 ;  /* 0x0000000000007941 */ /* 0x000fea0003800000 */
.L_x_5547:
        /* <DEDUP_REMOVED lines=26> */
.L_x_5545:
        /* <DEDUP_REMOVED lines=18> */
[----:B0-----:R-:W-:-:S05]  /*1c070*/  VIADD R13, R4, 0xffffffff ;  /* 0xffffffff040d7836 */ /* 0x001fca0000000000 */
[----:B------:R2:W3:Y:S02]  /*1c080*/  SHFL.IDX PT, R16, R6, R13, 0x1f ;  /* 0x00001f0d06107589 */ /* 0x0004e400000e0000 */
.L_x_5550:
[----:B-1----:R-:W-:Y:S02]  /*1c090*/  IMAD.MOV R2, RZ, RZ, -R3 ;  /* 0x000000ffff027224 */ /* 0x002fe400078e0a03 */
        /* <DEDUP_REMOVED lines=26> */
[----:B------:R-:W-:-:S04]  /*1c240*/  IABS R5, R10 ;  /* 0x0000000a00057213 */ /* 0x000fc80000000000 */
[----:B--2---:R-:W1:Y:S08]  /*1c250*/  I2F.RP R6, R5 ;  /* 0x0000000500067306 */ /* 0x004e700000209400 */
[----:B-1----:R-:W1:Y:S02]  /*1c260*/  MUFU.RCP R6, R6 ;  /* 0x0000000600067308 */ /* 0x002e640000001000 */
[----:B-1----:R-:W-:Y:S01]  /*1c270*/  VIADD R3, R6, 0xffffffe ;  /* 0x0ffffffe06037836 */ /* 0x002fe20000000000 */
[----:B------:R-:W-:-:S05]  /*1c280*/  IABS R6, R10 ;  /* 0x0000000a00067213 */ /* 0x000fca0000000000 */
[----:B------:R-:W1:Y:S01]  /*1c290*/  F2I.FTZ.U32.TRUNC.NTZ R3, R3 ;  /* 0x0000000300037305 */ /* 0x000e62000021f000 */
[----:B------:R-:W-:Y:S02]  /*1c2a0*/  IMAD.MOV R6, RZ, RZ, -R6 ;  /* 0x000000ffff067224 */ /* 0x000fe400078e0a06 */
        /* <DEDUP_REMOVED lines=23> */
.L_x_5546:
[----:B------:R-:W-:Y:S02]  /*1c420*/  IMAD.MOV.U32 R17, RZ, RZ, RZ ;  /* 0x000000ffff117224 */ /* 0x000fe400078e00ff */
[----:B------:R-:W-:Y:S02]  /*1c430*/  IMAD.U32 R16, RZ, RZ, UR6 ;  /* 0x00000006ff107e24 */ /* 0x000fe4000f8e00ff */
[----:B------:R-:W-:-:S07]  /*1c440*/  IMAD.MOV.U32 R18, RZ, RZ, RZ ;  /* 0x000000ffff127224 */ /* 0x000fce00078e00ff */
.L_x_5551:
        /* <DEDUP_REMOVED lines=16> */
[----:B-1----:R-:W-:Y:S01]  /*1c550*/  MOV R0, 0x1 ;  /* 0x0000000100007802 */ /* 0x002fe20000000f00 */
[----:B------:R-:W-:Y:S01]  /*1c560*/  ULDC UR4, c[0x0][0xc] ;  /* 0x0000030000047ab9 */ /* 0x000fe20000000800 */
[----:B------:R-:W-:Y:S01]  /*1c570*/  STL [R1+0x4], RZ ;  /* 0x000004ff01007387 */ /* 0x000fe20000100800 */
[----:B------:R-:W-:-:S03]  /*1c580*/  IMAD.MOV.U32 R2, RZ, RZ, 0x1 ;  /* 0x00000001ff027424 */ /* 0x000fc600078e00ff */
[----:B------:R1:W-:Y:S04]  /*1c590*/  STL [R1+0xc], R0 ;  /* 0x00000c0001007387 */ /* 0x0003e80000100800 */
[----:B------:R-:W-:Y:S01]  /*1c5a0*/  STL [R1], RZ ;  /* 0x000000ff01007387 */ /* 0x000fe20000100800 */
[----:B-1----:R-:W-:Y:S01]  /*1c5b0*/  IMAD.U32 R0, RZ, RZ, UR4 ;  /* 0x00000004ff007e24 */ /* 0x002fe2000f8e00ff */
[----:B------:R-:W-:-:S04]  /*1c5c0*/  UMOV UR4, URZ ;  /* 0x0000003f00047c82 */ /* 0x000fc80008000000 */
[----:B------:R1:W-:Y:S04]  /*1c5d0*/  STL [R1+0x28], R0 ;  /* 0x0000280001007387 */ /* 0x0003e80000100800 */
[----:B------:R2:W-:Y:S01]  /*1c5e0*/  STL [R1+0x8], R2 ;  /* 0x0000080201007387 */ /* 0x0005e20000100800 */
[----:B-1----:R-:W-:-:S05]  /*1c5f0*/  IMAD.U32 R0, RZ, RZ, UR4 ;  /* 0x00000004ff007e24 */ /* 0x002fca000f8e00ff */
[----:B------:R2:W-:Y:S02]  /*1c600*/  STL [R1+0x24], R0 ;  /* 0x0000240001007387 */ /* 0x0005e40000100800 */
.L_x_5652:
[----:B------:R-:W-:Y:S05]  /*1c610*/  YIELD ;  /* 0x0000000000007946 */ /* 0x000fea0003800000 */
[----:B------:R-:W-:Y:S01]  /*1c620*/  ULDC.64 UR4, c[0x0][0xb20] ;  /* 0x0002c80000047ab9 */ /* 0x000fe20000000a00 */
[----:B------:R-:W-:Y:S01]  /*1c630*/  IMAD.MOV.U32 R6, RZ, RZ, RZ ;  /* 0x000000ffff067224 */ /* 0x000fe200078e00ff */
[----:B------:R-:W-:Y:S01]  /*1c640*/  ISETP.NE.U32.AND P0, PT, RZ, UR4, PT ;  /* 0x00000004ff007c0c */ /* 0x000fe2000bf05070 */
[----:B--2---:R-:W-:Y:S01]  /*1c650*/  IMAD.MOV.U32 R0, RZ, RZ, RZ ;  /* 0x000000ffff007224 */ /* 0x004fe200078e00ff */
[----:B------:R-:W-:Y:S01]  /*1c660*/  ULDC.64 UR8, c[0x0][0xb00] ;  /* 0x0002c00000087ab9 */ /* 0x000fe20000000a00 */
[----:B------:R-:W-:Y:S01]  /*1c670*/  ULDC.64 UR10, c[0x0][0xb08] ;  /* 0x0002c200000a7ab9 */ /* 0x000fe20000000a00 */
[----:B------:R-:W-:Y:S01]  /*1c680*/  ISETP.NE.AND.EX P0, PT, RZ, UR5, PT, P0 ;  /* 0x00000005ff007c0c */ /* 0x000fe2000bf05300 */
[----:B------:R-:W-:-:S12]  /*1c690*/  ULDC.64 UR4, c[0x0][0xaf8] ;  /* 0x0002be0000047ab9 */ /* 0x000fd80000000a00 */
[----:B-1-3--:R-:W1:Y:S01]  /*1c6a0*/  @P0 LDC.64 R2, c[0x0][0xb20] ;  /* 0x0002c800ff020b82 */ /* 0x00ae620000000a00 */
        /* <DEDUP_REMOVED lines=32> */
[----:B-----5:R-:W2:Y:S04]  /*1c8b0*/  LDG.E R0, desc[UR54][R2.64] ;  /* 0x0000003602007981 */ /* 0x020ea8000c1e1900 */
[----:B------:R-:W2:Y:S02]  /*1c8c0*/  LDG.E R5, desc[UR54][R2.64+0x4] ;  /* 0x0000043602057981 */ /* 0x000ea4000c1e1900 */
[----:B--2---:R-:W-:-:S07]  /*1c8d0*/  IMAD.IADD R0, R5, 0x1, -R0 ;  /* 0x0000000105007824 */ /* 0x004fce00078e0a00 */
.L_x_5553:
        /* <DEDUP_REMOVED lines=18> */
.L_x_5554:
[----:B------:R-:W-:Y:S05]  /*1ca00*/  @!P3 BRA `(.L_x_5555) ;  /* 0x00000000000cb947 */ /* 0x000fea0003800000 */
[----:B------:R-:W2:Y:S04]  /*1ca10*/  LDG.E R7, desc[UR54][R4.64] ;  /* 0x0000003604077981 */ /* 0x000ea8000c1e1900 */
[----:B------:R-:W2:Y:S02]  /*1ca20*/  LDG.E R4, desc[UR54][R4.64+0x4] ;  /* 0x0000043604047981 */ /* 0x000ea4000c1e1900 */
[----:B--2---:R-:W-:-:S07]  /*1ca30*/  IMAD.IADD R7, R4, 0x1, -R7 ;  /* 0x0000000104077824 */ /* 0x004fce00078e0a07 */
.L_x_5555:
[----:B--2---:R-:W2:Y:S04]  /*1ca40*/  @P1 LDG.E R4, desc[UR54][R2.64] ;  /* 0x0000003602041981 */ /* 0x004ea8000c1e1900 */
[----:B-1----:R-:W2:Y:S01]  /*1ca50*/  @P1 LDG.E R2, desc[UR54][R2.64+0x4] ;  /* 0x0000043602021981 */ /* 0x002ea2000c1e1900 */
[----:B-----5:R-:W-:Y:S02]  /*1ca60*/  IMAD.IADD R5, R7, 0x1, -R6 ;  /* 0x0000000107057824 */ /* 0x020fe400078e0a06 */
[----:B--2---:R-:W-:Y:S01]  /*1ca70*/  @P1 IMAD.IADD R9, R2, 0x1, -R4 ;  /* 0x0000000102091824 */ /* 0x004fe200078e0a04 */
[----:B------:R-:W-:-:S03]  /*1ca80*/  LEA R4, R17, 0x40, 0x6 ;  /* 0x0000004011047811 */ /* 0x000fc600078e30ff */
[----:B------:R-:W-:-:S04]  /*1ca90*/  IMAD.IADD R8, R5, 0x1, R9 ;  /* 0x0000000105087824 */ /* 0x000fc800078e0209 */
[C---:B------:R-:W-:Y:S01]  /*1caa0*/  VIADD R20, R8.reuse, 0x3f ;  /* 0x0000003f08147836 */ /* 0x040fe20000000000 */
[----:B------:R-:W-:-:S04]  /*1cab0*/  IADD3 R4, R8, R4, -R0 ;  /* 0x0000000408047210 */ /* 0x000fc80007ffe800 */
[----:B------:R-:W-:-:S04]  /*1cac0*/  SHF.R.S32.HI R2, RZ, 0x1f, R20 ;  /* 0x0000001fff027819 */ /* 0x000fc80000011414 */
[----:B------:R-:W-:Y:S02]  /*1cad0*/  LEA.HI R20, R2, R20, RZ, 0x6 ;  /* 0x0000001402147211 */ /* 0x000fe400078f30ff */
[----:B------:R-:W1:Y:S02]  /*1cae0*/  LDC.64 R2, c[0x0][0xad8] ;  /* 0x0002b600ff027b82 */ /* 0x000e640000000a00 */
[----:B------:R-:W-:Y:S02]  /*1caf0*/  SHF.R.S32.HI R20, RZ, 0x6, R20 ;  /* 0x00000006ff147819 */ /* 0x000fe40000011414 */
[----:B-1----:R-:W-:Y:S01]  /*1cb00*/  ISETP.GE.AND P2, PT, R3, 0x1, PT ;  /* 0x000000010300780c */ /* 0x002fe20003f46270 */
[----:B------:R-:W-:-:S12]  /*1cb10*/  IMAD.IADD R2, R4, 0x1, R2 ;  /* 0x0000000104027824 */ /* 0x000fd800078e0202 */
[----:B------:R-:W-:Y:S05]  /*1cb20*/  @!P2 BRA `(.L_x_5556) ;  /* 0x000000000048a947 */ /* 0x000fea0003800000 */
        /* <DEDUP_REMOVED lines=11> */
.L_x_5558:
[----:B------:R-:W-:-:S13]  /*1cbe0*/  ISETP.NE.AND P0, PT, R3, 0x1, PT ;  /* 0x000000010300780c */ /* 0x000fda0003f05270 */
[----:B------:R-:W1:Y:S02]  /*1cbf0*/  @P0 LDC.64 R6, c[0x0][0xae0] ;  /* 0x0002b800ff060b82 */ /* 0x000e640000000a00 */
[----:B-1----:R-:W-:-:S05]  /*1cc00*/  @P0 IMAD.HI.U32 R6, R11, R6, RZ ;  /* 0x000000060b060227 */ /* 0x002fca00078e00ff */
[----:B------:R-:W-:-:S07]  /*1cc10*/  @P0 SHF.R.U32.HI R11, RZ, R7, R6 ;  /* 0x00000007ff0b0219 */ /* 0x000fce0000011606 */
.L_x_5559:
[----:B------:R-:W-:Y:S05]  /*1cc20*/  BSYNC B0 ;  /* 0x0000000000007941 */ /* 0x000fea0003800000 */
.L_x_5557:
[----:B------:R-:W-:-:S05]  /*1cc30*/  IMAD R11, R11, R3, R3 ;  /* 0x000000030b0b7224 */ /* 0x000fca00078e0203 */
[----:B------:R-:W-:-:S07]  /*1cc40*/  VIMNMX R2, R2, R11, PT ;  /* 0x0000000b02027248 */ /* 0x000fce0003fe0100 */
.L_x_5556:
        /* <DEDUP_REMOVED lines=15> */
.L_x_5562:
[----:B------:R-:W-:Y:S02]  /*1cd40*/  ISETP.NE.AND P0, PT, R3, 0x1, PT ;  /* 0x000000010300780c */ /* 0x000fe40003f05270 */
[----:B------:R-:W-:-:S11]  /*1cd50*/  MOV R11, R0 ;  /* 0x00000000000b7202 */ /* 0x000fd60000000f00 */
[----:B------:R-:W1:Y:S02]  /*1cd60*/  @P0 LDC.64 R6, c[0x0][0xae0] ;  /* 0x0002b800ff060b82 */ /* 0x000e640000000a00 */
[----:B-1----:R-:W-:-:S05]  /*1cd70*/  @P0 IMAD.HI.U32 R6, R0, R6, RZ ;  /* 0x0000000600060227 */ /* 0x002fca00078e00ff */
[----:B------:R-:W-:-:S07]  /*1cd80*/  @P0 SHF.R.U32.HI R11, RZ, R7, R6 ;  /* 0x00000007ff0b0219 */ /* 0x000fce0000011606 */
.L_x_5563:
[----:B------:R-:W-:Y:S05]  /*1cd90*/  BSYNC B0 ;  /* 0x0000000000007941 */ /* 0x000fea0003800000 */
.L_x_5561:
[----:B------:R-:W-:-:S05]  /*1cda0*/  IMAD R3, R11, R3, RZ ;  /* 0x000000030b037224 */ /* 0x000fca00078e02ff */
[----:B------:R-:W-:-:S07]  /*1cdb0*/  VIMNMX R8, R8, R3, !PT ;  /* 0x0000000308087248 */ /* 0x000fce0007fe0100 */
.L_x_5560:
        /* <DEDUP_REMOVED lines=26> */
[----:B-1----:R-:W-:Y:S01]  /*1cf60*/  ISETP.NE.AND P0, PT, R5, 0x1, PT ;  /* 0x000000010500780c */ /* 0x002fe20003f05270 */
[----:B------:R-:W-:-:S12]  /*1cf70*/  IMAD.MOV.U32 R5, RZ, RZ, R18 ;  /* 0x000000ffff057224 */ /* 0x000fd800078e0012 */
[----:B------:R-:W1:Y:S08]  /*1cf80*/  @P0 LDC R6, c[0x0][0x42c] ;  /* 0x00010b00ff060b82 */ /* 0x000e700000000800 */
[----:B------:R-:W2:Y:S01]  /*1cf90*/  @P0 LDC R7, c[0x0][0x430] ;  /* 0x00010c00ff070b82 */ /* 0x000ea20000000800 */
[----:B-1----:R-:W-:-:S05]  /*1cfa0*/  @P0 IMAD.HI.U32 R6, R18, R6, RZ ;  /* 0x0000000612060227 */ /* 0x002fca00078e00ff */
[----:B--2---:R-:W-:Y:S02]  /*1cfb0*/  @P0 SHF.R.U32.HI R5, RZ, R7, R6 ;  /* 0x00000007ff050219 */ /* 0x004fe40000011606 */
[----:B------:R-:W-:Y:S01]  /*1cfc0*/  SEL R6, R19, RZ, !P1 ;  /* 0x000000ff13067207 */ /* 0x000fe20004800000 */
[----:B------:R-:W-:Y:S06]  /*1cfd0*/  BRA.DIV UR4, `(.L_x_5566) ;  /* 0x00000066046c7947 */ /* 0x000fec000b800000 */
.L_x_5719:
[----:B------:R-:W-:-:S03]  /*1cfe0*/  UMOV UR4, 0xffffffff ;  /* 0xffffffff00047882 */ /* 0x000fc60000000000 */
[----:B------:R-:W-:Y:S05]  /*1cff0*/  BRA.DIV UR4, `(.L_x_5567) ;  /* 0x0000006604987947 */ /* 0x000fea000b800000 */
[----:B------:R-:W-:-:S13]  /*1d000*/  ELECT P6, URZ, PT ;  /* 0x00000000003f782f */ /* 0x000fda00038c0000 */
.L_x_5722:
[----:B------:R-:W2:Y:S01]  /*1d010*/  LDL R7, [R1+0x24] ;  /* 0x0000240001077983 */ /* 0x000ea20000100800 */
[----:B------:R-:W-:Y:S02]  /*1d020*/  MOV R8, 0x400 ;  /* 0x0000040000087802 */ /* 0x000fe40000000f00 */
[----:B--2---:R-:W-:Y:S02]  /*1d030*/  R2UR UR4, R7 ;  /* 0x00000000070472ca */ /* 0x004fe400000e0000 */
[----:B------:R-:W1:Y:S11]  /*1d040*/  S2R R7, SR_CgaCtaId ;  /* 0x0000000000077919 */ /* 0x000e760000008800 */
[----:B------:R-:W-:-:S04]  /*1d050*/  UIADD3 UR4, UR4, 0x1, URZ ;  /* 0x0000000104047890 */ /* 0x000fc8000fffe03f */
        /* <DEDUP_REMOVED lines=8> */
.L_x_5723:
        /* <DEDUP_REMOVED lines=8> */
.L_x_5724:
        /* <DEDUP_REMOVED lines=11> */
.L_x_5572:
[----:B--2---:R-:W2:Y:S01]  /*1d210*/  LDL R11, [R1+0x4] ;  /* 0x00000400010b7983 */ /* 0x004ea20000100800 */
        /* <DEDUP_REMOVED lines=12> */
[----:B------:R-:W-:-:S05]  /*1d2e0*/  IMAD R11, R3, 0x40, R10 ;  /* 0x00000040030b7824 */ /* 0x000fca00078e020a */
[----:B------:R-:W-:-:S04]  /*1d2f0*/  IADD3 R11, R11, -0x40, RZ ;  /* 0xffffffc00b0b7810 */ /* 0x000fc80007ffe0ff */
[----:B------:R-:W-:-:S03]  /*1d300*/  R2UR UR11, R11 ;  /* 0x000000000b0b72ca */ /* 0x000fc600000e0000 */
[----:B------:R-:W-:-:S10]  /*1d310*/  UIADD3 UR8, UR8, 0x22400, URZ ;  /* 0x0002240008087890 */ /* 0x000fd4000fffe03f */
[----:B------:R2:W-:Y:S01]  /*1d320*/  UTMALDG.4D [UR8], [UR4], desc[UR6] ;  /* 0x00000608040075b4 */ /* 0x0005e20008019000 */
[----:B------:R-:W3:Y:S02]  /*1d330*/  SYNCS.PHASECHK.TRANS64.TRYWAIT P0, [R8+URZ+0x388c0], R9 ;  /* 0x0388c009080075a7 */ /* 0x000ee4000800017f */
[----:B--23--:R-:W-:Y:S05]  /*1d340*/  @!P0 BRA `(.L_x_5573) ;  /* 0x00000064000c8947 */ /* 0x00cfea0003800000 */
.L_x_5725:
        /* <DEDUP_REMOVED lines=8> */
.L_x_5574:
[----:B-12---:R-:W2:Y:S01]  /*1d3d0*/  LDL R9, [R1+0x4] ;  /* 0x0000040001097983 */ /* 0x006ea20000100800 */
        /* <DEDUP_REMOVED lines=51> */
.L_x_5570:
[----:B------:R-:W-:Y:S05]  /*1d710*/  BSYNC B1 ;  /* 0x0000000000017941 */ /* 0x000fea0003800000 */
.L_x_5569:
        /* <DEDUP_REMOVED lines=13> */
[C---:B------:R-:W-:Y:S02]  /*1d7f0*/  IMAD R8, R3.reuse, 0x40, R10 ;  /* 0x0000004003087824 */ /* 0x040fe400078e020a */
[----:B------:R-:W-:Y:S02]  /*1d800*/  VIADD R3, R3, 0xffffffff ;  /* 0xffffffff03037836 */ /* 0x000fe40000000000 */
[----:B------:R-:W-:-:S07]  /*1d810*/  VIADD R8, R8, 0xffffff80 ;  /* 0xffffff8008087836 */ /* 0x000fce0000000000 */
.L_x_5581:
        /* <DEDUP_REMOVED lines=9> */
.L_x_5726:
        /* <DEDUP_REMOVED lines=11> */
.L_x_5578:
[----:B--2---:R-:W2:Y:S01]  /*1d960*/  LDL R11, [R1+0x4] ;  /* 0x00000400010b7983 */ /* 0x004ea20000100800 */
        /* <DEDUP_REMOVED lines=15> */
[----:B------:R-:W3:Y:S02]  /*1da60*/  SYNCS.PHASECHK.TRANS64.TRYWAIT P1, [R9+URZ+0x388c0], R10 ;  /* 0x0388c00a090075a7 */ /* 0x000ee4000802017f */
[----:B--23--:R-:W-:Y:S05]  /*1da70*/  @!P1 BRA `(.L_x_5579) ;  /* 0x0000005c00689947 */ /* 0x00cfea0003800000 */
.L_x_5727:
        /* <DEDUP_REMOVED lines=8> */
.L_x_5580:
        /* <DEDUP_REMOVED lines=52> */
.L_x_5576:
[----:B------:R-:W-:Y:S05]  /*1de40*/  BSYNC B1 ;  /* 0x0000000000017941 */ /* 0x000fea0003800000 */
.L_x_5575:
        /* <DEDUP_REMOVED lines=13> */
.L_x_5565:
[----:B------:R-:W-:Y:S05]  /*1df20*/  BSYNC B0 ;  /* 0x0000000000007941 */ /* 0x000fea0003800000 */
.L_x_5564:
        /* <DEDUP_REMOVED lines=17> */
.L_x_5584:
[----:B------:R-:W-:-:S13]  /*1e040*/  ISETP.NE.AND P1, PT, R3, 0x1, PT ;  /* 0x000000010300780c */ /* 0x000fda0003f25270 */
[----:B------:R-:W2:Y:S02]  /*1e050*/  @P1 LDC.64 R4, c[0x0][0xae0] ;  /* 0x0002b800ff041b82 */ /* 0x000ea40000000a00 */
[----:B--2---:R-:W-:-:S05]  /*1e060*/  @P1 IMAD.HI.U32 R4, R6, R4, RZ ;  /* 0x0000000406041227 */ /* 0x004fca00078e00ff */
[----:B------:R-:W-:-:S07]  /*1e070*/  @P1 SHF.R.U32.HI R6, RZ, R5, R4 ;  /* 0x00000005ff061219 */ /* 0x000fce0000011604 */
.L_x_5585:
[----:B------:R-:W-:Y:S05]  /*1e080*/  BSYNC B0 ;  /* 0x0000000000007941 */ /* 0x000fea0003800000 */
.L_x_5583:
[----:B------:R-:W-:-:S05]  /*1e090*/  IMAD R6, R6, R3, R3 ;  /* 0x0000000306067224 */ /* 0x000fca00078e0203 */
[----:B------:R-:W-:-:S07]  /*1e0a0*/  VIMNMX R2, R2, R6, PT ;  /* 0x0000000602027248 */ /* 0x000fce0003fe0100 */
.L_x_5582:
        /* <DEDUP_REMOVED lines=19> */
.L_x_5588:
[----:B------:R-:W-:-:S13]  /*1e1e0*/  ISETP.NE.AND P0, PT, R3, 0x1, PT ;  /* 0x000000010300780c */ /* 0x000fda0003f05270 */
[----:B------:R-:W3:Y:S02]  /*1e1f0*/  @P0 LDC.64 R4, c[0x0][0xae0] ;  /* 0x0002b800ff040b82 */ /* 0x000ee40000000a00 */
[----:B---3--:R-:W-:-:S05]  /*1e200*/  @P0 IMAD.HI.U32 R4, R0, R4, RZ ;  /* 0x0000000400040227 */ /* 0x008fca00078e00ff */
[----:B------:R-:W-:-:S07]  /*1e210*/  @P0 SHF.R.U32.HI R0, RZ, R5, R4 ;  /* 0x00000005ff000219 */ /* 0x000fce0000011604 */
.L_x_5589:
[----:B------:R-:W-:Y:S05]  /*1e220*/  BSYNC B0 ;  /* 0x0000000000007941 */ /* 0x000fea0003800000 */
.L_x_5587:
[----:B------:R-:W-:-:S05]  /*1e230*/  IMAD R3, R0, R3, RZ ;  /* 0x0000000300037224 */ /* 0x000fca00078e02ff */
[----:B------:R-:W-:-:S07]  /*1e240*/  VIMNMX R2, R2, R3, !PT ;  /* 0x0000000302027248 */ /* 0x000fce0007fe0100 */
.L_x_5586:
        /* <DEDUP_REMOVED lines=12> */
[----:B------:R-:W3:Y:S01]  /*1e310*/  LDL R0, [R1+0x28] ;  /* 0x0000280001007983 */ /* 0x000ee20000100800 */
[----:B------:R-:W-:Y:S01]  /*1e320*/  VOTEU.ANY UR4, UPT, PT ;  /* 0x0000000000047886 */ /* 0x000fe200038e0100 */
[----:B------:R-:W4:Y:S01]  /*1e330*/  LDC.64 R2, c[0x0][0xd38] ;  /* 0x00034e00ff027b82 */ /* 0x000f220000000a00 */
[----:B------:R-:W-:Y:S01]  /*1e340*/  POPC R5, UR4 ;  /* 0x0000000400057d09 */ /* 0x000fe20008000000 */
[----:B------:R-:W5:Y:S01]  /*1e350*/  S2R R7, SR_LANEID ;  /* 0x0000000000077919 */ /* 0x000f620000000000 */
[----:B---3--:R-:W-:-:S06]  /*1e360*/  R2UR UR5, R0 ;  /* 0x00000000000572ca */ /* 0x008fcc00000e0000 */
[----:B------:R-:W5:Y:S02]  /*1e370*/  FLO.U32 R0, UR4 ;  /* 0x0000000400007d00 */ /* 0x000f6400080e0000 */
[----:B-----5:R-:W-:-:S13]  /*1e380*/  ISETP.EQ.U32.AND P0, PT, R0, R7, PT ;  /* 0x000000070000720c */ /* 0x020fda0003f02070 */
[----:B----4-:R-:W3:Y:S01]  /*1e390*/  @P0 ATOMG.E.ADD.STRONG.GPU PT, R3, desc[UR54][R2.64], R5 ;  /* 0x00000005020309a8 */ /* 0x010ee200081ee1f6 */
[----:B------:R-:W4:Y:S02]  /*1e3a0*/  S2R R4, SR_LTMASK ;  /* 0x0000000000047919 */ /* 0x000f240000003900 */
[----:B----4-:R-:W-:-:S04]  /*1e3b0*/  LOP3.LUT R4, R4, UR4, RZ, 0xc0, !PT ;  /* 0x0000000404047c12 */ /* 0x010fc8000f8ec0ff */
[----:B------:R-:W4:Y:S01]  /*1e3c0*/  POPC R7, R4 ;  /* 0x0000000400077309 */ /* 0x000f220000000000 */
[----:B---3--:R-:W4:Y:S02]  /*1e3d0*/  SHFL.IDX PT, R0, R3, R0, 0x1f ;  /* 0x00001f0003007589 */ /* 0x008f2400000e0000 */
[----:B----4-:R-:W-:Y:S01]  /*1e3e0*/  IADD3 R16, R0, UR5, R7 ;  /* 0x0000000500107c10 */ /* 0x010fe2000fffe007 */
[----:B------:R-:W-:Y:S06]  /*1e3f0*/  BRA `(.L_x_5592) ;  /* 0x0000003000b87947 */ /* 0x000fec0003800000 */
.L_x_5591:
        /* <DEDUP_REMOVED lines=12> */
[----:B--2---:R-:W-:Y:S01]  /*1e4c0*/  MOV R6, UR8 ;  /* 0x0000000800067c02 */ /* 0x004fe20008000f00 */
[----:B------:R-:W2:Y:S01]  /*1e4d0*/  LDC.64 R2, c[0x4][R2] ;  /* 0x0100000002027b82 */ /* 0x000ea20000000a00 */
[----:B------:R-:W-:Y:S02]  /*1e4e0*/  IMAD.U32 R5, RZ, RZ, UR7 ;  /* 0x00000007ff057e24 */ /* 0x000fe4000f8e00ff */
[----:B------:R-:W-:Y:S02]  /*1e4f0*/  IMAD.U32 R7, RZ, RZ, UR9 ;  /* 0x00000009ff077e24 */ /* 0x000fe4000f8e00ff */
[----:B------:R-:W-:-:S02]  /*1e500*/  IMAD.U32 R10, RZ, RZ, UR4 ;  /* 0x00000004ff0a7e24 */ /* 0x000fc4000f8e00ff */
[----:B-1----:R-:W-:Y:S02]  /*1e510*/  IMAD.U32 R11, RZ, RZ, UR5 ;  /* 0x00000005ff0b7e24 */ /* 0x002fe4000f8e00ff */
[----:B------:R-:W-:Y:S02]  /*1e520*/  IMAD.MOV.U32 R8, RZ, RZ, 0x70 ;  /* 0x00000070ff087424 */ /* 0x000fe400078e00ff */
[----:B------:R-:W-:Y:S02]  /*1e530*/  IMAD.MOV.U32 R12, RZ, RZ, 0x1 ;  /* 0x00000001ff0c7424 */ /* 0x000fe400078e00ff */
[----:B0-----:R-:W-:-:S07]  /*1e540*/  IMAD.MOV.U32 R13, RZ, RZ, RZ ;  /* 0x000000ffff0d7224 */ /* 0x001fce00078e00ff */
[----:B------:R-:W-:-:S07]  /*1e550*/  LEPC R20, `(.L_x_5593) ;  /* 0x000000001014794e */ /* 0x000fce0000000000 */
[----:B--2---:R-:W-:Y:S05]  /*1e560*/  CALL.ABS.NOINC R2 ;  /* 0x0000000002007343 */ /* 0x004fea0003c00000 */
.L_x_5593:
        /* <DEDUP_REMOVED lines=20> */
.L_x_5595:
[----:B------:R-:W-:Y:S01]  /*1e6b0*/  MOV R2, 0x0 ;  /* 0x0000000000027802 */ /* 0x000fe20000000f00 */
[----:B------:R-:W-:Y:S01]  /*1e6c0*/  ULDC.64 UR4, c[0x4][0x108] ;  /* 0x0100420000047ab9 */ /* 0x000fe20000000a00 */
[----:B------:R-:W-:Y:S01]  /*1e6d0*/  ULDC.64 UR6, c[0x4][0x110] ;  /* 0x0100440000067ab9 */ /* 0x000fe20000000a00 */
[----:B------:R-:W-:Y:S01]  /*1e6e0*/  ULDC.64 UR8, c[0x4][0x48] ;  /* 0x0100120000087ab9 */ /* 0x000fe20000000a00 */
[----:B------:R-:W-:Y:S01]  /*1e6f0*/  IMAD.U32 R4, RZ, RZ, UR4 ;  /* 0x00000004ff047e24 */ /* 0x000fe2000f8e00ff */
[----:B------:R-:W-:Y:S01]  /*1e700*/  MOV R12, 0x1 ;  /* 0x00000001000c7802 */ /* 0x000fe20000000f00 */
[----:B------:R-:W0:Y:S01]  /*1e710*/  LDC.64 R2, c[0x4][R2] ;  /* 0x0100000002027b82 */ /* 0x000e220000000a00 */
        /* <DEDUP_REMOVED lines=8> */
[----:B0-----:R-:W-:Y:S05]  /*1e7a0*/  CALL.ABS.NOINC R2 ;  /* 0x0000000002007343 */ /* 0x001fea0003c00000 */
.L_x_5594:
[----:B--2---:R-:W2:Y:S01]  /*1e7b0*/  LDL.LU R6, [R1+0x20] ;  /* 0x0000200001067983 */ /* 0x004ea20000300800 */
[----:B------:R-:W3:Y:S01]  /*1e7c0*/  LDC R0, c[0x0][0x428] ;  /* 0x00010a00ff007b82 */ /* 0x000ee20000000800 */
[----:B------:R-:W-:Y:S01]  /*1e7d0*/  ULDC.64 UR4, c[0x0][0xaf0] ;  /* 0x0002bc0000047ab9 */ /* 0x000fe20000000a00 */
[----:B------:R-:W-:Y:S01]  /*1e7e0*/  IMAD.MOV.U32 R4, RZ, RZ, R19 ;  /* 0x000000ffff047224 */ /* 0x000fe200078e0013 */
[----:B---3--:R-:W-:Y:S01]  /*1e7f0*/  ISETP.NE.AND P0, PT, R0, 0x1, PT ;  /* 0x000000010000780c */ /* 0x008fe20003f05270 */
[----:B------:R-:W3:Y:S01]  /*1e800*/  S2R R5, SR_TID.X ;  /* 0x0000000000057919 */ /* 0x000ee20000002100 */
[----:B------:R-:W-:-:S11]  /*1e810*/  IMAD.MOV.U32 R0, RZ, RZ, R18 ;  /* 0x000000ffff007224 */ /* 0x000fd600078e0012 */
[----:B------:R-:W4:Y:S08]  /*1e820*/  @P0 LDC R3, c[0x0][0x42c] ;  /* 0x00010b00ff030b82 */ /* 0x000f300000000800 */
[----:B------:R-:W0:Y:S01]  /*1e830*/  @P0 LDC R2, c[0x0][0x430] ;  /* 0x00010c00ff020b82 */ /* 0x000e220000000800 */
[----:B----4-:R-:W-:-:S05]  /*1e840*/  @P0 IMAD.HI.U32 R3, R18, R3, RZ ;  /* 0x0000000312030227 */ /* 0x010fca00078e00ff */
[----:B0-----:R-:W-:Y:S02]  /*1e850*/  @P0 SHF.R.U32.HI R0, RZ, R2, R3 ;  /* 0x00000002ff000219 */ /* 0x001fe40000011603 */
[----:B------:R-:W-:-:S04]  /*1e860*/  ISETP.NE.U32.AND P0, PT, RZ, UR4, PT ;  /* 0x00000004ff007c0c */ /* 0x000fc8000bf05070 */
[----:B------:R-:W-:Y:S01]  /*1e870*/  ISETP.NE.AND.EX P0, PT, RZ, UR5, PT, P0 ;  /* 0x00000005ff007c0c */ /* 0x000fe2000bf05300 */
[----:B------:R-:W-:-:S12]  /*1e880*/  ULDC.64 UR4, c[0x0][0xaf8] ;  /* 0x0002be0000047ab9 */ /* 0x000fd80000000a00 */
[----:B------:R-:W0:Y:S01]  /*1e890*/  @P0 LDC.64 R2, c[0x0][0xaf0] ;  /* 0x0002bc00ff020b82 */ /* 0x000e220000000a00 */
[----:B---3--:R-:W-:-:S04]  /*1e8a0*/  LOP3.LUT R5, R5, 0x1f, RZ, 0xc0, !PT ;  /* 0x0000001f05057812 */ /* 0x008fc800078ec0ff */
[----:B------:R-:W-:Y:S01]  /*1e8b0*/  ISETP.NE.AND P6, PT, R5, RZ, PT ;  /* 0x000000ff0500720c */ /* 0x000fe20003fc5270 */
[----:B------:R-:W-:-:S03]  /*1e8c0*/  ULDC.64 UR6, c[0x0][0x198] ;  /* 0x0000660000067ab9 */ /* 0x000fc60000000a00 */
[----:B------:R-:W-:-:S09]  /*1e8d0*/  PLOP3.LUT P1, PT, P6, PT, PT, 0x8, 0x0 ;  /* 0x000000000000781c */ /* 0x000fd2000372e170 */
[----:B------:R-:W-:Y:S01]  /*1e8e0*/  VOTEU.ALL UP1, P6 ;  /* 0x00000000003f7886 */ /* 0x000fe20003020000 */
[----:B0-----:R-:W-:-:S05]  /*1e8f0*/  @P0 IMAD.WIDE R2, R19, 0x4, R2 ;  /* 0x0000000413020825 */ /* 0x001fca00078e0202 */
[----:B------:R0:W5:Y:S01]  /*1e900*/  @P0 LDG.E R4, desc[UR54][R2.64] ;  /* 0x0000003602040981 */ /* 0x000162000c1e1900 */
[----:B------:R-:W-:Y:S01]  /*1e910*/  ISETP.NE.U32.AND P0, PT, RZ, UR4, PT ;  /* 0x00000004ff007c0c */ /* 0x000fe2000bf05070 */
[----:B------:R-:W-:-:S03]  /*1e920*/  @!UP1 UIADD3 UR8, UP0, UR6, 0x270, URZ ;  /* 0x0000027006089890 */ /* 0x000fc6000ff1e03f */
[----:B------:R-:W-:Y:S01]  /*1e930*/  ISETP.NE.AND.EX P0, PT, RZ, UR5, PT, P0 ;  /* 0x00000005ff007c0c */ /* 0x000fe2000bf05300 */
[----:B------:R-:W-:-:S03]  /*1e940*/  @!UP1 UIADD3.X UR9, URZ, UR7, URZ, UP0, !UPT ;  /* 0x000000073f099290 */ /* 0x000fc600087fe43f */
[----:B------:R-:W-:Y:S01]  /*1e950*/  VOTEU.ALL UP0, P6 ;  /* 0x00000000003f7886 */ /* 0x000fe20003000000 */
[----:B0-----:R-:W-:Y:S01]  /*1e960*/  SEL R2, R19, RZ, !P0 ;  /* 0x000000ff13027207 */ /* 0x001fe20004000000 */
[----:B--2---:R-:W-:-:S07]  /*1e970*/  IMAD R17, R17, 0x40, R6 ;  /* 0x0000004011117824 */ /* 0x004fce00078e0206 */
.L_x_5596:
        /* <DEDUP_REMOVED lines=10> */
[----:B------:R-:W2:Y:S01]  /*1ea20*/  LDL R3, [R1+0x1c] ;  /* 0x00001c0001037983 */ /* 0x000ea20000100800 */
[----:B------:R-:W0:Y:S01]  /*1ea30*/  LDC.64 R20, c[0x0][0x3f8] ;  /* 0x0000fe00ff147b82 */ /* 0x000e220000000a00 */
[----:B------:R-:W-:Y:S02]  /*1ea40*/  ULDC.64 UR4, c[0x0][0xb00] ;  /* 0x0002c00000047ab9 */ /* 0x000fe40000000a00 */
[----:B0-----:R-:W-:Y:S01]  /*1ea50*/  LOP3.LUT P0, RZ, R20, UR4, RZ, 0xfc, !PT ;  /* 0x0000000414ff7c12 */ /* 0x001fe2000f80fcff */
[----:B------:R-:W-:-:S03]  /*1ea60*/  UMOV UR4, 0xffffffff ;  /* 0xffffffff00047882 */ /* 0x000fc60000000000 */
[----:B------:R-:W-:-:S04]  /*1ea70*/  LOP3.LUT P0, RZ, R21, UR5, RZ, 0xfc, P0 ;  /* 0x0000000515ff7c12 */ /* 0x000fc8000800fcff */
[----:B-----5:R-:W-:Y:S01]  /*1ea80*/  SEL R6, R4, RZ, !P0 ;  /* 0x000000ff04067207 */ /* 0x020fe20004000000 */
[----:B--2---:R-:W-:Y:S01]  /*1ea90*/  VIADD R3, R3, 0xffffffff ;  /* 0xffffffff03037836 */ /* 0x004fe20000000000 */
[----:B------:R-:W-:Y:S07]  /*1eaa0*/  BRA.DIV UR4, `(.L_x_5597) ;  /* 0x0000004e04707947 */ /* 0x000fee000b800000 */
.L_x_5730:
[----:B------:R-:W-:Y:S01]  /*1eab0*/  UMOV UR4, 0xffffffff ;  /* 0xffffffff00047882 */ /* 0x000fe20000000000 */
[----:B------:R-:W-:Y:S02]  /*1eac0*/  SHF.R.S32.HI R8, RZ, 0x1f, R4 ;  /* 0x0000001fff087819 */ /* 0x000fe40000011404 */
[----:B------:R-:W-:Y:S05]  /*1ead0*/  BRA.DIV UR4, `(.L_x_5598) ;  /* 0x0000004e04987947 */ /* 0x000fea000b800000 */
[----:B------:R-:W-:-:S13]  /*1eae0*/  ELECT P6, URZ, PT ;  /* 0x00000000003f782f */ /* 0x000fda00038c0000 */
.L_x_5733:
        /* <DEDUP_REMOVED lines=22> */
.L_x_5600:
        /* <DEDUP_REMOVED lines=9> */
.L_x_5734:
        /* <DEDUP_REMOVED lines=11> */
.L_x_5602:
[----:B------:R-:W2:Y:S04]  /*1ed90*/  LDL R9, [R1] ;  /* 0x0000000001097983 */ /* 0x000ea80000100800 */
[----:B0-----:R-:W3:Y:S01]  /*1eda0*/  LDL R7, [R1+0x10] ;  /* 0x0000100001077983 */ /* 0x001ee20000100800 */
[----:B------:R-:W-:Y:S01]  /*1edb0*/  MOV R10, 0x400 ;  /* 0x00000400000a7802 */ /* 0x000fe20000000f00 */
[----:B------:R-:W-:Y:S01]  /*1edc0*/  ULDC.64 UR14, c[0x0][0x198] ;  /* 0x00006600000e7ab9 */ /* 0x000fe20000000a00 */
[----:B------:R-:W-:Y:S01]  /*1edd0*/  R2UR UR9, R5 ;  /* 0x00000000050972ca */ /* 0x000fe200000e0000 */
[----:B------:R-:W0:Y:S01]  /*1ede0*/  S2R R11, SR_CgaCtaId ;  /* 0x00000000000b7919 */ /* 0x000e220000008800 */
[----:B------:R-:W-:Y:S01]  /*1edf0*/  R2UR UR11, R3 ;  /* 0x00000000030b72ca */ /* 0x000fe200000e0000 */
[----:B------:R-:W-:Y:S01]  /*1ee00*/  UIADD3 UR6, UP0, UR14, 0x370, URZ ;  /* 0x000003700e067890 */ /* 0x000fe2000ff1e03f */
[----:B------:R-:W-:Y:S01]  /*1ee10*/  R2UR UR12, R0 ;  /* 0x00000000000c72ca */ /* 0x000fe200000e0000 */
[----:B------:R-:W-:Y:S01]  /*1ee20*/  UMOV UR5, 0x14f00000 ;  /* 0x14f0000000057882 */ /* 0x000fe20000000000 */
[----:B-----5:R-:W-:Y:S01]  /*1ee30*/  R2UR UR13, R6 ;  /* 0x00000000060d72ca */ /* 0x020fe200000e0000 */
[----:B------:R-:W-:Y:S01]  /*1ee40*/  UIADD3.X UR7, URZ, UR15, URZ, UP0, !UPT ;  /* 0x0000000f3f077290 */ /* 0x000fe200087fe43f */
[----:B------:R-:W-:-:S05]  /*1ee50*/  UMOV UR10, URZ ;  /* 0x0000003f000a7c82 */ /* 0x000fca0008000000 */
[----:B------:R-:W-:Y:S01]  /*1ee60*/  UIADD3 UR9, UR9, 0x38830, URZ ;  /* 0x0003883009097890 */ /* 0x000fe2000fffe03f */
[----:B0-----:R-:W-:-:S04]  /*1ee70*/  LEA R10, R11, R10, 0x18 ;  /* 0x0000000a0b0a7211 */ /* 0x001fc800078ec0ff */
[----:B--2---:R-:W-:Y:S02]  /*1ee80*/  LEA R5, R9, R10, 0xd ;  /* 0x0000000a09057211 */ /* 0x004fe400078e68ff */
[----:B---3--:R-:W-:Y:S02]  /*1ee90*/  R2UR UR4, R7 ;  /* 0x00000000070472ca */ /* 0x008fe400000e0000 */
[----:B------:R-:W-:-:S11]  /*1eea0*/  R2UR UR8, R5 ;  /* 0x00000000050872ca */ /* 0x000fd600000e0000 */
[----:B------:R-:W-:Y:S02]  /*1eeb0*/  ULEA UR11, UR11, UR4, 0x6 ;  /* 0x000000040b0b7291 */ /* 0x000fe4000f8e303f */
[----:B------:R-:W-:Y:S01]  /*1eec0*/  UIADD3 UR8, UR8, 0x22400, URZ ;  /* 0x0002240008087890 */ /* 0x000fe2000fffe03f */
[----:B------:R-:W-:-:S08]  /*1eed0*/  UMOV UR4, 0x0 ;  /* 0x0000000000047882 */ /* 0x000fd00000000000 */
[----:B------:R0:W-:Y:S02]  /*1eee0*/  UTMALDG.4D [UR8], [UR6], desc[UR4] ;  /* 0x00000408060075b4 */ /* 0x0001e40008019000 */
[----:B0-----:R-:W-:Y:S01]  /*1eef0*/  NOP ;  /* 0x0000000000007918 */ /* 0x001fe20000000000 */
.L_x_5599:
[----:B------:R-:W0:Y:S01]  /*1ef00*/  S2R R10, SR_CgaCtaId ;  /* 0x00000000000a7919 */ /* 0x000e220000008800 */
[----:B------:R-:W-:Y:S05]  /*1ef10*/  WARPSYNC.ALL ;  /* 0x0000000000007948 */ /* 0x000fea0003800000 */
[----:B------:R-:W-:Y:S01]  /*1ef20*/  BAR.SYNC.DEFER_BLOCKING 0x8, 0xa0 ;  /* 0x0202800000007b1d */ /* 0x000fe20000010000 */
[----:B------:R-:W-:Y:S02]  /*1ef30*/  ELECT P0, URZ, PT ;  /* 0x00000000003f782f */ /* 0x000fe40003800000 */
[----:B-1----:R-:W-:-:S03]  /*1ef40*/  MOV R9, 0x400 ;  /* 0x0000040000097802 */ /* 0x002fc60000000f00 */
        /* <DEDUP_REMOVED lines=19> */
[----:B------:R-:W-:Y:S01]  /*1f080*/  R2UR UR54, R5 ;  /* 0x00000000053672ca */ /* 0x000fe200000e0000 */
[----:B------:R-:W-:-:S02]  /*1f090*/  UIADD3.X UR5, URZ, UR21, URZ, UP0, !UPT ;  /* 0x000000153f057290 */ /* 0x000fc400087fe43f */
[----:B------:R-:W-:Y:S01]  /*1f0a0*/  UIADD3 UR48, UR16, 0x28400, URZ ;  /* 0x0002840010307890 */ /* 0x000fe2000fffe03f */
[----:B------:R-:W-:Y:S01]  /*1f0b0*/  UMOV UR50, 0xc0 ;  /* 0x000000c000327882 */ /* 0x000fe20000000000 */
[----:B------:R-:W-:Y:S01]  /*1f0c0*/  UMOV UR51, UR11 ;  /* 0x0000000b00337c82 */ /* 0x000fe20008000000 */
[----:B------:R-:W-:Y:S02]  /*1f0d0*/  MOV R7, UR50 ;  /* 0x0000003200077c02 */ /* 0x000fe40008000f00 */
[----:B------:R1:W-:Y:S01]  /*1f0e0*/  UTMALDG.4D [UR8], [UR14], desc[UR6] ;  /* 0x000006080e0075b4 */ /* 0x0003e20008019000 */
[----:B0-----:R-:W-:Y:S01]  /*1f0f0*/  IMAD.MOV.U32 R2, RZ, RZ, 0x10000 ;  /* 0x00010000ff027424 */ /* 0x001fe200078e00ff */
[----:B------:R-:W-:Y:S01]  /*1f100*/  UMOV UR50, 0x40 ;  /* 0x0000004000327882 */ /* 0x000fe20000000000 */
        /* <DEDUP_REMOVED lines=20> */
[----:B-1----:R-:W-:Y:S01]  /*1f250*/  UIADD3 UR8, UR16, 0x26400, URZ ;  /* 0x0002640010087890 */ /* 0x002fe2000fffe03f */
[----:B0-----:R-:W-:Y:S01]  /*1f260*/  MOV R2, UR55 ;  /* 0x0000003700027c02 */ /* 0x001fe20008000f00 */
[----:B------:R-:W-:Y:S01]  /*1f270*/  UIADD3 UR9, UR16, 0x38810, URZ ;  /* 0x0003881010097890 */ /* 0x000fe2000fffe03f */
[----:B------:R-:W-:Y:S01]  /*1f280*/  UMOV UR27, UR11 ;  /* 0x0000000b001b7c82 */ /* 0x000fe20008000000 */
[----:B------:R-:W-:Y:S01]  /*1f290*/  UMOV UR28, UR12 ;  /* 0x0000000c001c7c82 */ /* 0x000fe20008000000 */
[----:B------:R-:W-:Y:S01]  /*1f2a0*/  UMOV UR29, UR13 ;  /* 0x0000000d001d7c82 */ /* 0x000fe20008000000 */
[----:B------:R-:W-:Y:S01]  /*1f2b0*/  UMOV UR18, 0x1c0 ;  /* 0x000001c000127882 */ /* 0x000fe20000000000 */
        /* <DEDUP_REMOVED lines=10> */
[----:B------:R-:W-:Y:S01]  /*1f360*/  R2UR UR55, R2 ;  /* 0x00000000023772ca */ /* 0x000fe200000e0000 */
        /* <DEDUP_REMOVED lines=11> */
.L_x_5604:
[----:B------:R-:W-:Y:S05]  /*1f420*/  BSYNC B0 ;  /* 0x0000000000007941 */ /* 0x000fea0003800000 */
.L_x_5603:
        /* <DEDUP_REMOVED lines=12> */
.L_x_5735:
        /* <DEDUP_REMOVED lines=13> */
.L_x_5736:
        /* <DEDUP_REMOVED lines=11> */
.L_x_5609:
        /* <DEDUP_REMOVED lines=9> */
[----:B------:R-:W-:Y:S01]  /*1f700*/  UMOV UR10, URZ ;  /* 0x0000003f000a7c82 */ /* 0x000fe20008000000 */
        /* <DEDUP_REMOVED lines=9> */
[----:B0-----:R-:W-:-:S05]  /*1f7a0*/  LEA R9, R10, R9, 0x18 ;  /* 0x000000090a097211 */ /* 0x001fca00078ec0ff */
        /* <DEDUP_REMOVED lines=38> */
.L_x_5607:
[----:B------:R-:W-:Y:S05]  /*1fa10*/  BSYNC B0 ;  /* 0x0000000000007941 */ /* 0x000fea0003800000 */
.L_x_5606:
        /* <DEDUP_REMOVED lines=45> */
.L_x_5616:
[----:B------:R-:W2:Y:S01]  /*1fcf0*/  S2R R3, SR_CgaCtaId ;  /* 0x0000000000037919 */ /* 0x000ea20000008800 */
[----:B------:R-:W-:-:S04]  /*1fd00*/  MOV R2, 0x400 ;  /* 0x0000040000027802 */ /* 0x000fc80000000f00 */
[----:B--2---:R-:W-:Y:S02]  /*1fd10*/  LEA R2, R3, R2, 0x18 ;  /* 0x0000000203027211 */ /* 0x004fe400078ec0ff */
[----:B------:R-:W-:-:S03]  /*1fd20*/  SHF.L.U32 R3, R12, 0x1f, RZ ;  /* 0x0000001f0c037819 */ /* 0x000fc600000006ff */
[----:B------:R-:W-:-:S04]  /*1fd30*/  IMAD R2, R13, 0x8, R2 ;  /* 0x000000080d027824 */ /* 0x000fc800078e0202 */
[----:B------:R-:W2:Y:S02]  /*1fd40*/  SYNCS.PHASECHK.TRANS64.TRYWAIT P0, [R2+URZ+0x38840], R3 ;  /* 0x03884003020075a7 */ /* 0x000ea4000800017f */
[----:B--2---:R-:W-:Y:S05]  /*1fd50*/  @!P0 BRA `(.L_x_5617) ;  /* 0x0000003c00608947 */ /* 0x004fea0003800000 */
.L_x_5737:
        /* <DEDUP_REMOVED lines=11> */
.L_x_5618:
[----:B---3--:R-:W3:Y:S01]  /*1fe10*/  LDL R7, [R1] ;  /* 0x0000000001077983 */ /* 0x008ee20000100800 */
[----:B------:R-:W-:-:S03]  /*1fe20*/  MOV R11, 0x400 ;  /* 0x00000400000b7802 */ /* 0x000fc60000000f00 */
[----:B------:R-:W4:Y:S01]  /*1fe30*/  LDL R10, [R1+0x10] ;  /* 0x00001000010a7983 */ /* 0x000f220000100800 */
[----:B0-----:R-:W0:Y:S01]  /*1fe40*/  S2R R12, SR_CgaCtaId ;  /* 0x00000000000c7919 */ /* 0x001e220000008800 */
[----:B------:R-:W-:Y:S01]  /*1fe50*/  R2UR UR9, R2 ;  /* 0x00000000020972ca */ /* 0x000fe200000e0000 */
[----:B------:R-:W-:Y:S01]  /*1fe60*/  ULDC.64 UR6, c[0x0][0x198] ;  /* 0x0000660000067ab9 */ /* 0x000fe20000000a00 */
[----:B------:R-:W-:Y:S01]  /*1fe70*/  R2UR UR12, R0 ;  /* 0x00000000000c72ca */ /* 0x000fe200000e0000 */
[----:B------:R-:W-:Y:S01]  /*1fe80*/  UIADD3 UR4, UP0, UR6, 0x370, URZ ;  /* 0x0000037006047890 */ /* 0x000fe2000ff1e03f */
[----:B-----5:R-:W-:-:S03]  /*1fe90*/  R2UR UR13, R6 ;  /* 0x00000000060d72ca */ /* 0x020fc600000e0000 */
[----:B------:R-:W-:Y:S01]  /*1fea0*/  UIADD3.X UR5, URZ, UR7, URZ, UP0, !UPT ;  /* 0x000000073f057290 */ /* 0x000fe200087fe43f */
[----:B0-----:R-:W-:-:S05]  /*1feb0*/  LEA R11, R12, R11, 0x18 ;  /* 0x0000000b0c0b7211 */ /* 0x001fca00078ec0ff */
[----:B------:R-:W-:Y:S01]  /*1fec0*/  UIADD3 UR9, UR9, 0x38830, URZ ;  /* 0x0003883009097890 */ /* 0x000fe2000fffe03f */
[----:B------:R-:W-:Y:S01]  /*1fed0*/  UMOV UR6, 0x0 ;  /* 0x0000000000067882 */ /* 0x000fe20000000000 */
[----:B------:R-:W-:Y:S01]  /*1fee0*/  UMOV UR7, 0x14f00000 ;  /* 0x14f0000000077882 */ /* 0x000fe20000000000 */
[----:B------:R-:W-:Y:S01]  /*1fef0*/  UMOV UR10, URZ ;  /* 0x0000003f000a7c82 */ /* 0x000fe20008000000 */
[----:B---3--:R-:W-:-:S05]  /*1ff00*/  IMAD R7, R7, 0x2000, R11 ;  /* 0x0000200007077824 */ /* 0x008fca00078e020b */
[----:B------:R-:W-:Y:S01]  /*1ff10*/  R2UR UR8, R7 ;  /* 0x00000000070872ca */ /* 0x000fe200000e0000 */
[----:B----4-:R-:W-:-:S05]  /*1ff20*/  IMAD R5, R5, 0x40, R10 ;  /* 0x0000004005057824 */ /* 0x010fca00078e020a */
[----:B------:R-:W-:-:S07]  /*1ff30*/  R2UR UR11, R5 ;  /* 0x00000000050b72ca */ /* 0x000fce00000e0000 */
[----:B------:R-:W-:-:S09]  /*1ff40*/  UIADD3 UR8, UR8, 0x22400, URZ ;  /* 0x0002240008087890 */ /* 0x000fd2000fffe03f */
[----:B------:R0:W-:Y:S01]  /*1ff50*/  UTMALDG.4D [UR8], [UR4], desc[UR6] ;  /* 0x00000608040075b4 */ /* 0x0001e20008019000 */
[----:B------:R-:W3:Y:S02]  /*1ff60*/  SYNCS.PHASECHK.TRANS64.TRYWAIT P0, [R2+URZ+0x38860], R3 ;  /* 0x03886003020075a7 */ /* 0x000ee4000800017f */
[----:B0--3--:R-:W-:Y:S05]  /*1ff70*/  @!P0 BRA `(.L_x_5619) ;  /* 0x0000003800ec8947 */ /* 0x009fea0003800000 */
.L_x_5738:
        /* <DEDUP_REMOVED lines=8> */
.L_x_5620:
[----:B0-2---:R-:W2:Y:S01]  /*20000*/  LDL R3, [R1] ;  /* 0x0000000001037983 */ /* 0x005ea20000100800 */
        /* <DEDUP_REMOVED lines=18> */
[----:B0-----:R-:W-:-:S05]  /*20130*/  LEA R7, R10, R7, 0x18 ;  /* 0x000000070a077211 */ /* 0x001fca00078ec0ff */
        /* <DEDUP_REMOVED lines=35> */
.L_x_5615:
[----:B------:R-:W-:Y:S05]  /*20370*/  BSYNC B2 ;  /* 0x0000000000027941 */ /* 0x000fea0003800000 */
.L_x_5614:
[----:B------:R-:W2:Y:S02]  /*20380*/  LDL R2, [R1+0x1c] ;  /* 0x00001c0001027983 */ /* 0x000ea40000100800 */
[----:B--2---:R-:W-:-:S07]  /*20390*/  VIADD R5, R2, 0xfffffffd ;  /* 0xfffffffd02057836 */ /* 0x004fce0000000000 */
.L_x_5613:
[----:B------:R-:W-:Y:S05]  /*203a0*/  BSYNC B1 ;  /* 0x0000000000017941 */ /* 0x000fea0003800000 */
.L_x_5612:
[----:B------:R-:W2:Y:S01]  /*203b0*/  LDL.LU R2, [R1+0x1c] ;  /* 0x00001c0001027983 */ /* 0x000ea20000300800 */
[----:B------:R-:W-:Y:S01]  /*203c0*/  VIADD R9, R9, 0xfffffffe ;  /* 0xfffffffe09097836 */ /* 0x000fe20000000000 */
[----:B--2---:R-:W-:-:S04]  /*203d0*/  LOP3.LUT R2, RZ, R2, RZ, 0x33, !PT ;  /* 0x00000002ff027212 */ /* 0x004fc800078e33ff */
[----:B------:R-:W-:-:S13]  /*203e0*/  ISETP.NE.AND P0, PT, R9, R2, PT ;  /* 0x000000020900720c */ /* 0x000fda0003f05270 */
[----:B------:R-:W-:Y:S05]  /*203f0*/  @!P0 BRA `(.L_x_5611) ;  /* 0x0000001000408947 */ /* 0x000fea0003800000 */
.L_x_5635:
        /* <DEDUP_REMOVED lines=10> */
[----:B------:R-:W-:Y:S02]  /*204a0*/  ISETP.NE.U32.AND P0, PT, RZ, UR38, PT ;  /* 0x00000026ff007c0c */ /* 0x000fe4000bf05070 */
[----:B------:R-:W-:Y:S02]  /*204b0*/  MOV R11, R5 ;  /* 0x00000005000b7202 */ /* 0x000fe40000000f00 */
[----:B------:R-:W-:-:S13]  /*204c0*/  ISETP.NE.AND.EX P0, PT, RZ, UR39, PT, P0 ;  /* 0x00000027ff007c0c */ /* 0x000fda000bf05300 */
[----:B------:R-:W-:Y:S05]  /*204d0*/  @!P0 BRA `(.L_x_5623) ;  /* 0x0000000000408947 */ /* 0x000fea0003800000 */
[----:B------:R-:W2:Y:S02]  /*204e0*/  LDC R11, c[0x0][0x41c] ;  /* 0x00010700ff0b7b82 */ /* 0x000ea40000000800 */
        /* <DEDUP_REMOVED lines=15> */
.L_x_5623:
[----:B------:R-:W3:Y:S01]  /*205e0*/  S2R R3, SR_CgaCtaId ;  /* 0x0000000000037919 */ /* 0x000ee20000008800 */
[----:B------:R-:W-:-:S04]  /*205f0*/  MOV R2, 0x400 ;  /* 0x0000040000027802 */ /* 0x000fc80000000f00 */
[----:B---3--:R-:W-:Y:S02]  /*20600*/  LEA R2, R3, R2, 0x18 ;  /* 0x0000000203027211 */ /* 0x008fe400078ec0ff */
[----:B------:R-:W-:-:S03]  /*20610*/  SHF.L.U32 R3, R10, 0x1f, RZ ;  /* 0x0000001f0a037819 */ /* 0x000fc600000006ff */
[----:B------:R-:W-:-:S04]  /*20620*/  IMAD R2, R9, 0x8, R2 ;  /* 0x0000000809027824 */ /* 0x000fc800078e0202 */
[----:B------:R-:W3:Y:S02]  /*20630*/  SYNCS.PHASECHK.TRANS64.TRYWAIT P0, [R2+URZ+0x38840], R3 ;  /* 0x03884003020075a7 */ /* 0x000ee4000800017f */
[----:B---3--:R-:W-:Y:S05]  /*20640*/  @!P0 BRA `(.L_x_5624) ;  /* 0x00000034004c8947 */ /* 0x008fea0003800000 */
.L_x_5739:
        /* <DEDUP_REMOVED lines=11> */
.L_x_5625:
[----:B0-----:R-:W4:Y:S01]  /*20700*/  LDL R12, [R1+0x10] ;  /* 0x00001000010c7983 */ /* 0x001f220000100800 */
[----:B--2---:R-:W-:Y:S01]  /*20710*/  MOV R7, 0x400 ;  /* 0x0000040000077802 */ /* 0x004fe20000000f00 */
[----:B------:R-:W0:Y:S01]  /*20720*/  S2R R13, SR_CgaCtaId ;  /* 0x00000000000d7919 */ /* 0x000e220000008800 */
[----:B------:R-:W-:Y:S01]  /*20730*/  R2UR UR9, R2 ;  /* 0x00000000020972ca */ /* 0x000fe200000e0000 */
[----:B------:R-:W-:Y:S01]  /*20740*/  ULDC.64 UR6, c[0x0][0x198] ;  /* 0x0000660000067ab9 */ /* 0x000fe20000000a00 */
[----:B------:R-:W-:Y:S01]  /*20750*/  R2UR UR12, R0 ;  /* 0x00000000000c72ca */ /* 0x000fe200000e0000 */
[----:B------:R-:W-:Y:S01]  /*20760*/  UIADD3 UR4, UP0, UR6, 0x370, URZ ;  /* 0x0000037006047890 */ /* 0x000fe2000ff1e03f */
[----:B-----5:R-:W-:-:S03]  /*20770*/  R2UR UR13, R6 ;  /* 0x00000000060d72ca */ /* 0x020fc600000e0000 */
        /* <DEDUP_REMOVED lines=14> */
.L_x_5740:
        /* <DEDUP_REMOVED lines=8> */
.L_x_5627:
[----:B------:R-:W2:Y:S01]  /*208e0*/  S2R R11, SR_CgaCtaId ;  /* 0x00000000000b7919 */ /* 0x000ea20000008800 */
[----:B0--3--:R-:W-:Y:S01]  /*208f0*/  MOV R3, 0x400 ;  /* 0x0000040000037802 */ /* 0x009fe20000000f00 */
        /* <DEDUP_REMOVED lines=52> */
.L_x_5622:
[----:B------:R-:W-:Y:S05]  /*20c40*/  BSYNC B1 ;  /* 0x0000000000017941 */ /* 0x000fea0003800000 */
.L_x_5621:
[----:B------:R-:W-:Y:S01]  /*20c50*/  VIADD R9, R9, 0x1 ;  /* 0x0000000109097836 */ /* 0x000fe20000000000 */
[----:B------:R-:W-:Y:S04]  /*20c60*/  BSSY B1, `(.L_x_5628) ;  /* 0x0000085000017945 */ /* 0x000fe80003800000 */
[----:B------:R-:W-:-:S04]  /*20c70*/  ISETP.NE.AND P0, PT, R9, 0x2, PT ;  /* 0x000000020900780c */ /* 0x000fc80003f05270 */
[----:B------:R-:W-:Y:S02]  /*20c80*/  SEL R2, RZ, 0x1, P0 ;  /* 0x00000001ff027807 */ /* 0x000fe40000000000 */
[----:B0-----:R-:W-:Y:S01]  /*20c90*/  SEL R12, R9, RZ, P0 ;  /* 0x000000ff090c7207 */ /* 0x001fe20000000000 */
[----:B------:R-:W-:Y:S01]  /*20ca0*/  VIADD R9, R5, 0xffffffff ;  /* 0xffffffff05097836 */ /* 0x000fe20000000000 */
[----:B------:R-:W-:-:S05]  /*20cb0*/  LOP3.LUT R11, R10, R2, RZ, 0x3c, !PT ;  /* 0x000000020a0b7212 */ /* 0x000fca00078e3cff */
[----:B------:R0:W-:Y:S04]  /*20cc0*/  STL [R1+0x8], R11 ;  /* 0x0000080b01007387 */ /* 0x0001e80000100800 */
[----:B------:R0:W-:Y:S01]  /*20cd0*/  STL [R1], R12 ;  /* 0x0000000c01007387 */ /* 0x0001e20000100800 */
[----:B------:R-:W-:Y:S05]  /*20ce0*/  @!P6 BRA `(.L_x_5629) ;  /* 0x0000000400f0e947 */ /* 0x000fea0003800000 */
        /* <DEDUP_REMOVED lines=20> */
.L_x_5630:
[----:B------:R-:W3:Y:S01]  /*20e30*/  S2R R3, SR_CgaCtaId ;  /* 0x0000000000037919 */ /* 0x000ee20000008800 */
[----:B------:R-:W-:-:S04]  /*20e40*/  MOV R2, 0x400 ;  /* 0x0000040000027802 */ /* 0x000fc80000000f00 */
[----:B---3--:R-:W-:Y:S02]  /*20e50*/  LEA R2, R3, R2, 0x18 ;  /* 0x0000000203027211 */ /* 0x008fe400078ec0ff */
[----:B------:R-:W-:-:S03]  /*20e60*/  SHF.L.U32 R3, R11, 0x1f, RZ ;  /* 0x0000001f0b037819 */ /* 0x000fc600000006ff */
[----:B------:R-:W-:-:S04]  /*20e70*/  IMAD R2, R12, 0x8, R2 ;  /* 0x000000080c027824 */ /* 0x000fc800078e0202 */
[----:B------:R-:W3:Y:S02]  /*20e80*/  SYNCS.PHASECHK.TRANS64.TRYWAIT P0, [R2+URZ+0x38840], R3 ;  /* 0x03884003020075a7 */ /* 0x000ee4000800017f */
[----:B---3--:R-:W-:Y:S05]  /*20e90*/  @!P0 BRA `(.L_x_5631) ;  /* 0x0000002c00608947 */ /* 0x008fea0003800000 */
.L_x_5741:
        /* <DEDUP_REMOVED lines=11> */
.L_x_5632:
[----:B--2---:R-:W2:Y:S01]  /*20f50*/  LDL R7, [R1] ;  /* 0x0000000001077983 */ /* 0x004ea20000100800 */
[----:B0-----:R-:W-:-:S03]  /*20f60*/  MOV R12, 0x400 ;  /* 0x00000400000c7802 */ /* 0x001fc60000000f00 */
[----:B------:R-:W4:Y:S01]  /*20f70*/  LDL R11, [R1+0x10] ;  /* 0x00001000010b7983 */ /* 0x000f220000100800 */
        /* <DEDUP_REMOVED lines=19> */
[----:B0-2---:R-:W-:Y:S05]  /*210b0*/  @!P1 BRA `(.L_x_5633) ;  /* 0x0000002800ec9947 */ /* 0x005fea0003800000 */
.L_x_5742:
        /* <DEDUP_REMOVED lines=8> */
.L_x_5634:
[----:B0--3--:R-:W2:Y:S01]  /*21140*/  LDL R3, [R1] ;  /* 0x0000000001037983 */ /* 0x009ea20000100800 */
        /* <DEDUP_REMOVED lines=54> */
.L_x_5629:
[----:B------:R-:W-:Y:S05]  /*214b0*/  BSYNC B1 ;  /* 0x0000000000017941 */ /* 0x000fea0003800000 */
.L_x_5628:
[----:B------:R-:W2:Y:S01]  /*214c0*/  LDL R2, [R1+0x14] ;  /* 0x0000140001027983 */ /* 0x000ea20000100800 */
[----:B------:R-:W-:Y:S01]  /*214d0*/  VIADD R5, R5, 0xfffffffe ;  /* 0xfffffffe05057836 */ /* 0x000fe20000000000 */
[----:B--2---:R-:W-:-:S13]  /*214e0*/  ISETP.GT.AND P0, PT, R9, R2, PT ;  /* 0x000000020900720c */ /* 0x004fda0003f04270 */
[----:B------:R-:W-:Y:S05]  /*214f0*/  @P0 BRA `(.L_x_5635) ;  /* 0xffffffec00c00947 */ /* 0x000fea000383ffff */
.L_x_5611:
[----:B------:R-:W-:Y:S05]  /*21500*/  BSYNC B0 ;  /* 0x0000000000007941 */ /* 0x000fea0003800000 */
.L_x_5610:
        /* <DEDUP_REMOVED lines=25> */
.L_x_5637:
[----:B------:R-:W-:Y:S05]  /*216a0*/  BSYNC B0 ;  /* 0x0000000000007941 */ /* 0x000fea0003800000 */
.L_x_5636:
[----:B--2---:R-:W2:Y:S02]  /*216b0*/  LDL.LU R2, [R1+0x8] ;  /* 0x0000080001027983 */ /* 0x004ea40000300800 */
[----:B--2---:R-:W-:-:S05]  /*216c0*/  LOP3.LUT R2, R2, R0, RZ, 0x3c, !PT ;  /* 0x0000000002027212 */ /* 0x004fca00078e3cff */
[----:B------:R3:W-:Y:S02]  /*216d0*/  STL [R1+0x8], R2 ;  /* 0x0000080201007387 */ /* 0x0007e40000100800 */
.L_x_5592:
[----:B------:R-:W-:Y:S05]  /*216e0*/  BSYNC B6 ;  /* 0x0000000000067941 */ /* 0x000fea0003800000 */
.L_x_5590:
[----:B------:R-:W-:-:S03]  /*216f0*/  UMOV UR4, 0xffffffff ;  /* 0xffffffff00047882 */ /* 0x000fc60000000000 */
[----:B------:R-:W-:Y:S05]  /*21700*/  BRA.DIV UR4, `(.L_x_5638) ;  /* 0x00000026046c7947 */ /* 0x000fea000b800000 */
[----:B------:R4:W0:Y:S04]  /*21710*/  SHFL.IDX PT, R4, R16, RZ, 0x1f ;  /* 0x00001fff10047589 */ /* 0x00082800000e0000 */
[----:B------:R-:W0:Y:S02]  /*21720*/  SHFL.IDX PT, R16, R16, 0x1, 0x1f ;  /* 0x00201f0010107f89 */ /* 0x000e2400000e0000 */
.L_x_5746:
        /* <DEDUP_REMOVED lines=10> */
[----:B---3--:R-:W3:Y:S02]  /*217d0*/  LDC.64 R2, c[0x0][0xd58] ;  /* 0x00035600ff027b82 */ /* 0x008ee40000000a00 */
[----:B---3--:R-:W-:-:S05]  /*217e0*/  IMAD.WIDE R2, R5, 0x4, R2 ;  /* 0x0000000405027825 */ /* 0x008fca00078e0202 */
[----:B------:R3:W5:Y:S02]  /*217f0*/  LDG.E R17, desc[UR54][R2.64] ;  /* 0x0000003602117981 */ /* 0x000764000c1e1900 */
.L_x_5640:
[----:B------:R-:W-:Y:S05]  /*21800*/  BSYNC B0 ;  /* 0x0000000000007941 */ /* 0x000fea0003800000 */
.L_x_5639:
        /* <DEDUP_REMOVED lines=11> */
[----:B---3--:R-:W-:-:S05]  /*218c0*/  IMAD.IADD R3, R13, 0x1, R14 ;  /* 0x000000010d037824 */ /* 0x008fca00078e020e */
        /* <DEDUP_REMOVED lines=8> */
[----:B0-----:R-:W-:-:S05]  /*21950*/  SEL R7, R14, RZ, P0 ;  /* 0x000000ff0e077207 */ /* 0x001fca0000000000 */
[----:B------:R-:W-:-:S05]  /*21960*/  IMAD.IADD R2, R6, 0x1, R7 ;  /* 0x0000000106027824 */ /* 0x000fca00078e0207 */
[----:B------:R0:W2:Y:S02]  /*21970*/  SHFL.IDX PT, R14, R2, 0x1f, 0x1f ;  /* 0x03e01f00020e7f89 */ /* 0x0000a400000e0000 */
.L_x_5754:
[----:B------:R-:W-:Y:S02]  /*21980*/  ULDC UR4, c[0x0][0xd10] ;  /* 0x0003440000047ab9 */ /* 0x000fe40000000800 */
[----:B------:R-:W-:-:S04]  /*21990*/  IMAD.U32 R5, RZ, RZ, UR4 ;  /* 0x00000004ff057e24 */ /* 0x000fc8000f8e00ff */
[----:B--2---:R-:W-:-:S04]  /*219a0*/  IMAD R3, R14, R5, RZ ;  /* 0x000000050e037224 */ /* 0x004fc800078e02ff */
[----:B----4-:R-:W-:-:S05]  /*219b0*/  IMAD.IADD R16, R16, 0x1, R3 ;  /* 0x0000000110107824 */ /* 0x010fca00078e0203 */
[----:B------:R-:W-:-:S13]  /*219c0*/  ISETP.GT.AND P0, PT, R16, R4, PT ;  /* 0x000000041000720c */ /* 0x000fda0003f04270 */
[----:B------:R-:W-:Y:S05]  /*219d0*/  @P0 BRA `(.L_x_5642) ;  /* 0x0000000000b40947 */ /* 0x000fea0003800000 */
[----:B------:R-:W2:Y:S02]  /*219e0*/  LDC R0, c[0x0][0xd14] ;  /* 0x00034500ff007b82 */ /* 0x000ea40000000800 */
.L_x_5647:
        /* <DEDUP_REMOVED lines=14> */
.L_x_5645:
[----:B------:R-:W-:Y:S05]  /*21ad0*/  BSYNC B0 ;  /* 0x0000000000007941 */ /* 0x000fea0003800000 */
.L_x_5644:
[----:B------:R-:W-:-:S03]  /*21ae0*/  UMOV UR4, 0xffffffff ;  /* 0xffffffff00047882 */ /* 0x000fc60000000000 */
[----:B------:R-:W-:Y:S05]  /*21af0*/  BRA.DIV UR4, `(.L_x_5646) ;  /* 0x00000026048c7947 */ /* 0x000fea000b800000 */
[----:B-----5:R-:W0:Y:S01]  /*21b00*/  SHFL.UP PT, R14, R17, 0x1, RZ ;  /* 0x04200000110e7989 */ /* 0x020e2200000e00ff */
[C---:B------:R-:W-:Y:S02]  /*21b10*/  ISETP.NE.AND P0, PT, R6.reuse, RZ, PT ;  /* 0x000000ff0600720c */ /* 0x040fe40003f05270 */
[----:B------:R-:W-:Y:S02]  /*21b20*/  ISETP.GE.U32.AND P1, PT, R6, 0x2, PT ;  /* 0x000000020600780c */ /* 0x000fe40003f26070 */
        /* <DEDUP_REMOVED lines=18> */
.L_x_5762:
[----:B------:R-:W-:Y:S02]  /*21c50*/  ULDC UR4, c[0x0][0xd10] ;  /* 0x0003440000047ab9 */ /* 0x000fe40000000800 */
[----:B------:R-:W-:-:S04]  /*21c60*/  IMAD.U32 R5, RZ, RZ, UR4 ;  /* 0x00000004ff057e24 */ /* 0x000fc8000f8e00ff */
[----:B--2---:R-:W-:-:S04]  /*21c70*/  IMAD R3, R14, R5, RZ ;  /* 0x000000050e037224 */ /* 0x004fc800078e02ff */
[----:B------:R-:W-:-:S05]  /*21c80*/  IMAD.IADD R16, R3, 0x1, R16 ;  /* 0x0000000103107824 */ /* 0x000fca00078e0210 */
[----:B------:R-:W-:-:S13]  /*21c90*/  ISETP.GT.AND P0, PT, R16, R4, PT ;  /* 0x000000041000720c */ /* 0x000fda0003f04270 */
[----:B------:R-:W-:Y:S05]  /*21ca0*/  @!P0 BRA `(.L_x_5647) ;  /* 0xfffffffc00508947 */ /* 0x000fea000383ffff */
.L_x_5642:
        /* <DEDUP_REMOVED lines=8> */
.L_x_5766:
[----:B------:R-:W-:Y:S01]  /*21d30*/  ISETP.NE.AND P0, PT, R3, RZ, PT ;  /* 0x000000ff0300720c */ /* 0x000fe20003f05270 */
[----:B------:R-:W-:-:S12]  /*21d40*/  IMAD.MOV.U32 R7, RZ, RZ, RZ ;  /* 0x000000ffff077224 */ /* 0x000fd800078e00ff */
[----:B------:R-:W-:Y:S05]  /*21d50*/  @!P0 BRA `(.L_x_5649) ;  /* 0x0000000000108947 */ /* 0x000fea0003800000 */
[----:B------:R-:W-:Y:S01]  /*21d60*/  UMOV UR4, 0xffffffff ;  /* 0xffffffff00047882 */ /* 0x000fe20000000000 */
[----:B------:R-:W-:Y:S02]  /*21d70*/  VIADD R12, R6, 0xffffffff ;  /* 0xffffffff060c7836 */ /* 0x000fe40000000000 */
[----:B------:R-:W-:Y:S05]  /*21d80*/  BRA.DIV UR4, `(.L_x_5650) ;  /* 0x0000002a04047947 */ /* 0x000fea000b800000 */
[----:B------:R4:W0:Y:S02]  /*21d90*/  SHFL.IDX PT, R7, R2, R12, 0x1f ;  /* 0x00001f0c02077589 */ /* 0x00082400000e0000 */
.L_x_5649:
[----:B0---4-:R-:W0:Y:S01]  /*21da0*/  LDC.64 R2, c[0x0][0xd68] ;  /* 0x00035a00ff027b82 */ /* 0x011e220000000a00 */
[----:B------:R-:W-:-:S04]  /*21db0*/  IMAD.IADD R19, R6, 0x1, R19 ;  /* 0x0000000106137824 */ /* 0x000fc800078e0213 */
[----:B0-----:R-:W-:-:S05]  /*21dc0*/  IMAD.WIDE R2, R19, 0x4, R2 ;  /* 0x0000000413027825 */ /* 0x001fca00078e0202 */
[----:B-1----:R-:W2:Y:S01]  /*21dd0*/  LDG.E R9, desc[UR54][R2.64] ;  /* 0x0000003602097981 */ /* 0x002ea2000c1e1900 */
[----:B------:R-:W-:Y:S02]  /*21de0*/  IMAD R16, R7, R5, R16 ;  /* 0x0000000507107224 */ /* 0x000fe400078e0210 */
[----:B--23--:R-:W-:-:S05]  /*21df0*/  IMAD R6, R17, R9, RZ ;  /* 0x0000000911067224 */ /* 0x00cfca00078e02ff */
        /* <DEDUP_REMOVED lines=8> */
[----:B------:R-:W-:-:S04]  /*21e80*/  IMAD.HI.U32 R10, R3, R10, R2 ;  /* 0x0000000a030a7227 */ /* 0x000fc800078e0002 */
[----:B------:R-:W-:Y:S01]  /*21e90*/  IMAD.IADD R2, R4, 0x1, -R16 ;  /* 0x0000000104027824 */ /* 0x000fe200078e0a10 */
[----:B------:R-:W-:-:S04]  /*21ea0*/  IABS R4, R6 ;  /* 0x0000000600047213 */ /* 0x000fc80000000000 */
[----:B------:R-:W-:Y:S01]  /*21eb0*/  IABS R3, R2 ;  /* 0x0000000200037213 */ /* 0x000fe20000000000 */
[----:B------:R-:W-:-:S04]  /*21ec0*/  IMAD.MOV R4, RZ, RZ, -R4 ;  /* 0x000000ffff047224 */ /* 0x000fc800078e0a04 */
        /* <DEDUP_REMOVED lines=48> */
.L_x_5643:
[----:B------:R-:W-:Y:S01]  /*221d0*/  UMOV UR4, URZ ;  /* 0x0000003f00047c82 */ /* 0x000fe20008000000 */
[----:B------:R-:W-:Y:S01]  /*221e0*/  UMOV UR5, URZ ;  /* 0x0000003f00057c82 */ /* 0x000fe20008000000 */
[----:B------:R-:W-:Y:S01]  /*221f0*/  ULDC UR6, c[0x0][0xd14] ;  /* 0x0003450000067ab9 */ /* 0x000fe20000000800 */
[----:B------:R-:W-:Y:S01]  /*22200*/  IMAD.MOV.U32 R16, RZ, RZ, R4 ;  /* 0x000000ffff107224 */ /* 0x000fe200078e0004 */
[----:B------:R-:W-:Y:S01]  /*22210*/  MOV R17, UR4 ;  /* 0x0000000400117c02 */ /* 0x000fe20008000f00 */
[----:B------:R-:W-:Y:S02]  /*22220*/  IMAD.U32 R18, RZ, RZ, UR5 ;  /* 0x00000005ff127e24 */ /* 0x000fe4000f8e00ff */
[----:B------:R-:W-:-:S07]  /*22230*/  IMAD.U32 R19, RZ, RZ, UR6 ;  /* 0x00000006ff137e24 */ /* 0x000fce000f8e00ff */
.L_x_5651:
        /* <DEDUP_REMOVED lines=12> */
.L_x_5552:
[----:B-1----:R-:W2:Y:S01]  /*22300*/  LDL R0, [R1+0x24] ;  /* 0x0000240001007983 */ /* 0x002ea20000100800 */
[----:B------:R-:W1:Y:S01]  /*22310*/  S2R R3, SR_CgaCtaId ;  /* 0x0000000000037919 */ /* 0x000e620000008800 */
[----:B--2---:R-:W-:Y:S02]  /*22320*/  R2UR UR4, R0 ;  /* 0x00000000000472ca */ /* 0x004fe400000e0000 */
        /* <DEDUP_REMOVED lines=10> */
.L_x_5769:
[----:B------:R-:W-:-:S03]  /*223d0*/  UMOV UR4, 0xffffffff ;  /* 0xffffffff00047882 */ /* 0x000fc60000000000 */
[----:B------:R-:W-:Y:S05]  /*223e0*/  BRA.DIV UR4, `(.L_x_5654) ;  /* 0x0000002204a87947 */ /* 0x000fea000b800000 */
[----:B---3--:R-:W2:Y:S02]  /*223f0*/  S2R R2, SR_TID.X ;  /* 0x0000000000027919 */ /* 0x008ea40000002100 */
[----:B--2---:R-:W-:-:S04]  /*22400*/  SHF.R.U32.HI R2, RZ, 0x5, R2 ;  /* 0x00000005ff027819 */ /* 0x004fc80000011602 */
[----:B------:R-:W-:-:S05]  /*22410*/  LOP3.LUT R2, R2, 0x3, RZ, 0xc0, !PT ;  /* 0x0000000302027812 */ /* 0x000fca00078ec0ff */
[----:B------:R2:W3:Y:S02]  /*22420*/  SHFL.IDX PT, R14, R2, RZ, 0x1f ;  /* 0x00001fff020e7589 */ /* 0x0004e400000e0000 */
.L_x_5772:
[----:B---3--:R-:W-:-:S13]  /*22430*/  ISETP.NE.AND P0, PT, R14, RZ, PT ;  /* 0x000000ff0e00720c */ /* 0x008fda0003f05270 */
[----:B------:R-:W-:Y:S05]  /*22440*/  @P0 BRA `(.L_x_5334) ;  /* 0x00000000009c0947 */ /* 0x000fea0003800000 */
[----:B------:R-:W-:-:S03]  /*22450*/  UMOV UR4, 0xffffffff ;  /* 0xffffffff00047882 */ /* 0x000fc60000000000 */
[----:B------:R-:W-:Y:S05]  /*22460*/  BRA.DIV UR4, `(.L_x_5655) ;  /* 0x0000002204bc7947 */ /* 0x000fea000b800000 */
[----:B------:R-:W-:-:S13]  /*22470*/  ELECT P6, URZ, PT ;  /* 0x00000000003f782f */ /* 0x000fda00038c0000 */
.L_x_5775:
        /* <DEDUP_REMOVED lines=8> */
.L_x_5656:
        /* <DEDUP_REMOVED lines=14> */
.L_x_5776:
[----:B------:R-:W2:Y:S02]  /*225e0*/  SYNCS.PHASECHK.TRANS64.TRYWAIT P0, [R7+URZ], R2 ;  /* 0x00000002070075a7 */ /* 0x000ea4000800017f */
[----:B--2---:R-:W-:Y:S05]  /*225f0*/  @!P0 BRA `(.L_x_5658) ;  /* 0x00000020008c8947 */ /* 0x004fea0003800000 */
.L_x_5777:
[----:B------:R-:W-:Y:S05]  /*22600*/  @!P2 BRA `(.L_x_5659) ;  /* 0x000000000004a947 */ /* 0x000fea0003800000 */
[----:B------:R-:W-:Y:S01]  /*22610*/  BPT.TRAP 0x1 ;  /* 0x000000040000795c */ /* 0x000fe20000300000 */
.L_x_5659:
[----:B------:R-:W3:Y:S01]  /*22620*/  LDL.LU R4, [R1] ;  /* 0x0000000001047983 */ /* 0x000ee20000300800 */
[----:B------:R-:W-:-:S04]  /*22630*/  VIADD R0, R0, 0x38860 ;  /* 0x0003886000007836 */ /* 0x000fc80000000000 */
[----:B---3--:R-:W-:-:S04]  /*22640*/  IMAD R4, R4, 0x8, R0 ;  /* 0x0000000804047824 */ /* 0x008fc800078e0200 */
[----:B------:R-:W3:Y:S02]  /*22650*/  SYNCS.PHASECHK.TRANS64.TRYWAIT P0, [R4+URZ], R5 ;  /* 0x00000005040075a7 */ /* 0x000ee4000800017f */
[----:B---3--:R-:W-:Y:S05]  /*22660*/  @!P0 BRA `(.L_x_5660) ;  /* 0x0000002000848947 */ /* 0x008fea0003800000 */
.L_x_5778:
[----:B------:R-:W-:-:S07]  /*22670*/  IMAD R3, R3, 0x8, R0 ;  /* 0x0000000803037824 */ /* 0x000fce00078e0200 */
.L_x_5661:
[----:B----4-:R4:W0:Y:S02]  /*22680*/  SYNCS.PHASECHK.TRANS64.TRYWAIT P0, [R3+URZ], R2 ;  /* 0x00000002030075a7 */ /* 0x010824000800017f */
[----:B0-----:R-:W-:Y:S05]  /*22690*/  @!P0 NANOSLEEP.SYNCS 0x989680 ;  /* 0x009896800000895d */ /* 0x001fea0003900000 */
[----:B------:R-:W0:Y:S02]  /*226a0*/  @!P0 SYNCS.PHASECHK.TRANS64 P0, [R3+URZ], R2 ;  /* 0x00000002030085a7 */ /* 0x000e24000800007f */
[----:B0-----:R-:W-:Y:S05]  /*226b0*/  @!P0 BRA `(.L_x_5661) ;  /* 0xfffffffc00f08947 */ /* 0x001fea000383ffff */
.L_x_5334:
[----:B------:R-:W-:Y:S05]  /*226c0*/  BSYNC B8 ;  /* 0x0000000000087941 */ /* 0x000fea0003800000 */
.L_x_5331:
[----:B------:R-:W-:Y:S05]  /*226d0*/  EXIT ;  /* 0x000000000000794d */ /* 0x000fea0003800000 */
.L_x_5358:
[----:B0-----:R0:W1:Y:S02]  /*226e0*/  SYNCS.PHASECHK.TRANS64.TRYWAIT P5, [R70+URZ+0x38890], R75 ;  /* 0x0388904b460075a7 */ /* 0x00106400080a017f */
[----:B-1----:R-:W-:Y:S05]  /*226f0*/  @!P5 NANOSLEEP.SYNCS 0x989680 ;  /* 0x009896800000d95d */ /* 0x002fea0003900000 */
[----:B------:R-:W1:Y:S02]  /*22700*/  @!P5 SYNCS.PHASECHK.TRANS64 P5, [R70+URZ+0x38890], R75 ;  /* 0x0388904b4600d5a7 */ /* 0x000e6400080a007f */
[----:B-1----:R-:W-:Y:S05]  /*22710*/  @!P5 BRA `(.L_x_5358) ;  /* 0xfffffffc00f0d947 */ /* 0x002fea000383ffff */
[----:B------:R-:W-:Y:S05]  /*22720*/  BRA `(.L_x_5662) ;  /* 0xfffffe0000a47947 */ /* 0x000fea000383ffff */
.L_x_5368:
[----:B0-----:R0:W1:Y:S02]  /*22730*/  SYNCS.PHASECHK.TRANS64.TRYWAIT P5, [R70+URZ+0x38890], R75 ;  /* 0x0388904b460075a7 */ /* 0x00106400080a017f */
[----:B-1----:R-:W-:Y:S05]  /*22740*/  @!P5 NANOSLEEP.SYNCS 0x989680 ;  /* 0x009896800000d95d */ /* 0x002fea0003900000 */
[----:B------:R-:W1:Y:S02]  /*22750*/  @!P5 SYNCS.PHASECHK.TRANS64 P5, [R70+URZ+0x38890], R75 ;  /* 0x0388904b4600d5a7 */ /* 0x000e6400080a007f */
[----:B-1----:R-:W-:Y:S05]  /*22760*/  @!P5 BRA `(.L_x_5368) ;  /* 0xfffffffc00f0d947 */ /* 0x002fea000383ffff */
[----:B------:R-:W-:Y:S05]  /*22770*/  BRA `(.L_x_5663) ;  /* 0xfffffe0c00007947 */ /* 0x000fea000383ffff */
.L_x_5373:
[----:B0-----:R0:W1:Y:S02]  /*22780*/  SYNCS.PHASECHK.TRANS64.TRYWAIT P5, [R70+URZ+0x38890], R75 ;  /* 0x0388904b460075a7 */ /* 0x00106400080a017f */
[----:B-1----:R-:W-:Y:S05]  /*22790*/  @!P5 NANOSLEEP.SYNCS 0x989680 ;  /* 0x009896800000d95d */ /* 0x002fea0003900000 */
[----:B------:R-:W1:Y:S02]  /*227a0*/  @!P5 SYNCS.PHASECHK.TRANS64 P5, [R70+URZ+0x38890], R75 ;  /* 0x0388904b4600d5a7 */ /* 0x000e6400080a007f */
[----:B-1----:R-:W-:Y:S05]  /*227b0*/  @!P5 BRA `(.L_x_5373) ;  /* 0xfffffffc00f0d947 */ /* 0x002fea000383ffff */
[----:B------:R-:W-:Y:S05]  /*227c0*/  BRA `(.L_x_5664) ;  /* 0xfffffe1400147947 */ /* 0x000fea000383ffff */
.L_x_5377:
[----:B--2---:R2:W4:Y:S02]  /*227d0*/  SYNCS.PHASECHK.TRANS64.TRYWAIT P0, [R70+URZ+0x388b0], R75 ;  /* 0x0388b04b460075a7 */ /* 0x004524000800017f */
[----:B----4-:R-:W-:Y:S05]  /*227e0*/  @!P0 NANOSLEEP.SYNCS 0x989680 ;  /* 0x009896800000895d */ /* 0x010fea0003900000 */
[----:B------:R-:W4:Y:S02]  /*227f0*/  @!P0 SYNCS.PHASECHK.TRANS64 P0, [R70+URZ+0x388b0], R75 ;  /* 0x0388b04b460085a7 */ /* 0x000f24000800007f */
[----:B----4-:R-:W-:Y:S05]  /*22800*/  @!P0 BRA `(.L_x_5377) ;  /* 0xfffffffc00f08947 */ /* 0x010fea000383ffff */
[----:B------:R-:W-:Y:S05]  /*22810*/  BRA `(.L_x_5665) ;  /* 0xfffffe14008c7947 */ /* 0x000fea000383ffff */
.L_x_5420:
[----:B------:R-:W-:Y:S01]  /*22820*/  BSSY B1, `(.L_x_5666) ;  /* 0x0000008000017945 */ /* 0x000fe20003800000 */
[----:B------:R-:W-:Y:S01]  /*22830*/  MOV R13, R4 ;  /* 0x00000004000d7202 */ /* 0x000fe20000000f00 */
[----:B------:R-:W-:Y:S02]  /*22840*/  IMAD.MOV.U32 R12, RZ, RZ, RZ ;  /* 0x000000ffff0c7224 */ /* 0x000fe400078e00ff */
[----:B------:R-:W-:Y:S02]  /*22850*/  IMAD.MOV.U32 R11, RZ, RZ, 0x1c1f ;  /* 0x00001c1fff0b7424 */ /* 0x000fe400078e00ff */
[----:B------:R-:W-:-:S07]  /*22860*/  IMAD.MOV.U32 R15, RZ, RZ, -0x1 ;  /* 0xffffffffff0f7424 */ /* 0x000fce00078e00ff */
[----:B-----5:R-:W-:Y:S05]  /*22870*/  WARPSYNC.COLLECTIVE R15, `(.L_x_5667) ;  /* 0x000000000f087348 */ /* 0x020fea0003c00000 */
[----:B------:R0:W1:Y:S02]  /*22880*/  SHFL.IDX P6, R14, R13, R12, R11 ;  /* 0x0000000c0d0e7389 */ /* 0x00006400000c000b */
[----:B01---5:R-:W-:Y:S01]  /*22890*/  ENDCOLLECTIVE ;  /* 0x000000000000791b */ /* 0x023fe20003800000 */
.L_x_5667:
[----:B------:R-:W-:Y:S05]  /*228a0*/  BSYNC B1 ;  /* 0x0000000000017941 */ /* 0x000fea0003800000 */
.L_x_5666:
[----:B------:R-:W-:Y:S05]  /*228b0*/  BRA `(.L_x_5668) ;  /* 0xfffffe5000a87947 */ /* 0x000fea000383ffff */
.L_x_5421:
        /* <DEDUP_REMOVED lines=8> */
.L_x_5670:
[----:B------:R-:W-:Y:S05]  /*22940*/  BSYNC B1 ;  /* 0x0000000000017941 */ /* 0x000fea0003800000 */
.L_x_5669:
[----:B------:R-:W-:Y:S05]  /*22950*/  BRA `(.L_x_5671) ;  /* 0xfffffe5000887947 */ /* 0x000fea000383ffff */
.L_x_5422:
        /* <DEDUP_REMOVED lines=8> */
.L_x_5673:
[----:B------:R-:W-:Y:S05]  /*229e0*/  BSYNC B1 ;  /* 0x0000000000017941 */ /* 0x000fea0003800000 */
.L_x_5672:
[----:B------:R-:W-:Y:S05]  /*229f0*/  BRA `(.L_x_5674) ;  /* 0xfffffe5000687947 */ /* 0x000fea000383ffff */
.L_x_5423:
        /* <DEDUP_REMOVED lines=8> */
.L_x_5676:
[----:B------:R-:W-:Y:S05]  /*22a80*/  BSYNC B1 ;  /* 0x0000000000017941 */ /* 0x000fea0003800000 */
.L_x_5675:
[----:B------:R-:W-:Y:S05]  /*22a90*/  BRA `(.L_x_5677) ;  /* 0xfffffe5000487947 */ /* 0x000fea000383ffff */
.L_x_5424:
        /* <DEDUP_REMOVED lines=8> */
.L_x_5679:
[----:B------:R-:W-:Y:S05]  /*22b20*/  BSYNC B1 ;  /* 0x0000000000017941 */ /* 0x000fea0003800000 */
.L_x_5678:
[----:B------:R-:W-:Y:S05]  /*22b30*/  BRA `(.L_x_5680) ;  /* 0xfffffe5000287947 */ /* 0x000fea000383ffff */
.L_x_5425:
        /* <DEDUP_REMOVED lines=8> */
.L_x_5682:
[----:B------:R-:W-:Y:S05]  /*22bc0*/  BSYNC B1 ;  /* 0x0000000000017941 */ /* 0x000fea0003800000 */
.L_x_5681:
[----:B------:R-:W-:Y:S05]  /*22bd0*/  BRA `(.L_x_5683) ;  /* 0xfffffe5000087947 */ /* 0x000fea000383ffff */
.L_x_5426:
[----:B------:R-:W-:Y:S01]  /*22be0*/  BSSY B1, `(.L_x_5684) ;  /* 0x0000008000017945 */ /* 0x000fe20003800000 */
[----:B------:R-:W-:Y:S01]  /*22bf0*/  MOV R13, R2 ;  /* 0x00000002000d7202 */ /* 0x000fe20000000f00 */
[----:B------:R-:W-:Y:S02]  /*22c00*/  IMAD.MOV.U32 R12, RZ, RZ, 0x1 ;  /* 0x00000001ff0c7424 */ /* 0x000fe400078e00ff */
[----:B------:R-:W-:Y:S02]  /*22c10*/  IMAD.MOV.U32 R11, RZ, RZ, 0x1c1f ;  /* 0x00001c1fff0b7424 */ /* 0x000fe400078e00ff */
[----:B------:R-:W-:-:S07]  /*22c20*/  IMAD.MOV.U32 R15, RZ, RZ, -0x1 ;  /* 0xffffffffff0f7424 */ /* 0x000fce00078e00ff */
[----:B-----5:R-:W-:Y:S05]  /*22c30*/  WARPSYNC.COLLECTIVE R15, `(.L_x_5685) ;  /* 0x000000000f087348 */ /* 0x020fea0003c00000 */
[----:B------:R0:W1:Y:S02]  /*22c40*/  SHFL.IDX P6, R14, R13, R12, R11 ;  /* 0x0000000c0d0e7389 */ /* 0x00006400000c000b */
[----:B01---5:R-:W-:Y:S01]  /*22c50*/  ENDCOLLECTIVE ;  /* 0x000000000000791b */ /* 0x023fe20003800000 */
.L_x_5685:
[----:B------:R-:W-:Y:S05]  /*22c60*/  BSYNC B1 ;  /* 0x0000000000017941 */ /* 0x000fea0003800000 */
.L_x_5684:
[----:B------:R-:W-:Y:S05]  /*22c70*/  BRA `(.L_x_5686) ;  /* 0xfffffe4c00e87947 */ /* 0x000fea000383ffff */
.L_x_5427:
        /* <DEDUP_REMOVED lines=8> */
.L_x_5688:
[----:B------:R-:W-:Y:S05]  /*22d00*/  BSYNC B1 ;  /* 0x0000000000017941 */ /* 0x000fea0003800000 */
.L_x_5687:
[----:B------:R-:W-:Y:S05]  /*22d10*/  BRA `(.L_x_5689) ;  /* 0xfffffe4c00c87947 */ /* 0x000fea000383ffff */
.L_x_5429:
[----:B0-----:R0:W1:Y:S02]  /*22d20*/  SYNCS.PHASECHK.TRANS64.TRYWAIT P2, [R18+URZ+0x38800], R5 ;  /* 0x03880005120075a7 */ /* 0x001064000804017f */
[----:B-1----:R-:W-:Y:S05]  /*22d30*/  @!P2 NANOSLEEP.SYNCS 0x989680 ;  /* 0x009896800000a95d */ /* 0x002fea0003900000 */
[----:B------:R-:W1:Y:S02]  /*22d40*/  @!P2 SYNCS.PHASECHK.TRANS64 P2, [R18+URZ+0x38800], R5 ;  /* 0x038800051200a5a7 */ /* 0x000e64000804007f */
[----:B-1----:R-:W-:Y:S05]  /*22d50*/  @!P2 BRA `(.L_x_5429) ;  /* 0xfffffffc00f0a947 */ /* 0x002fea000383ffff */
[----:B------:R-:W-:Y:S05]  /*22d60*/  BRA `(.L_x_5690) ;  /* 0xfffffe5000407947 */ /* 0x000fea000383ffff */
.L_x_5437:
        /* <DEDUP_REMOVED lines=8> */
.L_x_5692:
[----:B------:R-:W-:Y:S05]  /*22df0*/  BSYNC B1 ;  /* 0x0000000000017941 */ /* 0x000fea0003800000 */
.L_x_5691:
[----:B------:R-:W-:Y:S05]  /*22e00*/  BRA `(.L_x_5693) ;  /* 0xfffffe6000147947 */ /* 0x000fea000383ffff */
.L_x_5438:
        /* <DEDUP_REMOVED lines=8> */
.L_x_5695:
[----:B------:R-:W-:Y:S05]  /*22e90*/  BSYNC B1 ;  /* 0x0000000000017941 */ /* 0x000fea0003800000 */
.L_x_5694:
[----:B------:R-:W-:Y:S05]  /*22ea0*/  BRA `(.L_x_5696) ;  /* 0xfffffe5c00f47947 */ /* 0x000fea000383ffff */
.L_x_5439:
        /* <DEDUP_REMOVED lines=8> */
.L_x_5698:
[----:B------:R-:W-:Y:S05]  /*22f30*/  BSYNC B1 ;  /* 0x0000000000017941 */ /* 0x000fea0003800000 */
.L_x_5697:
[----:B------:R-:W-:Y:S05]  /*22f40*/  BRA `(.L_x_5699) ;  /* 0xfffffe5c00d47947 */ /* 0x000fea000383ffff */
.L_x_5440:
        /* <DEDUP_REMOVED lines=8> */
.L_x_5701:
[----:B------:R-:W-:Y:S05]  /*22fd0*/  BSYNC B1 ;  /* 0x0000000000017941 */ /* 0x000fea0003800000 */
.L_x_5700:
[----:B------:R-:W-:Y:S05]  /*22fe0*/  BRA `(.L_x_5702) ;  /* 0xfffffe5c00b47947 */ /* 0x000fea000383ffff */
.L_x_5441:
        /* <DEDUP_REMOVED lines=8> */
.L_x_5704:
[----:B------:R-:W-:Y:S05]  /*23070*/  BSYNC B1 ;  /* 0x0000000000017941 */ /* 0x000fea0003800000 */
.L_x_5703:
[----:B------:R-:W-:Y:S05]  /*23080*/  BRA `(.L_x_5705) ;  /* 0xfffffe5c00947947 */ /* 0x000fea000383ffff */
.L_x_5442:
        /* <DEDUP_REMOVED lines=8> */
.L_x_5707:
[----:B------:R-:W-:Y:S05]  /*23110*/  BSYNC B1 ;  /* 0x0000000000017941 */ /* 0x000fea0003800000 */
.L_x_5706:
[----:B------:R-:W-:Y:S05]  /*23120*/  BRA `(.L_x_5708) ;  /* 0xfffffe5c00787947 */ /* 0x000fea000383ffff */
.L_x_5443:
        /* <DEDUP_REMOVED lines=8> */
.L_x_5710:
[----:B------:R-:W-:Y:S05]  /*231b0*/  BSYNC B1 ;  /* 0x0000000000017941 */ /* 0x000fea0003800000 */
.L_x_5709:
[----:B------:R-:W-:Y:S05]  /*231c0*/  BRA `(.L_x_5711) ;  /* 0xfffffe5c005c7947 */ /* 0x000fea000383ffff */
.L_x_5444:
        /* <DEDUP_REMOVED lines=8> */
.L_x_5713:
[----:B------:R-:W-:Y:S05]  /*23250*/  BSYNC B1 ;  /* 0x0000000000017941 */ /* 0x000fea0003800000 */
.L_x_5712:
[----:B------:R-:W-:Y:S05]  /*23260*/  BRA `(.L_x_5714) ;  /* 0xfffffe5c00407947 */ /* 0x000fea000383ffff */
.L_x_5446:
[----:B0-----:R0:W1:Y:S02]  /*23270*/  SYNCS.PHASECHK.TRANS64.TRYWAIT P2, [R18+URZ+0x38800], R3 ;  /* 0x03880003120075a7 */ /* 0x001064000804017f */
[----:B-1----:R-:W-:Y:S05]  /*23280*/  @!P2 NANOSLEEP.SYNCS 0x989680 ;  /* 0x009896800000a95d */ /* 0x002fea0003900000 */
[----:B------:R-:W1:Y:S02]  /*23290*/  @!P2 SYNCS.PHASECHK.TRANS64 P2, [R18+URZ+0x38800], R3 ;  /* 0x038800031200a5a7 */ /* 0x000e64000804007f */
[----:B-1----:R-:W-:Y:S05]  /*232a0*/  @!P2 BRA `(.L_x_5446) ;  /* 0xfffffffc00f0a947 */ /* 0x002fea000383ffff */
[----:B------:R-:W-:Y:S05]  /*232b0*/  BRA `(.L_x_5715) ;  /* 0xfffffe5c009c7947 */ /* 0x000fea000383ffff */
.L_x_5452:
[----:B-1----:R1:W2:Y:S02]  /*232c0*/  SYNCS.PHASECHK.TRANS64.TRYWAIT P1, [R20+URZ+0x38830], R7 ;  /* 0x03883007140075a7 */ /* 0x0022a4000802017f */
[----:B--2---:R-:W-:Y:S05]  /*232d0*/  @!P1 NANOSLEEP.SYNCS 0x989680 ;  /* 0x009896800000995d */ /* 0x004fea0003900000 */
[----:B------:R-:W2:Y:S02]  /*232e0*/  @!P1 SYNCS.PHASECHK.TRANS64 P1, [R20+URZ+0x38830], R7 ;  /* 0x03883007140095a7 */ /* 0x000ea4000802007f */
[----:B--2---:R-:W-:Y:S05]  /*232f0*/  @!P1 BRA `(.L_x_5452) ;  /* 0xfffffffc00f09947 */ /* 0x004fea000383ffff */
[----:B------:R-:W-:Y:S05]  /*23300*/  BRA `(.L_x_5451) ;  /* 0xfffffe6800f07947 */ /* 0x000fea000383ffff */
.L_x_5454:
[----:B--2---:R2:W3:Y:S02]  /*23310*/  SYNCS.PHASECHK.TRANS64.TRYWAIT P1, [R18+URZ+0x38810], R3 ;  /* 0x03881003120075a7 */ /* 0x0044e4000802017f */
[----:B---3--:R-:W-:Y:S05]  /*23320*/  @!P1 NANOSLEEP.SYNCS 0x989680 ;  /* 0x009896800000995d */ /* 0x008fea0003900000 */
[----:B------:R-:W3:Y:S02]  /*23330*/  @!P1 SYNCS.PHASECHK.TRANS64 P1, [R18+URZ+0x38810], R3 ;  /* 0x03881003120095a7 */ /* 0x000ee4000802007f */
[----:B---3--:R-:W-:Y:S05]  /*23340*/  @!P1 BRA `(.L_x_5454) ;  /* 0xfffffffc00f09947 */ /* 0x008fea000383ffff */
[----:B------:R-:W-:Y:S05]  /*23350*/  BRA `(.L_x_5716) ;  /* 0xfffffe6c00a07947 */ /* 0x000fea000383ffff */
.L_x_5458:
[----:B----4-:R4:W0:Y:S02]  /*23360*/  SYNCS.PHASECHK.TRANS64.TRYWAIT P2, [R20+URZ+0x38850], R7 ;  /* 0x03885007140075a7 */ /* 0x010824000804017f */
[----:B0-----:R-:W-:Y:S05]  /*23370*/  @!P2 NANOSLEEP.SYNCS 0x989680 ;  /* 0x009896800000a95d */ /* 0x001fea0003900000 */
[----:B------:R-:W0:Y:S02]  /*23380*/  @!P2 SYNCS.PHASECHK.TRANS64 P2, [R20+URZ+0x38850], R7 ;  /* 0x038850071400a5a7 */ /* 0x000e24000804007f */
[----:B0-----:R-:W-:Y:S05]  /*23390*/  @!P2 BRA `(.L_x_5458) ;  /* 0xfffffffc00f0a947 */ /* 0x001fea000383ffff */
[----:B------:R-:W-:Y:S05]  /*233a0*/  BRA `(.L_x_5457) ;  /* 0xfffffe6c00c47947 */ /* 0x000fea000383ffff */
.L_x_5478:
[----:B-1----:R1:W2:Y:S02]  /*233b0*/  SYNCS.PHASECHK.TRANS64.TRYWAIT P2, [R199+URZ+0x38830], R188 ;  /* 0x038830bcc70075a7 */ /* 0x0022a4000804017f */
[----:B--2---:R-:W-:Y:S05]  /*233c0*/  @!P2 NANOSLEEP.SYNCS 0x989680 ;  /* 0x009896800000a95d */ /* 0x004fea0003900000 */
[----:B------:R-:W2:Y:S02]  /*233d0*/  @!P2 SYNCS.PHASECHK.TRANS64 P2, [R199+URZ+0x38830], R188 ;  /* 0x038830bcc700a5a7 */ /* 0x000ea4000804007f */
[----:B--2---:R-:W-:Y:S05]  /*233e0*/  @!P2 BRA `(.L_x_5478) ;  /* 0xfffffffc00f0a947 */ /* 0x004fea000383ffff */
[----:B------:R-:W-:Y:S05]  /*233f0*/  BRA `(.L_x_5477) ;  /* 0xfffffea400587947 */ /* 0x000fea000383ffff */
.L_x_5483:
[----:B---3--:R3:W4:Y:S02]  /*23400*/  SYNCS.PHASECHK.TRANS64.TRYWAIT P2, [R199+URZ+0x38850], R188 ;  /* 0x038850bcc70075a7 */ /* 0x008724000804017f */
[----:B----4-:R-:W-:Y:S05]  /*23410*/  @!P2 NANOSLEEP.SYNCS 0x989680 ;  /* 0x009896800000a95d */ /* 0x010fea0003900000 */
[----:B------:R-:W4:Y:S02]  /*23420*/  @!P2 SYNCS.PHASECHK.TRANS64 P2, [R199+URZ+0x38850], R188 ;  /* 0x038850bcc700a5a7 */ /* 0x000f24000804007f */
[----:B----4-:R-:W-:Y:S05]  /*23430*/  @!P2 BRA `(.L_x_5483) ;  /* 0xfffffffc00f0a947 */ /* 0x010fea000383ffff */
[----:B------:R-:W-:Y:S05]  /*23440*/  BRA `(.L_x_5482) ;  /* 0xfffffea400f47947 */ /* 0x000fea000383ffff */
.L_x_5504:
[----:B-1----:R1:W2:Y:S02]  /*23450*/  SYNCS.PHASECHK.TRANS64.TRYWAIT P3, [R188+URZ+0x38830], R203 ;  /* 0x038830cbbc0075a7 */ /* 0x0022a4000806017f */
[----:B--2---:R-:W-:Y:S05]  /*23460*/  @!P3 NANOSLEEP.SYNCS 0x989680 ;  /* 0x009896800000b95d */ /* 0x004fea0003900000 */
[----:B------:R-:W2:Y:S02]  /*23470*/  @!P3 SYNCS.PHASECHK.TRANS64 P3, [R188+URZ+0x38830], R203 ;  /* 0x038830cbbc00b5a7 */ /* 0x000ea4000806007f */
[----:B--2---:R-:W-:Y:S05]  /*23480*/  @!P3 BRA `(.L_x_5504) ;  /* 0xfffffffc00f0b947 */ /* 0x004fea000383ffff */
[----:B------:R-:W-:Y:S05]  /*23490*/  BRA `(.L_x_5503) ;  /* 0xfffffee4000c7947 */ /* 0x000fea000383ffff */
.L_x_5509:
[----:B---3--:R3:W4:Y:S02]  /*234a0*/  SYNCS.PHASECHK.TRANS64.TRYWAIT P3, [R188+URZ+0x38850], R203 ;  /* 0x038850cbbc0075a7 */ /* 0x008724000806017f */
[----:B----4-:R-:W-:Y:S05]  /*234b0*/  @!P3 NANOSLEEP.SYNCS 0x989680 ;  /* 0x009896800000b95d */ /* 0x010fea0003900000 */
[----:B------:R-:W4:Y:S02]  /*234c0*/  @!P3 SYNCS.PHASECHK.TRANS64 P3, [R188+URZ+0x38850], R203 ;  /* 0x038850cbbc00b5a7 */ /* 0x000f24000806007f */
[----:B----4-:R-:W-:Y:S05]  /*234d0*/  @!P3 BRA `(.L_x_5509) ;  /* 0xfffffffc00f0b947 */ /* 0x010fea000383ffff */
[----:B------:R-:W-:Y:S05]  /*234e0*/  BRA `(.L_x_5508) ;  /* 0xfffffee400a87947 */ /* 0x000fea000383ffff */
.L_x_5517:
[----:B-1----:R1:W2:Y:S02]  /*234f0*/  SYNCS.PHASECHK.TRANS64.TRYWAIT P2, [R189+URZ+0x38830], R204 ;  /* 0x038830ccbd0075a7 */ /* 0x0022a4000804017f */
[----:B--2---:R-:W-:Y:S05]  /*23500*/  @!P2 NANOSLEEP.SYNCS 0x989680 ;  /* 0x009896800000a95d */ /* 0x004fea0003900000 */
[----:B------:R-:W2:Y:S02]  /*23510*/  @!P2 SYNCS.PHASECHK.TRANS64 P2, [R189+URZ+0x38830], R204 ;  /* 0x038830ccbd00a5a7 */ /* 0x000ea4000804007f */
[----:B--2---:R-:W-:Y:S05]  /*23520*/  @!P2 BRA `(.L_x_5517) ;  /* 0xfffffffc00f0a947 */ /* 0x004fea000383ffff */
[----:B------:R-:W-:Y:S05]  /*23530*/  BRA `(.L_x_5516) ;  /* 0xffffff1400987947 */ /* 0x000fea000383ffff */
.L_x_5522:
[----:B---3--:R3:W4:Y:S02]  /*23540*/  SYNCS.PHASECHK.TRANS64.TRYWAIT P2, [R189+URZ+0x38850], R204 ;  /* 0x038850ccbd0075a7 */ /* 0x008724000804017f */
[----:B----4-:R-:W-:Y:S05]  /*23550*/  @!P2 NANOSLEEP.SYNCS 0x989680 ;  /* 0x009896800000a95d */ /* 0x010fea0003900000 */
[----:B------:R-:W4:Y:S02]  /*23560*/  @!P2 SYNCS.PHASECHK.TRANS64 P2, [R189+URZ+0x38850], R204 ;  /* 0x038850ccbd00a5a7 */ /* 0x000f24000804007f */
[----:B----4-:R-:W-:Y:S05]  /*23570*/  @!P2 BRA `(.L_x_5522) ;  /* 0xfffffffc00f0a947 */ /* 0x010fea000383ffff */
[----:B------:R-:W-:Y:S05]  /*23580*/  BRA `(.L_x_5521) ;  /* 0xffffff1800347947 */ /* 0x000fea000383ffff */
.L_x_5566:
[----:B------:R-:W1:Y:S01]  /*23590*/  S2R R11, SR_TID.X ;  /* 0x00000000000b7919 */ /* 0x000e620000002100 */
[----:B------:R-:W-:Y:S01]  /*235a0*/  BSSY B1, `(.L_x_5717) ;  /* 0x000000a000017945 */ /* 0x000fe20003800000 */
[----:B------:R-:W-:Y:S02]  /*235b0*/  IMAD.MOV.U32 R12, RZ, RZ, RZ ;  /* 0x000000ffff0c7224 */ /* 0x000fe400078e00ff */
        /* <DEDUP_REMOVED lines=8> */
.L_x_5718:
[----:B------:R-:W-:Y:S05]  /*23640*/  BSYNC B1 ;  /* 0x0000000000017941 */ /* 0x000fea0003800000 */
.L_x_5717:
[----:B------:R-:W-:Y:S05]  /*23650*/  BRA `(.L_x_5719) ;  /* 0xffffff9800607947 */ /* 0x000fea000383ffff */
.L_x_5567:
[----:B------:R-:W-:Y:S01]  /*23660*/  BSSY B1, `(.L_x_5720) ;  /* 0x0000006000017945 */ /* 0x000fe20003800000 */
[----:B------:R-:W-:-:S07]  /*23670*/  IMAD.MOV.U32 R15, RZ, RZ, -0x1 ;  /* 0xffffffffff0f7424 */ /* 0x000fce00078e00ff */
[----:B0-----:R-:W-:Y:S05]  /*23680*/  WARPSYNC.COLLECTIVE R15, `(.L_x_5721) ;  /* 0x000000000f0c7348 */ /* 0x001fea0003c00000 */
[----:B------:R-:W-:Y:S02]  /*23690*/  ELECT P6, UR62, PT ;  /* 0x00000000003e782f */ /* 0x000fe400038c0000 */
[----:B------:R-:W-:Y:S01]  /*236a0*/  MOV R14, UR62 ;  /* 0x0000003e000e7c02 */ /* 0x000fe20008000f00 */
[----:B0-----:R-:W-:Y:S10]  /*236b0*/  ENDCOLLECTIVE ;  /* 0x000000000000791b */ /* 0x001ff40003800000 */
.L_x_5721:
[----:B------:R-:W-:Y:S05]  /*236c0*/  BSYNC B1 ;  /* 0x0000000000017941 */ /* 0x000fea0003800000 */
.L_x_5720:
[----:B------:R-:W-:Y:S05]  /*236d0*/  BRA `(.L_x_5722) ;  /* 0xffffff98004c7947 */ /* 0x000fea000383ffff */
.L_x_5568:
[----:B-1----:R1:W2:Y:S02]  /*236e0*/  SYNCS.PHASECHK.TRANS64.TRYWAIT P0, [R7+URZ+0x38820], R8 ;  /* 0x03882008070075a7 */ /* 0x0022a4000800017f */
[----:B--2---:R-:W-:Y:S05]  /*236f0*/  @!P0 NANOSLEEP.SYNCS 0x989680 ;  /* 0x009896800000895d */ /* 0x004fea0003900000 */
[----:B------:R-:W2:Y:S02]  /*23700*/  @!P0 SYNCS.PHASECHK.TRANS64 P0, [R7+URZ+0x38820], R8 ;  /* 0x03882008070085a7 */ /* 0x000ea4000800007f */
[----:B--2---:R-:W-:Y:S05]  /*23710*/  @!P0 BRA `(.L_x_5568) ;  /* 0xfffffffc00f08947 */ /* 0x004fea000383ffff */
[----:B------:R-:W-:Y:S05]  /*23720*/  BRA `(.L_x_5723) ;  /* 0xffffff98006c7947 */ /* 0x000fea000383ffff */
.L_x_5571:
[----:B-1----:R1:W2:Y:S02]  /*23730*/  SYNCS.PHASECHK.TRANS64.TRYWAIT P0, [R8+URZ+0x388a0], R9 ;  /* 0x0388a009080075a7 */ /* 0x0022a4000800017f */
[----:B--2---:R-:W-:Y:S05]  /*23740*/  @!P0 NANOSLEEP.SYNCS 0x989680 ;  /* 0x009896800000895d */ /* 0x004fea0003900000 */
[----:B------:R-:W2:Y:S02]  /*23750*/  @!P0 SYNCS.PHASECHK.TRANS64 P0, [R8+URZ+0x388a0], R9 ;  /* 0x0388a009080085a7 */ /* 0x000ea4000800007f */
[----:B--2---:R-:W-:Y:S05]  /*23760*/  @!P0 BRA `(.L_x_5571) ;  /* 0xfffffffc00f08947 */ /* 0x004fea000383ffff */
[----:B------:R-:W-:Y:S05]  /*23770*/  BRA `(.L_x_5724) ;  /* 0xffffff9800787947 */ /* 0x000fea000383ffff */
.L_x_5573:
[----:B--2---:R2:W3:Y:S02]  /*23780*/  SYNCS.PHASECHK.TRANS64.TRYWAIT P0, [R8+URZ+0x388c0], R9 ;  /* 0x0388c009080075a7 */ /* 0x0044e4000800017f */
[----:B---3--:R-:W-:Y:S05]  /*23790*/  @!P0 NANOSLEEP.SYNCS 0x989680 ;  /* 0x009896800000895d */ /* 0x008fea0003900000 */
[----:B------:R-:W3:Y:S02]  /*237a0*/  @!P0 SYNCS.PHASECHK.TRANS64 P0, [R8+URZ+0x388c0], R9 ;  /* 0x0388c009080085a7 */ /* 0x000ee4000800007f */
[----:B---3--:R-:W-:Y:S05]  /*237b0*/  @!P0 BRA `(.L_x_5573) ;  /* 0xfffffffc00f08947 */ /* 0x008fea000383ffff */
[----:B------:R-:W-:Y:S05]  /*237c0*/  BRA `(.L_x_5725) ;  /* 0xffffff9800e07947 */ /* 0x000fea000383ffff */
.L_x_5577:
[----:B-1----:R1:W2:Y:S02]  /*237d0*/  SYNCS.PHASECHK.TRANS64.TRYWAIT P0, [R9+URZ+0x388a0], R10 ;  /* 0x0388a00a090075a7 */ /* 0x0022a4000800017f */
[----:B--2---:R-:W-:Y:S05]  /*237e0*/  @!P0 NANOSLEEP.SYNCS 0x989680 ;  /* 0x009896800000895d */ /* 0x004fea0003900000 */
[----:B------:R-:W2:Y:S02]  /*237f0*/  @!P0 SYNCS.PHASECHK.TRANS64 P0, [R9+URZ+0x388a0], R10 ;  /* 0x0388a00a090085a7 */ /* 0x000ea4000800007f */
[----:B--2---:R-:W-:Y:S05]  /*23800*/  @!P0 BRA `(.L_x_5577) ;  /* 0xfffffffc00f08947 */ /* 0x004fea000383ffff */
[----:B------:R-:W-:Y:S05]  /*23810*/  BRA `(.L_x_5726) ;  /* 0xffffffa000247947 */ /* 0x000fea000383ffff */
.L_x_5579:
[----:B--2---:R2:W3:Y:S02]  /*23820*/  SYNCS.PHASECHK.TRANS64.TRYWAIT P1, [R9+URZ+0x388c0], R10 ;  /* 0x0388c00a090075a7 */ /* 0x0044e4000802017f */
[----:B---3--:R-:W-:Y:S05]  /*23830*/  @!P1 NANOSLEEP.SYNCS 0x989680 ;  /* 0x009896800000995d */ /* 0x008fea0003900000 */
[----:B------:R-:W3:Y:S02]  /*23840*/  @!P1 SYNCS.PHASECHK.TRANS64 P1, [R9+URZ+0x388c0], R10 ;  /* 0x0388c00a090095a7 */ /* 0x000ee4000802007f */
[----:B---3--:R-:W-:Y:S05]  /*23850*/  @!P1 BRA `(.L_x_5579) ;  /* 0xfffffffc00f09947 */ /* 0x008fea000383ffff */
[----:B------:R-:W-:Y:S05]  /*23860*/  BRA `(.L_x_5727) ;  /* 0xffffffa000847947 */ /* 0x000fea000383ffff */
.L_x_5597:
[----:B------:R-:W0:Y:S01]  /*23870*/  S2R R5, SR_TID.X ;  /* 0x0000000000057919 */ /* 0x000e220000002100 */
[----:B------:R-:W-:Y:S01]  /*23880*/  BSSY B0, `(.L_x_5728) ;  /* 0x000000a000007945 */ /* 0x000fe20003800000 */
[----:B------:R-:W-:Y:S01]  /*23890*/  IMAD.MOV.U32 R12, RZ, RZ, RZ ;  /* 0x000000ffff0c7224 */ /* 0x000fe200078e00ff */
[----:B------:R-:W-:Y:S01]  /*238a0*/  MOV R15, 0xffffffff ;  /* 0xffffffff000f7802 */ /* 0x000fe20000000f00 */
[----:B-1----:R-:W-:Y:S01]  /*238b0*/  IMAD.MOV.U32 R11, RZ, RZ, 0x1f ;  /* 0x0000001fff0b7424 */ /* 0x002fe200078e00ff */
[----:B0-----:R-:W-:-:S04]  /*238c0*/  SHF.R.U32.HI R5, RZ, 0x5, R5 ;  /* 0x00000005ff057819 */ /* 0x001fc80000011605 */
[----:B------:R-:W-:-:S05]  /*238d0*/  LOP3.LUT R5, R5, 0x3, RZ, 0xc0, !PT ;  /* 0x0000000305057812 */ /* 0x000fca00078ec0ff */
[----:B------:R-:W-:-:S07]  /*238e0*/  IMAD.MOV.U32 R13, RZ, RZ, R5 ;  /* 0x000000ffff0d7224 */ /* 0x000fce00078e0005 */
[----:B------:R-:W-:Y:S05]  /*238f0*/  WARPSYNC.COLLECTIVE R15, `(.L_x_5729) ;  /* 0x000000000f087348 */ /* 0x000fea0003c00000 */
[----:B------:R0:W1:Y:S02]  /*23900*/  SHFL.IDX P6, R14, R13, R12, R11 ;  /* 0x0000000c0d0e7389 */ /* 0x00006400000c000b */
[----:B01----:R-:W-:Y:S01]  /*23910*/  ENDCOLLECTIVE ;  /* 0x000000000000791b */ /* 0x003fe20003800000 */
.L_x_5729:
[----:B------:R-:W-:Y:S05]  /*23920*/  BSYNC B0 ;  /* 0x0000000000007941 */ /* 0x000fea0003800000 */
.L_x_5728:
[----:B------:R-:W-:Y:S05]  /*23930*/  BRA `(.L_x_5730) ;  /* 0xffffffb0005c7947 */ /* 0x000fea000383ffff */
.L_x_5598:
[----:B------:R-:W-:Y:S01]  /*23940*/  BSSY B0, `(.L_x_5731) ;  /* 0x0000006000007945 */ /* 0x000fe20003800000 */
[----:B------:R-:W-:-:S07]  /*23950*/  IMAD.MOV.U32 R15, RZ, RZ, -0x1 ;  /* 0xffffffffff0f7424 */ /* 0x000fce00078e00ff */
[----:B-1----:R-:W-:Y:S05]  /*23960*/  WARPSYNC.COLLECTIVE R15, `(.L_x_5732) ;  /* 0x000000000f0c7348 */ /* 0x002fea0003c00000 */
[----:B------:R-:W-:Y:S02]  /*23970*/  ELECT P6, UR62, PT ;  /* 0x00000000003e782f */ /* 0x000fe400038c0000 */
[----:B------:R-:W-:Y:S01]  /*23980*/  MOV R14, UR62 ;  /* 0x0000003e000e7c02 */ /* 0x000fe20008000f00 */
[----:B-1----:R-:W-:Y:S10]  /*23990*/  ENDCOLLECTIVE ;  /* 0x000000000000791b */ /* 0x002ff40003800000 */
.L_x_5732:
[----:B------:R-:W-:Y:S05]  /*239a0*/  BSYNC B0 ;  /* 0x0000000000007941 */ /* 0x000fea0003800000 */
.L_x_5731:
[----:B------:R-:W-:Y:S05]  /*239b0*/  BRA `(.L_x_5733) ;  /* 0xffffffb0004c7947 */ /* 0x000fea000383ffff */
.L_x_5601:
[----:B0-----:R0:W1:Y:S02]  /*239c0*/  SYNCS.PHASECHK.TRANS64.TRYWAIT P0, [R5+URZ+0x38840], R7 ;  /* 0x03884007050075a7 */ /* 0x001064000800017f */
[----:B-1----:R-:W-:Y:S05]  /*239d0*/  @!P0 NANOSLEEP.SYNCS 0x989680 ;  /* 0x009896800000895d */ /* 0x002fea0003900000 */
[----:B------:R-:W1:Y:S02]  /*239e0*/  @!P0 SYNCS.PHASECHK.TRANS64 P0, [R5+URZ+0x38840], R7 ;  /* 0x03884007050085a7 */ /* 0x000e64000800007f */
[----:B-1----:R-:W-:Y:S05]  /*239f0*/  @!P0 BRA `(.L_x_5601) ;  /* 0xfffffffc00f08947 */ /* 0x002fea000383ffff */
[----:B------:R-:W-:Y:S05]  /*23a00*/  BRA `(.L_x_5734) ;  /* 0xffffffb000b47947 */ /* 0x000fea000383ffff */
.L_x_5605:
        /* <DEDUP_REMOVED lines=8> */
.L_x_5608:
[----:B0-----:R0:W1:Y:S02]  /*23a90*/  SYNCS.PHASECHK.TRANS64.TRYWAIT P0, [R2+URZ+0x38860], R5 ;  /* 0x03886005020075a7 */ /* 0x001064000800017f */
[----:B-1----:R-:W-:Y:S05]  /*23aa0*/  @!P0 NANOSLEEP.SYNCS 0x989680 ;  /* 0x009896800000895d */ /* 0x002fea0003900000 */
[----:B------:R-:W1:Y:S02]  /*23ab0*/  @!P0 SYNCS.PHASECHK.TRANS64 P0, [R2+URZ+0x38860], R5 ;  /* 0x03886005020085a7 */ /* 0x000e64000800007f */
[----:B-1----:R-:W-:Y:S05]  /*23ac0*/  @!P0 BRA `(.L_x_5608) ;  /* 0xfffffffc00f08947 */ /* 0x002fea000383ffff */
[----:B------:R-:W-:Y:S05]  /*23ad0*/  BRA `(.L_x_5736) ;  /* 0xffffffb800b87947 */ /* 0x000fea000383ffff */
.L_x_5617:
[----:B--2---:R2:W3:Y:S02]  /*23ae0*/  SYNCS.PHASECHK.TRANS64.TRYWAIT P0, [R2+URZ+0x38840], R3 ;  /* 0x03884003020075a7 */ /* 0x0044e4000800017f */
[----:B---3--:R-:W-:Y:S05]  /*23af0*/  @!P0 NANOSLEEP.SYNCS 0x989680 ;  /* 0x009896800000895d */ /* 0x008fea0003900000 */
[----:B------:R-:W3:Y:S02]  /*23b00*/  @!P0 SYNCS.PHASECHK.TRANS64 P0, [R2+URZ+0x38840], R3 ;  /* 0x03884003020085a7 */ /* 0x000ee4000800007f */
[----:B---3--:R-:W-:Y:S05]  /*23b10*/  @!P0 BRA `(.L_x_5617) ;  /* 0xfffffffc00f08947 */ /* 0x008fea000383ffff */
[----:B------:R-:W-:Y:S05]  /*23b20*/  BRA `(.L_x_5737) ;  /* 0xffffffc0008c7947 */ /* 0x000fea000383ffff */
.L_x_5619:
[----:B0-----:R0:W3:Y:S02]  /*23b30*/  SYNCS.PHASECHK.TRANS64.TRYWAIT P0, [R2+URZ+0x38860], R3 ;  /* 0x03886003020075a7 */ /* 0x0010e4000800017f */
[----:B---3--:R-:W-:Y:S05]  /*23b40*/  @!P0 NANOSLEEP.SYNCS 0x989680 ;  /* 0x009896800000895d */ /* 0x008fea0003900000 */
[----:B------:R-:W3:Y:S02]  /*23b50*/  @!P0 SYNCS.PHASECHK.TRANS64 P0, [R2+URZ+0x38860], R3 ;  /* 0x03886003020085a7 */ /* 0x000ee4000800007f */
[----:B---3--:R-:W-:Y:S05]  /*23b60*/  @!P0 BRA `(.L_x_5619) ;  /* 0xfffffffc00f08947 */ /* 0x008fea000383ffff */
[----:B------:R-:W-:Y:S05]  /*23b70*/  BRA `(.L_x_5738) ;  /* 0xffffffc400007947 */ /* 0x000fea000383ffff */
.L_x_5624:
[----:B---3--:R3:W4:Y:S02]  /*23b80*/  SYNCS.PHASECHK.TRANS64.TRYWAIT P0, [R2+URZ+0x38840], R3 ;  /* 0x03884003020075a7 */ /* 0x008724000800017f */
[----:B----4-:R-:W-:Y:S05]  /*23b90*/  @!P0 NANOSLEEP.SYNCS 0x989680 ;  /* 0x009896800000895d */ /* 0x010fea0003900000 */
[----:B------:R-:W4:Y:S02]  /*23ba0*/  @!P0 SYNCS.PHASECHK.TRANS64 P0, [R2+URZ+0x38840], R3 ;  /* 0x03884003020085a7 */ /* 0x000f24000800007f */
[----:B----4-:R-:W-:Y:S05]  /*23bb0*/  @!P0 BRA `(.L_x_5624) ;  /* 0xfffffffc00f08947 */ /* 0x010fea000383ffff */
[----:B------:R-:W-:Y:S05]  /*23bc0*/  BRA `(.L_x_5739) ;  /* 0xffffffc800a07947 */ /* 0x000fea000383ffff */
.L_x_5626:
[----:B0-----:R0:W2:Y:S02]  /*23bd0*/  SYNCS.PHASECHK.TRANS64.TRYWAIT P1, [R2+URZ+0x38860], R3 ;  /* 0x03886003020075a7 */ /* 0x0010a4000802017f */
[----:B--2---:R-:W-:Y:S05]  /*23be0*/  @!P1 NANOSLEEP.SYNCS 0x989680 ;  /* 0x009896800000995d */ /* 0x004fea0003900000 */
[----:B------:R-:W2:Y:S02]  /*23bf0*/  @!P1 SYNCS.PHASECHK.TRANS64 P1, [R2+URZ+0x38860], R3 ;  /* 0x03886003020095a7 */ /* 0x000ea4000802007f */
[----:B--2---:R-:W-:Y:S05]  /*23c00*/  @!P1 BRA `(.L_x_5626) ;  /* 0xfffffffc00f09947 */ /* 0x004fea000383ffff */
[----:B------:R-:W-:Y:S05]  /*23c10*/  BRA `(.L_x_5740) ;  /* 0xffffffcc00107947 */ /* 0x000fea000383ffff */
.L_x_5631:
[----:B---3--:R3:W4:Y:S02]  /*23c20*/  SYNCS.PHASECHK.TRANS64.TRYWAIT P0, [R2+URZ+0x38840], R3 ;  /* 0x03884003020075a7 */ /* 0x008724000800017f */
[----:B----4-:R-:W-:Y:S05]  /*23c30*/  @!P0 NANOSLEEP.SYNCS 0x989680 ;  /* 0x009896800000895d */ /* 0x010fea0003900000 */
[----:B------:R-:W4:Y:S02]  /*23c40*/  @!P0 SYNCS.PHASECHK.TRANS64 P0, [R2+URZ+0x38840], R3 ;  /* 0x03884003020085a7 */ /* 0x000f24000800007f */
[----:B----4-:R-:W-:Y:S05]  /*23c50*/  @!P0 BRA `(.L_x_5631) ;  /* 0xfffffffc00f08947 */ /* 0x010fea000383ffff */
[----:B------:R-:W-:Y:S05]  /*23c60*/  BRA `(.L_x_5741) ;  /* 0xffffffd0008c7947 */ /* 0x000fea000383ffff */
.L_x_5633:
[----:B0-----:R0:W2:Y:S02]  /*23c70*/  SYNCS.PHASECHK.TRANS64.TRYWAIT P1, [R2+URZ+0x38860], R3 ;  /* 0x03886003020075a7 */ /* 0x0010a4000802017f */
[----:B--2---:R-:W-:Y:S05]  /*23c80*/  @!P1 NANOSLEEP.SYNCS 0x989680 ;  /* 0x009896800000995d */ /* 0x004fea0003900000 */
[----:B------:R-:W2:Y:S02]  /*23c90*/  @!P1 SYNCS.PHASECHK.TRANS64 P1, [R2+URZ+0x38860], R3 ;  /* 0x03886003020095a7 */ /* 0x000ea4000802007f */
[----:B--2---:R-:W-:Y:S05]  /*23ca0*/  @!P1 BRA `(.L_x_5633) ;  /* 0xfffffffc00f09947 */ /* 0x004fea000383ffff */
[----:B------:R-:W-:Y:S05]  /*23cb0*/  BRA `(.L_x_5742) ;  /* 0xffffffd400007947 */ /* 0x000fea000383ffff */
.L_x_5638:
[----:B------:R-:W-:Y:S01]  /*23cc0*/  BSSY B0, `(.L_x_5743) ;  /* 0x0000008000007945 */ /* 0x000fe20003800000 */
[----:B0-----:R-:W-:Y:S02]  /*23cd0*/  IMAD.MOV.U32 R13, RZ, RZ, R16 ;  /* 0x000000ffff0d7224 */ /* 0x001fe400078e0010 */
[----:B------:R-:W-:Y:S02]  /*23ce0*/  IMAD.MOV.U32 R12, RZ, RZ, RZ ;  /* 0x000000ffff0c7224 */ /* 0x000fe400078e00ff */
[----:B-1----:R-:W-:Y:S02]  /*23cf0*/  IMAD.MOV.U32 R11, RZ, RZ, 0x1f ;  /* 0x0000001fff0b7424 */ /* 0x002fe400078e00ff */
[----:B------:R-:W-:-:S07]  /*23d00*/  IMAD.MOV.U32 R15, RZ, RZ, -0x1 ;  /* 0xffffffffff0f7424 */ /* 0x000fce00078e00ff */
[----:B--23--:R-:W-:Y:S05]  /*23d10*/  WARPSYNC.COLLECTIVE R15, `(.L_x_5744) ;  /* 0x000000000f087348 */ /* 0x00cfea0003c00000 */
[----:B------:R0:W1:Y:S02]  /*23d20*/  SHFL.IDX P6, R14, R13, R12, R11 ;  /* 0x0000000c0d0e7389 */ /* 0x00006400000c000b */
[----:B0123--:R-:W-:Y:S01]  /*23d30*/  ENDCOLLECTIVE ;  /* 0x000000000000791b */ /* 0x00ffe20003800000 */
.L_x_5744:
[----:B------:R-:W-:Y:S05]  /*23d40*/  BSYNC B0 ;  /* 0x0000000000007941 */ /* 0x000fea0003800000 */
.L_x_5743:
        /* <DEDUP_REMOVED lines=8> */
.L_x_5745:
[----:B------:R-:W-:Y:S01]  /*23dd0*/  IMAD.MOV.U32 R16, RZ, RZ, R14 ;  /* 0x000000ffff107224 */ /* 0x000fe200078e000e */
[----:B------:R-:W-:Y:S06]  /*23de0*/  BRA `(.L_x_5746) ;  /* 0xffffffd800507947 */ /* 0x000fec000383ffff */
.L_x_5641:
[----:B------:R-:W-:Y:S01]  /*23df0*/  BSSY B0, `(.L_x_5747) ;  /* 0x0000008000007945 */ /* 0x000fe20003800000 */
[----:B0----5:R-:W-:Y:S01]  /*23e00*/  MOV R13, R17 ;  /* 0x00000011000d7202 */ /* 0x021fe20000000f00 */
[----:B------:R-:W-:Y:S02]  /*23e10*/  IMAD.MOV.U32 R12, RZ, RZ, 0x1 ;  /* 0x00000001ff0c7424 */ /* 0x000fe400078e00ff */
[----:B-1----:R-:W-:Y:S02]  /*23e20*/  IMAD.MOV.U32 R11, RZ, RZ, RZ ;  /* 0x000000ffff0b7224 */ /* 0x002fe400078e00ff */
[----:B------:R-:W-:-:S07]  /*23e30*/  IMAD.MOV.U32 R15, RZ, RZ, -0x1 ;  /* 0xffffffffff0f7424 */ /* 0x000fce00078e00ff */
[----:B--234-:R-:W-:Y:S05]  /*23e40*/  WARPSYNC.COLLECTIVE R15, `(.L_x_5748) ;  /* 0x000000000f087348 */ /* 0x01cfea0003c00000 */
[----:B------:R0:W1:Y:S02]  /*23e50*/  SHFL.UP P6, R14, R13, R12, R11 ;  /* 0x0400000c0d0e7389 */ /* 0x00006400000c000b */
[----:B01234-:R-:W-:Y:S01]  /*23e60*/  ENDCOLLECTIVE ;  /* 0x000000000000791b */ /* 0x01ffe20003800000 */
.L_x_5748:
[----:B------:R-:W-:Y:S05]  /*23e70*/  BSYNC B0 ;  /* 0x0000000000007941 */ /* 0x000fea0003800000 */
.L_x_5747:
        /* <DEDUP_REMOVED lines=10> */
.L_x_5749:
        /* <DEDUP_REMOVED lines=8> */
.L_x_5750:
        /* <DEDUP_REMOVED lines=8> */
.L_x_5751:
        /* <DEDUP_REMOVED lines=8> */
.L_x_5752:
        /* <DEDUP_REMOVED lines=8> */
.L_x_5753:
[----:B------:R-:W-:Y:S05]  /*24120*/  BRA `(.L_x_5754) ;  /* 0xffffffd800147947 */ /* 0x000fea000383ffff */
.L_x_5646:
[----:B------:R-:W-:Y:S01]  /*24130*/  BSSY B0, `(.L_x_5755) ;  /* 0x0000008000007945 */ /* 0x000fe20003800000 */
[----:B-----5:R-:W-:Y:S01]  /*24140*/  IMAD.MOV.U32 R13, RZ, RZ, R17 ;  /* 0x000000ffff0d7224 */ /* 0x020fe200078e0011 */
[----:B------:R-:W-:Y:S01]  /*24150*/  MOV R15, 0xffffffff ;  /* 0xffffffff000f7802 */ /* 0x000fe20000000f00 */
[----:B------:R-:W-:Y:S02]  /*24160*/  IMAD.MOV.U32 R12, RZ, RZ, 0x1 ;  /* 0x00000001ff0c7424 */ /* 0x000fe400078e00ff */
[----:B-1----:R-:W-:-:S07]  /*24170*/  IMAD.MOV.U32 R11, RZ, RZ, RZ ;  /* 0x000000ffff0b7224 */ /* 0x002fce00078e00ff */
[----:B0-2---:R-:W-:Y:S05]  /*24180*/  WARPSYNC.COLLECTIVE R15, `(.L_x_5756) ;  /* 0x000000000f087348 */ /* 0x005fea0003c00000 */
[----:B------:R1:W3:Y:S02]  /*24190*/  SHFL.UP P6, R14, R13, R12, R11 ;  /* 0x0400000c0d0e7389 */ /* 0x0002e400000c000b */
[----:B0123--:R-:W-:Y:S01]  /*241a0*/  ENDCOLLECTIVE ;  /* 0x000000000000791b */ /* 0x00ffe20003800000 */
.L_x_5756:
[----:B------:R-:W-:Y:S05]  /*241b0*/  BSYNC B0 ;  /* 0x0000000000007941 */ /* 0x000fea0003800000 */
.L_x_5755:
[----:B------:R-:W-:Y:S01]  /*241c0*/  ISETP.NE.AND P0, PT, R6, RZ, PT ;  /* 0x000000ff0600720c */ /* 0x000fe20003f05270 */
[----:B------:R-:W-:Y:S02]  /*241d0*/  IMAD.MOV.U32 R12, RZ, RZ, 0x2 ;  /* 0x00000002ff0c7424 */ /* 0x000fe400078e00ff */
[----:B------:R-:W-:Y:S01]  /*241e0*/  IMAD.MOV.U32 R11, RZ, RZ, RZ ;  /* 0x000000ffff0b7224 */ /* 0x000fe200078e00ff */
[----:B------:R-:W-:Y:S01]  /*241f0*/  SEL R2, R14, RZ, P0 ;  /* 0x000000ff0e027207 */ /* 0x000fe20000000000 */
[----:B------:R-:W-:Y:S01]  /*24200*/  IMAD.MOV.U32 R15, RZ, RZ, -0x1 ;  /* 0xffffffffff0f7424 */ /* 0x000fe200078e00ff */
[----:B------:R-:W-:-:S03]  /*24210*/  ISETP.GE.U32.AND P0, PT, R6, 0x2, PT ;  /* 0x000000020600780c */ /* 0x000fc60003f06070 */
[----:B------:R-:W-:-:S04]  /*24220*/  IMAD.IADD R2, R17, 0x1, R2 ;  /* 0x0000000111027824 */ /* 0x000fc800078e0202 */
[----:B------:R-:W-:-:S07]  /*24230*/  IMAD.MOV.U32 R13, RZ, RZ, R2 ;  /* 0x000000ffff0d7224 */ /* 0x000fce00078e0002 */
[----:B------:R-:W-:Y:S05]  /*24240*/  WARPSYNC.COLLECTIVE R15, `(.L_x_5757) ;  /* 0x000000000f087348 */ /* 0x000fea0003c00000 */
[----:B------:R0:W1:Y:S02]  /*24250*/  SHFL.UP P6, R14, R13, R12, R11 ;  /* 0x0400000c0d0e7389 */ /* 0x00006400000c000b */
[----:B01----:R-:W-:Y:S01]  /*24260*/  ENDCOLLECTIVE ;  /* 0x000000000000791b */ /* 0x003fe20003800000 */
.L_x_5757:
        /* <DEDUP_REMOVED lines=8> */
.L_x_5758:
        /* <DEDUP_REMOVED lines=8> */
.L_x_5759:
        /* <DEDUP_REMOVED lines=8> */
.L_x_5760:
        /* <DEDUP_REMOVED lines=8> */
.L_x_5761:
[----:B------:R-:W-:Y:S05]  /*24470*/  BRA `(.L_x_5762) ;  /* 0xffffffd400f47947 */ /* 0x000fea000383ffff */
.L_x_5648:
[----:B------:R-:W-:Y:S01]  /*24480*/  BSSY B0, `(.L_x_5763) ;  /* 0x0000006000007945 */ /* 0x000fe20003800000 */
[----:B------:R-:W-:Y:S01]  /*24490*/  PLOP3.LUT P6, PT, P6, PT, PT, 0x8, 0x0 ;  /* 0x000000000000781c */ /* 0x000fe200037ce170 */
[----:B------:R-:W-:-:S12]  /*244a0*/  IMAD.MOV.U32 R15, RZ, RZ, -0x1 ;  /* 0xffffffffff0f7424 */ /* 0x000fd800078e00ff */
[----:B01----:R-:W-:Y:S05]  /*244b0*/  WARPSYNC.COLLECTIVE R15, `(.L_x_5764) ;  /* 0x000000000f087348 */ /* 0x003fea0003c00000 */
[----:B------:R-:W-:Y:S01]  /*244c0*/  VOTE.ANY R14, PT, P6 ;  /* 0x00000000000e7806 */ /* 0x000fe200030e0100 */
[----:B01----:R-:W-:Y:S06]  /*244d0*/  ENDCOLLECTIVE ;  /* 0x000000000000791b */ /* 0x003fec0003800000 */
.L_x_5764:
[----:B------:R-:W-:Y:S05]  /*244e0*/  BSYNC B0 ;  /* 0x0000000000007941 */ /* 0x000fea0003800000 */
.L_x_5763:
        /* <DEDUP_REMOVED lines=9> */
.L_x_5765:
[----:B------:R-:W-:Y:S01]  /*24580*/  IMAD.MOV.U32 R17, RZ, RZ, R14 ;  /* 0x000000ffff117224 */ /* 0x000fe200078e000e */
[----:B------:R-:W-:Y:S06]  /*24590*/  BRA `(.L_x_5766) ;  /* 0xffffffd400e47947 */ /* 0x000fec000383ffff */
.L_x_5650:
[----:B------:R-:W-:Y:S01]  /*245a0*/  BSSY B0, `(.L_x_5767) ;  /* 0x0000007000007945 */ /* 0x000fe20003800000 */
[----:B------:R-:W-:Y:S02]  /*245b0*/  IMAD.MOV.U32 R13, RZ, RZ, R2 ;  /* 0x000000ffff0d7224 */ /* 0x000fe400078e0002 */
[----:B-1----:R-:W-:Y:S02]  /*245c0*/  IMAD.MOV.U32 R11, RZ, RZ, 0x1f ;  /* 0x0000001fff0b7424 */ /* 0x002fe400078e00ff */
[----:B------:R-:W-:-:S07]  /*245d0*/  IMAD.MOV.U32 R15, RZ, RZ, -0x1 ;  /* 0xffffffffff0f7424 */ /* 0x000fce00078e00ff */
[----:B0-23--:R-:W-:Y:S05]  /*245e0*/  WARPSYNC.COLLECTIVE R15, `(.L_x_5768) ;  /* 0x000000000f087348 */ /* 0x00dfea0003c00000 */
[----:B------:R1:W4:Y:S02]  /*245f0*/  SHFL.IDX P6, R14, R13, R12, R11 ;  /* 0x0000000c0d0e7389 */ /* 0x00032400000c000b */
[----:B01234-:R-:W-:Y:S01]  /*24600*/  ENDCOLLECTIVE ;  /* 0x000000000000791b */ /* 0x01ffe20003800000 */
.L_x_5768:
[----:B------:R-:W-:Y:S05]  /*24610*/  BSYNC B0 ;  /* 0x0000000000007941 */ /* 0x000fea0003800000 */
.L_x_5767:
[----:B------:R-:W-:Y:S01]  /*24620*/  IMAD.MOV.U32 R7, RZ, RZ, R14 ;  /* 0x000000ffff077224 */ /* 0x000fe200078e000e */
[----:B------:R-:W-:Y:S06]  /*24630*/  BRA `(.L_x_5649) ;  /* 0xffffffd400d87947 */ /* 0x000fec000383ffff */
.L_x_5653:
[----:B-1----:R1:W2:Y:S02]  /*24640*/  SYNCS.PHASECHK.TRANS64.TRYWAIT P0, [R0+URZ+0x38820], R3 ;  /* 0x03882003000075a7 */ /* 0x0022a4000800017f */
[----:B--2---:R-:W-:Y:S05]  /*24650*/  @!P0 NANOSLEEP.SYNCS 0x989680 ;  /* 0x009896800000895d */ /* 0x004fea0003900000 */
[----:B------:R-:W2:Y:S02]  /*24660*/  @!P0 SYNCS.PHASECHK.TRANS64 P0, [R0+URZ+0x38820], R3 ;  /* 0x03882003000085a7 */ /* 0x000ea4000800007f */
[----:B--2---:R-:W-:Y:S05]  /*24670*/  @!P0 BRA `(.L_x_5653) ;  /* 0xfffffffc00f08947 */ /* 0x004fea000383ffff */
[----:B------:R-:W-:Y:S05]  /*24680*/  BRA `(.L_x_5769) ;  /* 0xffffffdc00507947 */ /* 0x000fea000383ffff */
.L_x_5654:
[----:B---3--:R-:W2:Y:S01]  /*24690*/  S2R R2, SR_TID.X ;  /* 0x0000000000027919 */ /* 0x008ea20000002100 */
        /* <DEDUP_REMOVED lines=10> */
.L_x_5771:
[----:B------:R-:W-:Y:S05]  /*24740*/  BSYNC B0 ;  /* 0x0000000000007941 */ /* 0x000fea0003800000 */
.L_x_5770:
[----:B------:R-:W-:Y:S05]  /*24750*/  BRA `(.L_x_5772) ;  /* 0xffffffdc00347947 */ /* 0x000fea000383ffff */
.L_x_5655:
[----:B------:R-:W-:Y:S01]  /*24760*/  BSSY B0, `(.L_x_5773) ;  /* 0x0000006000007945 */ /* 0x000fe20003800000 */
[----:B------:R-:W-:-:S07]  /*24770*/  IMAD.MOV.U32 R15, RZ, RZ, -0x1 ;  /* 0xffffffffff0f7424 */ /* 0x000fce00078e00ff */
[----:B012---:R-:W-:Y:S05]  /*24780*/  WARPSYNC.COLLECTIVE R15, `(.L_x_5774) ;  /* 0x000000000f0c7348 */ /* 0x007fea0003c00000 */
[----:B------:R-:W-:Y:S02]  /*24790*/  ELECT P6, UR62, PT ;  /* 0x00000000003e782f */ /* 0x000fe400038c0000 */
[----:B------:R-:W-:Y:S01]  /*247a0*/  MOV R14, UR62 ;  /* 0x0000003e000e7c02 */ /* 0x000fe20008000f00 */
[----:B012---:R-:W-:Y:S10]  /*247b0*/  ENDCOLLECTIVE ;  /* 0x000000000000791b */ /* 0x007ff40003800000 */
.L_x_5774:
[----:B------:R-:W-:Y:S05]  /*247c0*/  BSYNC B0 ;  /* 0x0000000000007941 */ /* 0x000fea0003800000 */
.L_x_5773:
[----:B------:R-:W-:Y:S05]  /*247d0*/  BRA `(.L_x_5775) ;  /* 0xffffffdc00287947 */ /* 0x000fea000383ffff */
.L_x_5657:
[----:B-1----:R1:W2:Y:S02]  /*247e0*/  SYNCS.PHASECHK.TRANS64.TRYWAIT P0, [R6+URZ], R5 ;  /* 0x00000005060075a7 */ /* 0x0022a4000800017f */
[----:B--2---:R-:W-:Y:S05]  /*247f0*/  @!P0 NANOSLEEP.SYNCS 0x989680 ;  /* 0x009896800000895d */ /* 0x004fea0003900000 */
[----:B------:R-:W2:Y:S02]  /*24800*/  @!P0 SYNCS.PHASECHK.TRANS64 P0, [R6+URZ], R5 ;  /* 0x00000005060085a7 */ /* 0x000ea4000800007f */
[----:B--2---:R-:W-:Y:S05]  /*24810*/  @!P0 BRA `(.L_x_5657) ;  /* 0xfffffffc00f08947 */ /* 0x004fea000383ffff */
[----:B------:R-:W-:Y:S05]  /*24820*/  BRA `(.L_x_5776) ;  /* 0xffffffdc006c7947 */ /* 0x000fea000383ffff */
.L_x_5658:
[----:B--2---:R2:W3:Y:S02]  /*24830*/  SYNCS.PHASECHK.TRANS64.TRYWAIT P0, [R7+URZ], R2 ;  /* 0x00000002070075a7 */ /* 0x0044e4000800017f */
[----:B---3--:R-:W-:Y:S05]  /*24840*/  @!P0 NANOSLEEP.SYNCS 0x989680 ;  /* 0x009896800000895d */ /* 0x008fea0003900000 */
[----:B------:R-:W3:Y:S02]  /*24850*/  @!P0 SYNCS.PHASECHK.TRANS64 P0, [R7+URZ], R2 ;  /* 0x00000002070085a7 */ /* 0x000ee4000800007f */
[----:B---3--:R-:W-:Y:S05]  /*24860*/  @!P0 BRA `(.L_x_5658) ;  /* 0xfffffffc00f08947 */ /* 0x008fea000383ffff */
[----:B------:R-:W-:Y:S05]  /*24870*/  BRA `(.L_x_5777) ;  /* 0xffffffdc00607947 */ /* 0x000fea000383ffff */
.L_x_5660:
[----:B---3--:R3:W4:Y:S02]  /*24880*/  SYNCS.PHASECHK.TRANS64.TRYWAIT P0, [R4+URZ], R5 ;  /* 0x00000005040075a7 */ /* 0x008724000800017f */
[----:B----4-:R-:W-:Y:S05]  /*24890*/  @!P0 NANOSLEEP.SYNCS 0x989680 ;  /* 0x009896800000895d */ /* 0x010fea0003900000 */
[----:B------:R-:W4:Y:S02]  /*248a0*/  @!P0 SYNCS.PHASECHK.TRANS64 P0, [R4+URZ], R5 ;  /* 0x00000005040085a7 */ /* 0x000f24000800007f */
[----:B----4-:R-:W-:Y:S05]  /*248b0*/  @!P0 BRA `(.L_x_5660) ;  /* 0xfffffffc00f08947 */ /* 0x010fea000383ffff */
[----:B------:R-:W-:Y:S05]  /*248c0*/  BRA `(.L_x_5778) ;  /* 0xffffffdc00687947 */ /* 0x000fea000383ffff */
.L_x_5779:
        /* <DEDUP_REMOVED lines=11> */
.L_x_11951:


//--------------------- .text._ZN7cutlass13device_kernelIN5flash11enable_sm90INS1_16FlashAttnFwdSm90INS1_25CollectiveMainloopFwdSm90ILi2EN4cute5tupleIJNS5_1CILi1EEES8_S8_EEENS6_IJNS7_ILi64EEESA_SA_EEELi512ENS_6half_tEfNS_4arch4Sm90ELb1ELb0ELb0ELb0ELb0ELb0ELb0ELb0ELb0ELb0ELb0ELb0EEENS1_21CollectiveEpilogueFwdINS6_IJSA_NS7_ILi512EEESA_EEES9_SC_SE_Li256ELb0ELb0ELb0ELb0EEENS1_30DynamicPersistentTileSchedulerILi256ELi32ELb0ELb0ELb1EEEEEEEEEvNT_6ParamsE --------------------------
	.section	.text._ZN7cutlass13device_kernelIN5flash11enable_sm90INS1_16FlashAttnFwdSm90INS1_25CollectiveMainloopFwdSm90ILi2EN4cute5tupleIJNS5_1CILi1EEES8_S8_EEENS6_IJNS7_ILi64EEESA_SA_EEELi512ENS_6half_tEfNS_4arch4Sm90ELb1ELb0ELb0ELb0ELb0ELb0ELb0ELb0ELb0ELb0ELb0ELb0EEENS1_21CollectiveEpilogueFwdINS6_IJSA_NS7_ILi512EEESA_EEES9_SC_SE_Li256ELb0ELb0ELb0ELb0EEENS1_30DynamicPersistentTileSchedulerILi256ELi32ELb0ELb0ELb1EEEEEEEEEvNT_6ParamsE,"ax",@progbits
	.align	128
.text._ZN7cutlass13device_kernelIN5flash11enable_sm90INS1_16FlashAttnFwdSm90INS1_25CollectiveMainloopFwdSm90ILi2EN4cute5tupleIJNS5_1CILi1EEES8_S8_EEENS6_IJNS7_ILi64EEESA_SA_EEELi512ENS_6half_tEfNS_4arch4Sm90ELb1ELb0ELb0ELb0ELb0ELb0ELb0ELb0ELb0ELb0ELb0ELb0EEENS1_21CollectiveEpilogueFwdINS6_IJSA_NS7_ILi512EEESA_EEES9_SC_SE_Li256ELb0ELb0ELb0ELb0EEENS1_30DynamicPersistentTileSchedulerILi256ELi32ELb0ELb0ELb1EEEEEEEEEvNT_6ParamsE:
        .type           _ZN7cutlass13device_kernelIN5flash11enable_sm90INS1_16FlashAttnFwdSm90INS1_25CollectiveMainloopFwdSm90ILi2EN4cute5tupleIJNS5_1CILi1EEES8_S8_EEENS6_IJNS7_ILi64EEESA_SA_EEELi512ENS_6half_tEfNS_4arch4Sm90ELb1ELb0ELb0ELb0ELb0ELb0ELb0ELb0ELb0ELb0ELb0ELb0EEENS1_21CollectiveEpilogueFwdINS6_IJSA_NS7_ILi512EEESA_EEES9_SC_SE_Li256ELb0ELb0ELb0ELb0EEENS1_30DynamicPersistentTileSchedulerILi256ELi32ELb0ELb0ELb1EEEEEEEEEvNT_6ParamsE,@function
        .size           _ZN7cutlass13device_kernelIN5flash11enable_sm90INS1_16FlashAttnFwdSm90INS1_25CollectiveMainloopFwdSm90ILi2EN4cute5tupleIJNS5_1CILi1EEES8_S8_EEENS6_IJNS7_ILi64EEESA_SA_EEELi512ENS_6half_tEfNS_4arch4Sm90ELb1ELb0ELb0ELb0ELb0ELb0ELb0ELb0ELb0ELb0ELb0ELb0EEENS1_21CollectiveEpilogueFwdINS6_IJSA_NS7_ILi512EEESA_EEES9_SC_SE_Li256ELb0ELb0ELb0ELb0EEENS1_30DynamicPersistentTileSchedulerILi256ELi32ELb0ELb0ELb1EEEEEEEEEvNT_6ParamsE,(.L_x_11952 - _ZN7cutlass13device_kernelIN5flash11enable_sm90INS1_16FlashAttnFwdSm90INS1_25CollectiveMainloopFwdSm90ILi2EN4cute5tupleIJNS5_1CILi1EEES8_S8_EEENS6_IJNS7_ILi64EEESA_SA_EEELi512ENS_6half_tEfNS_4arch4Sm90ELb1ELb0ELb0ELb0ELb0ELb0ELb0ELb0ELb0ELb0ELb0ELb0EEENS1_21CollectiveEpilogueFwdINS6_IJSA_NS7_ILi512EEESA_EEES9_SC_SE_Li256ELb0ELb0ELb0ELb0EEENS1_30DynamicPersistentTileSchedulerILi256ELi32ELb0ELb0ELb1EEEEEEEEEvNT_6ParamsE)
        .other          _ZN7cutlass13device_kernelIN5flash11enable_sm90INS1_16FlashAttnFwdSm90INS1_25CollectiveMainloopFwdSm90ILi2EN4cute5tupleIJNS5_1CILi1EEES8_S8_EEENS6_IJNS7_ILi64EEESA_SA_EEELi512ENS_6half_tEfNS_4arch4Sm90ELb1ELb0ELb0ELb0ELb0ELb0ELb0ELb0ELb0ELb0ELb0ELb0EEENS1_21CollectiveEpilogueFwdINS6_IJSA_NS7_ILi512EEESA_EEES9_SC_SE_Li256ELb0ELb0ELb0ELb0EEENS1_30DynamicPersistentTileSchedulerILi256ELi32ELb0ELb0ELb1EEEEEEEEEvNT_6ParamsE,@"STO_CUDA_ENTRY STV_DEFAULT"
_ZN7cutlass13device_kernelIN5flash11enable_sm90INS1_16FlashAttnFwdSm90INS1_25CollectiveMainloopFwdSm90ILi2EN4cute5tupleIJNS5_1CILi1EEES8_S8_EEENS6_IJNS7_ILi64EEESA_SA_EEELi512ENS_6half_tEfNS_4arch4Sm90ELb1ELb0ELb0ELb0ELb0ELb0ELb0ELb0ELb0ELb0ELb0ELb0EEENS1_21CollectiveEpilogueFwdINS6_IJSA_NS7_ILi512EEESA_EEES9_SC_SE_Li256ELb0ELb0ELb0ELb0EEENS1_30DynamicPersistentTileSchedulerILi256ELi32ELb0ELb0ELb1EEEEEEEEEvNT_6ParamsE:
        /* <DEDUP_REMOVED lines=23> */
.L_x_5781:
[----:B------:R-:W-:Y:S05]  /*0170*/  BSYNC B0 ;  /* 0x0000000000007941 */ /* 0x000fea0003800000 */
.L_x_5780:
        /* <DEDUP_REMOVED lines=33> */
.L_x_5782:
        /* <DEDUP_REMOVED lines=22> */
.L_x_5783:
        /* <DEDUP_REMOVED lines=18> */
.L_x_5784:
        /* <DEDUP_REMOVED lines=22> */
.L_x_5785:
        /* <DEDUP_REMOVED lines=22> */
.L_x_5786:
[----:B------:R-:W-:Y:S01]  /*08d0*/  PLOP3.LUT P0, PT, PT, PT, UP0, 0x80, 0x0 ;  /* 0x000000000000781c */ /* 0x000fe20003f0f008 */
[----:B------:R-:W-:Y:S01]  /*08e0*/  UMOV UR36, 0x1 ;  /* 0x0000000100247882 */ /* 0x000fe20000000000 */
[----:B------:R-:W-:Y:S01]  /*08f0*/  NOP ;  /* 0x0000000000007918 */ /* 0x000fe20000000000 */
[----:B------:R-:W-:Y:S01]  /*0900*/  USEL UR36, UR36, 0x2, !UP0 ;  /* 0x0000000224247887 */ /* 0x000fe2000c000000 */
[----:B------:R-:W-:Y:S01]  /*0910*/  ULDC.64 UR50, c[0x0][0x208] ;  /* 0x0000820000327ab9 */ /* 0x000fe20000000a00 */
[----:B-123--:R-:W-:Y:S08]  /*0920*/  BAR.SYNC.DEFER_BLOCKING 0x0 ;  /* 0x0000000000007b1d */ /* 0x00eff00000010000 */
[----:B------:R-:W-:Y:S05]  /*0930*/  @!P0 BRA `(.L_x_5787) ;  /* 0x0000009800ec8947 */ /* 0x000fea0003800000 */
.L_x_5788:
[----:B------:R-:W-:-:S08]  /*0940*/  NOP ;  /* 0x0000000000007918 */ /* 0x000fd00000000000 */
[----:B------:R-:W1:Y:S02]  /*0950*/  USETMAXREG.TRY_ALLOC.CTAPOOL UP0, 0xf0 ;  /* 0x000000f0000079c8 */ /* 0x000e640008000600 */
[----:B-1----:R-:W-:-:S13]  /*0960*/  PLOP3.LUT P0, PT, PT, PT, UP0, 0x80, 0x0 ;  /* 0x000000000000781c */ /* 0x002fda0003f0f008 */
[----:B------:R-:W-:Y:S05]  /*0970*/  @!P0 BRA `(.L_x_5788) ;  /* 0xfffffffc00f08947 */ /* 0x000fea000383ffff */
[----:B------:R-:W1:Y:S01]  /*0980*/  S2R R2, SR_TID.X ;  /* 0x0000000000027919 */ /* 0x000e620000002100 */
[----:B------:R-:W2:Y:S08]  /*0990*/  S2UR UR4, SR_CTAID.X ;  /* 0x00000000000479c3 */ /* 0x000eb00000002500 */
[----:B------:R-:W-:Y:S06]  /*09a0*/  BAR.ARV 0x4, 0x120 ;  /* 0x0104800000007b1d */ /* 0x000fec0000002000 */
[----:B-1----:R-:W-:-:S04]  /*09b0*/  LOP3.LUT R0, R2, 0xffffff80, RZ, 0xc0, !PT ;  /* 0xffffff8002007812 */ /* 0x002fc800078ec0ff */
[----:B------:R-:W-:Y:S02]  /*09c0*/  ISETP.NE.AND P0, PT, R0, 0x80, PT ;  /* 0x000000800000780c */ /* 0x000fe40003f05270 */
[----:B------:R-:W2:Y:S11]  /*09d0*/  LDC R0, c[0x0][0xda8] ;  /* 0x00036a00ff007b82 */ /* 0x000eb60000000800 */
[----:B------:R-:W-:Y:S06]  /*09e0*/  @!P0 BAR.ARV 0x8, 0xa0 ;  /* 0x0202800000008b1d */ /* 0x000fec0000002000 */
[----:B------:R-:W-:-:S13]  /*09f0*/  ISETP.GE.U32.AND P0, PT, R2, 0x100, PT ;  /* 0x000001000200780c */ /* 0x000fda0003f06070 */
[----:B------:R-:W-:Y:S06]  /*0a00*/  @P0 BAR.ARV 0xf, 0x100 ;  /* 0x03c4000000000b1d */ /* 0x000fec0000002000 */
[----:B--2---:R-:W-:-:S13]  /*0a10*/  ISETP.LE.AND P0, PT, R0, UR4, PT ;  /* 0x0000000400007c0c */ /* 0x004fda000bf03270 */
[----:B------:R-:W-:Y:S05]  /*0a20*/  @P0 EXIT ;  /* 0x000000000000094d */ /* 0x000fea0003800000 */
[----:B------:R-:W-:Y:S01]  /*0a30*/  IADD3 R191, R2, -0x80, RZ ;  /* 0xffffff8002bf7810 */ /* 0x000fe20007ffe0ff */
[----:B------:R-:W1:Y:S01]  /*0a40*/  S2UR UR5, SR_CgaCtaId ;  /* 0x00000000000579c3 */ /* 0x000e620000008800 */
[----:B------:R-:W-:Y:S01]  /*0a50*/  UMOV UR48, 0x400 ;  /* 0x0000040000307882 */ /* 0x000fe20000000000 */
[----:B------:R-:W-:Y:S01]  /*0a60*/  IMAD.MOV.U32 R22, RZ, RZ, 0x20 ;  /* 0x00000020ff167424 */ /* 0x000fe200078e00ff */
[----:B------:R-:W-:Y:S01]  /*0a70*/  SHF.R.S32.HI R0, RZ, 0x1f, R191 ;  /* 0x0000001fff007819 */ /* 0x000fe200000114bf */
[----:B------:R-:W-:Y:S01]  /*0a80*/  ULOP3.LUT UR47, UR36, 0x1, URZ, 0xfc, !UPT ;  /* 0x00000001242f7892 */ /* 0x000fe2000f8efc3f */
[----:B------:R-:W-:Y:S02]  /*0a90*/  ULDC.64 UR52, c[0x0][0x198] ;  /* 0x0000660000347ab9 */ /* 0x000fe40000000a00 */
[CC--:B------:R-:W-:Y:S01]  /*0aa0*/  LEA.HI R4, R0.reuse, R191.reuse, RZ, 0x4 ;  /* 0x000000bf00047211 */ /* 0x0c0fe200078f20ff */
[----:B------:R-:W-:Y:S01]  /*0ab0*/  UMOV UR37, URZ ;  /* 0x0000003f00257c82 */ /* 0x000fe20008000000 */
[-C--:B------:R-:W-:Y:S01]  /*0ac0*/  LEA.HI R2, R0, R191.reuse, RZ, 0x5 ;  /* 0x000000bf00027211 */ /* 0x080fe200078f28ff */
[----:B------:R-:W-:Y:S01]  /*0ad0*/  UMOV UR38, URZ ;  /* 0x0000003f00267c82 */ /* 0x000fe20008000000 */
[----:B------:R-:W-:Y:S01]  /*0ae0*/  LOP3.LUT R6, R4, 0xfffffff0, RZ, 0xc0, !PT ;  /* 0xfffffff004067812 */ /* 0x000fe200078ec0ff */
[----:B------:R-:W-:Y:S01]  /*0af0*/  UMOV UR39, URZ ;  /* 0x0000003f00277c82 */ /* 0x000fe20008000000 */
[----:B------:R-:W-:-:S02]  /*0b00*/  LEA.HI R3, R0, R191, RZ, 0x7 ;  /* 0x000000bf00037211 */ /* 0x000fc400078f38ff */
[--C-:B------:R-:W-:Y:S02]  /*0b10*/  SHF.R.S32.HI R189, RZ, 0x5, R2.reuse ;  /* 0x00000005ffbd7819 */ /* 0x100fe40000011402 */
[----:B------:R-:W-:Y:S02]  /*0b20*/  SHF.R.S32.HI R8, RZ, 0x1f, R2 ;  /* 0x0000001fff087819 */ /* 0x000fe40000011402 */
[----:B------:R-:W-:Y:S02]  /*0b30*/  IADD3 R9, R191, -R6, RZ ;  /* 0x80000006bf097210 */ /* 0x000fe40007ffe0ff */
[----:B------:R-:W-:Y:S02]  /*0b40*/  LOP3.LUT R2, R3, 0xffffff80, RZ, 0xc0, !PT ;  /* 0xffffff8003027812 */ /* 0x000fe400078ec0ff */
[----:B------:R-:W-:Y:S01]  /*0b50*/  LEA.HI R8, R8, R189, RZ, 0x2 ;  /* 0x000000bd08087211 */ /* 0x000fe200078f10ff */
[----:B-1----:R-:W-:Y:S01]  /*0b60*/  ULEA UR48, UR5, UR48, 0x18 ;  /* 0x0000003005307291 */ /* 0x002fe2000f8ec03f */
[----:B------:R-:W-:Y:S01]  /*0b70*/  SHF.R.S32.HI R6, RZ, 0x1f, R9 ;  /* 0x0000001fff067819 */ /* 0x000fe20000011409 */
[----:B------:R-:W-:Y:S01]  /*0b80*/  IMAD.IADD R2, R191, 0x1, -R2 ;  /* 0x00000001bf027824 */ /* 0x000fe200078e0a02 */
[----:B------:R-:W-:-:S02]  /*0b90*/  SHF.R.S32.HI R11, RZ, 0x4, R4 ;  /* 0x00000004ff0b7819 */ /* 0x000fc40000011404 */
[----:B------:R-:W-:Y:S02]  /*0ba0*/  LOP3.LUT R10, R8, 0x3ffffc, RZ, 0xc0, !PT ;  /* 0x003ffffc080a7812 */ /* 0x000fe400078ec0ff */
[----:B------:R-:W-:Y:S02]  /*0bb0*/  LEA.HI R8, R6, R9, RZ, 0x3 ;  /* 0x0000000906087211 */ /* 0x000fe400078f18ff */
[----:B------:R-:W-:Y:S02]  /*0bc0*/  LEA.HI R4, R4, R11, RZ, 0x1 ;  /* 0x0000000b04047211 */ /* 0x000fe400078f08ff */
[----:B------:R-:W-:Y:S02]  /*0bd0*/  SHF.R.S32.HI R5, RZ, 0x1f, R2 ;  /* 0x0000001fff057819 */ /* 0x000fe40000011402 */
[----:B------:R-:W-:Y:S02]  /*0be0*/  IADD3 R13, R189, -R10, RZ ;  /* 0x8000000abd0d7210 */ /* 0x000fe40007ffe0ff */
[----:B------:R-:W-:-:S02]  /*0bf0*/  LOP3.LUT R10, R8, 0xfffffff8, RZ, 0xc0, !PT ;  /* 0xfffffff8080a7812 */ /* 0x000fc400078ec0ff */
[----:B------:R-:W-:Y:S02]  /*0c00*/  SHF.R.S32.HI R188, RZ, 0x7, R3 ;  /* 0x00000007ffbc7819 */ /* 0x000fe40000011403 */
[----:B------:R-:W-:Y:S01]  /*0c10*/  LOP3.LUT R12, R4, 0x1ffffffe, RZ, 0xc0, !PT ;  /* 0x1ffffffe040c7812 */ /* 0x000fe200078ec0ff */
[----:B------:R-:W-:Y:S01]  /*0c20*/  IMAD.IADD R10, R9, 0x1, -R10 ;  /* 0x00000001090a7824 */ /* 0x000fe200078e0a0a */
[----:B------:R-:W-:Y:S01]  /*0c30*/  LEA.HI R4, R5, R2, RZ, 0x2 ;  /* 0x0000000205047211 */ /* 0x000fe200078f10ff */
[----:B------:R-:W-:Y:S01]  /*0c40*/  IMAD R14, R188, 0x100, R9 ;  /* 0x00000100bc0e7824 */ /* 0x000fe200078e0209 */
[----:B------:R-:W-:Y:S01]  /*0c50*/  SHF.L.U32 R8, R8, 0x6, RZ ;  /* 0x0000000608087819 */ /* 0x000fe200000006ff */
[----:B------:R-:W-:Y:S01]  /*0c60*/  IMAD.IADD R12, R11, 0x1, -R12 ;  /* 0x000000010b0c7824 */ /* 0x000fe200078e0a0c */
[----:B------:R-:W-:Y:S02]  /*0c70*/  LOP3.LUT R9, R4, 0x7ffffffc, RZ, 0xc0, !PT ;  /* 0x7ffffffc04097812 */ /* 0x000fe400078ec0ff */
[----:B------:R-:W-:-:S02]  /*0c80*/  SHF.R.S32.HI R6, RZ, 0x2, R4 ;  /* 0x00000002ff067819 */ /* 0x000fc40000011404 */
[----:B------:R-:W-:Y:S01]  /*0c90*/  SHF.R.S32.HI R7, RZ, 0x1f, R4 ;  /* 0x0000001fff077819 */ /* 0x000fe20000011404 */
[----:B------:R-:W-:Y:S01]  /*0ca0*/  IMAD.IADD R16, R2, 0x1, -R9 ;  /* 0x0000000102107824 */ /* 0x000fe200078e0a09 */
[----:B------:R-:W-:Y:S01]  /*0cb0*/  SHF.L.U32 R4, R10, 0x6, RZ ;  /* 0x000000060a047819 */ /* 0x000fe200000006ff */
[----:B------:R-:W-:Y:S01]  /*0cc0*/  IMAD.SHL.U32 R9, R12, 0x8, RZ ;  /* 0x000000080c097824 */ /* 0x000fe200078e00ff */
[----:B------:R-:W-:Y:S01]  /*0cd0*/  LEA R14, R13, R14, 0x4 ;  /* 0x0000000e0d0e7211 */ /* 0x000fe200078e20ff */
[----:B------:R-:W-:Y:S01]  /*0ce0*/  IMAD.SHL.U32 R16, R16, 0x2, RZ ;  /* 0x0000000210107824 */ /* 0x000fe200078e00ff */
[----:B------:R-:W-:Y:S02]  /*0cf0*/  LOP3.LUT R4, R4, 0x1c0, RZ, 0xc0, !PT ;  /* 0x000001c004047812 */ /* 0x000fe400078ec0ff */
[----:B------:R-:W-:Y:S01]  /*0d00*/  LOP3.LUT R8, R8, 0x7ffffe00, RZ, 0xc0, !PT ;  /* 0x7ffffe0008087812 */ /* 0x000fe200078ec0ff */
[--C-:B------:R-:W-:Y:S01]  /*0d10*/  IMAD.U32 R190, R14, 0x40, R9.reuse ;  /* 0x000000400ebe7824 */ /* 0x100fe200078e0009 */
[----:B------:R-:W-:-:S02]  /*0d20*/  LOP3.LUT R9, R4, 0x8, R9, 0xf8, !PT ;  /* 0x0000000804097812 */ /* 0x000fc400078ef809 */
[----:B------:R-:W-:Y:S01]  /*0d30*/  SHF.R.U32.HI R4, RZ, 0x3, R4 ;  /* 0x00000003ff047819 */ /* 0x000fe20000011604 */
[----:B------:R-:W-:Y:S01]  /*0d40*/  IMAD R8, R189, 0x400, R8 ;  /* 0x00000400bd087824 */ /* 0x000fe200078e0208 */
[----:B------:R-:W-:Y:S02]  /*0d50*/  R2P PR, R10, 0x6 ;  /* 0x000000060a007804 */ /* 0x000fe40000000000 */
[----:B------:R-:W-:Y:S02]  /*0d60*/  LOP3.LUT R9, R9, R4, RZ, 0x3c, !PT ;  /* 0x0000000409097212 */ /* 0x000fe400078e3cff */
[----:B------:R-:W-:Y:S02]  /*0d70*/  LEA.HI R3, R3, R188, RZ, 0x1 ;  /* 0x000000bc03037211 */ /* 0x000fe400078f08ff */
[----:B------:R-:W-:Y:S02]  /*0d80*/  IADD3 R8, R8, R9, RZ ;  /* 0x0000000908087210 */ /* 0x000fe40007ffe0ff */
[----:B------:R-:W-:-:S02]  /*0d90*/  LEA.HI R7, R7, R6, RZ, 0x3 ;  /* 0x0000000607077211 */ /* 0x000fc400078f18ff */
[----:B------:R-:W-:Y:S02]  /*0da0*/  LEA R18, R8, UR48, 0x1 ;  /* 0x0000003008127c11 */ /* 0x000fe4000f8e08ff */
[----:B------:R-:W-:Y:S02]  /*0db0*/  LEA.HI R0, R0, R191, RZ, 0x3 ;  /* 0x000000bf00007211 */ /* 0x000fe400078f18ff */
[----:B------:R-:W-:Y:S01]  /*0dc0*/  LOP3.LUT R3, R3, 0xfffffe, RZ, 0xc0, !PT ;  /* 0x00fffffe03037812 */ /* 0x000fe200078ec0ff */
[----:B------:R-:W-:Y:S01]  /*0dd0*/  VIADD R23, R18, 0x26800 ;  /* 0x0002680012177836 */ /* 0x000fe20000000000 */
[----:B------:R-:W-:Y:S02]  /*0de0*/  LOP3.LUT R7, R7, 0xfffffff8, RZ, 0xc0, !PT ;  /* 0xfffffff807077812 */ /* 0x000fe400078ec0ff */
[----:B------:R-:W-:Y:S01]  /*0df0*/  LEA.HI R5, R5, R2, RZ, 0x5 ;  /* 0x0000000205057211 */ /* 0x000fe200078f28ff */
[----:B------:R-:W-:Y:S01]  /*0e00*/  IMAD.IADD R3, R188, 0x1, -R3 ;  /* 0x00000001bc037824 */ /* 0x000fe200078e0a03 */
[----:B------:R-:W-:-:S02]  /*0e10*/  LOP3.LUT R4, R0, 0x1ffffff8, RZ, 0xc0, !PT ;  /* 0x1ffffff800047812 */ /* 0x000fc400078ec0ff */
[----:B------:R-:W-:Y:S01]  /*0e20*/  IADD3 R19, R18, 0x26840, RZ ;  /* 0x0002684012137810 */ /* 0x000fe20007ffe0ff */
[----:B------:R-:W-:Y:S01]  /*0e30*/  @P2 VIADD R19, R23, 0xffffffc0 ;  /* 0xffffffc017132836 */ /* 0x000fe20000000000 */
[----:B------:R-:W-:Y:S02]  /*0e40*/  SEL R22, R22, 0xffffffe0, !P1 ;  /* 0xffffffe016167807 */ /* 0x000fe40004800000 */
[----:B------:R-:W-:Y:S02]  /*0e50*/  IADD3 R7, R6, -R7, RZ ;  /* 0x8000000706077210 */ /* 0x000fe40007ffe0ff */
[----:B------:R-:W-:Y:S02]  /*0e60*/  SHF.R.S32.HI R2, RZ, 0x5, R5 ;  /* 0x00000005ff027819 */ /* 0x000fe40000011405 */
[----:B------:R-:W-:Y:S02]  /*0e70*/  IADD3 R4, R191, -R4, RZ ;  /* 0x80000004bf047210 */ /* 0x000fe40007ffe0ff */
[----:B------:R-:W-:Y:S01]  /*0e80*/  IADD3 R23, R23, R22, RZ ;  /* 0x0000001617177210 */ /* 0x000fe20007ffe0ff */
[----:B------:R-:W-:Y:S01]  /*0e90*/  IMAD.IADD R22, R22, 0x1, R19 ;  /* 0x0000000116167824 */ /* 0x000fe200078e0213 */
[----:B------:R-:W-:-:S02]  /*0ea0*/  LEA R2, R2, R7, 0x4 ;  /* 0x0000000702027211 */ /* 0x000fc400078e20ff */
[----:B------:R-:W-:Y:S02]  /*0eb0*/  SHF.R.S32.HI R186, RZ, 0x3, R0 ;  /* 0x00000003ffba7819 */ /* 0x000fe40000011400 */
[----:B------:R-:W-:Y:S02]  /*0ec0*/  SHF.L.U32 R184, R4, 0x3, RZ ;  /* 0x0000000304b87819 */ /* 0x000fe400000006ff */
[----:B------:R-:W-:-:S07]  /*0ed0*/  SHF.L.U32 R17, R3, 0x8, RZ ;  /* 0x0000000803117819 */ /* 0x000fce00000006ff */
.L_x_5841:
        /* <DEDUP_REMOVED lines=20> */
.L_x_5789:
[----:B------:R-:W-:Y:S01]  /*1020*/  ULDC UR6, c[0x0][0xdc4] ;  /* 0x0003710000067ab9 */ /* 0x000fe20000000800 */
[----:B------:R-:W-:Y:S01]  /*1030*/  UMOV UR40, UR7 ;  /* 0x0000000700287c82 */ /* 0x000fe20008000000 */
[----:B------:R-:W-:-:S11]  /*1040*/  UISETP.NE.AND UP0, UPT, UR6, 0x1, UPT ;  /* 0x000000010600788c */ /* 0x000fd6000bf05270 */
[----:B------:R-:W-:Y:S02]  /*1050*/  @UP0 ULDC.64 UR10, c[0x0][0xdc8] ;  /* 0x00037200000a0ab9 */ /* 0x000fe40000000a00 */
[----:B------:R-:W-:-:S04]  /*1060*/  UIMAD.WIDE.U32 UR4, UR7, UR10, URZ ;  /* 0x0000000a070472a5 */ /* 0x000fc8000f8e003f */
[----:B------:R-:W-:-:S04]  /*1070*/  @UP0 USHF.R.U32.HI UR40, URZ, UR11, UR5 ;  /* 0x0000000b3f280299 */ /* 0x000fc80008011605 */
[----:B------:R-:W-:-:S12]  /*1080*/  UIMAD UR4, UR40, UR6, URZ ;  /* 0x00000006280472a4 */ /* 0x000fd8000f8e023f */
.L_x_5790:
[----:B------:R-:W-:Y:S01]  /*1090*/  ULOP3.LUT UR5, URZ, UR40, URZ, 0x33, !UPT ;  /* 0x000000283f057292 */ /* 0x000fe2000f8e333f */
[----:B------:R-:W-:Y:S01]  /*10a0*/  CS2R R154, SRZ ;  /* 0x00000000009a7805 */ /* 0x000fe2000001ff00 */
        /* <DEDUP_REMOVED lines=10> */
[----:B------:R-:W-:Y:S01]  /*1150*/  UIADD3 UR4, UR7, -UR4, URZ ;  /* 0x8000000407047290 */ /* 0x000fe2000fffe03f */
[----:B------:R-:W-:Y:S01]  /*1160*/  CS2R R144, SRZ ;  /* 0x0000000000907805 */ /* 0x000fe2000001ff00 */
[----:B------:R-:W-:Y:S01]  /*1170*/  ULDC UR43, c[0x0][0xdb8] ;  /* 0x00036e00002b7ab9 */ /* 0x000fe20000000800 */
[----:B------:R-:W-:Y:S01]  /*1180*/  ULDC UR49, c[0x0][0x404] ;  /* 0x0001010000317ab9 */ /* 0x000fe20000000800 */
[----:B------:R-:W-:Y:S01]  /*1190*/  ULDC UR7, c[0x0][0x288] ;  /* 0x0000a20000077ab9 */ /* 0x000fe20000000800 */
[----:B------:R-:W-:Y:S01]  /*11a0*/  UISETP.NE.AND UP1, UPT, UR43, 0x1, UPT ;  /* 0x000000012b00788c */ /* 0x000fe2000bf25270 */
        /* <DEDUP_REMOVED lines=13> */
[----:B------:R-:W-:Y:S01]  /*1280*/  UISETP.NE.AND UP2, UPT, UR46, 0x1, UPT ;  /* 0x000000012e00788c */ /* 0x000fe2000bf45270 */
[----:B------:R-:W-:Y:S01]  /*1290*/  CS2R R130, SRZ ;  /* 0x0000000000827805 */ /* 0x000fe2000001ff00 */
[----:B------:R-:W-:Y:S01]  /*12a0*/  USHF.R.S32.HI UR7, URZ, 0x1f, UR6 ;  /* 0x0000001f3f077899 */ /* 0x000fe20008011406 */
[----:B------:R-:W-:Y:S01]  /*12b0*/  CS2R R128, SRZ ;  /* 0x0000000000807805 */ /* 0x000fe2000001ff00 */
[----:B------:R-:W-:Y:S01]  /*12c0*/  USHF.R.S32.HI UR9, URZ, 0x1f, UR8 ;  /* 0x0000001f3f097899 */ /* 0x000fe20008011408 */
[----:B------:R-:W-:Y:S01]  /*12d0*/  CS2R R126, SRZ ;  /* 0x00000000007e7805 */ /* 0x000fe2000001ff00 */
[----:B------:R-:W-:Y:S01]  /*12e0*/  @UP1 ULDC UR4, c[0x0][0xdbc] ;  /* 0x00036f0000041ab9 */ /* 0x000fe20000000800 */
[----:B------:R-:W-:Y:S01]  /*12f0*/  ULEA.HI UR7, UR7, UR6, URZ, 0x6 ;  /* 0x0000000607077291 */ /* 0x000fe2000f8f303f */
[----:B------:R-:W-:Y:S01]  /*1300*/  PLOP3.LUT P0, PT, PT, PT, UP2, 0x80, 0x0 ;  /* 0x000000000000781c */ /* 0x000fe20003f0f028 */
[----:B------:R-:W-:Y:S01]  /*1310*/  UIMAD.WIDE.U32 UR4, UR10, UR4, URZ ;  /* 0x000000040a0472a5 */ /* 0x000fe2000f8e003f */
[----:B------:R-:W-:Y:S01]  /*1320*/  CS2R R124, SRZ ;  /* 0x00000000007c7805 */ /* 0x000fe2000001ff00 */
[----:B------:R-:W-:Y:S01]  /*1330*/  ULEA.HI UR9, UR9, UR8, URZ, 0x6 ;  /* 0x0000000809097291 */ /* 0x000fe2000f8f303f */
[----:B------:R-:W-:Y:S01]  /*1340*/  CS2R R122, SRZ ;  /* 0x00000000007a7805 */ /* 0x000fe2000001ff00 */
[----:B------:R-:W-:Y:S01]  /*1350*/  @UP1 ULDC UR11, c[0x0][0xdc0] ;  /* 0x00037000000b1ab9 */ /* 0x000fe20000000800 */
[----:B------:R-:W-:Y:S01]  /*1360*/  UMOV UR44, UR10 ;  /* 0x0000000a002c7c82 */ /* 0x000fe20008000000 */
[----:B------:R-:W-:Y:S01]  /*1370*/  @UP1 USHF.R.U32.HI UR44, URZ, UR11, UR5 ;  /* 0x0000000b3f2c1299 */ /* 0x000fe20008011605 */
[----:B------:R-:W-:Y:S01]  /*1380*/  CS2R R120, SRZ ;  /* 0x0000000000787805 */ /* 0x000fe2000001ff00 */
[----:B------:R-:W-:Y:S01]  /*1390*/  USHF.R.S32.HI UR7, URZ, 0x6, UR7 ;  /* 0x000000063f077899 */ /* 0x000fe20008011407 */
[----:B------:R-:W-:Y:S01]  /*13a0*/  CS2R R118, SRZ ;  /* 0x0000000000767805 */ /* 0x000fe2000001ff00 */
[----:B------:R-:W-:Y:S01]  /*13b0*/  USHF.R.S32.HI UR9, URZ, 0x6, UR9 ;  /* 0x000000063f097899 */ /* 0x000fe20008011409 */
[----:B------:R-:W-:Y:S01]  /*13c0*/  CS2R R116, SRZ ;  /* 0x0000000000747805 */ /* 0x000fe2000001ff00 */
[----:B------:R-:W-:Y:S01]  /*13d0*/  UIADD3 UR4, -UR44, URZ, URZ ;  /* 0x0000003f2c047290 */ /* 0x000fe2000fffe13f */
[----:B------:R-:W-:Y:S01]  /*13e0*/  CS2R R170, SRZ ;  /* 0x0000000000aa7805 */ /* 0x000fe2000001ff00 */
[----:B------:R-:W-:Y:S01]  /*13f0*/  UISETP.LT.AND UP0, UPT, UR7, UR9, UPT ;  /* 0x000000090700728c */ /* 0x000fe2000bf01270 */
[----:B------:R-:W-:Y:S01]  /*1400*/  CS2R R112, SRZ ;  /* 0x0000000000707805 */ /* 0x000fe2000001ff00 */
[----:B------:R-:W-:Y:S01]  /*1410*/  UIMAD UR43, UR43, UR4, UR10 ;  /* 0x000000042b2b72a4 */ /* 0x000fe2000f8e020a */
[----:B------:R-:W-:Y:S01]  /*1420*/  CS2R R168, SRZ ;  /* 0x0000000000a87805 */ /* 0x000fe2000001ff00 */
[----:B------:R-:W-:Y:S01]  /*1430*/  USEL UR45, UR7, UR9, UP0 ;  /* 0x00000009072d7287 */ /* 0x000fe20008000000 */
        /* <DEDUP_REMOVED lines=42> */
[----:B------:R-:W-:Y:S06]  /*16e0*/  @!P0 BRA `(.L_x_5791) ;  /* 0x00000018005c8947 */ /* 0x000fec0003800000 */
[----:B------:R-:W-:Y:S01]  /*16f0*/  UISETP.GE.AND UP0, UPT, UR45, 0x1, UPT ;  /* 0x000000012d00788c */ /* 0x000fe2000bf06270 */
[----:B------:R-:W-:-:S05]  /*1700*/  PLOP3.LUT P0, PT, PT, PT, PT, 0x80, 0x0 ;  /* 0x000000000000781c */ /* 0x000fca0003f0f070 */
[----:B------:R-:W-:-:S13]  /*1710*/  PLOP3.LUT P1, PT, PT, PT, UP0, 0x80, 0x0 ;  /* 0x000000000000781c */ /* 0x000fda0003f2f008 */
[----:B------:R-:W-:Y:S05]  /*1720*/  @!P1 BRA `(.L_x_5792) ;  /* 0x0000007000cc9947 */ /* 0x000fea0003800000 */
        /* <DEDUP_REMOVED lines=14> */
.L_x_5793:
[----:B------:R-:W-:Y:S01]  /*1810*/  ULEA UR16, UR39, UR48, 0x3 ;  /* 0x0000003027107291 */ /* 0x000fe2000f8e183f */
[----:B------:R-:W-:-:S04]  /*1820*/  MOV R0, UR38 ;  /* 0x0000002600007c02 */ /* 0x000fc80008000f00 */
[----:B------:R-:W-:-:S04]  /*1830*/  SHF.L.U32 R0, R0, 0x1f, RZ ;  /* 0x0000001f00007819 */ /* 0x000fc800000006ff */
[----:B------:R-:W1:Y:S02]  /*1840*/  SYNCS.PHASECHK.TRANS64.TRYWAIT P0, [UR16+0x28c50], R0 ;  /* 0x028c5000ff0075a7 */ /* 0x000e640008000150 */
[----:B-1----:R-:W-:Y:S05]  /*1850*/  @!P0 BRA `(.L_x_5794) ;  /* 0x000000bc00708947 */ /* 0x002fea0003800000 */
.L_x_5900:
[----:B------:R-:W-:Y:S01]  /*1860*/  BAR.SYNC.DEFER_BLOCKING 0xe, 0x100 ;  /* 0x0384000000007b1d */ /* 0x000fe20000010000 */
[----:B------:R-:W-:Y:S01]  /*1870*/  UIADD3 UR4, UR48, 0x26800, URZ ;  /* 0x0002680030047890 */ /* 0x000fe2000fffe03f */
[----:B-1----:R-:W-:Y:S01]  /*1880*/  IMAD.U32 R0, RZ, RZ, UR16 ;  /* 0x00000010ff007e24 */ /* 0x002fe2000f8e00ff */
        /* <DEDUP_REMOVED lines=46> */
.L_x_5800:
[----:B------:R-:W-:Y:S01]  /*1b70*/  BAR.SYNC.DEFER_BLOCKING 0xe, 0x100 ;  /* 0x0384000000007b1d */ /* 0x000fe20000010000 */
[----:B-1----:R-:W-:Y:S01]  /*1b80*/  MOV R3, UR39 ;  /* 0x0000002700037c02 */ /* 0x002fe20008000f00 */
[----:B------:R-:W-:Y:S01]  /*1b90*/  UISETP.NE.AND UP1, UPT, UR47, 0x3, UPT ;  /* 0x000000032f00788c */ /* 0x000fe2000bf25270 */
[C---:B------:R-:W-:Y:S01]  /*1ba0*/  ISETP.GT.AND P1, PT, R0.reuse, RZ, PT ;  /* 0x000000ff0000720c */ /* 0x040fe20003f24270 */
[----:B------:R-:W-:Y:S01]  /*1bb0*/  UIADD3 UR39, UR39, 0x1, URZ ;  /* 0x0000000127277890 */ /* 0x000fe2000fffe03f */
[----:B------:R-:W-:Y:S01]  /*1bc0*/  IADD3 R0, R0, -0x1, RZ ;  /* 0xffffffff00007810 */ /* 0x000fe20007ffe0ff */
[----:B------:R-:W-:Y:S02]  /*1bd0*/  IMAD R3, R3, 0x40, R2 ;  /* 0x0000004003037824 */ /* 0x000fe400078e0202 */
[----:B------:R-:W-:Y:S01]  /*1be0*/  PLOP3.LUT P2, PT, PT, PT, UP1, 0x80, 0x0 ;  /* 0x000000000000781c */ /* 0x000fe20003f4f018 */
[----:B------:R-:W-:Y:S02]  /*1bf0*/  UISETP.NE.AND UP0, UPT, UR39, 0x2, UPT ;  /* 0x000000022700788c */ /* 0x000fe4000bf05270 */
[----:B------:R-:W-:-:S02]  /*1c00*/  LEA R3, R3, UR48, 0x2 ;  /* 0x0000003003037c11 */ /* 0x000fc4000f8e10ff */
        /* <DEDUP_REMOVED lines=135> */
.L_x_5796:
[----:B------:R-:W-:Y:S01]  /*2480*/  ULEA UR6, UR39, UR48, 0x3 ;  /* 0x0000003027067291 */ /* 0x000fe2000f8e183f */
[----:B------:R-:W-:-:S05]  /*2490*/  IMAD.U32 R3, RZ, RZ, UR38 ;  /* 0x00000026ff037e24 */ /* 0x000fca000f8e00ff */
[----:B------:R-:W-:-:S04]  /*24a0*/  SHF.L.U32 R3, R3, 0x1f, RZ ;  /* 0x0000001f03037819 */ /* 0x000fc800000006ff */
[----:B------:R1:W2:Y:S01]  /*24b0*/  SYNCS.PHASECHK.TRANS64.TRYWAIT P0, [UR6+0x28c50], R3 ;  /* 0x028c5003ff0075a7 */ /* 0x0002a20008000146 */
[----:B------:R-:W-:Y:S05]  /*24c0*/  @!P2 BRA `(.L_x_5797) ;  /* 0x000000000004a947 */ /* 0x000fea0003800000 */
[----:B------:R-:W-:Y:S01]  /*24d0*/  BPT.TRAP 0x1 ;  /* 0x000000040000795c */ /* 0x000fe20000300000 */
.L_x_5797:
[----:B--2---:R-:W-:Y:S05]  /*24e0*/  @P0 BRA `(.L_x_5798) ;  /* 0x0000000000080947 */ /* 0x004fea0003800000 */
[----:B------:R-:W2:Y:S02]  /*24f0*/  SYNCS.PHASECHK.TRANS64.TRYWAIT P0, [UR6+0x28c50], R3 ;  /* 0x028c5003ff0075a7 */ /* 0x000ea40008000146 */
[----:B--2---:R-:W-:Y:S05]  /*2500*/  @!P0 BRA `(.L_x_5799) ;  /* 0x000000b0005c8947 */ /* 0x004fea0003800000 */
.L_x_5798:
        /* <DEDUP_REMOVED lines=37> */
.L_x_5795:
[----:B------:R-:W-:Y:S01]  /*2760*/  BAR.SYNC.DEFER_BLOCKING 0xe, 0x100 ;  /* 0x0384000000007b1d */ /* 0x000fe20000010000 */
[----:B-1----:R-:W-:Y:S01]  /*2770*/  MOV R3, UR39 ;  /* 0x0000002700037c02 */ /* 0x002fe20008000f00 */
[----:B------:R-:W-:Y:S01]  /*2780*/  UIADD3 UR39, UR39, 0x1, URZ ;  /* 0x0000000127277890 */ /* 0x000fe2000fffe03f */
[----:B------:R-:W-:Y:S01]  /*2790*/  PLOP3.LUT P0, PT, PT, PT, PT, 0x8, 0x0 ;  /* 0x000000000000781c */ /* 0x000fe20003f0e170 */
[----:B------:R-:W-:Y:S01]  /*27a0*/  IMAD.MOV.U32 R155, RZ, RZ, RZ ;  /* 0x000000ffff9b7224 */ /* 0x000fe200078e00ff */
[----:B------:R-:W-:Y:S01]  /*27b0*/  MOV R156, RZ ;  /* 0x000000ff009c7202 */ /* 0x000fe20000000f00 */
[----:B------:R-:W-:Y:S01]  /*27c0*/  IMAD R0, R3, 0x40, R2 ;  /* 0x0000004003007824 */ /* 0x000fe200078e0202 */
[----:B------:R-:W-:-:S04]  /*27d0*/  UISETP.NE.AND UP0, UPT, UR39, 0x2, UPT ;  /* 0x000000022700788c */ /* 0x000fc8000bf05270 */
        /* <DEDUP_REMOVED lines=136> */
.L_x_5791:
[----:B------:R-:W-:Y:S01]  /*3060*/  UISETP.GE.AND UP0, UPT, UR45, 0x1, UPT ;  /* 0x000000012d00788c */ /* 0x000fe2000bf06270 */
[----:B------:R-:W-:-:S05]  /*3070*/  PLOP3.LUT P0, PT, PT, PT, PT, 0x80, 0x0 ;  /* 0x000000000000781c */ /* 0x000fca0003f0f070 */
[----:B------:R-:W-:-:S13]  /*3080*/  PLOP3.LUT P1, PT, PT, PT, UP0, 0x80, 0x0 ;  /* 0x000000000000781c */ /* 0x000fda0003f2f008 */
[----:B------:R-:W-:Y:S05]  /*3090*/  @!P1 BRA `(.L_x_5792) ;  /* 0x0000005800709947 */ /* 0x000fea0003800000 */
        /* <DEDUP_REMOVED lines=18> */
[----:B------:R1:W2:Y:S01]  /*31c0*/  LDC.64 R14, c[0x4][R0] ;  /* 0x01000000000e7b82 */ /* 0x0002a20000000a00 */
[----:B------:R-:W-:Y:S01]  /*31d0*/  IMAD.U32 R5, RZ, RZ, UR5 ;  /* 0x00000005ff057e24 */ /* 0x000fe2000f8e00ff */
[----:B------:R-:W-:Y:S01]  /*31e0*/  ULDC.64 UR4, c[0x4][0x110] ;  /* 0x0100440000047ab9 */ /* 0x000fe20000000a00 */
[----:B------:R-:W-:Y:S01]  /*31f0*/  MOV R10, UR6 ;  /* 0x00000006000a7c02 */ /* 0x000fe20008000f00 */
[----:B------:R-:W-:Y:S01]  /*3200*/  IMAD.U32 R7, RZ, RZ, UR5 ;  /* 0x00000005ff077e24 */ /* 0x000fe2000f8e00ff */
[----:B------:R-:W-:Y:S01]  /*3210*/  MOV R6, UR4 ;  /* 0x0000000400067c02 */ /* 0x000fe20008000f00 */
[----:B------:R-:W-:Y:S01]  /*3220*/  IMAD.U32 R11, RZ, RZ, UR7 ;  /* 0x00000007ff0b7e24 */ /* 0x000fe2000f8e00ff */
[----:B------:R-:W-:Y:S01]  /*3230*/  MOV R8, 0x70 ;  /* 0x0000007000087802 */ /* 0x000fe20000000f00 */
[----:B------:R-:W-:Y:S01]  /*3240*/  IMAD.MOV.U32 R12, RZ, RZ, 0x1 ;  /* 0x00000001ff0c7424 */ /* 0x000fe200078e00ff */
[----:B-1----:R-:W-:-:S07]  /*3250*/  MOV R13, RZ ;  /* 0x000000ff000d7202 */ /* 0x002fce0000000f00 */
[----:B------:R-:W-:-:S07]  /*3260*/  LEPC R20, `(.L_x_5801) ;  /* 0x000000001014794e */ /* 0x000fce0000000000 */
[----:B--2---:R-:W-:Y:S05]  /*3270*/  CALL.ABS.NOINC R14 ;  /* 0x000000000e007343 */ /* 0x004fea0003c00000 */
.L_x_5801:
        /* <DEDUP_REMOVED lines=9> */
.L_x_5901:
[----:B------:R-:W-:Y:S05]  /*3310*/  @!P0 BRA `(.L_x_5803) ;  /* 0x0000000000048947 */ /* 0x000fea0003800000 */
[----:B------:R-:W-:Y:S01]  /*3320*/  BPT.TRAP 0x1 ;  /* 0x000000040000795c */ /* 0x000fe20000300000 */
.L_x_5803:
[----:B------:R-:W-:Y:S01]  /*3330*/  IMAD.U32 R7, RZ, RZ, UR39 ;  /* 0x00000027ff077e24 */ /* 0x000fe2000f8e00ff */
[----:B------:R-:W-:-:S04]  /*3340*/  MOV R8, UR38 ;  /* 0x0000002600087c02 */ /* 0x000fc80008000f00 */
[----:B------:R-:W-:Y:S02]  /*3350*/  LEA R7, R7, UR48, 0x3 ;  /* 0x0000003007077c11 */ /* 0x000fe4000f8e18ff */
[----:B------:R-:W-:-:S04]  /*3360*/  SHF.L.U32 R8, R8, 0x1f, RZ ;  /* 0x0000001f08087819 */ /* 0x000fc800000006ff */
[----:B------:R2:W3:Y:S01]  /*3370*/  SYNCS.PHASECHK.TRANS64.TRYWAIT P1, [R7+URZ+0x28c30], R8 ;  /* 0x028c3008070075a7 */ /* 0x0004e2000802017f */
[----:B------:R-:W-:Y:S05]  /*3380*/  @!P0 BRA `(.L_x_5804) ;  /* 0x0000000000048947 */ /* 0x000fea0003800000 */
[----:B------:R-:W-:Y:S01]  /*3390*/  BPT.TRAP 0x1 ;  /* 0x000000040000795c */ /* 0x000fe20000300000 */
.L_x_5804:
[----:B---3--:R-:W-:Y:S05]  /*33a0*/  @P1 BRA `(.L_x_5805) ;  /* 0x0000000000081947 */ /* 0x008fea0003800000 */
[----:B------:R-:W3:Y:S02]  /*33b0*/  SYNCS.PHASECHK.TRANS64.TRYWAIT P1, [R7+URZ+0x28c30], R8 ;  /* 0x028c3008070075a7 */ /* 0x000ee4000802017f */
[----:B---3--:R-:W-:Y:S05]  /*33c0*/  @!P1 BRA `(.L_x_5806) ;  /* 0x000000a000dc9947 */ /* 0x008fea0003800000 */
.L_x_5805:
[----:B-1----:R-:W1:Y:S01]  /*33d0*/  S2R R0, SR_TID.X ;  /* 0x0000000000007919 */ /* 0x002e620000002100 */
[----:B------:R-:W-:-:S04]  /*33e0*/  UIADD3 UR4, UR48, 0x22400, URZ ;  /* 0x0002240030047890 */ /* 0x000fc8000fffe03f */
[----:B------:R-:W-:-:S04]  /*33f0*/  USHF.R.U32.HI UR4, URZ, 0x4, UR4 ;  /* 0x000000043f047899 */ /* 0x000fc80008011604 */
[----:B------:R-:W-:Y:S01]  /*3400*/  ULOP3.LUT UR4, UR4, 0x3fff, URZ, 0xc0, !UPT ;  /* 0x00003fff04047892 */ /* 0x000fe2000f8ec03f */
[----:B-1----:R-:W-:-:S05]  /*3410*/  LOP3.LUT R3, R0, 0x7f, RZ, 0xc0, !PT ;  /* 0x0000007f00037812 */ /* 0x002fca00078ec0ff */
[----:B------:R-:W-:Y:S01]  /*3420*/  IMAD.U32 R0, RZ, RZ, UR4 ;  /* 0x00000004ff007e24 */ /* 0x000fe2000f8e00ff */
[----:B------:R-:W-:Y:S05]  /*3430*/  WARPSYNC.ALL ;  /* 0x0000000000007948 */ /* 0x000fea0003800000 */
[----:B------:R-:W-:Y:S02]  /*3440*/  ISETP.NE.AND P1, PT, R3, RZ, PT ;  /* 0x000000ff0300720c */ /* 0x000fe40003f25270 */
[----:B------:R-:W-:-:S04]  /*3450*/  LOP3.LUT R0, R0, 0x10000, RZ, 0xfc, !PT ;  /* 0x0001000000007812 */ /* 0x000fc800078efcff */
[----:B------:R-:W-:Y:S01]  /*3460*/  R2UR UR18, R0 ;  /* 0x00000000001272ca */ /* 0x000fe200000e0000 */
[----:B------:R-:W-:Y:S01]  /*3470*/  UIADD3 UR4, UR48, 0x20400, URZ ;  /* 0x0002040030047890 */ /* 0x000fe2000fffe03f */
[----:B------:R-:W-:Y:S01]  /*3480*/  WARPGROUP.ARRIVE ;  /* 0x00000000000079c5 */ /* 0x000fe20000000000 */
[----:B------:R-:W-:Y:S01]  /*3490*/  UMOV UR19, 0x40000040 ;  /* 0x4000004000137882 */ /* 0x000fe20000000000 */
[----:B------:R-:W-:Y:S01]  /*34a0*/  UMOV UR17, 0x40000040 ;  /* 0x4000004000117882 */ /* 0x000fe20000000000 */
[----:B------:R-:W-:Y:S01]  /*34b0*/  USHF.R.U32.HI UR4, URZ, 0x4, UR4 ;  /* 0x000000043f047899 */ /* 0x000fe20008011604 */
[----:B------:R-:W-:Y:S01]  /*34c0*/  VIADD R5, R2, UR42 ;  /* 0x0000002a02057c36 */ /* 0x000fe20008000000 */
[----:B------:R-:W-:Y:S01]  /*34d0*/  UMOV UR7, 0x40000040 ;  /* 0x4000004000077882 */ /* 0x000fe20000000000 */
[----:B------:R-:W-:Y:S01]  /*34e0*/  UMOV UR5, 0x40000040 ;  /* 0x4000004000057882 */ /* 0x000fe20000000000 */
        /* <DEDUP_REMOVED lines=16> */
[----:B------:R-:W-:Y:S01]  /*35f0*/  HGMMA.64x64x16.F32 R24, gdesc[UR4], R24, gsb0 ;  /* 0x00e00000041879f0 */ /* 0x000fe20008000818 */
[----:B------:R-:W-:Y:S02]  /*3600*/  UMOV UR6, 0xffffffc0 ;  /* 0xffffffc000067882 */ /* 0x000fe40000000000 */
[----:B------:R-:W-:-:S04]  /*3610*/  UIMAD UR6, UR45, UR6, 0x40 ;  /* 0x000000402d0674a4 */ /* 0x000fc8000f8e0206 */
[----:B------:R-:W-:Y:S01]  /*3620*/  UIADD3 UR7, UR6, 0x1, URZ ;  /* 0x0000000106077890 */ /* 0x000fe2000fffe03f */
[----:B------:R-:W-:Y:S02]  /*3630*/  WARPGROUP.DEPBAR.LE gsb0, 0x0 ;  /* 0x00008000000079c5 */ /* 0x000fe40000010000 */
[----:B------:R-:W-:-:S06]  /*3640*/  WARPGROUP.ARRIVE ;  /* 0x00000000000079c5 */ /* 0x000fcc0000000000 */
[----:B------:R-:W-:Y:S01]  /*3650*/  HGMMA.64x64x16.F32 R24, gdesc[UR8], R24, gsb0 ;  /* 0x00e00000081879f0 */ /* 0x000fe20008000818 */
[----:B------:R-:W-:Y:S02]  /*3660*/  ULDC UR10, c[0x0][0x988] ;  /* 0x00026200000a7ab9 */ /* 0x000fe40000000800 */
[----:B------:R-:W-:Y:S02]  /*3670*/  WARPGROUP.DEPBAR.LE gsb0, 0x0 ;  /* 0x00008000000079c5 */ /* 0x000fe40000010000 */
[----:B------:R-:W-:-:S06]  /*3680*/  WARPGROUP.ARRIVE ;  /* 0x00000000000079c5 */ /* 0x000fcc0000000000 */
[----:B------:R-:W-:Y:S01]  /*3690*/  HGMMA.64x64x16.F32 R24, gdesc[UR12], R24, gsb0 ;  /* 0x00e000000c1879f0 */ /* 0x000fe20008000818 */
[----:B------:R-:W-:Y:S01]  /*36a0*/  ULDC UR14, c[0x0][0x2e0] ;  /* 0x0000b800000e7ab9 */ /* 0x000fe20000000800 */
[----:B------:R-:W-:Y:S01]  /*36b0*/  ULDC UR15, c[0x0][0x288] ;  /* 0x0000a200000f7ab9 */ /* 0x000fe20000000800 */
[----:B------:R-:W-:Y:S01]  /*36c0*/  UIMAD UR7, UR49, UR14, UR7 ;  /* 0x0000000e310772a4 */ /* 0x000fe2000f8e0207 */
[----:B------:R-:W-:Y:S01]  /*36d0*/  MOV R3, UR15 ;  /* 0x0000000f00037c02 */ /* 0x000fe20008000f00 */
[----:B------:R-:W-:-:S04]  /*36e0*/  UIMAD UR6, UR49, UR14, UR6 ;  /* 0x0000000e310672a4 */ /* 0x000fc8000f8e0206 */
[----:B------:R-:W-:Y:S02]  /*36f0*/  IADD3 R4, -R3, UR7, -R16 ;  /* 0x0000000703047c10 */ /* 0x000fe4000fffe910 */
[----:B------:R-:W-:Y:S02]  /*3700*/  IADD3 R3, -R16, UR6, RZ ;  /* 0x0000000610037c10 */ /* 0x000fe4000fffe1ff */
[----:B------:R-:W-:-:S04]  /*3710*/  IADD3 R6, R4, 0x8, R5 ;  /* 0x0000000804067810 */ /* 0x000fc80007ffe005 */
[----:B------:R-:W-:Y:S02]  /*3720*/  VIMNMX R6, R3, R6, PT ;  /* 0x0000000603067248 */ /* 0x000fe40003fe0100 */
[----:B------:R-:W-:Y:S02]  /*3730*/  VIADDMNMX R3, R5, R4, R3, PT ;  /* 0x0000000405037246 */ /* 0x000fe40003800103 */
[C---:B------:R-:W-:Y:S02]  /*3740*/  ISETP.GT.AND P2, PT, R6.reuse, RZ, PT ;  /* 0x000000ff0600720c */ /* 0x040fe40003f44270 */
[C---:B------:R-:W-:Y:S02]  /*3750*/  ISETP.GT.AND P3, PT, R6.reuse, 0x1, PT ;  /* 0x000000010600780c */ /* 0x040fe40003f64270 */
[----:B------:R-:W-:Y:S01]  /*3760*/  ISETP.GT.AND P4, PT, R6, 0x8, PT ;  /* 0x000000080600780c */ /* 0x000fe20003f84270 */
[----:B------:R-:W-:Y:S02]  /*3770*/  WARPGROUP.DEPBAR.LE gsb0, 0x0 ;  /* 0x00008000000079c5 */ /* 0x000fe40000010000 */
[----:B------:R-:W-:-:S02]  /*3780*/  FSEL R26, R26, -INF , P2 ;  /* 0xff8000001a1a7808 */ /* 0x000fc40001000000 */
[----:B------:R-:W-:Y:S02]  /*3790*/  FSEL R27, R27, -INF , P3 ;  /* 0xff8000001b1b7808 */ /* 0x000fe40001800000 */
        /* <DEDUP_REMOVED lines=39> */
[----:B------:R-:W-:Y:S02]  /*3a10*/  FSEL R55, R55, -INF , P2 ;  /* 0xff80000037377808 */ /* 0x000fe40001000000 */
[----:B------:R-:W-:-:S02]  /*3a20*/  FMNMX.FTZ R6, R54, R9, !PT ;  /* 0x0000000936067209 */ /* 0x000fc40007810000 */
[----:B------:R-:W-:Y:S02]  /*3a30*/  ISETP.GT.AND P2, PT, R3, RZ, PT ;  /* 0x000000ff0300720c */ /* 0x000fe40003f44270 */
[----:B------:R-:W-:Y:S02]  /*3a40*/  FMNMX.FTZ R6, R55, R6, !PT ;  /* 0x0000000637067209 */ /* 0x000fe40007810000 */
[C---:B------:R-:W-:Y:S02]  /*3a50*/  ISETP.GT.AND P3, PT, R3.reuse, 0x1, PT ;  /* 0x000000010300780c */ /* 0x040fe40003f64270 */
[----:B------:R-:W-:Y:S01]  /*3a60*/  ISETP.GT.AND P4, PT, R3, 0x8, PT ;  /* 0x000000080300780c */ /* 0x000fe20003f84270 */
[----:B------:R-:W1:Y:S01]  /*3a70*/  SHFL.BFLY PT, R9, R6, 0x2, 0x1f ;  /* 0x0c401f0006097f89 */ /* 0x000e6200000e0000 */
[----:B------:R-:W-:Y:S02]  /*3a80*/  FSEL R24, R24, -INF , P2 ;  /* 0xff80000018187808 */ /* 0x000fe40001000000 */
[----:B------:R-:W-:-:S02]  /*3a90*/  FSEL R25, R25, -INF , P3 ;  /* 0xff80000019197808 */ /* 0x000fc40001800000 */
[C---:B------:R-:W-:Y:S02]  /*3aa0*/  ISETP.GT.AND P2, PT, R3.reuse, 0x9, PT ;  /* 0x000000090300780c */ /* 0x040fe40003f44270 */
        /* <DEDUP_REMOVED lines=14> */
[----:B-1----:R-:W-:Y:S02]  /*3b90*/  FMNMX.FTZ R9, R6, R9, !PT ;  /* 0x0000000906097209 */ /* 0x002fe40007810000 */
[----:B------:R-:W-:Y:S02]  /*3ba0*/  ISETP.GT.AND P3, PT, R3, 0x20, PT ;  /* 0x000000200300780c */ /* 0x000fe40003f64270 */
[----:B------:R-:W-:Y:S01]  /*3bb0*/  FSEL R37, R37, -INF , P2 ;  /* 0xff80000025257808 */ /* 0x000fe20001000000 */
[----:B------:R-:W1:Y:S01]  /*3bc0*/  SHFL.BFLY PT, R10, R9, 0x1, 0x1f ;  /* 0x0c201f00090a7f89 */ /* 0x000e6200000e0000 */
        /* <DEDUP_REMOVED lines=22> */
[----:B------:R-:W-:Y:S02]  /*3d30*/  FSEL R53, R53, -INF , P3 ;  /* 0xff80000035357808 */ /* 0x000fe40001800000 */
[----:B------:R-:W-:Y:S02]  /*3d40*/  FMNMX.FTZ R6, R52, R3, !PT ;  /* 0x0000000334067209 */ /* 0x000fe40007810000 */
[----:B-1----:R-:W-:-:S02]  /*3d50*/  FMNMX.FTZ R4, R9, R10, !PT ;  /* 0x0000000a09047209 */ /* 0x002fc40007810000 */
[----:B------:R-:W-:Y:S02]  /*3d60*/  FMNMX.FTZ R6, R53, R6, !PT ;  /* 0x0000000635067209 */ /* 0x000fe40007810000 */
[C---:B------:R-:W-:Y:S01]  /*3d70*/  FSETP.NEU.FTZ.AND P5, PT, R4.reuse, -INF , PT ;  /* 0xff8000000400780b */ /* 0x040fe20003fbd000 */
[----:B------:R-:W-:Y:S02]  /*3d80*/  FMUL.FTZ R9, R4, UR10 ;  /* 0x0000000a04097c20 */ /* 0x000fe40008410000 */
[----:B------:R-:W1:Y:S03]  /*3d90*/  SHFL.BFLY PT, R3, R6, 0x2, 0x1f ;  /* 0x0c401f0006037f89 */ /* 0x000e6600000e0000 */
        /* <DEDUP_REMOVED lines=15> */
[----:B------:R-:W4:Y:S01]  /*3e90*/  MUFU.EX2 R27, R27 ;  /* 0x0000001b001b7308 */ /* 0x000f220000000800 */
[--C-:B------:R-:W-:Y:S01]  /*3ea0*/  FFMA.FTZ R51, R51, UR10, -R9.reuse ;  /* 0x0000000a33337c23 */ /* 0x100fe20008010809 */
[----:B-1----:R-:W-:Y:S01]  /*3eb0*/  FMNMX.FTZ R5, R6, R3, !PT ;  /* 0x0000000306057209 */ /* 0x002fe20007810000 */
[--C-:B------:R-:W-:Y:S01]  /*3ec0*/  FFMA.FTZ R54, R54, UR10, -R9.reuse ;  /* 0x0000000a36367c23 */ /* 0x100fe20008010809 */
[----:B------:R-:W-:-:S03]  /*3ed0*/  FFMA.FTZ R9, R55, UR10, -R9 ;  /* 0x0000000a37097c23 */ /* 0x000fc60008010809 */
[----:B------:R-:W1:Y:S01]  /*3ee0*/  SHFL.BFLY PT, R6, R5, 0x1, 0x1f ;  /* 0x0c201f0005067f89 */ /* 0x000e6200000e0000 */
[----:B------:R-:W-:Y:S08]  /*3ef0*/  MUFU.EX2 R30, R30 ;  /* 0x0000001e001e7308 */ /* 0x000ff00000000800 */
[----:B------:R-:W5:Y:S01]  /*3f00*/  MUFU.EX2 R31, R31 ;  /* 0x0000001f001f7308 */ /* 0x000f620000000800 */
[----:B----4-:R-:W-:-:S07]  /*3f10*/  F2FP.F16.F32.PACK_AB R153, R27, R26 ;  /* 0x0000001a1b99723e */ /* 0x010fce00000000ff */
[----:B------:R-:W4:Y:S01]  /*3f20*/  MUFU.EX2 R34, R34 ;  /* 0x0000002200227308 */ /* 0x000f220000000800 */
[----:B-1----:R-:W-:-:S07]  /*3f30*/  FMNMX.FTZ R3, R5, R6, !PT ;  /* 0x0000000605037209 */ /* 0x002fce0007810000 */
[----:B------:R-:W1:Y:S01]  /*3f40*/  MUFU.EX2 R35, R35 ;  /* 0x0000002300237308 */ /* 0x000e620000000800 */
[----:B-----5:R-:W-:Y:S02]  /*3f50*/  F2FP.F16.F32.PACK_AB R155, R31, R30 ;  /* 0x0000001e1f9b723e */ /* 0x020fe400000000ff */
[C---:B------:R-:W-:Y:S01]  /*3f60*/  FSETP.NEU.FTZ.AND P2, PT, R3.reuse, -INF , PT ;  /* 0xff8000000300780b */ /* 0x040fe20003f5d000 */
[----:B------:R-:W-:-:S04]  /*3f70*/  FMUL.FTZ R5, R3, UR10 ;  /* 0x0000000a03057c20 */ /* 0x000fc80008410000 */
[----:B------:R-:W-:Y:S01]  /*3f80*/  MUFU.EX2 R38, R38 ;  /* 0x0000002600267308 */ /* 0x000fe20000000800 */
[----:B------:R-:W-:Y:S01]  /*3f90*/  FSEL R6, R5, RZ, P2 ;  /* 0x000000ff05067208 */ /* 0x000fe20001000000 */
[----:B------:R-:W-:-:S04]  /*3fa0*/  FADD.FTZ R5, R26, R27 ;  /* 0x0000001b1a057221 */ /* 0x000fc80000010000 */
        /* <DEDUP_REMOVED lines=8> */
[----:B------:R-:W-:Y:S01]  /*4030*/  FADD.FTZ R10, R30, R5 ;  /* 0x000000051e0a7221 */ /* 0x000fe20000010000 */
[----:B------:R-:W-:Y:S01]  /*4040*/  @!P1 IADD3 R5, R7, 0x28c40, RZ ;  /* 0x00028c4007059810 */ /* 0x000fe20007ffe0ff */
[--C-:B------:R-:W-:Y:S01]  /*4050*/  FFMA.FTZ R37, R37, UR10, -R6.reuse ;  /* 0x0000000a25257c23 */ /* 0x100fe20008010806 */
[----:B------:R-:W-:Y:S01]  /*4060*/  FFMA.FTZ R40, R40, UR10, -R6 ;  /* 0x0000000a28287c23 */ /* 0x000fe20008010806 */
[----:B------:R-:W-:Y:S01]  /*4070*/  FADD.FTZ R13, R31, R10 ;  /* 0x0000000a1f0d7221 */ /* 0x000fe20000010000 */
[----:B------:R-:W-:Y:S01]  /*4080*/  @!P1 PRMT R5, RZ, 0x654, R5 ;  /* 0x00000654ff059816 */ /* 0x000fe20000000005 */
[----:B------:R-:W5:Y:S01]  /*4090*/  MUFU.EX2 R25, R25 ;  /* 0x0000001900197308 */ /* 0x000f620000000800 */
[--C-:B------:R-:W-:Y:S01]  /*40a0*/  FFMA.FTZ R41, R41, UR10, -R6.reuse ;  /* 0x0000000a29297c23 */ /* 0x100fe20008010806 */
[----:B----4-:R-:W-:Y:S01]  /*40b0*/  FADD.FTZ R12, R34, R13 ;  /* 0x0000000d220c7221 */ /* 0x010fe20000010000 */
[----:B------:R4:W-:Y:S01]  /*40c0*/  @!P1 SYNCS.ARRIVE.TRANS64.RED.A1T0 RZ, [R5+URZ], RZ ;  /* 0x000000ff05ff99a7 */ /* 0x0009e2000810043f */
[--C-:B------:R-:W-:Y:S01]  /*40d0*/  FFMA.FTZ R44, R44, UR10, -R6.reuse ;  /* 0x0000000a2c2c7c23 */ /* 0x100fe20008010806 */
[--C-:B------:R-:W-:Y:S01]  /*40e0*/  FFMA.FTZ R45, R45, UR10, -R6.reuse ;  /* 0x0000000a2d2d7c23 */ /* 0x100fe20008010806 */
[--C-:B------:R-:W-:Y:S01]  /*40f0*/  FFMA.FTZ R48, R48, UR10, -R6.reuse ;  /* 0x0000000a30307c23 */ /* 0x100fe20008010806 */
[--C-:B------:R-:W-:Y:S01]  /*4100*/  FFMA.FTZ R49, R49, UR10, -R6.reuse ;  /* 0x0000000a31317c23 */ /* 0x100fe20008010806 */
[----:B------:R-:W2:Y:S01]  /*4110*/  MUFU.EX2 R28, R28 ;  /* 0x0000001c001c7308 */ /* 0x000ea20000000800 */
[--C-:B------:R-:W-:Y:S01]  /*4120*/  FFMA.FTZ R52, R52, UR10, -R6.reuse ;  /* 0x0000000a34347c23 */ /* 0x100fe20008010806 */
[----:B------:R-:W-:Y:S01]  /*4130*/  FFMA.FTZ R6, R53, UR10, -R6 ;  /* 0x0000000a35067c23 */ /* 0x000fe20008010806 */
[----:B-1----:R-:W-:-:S05]  /*4140*/  F2FP.F16.F32.PACK_AB R157, R35, R34 ;  /* 0x00000022239d723e */ /* 0x002fca00000000ff */
[----:B------:R-:W4:Y:S01]  /*4150*/  MUFU.EX2 R29, R29 ;  /* 0x0000001d001d7308 */ /* 0x000f220000000800 */
[----:B-----5:R-:W-:Y:S01]  /*4160*/  FADD.FTZ R11, R24, R25 ;  /* 0x00000019180b7221 */ /* 0x020fe20000010000 */
[----:B------:R-:W-:-:S06]  /*4170*/  F2FP.F16.F32.PACK_AB R152, R25, R24 ;  /* 0x000000181998723e */ /* 0x000fcc00000000ff */
[----:B------:R-:W1:Y:S01]  /*4180*/  MUFU.EX2 R32, R32 ;  /* 0x0000002000207308 */ /* 0x000e620000000800 */
[----:B--2---:R-:W-:Y:S01]  /*4190*/  FADD.FTZ R10, R28, R11 ;  /* 0x0000000b1c0a7221 */ /* 0x004fe20000010000 */
[----:B------:R-:W-:-:S04]  /*41a0*/  FADD.FTZ R11, R35, R12 ;  /* 0x0000000c230b7221 */ /* 0x000fc80000010000 */
[----:B------:R-:W-:Y:S02]  /*41b0*/  FADD.FTZ R12, R38, R11 ;  /* 0x0000000b260c7221 */ /* 0x000fe40000010000 */
[----:B------:R-:W2:Y:S01]  /*41c0*/  MUFU.EX2 R33, R33 ;  /* 0x0000002100217308 */ /* 0x000ea20000000800 */
[C---:B----4-:R-:W-:Y:S01]  /*41d0*/  FADD.FTZ R5, R29.reuse, R10 ;  /* 0x0000000a1d057221 */ /* 0x050fe20000010000 */
[----:B------:R-:W-:Y:S01]  /*41e0*/  F2FP.F16.F32.PACK_AB R154, R29, R28 ;  /* 0x0000001c1d9a723e */ /* 0x000fe200000000ff */
[----:B------:R-:W-:Y:S06]  /*41f0*/  BAR.SYNC.DEFER_BLOCKING 0xf, 0x100 ;  /* 0x03c4000000007b1d */ /* 0x000fec0000010000 */
[----:B------:R-:W4:Y:S01]  /*4200*/  MUFU.EX2 R39, R39 ;  /* 0x0000002700277308 */ /* 0x000f220000000800 */
[----:B-1----:R-:W-:-:S07]  /*4210*/  FADD.FTZ R10, R32, R5 ;  /* 0x00000005200a7221 */ /* 0x002fce0000010000 */
[----:B------:R-:W1:Y:S01]  /*4220*/  MUFU.EX2 R36, R36 ;  /* 0x0000002400247308 */ /* 0x000e620000000800 */
[C---:B--2---:R-:W-:Y:S01]  /*4230*/  FADD.FTZ R5, R33.reuse, R10 ;  /* 0x0000000a21057221 */ /* 0x044fe20000010000 */
[----:B------:R-:W-:-:S06]  /*4240*/  F2FP.F16.F32.PACK_AB R156, R33, R32 ;  /* 0x00000020219c723e */ /* 0x000fcc00000000ff */
[----:B------:R-:W2:Y:S01]  /*4250*/  MUFU.EX2 R42, R42 ;  /* 0x0000002a002a7308 */ /* 0x000ea20000000800 */
[C---:B----4-:R-:W-:Y:S01]  /*4260*/  FADD.FTZ R11, R39.reuse, R12 ;  /* 0x0000000c270b7221 */ /* 0x050fe20000010000 */
[----:B------:R-:W-:Y:S01]  /*4270*/  F2FP.F16.F32.PACK_AB R159, R39, R38 ;  /* 0x00000026279f723e */ /* 0x000fe200000000ff */
[----:B------:R4:W-:Y:S05]  /*4280*/  STSM.16.M88.4 [R18+0x26800], R152 ;  /* 0x0268009812007844 */ /* 0x0009ea0000000200 */
[----:B------:R-:W5:Y:S01]  /*4290*/  MUFU.EX2 R37, R37 ;  /* 0x0000002500257308 */ /* 0x000f620000000800 */
[----:B-1----:R-:W-:-:S07]  /*42a0*/  FADD.FTZ R10, R36, R5 ;  /* 0x00000005240a7221 */ /* 0x002fce0000010000 */
[----:B------:R-:W1:Y:S01]  /*42b0*/  MUFU.EX2 R40, R40 ;  /* 0x0000002800287308 */ /* 0x000e620000000800 */
[----:B--2---:R-:W-:-:S07]  /*42c0*/  FADD.FTZ R12, R42, R11 ;  /* 0x0000000b2a0c7221 */ /* 0x004fce0000010000 */
[----:B------:R-:W2:Y:S01]  /*42d0*/  MUFU.EX2 R43, R43 ;  /* 0x0000002b002b7308 */ /* 0x000ea20000000800 */
[C---:B-----5:R-:W-:Y:S01]  /*42e0*/  FADD.FTZ R11, R37.reuse, R10 ;  /* 0x0000000a250b7221 */ /* 0x060fe20000010000 */
[----:B------:R-:W-:-:S05]  /*42f0*/  F2FP.F16.F32.PACK_AB R158, R37, R36 ;  /* 0x00000024259e723e */ /* 0x000fca00000000ff */
[----:B------:R4:W-:Y:S01]  /*4300*/  STSM.16.M88.4 [R23], R156 ;  /* 0x0000009c17007844 */ /* 0x0009e20000000200 */
[----:B------:R-:W5:Y:S01]  /*4310*/  MUFU.EX2 R41, R41 ;  /* 0x0000002900297308 */ /* 0x000f620000000800 */
[----:B-1----:R-:W-:-:S07]  /*4320*/  FADD.FTZ R10, R40, R11 ;  /* 0x0000000b280a7221 */ /* 0x002fce0000010000 */
[----:B------:R-:W1:Y:S01]  /*4330*/  MUFU.EX2 R46, R46 ;  /* 0x0000002e002e7308 */ /* 0x000e620000000800 */
[C---:B--2---:R-:W-:Y:S01]  /*4340*/  FADD.FTZ R13, R43.reuse, R12 ;  /* 0x0000000c2b0d7221 */ /* 0x044fe20000010000 */
[----:B------:R-:W-:-:S06]  /*4350*/  F2FP.F16.F32.PACK_AB R161, R43, R42 ;  /* 0x0000002a2ba1723e */ /* 0x000fcc00000000ff */
[----:B------:R-:W-:Y:S01]  /*4360*/  MUFU.EX2 R44, R44 ;  /* 0x0000002c002c7308 */ /* 0x000fe20000000800 */
[C---:B-----5:R-:W-:Y:S01]  /*4370*/  FADD.FTZ R11, R41.reuse, R10 ;  /* 0x0000000a290b7221 */ /* 0x060fe20000010000 */
[----:B------:R-:W-:-:S06]  /*4380*/  F2FP.F16.F32.PACK_AB R160, R41, R40 ;  /* 0x0000002829a0723e */ /* 0x000fcc00000000ff */
[----:B------:R-:W2:Y:S01]  /*4390*/  MUFU.EX2 R47, R47 ;  /* 0x0000002f002f7308 */ /* 0x000ea20000000800 */
[----:B-1----:R-:W-:-:S07]  /*43a0*/  FADD.FTZ R10, R46, R13 ;  /* 0x0000000d2e0a7221 */ /* 0x002fce0000010000 */
[----:B------:R-:W1:Y:S08]  /*43b0*/  MUFU.EX2 R45, R45 ;  /* 0x0000002d002d7308 */ /* 0x000e700000000800 */
[----:B------:R-:W-:Y:S01]  /*43c0*/  MUFU.EX2 R50, R50 ;  /* 0x0000003200327308 */ /* 0x000fe20000000800 */
[C---:B--2---:R-:W-:Y:S01]  /*43d0*/  F2FP.F16.F32.PACK_AB R163, R47.reuse, R46 ;  /* 0x0000002e2fa3723e */ /* 0x044fe200000000ff */
[----:B------:R-:W-:-:S06]  /*43e0*/  FADD.FTZ R47, R47, R10 ;  /* 0x0000000a2f2f7221 */ /* 0x000fcc0000010000 */
[----:B------:R-:W2:Y:S01]  /*43f0*/  MUFU.EX2 R51, R51 ;  /* 0x0000003300337308 */ /* 0x000ea20000000800 */
[----:B-1----:R-:W-:-:S05]  /*4400*/  F2FP.F16.F32.PACK_AB R162, R45, R44 ;  /* 0x0000002c2da2723e */ /* 0x002fca00000000ff */
[----:B------:R4:W-:Y:S02]  /*4410*/  STSM.16.M88.4 [R19], R160 ;  /* 0x000000a013007844 */ /* 0x0009e40000000200 */
[----:B------:R-:W-:Y:S08]  /*4420*/  MUFU.EX2 R48, R48 ;  /* 0x0000003000307308 */ /* 0x000ff00000000800 */
[----:B------:R-:W1:Y:S01]  /*4430*/  MUFU.EX2 R49, R49 ;  /* 0x0000003100317308 */ /* 0x000e620000000800 */
[----:B--2---:R-:W-:Y:S01]  /*4440*/  F2FP.F16.F32.PACK_AB R165, R51, R50 ;  /* 0x0000003233a5723e */ /* 0x004fe200000000ff */
[----:B------:R-:W-:-:S04]  /*4450*/  FADD.FTZ R50, R50, R47 ;  /* 0x0000002f32327221 */ /* 0x000fc80000010000 */
[----:B------:R-:W-:Y:S02]  /*4460*/  FADD.FTZ R51, R51, R50 ;  /* 0x0000003233337221 */ /* 0x000fe40000010000 */
[----:B------:R-:W-:Y:S08]  /*4470*/  MUFU.EX2 R54, R54 ;  /* 0x0000003600367308 */ /* 0x000ff00000000800 */
[----:B------:R-:W2:Y:S01]  /*4480*/  MUFU.EX2 R9, R9 ;  /* 0x0000000900097308 */ /* 0x000ea20000000800 */
[----:B-1----:R-:W-:-:S07]  /*4490*/  F2FP.F16.F32.PACK_AB R164, R49, R48 ;  /* 0x0000003031a4723e */ /* 0x002fce00000000ff */
[----:B------:R-:W-:Y:S08]  /*44a0*/  MUFU.EX2 R52, R52 ;  /* 0x0000003400347308 */ /* 0x000ff00000000800 */
[----:B------:R1:W5:Y:S01]  /*44b0*/  MUFU.EX2 R5, R6 ;  /* 0x0000000600057308 */ /* 0x0003620000000800 */
[----:B--2---:R-:W-:Y:S01]  /*44c0*/  F2FP.F16.F32.PACK_AB R167, R9, R54 ;  /* 0x0000003609a7723e */ /* 0x004fe200000000ff */
[----:B-1----:R-:W-:-:S04]  /*44d0*/  FADD.FTZ R6, R44, R11 ;  /* 0x0000000b2c067221 */ /* 0x002fc80000010000 */
[----:B------:R-:W-:Y:S01]  /*44e0*/  FADD.FTZ R45, R45, R6 ;  /* 0x000000062d2d7221 */ /* 0x000fe20000010000 */
[----:B------:R-:W-:-:S03]  /*44f0*/  FADD.FTZ R6, R54, R51 ;  /* 0x0000003336067221 */ /* 0x000fc60000010000 */
[----:B------:R-:W-:Y:S01]  /*4500*/  FADD.FTZ R48, R48, R45 ;  /* 0x0000002d30307221 */ /* 0x000fe20000010000 */
[----:B-----5:R-:W-:Y:S01]  /*4510*/  F2FP.F16.F32.PACK_AB R166, R5, R52 ;  /* 0x0000003405a6723e */ /* 0x020fe200000000ff */
[----:B------:R-:W-:Y:S02]  /*4520*/  FADD.FTZ R6, R9, R6 ;  /* 0x0000000609067221 */ /* 0x000fe40000010000 */
[----:B------:R-:W-:Y:S02]  /*4530*/  FADD.FTZ R49, R49, R48 ;  /* 0x0000003031317221 */ /* 0x000fe40000010000 */
[----:B------:R4:W-:Y:S02]  /*4540*/  STSM.16.M88.4 [R22], R164 ;  /* 0x000000a416007844 */ /* 0x0009e40000000200 */
[----:B------:R-:W-:-:S04]  /*4550*/  FADD.FTZ R52, R52, R49 ;  /* 0x0000003134347221 */ /* 0x000fc80000010000 */
[----:B------:R-:W-:Y:S01]  /*4560*/  FADD.FTZ R5, R5, R52 ;  /* 0x0000003405057221 */ /* 0x000fe20000010000 */
[----:B------:R-:W-:Y:S06]  /*4570*/  @!P0 BRA `(.L_x_5807) ;  /* 0x0000000000048947 */ /* 0x000fec0003800000 */
[----:B------:R-:W-:Y:S01]  /*4580*/  BPT.TRAP 0x1 ;  /* 0x000000040000795c */ /* 0x000fe20000300000 */
.L_x_5807:
[----:B------:R1:W2:Y:S01]  /*4590*/  SYNCS.PHASECHK.TRANS64.TRYWAIT P2, [R7+URZ+0x28c50], R8 ;  /* 0x028c5008070075a7 */ /* 0x0002a2000804017f */
[----:B------:R-:W-:Y:S05]  /*45a0*/  @!P0 BRA `(.L_x_5808) ;  /* 0x0000000000048947 */ /* 0x000fea0003800000 */
[----:B------:R-:W-:Y:S01]  /*45b0*/  BPT.TRAP 0x1 ;  /* 0x000000040000795c */ /* 0x000fe20000300000 */
.L_x_5808:
[----:B--2---:R-:W-:Y:S05]  /*45c0*/  @P2 BRA `(.L_x_5809) ;  /* 0x0000000000082947 */ /* 0x004fea0003800000 */
[----:B------:R-:W2:Y:S02]  /*45d0*/  SYNCS.PHASECHK.TRANS64.TRYWAIT P2, [R7+URZ+0x28c50], R8 ;  /* 0x028c5008070075a7 */ /* 0x000ea4000804017f */
[----:B--2---:R-:W-:Y:S05]  /*45e0*/  @!P2 BRA `(.L_x_5810) ;  /* 0x000000900068a947 */ /* 0x004fea0003800000 */
.L_x_5809:
[----:B------:R-:W-:Y:S01]  /*45f0*/  ULEA UR11, UR39, UR41, 0xc ;  /* 0x00000029270b7291 */ /* 0x000fe2000f8e603f */
[----:B------:R-:W-:Y:S01]  /*4600*/  WARPGROUP.ARRIVE ;  /* 0x00000000000079c5 */ /* 0x000fe20000000000 */
[----:B------:R-:W-:Y:S01]  /*4610*/  UMOV UR7, 0x40000040 ;  /* 0x4000004000077882 */ /* 0x000fe20000000000 */
[----:B------:R-:W-:Y:S01]  /*4620*/  UIMAD UR49, UR49, UR14, -UR15 ;  /* 0x0000000e313172a4 */ /* 0x000fe2000f8e0a0f */
[----:B-123--:R-:W-:Y:S01]  /*4630*/  @!P1 VIADD R7, R7, 0x28c60 ;  /* 0x00028c6007079836 */ /* 0x00efe20000000000 */
[----:B------:R-:W-:Y:S02]  /*4640*/  UIADD3 UR23, UR45, -0x2, URZ ;  /* 0xfffffffe2d177890 */ /* 0x000fe4000fffe03f */
[----:B------:R-:W-:Y:S01]  /*4650*/  UMOV UR6, UR11 ;  /* 0x0000000b00067c82 */ /* 0x000fe20008000000 */
[----:B------:R-:W-:Y:S01]  /*4660*/  UIADD3 UR49, UR42, UR49, URZ ;  /* 0x000000312a317290 */ /* 0x000fe2000fffe03f */
        /* <DEDUP_REMOVED lines=20> */
[----:B------:R-:W-:-:S04]  /*47b0*/  USHF.R.S32.HI UR6, URZ, 0x1f, UR49 ;  /* 0x0000001f3f067899 */ /* 0x000fc80008011431 */
[----:B------:R-:W-:-:S04]  /*47c0*/  ULEA.HI UR6, UR6, UR49, URZ, 0x6 ;  /* 0x0000003106067291 */ /* 0x000fc8000f8f303f */
[----:B------:R-:W-:-:S04]  /*47d0*/  USHF.R.S32.HI UR6, URZ, 0x6, UR6 ;  /* 0x000000063f067899 */ /* 0x000fc80008011406 */
[----:B------:R-:W-:-:S04]  /*47e0*/  UISETP.LT.AND UP0, UPT, URZ, UR6, UPT ;  /* 0x000000063f00728c */ /* 0x000fc8000bf01270 */
[----:B------:R-:W-:-:S04]  /*47f0*/  USEL UR22, URZ, UR6, !UP0 ;  /* 0x000000063f167287 */ /* 0x000fc8000c000000 */
[----:B------:R-:W-:-:S06]  /*4800*/  UISETP.GE.AND UP0, UPT, UR23, UR22, UPT ;  /* 0x000000161700728c */ /* 0x000fcc000bf06270 */
[----:B------:R-:W-:Y:S01]  /*4810*/  PLOP3.LUT P2, PT, PT, PT, UP0, 0x80, 0x0 ;  /* 0x000000000000781c */ /* 0x000fe20003f4f008 */
        /* <DEDUP_REMOVED lines=11> */
[----:B------:R-:W-:Y:S01]  /*48d0*/  MOV R8, R4 ;  /* 0x0000000400087202 */ /* 0x000fe20000000f00 */
[----:B------:R-:W-:Y:S01]  /*48e0*/  IMAD.MOV.U32 R9, RZ, RZ, R3 ;  /* 0x000000ffff097224 */ /* 0x000fe200078e0003 */
[----:B------:R-:W-:Y:S01]  /*48f0*/  UMOV UR25, UR39 ;  /* 0x0000002700197c82 */ /* 0x000fe20008000000 */
[----:B------:R-:W-:Y:S01]  /*4900*/  ULDC UR26, c[0x0][0x2e0] ;  /* 0x0000b800001a7ab9 */ /* 0x000fe20000000800 */
[----:B------:R-:W-:Y:S01]  /*4910*/  ULDC UR27, c[0x0][0x288] ;  /* 0x0000a200001b7ab9 */ /* 0x000fe20000000800 */
[----:B------:R-:W-:Y:S01]  /*4920*/  ULDC UR28, c[0x0][0x404] ;  /* 0x00010100001c7ab9 */ /* 0x000fe20000000800 */
[----:B------:R-:W-:Y:S01]  /*4930*/  ULDC UR24, c[0x0][0x988] ;  /* 0x0002620000187ab9 */ /* 0x000fe20000000800 */
[----:B------:R-:W-:-:S05]  /*4940*/  ULDC.64 UR20, c[0x0][0x3f8] ;  /* 0x0000fe0000147ab9 */ /* 0x000fca0000000a00 */
.L_x_5820:
[----:B------:R-:W-:-:S04]  /*4950*/  UIADD3 UR39, UR25, 0x1, URZ ;  /* 0x0000000119277890 */ /* 0x000fc8000fffe03f */
[----:B------:R-:W-:-:S04]  /*4960*/  UISETP.NE.AND UP0, UPT, UR39, 0x2, UPT ;  /* 0x000000022700788c */ /* 0x000fc8000bf05270 */
[----:B------:R-:W-:Y:S02]  /*4970*/  USEL UR6, URZ, 0x1, UP0 ;  /* 0x000000013f067887 */ /* 0x000fe40008000000 */
[----:B------:R-:W-:Y:S02]  /*4980*/  USEL UR39, UR39, URZ, UP0 ;  /* 0x0000003f27277287 */ /* 0x000fe40008000000 */
[----:B------:R-:W-:Y:S01]  /*4990*/  ULOP3.LUT UR38, UR38, UR6, URZ, 0x3c, !UPT ;  /* 0x0000000626267292 */ /* 0x000fe2000f8e3c3f */
[----:B--23--:R-:W-:Y:S11]  /*49a0*/  @!P0 BRA `(.L_x_5812) ;  /* 0x0000000000048947 */ /* 0x00cff60003800000 */
[----:B------:R-:W-:Y:S01]  /*49b0*/  BPT.TRAP 0x1 ;  /* 0x000000040000795c */ /* 0x000fe20000300000 */
.L_x_5812:
[----:B------:R-:W-:Y:S01]  /*49c0*/  ULEA UR29, UR39, UR48, 0x3 ;  /* 0x00000030271d7291 */ /* 0x000fe2000f8e183f */
[----:B-1----:R-:W-:-:S04]  /*49d0*/  MOV R7, UR38 ;  /* 0x0000002600077c02 */ /* 0x002fc80008000f00 */
[----:B------:R-:W-:-:S04]  /*49e0*/  SHF.L.U32 R7, R7, 0x1f, RZ ;  /* 0x0000001f07077819 */ /* 0x000fc800000006ff */
[----:B------:R1:W2:Y:S01]  /*49f0*/  SYNCS.PHASECHK.TRANS64.TRYWAIT P2, [UR29+0x28c30], R7 ;  /* 0x028c3007ff0075a7 */ /* 0x0002a2000804015d */
[----:B------:R-:W-:Y:S05]  /*4a00*/  @!P0 BRA `(.L_x_5813) ;  /* 0x0000000000048947 */ /* 0x000fea0003800000 */
[----:B------:R-:W-:Y:S01]  /*4a10*/  BPT.TRAP 0x1 ;  /* 0x000000040000795c */ /* 0x000fe20000300000 */
.L_x_5813:
[----:B--2---:R-:W-:Y:S05]  /*4a20*/  @P2 BRA `(.L_x_5814) ;  /* 0x0000000000082947 */ /* 0x004fea0003800000 */
[----:B------:R-:W2:Y:S02]  /*4a30*/  SYNCS.PHASECHK.TRANS64.TRYWAIT P2, [UR29+0x28c30], R7 ;  /* 0x028c3007ff0075a7 */ /* 0x000ea4000804015d */
[----:B--2---:R-:W-:Y:S05]  /*4a40*/  @!P2 BRA `(.L_x_5815) ;  /* 0x0000008c0064a947 */ /* 0x004fea0003800000 */
.L_x_5814:
[----:B------:R-:W-:Y:S01]  /*4a50*/  R2UR UR18, R0 ;  /* 0x00000000001272ca */ /* 0x000fe200000e0000 */
[----:B----4-:R-:W-:Y:S01]  /*4a60*/  WARPGROUP.ARRIVE ;  /* 0x00000000000079c5 */ /* 0x010fe20000000000 */
[----:B------:R-:W-:Y:S01]  /*4a70*/  UMOV UR19, 0x40000040 ;  /* 0x4000004000137882 */ /* 0x000fe20000000000 */
[----:B------:R-:W-:Y:S01]  /*4a80*/  UMOV UR7, 0x40000040 ;  /* 0x4000004000077882 */ /* 0x000fe20000000000 */
[----:B------:R-:W-:Y:S01]  /*4a90*/  UMOV UR11, 0x40000040 ;  /* 0x40000040000b7882 */ /* 0x000fe20000000000 */
[----:B------:R-:W-:Y:S01]  /*4aa0*/  UMOV UR15, 0x40000040 ;  /* 0x40000040000f7882 */ /* 0x000fe20000000000 */
[----:B------:R-:W-:Y:S01]  /*4ab0*/  UISETP.NE.U32.AND UP0, UPT, UR20, URZ, UPT ;  /* 0x0000003f1400728c */ /* 0x000fe2000bf05070 */
[----:B------:R-:W-:-:S03]  /*4ac0*/  IMAD.U32 R3, RZ, RZ, UR27 ;  /* 0x0000001bff037e24 */ /* 0x000fc6000f8e00ff */
[----:B------:R-:W-:-:S03]  /*4ad0*/  UISETP.NE.AND.EX UP0, UPT, UR21, URZ, UPT, UP0 ;  /* 0x0000003f1500728c */ /* 0x000fc6000bf05300 */
[----:B------:R-:W-:-:S04]  /*4ae0*/  ULEA UR18, UR39, UR18, 0x9 ;  /* 0x0000001227127291 */ /* 0x000fc8000f8e483f */
[----:B------:R-:W-:Y:S02]  /*4af0*/  UIADD3 UR6, UR18, 0x2, URZ ;  /* 0x0000000212067890 */ /* 0x000fe4000fffe03f */
[----:B------:R-:W-:Y:S02]  /*4b00*/  UIADD3 UR10, UR18, 0x4, URZ ;  /* 0x00000004120a7890 */ /* 0x000fe4000fffe03f */
[----:B------:R-:W-:Y:S02]  /*4b10*/  UIADD3 UR14, UR18, 0x6, URZ ;  /* 0x00000006120e7890 */ /* 0x000fe4000fffe03f */
[----:B------:R-:W-:Y:S03]  /*4b20*/  HGMMA.64x64x16.F32 R152, gdesc[UR16], RZ, !UPT, gsb0 ;  /* 0x00e00000109879f0 */ /* 0x000fe6000c0008ff */
[----:B------:R-:W-:Y:S02]  /*4b30*/  WARPGROUP.DEPBAR.LE gsb0, 0x0 ;  /* 0x00008000000079c5 */ /* 0x000fe40000010000 */
[----:B------:R-:W-:-:S06]  /*4b40*/  WARPGROUP.ARRIVE ;  /* 0x00000000000079c5 */ /* 0x000fcc0000000000 */
[----:B------:R-:W-:Y:S01]  /*4b50*/  HGMMA.64x64x16.F32 R152, gdesc[UR4], R152, gsb0 ;  /* 0x00e00000049879f0 */ /* 0x000fe20008000898 */
[----:B------:R-:W-:Y:S01]  /*4b60*/  UMOV UR6, 0xffffffc0 ;  /* 0xffffffc000067882 */ /* 0x000fe20000000000 */
[----:B------:R-:W-:Y:S02]  /*4b70*/  USEL UR7, UR28, 0x1, UP0 ;  /* 0x000000011c077887 */ /* 0x000fe40008000000 */
[----:B------:R-:W-:-:S04]  /*4b80*/  UIMAD UR6, UR23, UR6, 0x1 ;  /* 0x00000001170674a4 */ /* 0x000fc8000f8e0206 */
[----:B------:R-:W-:-:S04]  /*4b90*/  UIADD3 UR6, UR42, UR6, URZ ;  /* 0x000000062a067290 */ /* 0x000fc8000fffe03f */
[----:B------:R-:W-:-:S06]  /*4ba0*/  UIMAD UR6, UR7, UR26, UR6 ;  /* 0x0000001a070672a4 */ /* 0x000fcc000f8e0206 */
[----:B------:R-:W-:-:S04]  /*4bb0*/  IADD3 R3, -R3, UR6, -R16 ;  /* 0x0000000603037c10 */ /* 0x000fc8000fffe910 */
[----:B------:R-:W-:-:S04]  /*4bc0*/  IADD3 R3, R2, R3, RZ ;  /* 0x0000000302037210 */ /* 0x000fc80007ffe0ff */
[C---:B------:R-:W-:Y:S02]  /*4bd0*/  ISETP.GT.AND P2, PT, R3.reuse, RZ, PT ;  /* 0x000000ff0300720c */ /* 0x040fe40003f44270 */
[----:B------:R-:W-:Y:S01]  /*4be0*/  ISETP.GT.AND P3, PT, R3, 0x1, PT ;  /* 0x000000010300780c */ /* 0x000fe20003f64270 */
        /* <DEDUP_REMOVED lines=8> */
[----:B------:R-:W-:Y:S02]  /*4c70*/  FSEL R152, R152, -INF , P2 ;  /* 0xff80000098987808 */ /* 0x000fe40001000000 */
[----:B------:R-:W-:Y:S02]  /*4c80*/  ISETP.GT.AND P2, PT, R3, 0x8, PT ;  /* 0x000000080300780c */ /* 0x000fe40003f44270 */
[----:B------:R-:W-:Y:S02]  /*4c90*/  FSEL R153, R153, -INF , P3 ;  /* 0xff80000099997808 */ /* 0x000fe40001800000 */
[----:B--2---:R-:W-:-:S02]  /*4ca0*/  FMNMX.FTZ R4, R152, R9, !PT ;  /* 0x0000000998047209 */ /* 0x004fc40007810000 */
        /* <DEDUP_REMOVED lines=40> */
[----:B------:R-:W-:-:S04]  /*4f30*/  FMNMX.FTZ R4, R180, R11, !PT ;  /* 0x0000000bb4047209 */ /* 0x000fc80007810000 */
[----:B------:R-:W-:Y:S01]  /*4f40*/  FMNMX.FTZ R12, R181, R4, !PT ;  /* 0x00000004b50c7209 */ /* 0x000fe20007810000 */
[----:B------:R-:W-:-:S04]  /*4f50*/  VIADD R4, R3, 0x8 ;  /* 0x0000000803047836 */ /* 0x000fc80000000000 */
[----:B------:R-:W2:Y:S01]  /*4f60*/  SHFL.BFLY PT, R11, R12, 0x2, 0x1f ;  /* 0x0c401f000c0b7f89 */ /* 0x000ea200000e0000 */
[C---:B------:R-:W-:Y:S02]  /*4f70*/  ISETP.GT.AND P2, PT, R4.reuse, RZ, PT ;  /* 0x000000ff0400720c */ /* 0x040fe40003f44270 */
[C---:B------:R-:W-:Y:S02]  /*4f80*/  ISETP.GT.AND P3, PT, R4.reuse, 0x1, PT ;  /* 0x000000010400780c */ /* 0x040fe40003f64270 */
[C---:B------:R-:W-:Y:S02]  /*4f90*/  ISETP.GT.AND P4, PT, R4.reuse, 0x20, PT ;  /* 0x000000200400780c */ /* 0x040fe40003f84270 */
[----:B------:R-:W-:Y:S02]  /*4fa0*/  FSEL R155, R155, -INF , P3 ;  /* 0xff8000009b9b7808 */ /* 0x000fe40001800000 */
[C---:B------:R-:W-:Y:S02]  /*4fb0*/  ISETP.GT.AND P3, PT, R4.reuse, 0x9, PT ;  /* 0x000000090400780c */ /* 0x040fe40003f64270 */
[----:B------:R-:W-:-:S02]  /*4fc0*/  ISETP.GT.AND P5, PT, R4, 0x21, PT ;  /* 0x000000210400780c */ /* 0x000fc40003fa4270 */
[----:B------:R-:W-:Y:S02]  /*4fd0*/  FSEL R159, R159, -INF , P3 ;  /* 0xff8000009f9f7808 */ /* 0x000fe40001800000 */
[----:B------:R-:W-:Y:S02]  /*4fe0*/  ISETP.GT.AND P3, PT, R4, 0x11, PT ;  /* 0x000000110400780c */ /* 0x000fe40003f64270 */
[----:B------:R-:W-:Y:S02]  /*4ff0*/  FSEL R170, R170, -INF , P4 ;  /* 0xff800000aaaa7808 */ /* 0x000fe40002000000 */
[----:B------:R-:W-:Y:S02]  /*5000*/  FSEL R163, R163, -INF , P3 ;  /* 0xff800000a3a37808 */ /* 0x000fe40001800000 */
[----:B------:R-:W-:Y:S02]  /*5010*/  ISETP.GT.AND P3, PT, R4, 0x19, PT ;  /* 0x000000190400780c */ /* 0x000fe40003f64270 */
[----:B------:R-:W-:-:S02]  /*5020*/  FSEL R171, R171, -INF , P5 ;  /* 0xff800000abab7808 */ /* 0x000fc40002800000 */
[----:B--2---:R-:W-:Y:S02]  /*5030*/  FMNMX.FTZ R14, R12, R11, !PT ;  /* 0x0000000b0c0e7209 */ /* 0x004fe40007810000 */
[----:B------:R-:W-:Y:S02]  /*5040*/  FSEL R11, R154, -INF , P2 ;  /* 0xff8000009a0b7808 */ /* 0x000fe40001000000 */
[----:B------:R-:W-:Y:S01]  /*5050*/  ISETP.GT.AND P2, PT, R4, 0x8, PT ;  /* 0x000000080400780c */ /* 0x000fe20003f44270 */
[----:B------:R-:W2:Y:S01]  /*5060*/  SHFL.BFLY PT, R15, R14, 0x1, 0x1f ;  /* 0x0c201f000e0f7f89 */ /* 0x000ea200000e0000 */
        /* <DEDUP_REMOVED lines=11> */
[----:B------:R-:W-:Y:S02]  /*5120*/  FSEL R167, R167, -INF , P3 ;  /* 0xff800000a7a77808 */ /* 0x000fe40001800000 */
[----:B------:R-:W-:Y:S02]  /*5130*/  FMNMX.FTZ R10, R166, R13, !PT ;  /* 0x0000000da60a7209 */ /* 0x000fe40007810000 */
[----:B------:R-:W-:Y:S02]  /*5140*/  ISETP.GT.AND P3, PT, R4, 0x28, PT ;  /* 0x000000280400780c */ /* 0x000fe40003f64270 */
        /* <DEDUP_REMOVED lines=8> */
[----:B--2---:R-:W-:Y:S02]  /*51d0*/  FMNMX.FTZ R3, R14, R15, !PT ;  /* 0x0000000f0e037209 */ /* 0x004fe40007810000 */
[----:B------:R-:W-:Y:S02]  /*51e0*/  ISETP.GT.AND P4, PT, R4, 0x31, PT ;  /* 0x000000310400780c */ /* 0x000fe40003f84270 */
[----:B------:R-:W-:Y:S01]  /*51f0*/  FSEL R178, R178, -INF , P3 ;  /* 0xff800000b2b27808 */ /* 0x000fe20001800000 */
[----:B------:R-:W-:Y:S01]  /*5200*/  FMUL.FTZ R12, R3, UR10 ;  /* 0x0000000a030c7c20 */ /* 0x000fe20008410000 */
[----:B------:R-:W-:Y:S02]  /*5210*/  FMNMX.FTZ R15, R175, R10, !PT ;  /* 0x0000000aaf0f7209 */ /* 0x000fe40007810000 */
[----:B------:R-:W-:-:S02]  /*5220*/  ISETP.GT.AND P3, PT, R4, 0x38, PT ;  /* 0x000000380400780c */ /* 0x000fc40003f64270 */
[----:B------:R-:W-:Y:S02]  /*5230*/  FSEL R179, R179, -INF , P4 ;  /* 0xff800000b3b37808 */ /* 0x000fe40002000000 */
[----:B------:R-:W-:Y:S02]  /*5240*/  FMNMX.FTZ R10, R178, R15, !PT ;  /* 0x0000000fb20a7209 */ /* 0x000fe40007810000 */
[----:B------:R-:W-:Y:S02]  /*5250*/  ISETP.GT.AND P4, PT, R4, 0x39, PT ;  /* 0x000000390400780c */ /* 0x000fe40003f84270 */
[----:B------:R-:W-:Y:S02]  /*5260*/  FSEL R182, R182, -INF , P3 ;  /* 0xff800000b6b67808 */ /* 0x000fe40001800000 */
[----:B------:R-:W-:Y:S02]  /*5270*/  FMNMX.FTZ R15, R179, R10, !PT ;  /* 0x0000000ab30f7209 */ /* 0x000fe40007810000 */
[----:B------:R-:W-:-:S02]  /*5280*/  FSETP.NEU.FTZ.AND P2, PT, R3, -INF , PT ;  /* 0xff8000000300780b */ /* 0x000fc40003f5d000 */
[----:B------:R-:W-:Y:S02]  /*5290*/  FSEL R183, R183, -INF , P4 ;  /* 0xff800000b7b77808 */ /* 0x000fe40002000000 */
[----:B------:R-:W-:Y:S02]  /*52a0*/  FMNMX.FTZ R4, R182, R15, !PT ;  /* 0x0000000fb6047209 */ /* 0x000fe40007810000 */
[----:B------:R-:W-:Y:S02]  /*52b0*/  FSEL R192, R12, RZ, P2 ;  /* 0x000000ff0cc07208 */ /* 0x000fe40001000000 */
[----:B------:R-:W-:Y:S02]  /*52c0*/  FMNMX.FTZ R4, R183, R4, !PT ;  /* 0x00000004b7047209 */ /* 0x000fe40007810000 */
[----:B------:R-:W-:Y:S01]  /*52d0*/  FSEL R20, R3, RZ, P2 ;  /* 0x000000ff03147208 */ /* 0x000fe20001000000 */
[--C-:B------:R-:W-:Y:S01]  /*52e0*/  FFMA.FTZ R15, R157, UR10, -R192.reuse ;  /* 0x0000000a9d0f7c23 */ /* 0x100fe200080108c0 */
[--C-:B------:R-:W-:Y:S01]  /*52f0*/  FFMA.FTZ R21, R161, UR10, -R192.reuse ;  /* 0x0000000aa1157c23 */ /* 0x100fe200080108c0 */
[----:B------:R-:W2:Y:S01]  /*5300*/  SHFL.BFLY PT, R157, R4, 0x2, 0x1f ;  /* 0x0c401f00049d7f89 */ /* 0x000ea200000e0000 */
[--C-:B------:R-:W-:Y:S01]  /*5310*/  FFMA.FTZ R12, R172, UR10, -R192.reuse ;  /* 0x0000000aac0c7c23 */ /* 0x100fe200080108c0 */
[----:B------:R-:W-:Y:S01]  /*5320*/  FADD.FTZ R20, -R20, R9 ;  /* 0x0000000914147221 */ /* 0x000fe20000010100 */
[--C-:B------:R-:W-:Y:S01]  /*5330*/  FFMA.FTZ R161, R173, UR10, -R192.reuse ;  /* 0x0000000aada17c23 */ /* 0x100fe200080108c0 */
[--C-:B------:R-:W-:Y:S01]  /*5340*/  FFMA.FTZ R152, R152, UR10, -R192.reuse ;  /* 0x0000000a98987c23 */ /* 0x100fe200080108c0 */
[--C-:B------:R-:W-:Y:S01]  /*5350*/  FFMA.FTZ R13, R153, UR10, -R192.reuse ;  /* 0x0000000a990d7c23 */ /* 0x100fe200080108c0 */
[----:B------:R-:W-:Y:S01]  /*5360*/  FMUL.FTZ R9, R20, UR10 ;  /* 0x0000000a14097c20 */ /* 0x000fe20008410000 */
        /* <DEDUP_REMOVED lines=10> */
[----:B--2---:R-:W-:Y:S01]  /*5410*/  FMNMX.FTZ R14, R4, R157, !PT ;  /* 0x0000009d040e7209 */ /* 0x004fe20007810000 */
[----:B------:R-:W-:-:S06]  /*5420*/  FFMA.FTZ R157, R169, UR10, -R192 ;  /* 0x0000000aa99d7c23 */ /* 0x000fcc00080108c0 */
[----:B------:R-:W2:Y:S01]  /*5430*/  MUFU.EX2 R9, R9 ;  /* 0x0000000900097308 */ /* 0x000ea20000000800 */
[----:B------:R-:W3:Y:S07]  /*5440*/  SHFL.BFLY PT, R169, R14, 0x1, 0x1f ;  /* 0x0c201f000ea97f89 */ /* 0x000eee00000e0000 */
        /* <DEDUP_REMOVED lines=13> */
[----:B------:R-:W-:Y:S01]  /*5520*/  FFMA.FTZ R169, R181, UR10, -R192 ;  /* 0x0000000ab5a97c23 */ /* 0x000fe200080108c0 */
[-C--:B------:R-:W-:Y:S01]  /*5530*/  FMUL.FTZ R41, R41, R9.reuse ;  /* 0x0000000929297220 */ /* 0x080fe20000410000 */
[-C--:B------:R-:W-:Y:S01]  /*5540*/  FMUL.FTZ R44, R44, R9.reuse ;  /* 0x000000092c2c7220 */ /* 0x080fe20000410000 */
[C---:B------:R-:W-:Y:S01]  /*5550*/  FSETP.NEU.FTZ.AND P2, PT, R4.reuse, -INF , PT ;  /* 0xff8000000400780b */ /* 0x040fe20003f5d000 */
[C---:B------:R-:W-:Y:S01]  /*5560*/  FMUL.FTZ R172, R4.reuse, UR10 ;  /* 0x0000000a04ac7c20 */ /* 0x040fe20008410000 */
[----:B------:R-:W3:Y:S01]  /*5570*/  MUFU.EX2 R21, R21 ;  /* 0x0000001500157308 */ /* 0x000ee20000000800 */
[-C--:B------:R-:W-:Y:S01]  /*5580*/  FMUL.FTZ R45, R45, R9.reuse ;  /* 0x000000092d2d7220 */ /* 0x080fe20000410000 */
[----:B------:R-:W-:Y:S01]  /*5590*/  FSEL R173, R4, RZ, P2 ;  /* 0x000000ff04ad7208 */ /* 0x000fe20001000000 */
[-C--:B------:R-:W-:Y:S01]  /*55a0*/  FMUL.FTZ R48, R48, R9.reuse ;  /* 0x0000000930307220 */ /* 0x080fe20000410000 */
[----:B------:R-:W-:Y:S01]  /*55b0*/  FSEL R172, R172, RZ, P2 ;  /* 0x000000ffacac7208 */ /* 0x000fe20001000000 */
[-C--:B------:R-:W-:Y:S01]  /*55c0*/  FMUL.FTZ R49, R49, R9.reuse ;  /* 0x0000000931317220 */ /* 0x080fe20000410000 */
[----:B------:R-:W-:Y:S01]  /*55d0*/  FMUL.FTZ R52, R52, R9 ;  /* 0x0000000934347220 */ /* 0x000fe20000410000 */
[----:B------:R-:W-:Y:S01]  /*55e0*/  FADD.FTZ R173, -R173, R8 ;  /* 0x00000008adad7221 */ /* 0x000fe20000010100 */
[----:B------:R1:W-:Y:S01]  /*55f0*/  MUFU.EX2 R14, R180 ;  /* 0x000000b4000e7308 */ /* 0x0003e20000000800 */
[--C-:B------:R-:W-:Y:S01]  /*5600*/  FFMA.FTZ R11, R11, UR10, -R172.reuse ;  /* 0x0000000a0b0b7c23 */ /* 0x100fe200080108ac */
[--C-:B------:R-:W-:Y:S01]  /*5610*/  FFMA.FTZ R20, R155, UR10, -R172.reuse ;  /* 0x0000000a9b147c23 */ /* 0x100fe200080108ac */
[----:B------:R-:W-:Y:S01]  /*5620*/  FMUL.FTZ R8, R173, UR10 ;  /* 0x0000000aad087c20 */ /* 0x000fe20008410000 */
[--C-:B------:R-:W-:Y:S01]  /*5630*/  FFMA.FTZ R155, R158, UR10, -R172.reuse ;  /* 0x0000000a9e9b7c23 */ /* 0x100fe200080108ac */
[----:B------:R-:W-:Y:S01]  /*5640*/  FFMA.FTZ R168, R159, UR10, -R172 ;  /* 0x0000000a9fa87c23 */ /* 0x000fe200080108ac */
[----:B------:R-:W-:Y:S01]  /*5650*/  FFMA.FTZ R158, R9, R5, R152 ;  /* 0x00000005099e7223 */ /* 0x000fe20000010098 */
[--C-:B------:R-:W-:Y:S01]  /*5660*/  FFMA.FTZ R159, R162, UR10, -R172.reuse ;  /* 0x0000000aa29f7c23 */ /* 0x100fe200080108ac */
[----:B------:R-:W-:Y:S01]  /*5670*/  MUFU.EX2 R11, R11 ;  /* 0x0000000b000b7308 */ /* 0x000fe20000000800 */
[----:B------:R-:W-:Y:S01]  /*5680*/  FFMA.FTZ R192, R171, UR10, -R172 ;  /* 0x0000000aabc07c23 */ /* 0x000fe200080108ac */
[----:B----4-:R-:W-:Y:S01]  /*5690*/  FADD.FTZ R171, R13, R158 ;  /* 0x0000009e0dab7221 */ /* 0x010fe20000010000 */
[----:B------:R-:W-:Y:S01]  /*56a0*/  FFMA.FTZ R176, R163, UR10, -R172 ;  /* 0x0000000aa3b07c23 */ /* 0x000fe200080108ac */
[----:B------:R-:W-:-:S02]  /*56b0*/  IMAD.MOV R173, RZ, RZ, -R17 ;  /* 0x000000ffffad7224 */ /* 0x000fc400078e0a11 */
[--C-:B------:R-:W-:Y:S01]  /*56c0*/  FFMA.FTZ R163, R166, UR10, -R172.reuse ;  /* 0x0000000aa6a37c23 */ /* 0x100fe200080108ac */
[----:B-----5:R-:W-:Y:S01]  /*56d0*/  FADD.FTZ R158, R154, R171 ;  /* 0x000000ab9a9e7221 */ /* 0x020fe20000010000 */
[----:B-1----:R-:W-:Y:S01]  /*56e0*/  FFMA.FTZ R180, R167, UR10, -R172 ;  /* 0x0000000aa7b47c23 */ /* 0x002fe200080108ac */
[----:B------:R-:W1:Y:S01]  /*56f0*/  MUFU.EX2 R8, R8 ;  /* 0x0000000800087308 */ /* 0x000e620000000800 */
[----:B------:R-:W-:Y:S01]  /*5700*/  ISETP.NE.AND P2, PT, R16, R173, PT ;  /* 0x000000ad1000720c */ /* 0x000fe20003f45270 */
[----:B------:R-:W-:Y:S01]  /*5710*/  FADD.FTZ R173, R15, R158 ;  /* 0x0000009e0fad7221 */ /* 0x000fe20000010000 */
[--C-:B------:R-:W-:Y:S01]  /*5720*/  FFMA.FTZ R167, R170, UR10, -R172.reuse ;  /* 0x0000000aaaa77c23 */ /* 0x100fe200080108ac */
[----:B------:R-:W-:Y:S01]  /*5730*/  MOV R170, UR29 ;  /* 0x0000001d00aa7c02 */ /* 0x000fe20008000f00 */
[--C-:B------:R-:W-:Y:S01]  /*5740*/  FFMA.FTZ R174, R174, UR10, -R172.reuse ;  /* 0x0000000aaeae7c23 */ /* 0x100fe200080108ac */
[----:B--2---:R-:W-:Y:S01]  /*5750*/  FADD.FTZ R162, R156, R173 ;  /* 0x000000ad9ca27221 */ /* 0x004fe20000010000 */
[----:B------:R-:W-:Y:S01]  /*5760*/  FFMA.FTZ R175, R175, UR10, -R172 ;  /* 0x0000000aafaf7c23 */ /* 0x000fe200080108ac */
[----:B------:R-:W2:Y:S01]  /*5770*/  MUFU.EX2 R20, R20 ;  /* 0x0000001400147308 */ /* 0x000ea20000000800 */
[----:B------:R-:W-:Y:S01]  /*5780*/  @!P1 IADD3 R5, R170, 0x28c40, RZ ;  /* 0x00028c40aa059810 */ /* 0x000fe20007ffe0ff */
[----:B---3--:R-:W-:Y:S01]  /*5790*/  FADD.FTZ R173, R21, R162 ;  /* 0x000000a215ad7221 */ /* 0x008fe20000010000 */
[----:B------:R-:W-:Y:S01]  /*57a0*/  F2FP.F16.F32.PACK_AB R152, R13, R152 ;  /* 0x000000980d98723e */ /* 0x000fe200000000ff */
[--C-:B------:R-:W-:Y:S01]  /*57b0*/  FFMA.FTZ R178, R178, UR10, -R172.reuse ;  /* 0x0000000ab2b27c23 */ /* 0x100fe200080108ac */
[----:B------:R-:W-:Y:S01]  /*57c0*/  @!P1 PRMT R5, RZ, 0x654, R5 ;  /* 0x00000654ff059816 */ /* 0x000fe20000000005 */
[--C-:B------:R-:W-:Y:S01]  /*57d0*/  FFMA.FTZ R179, R179, UR10, -R172.reuse ;  /* 0x0000000ab3b37c23 */ /* 0x100fe200080108ac */
[--C-:B------:R-:W-:Y:S01]  /*57e0*/  FFMA.FTZ R182, R182, UR10, -R172.reuse ;  /* 0x0000000ab6b67c23 */ /* 0x100fe200080108ac */
[----:B------:R-:W3:Y:S01]  /*57f0*/  MUFU.EX2 R155, R155 ;  /* 0x0000009b009b7308 */ /* 0x000ee20000000800 */
[----:B-1----:R-:W-:Y:S01]  /*5800*/  FFMA.FTZ R171, R8, R6, R11 ;  /* 0x0000000608ab7223 */ /* 0x002fe2000001000b */
[----:B------:R1:W-:Y:S01]  /*5810*/  @!P1 SYNCS.ARRIVE.TRANS64.RED.A1T0 RZ, [R5+URZ], RZ ;  /* 0x000000ff05ff99a7 */ /* 0x0003e2000810043f */
[----:B------:R-:W-:Y:S01]  /*5820*/  FFMA.FTZ R172, R183, UR10, -R172 ;  /* 0x0000000ab7ac7c23 */ /* 0x000fe200080108ac */
[----:B------:R-:W-:Y:S01]  /*5830*/  F2FP.F16.F32.PACK_AB R154, R15, R154 ;  /* 0x0000009a0f9a723e */ /* 0x000fe200000000ff */
[-C--:B------:R-:W-:Y:S01]  /*5840*/  FMUL.FTZ R53, R53, R9.reuse ;  /* 0x0000000935357220 */ /* 0x080fe20000410000 */
[----:B------:R-:W-:Y:S01]  /*5850*/  F2FP.F16.F32.PACK_AB R156, R21, R156 ;  /* 0x0000009c159c723e */ /* 0x000fe200000000ff */
[----:B------:R-:W-:Y:S01]  /*5860*/  FMUL.FTZ R56, R56, R9 ;  /* 0x0000000938387220 */ /* 0x000fe20000410000 */
[----:B------:R-:W4:Y:S01]  /*5870*/  MUFU.EX2 R168, R168 ;  /* 0x000000a800a87308 */ /* 0x000f220000000800 */
[----:B--2---:R-:W-:Y:S01]  /*5880*/  FADD.FTZ R158, R20, R171 ;  /* 0x000000ab149e7221 */ /* 0x004fe20000010000 */
[----:B-1----:R-:W-:-:S02]  /*5890*/  IMAD.U32 R5, RZ, RZ, UR25 ;  /* 0x00000019ff057e24 */ /* 0x002fc4000f8e00ff */
[-C--:B------:R-:W-:Y:S01]  /*58a0*/  FMUL.FTZ R57, R57, R9.reuse ;  /* 0x0000000939397220 */ /* 0x080fe20000410000 */
[-C--:B------:R-:W-:Y:S01]  /*58b0*/  FMUL.FTZ R60, R60, R9.reuse ;  /* 0x000000093c3c7220 */ /* 0x080fe20000410000 */
[-C--:B------:R-:W-:Y:S01]  /*58c0*/  FMUL.FTZ R61, R61, R9.reuse ;  /* 0x000000093d3d7220 */ /* 0x080fe20000410000 */
[-C--:B------:R-:W-:Y:S01]  /*58d0*/  FMUL.FTZ R64, R64, R9.reuse ;  /* 0x0000000940407220 */ /* 0x080fe20000410000 */
[----:B------:R-:W-:Y:S01]  /*58e0*/  @!P2 LEA R5, R5, R2, 0x6 ;  /* 0x000000020505a211 */ /* 0x000fe200078e30ff */
[----:B------:R-:W1:Y:S01]  /*58f0*/  MUFU.EX2 R159, R159 ;  /* 0x0000009f009f7308 */ /* 0x000e620000000800 */
[----:B---3--:R-:W-:Y:S01]  /*5900*/  FADD.FTZ R171, R155, R158 ;  /* 0x0000009e9bab7221 */ /* 0x008fe20000010000 */
[-C--:B------:R-:W-:Y:S01]  /*5910*/  FMUL.FTZ R65, R65, R9.reuse ;  /* 0x0000000941417220 */ /* 0x080fe20000410000 */
[----:B------:R-:W-:Y:S01]  /*5920*/  @!P2 LEA R5, R5, UR48, 0x2 ;  /* 0x000000300505ac11 */ /* 0x000fe2000f8e10ff */
[-C--:B------:R-:W-:Y:S01]  /*5930*/  FMUL.FTZ R68, R68, R9.reuse ;  /* 0x0000000944447220 */ /* 0x080fe20000410000 */
[-C--:B------:R-:W-:Y:S01]  /*5940*/  FMUL.FTZ R69, R69, R9.reuse ;  /* 0x0000000945457220 */ /* 0x080fe20000410000 */
[-C--:B------:R-:W-:Y:S01]  /*5950*/  FMUL.FTZ R72, R72, R9.reuse ;  /* 0x0000000948487220 */ /* 0x080fe20000410000 */
[----:B------:R-:W-:Y:S01]  /*5960*/  FMUL.FTZ R73, R73, R9 ;  /* 0x0000000949497220 */ /* 0x000fe20000410000 */
[----:B------:R-:W2:Y:S01]  /*5970*/  MUFU.EX2 R176, R176 ;  /* 0x000000b000b07308 */ /* 0x000ea20000000800 */
[C---:B----4-:R-:W-:Y:S01]  /*5980*/  FADD.FTZ R158, R168.reuse, R171 ;  /* 0x000000aba89e7221 */ /* 0x050fe20000010000 */
[----:B------:R-:W-:Y:S01]  /*5990*/  @!P2 STS [R5+0x28800], R9 ;  /* 0x028800090500a388 */ /* 0x000fe20000000800 */
[----:B------:R-:W-:Y:S01]  /*59a0*/  F2FP.F16.F32.PACK_AB R155, R168, R155 ;  /* 0x0000009ba89b723e */ /* 0x000fe200000000ff */
[-C--:B------:R-:W-:Y:S01]  /*59b0*/  FMUL.FTZ R76, R76, R9.reuse ;  /* 0x000000094c4c7220 */ /* 0x080fe20000410000 */
[-C--:B------:R-:W-:Y:S01]  /*59c0*/  FMUL.FTZ R77, R77, R9.reuse ;  /* 0x000000094d4d7220 */ /* 0x080fe20000410000 */
[----:B------:R3:W-:Y:S01]  /*59d0*/  @!P2 STS [R5+0x28820], R8 ;  /* 0x028820080500a388 */ /* 0x0007e20000000800 */
        /* <DEDUP_REMOVED lines=47> */
[----:B------:R-:W-:Y:S01]  /*5cd0*/  FMUL.FTZ R149, R149, R9 ;  /* 0x0000000995957220 */ /* 0x000fe20000410000 */
        /* <DEDUP_REMOVED lines=10> */
[----:B--2---:R-:W-:Y:S01]  /*5d80*/  FADD.FTZ R13, R167, R158 ;  /* 0x0000009ea70d7221 */ /* 0x004fe20000010000 */
[----:B------:R-:W-:Y:S01]  /*5d90*/  F2FP.F16.F32.PACK_AB R158, R153, R10 ;  /* 0x0000000a999e723e */ /* 0x000fe200000000ff */
[-C--:B------:R-:W-:Y:S01]  /*5da0*/  FMUL.FTZ R39, R39, R8.reuse ;  /* 0x0000000827277220 */ /* 0x080fe20000410000 */
[----:B------:R-:W-:Y:S01]  /*5db0*/  F2FP.F16.F32.PACK_AB R153, R20, R11 ;  /* 0x0000000b1499723e */ /* 0x000fe200000000ff */
[----:B------:R-:W-:Y:S01]  /*5dc0*/  BAR.SYNC.DEFER_BLOCKING 0xf, 0x100 ;  /* 0x03c4000000007b1d */ /* 0x000fe20000010000 */
[-C--:B------:R-:W-:Y:S01]  /*5dd0*/  FMUL.FTZ R42, R42, R8.reuse ;  /* 0x000000082a2a7220 */ /* 0x080fe20000410000 */
[-C--:B------:R-:W-:Y:S01]  /*5de0*/  FMUL.FTZ R43, R43, R8.reuse ;  /* 0x000000082b2b7220 */ /* 0x080fe20000410000 */
[----:B------:R-:W-:Y:S01]  /*5df0*/  FMUL.FTZ R46, R46, R8 ;  /* 0x000000082e2e7220 */ /* 0x000fe20000410000 */
[C---:B----4-:R-:W-:Y:S01]  /*5e00*/  FADD.FTZ R173, R157.reuse, R162 ;  /* 0x000000a29dad7221 */ /* 0x050fe20000010000 */
[----:B------:R-:W-:Y:S01]  /*5e10*/  F2FP.F16.F32.PACK_AB R160, R157, R160 ;  /* 0x000000a09da0723e */ /* 0x000fe200000000ff */
[----:B------:R-:W2:Y:S01]  /*5e20*/  MUFU.EX2 R12, R12 ;  /* 0x0000000c000c7308 */ /* 0x000ea20000000800 */
[----:B------:R-:W-:Y:S01]  /*5e30*/  F2FP.F16.F32.PACK_AB R157, R176, R159 ;  /* 0x0000009fb09d723e */ /* 0x000fe200000000ff */
[-C--:B------:R-:W-:Y:S01]  /*5e40*/  FMUL.FTZ R47, R47, R8.reuse ;  /* 0x000000082f2f7220 */ /* 0x080fe20000410000 */
[----:B------:R-:W-:Y:S01]  /*5e50*/  F2FP.F16.F32.PACK_AB R159, R180, R163 ;  /* 0x000000a3b49f723e */ /* 0x000fe200000000ff */
[-C--:B------:R-:W-:Y:S01]  /*5e60*/  FMUL.FTZ R50, R50, R8.reuse ;  /* 0x0000000832327220 */ /* 0x080fe20000410000 */
[-C--:B------:R-:W-:Y:S01]  /*5e70*/  FMUL.FTZ R51, R51, R8.reuse ;  /* 0x0000000833337220 */ /* 0x080fe20000410000 */
[----:B-1----:R-:W-:Y:S01]  /*5e80*/  FADD.FTZ R13, R192, R13 ;  /* 0x0000000dc00d7221 */ /* 0x002fe20000010000 */
        /* <DEDUP_REMOVED lines=11> */
[----:B------:R2:W-:Y:S01]  /*5f40*/  STSM.16.M88.4 [R18+0x26800], R152 ;  /* 0x0268009812007844 */ /* 0x0005e20000000200 */
[-C--:B------:R-:W-:Y:S01]  /*5f50*/  FMUL.FTZ R70, R70, R8.reuse ;  /* 0x0000000846467220 */ /* 0x080fe20000410000 */
[-C--:B------:R-:W-:Y:S01]  /*5f60*/  FMUL.FTZ R71, R71, R8.reuse ;  /* 0x0000000847477220 */ /* 0x080fe20000410000 */
[-C--:B------:R-:W-:Y:S01]  /*5f70*/  FMUL.FTZ R74, R74, R8.reuse ;  /* 0x000000084a4a7220 */ /* 0x080fe20000410000 */
[----:B------:R2:W-:Y:S01]  /*5f80*/  STSM.16.M88.4 [R23], R156 ;  /* 0x0000009c17007844 */ /* 0x0005e20000000200 */
[-C--:B------:R-:W-:Y:S01]  /*5f90*/  FMUL.FTZ R75, R75, R8.reuse ;  /* 0x000000084b4b7220 */ /* 0x080fe20000410000 */
[----:B------:R-:W5:Y:S01]  /*5fa0*/  MUFU.EX2 R164, R164 ;  /* 0x000000a400a47308 */ /* 0x000f620000000800 */
        /* <DEDUP_REMOVED lines=22> */
[----:B------:R-:W-:Y:S01]  /*6110*/  FMUL.FTZ R111, R111, R8 ;  /* 0x000000086f6f7220 */ /* 0x000fe20000410000 */
[----:B------:R-:W4:Y:S01]  /*6120*/  MUFU.EX2 R178, R178 ;  /* 0x000000b200b27308 */ /* 0x000f220000000800 */
[----:B-1----:R-:W-:Y:S01]  /*6130*/  FADD.FTZ R15, R165, R162 ;  /* 0x000000a2a50f7221 */ /* 0x002fe20000010000 */
[----:B------:R-:W-:Y:S01]  /*6140*/  F2FP.F16.F32.PACK_AB R162, R161, R12 ;  /* 0x0000000ca1a2723e */ /* 0x000fe200000000ff */
[----:B------:R-:W-:Y:S01]  /*6150*/  FMUL.FTZ R114, R114, R8 ;  /* 0x0000000872727220 */ /* 0x000fe20000410000 */
[----:B------:R-:W-:Y:S01]  /*6160*/  F2FP.F16.F32.PACK_AB R164, R165, R164 ;  /* 0x000000a4a5a4723e */ /* 0x000fe200000000ff */
[----:B------:R-:W-:Y:S01]  /*6170*/  FADD.FTZ R166, R14, R15 ;  /* 0x0000000f0ea67221 */ /* 0x000fe20000010000 */
[----:B------:R-:W-:Y:S01]  /*6180*/  F2FP.F16.F32.PACK_AB R161, R192, R167 ;  /* 0x000000a7c0a1723e */ /* 0x000fe200000000ff */
[----:B------:R-:W-:Y:S01]  /*6190*/  FMUL.FTZ R115, R115, R8 ;  /* 0x0000000873737220 */ /* 0x000fe20000410000 */
[----:B------:R-:W1:Y:S01]  /*61a0*/  MUFU.EX2 R169, R169 ;  /* 0x000000a900a97308 */ /* 0x000e620000000800 */
[C---:B---3--:R-:W-:Y:S01]  /*61b0*/  FADD.FTZ R5, R175.reuse, R10 ;  /* 0x0000000aaf057221 */ /* 0x048fe20000010000 */
[----:B------:R-:W-:Y:S01]  /*61c0*/  F2FP.F16.F32.PACK_AB R163, R175, R6 ;  /* 0x00000006afa3723e */ /* 0x000fe200000000ff */
[-C--:B------:R-:W-:Y:S01]  /*61d0*/  FMUL.FTZ R118, R118, R8.reuse ;  /* 0x0000000876767220 */ /* 0x080fe20000410000 */
[-C--:B------:R-:W-:Y:S01]  /*61e0*/  FMUL.FTZ R119, R119, R8.reuse ;  /* 0x0000000877777220 */ /* 0x080fe20000410000 */
[-C--:B------:R-:W-:Y:S01]  /*61f0*/  FMUL.FTZ R122, R122, R8.reuse ;  /* 0x000000087a7a7220 */ /* 0x080fe20000410000 */
[-C--:B------:R-:W-:Y:S01]  /*6200*/  FMUL.FTZ R123, R123, R8.reuse ;  /* 0x000000087b7b7220 */ /* 0x080fe20000410000 */
[----:B------:R2:W-:Y:S01]  /*6210*/  STSM.16.M88.4 [R19], R160 ;  /* 0x000000a013007844 */ /* 0x0005e20000000200 */
[----:B------:R-:W3:Y:S01]  /*6220*/  MUFU.EX2 R179, R179 ;  /* 0x000000b300b37308 */ /* 0x000ee20000000800 */
[----:B----4-:R-:W-:Y:S01]  /*6230*/  FADD.FTZ R10, R178, R5 ;  /* 0x00000005b20a7221 */ /* 0x010fe20000010000 */
[-C--:B------:R-:W-:Y:S01]  /*6240*/  FMUL.FTZ R126, R126, R8.reuse ;  /* 0x000000087e7e7220 */ /* 0x080fe20000410000 */
[-C--:B------:R-:W-:Y:S01]  /*6250*/  FMUL.FTZ R127, R127, R8.reuse ;  /* 0x000000087f7f7220 */ /* 0x080fe20000410000 */
[-C--:B------:R-:W-:Y:S01]  /*6260*/  FMUL.FTZ R130, R130, R8.reuse ;  /* 0x0000000882827220 */ /* 0x080fe20000410000 */
[-C--:B------:R-:W-:Y:S01]  /*6270*/  FMUL.FTZ R131, R131, R8.reuse ;  /* 0x0000000883837220 */ /* 0x080fe20000410000 */
[-C--:B------:R-:W-:Y:S01]  /*6280*/  FMUL.FTZ R134, R134, R8.reuse ;  /* 0x0000000886867220 */ /* 0x080fe20000410000 */
[----:B------:R-:W-:Y:S01]  /*6290*/  FMUL.FTZ R135, R135, R8 ;  /* 0x0000000887877220 */ /* 0x000fe20000410000 */
[----:B------:R-:W4:Y:S01]  /*62a0*/  MUFU.EX2 R182, R182 ;  /* 0x000000b600b67308 */ /* 0x000f220000000800 */
[C---:B-1----:R-:W-:Y:S01]  /*62b0*/  FADD.FTZ R5, R169.reuse, R166 ;  /* 0x000000a6a9057221 */ /* 0x042fe20000010000 */
[----:B------:R-:W-:Y:S01]  /*62c0*/  F2FP.F16.F32.PACK_AB R166, R169, R14 ;  /* 0x0000000ea9a6723e */ /* 0x000fe200000000ff */
        /* <DEDUP_REMOVED lines=8> */
[-C--:B------:R-:W-:Y:S01]  /*6350*/  FMUL.FTZ R147, R147, R8.reuse ;  /* 0x0000000893937220 */ /* 0x080fe20000410000 */
[-C--:B------:R-:W-:Y:S01]  /*6360*/  FMUL.FTZ R150, R150, R8.reuse ;  /* 0x0000000896967220 */ /* 0x080fe20000410000 */
[----:B------:R-:W-:Y:S01]  /*6370*/  FMUL.FTZ R151, R151, R8 ;  /* 0x0000000897977220 */ /* 0x000fe20000410000 */
[----:B----4-:R-:W-:Y:S01]  /*6380*/  FADD.FTZ R10, R182, R11 ;  /* 0x0000000bb60a7221 */ /* 0x010fe20000010000 */
[----:B-1----:R-:W-:-:S03]  /*6390*/  F2FP.F16.F32.PACK_AB R167, R13, R182 ;  /* 0x000000b60da7723e */ /* 0x002fc600000000ff */
[----:B------:R-:W-:Y:S02]  /*63a0*/  FADD.FTZ R6, R13, R10 ;  /* 0x0000000a0d067221 */ /* 0x000fe40000010000 */
[----:B------:R2:W-:Y:S01]  /*63b0*/  STSM.16.M88.4 [R22], R164 ;  /* 0x000000a416007844 */ /* 0x0005e20000000200 */
[----:B------:R-:W-:Y:S05]  /*63c0*/  @!P0 BRA `(.L_x_5816) ;  /* 0x0000000000048947 */ /* 0x000fea0003800000 */
[----:B------:R-:W-:Y:S01]  /*63d0*/  BPT.TRAP 0x1 ;  /* 0x000000040000795c */ /* 0x000fe20000300000 */
.L_x_5816:
[----:B------:R1:W3:Y:S01]  /*63e0*/  SYNCS.PHASECHK.TRANS64.TRYWAIT P2, [UR29+0x28c50], R7 ;  /* 0x028c5007ff0075a7 */ /* 0x0002e2000804015d */
[----:B------:R-:W-:Y:S05]  /*63f0*/  @!P0 BRA `(.L_x_5817) ;  /* 0x0000000000048947 */ /* 0x000fea0003800000 */
[----:B------:R-:W-:Y:S01]  /*6400*/  BPT.TRAP 0x1 ;  /* 0x000000040000795c */ /* 0x000fe20000300000 */
.L_x_5817:
[----:B---3--:R-:W-:Y:S05]  /*6410*/  @P2 BRA `(.L_x_5818) ;  /* 0x0000000000082947 */ /* 0x008fea0003800000 */
[----:B------:R-:W3:Y:S02]  /*6420*/  SYNCS.PHASECHK.TRANS64.TRYWAIT P2, [UR29+0x28c50], R7 ;  /* 0x028c5007ff0075a7 */ /* 0x000ee4000804015d */
[----:B---3--:R-:W-:Y:S05]  /*6430*/  @!P2 BRA `(.L_x_5819) ;  /* 0x000000740000a947 */ /* 0x008fea0003800000 */
.L_x_5818:
[----:B------:R-:W-:Y:S01]  /*6440*/  ULEA UR11, UR39, UR41, 0xc ;  /* 0x00000029270b7291 */ /* 0x000fe2000f8e603f */
[----:B------:R-:W-:Y:S01]  /*6450*/  WARPGROUP.ARRIVE ;  /* 0x00000000000079c5 */ /* 0x000fe20000000000 */
[----:B------:R-:W-:Y:S01]  /*6460*/  UMOV UR7, 0x40000040 ;  /* 0x4000004000077882 */ /* 0x000fe20000000000 */
[----:B------:R-:W-:Y:S01]  /*6470*/  UISETP.GT.AND UP0, UPT, UR23, UR22, UPT ;  /* 0x000000161700728c */ /* 0x000fe2000bf04270 */
[----:B---3--:R-:W-:Y:S01]  /*6480*/  @!P1 VIADD R170, R170, 0x28c60 ;  /* 0x00028c60aaaa9836 */ /* 0x008fe20000000000 */
[----:B------:R-:W-:Y:S01]  /*6490*/  UIADD3 UR23, UR23, -0x1, URZ ;  /* 0xffffffff17177890 */ /* 0x000fe2000fffe03f */
[----:B------:R-:W-:Y:S01]  /*64a0*/  MOV R8, R4 ;  /* 0x0000000400087202 */ /* 0x000fe20000000f00 */
[----:B------:R-:W-:Y:S01]  /*64b0*/  UMOV UR6, UR11 ;  /* 0x0000000b00067c82 */ /* 0x000fe20008000000 */
[----:B------:R-:W-:Y:S01]  /*64c0*/  UMOV UR25, UR39 ;  /* 0x0000002700197c82 */ /* 0x000fe20008000000 */
[----:B------:R-:W-:Y:S01]  /*64d0*/  HGMMA.64x256x16.F32 R24, R152, gdesc[UR4].tnspB, R24, gsb0 ;  /* 0x43e0000498187df0 */ /* 0x000fe20008000818 */
[----:B------:R-:W-:Y:S01]  /*64e0*/  UIADD3 UR6, UR11, 0x80, URZ ;  /* 0x000000800b067890 */ /* 0x000fe2000fffe03f */
[----:B------:R-:W-:Y:S01]  /*64f0*/  PLOP3.LUT P2, PT, PT, PT, UP0, 0x80, 0x0 ;  /* 0x000000000000781c */ /* 0x000fe20003f4f008 */
[----:B------:R-:W-:Y:S01]  /*6500*/  UMOV UR7, 0x40000040 ;  /* 0x4000004000077882 */ /* 0x000fe20000000000 */
[----:B------:R-:W-:Y:S01]  /*6510*/  @!P1 PRMT R170, RZ, 0x654, R170 ;  /* 0x00000654ffaa9816 */ /* 0x000fe200000000aa */
[----:B------:R-:W-:Y:S01]  /*6520*/  IMAD.MOV.U32 R9, RZ, RZ, R3 ;  /* 0x000000ffff097224 */ /* 0x000fe200078e0003 */
[----:B------:R-:W-:-:S02]  /*6530*/  WARPGROUP.DEPBAR.LE gsb0, 0x0 ;  /* 0x00008000000079c5 */ /* 0x000fc40000010000 */
[----:B------:R-:W-:-:S15]  /*6540*/  WARPGROUP.ARRIVE ;  /* 0x00000000000079c5 */ /* 0x000fde0000000000 */
[----:B------:R-:W-:-:S05]  /*6550*/  NOP ;  /* 0x0000000000007918 */ /* 0x000fca0000000000 */
        /* <DEDUP_REMOVED lines=24> */
.L_x_5811:
[----:B------:R-:W-:-:S13]  /*66e0*/  ISETP.LE.AND P2, PT, RZ, UR23, PT ;  /* 0x00000017ff007c0c */ /* 0x000fda000bf43270 */
[----:B------:R-:W-:Y:S05]  /*66f0*/  @!P2 BRA `(.L_x_5821) ;  /* 0x00000018002ca947 */ /* 0x000fea0003800000 */
[----:B------:R-:W-:Y:S01]  /*6700*/  MOV R9, R4 ;  /* 0x0000000400097202 */ /* 0x000fe20000000f00 */
[----:B------:R-:W-:Y:S01]  /*6710*/  IMAD.MOV.U32 R8, RZ, RZ, R3 ;  /* 0x000000ffff087224 */ /* 0x000fe200078e0003 */
[----:B------:R-:W-:Y:S01]  /*6720*/  UMOV UR21, UR39 ;  /* 0x0000002700157c82 */ /* 0x000fe20008000000 */
[----:B------:R-:W-:-:S05]  /*6730*/  ULDC UR20, c[0x0][0x988] ;  /* 0x0002620000147ab9 */ /* 0x000fca0000000800 */
.L_x_5830:
[----:B------:R-:W-:-:S04]  /*6740*/  UIADD3 UR39, UR21, 0x1, URZ ;  /* 0x0000000115277890 */ /* 0x000fc8000fffe03f */
[----:B------:R-:W-:-:S04]  /*6750*/  UISETP.NE.AND UP0, UPT, UR39, 0x2, UPT ;  /* 0x000000022700788c */ /* 0x000fc8000bf05270 */
[----:B------:R-:W-:Y:S02]  /*6760*/  USEL UR6, URZ, 0x1, UP0 ;  /* 0x000000013f067887 */ /* 0x000fe40008000000 */
[----:B------:R-:W-:Y:S02]  /*6770*/  USEL UR39, UR39, URZ, UP0 ;  /* 0x0000003f27277287 */ /* 0x000fe40008000000 */
[----:B------:R-:W-:Y:S01]  /*6780*/  ULOP3.LUT UR38, UR38, UR6, URZ, 0x3c, !UPT ;  /* 0x0000000626267292 */ /* 0x000fe2000f8e3c3f */
[----:B-12---:R-:W-:Y:S11]  /*6790*/  @!P0 BRA `(.L_x_5822) ;  /* 0x0000000000048947 */ /* 0x006ff60003800000 */
[----:B------:R-:W-:Y:S01]  /*67a0*/  BPT.TRAP 0x1 ;  /* 0x000000040000795c */ /* 0x000fe20000300000 */
.L_x_5822:
[----:B------:R-:W-:Y:S01]  /*67b0*/  ULEA UR22, UR39, UR48, 0x3 ;  /* 0x0000003027167291 */ /* 0x000fe2000f8e183f */
[----:B-1----:R-:W-:-:S04]  /*67c0*/  MOV R7, UR38 ;  /* 0x0000002600077c02 */ /* 0x002fc80008000f00 */
[----:B------:R-:W-:-:S04]  /*67d0*/  SHF.L.U32 R7, R7, 0x1f, RZ ;  /* 0x0000001f07077819 */ /* 0x000fc800000006ff */
[----:B------:R1:W1:Y:S01]  /*67e0*/  SYNCS.PHASECHK.TRANS64.TRYWAIT P2, [UR22+0x28c30], R7 ;  /* 0x028c3007ff0075a7 */ /* 0x0002620008040156 */
[----:B------:R-:W-:Y:S05]  /*67f0*/  @!P0 BRA `(.L_x_5823) ;  /* 0x0000000000048947 */ /* 0x000fea0003800000 */
[----:B------:R-:W-:Y:S01]  /*6800*/  BPT.TRAP 0x1 ;  /* 0x000000040000795c */ /* 0x000fe20000300000 */
.L_x_5823:
[----:B-1----:R-:W-:Y:S05]  /*6810*/  @P2 BRA `(.L_x_5824) ;  /* 0x0000000000082947 */ /* 0x002fea0003800000 */
[----:B------:R-:W1:Y:S02]  /*6820*/  SYNCS.PHASECHK.TRANS64.TRYWAIT P2, [UR22+0x28c30], R7 ;  /* 0x028c3007ff0075a7 */ /* 0x000e640008040156 */
[----:B-1----:R-:W-:Y:S05]  /*6830*/  @!P2 BRA `(.L_x_5825) ;  /* 0x000000700014a947 */ /* 0x002fea0003800000 */
.L_x_5824:
[----:B------:R-:W-:Y:S01]  /*6840*/  R2UR UR18, R0 ;  /* 0x00000000001272ca */ /* 0x000fe200000e0000 */
[----:B--234-:R-:W-:Y:S01]  /*6850*/  WARPGROUP.ARRIVE ;  /* 0x00000000000079c5 */ /* 0x01cfe20000000000 */
        /* <DEDUP_REMOVED lines=57> */
[----:B------:R-:W1:Y:S01]  /*6bf0*/  MUFU.EX2 R8, R8 ;  /* 0x0000000800087308 */ /* 0x000e620000000800 */
        /* <DEDUP_REMOVED lines=10> */
[----:B------:R-:W-:-:S02]  /*6ca0*/  FFMA.FTZ R164, R176, UR10, -R192 ;  /* 0x0000000ab0a47c23 */ /* 0x000fc400080108c0 */
[----:B------:R-:W-:-:S03]  /*6cb0*/  FMNMX.FTZ R4, R178, R13, !PT ;  /* 0x0000000db2047209 */ /* 0x000fc60007810000 */
[----:B------:R-:W3:Y:S01]  /*6cc0*/  MUFU.EX2 R152, R152 ;  /* 0x0000009800987308 */ /* 0x000ee20000000800 */
[----:B------:R-:W-:Y:S01]  /*6cd0*/  FMNMX.FTZ R13, R179, R4, !PT ;  /* 0x00000004b30d7209 */ /* 0x000fe20007810000 */
[-C--:B-1----:R-:W-:Y:S01]  /*6ce0*/  FMUL.FTZ R24, R24, R8.reuse ;  /* 0x0000000818187220 */ /* 0x082fe20000410000 */
[-C--:B------:R-:W-:Y:S01]  /*6cf0*/  FMUL.FTZ R25, R25, R8.reuse ;  /* 0x0000000819197220 */ /* 0x080fe20000410000 */
[----:B------:R-:W-:Y:S01]  /*6d00*/  FMUL.FTZ R28, R28, R8 ;  /* 0x000000081c1c7220 */ /* 0x000fe20000410000 */
[----:B------:R-:W-:Y:S01]  /*6d10*/  FMNMX.FTZ R4, R182, R13, !PT ;  /* 0x0000000db6047209 */ /* 0x000fe20007810000 */
[--C-:B------:R-:W-:Y:S01]  /*6d20*/  FFMA.FTZ R13, R157, UR10, -R192.reuse ;  /* 0x0000000a9d0d7c23 */ /* 0x100fe200080108c0 */
[----:B------:R-:W-:Y:S01]  /*6d30*/  FFMA.FTZ R157, R173, UR10, -R192 ;  /* 0x0000000aad9d7c23 */ /* 0x000fe200080108c0 */
[----:B------:R-:W1:Y:S01]  /*6d40*/  MUFU.EX2 R10, R10 ;  /* 0x0000000a000a7308 */ /* 0x000e620000000800 */
[----:B------:R-:W-:Y:S01]  /*6d50*/  FMNMX.FTZ R4, R183, R4, !PT ;  /* 0x00000004b7047209 */ /* 0x000fe20007810000 */
[----:B--2---:R-:W-:Y:S01]  /*6d60*/  FFMA.FTZ R5, R8, R5, R11 ;  /* 0x0000000508057223 */ /* 0x004fe2000001000b */
[----:B------:R-:W-:-:S02]  /*6d70*/  IMAD.MOV R173, RZ, RZ, -R17 ;  /* 0x000000ffffad7224 */ /* 0x000fc400078e0a11 */
[-C--:B------:R-:W-:Y:S01]  /*6d80*/  FMUL.FTZ R29, R29, R8.reuse ;  /* 0x000000081d1d7220 */ /* 0x080fe20000410000 */
[-C--:B------:R-:W-:Y:S01]  /*6d90*/  FMUL.FTZ R32, R32, R8.reuse ;  /* 0x0000000820207220 */ /* 0x080fe20000410000 */
[----:B------:R-:W2:Y:S01]  /*6da0*/  SHFL.BFLY PT, R153, R4, 0x2, 0x1f ;  /* 0x0c401f0004997f89 */ /* 0x000ea200000e0000 */
[-C--:B------:R-:W-:Y:S01]  /*6db0*/  FMUL.FTZ R33, R33, R8.reuse ;  /* 0x0000000821217220 */ /* 0x080fe20000410000 */
[----:B------:R-:W-:Y:S01]  /*6dc0*/  MUFU.EX2 R13, R13 ;  /* 0x0000000d000d7308 */ /* 0x000fe20000000800 */
[----:B---3--:R-:W-:Y:S01]  /*6dd0*/  FADD.FTZ R5, R152, R5 ;  /* 0x0000000598057221 */ /* 0x008fe20000010000 */
[----:B------:R-:W-:Y:S01]  /*6de0*/  ISETP.NE.AND P2, PT, R16, R173, PT ;  /* 0x000000ad1000720c */ /* 0x000fe20003f45270 */
[-C--:B------:R-:W-:Y:S01]  /*6df0*/  FMUL.FTZ R36, R36, R8.reuse ;  /* 0x0000000824247220 */ /* 0x080fe20000410000 */
[----:B------:R-:W-:Y:S01]  /*6e00*/  F2FP.F16.F32.PACK_AB R152, R152, R11 ;  /* 0x0000000b9898723e */ /* 0x000fe200000000ff */
        /* <DEDUP_REMOVED lines=17> */
[----:B--2---:R-:W-:Y:S01]  /*6f20*/  FMNMX.FTZ R20, R4, R153, !PT ;  /* 0x0000009904147209 */ /* 0x004fe20007810000 */
[--C-:B------:R-:W-:Y:S01]  /*6f30*/  FFMA.FTZ R153, R169, UR10, -R192.reuse ;  /* 0x0000000aa9997c23 */ /* 0x100fe200080108c0 */
[----:B------:R-:W-:Y:S01]  /*6f40*/  MUFU.EX2 R12, R12 ;  /* 0x0000000c000c7308 */ /* 0x000fe20000000800 */
[-C--:B------:R-:W-:Y:S01]  /*6f50*/  FMUL.FTZ R68, R68, R8.reuse ;  /* 0x0000000844447220 */ /* 0x080fe20000410000 */
[-C--:B------:R-:W-:Y:S01]  /*6f60*/  FMUL.FTZ R69, R69, R8.reuse ;  /* 0x0000000845457220 */ /* 0x080fe20000410000 */
[----:B------:R-:W2:Y:S01]  /*6f70*/  SHFL.BFLY PT, R165, R20, 0x1, 0x1f ;  /* 0x0c201f0014a57f89 */ /* 0x000ea200000e0000 */
        /* <DEDUP_REMOVED lines=23> */
[----:B--2---:R-:W-:Y:S01]  /*70f0*/  FMNMX.FTZ R4, R20, R165, !PT ;  /* 0x000000a514047209 */ /* 0x004fe20007810000 */
[----:B------:R-:W-:Y:S01]  /*7100*/  FFMA.FTZ R165, R181, UR10, -R192 ;  /* 0x0000000ab5a57c23 */ /* 0x000fe200080108c0 */
        /* <DEDUP_REMOVED lines=14> */
[--C-:B--2---:R-:W-:Y:S01]  /*71f0*/  FFMA.FTZ R180, R167, UR10, -R177.reuse ;  /* 0x0000000aa7b47c23 */ /* 0x104fe200080108b1 */
[--C-:B------:R-:W-:Y:S01]  /*7200*/  FFMA.FTZ R167, R170, UR10, -R177.reuse ;  /* 0x0000000aaaa77c23 */ /* 0x100fe200080108b1 */
[----:B------:R-:W-:Y:S01]  /*7210*/  MOV R170, UR22 ;  /* 0x0000001600aa7c02 */ /* 0x000fe20008000f00 */
[--C-:B------:R-:W-:Y:S01]  /*7220*/  FFMA.FTZ R176, R163, UR10, -R177.reuse ;  /* 0x0000000aa3b07c23 */ /* 0x100fe200080108b1 */
[--C-:B------:R-:W-:Y:S01]  /*7230*/  FFMA.FTZ R163, R166, UR10, -R177.reuse ;  /* 0x0000000aa6a37c23 */ /* 0x100fe200080108b1 */
[--C-:B------:R-:W-:Y:S01]  /*7240*/  FFMA.FTZ R192, R171, UR10, -R177.reuse ;  /* 0x0000000aabc07c23 */ /* 0x100fe200080108b1 */
[----:B------:R-:W-:Y:S01]  /*7250*/  @!P1 IADD3 R154, R170, 0x28c40, RZ ;  /* 0x00028c40aa9a9810 */ /* 0x000fe20007ffe0ff */
[----:B------:R-:W2:Y:S01]  /*7260*/  MUFU.EX2 R168, R168 ;  /* 0x000000a800a87308 */ /* 0x000ea20000000800 */
[--C-:B------:R-:W-:Y:S01]  /*7270*/  FFMA.FTZ R171, R174, UR10, -R177.reuse ;  /* 0x0000000aaeab7c23 */ /* 0x100fe200080108b1 */
[----:B------:R-:W-:Y:S01]  /*7280*/  FFMA.FTZ R174, R175, UR10, -R177 ;  /* 0x0000000aafae7c23 */ /* 0x000fe200080108b1 */
[----:B------:R-:W-:Y:S01]  /*7290*/  @!P1 PRMT R154, RZ, 0x654, R154 ;  /* 0x00000654ff9a9816 */ /* 0x000fe2000000009a */
[----:B------:R-:W-:-:S02]  /*72a0*/  IMAD.U32 R175, RZ, RZ, UR21 ;  /* 0x00000015ffaf7e24 */ /* 0x000fc4000f8e00ff */
[--C-:B------:R-:W-:Y:S01]  /*72b0*/  FFMA.FTZ R173, R178, UR10, -R177.reuse ;  /* 0x0000000ab2ad7c23 */ /* 0x100fe200080108b1 */
[--C-:B------:R-:W-:Y:S01]  /*72c0*/  FFMA.FTZ R182, R182, UR10, -R177.reuse ;  /* 0x0000000ab6b67c23 */ /* 0x100fe200080108b1 */
[----:B------:R1:W-:Y:S01]  /*72d0*/  @!P1 SYNCS.ARRIVE.TRANS64.RED.A1T0 RZ, [R154+URZ], RZ ;  /* 0x000000ff9aff99a7 */ /* 0x0003e2000810043f */
[----:B------:R-:W3:Y:S01]  /*72e0*/  MUFU.EX2 R155, R155 ;  /* 0x0000009b009b7308 */ /* 0x000ee20000000800 */
[----:B------:R-:W-:Y:S02]  /*72f0*/  @!P2 IMAD R158, R175, 0x40, R2 ;  /* 0x00000040af9ea824 */ /* 0x000fe400078e0202 */
[--C-:B------:R-:W-:Y:S01]  /*7300*/  FFMA.FTZ R183, R183, UR10, -R177.reuse ;  /* 0x0000000ab7b77c23 */ /* 0x100fe200080108b1 */
[----:B------:R-:W-:Y:S01]  /*7310*/  FFMA.FTZ R179, R179, UR10, -R177 ;  /* 0x0000000ab3b37c23 */ /* 0x000fe200080108b1 */
[-C--:B------:R-:W-:Y:S01]  /*7320*/  FMUL.FTZ R120, R120, R8.reuse ;  /* 0x0000000878787220 */ /* 0x080fe20000410000 */
[----:B------:R-:W-:Y:S01]  /*7330*/  FMUL.FTZ R121, R121, R8 ;  /* 0x0000000879797220 */ /* 0x000fe20000410000 */
[----:B------:R-:W-:Y:S01]  /*7340*/  @!P2 LEA R158, R158, UR48, 0x2 ;  /* 0x000000309e9eac11 */ /* 0x000fe2000f8e10ff */
[----:B-1----:R-:W-:Y:S01]  /*7350*/  FADD.FTZ R154, R10, R5 ;  /* 0x000000050a9a7221 */ /* 0x002fe20000010000 */
[----:B------:R-:W1:Y:S01]  /*7360*/  MUFU.EX2 R169, R169 ;  /* 0x000000a900a97308 */ /* 0x000e620000000800 */
[----:B--2---:R-:W-:Y:S01]  /*7370*/  FFMA.FTZ R6, R9, R6, R168 ;  /* 0x0000000609067223 */ /* 0x004fe200000100a8 */
[-C--:B------:R-:W-:Y:S01]  /*7380*/  FMUL.FTZ R124, R124, R8.reuse ;  /* 0x000000087c7c7220 */ /* 0x080fe20000410000 */
[----:B------:R-:W-:Y:S01]  /*7390*/  FADD.FTZ R5, R13, R154 ;  /* 0x0000009a0d057221 */ /* 0x000fe20000010000 */
[----:B------:R-:W-:Y:S01]  /*73a0*/  @!P2 STS [R158+0x28800], R8 ;  /* 0x028800089e00a388 */ /* 0x000fe20000000800 */
[-C--:B------:R-:W-:Y:S01]  /*73b0*/  FMUL.FTZ R125, R125, R8.reuse ;  /* 0x000000087d7d7220 */ /* 0x080fe20000410000 */
[-C--:B------:R-:W-:Y:S01]  /*73c0*/  FMUL.FTZ R128, R128, R8.reuse ;  /* 0x0000000880807220 */ /* 0x080fe20000410000 */
[----:B------:R-:W-:Y:S01]  /*73d0*/  FADD.FTZ R154, R156, R5 ;  /* 0x000000059c9a7221 */ /* 0x000fe20000010000 */
[----:B------:R-:W2:Y:S01]  /*73e0*/  MUFU.EX2 R172, R172 ;  /* 0x000000ac00ac7308 */ /* 0x000ea20000000800 */
[----:B---3--:R-:W-:Y:S01]  /*73f0*/  FADD.FTZ R6, R155, R6 ;  /* 0x000000069b067221 */ /* 0x008fe20000010000 */
[----:B------:R3:W-:Y:S01]  /*7400*/  @!P2 STS [R158+0x28820], R9 ;  /* 0x028820099e00a388 */ /* 0x0007e20000000800 */
[----:B------:R-:W-:Y:S01]  /*7410*/  FADD.FTZ R175, R15, R154 ;  /* 0x0000009a0faf7221 */ /* 0x000fe20000010000 */
[-C--:B------:R-:W-:Y:S01]  /*7420*/  FMUL.FTZ R129, R129, R8.reuse ;  /* 0x0000000881817220 */ /* 0x080fe20000410000 */
[-C--:B------:R-:W-:Y:S01]  /*7430*/  FMUL.FTZ R132, R132, R8.reuse ;  /* 0x0000000884847220 */ /* 0x080fe20000410000 */
[-C--:B------:R-:W-:Y:S01]  /*7440*/  FMUL.FTZ R133, R133, R8.reuse ;  /* 0x0000000885857220 */ /* 0x080fe20000410000 */
[----:B------:R-:W-:Y:S01]  /*7450*/  FADD.FTZ R154, R12, R175 ;  /* 0x000000af0c9a7221 */ /* 0x000fe20000010000 */
[----:B------:R-:W4:Y:S01]  /*7460*/  MUFU.EX2 R159, R159 ;  /* 0x0000009f009f7308 */ /* 0x000f220000000800 */
[----:B-1----:R-:W-:Y:S01]  /*7470*/  FADD.FTZ R5, R169, R6 ;  /* 0x00000006a9057221 */ /* 0x002fe20000010000 */
[-C--:B------:R-:W-:Y:S01]  /*7480*/  FMUL.FTZ R136, R136, R8.reuse ;  /* 0x0000000888887220 */ /* 0x080fe20000410000 */
[----:B------:R-:W-:Y:S01]  /*7490*/  FADD.FTZ R175, R21, R154 ;  /* 0x0000009a15af7221 */ /* 0x000fe20000010000 */
[-C--:B------:R-:W-:Y:S01]  /*74a0*/  FMUL.FTZ R137, R137, R8.reuse ;  /* 0x0000000889897220 */ /* 0x080fe20000410000 */
[-C--:B------:R-:W-:Y:S01]  /*74b0*/  FMUL.FTZ R140, R140, R8.reuse ;  /* 0x000000088c8c7220 */ /* 0x080fe20000410000 */
[-C--:B------:R-:W-:Y:S01]  /*74c0*/  FMUL.FTZ R141, R141, R8.reuse ;  /* 0x000000088d8d7220 */ /* 0x080fe20000410000 */
[----:B------:R-:W-:Y:S01]  /*74d0*/  FADD.FTZ R154, R160, R175 ;  /* 0x000000afa09a7221 */ /* 0x000fe20000010000 */
[----:B------:R-:W1:Y:S01]  /*74e0*/  MUFU.EX2 R176, R176 ;  /* 0x000000b000b07308 */ /* 0x000e620000000800 */
[----:B--2---:R-:W-:Y:S01]  /*74f0*/  FADD.FTZ R6, R172, R5 ;  /* 0x00000005ac067221 */ /* 0x004fe20000010000 */
[-C--:B------:R-:W-:Y:S01]  /*7500*/  FMUL.FTZ R144, R144, R8.reuse ;  /* 0x0000000890907220 */ /* 0x080fe20000410000 */
[----:B------:R-:W-:Y:S01]  /*7510*/  FADD.FTZ R175, R153, R154 ;  /* 0x0000009a99af7221 */ /* 0x000fe20000010000 */
[-C--:B------:R-:W-:Y:S01]  /*7520*/  FMUL.FTZ R145, R145, R8.reuse ;  /* 0x0000000891917220 */ /* 0x080fe20000410000 */
[-C--:B------:R-:W-:Y:S01]  /*7530*/  FMUL.FTZ R148, R148, R8.reuse ;  /* 0x0000000894947220 */ /* 0x080fe20000410000 */
[----:B------:R-:W-:Y:S01]  /*7540*/  FMUL.FTZ R149, R149, R8 ;  /* 0x0000000895957220 */ /* 0x000fe20000410000 */
[----:B------:R-:W-:Y:S01]  /*7550*/  F2FP.F16.F32.PACK_AB R160, R153, R160 ;  /* 0x000000a099a0723e */ /* 0x000fe200000000ff */
[----:B------:R-:W2:Y:S01]  /*7560*/  MUFU.EX2 R163, R163 ;  /* 0x000000a300a37308 */ /* 0x000ea20000000800 */
[----:B----4-:R-:W-:Y:S01]  /*7570*/  FADD.FTZ R5, R159, R6 ;  /* 0x000000069f057221 */ /* 0x010fe20000010000 */
[----:B------:R-:W-:Y:S01]  /*7580*/  F2FP.F16.F32.PACK_AB R153, R155, R168 ;  /* 0x000000a89b99723e */ /* 0x000fe200000000ff */
[----:B------:R-:W-:Y:S01]  /*7590*/  FMUL.FTZ R26, R26, R9 ;  /* 0x000000091a1a7220 */ /* 0x000fe20000410000 */
[----:B------:R-:W-:Y:S01]  /*75a0*/  F2FP.F16.F32.PACK_AB R155, R172, R169 ;  /* 0x000000a9ac9b723e */ /* 0x000fe200000000ff */
[-C--:B------:R-:W-:Y:S01]  /*75b0*/  FMUL.FTZ R27, R27, R9.reuse ;  /* 0x000000091b1b7220 */ /* 0x080fe20000410000 */
[----:B------:R-:W-:Y:S01]  /*75c0*/  F2FP.F16.F32.PACK_AB R156, R15, R156 ;  /* 0x0000009c0f9c723e */ /* 0x000fe200000000ff */
[-C--:B------:R-:W-:Y:S01]  /*75d0*/  FMUL.FTZ R30, R30, R9.reuse ;  /* 0x000000091e1e7220 */ /* 0x080fe20000410000 */
[----:B------:R-:W4:Y:S01]  /*75e0*/  MUFU.EX2 R180, R180 ;  /* 0x000000b400b47308 */ /* 0x000f220000000800 */
[----:B-1----:R-:W-:Y:S01]  /*75f0*/  FADD.FTZ R6, R176, R5 ;  /* 0x00000005b0067221 */ /* 0x002fe20000010000 */
[----:B---3--:R-:W-:Y:S01]  /*7600*/  F2FP.F16.F32.PACK_AB R158, R21, R12 ;  /* 0x0000000c159e723e */ /* 0x008fe200000000ff */
        /* <DEDUP_REMOVED lines=38> */
[C---:B---3--:R-:W-:Y:S01]  /*7870*/  FADD.FTZ R11, R157.reuse, R154 ;  /* 0x0000009a9d0b7221 */ /* 0x048fe20000010000 */
[----:B------:R-:W-:Y:S01]  /*7880*/  F2FP.F16.F32.PACK_AB R162, R157, R14 ;  /* 0x0000000e9da2723e */ /* 0x000fe200000000ff */
[----:B------:R-:W-:Y:S01]  /*7890*/  FMUL.FTZ R90, R90, R9 ;  /* 0x000000095a5a7220 */ /* 0x000fe20000410000 */
[----:B------:R-:W-:Y:S01]  /*78a0*/  F2FP.F16.F32.PACK_AB R154, R13, R10 ;  /* 0x0000000a0d9a723e */ /* 0x000fe200000000ff */
[----:B------:R-:W-:Y:S01]  /*78b0*/  BAR.SYNC.DEFER_BLOCKING 0xf, 0x100 ;  /* 0x03c4000000007b1d */ /* 0x000fe20000010000 */
[----:B------:R-:W-:Y:S01]  /*78c0*/  F2FP.F16.F32.PACK_AB R157, R176, R159 ;  /* 0x0000009fb09d723e */ /* 0x000fe200000000ff */
[----:B------:R-:W-:Y:S01]  /*78d0*/  FMUL.FTZ R91, R91, R9 ;  /* 0x000000095b5b7220 */ /* 0x000fe20000410000 */
[----:B------:R-:W-:Y:S01]  /*78e0*/  F2FP.F16.F32.PACK_AB R159, R180, R163 ;  /* 0x000000a3b49f723e */ /* 0x000fe200000000ff */
        /* <DEDUP_REMOVED lines=20> */
[----:B------:R1:W-:Y:S01]  /*7a30*/  STSM.16.M88.4 [R18+0x26800], R152 ;  /* 0x0268009812007844 */ /* 0x0003e20000000200 */
[-C--:B------:R-:W-:Y:S01]  /*7a40*/  FMUL.FTZ R122, R122, R9.reuse ;  /* 0x000000097a7a7220 */ /* 0x080fe20000410000 */
[-C--:B------:R-:W-:Y:S01]  /*7a50*/  FMUL.FTZ R123, R123, R9.reuse ;  /* 0x000000097b7b7220 */ /* 0x080fe20000410000 */
[-C--:B------:R-:W-:Y:S01]  /*7a60*/  FMUL.FTZ R126, R126, R9.reuse ;  /* 0x000000097e7e7220 */ /* 0x080fe20000410000 */
[----:B------:R1:W-:Y:S01]  /*7a70*/  STSM.16.M88.4 [R23], R156 ;  /* 0x0000009c17007844 */ /* 0x0003e20000000200 */
[-C--:B------:R-:W-:Y:S01]  /*7a80*/  FMUL.FTZ R127, R127, R9.reuse ;  /* 0x000000097f7f7220 */ /* 0x080fe20000410000 */
[----:B------:R-:W4:Y:S01]  /*7a90*/  MUFU.EX2 R173, R173 ;  /* 0x000000ad00ad7308 */ /* 0x000f220000000800 */
[C---:B--2---:R-:W-:Y:S01]  /*7aa0*/  FADD.FTZ R11, R161.reuse, R8 ;  /* 0x00000008a10b7221 */ /* 0x044fe20000010000 */
[----:B------:R-:W-:Y:S01]  /*7ab0*/  F2FP.F16.F32.PACK_AB R164, R161, R164 ;  /* 0x000000a4a1a4723e */ /* 0x000fe200000000ff */
[----:B------:R-:W-:Y:S01]  /*7ac0*/  FMUL.FTZ R130, R130, R9 ;  /* 0x0000000982827220 */ /* 0x000fe20000410000 */
[----:B------:R-:W-:Y:S01]  /*7ad0*/  F2FP.F16.F32.PACK_AB R161, R192, R167 ;  /* 0x000000a7c0a1723e */ /* 0x000fe200000000ff */
[----:B------:R-:W-:Y:S01]  /*7ae0*/  FADD.FTZ R8, R20, R11 ;  /* 0x0000000b14087221 */ /* 0x000fe20000010000 */
[-C--:B------:R-:W-:Y:S01]  /*7af0*/  FMUL.FTZ R131, R131, R9.reuse ;  /* 0x0000000983837220 */ /* 0x080fe20000410000 */
[----:B------:R-:W-:Y:S01]  /*7b00*/  FMUL.FTZ R134, R134, R9 ;  /* 0x0000000986867220 */ /* 0x000fe20000410000 */
[----:B------:R-:W2:Y:S01]  /*7b10*/  MUFU.EX2 R165, R165 ;  /* 0x000000a500a57308 */ /* 0x000ea20000000800 */
        /* <DEDUP_REMOVED lines=13> */
[----:B------:R-:W-:-:S02]  /*7bf0*/  FMUL.FTZ R151, R151, R9 ;  /* 0x0000000997977220 */ /* 0x000fc40000410000 */
[----:B------:R-:W4:Y:S01]  /*7c00*/  MUFU.EX2 R182, R182 ;  /* 0x000000b600b67308 */ /* 0x000f220000000800 */
[C---:B--2---:R-:W-:Y:S01]  /*7c10*/  FADD.FTZ R5, R165.reuse, R8 ;  /* 0x00000008a5057221 */ /* 0x044fe20000010000 */
[----:B------:R-:W-:-:S06]  /*7c20*/  F2FP.F16.F32.PACK_AB R166, R165, R20 ;  /* 0x00000014a5a6723e */ /* 0x000fcc00000000ff */
[----:B------:R-:W2:Y:S01]  /*7c30*/  MUFU.EX2 R183, R183 ;  /* 0x000000b700b77308 */ /* 0x000ea20000000800 */
[C---:B---3--:R-:W-:Y:S01]  /*7c40*/  FADD.FTZ R11, R178.reuse, R11 ;  /* 0x0000000bb20b7221 */ /* 0x048fe20000010000 */
[----:B------:R-:W-:-:S03]  /*7c50*/  F2FP.F16.F32.PACK_AB R165, R178, R173 ;  /* 0x000000adb2a5723e */ /* 0x000fc600000000ff */
[----:B----4-:R-:W-:Y:S01]  /*7c60*/  FADD.FTZ R6, R182, R11 ;  /* 0x0000000bb6067221 */ /* 0x010fe20000010000 */
[----:B--2---:R-:W-:-:S03]  /*7c70*/  F2FP.F16.F32.PACK_AB R167, R183, R182 ;  /* 0x000000b6b7a7723e */ /* 0x004fc600000000ff */
[----:B------:R-:W-:Y:S02]  /*7c80*/  FADD.FTZ R6, R183, R6 ;  /* 0x00000006b7067221 */ /* 0x000fe40000010000 */
[----:B------:R1:W-:Y:S01]  /*7c90*/  STSM.16.M88.4 [R22], R164 ;  /* 0x000000a416007844 */ /* 0x0003e20000000200 */
[----:B------:R-:W-:Y:S05]  /*7ca0*/  @!P0 BRA `(.L_x_5826) ;  /* 0x0000000000048947 */ /* 0x000fea0003800000 */
[----:B------:R-:W-:Y:S01]  /*7cb0*/  BPT.TRAP 0x1 ;  /* 0x000000040000795c */ /* 0x000fe20000300000 */
.L_x_5826:
[----:B------:R2:W3:Y:S01]  /*7cc0*/  SYNCS.PHASECHK.TRANS64.TRYWAIT P2, [UR22+0x28c50], R7 ;  /* 0x028c5007ff0075a7 */ /* 0x0004e20008040156 */
[----:B------:R-:W-:Y:S05]  /*7cd0*/  @!P0 BRA `(.L_x_5827) ;  /* 0x0000000000048947 */ /* 0x000fea0003800000 */
[----:B------:R-:W-:Y:S01]  /*7ce0*/  BPT.TRAP 0x1 ;  /* 0x000000040000795c */ /* 0x000fe20000300000 */
.L_x_5827:
[----:B---3--:R-:W-:Y:S05]  /*7cf0*/  @P2 BRA `(.L_x_5828) ;  /* 0x0000000000082947 */ /* 0x008fea0003800000 */
[----:B------:R-:W3:Y:S02]  /*7d00*/  SYNCS.PHASECHK.TRANS64.TRYWAIT P2, [UR22+0x28c50], R7 ;  /* 0x028c5007ff0075a7 */ /* 0x000ee40008040156 */
[----:B---3--:R-:W-:Y:S05]  /*7d10*/  @!P2 BRA `(.L_x_5829) ;  /* 0x0000005800f4a947 */ /* 0x008fea0003800000 */
.L_x_5828:
[----:B------:R-:W-:Y:S01]  /*7d20*/  ULEA UR11, UR39, UR41, 0xc ;  /* 0x00000029270b7291 */ /* 0x000fe2000f8e603f */
[----:B------:R-:W-:Y:S01]  /*7d30*/  WARPGROUP.ARRIVE ;  /* 0x00000000000079c5 */ /* 0x000fe20000000000 */
[----:B------:R-:W-:Y:S01]  /*7d40*/  UMOV UR7, 0x40000040 ;  /* 0x4000004000077882 */ /* 0x000fe20000000000 */
[----:B------:R-:W-:Y:S01]  /*7d50*/  ISETP.LT.AND P2, PT, RZ, UR23, PT ;  /* 0x00000017ff007c0c */ /* 0x000fe2000bf41270 */
[----:B------:R-:W-:Y:S01]  /*7d60*/  UIADD3 UR23, UR23, -0x1, URZ ;  /* 0xffffffff17177890 */ /* 0x000fe2000fffe03f */
[----:B---3--:R-:W-:Y:S01]  /*7d70*/  @!P1 IADD3 R170, R170, 0x28c60, RZ ;  /* 0x00028c60aaaa9810 */ /* 0x008fe20007ffe0ff */
[----:B------:R-:W-:Y:S01]  /*7d80*/  UMOV UR21, UR39 ;  /* 0x0000002700157c82 */ /* 0x000fe20008000000 */
[----:B------:R-:W-:Y:S01]  /*7d90*/  UMOV UR6, UR11 ;  /* 0x0000000b00067c82 */ /* 0x000fe20008000000 */
[----:B------:R-:W-:Y:S01]  /*7da0*/  IMAD.MOV.U32 R9, RZ, RZ, R4 ;  /* 0x000000ffff097224 */ /* 0x000fe200078e0004 */
[----:B------:R-:W-:Y:S01]  /*7db0*/  HGMMA.64x256x16.F32 R24, R152, gdesc[UR4].tnspB, R24, gsb0 ;  /* 0x43e0000498187df0 */ /* 0x000fe20008000818 */
[----:B------:R-:W-:Y:S01]  /*7dc0*/  UIADD3 UR6, UR11, 0x80, URZ ;  /* 0x000000800b067890 */ /* 0x000fe2000fffe03f */
[----:B------:R-:W-:Y:S01]  /*7dd0*/  @!P1 PRMT R170, RZ, 0x654, R170 ;  /* 0x00000654ffaa9816 */ /* 0x000fe200000000aa */
[----:B------:R-:W-:Y:S01]  /*7de0*/  UMOV UR7, 0x40000040 ;  /* 0x4000004000077882 */ /* 0x000fe20000000000 */
[----:B------:R-:W-:Y:S01]  /*7df0*/  MOV R8, R3 ;  /* 0x0000000300087202 */ /* 0x000fe20000000f00 */
        /* <DEDUP_REMOVED lines=27> */
.L_x_5821:
[----:B------:R-:W5:Y:S01]  /*7fb0*/  SHFL.BFLY PT, R0, R5, 0x2, 0x1f ;  /* 0x0c401f0005007f89 */ /* 0x000f6200000e0000 */
[----:B------:R-:W-:Y:S01]  /*7fc0*/  MOV R12, UR10 ;  /* 0x0000000a000c7c02 */ /* 0x000fe20008000f00 */
[----:B-12-4-:R-:W-:Y:S01]  /*7fd0*/  IMAD.MOV.U32 R156, RZ, RZ, -0x800000 ;  /* 0xff800000ff9c7424 */ /* 0x016fe200078e00ff */
[----:B------:R-:W-:Y:S01]  /*7fe0*/  UIADD3 UR37, UR37, 0x1, URZ ;  /* 0x0000000125257890 */ /* 0x000fe2000fffe03f */
[----:B------:R-:W1:Y:S01]  /*7ff0*/  SHFL.BFLY PT, R9, R6, 0x2, 0x1f ;  /* 0x0c401f0006097f89 */ /* 0x000e6200000e0000 */
[----:B------:R-:W-:Y:S01]  /*8000*/  IMAD.MOV.U32 R155, RZ, RZ, -0x800000 ;  /* 0xff800000ff9b7424 */ /* 0x000fe200078e00ff */
[----:B------:R-:W-:Y:S08]  /*8010*/  BAR.ARV 0x8, 0xa0 ;  /* 0x0202800000007b1d */ /* 0x000ff00000002000 */
[----:B------:R-:W-:Y:S01]  /*8020*/  BAR.SYNC.DEFER_BLOCKING 0xf, 0x100 ;  /* 0x03c4000000007b1d */ /* 0x000fe20000010000 */
[----:B-----5:R-:W-:Y:S01]  /*8030*/  FADD.FTZ R0, R0, R5 ;  /* 0x0000000500007221 */ /* 0x020fe20000010000 */
[----:B------:R-:W-:Y:S01]  /*8040*/  IMAD.U32 R5, RZ, RZ, UR39 ;  /* 0x00000027ff057e24 */ /* 0x000fe2000f8e00ff */
[----:B------:R-:W-:Y:S01]  /*8050*/  UIADD3 UR39, UR39, 0x1, URZ ;  /* 0x0000000127277890 */ /* 0x000fe2000fffe03f */
[----:B-1----:R-:W-:-:S02]  /*8060*/  FADD.FTZ R9, R9, R6 ;  /* 0x0000000609097221 */ /* 0x002fc40000010000 */
[----:B------:R-:W1:Y:S01]  /*8070*/  SHFL.BFLY PT, R7, R0, 0x1, 0x1f ;  /* 0x0c201f0000077f89 */ /* 0x000e6200000e0000 */
[----:B------:R-:W-:-:S03]  /*8080*/  UISETP.NE.AND UP0, UPT, UR39, 0x2, UPT ;  /* 0x000000022700788c */ /* 0x000fc6000bf05270 */
[----:B------:R-:W2:Y:S01]  /*8090*/  SHFL.BFLY PT, R8, R9, 0x1, 0x1f ;  /* 0x0c201f0009087f89 */ /* 0x000ea200000e0000 */
[----:B------:R-:W-:Y:S02]  /*80a0*/  USEL UR4, URZ, 0x1, UP0 ;  /* 0x000000013f047887 */ /* 0x000fe40008000000 */
[----:B------:R-:W-:Y:S02]  /*80b0*/  USEL UR39, UR39, URZ, UP0 ;  /* 0x0000003f27277287 */ /* 0x000fe40008000000 */
[----:B------:R-:W-:Y:S01]  /*80c0*/  ULOP3.LUT UR38, UR38, UR4, URZ, 0x3c, !UPT ;  /* 0x0000000426267292 */ /* 0x000fe2000f8e3c3f */
[----:B-1----:R-:W-:Y:S01]  /*80d0*/  FADD.FTZ R10, R0, R7 ;  /* 0x00000007000a7221 */ /* 0x002fe20000010000 */
[----:B------:R-:W-:Y:S01]  /*80e0*/  IMAD.MOV R7, RZ, RZ, -R17 ;  /* 0x000000ffff077224 */ /* 0x000fe200078e0a11 */
[----:B------:R-:W-:Y:S01]  /*80f0*/  MOV R0, RZ ;  /* 0x000000ff00007202 */ /* 0x000fe20000000f00 */
[----:B--2---:R-:W-:Y:S02]  /*8100*/  FADD.FTZ R8, R9, R8 ;  /* 0x0000000809087221 */ /* 0x004fe40000010000 */
[----:B------:R-:W-:-:S02]  /*8110*/  FSETP.NE.FTZ.AND P1, PT, R10, RZ, PT ;  /* 0x000000ff0a00720b */ /* 0x000fc40003f35000 */
[----:B------:R-:W-:Y:S02]  /*8120*/  ISETP.NE.AND P0, PT, R16, R7, PT ;  /* 0x000000071000720c */ /* 0x000fe40003f05270 */
[----:B------:R-:W-:Y:S02]  /*8130*/  FSETP.NE.FTZ.AND P2, PT, R8, RZ, PT ;  /* 0x000000ff0800720b */ /* 0x000fe40003f55000 */
[----:B------:R-:W-:Y:S02]  /*8140*/  MOV R7, RZ ;  /* 0x000000ff00077202 */ /* 0x000fe40000000f00 */
[----:B------:R-:W-:-:S05]  /*8150*/  MOV R9, UR10 ;  /* 0x0000000a00097c02 */ /* 0x000fca0008000f00 */
[----:B------:R-:W1:Y:S02]  /*8160*/  @P1 MUFU.RCP R7, R10 ;  /* 0x0000000a00071308 */ /* 0x000e640000001000 */
[----:B------:R-:W-:Y:S02]  /*8170*/  @!P0 IMAD R5, R5, 0x40, R2 ;  /* 0x0000004005058824 */ /* 0x000fe400078e0202 */
[----:B------:R-:W-:-:S03]  /*8180*/  @P2 FMUL.FTZ R12, R12, 0.69314718246459960938 ;  /* 0x3f3172180c0c2820 */ /* 0x000fc60000410000 */
[----:B------:R-:W-:Y:S01]  /*8190*/  @!P0 LEA R6, R5, UR48, 0x2 ;  /* 0x0000003005068c11 */ /* 0x000fe2000f8e10ff */
        /* <DEDUP_REMOVED lines=76> */
[----:B-1----:R-:W1:Y:S01]  /*8660*/  @P2 MUFU.LG2 R7, R8 ;  /* 0x0000000800072308 */ /* 0x002e620000000c00 */
        /* <DEDUP_REMOVED lines=63> */
.L_x_5792:
        /* <DEDUP_REMOVED lines=38> */
[C---:B------:R-:W-:Y:S02]  /*8cc0*/  IADD3 R14, P1, R114.reuse, 0x2040, RZ ;  /* 0x00002040720e7810 */ /* 0x040fe40007f3e0ff */
[-C--:B------:R-:W-:Y:S01]  /*8cd0*/  IADD3.X R5, RZ, R115.reuse, RZ, P2, !PT ;  /* 0x00000073ff057210 */ /* 0x080fe200017fe4ff */
[--C-:B------:R-:W-:Y:S01]  /*8ce0*/  IMAD.X R11, RZ, RZ, R115.reuse, P5 ;  /* 0x000000ffff0b7224 */ /* 0x100fe200028e0673 */
[C---:B------:R-:W-:Y:S01]  /*8cf0*/  IADD3 R183, P3, R114.reuse, 0x4000, RZ ;  /* 0x0000400072b77810 */ /* 0x040fe20007f7e0ff */
[--C-:B------:R-:W-:Y:S01]  /*8d00*/  IMAD.X R15, RZ, RZ, R115.reuse, P1 ;  /* 0x000000ffff0f7224 */ /* 0x100fe200008e0673 */
[----:B------:R-:W-:Y:S02]  /*8d10*/  IADD3.X R9, RZ, R115, RZ, P4, !PT ;  /* 0x00000073ff097210 */ /* 0x000fe400027fe4ff */
[C---:B------:R-:W-:Y:S01]  /*8d20*/  IADD3 R179, P6, R114.reuse, 0x2020, RZ ;  /* 0x0000202072b37810 */ /* 0x040fe20007fde0ff */
[----:B------:R-:W-:Y:S01]  /*8d30*/  IMAD.X R83, RZ, RZ, R115, P3 ;  /* 0x000000ffff537224 */ /* 0x000fe200018e0673 */
[----:B------:R-:W-:-:S02]  /*8d40*/  IADD3 R181, P2, R114, 0x2060, RZ ;  /* 0x0000206072b57810 */ /* 0x000fc40007f5e0ff */
[C---:B------:R-:W-:Y:S02]  /*8d50*/  IADD3 R193, P4, R114.reuse, 0x4020, RZ ;  /* 0x0000402072c17810 */ /* 0x040fe40007f9e0ff */
[----:B------:R-:W-:Y:S02]  /*8d60*/  SHF.R.U64 R3, R3, 0x3, RZ ;  /* 0x0000000303037819 */ /* 0x000fe400000012ff */
[-C--:B------:R-:W-:Y:S02]  /*8d70*/  IADD3.X R13, RZ, R115.reuse, RZ, P6, !PT ;  /* 0x00000073ff0d7210 */ /* 0x080fe400037fe4ff */
[-C--:B------:R-:W-:Y:S02]  /*8d80*/  IADD3.X R21, RZ, R115.reuse, RZ, P2, !PT ;  /* 0x00000073ff157210 */ /* 0x080fe400017fe4ff */
[----:B------:R-:W-:Y:S02]  /*8d90*/  IADD3.X R87, RZ, R115, RZ, P4, !PT ;  /* 0x00000073ff577210 */ /* 0x000fe400027fe4ff */
[----:B------:R-:W-:-:S02]  /*8da0*/  IADD3 R90, P5, R114, 0x4040, RZ ;  /* 0x00004040725a7810 */ /* 0x000fc40007fbe0ff */
[C---:B------:R-:W-:Y:S02]  /*8db0*/  IADD3 R195, P6, R114.reuse, 0x4060, RZ ;  /* 0x0000406072c37810 */ /* 0x040fe40007fde0ff */
[C---:B------:R-:W-:Y:S01]  /*8dc0*/  IADD3 R197, P1, R114.reuse, 0x6000, RZ ;  /* 0x0000600072c57810 */ /* 0x040fe20007f3e0ff */
[--C-:B------:R-:W-:Y:S01]  /*8dd0*/  IMAD.X R91, RZ, RZ, R115.reuse, P5 ;  /* 0x000000ffff5b7224 */ /* 0x100fe200028e0673 */
[C---:B------:R-:W-:Y:S02]  /*8de0*/  IADD3 R199, P2, R114.reuse, 0x6020, RZ ;  /* 0x0000602072c77810 */ /* 0x040fe40007f5e0ff */
[C---:B------:R-:W-:Y:S01]  /*8df0*/  IADD3 R106, P3, R114.reuse, 0x6040, RZ ;  /* 0x00006040726a7810 */ /* 0x040fe20007f7e0ff */
[----:B------:R-:W-:Y:S01]  /*8e00*/  IMAD.X R99, RZ, RZ, R115, P1 ;  /* 0x000000ffff637224 */ /* 0x000fe200008e0673 */
[----:B------:R-:W-:Y:S02]  /*8e10*/  IADD3 R201, P4, R114, 0x6060, RZ ;  /* 0x0000606072c97810 */ /* 0x000fe40007f9e0ff */
[----:B------:R-:W-:-:S02]  /*8e20*/  LOP3.LUT R114, R3, R114, RZ, 0x3c, !PT ;  /* 0x0000007203727212 */ /* 0x000fc400078e3cff */
[----:B------:R-:W-:Y:S01]  /*8e30*/  LOP3.LUT R3, R6, 0x380, RZ, 0xc0, !PT ;  /* 0x0000038006037812 */ /* 0x000fe200078ec0ff */
[----:B------:R-:W-:Y:S01]  /*8e40*/  IMAD.X R111, RZ, RZ, R115, P4 ;  /* 0x000000ffff6f7224 */ /* 0x000fe200020e0673 */
[----:B------:R-:W-:Y:S02]  /*8e50*/  LOP3.LUT R0, R173, 0x380, RZ, 0xc0, !PT ;  /* 0x00000380ad007812 */ /* 0x000fe400078ec0ff */
[----:B------:R-:W-:Y:S02]  /*8e60*/  SHF.R.U64 R3, R3, 0x3, RZ ;  /* 0x0000000303037819 */ /* 0x000fe400000012ff */
[----:B------:R-:W-:Y:S02]  /*8e70*/  SHF.R.U64 R0, R0, 0x3, RZ ;  /* 0x0000000300007819 */ /* 0x000fe400000012ff */
[----:B------:R-:W-:Y:S02]  /*8e80*/  LOP3.LUT R6, R3, R6, RZ, 0x3c, !PT ;  /* 0x0000000603067212 */ /* 0x000fe400078e3cff */
[----:B------:R-:W-:-:S02]  /*8e90*/  LOP3.LUT R3, R14, 0x380, RZ, 0xc0, !PT ;  /* 0x000003800e037812 */ /* 0x000fc400078ec0ff */
[----:B------:R-:W-:Y:S02]  /*8ea0*/  LOP3.LUT R4, R0, R173, RZ, 0x3c, !PT ;  /* 0x000000ad00047212 */ /* 0x000fe400078e3cff */
[----:B------:R-:W-:Y:S02]  /*8eb0*/  LOP3.LUT R0, R179, 0x380, RZ, 0xc0, !PT ;  /* 0x00000380b3007812 */ /* 0x000fe400078ec0ff */
[----:B------:R-:W-:Y:S02]  /*8ec0*/  SHF.R.U64 R3, R3, 0x3, RZ ;  /* 0x0000000303037819 */ /* 0x000fe400000012ff */
[----:B------:R-:W-:Y:S02]  /*8ed0*/  SHF.R.U64 R0, R0, 0x3, RZ ;  /* 0x0000000300007819 */ /* 0x000fe400000012ff */
[----:B------:R-:W-:Y:S02]  /*8ee0*/  LOP3.LUT R14, R3, R14, RZ, 0x3c, !PT ;  /* 0x0000000e030e7212 */ /* 0x000fe400078e3cff */
[----:B------:R-:W-:-:S02]  /*8ef0*/  LOP3.LUT R3, R90, 0x380, RZ, 0xc0, !PT ;  /* 0x000003805a037812 */ /* 0x000fc400078ec0ff */
[----:B------:R-:W-:Y:S02]  /*8f00*/  LOP3.LUT R12, R0, R179, RZ, 0x3c, !PT ;  /* 0x000000b3000c7212 */ /* 0x000fe400078e3cff */
[----:B------:R-:W-:Y:S02]  /*8f10*/  LOP3.LUT R8, R175, 0x380, RZ, 0xc0, !PT ;  /* 0x00000380af087812 */ /* 0x000fe400078ec0ff */
[----:B------:R-:W-:Y:S02]  /*8f20*/  LOP3.LUT R0, R193, 0x380, RZ, 0xc0, !PT ;  /* 0x00000380c1007812 */ /* 0x000fe400078ec0ff */
[----:B------:R-:W-:Y:S02]  /*8f30*/  LOP3.LUT R10, R177, 0x380, RZ, 0xc0, !PT ;  /* 0x00000380b10a7812 */ /* 0x000fe400078ec0ff */
[----:B------:R-:W-:Y:S02]  /*8f40*/  SHF.R.U64 R3, R3, 0x3, RZ ;  /* 0x0000000303037819 */ /* 0x000fe400000012ff */
[----:B------:R-:W-:-:S02]  /*8f50*/  LOP3.LUT R27, R201, 0x380, RZ, 0xc0, !PT ;  /* 0x00000380c91b7812 */ /* 0x000fc400078ec0ff */
[----:B------:R-:W-:Y:S02]  /*8f60*/  LOP3.LUT R82, R183, 0x380, RZ, 0xc0, !PT ;  /* 0x00000380b7527812 */ /* 0x000fe400078ec0ff */
[----:B------:R-:W-:Y:S02]  /*8f70*/  SHF.R.U64 R8, R8, 0x3, RZ ;  /* 0x0000000308087819 */ /* 0x000fe400000012ff */
[----:B------:R-:W-:Y:S02]  /*8f80*/  LOP3.LUT R20, R181, 0x380, RZ, 0xc0, !PT ;  /* 0x00000380b5147812 */ /* 0x000fe400078ec0ff */
[----:B------:R-:W-:Y:S02]  /*8f90*/  SHF.R.U64 R0, R0, 0x3, RZ ;  /* 0x0000000300007819 */ /* 0x000fe400000012ff */
[----:B------:R-:W-:Y:S02]  /*8fa0*/  SHF.R.U64 R10, R10, 0x3, RZ ;  /* 0x000000030a0a7819 */ /* 0x000fe400000012ff */
[----:B------:R-:W-:-:S02]  /*8fb0*/  LOP3.LUT R98, R197, 0x380, RZ, 0xc0, !PT ;  /* 0x00000380c5627812 */ /* 0x000fc400078ec0ff */
[----:B------:R-:W-:Y:S02]  /*8fc0*/  LOP3.LUT R90, R3, R90, RZ, 0x3c, !PT ;  /* 0x0000005a035a7212 */ /* 0x000fe400078e3cff */
[----:B------:R-:W-:Y:S02]  /*8fd0*/  SHF.R.U64 R28, R27, 0x3, RZ ;  /* 0x000000031b1c7819 */ /* 0x000fe400000012ff */
[----:B------:R-:W-:Y:S02]  /*8fe0*/  LOP3.LUT R3, R106, 0x380, RZ, 0xc0, !PT ;  /* 0x000003806a037812 */ /* 0x000fe400078ec0ff */
[----:B------:R-:W-:Y:S02]  /*8ff0*/  SHF.R.U64 R82, R82, 0x3, RZ ;  /* 0x0000000352527819 */ /* 0x000fe400000012ff */
[----:B------:R-:W-:Y:S02]  /*9000*/  LOP3.LUT R8, R8, R175, RZ, 0x3c, !PT ;  /* 0x000000af08087212 */ /* 0x000fe400078e3cff */
[----:B------:R-:W-:-:S02]  /*9010*/  SHF.R.U64 R20, R20, 0x3, RZ ;  /* 0x0000000314147819 */ /* 0x000fc400000012ff */
[----:B------:R-:W-:Y:S02]  /*9020*/  LOP3.LUT R94, R195, 0x380, RZ, 0xc0, !PT ;  /* 0x00000380c35e7812 */ /* 0x000fe400078ec0ff */
[----:B------:R-:W-:Y:S02]  /*9030*/  LOP3.LUT R86, R0, R193, RZ, 0x3c, !PT ;  /* 0x000000c100567212 */ /* 0x000fe400078e3cff */
[----:B------:R-:W-:Y:S02]  /*9040*/  LOP3.LUT R10, R10, R177, RZ, 0x3c, !PT ;  /* 0x000000b10a0a7212 */ /* 0x000fe400078e3cff */
[----:B------:R-:W-:Y:S02]  /*9050*/  SHF.R.U64 R98, R98, 0x3, RZ ;  /* 0x0000000362627819 */ /* 0x000fe400000012ff */
[----:B------:R-:W-:Y:S02]  /*9060*/  MOV R114, R114 ;  /* 0x0000007200727202 */ /* 0x000fe40000000f00 */
[----:B------:R-:W-:-:S02]  /*9070*/  LOP3.LUT R0, R199, 0x380, RZ, 0xc0, !PT ;  /* 0x00000380c7007812 */ /* 0x000fc400078ec0ff */
[----:B------:R-:W-:Y:S02]  /*9080*/  F2FP.F16.F32.PACK_AB R27, R31, R30 ;  /* 0x0000001e1f1b723e */ /* 0x000fe400000000ff */
[----:B------:R-:W-:Y:S02]  /*9090*/  LOP3.LUT R110, R28, R201, RZ, 0x3c, !PT ;  /* 0x000000c91c6e7212 */ /* 0x000fe400078e3cff */
[----:B------:R-:W-:Y:S01]  /*90a0*/  SHF.R.U64 R3, R3, 0x3, RZ ;  /* 0x0000000303037819 */ /* 0x000fe200000012ff */
[----:B------:R1:W-:Y:S01]  /*90b0*/  STSM.16.M88.4 [R114], R24 ;  /* 0x0000001872007844 */ /* 0x0003e20000000200 */
[----:B------:R-:W-:Y:S02]  /*90c0*/  MOV R28, R4 ;  /* 0x00000004001c7202 */ /* 0x000fe40000000f00 */
[----:B------:R-:W-:Y:S02]  /*90d0*/  LOP3.LUT R82, R82, R183, RZ, 0x3c, !PT ;  /* 0x000000b752527212 */ /* 0x000fe400078e3cff */
[----:B------:R-:W-:Y:S01]  /*90e0*/  MOV R6, R6 ;  /* 0x0000000600067202 */ /* 0x000fe20000000f00 */
[----:B------:R2:W-:Y:S01]  /*90f0*/  STSM.16.M88.4 [R28], R32 ;  /* 0x000000201c007844 */ /* 0x0005e20000000200 */
[----:B------:R-:W-:-:S02]  /*9100*/  LOP3.LUT R20, R20, R181, RZ, 0x3c, !PT ;  /* 0x000000b514147212 */ /* 0x000fc400078e3cff */
[----:B------:R-:W-:Y:S01]  /*9110*/  SHF.R.U64 R94, R94, 0x3, RZ ;  /* 0x000000035e5e7819 */ /* 0x000fe200000012ff */
[----:B------:R2:W-:Y:S01]  /*9120*/  STSM.16.M88.4 [R6], R40 ;  /* 0x0000002806007844 */ /* 0x0005e20000000200 */
[----:B------:R-:W-:Y:S02]  /*9130*/  MOV R8, R8 ;  /* 0x0000000800087202 */ /* 0x000fe40000000f00 */
[----:B------:R-:W-:Y:S02]  /*9140*/  F2FP.F16.F32.PACK_AB R51, R55, R54 ;  /* 0x000000363733723e */ /* 0x000fe400000000ff */
[----:B------:R-:W-:Y:S02]  /*9150*/  F2FP.F16.F32.PACK_AB R57, R59, R58 ;  /* 0x0000003a3b39723e */ /* 0x000fe400000000ff */
[----:B------:R-:W-:Y:S01]  /*9160*/  F2FP.F16.F32.PACK_AB R64, R65, R64 ;  /* 0x000000404140723e */ /* 0x000fe200000000ff */
[----:B------:R2:W-:Y:S01]  /*9170*/  STSM.16.M88.4 [R8], R48 ;  /* 0x0000003008007844 */ /* 0x0005e20000000200 */
[----:B------:R-:W-:-:S02]  /*9180*/  LOP3.LUT R98, R98, R197, RZ, 0x3c, !PT ;  /* 0x000000c562627212 */ /* 0x000fc400078e3cff */
[----:B------:R-:W-:Y:S02]  /*9190*/  SHF.R.U64 R0, R0, 0x3, RZ ;  /* 0x0000000300007819 */ /* 0x000fe400000012ff */
[----:B------:R-:W-:Y:S02]  /*91a0*/  MOV R10, R10 ;  /* 0x0000000a000a7202 */ /* 0x000fe40000000f00 */
[----:B------:R-:W-:Y:S02]  /*91b0*/  F2FP.F16.F32.PACK_AB R58, R61, R60 ;  /* 0x0000003c3d3a723e */ /* 0x000fe400000000ff */
[----:B------:R-:W-:Y:S02]  /*91c0*/  F2FP.F16.F32.PACK_AB R59, R63, R62 ;  /* 0x0000003e3f3b723e */ /* 0x000fe400000000ff */
[----:B------:R-:W-:Y:S02]  /*91d0*/  F2FP.F16.F32.PACK_AB R65, R67, R66 ;  /* 0x000000424341723e */ /* 0x000fe400000000ff */
[----:B------:R-:W-:Y:S01]  /*91e0*/  F2FP.F16.F32.PACK_AB R72, R73, R72 ;  /* 0x000000484948723e */ /* 0x000fe200000000ff */
[----:B------:R2:W-:Y:S01]  /*91f0*/  STSM.16.M88.4 [R10], R56 ;  /* 0x000000380a007844 */ /* 0x0005e20000000200 */
[----:B------:R-:W-:-:S02]  /*9200*/  IADD3.X R107, RZ, R115, RZ, P3, !PT ;  /* 0x00000073ff6b7210 */ /* 0x000fc40001ffe4ff */
[----:B------:R-:W-:Y:S02]  /*9210*/  LOP3.LUT R106, R3, R106, RZ, 0x3c, !PT ;  /* 0x0000006a036a7212 */ /* 0x000fe400078e3cff */
[----:B------:R-:W-:Y:S02]  /*9220*/  MOV R12, R12 ;  /* 0x0000000c000c7202 */ /* 0x000fe40000000f00 */
[----:B------:R-:W-:Y:S02]  /*9230*/  F2FP.F16.F32.PACK_AB R66, R69, R68 ;  /* 0x000000444542723e */ /* 0x000fe400000000ff */
[----:B------:R-:W-:Y:S02]  /*9240*/  F2FP.F16.F32.PACK_AB R67, R71, R70 ;  /* 0x000000464743723e */ /* 0x000fe400000000ff */
[----:B------:R-:W-:Y:S02]  /*9250*/  F2FP.F16.F32.PACK_AB R73, R75, R74 ;  /* 0x0000004a4b49723e */ /* 0x000fe400000000ff */
[----:B------:R-:W-:Y:S01]  /*9260*/  MOV R14, R14 ;  /* 0x0000000e000e7202 */ /* 0x000fe20000000f00 */
[----:B------:R2:W-:Y:S01]  /*9270*/  STSM.16.M88.4 [R12], R64 ;  /* 0x000000400c007844 */ /* 0x0005e20000000200 */
[----:B------:R-:W-:-:S02]  /*9280*/  MOV R5, R82 ;  /* 0x0000005200057202 */ /* 0x000fc40000000f00 */
[----:B------:R-:W-:Y:S02]  /*9290*/  F2FP.F16.F32.PACK_AB R74, R77, R76 ;  /* 0x0000004c4d4a723e */ /* 0x000fe400000000ff */
[----:B------:R-:W-:Y:S02]  /*92a0*/  F2FP.F16.F32.PACK_AB R75, R79, R78 ;  /* 0x0000004e4f4b723e */ /* 0x000fe400000000ff */
[----:B------:R-:W-:Y:S02]  /*92b0*/  F2FP.F16.F32.PACK_AB R80, R81, R80 ;  /* 0x000000505150723e */ /* 0x000fe400000000ff */
[----:B------:R-:W-:Y:S01]  /*92c0*/  IADD3.X R95, RZ, R115, RZ, P6, !PT ;  /* 0x00000073ff5f7210 */ /* 0x000fe200037fe4ff */
[----:B------:R2:W-:Y:S01]  /*92d0*/  STSM.16.M88.4 [R14], R72 ;  /* 0x000000480e007844 */ /* 0x0005e20000000200 */
[----:B------:R-:W-:Y:S02]  /*92e0*/  LOP3.LUT R94, R94, R195, RZ, 0x3c, !PT ;  /* 0x000000c35e5e7212 */ /* 0x000fe400078e3cff */
[----:B------:R-:W-:-:S02]  /*92f0*/  MOV R20, R20 ;  /* 0x0000001400147202 */ /* 0x000fc40000000f00 */
[----:B------:R-:W-:Y:S02]  /*9300*/  MOV R4, R90 ;  /* 0x0000005a00047202 */ /* 0x000fe40000000f00 */
        /* <DEDUP_REMOVED lines=60> */
[----:B--2---:R-:W1:Y:S01]  /*96d0*/  LDC.64 R6, c[0x0][0xb78] ;  /* 0x0002de00ff067b82 */ /* 0x004e620000000a00 */
[----:B------:R-:W-:Y:S01]  /*96e0*/  USHF.R.S32.HI UR5, URZ, 0x1f, UR43 ;  /* 0x0000001f3f057899 */ /* 0x000fe2000801142b */
[----:B------:R-:W-:Y:S01]  /*96f0*/  IADD3 R9, R2, UR42, RZ ;  /* 0x0000002a02097c10 */ /* 0x000fe2000fffe0ff */
[----:B------:R-:W-:Y:S01]  /*9700*/  ULDC.64 UR8, c[0x0][0xb70] ;  /* 0x0002dc0000087ab9 */ /* 0x000fe20000000a00 */
[----:B------:R-:W-:Y:S01]  /*9710*/  IADD3 R3, -R17, RZ, RZ ;  /* 0x000000ff11037210 */ /* 0x000fe20007ffe1ff */
[----:B------:R-:W-:Y:S02]  /*9720*/  UIMAD UR5, UR5, UR8, URZ ;  /* 0x00000008050572a4 */ /* 0x000fe4000f8e023f */
[----:B------:R-:W-:Y:S01]  /*9730*/  UIMAD.WIDE.U32 UR6, UR43, UR8, URZ ;  /* 0x000000082b0672a5 */ /* 0x000fe2000f8e003f */
[----:B------:R-:W-:Y:S01]  /*9740*/  ISETP.NE.AND P0, PT, R16, R3, PT ;  /* 0x000000031000720c */ /* 0x000fe20003f05270 */
[----:B------:R-:W-:Y:S01]  /*9750*/  UIMAD UR5, UR43, UR9, UR5 ;  /* 0x000000092b0572a4 */ /* 0x000fe2000f8e0205 */
[----:B------:R-:W-:Y:S01]  /*9760*/  SHF.R.S32.HI R3, RZ, 0x1f, R9 ;  /* 0x0000001fff037819 */ /* 0x000fe20000011409 */
[----:B------:R-:W-:-:S02]  /*9770*/  USHF.R.S32.HI UR8, URZ, 0x1f, UR44 ;  /* 0x0000001f3f087899 */ /* 0x000fc4000801142c */
[----:B------:R-:W-:Y:S02]  /*9780*/  UIADD3 UR5, UR7, UR5, URZ ;  /* 0x0000000507057290 */ /* 0x000fe4000fffe03f */
[----:B------:R-:W-:Y:S01]  /*9790*/  IMAD.U32 R5, RZ, RZ, UR7 ;  /* 0x00000007ff057e24 */ /* 0x000fe2000f8e00ff */
[----:B------:R-:W-:Y:S01]  /*97a0*/  MOV R4, UR6 ;  /* 0x0000000600047c02 */ /* 0x000fe20008000f00 */
[----:B------:R-:W-:Y:S02]  /*97b0*/  ULDC.64 UR6, c[0x0][0xb40] ;  /* 0x0002d00000067ab9 */ /* 0x000fe40000000a00 */
[----:B------:R-:W-:Y:S01]  /*97c0*/  MOV R5, UR5 ;  /* 0x0000000500057c02 */ /* 0x000fe20008000f00 */
[----:B------:R-:W-:Y:S02]  /*97d0*/  ULDC UR5, c[0x0][0xa88] ;  /* 0x0002a20000057ab9 */ /* 0x000fe40000000800 */
[----:B------:R-:W-:Y:S01]  /*97e0*/  ISETP.GE.OR P1, PT, R9, UR5, P0 ;  /* 0x0000000509007c0c */ /* 0x000fe20008726670 */
[----:B-1----:R-:W-:-:S02]  /*97f0*/  IMAD R0, R6, UR8, RZ ;  /* 0x0000000806007c24 */ /* 0x002fc4000f8e02ff */
[----:B------:R-:W-:-:S04]  /*9800*/  IMAD.WIDE.U32 R4, R6, UR44, R4 ;  /* 0x0000002c06047c25 */ /* 0x000fc8000f8e0004 */
[----:B------:R-:W-:Y:S01]  /*9810*/  IMAD R6, R7, UR44, R0 ;  /* 0x0000002c07067c24 */ /* 0x000fe2000f8e0200 */
[C---:B------:R-:W-:Y:S01]  /*9820*/  IADD3 R0, P2, R9.reuse, R4, RZ ;  /* 0x0000000409007210 */ /* 0x040fe20007f5e0ff */
[----:B------:R-:W-:-:S03]  /*9830*/  VIADD R7, R9, 0x8 ;  /* 0x0000000809077836 */ /* 0x000fc60000000000 */
[----:B------:R-:W-:Y:S02]  /*9840*/  IADD3.X R3, R3, R5, R6, P2, !PT ;  /* 0x0000000503037210 */ /* 0x000fe400017fe406 */
[----:B------:R-:W-:Y:S02]  /*9850*/  ISETP.GE.OR P0, PT, R7, UR5, P0 ;  /* 0x0000000507007c0c */ /* 0x000fe40008706670 */
[----:B------:R-:W-:-:S04]  /*9860*/  LEA R4, P2, R0, UR6, 0x2 ;  /* 0x0000000600047c11 */ /* 0x000fc8000f8410ff */
[----:B------:R-:W-:-:S05]  /*9870*/  LEA.HI.X R5, R0, UR7, R3, 0x2, P2 ;  /* 0x0000000700057c11 */ /* 0x000fca00090f1403 */
[----:B------:R1:W-:Y:S04]  /*9880*/  @!P1 STG.E desc[UR50][R4.64], R156 ;  /* 0x0000009c04009986 */ /* 0x0003e8000c101932 */
[----:B------:R1:W-:Y:S02]  /*9890*/  @!P0 STG.E desc[UR50][R4.64+0x20], R155 ;  /* 0x0000209b04008986 */ /* 0x0003e4000c101932 */
.L_x_5832:
        /* <DEDUP_REMOVED lines=53> */
.L_x_5835:
[----:B------:R-:W-:Y:S05]  /*9bf0*/  BSYNC B0 ;  /* 0x0000000000007941 */ /* 0x000fea0003800000 */
.L_x_5834:
[----:B------:R-:W-:Y:S05]  /*9c00*/  BRA `(.L_x_5833) ;  /* 0x0000000800287947 */ /* 0x000fea0003800000 */
.L_x_5831:
[----:B------:R-:W1:Y:S01]  /*9c10*/  LDC.64 R8, c[0x0][0xae0] ;  /* 0x0002b800ff087b82 */ /* 0x000e620000000a00 */
[----:B------:R-:W-:Y:S01]  /*9c20*/  ISETP.GT.AND P0, PT, R191, 0x3f, PT ;  /* 0x0000003fbf00780c */ /* 0x000fe20003f04270 */
[----:B------:R-:W-:Y:S01]  /*9c30*/  USHF.R.S32.HI UR5, URZ, 0x1f, UR43 ;  /* 0x0000001f3f057899 */ /* 0x000fe2000801142b */
[----:B------:R-:W-:Y:S01]  /*9c40*/  BSSY B0, `(.L_x_5836) ;  /* 0x000001a000007945 */ /* 0x000fe20003800000 */
[----:B------:R-:W-:Y:S01]  /*9c50*/  USHF.R.S32.HI UR8, URZ, 0x1f, UR44 ;  /* 0x0000001f3f087899 */ /* 0x000fe2000801142c */
[----:B------:R-:W-:-:S09]  /*9c60*/  IADD3 R12, R184, 0x40, RZ ;  /* 0x00000040b80c7810 */ /* 0x000fd20007ffe0ff */
[----:B------:R-:W-:Y:S05]  /*9c70*/  @P0 BRA `(.L_x_5837) ;  /* 0x0000000000580947 */ /* 0x000fea0003800000 */
[----:B------:R-:W2:Y:S01]  /*9c80*/  S2R R0, SR_TID.X ;  /* 0x0000000000007919 */ /* 0x000ea20000002100 */
[----:B------:R-:W-:Y:S01]  /*9c90*/  MOV R4, UR42 ;  /* 0x0000002a00047c02 */ /* 0x000fe20008000f00 */
[----:B------:R-:W-:-:S03]  /*9ca0*/  ULDC UR6, c[0x0][0xa88] ;  /* 0x0002a20000067ab9 */ /* 0x000fc60000000800 */
        /* <DEDUP_REMOVED lines=13> */
[----:B------:R-:W-:-:S05]  /*9d80*/  IMAD.WIDE.U32 R4, R10, UR44, R4 ;  /* 0x0000002c0a047c25 */ /* 0x000fca000f8e0004 */
[----:B------:R-:W-:Y:S02]  /*9d90*/  IADD3 R3, R5, R3, RZ ;  /* 0x0000000305037210 */ /* 0x000fe40007ffe0ff */
[----:B------:R-:W-:-:S04]  /*9da0*/  LEA R6, P0, R4, UR6, 0x2 ;  /* 0x0000000604067c11 */ /* 0x000fc8000f8010ff */
[----:B------:R-:W-:Y:S02]  /*9db0*/  LEA.HI.X R7, R4, UR7, R3, 0x2, P0 ;  /* 0x0000000704077c11 */ /* 0x000fe400080f1403 */
[----:B------:R-:W-:-:S05]  /*9dc0*/  MOV R3, 0xff800000 ;  /* 0xff80000000037802 */ /* 0x000fca0000000f00 */
[----:B------:R2:W-:Y:S02]  /*9dd0*/  STG.E desc[UR50][R6.64], R3 ;  /* 0x0000000306007986 */ /* 0x0005e4000c101932 */
.L_x_5837:
[----:B------:R-:W-:Y:S05]  /*9de0*/  BSYNC B0 ;  /* 0x0000000000007941 */ /* 0x000fea0003800000 */
.L_x_5836:
[----:B------:R-:W-:Y:S01]  /*9df0*/  ULDC.64 UR6, c[0x0][0xa88] ;  /* 0x0002a20000067ab9 */ /* 0x000fe20000000a00 */
[----:B-12---:R-:W-:Y:S01]  /*9e00*/  IMAD R6, R8, UR5, RZ ;  /* 0x0000000508067c24 */ /* 0x006fe2000f8e02ff */
[----:B------:R-:W-:Y:S01]  /*9e10*/  ISETP.GE.AND P1, PT, R12, UR7, PT ;  /* 0x000000070c007c0c */ /* 0x000fe2000bf26270 */
[----:B------:R-:W1:Y:S01]  /*9e20*/  LDC.64 R10, c[0x0][0xae8] ;  /* 0x0002ba00ff0a7b82 */ /* 0x000e620000000a00 */
[C---:B------:R-:W-:Y:S01]  /*9e30*/  ISETP.GE.AND P0, PT, R184.reuse, UR7, PT ;  /* 0x00000007b8007c0c */ /* 0x040fe2000bf06270 */
[----:B------:R-:W-:Y:S01]  /*9e40*/  IMAD R7, R9, UR43, R6 ;  /* 0x0000002b09077c24 */ /* 0x000fe2000f8e0206 */
[----:B------:R-:W-:Y:S01]  /*9e50*/  SEL R3, RZ, 0xffffffff, P1 ;  /* 0xffffffffff037807 */ /* 0x000fe20000800000 */
[C---:B------:R-:W-:Y:S01]  /*9e60*/  VIADD R14, R184.reuse, 0x80 ;  /* 0x00000080b80e7836 */ /* 0x040fe20000000000 */
[C---:B------:R-:W-:Y:S01]  /*9e70*/  IADD3 R15, R184.reuse, 0xc0, RZ ;  /* 0x000000c0b80f7810 */ /* 0x040fe20007ffe0ff */
[C---:B------:R-:W-:Y:S01]  /*9e80*/  VIADD R21, R184.reuse, 0x140 ;  /* 0x00000140b8157836 */ /* 0x040fe20000000000 */
[----:B------:R-:W-:Y:S01]  /*9e90*/  SEL R0, RZ, 0x1, P0 ;  /* 0x00000001ff007807 */ /* 0x000fe20000000000 */
[----:B------:R-:W2:Y:S01]  /*9ea0*/  LDC R9, c[0x0][0xdac] ;  /* 0x00036b00ff097b82 */ /* 0x000ea20000000800 */
[----:B------:R-:W-:Y:S01]  /*9eb0*/  SHF.L.U32 R3, R3, 0x1, RZ ;  /* 0x0000000103037819 */ /* 0x000fe200000006ff */
[----:B------:R-:W-:Y:S01]  /*9ec0*/  VIADD R4, R184, 0x180 ;  /* 0x00000180b8047836 */ /* 0x000fe20000000000 */
[----:B------:R-:W-:Y:S01]  /*9ed0*/  ISETP.GE.AND P0, PT, R14, UR7, PT ;  /* 0x000000070e007c0c */ /* 0x000fe2000bf06270 */
[----:B------:R-:W-:Y:S01]  /*9ee0*/  UIADD3 UR42, -UR42, UR6, URZ ;  /* 0x000000062a2a7290 */ /* 0x000fe2000fffe13f */
[----:B------:R-:W-:Y:S01]  /*9ef0*/  ISETP.GE.AND P2, PT, R15, UR7, PT ;  /* 0x000000070f007c0c */ /* 0x000fe2000bf46270 */
[----:B------:R-:W-:Y:S01]  /*9f00*/  ULOP3.LUT UR40, URZ, UR40, URZ, 0x33, !UPT ;  /* 0x000000283f287292 */ /* 0x000fe2000f8e333f */
[----:B------:R-:W-:Y:S01]  /*9f10*/  LOP3.LUT R0, R3, 0x2, R0, 0xe2, !PT ;  /* 0x0000000203007812 */ /* 0x000fe200078ee200 */
[----:B------:R-:W-:Y:S01]  /*9f20*/  BSSY B0, `(.L_x_5838) ;  /* 0x0000039000007945 */ /* 0x000fe20003800000 */
[----:B------:R-:W-:-:S02]  /*9f30*/  IADD3 R20, R184, 0x100, RZ ;  /* 0x00000100b8147810 */ /* 0x000fc40007ffe0ff */
[----:B------:R-:W-:Y:S02]  /*9f40*/  SHF.R.S32.HI R185, RZ, 0x1f, R184 ;  /* 0x0000001fffb97819 */ /* 0x000fe400000114b8 */
[----:B------:R-:W-:Y:S02]  /*9f50*/  IADD3 R5, R184, 0x1c0, RZ ;  /* 0x000001c0b8057810 */ /* 0x000fe40007ffe0ff */
[----:B------:R-:W-:Y:S02]  /*9f60*/  SEL R3, RZ, 0x4, P0 ;  /* 0x00000004ff037807 */ /* 0x000fe40000000000 */
[----:B------:R-:W-:Y:S02]  /*9f70*/  SEL R6, RZ, 0x8, P2 ;  /* 0x00000008ff067807 */ /* 0x000fe40001000000 */
[----:B------:R-:W-:Y:S02]  /*9f80*/  ISETP.GE.AND P2, PT, R21, UR7, PT ;  /* 0x0000000715007c0c */ /* 0x000fe4000bf46270 */
[----:B------:R-:W-:-:S02]  /*9f90*/  ISETP.GE.AND P0, PT, R20, UR7, PT ;  /* 0x0000000714007c0c */ /* 0x000fc4000bf06270 */
[----:B------:R-:W-:Y:S02]  /*9fa0*/  ISETP.GE.AND P3, PT, R4, UR7, PT ;  /* 0x0000000704007c0c */ /* 0x000fe4000bf66270 */
[----:B------:R-:W-:Y:S01]  /*9fb0*/  ISETP.GE.AND P1, PT, R5, UR7, PT ;  /* 0x0000000705007c0c */ /* 0x000fe2000bf26270 */
[----:B------:R-:W-:Y:S01]  /*9fc0*/  IMAD.WIDE.U32 R4, R8, UR43, R184 ;  /* 0x0000002b08047c25 */ /* 0x000fe2000f8e00b8 */
[----:B------:R-:W-:Y:S02]  /*9fd0*/  LOP3.LUT R0, R6, R0, R3, 0xfe, !PT ;  /* 0x0000000006007212 */ /* 0x000fe400078efe03 */
[----:B------:R-:W-:Y:S02]  /*9fe0*/  SEL R6, RZ, 0x20, P2 ;  /* 0x00000020ff067807 */ /* 0x000fe40001000000 */
[C---:B------:R-:W-:Y:S02]  /*9ff0*/  IADD3 R8, R186.reuse, 0x20, RZ ;  /* 0x00000020ba087810 */ /* 0x040fe40007ffe0ff */
[----:B------:R-:W-:-:S02]  /*a000*/  ISETP.GE.AND P2, PT, R186, UR42, PT ;  /* 0x0000002aba007c0c */ /* 0x000fc4000bf46270 */
[----:B------:R-:W-:Y:S02]  /*a010*/  SEL R3, RZ, 0x10, P0 ;  /* 0x00000010ff037807 */ /* 0x000fe40000000000 */
[----:B------:R-:W-:Y:S01]  /*a020*/  ISETP.GE.AND P0, PT, R8, UR42, PT ;  /* 0x0000002a08007c0c */ /* 0x000fe2000bf06270 */
[----:B-1----:R-:W-:Y:S01]  /*a030*/  IMAD R8, R10, UR8, RZ ;  /* 0x000000080a087c24 */ /* 0x002fe2000f8e02ff */
[----:B------:R-:W-:Y:S01]  /*a040*/  IADD3 R5, R5, R7, RZ ;  /* 0x0000000705057210 */ /* 0x000fe20007ffe0ff */
[----:B--2---:R-:W-:Y:S01]  /*a050*/  VIADD R7, R9, UR40 ;  /* 0x0000002809077c36 */ /* 0x004fe20008000000 */
[----:B------:R-:W-:Y:S01]  /*a060*/  LOP3.LUT R3, R6, R0, R3, 0xfe, !PT ;  /* 0x0000000006037212 */ /* 0x000fe200078efe03 */
[----:B------:R-:W-:Y:S01]  /*a070*/  IMAD R11, R11, UR44, R8 ;  /* 0x0000002c0b0b7c24 */ /* 0x000fe2000f8e0208 */
[----:B------:R-:W-:Y:S01]  /*a080*/  SEL R0, RZ, 0x40, P3 ;  /* 0x00000040ff007807 */ /* 0x000fe20001800000 */
[----:B------:R-:W-:Y:S01]  /*a090*/  IMAD.WIDE.U32 R8, R10, UR44, R4 ;  /* 0x0000002c0a087c25 */ /* 0x000fe2000f8e0004 */
[----:B------:R-:W-:-:S02]  /*a0a0*/  SHF.R.S32.HI R187, RZ, 0x1f, R186 ;  /* 0x0000001fffbb7819 */ /* 0x000fc400000114ba */
[----:B------:R-:W-:Y:S02]  /*a0b0*/  LOP3.LUT R3, R3, R0, RZ, 0xfc, !PT ;  /* 0x0000000003037212 */ /* 0x000fe400078efcff */
[----:B------:R-:W-:Y:S01]  /*a0c0*/  SEL R0, RZ, 0x80, P1 ;  /* 0x00000080ff007807 */ /* 0x000fe20000800000 */
[----:B------:R-:W-:Y:S01]  /*a0d0*/  IMAD.WIDE R6, R7, 0x40, R186 ;  /* 0x0000004007067825 */ /* 0x000fe200078e02ba */
[----:B------:R-:W-:Y:S02]  /*a0e0*/  IADD3 R13, R9, R11, RZ ;  /* 0x0000000b090d7210 */ /* 0x000fe40007ffe0ff */
[----:B------:R-:W-:Y:S01]  /*a0f0*/  LOP3.LUT R0, R3, R0, RZ, 0xfc, !PT ;  /* 0x0000000003007212 */ /* 0x000fe200078efcff */
        /* <DEDUP_REMOVED lines=12> */
[----:B------:R-:W-:Y:S02]  /*a1c0*/  ISETP.GE.AND P5, PT, R21, UR7, PT ;  /* 0x0000000715007c0c */ /* 0x000fe4000bfa6270 */
        /* <DEDUP_REMOVED lines=14> */
.L_x_5839:
[----:B------:R-:W-:Y:S05]  /*a2b0*/  BSYNC B0 ;  /* 0x0000000000007941 */ /* 0x000fea0003800000 */
.L_x_5838:
[----:B------:R-:W-:Y:S04]  /*a2c0*/  BSSY B0, `(.L_x_5833) ;  /* 0x000001e000007945 */ /* 0x000fe80003800000 */
[----:B------:R-:W-:Y:S05]  /*a2d0*/  @P0 BRA `(.L_x_5840) ;  /* 0x0000000000700947 */ /* 0x000fea0003800000 */
[----:B------:R-:W-:Y:S01]  /*a2e0*/  IADD3 R9, P0, R6, 0x20, RZ ;  /* 0x0000002006097810 */ /* 0x000fe20007f1e0ff */
[----:B------:R-:W-:Y:S01]  /*a2f0*/  ULDC.64 UR8, c[0x0][0xad8] ;  /* 0x0002b60000087ab9 */ /* 0x000fe20000000a00 */
[----:B------:R-:W-:Y:S01]  /*a300*/  MOV R5, R13 ;  /* 0x0000000d00057202 */ /* 0x000fe20000000f00 */
[----:B------:R-:W-:Y:S01]  /*a310*/  IMAD.MOV.U32 R4, RZ, RZ, R8 ;  /* 0x000000ffff047224 */ /* 0x000fe200078e0008 */
[----:B------:R-:W-:Y:S02]  /*a320*/  IADD3.X R6, RZ, R7, RZ, P0, !PT ;  /* 0x00000007ff067210 */ /* 0x000fe400007fe4ff */
        /* <DEDUP_REMOVED lines=23> */
.L_x_5840:
[----:B------:R-:W-:Y:S05]  /*a4a0*/  BSYNC B0 ;  /* 0x0000000000007941 */ /* 0x000fea0003800000 */
.L_x_5833:
[----:B------:R-:W3:Y:S02]  /*a4b0*/  LDC R0, c[0x0][0xda8] ;  /* 0x00036a00ff007b82 */ /* 0x000ee40000000800 */
[----:B---3--:R-:W-:-:S13]  /*a4c0*/  ISETP.LE.AND P0, PT, R0, UR4, PT ;  /* 0x0000000400007c0c */ /* 0x008fda000bf03270 */
[----:B------:R-:W-:Y:S05]  /*a4d0*/  @!P0 BRA `(.L_x_5841) ;  /* 0xffffff6800808947 */ /* 0x000fea000383ffff */
[----:B------:R-:W-:Y:S05]  /*a4e0*/  EXIT ;  /* 0x000000000000794d */ /* 0x000fea0003800000 */
.L_x_5787:
        /* <DEDUP_REMOVED lines=8> */
[----:B------:R-:W-:Y:S01]  /*a570*/  IMAD.MOV.U32 R17, RZ, RZ, 0x1 ;  /* 0x00000001ff117424 */ /* 0x000fe200078e00ff */
[----:B------:R-:W-:-:S05]  /*a580*/  MOV R16, RZ ;  /* 0x000000ff00107202 */ /* 0x000fca0000000f00 */
[----:B------:R-:W1:Y:S02]  /*a590*/  LDC R0, c[0x0][0xda8] ;  /* 0x00036a00ff007b82 */ /* 0x000e640000000800 */
[----:B-1----:R-:W-:-:S13]  /*a5a0*/  ISETP.LE.AND P0, PT, R0, UR4, PT ;  /* 0x0000000400007c0c */ /* 0x002fda000bf03270 */
[----:B------:R-:W-:Y:S05]  /*a5b0*/  @P0 BRA `(.L_x_5842) ;  /* 0x0000002c00480947 */ /* 0x000fea0003800000 */
[----:B------:R-:W1:Y:S01]  /*a5c0*/  S2R R2, SR_TID.X ;  /* 0x0000000000027919 */ /* 0x000e620000002100 */
[----:B------:R-:W-:Y:S01]  /*a5d0*/  MOV R18, UR4 ;  /* 0x0000000400127c02 */ /* 0x000fe20008000f00 */
[----:B------:R-:W-:Y:S01]  /*a5e0*/  IMAD.MOV.U32 R16, RZ, RZ, RZ ;  /* 0x000000ffff107224 */ /* 0x000fe200078e00ff */
[----:B------:R-:W-:Y:S01]  /*a5f0*/  MOV R17, 0x1 ;  /* 0x0000000100117802 */ /* 0x000fe20000000f00 */
[----:B------:R-:W-:Y:S01]  /*a600*/  ULDC UR39, c[0x0][0xc] ;  /* 0x0000030000277ab9 */ /* 0x000fe20000000800 */
[----:B------:R-:W-:Y:S01]  /*a610*/  ULDC.64 UR46, c[0x0][0x198] ;  /* 0x00006600002e7ab9 */ /* 0x000fe20000000a00 */
[----:B------:R-:W-:Y:S01]  /*a620*/  UMOV UR44, URZ ;  /* 0x0000003f002c7c82 */ /* 0x000fe20008000000 */
[----:B-1----:R-:W-:-:S07]  /*a630*/  LOP3.LUT R19, R2, 0x1f, RZ, 0xc0, !PT ;  /* 0x0000001f02137812 */ /* 0x002fce00078ec0ff */
.L_x_5890:
        /* <DEDUP_REMOVED lines=21> */
.L_x_5843:
[----:B------:R-:W-:Y:S01]  /*a790*/  ULDC UR11, c[0x0][0xdc4] ;  /* 0x00037100000b7ab9 */ /* 0x000fe20000000800 */
[----:B------:R-:W-:Y:S01]  /*a7a0*/  UMOV UR9, UR10 ;  /* 0x0000000a00097c82 */ /* 0x000fe20008000000 */
[----:B------:R-:W-:-:S11]  /*a7b0*/  UISETP.NE.AND UP0, UPT, UR11, 0x1, UPT ;  /* 0x000000010b00788c */ /* 0x000fd6000bf05270 */
[----:B------:R-:W-:Y:S02]  /*a7c0*/  @UP0 ULDC.64 UR12, c[0x0][0xdc8] ;  /* 0x00037200000c0ab9 */ /* 0x000fe40000000a00 */
[----:B------:R-:W-:-:S04]  /*a7d0*/  UIMAD.WIDE.U32 UR6, UR10, UR12, URZ ;  /* 0x0000000c0a0672a5 */ /* 0x000fc8000f8e003f */
[----:B------:R-:W-:-:S04]  /*a7e0*/  @UP0 USHF.R.U32.HI UR9, URZ, UR13, UR7 ;  /* 0x0000000d3f090299 */ /* 0x000fc80008011607 */
[----:B------:R-:W-:-:S12]  /*a7f0*/  UIMAD UR6, UR9, UR11, URZ ;  /* 0x0000000b090672a4 */ /* 0x000fd8000f8e023f */
.L_x_5844:
        /* <DEDUP_REMOVED lines=37> */
[----:B------:R-:W-:Y:S02]  /*aa50*/  ISETP.NE.AND P0, PT, R19, RZ, PT ;  /* 0x000000ff1300720c */ /* 0x000fe40003f05270 */
[----:B------:R-:W-:-:S11]  /*aa60*/  MOV R13, R18 ;  /* 0x00000012000d7202 */ /* 0x000fd60000000f00 */
        /* <DEDUP_REMOVED lines=14> */
.L_x_5846:
        /* <DEDUP_REMOVED lines=23> */
.L_x_5848:
        /* <DEDUP_REMOVED lines=13> */
[----:B------:R-:W-:Y:S01]  /*ad90*/  IMAD.MOV.U32 R8, RZ, RZ, 0x70 ;  /* 0x00000070ff087424 */ /* 0x000fe200078e00ff */
[----:B------:R-:W-:-:S02]  /*ada0*/  MOV R10, UR4 ;  /* 0x00000004000a7c02 */ /* 0x000fc40008000f00 */
[----:B------:R-:W-:Y:S02]  /*adb0*/  MOV R11, UR5 ;  /* 0x00000005000b7c02 */ /* 0x000fe40008000f00 */
[----:B------:R-:W-:Y:S02]  /*adc0*/  MOV R12, 0x1 ;  /* 0x00000001000c7802 */ /* 0x000fe40000000f00 */
[----:B-1----:R-:W-:-:S07]  /*add0*/  MOV R13, RZ ;  /* 0x000000ff000d7202 */ /* 0x002fce0000000f00 */
[----:B------:R-:W-:-:S07]  /*ade0*/  LEPC R20, `(.L_x_5850) ;  /* 0x000000001014794e */ /* 0x000fce0000000000 */
[----:B--2---:R-:W-:Y:S05]  /*adf0*/  CALL.ABS.NOINC R2 ;  /* 0x0000000002007343 */ /* 0x004fea0003c00000 */
.L_x_5850:
        /* <DEDUP_REMOVED lines=16> */
.L_x_5849:
[----:B------:R-:W-:Y:S01]  /*af00*/  ULDC.64 UR4, c[0x0][0x9f8] ;  /* 0x00027e0000047ab9 */ /* 0x000fe20000000a00 */
[----:B------:R-:W-:Y:S01]  /*af10*/  IMAD.U32 R5, RZ, RZ, UR43 ;  /* 0x0000002bff057e24 */ /* 0x000fe2000f8e00ff */
[----:B------:R-:W-:Y:S01]  /*af20*/  ISETP.NE.U32.AND P0, PT, RZ, UR4, PT ;  /* 0x00000004ff007c0c */ /* 0x000fe2000bf05070 */
[----:B------:R-:W1:Y:S01]  /*af30*/  LDC R0, c[0x0][0x428] ;  /* 0x00010a00ff007b82 */ /* 0x000e620000000800 */
[----:B------:R-:W-:Y:S02]  /*af40*/  MOV R6, UR43 ;  /* 0x0000002b00067c02 */ /* 0x000fe40008000f00 */
[----:B------:R-:W-:-:S13]  /*af50*/  ISETP.NE.AND.EX P0, PT, RZ, UR5, PT, P0 ;  /* 0x00000005ff007c0c */ /* 0x000fda000bf05300 */
[----:B------:R-:W2:Y:S02]  /*af60*/  @P0 LDC.64 R2, c[0x0][0x9f8] ;  /* 0x00027e00ff020b82 */ /* 0x000ea40000000a00 */
[----:B--2---:R-:W-:-:S05]  /*af70*/  @P0 IMAD.WIDE R2, R5, 0x4, R2 ;  /* 0x0000000405020825 */ /* 0x004fca00078e0202 */
[----:B------:R2:W3:Y:S01]  /*af80*/  @P0 LDG.E R6, desc[UR50][R2.64] ;  /* 0x0000003202060981 */ /* 0x0004e2000c1e1900 */
[----:B-1----:R-:W-:Y:S01]  /*af90*/  ISETP.NE.AND P0, PT, R0, 0x1, PT ;  /* 0x000000010000780c */ /* 0x002fe20003f05270 */
[----:B------:R-:W-:Y:S01]  /*afa0*/  UMOV UR40, URZ ;  /* 0x0000003f00287c82 */ /* 0x000fe20008000000 */
[----:B------:R-:W-:Y:S01]  /*afb0*/  ISETP.NE.AND P1, PT, R19, RZ, PT ;  /* 0x000000ff1300720c */ /* 0x000fe20003f25270 */
[----:B------:R-:W-:Y:S01]  /*afc0*/  IMAD.U32 R10, RZ, RZ, UR38 ;  /* 0x00000026ff0a7e24 */ /* 0x000fe2000f8e00ff */
[----:B------:R-:W-:Y:S01]  /*afd0*/  MOV R0, UR42 ;  /* 0x0000002a00007c02 */ /* 0x000fe20008000f00 */
[----:B------:R-:W-:-:S03]  /*afe0*/  UMOV UR6, 0xffffffff ;  /* 0xffffffff00067882 */ /* 0x000fc60000000000 */
[----:B------:R-:W-:Y:S01]  /*aff0*/  IADD3 R10, R10, -0x1, RZ ;  /* 0xffffffff0a0a7810 */ /* 0x000fe20007ffe0ff */
[----:B--2---:R-:W1:Y:S06]  /*b000*/  LDC.64 R2, c[0x0][0x3f8] ;  /* 0x0000fe00ff027b82 */ /* 0x004e6c0000000a00 */
[----:B------:R-:W-:Y:S02]  /*b010*/  VOTEU.ALL UP1, P1 ;  /* 0x00000000003f7886 */ /* 0x000fe40000820000 */
[----:B------:R-:W2:Y:S03]  /*b020*/  @P0 LDC R4, c[0x0][0x42c] ;  /* 0x00010b00ff040b82 */ /* 0x000ea60000000800 */
        /* <DEDUP_REMOVED lines=10> */
.L_x_5903:
[----:B------:R-:W-:Y:S01]  /*b0d0*/  UMOV UR4, 0xffffffff ;  /* 0xffffffff00047882 */ /* 0x000fe20000000000 */
[----:B------:R-:W-:Y:S02]  /*b0e0*/  SHF.R.S32.HI R7, RZ, 0x1f, R6 ;  /* 0x0000001fff077819 */ /* 0x000fe40000011406 */
[----:B------:R-:W-:Y:S05]  /*b0f0*/  BRA.DIV UR4, `(.L_x_5852) ;  /* 0x0000002a043c7947 */ /* 0x000fea000b800000 */
[----:B------:R-:W-:-:S13]  /*b100*/  ELECT P6, URZ, PT ;  /* 0x00000000003f782f */ /* 0x000fda00038c0000 */
.L_x_5906:
[----:B------:R-:W-:Y:S05]  /*b110*/  @!P6 BRA `(.L_x_5853) ;  /* 0x0000000000c4e947 */ /* 0x000fea0003800000 */
[----:B------:R-:W-:Y:S01]  /*b120*/  MOV R4, R6 ;  /* 0x0000000600047202 */ /* 0x000fe20000000f00 */
        /* <DEDUP_REMOVED lines=10> */
[----:B------:R-:W-:Y:S02]  /*b1d0*/  SHF.R.S32.HI R5, RZ, 0x1f, R11 ;  /* 0x0000001fff057819 */ /* 0x000fe4000001140b */
[----:B------:R-:W-:-:S05]  /*b1e0*/  MOV R4, R11 ;  /* 0x0000000b00047202 */ /* 0x000fca0000000f00 */
[----:B------:R-:W-:-:S05]  /*b1f0*/  IMAD.WIDE.U32 R4, R6, UR4, R4 ;  /* 0x0000000406047c25 */ /* 0x000fca000f8e0004 */
[----:B------:R-:W-:Y:S02]  /*b200*/  IADD3 R5, R5, R9, RZ ;  /* 0x0000000905057210 */ /* 0x000fe40007ffe0ff */
[----:B------:R-:W-:-:S04]  /*b210*/  LEA R8, P2, R4, R2, 0x2 ;  /* 0x0000000204087211 */ /* 0x000fc800078410ff */
[----:B------:R-:W-:-:S05]  /*b220*/  LEA.HI.X R9, R4, R3, R5, 0x2, P2 ;  /* 0x0000000304097211 */ /* 0x000fca00010f1405 */
[----:B------:R1:W5:Y:S01]  /*b230*/  LDG.E R4, desc[UR50][R8.64] ;  /* 0x0000003208047981 */ /* 0x000362000c1e1900 */
[----:B------:R-:W-:-:S04]  /*b240*/  IMAD.MOV R5, RZ, RZ, -R11 ;  /* 0x000000ffff057224 */ /* 0x000fc800078e0a0b */
[----:B------:R-:W-:-:S07]  /*b250*/  IMAD R10, R12, R5, R10 ;  /* 0x000000050c0a7224 */ /* 0x000fce00078e020a */
.L_x_5854:
[----:B------:R-:W2:Y:S01]  /*b260*/  S2R R5, SR_TID.X ;  /* 0x0000000000057919 */ /* 0x000ea20000002100 */
[----:B-1----:R-:W-:Y:S02]  /*b270*/  LEA R8, R16, UR37, 0x3 ;  /* 0x0000002510087c11 */ /* 0x002fe4000f8e18ff */
[----:B--2---:R-:W-:Y:S02]  /*b280*/  LOP3.LUT R9, R5, 0x7f, RZ, 0xc0, !PT ;  /* 0x0000007f05097812 */ /* 0x004fe400078ec0ff */
[----:B------:R-:W-:Y:S02]  /*b290*/  SHF.L.U32 R5, R17, 0x1f, RZ ;  /* 0x0000001f11057819 */ /* 0x000fe400000006ff */
[----:B------:R-:W-:Y:S02]  /*b2a0*/  ISETP.NE.AND P3, PT, R9, RZ, PT ;  /* 0x000000ff0900720c */ /* 0x000fe40003f65270 */
[----:B------:R-:W1:Y:S02]  /*b2b0*/  SYNCS.PHASECHK.TRANS64.TRYWAIT P2, [R8+URZ+0x28c40], R5 ;  /* 0x028c4005080075a7 */ /* 0x000e64000804017f */
[----:B-1----:R-:W-:Y:S09]  /*b2c0*/  @!P2 BRA `(.L_x_5855) ;  /* 0x0000002400e8a947 */ /* 0x002ff20003800000 */
.L_x_5907:
[----:B------:R-:W-:Y:S05]  /*b2d0*/  @P3 BRA `(.L_x_5856) ;  /* 0x0000000000143947 */ /* 0x000fea0003800000 */
[----:B------:R-:W-:Y:S02]  /*b2e0*/  ISETP.NE.AND P2, PT, R19, RZ, PT ;  /* 0x000000ff1300720c */ /* 0x000fe40003f45270 */
[----:B-1----:R-:W-:-:S04]  /*b2f0*/  MOV R5, 0x2000 ;  /* 0x0000200000057802 */ /* 0x002fc80000000f00 */
[----:B------:R2:W-:Y:S07]  /*b300*/  SYNCS.ARRIVE.TRANS64 RZ, [R8+URZ+0x28c30], R5 ;  /* 0x028c300508ff79a7 */ /* 0x0005ee000800003f */
[----:B------:R-:W-:Y:S05]  /*b310*/  @!P2 BRA `(.L_x_5856) ;  /* 0x000000000004a947 */ /* 0x000fea0003800000 */
[----:B------:R-:W-:Y:S01]  /*b320*/  BPT.TRAP 0x1 ;  /* 0x000000040000795c */ /* 0x000fe20000300000 */
.L_x_5856:
        /* <DEDUP_REMOVED lines=16> */
.L_x_5853:
        /* <DEDUP_REMOVED lines=9> */
[----:B-12---:R-:W-:Y:S01]  /*b4c0*/  @P2 MOV R5, 0x2000 ;  /* 0x0000200000052802 */ /* 0x006fe20000000f00 */
        /* <DEDUP_REMOVED lines=14> */
.L_x_5908:
[----:B------:R-:W-:Y:S01]  /*b5b0*/  ULDC.64 UR4, c[0x0][0x408] ;  /* 0x0001020000047ab9 */ /* 0x000fe20000000a00 */
[----:B------:R-:W-:Y:S04]  /*b5c0*/  BSSY B0, `(.L_x_5858) ;  /* 0x0000042000007945 */ /* 0x000fe80003800000 */
[----:B------:R-:W-:Y:S05]  /*b5d0*/  @!P6 BRA `(.L_x_5859) ;  /* 0x000000040000e947 */ /* 0x000fea0003800000 */
[----:B-1----:R-:W1:Y:S01]  /*b5e0*/  S2R R8, SR_TID.X ;  /* 0x0000000000087919 */ /* 0x002e620000002100 */
[----:B------:R-:W-:Y:S02]  /*b5f0*/  SHF.L.U32 R5, R17, 0x1f, RZ ;  /* 0x0000001f11057819 */ /* 0x000fe400000006ff */
[----:B-1----:R-:W-:Y:S02]  /*b600*/  LOP3.LUT R9, R8, 0x7f, RZ, 0xc0, !PT ;  /* 0x0000007f08097812 */ /* 0x002fe400078ec0ff */
[----:B------:R-:W-:Y:S02]  /*b610*/  LEA R8, R16, UR37, 0x3 ;  /* 0x0000002510087c11 */ /* 0x000fe4000f8e18ff */
[----:B------:R-:W-:Y:S02]  /*b620*/  ISETP.NE.AND P3, PT, R9, RZ, PT ;  /* 0x000000ff0900720c */ /* 0x000fe40003f65270 */
[----:B------:R-:W1:Y:S02]  /*b630*/  SYNCS.PHASECHK.TRANS64.TRYWAIT P2, [R8+URZ+0x28c60], R5 ;  /* 0x028c6005080075a7 */ /* 0x000e64000804017f */
[----:B-1----:R-:W-:Y:S09]  /*b640*/  @!P2 BRA `(.L_x_5860) ;  /* 0x000000240034a947 */ /* 0x002ff20003800000 */
.L_x_5909:
[----:B------:R-:W-:Y:S05]  /*b650*/  @P3 BRA `(.L_x_5861) ;  /* 0x0000000000143947 */ /* 0x000fea0003800000 */
[----:B------:R-:W-:Y:S02]  /*b660*/  ISETP.NE.AND P2, PT, R19, RZ, PT ;  /* 0x000000ff1300720c */ /* 0x000fe40003f45270 */
[----:B-1----:R-:W-:-:S04]  /*b670*/  MOV R5, 0x10000 ;  /* 0x0001000000057802 */ /* 0x002fc80000000f00 */
[----:B------:R2:W-:Y:S07]  /*b680*/  SYNCS.ARRIVE.TRANS64 RZ, [R8+URZ+0x28c50], R5 ;  /* 0x028c500508ff79a7 */ /* 0x0005ee000800003f */
[----:B------:R-:W-:Y:S05]  /*b690*/  @!P2 BRA `(.L_x_5861) ;  /* 0x000000000004a947 */ /* 0x000fea0003800000 */
[----:B------:R-:W-:Y:S01]  /*b6a0*/  BPT.TRAP 0x1 ;  /* 0x000000040000795c */ /* 0x000fe20000300000 */
.L_x_5861:
        /* <DEDUP_REMOVED lines=51> */
.L_x_5859:
[----:B------:R-:W-:Y:S05]  /*b9e0*/  BSYNC B0 ;  /* 0x0000000000007941 */ /* 0x000fea0003800000 */
.L_x_5858:
[----:B------:R-:W-:-:S06]  /*b9f0*/  UISETP.GE.AND UP0, UPT, UR38, 0x2, UPT ;  /* 0x000000022600788c */ /* 0x000fcc000bf06270 */
[----:B------:R-:W-:-:S13]  /*ba00*/  PLOP3.LUT P2, PT, PT, PT, UP0, 0x80, 0x0 ;  /* 0x000000000000781c */ /* 0x000fda0003f4f008 */
[----:B------:R-:W-:Y:S05]  /*ba10*/  @!P2 BRA `(.L_x_5862) ;  /* 0x00000014009ca947 */ /* 0x000fea0003800000 */
[----:B------:R-:W-:Y:S02]  /*ba20*/  ULOP3.LUT UR6, UR38, 0x1, URZ, 0xc0, !UPT ;  /* 0x0000000126067892 */ /* 0x000fe4000f8ec03f */
[----:B------:R-:W-:Y:S02]  /*ba30*/  MOV R9, UR38 ;  /* 0x0000002600097c02 */ /* 0x000fe40008000f00 */
[----:B------:R-:W-:-:S03]  /*ba40*/  UISETP.NE.U32.AND UP0, UPT, UR6, 0x1, UPT ;  /* 0x000000010600788c */ /* 0x000fc6000bf05070 */
[----:B------:R-:W-:-:S03]  /*ba50*/  VIADD R9, R9, 0xfffffffe ;  /* 0xfffffffe09097836 */ /* 0x000fc60000000000 */
[----:B------:R-:W-:Y:S02]  /*ba60*/  PLOP3.LUT P2, PT, PT, PT, UP0, 0x80, 0x0 ;  /* 0x000000000000781c */ /* 0x000fe40003f4f008 */
[----:B-12---:R-:W-:-:S11]  /*ba70*/  MOV R8, R9 ;  /* 0x0000000900087202 */ /* 0x006fd60000000f00 */
[----:B------:R-:W-:Y:S05]  /*ba80*/  @!P2 BRA `(.L_x_5863) ;  /* 0x0000000400d0a947 */ /* 0x000fea0003800000 */
[----:B------:R-:W-:Y:S01]  /*ba90*/  IADD3 R16, R16, 0x1, RZ ;  /* 0x0000000110107810 */ /* 0x000fe20007ffe0ff */
[----:B------:R-:W-:Y:S03]  /*baa0*/  BSSY B0, `(.L_x_5864) ;  /* 0x0000070000007945 */ /* 0x000fe60003800000 */
        /* <DEDUP_REMOVED lines=20> */
[----:B------:R-:W-:-:S04]  /*bbf0*/  LEA R2, P2, R4, R2, 0x2 ;  /* 0x0000000204027211 */ /* 0x000fc800078410ff */
[----:B------:R-:W-:-:S05]  /*bc00*/  LEA.HI.X R3, R4, R3, R5, 0x2, P2 ;  /* 0x0000000304037211 */ /* 0x000fca00010f1405 */
[----:B------:R1:W5:Y:S01]  /*bc10*/  LDG.E R4, desc[UR50][R2.64] ;  /* 0x0000003202047981 */ /* 0x000362000c1e1900 */
[----:B------:R-:W-:-:S05]  /*bc20*/  IADD3 R5, -R10, RZ, RZ ;  /* 0x000000ff0a057210 */ /* 0x000fca0007ffe1ff */
[----:B------:R-:W-:-:S07]  /*bc30*/  IMAD R8, R8, R5, R9 ;  /* 0x0000000508087224 */ /* 0x000fce00078e0209 */
.L_x_5866:
[----:B-1----:R-:W1:Y:S01]  /*bc40*/  S2R R2, SR_TID.X ;  /* 0x0000000000027919 */ /* 0x002e620000002100 */
[----:B------:R-:W-:Y:S02]  /*bc50*/  SHF.L.U32 R3, R17, 0x1f, RZ ;  /* 0x0000001f11037819 */ /* 0x000fe400000006ff */
[----:B-1----:R-:W-:Y:S02]  /*bc60*/  LOP3.LUT R5, R2, 0x7f, RZ, 0xc0, !PT ;  /* 0x0000007f02057812 */ /* 0x002fe400078ec0ff */
[----:B------:R-:W-:Y:S02]  /*bc70*/  LEA R2, R16, UR37, 0x3 ;  /* 0x0000002510027c11 */ /* 0x000fe4000f8e18ff */
[----:B------:R-:W-:Y:S02]  /*bc80*/  ISETP.NE.AND P2, PT, R5, RZ, PT ;  /* 0x000000ff0500720c */ /* 0x000fe40003f45270 */
[----:B------:R-:W1:Y:S02]  /*bc90*/  SYNCS.PHASECHK.TRANS64.TRYWAIT P3, [R2+URZ+0x28c40], R3 ;  /* 0x028c4003020075a7 */ /* 0x000e64000806017f */
[----:B-1----:R-:W-:Y:S09]  /*bca0*/  @!P3 BRA `(.L_x_5867) ;  /* 0x0000001c00b0b947 */ /* 0x002ff20003800000 */
.L_x_5910:
[----:B------:R-:W-:Y:S05]  /*bcb0*/  @P2 BRA `(.L_x_5868) ;  /* 0x0000000000142947 */ /* 0x000fea0003800000 */
[----:B------:R-:W-:Y:S02]  /*bcc0*/  ISETP.NE.AND P3, PT, R19, RZ, PT ;  /* 0x000000ff1300720c */ /* 0x000fe40003f65270 */
[----:B------:R-:W-:-:S04]  /*bcd0*/  MOV R5, 0x2000 ;  /* 0x0000200000057802 */ /* 0x000fc80000000f00 */
[----:B------:R2:W-:Y:S07]  /*bce0*/  SYNCS.ARRIVE.TRANS64 RZ, [R2+URZ+0x28c30], R5 ;  /* 0x028c300502ff79a7 */ /* 0x0005ee000800003f */
[----:B------:R-:W-:Y:S05]  /*bcf0*/  @!P3 BRA `(.L_x_5868) ;  /* 0x000000000004b947 */ /* 0x000fea0003800000 */
[----:B------:R-:W-:Y:S01]  /*bd00*/  BPT.TRAP 0x1 ;  /* 0x000000040000795c */ /* 0x000fe20000300000 */
.L_x_5868:
        /* <DEDUP_REMOVED lines=17> */
.L_x_5911:
[----:B------:R-:W-:Y:S05]  /*be20*/  @P2 BRA `(.L_x_5870) ;  /* 0x0000000000142947 */ /* 0x000fea0003800000 */
[----:B------:R-:W-:Y:S02]  /*be30*/  ISETP.NE.AND P2, PT, R19, RZ, PT ;  /* 0x000000ff1300720c */ /* 0x000fe40003f45270 */
[----:B-12---:R-:W-:-:S04]  /*be40*/  MOV R3, 0x10000 ;  /* 0x0001000000037802 */ /* 0x006fc80000000f00 */
[----:B------:R3:W-:Y:S07]  /*be50*/  SYNCS.ARRIVE.TRANS64 RZ, [R2+URZ+0x28c50], R3 ;  /* 0x028c500302ff79a7 */ /* 0x0007ee000800003f */
[----:B------:R-:W-:Y:S05]  /*be60*/  @!P2 BRA `(.L_x_5870) ;  /* 0x000000000004a947 */ /* 0x000fea0003800000 */
[----:B------:R-:W-:Y:S01]  /*be70*/  BPT.TRAP 0x1 ;  /* 0x000000040000795c */ /* 0x000fe20000300000 */
.L_x_5870:
        /* <DEDUP_REMOVED lines=50> */
.L_x_5865:
[----:B------:R-:W-:Y:S05]  /*c1a0*/  BSYNC B0 ;  /* 0x0000000000007941 */ /* 0x000fea0003800000 */
.L_x_5864:
[----:B------:R-:W-:-:S06]  /*c1b0*/  UIADD3 UR6, UR38, -0x3, URZ ;  /* 0xfffffffd26067890 */ /* 0x000fcc000fffe03f */
[----:B------:R-:W-:-:S07]  /*c1c0*/  MOV R8, UR6 ;  /* 0x0000000600087c02 */ /* 0x000fce0008000f00 */
.L_x_5863:
[----:B------:R-:W-:Y:S01]  /*c1d0*/  ISETP.NE.AND P2, PT, R9, RZ, PT ;  /* 0x000000ff0900720c */ /* 0x000fe20003f45270 */
[----:B------:R-:W-:-:S12]  /*c1e0*/  BSSY B0, `(.L_x_5862) ;  /* 0x00000ea000007945 */ /* 0x000fd80003800000 */
[----:B------:R-:W-:Y:S05]  /*c1f0*/  @!P2 BRA `(.L_x_5871) ;  /* 0x0000000c00a0a947 */ /* 0x000fea0003800000 */
.L_x_5886:
        /* <DEDUP_REMOVED lines=8> */
[----:B------:R-:W-:Y:S01]  /*c280*/  MOV R10, R8 ;  /* 0x00000008000a7202 */ /* 0x000fe20000000f00 */
[----:B------:R-:W-:Y:S06]  /*c290*/  @!P0 BRA `(.L_x_5874) ;  /* 0x0000000000488947 */ /* 0x000fec0003800000 */
[----:B------:R-:W1:Y:S01]  /*c2a0*/  LDC R10, c[0x0][0x41c] ;  /* 0x00010700ff0a7b82 */ /* 0x000e620000000800 */
[----:B------:R-:W-:Y:S01]  /*c2b0*/  MOV R11, R8 ;  /* 0x00000008000b7202 */ /* 0x000fe20000000f00 */
[----:B------:R-:W-:-:S04]  /*c2c0*/  IMAD R13, R7, UR4, RZ ;  /* 0x00000004070d7c24 */ /* 0x000fc8000f8e02ff */
[----:B------:R-:W-:Y:S02]  /*c2d0*/  IMAD R13, R6, UR5, R13 ;  /* 0x00000005060d7c24 */ /* 0x000fe4000f8e020d */
[----:B------:R-:W2:Y:S01]  /*c2e0*/  LDC.64 R4, c[0x0][0x3f8] ;  /* 0x0000fe00ff047b82 */ /* 0x000ea20000000a00 */
[----:B-1----:R-:W-:-:S13]  /*c2f0*/  ISETP.NE.AND P2, PT, R10, 0x1, PT ;  /* 0x000000010a00780c */ /* 0x002fda0003f45270 */
[----:B------:R-:W1:Y:S02]  /*c300*/  @P2 LDC.64 R2, c[0x0][0x420] ;  /* 0x00010800ff022b82 */ /* 0x000e640000000a00 */
[----:B-1----:R-:W-:-:S05]  /*c310*/  @P2 IMAD.HI.U32 R2, R8, R2, RZ ;  /* 0x0000000208022227 */ /* 0x002fca00078e00ff */
[----:B------:R-:W-:-:S04]  /*c320*/  @P2 SHF.R.U32.HI R11, RZ, R3, R2 ;  /* 0x00000003ff0b2219 */ /* 0x000fc80000011602 */
[--C-:B------:R-:W-:Y:S01]  /*c330*/  SHF.R.S32.HI R3, RZ, 0x1f, R11.reuse ;  /* 0x0000001fff037819 */ /* 0x100fe2000001140b */
[----:B------:R-:W-:-:S04]  /*c340*/  IMAD.MOV.U32 R2, RZ, RZ, R11 ;  /* 0x000000ffff027224 */ /* 0x000fc800078e000b */
[----:B------:R-:W-:-:S05]  /*c350*/  IMAD.WIDE.U32 R2, R6, UR4, R2 ;  /* 0x0000000406027c25 */ /* 0x000fca000f8e0002 */
[----:B------:R-:W-:Y:S02]  /*c360*/  IADD3 R3, R13, R3, RZ ;  /* 0x000000030d037210 */ /* 0x000fe40007ffe0ff */
[----:B--2---:R-:W-:-:S04]  /*c370*/  LEA R4, P2, R2, R4, 0x2 ;  /* 0x0000000402047211 */ /* 0x004fc800078410ff */
[----:B------:R-:W-:-:S05]  /*c380*/  LEA.HI.X R5, R2, R5, R3, 0x2, P2 ;  /* 0x0000000502057211 */ /* 0x000fca00010f1403 */
[----:B------:R1:W5:Y:S01]  /*c390*/  LDG.E R4, desc[UR50][R4.64] ;  /* 0x0000003204047981 */ /* 0x000362000c1e1900 */
[----:B------:R-:W-:-:S05]  /*c3a0*/  IADD3 R3, -R11, RZ, RZ ;  /* 0x000000ff0b037210 */ /* 0x000fca0007ffe1ff */
[----:B------:R-:W-:-:S07]  /*c3b0*/  IMAD R10, R10, R3, R8 ;  /* 0x000000030a0a7224 */ /* 0x000fce00078e0208 */
.L_x_5874:
[----:B------:R-:W1:Y:S01]  /*c3c0*/  S2R R2, SR_TID.X ;  /* 0x0000000000027919 */ /* 0x000e620000002100 */
[----:B------:R-:W-:Y:S02]  /*c3d0*/  LEA R3, R9, UR37, 0x3 ;  /* 0x0000002509037c11 */ /* 0x000fe4000f8e18ff */
[----:B-1----:R-:W-:Y:S02]  /*c3e0*/  LOP3.LUT R5, R2, 0x7f, RZ, 0xc0, !PT ;  /* 0x0000007f02057812 */ /* 0x002fe400078ec0ff */
[----:B------:R-:W-:Y:S02]  /*c3f0*/  SHF.L.U32 R2, R17, 0x1f, RZ ;  /* 0x0000001f11027819 */ /* 0x000fe400000006ff */
[----:B------:R-:W-:Y:S02]  /*c400*/  ISETP.NE.AND P2, PT, R5, RZ, PT ;  /* 0x000000ff0500720c */ /* 0x000fe40003f45270 */
[----:B------:R-:W1:Y:S02]  /*c410*/  SYNCS.PHASECHK.TRANS64.TRYWAIT P3, [R3+URZ+0x28c40], R2 ;  /* 0x028c4002030075a7 */ /* 0x000e64000806017f */
[----:B-1----:R-:W-:Y:S09]  /*c420*/  @!P3 BRA `(.L_x_5875) ;  /* 0x0000001400f8b947 */ /* 0x002ff20003800000 */
.L_x_5912:
[----:B------:R-:W-:Y:S05]  /*c430*/  @P2 BRA `(.L_x_5876) ;  /* 0x0000000000142947 */ /* 0x000fea0003800000 */
[----:B------:R-:W-:Y:S01]  /*c440*/  ISETP.NE.AND P3, PT, R19, RZ, PT ;  /* 0x000000ff1300720c */ /* 0x000fe20003f65270 */
[----:B------:R-:W-:-:S04]  /*c450*/  IMAD.MOV.U32 R12, RZ, RZ, 0x2000 ;  /* 0x00002000ff0c7424 */ /* 0x000fc800078e00ff */
[----:B------:R2:W-:Y:S08]  /*c460*/  SYNCS.ARRIVE.TRANS64 RZ, [R3+URZ+0x28c30], R12 ;  /* 0x028c300c03ff79a7 */ /* 0x0005f0000800003f */
[----:B------:R-:W-:Y:S05]  /*c470*/  @!P3 BRA `(.L_x_5876) ;  /* 0x000000000004b947 */ /* 0x000fea0003800000 */
[----:B------:R-:W-:Y:S01]  /*c480*/  BPT.TRAP 0x1 ;  /* 0x000000040000795c */ /* 0x000fe20000300000 */
.L_x_5876:
        /* <DEDUP_REMOVED lines=17> */
.L_x_5913:
[----:B------:R-:W-:Y:S05]  /*c5a0*/  @P2 BRA `(.L_x_5878) ;  /* 0x0000000000142947 */ /* 0x000fea0003800000 */
[----:B------:R-:W-:Y:S02]  /*c5b0*/  ISETP.NE.AND P2, PT, R19, RZ, PT ;  /* 0x000000ff1300720c */ /* 0x000fe40003f45270 */
[----:B-1-3--:R-:W-:-:S04]  /*c5c0*/  MOV R2, 0x10000 ;  /* 0x0001000000027802 */ /* 0x00afc80000000f00 */
[----:B------:R4:W-:Y:S07]  /*c5d0*/  SYNCS.ARRIVE.TRANS64 RZ, [R3+URZ+0x28c50], R2 ;  /* 0x028c500203ff79a7 */ /* 0x0009ee000800003f */
[----:B------:R-:W-:Y:S05]  /*c5e0*/  @!P2 BRA `(.L_x_5878) ;  /* 0x000000000004a947 */ /* 0x000fea0003800000 */
[----:B------:R-:W-:Y:S01]  /*c5f0*/  BPT.TRAP 0x1 ;  /* 0x000000040000795c */ /* 0x000fe20000300000 */
.L_x_5878:
        /* <DEDUP_REMOVED lines=50> */
.L_x_5873:
[----:B------:R-:W-:Y:S05]  /*c920*/  BSYNC B1 ;  /* 0x0000000000017941 */ /* 0x000fea0003800000 */
.L_x_5872:
[----:B------:R-:W-:Y:S01]  /*c930*/  VIADD R9, R9, 0x1 ;  /* 0x0000000109097836 */ /* 0x000fe20000000000 */
[----:B------:R-:W-:Y:S04]  /*c940*/  BSSY B1, `(.L_x_5879) ;  /* 0x0000070000017945 */ /* 0x000fe80003800000 */
[----:B------:R-:W-:-:S04]  /*c950*/  ISETP.NE.AND P2, PT, R9, 0x2, PT ;  /* 0x000000020900780c */ /* 0x000fc80003f45270 */
[----:B---34-:R-:W-:Y:S02]  /*c960*/  SEL R2, RZ, 0x1, P2 ;  /* 0x00000001ff027807 */ /* 0x018fe40001000000 */
[----:B------:R-:W-:Y:S02]  /*c970*/  SEL R16, R9, RZ, P2 ;  /* 0x000000ff09107207 */ /* 0x000fe40001000000 */
[----:B------:R-:W-:Y:S01]  /*c980*/  LOP3.LUT R17, R17, R2, RZ, 0x3c, !PT ;  /* 0x0000000211117212 */ /* 0x000fe200078e3cff */
[----:B------:R-:W-:Y:S06]  /*c990*/  @!P6 BRA `(.L_x_5880) ;  /* 0x0000000400a8e947 */ /* 0x000fec0003800000 */
[----:B------:R-:W-:Y:S01]  /*c9a0*/  IADD3 R10, R8, -0x1, RZ ;  /* 0xffffffff080a7810 */ /* 0x000fe20007ffe0ff */
[----:B------:R-:W-:Y:S06]  /*c9b0*/  @!P0 BRA `(.L_x_5881) ;  /* 0x0000000000488947 */ /* 0x000fec0003800000 */
[----:B------:R-:W1:Y:S01]  /*c9c0*/  LDC R9, c[0x0][0x41c] ;  /* 0x00010700ff097b82 */ /* 0x000e620000000800 */
[----:B------:R-:W-:Y:S01]  /*c9d0*/  MOV R11, R10 ;  /* 0x0000000a000b7202 */ /* 0x000fe20000000f00 */
[----:B------:R-:W-:-:S04]  /*c9e0*/  IMAD R13, R7, UR4, RZ ;  /* 0x00000004070d7c24 */ /* 0x000fc8000f8e02ff */
[----:B------:R-:W-:Y:S02]  /*c9f0*/  IMAD R13, R6, UR5, R13 ;  /* 0x00000005060d7c24 */ /* 0x000fe4000f8e020d */
[----:B------:R-:W3:Y:S01]  /*ca00*/  LDC.64 R4, c[0x0][0x3f8] ;  /* 0x0000fe00ff047b82 */ /* 0x000ee20000000a00 */
[----:B-1----:R-:W-:-:S13]  /*ca10*/  ISETP.NE.AND P2, PT, R9, 0x1, PT ;  /* 0x000000010900780c */ /* 0x002fda0003f45270 */
[----:B--2---:R-:W1:Y:S02]  /*ca20*/  @P2 LDC.64 R2, c[0x0][0x420] ;  /* 0x00010800ff022b82 */ /* 0x004e640000000a00 */
[----:B-1----:R-:W-:-:S05]  /*ca30*/  @P2 IMAD.HI.U32 R2, R10, R2, RZ ;  /* 0x000000020a022227 */ /* 0x002fca00078e00ff */
[----:B------:R-:W-:-:S04]  /*ca40*/  @P2 SHF.R.U32.HI R11, RZ, R3, R2 ;  /* 0x00000003ff0b2219 */ /* 0x000fc80000011602 */
[--C-:B------:R-:W-:Y:S01]  /*ca50*/  SHF.R.S32.HI R3, RZ, 0x1f, R11.reuse ;  /* 0x0000001fff037819 */ /* 0x100fe2000001140b */
[----:B------:R-:W-:-:S04]  /*ca60*/  IMAD.MOV.U32 R2, RZ, RZ, R11 ;  /* 0x000000ffff027224 */ /* 0x000fc800078e000b */
[----:B------:R-:W-:-:S05]  /*ca70*/  IMAD.WIDE.U32 R2, R6, UR4, R2 ;  /* 0x0000000406027c25 */ /* 0x000fca000f8e0002 */
[----:B------:R-:W-:Y:S02]  /*ca80*/  IADD3 R3, R13, R3, RZ ;  /* 0x000000030d037210 */ /* 0x000fe40007ffe0ff */
[----:B---3--:R-:W-:-:S04]  /*ca90*/  LEA R4, P2, R2, R4, 0x2 ;  /* 0x0000000402047211 */ /* 0x008fc800078410ff */
[----:B------:R-:W-:-:S05]  /*caa0*/  LEA.HI.X R5, R2, R5, R3, 0x2, P2 ;  /* 0x0000000502057211 */ /* 0x000fca00010f1403 */
[----:B------:R1:W5:Y:S01]  /*cab0*/  LDG.E R4, desc[UR50][R4.64] ;  /* 0x0000003204047981 */ /* 0x000362000c1e1900 */
[----:B------:R-:W-:-:S05]  /*cac0*/  IADD3 R2, -R11, RZ, RZ ;  /* 0x000000ff0b027210 */ /* 0x000fca0007ffe1ff */
[----:B------:R-:W-:-:S07]  /*cad0*/  IMAD R10, R9, R2, R10 ;  /* 0x00000002090a7224 */ /* 0x000fce00078e020a */
.L_x_5881:
[----:B------:R-:W1:Y:S01]  /*cae0*/  S2R R2, SR_TID.X ;  /* 0x0000000000027919 */ /* 0x000e620000002100 */
[----:B--2---:R-:W-:Y:S02]  /*caf0*/  SHF.L.U32 R3, R17, 0x1f, RZ ;  /* 0x0000001f11037819 */ /* 0x004fe400000006ff */
[----:B-1----:R-:W-:Y:S02]  /*cb00*/  LOP3.LUT R5, R2, 0x7f, RZ, 0xc0, !PT ;  /* 0x0000007f02057812 */ /* 0x002fe400078ec0ff */
[----:B------:R-:W-:Y:S02]  /*cb10*/  LEA R2, R16, UR37, 0x3 ;  /* 0x0000002510027c11 */ /* 0x000fe4000f8e18ff */
[----:B------:R-:W-:Y:S02]  /*cb20*/  ISETP.NE.AND P2, PT, R5, RZ, PT ;  /* 0x000000ff0500720c */ /* 0x000fe40003f45270 */
[----:B------:R-:W1:Y:S02]  /*cb30*/  SYNCS.PHASECHK.TRANS64.TRYWAIT P3, [R2+URZ+0x28c40], R3 ;  /* 0x028c4003020075a7 */ /* 0x000e64000806017f */
[----:B-1----:R-:W-:Y:S09]  /*cb40*/  @!P3 BRA `(.L_x_5882) ;  /* 0x000000100058b947 */ /* 0x002ff20003800000 */
.L_x_5914:
[----:B------:R-:W-:Y:S05]  /*cb50*/  @P2 BRA `(.L_x_5883) ;  /* 0x0000000000142947 */ /* 0x000fea0003800000 */
[----:B------:R-:W-:Y:S01]  /*cb60*/  ISETP.NE.AND P3, PT, R19, RZ, PT ;  /* 0x000000ff1300720c */ /* 0x000fe20003f65270 */
[----:B------:R-:W-:-:S04]  /*cb70*/  IMAD.MOV.U32 R5, RZ, RZ, 0x2000 ;  /* 0x00002000ff057424 */ /* 0x000fc800078e00ff */
[----:B------:R2:W-:Y:S08]  /*cb80*/  SYNCS.ARRIVE.TRANS64 RZ, [R2+URZ+0x28c30], R5 ;  /* 0x028c300502ff79a7 */ /* 0x0005f0000800003f */
[----:B------:R-:W-:Y:S05]  /*cb90*/  @!P3 BRA `(.L_x_5883) ;  /* 0x000000000004b947 */ /* 0x000fea0003800000 */
[----:B------:R-:W-:Y:S01]  /*cba0*/  BPT.TRAP 0x1 ;  /* 0x000000040000795c */ /* 0x000fe20000300000 */
.L_x_5883:
        /* <DEDUP_REMOVED lines=17> */
.L_x_5915:
[----:B------:R-:W-:Y:S05]  /*ccc0*/  @P2 BRA `(.L_x_5885) ;  /* 0x0000000000142947 */ /* 0x000fea0003800000 */
[----:B------:R-:W-:Y:S02]  /*ccd0*/  ISETP.NE.AND P2, PT, R19, RZ, PT ;  /* 0x000000ff1300720c */ /* 0x000fe40003f45270 */
[----:B-1-3--:R-:W-:-:S04]  /*cce0*/  MOV R3, 0x10000 ;  /* 0x0001000000037802 */ /* 0x00afc80000000f00 */
[----:B------:R4:W-:Y:S07]  /*ccf0*/  SYNCS.ARRIVE.TRANS64 RZ, [R2+URZ+0x28c50], R3 ;  /* 0x028c500302ff79a7 */ /* 0x0009ee000800003f */
[----:B------:R-:W-:Y:S05]  /*cd00*/  @!P2 BRA `(.L_x_5885) ;  /* 0x000000000004a947 */ /* 0x000fea0003800000 */
[----:B------:R-:W-:Y:S01]  /*cd10*/  BPT.TRAP 0x1 ;  /* 0x000000040000795c */ /* 0x000fe20000300000 */
.L_x_5885:
        /* <DEDUP_REMOVED lines=50> */
.L_x_5880:
[----:B------:R-:W-:Y:S05]  /*d040*/  BSYNC B1 ;  /* 0x0000000000017941 */ /* 0x000fea0003800000 */
.L_x_5879:
[C---:B------:R-:W-:Y:S01]  /*d050*/  ISETP.GT.AND P2, PT, R8.reuse, 0x1, PT ;  /* 0x000000010800780c */ /* 0x040fe20003f44270 */
[----:B------:R-:W-:-:S12]  /*d060*/  VIADD R8, R8, 0xfffffffe ;  /* 0xfffffffe08087836 */ /* 0x000fd80000000000 */
[----:B------:R-:W-:Y:S05]  /*d070*/  @P2 BRA `(.L_x_5886) ;  /* 0xfffffff000602947 */ /* 0x000fea000383ffff */
.L_x_5871:
[----:B------:R-:W-:Y:S05]  /*d080*/  BSYNC B0 ;  /* 0x0000000000007941 */ /* 0x000fea0003800000 */
.L_x_5862:
        /* <DEDUP_REMOVED lines=18> */
.L_x_5888:
[----:B------:R-:W-:Y:S05]  /*d1b0*/  BSYNC B0 ;  /* 0x0000000000007941 */ /* 0x000fea0003800000 */
.L_x_5887:
[----:B------:R-:W-:Y:S02]  /*d1c0*/  SEL R16, R16, RZ, P0 ;  /* 0x000000ff10107207 */ /* 0x000fe40000000000 */
[----:B------:R-:W-:-:S07]  /*d1d0*/  MOV R13, R18 ;  /* 0x00000012000d7202 */ /* 0x000fce0000000f00 */
.L_x_5847:
[----:B------:R-:W-:Y:S05]  /*d1e0*/  BSYNC B6 ;  /* 0x0000000000067941 */ /* 0x000fea0003800000 */
.L_x_5845:
[----:B------:R-:W-:-:S03]  /*d1f0*/  UMOV UR6, 0xffffffff ;  /* 0xffffffff00067882 */ /* 0x000fc60000000000 */
[----:B------:R-:W-:Y:S05]  /*d200*/  BRA.DIV UR6, `(.L_x_5889) ;  /* 0x0000000a06d07947 */ /* 0x000fea000b800000 */
[----:B------:R1:W1:Y:S02]  /*d210*/  SHFL.IDX PT, R14, R13, RZ, 0x1f ;  /* 0x00001fff0d0e7589 */ /* 0x00026400000e0000 */
.L_x_5918:
        /* <DEDUP_REMOVED lines=12> */
.L_x_5842:
[----:B------:R-:W1:Y:S01]  /*d2e0*/  S2R R3, SR_CgaCtaId ;  /* 0x0000000000037919 */ /* 0x000e620000008800 */
[----:B------:R-:W-:Y:S01]  /*d2f0*/  UIADD3 UR44, UR44, 0x1, URZ ;  /* 0x000000012c2c7890 */ /* 0x000fe2000fffe03f */
[----:B------:R-:W-:-:S03]  /*d300*/  MOV R0, 0x400 ;  /* 0x0000040000007802 */ /* 0x000fc60000000f00 */
[----:B------:R-:W-:-:S04]  /*d310*/  ULEA.HI UR4, UR44, UR44, URZ, 0x1 ;  /* 0x0000002c2c047291 */ /* 0x000fc8000f8f083f */
[----:B------:R-:W-:-:S04]  /*d320*/  ULOP3.LUT UR4, UR4, 0xfffffffe, URZ, 0xc0, !UPT ;  /* 0xfffffffe04047892 */ /* 0x000fc8000f8ec03f */
[----:B------:R-:W-:Y:S01]  /*d330*/  UIADD3 UR4, UR44, -UR4, URZ ;  /* 0x800000042c047290 */ /* 0x000fe2000fffe03f */
[----:B-1----:R-:W-:-:S05]  /*d340*/  LEA R7, R3, R0, 0x18 ;  /* 0x0000000003077211 */ /* 0x002fca00078ec0ff */
[----:B------:R-:W-:-:S04]  /*d350*/  MOV R0, UR4 ;  /* 0x0000000400007c02 */ /* 0x000fc80008000f00 */
[----:B------:R-:W-:-:S04]  /*d360*/  SHF.L.U32 R0, R0, 0x1f, RZ ;  /* 0x0000001f00007819 */ /* 0x000fc800000006ff */
[----:B------:R-:W1:Y:S02]  /*d370*/  SYNCS.PHASECHK.TRANS64.TRYWAIT P0, [R7+URZ+0x28c20], R0 ;  /* 0x028c2000070075a7 */ /* 0x000e64000800017f */
[----:B-1----:R-:W-:Y:S05]  /*d380*/  @!P0 BRA `(.L_x_5891) ;  /* 0x0000000800948947 */ /* 0x002fea0003800000 */
.L_x_5919:
        /* <DEDUP_REMOVED lines=14> */
.L_x_5894:
[----:B------:R-:W-:Y:S01]  /*d470*/  VIADD R3, R7, 0x28c40 ;  /* 0x00028c4007037836 */ /* 0x000fe20000000000 */
[----:B------:R-:W-:Y:S02]  /*d480*/  SHF.L.U32 R4, R17, 0x1f, RZ ;  /* 0x0000001f11047819 */ /* 0x000fe400000006ff */
[C---:B------:R-:W-:Y:S02]  /*d490*/  IADD3 R0, R16.reuse, 0x1, RZ ;  /* 0x0000000110007810 */ /* 0x040fe40007ffe0ff */
[----:B------:R-:W-:Y:S02]  /*d4a0*/  LEA R5, R16, R3, 0x3 ;  /* 0x0000000310057211 */ /* 0x000fe400078e18ff */
[----:B------:R-:W-:Y:S02]  /*d4b0*/  ISETP.NE.AND P1, PT, R0, 0x2, PT ;  /* 0x000000020000780c */ /* 0x000fe40003f25270 */
[----:B------:R-:W1:Y:S02]  /*d4c0*/  SYNCS.PHASECHK.TRANS64.TRYWAIT P0, [R5+URZ], R4 ;  /* 0x00000004050075a7 */ /* 0x000e64000800017f */
[----:B------:R-:W-:-:S04]  /*d4d0*/  SEL R2, RZ, 0x1, P1 ;  /* 0x00000001ff027807 */ /* 0x000fc80000800000 */
[----:B------:R-:W-:Y:S02]  /*d4e0*/  LOP3.LUT R17, R17, R2, RZ, 0x3c, !PT ;  /* 0x0000000211117212 */ /* 0x000fe400078e3cff */
[----:B------:R-:W-:Y:S02]  /*d4f0*/  SEL R2, R0, RZ, P1 ;  /* 0x000000ff00027207 */ /* 0x000fe40000800000 */
[----:B------:R-:W-:-:S03]  /*d500*/  SHF.L.U32 R0, R17, 0x1f, RZ ;  /* 0x0000001f11007819 */ /* 0x000fc600000006ff */
[----:B------:R-:W-:Y:S01]  /*d510*/  IMAD R3, R2, 0x8, R3 ;  /* 0x0000000802037824 */ /* 0x000fe200078e0203 */
[----:B-1----:R-:W-:Y:S06]  /*d520*/  @!P0 BRA `(.L_x_5895) ;  /* 0x0000000800408947 */ /* 0x002fec0003800000 */
.L_x_5920:
[----:B------:R-:W2:Y:S02]  /*d530*/  SYNCS.PHASECHK.TRANS64.TRYWAIT P0, [R3+URZ], R0 ;  /* 0x00000000030075a7 */ /* 0x000ea4000800017f */
[----:B--2---:R-:W-:Y:S05]  /*d540*/  @!P0 BRA `(.L_x_5896) ;  /* 0x00000008004c8947 */ /* 0x004fea0003800000 */
.L_x_5921:
[----:B------:R-:W-:Y:S05]  /*d550*/  @!P2 BRA `(.L_x_5897) ;  /* 0x000000000004a947 */ /* 0x000fea0003800000 */
[----:B------:R-:W-:Y:S01]  /*d560*/  BPT.TRAP 0x1 ;  /* 0x000000040000795c */ /* 0x000fe20000300000 */
.L_x_5897:
[----:B--2---:R-:W-:-:S04]  /*d570*/  IADD3 R3, R7, 0x28c60, RZ ;  /* 0x00028c6007037810 */ /* 0x004fc80007ffe0ff */
[----:B-1----:R-:W-:-:S04]  /*d580*/  LEA R5, R16, R3, 0x3 ;  /* 0x0000000310057211 */ /* 0x002fc800078e18ff */
[----:B------:R-:W1:Y:S02]  /*d590*/  SYNCS.PHASECHK.TRANS64.TRYWAIT P0, [R5+URZ], R4 ;  /* 0x00000004050075a7 */ /* 0x000e64000800017f */
[----:B-1----:R-:W-:Y:S05]  /*d5a0*/  @!P0 BRA `(.L_x_5898) ;  /* 0x0000000800488947 */ /* 0x002fea0003800000 */
.L_x_5922:
[----:B------:R-:W-:-:S07]  /*d5b0*/  IMAD R3, R2, 0x8, R3 ;  /* 0x0000000802037824 */ /* 0x000fce00078e0203 */
.L_x_5899:
[----:B--2---:R2:W3:Y:S02]  /*d5c0*/  SYNCS.PHASECHK.TRANS64.TRYWAIT P0, [R3+URZ], R0 ;  /* 0x00000000030075a7 */ /* 0x0044e4000800017f */
[----:B---3--:R-:W-:Y:S05]  /*d5d0*/  @!P0 NANOSLEEP.SYNCS 0x989680 ;  /* 0x009896800000895d */ /* 0x008fea0003900000 */
[----:B------:R-:W3:Y:S02]  /*d5e0*/  @!P0 SYNCS.PHASECHK.TRANS64 P0, [R3+URZ], R0 ;  /* 0x00000000030085a7 */ /* 0x000ee4000800007f */
[----:B---3--:R-:W-:Y:S05]  /*d5f0*/  @!P0 BRA `(.L_x_5899) ;  /* 0xfffffffc00f08947 */ /* 0x008fea000383ffff */
.L_x_5893:
[----:B------:R-:W-:Y:S05]  /*d600*/  BSYNC B0 ;  /* 0x0000000000007941 */ /* 0x000fea0003800000 */
.L_x_5892:
[----:B------:R-:W-:Y:S05]  /*d610*/  EXIT ;  /* 0x000000000000794d */ /* 0x000fea0003800000 */
.L_x_5794:
[----:B-1----:R-:W-:-:S04]  /*d620*/  MOV R3, UR16 ;  /* 0x0000001000037c02 */ /* 0x002fc80008000f00 */
[----:B------:R1:W2:Y:S03]  /*d630*/  SYNCS.PHASECHK.TRANS64.TRYWAIT P0, [R3+URZ+0x28c50], R0 ;  /* 0x028c5000030075a7 */ /* 0x0002a6000800017f */
[----:B--2---:R-:W-:Y:S05]  /*d640*/  @!P0 NANOSLEEP.SYNCS 0x989680 ;  /* 0x009896800000895d */ /* 0x004fea0003900000 */
[----:B------:R-:W2:Y:S02]  /*d650*/  @!P0 SYNCS.PHASECHK.TRANS64 P0, [R3+URZ+0x28c50], R0 ;  /* 0x028c5000030085a7 */ /* 0x000ea4000800007f */
[----:B--2---:R-:W-:Y:S05]  /*d660*/  @!P0 BRA `(.L_x_5794) ;  /* 0xfffffffc00ec8947 */ /* 0x004fea000383ffff */
[----:B------:R-:W-:Y:S05]  /*d670*/  BRA `(.L_x_5900) ;  /* 0xffffff4000787947 */ /* 0x000fea000383ffff */
.L_x_5799:
[----:B--2---:R-:W-:-:S04]  /*d680*/  MOV R4, UR6 ;  /* 0x0000000600047c02 */ /* 0x004fc80008000f00 */
[----:B------:R2:W3:Y:S03]  /*d690*/  SYNCS.PHASECHK.TRANS64.TRYWAIT P0, [R4+URZ+0x28c50], R3 ;  /* 0x028c5003040075a7 */ /* 0x0004e6000800017f */
[----:B---3--:R-:W-:Y:S05]  /*d6a0*/  @!P0 NANOSLEEP.SYNCS 0x989680 ;  /* 0x009896800000895d */ /* 0x008fea0003900000 */
[----:B------:R-:W3:Y:S02]  /*d6b0*/  @!P0 SYNCS.PHASECHK.TRANS64 P0, [R4+URZ+0x28c50], R3 ;  /* 0x028c5003040085a7 */ /* 0x000ee4000800007f */
[----:B---3--:R-:W-:Y:S05]  /*d6c0*/  @!P0 BRA `(.L_x_5799) ;  /* 0xfffffffc00ec8947 */ /* 0x008fea000383ffff */
[----:B------:R-:W-:Y:S05]  /*d6d0*/  BRA `(.L_x_5798) ;  /* 0xffffff4c008c7947 */ /* 0x000fea000383ffff */
.L_x_5802:
[----:B-1----:R-:W-:-:S04]  /*d6e0*/  IMAD.U32 R3, RZ, RZ, UR48 ;  /* 0x00000030ff037e24 */ /* 0x002fc8000f8e00ff */
[----:B------:R1:W2:Y:S03]  /*d6f0*/  SYNCS.PHASECHK.TRANS64.TRYWAIT P1, [R3+URZ+0x28c00], R0 ;  /* 0x028c0000030075a7 */ /* 0x0002a6000802017f */
[----:B--2---:R-:W-:Y:S05]  /*d700*/  @!P1 NANOSLEEP.SYNCS 0x989680 ;  /* 0x009896800000995d */ /* 0x004fea0003900000 */
[----:B------:R-:W2:Y:S02]  /*d710*/  @!P1 SYNCS.PHASECHK.TRANS64 P1, [R3+URZ+0x28c00], R0 ;  /* 0x028c0000030095a7 */ /* 0x000ea4000802007f */
[----:B--2---:R-:W-:Y:S05]  /*d720*/  @!P1 BRA `(.L_x_5802) ;  /* 0xfffffffc00ec9947 */ /* 0x004fea000383ffff */
[----:B------:R-:W-:Y:S05]  /*d730*/  BRA `(.L_x_5901) ;  /* 0xffffff5800f47947 */ /* 0x000fea000383ffff */
.L_x_5806:
[----:B---3--:R3:W4:Y:S02]  /*d740*/  SYNCS.PHASECHK.TRANS64.TRYWAIT P1, [R7+URZ+0x28c30], R8 ;  /* 0x028c3008070075a7 */ /* 0x008724000802017f */
[----:B----4-:R-:W-:Y:S05]  /*d750*/  @!P1 NANOSLEEP.SYNCS 0x989680 ;  /* 0x009896800000995d */ /* 0x010fea0003900000 */
[----:B------:R-:W4:Y:S02]  /*d760*/  @!P1 SYNCS.PHASECHK.TRANS64 P1, [R7+URZ+0x28c30], R8 ;  /* 0x028c3008070095a7 */ /* 0x000f24000802007f */
[----:B----4-:R-:W-:Y:S05]  /*d770*/  @!P1 BRA `(.L_x_5806) ;  /* 0xfffffffc00f09947 */ /* 0x010fea000383ffff */
[----:B------:R-:W-:Y:S05]  /*d780*/  BRA `(.L_x_5805) ;  /* 0xffffff5c00107947 */ /* 0x000fea000383ffff */
.L_x_5810:
[----:B--2---:R2:W1:Y:S02]  /*d790*/  SYNCS.PHASECHK.TRANS64.TRYWAIT P2, [R7+URZ+0x28c50], R8 ;  /* 0x028c5008070075a7 */ /* 0x004464000804017f */
[----:B-1----:R-:W-:Y:S05]  /*d7a0*/  @!P2 NANOSLEEP.SYNCS 0x989680 ;  /* 0x009896800000a95d */ /* 0x002fea0003900000 */
[----:B------:R-:W1:Y:S02]  /*d7b0*/  @!P2 SYNCS.PHASECHK.TRANS64 P2, [R7+URZ+0x28c50], R8 ;  /* 0x028c50080700a5a7 */ /* 0x000e64000804007f */
[----:B-1----:R-:W-:Y:S05]  /*d7c0*/  @!P2 BRA `(.L_x_5810) ;  /* 0xfffffffc00f0a947 */ /* 0x002fea000383ffff */
[----:B------:R-:W-:Y:S05]  /*d7d0*/  BRA `(.L_x_5809) ;  /* 0xffffff6c00847947 */ /* 0x000fea000383ffff */
.L_x_5815:
[----:B--2---:R-:W-:-:S04]  /*d7e0*/  MOV R4, UR29 ;  /* 0x0000001d00047c02 */ /* 0x004fc80008000f00 */
[----:B------:R2:W3:Y:S03]  /*d7f0*/  SYNCS.PHASECHK.TRANS64.TRYWAIT P2, [R4+URZ+0x28c30], R7 ;  /* 0x028c3007040075a7 */ /* 0x0004e6000804017f */
[----:B---3--:R-:W-:Y:S05]  /*d800*/  @!P2 NANOSLEEP.SYNCS 0x989680 ;  /* 0x009896800000a95d */ /* 0x008fea0003900000 */
[----:B------:R-:W3:Y:S02]  /*d810*/  @!P2 SYNCS.PHASECHK.TRANS64 P2, [R4+URZ+0x28c30], R7 ;  /* 0x028c30070400a5a7 */ /* 0x000ee4000804007f */
[----:B---3--:R-:W-:Y:S05]  /*d820*/  @!P2 BRA `(.L_x_5815) ;  /* 0xfffffffc00eca947 */ /* 0x008fea000383ffff */
[----:B------:R-:W-:Y:S05]  /*d830*/  BRA `(.L_x_5814) ;  /* 0xffffff7000847947 */ /* 0x000fea000383ffff */
.L_x_5819:
[----:B---3--:R3:W4:Y:S02]  /*d840*/  SYNCS.PHASECHK.TRANS64.TRYWAIT P2, [R170+URZ+0x28c50], R7 ;  /* 0x028c5007aa0075a7 */ /* 0x008724000804017f */
[----:B----4-:R-:W-:Y:S05]  /*d850*/  @!P2 NANOSLEEP.SYNCS 0x989680 ;  /* 0x009896800000a95d */ /* 0x010fea0003900000 */
[----:B------:R-:W4:Y:S02]  /*d860*/  @!P2 SYNCS.PHASECHK.TRANS64 P2, [R170+URZ+0x28c50], R7 ;  /* 0x028c5007aa00a5a7 */ /* 0x000f24000804007f */
[----:B----4-:R-:W-:Y:S05]  /*d870*/  @!P2 BRA `(.L_x_5819) ;  /* 0xfffffffc00f0a947 */ /* 0x010fea000383ffff */
[----:B------:R-:W-:Y:S05]  /*d880*/  BRA `(.L_x_5818) ;  /* 0xffffff8800ec7947 */ /* 0x000fea000383ffff */
.L_x_5825:
[----:B------:R-:W-:-:S04]  /*d890*/  MOV R4, UR22 ;  /* 0x0000001600047c02 */ /* 0x000fc80008000f00 */
[----:B------:R1:W1:Y:S03]  /*d8a0*/  SYNCS.PHASECHK.TRANS64.TRYWAIT P2, [R4+URZ+0x28c30], R7 ;  /* 0x028c3007040075a7 */ /* 0x000266000804017f */
[----:B-1----:R-:W-:Y:S05]  /*d8b0*/  @!P2 NANOSLEEP.SYNCS 0x989680 ;  /* 0x009896800000a95d */ /* 0x002fea0003900000 */
[----:B------:R-:W1:Y:S02]  /*d8c0*/  @!P2 SYNCS.PHASECHK.TRANS64 P2, [R4+URZ+0x28c30], R7 ;  /* 0x028c30070400a5a7 */ /* 0x000e64000804007f */
[----:B-1----:R-:W-:Y:S05]  /*d8d0*/  @!P2 BRA `(.L_x_5825) ;  /* 0xfffffffc00eca947 */ /* 0x002fea000383ffff */
[----:B------:R-:W-:Y:S05]  /*d8e0*/  BRA `(.L_x_5824) ;  /* 0xffffff8c00d47947 */ /* 0x000fea000383ffff */
.L_x_5829:
[----:B---3--:R3:W4:Y:S02]  /*d8f0*/  SYNCS.PHASECHK.TRANS64.TRYWAIT P2, [R170+URZ+0x28c50], R7 ;  /* 0x028c5007aa0075a7 */ /* 0x008724000804017f */
[----:B----4-:R-:W-:Y:S05]  /*d900*/  @!P2 NANOSLEEP.SYNCS 0x989680 ;  /* 0x009896800000a95d */ /* 0x010fea0003900000 */
[----:B------:R-:W4:Y:S02]  /*d910*/  @!P2 SYNCS.PHASECHK.TRANS64 P2, [R170+URZ+0x28c50], R7 ;  /* 0x028c5007aa00a5a7 */ /* 0x000f24000804007f */
[----:B----4-:R-:W-:Y:S05]  /*d920*/  @!P2 BRA `(.L_x_5829) ;  /* 0xfffffffc00f0a947 */ /* 0x010fea000383ffff */
[----:B------:R-:W-:Y:S05]  /*d930*/  BRA `(.L_x_5828) ;  /* 0xffffffa000f87947 */ /* 0x000fea000383ffff */
.L_x_5851:
[----:B------:R-:W1:Y:S01]  /*d940*/  S2R R7, SR_TID.X ;  /* 0x0000000000077919 */ /* 0x000e620000002100 */
[----:B------:R-:W-:Y:S01]  /*d950*/  MOV R12, RZ ;  /* 0x000000ff000c7202 */ /* 0x000fe20000000f00 */
[----:B------:R-:W-:Y:S01]  /*d960*/  IMAD.MOV.U32 R15, RZ, RZ, -0x1 ;  /* 0xffffffffff0f7424 */ /* 0x000fe200078e00ff */
[----:B------:R-:W-:Y:S02]  /*d970*/  MOV R11, 0x1f ;  /* 0x0000001f000b7802 */ /* 0x000fe40000000f00 */
[----:B-1----:R-:W-:-:S04]  /*d980*/  SHF.R.U32.HI R7, RZ, 0x5, R7 ;  /* 0x00000005ff077819 */ /* 0x002fc80000011607 */
[----:B------:R-:W-:-:S05]  /*d990*/  LOP3.LUT R7, R7, 0x3, RZ, 0xc0, !PT ;  /* 0x0000000307077812 */ /* 0x000fca00078ec0ff */
[----:B------:R-:W-:-:S07]  /*d9a0*/  IMAD.MOV.U32 R13, RZ, RZ, R7 ;  /* 0x000000ffff0d7224 */ /* 0x000fce00078e0007 */
[----:B------:R-:W-:Y:S05]  /*d9b0*/  WARPSYNC.COLLECTIVE R15, `(.L_x_5902) ;  /* 0x000000000f087348 */ /* 0x000fea0003c00000 */
[----:B------:R1:W2:Y:S02]  /*d9c0*/  SHFL.IDX P6, R14, R13, R12, R11 ;  /* 0x0000000c0d0e7389 */ /* 0x0002a400000c000b */
[----:B-12---:R-:W-:Y:S01]  /*d9d0*/  ENDCOLLECTIVE ;  /* 0x000000000000791b */ /* 0x006fe20003800000 */
.L_x_5902:
[----:B------:R-:W-:Y:S05]  /*d9e0*/  BRA `(.L_x_5903) ;  /* 0xffffffd400b87947 */ /* 0x000fea000383ffff */
.L_x_5852:
[----:B------:R-:W-:Y:S01]  /*d9f0*/  BSSY B0, `(.L_x_5904) ;  /* 0x0000006000007945 */ /* 0x000fe20003800000 */
[----:B------:R-:W-:-:S07]  /*da00*/  MOV R15, 0xffffffff ;  /* 0xffffffff000f7802 */ /* 0x000fce0000000f00 */
[----:B------:R-:W-:Y:S05]  /*da10*/  WARPSYNC.COLLECTIVE R15, `(.L_x_5905) ;  /* 0x000000000f0c7348 */ /* 0x000fea0003c00000 */
[----:B------:R-:W-:Y:S02]  /*da20*/  ELECT P6, UR62, PT ;  /* 0x00000000003e782f */ /* 0x000fe400038c0000 */
[----:B------:R-:W-:Y:S01]  /*da30*/  MOV R14, UR62 ;  /* 0x0000003e000e7c02 */ /* 0x000fe20008000f00 */
[----:B------:R-:W-:Y:S10]  /*da40*/  ENDCOLLECTIVE ;  /* 0x000000000000791b */ /* 0x000ff40003800000 */
.L_x_5905:
[----:B------:R-:W-:Y:S05]  /*da50*/  BSYNC B0 ;  /* 0x0000000000007941 */ /* 0x000fea0003800000 */
.L_x_5904:
[----:B------:R-:W-:Y:S05]  /*da60*/  BRA `(.L_x_5906) ;  /* 0xffffffd400a87947 */ /* 0x000fea000383ffff */
.L_x_5855:
[----:B-1----:R1:W2:Y:S02]  /*da70*/  SYNCS.PHASECHK.TRANS64.TRYWAIT P2, [R8+URZ+0x28c40], R5 ;  /* 0x028c4005080075a7 */ /* 0x0022a4000804017f */
[----:B--2---:R-:W-:Y:S05]  /*da80*/  @!P2 NANOSLEEP.SYNCS 0x989680 ;  /* 0x009896800000a95d */ /* 0x004fea0003900000 */
[----:B------:R-:W2:Y:S02]  /*da90*/  @!P2 SYNCS.PHASECHK.TRANS64 P2, [R8+URZ+0x28c40], R5 ;  /* 0x028c40050800a5a7 */ /* 0x000ea4000804007f */
[----:B--2---:R-:W-:Y:S05]  /*daa0*/  @!P2 BRA `(.L_x_5855) ;  /* 0xfffffffc00f0a947 */ /* 0x004fea000383ffff */
[----:B------:R-:W-:Y:S05]  /*dab0*/  BRA `(.L_x_5907) ;  /* 0xffffffd800047947 */ /* 0x000fea000383ffff */
.L_x_5857:
[----:B-1----:R-:W-:-:S04]  /*dac0*/  MOV R8, UR37 ;  /* 0x0000002500087c02 */ /* 0x002fc80008000f00 */
[----:B------:R1:W2:Y:S03]  /*dad0*/  SYNCS.PHASECHK.TRANS64.TRYWAIT P2, [R8+URZ+0x28c20], R5 ;  /* 0x028c2005080075a7 */ /* 0x0002a6000804017f */
[----:B--2---:R-:W-:Y:S05]  /*dae0*/  @!P2 NANOSLEEP.SYNCS 0x989680 ;  /* 0x009896800000a95d */ /* 0x004fea0003900000 */
[----:B------:R-:W2:Y:S02]  /*daf0*/  @!P2 SYNCS.PHASECHK.TRANS64 P2, [R8+URZ+0x28c20], R5 ;  /* 0x028c20050800a5a7 */ /* 0x000ea4000804007f */
[----:B--2---:R-:W-:Y:S05]  /*db00*/  @!P2 BRA `(.L_x_5857) ;  /* 0xfffffffc00eca947 */ /* 0x004fea000383ffff */
[----:B------:R-:W-:Y:S05]  /*db10*/  BRA `(.L_x_5908) ;  /* 0xffffffd800a47947 */ /* 0x000fea000383ffff */
.L_x_5860:
[----:B-1----:R1:W2:Y:S02]  /*db20*/  SYNCS.PHASECHK.TRANS64.TRYWAIT P2, [R8+URZ+0x28c60], R5 ;  /* 0x028c6005080075a7 */ /* 0x0022a4000804017f */
[----:B--2---:R-:W-:Y:S05]  /*db30*/  @!P2 NANOSLEEP.SYNCS 0x989680 ;  /* 0x009896800000a95d */ /* 0x004fea0003900000 */
[----:B------:R-:W2:Y:S02]  /*db40*/  @!P2 SYNCS.PHASECHK.TRANS64 P2, [R8+URZ+0x28c60], R5 ;  /* 0x028c60050800a5a7 */ /* 0x000ea4000804007f */
[----:B--2---:R-:W-:Y:S05]  /*db50*/  @!P2 BRA `(.L_x_5860) ;  /* 0xfffffffc00f0a947 */ /* 0x004fea000383ffff */
[----:B------:R-:W-:Y:S05]  /*db60*/  BRA `(.L_x_5909) ;  /* 0xffffffd800b87947 */ /* 0x000fea000383ffff */
.L_x_5867:
[----:B-1----:R1:W2:Y:S02]  /*db70*/  SYNCS.PHASECHK.TRANS64.TRYWAIT P3, [R2+URZ+0x28c40], R3 ;  /* 0x028c4003020075a7 */ /* 0x0022a4000806017f */
[----:B--2---:R-:W-:Y:S05]  /*db80*/  @!P3 NANOSLEEP.SYNCS 0x989680 ;  /* 0x009896800000b95d */ /* 0x004fea0003900000 */
[----:B------:R-:W2:Y:S02]  /*db90*/  @!P3 SYNCS.PHASECHK.TRANS64 P3, [R2+URZ+0x28c40], R3 ;  /* 0x028c40030200b5a7 */ /* 0x000ea4000806007f */
[----:B--2---:R-:W-:Y:S05]  /*dba0*/  @!P3 BRA `(.L_x_5867) ;  /* 0xfffffffc00f0b947 */ /* 0x004fea000383ffff */
[----:B------:R-:W-:Y:S05]  /*dbb0*/  BRA `(.L_x_5910) ;  /* 0xffffffe0003c7947 */ /* 0x000fea000383ffff */
.L_x_5869:
[----:B--2---:R2:W3:Y:S02]  /*dbc0*/  SYNCS.PHASECHK.TRANS64.TRYWAIT P3, [R2+URZ+0x28c60], R3 ;  /* 0x028c6003020075a7 */ /* 0x0044e4000806017f */
[----:B---3--:R-:W-:Y:S05]  /*dbd0*/  @!P3 NANOSLEEP.SYNCS 0x989680 ;  /* 0x009896800000b95d */ /* 0x008fea0003900000 */
[----:B------:R-:W3:Y:S02]  /*dbe0*/  @!P3 SYNCS.PHASECHK.TRANS64 P3, [R2+URZ+0x28c60], R3 ;  /* 0x028c60030200b5a7 */ /* 0x000ee4000806007f */
[----:B---3--:R-:W-:Y:S05]  /*dbf0*/  @!P3 BRA `(.L_x_5869) ;  /* 0xfffffffc00f0b947 */ /* 0x008fea000383ffff */
[----:B------:R-:W-:Y:S05]  /*dc00*/  BRA `(.L_x_5911) ;  /* 0xffffffe000847947 */ /* 0x000fea000383ffff */
.L_x_5875:
[----:B-1----:R1:W2:Y:S02]  /*dc10*/  SYNCS.PHASECHK.TRANS64.TRYWAIT P3, [R3+URZ+0x28c40], R2 ;  /* 0x028c4002030075a7 */ /* 0x0022a4000806017f */
[----:B--2---:R-:W-:Y:S05]  /*dc20*/  @!P3 NANOSLEEP.SYNCS 0x989680 ;  /* 0x009896800000b95d */ /* 0x004fea0003900000 */
[----:B------:R-:W2:Y:S02]  /*dc30*/  @!P3 SYNCS.PHASECHK.TRANS64 P3, [R3+URZ+0x28c40], R2 ;  /* 0x028c40020300b5a7 */ /* 0x000ea4000806007f */
[----:B--2---:R-:W-:Y:S05]  /*dc40*/  @!P3 BRA `(.L_x_5875) ;  /* 0xfffffffc00f0b947 */ /* 0x004fea000383ffff */
[----:B------:R-:W-:Y:S05]  /*dc50*/  BRA `(.L_x_5912) ;  /* 0xffffffe400f47947 */ /* 0x000fea000383ffff */
.L_x_5877:
[----:B---3--:R3:W4:Y:S02]  /*dc60*/  SYNCS.PHASECHK.TRANS64.TRYWAIT P3, [R3+URZ+0x28c60], R2 ;  /* 0x028c6002030075a7 */ /* 0x008724000806017f */
[----:B----4-:R-:W-:Y:S05]  /*dc70*/  @!P3 NANOSLEEP.SYNCS 0x989680 ;  /* 0x009896800000b95d */ /* 0x010fea0003900000 */
[----:B------:R-:W4:Y:S02]  /*dc80*/  @!P3 SYNCS.PHASECHK.TRANS64 P3, [R3+URZ+0x28c60], R2 ;  /* 0x028c60020300b5a7 */ /* 0x000f24000806007f */
[----:B----4-:R-:W-:Y:S05]  /*dc90*/  @!P3 BRA `(.L_x_5877) ;  /* 0xfffffffc00f0b947 */ /* 0x010fea000383ffff */
[----:B------:R-:W-:Y:S05]  /*dca0*/  BRA `(.L_x_5913) ;  /* 0xffffffe8003c7947 */ /* 0x000fea000383ffff */
.L_x_5882:
[----:B-1----:R1:W2:Y:S02]  /*dcb0*/  SYNCS.PHASECHK.TRANS64.TRYWAIT P3, [R2+URZ+0x28c40], R3 ;  /* 0x028c4003020075a7 */ /* 0x0022a4000806017f */
[----:B--2---:R-:W-:Y:S05]  /*dcc0*/  @!P3 NANOSLEEP.SYNCS 0x989680 ;  /* 0x009896800000b95d */ /* 0x004fea0003900000 */
[----:B------:R-:W2:Y:S02]  /*dcd0*/  @!P3 SYNCS.PHASECHK.TRANS64 P3, [R2+URZ+0x28c40], R3 ;  /* 0x028c40030200b5a7 */ /* 0x000ea4000806007f */
[----:B--2---:R-:W-:Y:S05]  /*dce0*/  @!P3 BRA `(.L_x_5882) ;  /* 0xfffffffc00f0b947 */ /* 0x004fea000383ffff */
[----:B------:R-:W-:Y:S05]  /*dcf0*/  BRA `(.L_x_5914) ;  /* 0xffffffec00947947 */ /* 0x000fea000383ffff */
.L_x_5884:
[----:B---3--:R3:W4:Y:S02]  /*dd00*/  SYNCS.PHASECHK.TRANS64.TRYWAIT P3, [R2+URZ+0x28c60], R3 ;  /* 0x028c6003020075a7 */ /* 0x008724000806017f */
[----:B----4-:R-:W-:Y:S05]  /*dd10*/  @!P3 NANOSLEEP.SYNCS 0x989680 ;  /* 0x009896800000b95d */ /* 0x010fea0003900000 */
[----:B------:R-:W4:Y:S02]  /*dd20*/  @!P3 SYNCS.PHASECHK.TRANS64 P3, [R2+URZ+0x28c60], R3 ;  /* 0x028c60030200b5a7 */ /* 0x000f24000806007f */
[----:B----4-:R-:W-:Y:S05]  /*dd30*/  @!P3 BRA `(.L_x_5884) ;  /* 0xfffffffc00f0b947 */ /* 0x010fea000383ffff */
[----:B------:R-:W-:Y:S05]  /*dd40*/  BRA `(.L_x_5915) ;  /* 0xffffffec00dc7947 */ /* 0x000fea000383ffff */
.L_x_5889:
[----:B------:R-:W-:Y:S01]  /*dd50*/  BSSY B0, `(.L_x_5916) ;  /* 0x0000007000007945 */ /* 0x000fe20003800000 */
[----:B--2---:R-:W-:Y:S01]  /*dd60*/  IMAD.MOV.U32 R12, RZ, RZ, RZ ;  /* 0x000000ffff0c7224 */ /* 0x004fe200078e00ff */
[----:B------:R-:W-:Y:S02]  /*dd70*/  MOV R11, 0x1f ;  /* 0x0000001f000b7802 */ /* 0x000fe40000000f00 */
[----:B------:R-:W-:-:S07]  /*dd80*/  MOV R15, 0xffffffff ;  /* 0xffffffff000f7802 */ /* 0x000fce0000000f00 */
[----:B-1-34-:R-:W-:Y:S05]  /*dd90*/  WARPSYNC.COLLECTIVE R15, `(.L_x_5917) ;  /* 0x000000000f087348 */ /* 0x01afea0003c00000 */
[----:B------:R2:W1:Y:S02]  /*dda0*/  SHFL.IDX P6, R14, R13, R12, R11 ;  /* 0x0000000c0d0e7389 */ /* 0x00046400000c000b */
[----:B-1234-:R-:W-:Y:S01]  /*ddb0*/  ENDCOLLECTIVE ;  /* 0x000000000000791b */ /* 0x01efe20003800000 */
.L_x_5917:
[----:B------:R-:W-:Y:S05]  /*ddc0*/  BSYNC B0 ;  /* 0x0000000000007941 */ /* 0x000fea0003800000 */
.L_x_5916:
[----:B------:R-:W-:Y:S05]  /*ddd0*/  BRA `(.L_x_5918) ;  /* 0xfffffff400107947 */ /* 0x000fea000383ffff */
.L_x_5891:
[----:B-1----:R1:W2:Y:S02]  /*dde0*/  SYNCS.PHASECHK.TRANS64.TRYWAIT P0, [R7+URZ+0x28c20], R0 ;  /* 0x028c2000070075a7 */ /* 0x0022a4000800017f */
[----:B--2---:R-:W-:Y:S05]  /*ddf0*/  @!P0 NANOSLEEP.SYNCS 0x989680 ;  /* 0x009896800000895d */ /* 0x004fea0003900000 */
[----:B------:R-:W2:Y:S02]  /*de00*/  @!P0 SYNCS.PHASECHK.TRANS64 P0, [R7+URZ+0x28c20], R0 ;  /* 0x028c2000070085a7 */ /* 0x000ea4000800007f */
[----:B--2---:R-:W-:Y:S05]  /*de10*/  @!P0 BRA `(.L_x_5891) ;  /* 0xfffffffc00f08947 */ /* 0x004fea000383ffff */
[----:B------:R-:W-:Y:S05]  /*de20*/  BRA `(.L_x_5919) ;  /* 0xfffffff400587947 */ /* 0x000fea000383ffff */
.L_x_5895:
[----:B-1----:R1:W2:Y:S02]  /*de30*/  SYNCS.PHASECHK.TRANS64.TRYWAIT P0, [R5+URZ], R4 ;  /* 0x00000004050075a7 */ /* 0x0022a4000800017f */
[----:B--2---:R-:W-:Y:S05]  /*de40*/  @!P0 NANOSLEEP.SYNCS 0x989680 ;  /* 0x009896800000895d */ /* 0x004fea0003900000 */
[----:B------:R-:W2:Y:S02]  /*de50*/  @!P0 SYNCS.PHASECHK.TRANS64 P0, [R5+URZ], R4 ;  /* 0x00000004050085a7 */ /* 0x000ea4000800007f */
[----:B--2---:R-:W-:Y:S05]  /*de60*/  @!P0 BRA `(.L_x_5895) ;  /* 0xfffffffc00f08947 */ /* 0x004fea000383ffff */
[----:B------:R-:W-:Y:S05]  /*de70*/  BRA `(.L_x_5920) ;  /* 0xfffffff400ac7947 */ /* 0x000fea000383ffff */
.L_x_5896:
[----:B--2---:R2:W3:Y:S02]  /*de80*/  SYNCS.PHASECHK.TRANS64.TRYWAIT P0, [R3+URZ], R0 ;  /* 0x00000000030075a7 */ /* 0x0044e4000800017f */
[----:B---3--:R-:W-:Y:S05]  /*de90*/  @!P0 NANOSLEEP.SYNCS 0x989680 ;  /* 0x009896800000895d */ /* 0x008fea0003900000 */
[----:B------:R-:W3:Y:S02]  /*dea0*/  @!P0 SYNCS.PHASECHK.TRANS64 P0, [R3+URZ], R0 ;  /* 0x00000000030085a7 */ /* 0x000ee4000800007f */
[----:B---3--:R-:W-:Y:S05]  /*deb0*/  @!P0 BRA `(.L_x_5896) ;  /* 0xfffffffc00f08947 */ /* 0x008fea000383ffff */
[----:B------:R-:W-:Y:S05]  /*dec0*/  BRA `(.L_x_5921) ;  /* 0xfffffff400a07947 */ /* 0x000fea000383ffff */
.L_x_5898:
[----:B-1----:R1:W2:Y:S02]  /*ded0*/  SYNCS.PHASECHK.TRANS64.TRYWAIT P0, [R5+URZ], R4 ;  /* 0x00000004050075a7 */ /* 0x0022a4000800017f */
[----:B--2---:R-:W-:Y:S05]  /*dee0*/  @!P0 NANOSLEEP.SYNCS 0x989680 ;  /* 0x009896800000895d */ /* 0x004fea0003900000 */
[----:B------:R-:W2:Y:S02]  /*def0*/  @!P0 SYNCS.PHASECHK.TRANS64 P0, [R5+URZ], R4 ;  /* 0x00000004050085a7 */ /* 0x000ea4000800007f */
[----:B--2---:R-:W-:Y:S05]  /*df00*/  @!P0 BRA `(.L_x_5898) ;  /* 0xfffffffc00f08947 */ /* 0x004fea000383ffff */
[----:B------:R-:W-:Y:S05]  /*df10*/  BRA `(.L_x_5922) ;  /* 0xfffffff400a47947 */ /* 0x000fea000383ffff */
.L_x_5923:
        /* <DEDUP_REMOVED lines=14> */
.L_x_11952:


//--------------------- .text._ZN7cutlass13device_kernelIN5flash11enable_sm90INS1_16FlashAttnFwdSm90INS1_25CollectiveMainloopFwdSm90ILi2EN4cute5tupleIJNS5_1CILi1EEES8_S8_EEENS6_IJNS7_ILi64EEESA_SA_EEELi512ENS_6half_tEfNS_4arch4Sm90ELb1ELb0ELb0ELb0ELb0ELb0ELb1ELb0ELb0ELb0ELb0ELb0EEENS1_21CollectiveEpilogueFwdINS6_IJSA_NS7_ILi512EEESA_EEES9_SC_SE_Li256ELb0ELb0ELb0ELb0EEENS1_30DynamicPersistentTileSchedulerILi256ELi32ELb0ELb0ELb1EEEEEEEEEvNT_6ParamsE --------------------------
	.section	.text._ZN7cutlass13device_kernelIN5flash11enable_sm90INS1_16FlashAttnFwdSm90INS1_25CollectiveMainloopFwdSm90ILi2EN4cute5tupleIJNS5_1CILi1EEES8_S8_EEENS6_IJNS7_ILi64EEESA_SA_EEELi512ENS_6half_tEfNS_4arch4Sm90ELb1ELb0ELb0ELb0ELb0ELb0ELb1ELb0ELb0ELb0ELb0ELb0EEENS1_21CollectiveEpilogueFwdINS6_IJSA_NS7_ILi512EEESA_EEES9_SC_SE_Li256ELb0ELb0ELb0ELb0EEENS1_30DynamicPersistentTileSchedulerILi256ELi32ELb0ELb0ELb1EEEEEEEEEvNT_6ParamsE,"ax",@progbits
	.align	128
.text._ZN7cutlass13device_kernelIN5flash11enable_sm90INS1_16FlashAttnFwdSm90INS1_25CollectiveMainloopFwdSm90ILi2EN4cute5tupleIJNS5_1CILi1EEES8_S8_EEENS6_IJNS7_ILi64EEESA_SA_EEELi512ENS_6half_tEfNS_4arch4Sm90ELb1ELb0ELb0ELb0ELb0ELb0ELb1ELb0ELb0ELb0ELb0ELb0EEENS1_21CollectiveEpilogueFwdINS6_IJSA_NS7_ILi512EEESA_EEES9_SC_SE_Li256ELb0ELb0ELb0ELb0EEENS1_30DynamicPersistentTileSchedulerILi256ELi32ELb0ELb0ELb1EEEEEEEEEvNT_6ParamsE:
        .type           _ZN7cutlass13device_kernelIN5flash11enable_sm90INS1_16FlashAttnFwdSm90INS1_25CollectiveMainloopFwdSm90ILi2EN4cute5tupleIJNS5_1CILi1EEES8_S8_EEENS6_IJNS7_ILi64EEESA_SA_EEELi512ENS_6half_tEfNS_4arch4Sm90ELb1ELb0ELb0ELb0ELb0ELb0ELb1ELb0ELb0ELb0ELb0ELb0EEENS1_21CollectiveEpilogueFwdINS6_IJSA_NS7_ILi512EEESA_EEES9_SC_SE_Li256ELb0ELb0ELb0ELb0EEENS1_30DynamicPersistentTileSchedulerILi256ELi32ELb0ELb0ELb1EEEEEEEEEvNT_6ParamsE,@function
        .size           _ZN7cutlass13device_kernelIN5flash11enable_sm90INS1_16FlashAttnFwdSm90INS1_25CollectiveMainloopFwdSm90ILi2EN4cute5tupleIJNS5_1CILi1EEES8_S8_EEENS6_IJNS7_ILi64EEESA_SA_EEELi512ENS_6half_tEfNS_4arch4Sm90ELb1ELb0ELb0ELb0ELb0ELb0ELb1ELb0ELb0ELb0ELb0ELb0EEENS1_21CollectiveEpilogueFwdINS6_IJSA_NS7_ILi512EEESA_EEES9_SC_SE_Li256ELb0ELb0ELb0ELb0EEENS1_30DynamicPersistentTileSchedulerILi256ELi32ELb0ELb0ELb1EEEEEEEEEvNT_6ParamsE,(.L_x_11953 - _ZN7cutlass13device_kernelIN5flash11enable_sm90INS1_16FlashAttnFwdSm90INS1_25CollectiveMainloopFwdSm90ILi2EN4cute5tupleIJNS5_1CILi1EEES8_S8_EEENS6_IJNS7_ILi64EEESA_SA_EEELi512ENS_6half_tEfNS_4arch4Sm90ELb1ELb0ELb0ELb0ELb0ELb0ELb1ELb0ELb0ELb0ELb0ELb0EEENS1_21CollectiveEpilogueFwdINS6_IJSA_NS7_ILi512EEESA_EEES9_SC_SE_Li256ELb0ELb0ELb0ELb0EEENS1_30DynamicPersistentTileSchedulerILi256ELi32ELb0ELb0ELb1EEEEEEEEEvNT_6ParamsE)
        .other          _ZN7cutlass13device_kernelIN5flash11enable_sm90INS1_16FlashAttnFwdSm90INS1_25CollectiveMainloopFwdSm90ILi2EN4cute5tupleIJNS5_1CILi1EEES8_S8_EEENS6_IJNS7_ILi64EEESA_SA_EEELi512ENS_6half_tEfNS_4arch4Sm90ELb1ELb0ELb0ELb0ELb0ELb0ELb1ELb0ELb0ELb0ELb0ELb0EEENS1_21CollectiveEpilogueFwdINS6_IJSA_NS7_ILi512EEESA_EEES9_SC_SE_Li256ELb0ELb0ELb0ELb0EEENS1_30DynamicPersistentTileSchedulerILi256ELi32ELb0ELb0ELb1EEEEEEEEEvNT_6ParamsE,@"STO_CUDA_ENTRY STV_DEFAULT"
_ZN7cutlass13device_kernelIN5flash11enable_sm90INS1_16FlashAttnFwdSm90INS1_25CollectiveMainloopFwdSm90ILi2EN4cute5tupleIJNS5_1CILi1EEES8_S8_EEENS6_IJNS7_ILi64EEESA_SA_EEELi512ENS_6half_tEfNS_4arch4Sm90ELb1ELb0ELb0ELb0ELb0ELb0ELb1ELb0ELb0ELb0ELb0ELb0EEENS1_21CollectiveEpilogueFwdINS6_IJSA_NS7_ILi512EEESA_EEES9_SC_SE_Li256ELb0ELb0ELb0ELb0EEENS1_30DynamicPersistentTileSchedulerILi256ELi32ELb0ELb0ELb1EEEEEEEEEvNT_6ParamsE:
        /* <DEDUP_REMOVED lines=27> */
.L_x_5925:
[----:B------:R-:W-:Y:S05]  /*01b0*/  BSYNC B0 ;  /* 0x0000000000007941 */ /* 0x000fea0003800000 */
.L_x_5924:
        /* <DEDUP_REMOVED lines=35> */
.L_x_5926:
        /* <DEDUP_REMOVED lines=22> */
.L_x_5927:
        /* <DEDUP_REMOVED lines=18> */
.L_x_5928:
        /* <DEDUP_REMOVED lines=22> */
.L_x_5929:
        /* <DEDUP_REMOVED lines=22> */
.L_x_5930:
[----:B-1----:R-:W-:Y:S01]  /*0930*/  UMOV UR4, 0x1 ;  /* 0x0000000100047882 */ /* 0x002fe20000000000 */
[----:B------:R-:W-:Y:S01]  /*0940*/  PLOP3.LUT P0, PT, PT, PT, UP0, 0x80, 0x0 ;  /* 0x000000000000781c */ /* 0x000fe20003f0f008 */
[----:B------:R-:W-:Y:S01]  /*0950*/  USEL UR4, UR4, 0x2, !UP0 ;  /* 0x0000000204047887 */ /* 0x000fe2000c000000 */
[----:B------:R-:W-:Y:S01]  /*0960*/  NOP ;  /* 0x0000000000007918 */ /* 0x000fe20000000000 */
[----:B------:R-:W-:-:S04]  /*0970*/  ULDC.64 UR54, c[0x0][0x208] ;  /* 0x0000820000367ab9 */ /* 0x000fc80000000a00 */
[----:B------:R-:W-:-:S05]  /*0980*/  IMAD.U32 R2, RZ, RZ, UR4 ;  /* 0x00000004ff027e24 */ /* 0x000fca000f8e00ff */
[----:B------:R1:W-:Y:S01]  /*0990*/  STL [R1], R2 ;  /* 0x0000000201007387 */ /* 0x0003e20000100800 */
[----:B--234-:R-:W-:Y:S06]  /*09a0*/  BAR.SYNC.DEFER_BLOCKING 0x0 ;  /* 0x0000000000007b1d */ /* 0x01cfec0000010000 */
[----:B------:R-:W-:Y:S05]  /*09b0*/  @!P0 BRA `(.L_x_5931) ;  /* 0x000000d400d88947 */ /* 0x000fea0003800000 */
.L_x_5932:
[----:B------:R-:W-:-:S08]  /*09c0*/  NOP ;  /* 0x0000000000007918 */ /* 0x000fd00000000000 */
[----:B------:R-:W2:Y:S02]  /*09d0*/  USETMAXREG.TRY_ALLOC.CTAPOOL UP0, 0xf0 ;  /* 0x000000f0000079c8 */ /* 0x000ea40008000600 */
[----:B--2---:R-:W-:-:S13]  /*09e0*/  PLOP3.LUT P0, PT, PT, PT, UP0, 0x80, 0x0 ;  /* 0x000000000000781c */ /* 0x004fda0003f0f008 */
[----:B------:R-:W-:Y:S05]  /*09f0*/  @!P0 BRA `(.L_x_5932) ;  /* 0xfffffffc00f08947 */ /* 0x000fea000383ffff */
[----:B-1----:R-:W1:Y:S01]  /*0a00*/  S2R R2, SR_TID.X ;  /* 0x0000000000027919 */ /* 0x002e620000002100 */
        /* <DEDUP_REMOVED lines=10> */
[----:B------:R-:W2:Y:S01]  /*0ab0*/  LDL R3, [R1] ;  /* 0x0000000001037983 */ /* 0x000ea20000100800 */
[----:B------:R-:W-:Y:S01]  /*0ac0*/  VIADD R195, R2, 0xffffff80 ;  /* 0xffffff8002c37836 */ /* 0x000fe20000000000 */
[----:B------:R-:W1:Y:S01]  /*0ad0*/  S2UR UR5, SR_CgaCtaId ;  /* 0x00000000000579c3 */ /* 0x000e620000008800 */
[----:B------:R-:W-:Y:S01]  /*0ae0*/  UMOV UR37, 0x400 ;  /* 0x0000040000257882 */ /* 0x000fe20000000000 */
[----:B------:R-:W-:Y:S01]  /*0af0*/  MOV R185, 0x20 ;  /* 0x0000002000b97802 */ /* 0x000fe20000000f00 */
[----:B------:R-:W-:Y:S01]  /*0b00*/  IMAD.MOV.U32 R16, RZ, RZ, RZ ;  /* 0x000000ffff107224 */ /* 0x000fe200078e00ff */
[----:B------:R-:W-:Y:S01]  /*0b10*/  SHF.R.S32.HI R0, RZ, 0x1f, R195 ;  /* 0x0000001fff007819 */ /* 0x000fe200000114c3 */
[----:B------:R-:W-:Y:S01]  /*0b20*/  ULDC.64 UR48, c[0x0][0x198] ;  /* 0x0000660000307ab9 */ /* 0x000fe20000000a00 */
[----:B------:R-:W-:Y:S02]  /*0b30*/  UMOV UR36, URZ ;  /* 0x0000003f00247c82 */ /* 0x000fe40008000000 */
[----:B------:R-:W-:-:S02]  /*0b40*/  LEA.HI R4, R0, R195, RZ, 0x4 ;  /* 0x000000c300047211 */ /* 0x000fc400078f20ff */
[----:B------:R-:W-:Y:S02]  /*0b50*/  LEA.HI R5, R0, R195, RZ, 0x5 ;  /* 0x000000c300057211 */ /* 0x000fe400078f28ff */
[----:B------:R-:W-:Y:S02]  /*0b60*/  LOP3.LUT R2, R4, 0xfffffff0, RZ, 0xc0, !PT ;  /* 0xfffffff004027812 */ /* 0x000fe400078ec0ff */
[--C-:B------:R-:W-:Y:S02]  /*0b70*/  SHF.R.S32.HI R193, RZ, 0x5, R5.reuse ;  /* 0x00000005ffc17819 */ /* 0x100fe40000011405 */
[----:B------:R-:W-:Y:S01]  /*0b80*/  SHF.R.S32.HI R6, RZ, 0x1f, R5 ;  /* 0x0000001fff067819 */ /* 0x000fe20000011405 */
[----:B------:R-:W-:Y:S01]  /*0b90*/  IMAD.IADD R7, R195, 0x1, -R2 ;  /* 0x00000001c3077824 */ /* 0x000fe200078e0a02 */
[----:B------:R-:W-:Y:S02]  /*0ba0*/  SHF.R.S32.HI R9, RZ, 0x4, R4 ;  /* 0x00000004ff097819 */ /* 0x000fe40000011404 */
[----:B------:R-:W-:-:S02]  /*0bb0*/  LEA.HI R6, R6, R193, RZ, 0x2 ;  /* 0x000000c106067211 */ /* 0x000fc400078f10ff */
[----:B------:R-:W-:Y:S02]  /*0bc0*/  LEA.HI R5, R4, R9, RZ, 0x1 ;  /* 0x0000000904057211 */ /* 0x000fe400078f08ff */
[----:B------:R-:W-:Y:S01]  /*0bd0*/  SHF.R.S32.HI R4, RZ, 0x1f, R7 ;  /* 0x0000001fff047819 */ /* 0x000fe20000011407 */
[----:B-1----:R-:W-:Y:S01]  /*0be0*/  ULEA UR37, UR5, UR37, 0x18 ;  /* 0x0000002505257291 */ /* 0x002fe2000f8ec03f */
[----:B------:R-:W-:Y:S02]  /*0bf0*/  LOP3.LUT R6, R6, 0x3ffffc, RZ, 0xc0, !PT ;  /* 0x003ffffc06067812 */ /* 0x000fe400078ec0ff */
[----:B------:R-:W-:Y:S02]  /*0c00*/  LEA.HI R8, R4, R7, RZ, 0x3 ;  /* 0x0000000704087211 */ /* 0x000fe400078f18ff */
[----:B------:R-:W-:Y:S01]  /*0c10*/  LOP3.LUT R10, R5, 0x1ffffffe, RZ, 0xc0, !PT ;  /* 0x1ffffffe050a7812 */ /* 0x000fe200078ec0ff */
[----:B------:R-:W-:Y:S01]  /*0c20*/  IMAD.IADD R4, R193, 0x1, -R6 ;  /* 0x00000001c1047824 */ /* 0x000fe200078e0a06 */
[C---:B------:R-:W-:Y:S01]  /*0c30*/  LOP3.LUT R6, R8.reuse, 0xfffffff8, RZ, 0xc0, !PT ;  /* 0xfffffff808067812 */ /* 0x040fe200078ec0ff */
[----:B------:R-:W-:-:S02]  /*0c40*/  IMAD.SHL.U32 R8, R8, 0x40, RZ ;  /* 0x0000004008087824 */ /* 0x000fc400078e00ff */
[----:B------:R-:W-:-:S03]  /*0c50*/  IMAD.IADD R10, R9, 0x1, -R10 ;  /* 0x00000001090a7824 */ /* 0x000fc600078e0a0a */
[----:B------:R-:W-:Y:S01]  /*0c60*/  LOP3.LUT R8, R8, 0x7ffffe00, RZ, 0xc0, !PT ;  /* 0x7ffffe0008087812 */ /* 0x000fe200078ec0ff */
[----:B------:R-:W-:-:S04]  /*0c70*/  IMAD.SHL.U32 R10, R10, 0x8, RZ ;  /* 0x000000080a0a7824 */ /* 0x000fc800078e00ff */
[----:B------:R-:W-:Y:S01]  /*0c80*/  IMAD R8, R193, 0x400, R8 ;  /* 0x00000400c1087824 */ /* 0x000fe200078e0208 */
[----:B--2---:R-:W-:Y:S02]  /*0c90*/  R2UR UR6, R3 ;  /* 0x00000000030672ca */ /* 0x004fe400000e0000 */
[CC--:B------:R-:W-:Y:S02]  /*0ca0*/  LEA.HI R3, R0.reuse, R195.reuse, RZ, 0x7 ;  /* 0x000000c300037211 */ /* 0x0c0fe400078f38ff */
[----:B------:R-:W-:Y:S02]  /*0cb0*/  LEA.HI R0, R0, R195, RZ, 0x3 ;  /* 0x000000c300007211 */ /* 0x000fe400078f18ff */
[----:B------:R-:W-:Y:S02]  /*0cc0*/  SHF.R.S32.HI R192, RZ, 0x7, R3 ;  /* 0x00000007ffc07819 */ /* 0x000fe40000011403 */
[C---:B------:R-:W-:Y:S02]  /*0cd0*/  LOP3.LUT R2, R3.reuse, 0xffffff80, RZ, 0xc0, !PT ;  /* 0xffffff8003027812 */ /* 0x040fe400078ec0ff */
[----:B------:R-:W-:Y:S01]  /*0ce0*/  LEA.HI R3, R3, R192, RZ, 0x1 ;  /* 0x000000c003037211 */ /* 0x000fe200078f08ff */
[----:B------:R-:W-:Y:S01]  /*0cf0*/  IMAD R11, R192, 0x100, R7 ;  /* 0x00000100c00b7824 */ /* 0x000fe200078e0207 */
[----:B------:R-:W-:Y:S01]  /*0d00*/  IADD3 R7, R7, -R6, RZ ;  /* 0x8000000607077210 */ /* 0x000fe20007ffe0ff */
[----:B------:R-:W-:Y:S01]  /*0d10*/  ULOP3.LUT UR46, UR6, 0x1, URZ, 0xfc, !UPT ;  /* 0x00000001062e7892 */ /* 0x000fe2000f8efc3f */
[----:B------:R-:W-:Y:S01]  /*0d20*/  IADD3 R2, R195, -R2, RZ ;  /* 0x80000002c3027210 */ /* 0x000fe20007ffe0ff */
[----:B------:R-:W-:Y:S01]  /*0d30*/  IMAD R13, R4, 0x10, R11 ;  /* 0x00000010040d7824 */ /* 0x000fe200078e020b */
[C---:B------:R-:W-:Y:S01]  /*0d40*/  R2P PR, R7.reuse, 0x6 ;  /* 0x0000000607007804 */ /* 0x040fe20000000000 */
[----:B------:R-:W-:Y:S01]  /*0d50*/  IMAD.SHL.U32 R9, R7, 0x40, RZ ;  /* 0x0000004007097824 */ /* 0x000fe200078e00ff */
[----:B------:R-:W-:-:S02]  /*0d60*/  SHF.R.S32.HI R5, RZ, 0x1f, R2 ;  /* 0x0000001fff057819 */ /* 0x000fc40000011402 */
[----:B------:R-:W-:Y:S02]  /*0d70*/  LEA R194, R13, R10, 0x6 ;  /* 0x0000000a0dc27211 */ /* 0x000fe400078e30ff */
[----:B------:R-:W-:Y:S02]  /*0d80*/  LOP3.LUT R9, R9, 0x1c0, RZ, 0xc0, !PT ;  /* 0x000001c009097812 */ /* 0x000fe400078ec0ff */
[-C--:B------:R-:W-:Y:S02]  /*0d90*/  LEA.HI R4, R5, R2.reuse, RZ, 0x2 ;  /* 0x0000000205047211 */ /* 0x080fe400078f10ff */
[----:B------:R-:W-:Y:S02]  /*0da0*/  LOP3.LUT R10, R9, 0x8, R10, 0xf8, !PT ;  /* 0x00000008090a7812 */ /* 0x000fe400078ef80a */
[----:B------:R-:W-:Y:S02]  /*0db0*/  SHF.R.U32.HI R9, RZ, 0x3, R9 ;  /* 0x00000003ff097819 */ /* 0x000fe40000011609 */
[----:B------:R-:W-:-:S02]  /*0dc0*/  LEA.HI R6, R5, R2, RZ, 0x5 ;  /* 0x0000000205067211 */ /* 0x000fc400078f28ff */
[----:B------:R-:W-:Y:S02]  /*0dd0*/  LOP3.LUT R11, R4, 0x7ffffffc, RZ, 0xc0, !PT ;  /* 0x7ffffffc040b7812 */ /* 0x000fe400078ec0ff */
[--C-:B------:R-:W-:Y:S02]  /*0de0*/  SHF.R.S32.HI R5, RZ, 0x2, R4.reuse ;  /* 0x00000002ff057819 */ /* 0x100fe40000011404 */
[----:B------:R-:W-:Y:S01]  /*0df0*/  SHF.R.S32.HI R4, RZ, 0x1f, R4 ;  /* 0x0000001fff047819 */ /* 0x000fe20000011404 */
[----:B------:R-:W-:Y:S01]  /*0e00*/  IMAD.IADD R11, R2, 0x1, -R11 ;  /* 0x00000001020b7824 */ /* 0x000fe200078e0a0b */
[----:B------:R-:W-:Y:S01]  /*0e10*/  LOP3.LUT R9, R10, R9, RZ, 0x3c, !PT ;  /* 0x000000090a097212 */ /* 0x000fe200078e3cff */
[----:B------:R-:W-:Y:S01]  /*0e20*/  IMAD.MOV.U32 R2, RZ, RZ, RZ ;  /* 0x000000ffff027224 */ /* 0x000fe200078e00ff */
[----:B------:R-:W-:Y:S02]  /*0e30*/  LEA.HI R4, R4, R5, RZ, 0x3 ;  /* 0x0000000504047211 */ /* 0x000fe400078f18ff */
[----:B------:R-:W-:Y:S01]  /*0e40*/  LOP3.LUT R3, R3, 0xfffffe, RZ, 0xc0, !PT ;  /* 0x00fffffe03037812 */ /* 0x000fe200078ec0ff */
[----:B------:R-:W-:Y:S01]  /*0e50*/  IMAD.IADD R8, R8, 0x1, R9 ;  /* 0x0000000108087824 */ /* 0x000fe200078e0209 */
[----:B------:R-:W-:-:S02]  /*0e60*/  LOP3.LUT R4, R4, 0xfffffff8, RZ, 0xc0, !PT ;  /* 0xfffffff804047812 */ /* 0x000fc400078ec0ff */
[----:B------:R-:W-:Y:S01]  /*0e70*/  SEL R185, R185, 0xffffffe0, !P1 ;  /* 0xffffffe0b9b97807 */ /* 0x000fe20004800000 */
[----:B------:R-:W-:Y:S01]  /*0e80*/  IMAD.IADD R3, R192, 0x1, -R3 ;  /* 0x00000001c0037824 */ /* 0x000fe200078e0a03 */
[----:B------:R-:W-:Y:S01]  /*0e90*/  LEA R23, R8, UR37, 0x1 ;  /* 0x0000002508177c11 */ /* 0x000fe2000f8e08ff */
[----:B------:R-:W-:Y:S01]  /*0ea0*/  IMAD.IADD R17, R5, 0x1, -R4 ;  /* 0x0000000105117824 */ /* 0x000fe200078e0a04 */
[----:B------:R-:W-:Y:S01]  /*0eb0*/  LOP3.LUT R4, R0, 0x1ffffff8, RZ, 0xc0, !PT ;  /* 0x1ffffff800047812 */ /* 0x000fe200078ec0ff */
[----:B------:R-:W-:Y:S01]  /*0ec0*/  IMAD.SHL.U32 R22, R3, 0x100, RZ ;  /* 0x0000010003167824 */ /* 0x000fe200078e00ff */
[----:B------:R-:W-:Y:S01]  /*0ed0*/  SHF.R.S32.HI R6, RZ, 0x5, R6 ;  /* 0x00000005ff067819 */ /* 0x000fe20000011406 */
[C---:B------:R-:W-:Y:S01]  /*0ee0*/  VIADD R186, R23.reuse, 0x36400 ;  /* 0x0003640017ba7836 */ /* 0x040fe20000000000 */
[----:B------:R-:W-:Y:S01]  /*0ef0*/  IADD3 R184, R23, 0x36440, RZ ;  /* 0x0003644017b87810 */ /* 0x000fe20007ffe0ff */
[----:B------:R-:W-:Y:S01]  /*0f00*/  IMAD.IADD R4, R195, 0x1, -R4 ;  /* 0x00000001c3047824 */ /* 0x000fe200078e0a04 */
[----:B------:R-:W-:Y:S01]  /*0f10*/  SHF.R.S32.HI R190, RZ, 0x3, R0 ;  /* 0x00000003ffbe7819 */ /* 0x000fe20000011400 */
[C---:B------:R-:W-:Y:S01]  /*0f20*/  @P2 VIADD R184, R186.reuse, 0xffffffc0 ;  /* 0xffffffc0bab82836 */ /* 0x040fe20000000000 */
[----:B------:R-:W-:Y:S01]  /*0f30*/  SHF.L.U32 R18, R11, 0x1, RZ ;  /* 0x000000010b127819 */ /* 0x000fe200000006ff */
[----:B------:R-:W-:-:S02]  /*0f40*/  IMAD.IADD R186, R186, 0x1, R185 ;  /* 0x00000001baba7824 */ /* 0x000fc400078e02b9 */
[----:B------:R-:W-:Y:S02]  /*0f50*/  IMAD R17, R6, 0x10, R17 ;  /* 0x0000001006117824 */ /* 0x000fe400078e0211 */
[----:B------:R-:W-:Y:S02]  /*0f60*/  IMAD.SHL.U32 R188, R4, 0x8, RZ ;  /* 0x0000000804bc7824 */ /* 0x000fe400078e00ff */
[----:B------:R-:W-:-:S07]  /*0f70*/  IMAD.IADD R185, R185, 0x1, R184 ;  /* 0x00000001b9b97824 */ /* 0x000fce00078e02b8 */
.L_x_5980:
        /* <DEDUP_REMOVED lines=20> */
.L_x_5933:
[----:B------:R-:W-:Y:S01]  /*10c0*/  ULDC UR6, c[0x0][0xec4] ;  /* 0x0003b10000067ab9 */ /* 0x000fe20000000800 */
[----:B------:R-:W-:Y:S01]  /*10d0*/  UMOV UR38, UR7 ;  /* 0x0000000700267c82 */ /* 0x000fe20008000000 */
[----:B------:R-:W-:-:S11]  /*10e0*/  UISETP.NE.AND UP0, UPT, UR6, 0x1, UPT ;  /* 0x000000010600788c */ /* 0x000fd6000bf05270 */
[----:B------:R-:W-:Y:S02]  /*10f0*/  @UP0 ULDC.64 UR10, c[0x0][0xec8] ;  /* 0x0003b200000a0ab9 */ /* 0x000fe40000000a00 */
[----:B------:R-:W-:-:S04]  /*1100*/  UIMAD.WIDE.U32 UR4, UR7, UR10, URZ ;  /* 0x0000000a070472a5 */ /* 0x000fc8000f8e003f */
[----:B------:R-:W-:-:S04]  /*1110*/  @UP0 USHF.R.U32.HI UR38, URZ, UR11, UR5 ;  /* 0x0000000b3f260299 */ /* 0x000fc80008011605 */
[----:B------:R-:W-:-:S12]  /*1120*/  UIMAD UR4, UR38, UR6, URZ ;  /* 0x00000006260472a4 */ /* 0x000fd8000f8e023f */
.L_x_5934:
[----:B------:R-:W1:Y:S01]  /*1130*/  LDC.64 R8, c[0x0][0x3f8] ;  /* 0x0000fe00ff087b82 */ /* 0x000e620000000a00 */
[----:B------:R-:W-:Y:S01]  /*1140*/  ULOP3.LUT UR5, URZ, UR38, URZ, 0x33, !UPT ;  /* 0x000000263f057292 */ /* 0x000fe2000f8e333f */
[----:B------:R-:W-:Y:S01]  /*1150*/  CS2R R150, SRZ ;  /* 0x0000000000967805 */ /* 0x000fe2000001ff00 */
[----:B------:R-:W-:Y:S01]  /*1160*/  ULDC UR6, c[0x0][0xeac] ;  /* 0x0003ab0000067ab9 */ /* 0x000fe20000000800 */
[----:B------:R-:W-:Y:S01]  /*1170*/  ULDC UR43, c[0x0][0xeb8] ;  /* 0x0003ae00002b7ab9 */ /* 0x000fe20000000800 */
[----:B------:R-:W-:Y:S01]  /*1180*/  UIADD3 UR5, UR5, UR6, URZ ;  /* 0x0000000605057290 */ /* 0x000fe2000fffe03f */
[----:B------:R-:W-:Y:S01]  /*1190*/  CS2R R148, SRZ ;  /* 0x0000000000947805 */ /* 0x000fe2000001ff00 */
[----:B------:R-:W-:Y:S01]  /*11a0*/  UISETP.NE.AND UP0, UPT, UR43, 0x1, UPT ;  /* 0x000000012b00788c */ /* 0x000fe2000bf05270 */
[----:B------:R-:W2:Y:S01]  /*11b0*/  LDC R169, c[0x0][0x404] ;  /* 0x00010100ffa97b82 */ /* 0x000ea20000000800 */
[----:B------:R-:W-:Y:S01]  /*11c0*/  USHF.L.U32 UR42, UR5, 0x6, URZ ;  /* 0x00000006052a7899 */ /* 0x000fe2000800063f */
[----:B------:R-:W-:Y:S01]  /*11d0*/  CS2R R146, SRZ ;  /* 0x0000000000927805 */ /* 0x000fe2000001ff00 */
[----:B------:R-:W-:Y:S01]  /*11e0*/  UIADD3 UR4, UR7, -UR4, URZ ;  /* 0x8000000407047290 */ /* 0x000fe2000fffe03f */
[----:B------:R-:W-:Y:S01]  /*11f0*/  CS2R R144, SRZ ;  /* 0x0000000000907805 */ /* 0x000fe2000001ff00 */
[----:B------:R-:W-:Y:S01]  /*1200*/  ULDC UR5, c[0x0][0xec4] ;  /* 0x0003b10000057ab9 */ /* 0x000fe20000000800 */
[----:B------:R-:W-:Y:S01]  /*1210*/  UISETP.NE.AND UP1, UPT, UR39, 0x1, UPT ;  /* 0x000000012700788c */ /* 0x000fe2000bf25270 */
[----:B------:R-:W-:Y:S01]  /*1220*/  IMAD.U32 R187, RZ, RZ, UR42 ;  /* 0x0000002affbb7e24 */ /* 0x000fe2000f8e00ff */
[----:B------:R-:W3:Y:S01]  /*1230*/  LDC R4, c[0x0][0x288] ;  /* 0x0000a200ff047b82 */ /* 0x000ee20000000800 */
[----:B------:R-:W-:Y:S01]  /*1240*/  UIMAD UR8, UR8, UR5, UR4 ;  /* 0x00000005080872a4 */ /* 0x000fe2000f8e0204 */
[----:B------:R-:W-:Y:S01]  /*1250*/  CS2R R142, SRZ ;  /* 0x00000000008e7805 */ /* 0x000fe2000001ff00 */
[----:B------:R-:W-:Y:S01]  /*1260*/  @UP0 ULDC UR6, c[0x0][0xec0] ;  /* 0x0003b00000060ab9 */ /* 0x000fe20000000800 */
[----:B------:R-:W-:Y:S01]  /*1270*/  @UP0 ULDC UR4, c[0x0][0xebc] ;  /* 0x0003af0000040ab9 */ /* 0x000fe20000000800 */
[----:B------:R-:W-:Y:S01]  /*1280*/  CS2R R140, SRZ ;  /* 0x00000000008c7805 */ /* 0x000fe2000001ff00 */
[----:B------:R-:W-:Y:S01]  /*1290*/  UIMAD.WIDE.U32 UR4, UR8, UR4, URZ ;  /* 0x00000004080472a5 */ /* 0x000fe2000f8e003f */
[----:B------:R-:W-:Y:S01]  /*12a0*/  CS2R R138, SRZ ;  /* 0x00000000008a7805 */ /* 0x000fe2000001ff00 */
[----:B------:R-:W4:Y:S01]  /*12b0*/  LDC R6, c[0x0][0x2e0] ;  /* 0x0000b800ff067b82 */ /* 0x000f220000000800 */
[----:B-1----:R-:W-:Y:S01]  /*12c0*/  ISETP.NE.U32.AND P0, PT, R8, RZ, PT ;  /* 0x000000ff0800720c */ /* 0x002fe20003f05070 */
[----:B------:R-:W-:Y:S01]  /*12d0*/  UMOV UR44, UR8 ;  /* 0x00000008002c7c82 */ /* 0x000fe20008000000 */
[----:B------:R-:W-:Y:S01]  /*12e0*/  @UP0 USHF.R.U32.HI UR44, URZ, UR6, UR5 ;  /* 0x000000063f2c0299 */ /* 0x000fe20008011605 */
[----:B------:R-:W-:-:S02]  /*12f0*/  CS2R R136, SRZ ;  /* 0x0000000000887805 */ /* 0x000fc4000001ff00 */
[----:B------:R-:W-:Y:S02]  /*1300*/  ISETP.NE.AND.EX P0, PT, R9, RZ, PT, P0 ;  /* 0x000000ff0900720c */ /* 0x000fe40003f05300 */
[----:B------:R-:W-:Y:S01]  /*1310*/  CS2R R134, SRZ ;  /* 0x0000000000867805 */ /* 0x000fe2000001ff00 */
[----:B------:R-:W-:Y:S01]  /*1320*/  UIADD3 UR4, -UR44, URZ, URZ ;  /* 0x0000003f2c047290 */ /* 0x000fe2000fffe13f */
[----:B------:R-:W-:Y:S02]  /*1330*/  CS2R R132, SRZ ;  /* 0x0000000000847805 */ /* 0x000fe4000001ff00 */
[----:B--2---:R-:W-:Y:S02]  /*1340*/  SEL R169, R169, 0x1, P0 ;  /* 0x00000001a9a97807 */ /* 0x004fe40000000000 */
[----:B------:R-:W-:Y:S02]  /*1350*/  CS2R R130, SRZ ;  /* 0x0000000000827805 */ /* 0x000fe4000001ff00 */
[----:B------:R-:W-:Y:S01]  /*1360*/  PLOP3.LUT P0, PT, PT, PT, UP1, 0x80, 0x0 ;  /* 0x000000000000781c */ /* 0x000fe20003f0f018 */
[----:B------:R-:W-:Y:S01]  /*1370*/  UIMAD UR43, UR43, UR4, UR8 ;  /* 0x000000042b2b72a4 */ /* 0x000fe2000f8e0208 */
[----:B------:R-:W-:-:S02]  /*1380*/  CS2R R128, SRZ ;  /* 0x0000000000807805 */ /* 0x000fc4000001ff00 */
[----:B------:R-:W-:Y:S02]  /*1390*/  CS2R R126, SRZ ;  /* 0x00000000007e7805 */ /* 0x000fe4000001ff00 */
[----:B------:R-:W-:Y:S02]  /*13a0*/  CS2R R124, SRZ ;  /* 0x00000000007c7805 */ /* 0x000fe4000001ff00 */
[----:B---3--:R-:W-:Y:S02]  /*13b0*/  IADD3 R4, R187, 0x7f, -R4 ;  /* 0x0000007fbb047810 */ /* 0x008fe40007ffe804 */
[----:B------:R-:W-:Y:S02]  /*13c0*/  CS2R R122, SRZ ;  /* 0x00000000007a7805 */ /* 0x000fe4000001ff00 */
[----:B------:R-:W-:Y:S02]  /*13d0*/  CS2R R120, SRZ ;  /* 0x0000000000787805 */ /* 0x000fe4000001ff00 */
[----:B------:R-:W-:-:S02]  /*13e0*/  CS2R R118, SRZ ;  /* 0x0000000000767805 */ /* 0x000fc4000001ff00 */
[----:B------:R-:W-:Y:S02]  /*13f0*/  CS2R R116, SRZ ;  /* 0x0000000000747805 */ /* 0x000fe4000001ff00 */
[----:B------:R-:W-:Y:S02]  /*1400*/  CS2R R166, SRZ ;  /* 0x0000000000a67805 */ /* 0x000fe4000001ff00 */
[----:B------:R-:W-:Y:S02]  /*1410*/  CS2R R164, SRZ ;  /* 0x0000000000a47805 */ /* 0x000fe4000001ff00 */
[----:B------:R-:W-:Y:S01]  /*1420*/  CS2R R112, SRZ ;  /* 0x0000000000707805 */ /* 0x000fe2000001ff00 */
[CC--:B----4-:R-:W-:Y:S01]  /*1430*/  IMAD R0, R169.reuse, R6.reuse, 0x3f ;  /* 0x0000003fa9007424 */ /* 0x0d0fe200078e0206 */
[----:B------:R-:W-:Y:S01]  /*1440*/  CS2R R162, SRZ ;  /* 0x0000000000a27805 */ /* 0x000fe2000001ff00 */
[----:B------:R-:W-:Y:S01]  /*1450*/  IMAD R4, R169, R6, R4 ;  /* 0x00000006a9047224 */ /* 0x000fe200078e0204 */
[----:B------:R-:W-:-:S02]  /*1460*/  CS2R R108, SRZ ;  /* 0x00000000006c7805 */ /* 0x000fc4000001ff00 */
[----:B------:R-:W-:Y:S02]  /*1470*/  CS2R R160, SRZ ;  /* 0x0000000000a07805 */ /* 0x000fe4000001ff00 */
[----:B------:R-:W-:Y:S02]  /*1480*/  SHF.R.S32.HI R3, RZ, 0x1f, R0 ;  /* 0x0000001fff037819 */ /* 0x000fe40000011400 */
[----:B------:R-:W-:Y:S02]  /*1490*/  CS2R R104, SRZ ;  /* 0x0000000000687805 */ /* 0x000fe4000001ff00 */
[----:B------:R-:W-:Y:S02]  /*14a0*/  SHF.R.S32.HI R5, RZ, 0x1f, R4 ;  /* 0x0000001fff057819 */ /* 0x000fe40000011404 */
[----:B------:R-:W-:Y:S02]  /*14b0*/  CS2R R158, SRZ ;  /* 0x00000000009e7805 */ /* 0x000fe4000001ff00 */
[----:B------:R-:W-:-:S02]  /*14c0*/  LEA.HI R3, R3, R0, RZ, 0x6 ;  /* 0x0000000003037211 */ /* 0x000fc400078f30ff */
[----:B------:R-:W-:Y:S02]  /*14d0*/  CS2R R156, SRZ ;  /* 0x00000000009c7805 */ /* 0x000fe4000001ff00 */
[----:B------:R-:W-:Y:S02]  /*14e0*/  LEA.HI R5, R5, R4, RZ, 0x6 ;  /* 0x0000000405057211 */ /* 0x000fe400078f30ff */
[----:B------:R-:W-:Y:S02]  /*14f0*/  CS2R R100, SRZ ;  /* 0x0000000000647805 */ /* 0x000fe4000001ff00 */
[----:B------:R-:W-:Y:S02]  /*1500*/  SHF.R.S32.HI R3, RZ, 0x6, R3 ;  /* 0x00000006ff037819 */ /* 0x000fe40000011403 */
[----:B------:R-:W-:Y:S02]  /*1510*/  CS2R R154, SRZ ;  /* 0x00000000009a7805 */ /* 0x000fe4000001ff00 */
[----:B------:R-:W-:-:S02]  /*1520*/  SHF.R.S32.HI R168, RZ, 0x6, R5 ;  /* 0x00000006ffa87819 */ /* 0x000fc40000011405 */
[----:B------:R-:W-:Y:S02]  /*1530*/  CS2R R96, SRZ ;  /* 0x0000000000607805 */ /* 0x000fe4000001ff00 */
[----:B------:R-:W-:Y:S02]  /*1540*/  MOV R0, RZ ;  /* 0x000000ff00007202 */ /* 0x000fe40000000f00 */
[----:B------:R-:W-:Y:S02]  /*1550*/  CS2R R152, SRZ ;  /* 0x0000000000987805 */ /* 0x000fe4000001ff00 */
[----:B------:R-:W-:Y:S01]  /*1560*/  VIMNMX R168, R3, R168, PT ;  /* 0x000000a803a87248 */ /* 0x000fe20003fe0100 */
[----:B------:R-:W-:Y:S01]  /*1570*/  IMAD.MOV.U32 R3, RZ, RZ, RZ ;  /* 0x000000ffff037224 */ /* 0x000fe200078e00ff */
        /* <DEDUP_REMOVED lines=35> */
[----:B------:R-:W-:Y:S02]  /*17b0*/  ISETP.GE.AND P1, PT, R168, 0x1, PT ;  /* 0x00000001a800780c */ /* 0x000fe40003f26270 */
[----:B------:R-:W-:-:S11]  /*17c0*/  PLOP3.LUT P0, PT, PT, PT, PT, 0x80, 0x0 ;  /* 0x000000000000781c */ /* 0x000fd60003f0f070 */
[----:B------:R-:W-:Y:S05]  /*17d0*/  @!P1 BRA `(.L_x_5936) ;  /* 0x000000ac00b09947 */ /* 0x000fea0003800000 */
[----:B------:R-:W1:Y:S01]  /*17e0*/  SHFL.IDX PT, R4, R192, RZ, 0x1f ;  /* 0x00001fffc0047589 */ /* 0x000e6200000e0000 */
[----:B------:R-:W-:Y:S01]  /*17f0*/  UIADD3 UR4, UR37, 0x36400, URZ ;  /* 0x0003640025047890 */ /* 0x000fe2000fffe03f */
[----:B------:R-:W-:Y:S01]  /*1800*/  ISETP.GE.AND P0, PT, R168, 0x2, PT ;  /* 0x00000002a800780c */ /* 0x000fe20003f06270 */
[----:B------:R-:W-:Y:S01]  /*1810*/  UMOV UR17, 0x40000040 ;  /* 0x4000004000117882 */ /* 0x000fe20000000000 */
[----:B------:R-:W-:Y:S01]  /*1820*/  BAR.SYNC.DEFER_BLOCKING 0xe, 0x100 ;  /* 0x0384000000007b1d */ /* 0x000fe20000010000 */
[----:B------:R-:W-:-:S04]  /*1830*/  USHF.R.U32.HI UR4, URZ, 0x4, UR4 ;  /* 0x000000043f047899 */ /* 0x000fc80008011604 */
[----:B------:R-:W-:Y:S01]  /*1840*/  ULOP3.LUT UR4, UR4, 0x3fff, URZ, 0xc0, !UPT ;  /* 0x00003fff04047892 */ /* 0x000fe2000f8ec03f */
[----:B------:R-:W-:Y:S01]  /*1850*/  UMOV UR19, 0x40000040 ;  /* 0x4000004000137882 */ /* 0x000fe20000000000 */
[----:B------:R-:W-:Y:S02]  /*1860*/  UMOV UR5, 0x40000040 ;  /* 0x4000004000057882 */ /* 0x000fe40000000000 */
        /* <DEDUP_REMOVED lines=30> */
[----:B------:R-:W-:-:S05]  /*1a50*/  @!P1 LEA R4, R2, UR37, 0x3 ;  /* 0x0000002502049c11 */ /* 0x000fca000f8e18ff */
[----:B------:R-:W-:-:S05]  /*1a60*/  @!P1 VIADD R4, R4, 0x38860 ;  /* 0x0003886004049836 */ /* 0x000fca0000000000 */
        /* <DEDUP_REMOVED lines=16> */
[----:B------:R-:W-:-:S07]  /*1b70*/  IADD3 R168, R168, -0x2, RZ ;  /* 0xfffffffea8a87810 */ /* 0x000fce0007ffe0ff */
.L_x_5938:
[----:B------:R-:W-:Y:S01]  /*1b80*/  BAR.SYNC.DEFER_BLOCKING 0xe, 0x100 ;  /* 0x0384000000007b1d */ /* 0x000fe20000010000 */
[----:B-12---:R-:W-:Y:S01]  /*1b90*/  IMAD R4, R2, 0x40, R17 ;  /* 0x0000004002047824 */ /* 0x006fe200078e0211 */
        /* <DEDUP_REMOVED lines=144> */
[----:B------:R-:W-:Y:S02]  /*24a0*/  R2UR UR6, R5 ;  /* 0x00000000050672ca */ /* 0x000fe400000e0000 */
[C---:B------:R-:W-:Y:S01]  /*24b0*/  IADD3 R5, R4.reuse, 0x100, RZ ;  /* 0x0000010004057810 */ /* 0x040fe20007ffe0ff */
[----:B------:R-:W-:Y:S02]  /*24c0*/  VIADD R4, R4, 0x180 ;  /* 0x0000018004047836 */ /* 0x000fe40000000000 */
[----:B------:R-:W-:Y:S01]  /*24d0*/  HGMMA.64x256x16.F32 R24, gdesc[UR16].tnspB, R24, gsb0 ;  /* 0x43e00000101879f0 */ /* 0x000fe20008000818 */
[----:B------:R-:W-:Y:S02]  /*24e0*/  R2UR UR10, R5 ;  /* 0x00000000050a72ca */ /* 0x000fe400000e0000 */
[----:B------:R-:W-:Y:S02]  /*24f0*/  R2UR UR14, R4 ;  /* 0x00000000040e72ca */ /* 0x000fe400000e0000 */
[----:B------:R-:W-:-:S02]  /*2500*/  @!P1 LEA R4, R2, UR37, 0x3 ;  /* 0x0000002502049c11 */ /* 0x000fc4000f8e18ff */
[----:B------:R-:W-:-:S03]  /*2510*/  SEL R5, RZ, 0x1, P0 ;  /* 0x00000001ff057807 */ /* 0x000fc60000000000 */
[----:B------:R-:W-:Y:S01]  /*2520*/  @!P1 VIADD R4, R4, 0x38860 ;  /* 0x0003886004049836 */ /* 0x000fe20000000000 */
[----:B------:R-:W-:-:S04]  /*2530*/  LOP3.LUT R16, R16, R5, RZ, 0x3c, !PT ;  /* 0x0000000510107212 */ /* 0x000fc800078e3cff */
        /* <DEDUP_REMOVED lines=16> */
.L_x_5937:
[----:B------:R-:W-:Y:S01]  /*2640*/  BAR.SYNC.DEFER_BLOCKING 0xe, 0x100 ;  /* 0x0384000000007b1d */ /* 0x000fe20000010000 */
[C---:B-12---:R-:W-:Y:S01]  /*2650*/  IMAD R4, R2.reuse, 0x40, R17 ;  /* 0x0000004002047824 */ /* 0x046fe200078e0211 */
[----:B------:R-:W-:Y:S02]  /*2660*/  IADD3 R2, R2, 0x1, RZ ;  /* 0x0000000102027810 */ /* 0x000fe40007ffe0ff */
[----:B------:R-:W-:Y:S02]  /*2670*/  PLOP3.LUT P0, PT, PT, PT, PT, 0x8, 0x0 ;  /* 0x000000000000781c */ /* 0x000fe40003f0e170 */
        /* <DEDUP_REMOVED lines=137> */
.L_x_5935:
[----:B------:R-:W-:Y:S02]  /*2f10*/  ISETP.GE.AND P1, PT, R168, 0x1, PT ;  /* 0x00000001a800780c */ /* 0x000fe40003f26270 */
[----:B------:R-:W-:-:S11]  /*2f20*/  PLOP3.LUT P0, PT, PT, PT, PT, 0x80, 0x0 ;  /* 0x000000000000781c */ /* 0x000fd60003f0f070 */
[----:B------:R-:W-:Y:S05]  /*2f30*/  @!P1 BRA `(.L_x_5936) ;  /* 0x0000009400d89947 */ /* 0x000fea0003800000 */
        /* <DEDUP_REMOVED lines=29> */
.L_x_5939:
        /* <DEDUP_REMOVED lines=9> */
.L_x_6041:
[----:B------:R-:W-:Y:S05]  /*31a0*/  @!P0 BRA `(.L_x_5941) ;  /* 0x0000000000048947 */ /* 0x000fea0003800000 */
[----:B------:R-:W-:Y:S01]  /*31b0*/  BPT.TRAP 0x1 ;  /* 0x000000040000795c */ /* 0x000fe20000300000 */
.L_x_5941:
[----:B------:R-:W-:Y:S02]  /*31c0*/  LEA R5, R2, UR37, 0x3 ;  /* 0x0000002502057c11 */ /* 0x000fe4000f8e18ff */
[----:B------:R-:W-:-:S04]  /*31d0*/  SHF.L.U32 R8, R16, 0x1f, RZ ;  /* 0x0000001f10087819 */ /* 0x000fc800000006ff */
[----:B------:R2:W3:Y:S01]  /*31e0*/  SYNCS.PHASECHK.TRANS64.TRYWAIT P1, [R5+URZ+0x38830], R8 ;  /* 0x03883008050075a7 */ /* 0x0004e2000802017f */
[----:B------:R-:W-:Y:S05]  /*31f0*/  @!P0 BRA `(.L_x_5942) ;  /* 0x0000000000048947 */ /* 0x000fea0003800000 */
[----:B------:R-:W-:Y:S01]  /*3200*/  BPT.TRAP 0x1 ;  /* 0x000000040000795c */ /* 0x000fe20000300000 */
.L_x_5942:
[----:B---3--:R-:W-:Y:S05]  /*3210*/  @P1 BRA `(.L_x_5943) ;  /* 0x0000000000081947 */ /* 0x008fea0003800000 */
[----:B------:R-:W3:Y:S02]  /*3220*/  SYNCS.PHASECHK.TRANS64.TRYWAIT P1, [R5+URZ+0x38830], R8 ;  /* 0x03883008050075a7 */ /* 0x000ee4000802017f */
[----:B---3--:R-:W-:Y:S05]  /*3230*/  @!P1 BRA `(.L_x_5944) ;  /* 0x000000e000f89947 */ /* 0x008fea0003800000 */
.L_x_5943:
[----:B------:R-:W-:-:S04]  /*3240*/  UIADD3 UR4, UR37, 0x22400, URZ ;  /* 0x0002240025047890 */ /* 0x000fc8000fffe03f */
[----:B------:R-:W-:-:S04]  /*3250*/  USHF.R.U32.HI UR4, URZ, 0x4, UR4 ;  /* 0x000000043f047899 */ /* 0x000fc80008011604 */
[----:B------:R-:W-:-:S06]  /*3260*/  ULOP3.LUT UR4, UR4, 0x3fff, URZ, 0xc0, !UPT ;  /* 0x00003fff04047892 */ /* 0x000fcc000f8ec03f */
[----:B-1----:R-:W-:Y:S01]  /*3270*/  IMAD.U32 R0, RZ, RZ, UR4 ;  /* 0x00000004ff007e24 */ /* 0x002fe2000f8e00ff */
[----:B------:R-:W-:Y:S05]  /*3280*/  WARPSYNC.ALL ;  /* 0x0000000000007948 */ /* 0x000fea0003800000 */
[----:B------:R-:W-:Y:S01]  /*3290*/  LOP3.LUT R0, R0, 0x10000, RZ, 0xfc, !PT ;  /* 0x0001000000007812 */ /* 0x000fe200078efcff */
[----:B------:R-:W-:-:S03]  /*32a0*/  UIADD3 UR4, UR37, 0x20400, URZ ;  /* 0x0002040025047890 */ /* 0x000fc6000fffe03f */
[----:B------:R-:W-:Y:S01]  /*32b0*/  LEA R4, R2, R0, 0x9 ;  /* 0x0000000002047211 */ /* 0x000fe200078e48ff */
[----:B------:R-:W-:Y:S01]  /*32c0*/  WARPGROUP.ARRIVE ;  /* 0x00000000000079c5 */ /* 0x000fe20000000000 */
[----:B------:R-:W-:Y:S01]  /*32d0*/  UMOV UR11, 0x40000040 ;  /* 0x40000040000b7882 */ /* 0x000fe20000000000 */
[----:B------:R-:W-:Y:S01]  /*32e0*/  USHF.R.U32.HI UR4, URZ, 0x4, UR4 ;  /* 0x000000043f047899 */ /* 0x000fe20008011604 */
[----:B------:R-:W-:Y:S01]  /*32f0*/  R2UR UR10, R4 ;  /* 0x00000000040a72ca */ /* 0x000fe200000e0000 */
[----:B------:R-:W-:Y:S01]  /*3300*/  UMOV UR9, 0x40000040 ;  /* 0x4000004000097882 */ /* 0x000fe20000000000 */
        /* <DEDUP_REMOVED lines=27> */
.L_x_6042:
[----:B------:R-:W-:Y:S05]  /*34c0*/  @!P0 BRA `(.L_x_5946) ;  /* 0x0000000000048947 */ /* 0x000fea0003800000 */
[----:B------:R-:W-:Y:S01]  /*34d0*/  BPT.TRAP 0x1 ;  /* 0x000000040000795c */ /* 0x000fe20000300000 */
.L_x_5946:
[----:B------:R4:W1:Y:S01]  /*34e0*/  SYNCS.PHASECHK.TRANS64.TRYWAIT P1, [R5+URZ+0x38850], R8 ;  /* 0x03885008050075a7 */ /* 0x000862000802017f */
[----:B------:R-:W-:Y:S05]  /*34f0*/  @!P0 BRA `(.L_x_5947) ;  /* 0x0000000000048947 */ /* 0x000fea0003800000 */
[----:B------:R-:W-:Y:S01]  /*3500*/  BPT.TRAP 0x1 ;  /* 0x000000040000795c */ /* 0x000fe20000300000 */
.L_x_5947:
[----:B-1----:R-:W-:-:S04]  /*3510*/  IMAD.U32 R4, RZ, RZ, UR37 ;  /* 0x00000025ff047e24 */ /* 0x002fc8000f8e00ff */
[C---:B------:R-:W-:Y:S02]  /*3520*/  VIADD R3, R4.reuse, 0x400 ;  /* 0x0000040004037836 */ /* 0x040fe40000000000 */
        /* <DEDUP_REMOVED lines=11> */
.L_x_5948:
[----:B------:R-:W-:Y:S01]  /*35e0*/  R2UR UR24, R4 ;  /* 0x00000000041872ca */ /* 0x000fe200000e0000 */
[----:B------:R-:W-:Y:S01]  /*35f0*/  WARPGROUP.ARRIVE ;  /* 0x00000000000079c5 */ /* 0x000fe20000000000 */
[C---:B------:R-:W-:Y:S01]  /*3600*/  R2UR UR26, R6.reuse ;  /* 0x00000000061a72ca */ /* 0x040fe200000e0000 */
[----:B------:R-:W-:Y:S01]  /*3610*/  UMOV UR25, 0x40000040 ;  /* 0x4000004000197882 */ /* 0x000fe20000000000 */
[----:B------:R-:W-:Y:S01]  /*3620*/  UMOV UR27, 0x40000040 ;  /* 0x40000040001b7882 */ /* 0x000fe20000000000 */
[----:B------:R-:W-:Y:S01]  /*3630*/  VIADD R7, R6, 0x2 ;  /* 0x0000000206077836 */ /* 0x000fe20000000000 */
[----:B--234-:R-:W-:Y:S01]  /*3640*/  IADD3 R8, R4, 0x2, RZ ;  /* 0x0000000204087810 */ /* 0x01cfe20007ffe0ff */
[----:B------:R-:W-:Y:S01]  /*3650*/  UMOV UR5, 0x40000040 ;  /* 0x4000004000057882 */ /* 0x000fe20000000000 */
        /* <DEDUP_REMOVED lines=8> */
[----:B------:R-:W-:-:S02]  /*36e0*/  VIADD R10, R6, 0x800 ;  /* 0x00000800060a7836 */ /* 0x000fc40000000000 */
[----:B------:R-:W-:-:S04]  /*36f0*/  IMAD R206, R2, 0x1000, R19 ;  /* 0x0000100002ce7824 */ /* 0x000fc800078e0213 */
[----:B------:R-:W-:Y:S01]  /*3700*/  VIADD R207, R206, 0x80 ;  /* 0x00000080cecf7836 */ /* 0x000fe20000000000 */
        /* <DEDUP_REMOVED lines=127> */
[----:B------:R-:W-:Y:S02]  /*3f00*/  IADD3 R8, R4, 0x800, RZ ;  /* 0x0000080004087810 */ /* 0x000fe40007ffe0ff */
        /* <DEDUP_REMOVED lines=58> */
[C---:B------:R-:W-:Y:S01]  /*42b0*/  IMAD.IADD R13, R9.reuse, 0x1, R10 ;  /* 0x00000001090d7824 */ /* 0x040fe200078e020a */
        /* <DEDUP_REMOVED lines=87> */
[C---:B------:R-:W-:Y:S01]  /*4830*/  IADD3 R7, R9.reuse, R8, RZ ;  /* 0x0000000809077210 */ /* 0x040fe20007ffe0ff */
[----:B------:R-:W-:Y:S02]  /*4840*/  IMAD.IADD R9, R9, 0x1, R10 ;  /* 0x0000000109097824 */ /* 0x000fe400078e020a */
[C---:B------:R-:W-:Y:S02]  /*4850*/  IMAD.IADD R8, R11.reuse, 0x1, R8 ;  /* 0x000000010b087824 */ /* 0x040fe400078e0208 */
[----:B------:R-:W-:-:S02]  /*4860*/  IMAD.IADD R10, R11, 0x1, R10 ;  /* 0x000000010b0a7824 */ /* 0x000fc400078e020a */
[----:B------:R-:W-:Y:S01]  /*4870*/  IMAD.MOV.U32 R11, RZ, RZ, 0x40 ;  /* 0x00000040ff0b7424 */ /* 0x000fe200078e00ff */
[----:B------:R-:W-:Y:S02]  /*4880*/  WARPGROUP.DEPBAR.LE gsb0, 0x0 ;  /* 0x00008000000079c5 */ /* 0x000fe40000010000 */
[----:B------:R-:W-:-:S06]  /*4890*/  WARPGROUP.ARRIVE ;  /* 0x00000000000079c5 */ /* 0x000fcc0000000000 */
[----:B------:R-:W-:Y:S01]  /*48a0*/  HGMMA.64x64x16.F32 R24, gdesc[UR4], R24, gsb0 ;  /* 0x00e00000041879f0 */ /* 0x000fe20008000818 */
[----:B------:R-:W-:Y:S01]  /*48b0*/  R2UR UR4, R7 ;  /* 0x00000000070472ca */ /* 0x000fe200000e0000 */
[----:B------:R-:W-:Y:S01]  /*48c0*/  UMOV UR5, 0x40000040 ;  /* 0x4000004000057882 */ /* 0x000fe20000000000 */
[----:B------:R-:W-:Y:S01]  /*48d0*/  R2UR UR6, R9 ;  /* 0x00000000090672ca */ /* 0x000fe200000e0000 */
[----:B------:R-:W-:Y:S01]  /*48e0*/  UMOV UR7, 0x40000040 ;  /* 0x4000004000077882 */ /* 0x000fe20000000000 */
        /* <DEDUP_REMOVED lines=10> */
[----:B------:R-:W-:-:S04]  /*4990*/  SEL R8, R8, 0xf80, P1 ;  /* 0x00000f8008087807 */ /* 0x000fc80000800000 */
[----:B------:R-:W-:-:S04]  /*49a0*/  LOP3.LUT R8, R8, 0x1e00, RZ, 0xc0, !PT ;  /* 0x00001e0008087812 */ /* 0x000fc800078ec0ff */
[CC--:B------:R-:W-:Y:S02]  /*49b0*/  IADD3 R9, R7.reuse, R8.reuse, R4 ;  /* 0x0000000807097210 */ /* 0x0c0fe40007ffe004 */
[----:B------:R-:W-:Y:S01]  /*49c0*/  IADD3 R6, R7, R8, R6 ;  /* 0x0000000807067210 */ /* 0x000fe20007ffe006 */
[----:B------:R-:W-:Y:S02]  /*49d0*/  IMAD R7, R168, -0x40, R11 ;  /* 0xffffffc0a8077824 */ /* 0x000fe400078e020b */
[----:B------:R-:W-:Y:S02]  /*49e0*/  VIADD R11, R17, UR42 ;  /* 0x0000002a110b7c36 */ /* 0x000fe40008000000 */
        /* <DEDUP_REMOVED lines=8> */
[----:B------:R-:W1:Y:S08]  /*4a70*/  LDC R6, c[0x0][0x2e0] ;  /* 0x0000b800ff067b82 */ /* 0x000e700000000800 */
[----:B------:R-:W2:Y:S01]  /*4a80*/  LDC R9, c[0x0][0x288] ;  /* 0x0000a200ff097b82 */ /* 0x000ea20000000800 */
[----:B-1----:R-:W-:-:S02]  /*4a90*/  IMAD R7, R169, R6, R7 ;  /* 0x00000006a9077224 */ /* 0x002fc400078e0207 */
[----:B------:R-:W-:Y:S02]  /*4aa0*/  IMAD R8, R169, R6, R8 ;  /* 0x00000006a9087224 */ /* 0x000fe400078e0208 */
[----:B------:R-:W-:-:S03]  /*4ab0*/  IMAD.IADD R7, R7, 0x1, -R18 ;  /* 0x0000000107077824 */ /* 0x000fc600078e0a12 */
[----:B--2---:R-:W-:Y:S01]  /*4ac0*/  IADD3 R8, R8, -R9, -R18 ;  /* 0x8000000908087210 */ /* 0x004fe20007ffe812 */
[----:B------:R-:W-:-:S03]  /*4ad0*/  IMAD R6, R169, R6, -R9 ;  /* 0x00000006a9067224 */ /* 0x000fc600078e0a09 */
[----:B------:R-:W-:Y:S01]  /*4ae0*/  VIADDMNMX R12, R11, R8, R7, PT ;  /* 0x000000080b0c7246 */ /* 0x000fe20003800107 */
[----:B------:R-:W-:Y:S01]  /*4af0*/  VIADD R6, R6, UR42 ;  /* 0x0000002a06067c36 */ /* 0x000fe20008000000 */
[----:B------:R-:W-:Y:S02]  /*4b00*/  IADD3 R8, R8, 0x8, R11 ;  /* 0x0000000808087810 */ /* 0x000fe40007ffe00b */
[C---:B------:R-:W-:Y:S02]  /*4b10*/  ISETP.GT.AND P1, PT, R12.reuse, RZ, PT ;  /* 0x000000ff0c00720c */ /* 0x040fe40003f24270 */
[C---:B------:R-:W-:Y:S02]  /*4b20*/  ISETP.GT.AND P2, PT, R12.reuse, 0x1, PT ;  /* 0x000000010c00780c */ /* 0x040fe40003f44270 */
[----:B------:R-:W-:Y:S02]  /*4b30*/  ISETP.GT.AND P3, PT, R12, 0x8, PT ;  /* 0x000000080c00780c */ /* 0x000fe40003f64270 */
[----:B------:R-:W-:-:S02]  /*4b40*/  VIMNMX R8, R7, R8, PT ;  /* 0x0000000807087248 */ /* 0x000fc40003fe0100 */
[----:B------:R-:W-:-:S04]  /*4b50*/  SHF.R.S32.HI R9, RZ, 0x1f, R6 ;  /* 0x0000001fff097819 */ /* 0x000fc80000011406 */
[----:B------:R-:W-:-:S04]  /*4b60*/  LEA.HI R9, R9, R6, RZ, 0x6 ;  /* 0x0000000609097211 */ /* 0x000fc800078f30ff */
[----:B------:R-:W-:-:S04]  /*4b70*/  SHF.R.S32.HI R9, RZ, 0x6, R9 ;  /* 0x00000006ff097819 */ /* 0x000fc80000011409 */
[----:B------:R-:W-:Y:S01]  /*4b80*/  VIMNMX R9, RZ, R9, !PT ;  /* 0x00000009ff097248 */ /* 0x000fe20007fe0100 */
[----:B------:R-:W-:Y:S02]  /*4b90*/  WARPGROUP.DEPBAR.LE gsb0, 0x0 ;  /* 0x00008000000079c5 */ /* 0x000fe40000010000 */
[----:B------:R-:W-:-:S06]  /*4ba0*/  WARPGROUP.ARRIVE ;  /* 0x00000000000079c5 */ /* 0x000fcc0000000000 */
[----:B------:R-:W-:Y:S01]  /*4bb0*/  HGMMA.64x64x16.F32 R24, gdesc[UR4], R24, gsb0 ;  /* 0x00e00000041879f0 */ /* 0x000fe20008000818 */
[----:B------:R-:W-:Y:S01]  /*4bc0*/  ULDC UR5, c[0x0][0xa80] ;  /* 0x0002a00000057ab9 */ /* 0x000fe20000000800 */
[----:B------:R-:W-:Y:S01]  /*4bd0*/  R2UR UR4, R206 ;  /* 0x00000000ce0472ca */ /* 0x000fe200000e0000 */
[----:B------:R-:W-:-:S12]  /*4be0*/  UMOV UR7, 0x40000040 ;  /* 0x4000004000077882 */ /* 0x000fd80000000000 */
[----:B------:R-:W-:Y:S01]  /*4bf0*/  UMOV UR6, UR4 ;  /* 0x0000000400067c82 */ /* 0x000fe20008000000 */
[----:B------:R-:W-:Y:S01]  /*4c00*/  R2UR UR4, R207 ;  /* 0x00000000cf0472ca */ /* 0x000fe200000e0000 */
[C---:B------:R-:W-:Y:S02]  /*4c10*/  VIADD R207, R206.reuse, 0x100 ;  /* 0x00000100cecf7836 */ /* 0x040fe40000000000 */
[----:B------:R-:W-:Y:S01]  /*4c20*/  VIADD R206, R206, 0x180 ;  /* 0x00000180cece7836 */ /* 0x000fe20000000000 */
[----:B------:R-:W-:Y:S02]  /*4c30*/  WARPGROUP.DEPBAR.LE gsb0, 0x0 ;  /* 0x00008000000079c5 */ /* 0x000fe40000010000 */
[----:B------:R-:W-:Y:S02]  /*4c40*/  FSEL R24, R24, -INF , P1 ;  /* 0xff80000018187808 */ /* 0x000fe40000800000 */
[----:B------:R-:W-:Y:S02]  /*4c50*/  FSEL R25, R25, -INF , P2 ;  /* 0xff80000019197808 */ /* 0x000fe40001000000 */
[----:B------:R-:W-:-:S02]  /*4c60*/  ISETP.GT.AND P1, PT, R12, 0x9, PT ;  /* 0x000000090c00780c */ /* 0x000fc40003f24270 */
[----:B------:R-:W-:Y:S02]  /*4c70*/  FSEL R28, R28, -INF , P3 ;  /* 0xff8000001c1c7808 */ /* 0x000fe40001800000 */
[----:B------:R-:W-:Y:S02]  /*4c80*/  FMNMX.FTZ R13, R24, R25, !PT ;  /* 0x00000019180d7209 */ /* 0x000fe40007810000 */
[----:B------:R-:W-:Y:S02]  /*4c90*/  ISETP.GT.AND P2, PT, R12, 0x10, PT ;  /* 0x000000100c00780c */ /* 0x000fe40003f44270 */
[----:B------:R-:W-:Y:S02]  /*4ca0*/  FSEL R29, R29, -INF , P1 ;  /* 0xff8000001d1d7808 */ /* 0x000fe40000800000 */
[----:B------:R-:W-:Y:S02]  /*4cb0*/  FMNMX.FTZ R10, R28, R13, !PT ;  /* 0x0000000d1c0a7209 */ /* 0x000fe40007810000 */
        /* <DEDUP_REMOVED lines=33> */
[----:B------:R-:W-:Y:S02]  /*4ed0*/  FSEL R53, R53, -INF , P1 ;  /* 0xff80000035357808 */ /* 0x000fe40000800000 */
[----:B------:R-:W-:Y:S02]  /*4ee0*/  FMNMX.FTZ R10, R52, R13, !PT ;  /* 0x0000000d340a7209 */ /* 0x000fe40007810000 */
[----:B------:R-:W-:Y:S02]  /*4ef0*/  ISETP.GT.AND P1, PT, R8, RZ, PT ;  /* 0x000000ff0800720c */ /* 0x000fe40003f24270 */
[----:B------:R-:W-:-:S02]  /*4f00*/  FMNMX.FTZ R10, R53, R10, !PT ;  /* 0x0000000a350a7209 */ /* 0x000fc40007810000 */
[C---:B------:R-:W-:Y:S02]  /*4f10*/  ISETP.GT.AND P2, PT, R8.reuse, 0x1, PT ;  /* 0x000000010800780c */ /* 0x040fe40003f44270 */
[----:B------:R-:W-:Y:S01]  /*4f20*/  ISETP.GT.AND P3, PT, R8, 0x8, PT ;  /* 0x000000080800780c */ /* 0x000fe20003f64270 */
[----:B------:R-:W1:Y:S01]  /*4f30*/  SHFL.BFLY PT, R13, R10, 0x2, 0x1f ;  /* 0x0c401f000a0d7f89 */ /* 0x000e6200000e0000 */
[----:B------:R-:W-:Y:S02]  /*4f40*/  FSEL R26, R26, -INF , P1 ;  /* 0xff8000001a1a7808 */ /* 0x000fe40000800000 */
[----:B------:R-:W-:Y:S02]  /*4f50*/  FSEL R27, R27, -INF , P2 ;  /* 0xff8000001b1b7808 */ /* 0x000fe40001000000 */
[----:B------:R-:W-:Y:S02]  /*4f60*/  ISETP.GT.AND P1, PT, R8, 0x9, PT ;  /* 0x000000090800780c */ /* 0x000fe40003f24270 */
[----:B------:R-:W-:-:S02]  /*4f70*/  FSEL R30, R30, -INF , P3 ;  /* 0xff8000001e1e7808 */ /* 0x000fc40001800000 */
[----:B------:R-:W-:Y:S02]  /*4f80*/  FMNMX.FTZ R7, R26, R27, !PT ;  /* 0x0000001b1a077209 */ /* 0x000fe40007810000 */
[C---:B------:R-:W-:Y:S02]  /*4f90*/  ISETP.GT.AND P2, PT, R8.reuse, 0x10, PT ;  /* 0x000000100800780c */ /* 0x040fe40003f44270 */
[----:B------:R-:W-:Y:S02]  /*4fa0*/  FSEL R31, R31, -INF , P1 ;  /* 0xff8000001f1f7808 */ /* 0x000fe40000800000 */
[----:B------:R-:W-:Y:S02]  /*4fb0*/  ISETP.GT.AND P1, PT, R8, 0x11, PT ;  /* 0x000000110800780c */ /* 0x000fe40003f24270 */
[----:B------:R-:W-:Y:S02]  /*4fc0*/  FSEL R34, R34, -INF , P2 ;  /* 0xff80000022227808 */ /* 0x000fe40001000000 */
[----:B------:R-:W-:-:S02]  /*4fd0*/  ISETP.GT.AND P2, PT, R8, 0x18, PT ;  /* 0x000000180800780c */ /* 0x000fc40003f44270 */
[----:B------:R-:W-:Y:S02]  /*4fe0*/  FSEL R35, R35, -INF , P1 ;  /* 0xff80000023237808 */ /* 0x000fe40000800000 */
[----:B------:R-:W-:Y:S02]  /*4ff0*/  ISETP.GT.AND P1, PT, R8, 0x19, PT ;  /* 0x000000190800780c */ /* 0x000fe40003f24270 */
[----:B-1----:R-:W-:Y:S02]  /*5000*/  FMNMX.FTZ R13, R10, R13, !PT ;  /* 0x0000000d0a0d7209 */ /* 0x002fe40007810000 */
[----:B------:R-:W-:Y:S02]  /*5010*/  FMNMX.FTZ R10, R30, R7, !PT ;  /* 0x000000071e0a7209 */ /* 0x000fe40007810000 */
[----:B------:R-:W-:Y:S01]  /*5020*/  FSEL R38, R38, -INF , P2 ;  /* 0xff80000026267808 */ /* 0x000fe20001000000 */
[----:B------:R-:W1:Y:S01]  /*5030*/  SHFL.BFLY PT, R12, R13, 0x1, 0x1f ;  /* 0x0c201f000d0c7f89 */ /* 0x000e6200000e0000 */
        /* <DEDUP_REMOVED lines=15> */
[----:B-1----:R-:W-:Y:S02]  /*5130*/  FMNMX.FTZ R7, R13, R12, !PT ;  /* 0x0000000c0d077209 */ /* 0x002fe40007810000 */
[----:B------:R-:W-:Y:S02]  /*5140*/  ISETP.GT.AND P1, PT, R8, 0x30, PT ;  /* 0x000000300800780c */ /* 0x000fe40003f24270 */
[----:B------:R-:W-:Y:S01]  /*5150*/  FSEL R47, R47, -INF , P3 ;  /* 0xff8000002f2f7808 */ /* 0x000fe20001800000 */
[----:B------:R-:W-:Y:S01]  /*5160*/  FMUL.FTZ R12, R7, UR5 ;  /* 0x00000005070c7c20 */ /* 0x000fe20008410000 */
[----:B------:R-:W-:-:S02]  /*5170*/  FMNMX.FTZ R10, R46, R11, !PT ;  /* 0x0000000b2e0a7209 */ /* 0x000fc40007810000 */
[----:B------:R-:W-:Y:S02]  /*5180*/  FSETP.NEU.FTZ.AND P4, PT, R7, -INF , PT ;  /* 0xff8000000700780b */ /* 0x000fe40003f9d000 */
[----:B------:R-:W-:Y:S02]  /*5190*/  ISETP.GT.AND P2, PT, R8, 0x31, PT ;  /* 0x000000310800780c */ /* 0x000fe40003f44270 */
[----:B------:R-:W-:Y:S02]  /*51a0*/  FSEL R50, R50, -INF , P1 ;  /* 0xff80000032327808 */ /* 0x000fe40000800000 */
[----:B------:R-:W-:Y:S02]  /*51b0*/  FMNMX.FTZ R11, R47, R10, !PT ;  /* 0x0000000a2f0b7209 */ /* 0x000fe40007810000 */
[----:B------:R-:W-:Y:S02]  /*51c0*/  FSEL R56, R12, RZ, P4 ;  /* 0x000000ff0c387208 */ /* 0x000fe40002000000 */
[----:B------:R-:W-:-:S02]  /*51d0*/  ISETP.GT.AND P1, PT, R8, 0x38, PT ;  /* 0x000000380800780c */ /* 0x000fc40003f24270 */
[----:B------:R-:W-:Y:S01]  /*51e0*/  FSEL R51, R51, -INF , P2 ;  /* 0xff80000033337808 */ /* 0x000fe20001000000 */
[--C-:B------:R-:W-:Y:S01]  /*51f0*/  FFMA.FTZ R24, R24, UR5, -R56.reuse ;  /* 0x0000000518187c23 */ /* 0x100fe20008010838 */
[----:B------:R-:W-:Y:S01]  /*5200*/  FMNMX.FTZ R12, R50, R11, !PT ;  /* 0x0000000b320c7209 */ /* 0x000fe20007810000 */
[--C-:B------:R-:W-:Y:S01]  /*5210*/  FFMA.FTZ R11, R25, UR5, -R56.reuse ;  /* 0x00000005190b7c23 */ /* 0x100fe20008010838 */
[----:B------:R-:W-:Y:S01]  /*5220*/  ISETP.GT.AND P2, PT, R8, 0x39, PT ;  /* 0x000000390800780c */ /* 0x000fe20003f44270 */
[----:B------:R-:W-:Y:S01]  /*5230*/  MUFU.EX2 R10, R24 ;  /* 0x00000018000a7308 */ /* 0x000fe20000000800 */
[----:B------:R-:W-:Y:S01]  /*5240*/  FSEL R54, R54, -INF , P1 ;  /* 0xff80000036367808 */ /* 0x000fe20000800000 */
[--C-:B------:R-:W-:Y:S01]  /*5250*/  FFMA.FTZ R14, R32, UR5, -R56.reuse ;  /* 0x00000005200e7c23 */ /* 0x100fe20008010838 */
[----:B------:R-:W-:Y:S01]  /*5260*/  FMNMX.FTZ R13, R51, R12, !PT ;  /* 0x0000000c330d7209 */ /* 0x000fe20007810000 */
[--C-:B------:R-:W-:Y:S01]  /*5270*/  FFMA.FTZ R12, R28, UR5, -R56.reuse ;  /* 0x000000051c0c7c23 */ /* 0x100fe20008010838 */
[----:B------:R-:W-:Y:S01]  /*5280*/  FSEL R55, R55, -INF , P2 ;  /* 0xff80000037377808 */ /* 0x000fe20001000000 */
        /* <DEDUP_REMOVED lines=12> */
[--C-:B------:R-:W-:Y:S01]  /*5350*/  FFMA.FTZ R175, R49, UR5, -R56.reuse ;  /* 0x0000000531af7c23 */ /* 0x100fe20008010838 */
[--C-:B------:R-:W-:Y:S01]  /*5360*/  FFMA.FTZ R176, R52, UR5, -R56.reuse ;  /* 0x0000000534b07c23 */ /* 0x100fe20008010838 */
[----:B------:R-:W-:Y:S01]  /*5370*/  FFMA.FTZ R177, R53, UR5, -R56 ;  /* 0x0000000535b17c23 */ /* 0x000fe20008010838 */
[----:B------:R-:W2:Y:S08]  /*5380*/  MUFU.EX2 R11, R11 ;  /* 0x0000000b000b7308 */ /* 0x000eb00000000800 */
[----:B------:R-:W-:Y:S08]  /*5390*/  MUFU.EX2 R12, R12 ;  /* 0x0000000c000c7308 */ /* 0x000ff00000000800 */
[----:B------:R-:W3:Y:S01]  /*53a0*/  MUFU.EX2 R13, R13 ;  /* 0x0000000d000d7308 */ /* 0x000ee20000000800 */
[----:B--2---:R-:W-:Y:S01]  /*53b0*/  F2FP.F16.F32.PACK_AB R152, R11, R10 ;  /* 0x0000000a0b98723e */ /* 0x004fe200000000ff */
[----:B------:R-:W-:Y:S01]  /*53c0*/  FADD.FTZ R11, R10, R11 ;  /* 0x0000000b0a0b7221 */ /* 0x000fe20000010000 */
[----:B-1----:R-:W-:-:S05]  /*53d0*/  FMNMX.FTZ R25, R8, R25, !PT ;  /* 0x0000001908197209 */ /* 0x002fca0007810000 */
[----:B------:R-:W1:Y:S01]  /*53e0*/  SHFL.BFLY PT, R8, R25, 0x1, 0x1f ;  /* 0x0c201f0019087f89 */ /* 0x000e6200000e0000 */
[----:B------:R-:W-:Y:S08]  /*53f0*/  MUFU.EX2 R14, R14 ;  /* 0x0000000e000e7308 */ /* 0x000ff00000000800 */
[----:B------:R-:W2:Y:S01]  /*5400*/  MUFU.EX2 R15, R15 ;  /* 0x0000000f000f7308 */ /* 0x000ea20000000800 */
[----:B---3--:R-:W-:Y:S01]  /*5410*/  F2FP.F16.F32.PACK_AB R154, R13, R12 ;  /* 0x0000000c0d9a723e */ /* 0x008fe200000000ff */
[----:B------:R-:W-:-:S04]  /*5420*/  FADD.FTZ R12, R12, R11 ;  /* 0x0000000b0c0c7221 */ /* 0x000fc80000010000 */
[----:B------:R-:W-:Y:S01]  /*5430*/  FADD.FTZ R13, R13, R12 ;  /* 0x0000000c0d0d7221 */ /* 0x000fe20000010000 */
[----:B------:R-:W-:Y:S01]  /*5440*/  VIADD R12, R168, 0xfffffffe ;  /* 0xfffffffea80c7836 */ /* 0x000fe20000000000 */
[----:B------:R-:W-:Y:S04]  /*5450*/  MUFU.EX2 R20, R20 ;  /* 0x0000001400147308 */ /* 0x000fe80000000800 */
[----:B------:R-:W-:Y:S02]  /*5460*/  ISETP.GE.AND P2, PT, R12, R9, PT ;  /* 0x000000090c00720c */ /* 0x000fe40003f46270 */
[----:B-1----:R-:W-:Y:S02]  /*5470*/  FMNMX.FTZ R8, R25, R8, !PT ;  /* 0x0000000819087209 */ /* 0x002fe40007810000 */
[----:B------:R-:W1:Y:S01]  /*5480*/  MUFU.EX2 R21, R21 ;  /* 0x0000001500157308 */ /* 0x000e620000000800 */
[----:B--2---:R-:W-:Y:S01]  /*5490*/  F2FP.F16.F32.PACK_AB R156, R15, R14 ;  /* 0x0000000e0f9c723e */ /* 0x004fe200000000ff */
[----:B------:R-:W-:Y:S01]  /*54a0*/  FADD.FTZ R14, R14, R13 ;  /* 0x0000000d0e0e7221 */ /* 0x000fe20000010000 */
[C---:B------:R-:W-:Y:S01]  /*54b0*/  FSETP.NEU.FTZ.AND P1, PT, R8.reuse, -INF , PT ;  /* 0xff8000000800780b */ /* 0x040fe20003f3d000 */
[----:B------:R-:W-:-:S02]  /*54c0*/  FMUL.FTZ R24, R8, UR5 ;  /* 0x0000000508187c20 */ /* 0x000fc40008410000 */
        /* <DEDUP_REMOVED lines=24> */
[----:B-1----:R-:W-:Y:S01]  /*5650*/  F2FP.F16.F32.PACK_AB R158, R21, R20 ;  /* 0x00000014159e723e */ /* 0x002fe200000000ff */
[----:B------:R-:W-:Y:S01]  /*5660*/  FADD.FTZ R20, R20, R15 ;  /* 0x0000000f14147221 */ /* 0x000fe20000010000 */
[----:B------:R-:W-:-:S03]  /*5670*/  @!P1 IADD3 R5, R5, 0x38860, RZ ;  /* 0x0003886005059810 */ /* 0x000fc60007ffe0ff */
[----:B------:R-:W-:Y:S01]  /*5680*/  FADD.FTZ R21, R21, R20 ;  /* 0x0000001415157221 */ /* 0x000fe20000010000 */
[----:B------:R-:W-:Y:S01]  /*5690*/  @!P1 PRMT R5, RZ, 0x654, R5 ;  /* 0x00000654ff059816 */ /* 0x000fe20000000005 */
[----:B------:R-:W1:Y:S08]  /*56a0*/  MUFU.EX2 R179, R179 ;  /* 0x000000b300b37308 */ /* 0x000e700000000800 */
        /* <DEDUP_REMOVED lines=50> */
[----:B------:R-:W-:-:S06]  /*59d0*/  FADD.FTZ R176, R176, R175 ;  /* 0x000000afb0b07221 */ /* 0x000fcc0000010000 */
[----:B------:R-:W3:Y:S08]  /*59e0*/  MUFU.EX2 R204, R204 ;  /* 0x000000cc00cc7308 */ /* 0x000ef00000000800 */
[----:B------:R-:W5:Y:S01]  /*59f0*/  MUFU.EX2 R205, R205 ;  /* 0x000000cd00cd7308 */ /* 0x000f620000000800 */
[----:B-1----:R-:W-:Y:S01]  /*5a00*/  F2FP.F16.F32.PACK_AB R165, R202, R203 ;  /* 0x000000cbcaa5723e */ /* 0x002fe200000000ff */
[----:B------:R-:W-:-:S04]  /*5a10*/  FADD.FTZ R203, R203, R200 ;  /* 0x000000c8cbcb7221 */ /* 0x000fc80000010000 */
[----:B------:R-:W-:-:S04]  /*5a20*/  FADD.FTZ R203, R202, R203 ;  /* 0x000000cbcacb7221 */ /* 0x000fc80000010000 */
[----:B---3--:R-:W-:Y:S01]  /*5a30*/  FADD.FTZ R6, R204, R203 ;  /* 0x000000cbcc067221 */ /* 0x008fe20000010000 */
[----:B-----5:R-:W-:-:S03]  /*5a40*/  F2FP.F16.F32.PACK_AB R167, R205, R204 ;  /* 0x000000cccda7723e */ /* 0x020fc600000000ff */
[----:B------:R-:W-:Y:S02]  /*5a50*/  FADD.FTZ R6, R205, R6 ;  /* 0x00000006cd067221 */ /* 0x000fe40000010000 */
[----:B------:R4:W-:Y:S01]  /*5a60*/  STSM.16.M88.4 [R185], R164 ;  /* 0x000000a4b9007844 */ /* 0x0009e20000000200 */
[----:B--2---:R-:W-:-:S06]  /*5a70*/  WARPGROUP.ARRIVE ;  /* 0x00000000000079c5 */ /* 0x004fcc0000000000 */
        /* <DEDUP_REMOVED lines=32> */
[----:B----4-:R-:W-:Y:S06]  /*5c80*/  @!P2 BRA `(.L_x_5950) ;  /* 0x000000300090a947 */ /* 0x010fec0003800000 */
[----:B------:R-:W-:Y:S01]  /*5c90*/  IMAD.MOV.U32 R11, RZ, RZ, R8 ;  /* 0x000000ffff0b7224 */ /* 0x000fe200078e0008 */
[----:B------:R-:W-:Y:S01]  /*5ca0*/  ULDC UR4, c[0x0][0x288] ;  /* 0x0000a20000047ab9 */ /* 0x000fe20000000800 */
[----:B------:R-:W-:Y:S01]  /*5cb0*/  IMAD.MOV.U32 R13, RZ, RZ, R7 ;  /* 0x000000ffff0d7224 */ /* 0x000fe200078e0007 */
[----:B------:R-:W-:Y:S01]  /*5cc0*/  ULDC.64 UR6, c[0x0][0x3f8] ;  /* 0x0000fe0000067ab9 */ /* 0x000fe20000000a00 */
[----:B------:R-:W-:-:S07]  /*5cd0*/  IMAD.MOV.U32 R14, RZ, RZ, R2 ;  /* 0x000000ffff0e7224 */ /* 0x000fce00078e0002 */
.L_x_5959:
[----:B------:R-:W-:-:S04]  /*5ce0*/  IADD3 R2, R14, 0x1, RZ ;  /* 0x000000010e027810 */ /* 0x000fc80007ffe0ff */
[----:B------:R-:W-:-:S04]  /*5cf0*/  ISETP.NE.AND P2, PT, R2, 0x2, PT ;  /* 0x000000020200780c */ /* 0x000fc80003f45270 */
[----:B------:R-:W-:Y:S02]  /*5d00*/  SEL R7, RZ, 0x1, P2 ;  /* 0x00000001ff077807 */ /* 0x000fe40001000000 */
[----:B------:R-:W-:Y:S02]  /*5d10*/  SEL R2, R2, RZ, P2 ;  /* 0x000000ff02027207 */ /* 0x000fe40001000000 */
[----:B------:R-:W-:Y:S01]  /*5d20*/  LOP3.LUT R16, R16, R7, RZ, 0x3c, !PT ;  /* 0x0000000710107212 */ /* 0x000fe200078e3cff */
[----:B------:R-:W-:Y:S06]  /*5d30*/  @!P0 BRA `(.L_x_5951) ;  /* 0x0000000000048947 */ /* 0x000fec0003800000 */
[----:B------:R-:W-:Y:S01]  /*5d40*/  BPT.TRAP 0x1 ;  /* 0x000000040000795c */ /* 0x000fe20000300000 */
.L_x_5951:
[----:B------:R-:W-:Y:S02]  /*5d50*/  LEA R10, R2, UR37, 0x3 ;  /* 0x00000025020a7c11 */ /* 0x000fe4000f8e18ff */
[----:B------:R-:W-:-:S04]  /*5d60*/  SHF.L.U32 R7, R16, 0x1f, RZ ;  /* 0x0000001f10077819 */ /* 0x000fc800000006ff */
[----:B------:R1:W2:Y:S01]  /*5d70*/  SYNCS.PHASECHK.TRANS64.TRYWAIT P2, [R10+URZ+0x38830], R7 ;  /* 0x038830070a0075a7 */ /* 0x0002a2000804017f */
[----:B------:R-:W-:Y:S05]  /*5d80*/  @!P0 BRA `(.L_x_5952) ;  /* 0x0000000000048947 */ /* 0x000fea0003800000 */
[----:B------:R-:W-:Y:S01]  /*5d90*/  BPT.TRAP 0x1 ;  /* 0x000000040000795c */ /* 0x000fe20000300000 */
.L_x_5952:
[----:B------:R-:W-:Y:S01]  /*5da0*/  IMAD R8, R2, 0x200, R0 ;  /* 0x0000020002087824 */ /* 0x000fe200078e0200 */
[----:B--2---:R-:W-:Y:S06]  /*5db0*/  @P2 BRA `(.L_x_5953) ;  /* 0x0000000000082947 */ /* 0x004fec0003800000 */
[----:B------:R-:W2:Y:S02]  /*5dc0*/  SYNCS.PHASECHK.TRANS64.TRYWAIT P2, [R10+URZ+0x38830], R7 ;  /* 0x038830070a0075a7 */ /* 0x000ea4000804017f */
[----:B--2---:R-:W-:Y:S05]  /*5dd0*/  @!P2 BRA `(.L_x_5954) ;  /* 0x000000b80050a947 */ /* 0x004fea0003800000 */
.L_x_5953:
        /* <DEDUP_REMOVED lines=22> */
.L_x_5955:
[----:B------:R3:W4:Y:S01]  /*5f40*/  SYNCS.PHASECHK.TRANS64.TRYWAIT P2, [R10+URZ+0x38850], R7 ;  /* 0x038850070a0075a7 */ /* 0x000722000804017f */
[----:B------:R-:W-:Y:S05]  /*5f50*/  @!P0 BRA `(.L_x_5956) ;  /* 0x0000000000048947 */ /* 0x000fea0003800000 */
[----:B------:R-:W-:Y:S01]  /*5f60*/  BPT.TRAP 0x1 ;  /* 0x000000040000795c */ /* 0x000fe20000300000 */
.L_x_5956:
[----:B----4-:R-:W-:Y:S05]  /*5f70*/  @P2 BRA `(.L_x_5957) ;  /* 0x0000000000082947 */ /* 0x010fea0003800000 */
[----:B------:R-:W4:Y:S02]  /*5f80*/  SYNCS.PHASECHK.TRANS64.TRYWAIT P2, [R10+URZ+0x38850], R7 ;  /* 0x038850070a0075a7 */ /* 0x000f24000804017f */
[----:B----4-:R-:W-:Y:S05]  /*5f90*/  @!P2 BRA `(.L_x_5958) ;  /* 0x000000b400f4a947 */ /* 0x010fea0003800000 */
.L_x_5957:
[----:B-1234-:R-:W-:Y:S01]  /*5fa0*/  IMAD R7, R2, 0x1000, R3 ;  /* 0x0000100002077824 */ /* 0x01efe200078e0203 */
[----:B------:R-:W-:Y:S01]  /*5fb0*/  WARPGROUP.ARRIVE ;  /* 0x00000000000079c5 */ /* 0x000fe20000000000 */
[----:B------:R-:W-:Y:S01]  /*5fc0*/  UMOV UR27, 0x40000040 ;  /* 0x40000040001b7882 */ /* 0x000fe20000000000 */
[C---:B------:R-:W-:Y:S01]  /*5fd0*/  VIADD R15, R4.reuse, 0x2 ;  /* 0x00000002040f7836 */ /* 0x040fe20000000000 */
[----:B------:R-:W-:Y:S01]  /*5fe0*/  UMOV UR29, 0x40000040 ;  /* 0x40000040001d7882 */ /* 0x000fe20000000000 */
[C---:B------:R-:W-:Y:S01]  /*5ff0*/  R2UR UR26, R7.reuse ;  /* 0x00000000071a72ca */ /* 0x040fe200000e0000 */
[----:B------:R-:W-:Y:S01]  /*6000*/  VIADD R8, R7, 0x2 ;  /* 0x0000000207087836 */ /* 0x000fe20000000000 */
[----:B------:R-:W-:Y:S01]  /*6010*/  UMOV UR31, 0x40000040 ;  /* 0x40000040001f7882 */ /* 0x000fe20000000000 */
[----:B------:R-:W-:Y:S01]  /*6020*/  R2UR UR28, R15 ;  /* 0x000000000f1c72ca */ /* 0x000fe200000e0000 */
[----:B------:R-:W1:Y:S01]  /*6030*/  S2R R20, SR_TID.X ;  /* 0x0000000000147919 */ /* 0x000e620000002100 */
[C---:B------:R-:W-:Y:S01]  /*6040*/  IADD3 R15, R4.reuse, 0x4, RZ ;  /* 0x00000004040f7810 */ /* 0x040fe20007ffe0ff */
[----:B------:R-:W-:Y:S01]  /*6050*/  VIADD R197, R4, 0x800 ;  /* 0x0000080004c57836 */ /* 0x000fe20000000000 */
[----:B------:R-:W-:Y:S01]  /*6060*/  R2UR UR30, R8 ;  /* 0x00000000081e72ca */ /* 0x000fe200000e0000 */
[C---:B------:R-:W-:Y:S01]  /*6070*/  VIADD R8, R7.reuse, 0x4 ;  /* 0x0000000407087836 */ /* 0x040fe20000000000 */
[----:B------:R-:W-:Y:S01]  /*6080*/  UISETP.NE.U32.AND UP0, UPT, UR6, URZ, UPT ;  /* 0x0000003f0600728c */ /* 0x000fe2000bf05070 */
[----:B------:R-:W-:Y:S01]  /*6090*/  VIADD R21, R7, 0x800 ;  /* 0x0000080007157836 */ /* 0x000fe20000000000 */
[----:B------:R-:W-:Y:S01]  /*60a0*/  ULDC UR5, c[0x0][0x404] ;  /* 0x0001010000057ab9 */ /* 0x000fe20000000800 */
[----:B------:R-:W-:Y:S01]  /*60b0*/  IMAD R208, R2, 0x1000, R19 ;  /* 0x0000100002d07824 */ /* 0x000fe200078e0213 */
[----:B------:R-:W-:Y:S01]  /*60c0*/  HGMMA.64x64x16.F32 R152, gdesc[UR24], R152, gsb0 ;  /* 0x00e00000189879f0 */ /* 0x000fe20008000898 */
[----:B------:R-:W-:Y:S01]  /*60d0*/  UISETP.NE.AND.EX UP0, UPT, UR7, URZ, UPT, UP0 ;  /* 0x0000003f0700728c */ /* 0x000fe2000bf05300 */
[----:B------:R-:W-:-:S02]  /*60e0*/  UMOV UR11, 0x40000040 ;  /* 0x40000040000b7882 */ /* 0x000fc40000000000 */
[----:B------:R-:W-:Y:S01]  /*60f0*/  R2UR UR10, R208 ;  /* 0x00000000d00a72ca */ /* 0x000fe200000e0000 */
[----:B------:R-:W-:Y:S01]  /*6100*/  USEL UR5, UR5, 0x1, UP0 ;  /* 0x0000000105057887 */ /* 0x000fe20008000000 */
        /* <DEDUP_REMOVED lines=150> */
[----:B------:R-:W-:Y:S01]  /*6a70*/  IADD3 R196, R197, R20, RZ ;  /* 0x00000014c5c47210 */ /* 0x000fe20007ffe0ff */
        /* <DEDUP_REMOVED lines=146> */
[----:B------:R-:W-:Y:S02]  /*73a0*/  IADD3 R7, R8, R15, R7 ;  /* 0x0000000f08077210 */ /* 0x000fe40007ffe007 */
[----:B------:R-:W1:Y:S01]  /*73b0*/  LDC R8, c[0x0][0x2e0] ;  /* 0x0000b800ff087b82 */ /* 0x000e620000000800 */
[----:B------:R-:W-:Y:S02]  /*73c0*/  WARPGROUP.DEPBAR.LE gsb0, 0x0 ;  /* 0x00008000000079c5 */ /* 0x000fe40000010000 */
[----:B------:R-:W-:-:S06]  /*73d0*/  WARPGROUP.ARRIVE ;  /* 0x00000000000079c5 */ /* 0x000fcc0000000000 */
[----:B------:R-:W-:Y:S01]  /*73e0*/  HGMMA.64x64x16.F32 R152, gdesc[UR28], R152, gsb0 ;  /* 0x00e000001c9879f0 */ /* 0x000fe20008000898 */
[----:B------:R-:W-:Y:S01]  /*73f0*/  R2UR UR28, R20 ;  /* 0x00000000141c72ca */ /* 0x000fe200000e0000 */
[----:B------:R-:W-:Y:S01]  /*7400*/  UMOV UR29, 0x40000040 ;  /* 0x40000040001d7882 */ /* 0x000fe20000000000 */
[----:B------:R-:W-:Y:S01]  /*7410*/  R2UR UR30, R7 ;  /* 0x00000000071e72ca */ /* 0x000fe200000e0000 */
[----:B------:R-:W-:Y:S01]  /*7420*/  UMOV UR31, 0x40000040 ;  /* 0x40000040001f7882 */ /* 0x000fe20000000000 */
[----:B------:R-:W-:-:S04]  /*7430*/  IMAD.MOV.U32 R7, RZ, RZ, -0x40 ;  /* 0xffffffc0ff077424 */ /* 0x000fc800078e00ff */
[----:B------:R-:W-:-:S05]  /*7440*/  IMAD R7, R12, R7, 0x1 ;  /* 0x000000010c077424 */ /* 0x000fca00078e0207 */
[----:B------:R-:W-:-:S05]  /*7450*/  IADD3 R7, R7, UR42, RZ ;  /* 0x0000002a07077c10 */ /* 0x000fca000fffe0ff */
[----:B-1----:R-:W-:Y:S01]  /*7460*/  IMAD R7, R8, UR5, R7 ;  /* 0x0000000508077c24 */ /* 0x002fe2000f8e0207 */
[----:B------:R-:W-:-:S04]  /*7470*/  ULDC UR5, c[0x0][0xa80] ;  /* 0x0002a00000057ab9 */ /* 0x000fc80000000800 */
[----:B------:R-:W-:-:S05]  /*7480*/  IADD3 R8, R7, -UR4, -R18 ;  /* 0x8000000407087c10 */ /* 0x000fca000fffe812 */
[----:B------:R-:W-:-:S05]  /*7490*/  IMAD.IADD R7, R17, 0x1, R8 ;  /* 0x0000000111077824 */ /* 0x000fca00078e0208 */
[C---:B------:R-:W-:Y:S02]  /*74a0*/  ISETP.GT.AND P2, PT, R7.reuse, RZ, PT ;  /* 0x000000ff0700720c */ /* 0x040fe40003f44270 */
[----:B------:R-:W-:Y:S01]  /*74b0*/  ISETP.GT.AND P3, PT, R7, 0x1, PT ;  /* 0x000000010700780c */ /* 0x000fe20003f64270 */
[----:B------:R-:W-:Y:S02]  /*74c0*/  WARPGROUP.DEPBAR.LE gsb0, 0x0 ;  /* 0x00008000000079c5 */ /* 0x000fe40000010000 */
[----:B------:R-:W-:-:S06]  /*74d0*/  WARPGROUP.ARRIVE ;  /* 0x00000000000079c5 */ /* 0x000fcc0000000000 */
[----:B------:R-:W-:Y:S03]  /*74e0*/  HGMMA.64x64x16.F32 R152, gdesc[UR28], R152, gsb0 ;  /* 0x00e000001c9879f0 */ /* 0x000fe60008000898 */
[----:B------:R-:W-:Y:S02]  /*74f0*/  WARPGROUP.DEPBAR.LE gsb0, 0x0 ;  /* 0x00008000000079c5 */ /* 0x000fe40000010000 */
        /* <DEDUP_REMOVED lines=44> */
[----:B------:R-:W-:Y:S01]  /*77c0*/  FMNMX.FTZ R20, R180, R15, !PT ;  /* 0x0000000fb4147209 */ /* 0x000fe20007810000 */
[----:B------:R-:W-:-:S03]  /*77d0*/  VIADD R15, R7, 0x8 ;  /* 0x00000008070f7836 */ /* 0x000fc60000000000 */
[----:B------:R-:W-:Y:S02]  /*77e0*/  FMNMX.FTZ R21, R181, R20, !PT ;  /* 0x00000014b5157209 */ /* 0x000fe40007810000 */
[C---:B------:R-:W-:Y:S02]  /*77f0*/  ISETP.GT.AND P2, PT, R15.reuse, RZ, PT ;  /* 0x000000ff0f00720c */ /* 0x040fe40003f44270 */
[C---:B------:R-:W-:Y:S01]  /*7800*/  ISETP.GT.AND P3, PT, R15.reuse, 0x1, PT ;  /* 0x000000010f00780c */ /* 0x040fe20003f64270 */
[----:B------:R-:W1:Y:S01]  /*7810*/  SHFL.BFLY PT, R20, R21, 0x2, 0x1f ;  /* 0x0c401f0015147f89 */ /* 0x000e6200000e0000 */
[----:B------:R-:W-:Y:S02]  /*7820*/  FSEL R154, R154, -INF , P2 ;  /* 0xff8000009a9a7808 */ /* 0x000fe40001000000 */
[----:B------:R-:W-:Y:S02]  /*7830*/  ISETP.GT.AND P2, PT, R15, 0x8, PT ;  /* 0x000000080f00780c */ /* 0x000fe40003f44270 */
[----:B------:R-:W-:-:S02]  /*7840*/  FSEL R155, R155, -INF , P3 ;  /* 0xff8000009b9b7808 */ /* 0x000fc40001800000 */
[C---:B------:R-:W-:Y:S02]  /*7850*/  ISETP.GT.AND P3, PT, R15.reuse, 0x9, PT ;  /* 0x000000090f00780c */ /* 0x040fe40003f64270 */
[----:B------:R-:W-:Y:S02]  /*7860*/  FSEL R158, R158, -INF , P2 ;  /* 0xff8000009e9e7808 */ /* 0x000fe40001000000 */
[----:B------:R-:W-:Y:S02]  /*7870*/  ISETP.GT.AND P2, PT, R15, 0x10, PT ;  /* 0x000000100f00780c */ /* 0x000fe40003f44270 */
[----:B------:R-:W-:Y:S02]  /*7880*/  FSEL R159, R159, -INF , P3 ;  /* 0xff8000009f9f7808 */ /* 0x000fe40001800000 */
[----:B------:R-:W-:Y:S02]  /*7890*/  ISETP.GT.AND P3, PT, R15, 0x11, PT ;  /* 0x000000110f00780c */ /* 0x000fe40003f64270 */
[----:B------:R-:W-:-:S02]  /*78a0*/  FSEL R162, R162, -INF , P2 ;  /* 0xff800000a2a27808 */ /* 0x000fc40001000000 */
[----:B------:R-:W-:Y:S02]  /*78b0*/  ISETP.GT.AND P2, PT, R15, 0x18, PT ;  /* 0x000000180f00780c */ /* 0x000fe40003f44270 */
        /* <DEDUP_REMOVED lines=19> */
[----:B-1----:R-:W-:Y:S02]  /*79f0*/  FMNMX.FTZ R7, R168, R169, !PT ;  /* 0x000000a9a8077209 */ /* 0x002fe40007810000 */
[----:B------:R-:W-:Y:S02]  /*7a00*/  FMNMX.FTZ R21, R199, R20, !PT ;  /* 0x00000014c7157209 */ /* 0x000fe40007810000 */
[----:B------:R-:W-:Y:S01]  /*7a10*/  ISETP.GT.AND P5, PT, R15, 0x29, PT ;  /* 0x000000290f00780c */ /* 0x000fe20003fa4270 */
[----:B------:R-:W-:Y:S01]  /*7a20*/  FMUL.FTZ R203, R7, UR5 ;  /* 0x0000000507cb7c20 */ /* 0x000fe20008410000 */
[----:B------:R-:W-:Y:S02]  /*7a30*/  FSEL R201, R174, -INF , P4 ;  /* 0xff800000aec97808 */ /* 0x000fe40002000000 */
[----:B------:R-:W-:Y:S02]  /*7a40*/  FMNMX.FTZ R20, R200, R21, !PT ;  /* 0x00000015c8147209 */ /* 0x000fe40007810000 */
[----:B------:R-:W-:-:S02]  /*7a50*/  ISETP.GT.AND P3, PT, R15, 0x30, PT ;  /* 0x000000300f00780c */ /* 0x000fc40003f64270 */
[----:B------:R-:W-:Y:S02]  /*7a60*/  FSEL R202, R175, -INF , P5 ;  /* 0xff800000afca7808 */ /* 0x000fe40002800000 */
[----:B------:R-:W-:Y:S02]  /*7a70*/  FMNMX.FTZ R21, R201, R20, !PT ;  /* 0x00000014c9157209 */ /* 0x000fe40007810000 */
[----:B------:R-:W-:Y:S02]  /*7a80*/  FSETP.NEU.FTZ.AND P2, PT, R7, -INF , PT ;  /* 0xff8000000700780b */ /* 0x000fe40003f5d000 */
[----:B------:R-:W-:Y:S02]  /*7a90*/  ISETP.GT.AND P4, PT, R15, 0x31, PT ;  /* 0x000000310f00780c */ /* 0x000fe40003f84270 */
[----:B------:R-:W-:Y:S02]  /*7aa0*/  FSEL R178, R178, -INF , P3 ;  /* 0xff800000b2b27808 */ /* 0x000fe40001800000 */
[----:B------:R-:W-:-:S02]  /*7ab0*/  FMNMX.FTZ R21, R202, R21, !PT ;  /* 0x00000015ca157209 */ /* 0x000fc40007810000 */
[----:B------:R-:W-:Y:S02]  /*7ac0*/  FSEL R203, R203, RZ, P2 ;  /* 0x000000ffcbcb7208 */ /* 0x000fe40001000000 */
[----:B------:R-:W-:Y:S02]  /*7ad0*/  ISETP.GT.AND P3, PT, R15, 0x38, PT ;  /* 0x000000380f00780c */ /* 0x000fe40003f64270 */
[----:B------:R-:W-:Y:S01]  /*7ae0*/  FSEL R179, R179, -INF , P4 ;  /* 0xff800000b3b37808 */ /* 0x000fe20002000000 */
[--C-:B------:R-:W-:Y:S01]  /*7af0*/  FFMA.FTZ R20, R152, UR5, -R203.reuse ;  /* 0x0000000598147c23 */ /* 0x100fe200080108cb */
[----:B------:R-:W-:Y:S01]  /*7b00*/  FMNMX.FTZ R168, R178, R21, !PT ;  /* 0x00000015b2a87209 */ /* 0x000fe20007810000 */
[--C-:B------:R-:W-:Y:S01]  /*7b10*/  FFMA.FTZ R173, R8, UR5, -R203.reuse ;  /* 0x0000000508ad7c23 */ /* 0x100fe200080108cb */
[----:B------:R-:W-:Y:S01]  /*7b20*/  ISETP.GT.AND P4, PT, R15, 0x39, PT ;  /* 0x000000390f00780c */ /* 0x000fe20003f84270 */
[--C-:B------:R-:W-:Y:S01]  /*7b30*/  FFMA.FTZ R15, R153, UR5, -R203.reuse ;  /* 0x00000005990f7c23 */ /* 0x100fe200080108cb */
        /* <DEDUP_REMOVED lines=18> */
[----:B------:R-:W-:Y:S01]  /*7c60*/  FFMA.FTZ R181, R181, UR5, -R203 ;  /* 0x00000005b5b57c23 */ /* 0x000fe200080108cb */
[----:B------:R-:W-:Y:S08]  /*7c70*/  MUFU.EX2 R20, R20 ;  /* 0x0000001400147308 */ /* 0x000ff00000000800 */
[----:B------:R-:W2:Y:S08]  /*7c80*/  MUFU.EX2 R15, R15 ;  /* 0x0000000f000f7308 */ /* 0x000eb00000000800 */
[----:B------:R-:W-:Y:S01]  /*7c90*/  MUFU.EX2 R21, R21 ;  /* 0x0000001500157308 */ /* 0x000fe20000000800 */
[----:B-1----:R-:W-:-:S07]  /*7ca0*/  FMNMX.FTZ R156, R153, R156, !PT ;  /* 0x0000009c999c7209 */ /* 0x002fce0007810000 */
[----:B------:R-:W-:Y:S01]  /*7cb0*/  MUFU.EX2 R168, R168 ;  /* 0x000000a800a87308 */ /* 0x000fe20000000800 */
[----:B------:R-:W1:Y:S07]  /*7cc0*/  SHFL.BFLY PT, R153, R156, 0x1, 0x1f ;  /* 0x0c201f009c997f89 */ /* 0x000e6e00000e0000 */
[----:B------:R-:W-:Y:S08]  /*7cd0*/  MUFU.EX2 R169, R169 ;  /* 0x000000a900a97308 */ /* 0x000ff00000000800 */
[----:B------:R-:W-:Y:S08]  /*7ce0*/  MUFU.EX2 R170, R170 ;  /* 0x000000aa00aa7308 */ /* 0x000ff00000000800 */
[----:B------:R-:W-:Y:S01]  /*7cf0*/  MUFU.EX2 R171, R171 ;  /* 0x000000ab00ab7308 */ /* 0x000fe20000000800 */
[----:B-1----:R-:W-:-:S04]  /*7d00*/  FMNMX.FTZ R8, R156, R153, !PT ;  /* 0x000000999c087209 */ /* 0x002fc80007810000 */
[C---:B------:R-:W-:Y:S01]  /*7d10*/  FSETP.NEU.FTZ.AND P3, PT, R8.reuse, -INF , PT ;  /* 0xff8000000800780b */ /* 0x040fe20003f7d000 */
[C---:B------:R-:W-:Y:S02]  /*7d20*/  FMUL.FTZ R153, R8.reuse, UR5 ;  /* 0x0000000508997c20 */ /* 0x040fe40008410000 */
[----:B------:R-:W-:Y:S01]  /*7d30*/  MUFU.EX2 R172, R172 ;  /* 0x000000ac00ac7308 */ /* 0x000fe20000000800 */
[----:B------:R-:W-:Y:S02]  /*7d40*/  FSEL R156, R8, RZ, P3 ;  /* 0x000000ff089c7208 */ /* 0x000fe40001800000 */
[----:B------:R-:W-:-:S03]  /*7d50*/  FSEL R153, R153, RZ, P3 ;  /* 0x000000ff99997208 */ /* 0x000fc60001800000 */
[----:B------:R-:W-:Y:S01]  /*7d60*/  FADD.FTZ R156, -R156, R11 ;  /* 0x0000000b9c9c7221 */ /* 0x000fe20000010100 */
[----:B------:R-:W-:Y:S01]  /*7d70*/  @!P1 IADD3 R11, R10, 0x38840, RZ ;  /* 0x000388400a0b9810 */ /* 0x000fe20007ffe0ff */
[--C-:B------:R-:W-:Y:S01]  /*7d80*/  FFMA.FTZ R197, R154, UR5, -R153.reuse ;  /* 0x000000059ac57c23 */ /* 0x100fe20008010899 */
[----:B------:R-:W-:Y:S01]  /*7d90*/  FSEL R154, R7, RZ, P2 ;  /* 0x000000ff079a7208 */ /* 0x000fe20001000000 */
[--C-:B------:R-:W-:Y:S01]  /*7da0*/  FFMA.FTZ R196, R155, UR5, -R153.reuse ;  /* 0x000000059bc47c23 */ /* 0x100fe20008010899 */
[----:B------:R-:W-:Y:S02]  /*7db0*/  IMAD.MOV R155, RZ, RZ, -R22 ;  /* 0x000000ffff9b7224 */ /* 0x000fe400078e0a16 */
[----:B------:R-:W-:Y:S01]  /*7dc0*/  FMUL.FTZ R156, R156, UR5 ;  /* 0x000000059c9c7c20 */ /* 0x000fe20008410000 */
[----:B------:R-:W-:Y:S01]  /*7dd0*/  FFMA.FTZ R198, R158, UR5, -R153 ;  /* 0x000000059ec67c23 */ /* 0x000fe20008010899 */
[----:B------:R-:W-:Y:S01]  /*7de0*/  FADD.FTZ R154, -R154, R13 ;  /* 0x0000000d9a9a7221 */ /* 0x000fe20000010100 */
[--C-:B------:R-:W-:Y:S01]  /*7df0*/  FFMA.FTZ R203, R159, UR5, -R153.reuse ;  /* 0x000000059fcb7c23 */ /* 0x100fe20008010899 */
[----:B------:R-:W-:Y:S01]  /*7e00*/  ISETP.NE.AND P2, PT, R18, R155, PT ;  /* 0x0000009b1200720c */ /* 0x000fe20003f45270 */
[----:B------:R-:W1:Y:S01]  /*7e10*/  MUFU.EX2 R210, R156 ;  /* 0x0000009c00d27308 */ /* 0x000e620000000800 */
[----:B------:R-:W-:Y:S01]  /*7e20*/  FMUL.FTZ R154, R154, UR5 ;  /* 0x000000059a9a7c20 */ /* 0x000fe20008410000 */
[--C-:B------:R-:W-:Y:S01]  /*7e30*/  FFMA.FTZ R155, R152, UR5, -R153.reuse ;  /* 0x00000005989b7c23 */ /* 0x100fe20008010899 */
[--C-:B------:R-:W-:Y:S01]  /*7e40*/  FFMA.FTZ R204, R162, UR5, -R153.reuse ;  /* 0x00000005a2cc7c23 */ /* 0x100fe20008010899 */
[--C-:B------:R-:W-:Y:S01]  /*7e50*/  FFMA.FTZ R205, R163, UR5, -R153.reuse ;  /* 0x00000005a3cd7c23 */ /* 0x100fe20008010899 */
[--C-:B------:R-:W-:Y:S01]  /*7e60*/  FFMA.FTZ R206, R166, UR5, -R153.reuse ;  /* 0x00000005a6ce7c23 */ /* 0x100fe20008010899 */
[--C-:B------:R-:W-:Y:S01]  /*7e70*/  FFMA.FTZ R207, R167, UR5, -R153.reuse ;  /* 0x00000005a7cf7c23 */ /* 0x100fe20008010899 */
[--C-:B------:R-:W-:Y:S01]  /*7e80*/  FFMA.FTZ R199, R199, UR5, -R153.reuse ;  /* 0x00000005c7c77c23 */ /* 0x100fe20008010899 */
[----:B------:R3:W4:Y:S01]  /*7e90*/  MUFU.EX2 R209, R154 ;  /* 0x0000009a00d17308 */ /* 0x0007220000000800 */
[--C-:B------:R-:W-:Y:S01]  /*7ea0*/  FFMA.FTZ R200, R200, UR5, -R153.reuse ;  /* 0x00000005c8c87c23 */ /* 0x100fe20008010899 */
[--C-:B------:R-:W-:Y:S01]  /*7eb0*/  FFMA.FTZ R201, R201, UR5, -R153.reuse ;  /* 0x00000005c9c97c23 */ /* 0x100fe20008010899 */
[----:B------:R-:W-:Y:S01]  /*7ec0*/  FFMA.FTZ R202, R202, UR5, -R153 ;  /* 0x00000005caca7c23 */ /* 0x000fe20008010899 */
[----:B------:R-:W-:Y:S01]  /*7ed0*/  @!P2 IMAD R152, R14, 0x40, R17 ;  /* 0x000000400e98a824 */ /* 0x000fe200078e0211 */
[----:B------:R-:W-:Y:S01]  /*7ee0*/  @!P1 PRMT R14, RZ, 0x654, R11 ;  /* 0x00000654ff0e9816 */ /* 0x000fe2000000000b */
[--C-:B------:R-:W-:Y:S01]  /*7ef0*/  FFMA.FTZ R178, R178, UR5, -R153.reuse ;  /* 0x00000005b2b27c23 */ /* 0x100fe20008010899 */
[--C-:B------:R-:W-:Y:S01]  /*7f00*/  FFMA.FTZ R179, R179, UR5, -R153.reuse ;  /* 0x00000005b3b37c23 */ /* 0x100fe20008010899 */
[----:B------:R-:W-:Y:S01]  /*7f10*/  FFMA.FTZ R183, R183, UR5, -R153 ;  /* 0x00000005b7b77c23 */ /* 0x000fe20008010899 */
[----:B------:R-:W-:Y:S01]  /*7f20*/  @!P2 LEA R160, R152, UR37, 0x2 ;  /* 0x0000002598a0ac11 */ /* 0x000fe2000f8e10ff */
[----:B------:R5:W-:Y:S01]  /*7f30*/  @!P1 SYNCS.ARRIVE.TRANS64.RED.A1T0 RZ, [R14+URZ], RZ ;  /* 0x000000ff0eff99a7 */ /* 0x000be2000810043f */
[----:B------:R-:W-:Y:S01]  /*7f40*/  MUFU.EX2 R197, R197 ;  /* 0x000000c500c57308 */ /* 0x000fe20000000800 */
[----:B--2---:R-:W-:Y:S01]  /*7f50*/  F2FP.F16.F32.PACK_AB R152, R15, R20 ;  /* 0x000000140f98723e */ /* 0x004fe200000000ff */
[-C--:B-1----:R-:W-:Y:S01]  /*7f60*/  FMUL.FTZ R26, R26, R210.reuse ;  /* 0x000000d21a1a7220 */ /* 0x082fe20000410000 */
[----:B------:R-:W-:Y:S01]  /*7f70*/  @!P2 STS [R160+0x38420], R210 ;  /* 0x038420d2a000a388 */ /* 0x000fe20000000800 */
[----:B---3--:R-:W-:Y:S01]  /*7f80*/  F2FP.F16.F32.PACK_AB R154, R168, R21 ;  /* 0x00000015a89a723e */ /* 0x008fe200000000ff */
[-C--:B------:R-:W-:Y:S01]  /*7f90*/  FMUL.FTZ R27, R27, R210.reuse ;  /* 0x000000d21b1b7220 */ /* 0x080fe20000410000 */
[----:B------:R-:W-:Y:S01]  /*7fa0*/  F2FP.F16.F32.PACK_AB R156, R170, R169 ;  /* 0x000000a9aa9c723e */ /* 0x000fe200000000ff */
[----:B----4-:R1:W-:Y:S01]  /*7fb0*/  @!P2 STS [R160+0x38400], R209 ;  /* 0x038400d1a000a388 */ /* 0x0103e20000000800 */
[----:B------:R-:W2:Y:S01]  /*7fc0*/  MUFU.EX2 R196, R196 ;  /* 0x000000c400c47308 */ /* 0x000ea20000000800 */
[----:B------:R-:W-:Y:S01]  /*7fd0*/  F2FP.F16.F32.PACK_AB R158, R172, R171 ;  /* 0x000000abac9e723e */ /* 0x000fe200000000ff */
        /* <DEDUP_REMOVED lines=151> */
[----:B-1----:R-:W-:Y:S01]  /*8950*/  F2FP.F16.F32.PACK_AB R164, R177, R176 ;  /* 0x000000b0b1a4723e */ /* 0x002fe200000000ff */
[----:B------:R-:W-:Y:S01]  /*8960*/  FMUL.FTZ R151, R151, R210 ;  /* 0x000000d297977220 */ /* 0x000fe20000410000 */
[----:B------:R-:W-:Y:S01]  /*8970*/  FFMA.FTZ R197, R210, R6, R197 ;  /* 0x00000006d2c57223 */ /* 0x000fe200000100c5 */
[----:B------:R-:W-:Y:S01]  /*8980*/  FFMA.FTZ R20, R209, R5, R20 ;  /* 0x00000005d1147223 */ /* 0x000fe20000010014 */
[----:B------:R-:W-:-:S02]  /*8990*/  ISETP.GT.AND P2, PT, R12, R9, PT ;  /* 0x000000090c00720c */ /* 0x000fc40003f44270 */
[----:B------:R-:W-:Y:S01]  /*89a0*/  FADD.FTZ R197, R196, R197 ;  /* 0x000000c5c4c57221 */ /* 0x000fe20000010000 */
[----:B------:R1:W3:Y:S01]  /*89b0*/  MUFU.EX2 R178, R179 ;  /* 0x000000b300b27308 */ /* 0x0002e20000000800 */
[----:B------:R-:W-:Y:S01]  /*89c0*/  FADD.FTZ R20, R15, R20 ;  /* 0x000000140f147221 */ /* 0x000fe20000010000 */
[----:B------:R-:W-:-:S03]  /*89d0*/  @!P1 IADD3 R10, R10, 0x38860, RZ ;  /* 0x000388600a0a9810 */ /* 0x000fc60007ffe0ff */
[----:B------:R-:W-:Y:S01]  /*89e0*/  FADD.FTZ R21, R21, R20 ;  /* 0x0000001415157221 */ /* 0x000fe20000010000 */
[----:B------:R-:W-:Y:S02]  /*89f0*/  @!P1 PRMT R10, RZ, 0x654, R10 ;  /* 0x00000654ff0a9816 */ /* 0x000fe4000000000a */
[----:B------:R4:W-:Y:S01]  /*8a00*/  MUFU.EX2 R11, R155 ;  /* 0x0000009b000b7308 */ /* 0x0009e20000000800 */
[----:B--2---:R-:W-:Y:S01]  /*8a10*/  F2FP.F16.F32.PACK_AB R166, R181, R180 ;  /* 0x000000b4b5a6723e */ /* 0x004fe200000000ff */
[----:B-1----:R-:W-:Y:S02]  /*8a20*/  VIADD R179, R208, 0x80 ;  /* 0x00000080d0b37836 */ /* 0x002fe40000000000 */
[----:B------:R-:W-:-:S04]  /*8a30*/  FADD.FTZ R168, R168, R21 ;  /* 0x00000015a8a87221 */ /* 0x000fc80000010000 */
[----:B------:R-:W-:Y:S01]  /*8a40*/  FADD.FTZ R169, R169, R168 ;  /* 0x000000a8a9a97221 */ /* 0x000fe20000010000 */
[----:B-----5:R-:W1:Y:S01]  /*8a50*/  MUFU.EX2 R14, R183 ;  /* 0x000000b7000e7308 */ /* 0x020e620000000800 */
[----:B----4-:R-:W-:Y:S01]  /*8a60*/  F2FP.F16.F32.PACK_AB R155, R203, R198 ;  /* 0x000000c6cb9b723e */ /* 0x010fe200000000ff */
[----:B------:R-:W-:Y:S01]  /*8a70*/  BAR.SYNC.DEFER_BLOCKING 0xf, 0x100 ;  /* 0x03c4000000007b1d */ /* 0x000fe20000010000 */
[----:B---3--:R-:W-:Y:S01]  /*8a80*/  F2FP.F16.F32.PACK_AB R165, R178, R13 ;  /* 0x0000000db2a5723e */ /* 0x008fe200000000ff */
[----:B------:R-:W-:Y:S01]  /*8a90*/  FADD.FTZ R198, R198, R197 ;  /* 0x000000c5c6c67221 */ /* 0x000fe20000010000 */
[----:B------:R-:W-:-:S03]  /*8aa0*/  FADD.FTZ R170, R170, R169 ;  /* 0x000000a9aaaa7221 */ /* 0x000fc60000010000 */
[----:B------:R-:W-:Y:S01]  /*8ab0*/  FADD.FTZ R203, R203, R198 ;  /* 0x000000c6cbcb7221 */ /* 0x000fe20000010000 */
[----:B------:R-:W-:-:S03]  /*8ac0*/  FADD.FTZ R171, R171, R170 ;  /* 0x000000aaabab7221 */ /* 0x000fc60000010000 */
[----:B------:R-:W-:Y:S01]  /*8ad0*/  FADD.FTZ R204, R204, R203 ;  /* 0x000000cbcccc7221 */ /* 0x000fe20000010000 */
[----:B------:R-:W-:-:S03]  /*8ae0*/  FADD.FTZ R172, R172, R171 ;  /* 0x000000abacac7221 */ /* 0x000fc60000010000 */
[----:B------:R-:W-:Y:S01]  /*8af0*/  FADD.FTZ R205, R205, R204 ;  /* 0x000000cccdcd7221 */ /* 0x000fe20000010000 */
[----:B-1----:R-:W-:Y:S01]  /*8b00*/  F2FP.F16.F32.PACK_AB R167, R14, R11 ;  /* 0x0000000b0ea7723e */ /* 0x002fe200000000ff */
[----:B------:R-:W-:Y:S02]  /*8b10*/  FADD.FTZ R173, R173, R172 ;  /* 0x000000acadad7221 */ /* 0x000fe40000010000 */
[----:B------:R-:W-:Y:S02]  /*8b20*/  FADD.FTZ R206, R206, R205 ;  /* 0x000000cdcece7221 */ /* 0x000fe40000010000 */
[----:B------:R-:W-:Y:S02]  /*8b30*/  FADD.FTZ R174, R174, R173 ;  /* 0x000000adaeae7221 */ /* 0x000fe40000010000 */
[----:B------:R-:W-:Y:S01]  /*8b40*/  FADD.FTZ R206, R207, R206 ;  /* 0x000000cecfce7221 */ /* 0x000fe20000010000 */
[----:B------:R1:W-:Y:S01]  /*8b50*/  STSM.16.M88.4 [R23+0x36400], R152 ;  /* 0x0364009817007844 */ /* 0x0003e20000000200 */
[----:B------:R-:W-:-:S02]  /*8b60*/  FADD.FTZ R175, R175, R174 ;  /* 0x000000aeafaf7221 */ /* 0x000fc40000010000 */
[----:B------:R-:W-:Y:S01]  /*8b70*/  FADD.FTZ R199, R199, R206 ;  /* 0x000000cec7c77221 */ /* 0x000fe20000010000 */
[----:B------:R1:W-:Y:S01]  /*8b80*/  STSM.16.M88.4 [R186], R156 ;  /* 0x0000009cba007844 */ /* 0x0003e20000000200 */
[----:B------:R-:W-:Y:S02]  /*8b90*/  FADD.FTZ R175, R182, R175 ;  /* 0x000000afb6af7221 */ /* 0x000fe40000010000 */
[----:B------:R-:W-:Y:S01]  /*8ba0*/  FADD.FTZ R200, R200, R199 ;  /* 0x000000c7c8c87221 */ /* 0x000fe20000010000 */
[----:B------:R1:W-:Y:S01]  /*8bb0*/  STSM.16.M88.4 [R184], R160 ;  /* 0x000000a0b8007844 */ /* 0x0003e20000000200 */
[----:B------:R-:W-:Y:S02]  /*8bc0*/  FADD.FTZ R176, R176, R175 ;  /* 0x000000afb0b07221 */ /* 0x000fe40000010000 */
[----:B------:R-:W-:Y:S01]  /*8bd0*/  FADD.FTZ R201, R201, R200 ;  /* 0x000000c8c9c97221 */ /* 0x000fe20000010000 */
[----:B------:R1:W-:Y:S01]  /*8be0*/  STSM.16.M88.4 [R185], R164 ;  /* 0x000000a4b9007844 */ /* 0x0003e20000000200 */
[----:B------:R-:W-:-:S02]  /*8bf0*/  WARPGROUP.ARRIVE ;  /* 0x00000000000079c5 */ /* 0x000fc40000000000 */
        /* <DEDUP_REMOVED lines=8> */
[----:B------:R-:W-:Y:S02]  /*8c80*/  VIADD R208, R208, 0x180 ;  /* 0x00000180d0d07836 */ /* 0x000fe40000000000 */
[----:B------:R-:W-:Y:S01]  /*8c90*/  FADD.FTZ R180, R180, R177 ;  /* 0x000000b1b4b47221 */ /* 0x000fe20000010000 */
[----:B------:R-:W-:Y:S01]  /*8ca0*/  MOV R13, R7 ;  /* 0x00000007000d7202 */ /* 0x000fe20000000f00 */
[----:B------:R-:W-:-:S02]  /*8cb0*/  FADD.FTZ R11, R11, R178 ;  /* 0x000000b20b0b7221 */ /* 0x000fc40000010000 */
[----:B------:R-:W-:Y:S02]  /*8cc0*/  FADD.FTZ R5, R181, R180 ;  /* 0x000000b4b5057221 */ /* 0x000fe40000010000 */
[----:B------:R-:W-:Y:S01]  /*8cd0*/  FADD.FTZ R6, R14, R11 ;  /* 0x0000000b0e067221 */ /* 0x000fe20000010000 */
[----:B------:R-:W-:Y:S02]  /*8ce0*/  IMAD.MOV.U32 R14, RZ, RZ, R2 ;  /* 0x000000ffff0e7224 */ /* 0x000fe400078e0002 */
[----:B------:R-:W-:Y:S01]  /*8cf0*/  IMAD.MOV.U32 R11, RZ, RZ, R8 ;  /* 0x000000ffff0b7224 */ /* 0x000fe200078e0008 */
[----:B------:R-:W-:Y:S02]  /*8d00*/  WARPGROUP.DEPBAR.LE gsb0, 0x0 ;  /* 0x00008000000079c5 */ /* 0x000fe40000010000 */
[----:B------:R-:W-:-:S08]  /*8d10*/  WARPGROUP.ARRIVE ;  /* 0x00000000000079c5 */ /* 0x000fd00000000000 */
        /* <DEDUP_REMOVED lines=26> */
[----:B------:R-:W-:-:S07]  /*8ec0*/  IMAD.MOV.U32 R12, RZ, RZ, R10 ;  /* 0x000000ffff0c7224 */ /* 0x000fce00078e000a */
.L_x_5950:
[----:B------:R-:W-:-:S13]  /*8ed0*/  ISETP.GE.AND P2, PT, R12, RZ, PT ;  /* 0x000000ff0c00720c */ /* 0x000fda0003f46270 */
[----:B------:R-:W-:Y:S05]  /*8ee0*/  @!P2 BRA `(.L_x_5960) ;  /* 0x0000002c0044a947 */ /* 0x000fea0003800000 */
[----:B------:R-:W-:Y:S01]  /*8ef0*/  IMAD.MOV.U32 R197, RZ, RZ, R8 ;  /* 0x000000ffffc57224 */ /* 0x000fe200078e0008 */
[----:B------:R-:W-:Y:S01]  /*8f00*/  ULDC UR4, c[0x0][0xa80] ;  /* 0x0002a00000047ab9 */ /* 0x000fe20000000800 */
[----:B------:R-:W-:Y:S02]  /*8f10*/  IMAD.MOV.U32 R10, RZ, RZ, R7 ;  /* 0x000000ffff0a7224 */ /* 0x000fe400078e0007 */
[----:B------:R-:W-:-:S07]  /*8f20*/  IMAD.MOV.U32 R200, RZ, RZ, R2 ;  /* 0x000000ffffc87224 */ /* 0x000fce00078e0002 */
.L_x_5969:
[----:B------:R-:W-:-:S04]  /*8f30*/  IADD3 R2, R200, 0x1, RZ ;  /* 0x00000001c8027810 */ /* 0x000fc80007ffe0ff */
[----:B------:R-:W-:-:S04]  /*8f40*/  ISETP.NE.AND P2, PT, R2, 0x2, PT ;  /* 0x000000020200780c */ /* 0x000fc80003f45270 */
[----:B------:R-:W-:Y:S02]  /*8f50*/  SEL R7, RZ, 0x1, P2 ;  /* 0x00000001ff077807 */ /* 0x000fe40001000000 */
[----:B------:R-:W-:Y:S02]  /*8f60*/  SEL R2, R2, RZ, P2 ;  /* 0x000000ff02027207 */ /* 0x000fe40001000000 */
[----:B------:R-:W-:Y:S01]  /*8f70*/  LOP3.LUT R16, R16, R7, RZ, 0x3c, !PT ;  /* 0x0000000710107212 */ /* 0x000fe200078e3cff */
[----:B------:R-:W-:Y:S06]  /*8f80*/  @!P0 BRA `(.L_x_5961) ;  /* 0x0000000000048947 */ /* 0x000fec0003800000 */
[----:B------:R-:W-:Y:S01]  /*8f90*/  BPT.TRAP 0x1 ;  /* 0x000000040000795c */ /* 0x000fe20000300000 */
.L_x_5961:
[----:B------:R-:W-:Y:S02]  /*8fa0*/  LEA R9, R2, UR37, 0x3 ;  /* 0x0000002502097c11 */ /* 0x000fe4000f8e18ff */
[----:B------:R-:W-:-:S04]  /*8fb0*/  SHF.L.U32 R8, R16, 0x1f, RZ ;  /* 0x0000001f10087819 */ /* 0x000fc800000006ff */
[----:B------:R1:W2:Y:S01]  /*8fc0*/  SYNCS.PHASECHK.TRANS64.TRYWAIT P2, [R9+URZ+0x38830], R8 ;  /* 0x03883008090075a7 */ /* 0x0002a2000804017f */
[----:B------:R-:W-:Y:S05]  /*8fd0*/  @!P0 BRA `(.L_x_5962) ;  /* 0x0000000000048947 */ /* 0x000fea0003800000 */
[----:B------:R-:W-:Y:S01]  /*8fe0*/  BPT.TRAP 0x1 ;  /* 0x000000040000795c */ /* 0x000fe20000300000 */
.L_x_5962:
[----:B------:R-:W-:Y:S01]  /*8ff0*/  IMAD R7, R2, 0x200, R0 ;  /* 0x0000020002077824 */ /* 0x000fe200078e0200 */
[----:B--2---:R-:W-:Y:S06]  /*9000*/  @P2 BRA `(.L_x_5963) ;  /* 0x0000000000082947 */ /* 0x004fec0003800000 */
[----:B------:R-:W2:Y:S02]  /*9010*/  SYNCS.PHASECHK.TRANS64.TRYWAIT P2, [R9+URZ+0x38830], R8 ;  /* 0x03883008090075a7 */ /* 0x000ea4000804017f */
[----:B--2---:R-:W-:Y:S05]  /*9020*/  @!P2 BRA `(.L_x_5964) ;  /* 0x0000008400e4a947 */ /* 0x004fea0003800000 */
.L_x_5963:
        /* <DEDUP_REMOVED lines=22> */
.L_x_5965:
[----:B------:R3:W4:Y:S01]  /*9190*/  SYNCS.PHASECHK.TRANS64.TRYWAIT P2, [R9+URZ+0x38850], R8 ;  /* 0x03885008090075a7 */ /* 0x000722000804017f */
[----:B------:R-:W-:Y:S05]  /*91a0*/  @!P0 BRA `(.L_x_5966) ;  /* 0x0000000000048947 */ /* 0x000fea0003800000 */
[----:B------:R-:W-:Y:S01]  /*91b0*/  BPT.TRAP 0x1 ;  /* 0x000000040000795c */ /* 0x000fe20000300000 */
.L_x_5966:
[----:B----4-:R-:W-:Y:S05]  /*91c0*/  @P2 BRA `(.L_x_5967) ;  /* 0x0000000000082947 */ /* 0x010fea0003800000 */
[----:B------:R-:W4:Y:S02]  /*91d0*/  SYNCS.PHASECHK.TRANS64.TRYWAIT P2, [R9+URZ+0x38850], R8 ;  /* 0x03885008090075a7 */ /* 0x000f24000804017f */
[----:B----4-:R-:W-:Y:S05]  /*91e0*/  @!P2 BRA `(.L_x_5968) ;  /* 0x000000840088a947 */ /* 0x010fea0003800000 */
.L_x_5967:
        /* <DEDUP_REMOVED lines=9> */
[----:B------:R-:W1:Y:S01]  /*9280*/  S2R R13, SR_TID.X ;  /* 0x00000000000d7919 */ /* 0x000e620000002100 */
[C---:B------:R-:W-:Y:S01]  /*9290*/  IADD3 R11, R4.reuse, 0x4, RZ ;  /* 0x00000004040b7810 */ /* 0x040fe20007ffe0ff */
[----:B------:R-:W-:Y:S01]  /*92a0*/  VIADD R20, R4, 0x800 ;  /* 0x0000080004147836 */ /* 0x000fe20000000000 */
[----:B------:R-:W-:Y:S01]  /*92b0*/  R2UR UR30, R8 ;  /* 0x00000000081e72ca */ /* 0x000fe200000e0000 */
[C---:B------:R-:W-:Y:S01]  /*92c0*/  VIADD R8, R7.reuse, 0x4 ;  /* 0x0000000407087836 */ /* 0x040fe20000000000 */
[----:B------:R-:W-:Y:S01]  /*92d0*/  UMOV UR5, UR4 ;  /* 0x0000000400057c82 */ /* 0x000fe20008000000 */
[----:B------:R-:W-:Y:S01]  /*92e0*/  VIADD R14, R7, 0x800 ;  /* 0x00000800070e7836 */ /* 0x000fe20000000000 */
[----:B------:R-:W-:Y:S01]  /*92f0*/  LEA R207, R2, R19, 0xc ;  /* 0x0000001302cf7211 */ /* 0x000fe200078e60ff */
[----:B------:R-:W-:Y:S01]  /*9300*/  UMOV UR7, 0x40000040 ;  /* 0x4000004000077882 */ /* 0x000fe20000000000 */
[----:B------:R-:W-:Y:S02]  /*9310*/  HGMMA.64x64x16.F32 R152, gdesc[UR24], R152, gsb0 ;  /* 0x00e00000189879f0 */ /* 0x000fe40008000898 */
[----:B------:R-:W-:-:S02]  /*9320*/  R2UR UR6, R207 ;  /* 0x00000000cf0672ca */ /* 0x000fc400000e0000 */
        /* <DEDUP_REMOVED lines=361> */
[----:B------:R-:W-:Y:S02]  /*a9c0*/  MUFU.EX2 R11, R11 ;  /* 0x0000000b000b7308 */ /* 0x000fe40000000800 */
[----:B------:R-:W-:Y:S01]  /*a9d0*/  FMNMX.FTZ R15, R179, R8, !PT ;  /* 0x00000008b30f7209 */ /* 0x000fe20007810000 */
[-C--:B-1----:R-:W-:Y:S01]  /*a9e0*/  FMUL.FTZ R24, R24, R10.reuse ;  /* 0x0000000a18187220 */ /* 0x082fe20000410000 */
[-C--:B------:R-:W-:Y:S01]  /*a9f0*/  FMUL.FTZ R25, R25, R10.reuse ;  /* 0x0000000a19197220 */ /* 0x080fe20000410000 */
[-C--:B------:R-:W-:Y:S01]  /*aa00*/  FMUL.FTZ R28, R28, R10.reuse ;  /* 0x0000000a1c1c7220 */ /* 0x080fe20000410000 */
[----:B------:R-:W-:Y:S01]  /*aa10*/  FMNMX.FTZ R8, R182, R15, !PT ;  /* 0x0000000fb6087209 */ /* 0x000fe20007810000 */
[----:B------:R-:W-:Y:S01]  /*aa20*/  FFMA.FTZ R15, R160, UR5, -R199 ;  /* 0x00000005a00f7c23 */ /* 0x000fe200080108c7 */
[----:B------:R-:W-:Y:S01]  /*aa30*/  MUFU.EX2 R14, R14 ;  /* 0x0000000e000e7308 */ /* 0x000fe20000000800 */
[----:B------:R-:W-:Y:S01]  /*aa40*/  FMUL.FTZ R29, R29, R10 ;  /* 0x0000000a1d1d7220 */ /* 0x000fe20000410000 */
[----:B------:R-:W-:Y:S01]  /*aa50*/  FMNMX.FTZ R8, R183, R8, !PT ;  /* 0x00000008b7087209 */ /* 0x000fe20007810000 */
[-C--:B------:R-:W-:Y:S01]  /*aa60*/  FMUL.FTZ R32, R32, R10.reuse ;  /* 0x0000000a20207220 */ /* 0x080fe20000410000 */
[-C--:B------:R-:W-:Y:S01]  /*aa70*/  FMUL.FTZ R33, R33, R10.reuse ;  /* 0x0000000a21217220 */ /* 0x080fe20000410000 */
[-C--:B------:R-:W-:Y:S01]  /*aa80*/  FMUL.FTZ R36, R36, R10.reuse ;  /* 0x0000000a24247220 */ /* 0x080fe20000410000 */
[-C--:B------:R-:W-:Y:S01]  /*aa90*/  FMUL.FTZ R37, R37, R10.reuse ;  /* 0x0000000a25257220 */ /* 0x080fe20000410000 */
[----:B------:R-:W1:Y:S01]  /*aaa0*/  SHFL.BFLY PT, R153, R8, 0x2, 0x1f ;  /* 0x0c401f0008997f89 */ /* 0x000e6200000e0000 */
        /* <DEDUP_REMOVED lines=23> */
[----:B-1----:R-:W-:Y:S01]  /*ac20*/  FMNMX.FTZ R153, R8, R153, !PT ;  /* 0x0000009908997209 */ /* 0x002fe20007810000 */
        /* <DEDUP_REMOVED lines=28> */
[----:B-1----:R-:W-:Y:S01]  /*adf0*/  FMNMX.FTZ R8, R153, R8, !PT ;  /* 0x0000000899087209 */ /* 0x002fe20007810000 */
[----:B------:R-:W-:-:S02]  /*ae00*/  IMAD.MOV R153, RZ, RZ, -R22 ;  /* 0x000000ffff997224 */ /* 0x000fc400078e0a16 */
[-C--:B------:R-:W-:Y:S01]  /*ae10*/  FMUL.FTZ R125, R125, R10.reuse ;  /* 0x0000000a7d7d7220 */ /* 0x080fe20000410000 */
[-C--:B------:R-:W-:Y:S01]  /*ae20*/  FMUL.FTZ R128, R128, R10.reuse ;  /* 0x0000000a80807220 */ /* 0x080fe20000410000 */
        /* <DEDUP_REMOVED lines=8> */
[--C-:B------:R-:W-:Y:S01]  /*aeb0*/  FFMA.FTZ R199, R155, UR5, -R156.reuse ;  /* 0x000000059bc77c23 */ /* 0x100fe2000801089c */
[----:B------:R1:W3:Y:S01]  /*aec0*/  MUFU.EX2 R197, R152 ;  /* 0x0000009800c57308 */ /* 0x0002e20000000800 */
[--C-:B------:R-:W-:Y:S01]  /*aed0*/  FFMA.FTZ R201, R158, UR5, -R156.reuse ;  /* 0x000000059ec97c23 */ /* 0x100fe2000801089c */
[--C-:B------:R-:W-:Y:S01]  /*aee0*/  FFMA.FTZ R204, R159, UR5, -R156.reuse ;  /* 0x000000059fcc7c23 */ /* 0x100fe2000801089c */
[--C-:B------:R-:W-:Y:S01]  /*aef0*/  FFMA.FTZ R203, R162, UR5, -R156.reuse ;  /* 0x00000005a2cb7c23 */ /* 0x100fe2000801089c */
[--C-:B------:R-:W-:Y:S01]  /*af00*/  FFMA.FTZ R206, R163, UR5, -R156.reuse ;  /* 0x00000005a3ce7c23 */ /* 0x100fe2000801089c */
[----:B------:R-:W-:Y:S01]  /*af10*/  FFMA.FTZ R205, R166, UR5, -R156 ;  /* 0x00000005a6cd7c23 */ /* 0x000fe2000801089c */
[----:B------:R-:W-:-:S02]  /*af20*/  @!P2 IMAD R153, R200, 0x40, R17 ;  /* 0x00000040c899a824 */ /* 0x000fc400078e0211 */
[--C-:B------:R-:W-:Y:S01]  /*af30*/  FFMA.FTZ R208, R167, UR5, -R156.reuse ;  /* 0x00000005a7d07c23 */ /* 0x100fe2000801089c */
[--C-:B------:R-:W-:Y:S01]  /*af40*/  FFMA.FTZ R170, R170, UR5, -R156.reuse ;  /* 0x00000005aaaa7c23 */ /* 0x100fe2000801089c */
[----:B-1----:R-:W-:Y:S02]  /*af50*/  @!P1 VIADD R152, R9, 0x38840 ;  /* 0x0003884009989836 */ /* 0x002fe40000000000 */
[--C-:B------:R-:W-:Y:S01]  /*af60*/  FFMA.FTZ R171, R171, UR5, -R156.reuse ;  /* 0x00000005abab7c23 */ /* 0x100fe2000801089c */
[----:B------:R-:W-:Y:S01]  /*af70*/  @!P2 LEA R153, R153, UR37, 0x2 ;  /* 0x000000259999ac11 */ /* 0x000fe2000f8e10ff */
[--C-:B------:R-:W-:Y:S01]  /*af80*/  FFMA.FTZ R174, R174, UR5, -R156.reuse ;  /* 0x00000005aeae7c23 */ /* 0x100fe2000801089c */
[----:B------:R-:W-:Y:S01]  /*af90*/  FFMA.FTZ R175, R175, UR5, -R156 ;  /* 0x00000005afaf7c23 */ /* 0x000fe2000801089c */
[----:B------:R-:W-:Y:S01]  /*afa0*/  @!P1 PRMT R152, RZ, 0x654, R152 ;  /* 0x00000654ff989816 */ /* 0x000fe20000000098 */
[--C-:B------:R-:W-:Y:S01]  /*afb0*/  FFMA.FTZ R178, R178, UR5, -R156.reuse ;  /* 0x00000005b2b27c23 */ /* 0x100fe2000801089c */
[--C-:B------:R-:W-:Y:S01]  /*afc0*/  FFMA.FTZ R179, R179, UR5, -R156.reuse ;  /* 0x00000005b3b37c23 */ /* 0x100fe2000801089c */
[--C-:B------:R-:W-:Y:S01]  /*afd0*/  FFMA.FTZ R182, R182, UR5, -R156.reuse ;  /* 0x00000005b6b67c23 */ /* 0x100fe2000801089c */
[----:B------:R1:W-:Y:S01]  /*afe0*/  @!P1 SYNCS.ARRIVE.TRANS64.RED.A1T0 RZ, [R152+URZ], RZ ;  /* 0x000000ff98ff99a7 */ /* 0x0003e2000810043f */
[----:B------:R-:W-:Y:S01]  /*aff0*/  FFMA.FTZ R183, R183, UR5, -R156 ;  /* 0x00000005b7b77c23 */ /* 0x000fe2000801089c */
[----:B------:R-:W-:Y:S01]  /*b000*/  @!P2 STS [R153+0x38400], R10 ;  /* 0x0384000a9900a388 */ /* 0x000fe20000000800 */
[----:B------:R-:W-:Y:S01]  /*b010*/  MUFU.EX2 R202, R202 ;  /* 0x000000ca00ca7308 */ /* 0x000fe20000000800 */
[----:B--2---:R-:W-:Y:S01]  /*b020*/  F2FP.F16.F32.PACK_AB R154, R20, R13 ;  /* 0x0000000d149a723e */ /* 0x004fe200000000ff */
[----:B---3--:R-:W-:Y:S01]  /*b030*/  FMUL.FTZ R26, R26, R197 ;  /* 0x000000c51a1a7220 */ /* 0x008fe20000410000 */
[----:B------:R2:W-:Y:S01]  /*b040*/  @!P2 STS [R153+0x38420], R197 ;  /* 0x038420c59900a388 */ /* 0x0005e20000000800 */
[----:B------:R-:W-:Y:S01]  /*b050*/  F2FP.F16.F32.PACK_AB R156, R196, R15 ;  /* 0x0000000fc49c723e */ /* 0x000fe200000000ff */
[----:B------:R-:W-:Y:S01]  /*b060*/  FMUL.FTZ R27, R27, R197 ;  /* 0x000000c51b1b7220 */ /* 0x000fe20000410000 */
[----:B-1----:R-:W-:Y:S01]  /*b070*/  F2FP.F16.F32.PACK_AB R152, R14, R11 ;  /* 0x0000000b0e98723e */ /* 0x002fe200000000ff */
[----:B------:R-:W-:Y:S01]  /*b080*/  FMUL.FTZ R30, R30, R197 ;  /* 0x000000c51e1e7220 */ /* 0x000fe20000410000 */
[----:B------:R-:W2:Y:S01]  /*b090*/  MUFU.EX2 R199, R199 ;  /* 0x000000c700c77308 */ /* 0x000ea20000000800 */
[----:B------:R-:W-:Y:S01]  /*b0a0*/  F2FP.F16.F32.PACK_AB R158, R198, R21 ;  /* 0x00000015c69e723e */ /* 0x000fe200000000ff */
[-C--:B------:R-:W-:Y:S01]  /*b0b0*/  FMUL.FTZ R31, R31, R197.reuse ;  /* 0x000000c51f1f7220 */ /* 0x080fe20000410000 */
        /* <DEDUP_REMOVED lines=83> */
[----:B------:R-:W-:Y:S01]  /*b5f0*/  FMUL.FTZ R149, R149, R10 ;  /* 0x0000000a95957220 */ /* 0x000fe20000410000 */
[-C--:B------:R-:W-:Y:S01]  /*b600*/  FMUL.FTZ R150, R150, R197.reuse ;  /* 0x000000c596967220 */ /* 0x080fe20000410000 */
[----:B------:R-:W-:Y:S01]  /*b610*/  MUFU.EX2 R174, R174 ;  /* 0x000000ae00ae7308 */ /* 0x000fe20000000800 */
[----:B------:R-:W-:Y:S01]  /*b620*/  FMUL.FTZ R151, R151, R197 ;  /* 0x000000c597977220 */ /* 0x000fe20000410000 */
[----:B------:R2:W-:Y:S01]  /*b630*/  STSM.16.M88.4 [R23+0x36400], R152 ;  /* 0x0364009817007844 */ /* 0x0005e20000000200 */
[----:B------:R-:W-:-:S02]  /*b640*/  VIADD R200, R207, 0x80 ;  /* 0x00000080cfc87836 */ /* 0x000fc40000000000 */
[----:B------:R-:W-:Y:S01]  /*b650*/  FFMA.FTZ R5, R10, R5, R11 ;  /* 0x000000050a057223 */ /* 0x000fe2000001000b */
[----:B------:R-:W-:Y:S01]  /*b660*/  FFMA.FTZ R6, R197, R6, R202 ;  /* 0x00000006c5067223 */ /* 0x000fe200000100ca */
[----:B------:R2:W-:Y:S01]  /*b670*/  STSM.16.M88.4 [R186], R156 ;  /* 0x0000009cba007844 */ /* 0x0005e20000000200 */
[----:B------:R-:W-:Y:S01]  /*b680*/  ISETP.GT.AND P2, PT, R12, RZ, PT ;  /* 0x000000ff0c00720c */ /* 0x000fe20003f44270 */
[----:B------:R-:W3:Y:S01]  /*b690*/  MUFU.EX2 R175, R175 ;  /* 0x000000af00af7308 */ /* 0x000ee20000000800 */
[----:B-1----:R-:W-:Y:S01]  /*b6a0*/  F2FP.F16.F32.PACK_AB R161, R171, R170 ;  /* 0x000000aaaba1723e */ /* 0x002fe200000000ff */
[----:B------:R-:W-:Y:S01]  /*b6b0*/  FADD.FTZ R14, R14, R5 ;  /* 0x000000050e0e7221 */ /* 0x000fe20000010000 */
[----:B------:R-:W-:Y:S01]  /*b6c0*/  FADD.FTZ R6, R199, R6 ;  /* 0x00000006c7067221 */ /* 0x000fe20000010000 */
[----:B------:R-:W-:Y:S01]  /*b6d0*/  @!P1 VIADD R9, R9, 0x38860 ;  /* 0x0003886009099836 */ /* 0x000fe20000000000 */
[----:B------:R-:W-:Y:S01]  /*b6e0*/  MOV R197, R8 ;  /* 0x0000000800c57202 */ /* 0x000fe20000000f00 */
[----:B------:R-:W-:Y:S01]  /*b6f0*/  FADD.FTZ R13, R13, R14 ;  /* 0x0000000e0d0d7221 */ /* 0x000fe20000010000 */
[----:B------:R-:W-:Y:S01]  /*b700*/  FADD.FTZ R201, R201, R6 ;  /* 0x00000006c9c97221 */ /* 0x000fe20000010000 */
[----:B------:R-:W-:Y:S01]  /*b710*/  MUFU.EX2 R176, R176 ;  /* 0x000000b000b07308 */ /* 0x000fe20000000800 */
[----:B------:R-:W-:Y:S01]  /*b720*/  @!P1 PRMT R9, RZ, 0x654, R9 ;  /* 0x00000654ff099816 */ /* 0x000fe20000000009 */
[----:B------:R-:W-:Y:S01]  /*b730*/  FADD.FTZ R20, R20, R13 ;  /* 0x0000000d14147221 */ /* 0x000fe20000010000 */
[----:B------:R-:W-:Y:S01]  /*b740*/  FADD.FTZ R204, R204, R201 ;  /* 0x000000c9cccc7221 */ /* 0x000fe20000010000 */
[----:B------:R-:W-:-:S02]  /*b750*/  IMAD.MOV.U32 R10, RZ, RZ, R7 ;  /* 0x000000ffff0a7224 */ /* 0x000fc400078e0007 */
[----:B------:R-:W-:Y:S01]  /*b760*/  FADD.FTZ R15, R15, R20 ;  /* 0x000000140f0f7221 */ /* 0x000fe20000010000 */
[----:B------:R-:W-:Y:S01]  /*b770*/  FADD.FTZ R203, R203, R204 ;  /* 0x000000cccbcb7221 */ /* 0x000fe20000010000 */
[----:B------:R-:W1:Y:S01]  /*b780*/  MUFU.EX2 R177, R177 ;  /* 0x000000b100b17308 */ /* 0x000e620000000800 */
[----:B---3--:R-:W-:Y:S01]  /*b790*/  F2FP.F16.F32.PACK_AB R163, R175, R174 ;  /* 0x000000aeafa3723e */ /* 0x008fe200000000ff */
        /* <DEDUP_REMOVED lines=20> */
[----:B------:R-:W1:Y:S01]  /*b8e0*/  MUFU.EX2 R179, R179 ;  /* 0x000000b300b37308 */ /* 0x000e620000000800 */
[----:B---3--:R-:W-:Y:S02]  /*b8f0*/  F2FP.F16.F32.PACK_AB R166, R181, R180 ;  /* 0x000000b4b5a6723e */ /* 0x008fe400000000ff */
[----:B------:R-:W-:-:S04]  /*b900*/  FADD.FTZ R177, R177, R176 ;  /* 0x000000b0b1b17221 */ /* 0x000fc80000010000 */
[----:B------:R-:W-:Y:S01]  /*b910*/  FADD.FTZ R180, R180, R177 ;  /* 0x000000b1b4b47221 */ /* 0x000fe20000010000 */
[----:B------:R-:W3:Y:S03]  /*b920*/  MUFU.EX2 R182, R182 ;  /* 0x000000b600b67308 */ /* 0x000ee60000000800 */
[----:B------:R-:W-:-:S05]  /*b930*/  FADD.FTZ R5, R181, R180 ;  /* 0x000000b4b5057221 */ /* 0x000fca0000010000 */
[----:B------:R-:W4:Y:S01]  /*b940*/  MUFU.EX2 R183, R183 ;  /* 0x000000b700b77308 */ /* 0x000f220000000800 */
[----:B-1----:R-:W-:Y:S01]  /*b950*/  F2FP.F16.F32.PACK_AB R165, R179, R178 ;  /* 0x000000b2b3a5723e */ /* 0x002fe200000000ff */
[----:B------:R-:W-:-:S04]  /*b960*/  FADD.FTZ R178, R178, R175 ;  /* 0x000000afb2b27221 */ /* 0x000fc80000010000 */
[----:B------:R-:W-:-:S04]  /*b970*/  FADD.FTZ R179, R179, R178 ;  /* 0x000000b2b3b37221 */ /* 0x000fc80000010000 */
[----:B---3--:R-:W-:Y:S01]  /*b980*/  FADD.FTZ R6, R182, R179 ;  /* 0x000000b3b6067221 */ /* 0x008fe20000010000 */
[----:B----4-:R-:W-:-:S03]  /*b990*/  F2FP.F16.F32.PACK_AB R167, R183, R182 ;  /* 0x000000b6b7a7723e */ /* 0x010fc600000000ff */
[----:B------:R-:W-:Y:S02]  /*b9a0*/  FADD.FTZ R6, R183, R6 ;  /* 0x00000006b7067221 */ /* 0x000fe40000010000 */
[----:B------:R2:W-:Y:S01]  /*b9b0*/  STSM.16.M88.4 [R185], R164 ;  /* 0x000000a4b9007844 */ /* 0x0005e20000000200 */
[----:B------:R-:W-:-:S06]  /*b9c0*/  WARPGROUP.ARRIVE ;  /* 0x00000000000079c5 */ /* 0x000fcc0000000000 */
[----:B------:R-:W-:Y:S01]  /*b9d0*/  HGMMA.64x256x16.F32 R24, R152, gdesc[UR4].tnspB, R24, gsb0 ;  /* 0x43e0000498187df0 */ /* 0x000fe20008000818 */
[----:B------:R-:W-:Y:S01]  /*b9e0*/  R2UR UR6, R200 ;  /* 0x00000000c80672ca */ /* 0x000fe200000e0000 */
[----:B------:R-:W-:Y:S01]  /*b9f0*/  UMOV UR7, 0x40000040 ;  /* 0x4000004000077882 */ /* 0x000fe20000000000 */
[C---:B------:R-:W-:Y:S01]  /*ba00*/  VIADD R200, R207.reuse, 0x100 ;  /* 0x00000100cfc87836 */ /* 0x040fe20000000000 */
[----:B------:R-:W-:Y:S01]  /*ba10*/  IADD3 R207, R207, 0x180, RZ ;  /* 0x00000180cfcf7810 */ /* 0x000fe20007ffe0ff */
[----:B------:R-:W-:Y:S02]  /*ba20*/  WARPGROUP.DEPBAR.LE gsb0, 0x0 ;  /* 0x00008000000079c5 */ /* 0x000fe40000010000 */
[----:B------:R-:W-:-:S15]  /*ba30*/  WARPGROUP.ARRIVE ;  /* 0x00000000000079c5 */ /* 0x000fde0000000000 */
[----:B------:R-:W-:-:S06]  /*ba40*/  NOP ;  /* 0x0000000000007918 */ /* 0x000fcc0000000000 */
[----:B------:R-:W-:Y:S01]  /*ba50*/  HGMMA.64x256x16.F32 R24, R156, gdesc[UR4].tnspB, R24, gsb0 ;  /* 0x43e000049c187df0 */ /* 0x000fe20008000818 */
[----:B------:R-:W-:Y:S01]  /*ba60*/  R2UR UR6, R200 ;  /* 0x00000000c80672ca */ /* 0x000fe200000e0000 */
[----:B------:R-:W-:Y:S01]  /*ba70*/  UMOV UR7, 0x40000040 ;  /* 0x4000004000077882 */ /* 0x000fe20000000000 */
[----:B------:R-:W-:Y:S01]  /*ba80*/  IMAD.MOV.U32 R200, RZ, RZ, R2 ;  /* 0x000000ffffc87224 */ /* 0x000fe200078e0002 */
[----:B------:R-:W-:Y:S02]  /*ba90*/  WARPGROUP.DEPBAR.LE gsb0, 0x0 ;  /* 0x00008000000079c5 */ /* 0x000fe40000010000 */
[----:B------:R-:W-:-:S15]  /*baa0*/  WARPGROUP.ARRIVE ;  /* 0x00000000000079c5 */ /* 0x000fde0000000000 */
[----:B------:R-:W-:-:S07]  /*bab0*/  NOP ;  /* 0x0000000000007918 */ /* 0x000fce0000000000 */
        /* <DEDUP_REMOVED lines=20> */
.L_x_5960:
[----:B------:R-:W1:Y:S01]  /*bc00*/  SHFL.BFLY PT, R0, R5, 0x2, 0x1f ;  /* 0x0c401f0005007f89 */ /* 0x000e6200000e0000 */
[----:B------:R-:W-:Y:S01]  /*bc10*/  VIADD R4, R2, 0x1 ;  /* 0x0000000102047836 */ /* 0x000fe20000000000 */
[----:B------:R-:W-:Y:S01]  /*bc20*/  UIADD3 UR36, UR36, 0x1, URZ ;  /* 0x0000000124247890 */ /* 0x000fe2000fffe03f */
[----:B------:R-:W-:Y:S01]  /*bc30*/  IMAD.U32 R14, RZ, RZ, UR5 ;  /* 0x00000005ff0e7e24 */ /* 0x000fe2000f8e00ff */
[----:B------:R-:W2:Y:S01]  /*bc40*/  SHFL.BFLY PT, R9, R6, 0x2, 0x1f ;  /* 0x0c401f0006097f89 */ /* 0x000ea200000e0000 */
[----:B------:R-:W-:Y:S08]  /*bc50*/  BAR.ARV 0x8, 0xa0 ;  /* 0x0202800000007b1d */ /* 0x000ff00000002000 */
[----:B------:R-:W-:Y:S01]  /*bc60*/  BAR.SYNC.DEFER_BLOCKING 0xf, 0x100 ;  /* 0x03c4000000007b1d */ /* 0x000fe20000010000 */
[----:B------:R-:W-:Y:S01]  /*bc70*/  ISETP.NE.AND P1, PT, R4, 0x2, PT ;  /* 0x000000020400780c */ /* 0x000fe20003f25270 */
[----:B-1----:R-:W-:Y:S01]  /*bc80*/  FADD.FTZ R0, R0, R5 ;  /* 0x0000000500007221 */ /* 0x002fe20000010000 */
[----:B------:R-:W-:-:S02]  /*bc90*/  IMAD.MOV.U32 R5, RZ, RZ, RZ ;  /* 0x000000ffff057224 */ /* 0x000fc400078e00ff */
[----:B--2---:R-:W-:Y:S02]  /*bca0*/  FADD.FTZ R9, R9, R6 ;  /* 0x0000000609097221 */ /* 0x004fe40000010000 */
[----:B------:R-:W1:Y:S01]  /*bcb0*/  SHFL.BFLY PT, R3, R0, 0x1, 0x1f ;  /* 0x0c201f0000037f89 */ /* 0x000e6200000e0000 */
[----:B------:R-:W-:-:S03]  /*bcc0*/  MOV R6, RZ ;  /* 0x000000ff00067202 */ /* 0x000fc60000000f00 */
[----:B------:R-:W2:Y:S01]  /*bcd0*/  SHFL.BFLY PT, R10, R9, 0x1, 0x1f ;  /* 0x0c201f00090a7f89 */ /* 0x000ea200000e0000 */
[----:B-1----:R-:W-:Y:S01]  /*bce0*/  FADD.FTZ R12, R0, R3 ;  /* 0x00000003000c7221 */ /* 0x002fe20000010000 */
[----:B------:R-:W-:Y:S02]  /*bcf0*/  IMAD.MOV R3, RZ, RZ, -R22 ;  /* 0x000000ffff037224 */ /* 0x000fe400078e0a16 */
[----:B------:R-:W-:Y:S02]  /*bd00*/  IMAD.MOV.U32 R0, RZ, RZ, -0x800000 ;  /* 0xff800000ff007424 */ /* 0x000fe400078e00ff */
[----:B--2---:R-:W-:Y:S01]  /*bd10*/  FADD.FTZ R10, R9, R10 ;  /* 0x0000000a090a7221 */ /* 0x004fe20000010000 */
[----:B------:R-:W-:Y:S02]  /*bd20*/  FSETP.NE.FTZ.AND P2, PT, R12, RZ, PT ;  /* 0x000000ff0c00720b */ /* 0x000fe40003f55000 */
[----:B------:R-:W-:Y:S02]  /*bd30*/  ISETP.NE.AND P0, PT, R18, R3, PT ;  /* 0x000000031200720c */ /* 0x000fe40003f05270 */
[----:B------:R-:W-:-:S02]  /*bd40*/  FSETP.NE.FTZ.AND P3, PT, R10, RZ, PT ;  /* 0x000000ff0a00720b */ /* 0x000fc40003f75000 */
[----:B------:R-:W-:-:S04]  /*bd50*/  SEL R3, RZ, 0x1, P1 ;  /* 0x00000001ff037807 */ /* 0x000fc80000800000 */
[----:B------:R-:W-:Y:S02]  /*bd60*/  LOP3.LUT R16, R16, R3, RZ, 0x3c, !PT ;  /* 0x0000000310107212 */ /* 0x000fe400078e3cff */
[----:B------:R-:W-:Y:S01]  /*bd70*/  MOV R3, 0xff800000 ;  /* 0xff80000000037802 */ /* 0x000fe20000000f00 */
[----:B------:R-:W1:Y:S02]  /*bd80*/  @P2 MUFU.RCP R5, R12 ;  /* 0x0000000c00052308 */ /* 0x000e640000001000 */
[----:B------:R-:W-:Y:S02]  /*bd90*/  @!P0 IMAD R2, R2, 0x40, R17 ;  /* 0x0000004002028824 */ /* 0x000fe400078e0211 */
[----:B------:R-:W-:-:S03]  /*bda0*/  @P3 FMUL.FTZ R14, R14, 0.69314718246459960938 ;  /* 0x3f3172180e0e3820 */ /* 0x000fc60000410000 */
[----:B------:R-:W-:Y:S01]  /*bdb0*/  @!P0 LEA R11, R2, UR37, 0x2 ;  /* 0x00000025020b8c11 */ /* 0x000fe2000f8e10ff */
[----:B------:R-:W2:Y:S01]  /*bdc0*/  @P3 MUFU.RCP R6, R10 ;  /* 0x0000000a00063308 */ /* 0x000ea20000001000 */
[----:B------:R-:W-:-:S04]  /*bdd0*/  IMAD.U32 R2, RZ, RZ, UR5 ;  /* 0x00000005ff027e24 */ /* 0x000fc8000f8e00ff */
[----:B------:R-:W-:-:S03]  /*bde0*/  @P2 FMUL.FTZ R2, R2, 0.69314718246459960938 ;  /* 0x3f31721802022820 */ /* 0x000fc60000410000 */
[----:B------:R-:W3:Y:S01]  /*bdf0*/  @P2 MUFU.LG2 R9, R12 ;  /* 0x0000000c00092308 */ /* 0x000ee20000000c00 */
[----:B-1----:R-:W-:Y:S01]  /*be00*/  @!P0 STS [R11+0x38400], R5 ;  /* 0x038400050b008388 */ /* 0x002fe20000000800 */
        /* <DEDUP_REMOVED lines=137> */
.L_x_5936:
        /* <DEDUP_REMOVED lines=40> */
[----:B------:R-:W-:Y:S02]  /*c920*/  IADD3 R173, P3, R6, 0x40, RZ ;  /* 0x0000004006ad7810 */ /* 0x000fe40007f7e0ff */
[----:B------:R-:W-:Y:S02]  /*c930*/  LOP3.LUT R8, R4, R169, RZ, 0x3c, !PT ;  /* 0x000000a904087212 */ /* 0x000fe400078e3cff */
[----:B------:R-:W-:Y:S01]  /*c940*/  LOP3.LUT R4, R179, 0x380, RZ, 0xc0, !PT ;  /* 0x00000380b3047812 */ /* 0x000fe200078ec0ff */
[----:B------:R-:W-:Y:S01]  /*c950*/  IMAD.X R11, RZ, RZ, R7, P3 ;  /* 0x000000ffff0b7224 */ /* 0x000fe200018e0607 */
[----:B------:R-:W-:Y:S02]  /*c960*/  IADD3.X R13, RZ, R7, RZ, P4, !PT ;  /* 0x00000007ff0d7210 */ /* 0x000fe400027fe4ff */
[----:B------:R-:W-:Y:S02]  /*c970*/  SHF.R.U64 R4, R4, 0x3, RZ ;  /* 0x0000000304047819 */ /* 0x000fe400000012ff */
[----:B------:R-:W-:-:S02]  /*c980*/  LOP3.LUT R103, R6, 0x380, RZ, 0xc0, !PT ;  /* 0x0000038006677812 */ /* 0x000fc400078ec0ff */
[C---:B------:R-:W-:Y:S02]  /*c990*/  IADD3 R183, P2, R6.reuse, 0x2060, RZ ;  /* 0x0000206006b77810 */ /* 0x040fe40007f5e0ff */
[C---:B------:R-:W-:Y:S02]  /*c9a0*/  IADD3 R197, P4, R6.reuse, 0x4020, RZ ;  /* 0x0000402006c57810 */ /* 0x040fe40007f9e0ff */
[C---:B------:R-:W-:Y:S01]  /*c9b0*/  IADD3 R177, P5, R6.reuse, 0x2000, RZ ;  /* 0x0000200006b17810 */ /* 0x040fe20007fbe0ff */
[--C-:B------:R-:W-:Y:S01]  /*c9c0*/  IMAD.X R29, RZ, RZ, R7.reuse, P2 ;  /* 0x000000ffff1d7224 */ /* 0x100fe200010e0607 */
[C---:B------:R-:W-:Y:S01]  /*c9d0*/  IADD3 R181, P1, R6.reuse, 0x2040, RZ ;  /* 0x0000204006b57810 */ /* 0x040fe20007f3e0ff */
[--C-:B------:R-:W-:Y:S01]  /*c9e0*/  IMAD.X R91, RZ, RZ, R7.reuse, P4 ;  /* 0x000000ffff5b7224 */ /* 0x100fe200020e0607 */
[----:B------:R-:W-:Y:S01]  /*c9f0*/  IADD3 R187, P3, R6, 0x4000, RZ ;  /* 0x0000400006bb7810 */ /* 0x000fe20007f7e0ff */
[--C-:B------:R-:W-:Y:S01]  /*ca00*/  IMAD.X R15, RZ, RZ, R7.reuse, P5 ;  /* 0x000000ffff0f7224 */ /* 0x100fe200028e0607 */
[----:B------:R-:W-:Y:S01]  /*ca10*/  LOP3.LUT R20, R4, R179, RZ, 0x3c, !PT ;  /* 0x000000b304147212 */ /* 0x000fe200078e3cff */
[----:B------:R-:W-:Y:S01]  /*ca20*/  IMAD.X R25, RZ, RZ, R7, P1 ;  /* 0x000000ffff197224 */ /* 0x000fe200008e0607 */
[----:B------:R-:W-:-:S02]  /*ca30*/  SHF.R.U64 R103, R103, 0x3, RZ ;  /* 0x0000000367677819 */ /* 0x000fc400000012ff */
[----:B------:R-:W-:Y:S02]  /*ca40*/  LOP3.LUT R4, R197, 0x380, RZ, 0xc0, !PT ;  /* 0x00000380c5047812 */ /* 0x000fe400078ec0ff */
[C---:B------:R-:W-:Y:S02]  /*ca50*/  IADD3 R106, P2, R6.reuse, 0x6020, RZ ;  /* 0x00006020066a7810 */ /* 0x040fe40007f5e0ff */
        /* <DEDUP_REMOVED lines=11> */
[--C-:B------:R-:W-:Y:S01]  /*cb10*/  IMAD.X R111, RZ, RZ, R7.reuse, P3 ;  /* 0x000000ffff6f7224 */ /* 0x100fe200018e0607 */
[----:B------:R-:W-:Y:S01]  /*cb20*/  SHF.R.U64 R4, R4, 0x3, RZ ;  /* 0x0000000304047819 */ /* 0x000fe200000012ff */
[----:B------:R-:W-:Y:S01]  /*cb30*/  IMAD.X R115, RZ, RZ, R7, P4 ;  /* 0x000000ffff737224 */ /* 0x000fe200020e0607 */
[----:B------:R-:W-:Y:S02]  /*cb40*/  LOP3.LUT R12, R175, 0x380, RZ, 0xc0, !PT ;  /* 0x00000380af0c7812 */ /* 0x000fe400078ec0ff */
[----:B------:R-:W-:Y:S02]  /*cb50*/  LOP3.LUT R14, R177, 0x380, RZ, 0xc0, !PT ;  /* 0x00000380b10e7812 */ /* 0x000fe400078ec0ff */
[----:B------:R-:W-:-:S02]  /*cb60*/  LOP3.LUT R27, R106, 0x380, RZ, 0xc0, !PT ;  /* 0x000003806a1b7812 */ /* 0x000fc400078ec0ff */
[----:B------:R-:W-:Y:S02]  /*cb70*/  IADD3.X R107, RZ, R7, RZ, P2, !PT ;  /* 0x00000007ff6b7210 */ /* 0x000fe400017fe4ff */
[----:B------:R-:W-:Y:S02]  /*cb80*/  SHF.R.U64 R10, R10, 0x3, RZ ;  /* 0x000000030a0a7819 */ /* 0x000fe400000012ff */
[----:B------:R-:W-:Y:S02]  /*cb90*/  LOP3.LUT R24, R181, 0x380, RZ, 0xc0, !PT ;  /* 0x00000380b5187812 */ /* 0x000fe400078ec0ff */
[----:B------:R-:W-:Y:S02]  /*cba0*/  LOP3.LUT R90, R4, R197, RZ, 0x3c, !PT ;  /* 0x000000c5045a7212 */ /* 0x000fe400078e3cff */
[----:B------:R-:W-:Y:S02]  /*cbb0*/  MOV R168, R6 ;  /* 0x0000000600a87202 */ /* 0x000fe40000000f00 */
[----:B------:R-:W-:-:S02]  /*cbc0*/  SHF.R.U64 R12, R12, 0x3, RZ ;  /* 0x000000030c0c7819 */ /* 0x000fc400000012ff */
[----:B------:R-:W-:Y:S02]  /*cbd0*/  LOP3.LUT R28, R183, 0x380, RZ, 0xc0, !PT ;  /* 0x00000380b71c7812 */ /* 0x000fe400078ec0ff */
[----:B------:R-:W-:Y:S02]  /*cbe0*/  F2FP.F16.F32.PACK_AB R4, R166, R171 ;  /* 0x000000aba604723e */ /* 0x000fe400000000ff */
[----:B------:R-:W-:Y:S02]  /*cbf0*/  F2FP.F16.F32.PACK_AB R6, R158, R170 ;  /* 0x000000aa9e06723e */ /* 0x000fe400000000ff */
[----:B------:R-:W-:Y:S02]  /*cc00*/  F2FP.F16.F32.PACK_AB R7, R31, R30 ;  /* 0x0000001e1f07723e */ /* 0x000fe400000000ff */
[----:B------:R-:W-:Y:S02]  /*cc10*/  SHF.R.U64 R14, R14, 0x3, RZ ;  /* 0x000000030e0e7819 */ /* 0x000fe400000012ff */
[----:B------:R-:W-:Y:S01]  /*cc20*/  LOP3.LUT R86, R187, 0x380, RZ, 0xc0, !PT ;  /* 0x00000380bb567812 */ /* 0x000fe200078ec0ff */
[----:B------:R1:W-:Y:S01]  /*cc30*/  STSM.16.M88.4 [R168], R4 ;  /* 0x00000004a8007844 */ /* 0x0003e20000000200 */
[----:B------:R-:W-:-:S02]  /*cc40*/  LOP3.LUT R98, R201, 0x380, RZ, 0xc0, !PT ;  /* 0x00000380c9627812 */ /* 0x000fc400078ec0ff */
[----:B------:R-:W-:Y:S02]  /*cc50*/  SHF.R.U64 R27, R27, 0x3, RZ ;  /* 0x000000031b1b7819 */ /* 0x000fe400000012ff */
[----:B------:R-:W-:Y:S02]  /*cc60*/  LOP3.LUT R10, R10, R173, RZ, 0x3c, !PT ;  /* 0x000000ad0a0a7212 */ /* 0x000fe400078e3cff */
[----:B------:R-:W-:Y:S02]  /*cc70*/  SHF.R.U64 R24, R24, 0x3, RZ ;  /* 0x0000000318187819 */ /* 0x000fe400000012ff */
[----:B------:R-:W-:Y:S02]  /*cc80*/  LOP3.LUT R94, R199, 0x380, RZ, 0xc0, !PT ;  /* 0x00000380c75e7812 */ /* 0x000fe400078ec0ff */
[----:B------:R-:W-:Y:S02]  /*cc90*/  LOP3.LUT R114, R207, 0x380, RZ, 0xc0, !PT ;  /* 0x00000380cf727812 */ /* 0x000fe400078ec0ff */
[----:B------:R-:W-:-:S02]  /*cca0*/  LOP3.LUT R12, R12, R175, RZ, 0x3c, !PT ;  /* 0x000000af0c0c7212 */ /* 0x000fc400078e3cff */
[----:B------:R-:W-:Y:S02]  /*ccb0*/  SHF.R.U64 R28, R28, 0x3, RZ ;  /* 0x000000031c1c7819 */ /* 0x000fe400000012ff */
[----:B------:R-:W-:Y:S02]  /*ccc0*/  LOP3.LUT R14, R14, R177, RZ, 0x3c, !PT ;  /* 0x000000b10e0e7212 */ /* 0x000fe400078e3cff */
[----:B------:R-:W-:Y:S02]  /*ccd0*/  SHF.R.U64 R86, R86, 0x3, RZ ;  /* 0x0000000356567819 */ /* 0x000fe400000012ff */
[----:B------:R-:W-:Y:S02]  /*cce0*/  LOP3.LUT R102, R203, 0x380, RZ, 0xc0, !PT ;  /* 0x00000380cb667812 */ /* 0x000fe400078ec0ff */
[----:B------:R-:W-:Y:S02]  /*ccf0*/  SHF.R.U64 R98, R98, 0x3, RZ ;  /* 0x0000000362627819 */ /* 0x000fe400000012ff */
[----:B------:R-:W-:-:S02]  /*cd00*/  LOP3.LUT R106, R27, R106, RZ, 0x3c, !PT ;  /* 0x0000006a1b6a7212 */ /* 0x000fc400078e3cff */
[----:B------:R-:W-:Y:S02]  /*cd10*/  MOV R27, R8 ;  /* 0x00000008001b7202 */ /* 0x000fe40000000f00 */
[----:B-1----:R-:W-:Y:S02]  /*cd20*/  F2FP.F16.F32.PACK_AB R4, R33, R160 ;  /* 0x000000a02104723e */ /* 0x002fe400000000ff */
[----:B------:R-:W-:Y:S02]  /*cd30*/  F2FP.F16.F32.PACK_AB R5, R35, R34 ;  /* 0x000000222305723e */ /* 0x000fe400000000ff */
[----:B------:R-:W-:Y:S02]  /*cd40*/  F2FP.F16.F32.PACK_AB R6, R37, R156 ;  /* 0x0000009c2506723e */ /* 0x000fe400000000ff */
[----:B------:R-:W-:Y:S02]  /*cd50*/  F2FP.F16.F32.PACK_AB R7, R39, R38 ;  /* 0x000000262707723e */ /* 0x000fe400000000ff */
[----:B------:R-:W-:-:S02]  /*cd60*/  LOP3.LUT R24, R24, R181, RZ, 0x3c, !PT ;  /* 0x000000b518187212 */ /* 0x000fc400078e3cff */
[----:B------:R-:W-:Y:S01]  /*cd70*/  SHF.R.U64 R94, R94, 0x3, RZ ;  /* 0x000000035e5e7819 */ /* 0x000fe200000012ff */
[----:B------:R1:W-:Y:S01]  /*cd80*/  STSM.16.M88.4 [R27], R4 ;  /* 0x000000041b007844 */ /* 0x0003e20000000200 */
[----:B------:R-:W-:Y:S02]  /*cd90*/  LOP3.LUT R110, R205, 0x380, RZ, 0xc0, !PT ;  /* 0x00000380cd6e7812 */ /* 0x000fe400078ec0ff */
[----:B------:R-:W-:Y:S02]  /*cda0*/  SHF.R.U64 R114, R114, 0x3, RZ ;  /* 0x0000000372727819 */ /* 0x000fe400000012ff */
[----:B------:R-:W-:Y:S02]  /*cdb0*/  MOV R11, R10 ;  /* 0x0000000a000b7202 */ /* 0x000fe40000000f00 */
[----:B------:R-:W-:Y:S02]  /*cdc0*/  LOP3.LUT R28, R28, R183, RZ, 0x3c, !PT ;  /* 0x000000b71c1c7212 */ /* 0x000fe400078e3cff */
[----:B------:R-:W-:Y:S01]  /*cdd0*/  MOV R12, R12 ;  /* 0x0000000c000c7202 */ /* 0x000fe20000000f00 */
[----:B------:R1:W-:Y:S01]  /*cde0*/  STSM.16.M88.4 [R11], R40 ;  /* 0x000000280b007844 */ /* 0x0003e20000000200 */
[----:B------:R-:W-:-:S02]  /*cdf0*/  LOP3.LUT R86, R86, R187, RZ, 0x3c, !PT ;  /* 0x000000bb56567212 */ /* 0x000fc400078e3cff */
[----:B------:R-:W-:Y:S01]  /*ce00*/  SHF.R.U64 R102, R102, 0x3, RZ ;  /* 0x0000000366667819 */ /* 0x000fe200000012ff */
[----:B------:R1:W-:Y:S01]  /*ce10*/  STSM.16.M88.4 [R12], R48 ;  /* 0x000000300c007844 */ /* 0x0003e20000000200 */
[----:B------:R-:W-:Y:S02]  /*ce20*/  LOP3.LUT R98, R98, R201, RZ, 0x3c, !PT ;  /* 0x000000c962627212 */ /* 0x000fe400078e3cff */
[----:B------:R-:W-:Y:S02]  /*ce30*/  MOV R14, R14 ;  /* 0x0000000e000e7202 */ /* 0x000fe40000000f00 */
[----:B------:R-:W-:Y:S02]  /*ce40*/  MOV R20, R20 ;  /* 0x0000001400147202 */ /* 0x000fe40000000f00 */
[----:B------:R-:W-:Y:S01]  /*ce50*/  F2FP.F16.F32.PACK_AB R66, R69, R68 ;  /* 0x000000444542723e */ /* 0x000fe200000000ff */
[----:B------:R1:W-:Y:S01]  /*ce60*/  STSM.16.M88.4 [R14], R56 ;  /* 0x000000380e007844 */ /* 0x0003e20000000200 */
[----:B------:R-:W-:-:S02]  /*ce70*/  F2FP.F16.F32.PACK_AB R67, R71, R70 ;  /* 0x000000464743723e */ /* 0x000fc400000000ff */
[----:B------:R-:W-:Y:S02]  /*ce80*/  F2FP.F16.F32.PACK_AB R73, R75, R74 ;  /* 0x0000004a4b49723e */ /* 0x000fe400000000ff */
[----:B------:R-:W-:Y:S01]  /*ce90*/  F2FP.F16.F32.PACK_AB R80, R81, R80 ;  /* 0x000000505150723e */ /* 0x000fe200000000ff */
[----:B------:R1:W-:Y:S01]  /*cea0*/  STSM.16.M88.4 [R20], R64 ;  /* 0x0000004014007844 */ /* 0x0003e20000000200 */
[----:B------:R-:W-:Y:S02]  /*ceb0*/  LOP3.LUT R94, R94, R199, RZ, 0x3c, !PT ;  /* 0x000000c75e5e7212 */ /* 0x000fe400078e3cff */
[----:B------:R-:W-:Y:S02]  /*cec0*/  SHF.R.U64 R110, R110, 0x3, RZ ;  /* 0x000000036e6e7819 */ /* 0x000fe400000012ff */
        /* <DEDUP_REMOVED lines=37> */
[----:B------:R-:W-:Y:S02]  /*d120*/  F2FP.F16.F32.PACK_AB R121, R123, R122 ;  /* 0x0000007a7b79723e */ /* 0x000fe400000000ff */
[----:B------:R-:W-:Y:S01]  /*d130*/  F2FP.F16.F32.PACK_AB R128, R129, R128 ;  /* 0x000000808180723e */ /* 0x000fe200000000ff */
[----:B------:R1:W-:Y:S01]  /*d140*/  STSM.16.M88.4 [R9], R112 ;  /* 0x0000007009007844 */ /* 0x0003e20000000200 */
[----:B------:R-:W-:Y:S02]  /*d150*/  MOV R102, R102 ;  /* 0x0000006600667202 */ /* 0x000fe40000000f00 */
        /* <DEDUP_REMOVED lines=30> */
[----:B------:R-:W-:Y:S01]  /*d340*/  ULDC.64 UR8, c[0x0][0xc70] ;  /* 0x00031c0000087ab9 */ /* 0x000fe20000000a00 */
[----:B------:R-:W-:Y:S01]  /*d350*/  VIADD R11, R17, UR42 ;  /* 0x0000002a110b7c36 */ /* 0x000fe20008000000 */
[----:B------:R-:W-:Y:S02]  /*d360*/  UIMAD UR5, UR5, UR8, URZ ;  /* 0x00000008050572a4 */ /* 0x000fe4000f8e023f */
[----:B------:R-:W-:Y:S01]  /*d370*/  UIMAD.WIDE.U32 UR6, UR43, UR8, URZ ;  /* 0x000000082b0672a5 */ /* 0x000fe2000f8e003f */
[----:B------:R-:W-:Y:S01]  /*d380*/  ISETP.NE.AND P0, PT, R18, R7, PT ;  /* 0x000000071200720c */ /* 0x000fe20003f05270 */
[----:B------:R-:W-:Y:S01]  /*d390*/  UIMAD UR5, UR43, UR9, UR5 ;  /* 0x000000092b0572a4 */ /* 0x000fe2000f8e0205 */
[----:B------:R-:W-:Y:S01]  /*d3a0*/  SHF.R.S32.HI R7, RZ, 0x1f, R11 ;  /* 0x0000001fff077819 */ /* 0x000fe2000001140b */
[----:B------:R-:W-:-:S02]  /*d3b0*/  USHF.R.S32.HI UR8, URZ, 0x1f, UR44 ;  /* 0x0000001f3f087899 */ /* 0x000fc4000801142c */
[----:B------:R-:W-:Y:S02]  /*d3c0*/  UIADD3 UR5, UR7, UR5, URZ ;  /* 0x0000000507057290 */ /* 0x000fe4000fffe03f */
[----:B------:R-:W-:Y:S01]  /*d3d0*/  MOV R5, UR7 ;  /* 0x0000000700057c02 */ /* 0x000fe20008000f00 */
[----:B------:R-:W-:Y:S01]  /*d3e0*/  IMAD.U32 R4, RZ, RZ, UR6 ;  /* 0x00000006ff047e24 */ /* 0x000fe2000f8e00ff */
[----:B------:R-:W-:Y:S02]  /*d3f0*/  ULDC.64 UR6, c[0x0][0xc40] ;  /* 0x0003100000067ab9 */ /* 0x000fe40000000a00 */
[----:B------:R-:W-:Y:S01]  /*d400*/  IMAD.U32 R5, RZ, RZ, UR5 ;  /* 0x00000005ff057e24 */ /* 0x000fe2000f8e00ff */
        /* <DEDUP_REMOVED lines=13> */
.L_x_5971:
        /* <DEDUP_REMOVED lines=53> */
.L_x_5974:
[----:B------:R-:W-:Y:S05]  /*d830*/  BSYNC B0 ;  /* 0x0000000000007941 */ /* 0x000fea0003800000 */
.L_x_5973:
[----:B------:R-:W-:Y:S05]  /*d840*/  BRA `(.L_x_5972) ;  /* 0x0000000800247947 */ /* 0x000fea0003800000 */
.L_x_5970:
        /* <DEDUP_REMOVED lines=8> */
[----:B------:R-:W-:Y:S01]  /*d8d0*/  ULDC UR6, c[0x0][0xb88] ;  /* 0x0002e20000067ab9 */ /* 0x000fe20000000800 */
        /* <DEDUP_REMOVED lines=19> */
.L_x_5976:
[----:B------:R-:W-:Y:S05]  /*da10*/  BSYNC B0 ;  /* 0x0000000000007941 */ /* 0x000fea0003800000 */
.L_x_5975:
        /* <DEDUP_REMOVED lines=8> */
[----:B------:R-:W-:Y:S01]  /*daa0*/  SEL R0, RZ, 0x1, P0 ;  /* 0x00000001ff007807 */ /* 0x000fe20000000000 */
[----:B------:R-:W-:Y:S01]  /*dab0*/  VIADD R15, R188, 0xc0 ;  /* 0x000000c0bc0f7836 */ /* 0x000fe20000000000 */
[----:B------:R-:W-:Y:S01]  /*dac0*/  SHF.L.U32 R3, R3, 0x1, RZ ;  /* 0x0000000103037819 */ /* 0x000fe200000006ff */
[----:B------:R-:W2:Y:S01]  /*dad0*/  LDC R9, c[0x0][0xeac] ;  /* 0x0003ab00ff097b82 */ /* 0x000ea20000000800 */
[----:B------:R-:W-:Y:S01]  /*dae0*/  ISETP.GE.AND P0, PT, R14, UR7, PT ;  /* 0x000000070e007c0c */ /* 0x000fe2000bf06270 */
[C---:B------:R-:W-:Y:S01]  /*daf0*/  VIADD R4, R188.reuse, 0x180 ;  /* 0x00000180bc047836 */ /* 0x040fe20000000000 */
[----:B------:R-:W-:Y:S01]  /*db00*/  ISETP.GE.AND P2, PT, R15, UR7, PT ;  /* 0x000000070f007c0c */ /* 0x000fe2000bf46270 */
[C---:B------:R-:W-:Y:S01]  /*db10*/  VIADD R5, R188.reuse, 0x1c0 ;  /* 0x000001c0bc057836 */ /* 0x040fe20000000000 */
[C---:B------:R-:W-:Y:S01]  /*db20*/  IADD3 R20, R188.reuse, 0x140, RZ ;  /* 0x00000140bc147810 */ /* 0x040fe20007ffe0ff */
[----:B------:R-:W-:Y:S01]  /*db30*/  VIADD R19, R188, 0x100 ;  /* 0x00000100bc137836 */ /* 0x000fe20000000000 */
[----:B------:R-:W-:Y:S01]  /*db40*/  SHF.R.S32.HI R189, RZ, 0x1f, R188 ;  /* 0x0000001fffbd7819 */ /* 0x000fe200000114bc */
[----:B------:R-:W-:Y:S01]  /*db50*/  UIADD3 UR42, -UR42, UR6, URZ ;  /* 0x000000062a2a7290 */ /* 0x000fe2000fffe13f */
[----:B------:R-:W-:Y:S01]  /*db60*/  LOP3.LUT R0, R3, 0x2, R0, 0xe2, !PT ;  /* 0x0000000203007812 */ /* 0x000fe200078ee200 */
[----:B------:R-:W-:Y:S01]  /*db70*/  ULOP3.LUT UR38, URZ, UR38, URZ, 0x33, !UPT ;  /* 0x000000263f267292 */ /* 0x000fe2000f8e333f */
[----:B------:R-:W-:Y:S01]  /*db80*/  SEL R3, RZ, 0x4, P0 ;  /* 0x00000004ff037807 */ /* 0x000fe20000000000 */
[----:B------:R-:W-:Y:S01]  /*db90*/  BSSY B0, `(.L_x_5977) ;  /* 0x0000035000007945 */ /* 0x000fe20003800000 */
[----:B------:R-:W-:-:S02]  /*dba0*/  SEL R6, RZ, 0x8, P2 ;  /* 0x00000008ff067807 */ /* 0x000fc40001000000 */
[----:B------:R-:W-:Y:S02]  /*dbb0*/  ISETP.GE.AND P2, PT, R20, UR7, PT ;  /* 0x0000000714007c0c */ /* 0x000fe4000bf46270 */
[----:B------:R-:W-:Y:S02]  /*dbc0*/  ISETP.GE.AND P3, PT, R4, UR7, PT ;  /* 0x0000000704007c0c */ /* 0x000fe4000bf66270 */
[----:B------:R-:W-:Y:S01]  /*dbd0*/  ISETP.GE.AND P1, PT, R5, UR7, PT ;  /* 0x0000000705007c0c */ /* 0x000fe2000bf26270 */
[----:B------:R-:W-:Y:S01]  /*dbe0*/  IMAD.WIDE.U32 R4, R8, UR43, R188 ;  /* 0x0000002b08047c25 */ /* 0x000fe2000f8e00bc */
[----:B------:R-:W-:Y:S02]  /*dbf0*/  ISETP.GE.AND P0, PT, R19, UR7, PT ;  /* 0x0000000713007c0c */ /* 0x000fe4000bf06270 */
[----:B------:R-:W-:Y:S01]  /*dc00*/  LOP3.LUT R0, R6, R0, R3, 0xfe, !PT ;  /* 0x0000000006007212 */ /* 0x000fe200078efe03 */
[C---:B------:R-:W-:Y:S01]  /*dc10*/  VIADD R8, R190.reuse, 0x20 ;  /* 0x00000020be087836 */ /* 0x040fe20000000000 */
[----:B------:R-:W-:Y:S01]  /*dc20*/  SEL R6, RZ, 0x20, P2 ;  /* 0x00000020ff067807 */ /* 0x000fe20001000000 */
[----:B------:R-:W-:Y:S01]  /*dc30*/  IMAD.IADD R5, R5, 0x1, R7 ;  /* 0x0000000105057824 */ /* 0x000fe200078e0207 */
[----:B------:R-:W-:Y:S01]  /*dc40*/  ISETP.GE.AND P2, PT, R190, UR42, PT ;  /* 0x0000002abe007c0c */ /* 0x000fe2000bf46270 */
[----:B--2---:R-:W-:Y:S01]  /*dc50*/  VIADD R7, R9, UR38 ;  /* 0x0000002609077c36 */ /* 0x004fe20008000000 */
[----:B------:R-:W-:-:S02]  /*dc60*/  SEL R3, RZ, 0x10, P0 ;  /* 0x00000010ff037807 */ /* 0x000fc40000000000 */
[----:B------:R-:W-:Y:S01]  /*dc70*/  ISETP.GE.AND P0, PT, R8, UR42, PT ;  /* 0x0000002a08007c0c */ /* 0x000fe2000bf06270 */
[----:B-1----:R-:W-:Y:S01]  /*dc80*/  IMAD R8, R10, UR8, RZ ;  /* 0x000000080a087c24 */ /* 0x002fe2000f8e02ff */
[----:B------:R-:W-:Y:S02]  /*dc90*/  LOP3.LUT R3, R6, R0, R3, 0xfe, !PT ;  /* 0x0000000006037212 */ /* 0x000fe400078efe03 */
[----:B------:R-:W-:Y:S01]  /*dca0*/  SEL R0, RZ, 0x40, P3 ;  /* 0x00000040ff007807 */ /* 0x000fe20001800000 */
[----:B------:R-:W-:Y:S01]  /*dcb0*/  IMAD R11, R11, UR44, R8 ;  /* 0x0000002c0b0b7c24 */ /* 0x000fe2000f8e0208 */
[----:B------:R-:W-:Y:S01]  /*dcc0*/  SHF.R.S32.HI R191, RZ, 0x1f, R190 ;  /* 0x0000001fffbf7819 */ /* 0x000fe200000114be */
[----:B------:R-:W-:Y:S01]  /*dcd0*/  IMAD.WIDE.U32 R8, R10, UR44, R4 ;  /* 0x0000002c0a087c25 */ /* 0x000fe2000f8e0004 */
[----:B------:R-:W-:Y:S02]  /*dce0*/  LOP3.LUT R3, R3, R0, RZ, 0xfc, !PT ;  /* 0x0000000003037212 */ /* 0x000fe400078efcff */
[----:B------:R-:W-:Y:S01]  /*dcf0*/  SEL R0, RZ, 0x80, P1 ;  /* 0x00000080ff007807 */ /* 0x000fe20000800000 */
[----:B------:R-:W-:Y:S01]  /*dd00*/  IMAD.WIDE R6, R7, 0x40, R190 ;  /* 0x0000004007067825 */ /* 0x000fe200078e02be */
[----:B------:R-:W-:-:S02]  /*dd10*/  IADD3 R13, R9, R11, RZ ;  /* 0x0000000b090d7210 */ /* 0x000fc40007ffe0ff */
        /* <DEDUP_REMOVED lines=28> */
.L_x_5978:
[----:B------:R-:W-:Y:S05]  /*dee0*/  BSYNC B0 ;  /* 0x0000000000007941 */ /* 0x000fea0003800000 */
.L_x_5977:
[----:B------:R-:W-:Y:S04]  /*def0*/  BSSY B0, `(.L_x_5972) ;  /* 0x000001e000007945 */ /* 0x000fe80003800000 */
[----:B------:R-:W-:Y:S05]  /*df00*/  @P0 BRA `(.L_x_5979) ;  /* 0x0000000000700947 */ /* 0x000fea0003800000 */
[----:B------:R-:W-:Y:S01]  /*df10*/  IADD3 R9, P0, R6, 0x20, RZ ;  /* 0x0000002006097810 */ /* 0x000fe20007f1e0ff */
[----:B------:R-:W-:Y:S01]  /*df20*/  ULDC.64 UR8, c[0x0][0xbd8] ;  /* 0x0002f60000087ab9 */ /* 0x000fe20000000a00 */
[----:B------:R-:W-:Y:S01]  /*df30*/  IMAD.MOV.U32 R4, RZ, RZ, R8 ;  /* 0x000000ffff047224 */ /* 0x000fe200078e0008 */
[----:B------:R-:W-:Y:S01]  /*df40*/  ISETP.GE.AND P1, PT, R14, UR7, PT ;  /* 0x000000070e007c0c */ /* 0x000fe2000bf26270 */
        /* <DEDUP_REMOVED lines=24> */
.L_x_5979:
[----:B------:R-:W-:Y:S05]  /*e0d0*/  BSYNC B0 ;  /* 0x0000000000007941 */ /* 0x000fea0003800000 */
.L_x_5972:
[----:B------:R-:W3:Y:S02]  /*e0e0*/  LDC R0, c[0x0][0xea8] ;  /* 0x0003aa00ff007b82 */ /* 0x000ee40000000800 */
[----:B---3--:R-:W-:-:S13]  /*e0f0*/  ISETP.LE.AND P0, PT, R0, UR4, PT ;  /* 0x0000000400007c0c */ /* 0x008fda000bf03270 */
[----:B------:R-:W-:Y:S05]  /*e100*/  @!P0 BRA `(.L_x_5980) ;  /* 0xffffff2c009c8947 */ /* 0x000fea000383ffff */
[----:B------:R-:W-:Y:S05]  /*e110*/  EXIT ;  /* 0x000000000000794d */ /* 0x000fea0003800000 */
.L_x_5931:
        /* <DEDUP_REMOVED lines=8> */
[----:B------:R-:W-:Y:S01]  /*e1a0*/  MOV R16, RZ ;  /* 0x000000ff00107202 */ /* 0x000fe20000000f00 */
[----:B------:R-:W-:-:S05]  /*e1b0*/  IMAD.MOV.U32 R17, RZ, RZ, 0x1 ;  /* 0x00000001ff117424 */ /* 0x000fca00078e00ff */
[----:B------:R-:W1:Y:S02]  /*e1c0*/  LDC R0, c[0x0][0xea8] ;  /* 0x0003aa00ff007b82 */ /* 0x000e640000000800 */
[----:B-1----:R-:W-:-:S13]  /*e1d0*/  ISETP.LE.AND P0, PT, R0, UR4, PT ;  /* 0x0000000400007c0c */ /* 0x002fda000bf03270 */
[----:B------:R-:W-:Y:S05]  /*e1e0*/  @P0 BRA `(.L_x_5981) ;  /* 0x00000030001c0947 */ /* 0x000fea0003800000 */
[----:B------:R-:W1:Y:S01]  /*e1f0*/  S2R R2, SR_TID.X ;  /* 0x0000000000027919 */ /* 0x000e620000002100 */
[----:B------:R-:W-:Y:S01]  /*e200*/  IMAD.U32 R18, RZ, RZ, UR4 ;  /* 0x00000004ff127e24 */ /* 0x000fe2000f8e00ff */
[----:B------:R-:W-:Y:S01]  /*e210*/  MOV R16, RZ ;  /* 0x000000ff00107202 */ /* 0x000fe20000000f00 */
[----:B------:R-:W-:Y:S01]  /*e220*/  IMAD.MOV.U32 R17, RZ, RZ, 0x1 ;  /* 0x00000001ff117424 */ /* 0x000fe200078e00ff */
[----:B------:R-:W-:Y:S01]  /*e230*/  ULDC UR61, c[0x0][0xc] ;  /* 0x00000300003d7ab9 */ /* 0x000fe20000000800 */
[----:B------:R-:W-:Y:S01]  /*e240*/  ULDC.64 UR46, c[0x0][0x198] ;  /* 0x00006600002e7ab9 */ /* 0x000fe20000000a00 */
[----:B------:R-:W-:Y:S01]  /*e250*/  UMOV UR60, URZ ;  /* 0x0000003f003c7c82 */ /* 0x000fe20008000000 */
[----:B-1----:R-:W-:-:S07]  /*e260*/  LOP3.LUT R19, R2, 0x1f, RZ, 0xc0, !PT ;  /* 0x0000001f02137812 */ /* 0x002fce00078ec0ff */
.L_x_6031:
        /* <DEDUP_REMOVED lines=21> */
.L_x_5982:
[----:B------:R-:W-:Y:S01]  /*e3c0*/  ULDC UR11, c[0x0][0xec4] ;  /* 0x0003b100000b7ab9 */ /* 0x000fe20000000800 */
[----:B------:R-:W-:Y:S01]  /*e3d0*/  UMOV UR9, UR10 ;  /* 0x0000000a00097c82 */ /* 0x000fe20008000000 */
[----:B------:R-:W-:-:S11]  /*e3e0*/  UISETP.NE.AND UP0, UPT, UR11, 0x1, UPT ;  /* 0x000000010b00788c */ /* 0x000fd6000bf05270 */
[----:B------:R-:W-:Y:S02]  /*e3f0*/  @UP0 ULDC.64 UR12, c[0x0][0xec8] ;  /* 0x0003b200000c0ab9 */ /* 0x000fe40000000a00 */
[----:B------:R-:W-:-:S04]  /*e400*/  UIMAD.WIDE.U32 UR6, UR10, UR12, URZ ;  /* 0x0000000c0a0672a5 */ /* 0x000fc8000f8e003f */
[----:B------:R-:W-:-:S04]  /*e410*/  @UP0 USHF.R.U32.HI UR9, URZ, UR13, UR7 ;  /* 0x0000000d3f090299 */ /* 0x000fc80008011607 */
[----:B------:R-:W-:-:S12]  /*e420*/  UIMAD UR6, UR9, UR11, URZ ;  /* 0x0000000b090672a4 */ /* 0x000fd8000f8e023f */
.L_x_5983:
        /* <DEDUP_REMOVED lines=53> */
.L_x_5985:
        /* <DEDUP_REMOVED lines=23> */
.L_x_5987:
        /* <DEDUP_REMOVED lines=13> */
[----:B------:R-:W-:Y:S02]  /*e9c0*/  IMAD.U32 R7, RZ, RZ, UR9 ;  /* 0x00000009ff077e24 */ /* 0x000fe4000f8e00ff */
[----:B------:R-:W-:-:S02]  /*e9d0*/  IMAD.U32 R10, RZ, RZ, UR4 ;  /* 0x00000004ff0a7e24 */ /* 0x000fc4000f8e00ff */
[----:B------:R-:W-:Y:S02]  /*e9e0*/  IMAD.MOV.U32 R8, RZ, RZ, 0x70 ;  /* 0x00000070ff087424 */ /* 0x000fe400078e00ff */
[----:B------:R-:W-:Y:S02]  /*e9f0*/  IMAD.MOV.U32 R12, RZ, RZ, 0x1 ;  /* 0x00000001ff0c7424 */ /* 0x000fe400078e00ff */
[----:B-1----:R-:W-:-:S07]  /*ea00*/  IMAD.MOV.U32 R13, RZ, RZ, RZ ;  /* 0x000000ffff0d7224 */ /* 0x002fce00078e00ff */
[----:B------:R-:W-:-:S07]  /*ea10*/  LEPC R20, `(.L_x_5989) ;  /* 0x000000001014794e */ /* 0x000fce0000000000 */
[----:B--2---:R-:W-:Y:S05]  /*ea20*/  CALL.ABS.NOINC R2 ;  /* 0x0000000002007343 */ /* 0x004fea0003c00000 */
.L_x_5989:
        /* <DEDUP_REMOVED lines=16> */
.L_x_5988:
        /* <DEDUP_REMOVED lines=13> */
[----:B------:R-:W-:Y:S01]  /*ec00*/  MOV R10, UR39 ;  /* 0x00000027000a7c02 */ /* 0x000fe20008000f00 */
[----:B------:R-:W-:Y:S01]  /*ec10*/  UMOV UR6, 0xffffffff ;  /* 0xffffffff00067882 */ /* 0x000fe20000000000 */
        /* <DEDUP_REMOVED lines=14> */
.L_x_6044:
[----:B------:R-:W-:Y:S01]  /*ed00*/  UMOV UR4, 0xffffffff ;  /* 0xffffffff00047882 */ /* 0x000fe20000000000 */
[----:B------:R-:W-:Y:S02]  /*ed10*/  SHF.R.S32.HI R7, RZ, 0x1f, R6 ;  /* 0x0000001fff077819 */ /* 0x000fe40000011406 */
[----:B------:R-:W-:Y:S05]  /*ed20*/  BRA.DIV UR4, `(.L_x_5991) ;  /* 0x0000002a04f87947 */ /* 0x000fea000b800000 */
[----:B------:R-:W-:-:S13]  /*ed30*/  ELECT P6, URZ, PT ;  /* 0x00000000003f782f */ /* 0x000fda00038c0000 */
.L_x_6047:
        /* <DEDUP_REMOVED lines=19> */
[----:B------:R-:W-:-:S04]  /*ee70*/  IMAD.MOV R5, RZ, RZ, -R12 ;  /* 0x000000ffff057224 */ /* 0x000fc800078e0a0c */
[----:B------:R-:W-:-:S07]  /*ee80*/  IMAD R10, R11, R5, R10 ;  /* 0x000000050b0a7224 */ /* 0x000fce00078e020a */
.L_x_5993:
[----:B------:R-:W2:Y:S01]  /*ee90*/  S2R R5, SR_TID.X ;  /* 0x0000000000057919 */ /* 0x000ea20000002100 */
[----:B-1----:R-:W-:Y:S02]  /*eea0*/  LEA R8, R16, UR38, 0x3 ;  /* 0x0000002610087c11 */ /* 0x002fe4000f8e18ff */
[----:B--2---:R-:W-:Y:S02]  /*eeb0*/  LOP3.LUT R9, R5, 0x7f, RZ, 0xc0, !PT ;  /* 0x0000007f05097812 */ /* 0x004fe400078ec0ff */
[----:B------:R-:W-:Y:S02]  /*eec0*/  SHF.L.U32 R5, R17, 0x1f, RZ ;  /* 0x0000001f11057819 */ /* 0x000fe400000006ff */
[----:B------:R-:W-:Y:S02]  /*eed0*/  ISETP.NE.AND P3, PT, R9, RZ, PT ;  /* 0x000000ff0900720c */ /* 0x000fe40003f65270 */
[----:B------:R-:W1:Y:S02]  /*eee0*/  SYNCS.PHASECHK.TRANS64.TRYWAIT P2, [R8+URZ+0x38840], R5 ;  /* 0x03884005080075a7 */ /* 0x000e64000804017f */
[----:B-1----:R-:W-:Y:S09]  /*eef0*/  @!P2 BRA `(.L_x_5994) ;  /* 0x0000002800a4a947 */ /* 0x002ff20003800000 */
.L_x_6048:
[----:B------:R-:W-:Y:S05]  /*ef00*/  @P3 BRA `(.L_x_5995) ;  /* 0x0000000000143947 */ /* 0x000fea0003800000 */
[----:B------:R-:W-:Y:S01]  /*ef10*/  ISETP.NE.AND P2, PT, R19, RZ, PT ;  /* 0x000000ff1300720c */ /* 0x000fe20003f45270 */
[----:B-1----:R-:W-:-:S04]  /*ef20*/  IMAD.MOV.U32 R5, RZ, RZ, 0x2000 ;  /* 0x00002000ff057424 */ /* 0x002fc800078e00ff */
[----:B------:R2:W-:Y:S08]  /*ef30*/  SYNCS.ARRIVE.TRANS64 RZ, [R8+URZ+0x38830], R5 ;  /* 0x0388300508ff79a7 */ /* 0x0005f0000800003f */
[----:B------:R-:W-:Y:S05]  /*ef40*/  @!P2 BRA `(.L_x_5995) ;  /* 0x000000000004a947 */ /* 0x000fea0003800000 */
[----:B------:R-:W-:Y:S01]  /*ef50*/  BPT.TRAP 0x1 ;  /* 0x000000040000795c */ /* 0x000fe20000300000 */
.L_x_5995:
        /* <DEDUP_REMOVED lines=16> */
.L_x_5992:
[----:B------:R-:W-:Y:S05]  /*f060*/  WARPSYNC.ALL ;  /* 0x0000000000007948 */ /* 0x000fea0003800000 */
[----:B------:R-:W-:Y:S01]  /*f070*/  BAR.SYNC.DEFER_BLOCKING 0x8, 0xa0 ;  /* 0x0202800000007b1d */ /* 0x000fe20000010000 */
[----:B------:R-:W-:-:S05]  /*f080*/  ELECT P2, URZ, PT ;  /* 0x00000000003f782f */ /* 0x000fca0003840000 */
[----:B------:R-:W-:Y:S08]  /*f090*/  BSSY B0, `(.L_x_5996) ;  /* 0x0000041000007945 */ /* 0x000ff00003800000 */
[----:B------:R-:W-:Y:S05]  /*f0a0*/  @!P2 BRA `(.L_x_5997) ;  /* 0x0000000000fca947 */ /* 0x000fea0003800000 */
[----:B------:R-:W-:Y:S01]  /*f0b0*/  UIADD3 UR14, UP0, UR46, 0x270, URZ ;  /* 0x000002702e0e7890 */ /* 0x000fe2000ff1e03f */
[----:B-12---:R-:W-:Y:S01]  /*f0c0*/  MOV R5, 0x2000 ;  /* 0x0000200000057802 */ /* 0x006fe20000000f00 */
        /* <DEDUP_REMOVED lines=61> */
.L_x_5997:
[----:B------:R-:W-:Y:S05]  /*f4a0*/  BSYNC B0 ;  /* 0x0000000000007941 */ /* 0x000fea0003800000 */
.L_x_5996:
        /* <DEDUP_REMOVED lines=8> */
.L_x_6049:
[----:B------:R-:W-:Y:S01]  /*f530*/  ULDC.64 UR4, c[0x0][0x408] ;  /* 0x0001020000047ab9 */ /* 0x000fe20000000a00 */
[----:B------:R-:W-:Y:S04]  /*f540*/  BSSY B0, `(.L_x_5999) ;  /* 0x0000042000007945 */ /* 0x000fe80003800000 */
[----:B------:R-:W-:Y:S05]  /*f550*/  @!P6 BRA `(.L_x_6000) ;  /* 0x000000040000e947 */ /* 0x000fea0003800000 */
[----:B-1----:R-:W1:Y:S01]  /*f560*/  S2R R8, SR_TID.X ;  /* 0x0000000000087919 */ /* 0x002e620000002100 */
[----:B------:R-:W-:Y:S02]  /*f570*/  LEA R5, R16, UR38, 0x3 ;  /* 0x0000002610057c11 */ /* 0x000fe4000f8e18ff */
[----:B-1----:R-:W-:Y:S02]  /*f580*/  LOP3.LUT R9, R8, 0x7f, RZ, 0xc0, !PT ;  /* 0x0000007f08097812 */ /* 0x002fe400078ec0ff */
[----:B------:R-:W-:Y:S02]  /*f590*/  SHF.L.U32 R8, R17, 0x1f, RZ ;  /* 0x0000001f11087819 */ /* 0x000fe400000006ff */
[----:B------:R-:W-:Y:S02]  /*f5a0*/  ISETP.NE.AND P3, PT, R9, RZ, PT ;  /* 0x000000ff0900720c */ /* 0x000fe40003f65270 */
[----:B------:R-:W1:Y:S02]  /*f5b0*/  SYNCS.PHASECHK.TRANS64.TRYWAIT P2, [R5+URZ+0x38860], R8 ;  /* 0x03886008050075a7 */ /* 0x000e64000804017f */
[----:B-1----:R-:W-:Y:S09]  /*f5c0*/  @!P2 BRA `(.L_x_6001) ;  /* 0x00000024001ca947 */ /* 0x002ff20003800000 */
.L_x_6050:
[----:B------:R-:W-:Y:S05]  /*f5d0*/  @P3 BRA `(.L_x_6002) ;  /* 0x0000000000143947 */ /* 0x000fea0003800000 */
[----:B------:R-:W-:Y:S01]  /*f5e0*/  ISETP.NE.AND P2, PT, R19, RZ, PT ;  /* 0x000000ff1300720c */ /* 0x000fe20003f45270 */
[----:B-1----:R-:W-:-:S04]  /*f5f0*/  IMAD.MOV.U32 R8, RZ, RZ, 0x10000 ;  /* 0x00010000ff087424 */ /* 0x002fc800078e00ff */
[----:B------:R2:W-:Y:S08]  /*f600*/  SYNCS.ARRIVE.TRANS64 RZ, [R5+URZ+0x38850], R8 ;  /* 0x0388500805ff79a7 */ /* 0x0005f0000800003f */
[----:B------:R-:W-:Y:S05]  /*f610*/  @!P2 BRA `(.L_x_6002) ;  /* 0x000000000004a947 */ /* 0x000fea0003800000 */
[----:B------:R-:W-:Y:S01]  /*f620*/  BPT.TRAP 0x1 ;  /* 0x000000040000795c */ /* 0x000fe20000300000 */
.L_x_6002:
        /* <DEDUP_REMOVED lines=51> */
.L_x_6000:
[----:B------:R-:W-:Y:S05]  /*f960*/  BSYNC B0 ;  /* 0x0000000000007941 */ /* 0x000fea0003800000 */
.L_x_5999:
[----:B------:R-:W-:-:S06]  /*f970*/  UISETP.GE.AND UP0, UPT, UR39, 0x2, UPT ;  /* 0x000000022700788c */ /* 0x000fcc000bf06270 */
[----:B------:R-:W-:-:S13]  /*f980*/  PLOP3.LUT P2, PT, PT, PT, UP0, 0x80, 0x0 ;  /* 0x000000000000781c */ /* 0x000fda0003f4f008 */
[----:B------:R-:W-:Y:S05]  /*f990*/  @!P2 BRA `(.L_x_6003) ;  /* 0x00000014009ca947 */ /* 0x000fea0003800000 */
[----:B------:R-:W-:Y:S02]  /*f9a0*/  ULOP3.LUT UR6, UR39, 0x1, URZ, 0xc0, !UPT ;  /* 0x0000000127067892 */ /* 0x000fe4000f8ec03f */
[----:B------:R-:W-:Y:S02]  /*f9b0*/  MOV R9, UR39 ;  /* 0x0000002700097c02 */ /* 0x000fe40008000f00 */
[----:B------:R-:W-:-:S03]  /*f9c0*/  UISETP.NE.U32.AND UP0, UPT, UR6, 0x1, UPT ;  /* 0x000000010600788c */ /* 0x000fc6000bf05070 */
[----:B------:R-:W-:-:S03]  /*f9d0*/  VIADD R9, R9, 0xfffffffe ;  /* 0xfffffffe09097836 */ /* 0x000fc60000000000 */
[----:B------:R-:W-:Y:S01]  /*f9e0*/  PLOP3.LUT P2, PT, PT, PT, UP0, 0x80, 0x0 ;  /* 0x000000000000781c */ /* 0x000fe20003f4f008 */
[----:B-12---:R-:W-:-:S12]  /*f9f0*/  IMAD.MOV.U32 R8, RZ, RZ, R9 ;  /* 0x000000ffff087224 */ /* 0x006fd800078e0009 */
        /* <DEDUP_REMOVED lines=26> */
[----:B------:R-:W-:-:S05]  /*fba0*/  IADD3 R5, -R10, RZ, RZ ;  /* 0x000000ff0a057210 */ /* 0x000fca0007ffe1ff */
[----:B------:R-:W-:-:S07]  /*fbb0*/  IMAD R8, R8, R5, R9 ;  /* 0x0000000508087224 */ /* 0x000fce00078e0209 */
.L_x_6007:
[----:B-1----:R-:W1:Y:S01]  /*fbc0*/  S2R R2, SR_TID.X ;  /* 0x0000000000027919 */ /* 0x002e620000002100 */
[----:B------:R-:W-:Y:S02]  /*fbd0*/  SHF.L.U32 R3, R17, 0x1f, RZ ;  /* 0x0000001f11037819 */ /* 0x000fe400000006ff */
[----:B-1----:R-:W-:Y:S02]  /*fbe0*/  LOP3.LUT R5, R2, 0x7f, RZ, 0xc0, !PT ;  /* 0x0000007f02057812 */ /* 0x002fe400078ec0ff */
[----:B------:R-:W-:Y:S02]  /*fbf0*/  LEA R2, R16, UR38, 0x3 ;  /* 0x0000002610027c11 */ /* 0x000fe4000f8e18ff */
[----:B------:R-:W-:Y:S02]  /*fc00*/  ISETP.NE.AND P2, PT, R5, RZ, PT ;  /* 0x000000ff0500720c */ /* 0x000fe40003f45270 */
[----:B------:R-:W1:Y:S02]  /*fc10*/  SYNCS.PHASECHK.TRANS64.TRYWAIT P3, [R2+URZ+0x38840], R3 ;  /* 0x03884003020075a7 */ /* 0x000e64000806017f */
[----:B-1----:R-:W-:Y:S09]  /*fc20*/  @!P3 BRA `(.L_x_6008) ;  /* 0x0000001c0098b947 */ /* 0x002ff20003800000 */
.L_x_6051:
[----:B------:R-:W-:Y:S05]  /*fc30*/  @P2 BRA `(.L_x_6009) ;  /* 0x0000000000142947 */ /* 0x000fea0003800000 */
[----:B------:R-:W-:Y:S01]  /*fc40*/  ISETP.NE.AND P3, PT, R19, RZ, PT ;  /* 0x000000ff1300720c */ /* 0x000fe20003f65270 */
[----:B------:R-:W-:-:S04]  /*fc50*/  IMAD.MOV.U32 R5, RZ, RZ, 0x2000 ;  /* 0x00002000ff057424 */ /* 0x000fc800078e00ff */
[----:B------:R2:W-:Y:S08]  /*fc60*/  SYNCS.ARRIVE.TRANS64 RZ, [R2+URZ+0x38830], R5 ;  /* 0x0388300502ff79a7 */ /* 0x0005f0000800003f */
[----:B------:R-:W-:Y:S05]  /*fc70*/  @!P3 BRA `(.L_x_6009) ;  /* 0x000000000004b947 */ /* 0x000fea0003800000 */
[----:B------:R-:W-:Y:S01]  /*fc80*/  BPT.TRAP 0x1 ;  /* 0x000000040000795c */ /* 0x000fe20000300000 */
.L_x_6009:
        /* <DEDUP_REMOVED lines=17> */
.L_x_6052:
[----:B------:R-:W-:Y:S05]  /*fda0*/  @P2 BRA `(.L_x_6011) ;  /* 0x0000000000142947 */ /* 0x000fea0003800000 */
[----:B------:R-:W-:Y:S01]  /*fdb0*/  ISETP.NE.AND P2, PT, R19, RZ, PT ;  /* 0x000000ff1300720c */ /* 0x000fe20003f45270 */
[----:B-12---:R-:W-:-:S04]  /*fdc0*/  IMAD.MOV.U32 R3, RZ, RZ, 0x10000 ;  /* 0x00010000ff037424 */ /* 0x006fc800078e00ff */
[----:B------:R3:W-:Y:S08]  /*fdd0*/  SYNCS.ARRIVE.TRANS64 RZ, [R2+URZ+0x38850], R3 ;  /* 0x0388500302ff79a7 */ /* 0x0007f0000800003f */
[----:B------:R-:W-:Y:S05]  /*fde0*/  @!P2 BRA `(.L_x_6011) ;  /* 0x000000000004a947 */ /* 0x000fea0003800000 */
[----:B------:R-:W-:Y:S01]  /*fdf0*/  BPT.TRAP 0x1 ;  /* 0x000000040000795c */ /* 0x000fe20000300000 */
.L_x_6011:
        /* <DEDUP_REMOVED lines=50> */
.L_x_6006:
[----:B------:R-:W-:Y:S05]  /*10120*/  BSYNC B0 ;  /* 0x0000000000007941 */ /* 0x000fea0003800000 */
.L_x_6005:
[----:B------:R-:W-:-:S06]  /*10130*/  UIADD3 UR6, UR39, -0x3, URZ ;  /* 0xfffffffd27067890 */ /* 0x000fcc000fffe03f */
[----:B------:R-:W-:-:S07]  /*10140*/  MOV R8, UR6 ;  /* 0x0000000600087c02 */ /* 0x000fce0008000f00 */
.L_x_6004:
[----:B------:R-:W-:Y:S01]  /*10150*/  ISETP.NE.AND P2, PT, R9, RZ, PT ;  /* 0x000000ff0900720c */ /* 0x000fe20003f45270 */
[----:B------:R-:W-:-:S12]  /*10160*/  BSSY B0, `(.L_x_6003) ;  /* 0x00000ea000007945 */ /* 0x000fd80003800000 */
[----:B------:R-:W-:Y:S05]  /*10170*/  @!P2 BRA `(.L_x_6012) ;  /* 0x0000000c00a0a947 */ /* 0x000fea0003800000 */
.L_x_6027:
        /* <DEDUP_REMOVED lines=28> */
.L_x_6015:
[----:B------:R-:W1:Y:S01]  /*10340*/  S2R R2, SR_TID.X ;  /* 0x0000000000027919 */ /* 0x000e620000002100 */
[----:B------:R-:W-:Y:S02]  /*10350*/  LEA R3, R9, UR38, 0x3 ;  /* 0x0000002609037c11 */ /* 0x000fe4000f8e18ff */
[----:B-1----:R-:W-:Y:S02]  /*10360*/  LOP3.LUT R5, R2, 0x7f, RZ, 0xc0, !PT ;  /* 0x0000007f02057812 */ /* 0x002fe400078ec0ff */
[----:B------:R-:W-:Y:S02]  /*10370*/  SHF.L.U32 R2, R17, 0x1f, RZ ;  /* 0x0000001f11027819 */ /* 0x000fe400000006ff */
[----:B------:R-:W-:Y:S02]  /*10380*/  ISETP.NE.AND P2, PT, R5, RZ, PT ;  /* 0x000000ff0500720c */ /* 0x000fe40003f45270 */
[----:B------:R-:W1:Y:S02]  /*10390*/  SYNCS.PHASECHK.TRANS64.TRYWAIT P3, [R3+URZ+0x38840], R2 ;  /* 0x03884002030075a7 */ /* 0x000e64000806017f */
[----:B-1----:R-:W-:Y:S09]  /*103a0*/  @!P3 BRA `(.L_x_6016) ;  /* 0x0000001400e0b947 */ /* 0x002ff20003800000 */
.L_x_6053:
[----:B------:R-:W-:Y:S05]  /*103b0*/  @P2 BRA `(.L_x_6017) ;  /* 0x0000000000142947 */ /* 0x000fea0003800000 */
[----:B------:R-:W-:Y:S01]  /*103c0*/  ISETP.NE.AND P3, PT, R19, RZ, PT ;  /* 0x000000ff1300720c */ /* 0x000fe20003f65270 */
[----:B------:R-:W-:-:S04]  /*103d0*/  IMAD.MOV.U32 R12, RZ, RZ, 0x2000 ;  /* 0x00002000ff0c7424 */ /* 0x000fc800078e00ff */
[----:B------:R2:W-:Y:S08]  /*103e0*/  SYNCS.ARRIVE.TRANS64 RZ, [R3+URZ+0x38830], R12 ;  /* 0x0388300c03ff79a7 */ /* 0x0005f0000800003f */
[----:B------:R-:W-:Y:S05]  /*103f0*/  @!P3 BRA `(.L_x_6017) ;  /* 0x000000000004b947 */ /* 0x000fea0003800000 */
[----:B------:R-:W-:Y:S01]  /*10400*/  BPT.TRAP 0x1 ;  /* 0x000000040000795c */ /* 0x000fe20000300000 */
.L_x_6017:
        /* <DEDUP_REMOVED lines=17> */
.L_x_6054:
[----:B------:R-:W-:Y:S05]  /*10520*/  @P2 BRA `(.L_x_6019) ;  /* 0x0000000000142947 */ /* 0x000fea0003800000 */
[----:B------:R-:W-:Y:S01]  /*10530*/  ISETP.NE.AND P2, PT, R19, RZ, PT ;  /* 0x000000ff1300720c */ /* 0x000fe20003f45270 */
[----:B-1-3--:R-:W-:-:S04]  /*10540*/  IMAD.MOV.U32 R2, RZ, RZ, 0x10000 ;  /* 0x00010000ff027424 */ /* 0x00afc800078e00ff */
[----:B------:R4:W-:Y:S08]  /*10550*/  SYNCS.ARRIVE.TRANS64 RZ, [R3+URZ+0x38850], R2 ;  /* 0x0388500203ff79a7 */ /* 0x0009f0000800003f */
[----:B------:R-:W-:Y:S05]  /*10560*/  @!P2 BRA `(.L_x_6019) ;  /* 0x000000000004a947 */ /* 0x000fea0003800000 */
[----:B------:R-:W-:Y:S01]  /*10570*/  BPT.TRAP 0x1 ;  /* 0x000000040000795c */ /* 0x000fe20000300000 */
.L_x_6019:
        /* <DEDUP_REMOVED lines=50> */
.L_x_6014:
[----:B------:R-:W-:Y:S05]  /*108a0*/  BSYNC B1 ;  /* 0x0000000000017941 */ /* 0x000fea0003800000 */
.L_x_6013:
[----:B------:R-:W-:Y:S01]  /*108b0*/  VIADD R9, R9, 0x1 ;  /* 0x0000000109097836 */ /* 0x000fe20000000000 */
[----:B------:R-:W-:Y:S04]  /*108c0*/  BSSY B1, `(.L_x_6020) ;  /* 0x0000070000017945 */ /* 0x000fe80003800000 */
[----:B------:R-:W-:-:S04]  /*108d0*/  ISETP.NE.AND P2, PT, R9, 0x2, PT ;  /* 0x000000020900780c */ /* 0x000fc80003f45270 */
[----:B---34-:R-:W-:Y:S02]  /*108e0*/  SEL R2, RZ, 0x1, P2 ;  /* 0x00000001ff027807 */ /* 0x018fe40001000000 */
[----:B------:R-:W-:Y:S02]  /*108f0*/  SEL R16, R9, RZ, P2 ;  /* 0x000000ff09107207 */ /* 0x000fe40001000000 */
[----:B------:R-:W-:Y:S01]  /*10900*/  LOP3.LUT R17, R17, R2, RZ, 0x3c, !PT ;  /* 0x0000000211117212 */ /* 0x000fe200078e3cff */
[----:B------:R-:W-:Y:S06]  /*10910*/  @!P6 BRA `(.L_x_6021) ;  /* 0x0000000400a8e947 */ /* 0x000fec0003800000 */
[----:B------:R-:W-:Y:S01]  /*10920*/  VIADD R10, R8, 0xffffffff ;  /* 0xffffffff080a7836 */ /* 0x000fe20000000000 */
        /* <DEDUP_REMOVED lines=12> */
[----:B------:R-:W-:-:S04]  /*109f0*/  IMAD.WIDE.U32 R2, R6, UR4, R2 ;  /* 0x0000000406027c25 */ /* 0x000fc8000f8e0002 */
[----:B------:R-:W-:Y:S01]  /*10a00*/  IMAD.IADD R3, R13, 0x1, R3 ;  /* 0x000000010d037824 */ /* 0x000fe200078e0203 */
[----:B---3--:R-:W-:-:S04]  /*10a10*/  LEA R4, P2, R2, R4, 0x2 ;  /* 0x0000000402047211 */ /* 0x008fc800078410ff */
[----:B------:R-:W-:-:S05]  /*10a20*/  LEA.HI.X R5, R2, R5, R3, 0x2, P2 ;  /* 0x0000000502057211 */ /* 0x000fca00010f1403 */
[----:B------:R1:W5:Y:S01]  /*10a30*/  LDG.E R4, desc[UR54][R4.64] ;  /* 0x0000003604047981 */ /* 0x000362000c1e1900 */
[----:B------:R-:W-:-:S04]  /*10a40*/  IMAD.MOV R2, RZ, RZ, -R11 ;  /* 0x000000ffff027224 */ /* 0x000fc800078e0a0b */
[----:B------:R-:W-:-:S07]  /*10a50*/  IMAD R10, R9, R2, R10 ;  /* 0x00000002090a7224 */ /* 0x000fce00078e020a */
.L_x_6022:
[----:B------:R-:W1:Y:S01]  /*10a60*/  S2R R2, SR_TID.X ;  /* 0x0000000000027919 */ /* 0x000e620000002100 */
[----:B--2---:R-:W-:Y:S02]  /*10a70*/  SHF.L.U32 R3, R17, 0x1f, RZ ;  /* 0x0000001f11037819 */ /* 0x004fe400000006ff */
[----:B-1----:R-:W-:Y:S02]  /*10a80*/  LOP3.LUT R5, R2, 0x7f, RZ, 0xc0, !PT ;  /* 0x0000007f02057812 */ /* 0x002fe400078ec0ff */
[----:B------:R-:W-:Y:S02]  /*10a90*/  LEA R2, R16, UR38, 0x3 ;  /* 0x0000002610027c11 */ /* 0x000fe4000f8e18ff */
[----:B------:R-:W-:Y:S02]  /*10aa0*/  ISETP.NE.AND P2, PT, R5, RZ, PT ;  /* 0x000000ff0500720c */ /* 0x000fe40003f45270 */
[----:B------:R-:W1:Y:S02]  /*10ab0*/  SYNCS.PHASECHK.TRANS64.TRYWAIT P3, [R2+URZ+0x38840], R3 ;  /* 0x03884003020075a7 */ /* 0x000e64000806017f */
[----:B-1----:R-:W-:Y:S09]  /*10ac0*/  @!P3 BRA `(.L_x_6023) ;  /* 0x000000100040b947 */ /* 0x002ff20003800000 */
.L_x_6055:
[----:B------:R-:W-:Y:S05]  /*10ad0*/  @P2 BRA `(.L_x_6024) ;  /* 0x0000000000142947 */ /* 0x000fea0003800000 */
[----:B------:R-:W-:Y:S02]  /*10ae0*/  ISETP.NE.AND P3, PT, R19, RZ, PT ;  /* 0x000000ff1300720c */ /* 0x000fe40003f65270 */
[----:B------:R-:W-:-:S04]  /*10af0*/  MOV R5, 0x2000 ;  /* 0x0000200000057802 */ /* 0x000fc80000000f00 */
[----:B------:R2:W-:Y:S07]  /*10b00*/  SYNCS.ARRIVE.TRANS64 RZ, [R2+URZ+0x38830], R5 ;  /* 0x0388300502ff79a7 */ /* 0x0005ee000800003f */
[----:B------:R-:W-:Y:S05]  /*10b10*/  @!P3 BRA `(.L_x_6024) ;  /* 0x000000000004b947 */ /* 0x000fea0003800000 */
[----:B------:R-:W-:Y:S01]  /*10b20*/  BPT.TRAP 0x1 ;  /* 0x000000040000795c */ /* 0x000fe20000300000 */
.L_x_6024:
        /* <DEDUP_REMOVED lines=17> */
.L_x_6056:
[----:B------:R-:W-:Y:S05]  /*10c40*/  @P2 BRA `(.L_x_6026) ;  /* 0x0000000000142947 */ /* 0x000fea0003800000 */
[----:B------:R-:W-:Y:S01]  /*10c50*/  ISETP.NE.AND P2, PT, R19, RZ, PT ;  /* 0x000000ff1300720c */ /* 0x000fe20003f45270 */
[----:B-1-3--:R-:W-:-:S04]  /*10c60*/  IMAD.MOV.U32 R3, RZ, RZ, 0x10000 ;  /* 0x00010000ff037424 */ /* 0x00afc800078e00ff */
[----:B------:R4:W-:Y:S08]  /*10c70*/  SYNCS.ARRIVE.TRANS64 RZ, [R2+URZ+0x38850], R3 ;  /* 0x0388500302ff79a7 */ /* 0x0009f0000800003f */
[----:B------:R-:W-:Y:S05]  /*10c80*/  @!P2 BRA `(.L_x_6026) ;  /* 0x000000000004a947 */ /* 0x000fea0003800000 */
[----:B------:R-:W-:Y:S01]  /*10c90*/  BPT.TRAP 0x1 ;  /* 0x000000040000795c */ /* 0x000fe20000300000 */
.L_x_6026:
        /* <DEDUP_REMOVED lines=50> */
.L_x_6021:
[----:B------:R-:W-:Y:S05]  /*10fc0*/  BSYNC B1 ;  /* 0x0000000000017941 */ /* 0x000fea0003800000 */
.L_x_6020:
[C---:B------:R-:W-:Y:S01]  /*10fd0*/  ISETP.GT.AND P2, PT, R8.reuse, 0x1, PT ;  /* 0x000000010800780c */ /* 0x040fe20003f44270 */
[----:B------:R-:W-:-:S12]  /*10fe0*/  VIADD R8, R8, 0xfffffffe ;  /* 0xfffffffe08087836 */ /* 0x000fd80000000000 */
[----:B------:R-:W-:Y:S05]  /*10ff0*/  @P2 BRA `(.L_x_6027) ;  /* 0xfffffff000602947 */ /* 0x000fea000383ffff */
.L_x_6012:
[----:B------:R-:W-:Y:S05]  /*11000*/  BSYNC B0 ;  /* 0x0000000000007941 */ /* 0x000fea0003800000 */
.L_x_6003:
        /* <DEDUP_REMOVED lines=18> */
.L_x_6029:
[----:B------:R-:W-:Y:S05]  /*11130*/  BSYNC B0 ;  /* 0x0000000000007941 */ /* 0x000fea0003800000 */
.L_x_6028:
[----:B------:R-:W-:Y:S01]  /*11140*/  SEL R16, R16, RZ, P0 ;  /* 0x000000ff10107207 */ /* 0x000fe20000000000 */
[----:B------:R-:W-:-:S07]  /*11150*/  IMAD.MOV.U32 R13, RZ, RZ, R18 ;  /* 0x000000ffff0d7224 */ /* 0x000fce00078e0012 */
.L_x_5986:
[----:B------:R-:W-:Y:S05]  /*11160*/  BSYNC B6 ;  /* 0x0000000000067941 */ /* 0x000fea0003800000 */
.L_x_5984:
[----:B------:R-:W-:-:S03]  /*11170*/  UMOV UR6, 0xffffffff ;  /* 0xffffffff00067882 */ /* 0x000fc60000000000 */
[----:B------:R-:W-:Y:S05]  /*11180*/  BRA.DIV UR6, `(.L_x_6030) ;  /* 0x0000000a06b87947 */ /* 0x000fea000b800000 */
[----:B------:R1:W1:Y:S02]  /*11190*/  SHFL.IDX PT, R14, R13, RZ, 0x1f ;  /* 0x00001fff0d0e7589 */ /* 0x00026400000e0000 */
.L_x_6059:
        /* <DEDUP_REMOVED lines=12> */
.L_x_5981:
        /* <DEDUP_REMOVED lines=11> */
.L_x_6060:
        /* <DEDUP_REMOVED lines=9> */
[----:B------:R-:W2:Y:S02]  /*113a0*/  LDL R2, [R1] ;  /* 0x0000000001027983 */ /* 0x000ea40000100800 */
[----:B--2---:R-:W-:-:S13]  /*113b0*/  R2UR UR4, R2 ;  /* 0x00000000020472ca */ /* 0x004fda00000e0000 */
[----:B------:R-:W-:-:S06]  /*113c0*/  ULOP3.LUT UR4, UR4, 0x2, URZ, 0xfc, !UPT ;  /* 0x0000000204047892 */ /* 0x000fcc000f8efc3f */
[----:B------:R-:W-:-:S04]  /*113d0*/  MOV R0, UR4 ;  /* 0x0000000400007c02 */ /* 0x000fc80008000f00 */
[----:B------:R-:W-:-:S13]  /*113e0*/  ISETP.NE.AND P2, PT, R0, 0x3, PT ;  /* 0x000000030000780c */ /* 0x000fda0003f45270 */
[----:B------:R-:W-:Y:S05]  /*113f0*/  @!P2 BRA `(.L_x_6035) ;  /* 0x000000000004a947 */ /* 0x000fea0003800000 */
[----:B------:R-:W-:Y:S01]  /*11400*/  BPT.TRAP 0x1 ;  /* 0x000000040000795c */ /* 0x000fe20000300000 */
.L_x_6035:
        /* <DEDUP_REMOVED lines=12> */
.L_x_6061:
[----:B------:R-:W2:Y:S02]  /*114d0*/  SYNCS.PHASECHK.TRANS64.TRYWAIT P0, [R3+URZ], R0 ;  /* 0x00000000030075a7 */ /* 0x000ea4000800017f */
[----:B--2---:R-:W-:Y:S05]  /*114e0*/  @!P0 BRA `(.L_x_6037) ;  /* 0x00000008002c8947 */ /* 0x004fea0003800000 */
.L_x_6062:
[----:B------:R-:W-:Y:S05]  /*114f0*/  @!P2 BRA `(.L_x_6038) ;  /* 0x000000000004a947 */ /* 0x000fea0003800000 */
[----:B------:R-:W-:Y:S01]  /*11500*/  BPT.TRAP 0x1 ;  /* 0x000000040000795c */ /* 0x000fe20000300000 */
.L_x_6038:
[----:B--2---:R-:W-:-:S04]  /*11510*/  VIADD R3, R7, 0x38860 ;  /* 0x0003886007037836 */ /* 0x004fc80000000000 */
[----:B-1----:R-:W-:-:S04]  /*11520*/  IMAD R5, R16, 0x8, R3 ;  /* 0x0000000810057824 */ /* 0x002fc800078e0203 */
[----:B------:R-:W1:Y:S02]  /*11530*/  SYNCS.PHASECHK.TRANS64.TRYWAIT P0, [R5+URZ], R4 ;  /* 0x00000004050075a7 */ /* 0x000e64000800017f */
[----:B-1----:R-:W-:Y:S05]  /*11540*/  @!P0 BRA `(.L_x_6039) ;  /* 0x0000000800288947 */ /* 0x002fea0003800000 */
.L_x_6063:
[----:B------:R-:W-:-:S07]  /*11550*/  IMAD R3, R2, 0x8, R3 ;  /* 0x0000000802037824 */ /* 0x000fce00078e0203 */
.L_x_6040:
[----:B--2---:R2:W3:Y:S02]  /*11560*/  SYNCS.PHASECHK.TRANS64.TRYWAIT P0, [R3+URZ], R0 ;  /* 0x00000000030075a7 */ /* 0x0044e4000800017f */
[----:B---3--:R-:W-:Y:S05]  /*11570*/  @!P0 NANOSLEEP.SYNCS 0x989680 ;  /* 0x009896800000895d */ /* 0x008fea0003900000 */
[----:B------:R-:W3:Y:S02]  /*11580*/  @!P0 SYNCS.PHASECHK.TRANS64 P0, [R3+URZ], R0 ;  /* 0x00000000030085a7 */ /* 0x000ee4000800007f */
[----:B---3--:R-:W-:Y:S05]  /*11590*/  @!P0 BRA `(.L_x_6040) ;  /* 0xfffffffc00f08947 */ /* 0x008fea000383ffff */
.L_x_6034:
[----:B------:R-:W-:Y:S05]  /*115a0*/  BSYNC B0 ;  /* 0x0000000000007941 */ /* 0x000fea0003800000 */
.L_x_6033:
[----:B------:R-:W-:Y:S05]  /*115b0*/  EXIT ;  /* 0x000000000000794d */ /* 0x000fea0003800000 */
.L_x_5940:
[----:B-1----:R-:W-:-:S04]  /*115c0*/  MOV R0, UR37 ;  /* 0x0000002500007c02 */ /* 0x002fc80008000f00 */
[----:B------:R1:W2:Y:S03]  /*115d0*/  SYNCS.PHASECHK.TRANS64.TRYWAIT P1, [R0+URZ+0x38800], R3 ;  /* 0x03880003000075a7 */ /* 0x0002a6000802017f */
[----:B--2---:R-:W-:Y:S05]  /*115e0*/  @!P1 NANOSLEEP.SYNCS 0x989680 ;  /* 0x009896800000995d */ /* 0x004fea0003900000 */
[----:B------:R-:W2:Y:S02]  /*115f0*/  @!P1 SYNCS.PHASECHK.TRANS64 P1, [R0+URZ+0x38800], R3 ;  /* 0x03880003000095a7 */ /* 0x000ea4000802007f */
[----:B--2---:R-:W-:Y:S05]  /*11600*/  @!P1 BRA `(.L_x_5940) ;  /* 0xfffffffc00ec9947 */ /* 0x004fea000383ffff */
[----:B------:R-:W-:Y:S05]  /*11610*/  BRA `(.L_x_6041) ;  /* 0xffffff1800e07947 */ /* 0x000fea000383ffff */
.L_x_5944:
[----:B---3--:R3:W4:Y:S02]  /*11620*/  SYNCS.PHASECHK.TRANS64.TRYWAIT P1, [R5+URZ+0x38830], R8 ;  /* 0x03883008050075a7 */ /* 0x008724000802017f */
[----:B----4-:R-:W-:Y:S05]  /*11630*/  @!P1 NANOSLEEP.SYNCS 0x989680 ;  /* 0x009896800000995d */ /* 0x010fea0003900000 */
[----:B------:R-:W4:Y:S02]  /*11640*/  @!P1 SYNCS.PHASECHK.TRANS64 P1, [R5+URZ+0x38830], R8 ;  /* 0x03883008050095a7 */ /* 0x000f24000802007f */
[----:B----4-:R-:W-:Y:S05]  /*11650*/  @!P1 BRA `(.L_x_5944) ;  /* 0xfffffffc00f09947 */ /* 0x010fea000383ffff */
[----:B------:R-:W-:Y:S05]  /*11660*/  BRA `(.L_x_5943) ;  /* 0xffffff1800f47947 */ /* 0x000fea000383ffff */
.L_x_5945:
[----:B-1----:R-:W-:-:S04]  /*11670*/  IMAD.U32 R4, RZ, RZ, UR37 ;  /* 0x00000025ff047e24 */ /* 0x002fc8000f8e00ff */
[----:B------:R1:W4:Y:S03]  /*11680*/  SYNCS.PHASECHK.TRANS64.TRYWAIT P1, [R4+URZ+0x38810], R3 ;  /* 0x03881003040075a7 */ /* 0x000326000802017f */
[----:B----4-:R-:W-:Y:S05]  /*11690*/  @!P1 NANOSLEEP.SYNCS 0x989680 ;  /* 0x009896800000995d */ /* 0x010fea0003900000 */
[----:B------:R-:W4:Y:S02]  /*116a0*/  @!P1 SYNCS.PHASECHK.TRANS64 P1, [R4+URZ+0x38810], R3 ;  /* 0x03881003040095a7 */ /* 0x000f24000802007f */
[----:B----4-:R-:W-:Y:S05]  /*116b0*/  @!P1 BRA `(.L_x_5945) ;  /* 0xfffffffc00ec9947 */ /* 0x010fea000383ffff */
[----:B------:R-:W-:Y:S05]  /*116c0*/  BRA `(.L_x_6042) ;  /* 0xffffff1c007c7947 */ /* 0x000fea000383ffff */
.L_x_5949:
[----:B------:R1:W1:Y:S02]  /*116d0*/  SYNCS.PHASECHK.TRANS64.TRYWAIT P1, [R5+URZ+0x38850], R8 ;  /* 0x03885008050075a7 */ /* 0x000264000802017f */
[----:B-1----:R-:W-:Y:S05]  /*116e0*/  @!P1 NANOSLEEP.SYNCS 0x989680 ;  /* 0x009896800000995d */ /* 0x002fea0003900000 */
[----:B------:R-:W1:Y:S02]  /*116f0*/  @!P1 SYNCS.PHASECHK.TRANS64 P1, [R5+URZ+0x38850], R8 ;  /* 0x03885008050095a7 */ /* 0x000e64000802007f */
[----:B-1----:R-:W-:Y:S05]  /*11700*/  @!P1 BRA `(.L_x_5949) ;  /* 0xfffffffc00f09947 */ /* 0x002fea000383ffff */
[----:B------:R-:W-:Y:S05]  /*11710*/  BRA `(.L_x_5948) ;  /* 0xffffff1c00b07947 */ /* 0x000fea000383ffff */
.L_x_5954:
[----:B--2---:R2:W3:Y:S02]  /*11720*/  SYNCS.PHASECHK.TRANS64.TRYWAIT P2, [R10+URZ+0x38830], R7 ;  /* 0x038830070a0075a7 */ /* 0x0044e4000804017f */
[----:B---3--:R-:W-:Y:S05]  /*11730*/  @!P2 NANOSLEEP.SYNCS 0x989680 ;  /* 0x009896800000a95d */ /* 0x008fea0003900000 */
[----:B------:R-:W3:Y:S02]  /*11740*/  @!P2 SYNCS.PHASECHK.TRANS64 P2, [R10+URZ+0x38830], R7 ;  /* 0x038830070a00a5a7 */ /* 0x000ee4000804007f */
[----:B---3--:R-:W-:Y:S05]  /*11750*/  @!P2 BRA `(.L_x_5954) ;  /* 0xfffffffc00f0a947 */ /* 0x008fea000383ffff */
[----:B------:R-:W-:Y:S05]  /*11760*/  BRA `(.L_x_5953) ;  /* 0xffffff44009c7947 */ /* 0x000fea000383ffff */
.L_x_5958:
[----:B----4-:R4:W1:Y:S02]  /*11770*/  SYNCS.PHASECHK.TRANS64.TRYWAIT P2, [R10+URZ+0x38850], R7 ;  /* 0x038850070a0075a7 */ /* 0x010864000804017f */
[----:B-1----:R-:W-:Y:S05]  /*11780*/  @!P2 NANOSLEEP.SYNCS 0x989680 ;  /* 0x009896800000a95d */ /* 0x002fea0003900000 */
[----:B------:R-:W1:Y:S02]  /*11790*/  @!P2 SYNCS.PHASECHK.TRANS64 P2, [R10+URZ+0x38850], R7 ;  /* 0x038850070a00a5a7 */ /* 0x000e64000804007f */
[----:B-1----:R-:W-:Y:S05]  /*117a0*/  @!P2 BRA `(.L_x_5958) ;  /* 0xfffffffc00f0a947 */ /* 0x002fea000383ffff */
[----:B------:R-:W-:Y:S05]  /*117b0*/  BRA `(.L_x_5957) ;  /* 0xffffff4400f87947 */ /* 0x000fea000383ffff */
.L_x_5964:
[----:B--2---:R2:W3:Y:S02]  /*117c0*/  SYNCS.PHASECHK.TRANS64.TRYWAIT P2, [R9+URZ+0x38830], R8 ;  /* 0x03883008090075a7 */ /* 0x0044e4000804017f */
[----:B---3--:R-:W-:Y:S05]  /*117d0*/  @!P2 NANOSLEEP.SYNCS 0x989680 ;  /* 0x009896800000a95d */ /* 0x008fea0003900000 */
[----:B------:R-:W3:Y:S02]  /*117e0*/  @!P2 SYNCS.PHASECHK.TRANS64 P2, [R9+URZ+0x38830], R8 ;  /* 0x038830080900a5a7 */ /* 0x000ee4000804007f */
[----:B---3--:R-:W-:Y:S05]  /*117f0*/  @!P2 BRA `(.L_x_5964) ;  /* 0xfffffffc00f0a947 */ /* 0x008fea000383ffff */
[----:B------:R-:W-:Y:S05]  /*11800*/  BRA `(.L_x_5963) ;  /* 0xffffff7800087947 */ /* 0x000fea000383ffff */
.L_x_5968:
[----:B----4-:R4:W1:Y:S02]  /*11810*/  SYNCS.PHASECHK.TRANS64.TRYWAIT P2, [R9+URZ+0x38850], R8 ;  /* 0x03885008090075a7 */ /* 0x010864000804017f */
[----:B-1----:R-:W-:Y:S05]  /*11820*/  @!P2 NANOSLEEP.SYNCS 0x989680 ;  /* 0x009896800000a95d */ /* 0x002fea0003900000 */
[----:B------:R-:W1:Y:S02]  /*11830*/  @!P2 SYNCS.PHASECHK.TRANS64 P2, [R9+URZ+0x38850], R8 ;  /* 0x038850080900a5a7 */ /* 0x000e64000804007f */
[----:B-1----:R-:W-:Y:S05]  /*11840*/  @!P2 BRA `(.L_x_5968) ;  /* 0xfffffffc00f0a947 */ /* 0x002fea000383ffff */
[----:B------:R-:W-:Y:S05]  /*11850*/  BRA `(.L_x_5967) ;  /* 0xffffff7800647947 */ /* 0x000fea000383ffff */
.L_x_5990:
        /* <DEDUP_REMOVED lines=10> */
.L_x_6043:
[----:B------:R-:W-:Y:S05]  /*11900*/  BRA `(.L_x_6044) ;  /* 0xffffffd000fc7947 */ /* 0x000fea000383ffff */
.L_x_5991:
[----:B------:R-:W-:Y:S01]  /*11910*/  BSSY B0, `(.L_x_6045) ;  /* 0x0000006000007945 */ /* 0x000fe20003800000 */
[----:B------:R-:W-:-:S07]  /*11920*/  IMAD.MOV.U32 R15, RZ, RZ, -0x1 ;  /* 0xffffffffff0f7424 */ /* 0x000fce00078e00ff */
[----:B------:R-:W-:Y:S05]  /*11930*/  WARPSYNC.COLLECTIVE R15, `(.L_x_6046) ;  /* 0x000000000f0c7348 */ /* 0x000fea0003c00000 */
[----:B------:R-:W-:Y:S02]  /*11940*/  ELECT P6, UR62, PT ;  /* 0x00000000003e782f */ /* 0x000fe400038c0000 */
[----:B------:R-:W-:Y:S01]  /*11950*/  MOV R14, UR62 ;  /* 0x0000003e000e7c02 */ /* 0x000fe20008000f00 */
[----:B------:R-:W-:Y:S10]  /*11960*/  ENDCOLLECTIVE ;  /* 0x000000000000791b */ /* 0x000ff40003800000 */
.L_x_6046:
[----:B------:R-:W-:Y:S05]  /*11970*/  BSYNC B0 ;  /* 0x0000000000007941 */ /* 0x000fea0003800000 */
.L_x_6045:
[----:B------:R-:W-:Y:S05]  /*11980*/  BRA `(.L_x_6047) ;  /* 0xffffffd000ec7947 */ /* 0x000fea000383ffff */
.L_x_5994:
[----:B-1----:R1:W2:Y:S02]  /*11990*/  SYNCS.PHASECHK.TRANS64.TRYWAIT P2, [R8+URZ+0x38840], R5 ;  /* 0x03884005080075a7 */ /* 0x0022a4000804017f */
[----:B--2---:R-:W-:Y:S05]  /*119a0*/  @!P2 NANOSLEEP.SYNCS 0x989680 ;  /* 0x009896800000a95d */ /* 0x004fea0003900000 */
[----:B------:R-:W2:Y:S02]  /*119b0*/  @!P2 SYNCS.PHASECHK.TRANS64 P2, [R8+URZ+0x38840], R5 ;  /* 0x038840050800a5a7 */ /* 0x000ea4000804007f */
[----:B--2---:R-:W-:Y:S05]  /*119c0*/  @!P2 BRA `(.L_x_5994) ;  /* 0xfffffffc00f0a947 */ /* 0x004fea000383ffff */
[----:B------:R-:W-:Y:S05]  /*119d0*/  BRA `(.L_x_6048) ;  /* 0xffffffd400487947 */ /* 0x000fea000383ffff */
.L_x_5998:
[----:B-1----:R-:W-:-:S04]  /*119e0*/  IMAD.U32 R8, RZ, RZ, UR38 ;  /* 0x00000026ff087e24 */ /* 0x002fc8000f8e00ff */
[----:B------:R1:W2:Y:S03]  /*119f0*/  SYNCS.PHASECHK.TRANS64.TRYWAIT P2, [R8+URZ+0x38820], R5 ;  /* 0x03882005080075a7 */ /* 0x0002a6000804017f */
[----:B--2---:R-:W-:Y:S05]  /*11a00*/  @!P2 NANOSLEEP.SYNCS 0x989680 ;  /* 0x009896800000a95d */ /* 0x004fea0003900000 */
[----:B------:R-:W2:Y:S02]  /*11a10*/  @!P2 SYNCS.PHASECHK.TRANS64 P2, [R8+URZ+0x38820], R5 ;  /* 0x038820050800a5a7 */ /* 0x000ea4000804007f */
[----:B--2---:R-:W-:Y:S05]  /*11a20*/  @!P2 BRA `(.L_x_5998) ;  /* 0xfffffffc00eca947 */ /* 0x004fea000383ffff */
[----:B------:R-:W-:Y:S05]  /*11a30*/  BRA `(.L_x_6049) ;  /* 0xffffffd800bc7947 */ /* 0x000fea000383ffff */
.L_x_6001:
[----:B-1----:R1:W2:Y:S02]  /*11a40*/  SYNCS.PHASECHK.TRANS64.TRYWAIT P2, [R5+URZ+0x38860], R8 ;  /* 0x03886008050075a7 */ /* 0x0022a4000804017f */
[----:B--2---:R-:W-:Y:S05]  /*11a50*/  @!P2 NANOSLEEP.SYNCS 0x989680 ;  /* 0x009896800000a95d */ /* 0x004fea0003900000 */
[----:B------:R-:W2:Y:S02]  /*11a60*/  @!P2 SYNCS.PHASECHK.TRANS64 P2, [R5+URZ+0x38860], R8 ;  /* 0x038860080500a5a7 */ /* 0x000ea4000804007f */
[----:B--2---:R-:W-:Y:S05]  /*11a70*/  @!P2 BRA `(.L_x_6001) ;  /* 0xfffffffc00f0a947 */ /* 0x004fea000383ffff */
[----:B------:R-:W-:Y:S05]  /*11a80*/  BRA `(.L_x_6050) ;  /* 0xffffffd800d07947 */ /* 0x000fea000383ffff */
.L_x_6008:
[----:B-1----:R1:W2:Y:S02]  /*11a90*/  SYNCS.PHASECHK.TRANS64.TRYWAIT P3, [R2+URZ+0x38840], R3 ;  /* 0x03884003020075a7 */ /* 0x0022a4000806017f */
[----:B--2---:R-:W-:Y:S05]  /*11aa0*/  @!P3 NANOSLEEP.SYNCS 0x989680 ;  /* 0x009896800000b95d */ /* 0x004fea0003900000 */
[----:B------:R-:W2:Y:S02]  /*11ab0*/  @!P3 SYNCS.PHASECHK.TRANS64 P3, [R2+URZ+0x38840], R3 ;  /* 0x038840030200b5a7 */ /* 0x000ea4000806007f */
[----:B--2---:R-:W-:Y:S05]  /*11ac0*/  @!P3 BRA `(.L_x_6008) ;  /* 0xfffffffc00f0b947 */ /* 0x004fea000383ffff */
[----:B------:R-:W-:Y:S05]  /*11ad0*/  BRA `(.L_x_6051) ;  /* 0xffffffe000547947 */ /* 0x000fea000383ffff */
.L_x_6010:
[----:B--2---:R2:W3:Y:S02]  /*11ae0*/  SYNCS.PHASECHK.TRANS64.TRYWAIT P3, [R2+URZ+0x38860], R3 ;  /* 0x03886003020075a7 */ /* 0x0044e4000806017f */
[----:B---3--:R-:W-:Y:S05]  /*11af0*/  @!P3 NANOSLEEP.SYNCS 0x989680 ;  /* 0x009896800000b95d */ /* 0x008fea0003900000 */
[----:B------:R-:W3:Y:S02]  /*11b00*/  @!P3 SYNCS.PHASECHK.TRANS64 P3, [R2+URZ+0x38860], R3 ;  /* 0x038860030200b5a7 */ /* 0x000ee4000806007f */
[----:B---3--:R-:W-:Y:S05]  /*11b10*/  @!P3 BRA `(.L_x_6010) ;  /* 0xfffffffc00f0b947 */ /* 0x008fea000383ffff */
[----:B------:R-:W-:Y:S05]  /*11b20*/  BRA `(.L_x_6052) ;  /* 0xffffffe0009c7947 */ /* 0x000fea000383ffff */
.L_x_6016:
[----:B-1----:R1:W2:Y:S02]  /*11b30*/  SYNCS.PHASECHK.TRANS64.TRYWAIT P3, [R3+URZ+0x38840], R2 ;  /* 0x03884002030075a7 */ /* 0x0022a4000806017f */
[----:B--2---:R-:W-:Y:S05]  /*11b40*/  @!P3 NANOSLEEP.SYNCS 0x989680 ;  /* 0x009896800000b95d */ /* 0x004fea0003900000 */
[----:B------:R-:W2:Y:S02]  /*11b50*/  @!P3 SYNCS.PHASECHK.TRANS64 P3, [R3+URZ+0x38840], R2 ;  /* 0x038840020300b5a7 */ /* 0x000ea4000806007f */
[----:B--2---:R-:W-:Y:S05]  /*11b60*/  @!P3 BRA `(.L_x_6016) ;  /* 0xfffffffc00f0b947 */ /* 0x004fea000383ffff */
[----:B------:R-:W-:Y:S05]  /*11b70*/  BRA `(.L_x_6053) ;  /* 0xffffffe8000c7947 */ /* 0x000fea000383ffff */
.L_x_6018:
[----:B---3--:R3:W4:Y:S02]  /*11b80*/  SYNCS.PHASECHK.TRANS64.TRYWAIT P3, [R3+URZ+0x38860], R2 ;  /* 0x03886002030075a7 */ /* 0x008724000806017f */
[----:B----4-:R-:W-:Y:S05]  /*11b90*/  @!P3 NANOSLEEP.SYNCS 0x989680 ;  /* 0x009896800000b95d */ /* 0x010fea0003900000 */
[----:B------:R-:W4:Y:S02]  /*11ba0*/  @!P3 SYNCS.PHASECHK.TRANS64 P3, [R3+URZ+0x38860], R2 ;  /* 0x038860020300b5a7 */ /* 0x000f24000806007f */
[----:B----4-:R-:W-:Y:S05]  /*11bb0*/  @!P3 BRA `(.L_x_6018) ;  /* 0xfffffffc00f0b947 */ /* 0x010fea000383ffff */
[----:B------:R-:W-:Y:S05]  /*11bc0*/  BRA `(.L_x_6054) ;  /* 0xffffffe800547947 */ /* 0x000fea000383ffff */
.L_x_6023:
[----:B-1----:R1:W2:Y:S02]  /*11bd0*/  SYNCS.PHASECHK.TRANS64.TRYWAIT P3, [R2+URZ+0x38840], R3 ;  /* 0x03884003020075a7 */ /* 0x0022a4000806017f */
[----:B--2---:R-:W-:Y:S05]  /*11be0*/  @!P3 NANOSLEEP.SYNCS 0x989680 ;  /* 0x009896800000b95d */ /* 0x004fea0003900000 */
[----:B------:R-:W2:Y:S02]  /*11bf0*/  @!P3 SYNCS.PHASECHK.TRANS64 P3, [R2+URZ+0x38840], R3 ;  /* 0x038840030200b5a7 */ /* 0x000ea4000806007f */
[----:B--2---:R-:W-:Y:S05]  /*11c00*/  @!P3 BRA `(.L_x_6023) ;  /* 0xfffffffc00f0b947 */ /* 0x004fea000383ffff */
[----:B------:R-:W-:Y:S05]  /*11c10*/  BRA `(.L_x_6055) ;  /* 0xffffffec00ac7947 */ /* 0x000fea000383ffff */
.L_x_6025:
[----:B---3--:R3:W4:Y:S02]  /*11c20*/  SYNCS.PHASECHK.TRANS64.TRYWAIT P3, [R2+URZ+0x38860], R3 ;  /* 0x03886003020075a7 */ /* 0x008724000806017f */
[----:B----4-:R-:W-:Y:S05]  /*11c30*/  @!P3 NANOSLEEP.SYNCS 0x989680 ;  /* 0x009896800000b95d */ /* 0x010fea0003900000 */
[----:B------:R-:W4:Y:S02]  /*11c40*/  @!P3 SYNCS.PHASECHK.TRANS64 P3, [R2+URZ+0x38860], R3 ;  /* 0x038860030200b5a7 */ /* 0x000f24000806007f */
[----:B----4-:R-:W-:Y:S05]  /*11c50*/  @!P3 BRA `(.L_x_6025) ;  /* 0xfffffffc00f0b947 */ /* 0x010fea000383ffff */
[----:B------:R-:W-:Y:S05]  /*11c60*/  BRA `(.L_x_6056) ;  /* 0xffffffec00f47947 */ /* 0x000fea000383ffff */
.L_x_6030:
[----:B------:R-:W-:Y:S01]  /*11c70*/  BSSY B0, `(.L_x_6057) ;  /* 0x0000007000007945 */ /* 0x000fe20003800000 */
[----:B--2---:R-:W-:Y:S01]  /*11c80*/  MOV R12, RZ ;  /* 0x000000ff000c7202 */ /* 0x004fe20000000f00 */
[----:B------:R-:W-:Y:S02]  /*11c90*/  IMAD.MOV.U32 R11, RZ, RZ, 0x1f ;  /* 0x0000001fff0b7424 */ /* 0x000fe400078e00ff */
[----:B------:R-:W-:-:S07]  /*11ca0*/  IMAD.MOV.U32 R15, RZ, RZ, -0x1 ;  /* 0xffffffffff0f7424 */ /* 0x000fce00078e00ff */
[----:B-1-34-:R-:W-:Y:S05]  /*11cb0*/  WARPSYNC.COLLECTIVE R15, `(.L_x_6058) ;  /* 0x000000000f087348 */ /* 0x01afea0003c00000 */
[----:B------:R2:W1:Y:S02]  /*11cc0*/  SHFL.IDX P6, R14, R13, R12, R11 ;  /* 0x0000000c0d0e7389 */ /* 0x00046400000c000b */
[----:B-1234-:R-:W-:Y:S01]  /*11cd0*/  ENDCOLLECTIVE ;  /* 0x000000000000791b */ /* 0x01efe20003800000 */
.L_x_6058:
[----:B------:R-:W-:Y:S05]  /*11ce0*/  BSYNC B0 ;  /* 0x0000000000007941 */ /* 0x000fea0003800000 */
.L_x_6057:
[----:B------:R-:W-:Y:S05]  /*11cf0*/  BRA `(.L_x_6059) ;  /* 0xfffffff400287947 */ /* 0x000fea000383ffff */
.L_x_6032:
[----:B-1----:R1:W2:Y:S02]  /*11d00*/  SYNCS.PHASECHK.TRANS64.TRYWAIT P0, [R7+URZ+0x38820], R0 ;  /* 0x03882000070075a7 */ /* 0x0022a4000800017f */
[----:B--2---:R-:W-:Y:S05]  /*11d10*/  @!P0 NANOSLEEP.SYNCS 0x989680 ;  /* 0x009896800000895d */ /* 0x004fea0003900000 */
[----:B------:R-:W2:Y:S02]  /*11d20*/  @!P0 SYNCS.PHASECHK.TRANS64 P0, [R7+URZ+0x38820], R0 ;  /* 0x03882000070085a7 */ /* 0x000ea4000800007f */
[----:B--2---:R-:W-:Y:S05]  /*11d30*/  @!P0 BRA `(.L_x_6032) ;  /* 0xfffffffc00f08947 */ /* 0x004fea000383ffff */
[----:B------:R-:W-:Y:S05]  /*11d40*/  BRA `(.L_x_6060) ;  /* 0xfffffff400707947 */ /* 0x000fea000383ffff */
.L_x_6036:
[----:B-1----:R1:W2:Y:S02]  /*11d50*/  SYNCS.PHASECHK.TRANS64.TRYWAIT P0, [R5+URZ], R4 ;  /* 0x00000004050075a7 */ /* 0x0022a4000800017f */
[----:B--2---:R-:W-:Y:S05]  /*11d60*/  @!P0 NANOSLEEP.SYNCS 0x989680 ;  /* 0x009896800000895d */ /* 0x004fea0003900000 */
[----:B------:R-:W2:Y:S02]  /*11d70*/  @!P0 SYNCS.PHASECHK.TRANS64 P0, [R5+URZ], R4 ;  /* 0x00000004050085a7 */ /* 0x000ea4000800007f */
[----:B--2---:R-:W-:Y:S05]  /*11d80*/  @!P0 BRA `(.L_x_6036) ;  /* 0xfffffffc00f08947 */ /* 0x004fea000383ffff */
[----:B------:R-:W-:Y:S05]  /*11d90*/  BRA `(.L_x_6061) ;  /* 0xfffffff400cc7947 */ /* 0x000fea000383ffff */
.L_x_6037:
[----:B--2---:R2:W3:Y:S02]  /*11da0*/  SYNCS.PHASECHK.TRANS64.TRYWAIT P0, [R3+URZ], R0 ;  /* 0x00000000030075a7 */ /* 0x0044e4000800017f */
[----:B---3--:R-:W-:Y:S05]  /*11db0*/  @!P0 NANOSLEEP.SYNCS 0x989680 ;  /* 0x009896800000895d */ /* 0x008fea0003900000 */
[----:B------:R-:W3:Y:S02]  /*11dc0*/  @!P0 SYNCS.PHASECHK.TRANS64 P0, [R3+URZ], R0 ;  /* 0x00000000030085a7 */ /* 0x000ee4000800007f */
[----:B---3--:R-:W-:Y:S05]  /*11dd0*/  @!P0 BRA `(.L_x_6037) ;  /* 0xfffffffc00f08947 */ /* 0x008fea000383ffff */
[----:B------:R-:W-:Y:S05]  /*11de0*/  BRA `(.L_x_6062) ;  /* 0xfffffff400c07947 */ /* 0x000fea000383ffff */
.L_x_6039:
[----:B-1----:R1:W2:Y:S02]  /*11df0*/  SYNCS.PHASECHK.TRANS64.TRYWAIT P0, [R5+URZ], R4 ;  /* 0x00000004050075a7 */ /* 0x0022a4000800017f */
[----:B--2---:R-:W-:Y:S05]  /*11e00*/  @!P0 NANOSLEEP.SYNCS 0x989680 ;  /* 0x009896800000895d */ /* 0x004fea0003900000 */
[----:B------:R-:W2:Y:S02]  /*11e10*/  @!P0 SYNCS.PHASECHK.TRANS64 P0, [R5+URZ], R4 ;  /* 0x00000004050085a7 */ /* 0x000ea4000800007f */
[----:B--2---:R-:W-:Y:S05]  /*11e20*/  @!P0 BRA `(.L_x_6039) ;  /* 0xfffffffc00f08947 */ /* 0x004fea000383ffff */
[----:B------:R-:W-:Y:S05]  /*11e30*/  BRA `(.L_x_6063) ;  /* 0xfffffff400c47947 */ /* 0x000fea000383ffff */
.L_x_6064:
        /* <DEDUP_REMOVED lines=12> */
.L_x_11953:


//--------------------- .text._ZN7cutlass13device_kernelIN5flash11enable_sm90INS1_16FlashAttnFwdSm90INS1_25CollectiveMainloopFwdSm90ILi2EN4cute5tupleIJNS5_1CILi1EEES8_S8_EEENS6_IJNS7_ILi64EEESA_SA_EEELi512ENS_6half_tEfNS_4arch4Sm90ELb1ELb0ELb0ELb1ELb0ELb0ELb0ELb0ELb0ELb0ELb0ELb0EEENS1_21CollectiveEpilogueFwdINS6_IJSA_NS7_ILi512EEESA_EEES9_SC_SE_Li256ELb1ELb0ELb0ELb0EEENS1_36VarlenDynamicPersistentTileSchedulerILi64ELi64ELi256ELi32ELb0ELb0ELb1ELb1ELb1ELb1EEEEEEEEEvNT_6ParamsE --------------------------
	.section	.text._ZN7cutlass13device_kernelIN5flash11enable_sm90INS1_16FlashAttnFwdSm90INS1_25CollectiveMainloopFwdSm90ILi2EN4cute5tupleIJNS5_1CILi1EEES8_S8_EEENS6_IJNS7_ILi64EEESA_SA_EEELi512ENS_6half_tEfNS_4arch4Sm90ELb1ELb0ELb0ELb1ELb0ELb0ELb0ELb0ELb0ELb0ELb0ELb0EEENS1_21CollectiveEpilogueFwdINS6_IJSA_NS7_ILi512EEESA_EEES9_SC_SE_Li256ELb1ELb0ELb0ELb0EEENS1_36VarlenDynamicPersistentTileSchedulerILi64ELi64ELi256ELi32ELb0ELb0ELb1ELb1ELb1ELb1EEEEEEEEEvNT_6ParamsE,"ax",@progbits
	.align	128
.text._ZN7cutlass13device_kernelIN5flash11enable_sm90INS1_16FlashAttnFwdSm90INS1_25CollectiveMainloopFwdSm90ILi2EN4cute5tupleIJNS5_1CILi1EEES8_S8_EEENS6_IJNS7_ILi64EEESA_SA_EEELi512ENS_6half_tEfNS_4arch4Sm90ELb1ELb0ELb0ELb1ELb0ELb0ELb0ELb0ELb0ELb0ELb0ELb0EEENS1_21CollectiveEpilogueFwdINS6_IJSA_NS7_ILi512EEESA_EEES9_SC_SE_Li256ELb1ELb0ELb0ELb0EEENS1_36VarlenDynamicPersistentTileSchedulerILi64ELi64ELi256ELi32ELb0ELb0ELb1ELb1ELb1ELb1EEEEEEEEEvNT_6ParamsE:
        .type           _ZN7cutlass13device_kernelIN5flash11enable_sm90INS1_16FlashAttnFwdSm90INS1_25CollectiveMainloopFwdSm90ILi2EN4cute5tupleIJNS5_1CILi1EEES8_S8_EEENS6_IJNS7_ILi64EEESA_SA_EEELi512ENS_6half_tEfNS_4arch4Sm90ELb1ELb0ELb0ELb1ELb0ELb0ELb0ELb0ELb0ELb0ELb0ELb0EEENS1_21CollectiveEpilogueFwdINS6_IJSA_NS7_ILi512EEESA_EEES9_SC_SE_Li256ELb1ELb0ELb0ELb0EEENS1_36VarlenDynamicPersistentTileSchedulerILi64ELi64ELi256ELi32ELb0ELb0ELb1ELb1ELb1ELb1EEEEEEEEEvNT_6ParamsE,@function
        .size           _ZN7cutlass13device_kernelIN5flash11enable_sm90INS1_16FlashAttnFwdSm90INS1_25CollectiveMainloopFwdSm90ILi2EN4cute5tupleIJNS5_1CILi1EEES8_S8_EEENS6_IJNS7_ILi64EEESA_SA_EEELi512ENS_6half_tEfNS_4arch4Sm90ELb1ELb0ELb0ELb1ELb0ELb0ELb0ELb0ELb0ELb0ELb0ELb0EEENS1_21CollectiveEpilogueFwdINS6_IJSA_NS7_ILi512EEESA_EEES9_SC_SE_Li256ELb1ELb0ELb0ELb0EEENS1_36VarlenDynamicPersistentTileSchedulerILi64ELi64ELi256ELi32ELb0ELb0ELb1ELb1ELb1ELb1EEEEEEEEEvNT_6ParamsE,(.L_x_11954 - _ZN7cutlass13device_kernelIN5flash11enable_sm90INS1_16FlashAttnFwdSm90INS1_25CollectiveMainloopFwdSm90ILi2EN4cute5tupleIJNS5_1CILi1EEES8_S8_EEENS6_IJNS7_ILi64EEESA_SA_EEELi512ENS_6half_tEfNS_4arch4Sm90ELb1ELb0ELb0ELb1ELb0ELb0ELb0ELb0ELb0ELb0ELb0ELb0EEENS1_21CollectiveEpilogueFwdINS6_IJSA_NS7_ILi512EEESA_EEES9_SC_SE_Li256ELb1ELb0ELb0ELb0EEENS1_36VarlenDynamicPersistentTileSchedulerILi64ELi64ELi256ELi32ELb0ELb0ELb1ELb1ELb1ELb1EEEEEEEEEvNT_6ParamsE)
        .other          _ZN7cutlass13device_kernelIN5flash11enable_sm90INS1_16FlashAttnFwdSm90INS1_25CollectiveMainloopFwdSm90ILi2EN4cute5tupleIJNS5_1CILi1EEES8_S8_EEENS6_IJNS7_ILi64EEESA_SA_EEELi512ENS_6half_tEfNS_4arch4Sm90ELb1ELb0ELb0ELb1ELb0ELb0ELb0ELb0ELb0ELb0ELb0ELb0EEENS1_21CollectiveEpilogueFwdINS6_IJSA_NS7_ILi512EEESA_EEES9_SC_SE_Li256ELb1ELb0ELb0ELb0EEENS1_36VarlenDynamicPersistentTileSchedulerILi64ELi64ELi256ELi32ELb0ELb0ELb1ELb1ELb1ELb1EEEEEEEEEvNT_6ParamsE,@"STO_CUDA_ENTRY STV_DEFAULT"
_ZN7cutlass13device_kernelIN5flash11enable_sm90INS1_16FlashAttnFwdSm90INS1_25CollectiveMainloopFwdSm90ILi2EN4cute5tupleIJNS5_1CILi1EEES8_S8_EEENS6_IJNS7_ILi64EEESA_SA_EEELi512ENS_6half_tEfNS_4arch4Sm90ELb1ELb0ELb0ELb1ELb0ELb0ELb0ELb0ELb0ELb0ELb0ELb0EEENS1_21CollectiveEpilogueFwdINS6_IJSA_NS7_ILi512EEESA_EEES9_SC_SE_Li256ELb1ELb0ELb0ELb0EEENS1_36VarlenDynamicPersistentTileSchedulerILi64ELi64ELi256ELi32ELb0ELb0ELb1ELb1ELb1ELb1EEEEEEEEEvNT_6ParamsE:
        /* <DEDUP_REMOVED lines=21> */
.L_x_6066:
[----:B------:R-:W-:Y:S05]  /*0150*/  BSYNC B0 ;  /* 0x0000000000007941 */ /* 0x000fea0003800000 */
.L_x_6065:
        /* <DEDUP_REMOVED lines=37> */
.L_x_6067:
        /* <DEDUP_REMOVED lines=22> */
.L_x_6068:
        /* <DEDUP_REMOVED lines=18> */
.L_x_6069:
        /* <DEDUP_REMOVED lines=22> */
.L_x_6070:
        /* <DEDUP_REMOVED lines=22> */
.L_x_6071:
[----:B------:R-:W-:Y:S01]  /*08f0*/  PLOP3.LUT P0, PT, PT, PT, UP0, 0x80, 0x0 ;  /* 0x000000000000781c */ /* 0x000fe20003f0f008 */
[----:B------:R-:W-:Y:S01]  /*0900*/  UMOV UR36, 0x1 ;  /* 0x0000000100247882 */ /* 0x000fe20000000000 */
[----:B------:R-:W-:Y:S01]  /*0910*/  NOP ;  /* 0x0000000000007918 */ /* 0x000fe20000000000 */
[----:B------:R-:W-:Y:S01]  /*0920*/  USEL UR36, UR36, 0x2, !UP0 ;  /* 0x0000000224247887 */ /* 0x000fe2000c000000 */
[----:B------:R-:W-:Y:S01]  /*0930*/  ULDC.64 UR48, c[0x0][0x208] ;  /* 0x0000820000307ab9 */ /* 0x000fe20000000a00 */
[----:B012-4-:R-:W-:Y:S08]  /*0940*/  BAR.SYNC.DEFER_BLOCKING 0x0 ;  /* 0x0000000000007b1d */ /* 0x017ff00000010000 */
[----:B------:R-:W-:Y:S05]  /*0950*/  @!P0 BRA `(.L_x_6072) ;  /* 0x000000a800b88947 */ /* 0x000fea0003800000 */
.L_x_6073:
        /* <DEDUP_REMOVED lines=20> */
[----:B------:R-:W-:Y:S01]  /*0aa0*/  MOV R23, 0x20 ;  /* 0x0000002000177802 */ /* 0x000fe20000000f00 */
[----:B------:R-:W-:Y:S01]  /*0ab0*/  ULOP3.LUT UR41, UR36, 0x1, URZ, 0xfc, !UPT ;  /* 0x0000000124297892 */ /* 0x000fe2000f8efc3f */
[----:B------:R-:W-:Y:S01]  /*0ac0*/  R2UR UR52, R13 ;  /* 0x000000000d3472ca */ /* 0x000fe200000e0000 */
[----:B------:R-:W-:Y:S01]  /*0ad0*/  UMOV UR37, URZ ;  /* 0x0000003f00257c82 */ /* 0x000fe20008000000 */
[----:B------:R-:W-:Y:S01]  /*0ae0*/  SHF.R.S32.HI R0, RZ, 0x1f, R189 ;  /* 0x0000001fff007819 */ /* 0x000fe200000114bd */
[----:B------:R-:W-:Y:S01]  /*0af0*/  UMOV UR38, URZ ;  /* 0x0000003f00267c82 */ /* 0x000fe20008000000 */
[----:B------:R-:W-:Y:S01]  /*0b00*/  R2UR UR5, R14 ;  /* 0x000000000e0572ca */ /* 0x000fe200000e0000 */
[----:B------:R-:W-:Y:S01]  /*0b10*/  UMOV UR39, URZ ;  /* 0x0000003f00277c82 */ /* 0x000fe20008000000 */
[CC--:B------:R-:W-:Y:S02]  /*0b20*/  LEA.HI R2, R0.reuse, R189.reuse, RZ, 0x4 ;  /* 0x000000bd00027211 */ /* 0x0c0fe400078f20ff */
[----:B------:R-:W-:-:S02]  /*0b30*/  LEA.HI R6, R0, R189, RZ, 0x5 ;  /* 0x000000bd00067211 */ /* 0x000fc400078f28ff */
[----:B------:R-:W-:Y:S02]  /*0b40*/  SHF.R.S32.HI R3, RZ, 0x4, R2 ;  /* 0x00000004ff037819 */ /* 0x000fe40000011402 */
[--C-:B------:R-:W-:Y:S02]  /*0b50*/  SHF.R.S32.HI R12, RZ, 0x5, R6.reuse ;  /* 0x00000005ff0c7819 */ /* 0x100fe40000011406 */
[C---:B------:R-:W-:Y:S02]  /*0b60*/  LEA.HI R5, R2.reuse, R3, RZ, 0x1 ;  /* 0x0000000302057211 */ /* 0x040fe400078f08ff */
[----:B------:R-:W-:Y:S02]  /*0b70*/  LOP3.LUT R2, R2, 0xfffffff0, RZ, 0xc0, !PT ;  /* 0xfffffff002027812 */ /* 0x000fe400078ec0ff */
[----:B------:R-:W-:Y:S02]  /*0b80*/  LOP3.LUT R8, R5, 0x1ffffffe, RZ, 0xc0, !PT ;  /* 0x1ffffffe05087812 */ /* 0x000fe400078ec0ff */
[----:B------:R-:W-:Y:S01]  /*0b90*/  SHF.R.S32.HI R5, RZ, 0x1f, R6 ;  /* 0x0000001fff057819 */ /* 0x000fe20000011406 */
[----:B------:R-:W-:Y:S01]  /*0ba0*/  IMAD.IADD R6, R189, 0x1, -R2 ;  /* 0x00000001bd067824 */ /* 0x000fe200078e0a02 */
[----:B------:R-:W-:Y:S01]  /*0bb0*/  LEA.HI R4, R0, R189, RZ, 0x7 ;  /* 0x000000bd00047211 */ /* 0x000fe200078f38ff */
[----:B------:R-:W-:Y:S01]  /*0bc0*/  IMAD.IADD R9, R3, 0x1, -R8 ;  /* 0x0000000103097824 */ /* 0x000fe200078e0a08 */
[----:B------:R-:W-:-:S02]  /*0bd0*/  LEA.HI R5, R5, R12, RZ, 0x2 ;  /* 0x0000000c05057211 */ /* 0x000fc400078f10ff */
[----:B------:R-:W-:Y:S01]  /*0be0*/  SHF.R.S32.HI R3, RZ, 0x1f, R6 ;  /* 0x0000001fff037819 */ /* 0x000fe20000011406 */
[----:B------:R-:W-:Y:S01]  /*0bf0*/  IMAD.SHL.U32 R9, R9, 0x8, RZ ;  /* 0x0000000809097824 */ /* 0x000fe200078e00ff */
        /* <DEDUP_REMOVED lines=8> */
[----:B------:R-:W-:Y:S01]  /*0c80*/  IADD3 R2, R189, -R2, RZ ;  /* 0x80000002bd027210 */ /* 0x000fe20007ffe0ff */
[----:B------:R-:W-:Y:S01]  /*0c90*/  IMAD R188, R8, 0x10, R11 ;  /* 0x0000001008bc7824 */ /* 0x000fe200078e020b */
[----:B------:R-:W-:-:S02]  /*0ca0*/  IADD3 R8, R6, -R7, RZ ;  /* 0x8000000706087210 */ /* 0x000fc40007ffe0ff */
[----:B------:R-:W-:Y:S01]  /*0cb0*/  LOP3.LUT R11, R10, 0x7ffffe00, RZ, 0xc0, !PT ;  /* 0x7ffffe000a0b7812 */ /* 0x000fe200078ec0ff */
[----:B------:R-:W-:Y:S01]  /*0cc0*/  IMAD.U32 R188, R188, 0x40, R9 ;  /* 0x00000040bcbc7824 */ /* 0x000fe200078e0009 */
[----:B------:R-:W-:Y:S01]  /*0cd0*/  SHF.R.S32.HI R3, RZ, 0x1f, R2 ;  /* 0x0000001fff037819 */ /* 0x000fe20000011402 */
[C---:B------:R-:W-:Y:S01]  /*0ce0*/  IMAD.SHL.U32 R10, R8.reuse, 0x40, RZ ;  /* 0x00000040080a7824 */ /* 0x040fe200078e00ff */
[----:B------:R-:W-:Y:S01]  /*0cf0*/  R2P PR, R8, 0x6 ;  /* 0x0000000608007804 */ /* 0x000fe20000000000 */
[----:B------:R-:W-:Y:S01]  /*0d00*/  IMAD R11, R12, 0x400, R11 ;  /* 0x000004000c0b7824 */ /* 0x000fe200078e020b */
[----:B------:R-:W-:Y:S02]  /*0d10*/  LEA.HI R5, R3, R2, RZ, 0x2 ;  /* 0x0000000203057211 */ /* 0x000fe400078f10ff */
[----:B------:R-:W-:Y:S02]  /*0d20*/  LOP3.LUT R10, R10, 0x1c0, RZ, 0xc0, !PT ;  /* 0x000001c00a0a7812 */ /* 0x000fe400078ec0ff */
[----:B------:R-:W-:-:S02]  /*0d30*/  SHF.R.S32.HI R6, RZ, 0x2, R5 ;  /* 0x00000002ff067819 */ /* 0x000fc40000011405 */
[----:B------:R-:W-:Y:S02]  /*0d40*/  LOP3.LUT R9, R10, 0x8, R9, 0xf8, !PT ;  /* 0x000000080a097812 */ /* 0x000fe400078ef809 */
[----:B------:R-:W-:Y:S02]  /*0d50*/  SHF.R.S32.HI R7, RZ, 0x1f, R5 ;  /* 0x0000001fff077819 */ /* 0x000fe40000011405 */
[----:B------:R-:W-:Y:S02]  /*0d60*/  SHF.R.U32.HI R10, RZ, 0x3, R10 ;  /* 0x00000003ff0a7819 */ /* 0x000fe4000001160a */
[----:B------:R-:W-:Y:S02]  /*0d70*/  LEA.HI R7, R7, R6, RZ, 0x3 ;  /* 0x0000000607077211 */ /* 0x000fe400078f18ff */
[----:B------:R-:W-:Y:S02]  /*0d80*/  LOP3.LUT R10, R9, R10, RZ, 0x3c, !PT ;  /* 0x0000000a090a7212 */ /* 0x000fe400078e3cff */
[----:B------:R-:W-:-:S02]  /*0d90*/  LEA.HI R3, R3, R2, RZ, 0x5 ;  /* 0x0000000203037211 */ /* 0x000fc400078f28ff */
[----:B------:R-:W-:Y:S01]  /*0da0*/  LOP3.LUT R7, R7, 0xfffffff8, RZ, 0xc0, !PT ;  /* 0xfffffff807077812 */ /* 0x000fe200078ec0ff */
[----:B------:R-:W-:Y:S01]  /*0db0*/  IMAD.IADD R10, R11, 0x1, R10 ;  /* 0x000000010b0a7824 */ /* 0x000fe200078e020a */
[----:B------:R-:W-:Y:S02]  /*0dc0*/  LOP3.LUT R5, R5, 0x7ffffffc, RZ, 0xc0, !PT ;  /* 0x7ffffffc05057812 */ /* 0x000fe400078ec0ff */
[----:B------:R-:W-:Y:S01]  /*0dd0*/  IADD3 R6, R6, -R7, RZ ;  /* 0x8000000706067210 */ /* 0x000fe20007ffe0ff */
[----:B------:R-:W-:Y:S01]  /*0de0*/  IMAD.MOV.U32 R7, RZ, RZ, R15 ;  /* 0x000000ffff077224 */ /* 0x000fe200078e000f */
[----:B------:R-:W-:Y:S01]  /*0df0*/  SHF.R.S32.HI R3, RZ, 0x5, R3 ;  /* 0x00000005ff037819 */ /* 0x000fe20000011403 */
[----:B------:R-:W-:Y:S01]  /*0e00*/  IMAD.IADD R5, R2, 0x1, -R5 ;  /* 0x0000000102057824 */ /* 0x000fe200078e0a05 */
[----:B------:R-:W-:Y:S02]  /*0e10*/  LEA.HI R0, R0, R189, RZ, 0x3 ;  /* 0x000000bd00007211 */ /* 0x000fe400078f18ff */
[----:B------:R-:W-:Y:S01]  /*0e20*/  LEA R19, R10, UR40, 0x1 ;  /* 0x000000280a137c11 */ /* 0x000fe2000f8e08ff */
[----:B------:R-:W-:Y:S01]  /*0e30*/  IMAD R2, R3, 0x10, R6 ;  /* 0x0000001003027824 */ /* 0x000fe200078e0206 */
[----:B------:R-:W-:Y:S01]  /*0e40*/  LEA.HI R4, R4, R185, RZ, 0x1 ;  /* 0x000000b904047211 */ /* 0x000fe200078f08ff */
[----:B------:R-:W-:Y:S01]  /*0e50*/  IMAD.SHL.U32 R16, R5, 0x2, RZ ;  /* 0x0000000205107824 */ /* 0x000fe200078e00ff */
[----:B------:R-:W-:Y:S01]  /*0e60*/  LOP3.LUT R6, R0, 0x1ffffff8, RZ, 0xc0, !PT ;  /* 0x1ffffff800067812 */ /* 0x000fe200078ec0ff */
[C---:B------:R-:W-:Y:S01]  /*0e70*/  VIADD R184, R19.reuse, 0x26800 ;  /* 0x0002680013b87836 */ /* 0x040fe20000000000 */
[----:B------:R-:W-:Y:S01]  /*0e80*/  LOP3.LUT R4, R4, 0xfffffe, RZ, 0xc0, !PT ;  /* 0x00fffffe04047812 */ /* 0x000fe200078ec0ff */
[----:B------:R-:W-:Y:S01]  /*0e90*/  VIADD R22, R19, 0x26840 ;  /* 0x0002684013167836 */ /* 0x000fe20000000000 */
[----:B------:R-:W-:Y:S01]  /*0ea0*/  SEL R23, R23, 0xffffffe0, !P1 ;  /* 0xffffffe017177807 */ /* 0x000fe20004800000 */
[----:B------:R-:W-:Y:S01]  /*0eb0*/  IMAD.IADD R6, R189, 0x1, -R6 ;  /* 0x00000001bd067824 */ /* 0x000fe200078e0a06 */
[----:B------:R-:W-:Y:S01]  /*0ec0*/  SHF.R.S32.HI R186, RZ, 0x3, R0 ;  /* 0x00000003ffba7819 */ /* 0x000fe20000011400 */
[----:B------:R-:W-:-:S02]  /*0ed0*/  @P2 VIADD R22, R184, 0xffffffc0 ;  /* 0xffffffc0b8162836 */ /* 0x000fc40000000000 */
[----:B------:R-:W-:Y:S01]  /*0ee0*/  IMAD.IADD R4, R185, 0x1, -R4 ;  /* 0x00000001b9047824 */ /* 0x000fe200078e0a04 */
[----:B------:R-:W-:Y:S01]  /*0ef0*/  SHF.L.U32 R17, R6, 0x3, RZ ;  /* 0x0000000306117819 */ /* 0x000fe200000006ff */
[----:B------:R-:W-:Y:S01]  /*0f00*/  IMAD.IADD R184, R184, 0x1, R23 ;  /* 0x00000001b8b87824 */ /* 0x000fe200078e0217 */
[----:B------:R-:W-:Y:S01]  /*0f10*/  IADD3 R23, R23, R22, RZ ;  /* 0x0000001617177210 */ /* 0x000fe20007ffe0ff */
[----:B------:R-:W-:-:S07]  /*0f20*/  IMAD.SHL.U32 R18, R4, 0x100, RZ ;  /* 0x0000010004127824 */ /* 0x000fce00078e00ff */
.L_x_6129:
[----:B0-----:R-:W0:Y:S01]  /*0f30*/  LDC.64 R4, c[0x0][0xc60] ;  /* 0x00031800ff047b82 */ /* 0x001e220000000a00 */
[----:B------:R-:W-:Y:S01]  /*0f40*/  ULDC.64 UR6, c[0x0][0xa28] ;  /* 0x00028a0000067ab9 */ /* 0x000fe20000000a00 */
[----:B------:R-:W-:Y:S01]  /*0f50*/  ULDC.64 UR8, c[0x0][0xa18] ;  /* 0x0002860000087ab9 */ /* 0x000fe20000000a00 */
[----:B------:R-:W-:Y:S01]  /*0f60*/  ULDC UR4, c[0x0][0x404] ;  /* 0x0001010000047ab9 */ /* 0x000fe20000000800 */
        /* <DEDUP_REMOVED lines=10> */
[----:B------:R-:W-:-:S04]  /*1010*/  @UP0 ULEA UR6, UP2, UR42, UR6, 0x2 ;  /* 0x000000062a060291 */ /* 0x000fc8000f84103f */
[----:B------:R-:W-:Y:S02]  /*1020*/  @UP0 ULEA.HI.X UR7, UR42, UR7, UR43, 0x2, UP2 ;  /* 0x000000072a070291 */ /* 0x000fe400090f142b */
[----:B------:R-:W-:Y:S01]  /*1030*/  @UP1 ULEA UR8, UP0, UR42, UR8, 0x2 ;  /* 0x000000082a081291 */ /* 0x000fe2000f80103f */
[----:B------:R-:W-:-:S03]  /*1040*/  IMAD.U32 R4, RZ, RZ, UR6 ;  /* 0x00000006ff047e24 */ /* 0x000fc6000f8e00ff */
[----:B------:R-:W-:Y:S01]  /*1050*/  @UP1 ULEA.HI.X UR9, UR42, UR9, UR43, 0x2, UP0 ;  /* 0x000000092a091291 */ /* 0x000fe200080f142b */
[----:B------:R-:W-:Y:S01]  /*1060*/  IMAD.U32 R5, RZ, RZ, UR7 ;  /* 0x00000007ff057e24 */ /* 0x000fe2000f8e00ff */
[----:B------:R-:W-:Y:S01]  /*1070*/  ULDC.64 UR6, c[0x0][0x3f8] ;  /* 0x0000fe0000067ab9 */ /* 0x000fe20000000a00 */
[----:B------:R-:W-:-:S03]  /*1080*/  IMAD.U32 R6, RZ, RZ, UR8 ;  /* 0x00000008ff067e24 */ /* 0x000fc6000f8e00ff */
[----:B------:R-:W-:Y:S01]  /*1090*/  IMAD.U32 R7, RZ, RZ, UR9 ;  /* 0x00000009ff077e24 */ /* 0x000fe2000f8e00ff */
[----:B------:R-:W2:Y:S01]  /*10a0*/  @P0 LDG.E R4, desc[UR48][R4.64] ;  /* 0x0000003004040981 */ /* 0x000ea2000c1e1900 */
[----:B------:R-:W-:Y:S01]  /*10b0*/  UISETP.NE.U32.AND UP0, UPT, UR6, URZ, UPT ;  /* 0x0000003f0600728c */ /* 0x000fe2000bf05070 */
[----:B------:R-:W-:Y:S02]  /*10c0*/  ULDC.64 UR8, c[0x0][0xa20] ;  /* 0x0002880000087ab9 */ /* 0x000fe40000000a00 */
[----:B---3--:R-:W3:Y:S01]  /*10d0*/  @P2 LDG.E R6, desc[UR48][R6.64] ;  /* 0x0000003006062981 */ /* 0x008ee2000c1e1900 */
[----:B------:R-:W-:Y:S01]  /*10e0*/  UISETP.NE.AND.EX UP0, UPT, UR7, URZ, UPT, UP0 ;  /* 0x0000003f0700728c */ /* 0x000fe2000bf05300 */
[----:B------:R-:W-:Y:S01]  /*10f0*/  ISETP.NE.U32.AND P1, PT, RZ, UR8, PT ;  /* 0x00000008ff007c0c */ /* 0x000fe2000bf25070 */
[----:B------:R-:W-:Y:S01]  /*1100*/  ULDC UR6, c[0x0][0x2e0] ;  /* 0x0000b80000067ab9 */ /* 0x000fe20000000800 */
[----:B------:R-:W-:Y:S01]  /*1110*/  UMOV UR50, URZ ;  /* 0x0000003f00327c82 */ /* 0x000fe20008000000 */
[----:B------:R-:W-:Y:S01]  /*1120*/  USEL UR4, UR4, 0x1, UP0 ;  /* 0x0000000104047887 */ /* 0x000fe20008000000 */
[----:B------:R-:W-:Y:S01]  /*1130*/  ISETP.NE.AND.EX P1, PT, RZ, UR9, PT, P1 ;  /* 0x00000009ff007c0c */ /* 0x000fe2000bf25310 */
[----:B------:R-:W-:Y:S01]  /*1140*/  ULDC UR51, c[0x0][0x288] ;  /* 0x0000a20000337ab9 */ /* 0x000fe20000000800 */
[----:B------:R-:W-:Y:S01]  /*1150*/  UMOV UR44, UR5 ;  /* 0x00000005002c7c82 */ /* 0x000fe20008000000 */
[----:B------:R-:W-:Y:S01]  /*1160*/  UIMAD UR6, UR4, UR6, URZ ;  /* 0x00000006040672a4 */ /* 0x000fe2000f8e023f */
[----:B--2---:R-:W-:-:S02]  /*1170*/  @P0 R2UR UR50, R4 ;  /* 0x00000000043202ca */ /* 0x004fc400000e0000 */
[----:B---3--:R-:W-:Y:S01]  /*1180*/  @P2 R2UR UR51, R6 ;  /* 0x00000000063322ca */ /* 0x008fe200000e0000 */
[----:B-1---5:R-:W-:-:S14]  /*1190*/  @P2 BRA `(.L_x_6074) ;  /* 0x0000000000342947 */ /* 0x022fdc0003800000 */
[----:B------:R-:W-:Y:S02]  /*11a0*/  ULDC.64 UR4, c[0x0][0xa00] ;  /* 0x0002800000047ab9 */ /* 0x000fe40000000a00 */
[----:B------:R-:W-:-:S04]  /*11b0*/  ISETP.NE.U32.AND P0, PT, RZ, UR4, PT ;  /* 0x00000004ff007c0c */ /* 0x000fc8000bf05070 */
[----:B------:R-:W-:-:S13]  /*11c0*/  ISETP.NE.AND.EX P0, PT, RZ, UR5, PT, P0 ;  /* 0x00000005ff007c0c */ /* 0x000fda000bf05300 */
[----:B------:R-:W-:Y:S05]  /*11d0*/  @!P0 BRA `(.L_x_6074) ;  /* 0x0000000000248947 */ /* 0x000fea0003800000 */
[----:B------:R-:W-:Y:S02]  /*11e0*/  ULDC.64 UR4, c[0x0][0xa00] ;  /* 0x0002800000047ab9 */ /* 0x000fe40000000a00 */
[----:B------:R-:W-:-:S06]  /*11f0*/  UIMAD.WIDE UR4, UR42, 0x4, UR4 ;  /* 0x000000042a0478a5 */ /* 0x000fcc000f8e0204 */
[----:B------:R-:W-:Y:S01]  /*1200*/  MOV R4, UR4 ;  /* 0x0000000400047c02 */ /* 0x000fe20008000f00 */
[----:B------:R-:W-:-:S05]  /*1210*/  IMAD.U32 R5, RZ, RZ, UR5 ;  /* 0x00000005ff057e24 */ /* 0x000fca000f8e00ff */
[----:B------:R-:W2:Y:S04]  /*1220*/  LDG.E R3, desc[UR48][R4.64] ;  /* 0x0000003004037981 */ /* 0x000ea8000c1e1900 */
[----:B------:R-:W3:Y:S01]  /*1230*/  LDG.E R0, desc[UR48][R4.64+0x4] ;  /* 0x0000043004007981 */ /* 0x000ee2000c1e1900 */
[----:B--2---:R-:W-:Y:S02]  /*1240*/  R2UR UR51, R3 ;  /* 0x00000000033372ca */ /* 0x004fe400000e0000 */
[----:B---3--:R-:W-:-:S13]  /*1250*/  R2UR UR4, R0 ;  /* 0x00000000000472ca */ /* 0x008fda00000e0000 */
[----:B------:R-:W-:-:S12]  /*1260*/  UIADD3 UR51, -UR51, UR4, URZ ;  /* 0x0000000433337290 */ /* 0x000fd8000fffe13f */
.L_x_6074:
[----:B------:R-:W-:Y:S01]  /*1270*/  UMOV UR45, UR52 ;  /* 0x00000034002d7c82 */ /* 0x000fe20008000000 */
[----:B------:R-:W-:Y:S05]  /*1280*/  @!P1 BRA `(.L_x_6075) ;  /* 0x00000000001c9947 */ /* 0x000fea0003800000 */
[----:B------:R-:W-:-:S04]  /*1290*/  ULEA UR4, UP0, UR42, UR8, 0x2 ;  /* 0x000000082a047291 */ /* 0x000fc8000f80103f */
[----:B------:R-:W-:Y:S02]  /*12a0*/  ULEA.HI.X UR5, UR42, UR9, UR43, 0x2, UP0 ;  /* 0x000000092a057291 */ /* 0x000fe400080f142b */
[----:B------:R-:W-:-:S04]  /*12b0*/  IMAD.U32 R4, RZ, RZ, UR4 ;  /* 0x00000004ff047e24 */ /* 0x000fc8000f8e00ff */
[----:B------:R-:W-:-:S05]  /*12c0*/  IMAD.U32 R5, RZ, RZ, UR5 ;  /* 0x00000005ff057e24 */ /* 0x000fca000f8e00ff */
[----:B------:R-:W2:Y:S02]  /*12d0*/  LDG.E R4, desc[UR48][R4.64] ;  /* 0x0000003004047981 */ /* 0x000ea4000c1e1900 */
[----:B--2---:R-:W-:Y:S01]  /*12e0*/  R2UR UR6, R4 ;  /* 0x00000000040672ca */ /* 0x004fe200000e0000 */
[----:B------:R-:W-:-:S14]  /*12f0*/  BRA `(.L_x_6076) ;  /* 0x0000000000347947 */ /* 0x000fdc0003800000 */
.L_x_6075:
[----:B------:R-:W-:Y:S02]  /*1300*/  ULDC.64 UR4, c[0x0][0xa08] ;  /* 0x0002820000047ab9 */ /* 0x000fe40000000a00 */
[----:B------:R-:W-:-:S04]  /*1310*/  ISETP.NE.U32.AND P0, PT, RZ, UR4, PT ;  /* 0x00000004ff007c0c */ /* 0x000fc8000bf05070 */
[----:B------:R-:W-:-:S13]  /*1320*/  ISETP.NE.AND.EX P0, PT, RZ, UR5, PT, P0 ;  /* 0x00000005ff007c0c */ /* 0x000fda000bf05300 */
[----:B------:R-:W-:Y:S05]  /*1330*/  @!P0 BRA `(.L_x_6076) ;  /* 0x0000000000248947 */ /* 0x000fea0003800000 */
[----:B------:R-:W-:Y:S02]  /*1340*/  ULDC.64 UR4, c[0x0][0xa08] ;  /* 0x0002820000047ab9 */ /* 0x000fe40000000a00 */
[----:B------:R-:W-:-:S06]  /*1350*/  UIMAD.WIDE UR4, UR42, 0x4, UR4 ;  /* 0x000000042a0478a5 */ /* 0x000fcc000f8e0204 */
[----:B------:R-:W-:Y:S01]  /*1360*/  IMAD.U32 R4, RZ, RZ, UR4 ;  /* 0x00000004ff047e24 */ /* 0x000fe2000f8e00ff */
[----:B------:R-:W-:-:S05]  /*1370*/  MOV R5, UR5 ;  /* 0x0000000500057c02 */ /* 0x000fca0008000f00 */
[----:B------:R-:W2:Y:S04]  /*1380*/  LDG.E R3, desc[UR48][R4.64] ;  /* 0x0000003004037981 */ /* 0x000ea8000c1e1900 */
[----:B------:R-:W3:Y:S01]  /*1390*/  LDG.E R0, desc[UR48][R4.64+0x4] ;  /* 0x0000043004007981 */ /* 0x000ee2000c1e1900 */
[----:B--2---:R-:W-:Y:S02]  /*13a0*/  R2UR UR6, R3 ;  /* 0x00000000030672ca */ /* 0x004fe400000e0000 */
[----:B---3--:R-:W-:-:S13]  /*13b0*/  R2UR UR4, R0 ;  /* 0x00000000000472ca */ /* 0x008fda00000e0000 */
[----:B------:R-:W-:-:S12]  /*13c0*/  UIADD3 UR6, -UR6, UR4, URZ ;  /* 0x0000000406067290 */ /* 0x000fd8000fffe13f */
.L_x_6076:
[----:B------:R-:W-:Y:S01]  /*13d0*/  UIADD3 UR50, -UR50, UR6, URZ ;  /* 0x0000000632327290 */ /* 0x000fe2000fffe13f */
[----:B------:R-:W-:Y:S01]  /*13e0*/  IMAD.MOV.U32 R3, RZ, RZ, RZ ;  /* 0x000000ffff037224 */ /* 0x000fe200078e00ff */
[----:B------:R-:W-:Y:S01]  /*13f0*/  ULEA UR5, UR52, 0x7f, 0x6 ;  /* 0x0000007f34057891 */ /* 0x000fe2000f8e303f */
[----:B------:R-:W-:Y:S01]  /*1400*/  IMAD.MOV.U32 R0, RZ, RZ, RZ ;  /* 0x000000ffff007224 */ /* 0x000fe200078e00ff */
[----:B------:R-:W-:Y:S01]  /*1410*/  UIADD3 UR4, UR50, 0x3f, URZ ;  /* 0x0000003f32047890 */ /* 0x000fe2000fffe03f */
[----:B------:R-:W-:Y:S01]  /*1420*/  CS2R R150, SRZ ;  /* 0x0000000000967805 */ /* 0x000fe2000001ff00 */
[----:B------:R-:W-:Y:S01]  /*1430*/  UIADD3 UR6, UR50, UR5, -UR51 ;  /* 0x0000000532067290 */ /* 0x000fe2000fffe833 */
[----:B------:R-:W-:Y:S01]  /*1440*/  CS2R R148, SRZ ;  /* 0x0000000000947805 */ /* 0x000fe2000001ff00 */
[----:B------:R-:W-:Y:S01]  /*1450*/  UISETP.NE.AND UP0, UPT, UR46, 0x1, UPT ;  /* 0x000000012e00788c */ /* 0x000fe2000bf05270 */
[----:B------:R-:W-:Y:S01]  /*1460*/  CS2R R146, SRZ ;  /* 0x0000000000927805 */ /* 0x000fe2000001ff00 */
[----:B------:R-:W-:Y:S01]  /*1470*/  USHF.R.S32.HI UR5, URZ, 0x1f, UR4 ;  /* 0x0000001f3f057899 */ /* 0x000fe20008011404 */
[----:B------:R-:W-:Y:S01]  /*1480*/  CS2R R144, SRZ ;  /* 0x0000000000907805 */ /* 0x000fe2000001ff00 */
[----:B------:R-:W-:Y:S01]  /*1490*/  USHF.R.S32.HI UR7, URZ, 0x1f, UR6 ;  /* 0x0000001f3f077899 */ /* 0x000fe20008011406 */
[----:B------:R-:W-:Y:S01]  /*14a0*/  CS2R R142, SRZ ;  /* 0x00000000008e7805 */ /* 0x000fe2000001ff00 */
[----:B------:R-:W-:Y:S01]  /*14b0*/  ULEA.HI UR5, UR5, UR4, URZ, 0x6 ;  /* 0x0000000405057291 */ /* 0x000fe2000f8f303f */
[----:B------:R-:W-:Y:S01]  /*14c0*/  PLOP3.LUT P0, PT, PT, PT, UP0, 0x80, 0x0 ;  /* 0x000000000000781c */ /* 0x000fe20003f0f008 */
        /* <DEDUP_REMOVED lines=64> */
[----:B------:R-:W-:Y:S06]  /*18d0*/  @!P0 BRA `(.L_x_6077) ;  /* 0x0000001800248947 */ /* 0x000fec0003800000 */
[----:B------:R-:W-:Y:S01]  /*18e0*/  UISETP.GE.AND UP0, UPT, UR53, 0x1, UPT ;  /* 0x000000013500788c */ /* 0x000fe2000bf06270 */
[----:B------:R-:W-:-:S05]  /*18f0*/  PLOP3.LUT P0, PT, PT, PT, PT, 0x80, 0x0 ;  /* 0x000000000000781c */ /* 0x000fca0003f0f070 */
[----:B------:R-:W-:-:S13]  /*1900*/  PLOP3.LUT P1, PT, PT, PT, UP0, 0x80, 0x0 ;  /* 0x000000000000781c */ /* 0x000fda0003f2f008 */
        /* <DEDUP_REMOVED lines=15> */
.L_x_6079:
[----:B------:R-:W-:Y:S01]  /*1a00*/  ULEA UR21, UR39, UR40, 0x3 ;  /* 0x0000002827157291 */ /* 0x000fe2000f8e183f */
[----:B------:R-:W-:-:S05]  /*1a10*/  IMAD.U32 R4, RZ, RZ, UR38 ;  /* 0x00000026ff047e24 */ /* 0x000fca000f8e00ff */
[----:B------:R-:W-:-:S04]  /*1a20*/  SHF.L.U32 R4, R4, 0x1f, RZ ;  /* 0x0000001f04047819 */ /* 0x000fc800000006ff */
[----:B------:R-:W0:Y:S02]  /*1a30*/  SYNCS.PHASECHK.TRANS64.TRYWAIT P1, [UR21+0x28c50], R4 ;  /* 0x028c5004ff0075a7 */ /* 0x000e240008020155 */
[----:B0-----:R-:W-:Y:S05]  /*1a40*/  @!P1 BRA `(.L_x_6080) ;  /* 0x000000e800b09947 */ /* 0x001fea0003800000 */
.L_x_6215:
        /* <DEDUP_REMOVED lines=24> */
[----:B------:R-:W-:-:S06]  /*1bd0*/  UISETP.GE.AND UP0, UPT, UR53, 0x2, UPT ;  /* 0x000000023500788c */ /* 0x000fcc000bf06270 */
[----:B------:R-:W-:Y:S02]  /*1be0*/  PLOP3.LUT P1, PT, PT, PT, UP0, 0x80, 0x0 ;  /* 0x000000000000781c */ /* 0x000fe40003f2f008 */
        /* <DEDUP_REMOVED lines=19> */
[----:B------:R-:W-:-:S06]  /*1d20*/  UIADD3 UR53, UR53, -0x2, URZ ;  /* 0xfffffffe35357890 */ /* 0x000fcc000fffe03f */
[----:B0-----:R-:W-:-:S07]  /*1d30*/  IMAD.U32 R4, RZ, RZ, UR53 ;  /* 0x00000035ff047e24 */ /* 0x001fce000f8e00ff */
.L_x_6086:
[----:B------:R-:W-:Y:S01]  /*1d40*/  BAR.SYNC.DEFER_BLOCKING 0xe, 0x100 ;  /* 0x0384000000007b1d */ /* 0x000fe20000010000 */
[----:B-1----:R-:W-:Y:S01]  /*1d50*/  IMAD.U32 R5, RZ, RZ, UR39 ;  /* 0x00000027ff057e24 */ /* 0x002fe2000f8e00ff */
[----:B------:R-:W-:Y:S01]  /*1d60*/  UIADD3 UR39, UR39, 0x1, URZ ;  /* 0x0000000127277890 */ /* 0x000fe2000fffe03f */
[C---:B------:R-:W-:Y:S01]  /*1d70*/  ISETP.GT.AND P3, PT, R4.reuse, RZ, PT ;  /* 0x000000ff0400720c */ /* 0x040fe20003f64270 */
[----:B------:R-:W-:Y:S02]  /*1d80*/  VIADD R4, R4, 0xffffffff ;  /* 0xffffffff04047836 */ /* 0x000fe40000000000 */
[----:B------:R-:W-:Y:S01]  /*1d90*/  IMAD R5, R5, 0x40, R2 ;  /* 0x0000004005057824 */ /* 0x000fe200078e0202 */
        /* <DEDUP_REMOVED lines=137> */
.L_x_6082:
[----:B------:R-:W-:Y:S01]  /*2630*/  ULEA UR21, UR39, UR40, 0x3 ;  /* 0x0000002827157291 */ /* 0x000fe2000f8e183f */
[----:B------:R-:W-:-:S04]  /*2640*/  MOV R5, UR38 ;  /* 0x0000002600057c02 */ /* 0x000fc80008000f00 */
[----:B------:R-:W-:-:S04]  /*2650*/  SHF.L.U32 R5, R5, 0x1f, RZ ;  /* 0x0000001f05057819 */ /* 0x000fc800000006ff */
[----:B------:R0:W1:Y:S01]  /*2660*/  SYNCS.PHASECHK.TRANS64.TRYWAIT P1, [UR21+0x28c50], R5 ;  /* 0x028c5005ff0075a7 */ /* 0x0000620008020155 */
[----:B------:R-:W-:Y:S05]  /*2670*/  @!P0 BRA `(.L_x_6083) ;  /* 0x0000000000048947 */ /* 0x000fea0003800000 */
[----:B------:R-:W-:Y:S01]  /*2680*/  BPT.TRAP 0x1 ;  /* 0x000000040000795c */ /* 0x000fe20000300000 */
.L_x_6083:
[----:B-1----:R-:W-:Y:S05]  /*2690*/  @P1 BRA `(.L_x_6084) ;  /* 0x0000000000081947 */ /* 0x002fea0003800000 */
[----:B------:R-:W1:Y:S02]  /*26a0*/  SYNCS.PHASECHK.TRANS64.TRYWAIT P1, [UR21+0x28c50], R5 ;  /* 0x028c5005ff0075a7 */ /* 0x000e640008020155 */
[----:B-1----:R-:W-:Y:S05]  /*26b0*/  @!P1 BRA `(.L_x_6085) ;  /* 0x000000dc00ac9947 */ /* 0x002fea0003800000 */
.L_x_6084:
        /* <DEDUP_REMOVED lines=29> */
.L_x_6081:
[----:B------:R-:W-:Y:S01]  /*2890*/  BAR.SYNC.DEFER_BLOCKING 0xe, 0x100 ;  /* 0x0384000000007b1d */ /* 0x000fe20000010000 */
[----:B-1----:R-:W-:Y:S01]  /*28a0*/  IMAD.U32 R5, RZ, RZ, UR39 ;  /* 0x00000027ff057e24 */ /* 0x002fe2000f8e00ff */
        /* <DEDUP_REMOVED lines=140> */
.L_x_6077:
[----:B------:R-:W-:Y:S01]  /*3170*/  UISETP.GE.AND UP0, UPT, UR53, 0x1, UPT ;  /* 0x000000013500788c */ /* 0x000fe2000bf06270 */
[----:B------:R-:W-:-:S05]  /*3180*/  PLOP3.LUT P0, PT, PT, PT, PT, 0x80, 0x0 ;  /* 0x000000000000781c */ /* 0x000fca0003f0f070 */
[----:B------:R-:W-:-:S13]  /*3190*/  PLOP3.LUT P1, PT, PT, PT, UP0, 0x80, 0x0 ;  /* 0x000000000000781c */ /* 0x000fda0003f2f008 */
        /* <DEDUP_REMOVED lines=31> */
.L_x_6087:
        /* <DEDUP_REMOVED lines=9> */
.L_x_6216:
[----:B------:R-:W-:Y:S05]  /*3420*/  @!P0 BRA `(.L_x_6089) ;  /* 0x0000000000048947 */ /* 0x000fea0003800000 */
[----:B------:R-:W-:Y:S01]  /*3430*/  BPT.TRAP 0x1 ;  /* 0x000000040000795c */ /* 0x000fe20000300000 */
.L_x_6089:
[----:B------:R-:W-:Y:S02]  /*3440*/  IMAD.U32 R7, RZ, RZ, UR39 ;  /* 0x00000027ff077e24 */ /* 0x000fe4000f8e00ff */
[----:B------:R-:W-:-:S03]  /*3450*/  IMAD.U32 R8, RZ, RZ, UR38 ;  /* 0x00000026ff087e24 */ /* 0x000fc6000f8e00ff */
[----:B------:R-:W-:Y:S02]  /*3460*/  LEA R7, R7, UR40, 0x3 ;  /* 0x0000002807077c11 */ /* 0x000fe4000f8e18ff */
[----:B------:R-:W-:-:S04]  /*3470*/  SHF.L.U32 R8, R8, 0x1f, RZ ;  /* 0x0000001f08087819 */ /* 0x000fc800000006ff */
[----:B------:R1:W2:Y:S01]  /*3480*/  SYNCS.PHASECHK.TRANS64.TRYWAIT P1, [R7+URZ+0x28c30], R8 ;  /* 0x028c3008070075a7 */ /* 0x0002a2000802017f */
[----:B------:R-:W-:Y:S05]  /*3490*/  @!P0 BRA `(.L_x_6090) ;  /* 0x0000000000048947 */ /* 0x000fea0003800000 */
[----:B------:R-:W-:Y:S01]  /*34a0*/  BPT.TRAP 0x1 ;  /* 0x000000040000795c */ /* 0x000fe20000300000 */
.L_x_6090:
[----:B--2---:R-:W-:Y:S05]  /*34b0*/  @P1 BRA `(.L_x_6091) ;  /* 0x0000000000081947 */ /* 0x004fea0003800000 */
[----:B------:R-:W2:Y:S02]  /*34c0*/  SYNCS.PHASECHK.TRANS64.TRYWAIT P1, [R7+URZ+0x28c30], R8 ;  /* 0x028c3008070075a7 */ /* 0x000ea4000802017f */
[----:B--2---:R-:W-:Y:S05]  /*34d0*/  @!P1 BRA `(.L_x_6092) ;  /* 0x000000d000549947 */ /* 0x004fea0003800000 */
.L_x_6091:
[----:B0-----:R-:W0:Y:S01]  /*34e0*/  S2R R0, SR_TID.X ;  /* 0x0000000000007919 */ /* 0x001e220000002100 */
[----:B------:R-:W-:-:S04]  /*34f0*/  UIADD3 UR4, UR40, 0x22400, URZ ;  /* 0x0002240028047890 */ /* 0x000fc8000fffe03f */
[----:B------:R-:W-:-:S04]  /*3500*/  USHF.R.U32.HI UR4, URZ, 0x4, UR4 ;  /* 0x000000043f047899 */ /* 0x000fc80008011604 */
[----:B------:R-:W-:Y:S01]  /*3510*/  ULOP3.LUT UR4, UR4, 0x3fff, URZ, 0xc0, !UPT ;  /* 0x00003fff04047892 */ /* 0x000fe2000f8ec03f */
[----:B0-----:R-:W-:-:S05]  /*3520*/  LOP3.LUT R3, R0, 0x7f, RZ, 0xc0, !PT ;  /* 0x0000007f00037812 */ /* 0x001fca00078ec0ff */
        /* <DEDUP_REMOVED lines=14> */
[----:B------:R-:W-:Y:S01]  /*3610*/  IMAD R5, R5, 0x40, R2 ;  /* 0x0000004005057824 */ /* 0x000fe200078e0202 */
[----:B------:R-:W-:Y:S01]  /*3620*/  UMOV UR11, 0x40000040 ;  /* 0x40000040000b7882 */ /* 0x000fe20000000000 */
[----:B------:R-:W-:Y:S01]  /*3630*/  UMOV UR9, 0x40000040 ;  /* 0x4000004000097882 */ /* 0x000fe20000000000 */
[----:B------:R-:W-:-:S02]  /*3640*/  ULEA UR18, UR39, UR18, 0x9 ;  /* 0x0000001227127291 */ /* 0x000fc4000f8e483f */
[----:B------:R-:W-:Y:S02]  /*3650*/  ULOP3.LUT UR16, UR4, 0x10000, URZ, 0xfc, !UPT ;  /* 0x0001000004107892 */ /* 0x000fe4000f8efc3f */
[----:B------:R-:W-:Y:S02]  /*3660*/  UIADD3 UR6, UR18, 0x2, URZ ;  /* 0x0000000212067890 */ /* 0x000fe4000fffe03f */
[----:B------:R-:W-:Y:S02]  /*3670*/  UIADD3 UR4, UR16, 0x2, URZ ;  /* 0x0000000210047890 */ /* 0x000fe4000fffe03f */
[----:B------:R-:W-:Y:S02]  /*3680*/  UIADD3 UR10, UR18, 0x4, URZ ;  /* 0x00000004120a7890 */ /* 0x000fe4000fffe03f */
[----:B------:R-:W-:Y:S02]  /*3690*/  UIADD3 UR8, UR16, 0x4, URZ ;  /* 0x0000000410087890 */ /* 0x000fe4000fffe03f */
[----:B------:R-:W-:Y:S01]  /*36a0*/  HGMMA.64x64x16.F32 R24, gdesc[UR16], RZ, !UPT, gsb0 ;  /* 0x00e00000101879f0 */ /* 0x000fe2000c0008ff */
[----:B------:R-:W-:-:S02]  /*36b0*/  UIADD3 UR14, UR18, 0x6, URZ ;  /* 0x00000006120e7890 */ /* 0x000fc4000fffe03f */
[----:B------:R-:W-:Y:S01]  /*36c0*/  UIADD3 UR12, UR16, 0x6, URZ ;  /* 0x00000006100c7890 */ /* 0x000fe2000fffe03f */
[----:B------:R-:W-:Y:S01]  /*36d0*/  UMOV UR15, 0x40000040 ;  /* 0x40000040000f7882 */ /* 0x000fe20000000000 */
[----:B------:R-:W-:Y:S01]  /*36e0*/  UMOV UR13, 0x40000040 ;  /* 0x40000040000d7882 */ /* 0x000fe20000000000 */
[----:B------:R-:W-:Y:S02]  /*36f0*/  WARPGROUP.DEPBAR.LE gsb0, 0x0 ;  /* 0x00008000000079c5 */ /* 0x000fe40000010000 */
[----:B------:R-:W-:-:S06]  /*3700*/  WARPGROUP.ARRIVE ;  /* 0x00000000000079c5 */ /* 0x000fcc0000000000 */
[----:B------:R-:W-:Y:S01]  /*3710*/  HGMMA.64x64x16.F32 R24, gdesc[UR4], R24, gsb0 ;  /* 0x00e00000041879f0 */ /* 0x000fe20008000818 */
[----:B------:R-:W-:Y:S02]  /*3720*/  UMOV UR6, 0x40 ;  /* 0x0000004000067882 */ /* 0x000fe40000000000 */
[----:B------:R-:W-:-:S04]  /*3730*/  UIMAD UR6, UR53, -0x40, UR6 ;  /* 0xffffffc0350678a4 */ /* 0x000fc8000f8e0206 */
[----:B------:R-:W-:Y:S02]  /*3740*/  UIADD3 UR7, UR50, 0x1, UR6 ;  /* 0x0000000132077890 */ /* 0x000fe4000fffe006 */
[----:B------:R-:W-:-:S04]  /*3750*/  IMAD.U32 R3, RZ, RZ, UR6 ;  /* 0x00000006ff037e24 */ /* 0x000fc8000f8e00ff */
[----:B------:R-:W-:Y:S02]  /*3760*/  MOV R9, UR7 ;  /* 0x0000000700097c02 */ /* 0x000fe40008000f00 */
[----:B------:R-:W-:Y:S02]  /*3770*/  IADD3 R3, -R16, UR50, R3 ;  /* 0x0000003210037c10 */ /* 0x000fe4000fffe103 */
[----:B------:R-:W-:-:S04]  /*3780*/  IADD3 R4, R9, -UR51, -R16 ;  /* 0x8000003309047c10 */ /* 0x000fc8000fffe810 */
        /* <DEDUP_REMOVED lines=8> */
[----:B------:R-:W-:Y:S01]  /*3810*/  HGMMA.64x64x16.F32 R24, gdesc[UR8], R24, gsb0 ;  /* 0x00e00000081879f0 */ /* 0x000fe20008000818 */
[----:B------:R-:W-:Y:S02]  /*3820*/  ULDC UR10, c[0x0][0x988] ;  /* 0x00026200000a7ab9 */ /* 0x000fe40000000800 */
[----:B------:R-:W-:Y:S02]  /*3830*/  WARPGROUP.DEPBAR.LE gsb0, 0x0 ;  /* 0x00008000000079c5 */ /* 0x000fe40000010000 */
[----:B------:R-:W-:-:S06]  /*3840*/  WARPGROUP.ARRIVE ;  /* 0x00000000000079c5 */ /* 0x000fcc0000000000 */
[----:B------:R-:W-:Y:S03]  /*3850*/  HGMMA.64x64x16.F32 R24, gdesc[UR12], R24, gsb0 ;  /* 0x00e000000c1879f0 */ /* 0x000fe60008000818 */
[----:B------:R-:W-:Y:S02]  /*3860*/  WARPGROUP.DEPBAR.LE gsb0, 0x0 ;  /* 0x00008000000079c5 */ /* 0x000fe40000010000 */
[----:B------:R-:W-:Y:S02]  /*3870*/  FSEL R26, R26, -INF , P2 ;  /* 0xff8000001a1a7808 */ /* 0x000fe40001000000 */
        /* <DEDUP_REMOVED lines=42> */
[----:B------:R-:W-:Y:S02]  /*3b20*/  ISETP.GT.AND P2, PT, R3, RZ, PT ;  /* 0x000000ff0300720c */ /* 0x000fe40003f44270 */
[----:B------:R-:W-:Y:S02]  /*3b30*/  FMNMX.FTZ R6, R55, R6, !PT ;  /* 0x0000000637067209 */ /* 0x000fe40007810000 */
[----:B------:R-:W-:-:S02]  /*3b40*/  ISETP.GT.AND P3, PT, R3, 0x1, PT ;  /* 0x000000010300780c */ /* 0x000fc40003f64270 */
[----:B------:R-:W-:Y:S01]  /*3b50*/  ISETP.GT.AND P4, PT, R3, 0x8, PT ;  /* 0x000000080300780c */ /* 0x000fe20003f84270 */
[----:B------:R-:W0:Y:S01]  /*3b60*/  SHFL.BFLY PT, R9, R6, 0x2, 0x1f ;  /* 0x0c401f0006097f89 */ /* 0x000e2200000e0000 */
[----:B------:R-:W-:Y:S02]  /*3b70*/  FSEL R24, R24, -INF , P2 ;  /* 0xff80000018187808 */ /* 0x000fe40001000000 */
        /* <DEDUP_REMOVED lines=13> */
[----:B0-----:R-:W-:Y:S02]  /*3c50*/  FMNMX.FTZ R10, R6, R9, !PT ;  /* 0x00000009060a7209 */ /* 0x001fe40007810000 */
[----:B------:R-:W-:Y:S02]  /*3c60*/  ISETP.GT.AND P2, PT, R3, 0x19, PT ;  /* 0x000000190300780c */ /* 0x000fe40003f44270 */
[----:B------:R-:W-:Y:S01]  /*3c70*/  FSEL R36, R36, -INF , P3 ;  /* 0xff80000024247808 */ /* 0x000fe20001800000 */
[----:B------:R-:W0:Y:S01]  /*3c80*/  SHFL.BFLY PT, R11, R10, 0x1, 0x1f ;  /* 0x0c201f000a0b7f89 */ /* 0x000e2200000e0000 */
        /* <DEDUP_REMOVED lines=26> */
[----:B------:R-:W-:Y:S02]  /*3e30*/  FMNMX.FTZ R4, R52, R3, !PT ;  /* 0x0000000334047209 */ /* 0x000fe40007810000 */
[----:B0-----:R-:W-:Y:S02]  /*3e40*/  FMNMX.FTZ R5, R10, R11, !PT ;  /* 0x0000000b0a057209 */ /* 0x001fe40007810000 */
[----:B------:R-:W-:Y:S02]  /*3e50*/  FMNMX.FTZ R4, R53, R4, !PT ;  /* 0x0000000435047209 */ /* 0x000fe40007810000 */
[C---:B------:R-:W-:Y:S01]  /*3e60*/  FSETP.NEU.FTZ.AND P5, PT, R5.reuse, -INF , PT ;  /* 0xff8000000500780b */ /* 0x040fe20003fbd000 */
[----:B------:R-:W-:Y:S02]  /*3e70*/  FMUL.FTZ R6, R5, UR10 ;  /* 0x0000000a05067c20 */ /* 0x000fe40008410000 */
[----:B------:R-:W0:Y:S03]  /*3e80*/  SHFL.BFLY PT, R3, R4, 0x2, 0x1f ;  /* 0x0c401f0004037f89 */ /* 0x000e2600000e0000 */
[----:B------:R-:W-:-:S05]  /*3e90*/  FSEL R6, R6, RZ, P5 ;  /* 0x000000ff06067208 */ /* 0x000fca0002800000 */
        /* <DEDUP_REMOVED lines=16> */
[----:B0-----:R-:W-:Y:S01]  /*3fa0*/  FMNMX.FTZ R3, R4, R3, !PT ;  /* 0x0000000304037209 */ /* 0x001fe20007810000 */
[----:B------:R-:W-:Y:S04]  /*3fb0*/  MUFU.EX2 R26, R26 ;  /* 0x0000001a001a7308 */ /* 0x000fe80000000800 */
[----:B------:R-:W0:Y:S04]  /*3fc0*/  SHFL.BFLY PT, R4, R3, 0x1, 0x1f ;  /* 0x0c201f0003047f89 */ /* 0x000e2800000e0000 */
[----:B------:R-:W3:Y:S08]  /*3fd0*/  MUFU.EX2 R27, R27 ;  /* 0x0000001b001b7308 */ /* 0x000ef00000000800 */
[----:B------:R-:W-:Y:S08]  /*3fe0*/  MUFU.EX2 R30, R30 ;  /* 0x0000001e001e7308 */ /* 0x000ff00000000800 */
[----:B------:R-:W4:Y:S01]  /*3ff0*/  MUFU.EX2 R31, R31 ;  /* 0x0000001f001f7308 */ /* 0x000f220000000800 */
[----:B---3--:R-:W-:-:S02]  /*4000*/  F2FP.F16.F32.PACK_AB R153, R27, R26 ;  /* 0x0000001a1b99723e */ /* 0x008fc400000000ff */
[----:B0-----:R-:W-:-:S04]  /*4010*/  FMNMX.FTZ R4, R3, R4, !PT ;  /* 0x0000000403047209 */ /* 0x001fc80007810000 */
[C---:B------:R-:W-:Y:S01]  /*4020*/  FSETP.NEU.FTZ.AND P2, PT, R4.reuse, -INF , PT ;  /* 0xff8000000400780b */ /* 0x040fe20003f5d000 */
[----:B------:R-:W-:Y:S01]  /*4030*/  FMUL.FTZ R3, R4, UR10 ;  /* 0x0000000a04037c20 */ /* 0x000fe20008410000 */
[----:B------:R-:W0:Y:S04]  /*4040*/  MUFU.EX2 R34, R34 ;  /* 0x0000002200227308 */ /* 0x000e280000000800 */
[----:B------:R-:W-:Y:S01]  /*4050*/  FSEL R6, R3, RZ, P2 ;  /* 0x000000ff03067208 */ /* 0x000fe20001000000 */
[----:B------:R-:W-:Y:S01]  /*4060*/  FADD.FTZ R3, R26, R27 ;  /* 0x0000001b1a037221 */ /* 0x000fe20000010000 */
[----:B----4-:R-:W-:Y:S02]  /*4070*/  F2FP.F16.F32.PACK_AB R155, R31, R30 ;  /* 0x0000001e1f9b723e */ /* 0x010fe400000000ff */
[----:B------:R-:W3:Y:S01]  /*4080*/  MUFU.EX2 R35, R35 ;  /* 0x0000002300237308 */ /* 0x000ee20000000800 */
        /* <DEDUP_REMOVED lines=16> */
[----:B0-----:R-:W-:Y:S01]  /*4190*/  FADD.FTZ R12, R34, R11 ;  /* 0x0000000b220c7221 */ /* 0x001fe20000010000 */
        /* <DEDUP_REMOVED lines=8> */
[----:B---3--:R-:W-:-:S06]  /*4220*/  F2FP.F16.F32.PACK_AB R157, R35, R34 ;  /* 0x00000022239d723e */ /* 0x008fcc00000000ff */
[----:B------:R-:W0:Y:S01]  /*4230*/  MUFU.EX2 R29, R29 ;  /* 0x0000001d001d7308 */ /* 0x000e220000000800 */
[----:B----4-:R-:W-:Y:S01]  /*4240*/  FADD.FTZ R9, R24, R25 ;  /* 0x0000001918097221 */ /* 0x010fe20000010000 */
[----:B------:R-:W-:-:S06]  /*4250*/  F2FP.F16.F32.PACK_AB R152, R25, R24 ;  /* 0x000000181998723e */ /* 0x000fcc00000000ff */
[----:B------:R-:W3:Y:S01]  /*4260*/  MUFU.EX2 R32, R32 ;  /* 0x0000002000207308 */ /* 0x000ee20000000800 */
[----:B-----5:R-:W-:Y:S01]  /*4270*/  FADD.FTZ R10, R28, R9 ;  /* 0x000000091c0a7221 */ /* 0x020fe20000010000 */
[----:B------:R-:W-:-:S06]  /*4280*/  FADD.FTZ R9, R35, R12 ;  /* 0x0000000c23097221 */ /* 0x000fcc0000010000 */
[----:B------:R-:W4:Y:S01]  /*4290*/  MUFU.EX2 R38, R38 ;  /* 0x0000002600267308 */ /* 0x000f220000000800 */
[C---:B0-----:R-:W-:Y:S01]  /*42a0*/  FADD.FTZ R3, R29.reuse, R10 ;  /* 0x0000000a1d037221 */ /* 0x041fe20000010000 */
[----:B------:R-:W-:Y:S01]  /*42b0*/  F2FP.F16.F32.PACK_AB R154, R29, R28 ;  /* 0x0000001c1d9a723e */ /* 0x000fe200000000ff */
[----:B------:R-:W-:Y:S06]  /*42c0*/  BAR.SYNC.DEFER_BLOCKING 0xf, 0x100 ;  /* 0x03c4000000007b1d */ /* 0x000fec0000010000 */
[----:B------:R-:W0:Y:S01]  /*42d0*/  MUFU.EX2 R33, R33 ;  /* 0x0000002100217308 */ /* 0x000e220000000800 */
[----:B---3--:R-:W-:-:S07]  /*42e0*/  FADD.FTZ R10, R32, R3 ;  /* 0x00000003200a7221 */ /* 0x008fce0000010000 */
[----:B------:R-:W3:Y:S01]  /*42f0*/  MUFU.EX2 R39, R39 ;  /* 0x0000002700277308 */ /* 0x000ee20000000800 */
[----:B----4-:R-:W-:-:S07]  /*4300*/  FADD.FTZ R12, R38, R9 ;  /* 0x00000009260c7221 */ /* 0x010fce0000010000 */
[----:B------:R-:W4:Y:S01]  /*4310*/  MUFU.EX2 R36, R36 ;  /* 0x0000002400247308 */ /* 0x000f220000000800 */
[C---:B0-----:R-:W-:Y:S01]  /*4320*/  FADD.FTZ R3, R33.reuse, R10 ;  /* 0x0000000a21037221 */ /* 0x041fe20000010000 */
[----:B------:R-:W-:Y:S01]  /*4330*/  F2FP.F16.F32.PACK_AB R156, R33, R32 ;  /* 0x00000020219c723e */ /* 0x000fe200000000ff */
[----:B------:R0:W-:Y:S05]  /*4340*/  STSM.16.M88.4 [R19+0x26800], R152 ;  /* 0x0268009813007844 */ /* 0x0001ea0000000200 */
[----:B------:R-:W5:Y:S01]  /*4350*/  MUFU.EX2 R42, R42 ;  /* 0x0000002a002a7308 */ /* 0x000f620000000800 */
[C---:B---3--:R-:W-:Y:S01]  /*4360*/  FADD.FTZ R9, R39.reuse, R12 ;  /* 0x0000000c27097221 */ /* 0x048fe20000010000 */
[----:B------:R-:W-:-:S06]  /*4370*/  F2FP.F16.F32.PACK_AB R159, R39, R38 ;  /* 0x00000026279f723e */ /* 0x000fcc00000000ff */
[----:B------:R-:W3:Y:S01]  /*4380*/  MUFU.EX2 R37, R37 ;  /* 0x0000002500257308 */ /* 0x000ee20000000800 */
[----:B----4-:R-:W-:-:S07]  /*4390*/  FADD.FTZ R10, R36, R3 ;  /* 0x00000003240a7221 */ /* 0x010fce0000010000 */
[----:B------:R-:W4:Y:S01]  /*43a0*/  MUFU.EX2 R40, R40 ;  /* 0x0000002800287308 */ /* 0x000f220000000800 */
[----:B-----5:R-:W-:-:S07]  /*43b0*/  FADD.FTZ R12, R42, R9 ;  /* 0x000000092a0c7221 */ /* 0x020fce0000010000 */
[----:B------:R-:W5:Y:S01]  /*43c0*/  MUFU.EX2 R43, R43 ;  /* 0x0000002b002b7308 */ /* 0x000f620000000800 */
[C---:B---3--:R-:W-:Y:S01]  /*43d0*/  FADD.FTZ R9, R37.reuse, R10 ;  /* 0x0000000a25097221 */ /* 0x048fe20000010000 */
[----:B------:R-:W-:-:S05]  /*43e0*/  F2FP.F16.F32.PACK_AB R158, R37, R36 ;  /* 0x00000024259e723e */ /* 0x000fca00000000ff */
[----:B------:R0:W-:Y:S01]  /*43f0*/  STSM.16.M88.4 [R184], R156 ;  /* 0x0000009cb8007844 */ /* 0x0001e20000000200 */
[----:B------:R-:W3:Y:S01]  /*4400*/  MUFU.EX2 R41, R41 ;  /* 0x0000002900297308 */ /* 0x000ee20000000800 */
[----:B----4-:R-:W-:-:S07]  /*4410*/  FADD.FTZ R10, R40, R9 ;  /* 0x00000009280a7221 */ /* 0x010fce0000010000 */
[----:B------:R-:W4:Y:S01]  /*4420*/  MUFU.EX2 R46, R46 ;  /* 0x0000002e002e7308 */ /* 0x000f220000000800 */
[C---:B-----5:R-:W-:Y:S01]  /*4430*/  FADD.FTZ R11, R43.reuse, R12 ;  /* 0x0000000c2b0b7221 */ /* 0x060fe20000010000 */
[----:B------:R-:W-:-:S06]  /*4440*/  F2FP.F16.F32.PACK_AB R161, R43, R42 ;  /* 0x0000002a2ba1723e */ /* 0x000fcc00000000ff */
[----:B------:R-:W-:Y:S01]  /*4450*/  MUFU.EX2 R44, R44 ;  /* 0x0000002c002c7308 */ /* 0x000fe20000000800 */
[C---:B---3--:R-:W-:Y:S01]  /*4460*/  FADD.FTZ R9, R41.reuse, R10 ;  /* 0x0000000a29097221 */ /* 0x048fe20000010000 */
[----:B------:R-:W-:-:S06]  /*4470*/  F2FP.F16.F32.PACK_AB R160, R41, R40 ;  /* 0x0000002829a0723e */ /* 0x000fcc00000000ff */
[----:B------:R-:W3:Y:S01]  /*4480*/  MUFU.EX2 R47, R47 ;  /* 0x0000002f002f7308 */ /* 0x000ee20000000800 */
[----:B----4-:R-:W-:-:S07]  /*4490*/  FADD.FTZ R10, R46, R11 ;  /* 0x0000000b2e0a7221 */ /* 0x010fce0000010000 */
[----:B------:R-:W4:Y:S08]  /*44a0*/  MUFU.EX2 R45, R45 ;  /* 0x0000002d002d7308 */ /* 0x000f300000000800 */
[----:B------:R-:W-:Y:S01]  /*44b0*/  MUFU.EX2 R50, R50 ;  /* 0x0000003200327308 */ /* 0x000fe20000000800 */
[C---:B---3--:R-:W-:Y:S01]  /*44c0*/  F2FP.F16.F32.PACK_AB R163, R47.reuse, R46 ;  /* 0x0000002e2fa3723e */ /* 0x048fe200000000ff */
[----:B------:R-:W-:-:S06]  /*44d0*/  FADD.FTZ R47, R47, R10 ;  /* 0x0000000a2f2f7221 */ /* 0x000fcc0000010000 */
[----:B------:R-:W3:Y:S01]  /*44e0*/  MUFU.EX2 R51, R51 ;  /* 0x0000003300337308 */ /* 0x000ee20000000800 */
[----:B----4-:R-:W-:-:S05]  /*44f0*/  F2FP.F16.F32.PACK_AB R162, R45, R44 ;  /* 0x0000002c2da2723e */ /* 0x010fca00000000ff */
[----:B------:R0:W-:Y:S02]  /*4500*/  STSM.16.M88.4 [R22], R160 ;  /* 0x000000a016007844 */ /* 0x0001e40000000200 */
[----:B------:R-:W-:Y:S08]  /*4510*/  MUFU.EX2 R48, R48 ;  /* 0x0000003000307308 */ /* 0x000ff00000000800 */
[----:B------:R-:W4:Y:S01]  /*4520*/  MUFU.EX2 R49, R49 ;  /* 0x0000003100317308 */ /* 0x000f220000000800 */
[----:B---3--:R-:W-:Y:S01]  /*4530*/  F2FP.F16.F32.PACK_AB R165, R51, R50 ;  /* 0x0000003233a5723e */ /* 0x008fe200000000ff */
[----:B------:R-:W-:-:S04]  /*4540*/  FADD.FTZ R50, R50, R47 ;  /* 0x0000002f32327221 */ /* 0x000fc80000010000 */
[----:B------:R-:W-:Y:S02]  /*4550*/  FADD.FTZ R51, R51, R50 ;  /* 0x0000003233337221 */ /* 0x000fe40000010000 */
[----:B------:R-:W-:Y:S08]  /*4560*/  MUFU.EX2 R54, R54 ;  /* 0x0000003600367308 */ /* 0x000ff00000000800 */
[----:B------:R-:W3:Y:S01]  /*4570*/  MUFU.EX2 R55, R55 ;  /* 0x0000003700377308 */ /* 0x000ee20000000800 */
[----:B----4-:R-:W-:-:S07]  /*4580*/  F2FP.F16.F32.PACK_AB R164, R49, R48 ;  /* 0x0000003031a4723e */ /* 0x010fce00000000ff */
[----:B------:R-:W-:Y:S08]  /*4590*/  MUFU.EX2 R52, R52 ;  /* 0x0000003400347308 */ /* 0x000ff00000000800 */
[----:B------:R4:W5:Y:S01]  /*45a0*/  MUFU.EX2 R3, R6 ;  /* 0x0000000600037308 */ /* 0x0009620000000800 */
[----:B---3--:R-:W-:Y:S01]  /*45b0*/  F2FP.F16.F32.PACK_AB R167, R55, R54 ;  /* 0x0000003637a7723e */ /* 0x008fe200000000ff */
[----:B----4-:R-:W-:-:S04]  /*45c0*/  FADD.FTZ R6, R44, R9 ;  /* 0x000000092c067221 */ /* 0x010fc80000010000 */
        /* <DEDUP_REMOVED lines=11> */
.L_x_6093:
[----:B------:R3:W4:Y:S01]  /*4680*/  SYNCS.PHASECHK.TRANS64.TRYWAIT P2, [R7+URZ+0x28c50], R8 ;  /* 0x028c5008070075a7 */ /* 0x000722000804017f */
[----:B------:R-:W-:Y:S05]  /*4690*/  @!P0 BRA `(.L_x_6094) ;  /* 0x0000000000048947 */ /* 0x000fea0003800000 */
[----:B------:R-:W-:Y:S01]  /*46a0*/  BPT.TRAP 0x1 ;  /* 0x000000040000795c */ /* 0x000fe20000300000 */
.L_x_6094:
[----:B----4-:R-:W-:Y:S05]  /*46b0*/  @P2 BRA `(.L_x_6095) ;  /* 0x0000000000082947 */ /* 0x010fea0003800000 */
[----:B------:R-:W4:Y:S02]  /*46c0*/  SYNCS.PHASECHK.TRANS64.TRYWAIT P2, [R7+URZ+0x28c50], R8 ;  /* 0x028c5008070075a7 */ /* 0x000f24000804017f */
[----:B----4-:R-:W-:Y:S05]  /*46d0*/  @!P2 BRA `(.L_x_6096) ;  /* 0x000000bc00e8a947 */ /* 0x010fea0003800000 */
.L_x_6095:
[----:B------:R-:W-:Y:S01]  /*46e0*/  ULEA UR11, UR39, UR47, 0xc ;  /* 0x0000002f270b7291 */ /* 0x000fe2000f8e603f */
[----:B------:R-:W-:Y:S01]  /*46f0*/  WARPGROUP.ARRIVE ;  /* 0x00000000000079c5 */ /* 0x000fe20000000000 */
[----:B------:R-:W-:Y:S01]  /*4700*/  UMOV UR7, 0x40000040 ;  /* 0x4000004000077882 */ /* 0x000fe20000000000 */
[----:B------:R-:W-:Y:S01]  /*4710*/  UIADD3 UR21, UR53, -0x2, URZ ;  /* 0xfffffffe35157890 */ /* 0x000fe2000fffe03f */
[----:B-1234-:R-:W-:-:S03]  /*4720*/  @!P1 VIADD R7, R7, 0x28c60 ;  /* 0x00028c6007079836 */ /* 0x01efc60000000000 */
[----:B------:R-:W-:Y:S02]  /*4730*/  UMOV UR6, UR11 ;  /* 0x0000000b00067c82 */ /* 0x000fe40008000000 */
[----:B------:R-:W-:Y:S01]  /*4740*/  HGMMA.64x256x16.F32 R24, R152, gdesc[UR4].tnspB, RZ, !UPT, gsb0 ;  /* 0x43e0000498187df0 */ /* 0x000fe2000c0008ff */
[----:B------:R-:W-:Y:S01]  /*4750*/  UIADD3 UR6, UR11, 0x80, URZ ;  /* 0x000000800b067890 */ /* 0x000fe2000fffe03f */
[----:B------:R-:W-:Y:S01]  /*4760*/  @!P1 PRMT R7, RZ, 0x654, R7 ;  /* 0x00000654ff079816 */ /* 0x000fe20000000007 */
        /* <DEDUP_REMOVED lines=17> */
[----:B------:R-:W-:-:S04]  /*4880*/  UIADD3 UR6, UR50, -UR51, URZ ;  /* 0x8000003332067290 */ /* 0x000fc8000fffe03f */
[----:B------:R-:W-:-:S04]  /*4890*/  ULEA UR6, UR52, UR6, 0x6 ;  /* 0x0000000634067291 */ /* 0x000fc8000f8e303f */
        /* <DEDUP_REMOVED lines=21> */
[----:B------:R-:W-:-:S05]  /*49f0*/  ULDC UR22, c[0x0][0x988] ;  /* 0x0002620000167ab9 */ /* 0x000fca0000000800 */
.L_x_6106:
[----:B------:R-:W-:-:S04]  /*4a00*/  UIADD3 UR39, UR23, 0x1, URZ ;  /* 0x0000000117277890 */ /* 0x000fc8000fffe03f */
[----:B------:R-:W-:-:S04]  /*4a10*/  UISETP.NE.AND UP0, UPT, UR39, 0x2, UPT ;  /* 0x000000022700788c */ /* 0x000fc8000bf05270 */
[----:B------:R-:W-:Y:S02]  /*4a20*/  USEL UR6, URZ, 0x1, UP0 ;  /* 0x000000013f067887 */ /* 0x000fe40008000000 */
[----:B------:R-:W-:Y:S02]  /*4a30*/  USEL UR39, UR39, URZ, UP0 ;  /* 0x0000003f27277287 */ /* 0x000fe40008000000 */
[----:B------:R-:W-:Y:S01]  /*4a40*/  ULOP3.LUT UR38, UR38, UR6, URZ, 0x3c, !UPT ;  /* 0x0000000626267292 */ /* 0x000fe2000f8e3c3f */
[----:B0-23--:R-:W-:Y:S11]  /*4a50*/  @!P0 BRA `(.L_x_6098) ;  /* 0x0000000000048947 */ /* 0x00dff60003800000 */
[----:B------:R-:W-:Y:S01]  /*4a60*/  BPT.TRAP 0x1 ;  /* 0x000000040000795c */ /* 0x000fe20000300000 */
.L_x_6098:
[----:B------:R-:W-:Y:S01]  /*4a70*/  ULEA UR24, UR39, UR40, 0x3 ;  /* 0x0000002827187291 */ /* 0x000fe2000f8e183f */
[----:B-1----:R-:W-:-:S05]  /*4a80*/  IMAD.U32 R7, RZ, RZ, UR38 ;  /* 0x00000026ff077e24 */ /* 0x002fca000f8e00ff */
[----:B------:R-:W-:-:S04]  /*4a90*/  SHF.L.U32 R7, R7, 0x1f, RZ ;  /* 0x0000001f07077819 */ /* 0x000fc800000006ff */
[----:B------:R1:W2:Y:S01]  /*4aa0*/  SYNCS.PHASECHK.TRANS64.TRYWAIT P2, [UR24+0x28c30], R7 ;  /* 0x028c3007ff0075a7 */ /* 0x0002a20008040158 */
[----:B------:R-:W-:Y:S05]  /*4ab0*/  @!P0 BRA `(.L_x_6099) ;  /* 0x0000000000048947 */ /* 0x000fea0003800000 */
[----:B------:R-:W-:Y:S01]  /*4ac0*/  BPT.TRAP 0x1 ;  /* 0x000000040000795c */ /* 0x000fe20000300000 */
.L_x_6099:
[----:B--2---:R-:W-:Y:S05]  /*4ad0*/  @P2 BRA `(.L_x_6100) ;  /* 0x0000000000082947 */ /* 0x004fea0003800000 */
[----:B------:R-:W2:Y:S02]  /*4ae0*/  SYNCS.PHASECHK.TRANS64.TRYWAIT P2, [UR24+0x28c30], R7 ;  /* 0x028c3007ff0075a7 */ /* 0x000ea40008040158 */
[----:B--2---:R-:W-:Y:S05]  /*4af0*/  @!P2 BRA `(.L_x_6101) ;  /* 0x000000b800f4a947 */ /* 0x004fea0003800000 */
.L_x_6100:
[----:B------:R-:W-:Y:S01]  /*4b00*/  R2UR UR18, R0 ;  /* 0x00000000001272ca */ /* 0x000fe200000e0000 */
[----:B0-----:R-:W-:Y:S01]  /*4b10*/  WARPGROUP.ARRIVE ;  /* 0x00000000000079c5 */ /* 0x001fe20000000000 */
        /* <DEDUP_REMOVED lines=12> */
[----:B------:R-:W-:Y:S02]  /*4be0*/  UMOV UR6, 0x1 ;  /* 0x0000000100067882 */ /* 0x000fe40000000000 */
[----:B------:R-:W-:-:S04]  /*4bf0*/  UIMAD UR6, UR21, -0x40, UR6 ;  /* 0xffffffc0150678a4 */ /* 0x000fc8000f8e0206 */
[----:B------:R-:W-:-:S04]  /*4c00*/  ULEA UR6, UR52, UR6, 0x6 ;  /* 0x0000000634067291 */ /* 0x000fc8000f8e303f */
[----:B------:R-:W-:-:S06]  /*4c10*/  UIADD3 UR6, -UR51, UR6, UR50 ;  /* 0x0000000633067290 */ /* 0x000fcc000fffe132 */
[----:B--2---:R-:W-:-:S04]  /*4c20*/  IADD3 R4, R2, UR6, -R16 ;  /* 0x0000000602047c10 */ /* 0x004fc8000fffe810 */
        /* <DEDUP_REMOVED lines=59> */
[----:B------:R-:W0:Y:S01]  /*4fe0*/  SHFL.BFLY PT, R11, R10, 0x2, 0x1f ;  /* 0x0c401f000a0b7f89 */ /* 0x000e2200000e0000 */
[----:B------:R-:W-:Y:S02]  /*4ff0*/  ISETP.GT.AND P4, PT, R5, 0x28, PT ;  /* 0x000000280500780c */ /* 0x000fe40003f84270 */
[----:B------:R-:W-:Y:S02]  /*5000*/  FSEL R155, R155, -INF , P3 ;  /* 0xff8000009b9b7808 */ /* 0x000fe40001800000 */
[----:B------:R-:W-:-:S02]  /*5010*/  ISETP.GT.AND P3, PT, R5, 0x9, PT ;  /* 0x000000090500780c */ /* 0x000fc40003f64270 */
[----:B------:R-:W-:Y:S02]  /*5020*/  ISETP.GT.AND P5, PT, R5, 0x29, PT ;  /* 0x000000290500780c */ /* 0x000fe40003fa4270 */
[----:B------:R-:W-:Y:S02]  /*5030*/  FSEL R159, R159, -INF , P3 ;  /* 0xff8000009f9f7808 */ /* 0x000fe40001800000 */
[----:B------:R-:W-:Y:S02]  /*5040*/  ISETP.GT.AND P3, PT, R5, 0x11, PT ;  /* 0x000000110500780c */ /* 0x000fe40003f64270 */
[----:B------:R-:W-:Y:S02]  /*5050*/  FSEL R174, R174, -INF , P4 ;  /* 0xff800000aeae7808 */ /* 0x000fe40002000000 */
[----:B------:R-:W-:Y:S02]  /*5060*/  FSEL R163, R163, -INF , P3 ;  /* 0xff800000a3a37808 */ /* 0x000fe40001800000 */
[----:B------:R-:W-:-:S02]  /*5070*/  ISETP.GT.AND P3, PT, R5, 0x19, PT ;  /* 0x000000190500780c */ /* 0x000fc40003f64270 */
[----:B------:R-:W-:Y:S02]  /*5080*/  FSEL R175, R175, -INF , P5 ;  /* 0xff800000afaf7808 */ /* 0x000fe40002800000 */
[----:B------:R-:W-:Y:S02]  /*5090*/  FSEL R167, R167, -INF , P3 ;  /* 0xff800000a7a77808 */ /* 0x000fe40001800000 */
[C---:B------:R-:W-:Y:S02]  /*50a0*/  ISETP.GT.AND P3, PT, R5.reuse, 0x21, PT ;  /* 0x000000210500780c */ /* 0x040fe40003f64270 */
[----:B0-----:R-:W-:Y:S02]  /*50b0*/  FMNMX.FTZ R12, R10, R11, !PT ;  /* 0x0000000b0a0c7209 */ /* 0x001fe40007810000 */
[----:B------:R-:W-:Y:S02]  /*50c0*/  FSEL R11, R154, -INF , P2 ;  /* 0xff8000009a0b7808 */ /* 0x000fe40001000000 */
[----:B------:R-:W-:Y:S01]  /*50d0*/  ISETP.GT.AND P2, PT, R5, 0x8, PT ;  /* 0x000000080500780c */ /* 0x000fe20003f44270 */
[----:B------:R-:W0:Y:S01]  /*50e0*/  SHFL.BFLY PT, R15, R12, 0x1, 0x1f ;  /* 0x0c201f000c0f7f89 */ /* 0x000e2200000e0000 */
        /* <DEDUP_REMOVED lines=29> */
[----:B0-----:R-:W-:Y:S02]  /*52c0*/  FMNMX.FTZ R4, R12, R15, !PT ;  /* 0x0000000f0c047209 */ /* 0x001fe40007810000 */
[----:B------:R-:W-:-:S02]  /*52d0*/  FSEL R183, R183, -INF , P4 ;  /* 0xff800000b7b77808 */ /* 0x000fc40002000000 */
[----:B------:R-:W-:Y:S01]  /*52e0*/  FMNMX.FTZ R10, R182, R5, !PT ;  /* 0x00000005b60a7209 */ /* 0x000fe20007810000 */
[C---:B------:R-:W-:Y:S01]  /*52f0*/  FMUL.FTZ R12, R4.reuse, UR10 ;  /* 0x0000000a040c7c20 */ /* 0x040fe20008410000 */
[----:B------:R-:W-:Y:S02]  /*5300*/  FSETP.NEU.FTZ.AND P2, PT, R4, -INF , PT ;  /* 0xff8000000400780b */ /* 0x000fe40003f5d000 */
[----:B------:R-:W-:Y:S02]  /*5310*/  FMNMX.FTZ R5, R183, R10, !PT ;  /* 0x0000000ab7057209 */ /* 0x000fe40007810000 */
[----:B------:R-:W-:-:S03]  /*5320*/  FSEL R20, R12, RZ, P2 ;  /* 0x000000ff0c147208 */ /* 0x000fc60001000000 */
[----:B------:R-:W0:Y:S02]  /*5330*/  SHFL.BFLY PT, R12, R5, 0x2, 0x1f ;  /* 0x0c401f00050c7f89 */ /* 0x000e2400000e0000 */
[--C-:B------:R-:W-:Y:S01]  /*5340*/  FFMA.FTZ R13, R153, UR10, -R20.reuse ;  /* 0x0000000a990d7c23 */ /* 0x100fe20008010814 */
[--C-:B------:R-:W-:Y:S01]  /*5350*/  FFMA.FTZ R154, R156, UR10, -R20.reuse ;  /* 0x0000000a9c9a7c23 */ /* 0x100fe20008010814 */
[--C-:B------:R-:W-:Y:S01]  /*5360*/  FFMA.FTZ R156, R160, UR10, -R20.reuse ;  /* 0x0000000aa09c7c23 */ /* 0x100fe20008010814 */
[--C-:B------:R-:W-:Y:S01]  /*5370*/  FFMA.FTZ R160, R168, UR10, -R20.reuse ;  /* 0x0000000aa8a07c23 */ /* 0x100fe20008010814 */
[----:B------:R-:W-:Y:S01]  /*5380*/  FSEL R168, R4, RZ, P2 ;  /* 0x000000ff04a87208 */ /* 0x000fe20001000000 */
[--C-:B------:R-:W-:Y:S01]  /*5390*/  FFMA.FTZ R21, R161, UR10, -R20.reuse ;  /* 0x0000000aa1157c23 */ /* 0x100fe20008010814 */
[--C-:B------:R-:W-:Y:S01]  /*53a0*/  FFMA.FTZ R152, R152, UR10, -R20.reuse ;  /* 0x0000000a98987c23 */ /* 0x100fe20008010814 */
[--C-:B------:R-:W-:Y:S01]  /*53b0*/  FFMA.FTZ R161, R165, UR10, -R20.reuse ;  /* 0x0000000aa5a17c23 */ /* 0x100fe20008010814 */
[--C-:B------:R-:W-:Y:S01]  /*53c0*/  FFMA.FTZ R165, R169, UR10, -R20.reuse ;  /* 0x0000000aa9a57c23 */ /* 0x100fe20008010814 */
[----:B------:R-:W-:Y:S01]  /*53d0*/  FADD.FTZ R168, -R168, R9 ;  /* 0x00000009a8a87221 */ /* 0x000fe20000010100 */
[--C-:B------:R-:W-:Y:S01]  /*53e0*/  FFMA.FTZ R169, R173, UR10, -R20.reuse ;  /* 0x0000000aada97c23 */ /* 0x100fe20008010814 */
[--C-:B------:R-:W-:Y:S01]  /*53f0*/  FFMA.FTZ R10, R164, UR10, -R20.reuse ;  /* 0x0000000aa40a7c23 */ /* 0x100fe20008010814 */
[--C-:B------:R-:W-:Y:S01]  /*5400*/  FFMA.FTZ R173, R177, UR10, -R20.reuse ;  /* 0x0000000ab1ad7c23 */ /* 0x100fe20008010814 */
[----:B------:R-:W-:Y:S01]  /*5410*/  FMUL.FTZ R9, R168, UR10 ;  /* 0x0000000aa8097c20 */ /* 0x000fe20008410000 */
[--C-:B------:R-:W-:Y:S01]  /*5420*/  FFMA.FTZ R15, R157, UR10, -R20.reuse ;  /* 0x0000000a9d0f7c23 */ /* 0x100fe20008010814 */
[--C-:B------:R-:W-:Y:S01]  /*5430*/  FFMA.FTZ R164, R176, UR10, -R20.reuse ;  /* 0x0000000ab0a47c23 */ /* 0x100fe20008010814 */
[----:B------:R-:W-:Y:S01]  /*5440*/  FFMA.FTZ R177, R181, UR10, -R20 ;  /* 0x0000000ab5b17c23 */ /* 0x000fe20008010814 */
[----:B------:R-:W-:Y:S01]  /*5450*/  MUFU.EX2 R152, R152 ;  /* 0x0000009800987308 */ /* 0x000fe20000000800 */
[----:B------:R-:W-:-:S02]  /*5460*/  MOV R168, UR24 ;  /* 0x0000001800a87c02 */ /* 0x000fc40008000f00 */
[----:B0-----:R-:W-:Y:S01]  /*5470*/  FMNMX.FTZ R14, R5, R12, !PT ;  /* 0x0000000c050e7209 */ /* 0x001fe20007810000 */
[----:B------:R-:W-:-:S04]  /*5480*/  FFMA.FTZ R12, R172, UR10, -R20 ;  /* 0x0000000aac0c7c23 */ /* 0x000fc80008010814 */
[----:B------:R-:W0:Y:S01]  /*5490*/  MUFU.EX2 R9, R9 ;  /* 0x0000000900097308 */ /* 0x000e220000000800 */
[----:B------:R-:W2:Y:S07]  /*54a0*/  SHFL.BFLY PT, R5, R14, 0x1, 0x1f ;  /* 0x0c201f000e057f89 */ /* 0x000eae00000e0000 */
[----:B------:R-:W3:Y:S08]  /*54b0*/  MUFU.EX2 R13, R13 ;  /* 0x0000000d000d7308 */ /* 0x000ef00000000800 */
[----:B------:R-:W4:Y:S01]  /*54c0*/  MUFU.EX2 R154, R154 ;  /* 0x0000009a009a7308 */ /* 0x000f220000000800 */
[----:B0-----:R-:W-:Y:S01]  /*54d0*/  FFMA.FTZ R176, R9, R3, R152 ;  /* 0x0000000309b07223 */ /* 0x001fe20000010098 */
[-C--:B------:R-:W-:Y:S01]  /*54e0*/  FMUL.FTZ R24, R24, R9.reuse ;  /* 0x0000000918187220 */ /* 0x080fe20000410000 */
[-C--:B------:R-:W-:Y:S01]  /*54f0*/  FMUL.FTZ R25, R25, R9.reuse ;  /* 0x0000000919197220 */ /* 0x080fe20000410000 */
[-C--:B------:R-:W-:Y:S01]  /*5500*/  FMUL.FTZ R28, R28, R9.reuse ;  /* 0x000000091c1c7220 */ /* 0x080fe20000410000 */
[-C--:B------:R-:W-:Y:S01]  /*5510*/  FMUL.FTZ R29, R29, R9.reuse ;  /* 0x000000091d1d7220 */ /* 0x080fe20000410000 */
[-C--:B------:R-:W-:Y:S01]  /*5520*/  FMUL.FTZ R32, R32, R9.reuse ;  /* 0x0000000920207220 */ /* 0x080fe20000410000 */
[----:B------:R-:W-:Y:S01]  /*5530*/  FMUL.FTZ R33, R33, R9 ;  /* 0x0000000921217220 */ /* 0x000fe20000410000 */
[----:B------:R-:W0:Y:S01]  /*5540*/  MUFU.EX2 R15, R15 ;  /* 0x0000000f000f7308 */ /* 0x000e220000000800 */
[C---:B---3--:R-:W-:Y:S01]  /*5550*/  FADD.FTZ R181, R13.reuse, R176 ;  /* 0x000000b00db57221 */ /* 0x048fe20000010000 */
[----:B--2---:R-:W-:Y:S01]  /*5560*/  FMNMX.FTZ R5, R14, R5, !PT ;  /* 0x000000050e057209 */ /* 0x004fe20007810000 */
[----:B------:R-:W-:Y:S01]  /*5570*/  FFMA.FTZ R14, R180, UR10, -R20 ;  /* 0x0000000ab40e7c23 */ /* 0x000fe20008010814 */
[----:B------:R-:W-:Y:S01]  /*5580*/  F2FP.F16.F32.PACK_AB R152, R13, R152 ;  /* 0x000000980d98723e */ /* 0x000fe200000000ff */
[-C--:B------:R-:W-:Y:S01]  /*5590*/  FMUL.FTZ R36, R36, R9.reuse ;  /* 0x0000000924247220 */ /* 0x080fe20000410000 */
[C---:B------:R-:W-:Y:S01]  /*55a0*/  FSETP.NEU.FTZ.AND P3, PT, R5.reuse, -INF , PT ;  /* 0xff8000000500780b */ /* 0x040fe20003f7d000 */
[----:B------:R-:W-:Y:S01]  /*55b0*/  FMUL.FTZ R153, R5, UR10 ;  /* 0x0000000a05997c20 */ /* 0x000fe20008410000 */
[----:B------:R-:W-:Y:S01]  /*55c0*/  MUFU.EX2 R156, R156 ;  /* 0x0000009c009c7308 */ /* 0x000fe20000000800 */
[----:B----4-:R-:W-:Y:S01]  /*55d0*/  FADD.FTZ R176, R154, R181 ;  /* 0x000000b59ab07221 */ /* 0x010fe20000010000 */
[-C--:B------:R-:W-:Y:S01]  /*55e0*/  FMUL.FTZ R37, R37, R9.reuse ;  /* 0x0000000925257220 */ /* 0x080fe20000410000 */
[-C--:B------:R-:W-:Y:S01]  /*55f0*/  FMUL.FTZ R40, R40, R9.reuse ;  /* 0x0000000928287220 */ /* 0x080fe20000410000 */
[----:B------:R-:W-:Y:S01]  /*5600*/  FSEL R172, R153, RZ, P3 ;  /* 0x000000ff99ac7208 */ /* 0x000fe20001800000 */
[-C--:B------:R-:W-:Y:S01]  /*5610*/  FMUL.FTZ R41, R41, R9.reuse ;  /* 0x0000000929297220 */ /* 0x080fe20000410000 */
[-C--:B------:R-:W-:Y:S01]  /*5620*/  FMUL.FTZ R44, R44, R9.reuse ;  /* 0x000000092c2c7220 */ /* 0x080fe20000410000 */
[----:B------:R-:W-:Y:S01]  /*5630*/  FMUL.FTZ R45, R45, R9 ;  /* 0x000000092d2d7220 */ /* 0x000fe20000410000 */
[----:B------:R-:W-:Y:S01]  /*5640*/  MUFU.EX2 R21, R21 ;  /* 0x0000001500157308 */ /* 0x000fe20000000800 */
[--C-:B------:R-:W-:Y:S01]  /*5650*/  FFMA.FTZ R153, R11, UR10, -R172.reuse ;  /* 0x0000000a0b997c23 */ /* 0x100fe200080108ac */
[----:B------:R-:W-:Y:S01]  /*5660*/  FSEL R11, R5, RZ, P3 ;  /* 0x000000ff050b7208 */ /* 0x000fe20001800000 */
[--C-:B------:R-:W-:Y:S01]  /*5670*/  FFMA.FTZ R20, R155, UR10, -R172.reuse ;  /* 0x0000000a9b147c23 */ /* 0x100fe200080108ac */
[--C-:B------:R-:W-:Y:S01]  /*5680*/  FFMA.FTZ R155, R158, UR10, -R172.reuse ;  /* 0x0000000a9e9b7c23 */ /* 0x100fe200080108ac */
[--C-:B------:R-:W-:Y:S01]  /*5690*/  FFMA.FTZ R158, R159, UR10, -R172.reuse ;  /* 0x0000000a9f9e7c23 */ /* 0x100fe200080108ac */
[----:B------:R-:W-:Y:S01]  /*56a0*/  FFMA.FTZ R157, R162, UR10, -R172 ;  /* 0x0000000aa29d7c23 */ /* 0x000fe200080108ac */
[----:B------:R-:W-:Y:S01]  /*56b0*/  FADD.FTZ R11, -R11, R8 ;  /* 0x000000080b0b7221 */ /* 0x000fe20000010100 */
[----:B------:R-:W-:Y:S01]  /*56c0*/  MUFU.EX2 R153, R153 ;  /* 0x0000009900997308 */ /* 0x000fe20000000800 */
[----:B------:R-:W-:Y:S01]  /*56d0*/  FFMA.FTZ R162, R163, UR10, -R172 ;  /* 0x0000000aa3a27c23 */ /* 0x000fe200080108ac */
[----:B------:R-:W-:-:S02]  /*56e0*/  IMAD.MOV R163, RZ, RZ, -R18 ;  /* 0x000000ffffa37224 */ /* 0x000fc400078e0a12 */
[----:B------:R-:W-:Y:S01]  /*56f0*/  FMUL.FTZ R8, R11, UR10 ;  /* 0x0000000a0b087c20 */ /* 0x000fe20008410000 */
[--C-:B------:R-:W-:Y:S01]  /*5700*/  FFMA.FTZ R159, R166, UR10, -R172.reuse ;  /* 0x0000000aa69f7c23 */ /* 0x100fe200080108ac */
[--C-:B------:R-:W-:Y:S01]  /*5710*/  FFMA.FTZ R166, R167, UR10, -R172.reuse ;  /* 0x0000000aa7a67c23 */ /* 0x100fe200080108ac */
[--C-:B------:R-:W-:Y:S01]  /*5720*/  FFMA.FTZ R171, R171, UR10, -R172.reuse ;  /* 0x0000000aabab7c23 */ /* 0x100fe200080108ac */
[----:B------:R-:W-:Y:S01]  /*5730*/  ISETP.NE.AND P2, PT, R16, R163, PT ;  /* 0x000000a31000720c */ /* 0x000fe20003f45270 */
[----:B------:R-:W-:Y:S01]  /*5740*/  MUFU.EX2 R20, R20 ;  /* 0x0000001400147308 */ /* 0x000fe20000000800 */
[----:B------:R-:W-:Y:S02]  /*5750*/  @!P1 VIADD R163, R168, 0x28c40 ;  /* 0x00028c40a8a39836 */ /* 0x000fe40000000000 */
[--C-:B------:R-:W-:Y:S01]  /*5760*/  FFMA.FTZ R11, R170, UR10, -R172.reuse ;  /* 0x0000000aaa0b7c23 */ /* 0x100fe200080108ac */
[--C-:B------:R-:W-:Y:S01]  /*5770*/  FFMA.FTZ R174, R174, UR10, -R172.reuse ;  /* 0x0000000aaeae7c23 */ /* 0x100fe200080108ac */
[--C-:B------:R-:W-:Y:S01]  /*5780*/  FFMA.FTZ R175, R175, UR10, -R172.reuse ;  /* 0x0000000aafaf7c23 */ /* 0x100fe200080108ac */
[--C-:B------:R-:W-:Y:S01]  /*5790*/  FFMA.FTZ R178, R178, UR10, -R172.reuse ;  /* 0x0000000ab2b27c23 */ /* 0x100fe200080108ac */
[----:B------:R-:W-:Y:S01]  /*57a0*/  @!P1 PRMT R163, RZ, 0x654, R163 ;  /* 0x00000654ffa39816 */ /* 0x000fe200000000a3 */
[--C-:B------:R-:W-:Y:S01]  /*57b0*/  FFMA.FTZ R179, R179, UR10, -R172.reuse ;  /* 0x0000000ab3b37c23 */ /* 0x100fe200080108ac */
[----:B------:R-:W2:Y:S01]  /*57c0*/  MUFU.EX2 R8, R8 ;  /* 0x0000000800087308 */ /* 0x000ea20000000800 */
[--C-:B------:R-:W-:Y:S01]  /*57d0*/  FFMA.FTZ R182, R182, UR10, -R172.reuse ;  /* 0x0000000ab6b67c23 */ /* 0x100fe200080108ac */
[----:B------:R3:W-:Y:S01]  /*57e0*/  @!P1 SYNCS.ARRIVE.TRANS64.RED.A1T0 RZ, [R163+URZ], RZ ;  /* 0x000000ffa3ff99a7 */ /* 0x0007e2000810043f */
[----:B------:R-:W-:Y:S01]  /*57f0*/  FFMA.FTZ R172, R183, UR10, -R172 ;  /* 0x0000000ab7ac7c23 */ /* 0x000fe200080108ac */
[----:B0-----:R-:W-:Y:S01]  /*5800*/  F2FP.F16.F32.PACK_AB R154, R15, R154 ;  /* 0x0000009a0f9a723e */ /* 0x001fe200000000ff */
[-C--:B------:R-:W-:Y:S01]  /*5810*/  FMUL.FTZ R48, R48, R9.reuse ;  /* 0x0000000930307220 */ /* 0x080fe20000410000 */
[-C--:B------:R-:W-:Y:S01]  /*5820*/  FMUL.FTZ R49, R49, R9.reuse ;  /* 0x0000000931317220 */ /* 0x080fe20000410000 */
[-C--:B------:R-:W-:Y:S01]  /*5830*/  FMUL.FTZ R52, R52, R9.reuse ;  /* 0x0000000934347220 */ /* 0x080fe20000410000 */
[----:B------:R-:W0:Y:S01]  /*5840*/  MUFU.EX2 R155, R155 ;  /* 0x0000009b009b7308 */ /* 0x000e220000000800 */
[----:B------:R-:W-:Y:S01]  /*5850*/  FMUL.FTZ R53, R53, R9 ;  /* 0x0000000935357220 */ /* 0x000fe20000410000 */
[----:B---3--:R-:W-:-:S02]  /*5860*/  IMAD.U32 R163, RZ, RZ, UR23 ;  /* 0x00000017ffa37e24 */ /* 0x008fc4000f8e00ff */
[-C--:B------:R-:W-:Y:S01]  /*5870*/  FMUL.FTZ R56, R56, R9.reuse ;  /* 0x0000000938387220 */ /* 0x080fe20000410000 */
[-C--:B------:R-:W-:Y:S01]  /*5880*/  FMUL.FTZ R57, R57, R9.reuse ;  /* 0x0000000939397220 */ /* 0x080fe20000410000 */
[-C--:B------:R-:W-:Y:S01]  /*5890*/  FMUL.FTZ R60, R60, R9.reuse ;  /* 0x000000093c3c7220 */ /* 0x080fe20000410000 */
[----:B------:R-:W-:Y:S02]  /*58a0*/  @!P2 IMAD R3, R163, 0x40, R2 ;  /* 0x00000040a303a824 */ /* 0x000fe400078e0202 */
[----:B------:R-:W-:Y:S01]  /*58b0*/  FMUL.FTZ R61, R61, R9 ;  /* 0x000000093d3d7220 */ /* 0x000fe20000410000 */
[----:B------:R-:W3:Y:S01]  /*58c0*/  MUFU.EX2 R158, R158 ;  /* 0x0000009e009e7308 */ /* 0x000ee20000000800 */
[----:B--2---:R-:W-:Y:S01]  /*58d0*/  FFMA.FTZ R167, R8, R6, R153 ;  /* 0x0000000608a77223 */ /* 0x004fe20000010099 */
[----:B------:R-:W-:Y:S01]  /*58e0*/  F2FP.F16.F32.PACK_AB R153, R20, R153 ;  /* 0x000000991499723e */ /* 0x000fe200000000ff */
[-C--:B------:R-:W-:Y:S01]  /*58f0*/  FMUL.FTZ R64, R64, R9.reuse ;  /* 0x0000000940407220 */ /* 0x080fe20000410000 */
[----:B------:R-:W-:Y:S01]  /*5900*/  @!P2 LEA R3, R3, UR40, 0x2 ;  /* 0x000000280303ac11 */ /* 0x000fe2000f8e10ff */
[----:B------:R-:W-:Y:S01]  /*5910*/  FADD.FTZ R6, R20, R167 ;  /* 0x000000a714067221 */ /* 0x000fe20000010000 */
[-C--:B------:R-:W-:Y:S01]  /*5920*/  FMUL.FTZ R65, R65, R9.reuse ;  /* 0x0000000941417220 */ /* 0x080fe20000410000 */
[-C--:B------:R-:W-:Y:S01]  /*5930*/  FMUL.FTZ R68, R68, R9.reuse ;  /* 0x0000000944447220 */ /* 0x080fe20000410000 */
[----:B------:R-:W-:Y:S01]  /*5940*/  MUFU.EX2 R157, R157 ;  /* 0x0000009d009d7308 */ /* 0x000fe20000000800 */
[----:B0-----:R-:W-:Y:S01]  /*5950*/  FADD.FTZ R167, R155, R6 ;  /* 0x000000069ba77221 */ /* 0x001fe20000010000 */
[----:B------:R-:W-:Y:S01]  /*5960*/  @!P2 STS [R3+0x28800], R9 ;  /* 0x028800090300a388 */ /* 0x000fe20000000800 */
[-C--:B------:R-:W-:Y:S01]  /*5970*/  FMUL.FTZ R69, R69, R9.reuse ;  /* 0x0000000945457220 */ /* 0x080fe20000410000 */
[-C--:B------:R-:W-:Y:S01]  /*5980*/  FMUL.FTZ R72, R72, R9.reuse ;  /* 0x0000000948487220 */ /* 0x080fe20000410000 */
[-C--:B------:R-:W-:Y:S01]  /*5990*/  FMUL.FTZ R73, R73, R9.reuse ;  /* 0x0000000949497220 */ /* 0x080fe20000410000 */
[----:B------:R0:W-:Y:S01]  /*59a0*/  @!P2 STS [R3+0x28820], R8 ;  /* 0x028820080300a388 */ /* 0x0001e20000000800 */
[----:B------:R-:W-:Y:S01]  /*59b0*/  FMUL.FTZ R76, R76, R9 ;  /* 0x000000094c4c7220 */ /* 0x000fe20000410000 */
[----:B------:R-:W-:Y:S01]  /*59c0*/  MUFU.EX2 R162, R162 ;  /* 0x000000a200a27308 */ /* 0x000fe20000000800 */
        /* <DEDUP_REMOVED lines=41> */
[----:B------:R-:W-:Y:S01]  /*5c60*/  FADD.FTZ R176, R158, R167 ;  /* 0x000000a79eb07221 */ /* 0x000fe20000010000 */
[----:B--2---:R-:W-:Y:S01]  /*5c70*/  F2FP.F16.F32.PACK_AB R158, R161, R10 ;  /* 0x0000000aa19e723e */ /* 0x004fe200000000ff */
[-C--:B------:R-:W-:Y:S01]  /*5c80*/  FMUL.FTZ R141, R141, R9.reuse ;  /* 0x000000098d8d7220 */ /* 0x080fe20000410000 */
[----:B------:R-:W-:Y:S01]  /*5c90*/  FMUL.FTZ R144, R144, R9 ;  /* 0x0000000990907220 */ /* 0x000fe20000410000 */
[----:B------:R-:W-:Y:S01]  /*5ca0*/  FADD.FTZ R167, R157, R176 ;  /* 0x000000b09da77221 */ /* 0x000fe20000010000 */
[----:B------:R-:W-:Y:S01]  /*5cb0*/  F2FP.F16.F32.PACK_AB R157, R162, R157 ;  /* 0x0000009da29d723e */ /* 0x000fe200000000ff */
[----:B------:R-:W2:Y:S01]  /*5cc0*/  MUFU.EX2 R160, R160 ;  /* 0x000000a000a07308 */ /* 0x000ea20000000800 */
[-C--:B------:R-:W-:Y:S01]  /*5cd0*/  FMUL.FTZ R145, R145, R9.reuse ;  /* 0x0000000991917220 */ /* 0x080fe20000410000 */
[-C--:B------:R-:W-:Y:S01]  /*5ce0*/  FMUL.FTZ R148, R148, R9.reuse ;  /* 0x0000000994947220 */ /* 0x080fe20000410000 */
[----:B------:R-:W-:Y:S01]  /*5cf0*/  FMUL.FTZ R149, R149, R9 ;  /* 0x0000000995957220 */ /* 0x000fe20000410000 */
        /* <DEDUP_REMOVED lines=13> */
[----:B----4-:R-:W-:Y:S01]  /*5dd0*/  FADD.FTZ R174, R156, R171 ;  /* 0x000000ab9cae7221 */ /* 0x010fe20000010000 */
[----:B------:R-:W-:Y:S01]  /*5de0*/  F2FP.F16.F32.PACK_AB R156, R21, R156 ;  /* 0x0000009c159c723e */ /* 0x000fe200000000ff */
[-C--:B------:R-:W-:Y:S01]  /*5df0*/  FMUL.FTZ R47, R47, R8.reuse ;  /* 0x000000082f2f7220 */ /* 0x080fe20000410000 */
[-C--:B------:R-:W-:Y:S01]  /*5e00*/  FMUL.FTZ R50, R50, R8.reuse ;  /* 0x0000000832327220 */ /* 0x080fe20000410000 */
[----:B------:R-:W-:Y:S01]  /*5e10*/  FADD.FTZ R171, R21, R174 ;  /* 0x000000ae15ab7221 */ /* 0x000fe20000010000 */
[----:B------:R-:W-:Y:S01]  /*5e20*/  FADD.FTZ R174, R162, R167 ;  /* 0x000000a7a2ae7221 */ /* 0x000fe20000010000 */
[-C--:B------:R-:W-:Y:S01]  /*5e30*/  FMUL.FTZ R51, R51, R8.reuse ;  /* 0x0000000833337220 */ /* 0x080fe20000410000 */
[----:B------:R-:W0:Y:S01]  /*5e40*/  MUFU.EX2 R165, R165 ;  /* 0x000000a500a57308 */ /* 0x000e220000000800 */
[----:B------:R-:W-:Y:S01]  /*5e50*/  FADD.FTZ R176, R10, R171 ;  /* 0x000000ab0ab07221 */ /* 0x000fe20000010000 */
[----:B------:R-:W-:Y:S01]  /*5e60*/  FADD.FTZ R167, R159, R174 ;  /* 0x000000ae9fa77221 */ /* 0x000fe20000010000 */
[----:B-----5:R-:W-:Y:S01]  /*5e70*/  F2FP.F16.F32.PACK_AB R159, R166, R159 ;  /* 0x0000009fa69f723e */ /* 0x020fe200000000ff */
[-C--:B------:R-:W-:Y:S01]  /*5e80*/  FMUL.FTZ R54, R54, R8.reuse ;  /* 0x0000000836367220 */ /* 0x080fe20000410000 */
[----:B------:R-:W-:Y:S01]  /*5e90*/  FADD.FTZ R13, R161, R176 ;  /* 0x000000b0a10d7221 */ /* 0x000fe20000010000 */
[----:B------:R-:W-:Y:S01]  /*5ea0*/  FADD.FTZ R174, R166, R167 ;  /* 0x000000a7a6ae7221 */ /* 0x000fe20000010000 */
[-C--:B------:R-:W-:Y:S01]  /*5eb0*/  FMUL.FTZ R55, R55, R8.reuse ;  /* 0x0000000837377220 */ /* 0x080fe20000410000 */
[----:B------:R-:W4:Y:S01]  /*5ec0*/  MUFU.EX2 R12, R12 ;  /* 0x0000000c000c7308 */ /* 0x000f220000000800 */
[----:B--2---:R-:W-:Y:S01]  /*5ed0*/  FADD.FTZ R176, R160, R13 ;  /* 0x0000000da0b07221 */ /* 0x004fe20000010000 */
[----:B-1----:R-:W-:Y:S01]  /*5ee0*/  FADD.FTZ R13, R11, R174 ;  /* 0x000000ae0b0d7221 */ /* 0x002fe20000010000 */
[----:B------:R-:W-:Y:S01]  /*5ef0*/  F2FP.F16.F32.PACK_AB R161, R170, R11 ;  /* 0x0000000baaa1723e */ /* 0x000fe200000000ff */
[----:B------:R3:W-:Y:S01]  /*5f00*/  STSM.16.M88.4 [R184], R156 ;  /* 0x0000009cb8007844 */ /* 0x0007e20000000200 */
[-C--:B------:R-:W-:Y:S01]  /*5f10*/  FMUL.FTZ R58, R58, R8.reuse ;  /* 0x000000083a3a7220 */ /* 0x080fe20000410000 */
[----:B------:R-:W-:Y:S01]  /*5f20*/  FADD.FTZ R20, R170, R13 ;  /* 0x0000000daa147221 */ /* 0x000fe20000010000 */
[----:B------:R-:W-:Y:S01]  /*5f30*/  FMUL.FTZ R59, R59, R8 ;  /* 0x000000083b3b7220 */ /* 0x000fe20000410000 */
[----:B------:R-:W1:Y:S01]  /*5f40*/  MUFU.EX2 R6, R175 ;  /* 0x000000af00067308 */ /* 0x000e620000000800 */
        /* <DEDUP_REMOVED lines=8> */
[----:B----4-:R-:W-:Y:S01]  /*5fd0*/  FADD.FTZ R174, R12, R3 ;  /* 0x000000030cae7221 */ /* 0x010fe20000010000 */
[----:B------:R-:W-:Y:S01]  /*5fe0*/  FADD.FTZ R3, R163, R20 ;  /* 0x00000014a3037221 */ /* 0x000fe20000010000 */
[-C--:B------:R-:W-:Y:S01]  /*5ff0*/  FMUL.FTZ R71, R71, R8.reuse ;  /* 0x0000000847477220 */ /* 0x080fe20000410000 */
[-C--:B------:R-:W-:Y:S01]  /*6000*/  FMUL.FTZ R74, R74, R8.reuse ;  /* 0x000000084a4a7220 */ /* 0x080fe20000410000 */
[-C--:B------:R-:W-:Y:S01]  /*6010*/  FMUL.FTZ R75, R75, R8.reuse ;  /* 0x000000084b4b7220 */ /* 0x080fe20000410000 */
[-C--:B------:R-:W-:Y:S01]  /*6020*/  FMUL.FTZ R78, R78, R8.reuse ;  /* 0x000000084e4e7220 */ /* 0x080fe20000410000 */
[-C--:B------:R-:W-:Y:S01]  /*6030*/  FMUL.FTZ R79, R79, R8.reuse ;  /* 0x000000084f4f7220 */ /* 0x080fe20000410000 */
[----:B------:R-:W2:Y:S01]  /*6040*/  MUFU.EX2 R178, R178 ;  /* 0x000000b200b27308 */ /* 0x000ea20000000800 */
        /* <DEDUP_REMOVED lines=14> */
[----:B------:R3:W-:Y:S01]  /*6130*/  STSM.16.M88.4 [R22], R160 ;  /* 0x000000a016007844 */ /* 0x0007e20000000200 */
        /* <DEDUP_REMOVED lines=25> */
[C---:B--2---:R-:W-:Y:S01]  /*62d0*/  FADD.FTZ R3, R173.reuse, R10 ;  /* 0x0000000aad037221 */ /* 0x044fe20000010000 */
[----:B------:R-:W-:Y:S01]  /*62e0*/  F2FP.F16.F32.PACK_AB R164, R173, R164 ;  /* 0x000000a4ada4723e */ /* 0x000fe200000000ff */
        /* <DEDUP_REMOVED lines=11> */
[----:B------:R-:W-:-:S02]  /*63a0*/  FMUL.FTZ R151, R151, R8 ;  /* 0x0000000897977220 */ /* 0x000fc40000410000 */
[----:B------:R-:W1:Y:S01]  /*63b0*/  MUFU.EX2 R172, R172 ;  /* 0x000000ac00ac7308 */ /* 0x000e620000000800 */
[----:B0-----:R-:W-:Y:S01]  /*63c0*/  FADD.FTZ R6, R14, R3 ;  /* 0x000000030e067221 */ /* 0x001fe20000010000 */
[----:B--2---:R-:W-:-:S03]  /*63d0*/  F2FP.F16.F32.PACK_AB R166, R177, R14 ;  /* 0x0000000eb1a6723e */ /* 0x004fc600000000ff */
[----:B------:R-:W-:Y:S01]  /*63e0*/  FADD.FTZ R3, R177, R6 ;  /* 0x00000006b1037221 */ /* 0x000fe20000010000 */
[C---:B-1----:R-:W-:Y:S01]  /*63f0*/  F2FP.F16.F32.PACK_AB R167, R172.reuse, R167 ;  /* 0x000000a7aca7723e */ /* 0x042fe200000000ff */
[----:B------:R-:W-:-:S04]  /*6400*/  FADD.FTZ R6, R172, R11 ;  /* 0x0000000bac067221 */ /* 0x000fc80000010000 */
[----:B------:R3:W-:Y:S01]  /*6410*/  STSM.16.M88.4 [R23], R164 ;  /* 0x000000a417007844 */ /* 0x0007e20000000200 */
[----:B------:R-:W-:Y:S05]  /*6420*/  @!P0 BRA `(.L_x_6102) ;  /* 0x0000000000048947 */ /* 0x000fea0003800000 */
[----:B------:R-:W-:Y:S01]  /*6430*/  BPT.TRAP 0x1 ;  /* 0x000000040000795c */ /* 0x000fe20000300000 */
.L_x_6102:
[----:B------:R0:W1:Y:S01]  /*6440*/  SYNCS.PHASECHK.TRANS64.TRYWAIT P2, [UR24+0x28c50], R7 ;  /* 0x028c5007ff0075a7 */ /* 0x0000620008040158 */
[----:B------:R-:W-:Y:S05]  /*6450*/  @!P0 BRA `(.L_x_6103) ;  /* 0x0000000000048947 */ /* 0x000fea0003800000 */
[----:B------:R-:W-:Y:S01]  /*6460*/  BPT.TRAP 0x1 ;  /* 0x000000040000795c */ /* 0x000fe20000300000 */
.L_x_6103:
[----:B-1----:R-:W-:Y:S05]  /*6470*/  @P2 BRA `(.L_x_6104) ;  /* 0x0000000000082947 */ /* 0x002fea0003800000 */
[----:B------:R-:W1:Y:S02]  /*6480*/  SYNCS.PHASECHK.TRANS64.TRYWAIT P2, [UR24+0x28c50], R7 ;  /* 0x028c5007ff0075a7 */ /* 0x000e640008040158 */
[----:B-1----:R-:W-:Y:S05]  /*6490*/  @!P2 BRA `(.L_x_6105) ;  /* 0x000000a000a4a947 */ /* 0x002fea0003800000 */
.L_x_6104:
[----:B------:R-:W-:Y:S01]  /*64a0*/  ULEA UR11, UR39, UR47, 0xc ;  /* 0x0000002f270b7291 */ /* 0x000fe2000f8e603f */
[----:B------:R-:W-:Y:S01]  /*64b0*/  WARPGROUP.ARRIVE ;  /* 0x00000000000079c5 */ /* 0x000fe20000000000 */
[----:B------:R-:W-:Y:S01]  /*64c0*/  UMOV UR7, 0x40000040 ;  /* 0x4000004000077882 */ /* 0x000fe20000000000 */
[----:B------:R-:W-:Y:S01]  /*64d0*/  UISETP.GT.AND UP0, UPT, UR21, UR20, UPT ;  /* 0x000000141500728c */ /* 0x000fe2000bf04270 */
[----:B-1----:R-:W-:Y:S01]  /*64e0*/  @!P1 VIADD R168, R168, 0x28c60 ;  /* 0x00028c60a8a89836 */ /* 0x002fe20000000000 */
        /* <DEDUP_REMOVED lines=37> */
.L_x_6097:
[----:B------:R-:W-:-:S13]  /*6740*/  ISETP.LE.AND P2, PT, RZ, UR21, PT ;  /* 0x00000015ff007c0c */ /* 0x000fda000bf43270 */
[----:B------:R-:W-:Y:S05]  /*6750*/  @!P2 BRA `(.L_x_6107) ;  /* 0x00000018002ca947 */ /* 0x000fea0003800000 */
[----:B------:R-:W-:Y:S01]  /*6760*/  IMAD.MOV.U32 R8, RZ, RZ, R5 ;  /* 0x000000ffff087224 */ /* 0x000fe200078e0005 */
[----:B------:R-:W-:Y:S01]  /*6770*/  UMOV UR22, UR39 ;  /* 0x0000002700167c82 */ /* 0x000fe20008000000 */
[----:B------:R-:W-:Y:S01]  /*6780*/  IMAD.MOV.U32 R9, RZ, RZ, R4 ;  /* 0x000000ffff097224 */ /* 0x000fe200078e0004 */
[----:B------:R-:W-:-:S06]  /*6790*/  ULDC UR20, c[0x0][0x988] ;  /* 0x0002620000147ab9 */ /* 0x000fcc0000000800 */
.L_x_6116:
[----:B------:R-:W-:-:S04]  /*67a0*/  UIADD3 UR39, UR22, 0x1, URZ ;  /* 0x0000000116277890 */ /* 0x000fc8000fffe03f */
[----:B------:R-:W-:-:S04]  /*67b0*/  UISETP.NE.AND UP0, UPT, UR39, 0x2, UPT ;  /* 0x000000022700788c */ /* 0x000fc8000bf05270 */
[----:B------:R-:W-:Y:S02]  /*67c0*/  USEL UR6, URZ, 0x1, UP0 ;  /* 0x000000013f067887 */ /* 0x000fe40008000000 */
[----:B------:R-:W-:Y:S02]  /*67d0*/  USEL UR39, UR39, URZ, UP0 ;  /* 0x0000003f27277287 */ /* 0x000fe40008000000 */
[----:B------:R-:W-:Y:S01]  /*67e0*/  ULOP3.LUT UR38, UR38, UR6, URZ, 0x3c, !UPT ;  /* 0x0000000626267292 */ /* 0x000fe2000f8e3c3f */
[----:B-12-4-:R-:W-:Y:S11]  /*67f0*/  @!P0 BRA `(.L_x_6108) ;  /* 0x0000000000048947 */ /* 0x016ff60003800000 */
[----:B------:R-:W-:Y:S01]  /*6800*/  BPT.TRAP 0x1 ;  /* 0x000000040000795c */ /* 0x000fe20000300000 */
.L_x_6108:
[----:B------:R-:W-:Y:S01]  /*6810*/  ULEA UR23, UR39, UR40, 0x3 ;  /* 0x0000002827177291 */ /* 0x000fe2000f8e183f */
[----:B01----:R-:W-:-:S05]  /*6820*/  IMAD.U32 R7, RZ, RZ, UR38 ;  /* 0x00000026ff077e24 */ /* 0x003fca000f8e00ff */
[----:B------:R-:W-:-:S04]  /*6830*/  SHF.L.U32 R7, R7, 0x1f, RZ ;  /* 0x0000001f07077819 */ /* 0x000fc800000006ff */
[----:B------:R0:W1:Y:S01]  /*6840*/  SYNCS.PHASECHK.TRANS64.TRYWAIT P2, [UR23+0x28c30], R7 ;  /* 0x028c3007ff0075a7 */ /* 0x0000620008040157 */
[----:B------:R-:W-:Y:S05]  /*6850*/  @!P0 BRA `(.L_x_6109) ;  /* 0x0000000000048947 */ /* 0x000fea0003800000 */
[----:B------:R-:W-:Y:S01]  /*6860*/  BPT.TRAP 0x1 ;  /* 0x000000040000795c */ /* 0x000fe20000300000 */
.L_x_6109:
[----:B-1----:R-:W-:Y:S05]  /*6870*/  @P2 BRA `(.L_x_6110) ;  /* 0x0000000000082947 */ /* 0x002fea0003800000 */
[----:B------:R-:W1:Y:S02]  /*6880*/  SYNCS.PHASECHK.TRANS64.TRYWAIT P2, [UR23+0x28c30], R7 ;  /* 0x028c3007ff0075a7 */ /* 0x000e640008040157 */
[----:B-1----:R-:W-:Y:S05]  /*6890*/  @!P2 BRA `(.L_x_6111) ;  /* 0x0000009c00b8a947 */ /* 0x002fea0003800000 */
.L_x_6110:
[----:B------:R-:W-:Y:S01]  /*68a0*/  R2UR UR18, R0 ;  /* 0x00000000001272ca */ /* 0x000fe200000e0000 */
[----:B--23--:R-:W-:Y:S01]  /*68b0*/  WARPGROUP.ARRIVE ;  /* 0x00000000000079c5 */ /* 0x00cfe20000000000 */
        /* <DEDUP_REMOVED lines=20> */
[----:B-1----:R-:W-:-:S04]  /*6a00*/  FMNMX.FTZ R4, R152, R9, !PT ;  /* 0x0000000998047209 */ /* 0x002fc80007810000 */
        /* <DEDUP_REMOVED lines=49> */
[----:B------:R-:W-:Y:S01]  /*6d20*/  IADD3 R173, -R18, RZ, RZ ;  /* 0x000000ff12ad7210 */ /* 0x000fe20007ffe1ff */
[----:B------:R-:W2:Y:S01]  /*6d30*/  MUFU.EX2 R9, R9 ;  /* 0x0000000900097308 */ /* 0x000ea20000000800 */
[----:B------:R-:W-:Y:S01]  /*6d40*/  FMNMX.FTZ R12, R182, R5, !PT ;  /* 0x00000005b60c7209 */ /* 0x000fe20007810000 */
[----:B------:R-:W-:Y:S01]  /*6d50*/  FFMA.FTZ R181, R181, UR10, -R190 ;  /* 0x0000000ab5b57c23 */ /* 0x000fe200080108be */
[----:B------:R-:W-:-:S02]  /*6d60*/  ISETP.NE.AND P2, PT, R16, R173, PT ;  /* 0x000000ad1000720c */ /* 0x000fc40003f45270 */
[----:B------:R-:W-:-:S03]  /*6d70*/  FMNMX.FTZ R5, R183, R12, !PT ;  /* 0x0000000cb7057209 */ /* 0x000fc60007810000 */
[----:B------:R3:W-:Y:S01]  /*6d80*/  MUFU.EX2 R12, R157 ;  /* 0x0000009d000c7308 */ /* 0x0007e20000000800 */
[-C--:B-1----:R-:W-:Y:S01]  /*6d90*/  FMUL.FTZ R24, R24, R10.reuse ;  /* 0x0000000a18187220 */ /* 0x082fe20000410000 */
[----:B------:R-:W1:Y:S01]  /*6da0*/  SHFL.BFLY PT, R20, R5, 0x2, 0x1f ;  /* 0x0c401f0005147f89 */ /* 0x000e6200000e0000 */
[-C--:B------:R-:W-:Y:S01]  /*6db0*/  FMUL.FTZ R25, R25, R10.reuse ;  /* 0x0000000a19197220 */ /* 0x080fe20000410000 */
[-C--:B------:R-:W-:Y:S01]  /*6dc0*/  FMUL.FTZ R28, R28, R10.reuse ;  /* 0x0000000a1c1c7220 */ /* 0x080fe20000410000 */
[-C--:B------:R-:W-:Y:S01]  /*6dd0*/  FMUL.FTZ R29, R29, R10.reuse ;  /* 0x0000000a1d1d7220 */ /* 0x080fe20000410000 */
[-C--:B------:R-:W-:Y:S01]  /*6de0*/  FMUL.FTZ R32, R32, R10.reuse ;  /* 0x0000000a20207220 */ /* 0x080fe20000410000 */
[-C--:B------:R-:W-:Y:S01]  /*6df0*/  FMUL.FTZ R33, R33, R10.reuse ;  /* 0x0000000a21217220 */ /* 0x080fe20000410000 */
[----:B------:R-:W-:Y:S01]  /*6e00*/  MUFU.EX2 R152, R152 ;  /* 0x0000009800987308 */ /* 0x000fe20000000800 */
[--C-:B---3--:R-:W-:Y:S01]  /*6e10*/  FFMA.FTZ R157, R177, UR10, -R190.reuse ;  /* 0x0000000ab19d7c23 */ /* 0x108fe200080108be */
[----:B--2---:R-:W-:Y:S01]  /*6e20*/  FFMA.FTZ R3, R10, R3, R9 ;  /* 0x000000030a037223 */ /* 0x004fe20000010009 */
        /* <DEDUP_REMOVED lines=15> */
[----:B-1----:R-:W-:Y:S01]  /*6f20*/  FMNMX.FTZ R161, R5, R20, !PT ;  /* 0x0000001405a17209 */ /* 0x002fe20007810000 */
[--C-:B------:R-:W-:Y:S01]  /*6f30*/  FFMA.FTZ R20, R172, UR10, -R190.reuse ;  /* 0x0000000aac147c23 */ /* 0x100fe200080108be */
[-C--:B------:R-:W-:Y:S01]  /*6f40*/  FMUL.FTZ R61, R61, R10.reuse ;  /* 0x0000000a3d3d7220 */ /* 0x080fe20000410000 */
[-C--:B------:R-:W-:Y:S01]  /*6f50*/  FMUL.FTZ R64, R64, R10.reuse ;  /* 0x0000000a40407220 */ /* 0x080fe20000410000 */
[-C--:B------:R-:W-:Y:S01]  /*6f60*/  FMUL.FTZ R65, R65, R10.reuse ;  /* 0x0000000a41417220 */ /* 0x080fe20000410000 */
[----:B------:R-:W1:Y:S01]  /*6f70*/  SHFL.BFLY PT, R168, R161, 0x1, 0x1f ;  /* 0x0c201f00a1a87f89 */ /* 0x000e6200000e0000 */
        /* <DEDUP_REMOVED lines=9> */
[----:B--2---:R-:W-:Y:S01]  /*7010*/  FFMA.FTZ R164, R176, UR10, -R190 ;  /* 0x0000000ab0a47c23 */ /* 0x004fe200080108be */
        /* <DEDUP_REMOVED lines=33> */
[--C-:B-1----:R-:W-:Y:S01]  /*7230*/  FFMA.FTZ R180, R167, UR10, -R177.reuse ;  /* 0x0000000aa7b47c23 */ /* 0x102fe200080108b1 */
[----:B------:R-:W-:Y:S01]  /*7240*/  FFMA.FTZ R167, R170, UR10, -R177 ;  /* 0x0000000aaaa77c23 */ /* 0x000fe200080108b1 */
[----:B------:R-:W-:-:S02]  /*7250*/  IMAD.U32 R170, RZ, RZ, UR23 ;  /* 0x00000017ffaa7e24 */ /* 0x000fc4000f8e00ff */
[--C-:B------:R-:W-:Y:S01]  /*7260*/  FFMA.FTZ R171, R174, UR10, -R177.reuse ;  /* 0x0000000aaeab7c23 */ /* 0x100fe200080108b1 */
[--C-:B------:R-:W-:Y:S01]  /*7270*/  FFMA.FTZ R174, R175, UR10, -R177.reuse ;  /* 0x0000000aafae7c23 */ /* 0x100fe200080108b1 */
[----:B------:R-:W-:Y:S02]  /*7280*/  IMAD.U32 R175, RZ, RZ, UR22 ;  /* 0x00000016ffaf7e24 */ /* 0x000fe4000f8e00ff */
[--C-:B------:R-:W-:Y:S01]  /*7290*/  FFMA.FTZ R173, R178, UR10, -R177.reuse ;  /* 0x0000000ab2ad7c23 */ /* 0x100fe200080108b1 */
[----:B------:R-:W1:Y:S01]  /*72a0*/  MUFU.EX2 R168, R168 ;  /* 0x000000a800a87308 */ /* 0x000e620000000800 */
[----:B------:R-:W-:Y:S02]  /*72b0*/  @!P1 VIADD R154, R170, 0x28c40 ;  /* 0x00028c40aa9a9836 */ /* 0x000fe40000000000 */
[--C-:B------:R-:W-:Y:S01]  /*72c0*/  FFMA.FTZ R182, R182, UR10, -R177.reuse ;  /* 0x0000000ab6b67c23 */ /* 0x100fe200080108b1 */
[----:B------:R-:W-:Y:S02]  /*72d0*/  @!P2 IMAD R158, R175, 0x40, R2 ;  /* 0x00000040af9ea824 */ /* 0x000fe400078e0202 */
[--C-:B------:R-:W-:Y:S01]  /*72e0*/  FFMA.FTZ R183, R183, UR10, -R177.reuse ;  /* 0x0000000ab7b77c23 */ /* 0x100fe200080108b1 */
[----:B------:R-:W-:Y:S01]  /*72f0*/  FFMA.FTZ R179, R179, UR10, -R177 ;  /* 0x0000000ab3b37c23 */ /* 0x000fe200080108b1 */
[----:B------:R-:W-:Y:S01]  /*7300*/  @!P1 PRMT R154, RZ, 0x654, R154 ;  /* 0x00000654ff9a9816 */ /* 0x000fe2000000009a */
[-C--:B------:R-:W-:Y:S01]  /*7310*/  FMUL.FTZ R116, R116, R10.reuse ;  /* 0x0000000a74747220 */ /* 0x080fe20000410000 */
[----:B------:R-:W2:Y:S01]  /*7320*/  MUFU.EX2 R155, R155 ;  /* 0x0000009b009b7308 */ /* 0x000ea20000000800 */
[----:B------:R-:W-:Y:S01]  /*7330*/  @!P2 LEA R158, R158, UR40, 0x2 ;  /* 0x000000289e9eac11 */ /* 0x000fe2000f8e10ff */
[----:B------:R3:W-:Y:S01]  /*7340*/  @!P1 SYNCS.ARRIVE.TRANS64.RED.A1T0 RZ, [R154+URZ], RZ ;  /* 0x000000ff9aff99a7 */ /* 0x0007e2000810043f */
[-C--:B------:R-:W-:Y:S01]  /*7350*/  FMUL.FTZ R117, R117, R10.reuse ;  /* 0x0000000a75757220 */ /* 0x080fe20000410000 */
[-C--:B------:R-:W-:Y:S01]  /*7360*/  FMUL.FTZ R120, R120, R10.reuse ;  /* 0x0000000a78787220 */ /* 0x080fe20000410000 */
[-C--:B------:R-:W-:Y:S01]  /*7370*/  FMUL.FTZ R121, R121, R10.reuse ;  /* 0x0000000a79797220 */ /* 0x080fe20000410000 */
[----:B------:R-:W-:Y:S01]  /*7380*/  @!P2 STS [R158+0x28800], R10 ;  /* 0x0288000a9e00a388 */ /* 0x000fe20000000800 */
[----:B------:R-:W-:Y:S01]  /*7390*/  FMUL.FTZ R124, R124, R10 ;  /* 0x0000000a7c7c7220 */ /* 0x000fe20000410000 */
[----:B------:R-:W4:Y:S01]  /*73a0*/  MUFU.EX2 R165, R165 ;  /* 0x000000a500a57308 */ /* 0x000f220000000800 */
[----:B-1----:R-:W-:Y:S01]  /*73b0*/  FFMA.FTZ R6, R169, R6, R168 ;  /* 0x00000006a9067223 */ /* 0x002fe200000100a8 */
[C---:B---3--:R-:W-:Y:S01]  /*73c0*/  FADD.FTZ R154, R152.reuse, R3 ;  /* 0x00000003989a7221 */ /* 0x048fe20000010000 */
[----:B------:R1:W-:Y:S01]  /*73d0*/  @!P2 STS [R158+0x28820], R169 ;  /* 0x028820a99e00a388 */ /* 0x0003e20000000800 */
[----:B------:R-:W-:Y:S01]  /*73e0*/  F2FP.F16.F32.PACK_AB R152, R152, R9 ;  /* 0x000000099898723e */ /* 0x000fe200000000ff */
[-C--:B------:R-:W-:Y:S01]  /*73f0*/  FMUL.FTZ R125, R125, R10.reuse ;  /* 0x0000000a7d7d7220 */ /* 0x080fe20000410000 */
[----:B------:R-:W-:Y:S01]  /*7400*/  FADD.FTZ R3, R11, R154 ;  /* 0x0000009a0b037221 */ /* 0x000fe20000010000 */
[-C--:B------:R-:W-:Y:S01]  /*7410*/  FMUL.FTZ R128, R128, R10.reuse ;  /* 0x0000000a80807220 */ /* 0x080fe20000410000 */
[----:B------:R-:W3:Y:S01]  /*7420*/  MUFU.EX2 R172, R172 ;  /* 0x000000ac00ac7308 */ /* 0x000ee20000000800 */
        /* <DEDUP_REMOVED lines=20> */
[----:B------:R-:W-:Y:S01]  /*7570*/  FMUL.FTZ R149, R149, R10 ;  /* 0x0000000a95957220 */ /* 0x000fe20000410000 */
[----:B------:R-:W-:Y:S01]  /*7580*/  FADD.FTZ R154, R160, R175 ;  /* 0x000000afa09a7221 */ /* 0x000fe20000010000 */
[----:B------:R-:W-:Y:S01]  /*7590*/  F2FP.F16.F32.PACK_AB R156, R13, R156 ;  /* 0x0000009c0d9c723e */ /* 0x000fe200000000ff */
[----:B------:R-:W3:Y:S01]  /*75a0*/  MUFU.EX2 R163, R163 ;  /* 0x000000a300a37308 */ /* 0x000ee20000000800 */
[----:B--2---:R-:W-:Y:S01]  /*75b0*/  FADD.FTZ R3, R159, R6 ;  /* 0x000000069f037221 */ /* 0x004fe20000010000 */
[----:B-1----:R-:W-:Y:S01]  /*75c0*/  F2FP.F16.F32.PACK_AB R158, R15, R14 ;  /* 0x0000000e0f9e723e */ /* 0x002fe200000000ff */
        /* <DEDUP_REMOVED lines=64> */
[-C--:B------:R-:W-:Y:S01]  /*79d0*/  FMUL.FTZ R118, R118, R169.reuse ;  /* 0x000000a976767220 */ /* 0x080fe20000410000 */
[----:B------:R-:W-:Y:S01]  /*79e0*/  F2FP.F16.F32.PACK_AB R153, R155, R168 ;  /* 0x000000a89b99723e */ /* 0x000fe200000000ff */
[----:B------:R-:W-:Y:S01]  /*79f0*/  FMUL.FTZ R119, R119, R169 ;  /* 0x000000a977777220 */ /* 0x000fe20000410000 */
[----:B------:R-:W-:Y:S01]  /*7a00*/  F2FP.F16.F32.PACK_AB R154, R12, R11 ;  /* 0x0000000b0c9a723e */ /* 0x000fe200000000ff */
[----:B------:R-:W-:Y:S01]  /*7a10*/  FMUL.FTZ R122, R122, R169 ;  /* 0x000000a97a7a7220 */ /* 0x000fe20000410000 */
[----:B------:R-:W3:Y:S01]  /*7a20*/  MUFU.EX2 R174, R174 ;  /* 0x000000ae00ae7308 */ /* 0x000ee20000000800 */
[----:B-1----:R-:W-:Y:S01]  /*7a30*/  FADD.FTZ R3, R171, R6 ;  /* 0x00000006ab037221 */ /* 0x002fe20000010000 */
[----:B------:R-:W-:Y:S01]  /*7a40*/  F2FP.F16.F32.PACK_AB R155, R172, R165 ;  /* 0x000000a5ac9b723e */ /* 0x000fe200000000ff */
[----:B------:R-:W-:Y:S01]  /*7a50*/  BAR.SYNC.DEFER_BLOCKING 0xf, 0x100 ;  /* 0x03c4000000007b1d */ /* 0x000fe20000010000 */
        /* <DEDUP_REMOVED lines=18> */
[----:B------:R-:W-:-:S03]  /*7b80*/  FMUL.FTZ R151, R151, R169 ;  /* 0x000000a997977220 */ /* 0x000fc60000410000 */
[----:B------:R-:W3:Y:S01]  /*7b90*/  MUFU.EX2 R8, R181 ;  /* 0x000000b500087308 */ /* 0x000ee20000000800 */
[C---:B-1----:R-:W-:Y:S01]  /*7ba0*/  FADD.FTZ R10, R157.reuse, R10 ;  /* 0x0000000a9d0a7221 */ /* 0x042fe20000010000 */
[----:B------:R-:W-:Y:S01]  /*7bb0*/  F2FP.F16.F32.PACK_AB R164, R157, R164 ;  /* 0x000000a49da4723e */ /* 0x000fe200000000ff */
[----:B------:R1:W-:Y:S01]  /*7bc0*/  STSM.16.M88.4 [R19+0x26800], R152 ;  /* 0x0268009813007844 */ /* 0x0003e20000000200 */
[----:B------:R-:W-:Y:S01]  /*7bd0*/  F2FP.F16.F32.PACK_AB R157, R176, R159 ;  /* 0x0000009fb09d723e */ /* 0x000fe200000000ff */
[----:B------:R-:W-:Y:S01]  /*7be0*/  FADD.FTZ R3, R161, R10 ;  /* 0x0000000aa1037221 */ /* 0x000fe20000010000 */
[----:B------:R-:W-:Y:S02]  /*7bf0*/  F2FP.F16.F32.PACK_AB R159, R180, R163 ;  /* 0x000000a3b49f723e */ /* 0x000fe400000000ff */
[----:B------:R-:W4:Y:S01]  /*7c00*/  MUFU.EX2 R178, R179 ;  /* 0x000000b300b27308 */ /* 0x000f220000000800 */
[----:B--2---:R-:W-:Y:S01]  /*7c10*/  FADD.FTZ R9, R173, R6 ;  /* 0x00000006ad097221 */ /* 0x004fe20000010000 */
[----:B------:R-:W-:Y:S01]  /*7c20*/  F2FP.F16.F32.PACK_AB R163, R174, R171 ;  /* 0x000000abaea3723e */ /* 0x000fe200000000ff */
[----:B------:R1:W-:Y:S05]  /*7c30*/  STSM.16.M88.4 [R184], R156 ;  /* 0x0000009cb8007844 */ /* 0x0003ea0000000200 */
[----:B------:R-:W2:Y:S01]  /*7c40*/  MUFU.EX2 R182, R182 ;  /* 0x000000b600b67308 */ /* 0x000ea20000000800 */
[C---:B---3--:R-:W-:Y:S01]  /*7c50*/  F2FP.F16.F32.PACK_AB R166, R8.reuse, R161 ;  /* 0x000000a108a6723e */ /* 0x048fe200000000ff */
[----:B------:R-:W-:Y:S01]  /*7c60*/  FADD.FTZ R3, R8, R3 ;  /* 0x0000000308037221 */ /* 0x000fe20000010000 */
[----:B------:R-:W-:-:S05]  /*7c70*/  F2FP.F16.F32.PACK_AB R161, R190, R167 ;  /* 0x000000a7bea1723e */ /* 0x000fca00000000ff */
[----:B------:R-:W3:Y:S01]  /*7c80*/  MUFU.EX2 R183, R183 ;  /* 0x000000b700b77308 */ /* 0x000ee20000000800 */
[C---:B----4-:R-:W-:Y:S01]  /*7c90*/  FADD.FTZ R9, R178.reuse, R9 ;  /* 0x00000009b2097221 */ /* 0x050fe20000010000 */
[----:B------:R-:W-:Y:S01]  /*7ca0*/  F2FP.F16.F32.PACK_AB R165, R178, R173 ;  /* 0x000000adb2a5723e */ /* 0x000fe200000000ff */
[----:B------:R1:W-:Y:S02]  /*7cb0*/  STSM.16.M88.4 [R22], R160 ;  /* 0x000000a016007844 */ /* 0x0003e40000000200 */
[----:B--2---:R-:W-:Y:S01]  /*7cc0*/  FADD.FTZ R6, R182, R9 ;  /* 0x00000009b6067221 */ /* 0x004fe20000010000 */
[----:B---3--:R-:W-:-:S03]  /*7cd0*/  F2FP.F16.F32.PACK_AB R167, R183, R182 ;  /* 0x000000b6b7a7723e */ /* 0x008fc600000000ff */
[----:B------:R-:W-:Y:S02]  /*7ce0*/  FADD.FTZ R6, R183, R6 ;  /* 0x00000006b7067221 */ /* 0x000fe40000010000 */
[----:B------:R1:W-:Y:S01]  /*7cf0*/  STSM.16.M88.4 [R23], R164 ;  /* 0x000000a417007844 */ /* 0x0003e20000000200 */
[----:B------:R-:W-:Y:S05]  /*7d00*/  @!P0 BRA `(.L_x_6112) ;  /* 0x0000000000048947 */ /* 0x000fea0003800000 */
[----:B------:R-:W-:Y:S01]  /*7d10*/  BPT.TRAP 0x1 ;  /* 0x000000040000795c */ /* 0x000fe20000300000 */
.L_x_6112:
[----:B------:R2:W3:Y:S01]  /*7d20*/  SYNCS.PHASECHK.TRANS64.TRYWAIT P2, [UR23+0x28c50], R7 ;  /* 0x028c5007ff0075a7 */ /* 0x0004e20008040157 */
[----:B------:R-:W-:Y:S05]  /*7d30*/  @!P0 BRA `(.L_x_6113) ;  /* 0x0000000000048947 */ /* 0x000fea0003800000 */
[----:B------:R-:W-:Y:S01]  /*7d40*/  BPT.TRAP 0x1 ;  /* 0x000000040000795c */ /* 0x000fe20000300000 */
.L_x_6113:
[----:B---3--:R-:W-:Y:S05]  /*7d50*/  @P2 BRA `(.L_x_6114) ;  /* 0x0000000000082947 */ /* 0x008fea0003800000 */
[----:B------:R-:W3:Y:S02]  /*7d60*/  SYNCS.PHASECHK.TRANS64.TRYWAIT P2, [UR23+0x28c50], R7 ;  /* 0x028c5007ff0075a7 */ /* 0x000ee40008040157 */
[----:B---3--:R-:W-:Y:S05]  /*7d70*/  @!P2 BRA `(.L_x_6115) ;  /* 0x000000880098a947 */ /* 0x008fea0003800000 */
.L_x_6114:
        /* <DEDUP_REMOVED lines=41> */
.L_x_6107:
[----:B------:R-:W5:Y:S01]  /*8010*/  SHFL.BFLY PT, R0, R3, 0x2, 0x1f ;  /* 0x0c401f0003007f89 */ /* 0x000f6200000e0000 */
[----:B------:R-:W-:Y:S01]  /*8020*/  IMAD.U32 R11, RZ, RZ, UR10 ;  /* 0x0000000aff0b7e24 */ /* 0x000fe2000f8e00ff */
[----:B------:R-:W-:Y:S01]  /*8030*/  UIADD3 UR37, UR37, 0x1, URZ ;  /* 0x0000000125257890 */ /* 0x000fe2000fffe03f */
[----:B------:R-:W-:Y:S01]  /*8040*/  IMAD.U32 R15, RZ, RZ, UR10 ;  /* 0x0000000aff0f7e24 */ /* 0x000fe2000f8e00ff */
[----:B------:R-:W0:Y:S01]  /*8050*/  SHFL.BFLY PT, R9, R6, 0x2, 0x1f ;  /* 0x0c401f0006097f89 */ /* 0x000e2200000e0000 */
[----:B------:R-:W-:Y:S08]  /*8060*/  BAR.ARV 0x8, 0xa0 ;  /* 0x0202800000007b1d */ /* 0x000ff00000002000 */
[----:B------:R-:W-:Y:S01]  /*8070*/  BAR.SYNC.DEFER_BLOCKING 0xf, 0x100 ;  /* 0x03c4000000007b1d */ /* 0x000fe20000010000 */
[----:B-----5:R-:W-:Y:S01]  /*8080*/  FADD.FTZ R0, R0, R3 ;  /* 0x0000000300007221 */ /* 0x020fe20000010000 */
[----:B------:R-:W-:Y:S01]  /*8090*/  IMAD.U32 R3, RZ, RZ, UR39 ;  /* 0x00000027ff037e24 */ /* 0x000fe2000f8e00ff */
[----:B------:R-:W-:Y:S01]  /*80a0*/  UIADD3 UR39, UR39, 0x1, URZ ;  /* 0x0000000127277890 */ /* 0x000fe2000fffe03f */
[----:B0-----:R-:W-:-:S02]  /*80b0*/  FADD.FTZ R9, R9, R6 ;  /* 0x0000000609097221 */ /* 0x001fc40000010000 */
[----:B-12---:R-:W0:Y:S01]  /*80c0*/  SHFL.BFLY PT, R7, R0, 0x1, 0x1f ;  /* 0x0c201f0000077f89 */ /* 0x006e2200000e0000 */
[----:B------:R-:W-:-:S03]  /*80d0*/  UISETP.NE.AND UP0, UPT, UR39, 0x2, UPT ;  /* 0x000000022700788c */ /* 0x000fc6000bf05270 */
[----:B------:R-:W1:Y:S01]  /*80e0*/  SHFL.BFLY PT, R8, R9, 0x1, 0x1f ;  /* 0x0c201f0009087f89 */ /* 0x000e6200000e0000 */
[----:B------:R-:W-:Y:S02]  /*80f0*/  USEL UR4, URZ, 0x1, UP0 ;  /* 0x000000013f047887 */ /* 0x000fe40008000000 */
[----:B------:R-:W-:Y:S02]  /*8100*/  USEL UR39, UR39, URZ, UP0 ;  /* 0x0000003f27277287 */ /* 0x000fe40008000000 */
[----:B------:R-:W-:Y:S01]  /*8110*/  ULOP3.LUT UR38, UR38, UR4, URZ, 0x3c, !UPT ;  /* 0x0000000426267292 */ /* 0x000fe2000f8e3c3f */
[----:B0-----:R-:W-:Y:S01]  /*8120*/  FADD.FTZ R12, R0, R7 ;  /* 0x00000007000c7221 */ /* 0x001fe20000010000 */
[----:B------:R-:W-:Y:S02]  /*8130*/  IMAD.MOV R7, RZ, RZ, -R18 ;  /* 0x000000ffff077224 */ /* 0x000fe400078e0a12 */
[----:B-1----:R-:W-:Y:S02]  /*8140*/  FADD.FTZ R13, R9, R8 ;  /* 0x00000008090d7221 */ /* 0x002fe40000010000 */
[----:B------:R-:W-:-:S02]  /*8150*/  FSETP.NE.FTZ.AND P1, PT, R12, RZ, PT ;  /* 0x000000ff0c00720b */ /* 0x000fc40003f35000 */
[----:B------:R-:W-:Y:S02]  /*8160*/  ISETP.NE.AND P0, PT, R16, R7, PT ;  /* 0x000000071000720c */ /* 0x000fe40003f05270 */
[----:B------:R-:W-:Y:S02]  /*8170*/  CS2R R6, SRZ ;  /* 0x0000000000067805 */ /* 0x000fe4000001ff00 */
[----:B------:R-:W-:-:S07]  /*8180*/  FSETP.NE.FTZ.AND P2, PT, R13, RZ, PT ;  /* 0x000000ff0d00720b */ /* 0x000fce0003f55000 */
[----:B------:R-:W0:Y:S02]  /*8190*/  @P1 MUFU.RCP R7, R12 ;  /* 0x0000000c00071308 */ /* 0x000e240000001000 */
[----:B------:R-:W-:Y:S01]  /*81a0*/  @!P0 LEA R0, R3, R2, 0x6 ;  /* 0x0000000203008211 */ /* 0x000fe200078e30ff */
[----:B------:R-:W-:-:S03]  /*81b0*/  IMAD.MOV.U32 R3, RZ, RZ, -0x800000 ;  /* 0xff800000ff037424 */ /* 0x000fc600078e00ff */
[----:B------:R-:W-:Y:S01]  /*81c0*/  @P2 FMUL.FTZ R15, R15, 0.69314718246459960938 ;  /* 0x3f3172180f0f2820 */ /* 0x000fe20000410000 */
[----:B------:R-:W-:Y:S01]  /*81d0*/  @!P0 LEA R9, R0, UR40, 0x2 ;  /* 0x0000002800098c11 */ /* 0x000fe2000f8e10ff */
[----:B------:R-:W-:Y:S01]  /*81e0*/  IMAD.MOV.U32 R0, RZ, RZ, -0x800000 ;  /* 0xff800000ff007424 */ /* 0x000fe200078e00ff */
[----:B------:R-:W1:Y:S08]  /*81f0*/  @P2 MUFU.RCP R6, R13 ;  /* 0x0000000d00062308 */ /* 0x000e700000001000 */
[----:B------:R-:W2:Y:S01]  /*8200*/  @P1 MUFU.LG2 R12, R12 ;  /* 0x0000000c000c1308 */ /* 0x000ea20000000c00 */
[----:B0-----:R0:W-:Y:S01]  /*8210*/  @!P0 STS [R9+0x28800], R7 ;  /* 0x0288000709008388 */ /* 0x0011e20000000800 */
[-C--:B---3--:R-:W-:Y:S01]  /*8220*/  FMUL.FTZ R161, R24, R7.reuse ;  /* 0x0000000718a17220 */ /* 0x088fe20000410000 */
[-C--:B------:R-:W-:Y:S01]  /*8230*/  FMUL.FTZ R8, R25, R7.reuse ;  /* 0x0000000719087220 */ /* 0x080fe20000410000 */
[-C--:B------:R-:W-:Y:S01]  /*8240*/  FMUL.FTZ R10, R28, R7.reuse ;  /* 0x000000071c0a7220 */ /* 0x080fe20000410000 */
        /* <DEDUP_REMOVED lines=64> */
[----:B--2---:R-:W-:Y:S01]  /*8650*/  @P1 FMUL.FTZ R12, R12, 0.69314718246459960938 ;  /* 0x3f3172180c0c1820 */ /* 0x004fe20000410000 */
[----:B---3--:R-:W-:Y:S01]  /*8660*/  @P2 FMUL.FTZ R14, R13, 0.69314718246459960938 ;  /* 0x3f3172180d0e2820 */ /* 0x008fe20000410000 */
[-C--:B-1----:R-:W-:Y:S01]  /*8670*/  FMUL.FTZ R9, R26, R6.reuse ;  /* 0x000000061a097220 */ /* 0x082fe20000410000 */
        /* <DEDUP_REMOVED lines=67> */
.L_x_6078:
[----:B------:R-:W0:Y:S08]  /*8ab0*/  S2UR UR4, SR_CgaCtaId ;  /* 0x00000000000479c3 */ /* 0x000e300000008800 */
[----:B------:R-:W-:Y:S06]  /*8ac0*/  BAR.SYNC.DEFER_BLOCKING 0x5, 0x120 ;  /* 0x0144800000007b1d */ /* 0x000fec0000010000 */
[----:B------:R-:W-:Y:S01]  /*8ad0*/  UMOV UR40, 0x400 ;  /* 0x0000040000287882 */ /* 0x000fe20000000000 */
[----:B------:R-:W-:Y:S01]  /*8ae0*/  BSSY B0, `(.L_x_6117) ;  /* 0x0000291000007945 */ /* 0x000fe20003800000 */
[----:B0-----:R-:W-:-:S09]  /*8af0*/  ULEA UR40, UR4, UR40, 0x18 ;  /* 0x0000002804287291 */ /* 0x001fd2000f8ec03f */
[----:B------:R-:W0:Y:S02]  /*8b00*/  LDS.128 R4, [UR40+0x28cd0] ;  /* 0x028cd028ff047984 */ /* 0x000e240008000c00 */
[----:B0-----:R-:W-:Y:S02]  /*8b10*/  R2UR UR52, R5 ;  /* 0x00000000053472ca */ /* 0x001fe400000e0000 */
[----:B------:R-:W-:Y:S01]  /*8b20*/  R2UR UR5, R6 ;  /* 0x00000000060572ca */ /* 0x000fe200000e0000 */
        /* <DEDUP_REMOVED lines=10> */
[----:B------:R-:W-:Y:S01]  /*8bd0*/  F2FP.F16.F32.PACK_AB R8, R8, R161 ;  /* 0x000000a10808723e */ /* 0x000fe200000000ff */
[----:B------:R-:W-:Y:S01]  /*8be0*/  UISETP.NE.U32.AND UP0, UPT, UR8, URZ, UPT ;  /* 0x0000003f0800728c */ /* 0x000fe2000bf05070 */
[----:B------:R-:W-:-:S02]  /*8bf0*/  F2FP.F16.F32.PACK_AB R11, R31, R11 ;  /* 0x0000000b1f0b723e */ /* 0x000fc400000000ff */
[----:B------:R-:W-:Y:S01]  /*8c00*/  F2FP.F16.F32.PACK_AB R33, R35, R34 ;  /* 0x000000222321723e */ /* 0x000fe200000000ff */
[----:B------:R-:W-:Y:S01]  /*8c10*/  UISETP.NE.AND.EX UP0, UPT, UR9, URZ, UPT, UP0 ;  /* 0x0000003f0900728c */ /* 0x000fe2000bf05300 */
[----:B------:R-:W-:Y:S02]  /*8c20*/  F2FP.F16.F32.PACK_AB R40, R41, R40 ;  /* 0x000000282928723e */ /* 0x000fe400000000ff */
[----:B------:R-:W-:Y:S02]  /*8c30*/  F2FP.F16.F32.PACK_AB R34, R37, R36 ;  /* 0x000000242522723e */ /* 0x000fe400000000ff */
[----:B------:R-:W-:Y:S02]  /*8c40*/  F2FP.F16.F32.PACK_AB R35, R39, R38 ;  /* 0x000000262723723e */ /* 0x000fe400000000ff */
[----:B------:R-:W-:Y:S02]  /*8c50*/  F2FP.F16.F32.PACK_AB R41, R43, R42 ;  /* 0x0000002a2b29723e */ /* 0x000fe400000000ff */
[----:B------:R-:W-:Y:S01]  /*8c60*/  F2FP.F16.F32.PACK_AB R48, R49, R48 ;  /* 0x000000303130723e */ /* 0x000fe200000000ff */
[----:B------:R-:W-:Y:S01]  /*8c70*/  UMOV UR6, UR40 ;  /* 0x0000002800067c82 */ /* 0x000fe20008000000 */
[----:B0-----:R-:W-:Y:S01]  /*8c80*/  UMOV UR7, UR4 ;  /* 0x0000000400077c82 */ /* 0x001fe20008000000 */
[----:B------:R-:W-:Y:S01]  /*8c90*/  F2FP.F16.F32.PACK_AB R42, R45, R44 ;  /* 0x0000002c2d2a723e */ /* 0x000fe200000000ff */
[----:B------:R-:W-:Y:S01]  /*8ca0*/  IMAD.U32 R127, RZ, RZ, UR7 ;  /* 0x00000007ff7f7e24 */ /* 0x000fe2000f8e00ff */
[----:B------:R-:W-:Y:S01]  /*8cb0*/  MOV R126, UR6 ;  /* 0x00000006007e7c02 */ /* 0x000fe20008000f00 */
[----:B------:R-:W-:Y:S01]  /*8cc0*/  ULDC.64 UR6, c[0x0][0xbd8] ;  /* 0x0002f60000067ab9 */ /* 0x000fe20000000a00 */
[----:B------:R-:W-:Y:S01]  /*8cd0*/  F2FP.F16.F32.PACK_AB R43, R47, R46 ;  /* 0x0000002e2f2b723e */ /* 0x000fe200000000ff */
[----:B------:R-:W-:Y:S01]  /*8ce0*/  UISETP.NE.U32.AND UP1, UPT, UR6, URZ, UPT ;  /* 0x0000003f0600728c */ /* 0x000fe2000bf25070 */
[----:B------:R-:W-:Y:S01]  /*8cf0*/  F2FP.F16.F32.PACK_AB R49, R51, R50 ;  /* 0x000000323331723e */ /* 0x000fe200000000ff */
[----:B------:R-:W-:Y:S01]  /*8d00*/  IMAD.WIDE R122, R188, 0x2, R126 ;  /* 0x00000002bc7a7825 */ /* 0x000fe200078e027e */
[----:B------:R-:W-:Y:S01]  /*8d10*/  F2FP.F16.F32.PACK_AB R56, R57, R56 ;  /* 0x000000383938723e */ /* 0x000fe200000000ff */
[----:B------:R-:W-:Y:S01]  /*8d20*/  UISETP.NE.AND.EX UP1, UPT, UR7, URZ, UPT, UP1 ;  /* 0x0000003f0700728c */ /* 0x000fe2000bf25310 */
[----:B------:R-:W-:Y:S01]  /*8d30*/  F2FP.F16.F32.PACK_AB R50, R53, R52 ;  /* 0x000000343532723e */ /* 0x000fe200000000ff */
[----:B------:R-:W-:Y:S01]  /*8d40*/  UIADD3 UR4, UP2, UR10, UR6, URZ ;  /* 0x000000060a047290 */ /* 0x000fe2000ff5e03f */
[C---:B------:R-:W-:Y:S01]  /*8d50*/  IADD3 R177, P0, R122.reuse, 0x40, RZ ;  /* 0x000000407ab17810 */ /* 0x040fe20007f1e0ff */
[----:B------:R-:W-:Y:S01]  /*8d60*/  @UP0 UIADD3 UR6, UP3, UR10, UR8, URZ ;  /* 0x000000080a060290 */ /* 0x000fe2000ff7e03f */
[C---:B------:R-:W-:Y:S01]  /*8d70*/  IADD3 R183, P6, R122.reuse, 0x2020, RZ ;  /* 0x000020207ab77810 */ /* 0x040fe20007fde0ff */
[----:B------:R-:W-:Y:S01]  /*8d80*/  UIADD3.X UR8, UR11, UR7, URZ, UP2, !UPT ;  /* 0x000000070b087290 */ /* 0x000fe200097fe43f */
[----:B------:R-:W-:Y:S01]  /*8d90*/  LOP3.LUT R6, R177, 0x380, RZ, 0xc0, !PT ;  /* 0x00000380b1067812 */ /* 0x000fe200078ec0ff */
[--C-:B------:R-:W-:Y:S01]  /*8da0*/  IMAD.X R13, RZ, RZ, R123.reuse, P0 ;  /* 0x000000ffff0d7224 */ /* 0x100fe200000e067b */
[----:B------:R-:W-:Y:S01]  /*8db0*/  IADD3 R175, P1, R122, 0x20, RZ ;  /* 0x000000207aaf7810 */ /* 0x000fe20007f3e0ff */
[--C-:B------:R-:W-:Y:S01]  /*8dc0*/  IMAD.X R25, RZ, RZ, R123.reuse, P6 ;  /* 0x000000ffff197224 */ /* 0x100fe200030e067b */
[----:B------:R-:W-:Y:S01]  /*8dd0*/  SHF.R.U64 R6, R6, 0x3, RZ ;  /* 0x0000000306067819 */ /* 0x000fe200000012ff */
[----:B------:R-:W-:Y:S01]  /*8de0*/  @UP0 UIADD3.X UR7, UR11, UR9, URZ, UP3, !UPT ;  /* 0x000000090b070290 */ /* 0x000fe20009ffe43f */
[----:B------:R-:W-:Y:S01]  /*8df0*/  IADD3 R197, P0, R122, 0x4020, RZ ;  /* 0x000040207ac57810 */ /* 0x000fe20007f1e0ff */
[----:B------:R-:W-:Y:S01]  /*8e00*/  IMAD.X R5, RZ, RZ, R123, P1 ;  /* 0x000000ffff057224 */ /* 0x000fe200008e067b */
[----:B------:R-:W-:-:S02]  /*8e10*/  LOP3.LUT R12, R6, R177, RZ, 0x3c, !PT ;  /* 0x000000b1060c7212 */ /* 0x000fc400078e3cff */
[----:B------:R-:W-:Y:S02]  /*8e20*/  LOP3.LUT R6, R183, 0x380, RZ, 0xc0, !PT ;  /* 0x00000380b7067812 */ /* 0x000fe400078ec0ff */
[----:B------:R-:W-:Y:S02]  /*8e30*/  IADD3 R191, P5, R122, 0x2040, RZ ;  /* 0x000020407abf7810 */ /* 0x000fe40007fbe0ff */
[----:B------:R-:W-:Y:S02]  /*8e40*/  SHF.R.U64 R6, R6, 0x3, RZ ;  /* 0x0000000306067819 */ /* 0x000fe400000012ff */
[----:B------:R-:W-:Y:S01]  /*8e50*/  IADD3 R195, P1, R122, 0x4000, RZ ;  /* 0x000040007ac37810 */ /* 0x000fe20007f3e0ff */
[--C-:B------:R-:W-:Y:S01]  /*8e60*/  IMAD.X R83, RZ, RZ, R123.reuse, P5 ;  /* 0x000000ffff537224 */ /* 0x100fe200028e067b */
[----:B------:R-:W-:Y:S02]  /*8e70*/  LOP3.LUT R24, R6, R183, RZ, 0x3c, !PT ;  /* 0x000000b706187212 */ /* 0x000fe400078e3cff */
[----:B------:R-:W-:Y:S01]  /*8e80*/  LOP3.LUT R6, R197, 0x380, RZ, 0xc0, !PT ;  /* 0x00000380c5067812 */ /* 0x000fe200078ec0ff */
[----:B------:R-:W-:Y:S01]  /*8e90*/  IMAD.X R91, RZ, RZ, R123, P1 ;  /* 0x000000ffff5b7224 */ /* 0x000fe200008e067b */
[----:B------:R-:W-:-:S02]  /*8ea0*/  IADD3 R179, P4, R122, 0x60, RZ ;  /* 0x000000607ab37810 */ /* 0x000fc40007f9e0ff */
[----:B------:R-:W-:Y:S02]  /*8eb0*/  SHF.R.U64 R6, R6, 0x3, RZ ;  /* 0x0000000306067819 */ /* 0x000fe400000012ff */
[C---:B------:R-:W-:Y:S01]  /*8ec0*/  LOP3.LUT R107, R122.reuse, 0x380, RZ, 0xc0, !PT ;  /* 0x000003807a6b7812 */ /* 0x040fe200078ec0ff */
[--C-:B------:R-:W-:Y:S01]  /*8ed0*/  IMAD.X R15, RZ, RZ, R123.reuse, P4 ;  /* 0x000000ffff0f7224 */ /* 0x100fe200020e067b */
[C---:B------:R-:W-:Y:S02]  /*8ee0*/  IADD3 R181, P3, R122.reuse, 0x2000, RZ ;  /* 0x000020007ab57810 */ /* 0x040fe40007f7e0ff */
[C---:B------:R-:W-:Y:S02]  /*8ef0*/  IADD3 R193, P2, R122.reuse, 0x2060, RZ ;  /* 0x000020607ac17810 */ /* 0x040fe40007f5e0ff */
[C---:B------:R-:W-:Y:S02]  /*8f00*/  IADD3 R205, P5, R122.reuse, 0x6020, RZ ;  /* 0x000060207acd7810 */ /* 0x040fe40007fbe0ff */
[----:B------:R-:W-:Y:S01]  /*8f10*/  LOP3.LUT R4, R175, 0x380, RZ, 0xc0, !PT ;  /* 0x00000380af047812 */ /* 0x000fe200078ec0ff */
[--C-:B------:R-:W-:Y:S01]  /*8f20*/  IMAD.X R87, RZ, RZ, R123.reuse, P2 ;  /* 0x000000ffff577224 */ /* 0x100fe200010e067b */
[----:B------:R-:W-:Y:S01]  /*8f30*/  IADD3 R118, P1, R122, 0x6060, RZ ;  /* 0x000060607a767810 */ /* 0x000fe20007f3e0ff */
[----:B------:R-:W-:Y:S01]  /*8f40*/  IMAD.X R111, RZ, RZ, R123, P5 ;  /* 0x000000ffff6f7224 */ /* 0x000fe200028e067b */
[----:B------:R-:W-:-:S02]  /*8f50*/  LOP3.LUT R14, R179, 0x380, RZ, 0xc0, !PT ;  /* 0x00000380b30e7812 */ /* 0x000fc400078ec0ff */
[----:B------:R-:W-:Y:S01]  /*8f60*/  LOP3.LUT R94, R6, R197, RZ, 0x3c, !PT ;  /* 0x000000c5065e7212 */ /* 0x000fe200078e3cff */
[----:B------:R-:W-:Y:S01]  /*8f70*/  IMAD.X R119, RZ, RZ, R123, P1 ;  /* 0x000000ffff777224 */ /* 0x000fe200008e067b */
[----:B------:R-:W-:Y:S02]  /*8f80*/  SHF.R.U64 R107, R107, 0x3, RZ ;  /* 0x000000036b6b7819 */ /* 0x000fe400000012ff */
[----:B------:R-:W-:Y:S02]  /*8f90*/  LOP3.LUT R20, R181, 0x380, RZ, 0xc0, !PT ;  /* 0x00000380b5147812 */ /* 0x000fe400078ec0ff */
[----:B------:R-:W-:Y:S02]  /*8fa0*/  LOP3.LUT R6, R205, 0x380, RZ, 0xc0, !PT ;  /* 0x00000380cd067812 */ /* 0x000fe400078ec0ff */
[----:B------:R-:W-:Y:S02]  /*8fb0*/  IADD3 R203, P6, R122, 0x6000, RZ ;  /* 0x000060007acb7810 */ /* 0x000fe40007fde0ff */
[----:B------:R-:W-:-:S02]  /*8fc0*/  SHF.R.U64 R4, R4, 0x3, RZ ;  /* 0x0000000304047819 */ /* 0x000fc400000012ff */
[C---:B------:R-:W-:Y:S02]  /*8fd0*/  IADD3 R199, P4, R122.reuse, 0x4040, RZ ;  /* 0x000040407ac77810 */ /* 0x040fe40007f9e0ff */
[----:B------:R-:W-:Y:S02]  /*8fe0*/  IADD3.X R21, RZ, R123, RZ, P3, !PT ;  /* 0x0000007bff157210 */ /* 0x000fe40001ffe4ff */
[C---:B------:R-:W-:Y:S01]  /*8ff0*/  IADD3 R114, P2, R122.reuse, 0x6040, RZ ;  /* 0x000060407a727810 */ /* 0x040fe20007f5e0ff */
[----:B------:R-:W-:Y:S01]  /*9000*/  IMAD.X R99, RZ, RZ, R123, P4 ;  /* 0x000000ffff637224 */ /* 0x000fe200020e067b */
[----:B------:R-:W-:Y:S02]  /*9010*/  LOP3.LUT R82, R191, 0x380, RZ, 0xc0, !PT ;  /* 0x00000380bf527812 */ /* 0x000fe400078ec0ff */
[----:B------:R-:W-:Y:S02]  /*9020*/  IADD3 R201, P3, R122, 0x4060, RZ ;  /* 0x000040607ac97810 */ /* 0x000fe40007f7e0ff */
[----:B------:R-:W-:-:S02]  /*9030*/  SHF.R.U64 R14, R14, 0x3, RZ ;  /* 0x000000030e0e7819 */ /* 0x000fc400000012ff */
[----:B------:R-:W-:Y:S01]  /*9040*/  LOP3.LUT R86, R193, 0x380, RZ, 0xc0, !PT ;  /* 0x00000380c1567812 */ /* 0x000fe200078ec0ff */
[--C-:B------:R-:W-:Y:S01]  /*9050*/  IMAD.X R103, RZ, RZ, R123.reuse, P3 ;  /* 0x000000ffff677224 */ /* 0x100fe200018e067b */
[----:B------:R-:W-:Y:S02]  /*9060*/  LOP3.LUT R110, R118, 0x380, RZ, 0xc0, !PT ;  /* 0x00000380766e7812 */ /* 0x000fe400078ec0ff */
[----:B------:R-:W-:Y:S01]  /*9070*/  LOP3.LUT R122, R107, R122, RZ, 0x3c, !PT ;  /* 0x0000007a6b7a7212 */ /* 0x000fe200078e3cff */
[----:B------:R-:W-:Y:S01]  /*9080*/  IMAD.X R107, RZ, RZ, R123, P6 ;  /* 0x000000ffff6b7224 */ /* 0x000fe200030e067b */
[----:B------:R-:W-:Y:S02]  /*9090*/  SHF.R.U64 R20, R20, 0x3, RZ ;  /* 0x0000000314147819 */ /* 0x000fe400000012ff */
[----:B------:R-:W-:Y:S02]  /*90a0*/  LOP3.LUT R90, R195, 0x380, RZ, 0xc0, !PT ;  /* 0x00000380c35a7812 */ /* 0x000fe400078ec0ff */
[----:B------:R-:W-:-:S02]  /*90b0*/  SHF.R.U64 R6, R6, 0x3, RZ ;  /* 0x0000000306067819 */ /* 0x000fc400000012ff */
[----:B------:R-:W-:Y:S02]  /*90c0*/  LOP3.LUT R4, R4, R175, RZ, 0x3c, !PT ;  /* 0x000000af04047212 */ /* 0x000fe400078e3cff */
[----:B------:R-:W-:Y:S02]  /*90d0*/  LOP3.LUT R106, R203, 0x380, RZ, 0xc0, !PT ;  /* 0x00000380cb6a7812 */ /* 0x000fe400078ec0ff */
[----:B------:R-:W-:Y:S02]  /*90e0*/  SHF.R.U64 R82, R82, 0x3, RZ ;  /* 0x0000000352527819 */ /* 0x000fe400000012ff */
[----:B------:R-:W-:Y:S02]  /*90f0*/  LOP3.LUT R98, R199, 0x380, RZ, 0xc0, !PT ;  /* 0x00000380c7627812 */ /* 0x000fe400078ec0ff */
[----:B------:R-:W-:Y:S02]  /*9100*/  LOP3.LUT R27, R114, 0x380, RZ, 0xc0, !PT ;  /* 0x00000380721b7812 */ /* 0x000fe400078ec0ff */
[----:B------:R-:W-:-:S02]  /*9110*/  LOP3.LUT R14, R14, R179, RZ, 0x3c, !PT ;  /* 0x000000b30e0e7212 */ /* 0x000fc400078e3cff */
[----:B------:R-:W-:Y:S02]  /*9120*/  SHF.R.U64 R86, R86, 0x3, RZ ;  /* 0x0000000356567819 */ /* 0x000fe400000012ff */
[----:B------:R-:W-:Y:S02]  /*9130*/  LOP3.LUT R102, R201, 0x380, RZ, 0xc0, !PT ;  /* 0x00000380c9667812 */ /* 0x000fe400078ec0ff */
[----:B------:R-:W-:Y:S02]  /*9140*/  SHF.R.U64 R29, R110, 0x3, RZ ;  /* 0x000000036e1d7819 */ /* 0x000fe400000012ff */
[----:B------:R-:W-:Y:S02]  /*9150*/  LOP3.LUT R20, R20, R181, RZ, 0x3c, !PT ;  /* 0x000000b514147212 */ /* 0x000fe400078e3cff */
[----:B------:R-:W-:Y:S02]  /*9160*/  SHF.R.U64 R90, R90, 0x3, RZ ;  /* 0x000000035a5a7819 */ /* 0x000fe400000012ff */
[----:B------:R-:W-:-:S02]  /*9170*/  MOV R122, R122 ;  /* 0x0000007a007a7202 */ /* 0x000fc40000000f00 */
[----:B------:R-:W-:Y:S02]  /*9180*/  LOP3.LUT R110, R6, R205, RZ, 0x3c, !PT ;  /* 0x000000cd066e7212 */ /* 0x000fe400078e3cff */
[----:B------:R-:W-:Y:S01]  /*9190*/  SHF.R.U64 R106, R106, 0x3, RZ ;  /* 0x000000036a6a7819 */ /* 0x000fe200000012ff */
[----:B------:R0:W-:Y:S01]  /*91a0*/  STSM.16.M88.4 [R122], R8 ;  /* 0x000000087a007844 */ /* 0x0001e20000000200 */
[----:B------:R-:W-:Y:S02]  /*91b0*/  MOV R6, R4 ;  /* 0x0000000400067202 */ /* 0x000fe40000000f00 */
[----:B------:R-:W-:Y:S02]  /*91c0*/  LOP3.LUT R82, R82, R191, RZ, 0x3c, !PT ;  /* 0x000000bf52527212 */ /* 0x000fe400078e3cff */
[----:B------:R-:W-:Y:S01]  /*91d0*/  SHF.R.U64 R98, R98, 0x3, RZ ;  /* 0x0000000362627819 */ /* 0x000fe200000012ff */
[----:B------:R-:W-:Y:S01]  /*91e0*/  STSM.16.M88.4 [R6], R32 ;  /* 0x0000002006007844 */ /* 0x000fe20000000200 */
[----:B------:R-:W-:-:S02]  /*91f0*/  SHF.R.U64 R27, R27, 0x3, RZ ;  /* 0x000000031b1b7819 */ /* 0x000fc400000012ff */
[----:B------:R-:W-:Y:S02]  /*9200*/  MOV R12, R12 ;  /* 0x0000000c000c7202 */ /* 0x000fe40000000f00 */
[----:B------:R-:W-:Y:S02]  /*9210*/  LOP3.LUT R86, R86, R193, RZ, 0x3c, !PT ;  /* 0x000000c156567212 */ /* 0x000fe400078e3cff */
[----:B------:R-:W-:Y:S01]  /*9220*/  SHF.R.U64 R102, R102, 0x3, RZ ;  /* 0x0000000366667819 */ /* 0x000fe200000012ff */
[----:B------:R-:W-:Y:S01]  /*9230*/  STSM.16.M88.4 [R12], R40 ;  /* 0x000000280c007844 */ /* 0x000fe20000000200 */
[----:B------:R-:W-:Y:S01]  /*9240*/  MOV R14, R14 ;  /* 0x0000000e000e7202 */ /* 0x000fe20000000f00 */
[----:B0-----:R-:W-:Y:S01]  /*9250*/  IMAD.U32 R10, RZ, RZ, UR6 ;  /* 0x00000006ff0a7e24 */ /* 0x001fe2000f8e00ff */
        /* <DEDUP_REMOVED lines=10> */
[----:B------:R-:W-:Y:S01]  /*9300*/  F2FP.F16.F32.PACK_AB R72, R73, R72 ;  /* 0x000000484948723e */ /* 0x000fe200000000ff */
[----:B------:R-:W-:Y:S01]  /*9310*/  STSM.16.M88.4 [R20], R56 ;  /* 0x0000003814007844 */ /* 0x000fe20000000200 */
[----:B------:R-:W-:Y:S02]  /*9320*/  IADD3.X R95, RZ, R123, RZ, P0, !PT ;  /* 0x0000007bff5f7210 */ /* 0x000fe400007fe4ff */
[----:B------:R-:W-:Y:S02]  /*9330*/  LOP3.LUT R106, R106, R203, RZ, 0x3c, !PT ;  /* 0x000000cb6a6a7212 */ /* 0x000fe400078e3cff */
[----:B------:R-:W-:Y:S02]  /*9340*/  MOV R24, R24 ;  /* 0x0000001800187202 */ /* 0x000fe40000000f00 */
[----:B------:R-:W-:Y:S02]  /*9350*/  F2FP.F16.F32.PACK_AB R66, R69, R68 ;  /* 0x000000444542723e */ /* 0x000fe400000000ff */
[----:B------:R-:W-:-:S02]  /*9360*/  F2FP.F16.F32.PACK_AB R67, R71, R70 ;  /* 0x000000464743723e */ /* 0x000fc400000000ff */
[----:B------:R-:W-:Y:S02]  /*9370*/  F2FP.F16.F32.PACK_AB R73, R75, R74 ;  /* 0x0000004a4b49723e */ /* 0x000fe400000000ff */
[----:B------:R-:W-:Y:S01]  /*9380*/  IADD3.X R115, RZ, R123, RZ, P2, !PT ;  /* 0x0000007bff737210 */ /* 0x000fe200017fe4ff */
[----:B------:R-:W-:Y:S01]  /*9390*/  STSM.16.M88.4 [R24], R64 ;  /* 0x0000004018007844 */ /* 0x000fe20000000200 */
[----:B------:R-:W-:Y:S02]  /*93a0*/  LOP3.LUT R98, R98, R199, RZ, 0x3c, !PT ;  /* 0x000000c762627212 */ /* 0x000fe400078e3cff */
[----:B------:R-:W-:Y:S02]  /*93b0*/  LOP3.LUT R114, R27, R114, RZ, 0x3c, !PT ;  /* 0x000000721b727212 */ /* 0x000fe400078e3cff */
        /* <DEDUP_REMOVED lines=19> */
[----:B------:R-:W-:Y:S02]  /*94f0*/  MOV R4, R106 ;  /* 0x0000006a00047202 */ /* 0x000fe40000000f00 */
        /* <DEDUP_REMOVED lines=11> */
[----:B------:R-:W-:Y:S01]  /*95b0*/  LOP3.LUT R118, R29, R118, RZ, 0x3c, !PT ;  /* 0x000000761d767212 */ /* 0x000fe200078e3cff */
[----:B------:R-:W-:Y:S01]  /*95c0*/  STSM.16.M88.4 [R98], R104 ;  /* 0x0000006862007844 */ /* 0x000fe20000000200 */
[----:B------:R-:W-:Y:S02]  /*95d0*/  MOV R102, R102 ;  /* 0x0000006600667202 */ /* 0x000fe40000000f00 */
[----:B------:R-:W-:Y:S02]  /*95e0*/  F2FP.F16.F32.PACK_AB R113, R167, R166 ;  /* 0x000000a6a771723e */ /* 0x000fe400000000ff */
        /* <DEDUP_REMOVED lines=16> */
[----:B------:R-:W-:Y:S01]  /*96f0*/  STSM.16.M88.4 [R110], R128 ;  /* 0x000000806e007844 */ /* 0x000fe20000000200 */
[----:B------:R-:W-:-:S02]  /*9700*/  F2FP.F16.F32.PACK_AB R138, R141, R140 ;  /* 0x0000008c8d8a723e */ /* 0x000fc400000000ff */
[----:B------:R-:W-:Y:S02]  /*9710*/  F2FP.F16.F32.PACK_AB R139, R143, R142 ;  /* 0x0000008e8f8b723e */ /* 0x000fe400000000ff */
[----:B------:R-:W-:Y:S01]  /*9720*/  F2FP.F16.F32.PACK_AB R145, R147, R146 ;  /* 0x000000929391723e */ /* 0x000fe200000000ff */
[----:B0-----:R-:W-:Y:S01]  /*9730*/  IMAD.U32 R4, RZ, RZ, UR4 ;  /* 0x00000004ff047e24 */ /* 0x001fe2000f8e00ff */
[----:B------:R-:W-:Y:S01]  /*9740*/  MOV R118, R118 ;  /* 0x0000007600767202 */ /* 0x000fe20000000f00 */
[----:B------:R0:W-:Y:S01]  /*9750*/  STSM.16.M88.4 [R8], R136 ;  /* 0x0000008808007844 */ /* 0x0001e20000000200 */
[----:B------:R-:W-:Y:S02]  /*9760*/  F2FP.F16.F32.PACK_AB R146, R149, R148 ;  /* 0x000000949592723e */ /* 0x000fe400000000ff */
[----:B------:R-:W-:Y:S02]  /*9770*/  F2FP.F16.F32.PACK_AB R147, R151, R150 ;  /* 0x000000969793723e */ /* 0x000fe400000000ff */
[----:B------:R-:W-:-:S02]  /*9780*/  PLOP3.LUT P6, PT, PT, PT, UP0, 0x80, 0x0 ;  /* 0x000000000000781c */ /* 0x000fc40003fcf008 */
[----:B------:R-:W-:Y:S01]  /*9790*/  PLOP3.LUT P0, PT, PT, PT, UP1, 0x80, 0x0 ;  /* 0x000000000000781c */ /* 0x000fe20003f0f018 */
[----:B------:R1:W-:Y:S01]  /*97a0*/  STSM.16.M88.4 [R118], R144 ;  /* 0x0000009076007844 */ /* 0x0003e20000000200 */
[----:B------:R-:W-:Y:S01]  /*97b0*/  MOV R5, UR8 ;  /* 0x0000000800057c02 */ /* 0x000fe20008000f00 */
[----:B------:R-:W-:Y:S08]  /*97c0*/  BAR.SYNC.DEFER_BLOCKING 0x1, 0x100 ;  /* 0x0044000000007b1d */ /* 0x000ff00000010000 */
[----:B------:R2:W3:Y:S04]  /*97d0*/  @P6 LDG.E R10, desc[UR48][R10.64] ;  /* 0x000000300a0a6981 */ /* 0x0004e8000c1e1900 */
[----:B------:R-:W4:Y:S01]  /*97e0*/  @P0 LDG.E R6, desc[UR48][R4.64] ;  /* 0x0000003004060981 */ /* 0x000f22000c1e1900 */
[----:B------:R-:W-:Y:S01]  /*97f0*/  IMAD R9, R186, 0x40, R17 ;  /* 0x00000040ba097824 */ /* 0x000fe200078e0211 */
[----:B------:R-:W-:Y:S01]  /*9800*/  ULDC UR8, c[0x0][0xa88] ;  /* 0x0002a20000087ab9 */ /* 0x000fe20000000800 */
[----:B------:R-:W-:-:S02]  /*9810*/  UMOV UR4, URZ ;  /* 0x0000003f00047c82 */ /* 0x000fc40008000000 */
[----:B------:R-:W-:-:S03]  /*9820*/  IMAD.WIDE R126, R9, 0x2, R126 ;  /* 0x00000002097e7825 */ /* 0x000fc600078e027e */
[C---:B------:R-:W-:Y:S02]  /*9830*/  IADD3 R12, P2, R126.reuse, 0x1000, RZ ;  /* 0x000010007e0c7810 */ /* 0x040fe40007f5e0ff */
[C---:B------:R-:W-:Y:S02]  /*9840*/  IADD3 R33, P1, R126.reuse, 0x2000, RZ ;  /* 0x000020007e217810 */ /* 0x040fe40007f3e0ff */
[----:B--2---:R-:W-:Y:S02]  /*9850*/  P2R R11, PR, RZ, 0x4 ;  /* 0x00000004ff0b7803 */ /* 0x004fe40000000000 */
[C---:B------:R-:W-:Y:S02]  /*9860*/  IADD3 R25, P2, R126.reuse, 0x3000, RZ ;  /* 0x000030007e197810 */ /* 0x040fe40007f5e0ff */
[C---:B------:R-:W-:Y:S02]  /*9870*/  IADD3 R41, P3, R126.reuse, 0x4000, RZ ;  /* 0x000040007e297810 */ /* 0x040fe40007f7e0ff */
        /* <DEDUP_REMOVED lines=14> */
[----:B0-----:R-:W-:Y:S02]  /*9960*/  LOP3.LUT R8, R9, R12, RZ, 0x3c, !PT ;  /* 0x0000000c09087212 */ /* 0x001fe400078e3cff */
[----:B------:R-:W-:Y:S02]  /*9970*/  LOP3.LUT R32, R32, R33, RZ, 0x3c, !PT ;  /* 0x0000002120207212 */ /* 0x000fe400078e3cff */
[----:B------:R-:W-:Y:S02]  /*9980*/  LOP3.LUT R24, R24, R25, RZ, 0x3c, !PT ;  /* 0x0000001918187212 */ /* 0x000fe400078e3cff */
[----:B------:R-:W-:Y:S02]  /*9990*/  LOP3.LUT R40, R40, R41, RZ, 0x3c, !PT ;  /* 0x0000002928287212 */ /* 0x000fe400078e3cff */
[----:B------:R-:W-:-:S02]  /*99a0*/  LOP3.LUT R28, R28, R29, RZ, 0x3c, !PT ;  /* 0x0000001d1c1c7212 */ /* 0x000fc400078e3cff */
[----:B------:R-:W-:Y:S02]  /*99b0*/  LOP3.LUT R44, R44, R45, RZ, 0x3c, !PT ;  /* 0x0000002d2c2c7212 */ /* 0x000fe400078e3cff */
[----:B---3--:R-:W-:Y:S02]  /*99c0*/  @P6 R2UR UR8, R10 ;  /* 0x000000000a0862ca */ /* 0x008fe400000e0000 */
[----:B----4-:R-:W-:Y:S01]  /*99d0*/  @P0 R2UR UR4, R6 ;  /* 0x00000000060402ca */ /* 0x010fe200000e0000 */
[----:B-1----:R-:W-:-:S14]  /*99e0*/  @P6 BRA `(.L_x_6119) ;  /* 0x0000000000186947 */ /* 0x002fdc0003800000 */
[----:B------:R-:W-:Y:S05]  /*99f0*/  @!P0 BRA `(.L_x_6119) ;  /* 0x0000000000148947 */ /* 0x000fea0003800000 */
[----:B------:R-:W2:Y:S04]  /*9a00*/  LDG.E R10, desc[UR48][R4.64] ;  /* 0x00000030040a7981 */ /* 0x000ea8000c1e1900 */
[----:B------:R-:W3:Y:S01]  /*9a10*/  LDG.E R6, desc[UR48][R4.64+0x4] ;  /* 0x0000043004067981 */ /* 0x000ee2000c1e1900 */
[----:B--2---:R-:W-:Y:S02]  /*9a20*/  R2UR UR6, R10 ;  /* 0x000000000a0672ca */ /* 0x004fe400000e0000 */
[----:B---3--:R-:W-:-:S13]  /*9a30*/  R2UR UR8, R6 ;  /* 0x00000000060872ca */ /* 0x008fda00000e0000 */
[----:B------:R-:W-:-:S12]  /*9a40*/  UIADD3 UR8, -UR6, UR8, URZ ;  /* 0x0000000806087290 */ /* 0x000fd8000fffe13f */
.L_x_6119:
        /* <DEDUP_REMOVED lines=23> */
[----:B------:R-:W-:Y:S01]  /*9bc0*/  IMAD.X R37, RZ, RZ, R127, P0 ;  /* 0x000000ffff257224 */ /* 0x000fe200000e067f */
[----:B0-----:R-:W-:Y:S02]  /*9bd0*/  ISETP.NE.AND P6, PT, R4, RZ, PT ;  /* 0x000000ff0400720c */ /* 0x001fe40003fc5270 */
[----:B------:R-:W-:Y:S02]  /*9be0*/  LOP3.LUT R48, R48, R49, RZ, 0x3c, !PT ;  /* 0x0000003130307212 */ /* 0x000fe400078e3cff */
[----:B------:R-:W-:Y:S02]  /*9bf0*/  IADD3.X R41, RZ, R127, RZ, P3, !PT ;  /* 0x0000007fff297210 */ /* 0x000fe40001ffe4ff */
[----:B------:R-:W-:-:S02]  /*9c00*/  IADD3 R61, P2, R126, 0xa000, RZ ;  /* 0x0000a0007e3d7810 */ /* 0x000fc40007f5e0ff */
[C---:B------:R-:W-:Y:S02]  /*9c10*/  IADD3 R57, P3, R126.reuse, 0xb000, RZ ;  /* 0x0000b0007e397810 */ /* 0x040fe40007f7e0ff */
[C---:B------:R-:W-:Y:S02]  /*9c20*/  IADD3 R69, P4, R126.reuse, 0xc000, RZ ;  /* 0x0000c0007e457810 */ /* 0x040fe40007f9e0ff */
[C---:B------:R-:W-:Y:S02]  /*9c30*/  IADD3 R65, P5, R126.reuse, 0xd000, RZ ;  /* 0x0000d0007e417810 */ /* 0x040fe40007fbe0ff */
[C---:B------:R-:W-:Y:S02]  /*9c40*/  IADD3 R77, P0, R126.reuse, 0xe000, RZ ;  /* 0x0000e0007e4d7810 */ /* 0x040fe40007f1e0ff */
[----:B------:R-:W-:Y:S02]  /*9c50*/  IADD3.X R49, RZ, R127, RZ, P1, !PT ;  /* 0x0000007fff317210 */ /* 0x000fe40000ffe4ff */
[----:B------:R-:W-:-:S02]  /*9c60*/  IADD3 R5, P1, R126, 0xf000, RZ ;  /* 0x0000f0007e057810 */ /* 0x000fc40007f3e0ff */
[----:B------:R-:W-:Y:S02]  /*9c70*/  LOP3.LUT R60, R61, 0x380, RZ, 0xc0, !PT ;  /* 0x000003803d3c7812 */ /* 0x000fe400078ec0ff */
[----:B------:R-:W-:Y:S01]  /*9c80*/  LOP3.LUT R56, R57, 0x380, RZ, 0xc0, !PT ;  /* 0x0000038039387812 */ /* 0x000fe200078ec0ff */
[----:B------:R-:W-:Y:S01]  /*9c90*/  IMAD.X R73, RZ, RZ, R127, P1 ;  /* 0x000000ffff497224 */ /* 0x000fe200008e067f */
        /* <DEDUP_REMOVED lines=37> */
[C---:B------:R-:W-:Y:S01]  /*9ef0*/  IADD3 R10, R6.reuse, 0x8, RZ ;  /* 0x00000008060a7810 */ /* 0x040fe20007ffe0ff */
        /* <DEDUP_REMOVED lines=14> */
.L_x_6120:
        /* <DEDUP_REMOVED lines=11> */
[----:B------:R-:W5:Y:S01]  /*a090*/  LD.E.128 R32, desc[UR48][R32.64] ;  /* 0x0000003020207980 */ /* 0x000f62000c101d00 */
[----:B------:R-:W-:-:S02]  /*a0a0*/  SHF.L.U32 R5, R4, 0x1, RZ ;  /* 0x0000000104057819 */ /* 0x000fc400000006ff */
[----:B------:R-:W-:Y:S01]  /*a0b0*/  ISETP.GE.AND P0, PT, R6, UR14, PT ;  /* 0x0000000e06007c0c */ /* 0x000fe2000bf06270 */
[----:B------:R-:W5:Y:S01]  /*a0c0*/  LD.E.128 R24, desc[UR48][R24.64] ;  /* 0x0000003018187980 */ /* 0x000f62000c101d00 */
[----:B------:R-:W-:Y:S02]  /*a0d0*/  ISETP.GE.AND P1, PT, R84, UR14, PT ;  /* 0x0000000e54007c0c */ /* 0x000fe4000bf26270 */
[----:B------:R-:W-:Y:S01]  /*a0e0*/  LOP3.LUT R0, R5, 0x2, R0, 0xe2, !PT ;  /* 0x0000000205007812 */ /* 0x000fe200078ee200 */
[----:B------:R-:W5:Y:S01]  /*a0f0*/  LD.E.128 R40, desc[UR48][R40.64] ;  /* 0x0000003028287980 */ /* 0x000f62000c101d00 */
[----:B------:R-:W-:Y:S02]  /*a100*/  SEL R5, RZ, 0x4, P0 ;  /* 0x00000004ff057807 */ /* 0x000fe40000000000 */
[----:B------:R-:W-:Y:S01]  /*a110*/  SEL R4, RZ, 0x8, P1 ;  /* 0x00000008ff047807 */ /* 0x000fe20000800000 */
[----:B------:R-:W-:Y:S02]  /*a120*/  UIMAD UR6, UR12, UR10, URZ ;  /* 0x0000000a0c0672a4 */ /* 0x000fe4000f8e023f */
[----:B------:R-:W-:Y:S01]  /*a130*/  IMAD.U32 R21, RZ, RZ, UR10 ;  /* 0x0000000aff157e24 */ /* 0x000fe2000f8e00ff */
[----:B------:R-:W5:Y:S01]  /*a140*/  LD.E.128 R28, desc[UR48][R28.64] ;  /* 0x000000301c1c7980 */ /* 0x000f62000c101d00 */
[----:B------:R-:W-:Y:S01]  /*a150*/  LOP3.LUT R0, R4, R0, R5, 0xfe, !PT ;  /* 0x0000000004007212 */ /* 0x000fe200078efe05 */
[--C-:B------:R-:W-:Y:S01]  /*a160*/  IMAD.MOV.U32 R4, RZ, RZ, R17.reuse ;  /* 0x000000ffff047224 */ /* 0x100fe200078e0011 */
[----:B------:R-:W-:Y:S01]  /*a170*/  SHF.R.S32.HI R5, RZ, 0x1f, R17 ;  /* 0x0000001fff057819 */ /* 0x000fe20000011411 */
[----:B------:R-:W-:Y:S01]  /*a180*/  UIMAD UR6, UR4, UR11, UR6 ;  /* 0x0000000b040672a4 */ /* 0x000fe2000f8e0206 */
[----:B------:R-:W5:Y:S01]  /*a190*/  LD.E.128 R44, desc[UR48][R44.64] ;  /* 0x000000302c2c7980 */ /* 0x000f62000c101d00 */
[C---:B------:R-:W-:Y:S01]  /*a1a0*/  VIADD R86, R17.reuse, 0x100 ;  /* 0x0000010011567836 */ /* 0x040fe20000000000 */
[----:B------:R-:W-:Y:S01]  /*a1b0*/  ULDC.64 UR10, c[0x0][0xae0] ;  /* 0x0002b800000a7ab9 */ /* 0x000fe20000000a00 */
[----:B------:R-:W-:Y:S01]  /*a1c0*/  VIADD R88, R17, 0x140 ;  /* 0x0000014011587836 */ /* 0x000fe20000000000 */
[----:B------:R-:W5:Y:S01]  /*a1d0*/  LD.E.128 R36, desc[UR48][R36.64] ;  /* 0x0000003024247980 */ /* 0x000f62000c101d00 */
[----:B------:R-:W-:-:S03]  /*a1e0*/  IMAD.WIDE.U32 R4, R21, UR4, R4 ;  /* 0x0000000415047c25 */ /* 0x000fc6000f8e0004 */
        /* <DEDUP_REMOVED lines=10> */
[----:B------:R-:W-:Y:S01]  /*a290*/  ISETP.GE.AND P0, PT, R86, UR14, PT ;  /* 0x0000000e56007c0c */ /* 0x000fe2000bf06270 */
[----:B------:R-:W-:Y:S01]  /*a2a0*/  @!PT LDS RZ, [RZ] ;  /* 0x00000000fffff984 */ /* 0x000fe20000000800 */
[----:B------:R-:W-:Y:S01]  /*a2b0*/  @!PT LDS RZ, [RZ] ;  /* 0x00000000fffff984 */ /* 0x000fe20000000800 */
[----:B------:R-:W-:Y:S01]  /*a2c0*/  @!PT LDS RZ, [RZ] ;  /* 0x00000000fffff984 */ /* 0x000fe20000000800 */
[----:B------:R-:W-:Y:S01]  /*a2d0*/  @!PT LDS RZ, [RZ] ;  /* 0x00000000fffff984 */ /* 0x000fe20000000800 */
[----:B------:R1:W-:Y:S06]  /*a2e0*/  MEMBAR.ALL.CTA ;  /* 0x0000000000007992 */ /* 0x0003ec0000008000 */
[----:B-1----:R-:W1:Y:S01]  /*a2f0*/  FENCE.VIEW.ASYNC.S ;  /* 0x00000000000073c6 */ /* 0x002e620000000000 */
[----:B------:R-:W-:Y:S01]  /*a300*/  IMAD.U32 R81, RZ, RZ, UR10 ;  /* 0x0000000aff517e24 */ /* 0x000fe2000f8e00ff */
[----:B------:R-:W-:Y:S01]  /*a310*/  ISETP.GE.AND P1, PT, R88, UR14, PT ;  /* 0x0000000e58007c0c */ /* 0x000fe2000bf26270 */
[----:B------:R-:W-:Y:S01]  /*a320*/  UIMAD UR7, UR45, -0x40, UR8 ;  /* 0xffffffc02d0778a4 */ /* 0x000fe2000f8e0208 */
[----:B------:R-:W-:Y:S01]  /*a330*/  IADD3 R80, R17, 0x180, RZ ;  /* 0x0000018011507810 */ /* 0x000fe20007ffe0ff */
[----:B------:R-:W-:-:S02]  /*a340*/  UIMAD UR6, UR44, UR11, UR4 ;  /* 0x0000000b2c0672a4 */ /* 0x000fc4000f8e0204 */
[----:B------:R-:W-:Y:S01]  /*a350*/  IMAD.WIDE.U32 R4, R81, UR44, R4 ;  /* 0x0000002c51047c25 */ /* 0x000fe2000f8e0004 */
[----:B------:R-:W-:Y:S01]  /*a360*/  SEL R21, RZ, 0x10, P0 ;  /* 0x00000010ff157807 */ /* 0x000fe20000000000 */
[----:B------:R-:W-:Y:S01]  /*a370*/  UIADD3 UR4, UR40, 0x28c20, URZ ;  /* 0x00028c2028047890 */ /* 0x000fe2000fffe03f */
[----:B------:R-:W-:Y:S01]  /*a380*/  SEL R20, RZ, 0x20, P1 ;  /* 0x00000020ff147807 */ /* 0x000fe20000800000 */
[----:B------:R-:W-:Y:S01]  /*a390*/  ULDC.64 UR8, c[0x0][0xae8] ;  /* 0x0002ba0000087ab9 */ /* 0x000fe20000000a00 */
[----:B------:R-:W-:Y:S01]  /*a3a0*/  ISETP.GE.AND P2, PT, R186, UR7, PT ;  /* 0x00000007ba007c0c */ /* 0x000fe2000bf46270 */
[----:B------:R-:W-:Y:S01]  /*a3b0*/  UPRMT UR4, URZ, 0x654, UR4 ;  /* 0x000006543f047896 */ /* 0x000fe20008000004 */
[----:B------:R-:W-:Y:S01]  /*a3c0*/  ISETP.GE.AND P0, PT, R80, UR14, PT ;  /* 0x0000000e50007c0c */ /* 0x000fe2000bf06270 */
[----:B------:R-:W-:Y:S01]  /*a3d0*/  VIADD R80, R186, 0x20 ;  /* 0x00000020ba507836 */ /* 0x000fe20000000000 */
[----:B------:R-:W-:Y:S01]  /*a3e0*/  LOP3.LUT R21, R20, R0, R21, 0xfe, !PT ;  /* 0x0000000014157212 */ /* 0x000fe200078efe15 */
[----:B------:R-:W-:Y:S01]  /*a3f0*/  VIADD R20, R17, 0x1c0 ;  /* 0x000001c011147836 */ /* 0x000fe20000000000 */
[----:B------:R-:W-:Y:S01]  /*a400*/  IADD3 R5, R5, UR6, RZ ;  /* 0x0000000605057c10 */ /* 0x000fe2000fffe0ff */
[----:B------:R-:W-:-:S02]  /*a410*/  UIMAD UR6, UR43, UR8, URZ ;  /* 0x000000082b0672a4 */ /* 0x000fc4000f8e023f */
[----:B------:R-:W-:Y:S01]  /*a420*/  IMAD.U32 R81, RZ, RZ, UR8 ;  /* 0x00000008ff517e24 */ /* 0x000fe2000f8e00ff */
[----:B------:R-:W-:Y:S01]  /*a430*/  SEL R0, RZ, 0x40, P0 ;  /* 0x00000040ff007807 */ /* 0x000fe20000000000 */
[----:B------:R-:W-:Y:S01]  /*a440*/  BSSY B1, `(.L_x_6121) ;  /* 0x0000028000017945 */ /* 0x000fe20003800000 */
[----:B------:R-:W-:Y:S01]  /*a450*/  UIMAD UR6, UR42, UR9, UR6 ;  /* 0x000000092a0672a4 */ /* 0x000fe2000f8e0206 */
[----:B------:R-:W-:Y:S01]  /*a460*/  ISETP.GE.AND P1, PT, R20, UR14, PT ;  /* 0x0000000e14007c0c */ /* 0x000fe2000bf26270 */
[----:B-1----:R-:W-:Y:S01]  /*a470*/  SYNCS.ARRIVE.TRANS64.RED.A1T0 RZ, [UR4], RZ ;  /* 0x000000ffffff79a7 */ /* 0x002fe20008100404 */
[----:B------:R-:W-:Y:S01]  /*a480*/  ISETP.GE.AND P0, PT, R80, UR7, PT ;  /* 0x0000000750007c0c */ /* 0x000fe2000bf06270 */
[----:B------:R-:W-:Y:S01]  /*a490*/  IMAD.WIDE.U32 R80, R81, UR42, R4 ;  /* 0x0000002a51507c25 */ /* 0x000fe2000f8e0004 */
[----:B------:R-:W-:Y:S02]  /*a4a0*/  LOP3.LUT R0, R21, R0, RZ, 0xfc, !PT ;  /* 0x0000000015007212 */ /* 0x000fe400078efcff */
        /* <DEDUP_REMOVED lines=8> */
[----:B------:R-:W-:Y:S01]  /*a530*/  MOV R5, R87 ;  /* 0x0000005700057202 */ /* 0x000fe20000000f00 */
        /* <DEDUP_REMOVED lines=24> */
.L_x_6122:
[----:B------:R-:W-:Y:S05]  /*a6c0*/  BSYNC B1 ;  /* 0x0000000000017941 */ /* 0x000fea0003800000 */
.L_x_6121:
        /* <DEDUP_REMOVED lines=31> */
.L_x_6118:
[----:B------:R-:W-:Y:S01]  /*a8c0*/  ULDC.64 UR6, c[0x0][0xbe0] ;  /* 0x0002f80000067ab9 */ /* 0x000fe20000000a00 */
[----:B------:R-:W-:Y:S02]  /*a8d0*/  USHF.L.U32 UR4, UR42, 0x2, URZ ;  /* 0x000000022a047899 */ /* 0x000fe4000800063f */
[----:B------:R-:W-:Y:S01]  /*a8e0*/  UISETP.NE.U32.AND UP0, UPT, UR6, URZ, UPT ;  /* 0x0000003f0600728c */ /* 0x000fe2000bf05070 */
[----:B------:R-:W-:Y:S01]  /*a8f0*/  ULDC.64 UR8, c[0x0][0xbd8] ;  /* 0x0002f60000087ab9 */ /* 0x000fe20000000a00 */
[----:B------:R-:W-:Y:S02]  /*a900*/  USHF.L.U64.HI UR10, UR42, 0x2, UR43 ;  /* 0x000000022a0a7899 */ /* 0x000fe4000801022b */
[----:B------:R-:W-:Y:S02]  /*a910*/  UISETP.NE.AND.EX UP1, UPT, UR7, URZ, UPT, UP0 ;  /* 0x0000003f0700728c */ /* 0x000fe4000bf25300 */
[----:B------:R-:W-:Y:S01]  /*a920*/  UISETP.NE.U32.AND UP0, UPT, UR8, URZ, UPT ;  /* 0x0000003f0800728c */ /* 0x000fe2000bf05070 */
[----:B------:R-:W-:Y:S01]  /*a930*/  MOV R3, RZ ;  /* 0x000000ff00037202 */ /* 0x000fe20000000f00 */
[----:B------:R-:W-:Y:S01]  /*a940*/  VIADD R12, R17, 0x40 ;  /* 0x00000040110c7836 */ /* 0x000fe20000000000 */
[----:B------:R-:W-:Y:S01]  /*a950*/  ULDC UR12, c[0x0][0xa8c] ;  /* 0x0002a300000c7ab9 */ /* 0x000fe20000000800 */
[----:B------:R-:W-:Y:S01]  /*a960*/  PLOP3.LUT P4, PT, PT, PT, UP1, 0x80, 0x0 ;  /* 0x000000000000781c */ /* 0x000fe20003f8f018 */
[----:B------:R-:W-:-:S04]  /*a970*/  UISETP.NE.AND.EX UP0, UPT, UR9, URZ, UPT, UP0 ;  /* 0x0000003f0900728c */ /* 0x000fc8000bf05300 */
[----:B------:R-:W-:Y:S02]  /*a980*/  @UP1 UIADD3 UR6, UP2, UR4, UR6, URZ ;  /* 0x0000000604061290 */ /* 0x000fe4000ff5e03f */
[----:B------:R-:W-:Y:S02]  /*a990*/  PLOP3.LUT P3, PT, PT, PT, UP0, 0x80, 0x0 ;  /* 0x000000000000781c */ /* 0x000fe40003f6f008 */
[----:B------:R-:W-:Y:S02]  /*a9a0*/  @UP1 UIADD3.X UR7, UR10, UR7, URZ, UP2, !UPT ;  /* 0x000000070a071290 */ /* 0x000fe400097fe43f */
[----:B------:R-:W-:Y:S01]  /*a9b0*/  UIADD3 UR4, UP1, UR4, UR8, URZ ;  /* 0x0000000804047290 */ /* 0x000fe2000ff3e03f */
[----:B------:R-:W-:-:S03]  /*a9c0*/  IMAD.U32 R8, RZ, RZ, UR6 ;  /* 0x00000006ff087e24 */ /* 0x000fc6000f8e00ff */
[----:B------:R-:W-:Y:S01]  /*a9d0*/  IMAD.U32 R9, RZ, RZ, UR7 ;  /* 0x00000007ff097e24 */ /* 0x000fe2000f8e00ff */
[----:B------:R-:W-:Y:S01]  /*a9e0*/  UIADD3.X UR6, UR10, UR9, URZ, UP1, !UPT ;  /* 0x000000090a067290 */ /* 0x000fe20008ffe43f */
[----:B------:R-:W-:-:S03]  /*a9f0*/  IMAD.U32 R4, RZ, RZ, UR4 ;  /* 0x00000004ff047e24 */ /* 0x000fc6000f8e00ff */
[----:B------:R0:W2:Y:S02]  /*aa00*/  @P4 LDG.E R8, desc[UR48][R8.64] ;  /* 0x0000003008084981 */ /* 0x0000a4000c1e1900 */
        /* <DEDUP_REMOVED lines=11> */
[----:B------:R-:W-:-:S02]  /*aac0*/  ISETP.GE.AND P2, PT, R15, UR12, PT ;  /* 0x0000000c0f007c0c */ /* 0x000fc4000bf46270 */
[----:B------:R-:W-:Y:S02]  /*aad0*/  ISETP.GT.AND P0, PT, R189, 0x3f, PT ;  /* 0x0000003fbd00780c */ /* 0x000fe40003f04270 */
        /* <DEDUP_REMOVED lines=12> */
.L_x_6124:
[----:B------:R-:W-:Y:S01]  /*aba0*/  USHF.R.S32.HI UR8, URZ, 0x1f, UR44 ;  /* 0x0000001f3f087899 */ /* 0x000fe2000801142c */
[----:B------:R-:W-:Y:S01]  /*abb0*/  BSSY B1, `(.L_x_6125) ;  /* 0x0000021000017945 */ /* 0x000fe20003800000 */
[----:B------:R-:W-:Y:S01]  /*abc0*/  USEL UR42, UR42, URZ, !UP0 ;  /* 0x0000003f2a2a7287 */ /* 0x000fe2000c000000 */
[C---:B------:R-:W-:Y:S01]  /*abd0*/  IADD3 R20, R17.reuse, 0x100, RZ ;  /* 0x0000010011147810 */ /* 0x040fe20007ffe0ff */
[----:B------:R-:W-:Y:S01]  /*abe0*/  USEL UR43, UR43, URZ, !UP0 ;  /* 0x0000003f2b2b7287 */ /* 0x000fe2000c000000 */
[----:B------:R-:W-:Y:S01]  /*abf0*/  VIADD R26, R17, 0x140 ;  /* 0x00000140111a7836 */ /* 0x000fe20000000000 */
[----:B------:R-:W-:Y:S02]  /*ac00*/  SHF.R.S32.HI R10, RZ, 0x1f, R17 ;  /* 0x0000001fff0a7819 */ /* 0x000fe40000011411 */
[----:B-----5:R-:W-:Y:S01]  /*ac10*/  SHF.R.S32.HI R6, RZ, 0x1f, R3 ;  /* 0x0000001fff067819 */ /* 0x020fe20000011403 */
[----:B------:R-:W-:Y:S07]  /*ac20*/  @P0 BRA `(.L_x_6126) ;  /* 0x0000000000640947 */ /* 0x000fee0003800000 */
        /* <DEDUP_REMOVED lines=9> */
[----:B------:R-:W-:Y:S02]  /*acc0*/  LEA.HI.X.SX32 R5, R0, R6, 0x1, P0 ;  /* 0x0000000600057211 */ /* 0x000fe400000f0eff */
[----:B------:R-:W-:Y:S01]  /*acd0*/  MOV R9, UR10 ;  /* 0x0000000a00097c02 */ /* 0x000fe20008000f00 */
[----:B------:R-:W-:-:S03]  /*ace0*/  UIMAD UR6, UR44, UR11, UR6 ;  /* 0x0000000b2c0672a4 */ /* 0x000fc6000f8e0206 */
[----:B------:R-:W-:Y:S01]  /*acf0*/  ULDC.64 UR10, c[0x0][0xb78] ;  /* 0x0002de00000a7ab9 */ /* 0x000fe20000000a00 */
[----:B------:R-:W-:Y:S01]  /*ad00*/  IMAD.WIDE.U32 R4, R9, UR44, R4 ;  /* 0x0000002c09047c25 */ /* 0x000fe2000f8e0004 */
[----:B------:R-:W-:-:S03]  /*ad10*/  UIMAD UR7, UR43, UR10, URZ ;  /* 0x0000000a2b0772a4 */ /* 0x000fc6000f8e023f */
[----:B------:R-:W-:Y:S01]  /*ad20*/  VIADD R5, R5, UR6 ;  /* 0x0000000605057c36 */ /* 0x000fe20008000000 */
[----:B------:R-:W-:Y:S01]  /*ad30*/  UIMAD UR7, UR42, UR11, UR7 ;  /* 0x0000000b2a0772a4 */ /* 0x000fe2000f8e0207 */
[----:B------:R-:W-:Y:S02]  /*ad40*/  IMAD.U32 R9, RZ, RZ, UR10 ;  /* 0x0000000aff097e24 */ /* 0x000fe4000f8e00ff */
[----:B------:R-:W-:Y:S02]  /*ad50*/  ULDC.64 UR10, c[0x0][0xb40] ;  /* 0x0002d000000a7ab9 */ /* 0x000fe40000000a00 */
[----:B------:R-:W-:-:S04]  /*ad60*/  IMAD.WIDE.U32 R4, R9, UR42, R4 ;  /* 0x0000002a09047c25 */ /* 0x000fc8000f8e0004 */
[----:B------:R-:W-:Y:S01]  /*ad70*/  VIADD R5, R5, UR7 ;  /* 0x0000000705057c36 */ /* 0x000fe20008000000 */
[----:B------:R-:W-:-:S04]  /*ad80*/  LEA R8, P0, R4, UR10, 0x2 ;  /* 0x0000000a04087c11 */ /* 0x000fc8000f8010ff */
[----:B------:R-:W-:Y:S01]  /*ad90*/  LEA.HI.X R9, R4, UR11, R5, 0x2, P0 ;  /* 0x0000000b04097c11 */ /* 0x000fe200080f1405 */
[----:B------:R-:W-:-:S05]  /*ada0*/  IMAD.MOV.U32 R5, RZ, RZ, -0x800000 ;  /* 0xff800000ff057424 */ /* 0x000fca00078e00ff */
[----:B------:R0:W-:Y:S03]  /*adb0*/  STG.E desc[UR48][R8.64], R5 ;  /* 0x0000000508007986 */ /* 0x0001e6000c101930 */
.L_x_6126:
[----:B------:R-:W-:Y:S05]  /*adc0*/  BSYNC B1 ;  /* 0x0000000000017941 */ /* 0x000fea0003800000 */
.L_x_6125:
[----:B------:R-:W-:Y:S01]  /*add0*/  ULDC.64 UR6, c[0x0][0xaa0] ;  /* 0x0002a80000067ab9 */ /* 0x000fe20000000a00 */
[----:B------:R-:W-:Y:S01]  /*ade0*/  MOV R4, R17 ;  /* 0x0000001100047202 */ /* 0x000fe20000000f00 */
        /* <DEDUP_REMOVED lines=9> */
[----:B------:R-:W-:Y:S01]  /*ae80*/  VIADD R8, R17, 0x180 ;  /* 0x0000018011087836 */ /* 0x000fe20000000000 */
[----:B------:R-:W-:Y:S01]  /*ae90*/  SEL R0, RZ, 0x10, P0 ;  /* 0x00000010ff007807 */ /* 0x000fe20000000000 */
[----:B------:R-:W-:-:S02]  /*aea0*/  IMAD.IADD R5, R5, 0x1, R3 ;  /* 0x0000000105057824 */ /* 0x000fc400078e0203 */
[----:B------:R-:W-:Y:S01]  /*aeb0*/  IMAD.U32 R3, RZ, RZ, UR6 ;  /* 0x00000006ff037e24 */ /* 0x000fe2000f8e00ff */
[----:B------:R-:W-:Y:S01]  /*aec0*/  UIMAD UR6, UR8, UR6, URZ ;  /* 0x00000006080672a4 */ /* 0x000fe2000f8e023f */
[----:B------:R-:W-:Y:S02]  /*aed0*/  ISETP.GE.AND P0, PT, R8, UR12, PT ;  /* 0x0000000c08007c0c */ /* 0x000fe4000bf06270 */
[----:B------:R-:W-:Y:S01]  /*aee0*/  IMAD.WIDE.U32 R4, R3, UR44, R4 ;  /* 0x0000002c03047c25 */ /* 0x000fe2000f8e0004 */
[----:B------:R-:W-:Y:S01]  /*aef0*/  UIMAD UR6, UR44, UR7, UR6 ;  /* 0x000000072c0672a4 */ /* 0x000fe2000f8e0206 */
[----:B------:R-:W-:Y:S01]  /*af00*/  IADD3 R3, R17, 0x1c0, RZ ;  /* 0x000001c011037810 */ /* 0x000fe20007ffe0ff */
[----:B------:R-:W-:Y:S01]  /*af10*/  UIMAD UR7, UR45, -0x40, UR4 ;  /* 0xffffffc02d0778a4 */ /* 0x000fe2000f8e0204 */
[----:B------:R-:W-:Y:S01]  /*af20*/  LOP3.LUT R11, R6, R11, R0, 0xfe, !PT ;  /* 0x0000000b060b7212 */ /* 0x000fe200078efe00 */
[----:B------:R-:W-:Y:S01]  /*af30*/  ULDC.64 UR8, c[0x0][0xae8] ;  /* 0x0002ba0000087ab9 */ /* 0x000fe20000000a00 */
[----:B------:R-:W-:Y:S01]  /*af40*/  SEL R0, RZ, 0x40, P0 ;  /* 0x00000040ff007807 */ /* 0x000fe20000000000 */
[----:B------:R-:W-:Y:S01]  /*af50*/  UIMAD UR4, UR43, UR8, URZ ;  /* 0x000000082b0472a4 */ /* 0x000fe2000f8e023f */
[----:B------:R-:W-:Y:S01]  /*af60*/  VIADD R5, R5, UR6 ;  /* 0x0000000605057c36 */ /* 0x000fe20008000000 */
[C---:B------:R-:W-:Y:S01]  /*af70*/  ISETP.GE.AND P1, PT, R186.reuse, UR7, PT ;  /* 0x00000007ba007c0c */ /* 0x040fe2000bf26270 */
[----:B------:R-:W-:Y:S01]  /*af80*/  IMAD.U32 R9, RZ, RZ, UR8 ;  /* 0x00000008ff097e24 */ /* 0x000fe2000f8e00ff */
[----:B------:R-:W-:Y:S01]  /*af90*/  UIMAD UR4, UR42, UR9, UR4 ;  /* 0x000000092a0472a4 */ /* 0x000fe2000f8e0204 */
[----:B------:R-:W-:Y:S01]  /*afa0*/  ISETP.GE.AND P2, PT, R3, UR12, PT ;  /* 0x0000000c03007c0c */ /* 0x000fe2000bf46270 */
[----:B------:R-:W-:Y:S01]  /*afb0*/  VIADD R6, R186, 0x20 ;  /* 0x00000020ba067836 */ /* 0x000fe20000000000 */
[----:B------:R-:W-:Y:S01]  /*afc0*/  LOP3.LUT R21, R11, R0, RZ, 0xfc, !PT ;  /* 0x000000000b157212 */ /* 0x000fe200078efcff */
[----:B------:R-:W-:Y:S01]  /*afd0*/  IMAD.WIDE.U32 R8, R9, UR42, R4 ;  /* 0x0000002a09087c25 */ /* 0x000fe2000f8e0004 */
[----:B------:R-:W-:-:S02]  /*afe0*/  SHF.R.S32.HI R5, RZ, 0x1f, R186 ;  /* 0x0000001fff057819 */ /* 0x000fc400000114ba */
[----:B------:R-:W-:Y:S01]  /*aff0*/  MOV R4, R186 ;  /* 0x000000ba00047202 */ /* 0x000fe20000000f00 */
[----:B------:R-:W-:Y:S01]  /*b000*/  IMAD.U32 R11, RZ, RZ, UR45 ;  /* 0x0000002dff0b7e24 */ /* 0x000fe2000f8e00ff */
[----:B------:R-:W-:Y:S01]  /*b010*/  SEL R0, RZ, 0x80, P2 ;  /* 0x00000080ff007807 */ /* 0x000fe20001000000 */
[----:B------:R-:W-:Y:S01]  /*b020*/  VIADD R13, R9, UR4 ;  /* 0x00000004090d7c36 */ /* 0x000fe20008000000 */
[----:B------:R-:W-:Y:S01]  /*b030*/  ISETP.GE.AND P0, PT, R6, UR7, PT ;  /* 0x0000000706007c0c */ /* 0x000fe2000bf06270 */
[----:B------:R-:W-:Y:S01]  /*b040*/  IMAD.WIDE R10, R11, 0x40, R4 ;  /* 0x000000400b0a7825 */ /* 0x000fe200078e0204 */
[----:B------:R-:W-:Y:S01]  /*b050*/  LOP3.LUT R0, R21, R0, RZ, 0xfc, !PT ;  /* 0x0000000015007212 */ /* 0x000fe200078efcff */
[----:B------:R-:W-:Y:S10]  /*b060*/  @P1 BRA `(.L_x_6128) ;  /* 0x0000000000681947 */ /* 0x000ff40003800000 */
        /* <DEDUP_REMOVED lines=26> */
.L_x_6128:
[----:B------:R-:W-:Y:S05]  /*b210*/  BSYNC B1 ;  /* 0x0000000000017941 */ /* 0x000fea0003800000 */
.L_x_6127:
        /* <DEDUP_REMOVED lines=29> */
.L_x_6123:
[----:B------:R-:W-:Y:S05]  /*b3f0*/  BSYNC B0 ;  /* 0x0000000000007941 */ /* 0x000fea0003800000 */
.L_x_6117:
[----:B------:R-:W-:Y:S02]  /*b400*/  ULDC UR4, c[0x0][0xc14] ;  /* 0x0003050000047ab9 */ /* 0x000fe40000000800 */
[----:B------:R-:W-:-:S13]  /*b410*/  ISETP.GE.AND P0, PT, R7, UR4, PT ;  /* 0x0000000407007c0c */ /* 0x000fda000bf06270 */
[----:B------:R-:W-:Y:S05]  /*b420*/  @!P0 BRA `(.L_x_6129) ;  /* 0xffffff5800c08947 */ /* 0x000fea000383ffff */
[----:B------:R-:W-:Y:S05]  /*b430*/  EXIT ;  /* 0x000000000000794d */ /* 0x000fea0003800000 */
.L_x_6072:
        /* <DEDUP_REMOVED lines=28> */
[----:B0-----:R-:W-:-:S04]  /*b600*/  SEL R5, R4, RZ, P1 ;  /* 0x000000ff04057207 */ /* 0x001fc80000800000 */
[----:B------:R-:W-:-:S05]  /*b610*/  IADD3 R5, R8, R5, RZ ;  /* 0x0000000508057210 */ /* 0x000fca0007ffe0ff */
[----:B------:R-:W0:Y:S02]  /*b620*/  SHFL.UP PT, R4, R5, 0x2, RZ ;  /* 0x0440000005047989 */ /* 0x000e2400000e00ff */
[----:B0-----:R-:W-:Y:S02]  /*b630*/  SEL R4, R4, RZ, P0 ;  /* 0x000000ff04047207 */ /* 0x001fe40000000000 */
[----:B------:R-:W-:-:S03]  /*b640*/  ISETP.GE.U32.AND P0, PT, R7, 0x4, PT ;  /* 0x000000040700780c */ /* 0x000fc60003f06070 */
[----:B------:R-:W-:-:S05]  /*b650*/  IMAD.IADD R4, R5, 0x1, R4 ;  /* 0x0000000105047824 */ /* 0x000fca00078e0204 */
[----:B------:R-:W0:Y:S05]  /*b660*/  SHFL.UP PT, R6, R4, 0x4, RZ ;  /* 0x0480000004067989 */ /* 0x000e2a00000e00ff */
[----:B------:R-:W-:-:S04]  /*b670*/  @P0 LOP3.LUT R0, R0, 0x8, RZ, 0xfc, !PT ;  /* 0x0000000800000812 */ /* 0x000fc800078efcff */
[----:B------:R-:W-:Y:S02]  /*b680*/  LOP3.LUT R0, R0, 0xfffffffb, RZ, 0xc0, !PT ;  /* 0xfffffffb00007812 */ /* 0x000fe400078ec0ff */
[----:B0-----:R-:W-:Y:S01]  /*b690*/  SEL R3, R6, RZ, P0 ;  /* 0x000000ff06037207 */ /* 0x001fe20000000000 */
[----:B------:R-:W-:Y:S01]  /*b6a0*/  IMAD.MOV.U32 R6, RZ, RZ, RZ ;  /* 0x000000ffff067224 */ /* 0x000fe200078e00ff */
        /* <DEDUP_REMOVED lines=22> */
.L_x_6134:
[----:B------:R-:W-:Y:S01]  /*b810*/  IADD3 R6, R6, 0x1f, RZ ;  /* 0x0000001f06067810 */ /* 0x000fe20007ffe0ff */
        /* <DEDUP_REMOVED lines=14> */
.L_x_6133:
[----:B------:R-:W-:Y:S05]  /*b900*/  BSYNC B0 ;  /* 0x0000000000007941 */ /* 0x000fea0003800000 */
.L_x_6132:
        /* <DEDUP_REMOVED lines=25> */
.L_x_6130:
        /* <DEDUP_REMOVED lines=20> */
.L_x_6135:
[----:B-1----:R-:W-:Y:S01]  /*bbe0*/  IMAD.MOV R2, RZ, RZ, -R3 ;  /* 0x000000ffff027224 */ /* 0x002fe200078e0a03 */
[----:B--2---:R-:W-:Y:S01]  /*bbf0*/  IABS R4, R6 ;  /* 0x0000000600047213 */ /* 0x004fe20000000000 */
[----:B---3--:R-:W-:Y:S02]  /*bc00*/  IMAD R16, R16, UR4, R7 ;  /* 0x0000000410107c24 */ /* 0x008fe4000f8e0207 */
[----:B------:R-:W-:Y:S01]  /*bc10*/  IMAD R5, R2, R11, RZ ;  /* 0x0000000b02057224 */ /* 0x000fe200078e02ff */
[----:B------:R-:W-:Y:S01]  /*bc20*/  MOV R2, RZ ;  /* 0x000000ff00027202 */ /* 0x000fe20000000f00 */
[----:B------:R-:W-:-:S04]  /*bc30*/  IMAD.MOV R4, RZ, RZ, -R4 ;  /* 0x000000ffff047224 */ /* 0x000fc800078e0a04 */
        /* <DEDUP_REMOVED lines=28> */
[----:B------:R-:W-:Y:S01]  /*be00*/  IMAD R9, R2, R7, RZ ;  /* 0x0000000702097224 */ /* 0x000fe200078e02ff */
[----:B------:R-:W-:-:S05]  /*be10*/  MOV R2, RZ ;  /* 0x000000ff00027202 */ /* 0x000fca0000000f00 */
        /* <DEDUP_REMOVED lines=20> */
.L_x_6131:
[----:B------:R-:W-:Y:S01]  /*bf60*/  IMAD.MOV.U32 R17, RZ, RZ, RZ ;  /* 0x000000ffff117224 */ /* 0x000fe200078e00ff */
[----:B------:R-:W-:Y:S01]  /*bf70*/  MOV R16, UR6 ;  /* 0x0000000600107c02 */ /* 0x000fe20008000f00 */
[----:B------:R-:W-:-:S07]  /*bf80*/  IMAD.MOV.U32 R18, RZ, RZ, RZ ;  /* 0x000000ffff127224 */ /* 0x000fce00078e00ff */
.L_x_6136:
        /* <DEDUP_REMOVED lines=20> */
.L_x_6202:
[----:B--2---:R-:W2:Y:S02]  /*c0d0*/  LDC.64 R2, c[0x0][0xc60] ;  /* 0x00031800ff027b82 */ /* 0x004ea40000000a00 */
[----:B--2---:R-:W-:-:S05]  /*c0e0*/  IMAD.WIDE R2, R19, 0x4, R2 ;  /* 0x0000000413027825 */ /* 0x004fca00078e0202 */
[----:B------:R-:W2:Y:S01]  /*c0f0*/  LDG.E R5, desc[UR48][R2.64] ;  /* 0x0000003002057981 */ /* 0x000ea2000c1e1900 */
[----:B------:R-:W-:Y:S05]  /*c100*/  YIELD ;  /* 0x0000000000007946 */ /* 0x000fea0003800000 */
[----:B------:R-:W-:Y:S01]  /*c110*/  ULDC.64 UR4, c[0x0][0xa28] ;  /* 0x00028a0000047ab9 */ /* 0x000fe20000000a00 */
[----:B-1----:R-:W-:Y:S01]  /*c120*/  IMAD.MOV.U32 R0, RZ, RZ, RZ ;  /* 0x000000ffff007224 */ /* 0x002fe200078e00ff */
[----:B------:R-:W-:Y:S01]  /*c130*/  ISETP.NE.U32.AND P0, PT, RZ, UR4, PT ;  /* 0x00000004ff007c0c */ /* 0x000fe2000bf05070 */
[----:B------:R-:W-:Y:S01]  /*c140*/  IMAD.MOV.U32 R6, RZ, RZ, RZ ;  /* 0x000000ffff067224 */ /* 0x000fe200078e00ff */
[----:B------:R-:W-:-:S02]  /*c150*/  ULDC.64 UR6, c[0x0][0xa08] ;  /* 0x0002820000067ab9 */ /* 0x000fc40000000a00 */
[----:B------:R-:W-:Y:S02]  /*c160*/  ISETP.NE.AND.EX P0, PT, RZ, UR5, PT, P0 ;  /* 0x00000005ff007c0c */ /* 0x000fe4000bf05300 */
[----:B--2---:R-:W-:Y:S01]  /*c170*/  SHF.R.S32.HI R4, RZ, 0x1f, R5 ;  /* 0x0000001fff047819 */ /* 0x004fe20000011405 */
[----:B------:R1:W-:Y:S10]  /*c180*/  STL [R1+0x10], R5 ;  /* 0x0000100501007387 */ /* 0x0003f40000100800 */
[----:B------:R-:W-:-:S04]  /*c190*/  @P0 LEA R2, P1, R5, UR4, 0x2 ;  /* 0x0000000405020c11 */ /* 0x000fc8000f8210ff */
[C-C-:B------:R-:W-:Y:S01]  /*c1a0*/  @P0 LEA.HI.X R3, R5.reuse, UR5, R4.reuse, 0x2, P1 ;  /* 0x0000000505030c11 */ /* 0x140fe200088f1404 */
[----:B------:R-:W-:Y:S02]  /*c1b0*/  ULDC.64 UR4, c[0x0][0xa18] ;  /* 0x0002860000047ab9 */ /* 0x000fe40000000a00 */
[----:B------:R-:W-:Y:S02]  /*c1c0*/  ISETP.NE.U32.AND P1, PT, RZ, UR4, PT ;  /* 0x00000004ff007c0c */ /* 0x000fe4000bf25070 */
[C---:B------:R-:W-:Y:S01]  /*c1d0*/  SHF.L.U32 R11, R5.reuse, 0x2, RZ ;  /* 0x00000002050b7819 */ /* 0x040fe200000006ff */
[----:B------:R2:W5:Y:S01]  /*c1e0*/  @P0 LDG.E R0, desc[UR48][R2.64] ;  /* 0x0000003002000981 */ /* 0x000562000c1e1900 */
[----:B------:R-:W-:Y:S02]  /*c1f0*/  ISETP.NE.AND.EX P1, PT, RZ, UR5, PT, P1 ;  /* 0x00000005ff007c0c */ /* 0x000fe4000bf25310 */
[----:B------:R-:W-:Y:S01]  /*c200*/  SHF.L.U64.HI R10, R5, 0x2, R4 ;  /* 0x00000002050a7819 */ /* 0x000fe20000010204 */
[----:B------:R-:W-:Y:S04]  /*c210*/  STL [R1+0x18], R11 ;  /* 0x0000180b01007387 */ /* 0x000fe80000100800 */
[----:B------:R-:W-:Y:S06]  /*c220*/  STL [R1+0x1c], R10 ;  /* 0x00001c0a01007387 */ /* 0x000fec0000100800 */
        /* <DEDUP_REMOVED lines=11> */
[----:B------:R-:W-:-:S03]  /*c2e0*/  ISETP.NE.U32.AND P0, PT, RZ, UR6, PT ;  /* 0x00000006ff007c0c */ /* 0x000fc6000bf05070 */
[----:B--2---:R1:W-:Y:S02]  /*c2f0*/  STL [R1+0x24], R6 ;  /* 0x0000240601007387 */ /* 0x0043e40000100800 */
[----:B-1----:R-:W-:Y:S01]  /*c300*/  IMAD.U32 R6, RZ, RZ, UR4 ;  /* 0x00000004ff067e24 */ /* 0x002fe2000f8e00ff */
[----:B------:R-:W-:-:S05]  /*c310*/  ULDC.64 UR4, c[0x0][0x3f8] ;  /* 0x0000fe0000047ab9 */ /* 0x000fca0000000a00 */
[----:B------:R1:W5:Y:S01]  /*c320*/  @P1 LDG.E R6, desc[UR48][R8.64] ;  /* 0x0000003008061981 */ /* 0x000362000c1e1900 */
[----:B------:R-:W-:Y:S01]  /*c330*/  UISETP.NE.U32.AND UP0, UPT, UR4, URZ, UPT ;  /* 0x0000003f0400728c */ /* 0x000fe2000bf05070 */
[----:B------:R-:W-:Y:S02]  /*c340*/  ISETP.NE.AND.EX P0, PT, RZ, UR7, PT, P0 ;  /* 0x00000007ff007c0c */ /* 0x000fe4000bf05300 */
[----:B------:R-:W-:Y:S01]  /*c350*/  ULDC UR4, c[0x0][0x404] ;  /* 0x0001010000047ab9 */ /* 0x000fe20000000800 */
[----:B------:R-:W-:-:S03]  /*c360*/  UISETP.NE.AND.EX UP0, UPT, UR5, URZ, UPT, UP0 ;  /* 0x0000003f0500728c */ /* 0x000fc6000bf05300 */
[----:B------:R-:W-:Y:S01]  /*c370*/  ULDC UR5, c[0x0][0x2e0] ;  /* 0x0000b80000057ab9 */ /* 0x000fe20000000800 */
[----:B------:R-:W-:-:S04]  /*c380*/  USEL UR4, UR4, 0x1, UP0 ;  /* 0x0000000104047887 */ /* 0x000fc80008000000 */
[----:B------:R-:W-:-:S06]  /*c390*/  UIMAD UR4, UR4, UR5, URZ ;  /* 0x00000005040472a4 */ /* 0x000fcc000f8e023f */
[----:B------:R-:W-:Y:S01]  /*c3a0*/  IMAD.U32 R7, RZ, RZ, UR4 ;  /* 0x00000004ff077e24 */ /* 0x000fe2000f8e00ff */
[----:B-1----:R-:W-:Y:S06]  /*c3b0*/  @P1 BRA `(.L_x_6138) ;  /* 0x0000000000101947 */ /* 0x002fec0003800000 */
[----:B------:R-:W-:Y:S05]  /*c3c0*/  @!P2 BRA `(.L_x_6138) ;  /* 0x00000000000ca947 */ /* 0x000fea0003800000 */
[----:B-----5:R-:W2:Y:S04]  /*c3d0*/  LDG.E R6, desc[UR48][R2.64] ;  /* 0x0000003002067981 */ /* 0x020ea8000c1e1900 */
[----:B------:R-:W2:Y:S02]  /*c3e0*/  LDG.E R9, desc[UR48][R2.64+0x4] ;  /* 0x0000043002097981 */ /* 0x000ea4000c1e1900 */
[----:B--2---:R-:W-:-:S07]  /*c3f0*/  IMAD.IADD R6, R9, 0x1, -R6 ;  /* 0x0000000109067824 */ /* 0x004fce00078e0a06 */
.L_x_6138:
[----:B------:R-:W-:Y:S01]  /*c400*/  MOV R3, RZ ;  /* 0x000000ff00037202 */ /* 0x000fe20000000f00 */
[----:B------:R-:W-:-:S05]  /*c410*/  ULDC.64 UR4, c[0x0][0xa20] ;  /* 0x0002880000047ab9 */ /* 0x000fca0000000a00 */
[----:B------:R-:W2:Y:S01]  /*c420*/  @P0 LDG.E R3, desc[UR48][R4.64] ;  /* 0x0000003004030981 */ /* 0x000ea2000c1e1900 */
[----:B------:R-:W-:-:S04]  /*c430*/  ISETP.NE.U32.AND P1, PT, RZ, UR4, PT ;  /* 0x00000004ff007c0c */ /* 0x000fc8000bf25070 */
[----:B------:R-:W-:Y:S01]  /*c440*/  ISETP.NE.AND.EX P1, PT, RZ, UR5, PT, P1 ;  /* 0x00000005ff007c0c */ /* 0x000fe2000bf25310 */
[----:B--2--5:R-:W-:-:S05]  /*c450*/  IMAD.IADD R2, R3, 0x1, R0 ;  /* 0x0000000103027824 */ /* 0x024fca00078e0200 */
[----:B------:R1:W-:Y:S07]  /*c460*/  STL [R1+0x8], R2 ;  /* 0x0000080201007387 */ /* 0x0003ee0000100800 */
[----:B------:R-:W-:Y:S05]  /*c470*/  @!P1 BRA `(.L_x_6139) ;  /* 0x0000000000109947 */ /* 0x000fea0003800000 */
[----:B-1----:R-:W-:-:S04]  /*c480*/  IADD3 R2, P0, R11, UR4, RZ ;  /* 0x000000040b027c10 */ /* 0x002fc8000ff1e0ff */
[----:B------:R-:W-:-:S05]  /*c490*/  IADD3.X R3, R10, UR5, RZ, P0, !PT ;  /* 0x000000050a037c10 */ /* 0x000fca00087fe4ff */
[----:B------:R2:W5:Y:S01]  /*c4a0*/  LDG.E R7, desc[UR48][R2.64] ;  /* 0x0000003002077981 */ /* 0x000562000c1e1900 */
[----:B------:R-:W-:Y:S05]  /*c4b0*/  BRA `(.L_x_6140) ;  /* 0x0000000000107947 */ /* 0x000fea0003800000 */
.L_x_6139:
[----:B------:R-:W-:Y:S05]  /*c4c0*/  @!P0 BRA `(.L_x_6140) ;  /* 0x00000000000c8947 */ /* 0x000fea0003800000 */
[----:B-1----:R-:W2:Y:S04]  /*c4d0*/  LDG.E R2, desc[UR48][R4.64] ;  /* 0x0000003004027981 */ /* 0x002ea8000c1e1900 */
[----:B------:R-:W2:Y:S02]  /*c4e0*/  LDG.E R7, desc[UR48][R4.64+0x4] ;  /* 0x0000043004077981 */ /* 0x000ea4000c1e1900 */
[----:B--2---:R-:W-:-:S07]  /*c4f0*/  IMAD.IADD R7, R7, 0x1, -R2 ;  /* 0x0000000107077824 */ /* 0x004fce00078e0a02 */
.L_x_6140:
[----:B-----5:R-:W-:Y:S01]  /*c500*/  IMAD.IADD R7, R7, 0x1, -R0 ;  /* 0x0000000107077824 */ /* 0x020fe200078e0a00 */
[----:B------:R-:W-:Y:S01]  /*c510*/  LEA R0, R17, 0x7f, 0x6 ;  /* 0x0000007f11007811 */ /* 0x000fe200078e30ff */
[----:B------:R-:W-:Y:S03]  /*c520*/  BSSY B6, `(.L_x_6141) ;  /* 0x0000300000067945 */ /* 0x000fe60003800000 */
[C---:B------:R-:W-:Y:S01]  /*c530*/  IADD3 R6, R7.reuse, R0, -R6 ;  /* 0x0000000007067210 */ /* 0x040fe20007ffe806 */
[----:B------:R-:W-:-:S03]  /*c540*/  VIADD R7, R7, 0x3f ;  /* 0x0000003f07077836 */ /* 0x000fc60000000000 */
[----:B--2---:R-:W-:Y:S02]  /*c550*/  SHF.R.S32.HI R3, RZ, 0x1f, R6 ;  /* 0x0000001fff037819 */ /* 0x004fe40000011406 */
[----:B------:R-:W-:Y:S02]  /*c560*/  SHF.R.S32.HI R0, RZ, 0x1f, R7 ;  /* 0x0000001fff007819 */ /* 0x000fe40000011407 */
[----:B------:R-:W-:Y:S02]  /*c570*/  LEA.HI R3, R3, R6, RZ, 0x6 ;  /* 0x0000000603037211 */ /* 0x000fe400078f30ff */
[----:B------:R-:W-:Y:S02]  /*c580*/  LEA.HI R0, R0, R7, RZ, 0x6 ;  /* 0x0000000700007211 */ /* 0x000fe400078f30ff */
[----:B------:R-:W-:Y:S02]  /*c590*/  SHF.R.S32.HI R3, RZ, 0x6, R3 ;  /* 0x00000006ff037819 */ /* 0x000fe40000011403 */
[----:B------:R-:W-:-:S04]  /*c5a0*/  SHF.R.S32.HI R0, RZ, 0x6, R0 ;  /* 0x00000006ff007819 */ /* 0x000fc80000011400 */
[----:B-1----:R-:W-:-:S04]  /*c5b0*/  VIMNMX R2, R0, R3, PT ;  /* 0x0000000300027248 */ /* 0x002fc80003fe0100 */
        /* <DEDUP_REMOVED lines=20> */
.L_x_6142:
        /* <DEDUP_REMOVED lines=23> */
.L_x_6144:
        /* <DEDUP_REMOVED lines=17> */
[----:B01----:R-:W-:-:S07]  /*c980*/  IMAD.MOV.U32 R13, RZ, RZ, RZ ;  /* 0x000000ffff0d7224 */ /* 0x003fce00078e00ff */
[----:B------:R-:W-:-:S07]  /*c990*/  LEPC R20, `(.L_x_6146) ;  /* 0x000000001014794e */ /* 0x000fce0000000000 */
[----:B--2---:R-:W-:Y:S05]  /*c9a0*/  CALL.ABS.NOINC R2 ;  /* 0x0000000002007343 */ /* 0x004fea0003c00000 */
.L_x_6146:
        /* <DEDUP_REMOVED lines=15> */
[----:B0-----:R-:W-:Y:S05]  /*caa0*/  CALL.ABS.NOINC R2 ;  /* 0x0000000002007343 */ /* 0x001fea0003c00000 */
.L_x_6145:
[----:B------:R-:W2:Y:S01]  /*cab0*/  LDL.LU R2, [R1+0x18] ;  /* 0x0000180001027983 */ /* 0x000ea20000300800 */
[----:B------:R-:W-:Y:S01]  /*cac0*/  ULDC.64 UR4, c[0x0][0x9f8] ;  /* 0x00027e0000047ab9 */ /* 0x000fe20000000a00 */
[----:B------:R-:W1:Y:S02]  /*cad0*/  LDC R4, c[0x0][0x428] ;  /* 0x00010a00ff047b82 */ /* 0x000e640000000800 */
        /* <DEDUP_REMOVED lines=17> */
[----:B-1----:R-:W-:Y:S01]  /*cbf0*/  ISETP.NE.AND P0, PT, R4, 0x1, PT ;  /* 0x000000010400780c */ /* 0x002fe20003f05270 */
[----:B------:R-:W-:Y:S01]  /*cc00*/  IMAD R17, R17, 0x40, R7 ;  /* 0x0000004011117824 */ /* 0x000fe200078e0207 */
[----:B------:R-:W-:Y:S02]  /*cc10*/  MOV R4, R18 ;  /* 0x0000001200047202 */ /* 0x000fe40000000f00 */
[----:B------:R-:W-:-:S09]  /*cc20*/  PLOP3.LUT P1, PT, P6, PT, PT, 0x8, 0x0 ;  /* 0x000000000000781c */ /* 0x000fd2000372e170 */
[----:B------:R-:W1:Y:S08]  /*cc30*/  @P0 LDC R5, c[0x0][0x42c] ;  /* 0x00010b00ff050b82 */ /* 0x000e700000000800 */
[----:B------:R-:W2:Y:S01]  /*cc40*/  @P0 LDC R6, c[0x0][0x430] ;  /* 0x00010c00ff060b82 */ /* 0x000ea20000000800 */
[----:B-1----:R-:W-:-:S05]  /*cc50*/  @P0 IMAD.HI.U32 R5, R18, R5, RZ ;  /* 0x0000000512050227 */ /* 0x002fca00078e00ff */
[----:B--2---:R-:W-:Y:S02]  /*cc60*/  @P0 SHF.R.U32.HI R4, RZ, R6, R5 ;  /* 0x00000006ff040219 */ /* 0x004fe40000011605 */
[----:B------:R-:W-:-:S04]  /*cc70*/  ISETP.NE.U32.AND P0, PT, RZ, UR4, PT ;  /* 0x00000004ff007c0c */ /* 0x000fc8000bf05070 */
[----:B------:R-:W-:-:S04]  /*cc80*/  ISETP.NE.AND.EX P0, PT, RZ, UR5, PT, P0 ;  /* 0x00000005ff007c0c */ /* 0x000fc8000bf05300 */
[----:B0-----:R-:W-:-:S09]  /*cc90*/  SEL R6, R8, RZ, !P0 ;  /* 0x000000ff08067207 */ /* 0x001fd20004000000 */
.L_x_6147:
        /* <DEDUP_REMOVED lines=19> */
.L_x_6219:
[----:B------:R-:W-:Y:S01]  /*cdd0*/  UMOV UR4, 0xffffffff ;  /* 0xffffffff00047882 */ /* 0x000fe20000000000 */
[----:B------:R-:W-:Y:S02]  /*cde0*/  SHF.R.S32.HI R5, RZ, 0x1f, R0 ;  /* 0x0000001fff057819 */ /* 0x000fe40000011400 */
[----:B------:R-:W-:Y:S05]  /*cdf0*/  BRA.DIV UR4, `(.L_x_6149) ;  /* 0x0000003a04c07947 */ /* 0x000fea000b800000 */
[----:B------:R-:W-:-:S13]  /*ce00*/  ELECT P6, URZ, PT ;  /* 0x00000000003f782f */ /* 0x000fda00038c0000 */
.L_x_6222:
        /* <DEDUP_REMOVED lines=18> */
[----:B------:R-:W-:-:S04]  /*cf30*/  LEA R10, P0, R8, R2, 0x2 ;  /* 0x00000002080a7211 */ /* 0x000fc800078010ff */
[----:B------:R-:W-:-:S05]  /*cf40*/  LEA.HI.X R11, R8, R3, R9, 0x2, P0 ;  /* 0x00000003080b7211 */ /* 0x000fca00000f1409 */
[----:B------:R0:W5:Y:S04]  /*cf50*/  LDG.E R9, desc[UR48][R10.64] ;  /* 0x000000300a097981 */ /* 0x000168000c1e1900 */
.L_x_6151:
        /* <DEDUP_REMOVED lines=9> */
.L_x_6223:
        /* <DEDUP_REMOVED lines=11> */
.L_x_6153:
        /* <DEDUP_REMOVED lines=22> */
.L_x_6150:
        /* <DEDUP_REMOVED lines=30> */
.L_x_6224:
[----:B------:R-:W-:Y:S05]  /*d3e0*/  BSYNC B0 ;  /* 0x0000000000007941 */ /* 0x000fea0003800000 */
.L_x_6154:
        /* <DEDUP_REMOVED lines=11> */
.L_x_6225:
        /* <DEDUP_REMOVED lines=11> */
.L_x_6159:
[----:B0-----:R-:W2:Y:S01]  /*d550*/  LDL R6, [R1] ;  /* 0x0000000001067983 */ /* 0x001ea20000100800 */
        /* <DEDUP_REMOVED lines=56> */
.L_x_6157:
[----:B------:R-:W-:Y:S05]  /*d8e0*/  BSYNC B0 ;  /* 0x0000000000007941 */ /* 0x000fea0003800000 */
.L_x_6156:
[----:B------:R-:W2:Y:S01]  /*d8f0*/  LDL R7, [R1+0x14] ;  /* 0x0000140001077983 */ /* 0x000ea20000100800 */
[----:B------:R-:W-:Y:S01]  /*d900*/  BSSY B0, `(.L_x_6160) ;  /* 0x00001a6000007945 */ /* 0x000fe20003800000 */
[----:B--2---:R-:W-:-:S13]  /*d910*/  ISETP.GE.AND P0, PT, R7, 0x2, PT ;  /* 0x000000020700780c */ /* 0x004fda0003f06270 */
[----:B------:R-:W-:Y:S05]  /*d920*/  @!P0 BRA `(.L_x_6161) ;  /* 0x00000018008c8947 */ /* 0x000fea0003800000 */
[C---:B0-----:R-:W-:Y:S01]  /*d930*/  LOP3.LUT R6, R7.reuse, 0x1, RZ, 0xc0, !PT ;  /* 0x0000000107067812 */ /* 0x041fe200078ec0ff */
[----:B------:R-:W-:Y:S01]  /*d940*/  BSSY B1, `(.L_x_6162) ;  /* 0x000008f000017945 */ /* 0x000fe20003800000 */
[----:B------:R-:W-:Y:S02]  /*d950*/  IADD3 R10, R7, -0x2, RZ ;  /* 0xfffffffe070a7810 */ /* 0x000fe40007ffe0ff */
[----:B------:R-:W-:-:S03]  /*d960*/  ISETP.NE.U32.AND P0, PT, R6, 0x1, PT ;  /* 0x000000010600780c */ /* 0x000fc60003f05070 */
[----:B------:R-:W-:-:S10]  /*d970*/  IMAD.MOV.U32 R8, RZ, RZ, R10 ;  /* 0x000000ffff087224 */ /* 0x000fd400078e000a */
[----:B------:R-:W-:Y:S05]  /*d980*/  @!P0 BRA `(.L_x_6163) ;  /* 0x0000000800288947 */ /* 0x000fea0003800000 */
        /* <DEDUP_REMOVED lines=11> */
[----:B------:R-:W-:Y:S01]  /*da40*/  ISETP.NE.U32.AND P0, PT, R2, RZ, PT ;  /* 0x000000ff0200720c */ /* 0x000fe20003f05070 */
[----:B------:R-:W-:-:S03]  /*da50*/  IMAD.MOV.U32 R11, RZ, RZ, R10 ;  /* 0x000000ffff0b7224 */ /* 0x000fc600078e000a */
        /* <DEDUP_REMOVED lines=16> */
[----:B------:R-:W-:Y:S01]  /*db60*/  LEA.HI.X R3, R6, R3, R9, 0x2, P0 ;  /* 0x0000000306037211 */ /* 0x000fe200000f1409 */
[----:B------:R-:W-:-:S04]  /*db70*/  IMAD.MOV R6, RZ, RZ, -R8 ;  /* 0x000000ffff067224 */ /* 0x000fc800078e0a08 */
[----:B------:R1:W5:Y:S01]  /*db80*/  LDG.E R9, desc[UR48][R2.64] ;  /* 0x0000003002097981 */ /* 0x000362000c1e1900 */
[----:B------:R-:W-:-:S07]  /*db90*/  IMAD R11, R11, R6, R10 ;  /* 0x000000060b0b7224 */ /* 0x000fce00078e020a */
.L_x_6166:
[----:B-1----:R-:W1:Y:S01]  /*dba0*/  S2R R3, SR_CgaCtaId ;  /* 0x0000000000037919 */ /* 0x002e620000008800 */
[----:B------:R-:W-:-:S04]  /*dbb0*/  MOV R2, 0x400 ;  /* 0x0000040000027802 */ /* 0x000fc80000000f00 */
[----:B-1----:R-:W-:Y:S02]  /*dbc0*/  LEA R2, R3, R2, 0x18 ;  /* 0x0000000203027211 */ /* 0x002fe400078ec0ff */
[----:B------:R-:W-:-:S03]  /*dbd0*/  SHF.L.U32 R3, R12, 0x1f, RZ ;  /* 0x0000001f0c037819 */ /* 0x000fc600000006ff */
[----:B------:R-:W-:-:S04]  /*dbe0*/  IMAD R2, R13, 0x8, R2 ;  /* 0x000000080d027824 */ /* 0x000fc800078e0202 */
[----:B------:R-:W1:Y:S02]  /*dbf0*/  SYNCS.PHASECHK.TRANS64.TRYWAIT P0, [R2+URZ+0x28c40], R3 ;  /* 0x028c4003020075a7 */ /* 0x000e64000800017f */
[----:B-1----:R-:W-:Y:S05]  /*dc00*/  @!P0 BRA `(.L_x_6167) ;  /* 0x0000002c00a48947 */ /* 0x002fea0003800000 */
.L_x_6226:
        /* <DEDUP_REMOVED lines=11> */
.L_x_6168:
[----:B------:R-:W2:Y:S01]  /*dcc0*/  LDL R6, [R1] ;  /* 0x0000000001067983 */ /* 0x000ea20000100800 */
[----:B------:R-:W-:-:S03]  /*dcd0*/  MOV R8, 0x400 ;  /* 0x0000040000087802 */ /* 0x000fc60000000f00 */
[----:B------:R-:W3:Y:S01]  /*dce0*/  LDL R7, [R1+0x8] ;  /* 0x0000080001077983 */ /* 0x000ee20000100800 */
        /* <DEDUP_REMOVED lines=17> */
[----:B------:R-:W2:Y:S02]  /*de00*/  SYNCS.PHASECHK.TRANS64.TRYWAIT P0, [R2+URZ+0x28c60], R3 ;  /* 0x028c6003020075a7 */ /* 0x000ea4000800017f */
[----:B0-2---:R-:W-:Y:S05]  /*de10*/  @!P0 BRA `(.L_x_6169) ;  /* 0x0000002c00348947 */ /* 0x005fea0003800000 */
.L_x_6227:
        /* <DEDUP_REMOVED lines=8> */
.L_x_6170:
[----:B01----:R-:W2:Y:S01]  /*dea0*/  LDL R3, [R1] ;  /* 0x0000000001037983 */ /* 0x003ea20000100800 */
        /* <DEDUP_REMOVED lines=53> */
.L_x_6165:
[----:B------:R-:W-:Y:S05]  /*e200*/  BSYNC B2 ;  /* 0x0000000000027941 */ /* 0x000fea0003800000 */
.L_x_6164:
[----:B------:R-:W2:Y:S02]  /*e210*/  LDL.LU R2, [R1+0x14] ;  /* 0x0000140001027983 */ /* 0x000ea40000300800 */
[----:B--2---:R-:W-:-:S07]  /*e220*/  VIADD R8, R2, 0xfffffffd ;  /* 0xfffffffd02087836 */ /* 0x004fce0000000000 */
.L_x_6163:
[----:B------:R-:W-:Y:S05]  /*e230*/  BSYNC B1 ;  /* 0x0000000000017941 */ /* 0x000fea0003800000 */
.L_x_6162:
[----:B------:R-:W-:-:S13]  /*e240*/  ISETP.NE.AND P0, PT, R10, RZ, PT ;  /* 0x000000ff0a00720c */ /* 0x000fda0003f05270 */
[----:B------:R-:W-:Y:S05]  /*e250*/  @!P0 BRA `(.L_x_6161) ;  /* 0x0000001000408947 */ /* 0x000fea0003800000 */
.L_x_6185:
[----:B------:R-:W2:Y:S04]  /*e260*/  LDL.LU R3, [R1] ;  /* 0x0000000001037983 */ /* 0x000ea80000300800 */
[----:B------:R-:W3:Y:S01]  /*e270*/  LDL.LU R2, [R1+0x4] ;  /* 0x0000040001027983 */ /* 0x000ee20000300800 */
[----:B------:R-:W-:Y:S05]  /*e280*/  YIELD ;  /* 0x0000000000007946 */ /* 0x000fea0003800000 */
[----:B------:R-:W-:Y:S01]  /*e290*/  BSSY B1, `(.L_x_6171) ;  /* 0x0000082000017945 */ /* 0x000fe20003800000 */
[----:B--2---:R-:W-:-:S04]  /*e2a0*/  IADD3 R10, R3, 0x1, RZ ;  /* 0x00000001030a7810 */ /* 0x004fc80007ffe0ff */
[----:B------:R-:W-:-:S04]  /*e2b0*/  ISETP.NE.AND P0, PT, R10, 0x2, PT ;  /* 0x000000020a00780c */ /* 0x000fc80003f05270 */
[----:B0-----:R-:W-:Y:S02]  /*e2c0*/  SEL R11, RZ, 0x1, P0 ;  /* 0x00000001ff0b7807 */ /* 0x001fe40000000000 */
        /* <DEDUP_REMOVED lines=8> */
[----:B------:R-:W1:Y:S01]  /*e350*/  LDC R9, c[0x0][0x41c] ;  /* 0x00010700ff097b82 */ /* 0x000e620000000800 */
[----:B0-----:R-:W-:Y:S01]  /*e360*/  IMAD.MOV.U32 R12, RZ, RZ, R8 ;  /* 0x000000ffff0c7224 */ /* 0x001fe200078e0008 */
[----:B------:R-:W-:Y:S02]  /*e370*/  ULDC.64 UR6, c[0x0][0x408] ;  /* 0x0001020000067ab9 */ /* 0x000fe40000000a00 */
[----:B------:R-:W-:-:S04]  /*e380*/  IMAD R7, R5, UR6, RZ ;  /* 0x0000000605077c24 */ /* 0x000fc8000f8e02ff */
[----:B------:R-:W-:Y:S01]  /*e390*/  IMAD R7, R0, UR7, R7 ;  /* 0x0000000700077c24 */ /* 0x000fe2000f8e0207 */
[----:B-1----:R-:W-:-:S13]  /*e3a0*/  ISETP.NE.AND P0, PT, R9, 0x1, PT ;  /* 0x000000010900780c */ /* 0x002fda0003f05270 */
[----:B------:R-:W0:Y:S02]  /*e3b0*/  @P0 LDC.64 R2, c[0x0][0x420] ;  /* 0x00010800ff020b82 */ /* 0x000e240000000a00 */
[----:B0-----:R-:W-:-:S05]  /*e3c0*/  @P0 IMAD.HI.U32 R2, R8, R2, RZ ;  /* 0x0000000208020227 */ /* 0x001fca00078e00ff */
[----:B------:R-:W-:-:S04]  /*e3d0*/  @P0 SHF.R.U32.HI R12, RZ, R3, R2 ;  /* 0x00000003ff0c0219 */ /* 0x000fc80000011602 */
[--C-:B------:R-:W-:Y:S01]  /*e3e0*/  SHF.R.S32.HI R3, RZ, 0x1f, R12.reuse ;  /* 0x0000001fff037819 */ /* 0x100fe2000001140c */
[----:B------:R-:W-:-:S04]  /*e3f0*/  IMAD.MOV.U32 R2, RZ, RZ, R12 ;  /* 0x000000ffff027224 */ /* 0x000fc800078e000c */
[----:B------:R-:W-:-:S04]  /*e400*/  IMAD.WIDE.U32 R2, R0, UR6, R2 ;  /* 0x0000000600027c25 */ /* 0x000fc8000f8e0002 */
[----:B------:R-:W-:Y:S01]  /*e410*/  IMAD.IADD R3, R7, 0x1, R3 ;  /* 0x0000000107037824 */ /* 0x000fe200078e0203 */
[----:B------:R-:W-:-:S04]  /*e420*/  LEA R6, P0, R2, UR4, 0x2 ;  /* 0x0000000402067c11 */ /* 0x000fc8000f8010ff */
[----:B------:R-:W-:Y:S02]  /*e430*/  LEA.HI.X R7, R2, UR5, R3, 0x2, P0 ;  /* 0x0000000502077c11 */ /* 0x000fe400080f1403 */
[----:B------:R-:W-:-:S05]  /*e440*/  IADD3 R3, -R12, RZ, RZ ;  /* 0x000000ff0c037210 */ /* 0x000fca0007ffe1ff */
[----:B------:R-:W-:Y:S02]  /*e450*/  IMAD R3, R9, R3, R8 ;  /* 0x0000000309037224 */ /* 0x000fe400078e0208 */
[----:B------:R1:W5:Y:S05]  /*e460*/  LDG.E R9, desc[UR48][R6.64] ;  /* 0x0000003006097981 */ /* 0x00036a000c1e1900 */
.L_x_6173:
[----:B-1----:R-:W1:Y:S01]  /*e470*/  S2R R6, SR_CgaCtaId ;  /* 0x0000000000067919 */ /* 0x002e620000008800 */
[----:B------:R-:W-:Y:S02]  /*e480*/  MOV R2, 0x400 ;  /* 0x0000040000027802 */ /* 0x000fe40000000f00 */
[----:B------:R-:W-:Y:S02]  /*e490*/  SHF.L.U32 R7, R11, 0x1f, RZ ;  /* 0x0000001f0b077819 */ /* 0x000fe400000006ff */
[----:B-1----:R-:W-:-:S05]  /*e4a0*/  LEA R2, R6, R2, 0x18 ;  /* 0x0000000206027211 */ /* 0x002fca00078ec0ff */
[----:B------:R-:W-:-:S04]  /*e4b0*/  IMAD R2, R10, 0x8, R2 ;  /* 0x000000080a027824 */ /* 0x000fc800078e0202 */
[----:B------:R-:W1:Y:S02]  /*e4c0*/  SYNCS.PHASECHK.TRANS64.TRYWAIT P0, [R2+URZ+0x28c40], R7 ;  /* 0x028c4007020075a7 */ /* 0x000e64000800017f */
[----:B-1----:R-:W-:Y:S05]  /*e4d0*/  @!P0 BRA `(.L_x_6174) ;  /* 0x0000002400988947 */ /* 0x002fea0003800000 */
.L_x_6228:
[----:B------:R-:W2:Y:S02]  /*e4e0*/  S2R R6, SR_TID.X ;  /* 0x0000000000067919 */ /* 0x000ea40000002100 */
[----:B--2---:R-:W-:-:S04]  /*e4f0*/  LOP3.LUT R6, R6, 0x7f, RZ, 0xc0, !PT ;  /* 0x0000007f06067812 */ /* 0x004fc800078ec0ff */
[----:B------:R-:W-:-:S13]  /*e500*/  ISETP.NE.AND P0, PT, R6, RZ, PT ;  /* 0x000000ff0600720c */ /* 0x000fda0003f05270 */
[----:B------:R-:W-:Y:S05]  /*e510*/  @P0 BRA `(.L_x_6175) ;  /* 0x00000000001c0947 */ /* 0x000fea0003800000 */
[----:B------:R-:W2:Y:S01]  /*e520*/  S2R R6, SR_TID.X ;  /* 0x0000000000067919 */ /* 0x000ea20000002100 */
[----:B0-----:R-:W-:-:S04]  /*e530*/  IMAD.MOV.U32 R13, RZ, RZ, 0x2000 ;  /* 0x00002000ff0d7424 */ /* 0x001fc800078e00ff */
[----:B------:R3:W-:Y:S01]  /*e540*/  SYNCS.ARRIVE.TRANS64 RZ, [R2+URZ+0x28c30], R13 ;  /* 0x028c300d02ff79a7 */ /* 0x0007e2000800003f */
[----:B--2---:R-:W-:-:S04]  /*e550*/  LOP3.LUT R6, R6, 0x1f, RZ, 0xc0, !PT ;  /* 0x0000001f06067812 */ /* 0x004fc800078ec0ff */
[----:B------:R-:W-:-:S13]  /*e560*/  ISETP.NE.AND P1, PT, R6, RZ, PT ;  /* 0x000000ff0600720c */ /* 0x000fda0003f25270 */
[----:B---3--:R-:W-:Y:S05]  /*e570*/  @!P1 BRA `(.L_x_6175) ;  /* 0x0000000000049947 */ /* 0x008fea0003800000 */
[----:B------:R-:W-:Y:S01]  /*e580*/  BPT.TRAP 0x1 ;  /* 0x000000040000795c */ /* 0x000fe20000300000 */
.L_x_6175:
[----:B0-----:R-:W2:Y:S01]  /*e590*/  LDL R12, [R1+0x8] ;  /* 0x00000800010c7983 */ /* 0x001ea20000100800 */
[----:B------:R-:W-:Y:S01]  /*e5a0*/  MOV R6, 0x400 ;  /* 0x0000040000067802 */ /* 0x000fe20000000f00 */
[----:B------:R-:W0:Y:S01]  /*e5b0*/  S2R R13, SR_CgaCtaId ;  /* 0x00000000000d7919 */ /* 0x000e220000008800 */
        /* <DEDUP_REMOVED lines=13> */
[----:B--2---:R-:W-:-:S05]  /*e690*/  IMAD R6, R3, 0x40, R12 ;  /* 0x0000004003067824 */ /* 0x004fca00078e020c */
[----:B------:R-:W-:-:S13]  /*e6a0*/  R2UR UR11, R6 ;  /* 0x00000000060b72ca */ /* 0x000fda00000e0000 */
[----:B------:R0:W-:Y:S01]  /*e6b0*/  UTMALDG.4D [UR8], [UR4], desc[UR6] ;  /* 0x00000608040075b4 */ /* 0x0001e20008019000 */
[----:B------:R-:W2:Y:S02]  /*e6c0*/  SYNCS.PHASECHK.TRANS64.TRYWAIT P1, [R2+URZ+0x28c60], R7 ;  /* 0x028c6007020075a7 */ /* 0x000ea4000802017f */
[----:B0-2---:R-:W-:Y:S05]  /*e6d0*/  @!P1 BRA `(.L_x_6176) ;  /* 0x00000024002c9947 */ /* 0x005fea0003800000 */
.L_x_6229:
        /* <DEDUP_REMOVED lines=8> */
.L_x_6177:
[----:B01----:R-:W0:Y:S01]  /*e760*/  S2R R7, SR_CgaCtaId ;  /* 0x0000000000077919 */ /* 0x003e220000008800 */
        /* <DEDUP_REMOVED lines=16> */
[----:B0-----:R-:W-:-:S05]  /*e870*/  LEA R3, R7, R3, 0x18 ;  /* 0x0000000307037211 */ /* 0x001fca00078ec0ff */
        /* <DEDUP_REMOVED lines=35> */
.L_x_6172:
[----:B------:R-:W-:Y:S05]  /*eab0*/  BSYNC B1 ;  /* 0x0000000000017941 */ /* 0x000fea0003800000 */
.L_x_6171:
[----:B------:R-:W-:Y:S01]  /*eac0*/  VIADD R10, R10, 0x1 ;  /* 0x000000010a0a7836 */ /* 0x000fe20000000000 */
[----:B------:R-:W-:Y:S04]  /*ead0*/  BSSY B1, `(.L_x_6178) ;  /* 0x0000084000017945 */ /* 0x000fe80003800000 */
[----:B------:R-:W-:-:S04]  /*eae0*/  ISETP.NE.AND P0, PT, R10, 0x2, PT ;  /* 0x000000020a00780c */ /* 0x000fc80003f05270 */
[----:B------:R-:W-:Y:S02]  /*eaf0*/  SEL R2, RZ, 0x1, P0 ;  /* 0x00000001ff027807 */ /* 0x000fe40000000000 */
[----:B0-----:R-:W-:Y:S02]  /*eb00*/  SEL R12, R10, RZ, P0 ;  /* 0x000000ff0a0c7207 */ /* 0x001fe40000000000 */
        /* <DEDUP_REMOVED lines=16> */
[----:B------:R-:W-:-:S05]  /*ec10*/  IADD3 R3, -R2, RZ, RZ ;  /* 0x000000ff02037210 */ /* 0x000fca0007ffe1ff */
        /* <DEDUP_REMOVED lines=9> */
.L_x_6180:
[----:B------:R-:W2:Y:S01]  /*ecb0*/  S2R R3, SR_CgaCtaId ;  /* 0x0000000000037919 */ /* 0x000ea20000008800 */
[----:B------:R-:W-:-:S04]  /*ecc0*/  MOV R2, 0x400 ;  /* 0x0000040000027802 */ /* 0x000fc80000000f00 */
[----:B--2---:R-:W-:Y:S02]  /*ecd0*/  LEA R2, R3, R2, 0x18 ;  /* 0x0000000203027211 */ /* 0x004fe400078ec0ff */
[----:B------:R-:W-:-:S03]  /*ece0*/  SHF.L.U32 R3, R11, 0x1f, RZ ;  /* 0x0000001f0b037819 */ /* 0x000fc600000006ff */
[----:B------:R-:W-:-:S04]  /*ecf0*/  IMAD R2, R12, 0x8, R2 ;  /* 0x000000080c027824 */ /* 0x000fc800078e0202 */
[----:B------:R-:W2:Y:S02]  /*ed00*/  SYNCS.PHASECHK.TRANS64.TRYWAIT P0, [R2+URZ+0x28c40], R3 ;  /* 0x028c4003020075a7 */ /* 0x000ea4000800017f */
[----:B--2---:R-:W-:Y:S05]  /*ed10*/  @!P0 BRA `(.L_x_6181) ;  /* 0x0000001c00b08947 */ /* 0x004fea0003800000 */
.L_x_6230:
        /* <DEDUP_REMOVED lines=11> */
.L_x_6182:
[----:B------:R-:W3:Y:S01]  /*edd0*/  LDL R6, [R1] ;  /* 0x0000000001067983 */ /* 0x000ee20000100800 */
        /* <DEDUP_REMOVED lines=19> */
[----:B------:R-:W1:Y:S02]  /*ef10*/  SYNCS.PHASECHK.TRANS64.TRYWAIT P1, [R2+URZ+0x28c60], R3 ;  /* 0x028c6003020075a7 */ /* 0x000e64000802017f */
[----:B01----:R-:W-:Y:S05]  /*ef20*/  @!P1 BRA `(.L_x_6183) ;  /* 0x0000001c00409947 */ /* 0x003fea0003800000 */
.L_x_6231:
        /* <DEDUP_REMOVED lines=8> */
.L_x_6184:
        /* <DEDUP_REMOVED lines=54> */
.L_x_6179:
[----:B------:R-:W-:Y:S05]  /*f310*/  BSYNC B1 ;  /* 0x0000000000017941 */ /* 0x000fea0003800000 */
.L_x_6178:
[C---:B------:R-:W-:Y:S01]  /*f320*/  ISETP.GT.AND P0, PT, R8.reuse, 0x1, PT ;  /* 0x000000010800780c */ /* 0x040fe20003f04270 */
[----:B------:R-:W-:-:S04]  /*f330*/  VIADD R2, R8, 0xfffffffe ;  /* 0xfffffffe08027836 */ /* 0x000fc80000000000 */
[----:B------:R-:W-:-:S08]  /*f340*/  IMAD.MOV.U32 R8, RZ, RZ, R2 ;  /* 0x000000ffff087224 */ /* 0x000fd000078e0002 */
[----:B------:R-:W-:Y:S05]  /*f350*/  @P0 BRA `(.L_x_6185) ;  /* 0xffffffec00c00947 */ /* 0x000fea000383ffff */
.L_x_6161:
[----:B------:R-:W-:Y:S05]  /*f360*/  BSYNC B0 ;  /* 0x0000000000007941 */ /* 0x000fea0003800000 */
.L_x_6160:
[----:B------:R-:W2:Y:S01]  /*f370*/  LDL.LU R3, [R1] ;  /* 0x0000000001037983 */ /* 0x000ea20000300800 */
[----:B------:R-:W-:Y:S01]  /*f380*/  BSSY B0, `(.L_x_6186) ;  /* 0x0000016000007945 */ /* 0x000fe20003800000 */
[----:B------:R-:W1:Y:S02]  /*f390*/  S2R R2, SR_TID.X ;  /* 0x0000000000027919 */ /* 0x000e640000002100 */
[----:B-1----:R-:W-:-:S04]  /*f3a0*/  LOP3.LUT R2, R2, 0x1f, RZ, 0xc0, !PT ;  /* 0x0000001f02027812 */ /* 0x002fc800078ec0ff */
[----:B------:R-:W-:Y:S02]  /*f3b0*/  ISETP.NE.AND P1, PT, R2, RZ, PT ;  /* 0x000000ff0200720c */ /* 0x000fe40003f25270 */
[----:B--2---:R-:W-:-:S04]  /*f3c0*/  IADD3 R0, R3, 0x1, RZ ;  /* 0x0000000103007810 */ /* 0x004fc80007ffe0ff */
[----:B------:R-:W-:-:S04]  /*f3d0*/  ISETP.NE.AND P0, PT, R0, 0x2, PT ;  /* 0x000000020000780c */ /* 0x000fc80003f05270 */
[----:B------:R-:W-:Y:S02]  /*f3e0*/  SEL R2, R0, RZ, P0 ;  /* 0x000000ff00027207 */ /* 0x000fe40000000000 */
[----:B------:R-:W-:-:S03]  /*f3f0*/  SEL R0, RZ, 0x1, P0 ;  /* 0x00000001ff007807 */ /* 0x000fc60000000000 */
[----:B------:R1:W-:Y:S01]  /*f400*/  STL [R1], R2 ;  /* 0x0000000201007387 */ /* 0x0003e20000100800 */
[----:B------:R-:W-:Y:S05]  /*f410*/  @P1 BRA `(.L_x_6187) ;  /* 0x0000000000301947 */ /* 0x000fea0003800000 */
[----:B------:R-:W2:Y:S01]  /*f420*/  S2R R7, SR_LANEID ;  /* 0x0000000000077919 */ /* 0x000ea20000000000 */
[----:B------:R-:W-:Y:S01]  /*f430*/  VOTEU.ANY UR4, UPT, PT ;  /* 0x0000000000047886 */ /* 0x000fe200038e0100 */
[----:B-1----:R-:W1:Y:S01]  /*f440*/  LDC.64 R2, c[0x0][0xc38] ;  /* 0x00030e00ff027b82 */ /* 0x002e620000000a00 */
[----:B------:R-:W2:Y:S08]  /*f450*/  FLO.U32 R4, UR4 ;  /* 0x0000000400047d00 */ /* 0x000eb000080e0000 */
[----:B------:R-:W1:Y:S01]  /*f460*/  POPC R5, UR4 ;  /* 0x0000000400057d09 */ /* 0x000e620008000000 */
[----:B--2---:R-:W-:-:S13]  /*f470*/  ISETP.EQ.U32.AND P0, PT, R4, R7, PT ;  /* 0x000000070400720c */ /* 0x004fda0003f02070 */
[----:B-1----:R-:W2:Y:S01]  /*f480*/  @P0 ATOMG.E.ADD.STRONG.GPU PT, R3, desc[UR48][R2.64], R5 ;  /* 0x00000005020309a8 */ /* 0x002ea200081ee1f0 */
[----:B0-----:R-:W0:Y:S02]  /*f490*/  S2R R6, SR_LTMASK ;  /* 0x0000000000067919 */ /* 0x001e240000003900 */
[----:B0-----:R-:W-:-:S04]  /*f4a0*/  LOP3.LUT R6, R6, UR4, RZ, 0xc0, !PT ;  /* 0x0000000406067c12 */ /* 0x001fc8000f8ec0ff */
[----:B------:R-:W0:Y:S01]  /*f4b0*/  POPC R7, R6 ;  /* 0x0000000600077309 */ /* 0x000e220000000000 */
[----:B--2---:R-:W0:Y:S02]  /*f4c0*/  SHFL.IDX PT, R4, R3, R4, 0x1f ;  /* 0x00001f0403047589 */ /* 0x004e2400000e0000 */
[----:B0-----:R-:W-:-:S07]  /*f4d0*/  IADD3 R16, R4, UR37, R7 ;  /* 0x0000002504107c10 */ /* 0x001fce000fffe007 */
.L_x_6187:
[----:B------:R-:W-:Y:S05]  /*f4e0*/  BSYNC B0 ;  /* 0x0000000000007941 */ /* 0x000fea0003800000 */
.L_x_6186:
[----:B-1----:R-:W2:Y:S02]  /*f4f0*/  LDL.LU R2, [R1+0x4] ;  /* 0x0000040001027983 */ /* 0x002ea40000300800 */
[----:B--2---:R-:W-:-:S05]  /*f500*/  LOP3.LUT R2, R2, R0, RZ, 0x3c, !PT ;  /* 0x0000000002027212 */ /* 0x004fca00078e3cff */
[----:B------:R1:W-:Y:S02]  /*f510*/  STL [R1+0x4], R2 ;  /* 0x0000040201007387 */ /* 0x0003e40000100800 */
.L_x_6143:
[----:B------:R-:W-:Y:S05]  /*f520*/  BSYNC B6 ;  /* 0x0000000000067941 */ /* 0x000fea0003800000 */
.L_x_6141:
[----:B------:R-:W-:-:S03]  /*f530*/  UMOV UR4, 0xffffffff ;  /* 0xffffffff00047882 */ /* 0x000fc60000000000 */
[----:B------:R-:W-:Y:S05]  /*f540*/  BRA.DIV UR4, `(.L_x_6188) ;  /* 0x0000001604cc7947 */ /* 0x000fea000b800000 */
[----:B------:R2:W3:Y:S04]  /*f550*/  SHFL.IDX PT, R4, R16, RZ, 0x1f ;  /* 0x00001fff10047589 */ /* 0x0004e800000e0000 */
[----:B------:R2:W4:Y:S02]  /*f560*/  SHFL.IDX PT, R7, R16, 0x1, 0x1f ;  /* 0x00201f0010077f89 */ /* 0x00052400000e0000 */
.L_x_6235:
        /* <DEDUP_REMOVED lines=10> */
[----:B-1----:R-:W0:Y:S02]  /*f610*/  LDC.64 R2, c[0x0][0xc58] ;  /* 0x00031600ff027b82 */ /* 0x002e240000000a00 */
[----:B0-----:R-:W-:-:S05]  /*f620*/  IMAD.WIDE R2, R5, 0x4, R2 ;  /* 0x0000000405027825 */ /* 0x001fca00078e0202 */
[----:B------:R0:W5:Y:S02]  /*f630*/  LDG.E R17, desc[UR48][R2.64] ;  /* 0x0000003002117981 */ /* 0x000164000c1e1900 */
.L_x_6190:
[----:B------:R-:W-:Y:S05]  /*f640*/  BSYNC B0 ;  /* 0x0000000000007941 */ /* 0x000fea0003800000 */
.L_x_6189:
        /* <DEDUP_REMOVED lines=8> */
[----:B------:R-:W1:Y:S02]  /*f6d0*/  SHFL.UP PT, R14, R13, 0x2, RZ ;  /* 0x044000000d0e7989 */ /* 0x000e6400000e00ff */
[----:B-1----:R-:W-:Y:S02]  /*f6e0*/  SEL R2, R14, RZ, P1 ;  /* 0x000000ff0e027207 */ /* 0x002fe40000800000 */
        /* <DEDUP_REMOVED lines=13> */
.L_x_6243:
[----:B------:R-:W-:Y:S02]  /*f7c0*/  ULDC UR4, c[0x0][0xc10] ;  /* 0x0003040000047ab9 */ /* 0x000fe40000000800 */
[----:B------:R-:W-:-:S04]  /*f7d0*/  IMAD.U32 R5, RZ, RZ, UR4 ;  /* 0x00000004ff057e24 */ /* 0x000fc8000f8e00ff */
[----:B-1----:R-:W-:-:S05]  /*f7e0*/  IMAD R14, R14, R5, RZ ;  /* 0x000000050e0e7224 */ /* 0x002fca00078e02ff */
[----:B----4-:R-:W-:-:S04]  /*f7f0*/  IADD3 R7, R7, R14, RZ ;  /* 0x0000000e07077210 */ /* 0x010fc80007ffe0ff */
[----:B---3--:R-:W-:-:S13]  /*f800*/  ISETP.GT.AND P0, PT, R7, R4, PT ;  /* 0x000000040700720c */ /* 0x008fda0003f04270 */
[----:B------:R-:W-:Y:S05]  /*f810*/  @P0 BRA `(.L_x_6192) ;  /* 0x0000000000b40947 */ /* 0x000fea0003800000 */
[----:B------:R-:W1:Y:S02]  /*f820*/  LDC R0, c[0x0][0xc14] ;  /* 0x00030500ff007b82 */ /* 0x000e640000000800 */
.L_x_6197:
        /* <DEDUP_REMOVED lines=14> */
.L_x_6195:
[----:B------:R-:W-:Y:S05]  /*f910*/  BSYNC B0 ;  /* 0x0000000000007941 */ /* 0x000fea0003800000 */
.L_x_6194:
        /* <DEDUP_REMOVED lines=23> */
.L_x_6251:
[----:B------:R-:W-:Y:S02]  /*fa90*/  ULDC UR4, c[0x0][0xc10] ;  /* 0x0003040000047ab9 */ /* 0x000fe40000000800 */
[----:B------:R-:W-:-:S04]  /*faa0*/  IMAD.U32 R5, RZ, RZ, UR4 ;  /* 0x00000004ff057e24 */ /* 0x000fc8000f8e00ff */
[----:B-1----:R-:W-:-:S05]  /*fab0*/  IMAD R14, R14, R5, RZ ;  /* 0x000000050e0e7224 */ /* 0x002fca00078e02ff */
[----:B------:R-:W-:-:S04]  /*fac0*/  IADD3 R7, R14, R7, RZ ;  /* 0x000000070e077210 */ /* 0x000fc80007ffe0ff */
[----:B------:R-:W-:-:S13]  /*fad0*/  ISETP.GT.AND P0, PT, R7, R4, PT ;  /* 0x000000040700720c */ /* 0x000fda0003f04270 */
[----:B------:R-:W-:Y:S05]  /*fae0*/  @!P0 BRA `(.L_x_6197) ;  /* 0xfffffffc00508947 */ /* 0x000fea000383ffff */
.L_x_6192:
[----:B--2---:R-:W-:Y:S01]  /*faf0*/  IMAD.IADD R16, R7, 0x1, -R14 ;  /* 0x0000000107107824 */ /* 0x004fe200078e0a0e */
[----:B------:R-:W-:-:S03]  /*fb00*/  UMOV UR4, 0xffffffff ;  /* 0xffffffff00047882 */ /* 0x000fc60000000000 */
[----:B------:R-:W-:-:S05]  /*fb10*/  IMAD R3, R2, R5, R16 ;  /* 0x0000000502037224 */ /* 0x000fca00078e0210 */
[----:B------:R-:W-:Y:S01]  /*fb20*/  ISETP.GT.AND P6, PT, R3, R4, PT ;  /* 0x000000040300720c */ /* 0x000fe20003fc4270 */
[----:B------:R-:W-:-:S12]  /*fb30*/  BRA.DIV UR4, `(.L_x_6198) ;  /* 0x0000001a043c7947 */ /* 0x000fd8000b800000 */
[----:B------:R-:W-:-:S04]  /*fb40*/  VOTE.ANY R3, PT, !P6 ;  /* 0x0000000000037806 */ /* 0x000fc800070e0100 */
[----:B------:R-:W1:Y:S02]  /*fb50*/  POPC R6, R3 ;  /* 0x0000000300067309 */ /* 0x000e640000000000 */
[----:B-1----:R1:W2:Y:S02]  /*fb60*/  SHFL.IDX PT, R17, R17, R6, 0x1f ;  /* 0x00001f0611117589 */ /* 0x0022a400000e0000 */
.L_x_6255:
[----:B------:R-:W-:Y:S01]  /*fb70*/  ISETP.NE.AND P0, PT, R3, RZ, PT ;  /* 0x000000ff0300720c */ /* 0x000fe20003f05270 */
[----:B------:R-:W-:-:S12]  /*fb80*/  IMAD.MOV.U32 R7, RZ, RZ, RZ ;  /* 0x000000ffff077224 */ /* 0x000fd800078e00ff */
[----:B------:R-:W-:Y:S05]  /*fb90*/  @!P0 BRA `(.L_x_6199) ;  /* 0x0000000000108947 */ /* 0x000fea0003800000 */
[----:B------:R-:W-:Y:S01]  /*fba0*/  UMOV UR4, 0xffffffff ;  /* 0xffffffff00047882 */ /* 0x000fe20000000000 */
[----:B------:R-:W-:Y:S02]  /*fbb0*/  VIADD R12, R6, 0xffffffff ;  /* 0xffffffff060c7836 */ /* 0x000fe40000000000 */
[----:B------:R-:W-:Y:S05]  /*fbc0*/  BRA.DIV UR4, `(.L_x_6200) ;  /* 0x0000001a04607947 */ /* 0x000fea000b800000 */
[----:B------:R3:W4:Y:S02]  /*fbd0*/  SHFL.IDX PT, R7, R2, R12, 0x1f ;  /* 0x00001f0c02077589 */ /* 0x00072400000e0000 */
.L_x_6199:
        /* <DEDUP_REMOVED lines=10> */
[----:B------:R-:W0:Y:S02]  /*fc80*/  I2F.RP R10, R9 ;  /* 0x00000009000a7306 */ /* 0x000e240000209400 */
[----:B------:R-:W-:-:S06]  /*fc90*/  IADD3 R4, RZ, -R4, RZ ;  /* 0x80000004ff047210 */ /* 0x000fcc0007ffe0ff */
        /* <DEDUP_REMOVED lines=15> */
[----:B------:R-:W-:-:S04]  /*fd90*/  ISETP.GE.AND P0, PT, R3, RZ, PT ;  /* 0x000000ff0300720c */ /* 0x000fc80003f06270 */
[----:B------:R-:W-:-:S09]  /*fda0*/  MOV R9, R2 ;  /* 0x0000000200097202 */ /* 0x000fd20000000f00 */
[----:B------:R-:W-:Y:S01]  /*fdb0*/  @!P0 IMAD.MOV R9, RZ, RZ, -R9 ;  /* 0x000000ffff098224 */ /* 0x000fe200078e0a09 */
[----:B------:R-:W-:-:S13]  /*fdc0*/  ISETP.NE.AND P0, PT, R6, RZ, PT ;  /* 0x000000ff0600720c */ /* 0x000fda0003f05270 */
[----:B------:R-:W-:-:S05]  /*fdd0*/  @!P0 LOP3.LUT R9, RZ, R6, RZ, 0x33, !PT ;  /* 0x00000006ff098212 */ /* 0x000fca00078e33ff */
[----:B------:R-:W-:Y:S01]  /*fde0*/  IMAD R4, R8, R9, RZ ;  /* 0x0000000908047224 */ /* 0x000fe200078e02ff */
[----:B------:R-:W-:-:S03]  /*fdf0*/  IADD3 R9, -R9, RZ, RZ ;  /* 0x000000ff09097210 */ /* 0x000fc60007ffe1ff */
[----:B------:R-:W-:Y:S02]  /*fe00*/  IMAD.MOV R2, RZ, RZ, -R4 ;  /* 0x000000ffff027224 */ /* 0x000fe400078e0a04 */
[----:B------:R-:W-:-:S03]  /*fe10*/  IMAD R7, R6, R9, R7 ;  /* 0x0000000906077224 */ /* 0x000fc600078e0207 */
[----:B------:R-:W-:Y:S02]  /*fe20*/  VIADDMNMX R8, R2, R5, R8, PT ;  /* 0x0000000502087246 */ /* 0x000fe40003800108 */
[----:B------:R-:W-:Y:S02]  /*fe30*/  IADD3 R4, R7, R4, RZ ;  /* 0x0000000407047210 */ /* 0x000fe40007ffe0ff */
        /* <DEDUP_REMOVED lines=29> */
.L_x_6193:
[----:B------:R-:W-:Y:S01]  /*10010*/  UMOV UR4, URZ ;  /* 0x0000003f00047c82 */ /* 0x000fe20008000000 */
[----:B------:R-:W-:Y:S01]  /*10020*/  UMOV UR5, URZ ;  /* 0x0000003f00057c82 */ /* 0x000fe20008000000 */
[----:B------:R-:W-:Y:S01]  /*10030*/  ULDC UR6, c[0x0][0xc14] ;  /* 0x0003050000067ab9 */ /* 0x000fe20000000800 */
[----:B--2---:R-:W-:Y:S01]  /*10040*/  IMAD.MOV.U32 R16, RZ, RZ, R4 ;  /* 0x000000ffff107224 */ /* 0x004fe200078e0004 */
[----:B------:R-:W-:Y:S01]  /*10050*/  MOV R17, UR4 ;  /* 0x0000000400117c02 */ /* 0x000fe20008000f00 */
[----:B------:R-:W-:Y:S02]  /*10060*/  IMAD.U32 R18, RZ, RZ, UR5 ;  /* 0x00000005ff127e24 */ /* 0x000fe4000f8e00ff */
[----:B------:R-:W-:-:S07]  /*10070*/  IMAD.U32 R19, RZ, RZ, UR6 ;  /* 0x00000006ff137e24 */ /* 0x000fce000f8e00ff */
.L_x_6201:
        /* <DEDUP_REMOVED lines=12> */
.L_x_6137:
[----:B-1----:R-:W3:Y:S01]  /*10140*/  LDL.LU R0, [R1+0x20] ;  /* 0x0000200001007983 */ /* 0x002ee20000300800 */
[----:B------:R-:W-:Y:S01]  /*10150*/  BSSY B0, `(.L_x_6203) ;  /* 0x000000b000007945 */ /* 0x000fe20003800000 */
[----:B------:R-:W1:Y:S01]  /*10160*/  S2R R5, SR_CgaCtaId ;  /* 0x0000000000057919 */ /* 0x000e620000008800 */
[----:B---3--:R-:W-:-:S05]  /*10170*/  VIADD R0, R0, 0x1 ;  /* 0x0000000100007836 */ /* 0x008fca0000000000 */
[----:B--2---:R-:W-:-:S04]  /*10180*/  LEA.HI R2, R0, R0, RZ, 0x1 ;  /* 0x0000000000027211 */ /* 0x004fc800078f08ff */
[----:B------:R-:W-:-:S04]  /*10190*/  LOP3.LUT R3, R2, 0xfffffffe, RZ, 0xc0, !PT ;  /* 0xfffffffe02037812 */ /* 0x000fc800078ec0ff */
[----:B------:R-:W-:Y:S02]  /*101a0*/  IADD3 R3, R0, -R3, RZ ;  /* 0x8000000300037210 */ /* 0x000fe40007ffe0ff */
[----:B------:R-:W-:Y:S02]  /*101b0*/  MOV R0, 0x400 ;  /* 0x0000040000007802 */ /* 0x000fe40000000f00 */
[----:B------:R-:W-:Y:S02]  /*101c0*/  SHF.L.U32 R3, R3, 0x1f, RZ ;  /* 0x0000001f03037819 */ /* 0x000fe400000006ff */
[----:B-1----:R-:W-:-:S04]  /*101d0*/  LEA R0, R5, R0, 0x18 ;  /* 0x0000000005007211 */ /* 0x002fc800078ec0ff */
[----:B------:R-:W1:Y:S02]  /*101e0*/  SYNCS.PHASECHK.TRANS64.TRYWAIT P0, [R0+URZ+0x28c20], R3 ;  /* 0x028c2003000075a7 */ /* 0x000e64000800017f */
[----:B-1----:R-:W-:Y:S05]  /*101f0*/  @!P0 BRA `(.L_x_6204) ;  /* 0x0000001000fc8947 */ /* 0x002fea0003800000 */
.L_x_6258:
[----:B------:R-:W-:Y:S05]  /*10200*/  BSYNC B0 ;  /* 0x0000000000007941 */ /* 0x000fea0003800000 */
.L_x_6203:
[----:B------:R-:W-:-:S03]  /*10210*/  UMOV UR4, 0xffffffff ;  /* 0xffffffff00047882 */ /* 0x000fc60000000000 */
[----:B------:R-:W-:Y:S05]  /*10220*/  BRA.DIV UR4, `(.L_x_6205) ;  /* 0x0000001604047947 */ /* 0x000fea000b800000 */
[----:B------:R-:W2:Y:S02]  /*10230*/  S2R R2, SR_TID.X ;  /* 0x0000000000027919 */ /* 0x000ea40000002100 */
[----:B--2---:R-:W-:-:S04]  /*10240*/  SHF.R.U32.HI R2, RZ, 0x5, R2 ;  /* 0x00000005ff027819 */ /* 0x004fc80000011602 */
[----:B------:R-:W-:-:S05]  /*10250*/  LOP3.LUT R2, R2, 0x3, RZ, 0xc0, !PT ;  /* 0x0000000302027812 */ /* 0x000fca00078ec0ff */
[----:B------:R2:W3:Y:S02]  /*10260*/  SHFL.IDX PT, R14, R2, RZ, 0x1f ;  /* 0x00001fff020e7589 */ /* 0x0004e400000e0000 */
.L_x_6261:
[----:B---3--:R-:W-:Y:S01]  /*10270*/  ISETP.NE.AND P0, PT, R14, RZ, PT ;  /* 0x000000ff0e00720c */ /* 0x008fe20003f05270 */
[----:B------:R-:W-:-:S12]  /*10280*/  BSSY B0, `(.L_x_6206) ;  /* 0x0000027000007945 */ /* 0x000fd80003800000 */
[----:B------:R-:W-:Y:S05]  /*10290*/  @P0 BRA `(.L_x_6207) ;  /* 0x0000000000940947 */ /* 0x000fea0003800000 */
[----:B------:R-:W-:-:S03]  /*102a0*/  UMOV UR4, 0xffffffff ;  /* 0xffffffff00047882 */ /* 0x000fc60000000000 */
[----:B------:R-:W-:Y:S05]  /*102b0*/  BRA.DIV UR4, `(.L_x_6208) ;  /* 0x0000001604147947 */ /* 0x000fea000b800000 */
[----:B------:R-:W-:-:S13]  /*102c0*/  ELECT P6, URZ, PT ;  /* 0x00000000003f782f */ /* 0x000fda00038c0000 */
.L_x_6264:
[----:B------:R-:W-:Y:S05]  /*102d0*/  @!P6 BRA `(.L_x_6207) ;  /* 0x000000000084e947 */ /* 0x000fea0003800000 */
[----:B------:R-:W-:-:S06]  /*102e0*/  ULOP3.LUT UR4, UR36, 0x2, URZ, 0xfc, !UPT ;  /* 0x0000000224047892 */ /* 0x000fcc000f8efc3f */
[----:B--2---:R-:W-:-:S05]  /*102f0*/  IMAD.U32 R2, RZ, RZ, UR4 ;  /* 0x00000004ff027e24 */ /* 0x004fca000f8e00ff */
[----:B------:R-:W-:-:S13]  /*10300*/  ISETP.NE.AND P2, PT, R2, 0x3, PT ;  /* 0x000000030200780c */ /* 0x000fda0003f45270 */
[----:B------:R-:W-:Y:S05]  /*10310*/  @!P2 BRA `(.L_x_6209) ;  /* 0x000000000004a947 */ /* 0x000fea0003800000 */
[----:B------:R-:W-:Y:S01]  /*10320*/  BPT.TRAP 0x1 ;  /* 0x000000040000795c */ /* 0x000fe20000300000 */
.L_x_6209:
[----:B-1----:R-:W2:Y:S04]  /*10330*/  LDL R3, [R1] ;  /* 0x0000000001037983 */ /* 0x002ea80000100800 */
[----:B------:R-:W3:Y:S01]  /*10340*/  LDL.LU R7, [R1+0x4] ;  /* 0x0000040001077983 */ /* 0x000ee20000300800 */
[----:B------:R-:W-:-:S04]  /*10350*/  VIADD R2, R0, 0x28c40 ;  /* 0x00028c4000027836 */ /* 0x000fc80000000000 */
[C---:B--2---:R-:W-:Y:S01]  /*10360*/  IMAD R6, R3.reuse, 0x8, R2 ;  /* 0x0000000803067824 */ /* 0x044fe200078e0202 */
[----:B------:R-:W-:Y:S02]  /*10370*/  IADD3 R3, R3, 0x1, RZ ;  /* 0x0000000103037810 */ /* 0x000fe40007ffe0ff */
[----:B---3--:R-:W-:Y:S02]  /*10380*/  SHF.L.U32 R5, R7, 0x1f, RZ ;  /* 0x0000001f07057819 */ /* 0x008fe400000006ff */
[C---:B------:R-:W-:Y:S02]  /*10390*/  ISETP.NE.AND P1, PT, R3.reuse, 0x2, PT ;  /* 0x000000020300780c */ /* 0x040fe40003f25270 */
[----:B------:R-:W1:Y:S02]  /*103a0*/  SYNCS.PHASECHK.TRANS64.TRYWAIT P0, [R6+URZ], R5 ;  /* 0x00000005060075a7 */ /* 0x000e64000800017f */
[----:B------:R-:W-:Y:S02]  /*103b0*/  SEL R4, RZ, 0x1, P1 ;  /* 0x00000001ff047807 */ /* 0x000fe40000800000 */
[----:B------:R-:W-:-:S02]  /*103c0*/  SEL R3, R3, RZ, P1 ;  /* 0x000000ff03037207 */ /* 0x000fc40000800000 */
[----:B------:R-:W-:-:S03]  /*103d0*/  LOP3.LUT R4, R7, R4, RZ, 0x3c, !PT ;  /* 0x0000000407047212 */ /* 0x000fc600078e3cff */
[----:B------:R-:W-:Y:S01]  /*103e0*/  IMAD R7, R3, 0x8, R2 ;  /* 0x0000000803077824 */ /* 0x000fe200078e0202 */
[----:B------:R-:W-:Y:S01]  /*103f0*/  SHF.L.U32 R2, R4, 0x1f, RZ ;  /* 0x0000001f04027819 */ /* 0x000fe200000006ff */
[----:B-1----:R-:W-:Y:S06]  /*10400*/  @!P0 BRA `(.L_x_6210) ;  /* 0x0000001000e08947 */ /* 0x002fec0003800000 */
.L_x_6265:
[----:B------:R-:W2:Y:S02]  /*10410*/  SYNCS.PHASECHK.TRANS64.TRYWAIT P0, [R7+URZ], R2 ;  /* 0x00000002070075a7 */ /* 0x000ea4000800017f */
[----:B--2---:R-:W-:Y:S05]  /*10420*/  @!P0 BRA `(.L_x_6211) ;  /* 0x0000001000ec8947 */ /* 0x004fea0003800000 */
.L_x_6266:
[----:B------:R-:W-:Y:S05]  /*10430*/  @!P2 BRA `(.L_x_6212) ;  /* 0x000000000004a947 */ /* 0x000fea0003800000 */
[----:B------:R-:W-:Y:S01]  /*10440*/  BPT.TRAP 0x1 ;  /* 0x000000040000795c */ /* 0x000fe20000300000 */
.L_x_6212:
[----:B------:R-:W3:Y:S01]  /*10450*/  LDL.LU R4, [R1] ;  /* 0x0000000001047983 */ /* 0x000ee20000300800 */
[----:B------:R-:W-:-:S04]  /*10460*/  VIADD R0, R0, 0x28c60 ;  /* 0x00028c6000007836 */ /* 0x000fc80000000000 */
[----:B---3--:R-:W-:-:S04]  /*10470*/  IMAD R4, R4, 0x8, R0 ;  /* 0x0000000804047824 */ /* 0x008fc800078e0200 */
[----:B------:R-:W3:Y:S02]  /*10480*/  SYNCS.PHASECHK.TRANS64.TRYWAIT P0, [R4+URZ], R5 ;  /* 0x00000005040075a7 */ /* 0x000ee4000800017f */
[----:B---3--:R-:W-:Y:S05]  /*10490*/  @!P0 BRA `(.L_x_6213) ;  /* 0x0000001000e48947 */ /* 0x008fea0003800000 */
.L_x_6267:
[----:B------:R-:W-:-:S07]  /*104a0*/  LEA R3, R3, R0, 0x3 ;  /* 0x0000000003037211 */ /* 0x000fce00078e18ff */
.L_x_6214:
[----:B----4-:R4:W0:Y:S02]  /*104b0*/  SYNCS.PHASECHK.TRANS64.TRYWAIT P0, [R3+URZ], R2 ;  /* 0x00000002030075a7 */ /* 0x010824000800017f */
[----:B0-----:R-:W-:Y:S05]  /*104c0*/  @!P0 NANOSLEEP.SYNCS 0x989680 ;  /* 0x009896800000895d */ /* 0x001fea0003900000 */
[----:B------:R-:W0:Y:S02]  /*104d0*/  @!P0 SYNCS.PHASECHK.TRANS64 P0, [R3+URZ], R2 ;  /* 0x00000002030085a7 */ /* 0x000e24000800007f */
[----:B0-----:R-:W-:Y:S05]  /*104e0*/  @!P0 BRA `(.L_x_6214) ;  /* 0xfffffffc00f08947 */ /* 0x001fea000383ffff */
.L_x_6207:
[----:B------:R-:W-:Y:S05]  /*104f0*/  BSYNC B0 ;  /* 0x0000000000007941 */ /* 0x000fea0003800000 */
.L_x_6206:
[----:B------:R-:W-:Y:S05]  /*10500*/  EXIT ;  /* 0x000000000000794d */ /* 0x000fea0003800000 */
.L_x_6080:
[----:B0-----:R-:W-:-:S04]  /*10510*/  IMAD.U32 R5, RZ, RZ, UR21 ;  /* 0x00000015ff057e24 */ /* 0x001fc8000f8e00ff */
[----:B------:R0:W1:Y:S03]  /*10520*/  SYNCS.PHASECHK.TRANS64.TRYWAIT P1, [R5+URZ+0x28c50], R4 ;  /* 0x028c5004050075a7 */ /* 0x000066000802017f */
[----:B-1----:R-:W-:Y:S05]  /*10530*/  @!P1 NANOSLEEP.SYNCS 0x989680 ;  /* 0x009896800000995d */ /* 0x002fea0003900000 */
[----:B------:R-:W1:Y:S02]  /*10540*/  @!P1 SYNCS.PHASECHK.TRANS64 P1, [R5+URZ+0x28c50], R4 ;  /* 0x028c5004050095a7 */ /* 0x000e64000802007f */
[----:B-1----:R-:W-:Y:S05]  /*10550*/  @!P1 BRA `(.L_x_6080) ;  /* 0xfffffffc00ec9947 */ /* 0x002fea000383ffff */
[----:B------:R-:W-:Y:S05]  /*10560*/  BRA `(.L_x_6215) ;  /* 0xffffff1400387947 */ /* 0x000fea000383ffff */
.L_x_6085:
[----:B-1----:R-:W-:-:S04]  /*10570*/  IMAD.U32 R6, RZ, RZ, UR21 ;  /* 0x00000015ff067e24 */ /* 0x002fc8000f8e00ff */
[----:B------:R1:W2:Y:S03]  /*10580*/  SYNCS.PHASECHK.TRANS64.TRYWAIT P1, [R6+URZ+0x28c50], R5 ;  /* 0x028c5005060075a7 */ /* 0x0002a6000802017f */
[----:B--2---:R-:W-:Y:S05]  /*10590*/  @!P1 NANOSLEEP.SYNCS 0x989680 ;  /* 0x009896800000995d */ /* 0x004fea0003900000 */
[----:B------:R-:W2:Y:S02]  /*105a0*/  @!P1 SYNCS.PHASECHK.TRANS64 P1, [R6+URZ+0x28c50], R5 ;  /* 0x028c5005060095a7 */ /* 0x000ea4000802007f */
[----:B--2---:R-:W-:Y:S05]  /*105b0*/  @!P1 BRA `(.L_x_6085) ;  /* 0xfffffffc00ec9947 */ /* 0x004fea000383ffff */
[----:B------:R-:W-:Y:S05]  /*105c0*/  BRA `(.L_x_6084) ;  /* 0xffffff20003c7947 */ /* 0x000fea000383ffff */
.L_x_6088:
[----:B0-----:R-:W-:-:S04]  /*105d0*/  IMAD.U32 R3, RZ, RZ, UR40 ;  /* 0x00000028ff037e24 */ /* 0x001fc8000f8e00ff */
[----:B------:R0:W1:Y:S03]  /*105e0*/  SYNCS.PHASECHK.TRANS64.TRYWAIT P1, [R3+URZ+0x28c00], R0 ;  /* 0x028c0000030075a7 */ /* 0x000066000802017f */
[----:B-1----:R-:W-:Y:S05]  /*105f0*/  @!P1 NANOSLEEP.SYNCS 0x989680 ;  /* 0x009896800000995d */ /* 0x002fea0003900000 */
[----:B------:R-:W1:Y:S02]  /*10600*/  @!P1 SYNCS.PHASECHK.TRANS64 P1, [R3+URZ+0x28c00], R0 ;  /* 0x028c0000030095a7 */ /* 0x000e64000802007f */
[----:B-1----:R-:W-:Y:S05]  /*10610*/  @!P1 BRA `(.L_x_6088) ;  /* 0xfffffffc00ec9947 */ /* 0x002fea000383ffff */
[----:B------:R-:W-:Y:S05]  /*10620*/  BRA `(.L_x_6216) ;  /* 0xffffff2c007c7947 */ /* 0x000fea000383ffff */
.L_x_6092:
[----:B--2---:R2:W3:Y:S02]  /*10630*/  SYNCS.PHASECHK.TRANS64.TRYWAIT P1, [R7+URZ+0x28c30], R8 ;  /* 0x028c3008070075a7 */ /* 0x0044e4000802017f */
[----:B---3--:R-:W-:Y:S05]  /*10640*/  @!P1 NANOSLEEP.SYNCS 0x989680 ;  /* 0x009896800000995d */ /* 0x008fea0003900000 */
[----:B------:R-:W3:Y:S02]  /*10650*/  @!P1 SYNCS.PHASECHK.TRANS64 P1, [R7+URZ+0x28c30], R8 ;  /* 0x028c3008070095a7 */ /* 0x000ee4000802007f */
[----:B---3--:R-:W-:Y:S05]  /*10660*/  @!P1 BRA `(.L_x_6092) ;  /* 0xfffffffc00f09947 */ /* 0x008fea000383ffff */
[----:B------:R-:W-:Y:S05]  /*10670*/  BRA `(.L_x_6091) ;  /* 0xffffff2c00987947 */ /* 0x000fea000383ffff */
.L_x_6096:
[----:B----4-:R4:W0:Y:S02]  /*10680*/  SYNCS.PHASECHK.TRANS64.TRYWAIT P2, [R7+URZ+0x28c50], R8 ;  /* 0x028c5008070075a7 */ /* 0x010824000804017f */
[----:B0-----:R-:W-:Y:S05]  /*10690*/  @!P2 NANOSLEEP.SYNCS 0x989680 ;  /* 0x009896800000a95d */ /* 0x001fea0003900000 */
[----:B------:R-:W0:Y:S02]  /*106a0*/  @!P2 SYNCS.PHASECHK.TRANS64 P2, [R7+URZ+0x28c50], R8 ;  /* 0x028c50080700a5a7 */ /* 0x000e24000804007f */
[----:B0-----:R-:W-:Y:S05]  /*106b0*/  @!P2 BRA `(.L_x_6096) ;  /* 0xfffffffc00f0a947 */ /* 0x001fea000383ffff */
[----:B------:R-:W-:Y:S05]  /*106c0*/  BRA `(.L_x_6095) ;  /* 0xffffff4000047947 */ /* 0x000fea000383ffff */
.L_x_6101:
[----:B--2---:R-:W-:-:S04]  /*106d0*/  MOV R4, UR24 ;  /* 0x0000001800047c02 */ /* 0x004fc80008000f00 */
[----:B------:R2:W3:Y:S03]  /*106e0*/  SYNCS.PHASECHK.TRANS64.TRYWAIT P2, [R4+URZ+0x28c30], R7 ;  /* 0x028c3007040075a7 */ /* 0x0004e6000804017f */
[----:B---3--:R-:W-:Y:S05]  /*106f0*/  @!P2 NANOSLEEP.SYNCS 0x989680 ;  /* 0x009896800000a95d */ /* 0x008fea0003900000 */
[----:B------:R-:W3:Y:S02]  /*10700*/  @!P2 SYNCS.PHASECHK.TRANS64 P2, [R4+URZ+0x28c30], R7 ;  /* 0x028c30070400a5a7 */ /* 0x000ee4000804007f */
[----:B---3--:R-:W-:Y:S05]  /*10710*/  @!P2 BRA `(.L_x_6101) ;  /* 0xfffffffc00eca947 */ /* 0x008fea000383ffff */
[----:B------:R-:W-:Y:S05]  /*10720*/  BRA `(.L_x_6100) ;  /* 0xffffff4000f47947 */ /* 0x000fea000383ffff */
.L_x_6105:
[----:B-1----:R1:W2:Y:S02]  /*10730*/  SYNCS.PHASECHK.TRANS64.TRYWAIT P2, [R168+URZ+0x28c50], R7 ;  /* 0x028c5007a80075a7 */ /* 0x0022a4000804017f */
[----:B--2---:R-:W-:Y:S05]  /*10740*/  @!P2 NANOSLEEP.SYNCS 0x989680 ;  /* 0x009896800000a95d */ /* 0x004fea0003900000 */
[----:B------:R-:W2:Y:S02]  /*10750*/  @!P2 SYNCS.PHASECHK.TRANS64 P2, [R168+URZ+0x28c50], R7 ;  /* 0x028c5007a800a5a7 */ /* 0x000ea4000804007f */
[----:B--2---:R-:W-:Y:S05]  /*10760*/  @!P2 BRA `(.L_x_6105) ;  /* 0xfffffffc00f0a947 */ /* 0x004fea000383ffff */
[----:B------:R-:W-:Y:S05]  /*10770*/  BRA `(.L_x_6104) ;  /* 0xffffff5c00487947 */ /* 0x000fea000383ffff */
.L_x_6111:
[----:B-1----:R-:W-:-:S04]  /*10780*/  IMAD.U32 R4, RZ, RZ, UR23 ;  /* 0x00000017ff047e24 */ /* 0x002fc8000f8e00ff */
[----:B------:R1:W4:Y:S03]  /*10790*/  SYNCS.PHASECHK.TRANS64.TRYWAIT P2, [R4+URZ+0x28c30], R7 ;  /* 0x028c3007040075a7 */ /* 0x000326000804017f */
[----:B----4-:R-:W-:Y:S05]  /*107a0*/  @!P2 NANOSLEEP.SYNCS 0x989680 ;  /* 0x009896800000a95d */ /* 0x010fea0003900000 */
[----:B------:R-:W4:Y:S02]  /*107b0*/  @!P2 SYNCS.PHASECHK.TRANS64 P2, [R4+URZ+0x28c30], R7 ;  /* 0x028c30070400a5a7 */ /* 0x000f24000804007f */
[----:B----4-:R-:W-:Y:S05]  /*107c0*/  @!P2 BRA `(.L_x_6111) ;  /* 0xfffffffc00eca947 */ /* 0x010fea000383ffff */
[----:B------:R-:W-:Y:S05]  /*107d0*/  BRA `(.L_x_6110) ;  /* 0xffffff6000307947 */ /* 0x000fea000383ffff */
.L_x_6115:
[----:B---3--:R3:W4:Y:S02]  /*107e0*/  SYNCS.PHASECHK.TRANS64.TRYWAIT P2, [R170+URZ+0x28c50], R7 ;  /* 0x028c5007aa0075a7 */ /* 0x008724000804017f */
[----:B----4-:R-:W-:Y:S05]  /*107f0*/  @!P2 NANOSLEEP.SYNCS 0x989680 ;  /* 0x009896800000a95d */ /* 0x010fea0003900000 */
[----:B------:R-:W4:Y:S02]  /*10800*/  @!P2 SYNCS.PHASECHK.TRANS64 P2, [R170+URZ+0x28c50], R7 ;  /* 0x028c5007aa00a5a7 */ /* 0x000f24000804007f */
[----:B----4-:R-:W-:Y:S05]  /*10810*/  @!P2 BRA `(.L_x_6115) ;  /* 0xfffffffc00f0a947 */ /* 0x010fea000383ffff */
[----:B------:R-:W-:Y:S05]  /*10820*/  BRA `(.L_x_6114) ;  /* 0xffffff7400547947 */ /* 0x000fea000383ffff */
.L_x_6148:
        /* <DEDUP_REMOVED lines=11> */
.L_x_6218:
[----:B------:R-:W-:Y:S05]  /*108e0*/  BSYNC B0 ;  /* 0x0000000000007941 */ /* 0x000fea0003800000 */
.L_x_6217:
[----:B------:R-:W-:Y:S05]  /*108f0*/  BRA `(.L_x_6219) ;  /* 0xffffffc400347947 */ /* 0x000fea000383ffff */
.L_x_6149:
[----:B------:R-:W-:Y:S01]  /*10900*/  BSSY B0, `(.L_x_6220) ;  /* 0x0000006000007945 */ /* 0x000fe20003800000 */
[----:B------:R-:W-:-:S07]  /*10910*/  IMAD.MOV.U32 R15, RZ, RZ, -0x1 ;  /* 0xffffffffff0f7424 */ /* 0x000fce00078e00ff */
[----:B------:R-:W-:Y:S05]  /*10920*/  WARPSYNC.COLLECTIVE R15, `(.L_x_6221) ;  /* 0x000000000f0c7348 */ /* 0x000fea0003c00000 */
[----:B------:R-:W-:Y:S02]  /*10930*/  ELECT P6, UR62, PT ;  /* 0x00000000003e782f */ /* 0x000fe400038c0000 */
[----:B------:R-:W-:Y:S01]  /*10940*/  MOV R14, UR62 ;  /* 0x0000003e000e7c02 */ /* 0x000fe20008000f00 */
[----:B------:R-:W-:Y:S10]  /*10950*/  ENDCOLLECTIVE ;  /* 0x000000000000791b */ /* 0x000ff40003800000 */
.L_x_6221:
[----:B------:R-:W-:Y:S05]  /*10960*/  BSYNC B0 ;  /* 0x0000000000007941 */ /* 0x000fea0003800000 */
.L_x_6220:
[----:B------:R-:W-:Y:S05]  /*10970*/  BRA `(.L_x_6222) ;  /* 0xffffffc400247947 */ /* 0x000fea000383ffff */
.L_x_6152:
[----:B0-----:R0:W1:Y:S02]  /*10980*/  SYNCS.PHASECHK.TRANS64.TRYWAIT P0, [R8+URZ+0x28c40], R10 ;  /* 0x028c400a080075a7 */ /* 0x001064000800017f */
[----:B-1----:R-:W-:Y:S05]  /*10990*/  @!P0 NANOSLEEP.SYNCS 0x989680 ;  /* 0x009896800000895d */ /* 0x002fea0003900000 */
[----:B------:R-:W1:Y:S02]  /*109a0*/  @!P0 SYNCS.PHASECHK.TRANS64 P0, [R8+URZ+0x28c40], R10 ;  /* 0x028c400a080085a7 */ /* 0x000e64000800007f */
[----:B-1----:R-:W-:Y:S05]  /*109b0*/  @!P0 BRA `(.L_x_6152) ;  /* 0xfffffffc00f08947 */ /* 0x002fea000383ffff */
[----:B------:R-:W-:Y:S05]  /*109c0*/  BRA `(.L_x_6223) ;  /* 0xffffffc400887947 */ /* 0x000fea000383ffff */
.L_x_6155:
        /* <DEDUP_REMOVED lines=8> */
.L_x_6158:
[----:B0-----:R0:W1:Y:S02]  /*10a50*/  SYNCS.PHASECHK.TRANS64.TRYWAIT P0, [R11+URZ+0x28c60], R6 ;  /* 0x028c60060b0075a7 */ /* 0x001064000800017f */
[----:B-1----:R-:W-:Y:S05]  /*10a60*/  @!P0 NANOSLEEP.SYNCS 0x989680 ;  /* 0x009896800000895d */ /* 0x002fea0003900000 */
[----:B------:R-:W1:Y:S02]  /*10a70*/  @!P0 SYNCS.PHASECHK.TRANS64 P0, [R11+URZ+0x28c60], R6 ;  /* 0x028c60060b0085a7 */ /* 0x000e64000800007f */
[----:B-1----:R-:W-:Y:S05]  /*10a80*/  @!P0 BRA `(.L_x_6158) ;  /* 0xfffffffc00f08947 */ /* 0x002fea000383ffff */
[----:B------:R-:W-:Y:S05]  /*10a90*/  BRA `(.L_x_6225) ;  /* 0xffffffc800807947 */ /* 0x000fea000383ffff */
.L_x_6167:
[----:B-1----:R1:W2:Y:S02]  /*10aa0*/  SYNCS.PHASECHK.TRANS64.TRYWAIT P0, [R2+URZ+0x28c40], R3 ;  /* 0x028c4003020075a7 */ /* 0x0022a4000800017f */
[----:B--2---:R-:W-:Y:S05]  /*10ab0*/  @!P0 NANOSLEEP.SYNCS 0x989680 ;  /* 0x009896800000895d */ /* 0x004fea0003900000 */
[----:B------:R-:W2:Y:S02]  /*10ac0*/  @!P0 SYNCS.PHASECHK.TRANS64 P0, [R2+URZ+0x28c40], R3 ;  /* 0x028c4003020085a7 */ /* 0x000ea4000800007f */
[----:B--2---:R-:W-:Y:S05]  /*10ad0*/  @!P0 BRA `(.L_x_6167) ;  /* 0xfffffffc00f08947 */ /* 0x004fea000383ffff */
[----:B------:R-:W-:Y:S05]  /*10ae0*/  BRA `(.L_x_6226) ;  /* 0xffffffd000487947 */ /* 0x000fea000383ffff */
.L_x_6169:
[----:B0-----:R0:W2:Y:S02]  /*10af0*/  SYNCS.PHASECHK.TRANS64.TRYWAIT P0, [R2+URZ+0x28c60], R3 ;  /* 0x028c6003020075a7 */ /* 0x0010a4000800017f */
[----:B--2---:R-:W-:Y:S05]  /*10b00*/  @!P0 NANOSLEEP.SYNCS 0x989680 ;  /* 0x009896800000895d */ /* 0x004fea0003900000 */
[----:B------:R-:W2:Y:S02]  /*10b10*/  @!P0 SYNCS.PHASECHK.TRANS64 P0, [R2+URZ+0x28c60], R3 ;  /* 0x028c6003020085a7 */ /* 0x000ea4000800007f */
[----:B--2---:R-:W-:Y:S05]  /*10b20*/  @!P0 BRA `(.L_x_6169) ;  /* 0xfffffffc00f08947 */ /* 0x004fea000383ffff */
[----:B------:R-:W-:Y:S05]  /*10b30*/  BRA `(.L_x_6227) ;  /* 0xffffffd000b87947 */ /* 0x000fea000383ffff */
.L_x_6174:
[----:B-1----:R1:W2:Y:S02]  /*10b40*/  SYNCS.PHASECHK.TRANS64.TRYWAIT P0, [R2+URZ+0x28c40], R7 ;  /* 0x028c4007020075a7 */ /* 0x0022a4000800017f */
[----:B--2---:R-:W-:Y:S05]  /*10b50*/  @!P0 NANOSLEEP.SYNCS 0x989680 ;  /* 0x009896800000895d */ /* 0x004fea0003900000 */
[----:B------:R-:W2:Y:S02]  /*10b60*/  @!P0 SYNCS.PHASECHK.TRANS64 P0, [R2+URZ+0x28c40], R7 ;  /* 0x028c4007020085a7 */ /* 0x000ea4000800007f */
[----:B--2---:R-:W-:Y:S05]  /*10b70*/  @!P0 BRA `(.L_x_6174) ;  /* 0xfffffffc00f08947 */ /* 0x004fea000383ffff */
[----:B------:R-:W-:Y:S05]  /*10b80*/  BRA `(.L_x_6228) ;  /* 0xffffffd800547947 */ /* 0x000fea000383ffff */
.L_x_6176:
[----:B0-----:R0:W2:Y:S02]  /*10b90*/  SYNCS.PHASECHK.TRANS64.TRYWAIT P1, [R2+URZ+0x28c60], R7 ;  /* 0x028c6007020075a7 */ /* 0x0010a4000802017f */
[----:B--2---:R-:W-:Y:S05]  /*10ba0*/  @!P1 NANOSLEEP.SYNCS 0x989680 ;  /* 0x009896800000995d */ /* 0x004fea0003900000 */
[----:B------:R-:W2:Y:S02]  /*10bb0*/  @!P1 SYNCS.PHASECHK.TRANS64 P1, [R2+URZ+0x28c60], R7 ;  /* 0x028c6007020095a7 */ /* 0x000ea4000802007f */
[----:B--2---:R-:W-:Y:S05]  /*10bc0*/  @!P1 BRA `(.L_x_6176) ;  /* 0xfffffffc00f09947 */ /* 0x004fea000383ffff */
[----:B------:R-:W-:Y:S05]  /*10bd0*/  BRA `(.L_x_6229) ;  /* 0xffffffd800c07947 */ /* 0x000fea000383ffff */
.L_x_6181:
[----:B--2---:R2:W3:Y:S02]  /*10be0*/  SYNCS.PHASECHK.TRANS64.TRYWAIT P0, [R2+URZ+0x28c40], R3 ;  /* 0x028c4003020075a7 */ /* 0x0044e4000800017f */
[----:B---3--:R-:W-:Y:S05]  /*10bf0*/  @!P0 NANOSLEEP.SYNCS 0x989680 ;  /* 0x009896800000895d */ /* 0x008fea0003900000 */
[----:B------:R-:W3:Y:S02]  /*10c00*/  @!P0 SYNCS.PHASECHK.TRANS64 P0, [R2+URZ+0x28c40], R3 ;  /* 0x028c4003020085a7 */ /* 0x000ee4000800007f */
[----:B---3--:R-:W-:Y:S05]  /*10c10*/  @!P0 BRA `(.L_x_6181) ;  /* 0xfffffffc00f08947 */ /* 0x008fea000383ffff */
[----:B------:R-:W-:Y:S05]  /*10c20*/  BRA `(.L_x_6230) ;  /* 0xffffffe0003c7947 */ /* 0x000fea000383ffff */
.L_x_6183:
[----:B0-----:R0:W1:Y:S02]  /*10c30*/  SYNCS.PHASECHK.TRANS64.TRYWAIT P1, [R2+URZ+0x28c60], R3 ;  /* 0x028c6003020075a7 */ /* 0x001064000802017f */
[----:B-1----:R-:W-:Y:S05]  /*10c40*/  @!P1 NANOSLEEP.SYNCS 0x989680 ;  /* 0x009896800000995d */ /* 0x002fea0003900000 */
[----:B------:R-:W1:Y:S02]  /*10c50*/  @!P1 SYNCS.PHASECHK.TRANS64 P1, [R2+URZ+0x28c60], R3 ;  /* 0x028c6003020095a7 */ /* 0x000e64000802007f */
[----:B-1----:R-:W-:Y:S05]  /*10c60*/  @!P1 BRA `(.L_x_6183) ;  /* 0xfffffffc00f09947 */ /* 0x002fea000383ffff */
[----:B------:R-:W-:Y:S05]  /*10c70*/  BRA `(.L_x_6231) ;  /* 0xffffffe000ac7947 */ /* 0x000fea000383ffff */
.L_x_6188:
[----:B------:R-:W-:Y:S01]  /*10c80*/  BSSY B0, `(.L_x_6232) ;  /* 0x0000008000007945 */ /* 0x000fe20003800000 */
[----:B0-----:R-:W-:Y:S01]  /*10c90*/  IMAD.MOV.U32 R13, RZ, RZ, R16 ;  /* 0x000000ffff0d7224 */ /* 0x001fe200078e0010 */
[----:B------:R-:W-:Y:S01]  /*10ca0*/  MOV R12, RZ ;  /* 0x000000ff000c7202 */ /* 0x000fe20000000f00 */
[----:B------:R-:W-:Y:S02]  /*10cb0*/  IMAD.MOV.U32 R11, RZ, RZ, 0x1f ;  /* 0x0000001fff0b7424 */ /* 0x000fe400078e00ff */
[----:B------:R-:W-:-:S07]  /*10cc0*/  IMAD.MOV.U32 R15, RZ, RZ, -0x1 ;  /* 0xffffffffff0f7424 */ /* 0x000fce00078e00ff */
[----:B-1----:R-:W-:Y:S05]  /*10cd0*/  WARPSYNC.COLLECTIVE R15, `(.L_x_6233) ;  /* 0x000000000f087348 */ /* 0x002fea0003c00000 */
[----:B------:R0:W2:Y:S02]  /*10ce0*/  SHFL.IDX P6, R14, R13, R12, R11 ;  /* 0x0000000c0d0e7389 */ /* 0x0000a400000c000b */
[----:B012---:R-:W-:Y:S01]  /*10cf0*/  ENDCOLLECTIVE ;  /* 0x000000000000791b */ /* 0x007fe20003800000 */
.L_x_6233:
[----:B------:R-:W-:Y:S05]  /*10d00*/  BSYNC B0 ;  /* 0x0000000000007941 */ /* 0x000fea0003800000 */
.L_x_6232:
        /* <DEDUP_REMOVED lines=8> */
.L_x_6234:
[----:B------:R-:W-:Y:S01]  /*10d90*/  MOV R7, R14 ;  /* 0x0000000e00077202 */ /* 0x000fe20000000f00 */
[----:B------:R-:W-:Y:S06]  /*10da0*/  BRA `(.L_x_6235) ;  /* 0xffffffe400f07947 */ /* 0x000fec000383ffff */
.L_x_6191:
[----:B------:R-:W-:Y:S01]  /*10db0*/  BSSY B0, `(.L_x_6236) ;  /* 0x0000008000007945 */ /* 0x000fe20003800000 */
[----:B-----5:R-:W-:Y:S01]  /*10dc0*/  IMAD.MOV.U32 R13, RZ, RZ, R17 ;  /* 0x000000ffff0d7224 */ /* 0x020fe200078e0011 */
[----:B------:R-:W-:Y:S01]  /*10dd0*/  MOV R15, 0xffffffff ;  /* 0xffffffff000f7802 */ /* 0x000fe20000000f00 */
[----:B------:R-:W-:Y:S02]  /*10de0*/  IMAD.MOV.U32 R12, RZ, RZ, 0x1 ;  /* 0x00000001ff0c7424 */ /* 0x000fe400078e00ff */
[----:B------:R-:W-:-:S07]  /*10df0*/  IMAD.MOV.U32 R11, RZ, RZ, RZ ;  /* 0x000000ffff0b7224 */ /* 0x000fce00078e00ff */
[----:B01234-:R-:W-:Y:S05]  /*10e00*/  WARPSYNC.COLLECTIVE R15, `(.L_x_6237) ;  /* 0x000000000f087348 */ /* 0x01ffea0003c00000 */
[----:B------:R0:W0:Y:S02]  /*10e10*/  SHFL.UP P6, R14, R13, R12, R11 ;  /* 0x0400000c0d0e7389 */ /* 0x00002400000c000b */
[----:B01234-:R-:W-:Y:S01]  /*10e20*/  ENDCOLLECTIVE ;  /* 0x000000000000791b */ /* 0x01ffe20003800000 */
.L_x_6237:
[----:B------:R-:W-:Y:S05]  /*10e30*/  BSYNC B0 ;  /* 0x0000000000007941 */ /* 0x000fea0003800000 */
.L_x_6236:
        /* <DEDUP_REMOVED lines=10> */
.L_x_6238:
        /* <DEDUP_REMOVED lines=8> */
.L_x_6239:
        /* <DEDUP_REMOVED lines=8> */
.L_x_6240:
        /* <DEDUP_REMOVED lines=8> */
.L_x_6241:
        /* <DEDUP_REMOVED lines=8> */
.L_x_6242:
[----:B------:R-:W-:Y:S05]  /*110e0*/  BRA `(.L_x_6243) ;  /* 0xffffffe400b47947 */ /* 0x000fea000383ffff */
.L_x_6196:
[----:B------:R-:W-:Y:S01]  /*110f0*/  BSSY B0, `(.L_x_6244) ;  /* 0x0000008000007945 */ /* 0x000fe20003800000 */
[----:B-----5:R-:W-:Y:S01]  /*11100*/  IMAD.MOV.U32 R13, RZ, RZ, R17 ;  /* 0x000000ffff0d7224 */ /* 0x020fe200078e0011 */
[----:B------:R-:W-:Y:S01]  /*11110*/  MOV R11, RZ ;  /* 0x000000ff000b7202 */ /* 0x000fe20000000f00 */
[----:B------:R-:W-:Y:S02]  /*11120*/  IMAD.MOV.U32 R12, RZ, RZ, 0x1 ;  /* 0x00000001ff0c7424 */ /* 0x000fe400078e00ff */
[----:B------:R-:W-:-:S07]  /*11130*/  IMAD.MOV.U32 R15, RZ, RZ, -0x1 ;  /* 0xffffffffff0f7424 */ /* 0x000fce00078e00ff */
[----:B0-2---:R-:W-:Y:S05]  /*11140*/  WARPSYNC.COLLECTIVE R15, `(.L_x_6245) ;  /* 0x000000000f087348 */ /* 0x005fea0003c00000 */
[----:B------:R1:W3:Y:S02]  /*11150*/  SHFL.UP P6, R14, R13, R12, R11 ;  /* 0x0400000c0d0e7389 */ /* 0x0002e400000c000b */
[----:B0123--:R-:W-:Y:S01]  /*11160*/  ENDCOLLECTIVE ;  /* 0x000000000000791b */ /* 0x00ffe20003800000 */
.L_x_6245:
[----:B------:R-:W-:Y:S05]  /*11170*/  BSYNC B0 ;  /* 0x0000000000007941 */ /* 0x000fea0003800000 */
.L_x_6244:
        /* <DEDUP_REMOVED lines=10> */
.L_x_6246:
        /* <DEDUP_REMOVED lines=8> */
.L_x_6247:
        /* <DEDUP_REMOVED lines=8> */
.L_x_6248:
        /* <DEDUP_REMOVED lines=8> */
.L_x_6249:
        /* <DEDUP_REMOVED lines=8> */
.L_x_6250:
[----:B------:R-:W-:Y:S05]  /*11420*/  BRA `(.L_x_6251) ;  /* 0xffffffe400987947 */ /* 0x000fea000383ffff */
.L_x_6198:
[----:B------:R-:W-:Y:S01]  /*11430*/  BSSY B0, `(.L_x_6252) ;  /* 0x0000006000007945 */ /* 0x000fe20003800000 */
[----:B------:R-:W-:Y:S01]  /*11440*/  PLOP3.LUT P6, PT, P6, PT, PT, 0x8, 0x0 ;  /* 0x000000000000781c */ /* 0x000fe200037ce170 */
[----:B------:R-:W-:-:S12]  /*11450*/  IMAD.MOV.U32 R15, RZ, RZ, -0x1 ;  /* 0xffffffffff0f7424 */ /* 0x000fd800078e00ff */
[----:B0-----:R-:W-:Y:S05]  /*11460*/  WARPSYNC.COLLECTIVE R15, `(.L_x_6253) ;  /* 0x000000000f087348 */ /* 0x001fea0003c00000 */
[----:B------:R-:W-:Y:S01]  /*11470*/  VOTE.ANY R14, PT, P6 ;  /* 0x00000000000e7806 */ /* 0x000fe200030e0100 */
[----:B0-----:R-:W-:Y:S06]  /*11480*/  ENDCOLLECTIVE ;  /* 0x000000000000791b */ /* 0x001fec0003800000 */
.L_x_6253:
[----:B------:R-:W-:Y:S05]  /*11490*/  BSYNC B0 ;  /* 0x0000000000007941 */ /* 0x000fea0003800000 */
.L_x_6252:
[----:B------:R-:W-:Y:S01]  /*114a0*/  MOV R3, R14 ;  /* 0x0000000e00037202 */ /* 0x000fe20000000f00 */
[----:B------:R-:W-:Y:S01]  /*114b0*/  IMAD.MOV.U32 R13, RZ, RZ, R17 ;  /* 0x000000ffff0d7224 */ /* 0x000fe200078e0011 */
[----:B------:R-:W-:Y:S01]  /*114c0*/  MOV R15, 0xffffffff ;  /* 0xffffffff000f7802 */ /* 0x000fe20000000f00 */
[----:B------:R-:W-:Y:S01]  /*114d0*/  IMAD.MOV.U32 R11, RZ, RZ, 0x1f ;  /* 0x0000001fff0b7424 */ /* 0x000fe200078e00ff */
[----:B------:R-:W0:Y:S02]  /*114e0*/  POPC R6, R3 ;  /* 0x0000000300067309 */ /* 0x000e240000000000 */
[----:B0-----:R-:W-:-:S07]  /*114f0*/  IMAD.MOV.U32 R12, RZ, RZ, R6 ;  /* 0x000000ffff0c7224 */ /* 0x001fce00078e0006 */
[----:B------:R-:W-:Y:S05]  /*11500*/  WARPSYNC.COLLECTIVE R15, `(.L_x_6254) ;  /* 0x000000000f087348 */ /* 0x000fea0003c00000 */
[----:B------:R0:W1:Y:S02]  /*11510*/  SHFL.IDX P6, R14, R13, R12, R11 ;  /* 0x0000000c0d0e7389 */ /* 0x00006400000c000b */
[----:B01----:R-:W-:Y:S01]  /*11520*/  ENDCOLLECTIVE ;  /* 0x000000000000791b */ /* 0x003fe20003800000 */
.L_x_6254:
[----:B------:R-:W-:Y:S01]  /*11530*/  IMAD.MOV.U32 R17, RZ, RZ, R14 ;  /* 0x000000ffff117224 */ /* 0x000fe200078e000e */
[----:B------:R-:W-:Y:S06]  /*11540*/  BRA `(.L_x_6255) ;  /* 0xffffffe400887947 */ /* 0x000fec000383ffff */
.L_x_6200:
[----:B------:R-:W-:Y:S01]  /*11550*/  BSSY B0, `(.L_x_6256) ;  /* 0x0000007000007945 */ /* 0x000fe20003800000 */
[----:B------:R-:W-:Y:S01]  /*11560*/  IMAD.MOV.U32 R13, RZ, RZ, R2 ;  /* 0x000000ffff0d7224 */ /* 0x000fe200078e0002 */
[----:B------:R-:W-:Y:S01]  /*11570*/  MOV R15, 0xffffffff ;  /* 0xffffffff000f7802 */ /* 0x000fe20000000f00 */
[----:B------:R-:W-:-:S07]  /*11580*/  IMAD.MOV.U32 R11, RZ, RZ, 0x1f ;  /* 0x0000001fff0b7424 */ /* 0x000fce00078e00ff */
[----:B012---:R-:W-:Y:S05]  /*11590*/  WARPSYNC.COLLECTIVE R15, `(.L_x_6257) ;  /* 0x000000000f087348 */ /* 0x007fea0003c00000 */
[----:B------:R3:W4:Y:S02]  /*115a0*/  SHFL.IDX P6, R14, R13, R12, R11 ;  /* 0x0000000c0d0e7389 */ /* 0x00072400000c000b */
[----:B01234-:R-:W-:Y:S01]  /*115b0*/  ENDCOLLECTIVE ;  /* 0x000000000000791b */ /* 0x01ffe20003800000 */
.L_x_6257:
[----:B------:R-:W-:Y:S05]  /*115c0*/  BSYNC B0 ;  /* 0x0000000000007941 */ /* 0x000fea0003800000 */
.L_x_6256:
[----:B------:R-:W-:Y:S01]  /*115d0*/  IMAD.MOV.U32 R7, RZ, RZ, R14 ;  /* 0x000000ffff077224 */ /* 0x000fe200078e000e */
[----:B------:R-:W-:Y:S06]  /*115e0*/  BRA `(.L_x_6199) ;  /* 0xffffffe4007c7947 */ /* 0x000fec000383ffff */
.L_x_6204:
[----:B-1----:R1:W2:Y:S02]  /*115f0*/  SYNCS.PHASECHK.TRANS64.TRYWAIT P0, [R0+URZ+0x28c20], R3 ;  /* 0x028c2003000075a7 */ /* 0x0022a4000800017f */
[----:B--2---:R-:W-:Y:S05]  /*11600*/  @!P0 NANOSLEEP.SYNCS 0x989680 ;  /* 0x009896800000895d */ /* 0x004fea0003900000 */
[----:B------:R-:W2:Y:S02]  /*11610*/  @!P0 SYNCS.PHASECHK.TRANS64 P0, [R0+URZ+0x28c20], R3 ;  /* 0x028c2003000085a7 */ /* 0x000ea4000800007f */
[----:B--2---:R-:W-:Y:S05]  /*11620*/  @!P0 BRA `(.L_x_6204) ;  /* 0xfffffffc00f08947 */ /* 0x004fea000383ffff */
[----:B------:R-:W-:Y:S05]  /*11630*/  BRA `(.L_x_6258) ;  /* 0xffffffe800f07947 */ /* 0x000fea000383ffff */
.L_x_6205:
[----:B------:R-:W2:Y:S01]  /*11640*/  S2R R2, SR_TID.X ;  /* 0x0000000000027919 */ /* 0x000ea20000002100 */
[----:B------:R-:W-:Y:S01]  /*11650*/  BSSY B0, `(.L_x_6259) ;  /* 0x000000a000007945 */ /* 0x000fe20003800000 */
[----:B------:R-:W-:Y:S01]  /*11660*/  IMAD.MOV.U32 R12, RZ, RZ, RZ ;  /* 0x000000ffff0c7224 */ /* 0x000fe200078e00ff */
[----:B------:R-:W-:Y:S01]  /*11670*/  MOV R11, 0x1f ;  /* 0x0000001f000b7802 */ /* 0x000fe20000000f00 */
[----:B------:R-:W-:Y:S01]  /*11680*/  IMAD.MOV.U32 R15, RZ, RZ, -0x1 ;  /* 0xffffffffff0f7424 */ /* 0x000fe200078e00ff */
[----:B--2---:R-:W-:-:S04]  /*11690*/  SHF.R.U32.HI R2, RZ, 0x5, R2 ;  /* 0x00000005ff027819 */ /* 0x004fc80000011602 */
[----:B------:R-:W-:-:S05]  /*116a0*/  LOP3.LUT R2, R2, 0x3, RZ, 0xc0, !PT ;  /* 0x0000000302027812 */ /* 0x000fca00078ec0ff */
[----:B0-----:R-:W-:-:S07]  /*116b0*/  IMAD.MOV.U32 R13, RZ, RZ, R2 ;  /* 0x000000ffff0d7224 */ /* 0x001fce00078e0002 */
[----:B-1----:R-:W-:Y:S05]  /*116c0*/  WARPSYNC.COLLECTIVE R15, `(.L_x_6260) ;  /* 0x000000000f087348 */ /* 0x002fea0003c00000 */
[----:B------:R0:W2:Y:S02]  /*116d0*/  SHFL.IDX P6, R14, R13, R12, R11 ;  /* 0x0000000c0d0e7389 */ /* 0x0000a400000c000b */
[----:B012---:R-:W-:Y:S01]  /*116e0*/  ENDCOLLECTIVE ;  /* 0x000000000000791b */ /* 0x007fe20003800000 */
.L_x_6260:
[----:B------:R-:W-:Y:S05]  /*116f0*/  BSYNC B0 ;  /* 0x0000000000007941 */ /* 0x000fea0003800000 */
.L_x_6259:
[----:B------:R-:W-:Y:S05]  /*11700*/  BRA `(.L_x_6261) ;  /* 0xffffffe800d87947 */ /* 0x000fea000383ffff */
.L_x_6208:
[----:B------:R-:W-:Y:S01]  /*11710*/  BSSY B1, `(.L_x_6262) ;  /* 0x0000006000017945 */ /* 0x000fe20003800000 */
[----:B------:R-:W-:-:S07]  /*11720*/  IMAD.MOV.U32 R15, RZ, RZ, -0x1 ;  /* 0xffffffffff0f7424 */ /* 0x000fce00078e00ff */
[----:B012---:R-:W-:Y:S05]  /*11730*/  WARPSYNC.COLLECTIVE R15, `(.L_x_6263) ;  /* 0x000000000f0c7348 */ /* 0x007fea0003c00000 */
[----:B------:R-:W-:Y:S02]  /*11740*/  ELECT P6, UR62, PT ;  /* 0x00000000003e782f */ /* 0x000fe400038c0000 */
[----:B------:R-:W-:Y:S01]  /*11750*/  MOV R14, UR62 ;  /* 0x0000003e000e7c02 */ /* 0x000fe20008000f00 */
[----:B012---:R-:W-:Y:S10]  /*11760*/  ENDCOLLECTIVE ;  /* 0x000000000000791b */ /* 0x007ff40003800000 */
.L_x_6263:
[----:B------:R-:W-:Y:S05]  /*11770*/  BSYNC B1 ;  /* 0x0000000000017941 */ /* 0x000fea0003800000 */
.L_x_6262:
[----:B------:R-:W-:Y:S05]  /*11780*/  BRA `(.L_x_6264) ;  /* 0xffffffe800d07947 */ /* 0x000fea000383ffff */
.L_x_6210:
[----:B-1----:R1:W2:Y:S02]  /*11790*/  SYNCS.PHASECHK.TRANS64.TRYWAIT P0, [R6+URZ], R5 ;  /* 0x00000005060075a7 */ /* 0x0022a4000800017f */
[----:B--2---:R-:W-:Y:S05]  /*117a0*/  @!P0 NANOSLEEP.SYNCS 0x989680 ;  /* 0x009896800000895d */ /* 0x004fea0003900000 */
[----:B------:R-:W2:Y:S02]  /*117b0*/  @!P0 SYNCS.PHASECHK.TRANS64 P0, [R6+URZ], R5 ;  /* 0x00000005060085a7 */ /* 0x000ea4000800007f */
[----:B--2---:R-:W-:Y:S05]  /*117c0*/  @!P0 BRA `(.L_x_6210) ;  /* 0xfffffffc00f08947 */ /* 0x004fea000383ffff */
[----:B------:R-:W-:Y:S05]  /*117d0*/  BRA `(.L_x_6265) ;  /* 0xffffffec000c7947 */ /* 0x000fea000383ffff */
.L_x_6211:
[----:B--2---:R2:W3:Y:S02]  /*117e0*/  SYNCS.PHASECHK.TRANS64.TRYWAIT P0, [R7+URZ], R2 ;  /* 0x00000002070075a7 */ /* 0x0044e4000800017f */
[----:B---3--:R-:W-:Y:S05]  /*117f0*/  @!P0 NANOSLEEP.SYNCS 0x989680 ;  /* 0x009896800000895d */ /* 0x008fea0003900000 */
[----:B------:R-:W3:Y:S02]  /*11800*/  @!P0 SYNCS.PHASECHK.TRANS64 P0, [R7+URZ], R2 ;  /* 0x00000002070085a7 */ /* 0x000ee4000800007f */
[----:B---3--:R-:W-:Y:S05]  /*11810*/  @!P0 BRA `(.L_x_6211) ;  /* 0xfffffffc00f08947 */ /* 0x008fea000383ffff */
[----:B------:R-:W-:Y:S05]  /*11820*/  BRA `(.L_x_6266) ;  /* 0xffffffec00007947 */ /* 0x000fea000383ffff */
.L_x_6213:
[----:B---3--:R3:W4:Y:S02]  /*11830*/  SYNCS.PHASECHK.TRANS64.TRYWAIT P0, [R4+URZ], R5 ;  /* 0x00000005040075a7 */ /* 0x008724000800017f */
[----:B----4-:R-:W-:Y:S05]  /*11840*/  @!P0 NANOSLEEP.SYNCS 0x989680 ;  /* 0x009896800000895d */ /* 0x010fea0003900000 */
[----:B------:R-:W4:Y:S02]  /*11850*/  @!P0 SYNCS.PHASECHK.TRANS64 P0, [R4+URZ], R5 ;  /* 0x00000005040085a7 */ /* 0x000f24000800007f */
[----:B----4-:R-:W-:Y:S05]  /*11860*/  @!P0 BRA `(.L_x_6213) ;  /* 0xfffffffc00f08947 */ /* 0x010fea000383ffff */
[----:B------:R-:W-:Y:S05]  /*11870*/  BRA `(.L_x_6267) ;  /* 0xffffffec00087947 */ /* 0x000fea000383ffff */
.L_x_6268:
        /* <DEDUP_REMOVED lines=16> */
.L_x_11954:


//--------------------- .text._ZN7cutlass13device_kernelIN5flash11enable_sm90INS1_16FlashAttnFwdSm90INS1_25CollectiveMainloopFwdSm90ILi2EN4cute5tupleIJNS5_1CILi1EEES8_S8_EEENS6_IJNS7_ILi64EEESA_SA_EEELi512ENS_6half_tEfNS_4arch4Sm90ELb1ELb0ELb0ELb1ELb0ELb1ELb0ELb0ELb0ELb0ELb0ELb0EEENS1_21CollectiveEpilogueFwdINS6_IJSA_NS7_ILi512EEESA_EEES9_SC_SE_Li256ELb1ELb0ELb0ELb0EEENS1_36VarlenDynamicPersistentTileSchedulerILi64ELi64ELi256ELi32ELb0ELb0ELb1ELb1ELb1ELb1EEEEEEEEEvNT_6ParamsE --------------------------
	.section	.text._ZN7cutlass13device_kernelIN5flash11enable_sm90INS1_16FlashAttnFwdSm90INS1_25CollectiveMainloopFwdSm90ILi2EN4cute5tupleIJNS5_1CILi1EEES8_S8_EEENS6_IJNS7_ILi64EEESA_SA_EEELi512ENS_6half_tEfNS_4arch4Sm90ELb1ELb0ELb0ELb1ELb0ELb1ELb0ELb0ELb0ELb0ELb0ELb0EEENS1_21CollectiveEpilogueFwdINS6_IJSA_NS7_ILi512EEESA_EEES9_SC_SE_Li256ELb1ELb0ELb0ELb0EEENS1_36VarlenDynamicPersistentTileSchedulerILi64ELi64ELi256ELi32ELb0ELb0ELb1ELb1ELb1ELb1EEEEEEEEEvNT_6ParamsE,"ax",@progbits
	.align	128
.text._ZN7cutlass13device_kernelIN5flash11enable_sm90INS1_16FlashAttnFwdSm90INS1_25CollectiveMainloopFwdSm90ILi2EN4cute5tupleIJNS5_1CILi1EEES8_S8_EEENS6_IJNS7_ILi64EEESA_SA_EEELi512ENS_6half_tEfNS_4arch4Sm90ELb1ELb0ELb0ELb1ELb0ELb1ELb0ELb0ELb0ELb0ELb0ELb0EEENS1_21CollectiveEpilogueFwdINS6_IJSA_NS7_ILi512EEESA_EEES9_SC_SE_Li256ELb1ELb0ELb0ELb0EEENS1_36VarlenDynamicPersistentTileSchedulerILi64ELi64ELi256ELi32ELb0ELb0ELb1ELb1ELb1ELb1EEEEEEEEEvNT_6ParamsE:
        .type           _ZN7cutlass13device_kernelIN5flash11enable_sm90INS1_16FlashAttnFwdSm90INS1_25CollectiveMainloopFwdSm90ILi2EN4cute5tupleIJNS5_1CILi1EEES8_S8_EEENS6_IJNS7_ILi64EEESA_SA_EEELi512ENS_6half_tEfNS_4arch4Sm90ELb1ELb0ELb0ELb1ELb0ELb1ELb0ELb0ELb0ELb0ELb0ELb0EEENS1_21CollectiveEpilogueFwdINS6_IJSA_NS7_ILi512EEESA_EEES9_SC_SE_Li256ELb1ELb0ELb0ELb0EEENS1_36VarlenDynamicPersistentTileSchedulerILi64ELi64ELi256ELi32ELb0ELb0ELb1ELb1ELb1ELb1EEEEEEEEEvNT_6ParamsE,@function
        .size           _ZN7cutlass13device_kernelIN5flash11enable_sm90INS1_16FlashAttnFwdSm90INS1_25CollectiveMainloopFwdSm90ILi2EN4cute5tupleIJNS5_1CILi1EEES8_S8_EEENS6_IJNS7_ILi64EEESA_SA_EEELi512ENS_6half_tEfNS_4arch4Sm90ELb1ELb0ELb0ELb1ELb0ELb1ELb0ELb0ELb0ELb0ELb0ELb0EEENS1_21CollectiveEpilogueFwdINS6_IJSA_NS7_ILi512EEESA_EEES9_SC_SE_Li256ELb1ELb0ELb0ELb0EEENS1_36VarlenDynamicPersistentTileSchedulerILi64ELi64ELi256ELi32ELb0ELb0ELb1ELb1ELb1ELb1EEEEEEEEEvNT_6ParamsE,(.L_x_11955 - _ZN7cutlass13device_kernelIN5flash11enable_sm90INS1_16FlashAttnFwdSm90INS1_25CollectiveMainloopFwdSm90ILi2EN4cute5tupleIJNS5_1CILi1EEES8_S8_EEENS6_IJNS7_ILi64EEESA_SA_EEELi512ENS_6half_tEfNS_4arch4Sm90ELb1ELb0ELb0ELb1ELb0ELb1ELb0ELb0ELb0ELb0ELb0ELb0EEENS1_21CollectiveEpilogueFwdINS6_IJSA_NS7_ILi512EEESA_EEES9_SC_SE_Li256ELb1ELb0ELb0ELb0EEENS1_36VarlenDynamicPersistentTileSchedulerILi64ELi64ELi256ELi32ELb0ELb0ELb1ELb1ELb1ELb1EEEEEEEEEvNT_6ParamsE)
        .other          _ZN7cutlass13device_kernelIN5flash11enable_sm90INS1_16FlashAttnFwdSm90INS1_25CollectiveMainloopFwdSm90ILi2EN4cute5tupleIJNS5_1CILi1EEES8_S8_EEENS6_IJNS7_ILi64EEESA_SA_EEELi512ENS_6half_tEfNS_4arch4Sm90ELb1ELb0ELb0ELb1ELb0ELb1ELb0ELb0ELb0ELb0ELb0ELb0EEENS1_21CollectiveEpilogueFwdINS6_IJSA_NS7_ILi512EEESA_EEES9_SC_SE_Li256ELb1ELb0ELb0ELb0EEENS1_36VarlenDynamicPersistentTileSchedulerILi64ELi64ELi256ELi32ELb0ELb0ELb1ELb1ELb1ELb1EEEEEEEEEvNT_6ParamsE,@"STO_CUDA_ENTRY STV_DEFAULT"
_ZN7cutlass13device_kernelIN5flash11enable_sm90INS1_16FlashAttnFwdSm90INS1_25CollectiveMainloopFwdSm90ILi2EN4cute5tupleIJNS5_1CILi1EEES8_S8_EEENS6_IJNS7_ILi64EEESA_SA_EEELi512ENS_6half_tEfNS_4arch4Sm90ELb1ELb0ELb0ELb1ELb0ELb1ELb0ELb0ELb0ELb0ELb0ELb0EEENS1_21CollectiveEpilogueFwdINS6_IJSA_NS7_ILi512EEESA_EEES9_SC_SE_Li256ELb1ELb0ELb0ELb0EEENS1_36VarlenDynamicPersistentTileSchedulerILi64ELi64ELi256ELi32ELb0ELb0ELb1ELb1ELb1ELb1EEEEEEEEEvNT_6ParamsE:
        /* <DEDUP_REMOVED lines=26> */
.L_x_6270:
[----:B------:R-:W-:Y:S05]  /*01a0*/  BSYNC B0 ;  /* 0x0000000000007941 */ /* 0x000fea0003800000 */
.L_x_6269:
        /* <DEDUP_REMOVED lines=37> */
.L_x_6271:
        /* <DEDUP_REMOVED lines=22> */
.L_x_6272:
        /* <DEDUP_REMOVED lines=18> */
.L_x_6273:
        /* <DEDUP_REMOVED lines=22> */
.L_x_6274:
        /* <DEDUP_REMOVED lines=22> */
.L_x_6275:
        /* <DEDUP_REMOVED lines=9> */
.L_x_6278:
        /* <DEDUP_REMOVED lines=42> */
[----:B------:R-:W-:-:S04]  /*0c70*/  LEA.HI R8, R8, R7, RZ, 0x3 ;  /* 0x0000000708087211 */ /* 0x000fc800078f18ff */
[----:B------:R-:W-:Y:S02]  /*0c80*/  LOP3.LUT R8, R8, 0xfffffff8, RZ, 0xc0, !PT ;  /* 0xfffffff808087812 */ /* 0x000fe400078ec0ff */
[----:B------:R-:W-:Y:S02]  /*0c90*/  LEA.HI R13, R12, R199, RZ, 0x2 ;  /* 0x000000c70c0d7211 */ /* 0x000fe400078f10ff */
[----:B------:R-:W-:Y:S01]  /*0ca0*/  LOP3.LUT R12, R10, 0xfffffff8, RZ, 0xc0, !PT ;  /* 0xfffffff80a0c7812 */ /* 0x000fe200078ec0ff */
[----:B------:R-:W-:Y:S01]  /*0cb0*/  IMAD.IADD R8, R7, 0x1, -R8 ;  /* 0x0000000107087824 */ /* 0x000fe200078e0a08 */
[----:B------:R-:W-:Y:S02]  /*0cc0*/  LOP3.LUT R7, R6, 0x7ffffffc, RZ, 0xc0, !PT ;  /* 0x7ffffffc06077812 */ /* 0x000fe400078ec0ff */
[----:B------:R-:W-:Y:S01]  /*0cd0*/  LOP3.LUT R16, R13, 0x3ffffc, RZ, 0xc0, !PT ;  /* 0x003ffffc0d107812 */ /* 0x000fe200078ec0ff */
[----:B------:R-:W-:Y:S01]  /*0ce0*/  IMAD.IADD R12, R9, 0x1, -R12 ;  /* 0x00000001090c7824 */ /* 0x000fe200078e0a0c */
[----:B------:R-:W-:Y:S01]  /*0cf0*/  SHF.R.S32.HI R212, RZ, 0x7, R3 ;  /* 0x00000007ffd47819 */ /* 0x000fe20000011403 */
[----:B------:R-:W-:Y:S01]  /*0d00*/  IMAD.IADD R7, R4, 0x1, -R7 ;  /* 0x0000000104077824 */ /* 0x000fe200078e0a07 */
[----:B------:R-:W-:-:S02]  /*0d10*/  LEA.HI R5, R5, R4, RZ, 0x5 ;  /* 0x0000000405057211 */ /* 0x000fc400078f28ff */
[----:B------:R-:W-:Y:S01]  /*0d20*/  LEA.HI R4, R0, R221, RZ, 0x3 ;  /* 0x000000dd00047211 */ /* 0x000fe200078f18ff */
[----:B------:R-:W-:Y:S01]  /*0d30*/  IMAD.IADD R16, R199, 0x1, -R16 ;  /* 0x00000001c7107824 */ /* 0x000fe200078e0a10 */
[----:B------:R-:W-:Y:S01]  /*0d40*/  LEA R13, R212, R9, 0x8 ;  /* 0x00000009d40d7211 */ /* 0x000fe200078e40ff */
[----:B------:R-:W-:Y:S01]  /*0d50*/  IMAD.IADD R14, R11, 0x1, -R14 ;  /* 0x000000010b0e7824 */ /* 0x000fe200078e0a0e */
[----:B------:R-:W-:Y:S01]  /*0d60*/  LEA.HI R0, R0, R221, RZ, 0x2 ;  /* 0x000000dd00007211 */ /* 0x000fe200078f10ff */
[----:B------:R-:W-:Y:S01]  /*0d70*/  IMAD.SHL.U32 R9, R12, 0x40, RZ ;  /* 0x000000400c097824 */ /* 0x000fe200078e00ff */
[----:B------:R-:W-:Y:S01]  /*0d80*/  SHF.R.S32.HI R200, RZ, 0x3, R4 ;  /* 0x00000003ffc87819 */ /* 0x000fe20000011404 */
[----:B------:R-:W-:Y:S01]  /*0d90*/  IMAD.SHL.U32 R14, R14, 0x8, RZ ;  /* 0x000000080e0e7824 */ /* 0x000fe200078e00ff */
[----:B------:R-:W-:Y:S01]  /*0da0*/  LOP3.LUT R4, R4, 0x1ffffff8, RZ, 0xc0, !PT ;  /* 0x1ffffff804047812 */ /* 0x000fe200078ec0ff */
[----:B------:R-:W-:Y:S01]  /*0db0*/  IMAD.SHL.U32 R10, R10, 0x40, RZ ;  /* 0x000000400a0a7824 */ /* 0x000fe200078e00ff */
[----:B------:R-:W-:-:S02]  /*0dc0*/  SHF.R.S32.HI R23, RZ, 0x2, R0 ;  /* 0x00000002ff177819 */ /* 0x000fc40000011400 */
[----:B------:R-:W-:Y:S02]  /*0dd0*/  LEA R13, R16, R13, 0x4 ;  /* 0x0000000d100d7211 */ /* 0x000fe400078e20ff */
[----:B------:R-:W-:Y:S01]  /*0de0*/  LOP3.LUT R9, R9, 0x1c0, RZ, 0xc0, !PT ;  /* 0x000001c009097812 */ /* 0x000fe200078ec0ff */
[----:B------:R-:W-:Y:S01]  /*0df0*/  IMAD.IADD R4, R221, 0x1, -R4 ;  /* 0x00000001dd047824 */ /* 0x000fe200078e0a04 */
[----:B------:R-:W-:Y:S01]  /*0e00*/  LEA R220, R13, R14, 0x6 ;  /* 0x0000000e0ddc7211 */ /* 0x000fe200078e30ff */
[----:B------:R-:W-:Y:S01]  /*0e10*/  VIADD R223, R23, 0x20 ;  /* 0x0000002017df7836 */ /* 0x000fe20000000000 */
[----:B------:R-:W-:Y:S02]  /*0e20*/  LOP3.LUT R10, R10, 0x7ffffe00, RZ, 0xc0, !PT ;  /* 0x7ffffe000a0a7812 */ /* 0x000fe400078ec0ff */
[----:B------:R-:W-:Y:S02]  /*0e30*/  LOP3.LUT R14, R9, 0x8, R14, 0xf8, !PT ;  /* 0x00000008090e7812 */ /* 0x000fe400078ef80e */
[----:B------:R-:W-:Y:S01]  /*0e40*/  SHF.R.U32.HI R9, RZ, 0x3, R9 ;  /* 0x00000003ff097819 */ /* 0x000fe20000011609 */
[----:B------:R-:W-:Y:S01]  /*0e50*/  IMAD R10, R199, 0x400, R10 ;  /* 0x00000400c70a7824 */ /* 0x000fe200078e020a */
[----:B------:R-:W-:-:S02]  /*0e60*/  SHF.L.U32 R193, R4, 0x3, RZ ;  /* 0x0000000304c17819 */ /* 0x000fc400000006ff */
[----:B------:R-:W-:Y:S02]  /*0e70*/  LOP3.LUT R6, R0, 0xfffffffc, RZ, 0xc0, !PT ;  /* 0xfffffffc00067812 */ /* 0x000fe400078ec0ff */
[----:B------:R-:W-:Y:S02]  /*0e80*/  SHF.R.S32.HI R4, RZ, 0x1f, R223 ;  /* 0x0000001fff047819 */ /* 0x000fe400000114df */
[----:B------:R-:W-:Y:S02]  /*0e90*/  LOP3.LUT R9, R14, R9, RZ, 0x3c, !PT ;  /* 0x000000090e097212 */ /* 0x000fe400078e3cff */
[----:B------:R-:W-:Y:S01]  /*0ea0*/  SHF.R.S32.HI R0, RZ, 0x1f, R0 ;  /* 0x0000001fff007819 */ /* 0x000fe20000011400 */
[----:B------:R-:W-:Y:S01]  /*0eb0*/  IMAD.IADD R211, R221, 0x1, -R6 ;  /* 0x00000001ddd37824 */ /* 0x000fe200078e0a06 */
[----:B------:R-:W-:Y:S01]  /*0ec0*/  LEA.HI R4, R4, R223, RZ, 0x3 ;  /* 0x000000df04047211 */ /* 0x000fe200078f18ff */
[----:B------:R-:W-:Y:S01]  /*0ed0*/  IMAD.SHL.U32 R218, R223, 0x40, RZ ;  /* 0x00000040dfda7824 */ /* 0x000fe200078e00ff */
[----:B------:R-:W-:-:S02]  /*0ee0*/  R2P PR, R12, 0x6 ;  /* 0x000000060c007804 */ /* 0x000fc40000000000 */
[----:B------:R-:W-:Y:S02]  /*0ef0*/  IADD3 R9, R10, R9, RZ ;  /* 0x000000090a097210 */ /* 0x000fe40007ffe0ff */
[----:B------:R-:W-:Y:S01]  /*0f00*/  LEA.HI R0, R0, R23, RZ, 0x3 ;  /* 0x0000001700007211 */ /* 0x000fe200078f18ff */
[----:B------:R-:W-:Y:S01]  /*0f10*/  IMAD.SHL.U32 R16, R211, 0x8, RZ ;  /* 0x00000008d3107824 */ /* 0x000fe200078e00ff */
[----:B------:R-:W-:Y:S01]  /*0f20*/  LEA.HI R3, R3, R212, RZ, 0x1 ;  /* 0x000000d403037211 */ /* 0x000fe200078f08ff */
[----:B------:R-:W-:Y:S01]  /*0f30*/  IMAD.SHL.U32 R4, R4, 0x40, RZ ;  /* 0x0000004004047824 */ /* 0x000fe200078e00ff */
[----:B------:R-:W-:Y:S01]  /*0f40*/  LOP3.LUT R0, R0, 0xfffffff8, RZ, 0xc0, !PT ;  /* 0xfffffff800007812 */ /* 0x000fe200078ec0ff */
[----:B------:R-:W-:Y:S01]  /*0f50*/  IMAD R195, R9, 0x2, R2 ;  /* 0x0000000209c37824 */ /* 0x000fe200078e0202 */
[----:B------:R-:W-:Y:S01]  /*0f60*/  LOP3.LUT R218, R218, 0x1c0, RZ, 0xc0, !PT ;  /* 0x000001c0dada7812 */ /* 0x000fe200078ec0ff */
[----:B------:R-:W-:Y:S01]  /*0f70*/  IMAD.MOV.U32 R197, RZ, RZ, 0x20 ;  /* 0x00000020ffc57424 */ /* 0x000fe200078e00ff */
[----:B------:R-:W-:Y:S01]  /*0f80*/  LOP3.LUT R3, R3, 0xfffffe, RZ, 0xc0, !PT ;  /* 0x00fffffe03037812 */ /* 0x000fe200078ec0ff */
[----:B------:R-:W-:Y:S01]  /*0f90*/  VIADD R198, R195, 0x26800 ;  /* 0x00026800c3c67836 */ /* 0x000fe20000000000 */
[----:B------:R-:W-:-:S02]  /*0fa0*/  IADD3 R191, R23, -R0, RZ ;  /* 0x8000000017bf7210 */ /* 0x000fc40007ffe0ff */
[----:B------:R-:W-:Y:S02]  /*0fb0*/  LOP3.LUT R0, R218, 0x38, R16, 0xf8, !PT ;  /* 0x00000038da007812 */ /* 0x000fe400078ef810 */
[----:B------:R-:W-:Y:S02]  /*0fc0*/  SHF.R.U32.HI R222, RZ, 0x3, R218 ;  /* 0x00000003ffde7819 */ /* 0x000fe400000116da */
[----:B------:R-:W-:Y:S02]  /*0fd0*/  LOP3.LUT R219, R4, 0xfffffe00, RZ, 0xc0, !PT ;  /* 0xfffffe0004db7812 */ /* 0x000fe400078ec0ff */
[----:B------:R-:W-:Y:S01]  /*0fe0*/  SEL R197, R197, 0xffffffe0, !P1 ;  /* 0xffffffe0c5c57807 */ /* 0x000fe20004800000 */
[----:B------:R-:W-:Y:S01]  /*0ff0*/  IMAD.IADD R3, R212, 0x1, -R3 ;  /* 0x00000001d4037824 */ /* 0x000fe200078e0a03 */
[----:B------:R-:W-:Y:S02]  /*1000*/  SHF.R.S32.HI R5, RZ, 0x5, R5 ;  /* 0x00000005ff057819 */ /* 0x000fe40000011405 */
[----:B------:R-:W-:Y:S01]  /*1010*/  IADD3 R196, R195, 0x26840, RZ ;  /* 0x00026840c3c47810 */ /* 0x000fe20007ffe0ff */
[C---:B------:R-:W-:Y:S01]  /*1020*/  @P2 VIADD R196, R198.reuse, 0xffffffc0 ;  /* 0xffffffc0c6c42836 */ /* 0x040fe20000000000 */
[----:B------:R-:W-:Y:S01]  /*1030*/  LOP3.LUT R217, R219, R0, R222, 0xf6, !PT ;  /* 0x00000000dbd97212 */ /* 0x000fe200078ef6de */
[----:B------:R-:W-:Y:S01]  /*1040*/  IMAD.IADD R198, R198, 0x1, R197 ;  /* 0x00000001c6c67824 */ /* 0x000fe200078e02c5 */
[----:B------:R-:W-:Y:S01]  /*1050*/  MOV R189, RZ ;  /* 0x000000ff00bd7202 */ /* 0x000fe20000000f00 */
[----:B------:R-:W-:Y:S01]  /*1060*/  IMAD R190, R5, 0x10, R8 ;  /* 0x0000001005be7824 */ /* 0x000fe200078e0208 */
[----:B------:R-:W-:Y:S01]  /*1070*/  CS2R R18, SRZ ;  /* 0x0000000000127805 */ /* 0x000fe2000001ff00 */
[----:B------:R-:W-:Y:S01]  /*1080*/  IMAD.MOV.U32 R206, RZ, RZ, RZ ;  /* 0x000000ffffce7224 */ /* 0x000fe200078e00ff */
[----:B------:R-:W-:Y:S01]  /*1090*/  SHF.R.S32.HI R216, RZ, 0x1f, R23 ;  /* 0x0000001fffd87819 */ /* 0x000fe20000011417 */
[----:B------:R-:W-:Y:S01]  /*10a0*/  IMAD.MOV.U32 R22, RZ, RZ, RZ ;  /* 0x000000ffff167224 */ /* 0x000fe200078e00ff */
[----:B------:R-:W-:Y:S01]  /*10b0*/  LEA R217, R217, R2, 0x1 ;  /* 0x00000002d9d97211 */ /* 0x000fe200078e08ff */
[----:B------:R-:W-:-:S02]  /*10c0*/  IMAD.SHL.U32 R194, R3, 0x100, RZ ;  /* 0x0000010003c27824 */ /* 0x000fc400078e00ff */
[----:B------:R-:W-:Y:S02]  /*10d0*/  IMAD.SHL.U32 R192, R7, 0x2, RZ ;  /* 0x0000000207c07824 */ /* 0x000fe400078e00ff */
[----:B------:R-:W-:Y:S01]  /*10e0*/  IMAD.IADD R197, R197, 0x1, R196 ;  /* 0x00000001c5c57824 */ /* 0x000fe200078e02c4 */
[----:B--2---:R-:W-:-:S07]  /*10f0*/  LOP3.LUT R188, R15, 0x1, RZ, 0xfc, !PT ;  /* 0x000000010fbc7812 */ /* 0x004fce00078efcff */
.L_x_6425:
[----:B0----5:R-:W0:Y:S01]  /*1100*/  LDC.64 R4, c[0x0][0xc60] ;  /* 0x00031800ff047b82 */ /* 0x021e220000000a00 */
[----:B------:R-:W-:Y:S01]  /*1110*/  ULDC.64 UR4, c[0x0][0xa28] ;  /* 0x00028a0000047ab9 */ /* 0x000fe20000000a00 */
[----:B------:R-:W-:Y:S01]  /*1120*/  ULDC.64 UR8, c[0x0][0xa18] ;  /* 0x0002860000087ab9 */ /* 0x000fe20000000a00 */
[----:B------:R-:W-:Y:S01]  /*1130*/  ULDC.64 UR6, c[0x0][0xa08] ;  /* 0x0002820000067ab9 */ /* 0x000fe20000000a00 */
[----:B0-----:R-:W-:-:S05]  /*1140*/  IMAD.WIDE R4, R187, 0x4, R4 ;  /* 0x00000004bb047825 */ /* 0x001fca00078e0204 */
[----:B------:R-:W2:Y:S01]  /*1150*/  LDG.E R205, desc[UR40][R4.64] ;  /* 0x0000002804cd7981 */ /* 0x000ea2000c1e1900 */
        /* <DEDUP_REMOVED lines=16> */
[----:B-1--4-:R-:W-:Y:S01]  /*1260*/  @P1 IADD3 R6, P2, R203, UR8, RZ ;  /* 0x00000008cb061c10 */ /* 0x012fe2000ff5e0ff */
        /* <DEDUP_REMOVED lines=19> */
[----:B0--3--:R-:W-:Y:S06]  /*13a0*/  @P1 BRA `(.L_x_6280) ;  /* 0x0000000000241947 */ /* 0x009fec0003800000 */
        /* <DEDUP_REMOVED lines=9> */
.L_x_6280:
[----:B------:R-:W-:Y:S01]  /*1440*/  IMAD.U32 R32, RZ, RZ, UR5 ;  /* 0x00000005ff207e24 */ /* 0x000fe2000f8e00ff */
[----:B------:R-:W-:Y:S01]  /*1450*/  MOV R24, UR4 ;  /* 0x0000000400187c02 */ /* 0x000fe20008000f00 */
[----:B------:R-:W-:Y:S06]  /*1460*/  @!P2 BRA `(.L_x_6281) ;  /* 0x000000000010a947 */ /* 0x000fec0003800000 */
[----:B------:R-:W-:-:S04]  /*1470*/  IADD3 R4, P0, R203, UR8, RZ ;  /* 0x00000008cb047c10 */ /* 0x000fc8000ff1e0ff */
[----:B------:R-:W-:-:S05]  /*1480*/  IADD3.X R5, R204, UR9, RZ, P0, !PT ;  /* 0x00000009cc057c10 */ /* 0x000fca00087fe4ff */
[----:B------:R0:W5:Y:S01]  /*1490*/  LDG.E R24, desc[UR40][R4.64] ;  /* 0x0000002804187981 */ /* 0x000162000c1e1900 */
[----:B------:R-:W-:Y:S05]  /*14a0*/  BRA `(.L_x_6282) ;  /* 0x0000000000107947 */ /* 0x000fea0003800000 */
.L_x_6281:
[----:B------:R-:W-:Y:S05]  /*14b0*/  @!P0 BRA `(.L_x_6282) ;  /* 0x00000000000c8947 */ /* 0x000fea0003800000 */
[----:B------:R-:W2:Y:S04]  /*14c0*/  LDG.E R5, desc[UR40][R8.64] ;  /* 0x0000002808057981 */ /* 0x000ea8000c1e1900 */
[----:B------:R-:W2:Y:S02]  /*14d0*/  LDG.E R24, desc[UR40][R8.64+0x4] ;  /* 0x0000042808187981 */ /* 0x000ea4000c1e1900 */
[----:B--2---:R-:W-:-:S07]  /*14e0*/  IMAD.IADD R24, R24, 0x1, -R5 ;  /* 0x0000000118187824 */ /* 0x004fce00078e0a05 */
.L_x_6282:
        /* <DEDUP_REMOVED lines=9> */
[----:B------:R-:W-:Y:S01]  /*1580*/  LEA R3, R185, 0x7f, 0x6 ;  /* 0x0000007fb9037811 */ /* 0x000fe200078e30ff */
        /* <DEDUP_REMOVED lines=51> */
.L_x_6285:
[----:B------:R-:W-:Y:S05]  /*18c0*/  BSYNC B6 ;  /* 0x0000000000067941 */ /* 0x000fea0003800000 */
.L_x_6284:
        /* <DEDUP_REMOVED lines=20> */
.L_x_6287:
[----:B------:R-:W-:Y:S05]  /*1a10*/  BSYNC B6 ;  /* 0x0000000000067941 */ /* 0x000fea0003800000 */
.L_x_6286:
        /* <DEDUP_REMOVED lines=19> */
[-C--:B-1----:R-:W-:Y:S01]  /*1b50*/  IMAD.WIDE.U32 R48, R23, R28.reuse, R16 ;  /* 0x0000001c17307225 */ /* 0x082fe200078e0010 */
[----:B------:R-:W-:Y:S02]  /*1b60*/  SHF.L.U64.HI R50, R28, 0x6, R29 ;  /* 0x000000061c327819 */ /* 0x000fe4000001021d */
[----:B------:R-:W-:Y:S01]  /*1b70*/  SHF.R.S32.HI R39, RZ, 0x1f, R38 ;  /* 0x0000001fff277819 */ /* 0x000fe20000011426 */
[-C--:B------:R-:W-:Y:S01]  /*1b80*/  IMAD R3, R15, R28.reuse, RZ ;  /* 0x0000001c0f037224 */ /* 0x080fe200078e02ff */
[----:B--2---:R-:W-:Y:S01]  /*1b90*/  SHF.L.U64.HI R52, R54, 0x6, R55 ;  /* 0x0000000636347819 */ /* 0x004fe20000010237 */
[C---:B----4-:R-:W-:Y:S01]  /*1ba0*/  IMAD.WIDE.U32 R4, R44.reuse, R28, RZ ;  /* 0x0000001c2c047225 */ /* 0x050fe200078e00ff */
[----:B------:R-:W-:Y:S01]  /*1bb0*/  SHF.L.U32 R58, R191, 0x6, RZ ;  /* 0x00000006bf3a7819 */ /* 0x000fe200000006ff */
[----:B------:R-:W1:Y:S02]  /*1bc0*/  @P0 LDC R7, c[0x0][0x42c] ;  /* 0x00010b00ff070b82 */ /* 0x000e640000000800 */
[----:B------:R-:W-:Y:S01]  /*1bd0*/  IMAD R3, R44, R29, R3 ;  /* 0x0000001d2c037224 */ /* 0x000fe200078e0203 */
[----:B---3--:R-:W-:Y:S01]  /*1be0*/  ISETP.GE.AND P2, PT, R16, R27, PT ;  /* 0x0000001b1000720c */ /* 0x008fe20003f46270 */
[----:B------:R-:W-:Y:S01]  /*1bf0*/  IMAD.SHL.U32 R51, R28, 0x40, RZ ;  /* 0x000000401c337824 */ /* 0x000fe200078e00ff */
[----:B------:R-:W-:Y:S01]  /*1c00*/  LOP3.LUT R58, R58, 0x1c0, RZ, 0xc0, !PT ;  /* 0x000001c03a3a7812 */ /* 0x000fe200078ec0ff */
[----:B------:R-:W-:Y:S01]  /*1c10*/  VIADD R80, R16, 0x20 ;  /* 0x0000002010507836 */ /* 0x000fe20000000000 */
[----:B------:R-:W-:Y:S01]  /*1c20*/  IADD3 R5, R5, R3, RZ ;  /* 0x0000000305057210 */ /* 0x000fe20007ffe0ff */
[----:B------:R-:W2:Y:S01]  /*1c30*/  @P0 LDC R9, c[0x0][0x430] ;  /* 0x00010c00ff090b82 */ /* 0x000ea20000000800 */
[----:B------:R-:W-:-:S02]  /*1c40*/  SEL R13, R27, RZ, P2 ;  /* 0x000000ff1b0d7207 */ /* 0x000fc40001000000 */
[----:B------:R-:W-:Y:S01]  /*1c50*/  SHF.R.U32.HI R60, RZ, 0x3, R58 ;  /* 0x00000003ff3c7819 */ /* 0x000fe2000001163a */
[----:B0-----:R-:W-:Y:S01]  /*1c60*/  IMAD.WIDE.U32 R10, R23, R42, R16 ;  /* 0x0000002a170a7225 */ /* 0x001fe200078e0010 */
[----:B------:R-:W-:Y:S02]  /*1c70*/  IADD3 R13, R16, R13, RZ ;  /* 0x0000000d100d7210 */ /* 0x000fe40007ffe0ff */
[----:B------:R-:W-:Y:S01]  /*1c80*/  SHF.L.U64.HI R53, R42, 0x6, R43 ;  /* 0x000000062a357819 */ /* 0x000fe2000001022b */
[----:B------:R-:W0:Y:S01]  /*1c90*/  LDC R61, c[0x0][0x3d4] ;  /* 0x0000f500ff3d7b82 */ /* 0x000e220000000800 */
[----:B------:R-:W-:Y:S02]  /*1ca0*/  SHF.R.S32.HI R12, RZ, 0x1f, R13 ;  /* 0x0000001fff0c7819 */ /* 0x000fe4000001140d */
[----:B------:R-:W-:Y:S02]  /*1cb0*/  P2R R72, PR, RZ, 0x4 ;  /* 0x00000004ff487803 */ /* 0x000fe40000000000 */
[----:B------:R-:W-:-:S02]  /*1cc0*/  SHF.L.U32 R62, R27, 0x1, RZ ;  /* 0x000000011b3e7819 */ /* 0x000fc400000006ff */
[----:B------:R-:W-:Y:S01]  /*1cd0*/  SHF.R.U32.HI R26, RZ, 0x7, R26 ;  /* 0x00000007ff1a7819 */ /* 0x000fe2000001161a */
[----:B-1----:R-:W-:Y:S01]  /*1ce0*/  @P0 IMAD.HI.U32 R0, R186, R7, RZ ;  /* 0x00000007ba000227 */ /* 0x002fe200078e00ff */
[----:B------:R-:W1:Y:S03]  /*1cf0*/  LDC R63, c[0x0][0x2e4] ;  /* 0x0000b900ff3f7b82 */ /* 0x000e660000000800 */
[----:B------:R-:W-:Y:S01]  /*1d00*/  VIADD R59, R26, 0x8 ;  /* 0x000000081a3b7836 */ /* 0x000fe20000000000 */
[----:B--2---:R-:W-:Y:S02]  /*1d10*/  @P0 SHF.R.U32.HI R186, RZ, R9, R0 ;  /* 0x00000009ffba0219 */ /* 0x004fe40000011600 */
[----:B------:R-:W-:Y:S02]  /*1d20*/  ISETP.NE.U32.AND P0, PT, RZ, UR6, PT ;  /* 0x00000006ff007c0c */ /* 0x000fe4000bf05070 */
[----:B------:R-:W-:Y:S01]  /*1d30*/  SHF.R.S32.HI R0, RZ, 0x1f, R186 ;  /* 0x0000001fff007819 */ /* 0x000fe200000114ba */
[----:B------:R-:W-:Y:S01]  /*1d40*/  IMAD.WIDE.U32 R4, R186, UR4, R4 ;  /* 0x00000004ba047c25 */ /* 0x000fe2000f8e0004 */
[----:B------:R-:W-:Y:S01]  /*1d50*/  ISETP.NE.AND.EX P0, PT, RZ, UR7, PT, P0 ;  /* 0x00000007ff007c0c */ /* 0x000fe2000bf05300 */
[----:B------:R-:W-:-:S02]  /*1d60*/  ULDC.64 UR6, c[0x0][0x320] ;  /* 0x0000c80000067ab9 */ /* 0x000fc40000000a00 */
[C---:B------:R-:W-:Y:S02]  /*1d70*/  IMAD R7, R0.reuse, UR6, RZ ;  /* 0x0000000600077c24 */ /* 0x040fe4000f8e02ff */
[----:B------:R-:W-:Y:S02]  /*1d80*/  IMAD R3, R0, UR4, RZ ;  /* 0x0000000400037c24 */ /* 0x000fe4000f8e02ff */
[C---:B------:R-:W-:Y:S02]  /*1d90*/  IMAD R9, R186.reuse, UR7, R7 ;  /* 0x00000007ba097c24 */ /* 0x040fe4000f8e0207 */
[----:B------:R-:W-:-:S04]  /*1da0*/  IMAD.WIDE.U32 R6, R186, UR6, R16 ;  /* 0x00000006ba067c25 */ /* 0x000fc8000f8e0010 */
[----:B------:R-:W-:Y:S01]  /*1db0*/  IMAD R3, R186, UR5, R3 ;  /* 0x00000005ba037c24 */ /* 0x000fe2000f8e0203 */
[----:B------:R-:W-:Y:S01]  /*1dc0*/  ULDC.64 UR4, c[0x0][0x300] ;  /* 0x0000c00000047ab9 */ /* 0x000fe20000000a00 */
[----:B------:R-:W-:Y:S02]  /*1dd0*/  IMAD.IADD R7, R7, 0x1, R9 ;  /* 0x0000000107077824 */ /* 0x000fe400078e0209 */
[----:B------:R-:W-:Y:S01]  /*1de0*/  IMAD.IADD R5, R5, 0x1, R3 ;  /* 0x0000000105057824 */ /* 0x000fe200078e0203 */
[----:B------:R-:W-:Y:S02]  /*1df0*/  SHF.R.S32.HI R0, RZ, 0x1f, R25 ;  /* 0x0000001fff007819 */ /* 0x000fe40000011419 */
[----:B------:R-:W-:Y:S02]  /*1e00*/  SEL R9, R25, RZ, !P0 ;  /* 0x000000ff19097207 */ /* 0x000fe40004000000 */
[----:B------:R-:W-:-:S03]  /*1e10*/  SEL R0, R0, RZ, !P0 ;  /* 0x000000ff00007207 */ /* 0x000fc60004000000 */
[----:B------:R-:W-:-:S04]  /*1e20*/  IMAD.WIDE.U32 R40, R9, UR4, R4 ;  /* 0x0000000409287c25 */ /* 0x000fc8000f8e0004 */
[----:B------:R-:W-:Y:S02]  /*1e30*/  IMAD R8, R0, UR4, RZ ;  /* 0x0000000400087c24 */ /* 0x000fe4000f8e02ff */
[----:B------:R-:W-:Y:S02]  /*1e40*/  IMAD R4, R216, R28, RZ ;  /* 0x0000001cd8047224 */ /* 0x000fe400078e02ff */
[----:B------:R-:W-:Y:S01]  /*1e50*/  IMAD R3, R9, UR5, R8 ;  /* 0x0000000509037c24 */ /* 0x000fe2000f8e0208 */
[----:B------:R-:W-:Y:S01]  /*1e60*/  ULDC.64 UR4, c[0x0][0x328] ;  /* 0x0000ca0000047ab9 */ /* 0x000fe20000000a00 */
[----:B------:R-:W-:Y:S02]  /*1e70*/  IMAD R5, R23, R29, R4 ;  /* 0x0000001d17057224 */ /* 0x000fe400078e0204 */
[----:B------:R-:W-:Y:S01]  /*1e80*/  IMAD R8, R0, UR4, RZ ;  /* 0x0000000400087c24 */ /* 0x000fe2000f8e02ff */
[----:B------:R-:W-:Y:S01]  /*1e90*/  IADD3 R0, R41, R3, RZ ;  /* 0x0000000329007210 */ /* 0x000fe20007ffe0ff */
[----:B------:R-:W-:Y:S01]  /*1ea0*/  IMAD R4, R216, R54, RZ ;  /* 0x00000036d8047224 */ /* 0x000fe200078e02ff */
[----:B------:R-:W-:Y:S01]  /*1eb0*/  IADD3 R3, P0, R40, R48, RZ ;  /* 0x0000003028037210 */ /* 0x000fe20007f1e0ff */
[----:B------:R-:W-:Y:S01]  /*1ec0*/  IMAD.WIDE.U32 R36, R9, UR4, R6 ;  /* 0x0000000409247c25 */ /* 0x000fe2000f8e0006 */
[----:B------:R-:W-:-:S02]  /*1ed0*/  ULDC UR4, c[0x0][0x2e4] ;  /* 0x0000b90000047ab9 */ /* 0x000fc40000000800 */
[----:B------:R-:W-:Y:S01]  /*1ee0*/  IADD3.X R48, R0, R49, R5, P0, !PT ;  /* 0x0000003100307210 */ /* 0x000fe200007fe405 */
[----:B------:R-:W-:Y:S01]  /*1ef0*/  IMAD R75, R9, UR5, R8 ;  /* 0x00000005094b7c24 */ /* 0x000fe2000f8e0208 */
[----:B------:R-:W-:Y:S01]  /*1f00*/  LEA.HI R49, R12, R13, RZ, 0x3 ;  /* 0x0000000d0c317211 */ /* 0x000fe200078f18ff */
[C---:B------:R-:W-:Y:S01]  /*1f10*/  IMAD R21, R23.reuse, R55, R4 ;  /* 0x0000003717157224 */ /* 0x040fe200078e0204 */
[C---:B------:R-:W-:Y:S01]  /*1f20*/  IADD3 R44, P0, R23.reuse, R44, RZ ;  /* 0x0000002c172c7210 */ /* 0x040fe20007f1e0ff */
[-C--:B------:R-:W-:Y:S01]  /*1f30*/  IMAD.WIDE.U32 R8, R23, R54.reuse, R16 ;  /* 0x0000003617087225 */ /* 0x080fe200078e0010 */
[----:B------:R-:W-:Y:S02]  /*1f40*/  LOP3.LUT R69, R49, 0xfffffff8, RZ, 0xc0, !PT ;  /* 0xfffffff831457812 */ /* 0x000fe400078ec0ff */
[----:B------:R-:W-:Y:S01]  /*1f50*/  ISETP.GE.AND P4, PT, R16, UR4, PT ;  /* 0x0000000410007c0c */ /* 0x000fe2000bf86270 */
[----:B------:R-:W-:Y:S01]  /*1f60*/  IMAD.WIDE.U32 R4, R23, R54, R38 ;  /* 0x0000003617047225 */ /* 0x000fe200078e0026 */
[----:B------:R-:W-:-:S02]  /*1f70*/  ISETP.GE.AND P3, PT, R80, UR4, PT ;  /* 0x0000000450007c0c */ /* 0x000fc4000bf66270 */
[----:B------:R-:W-:Y:S01]  /*1f80*/  SHF.R.S32.HI R73, RZ, 0x1f, R69 ;  /* 0x0000001fff497819 */ /* 0x000fe20000011445 */
[-C--:B------:R-:W-:Y:S01]  /*1f90*/  IMAD R6, R216, R42.reuse, RZ ;  /* 0x0000002ad8067224 */ /* 0x080fe200078e02ff */
[----:B------:R-:W-:Y:S01]  /*1fa0*/  IADD3 R75, R37, R75, RZ ;  /* 0x0000004b254b7210 */ /* 0x000fe20007ffe0ff */
[----:B------:R-:W-:Y:S02]  /*1fb0*/  IMAD.IADD R9, R21, 0x1, R9 ;  /* 0x0000000115097824 */ /* 0x000fe400078e0209 */
[----:B------:R-:W-:Y:S01]  /*1fc0*/  IMAD.IADD R5, R5, 0x1, R21 ;  /* 0x0000000105057824 */ /* 0x000fe200078e0215 */
[----:B-----5:R-:W-:Y:S01]  /*1fd0*/  SHF.R.S32.HI R21, RZ, 0x1f, R33 ;  /* 0x0000001fff157819 */ /* 0x020fe20000011421 */
[C---:B------:R-:W-:Y:S02]  /*1fe0*/  IMAD R25, R23.reuse, R43, R6 ;  /* 0x0000002b17197224 */ /* 0x040fe400078e0206 */
[----:B------:R-:W-:-:S04]  /*1ff0*/  IMAD.WIDE.U32 R6, R23, R42, R38 ;  /* 0x0000002a17067225 */ /* 0x000fc800078e0026 */
[----:B------:R-:W-:Y:S02]  /*2000*/  IMAD R14, R21, R54, RZ ;  /* 0x00000036150e7224 */ /* 0x000fe400078e02ff */
[----:B------:R-:W-:Y:S02]  /*2010*/  IMAD.IADD R11, R25, 0x1, R11 ;  /* 0x00000001190b7824 */ /* 0x000fe400078e020b */
[----:B------:R-:W-:Y:S02]  /*2020*/  IMAD.IADD R7, R7, 0x1, R25 ;  /* 0x0000000107077824 */ /* 0x000fe400078e0219 */
[----:B------:R-:W-:Y:S02]  /*2030*/  IMAD R12, R21, R42, RZ ;  /* 0x0000002a150c7224 */ /* 0x000fe400078e02ff */
[C---:B------:R-:W-:Y:S02]  /*2040*/  IMAD R13, R33.reuse, R55, R14 ;  /* 0x00000037210d7224 */ /* 0x040fe400078e020e */
[----:B------:R-:W-:-:S02]  /*2050*/  IMAD R71, R33, R43, R12 ;  /* 0x0000002b21477224 */ /* 0x000fc400078e020c */
[----:B------:R-:W-:-:S04]  /*2060*/  IMAD.WIDE.U32 R28, R33, R42, R10 ;  /* 0x0000002a211c7225 */ /* 0x000fc800078e000a */
[----:B------:R-:W-:Y:S01]  /*2070*/  IMAD.WIDE.U32 R20, R33, R42, R6 ;  /* 0x0000002a21147225 */ /* 0x000fe200078e0006 */
[----:B------:R-:W-:-:S03]  /*2080*/  IADD3 R67, R71, R29, RZ ;  /* 0x0000001d47437210 */ /* 0x000fc60007ffe0ff */
[----:B------:R-:W-:Y:S02]  /*2090*/  IMAD.SHL.U32 R55, R42, 0x40, RZ ;  /* 0x000000402a377824 */ /* 0x000fe400078e00ff */
[----:B------:R-:W2:Y:S01]  /*20a0*/  LDC.64 R42, c[0x0][0x2d8] ;  /* 0x0000b600ff2a7b82 */ /* 0x000ea20000000a00 */
[----:B------:R-:W-:Y:S01]  /*20b0*/  IMAD.WIDE.U32 R30, R33, R54, R4 ;  /* 0x00000036211e7225 */ /* 0x000fe200078e0004 */
[----:B------:R-:W-:-:S03]  /*20c0*/  LOP3.LUT R5, R58, 0x18, R16, 0xf8, !PT ;  /* 0x000000183a057812 */ /* 0x000fc600078ef810 */
[----:B------:R-:W-:Y:S01]  /*20d0*/  IMAD.WIDE.U32 R34, R33, R54, R8 ;  /* 0x0000003621227225 */ /* 0x000fe200078e0008 */
[-C--:B------:R-:W-:Y:S02]  /*20e0*/  LOP3.LUT R4, R5, R60.reuse, RZ, 0x3c, !PT ;  /* 0x0000003c05047212 */ /* 0x080fe400078e3cff */
[----:B------:R-:W-:Y:S01]  /*20f0*/  LOP3.LUT R5, R58, 0x38, R49, 0xf8, !PT ;  /* 0x000000383a057812 */ /* 0x000fe200078ef831 */
[----:B------:R-:W-:Y:S02]  /*2100*/  IMAD.SHL.U32 R54, R54, 0x40, RZ ;  /* 0x0000004036367824 */ /* 0x000fe400078e00ff */
[----:B------:R-:W-:Y:S01]  /*2110*/  IMAD.X R45, R216, 0x1, R15, P0 ;  /* 0x00000001d82d7824 */ /* 0x000fe200000e060f */
[----:B------:R-:W-:Y:S01]  /*2120*/  LOP3.LUT R68, R5, R60, RZ, 0x3c, !PT ;  /* 0x0000003c05447212 */ /* 0x000fe200078e3cff */
[----:B------:R-:W-:Y:S02]  /*2130*/  IMAD R65, R199, 0x200, R4 ;  /* 0x00000200c7417824 */ /* 0x000fe400078e0204 */
[----:B------:R-:W-:-:S02]  /*2140*/  IMAD.IADD R64, R13, 0x1, R35 ;  /* 0x000000010d407824 */ /* 0x000fc400078e0223 */
[----:B------:R-:W-:Y:S02]  /*2150*/  IMAD.IADD R66, R31, 0x1, R13 ;  /* 0x000000011f427824 */ /* 0x000fe400078e020d */
[----:B------:R-:W-:Y:S02]  /*2160*/  IMAD.IADD R71, R21, 0x1, R71 ;  /* 0x0000000115477824 */ /* 0x000fe400078e0247 */
[----:B01----:R-:W-:-:S07]  /*2170*/  IMAD R68, R199, 0x200, R68 ;  /* 0x00000200c7447824 */ /* 0x003fce00078e0244 */
.L_x_6317:
[----:B------:R-:W-:Y:S01]  /*2180*/  VIADD R47, R47, 0xffffffff ;  /* 0xffffffff2f2f7836 */ /* 0x000fe20000000000 */
[----:B------:R-:W-:Y:S05]  /*2190*/  YIELD ;  /* 0x0000000000007946 */ /* 0x000fea0003800000 */
[----:B------:R-:W-:Y:S01]  /*21a0*/  SHF.R.S32.HI R56, RZ, 0x1f, R47 ;  /* 0x0000001fff387819 */ /* 0x000fe2000001142f */
[-C--:B------:R-:W-:Y:S01]  /*21b0*/  IMAD R4, R50, R47.reuse, RZ ;  /* 0x0000002f32047224 */ /* 0x080fe200078e02ff */
[----:B------:R-:W-:Y:S01]  /*21c0*/  BSSY B0, `(.L_x_6288) ;  /* 0x000017a000007945 */ /* 0x000fe20003800000 */
[----:B---3--:R-:W-:Y:S01]  /*21d0*/  IMAD.WIDE.U32 R14, R51, R47, RZ ;  /* 0x0000002f330e7225 */ /* 0x008fe200078e00ff */
[----:B------:R-:W-:-:S03]  /*21e0*/  ISETP.GT.AND P2, PT, R47, R46, PT ;  /* 0x0000002e2f00720c */ /* 0x000fc60003f44270 */
[----:B------:R-:W-:Y:S01]  /*21f0*/  IMAD R5, R56, R51, R4 ;  /* 0x0000003338057224 */ /* 0x000fe200078e0204 */
[----:B------:R-:W-:Y:S01]  /*2200*/  IADD3 R4, P0, R3, R14, RZ ;  /* 0x0000000e03047210 */ /* 0x000fe20007f1e0ff */
[----:B--2---:R-:W-:Y:S02]  /*2210*/  IMAD.SHL.U32 R24, R22, 0x1000, RZ ;  /* 0x0000100016187824 */ /* 0x004fe400078e00ff */
[----:B------:R-:W-:Y:S01]  /*2220*/  IMAD.IADD R77, R15, 0x1, R5 ;  /* 0x000000010f4d7824 */ /* 0x000fe200078e0205 */
[----:B--2---:R-:W-:Y:S01]  /*2230*/  LEA R12, P1, R4, R42, 0x1 ;  /* 0x0000002a040c7211 */ /* 0x004fe200078208ff */
[----:B------:R-:W-:-:S03]  /*2240*/  IMAD.IADD R5, R65, 0x1, R24 ;  /* 0x0000000141057824 */ /* 0x000fc600078e0218 */
[----:B------:R-:W-:Y:S01]  /*2250*/  IADD3.X R6, R77, R48, RZ, P0, !PT ;  /* 0x000000304d067210 */ /* 0x000fe200007fe4ff */
[----:B------:R-:W-:Y:S01]  /*2260*/  IMAD R25, R5, 0x2, R2 ;  /* 0x0000000205197824 */ /* 0x000fe200078e0202 */
[----:B------:R-:W-:Y:S02]  /*2270*/  ISETP.GE.AND P0, PT, R61, 0x1, PT ;  /* 0x000000013d00780c */ /* 0x000fe40003f06270 */
[----:B------:R-:W-:-:S11]  /*2280*/  LEA.HI.X R13, R4, R43, R6, 0x1, P1 ;  /* 0x0000002b040d7211 */ /* 0x000fd600008f0c06 */
[----:B0-----:R-:W-:Y:S05]  /*2290*/  @!P0 BRA `(.L_x_6289) ;  /* 0x0000001400508947 */ /* 0x001fea0003800000 */
        /* <DEDUP_REMOVED lines=16> */
[----:B------:R-:W-:Y:S01]  /*23a0*/  MOV R70, R20 ;  /* 0x0000001400467202 */ /* 0x000fe20000000f00 */
[----:B------:R-:W-:Y:S01]  /*23b0*/  IMAD R6, R53, R47, RZ ;  /* 0x0000002f35067224 */ /* 0x000fe200078e02ff */
[----:B------:R-:W-:Y:S01]  /*23c0*/  IADD3 R7, P0, R30, R4, RZ ;  /* 0x000000041e077210 */ /* 0x000fe20007f1e0ff */
[----:B------:R-:W-:Y:S01]  /*23d0*/  ULDC.64 UR4, c[0x0][0x3c8] ;  /* 0x0000f20000047ab9 */ /* 0x000fe20000000a00 */
[----:B------:R-:W-:Y:S01]  /*23e0*/  ULDC.64 UR6, c[0x0][0x3e0] ;  /* 0x0000f80000067ab9 */ /* 0x000fe20000000a00 */
[-C--:B------:R-:W-:Y:S02]  /*23f0*/  IMAD R9, R56, R55.reuse, R6 ;  /* 0x0000003738097224 */ /* 0x080fe400078e0206 */
        /* <DEDUP_REMOVED lines=16> */
.L_x_6292:
[----:B------:R-:W-:Y:S05]  /*2500*/  BSYNC B1 ;  /* 0x0000000000017941 */ /* 0x000fea0003800000 */
.L_x_6291:
        /* <DEDUP_REMOVED lines=15> */
.L_x_6293:
[----:B------:R-:W-:Y:S01]  /*2600*/  LEA R70, R22, R2, 0x3 ;  /* 0x0000000216467211 */ /* 0x000fe200078e18ff */
[----:B------:R-:W-:Y:S01]  /*2610*/  BSSY B1, `(.L_x_6294) ;  /* 0x0000004000017945 */ /* 0x000fe20003800000 */
[----:B------:R-:W-:-:S04]  /*2620*/  SHF.L.U32 R57, R189, 0x1f, RZ ;  /* 0x0000001fbd397819 */ /* 0x000fc800000006ff */
[----:B------:R-:W0:Y:S02]  /*2630*/  SYNCS.PHASECHK.TRANS64.TRYWAIT P5, [R70+URZ+0x28c90], R57 ;  /* 0x028c9039460075a7 */ /* 0x000e2400080a017f */
[----:B0-----:R-:W-:Y:S05]  /*2640*/  @!P5 BRA `(.L_x_6295) ;  /* 0x0000014c00a0d947 */ /* 0x001fea0003800000 */
.L_x_6528:
[----:B------:R-:W-:Y:S05]  /*2650*/  BSYNC B1 ;  /* 0x0000000000017941 */ /* 0x000fea0003800000 */
.L_x_6294:
        /* <DEDUP_REMOVED lines=16> */
[CC--:B------:R-:W-:Y:S01]  /*2760*/  FMUL.FTZ R74, R6.reuse, R27.reuse ;  /* 0x0000001b064a7220 */ /* 0x0c0fe20000410000 */
[----:B------:R-:W-:Y:S02]  /*2770*/  HADD2.F32 R56, -RZ, R56.H0_H0 ;  /* 0x20000038ff387230 */ /* 0x000fe40000004100 */
[C---:B------:R-:W-:Y:S01]  /*2780*/  FMUL.FTZ R27, R5.reuse, R27 ;  /* 0x0000001b051b7220 */ /* 0x040fe20000410000 */
[--C-:B------:R-:W-:Y:S02]  /*2790*/  HADD2.F32 R15, -RZ, R7.reuse.H1_H1 ;  /* 0x30000007ff0f7230 */ /* 0x100fe40000004100 */
[-C--:B------:R-:W-:Y:S01]  /*27a0*/  FFMA.FTZ R74, R5, R25.reuse, -R74 ;  /* 0x00000019054a7223 */ /* 0x080fe2000001084a */
[----:B------:R-:W-:Y:S02]  /*27b0*/  HADD2.F32 R7, -RZ, R7.H0_H0 ;  /* 0x20000007ff077230 */ /* 0x000fe40000004100 */
[----:B------:R-:W-:Y:S01]  /*27c0*/  FFMA.FTZ R79, R6, R25, R27 ;  /* 0x00000019064f7223 */ /* 0x000fe2000001001b */
[----:B------:R-:W-:-:S02]  /*27d0*/  HADD2.F32 R26, -RZ, R26.H0_H0 ;  /* 0x2000001aff1a7230 */ /* 0x000fc40000004100 */
[-C--:B------:R-:W-:Y:S01]  /*27e0*/  FMUL.FTZ R76, R15, R56.reuse ;  /* 0x000000380f4c7220 */ /* 0x080fe20000410000 */
[--C-:B------:R-:W-:Y:S02]  /*27f0*/  HADD2.F32 R5, -RZ, R4.reuse.H1_H1 ;  /* 0x30000004ff057230 */ /* 0x100fe40000004100 */
[C---:B------:R-:W-:Y:S01]  /*2800*/  FMUL.FTZ R56, R7.reuse, R56 ;  /* 0x0000003807387220 */ /* 0x040fe20000410000 */
[--C-:B------:R-:W-:Y:S02]  /*2810*/  HADD2.F32 R25, -RZ, R83.reuse.H0_H0 ;  /* 0x20000053ff197230 */ /* 0x100fe40000004100 */
[-C--:B------:R-:W-:Y:S01]  /*2820*/  FFMA.FTZ R76, R7, R26.reuse, -R76 ;  /* 0x0000001a074c7223 */ /* 0x080fe2000001084c */
[----:B------:R-:W-:Y:S02]  /*2830*/  HADD2.F32 R4, -RZ, R4.H0_H0 ;  /* 0x20000004ff047230 */ /* 0x000fe40000004100 */
[----:B------:R-:W-:Y:S01]  /*2840*/  FFMA.FTZ R81, R15, R26, R56 ;  /* 0x0000001a0f517223 */ /* 0x000fe20000010038 */
[----:B------:R-:W-:-:S02]  /*2850*/  HADD2.F32 R27, -RZ, R83.H1_H1 ;  /* 0x30000053ff1b7230 */ /* 0x000fc40000004100 */
[--C-:B------:R-:W-:Y:S02]  /*2860*/  HADD2.F32 R6, -RZ, R14.reuse.H1_H1 ;  /* 0x3000000eff067230 */ /* 0x100fe40000004100 */
[-C--:B------:R-:W-:Y:S01]  /*2870*/  FMUL.FTZ R26, R4, R25.reuse ;  /* 0x00000019041a7220 */ /* 0x080fe20000410000 */
[----:B------:R-:W-:Y:S02]  /*2880*/  HADD2.F32 R14, -RZ, R14.H0_H0 ;  /* 0x2000000eff0e7230 */ /* 0x000fe40000004100 */
[--C-:B------:R-:W-:Y:S02]  /*2890*/  HADD2.F32 R7, -RZ, R77.reuse.H0_H0 ;  /* 0x2000004dff077230 */ /* 0x100fe40000004100 */
[----:B------:R-:W-:Y:S02]  /*28a0*/  HADD2.F32 R15, -RZ, R77.H1_H1 ;  /* 0x3000004dff0f7230 */ /* 0x000fe40000004100 */
[C---:B------:R-:W-:Y:S01]  /*28b0*/  FMUL.FTZ R77, R5.reuse, R25 ;  /* 0x00000019054d7220 */ /* 0x040fe20000410000 */
[-C--:B------:R-:W-:Y:S01]  /*28c0*/  FMUL.FTZ R25, R6, R27.reuse ;  /* 0x0000001b06197220 */ /* 0x080fe20000410000 */
[----:B------:R-:W-:Y:S01]  /*28d0*/  FMUL.FTZ R27, R14, R27 ;  /* 0x0000001b0e1b7220 */ /* 0x000fe20000410000 */
[-C--:B------:R-:W-:Y:S01]  /*28e0*/  FFMA.FTZ R26, R5, R7.reuse, R26 ;  /* 0x00000007051a7223 */ /* 0x080fe2000001001a */
[----:B------:R-:W-:Y:S01]  /*28f0*/  FFMA.FTZ R77, R4, R7, -R77 ;  /* 0x00000007044d7223 */ /* 0x000fe2000001084d */
[-C--:B------:R-:W-:Y:S01]  /*2900*/  FFMA.FTZ R25, R14, R15.reuse, -R25 ;  /* 0x0000000f0e197223 */ /* 0x080fe20000010819 */
[----:B------:R-:W-:Y:S01]  /*2910*/  FFMA.FTZ R6, R6, R15, R27 ;  /* 0x0000000f06067223 */ /* 0x000fe2000001001b */
[----:B------:R-:W-:-:S02]  /*2920*/  F2FP.F16.F32.PACK_AB R5, R79, R74 ;  /* 0x0000004a4f05723e */ /* 0x000fc400000000ff */
[----:B------:R-:W-:Y:S02]  /*2930*/  F2FP.F16.F32.PACK_AB R7, R81, R76 ;  /* 0x0000004c5107723e */ /* 0x000fe400000000ff */
[----:B------:R-:W-:Y:S02]  /*2940*/  F2FP.F16.F32.PACK_AB R4, R26, R77 ;  /* 0x0000004d1a04723e */ /* 0x000fe400000000ff */
[----:B------:R-:W-:-:S07]  /*2950*/  F2FP.F16.F32.PACK_AB R6, R6, R25 ;  /* 0x000000190606723e */ /* 0x000fce00000000ff */
.L_x_6300:
[----:B------:R-:W-:Y:S05]  /*2960*/  BSYNC B2 ;  /* 0x0000000000027941 */ /* 0x000fea0003800000 */
.L_x_6299:
[----:B--2---:R1:W-:Y:S02]  /*2970*/  STG.E.128 desc[UR40][R12.64], R4 ;  /* 0x000000040c007986 */ /* 0x0043e4000c101d28 */
.L_x_6298:
[----:B------:R-:W-:Y:S05]  /*2980*/  BSYNC B1 ;  /* 0x0000000000017941 */ /* 0x000fea0003800000 */
.L_x_6297:
[----:B------:R-:W-:Y:S05]  /*2990*/  @P3 BRA `(.L_x_6296) ;  /* 0x0000000c00f03947 */ /* 0x000fea0003800000 */
[----:B-1----:R-:W-:Y:S01]  /*29a0*/  IMAD.MOV.U32 R5, RZ, RZ, 0x20 ;  /* 0x00000020ff057424 */ /* 0x002fe200078e00ff */
[----:B------:R-:W-:Y:S01]  /*29b0*/  LOP3.LUT P5, RZ, R191, 0x4, RZ, 0xc0, !PT ;  /* 0x00000004bfff7812 */ /* 0x000fe200078ac0ff */
[----:B------:R-:W-:Y:S01]  /*29c0*/  BSSY B1, `(.L_x_6301) ;  /* 0x0000031000017945 */ /* 0x000fe20003800000 */
[----:B------:R-:W-:Y:S02]  /*29d0*/  IADD3 R14, R38, 0x10, RZ ;  /* 0x00000010260e7810 */ /* 0x000fe40007ffe0ff */
        /* <DEDUP_REMOVED lines=47> */
.L_x_6302:
[----:B------:R-:W-:Y:S05]  /*2cd0*/  BSYNC B1 ;  /* 0x0000000000017941 */ /* 0x000fea0003800000 */
.L_x_6301:
[----:B-1----:R1:W-:Y:S01]  /*2ce0*/  STG.E.128 desc[UR40][R12.64+0x40], R4 ;  /* 0x000040040c007986 */ /* 0x0023e2000c101d28 */
[----:B------:R-:W-:Y:S05]  /*2cf0*/  BRA `(.L_x_6296) ;  /* 0x0000000c00187947 */ /* 0x000fea0003800000 */
.L_x_6290:
        /* <DEDUP_REMOVED lines=43> */
.L_x_6303:
[----:B------:R-:W-:Y:S01]  /*2fb0*/  IMAD R70, R22, 0x8, R2 ;  /* 0x0000000816467824 */ /* 0x000fe200078e0202 */
[----:B------:R-:W-:Y:S01]  /*2fc0*/  SHF.L.U32 R57, R189, 0x1f, RZ ;  /* 0x0000001fbd397819 */ /* 0x000fe200000006ff */
[----:B------:R-:W-:Y:S03]  /*2fd0*/  BSSY B1, `(.L_x_6304) ;  /* 0x0000003000017945 */ /* 0x000fe60003800000 */
[----:B------:R-:W0:Y:S02]  /*2fe0*/  SYNCS.PHASECHK.TRANS64.TRYWAIT P5, [R70+URZ+0x28c90], R57 ;  /* 0x028c9039460075a7 */ /* 0x000e2400080a017f */
[----:B0-----:R-:W-:Y:S05]  /*2ff0*/  @!P5 BRA `(.L_x_6305) ;  /* 0x000001440048d947 */ /* 0x001fea0003800000 */
.L_x_6529:
[----:B------:R-:W-:Y:S05]  /*3000*/  BSYNC B1 ;  /* 0x0000000000017941 */ /* 0x000fea0003800000 */
.L_x_6304:
        /* <DEDUP_REMOVED lines=23> */
[----:B------:R-:W-:Y:S02]  /*3180*/  LOP3.LUT R12, R13, R60, RZ, 0x3c, !PT ;  /* 0x0000003c0d0c7212 */ /* 0x000fe400078e3cff */
[----:B------:R-:W-:-:S03]  /*3190*/  IADD3 R13, R68, R24, RZ ;  /* 0x00000018440d7210 */ /* 0x000fc60007ffe0ff */
        /* <DEDUP_REMOVED lines=41> */
[-C--:B------:R-:W-:Y:S01]  /*3430*/  FMUL.FTZ R9, R5, R7.reuse ;  /* 0x0000000705097220 */ /* 0x080fe20000410000 */
[----:B------:R-:W-:Y:S02]  /*3440*/  HADD2.F32 R8, -RZ, R84.H0_H0 ;  /* 0x20000054ff087230 */ /* 0x000fe40000004100 */
[C---:B------:R-:W-:Y:S01]  /*3450*/  FMUL.FTZ R84, R4.reuse, R7 ;  /* 0x0000000704547220 */ /* 0x040fe20000410000 */
[----:B------:R-:W-:Y:S01]  /*3460*/  FMUL.FTZ R10, R15, R10 ;  /* 0x0000000a0f0a7220 */ /* 0x000fe20000410000 */
[-C--:B------:R-:W-:Y:S01]  /*3470*/  FFMA.FTZ R82, R4, R6.reuse, -R9 ;  /* 0x0000000604527223 */ /* 0x080fe20000010809 */
[----:B------:R-:W-:Y:S02]  /*3480*/  HADD2.F32 R9, -RZ, R89.H0_H0 ;  /* 0x20000059ff097230 */ /* 0x000fe40000004100 */
[----:B------:R-:W-:Y:S01]  /*3490*/  FFMA.FTZ R84, R5, R6, R84 ;  /* 0x0000000605547223 */ /* 0x000fe20000010054 */
[-C--:B------:R-:W-:Y:S01]  /*34a0*/  FFMA.FTZ R85, R15, R8.reuse, -R86 ;  /* 0x000000080f557223 */ /* 0x080fe20000010856 */
[----:B------:R-:W-:Y:S01]  /*34b0*/  FFMA.FTZ R87, R27, R8, R10 ;  /* 0x000000081b577223 */ /* 0x000fe2000001000a */
[----:B------:R-:W-:-:S02]  /*34c0*/  HADD2.F32 R8, -RZ, R93.H0_H0 ;  /* 0x2000005dff087230 */ /* 0x000fc40000004100 */
[----:B------:R-:W-:Y:S01]  /*34d0*/  HADD2.F32 R5, -RZ, R24.H0_H0 ;  /* 0x20000018ff057230 */ /* 0x000fe20000004100 */
[----:B------:R-:W-:Y:S01]  /*34e0*/  F2FP.F16.F32.PACK_AB R82, R85, R82 ;  /* 0x000000525552723e */ /* 0x000fe200000000ff */
[----:B------:R-:W-:Y:S02]  /*34f0*/  HADD2.F32 R4, -RZ, R12.H0_H0 ;  /* 0x2000000cff047230 */ /* 0x000fe40000004100 */
[----:B------:R-:W-:Y:S02]  /*3500*/  HADD2.F32 R24, -RZ, R24.H1_H1 ;  /* 0x30000018ff187230 */ /* 0x000fe40000004100 */
[-C--:B------:R-:W-:Y:S01]  /*3510*/  FMUL.FTZ R11, R5, R8.reuse ;  /* 0x00000008050b7220 */ /* 0x080fe20000410000 */
        /* <DEDUP_REMOVED lines=16> */
[C---:B------:R-:W-:Y:S01]  /*3620*/  FMUL.FTZ R15, R5.reuse, R8 ;  /* 0x00000008050f7220 */ /* 0x040fe20000410000 */
[----:B------:R-:W-:Y:S01]  /*3630*/  HADD2.F32 R26, -RZ, R26.H1_H1 ;  /* 0x3000001aff1a7230 */ /* 0x000fe20000004100 */
[----:B------:R-:W-:Y:S01]  /*3640*/  MOV R13, R56 ;  /* 0x00000038000d7202 */ /* 0x000fe20000000f00 */
[----:B------:R-:W-:Y:S02]  /*3650*/  HADD2.F32 R14, -RZ, R14.H1_H1 ;  /* 0x3000000eff0e7230 */ /* 0x000fe40000004100 */
[----:B------:R-:W-:Y:S01]  /*3660*/  FMUL.FTZ R8, R4, R8 ;  /* 0x0000000804087220 */ /* 0x000fe20000410000 */
[----:B------:R-:W-:Y:S02]  /*3670*/  HADD2.F32 R6, -RZ, R94.H1_H1 ;  /* 0x3000005eff067230 */ /* 0x000fe40000004100 */
[-C--:B------:R-:W-:Y:S01]  /*3680*/  FMUL.FTZ R27, R26, R9.reuse ;  /* 0x000000091a1b7220 */ /* 0x080fe20000410000 */
[----:B------:R-:W-:Y:S02]  /*3690*/  HADD2.F32 R7, -RZ, R90.H0_H0 ;  /* 0x2000005aff077230 */ /* 0x000fe40000004100 */
[----:B------:R-:W-:Y:S01]  /*36a0*/  FMUL.FTZ R9, R14, R9 ;  /* 0x000000090e097220 */ /* 0x000fe20000410000 */
        /* <DEDUP_REMOVED lines=8> */
.L_x_6307:
[----:B------:R-:W-:Y:S05]  /*3730*/  BSYNC B1 ;  /* 0x0000000000017941 */ /* 0x000fea0003800000 */
.L_x_6306:
        /* <DEDUP_REMOVED lines=10> */
.L_x_6289:
[----:B------:R-:W-:-:S13]  /*37e0*/  ISETP.NE.AND P0, PT, R188, 0x3, PT ;  /* 0x00000003bc00780c */ /* 0x000fda0003f05270 */
[----:B------:R-:W-:Y:S05]  /*37f0*/  @!P0 BRA `(.L_x_6308) ;  /* 0x0000000000048947 */ /* 0x000fea0003800000 */
[----:B------:R-:W-:Y:S01]  /*3800*/  BPT.TRAP 0x1 ;  /* 0x000000040000795c */ /* 0x000fe20000300000 */
.L_x_6308:
        /* <DEDUP_REMOVED lines=8> */
.L_x_6530:
[----:B------:R-:W-:Y:S05]  /*3890*/  BSYNC B1 ;  /* 0x0000000000017941 */ /* 0x000fea0003800000 */
.L_x_6309:
[----:B------:R-:W-:Y:S05]  /*38a0*/  @P1 BRA `(.L_x_6296) ;  /* 0x00000000002c1947 */ /* 0x000fea0003800000 */
[----:B------:R-:W-:Y:S01]  /*38b0*/  @!P3 LOP3.LUT P5, RZ, R191, 0x4, RZ, 0xc0, !PT ;  /* 0x00000004bfffb812 */ /* 0x000fe200078ac0ff */
[----:B------:R-:W-:Y:S01]  /*38c0*/  @!P3 VIADD R4, R65, 0x20 ;  /* 0x000000204104b836 */ /* 0x000fe20000000000 */
[----:B------:R-:W-:Y:S02]  /*38d0*/  PLOP3.LUT P6, PT, PT, PT, PT, 0x8, 0x0 ;  /* 0x000000000000781c */ /* 0x000fe40003fce170 */
[----:B------:R-:W-:-:S13]  /*38e0*/  @!P3 PLOP3.LUT P6, PT, P5, PT, PT, 0x80, 0x0 ;  /* 0x000000000000b81c */ /* 0x000fda0002fcf070 */
[----:B------:R-:W-:-:S05]  /*38f0*/  @P6 IADD3 R4, R65, -0x20, RZ ;  /* 0xffffffe041046810 */ /* 0x000fca0007ffe0ff */
[----:B------:R-:W-:-:S04]  /*3900*/  @!P3 IMAD.IADD R5, R24, 0x1, R4 ;  /* 0x000000011805b824 */ /* 0x000fc800078e0204 */
[----:B------:R-:W-:Y:S02]  /*3910*/  @!P3 IMAD R8, R5, 0x2, R2 ;  /* 0x000000020508b824 */ /* 0x000fe400078e0202 */
[----:B------:R-:W1:Y:S04]  /*3920*/  @!P4 LDS.128 R4, [R25+0x22400] ;  /* 0x022400001904c984 */ /* 0x000e680000000c00 */
[----:B------:R-:W2:Y:S04]  /*3930*/  @!P3 LDS.128 R8, [R8+0x22400] ;  /* 0x022400000808b984 */ /* 0x000ea80000000c00 */
[----:B-1----:R1:W-:Y:S04]  /*3940*/  @!P4 STG.E.128 desc[UR40][R12.64], R4 ;  /* 0x000000040c00c986 */ /* 0x0023e8000c101d28 */
[----:B--2---:R1:W-:Y:S02]  /*3950*/  @!P3 STG.E.128 desc[UR40][R12.64+0x40], R8 ;  /* 0x000040080c00b986 */ /* 0x0043e4000c101d28 */
.L_x_6296:
[----:B------:R-:W-:Y:S05]  /*3960*/  BSYNC B0 ;  /* 0x0000000000007941 */ /* 0x000fea0003800000 */
.L_x_6288:
        /* <DEDUP_REMOVED lines=17> */
.L_x_6312:
[----:B------:R-:W-:Y:S05]  /*3a80*/  BSYNC B0 ;  /* 0x0000000000007941 */ /* 0x000fea0003800000 */
.L_x_6311:
[----:B------:R-:W4:Y:S01]  /*3a90*/  SYNCS.PHASECHK.TRANS64.TRYWAIT P0, [R70+URZ+0x28cb0], R57 ;  /* 0x028cb039460075a7 */ /* 0x000f22000800017f */
[----:B------:R-:W-:Y:S04]  /*3aa0*/  BSSY B0, `(.L_x_6313) ;  /* 0x0000002000007945 */ /* 0x000fe80003800000 */
[----:B----4-:R-:W-:Y:S05]  /*3ab0*/  @!P0 BRA `(.L_x_6314) ;  /* 0x0000013800c08947 */ /* 0x010fea0003800000 */
.L_x_6531:
[----:B------:R-:W-:Y:S05]  /*3ac0*/  BSYNC B0 ;  /* 0x0000000000007941 */ /* 0x000fea0003800000 */
.L_x_6313:
[----:B------:R-:W-:Y:S04]  /*3ad0*/  BSSY B0, `(.L_x_6315) ;  /* 0x0000051000007945 */ /* 0x000fe80003800000 */
[----:B------:R-:W-:Y:S05]  /*3ae0*/  @P1 BRA `(.L_x_6316) ;  /* 0x00000004003c1947 */ /* 0x000fea0003800000 */
[----:B-1----:R-:W-:Y:S01]  /*3af0*/  IMAD.WIDE R4, R47, 0x40, R44 ;  /* 0x000000402f047825 */ /* 0x002fe200078e022c */
[----:B------:R-:W-:Y:S01]  /*3b00*/  ULDC.64 UR4, c[0x0][0x318] ;  /* 0x0000c60000047ab9 */ /* 0x000fe20000000a00 */
[----:B------:R-:W-:Y:S02]  /*3b10*/  MOV R74, R36 ;  /* 0x00000024004a7202 */ /* 0x000fe40000000f00 */
[----:B------:R-:W-:Y:S01]  /*3b20*/  IMAD R5, R5, UR4, RZ ;  /* 0x0000000405057c24 */ /* 0x000fe2000f8e02ff */
[----:B------:R-:W-:Y:S01]  /*3b30*/  LOP3.LUT P0, RZ, R191, 0x4, RZ, 0xc0, !PT ;  /* 0x00000004bfff7812 */ /* 0x000fe2000780c0ff */
[----:B------:R-:W-:Y:S01]  /*3b40*/  IMAD R9, R22, 0x8000, R65 ;  /* 0x0000800016097824 */ /* 0x000fe200078e0241 */
[----:B---3--:R-:W-:Y:S01]  /*3b50*/  IADD3 R13, R16, 0xc0, RZ ;  /* 0x000000c0100d7810 */ /* 0x008fe20007ffe0ff */
[----:B------:R-:W-:-:S04]  /*3b60*/  IMAD.WIDE.U32 R6, R4, UR4, R74 ;  /* 0x0000000404067c25 */ /* 0x000fc8000f8e004a */
[----:B------:R-:W-:Y:S01]  /*3b70*/  IMAD R5, R4, UR5, R5 ;  /* 0x0000000504057c24 */ /* 0x000fe2000f8e0205 */
[----:B------:R-:W-:Y:S01]  /*3b80*/  ULDC.64 UR4, c[0x0][0x308] ;  /* 0x0000c20000047ab9 */ /* 0x000fe20000000a00 */
[----:B------:R-:W-:Y:S01]  /*3b90*/  IADD3 R4, R16, 0x40, RZ ;  /* 0x0000004010047810 */ /* 0x000fe20007ffe0ff */
[----:B------:R-:W-:Y:S01]  /*3ba0*/  VIADD R77, R9, 0x20 ;  /* 0x00000020094d7836 */ /* 0x000fe20000000000 */
[----:B------:R-:W-:Y:S01]  /*3bb0*/  LEA R56, P1, R6, UR4, 0x1 ;  /* 0x0000000406387c11 */ /* 0x000fe2000f8208ff */
[----:B------:R-:W-:Y:S01]  /*3bc0*/  IMAD.IADD R5, R7, 0x1, R5 ;  /* 0x0000000107057824 */ /* 0x000fe200078e0205 */
[----:B------:R-:W-:Y:S01]  /*3bd0*/  ULDC UR4, c[0x0][0x310] ;  /* 0x0000c40000047ab9 */ /* 0x000fe20000000800 */
[C---:B------:R-:W-:Y:S01]  /*3be0*/  @P0 VIADD R77, R9.reuse, 0xffffffe0 ;  /* 0xffffffe0094d0836 */ /* 0x040fe20000000000 */
[----:B------:R-:W-:Y:S01]  /*3bf0*/  ISETP.GE.AND P0, PT, R4, UR4, PT ;  /* 0x0000000404007c0c */ /* 0x000fe2000bf06270 */
[----:B------:R-:W-:Y:S01]  /*3c00*/  IMAD R78, R9, 0x2, R2 ;  /* 0x00000002094e7824 */ /* 0x000fe200078e0202 */
[----:B0---4-:R-:W-:Y:S01]  /*3c10*/  LEA.HI.X R57, R6, UR5, R5, 0x1, P1 ;  /* 0x0000000506397c11 */ /* 0x011fe200088f0c05 */
[C---:B------:R-:W-:Y:S01]  /*3c20*/  VIADD R12, R16.reuse, 0x80 ;  /* 0x00000080100c7836 */ /* 0x040fe20000000000 */
[C---:B------:R-:W-:Y:S01]  /*3c30*/  ISETP.GE.AND P1, PT, R16.reuse, UR4, PT ;  /* 0x0000000410007c0c */ /* 0x040fe2000bf26270 */
[----:B------:R-:W-:-:S02]  /*3c40*/  VIADD R74, R16, 0x100 ;  /* 0x00000100104a7836 */ /* 0x000fc40000000000 */
[----:B------:R-:W-:Y:S02]  /*3c50*/  VIADD R76, R16, 0x140 ;  /* 0x00000140104c7836 */ /* 0x000fe40000000000 */
[----:B------:R-:W-:-:S04]  /*3c60*/  IMAD R77, R77, 0x2, R2 ;  /* 0x000000024d4d7824 */ /* 0x000fc800078e0202 */
[----:B------:R-:W0:Y:S04]  /*3c70*/  @!P0 LDS.128 R8, [R78+0x2400] ;  /* 0x002400004e088984 */ /* 0x000e280000000c00 */
[----:B------:R-:W1:Y:S04]  /*3c80*/  @!P1 LDS.128 R4, [R78+0x400] ;  /* 0x000400004e049984 */ /* 0x000e680000000c00 */
[----:B0-----:R-:W-:Y:S01]  /*3c90*/  @!P0 STG.E.128 desc[UR40][R56.64+0x80], R8 ;  /* 0x0000800838008986 */ /* 0x001fe2000c101d28 */
[----:B------:R-:W-:-:S03]  /*3ca0*/  ISETP.GE.AND P0, PT, R13, UR4, PT ;  /* 0x000000040d007c0c */ /* 0x000fc6000bf06270 */
[----:B-1----:R-:W-:Y:S01]  /*3cb0*/  @!P1 STG.E.128 desc[UR40][R56.64], R4 ;  /* 0x0000000438009986 */ /* 0x002fe2000c101d28 */
[----:B------:R-:W-:-:S09]  /*3cc0*/  ISETP.GE.AND P1, PT, R12, UR4, PT ;  /* 0x000000040c007c0c */ /* 0x000fd2000bf26270 */
[----:B--2---:R-:W0:Y:S04]  /*3cd0*/  @!P0 LDS.128 R24, [R78+0x6400] ;  /* 0x006400004e188984 */ /* 0x004e280000000c00 */
        /* <DEDUP_REMOVED lines=48> */
.L_x_6316:
[----:B------:R-:W-:Y:S05]  /*3fe0*/  BSYNC B0 ;  /* 0x0000000000007941 */ /* 0x000fea0003800000 */
.L_x_6315:
        /* <DEDUP_REMOVED lines=17> */
.L_x_6283:
[----:B------:R-:W4:Y:S01]  /*4100*/  LDL R4, [R1] ;  /* 0x0000000001047983 */ /* 0x000f220000100800 */
[----:B------:R-:W-:Y:S01]  /*4110*/  BSSY B0, `(.L_x_6318) ;  /* 0x000004a000007945 */ /* 0x000fe20003800000 */
        /* <DEDUP_REMOVED lines=30> */
[----:B------:R-:W-:Y:S01]  /*4300*/  MOV R3, RZ ;  /* 0x000000ff00037202 */ /* 0x000fe20000000f00 */
[----:B------:R-:W-:Y:S01]  /*4310*/  IMAD.MOV.U32 R0, RZ, RZ, RZ ;  /* 0x000000ffff007224 */ /* 0x000fe200078e00ff */
        /* <DEDUP_REMOVED lines=14> */
[----:B------:R-:W-:Y:S01]  /*4400*/  CS2R R156, SRZ ;  /* 0x00000000009c7805 */ /* 0x000fe2000001ff00 */
        /* <DEDUP_REMOVED lines=15> */
[----:B--2---:R-:W-:-:S02]  /*4500*/  CS2R R24, SRZ ;  /* 0x0000000000187805 */ /* 0x004fc4000001ff00 */
[----:B------:R-:W-:Y:S02]  /*4510*/  CS2R R174, SRZ ;  /* 0x0000000000ae7805 */ /* 0x000fe4000001ff00 */
[----:B------:R-:W-:Y:S01]  /*4520*/  MOV R31, RZ ;  /* 0x000000ff001f7202 */ /* 0x000fe20000000f00 */
[----:B------:R-:W-:Y:S01]  /*4530*/  IMAD.MOV.U32 R7, RZ, RZ, RZ ;  /* 0x000000ffff077224 */ /* 0x000fe200078e00ff */
[----:B------:R-:W-:Y:S01]  /*4540*/  MOV R5, RZ ;  /* 0x000000ff00057202 */ /* 0x000fe20000000f00 */
[----:B------:R-:W-:Y:S02]  /*4550*/  IMAD.MOV.U32 R177, RZ, RZ, RZ ;  /* 0x000000ffffb17224 */ /* 0x000fe400078e00ff */
[----:B------:R-:W-:Y:S01]  /*4560*/  IMAD.MOV.U32 R27, RZ, RZ, RZ ;  /* 0x000000ffff1b7224 */ /* 0x000fe200078e00ff */
[----:B----4-:R-:W-:Y:S01]  /*4570*/  ISETP.NE.AND P1, PT, R4, 0x1, PT ;  /* 0x000000010400780c */ /* 0x010fe20003f25270 */
[----:B------:R-:W-:-:S12]  /*4580*/  @P0 BRA `(.L_x_6319) ;  /* 0x0000000000080947 */ /* 0x000fd80003800000 */
[----:B------:R-:W0:Y:S02]  /*4590*/  FENCE.VIEW.ASYNC.G ;  /* 0x00000000000073c6 */ /* 0x000e240000000100 */
[----:B0-----:R-:W-:Y:S06]  /*45a0*/  BAR.ARV 0xc, 0x120 ;  /* 0x0304800000007b1d */ /* 0x001fec0000002000 */
.L_x_6319:
[----:B------:R-:W-:Y:S05]  /*45b0*/  BSYNC B0 ;  /* 0x0000000000007941 */ /* 0x000fea0003800000 */
.L_x_6318:
        /* <DEDUP_REMOVED lines=10> */
[----:B------:R-:W-:-:S05]  /*4660*/  LOP3.LUT R3, R3, 0x1fffe, RZ, 0xc0, !PT ;  /* 0x0001fffe03037812 */ /* 0x000fca00078ec0ff */
[----:B------:R-:W-:-:S05]  /*4670*/  IMAD.IADD R3, R0, 0x1, -R3 ;  /* 0x0000000100037824 */ /* 0x000fca00078e0a03 */
[----:B------:R-:W-:-:S05]  /*4680*/  LEA R3, R3, R2, 0xf ;  /* 0x0000000203037211 */ /* 0x000fca00078e78ff */
[----:B------:R-:W-:-:S05]  /*4690*/  VIADD R3, R3, 0x400 ;  /* 0x0000040003037836 */ /* 0x000fca0000000000 */
[----:B------:R-:W-:-:S04]  /*46a0*/  SHF.R.U32.HI R3, RZ, 0x4, R3 ;  /* 0x00000004ff037819 */ /* 0x000fc80000011603 */
[----:B------:R-:W-:-:S04]  /*46b0*/  LOP3.LUT R3, R3, 0x3fff, RZ, 0xc0, !PT ;  /* 0x00003fff03037812 */ /* 0x000fc800078ec0ff */
[----:B------:R-:W-:Y:S01]  /*46c0*/  LOP3.LUT R15, R3, 0x2000000, RZ, 0xfc, !PT ;  /* 0x02000000030f7812 */ /* 0x000fe200078efcff */
[----:B------:R-:W-:Y:S06]  /*46d0*/  @!P0 BRA `(.L_x_6323) ;  /* 0x0000000000048947 */ /* 0x000fec0003800000 */
[----:B------:R-:W-:Y:S01]  /*46e0*/  BPT.TRAP 0x1 ;  /* 0x000000040000795c */ /* 0x000fe20000300000 */
.L_x_6323:
[----:B------:R-:W-:Y:S01]  /*46f0*/  IMAD R14, R18, 0x8, R2 ;  /* 0x00000008120e7824 */ /* 0x000fe200078e0202 */
[----:B------:R-:W-:Y:S01]  /*4700*/  SHF.L.U32 R3, R19, 0x1f, RZ ;  /* 0x0000001f13037819 */ /* 0x000fe200000006ff */
[----:B------:R-:W-:Y:S01]  /*4710*/  VIADD R0, R2, 0x26800 ;  /* 0x0002680002007836 */ /* 0x000fe20000000000 */
[----:B------:R-:W-:Y:S01]  /*4720*/  BSSY B0, `(.L_x_6324) ;  /* 0x0000008000007945 */ /* 0x000fe20003800000 */
[----:B------:R-:W-:Y:S01]  /*4730*/  LEA R6, R18, R15, 0xc ;  /* 0x0000000f12067211 */ /* 0x000fe200078e60ff */
[----:B------:R-:W0:Y:S01]  /*4740*/  SYNCS.PHASECHK.TRANS64.TRYWAIT P1, [R14+URZ+0x28c50], R3 ;  /* 0x028c50030e0075a7 */ /* 0x000e22000802017f */
[----:B------:R-:W-:Y:S01]  /*4750*/  IMAD.MOV.U32 R7, RZ, RZ, 0x40000040 ;  /* 0x40000040ff077424 */ /* 0x000fe200078e00ff */
[----:B------:R-:W-:-:S04]  /*4760*/  SHF.R.U32.HI R0, RZ, 0x4, R0 ;  /* 0x00000004ff007819 */ /* 0x000fc80000011600 */
[----:B------:R-:W-:-:S04]  /*4770*/  LOP3.LUT R0, R0, 0x3fff, RZ, 0xc0, !PT ;  /* 0x00003fff00007812 */ /* 0x000fc800078ec0ff */
[----:B------:R-:W-:Y:S01]  /*4780*/  LOP3.LUT R4, R0, 0x10000, RZ, 0xfc, !PT ;  /* 0x0001000000047812 */ /* 0x000fe200078efcff */
[----:B0-----:R-:W-:Y:S06]  /*4790*/  @!P1 BRA `(.L_x_6325) ;  /* 0x0000012c009c9947 */ /* 0x001fec0003800000 */
.L_x_6532:
[----:B------:R-:W-:Y:S05]  /*47a0*/  BSYNC B0 ;  /* 0x0000000000007941 */ /* 0x000fea0003800000 */
.L_x_6324:
        /* <DEDUP_REMOVED lines=14> */
[----:B------:R-:W-:Y:S01]  /*4890*/  ISETP.GE.AND P2, PT, R168, 0x2, PT ;  /* 0x00000002a800780c */ /* 0x000fe20003f46270 */
[----:B------:R-:W-:Y:S01]  /*48a0*/  IMAD.MOV.U32 R7, RZ, RZ, 0x40000040 ;  /* 0x40000040ff077424 */ /* 0x000fe200078e00ff */
[----:B------:R-:W-:Y:S01]  /*48b0*/  BSSY B0, `(.L_x_6326) ;  /* 0x00000eb000007945 */ /* 0x000fe20003800000 */
[----:B-----5:R-:W-:-:S06]  /*48c0*/  WARPGROUP.ARRIVE ;  /* 0x00000000000079c5 */ /* 0x020fcc0000000000 */
[----:B------:R-:W-:Y:S01]  /*48d0*/  HGMMA.64x256x16.F32 R24, gdesc[UR4].tnspB, RZ, !UPT, gsb0 ;  /* 0x43e00000041879f0 */ /* 0x000fe2000c0008ff */
[----:B------:R-:W-:Y:S02]  /*48e0*/  R2UR UR6, R8 ;  /* 0x00000000080672ca */ /* 0x000fe400000e0000 */
[----:B------:R-:W-:Y:S01]  /*48f0*/  R2UR UR7, R9 ;  /* 0x00000000090772ca */ /* 0x000fe200000e0000 */
[----:B------:R-:W-:Y:S01]  /*4900*/  IMAD.MOV.U32 R9, RZ, RZ, 0x40000040 ;  /* 0x40000040ff097424 */ /* 0x000fe200078e00ff */
[----:B------:R-:W-:Y:S02]  /*4910*/  R2UR UR4, R10 ;  /* 0x000000000a0472ca */ /* 0x000fe400000e0000 */
[----:B------:R-:W-:Y:S02]  /*4920*/  R2UR UR5, R11 ;  /* 0x000000000b0572ca */ /* 0x000fe400000e0000 */
[----:B------:R-:W-:Y:S02]  /*4930*/  IADD3 R8, R4, 0x4, RZ ;  /* 0x0000000404087810 */ /* 0x000fe40007ffe0ff */
[----:B-1----:R-:W-:-:S04]  /*4940*/  LOP3.LUT R0, R0, 0x7f, RZ, 0xc0, !PT ;  /* 0x0000007f00007812 */ /* 0x002fc800078ec0ff */
[----:B------:R-:W-:-:S13]  /*4950*/  ISETP.NE.AND P1, PT, R0, RZ, PT ;  /* 0x000000ff0000720c */ /* 0x000fda0003f25270 */
[----:B------:R-:W-:-:S05]  /*4960*/  @!P1 VIADD R0, R14, 0x28c60 ;  /* 0x00028c600e009836 */ /* 0x000fca0000000000 */
[----:B------:R-:W-:Y:S01]  /*4970*/  @!P1 PRMT R0, RZ, 0x654, R0 ;  /* 0x00000654ff009816 */ /* 0x000fe20000000000 */
[----:B------:R-:W-:Y:S02]  /*4980*/  WARPGROUP.DEPBAR.LE gsb0, 0x0 ;  /* 0x00008000000079c5 */ /* 0x000fe40000010000 */
[----:B------:R-:W-:-:S06]  /*4990*/  WARPGROUP.ARRIVE ;  /* 0x00000000000079c5 */ /* 0x000fcc0000000000 */
[----:B------:R-:W-:Y:S01]  /*49a0*/  HGMMA.64x256x16.F32 R24, gdesc[UR4].tnspB, R24, gsb0 ;  /* 0x43e00000041879f0 */ /* 0x000fe20008000818 */
[----:B------:R-:W-:Y:S02]  /*49b0*/  R2UR UR6, R12 ;  /* 0x000000000c0672ca */ /* 0x000fe400000e0000 */
[----:B------:R-:W-:Y:S01]  /*49c0*/  R2UR UR7, R13 ;  /* 0x000000000d0772ca */ /* 0x000fe200000e0000 */
[----:B------:R-:W-:Y:S01]  /*49d0*/  IMAD.MOV.U32 R13, RZ, RZ, 0x40000040 ;  /* 0x40000040ff0d7424 */ /* 0x000fe200078e00ff */
[----:B------:R-:W-:Y:S02]  /*49e0*/  R2UR UR4, R8 ;  /* 0x00000000080472ca */ /* 0x000fe400000e0000 */
[----:B------:R-:W-:Y:S02]  /*49f0*/  R2UR UR5, R9 ;  /* 0x00000000090572ca */ /* 0x000fe400000e0000 */
        /* <DEDUP_REMOVED lines=17> */
[----:B------:R-:W-:-:S07]  /*4b10*/  IADD3 R168, R168, -0x2, RZ ;  /* 0xfffffffea8a87810 */ /* 0x000fce0007ffe0ff */
.L_x_6333:
[----:B------:R-:W-:Y:S01]  /*4b20*/  BAR.SYNC.DEFER_BLOCKING 0xe, 0x100 ;  /* 0x0384000000007b1d */ /* 0x000fe20000010000 */
[----:B0-----:R-:W-:Y:S01]  /*4b30*/  IMAD R3, R18, 0x40, R190 ;  /* 0x0000004012037824 */ /* 0x001fe200078e02be */
[----:B------:R-:W-:Y:S01]  /*4b40*/  ISETP.GT.AND P3, PT, R168, RZ, PT ;  /* 0x000000ffa800720c */ /* 0x000fe20003f64270 */
[----:B------:R-:W-:Y:S01]  /*4b50*/  VIADD R18, R18, 0x1 ;  /* 0x0000000112127836 */ /* 0x000fe20000000000 */
[----:B------:R-:W-:Y:S01]  /*4b60*/  IADD3 R168, R168, -0x1, RZ ;  /* 0xffffffffa8a87810 */ /* 0x000fe20007ffe0ff */
[----:B------:R-:W-:-:S03]  /*4b70*/  IMAD R3, R3, 0x4, R2 ;  /* 0x0000000403037824 */ /* 0x000fc600078e0202 */
[----:B------:R-:W-:-:S04]  /*4b80*/  ISETP.NE.AND P2, PT, R18, 0x2, PT ;  /* 0x000000021200780c */ /* 0x000fc80003f45270 */
[----:B------:R-:W-:Y:S02]  /*4b90*/  SEL R6, RZ, 0x1, P2 ;  /* 0x00000001ff067807 */ /* 0x000fe40001000000 */
[----:B------:R-:W-:Y:S02]  /*4ba0*/  SEL R18, R18, RZ, P2 ;  /* 0x000000ff12127207 */ /* 0x000fe40001000000 */
[----:B------:R-:W-:Y:S01]  /*4bb0*/  LOP3.LUT R19, R19, R6, RZ, 0x3c, !PT ;  /* 0x0000000613137212 */ /* 0x000fe200078e3cff */
[----:B-12---:R-:W0:Y:S04]  /*4bc0*/  LDS R0, [R3+0x28800] ;  /* 0x0288000003007984 */ /* 0x006e280000000800 */
        /* <DEDUP_REMOVED lines=131> */
.L_x_6328:
[----:B------:R-:W-:Y:S01]  /*5400*/  IMAD R0, R18, 0x8, R2 ;  /* 0x0000000812007824 */ /* 0x000fe200078e0202 */
[----:B------:R-:W-:-:S04]  /*5410*/  SHF.L.U32 R3, R19, 0x1f, RZ ;  /* 0x0000001f13037819 */ /* 0x000fc800000006ff */
[----:B------:R0:W1:Y:S01]  /*5420*/  SYNCS.PHASECHK.TRANS64.TRYWAIT P2, [R0+URZ+0x28c50], R3 ;  /* 0x028c5003000075a7 */ /* 0x000062000804017f */
[----:B------:R-:W-:Y:S05]  /*5430*/  @!P0 BRA `(.L_x_6329) ;  /* 0x0000000000048947 */ /* 0x000fea0003800000 */
[----:B------:R-:W-:Y:S01]  /*5440*/  BPT.TRAP 0x1 ;  /* 0x000000040000795c */ /* 0x000fe20000300000 */
.L_x_6329:
[----:B------:R-:W-:Y:S04]  /*5450*/  BSSY B1, `(.L_x_6330) ;  /* 0x0000004000017945 */ /* 0x000fe80003800000 */
[----:B-1----:R-:W-:Y:S05]  /*5460*/  @P2 BRA `(.L_x_6331) ;  /* 0x0000000000082947 */ /* 0x002fea0003800000 */
[----:B------:R-:W1:Y:S02]  /*5470*/  SYNCS.PHASECHK.TRANS64.TRYWAIT P2, [R0+URZ+0x28c50], R3 ;  /* 0x028c5003000075a7 */ /* 0x000e64000804017f */
[----:B-1----:R-:W-:Y:S05]  /*5480*/  @!P2 BRA `(.L_x_6332) ;  /* 0x000001200074a947 */ /* 0x002fea0003800000 */
.L_x_6331:
[----:B------:R-:W-:Y:S05]  /*5490*/  BSYNC B1 ;  /* 0x0000000000017941 */ /* 0x000fea0003800000 */
.L_x_6330:
[----:B------:R-:W-:Y:S01]  /*54a0*/  IMAD R6, R18, 0x1000, R15 ;  /* 0x0000100012067824 */ /* 0x000fe200078e020f */
[----:B------:R-:W-:Y:S01]  /*54b0*/  R2UR UR4, R4 ;  /* 0x00000000040472ca */ /* 0x000fe200000e0000 */
[----:B------:R-:W-:Y:S01]  /*54c0*/  IMAD.MOV.U32 R7, RZ, RZ, 0x40000040 ;  /* 0x40000040ff077424 */ /* 0x000fe200078e00ff */
[----:B------:R-:W-:Y:S01]  /*54d0*/  R2UR UR5, R5 ;  /* 0x00000000050572ca */ /* 0x000fe200000e0000 */
[----:B------:R-:W-:Y:S01]  /*54e0*/  WARPGROUP.ARRIVE ;  /* 0x00000000000079c5 */ /* 0x000fe20000000000 */
[C---:B------:R-:W-:Y:S01]  /*54f0*/  R2UR UR6, R6.reuse ;  /* 0x00000000060672ca */ /* 0x040fe200000e0000 */
[----:B------:R-:W-:Y:S01]  /*5500*/  IMAD.MOV.U32 R21, RZ, RZ, 0x40000040 ;  /* 0x40000040ff157424 */ /* 0x000fe200078e00ff */
[----:B------:R-:W-:Y:S01]  /*5510*/  R2UR UR7, R7 ;  /* 0x00000000070772ca */ /* 0x000fe200000e0000 */
[----:B------:R-:W-:Y:S01]  /*5520*/  IMAD.MOV.U32 R7, RZ, RZ, 0x40000040 ;  /* 0x40000040ff077424 */ /* 0x000fe200078e00ff */
[----:B------:R-:W-:Y:S01]  /*5530*/  IADD3 R20, R6, 0x80, RZ ;  /* 0x0000008006147810 */ /* 0x000fe20007ffe0ff */
[----:B01----:R-:W-:-:S05]  /*5540*/  @!P1 VIADD R0, R0, 0x28c60 ;  /* 0x00028c6000009836 */ /* 0x003fca0000000000 */
[----:B------:R-:W-:-:S05]  /*5550*/  @!P1 PRMT R0, RZ, 0x654, R0 ;  /* 0x00000654ff009816 */ /* 0x000fca0000000000 */
        /* <DEDUP_REMOVED lines=32> */
.L_x_6327:
[----:B------:R-:W-:Y:S05]  /*5760*/  BSYNC B0 ;  /* 0x0000000000007941 */ /* 0x000fea0003800000 */
.L_x_6326:
[----:B------:R-:W-:Y:S01]  /*5770*/  BAR.SYNC.DEFER_BLOCKING 0xe, 0x100 ;  /* 0x0384000000007b1d */ /* 0x000fe20000010000 */
[C---:B0-----:R-:W-:Y:S01]  /*5780*/  IMAD R3, R18.reuse, 0x40, R190 ;  /* 0x0000004012037824 */ /* 0x041fe200078e02be */
[----:B------:R-:W-:Y:S01]  /*5790*/  PLOP3.LUT P0, PT, PT, PT, PT, 0x8, 0x0 ;  /* 0x000000000000781c */ /* 0x000fe20003f0e170 */
[----:B------:R-:W-:-:S03]  /*57a0*/  VIADD R18, R18, 0x1 ;  /* 0x0000000112127836 */ /* 0x000fc60000000000 */
[----:B------:R-:W-:Y:S02]  /*57b0*/  LEA R3, R3, R2, 0x2 ;  /* 0x0000000203037211 */ /* 0x000fe400078e10ff */
        /* <DEDUP_REMOVED lines=136> */
.L_x_6321:
[----:B------:R-:W-:Y:S02]  /*6040*/  ISETP.GE.AND P1, PT, R168, 0x1, PT ;  /* 0x00000001a800780c */ /* 0x000fe40003f26270 */
[----:B------:R-:W-:-:S11]  /*6050*/  PLOP3.LUT P0, PT, PT, PT, PT, 0x80, 0x0 ;  /* 0x000000000000781c */ /* 0x000fd60003f0f070 */
[----:B------:R-:W-:Y:S05]  /*6060*/  @!P1 BRA `(.L_x_6322) ;  /* 0x0000008800ac9947 */ /* 0x000fea0003800000 */
[----:B------:R-:W0:Y:S01]  /*6070*/  SHFL.IDX PT, R0, R212, RZ, 0x1f ;  /* 0x00001fffd4007589 */ /* 0x000e2200000e0000 */
[----:B------:R-:W-:Y:S01]  /*6080*/  BSSY B6, `(.L_x_6334) ;  /* 0x000001b000067945 */ /* 0x000fe20003800000 */
[----:B0-----:R-:W-:-:S04]  /*6090*/  LEA.HI R3, R0, R0, RZ, 0x1 ;  /* 0x0000000000037211 */ /* 0x001fc800078f08ff */
[----:B------:R-:W-:-:S05]  /*60a0*/  LOP3.LUT R3, R3, 0x1fffe, RZ, 0xc0, !PT ;  /* 0x0001fffe03037812 */ /* 0x000fca00078ec0ff */
[----:B------:R-:W-:Y:S01]  /*60b0*/  IMAD.IADD R3, R0, 0x1, -R3 ;  /* 0x0000000100037824 */ /* 0x000fe200078e0a03 */
[----:B------:R-:W-:-:S03]  /*60c0*/  IADD3 R0, R2, 0x26800, RZ ;  /* 0x0002680002007810 */ /* 0x000fc60007ffe0ff */
[----:B------:R-:W-:Y:S01]  /*60d0*/  IMAD R3, R3, 0x8000, R2 ;  /* 0x0000800003037824 */ /* 0x000fe200078e0202 */
        /* <DEDUP_REMOVED lines=21> */
.L_x_6335:
[----:B------:R-:W-:Y:S05]  /*6230*/  BSYNC B6 ;  /* 0x0000000000067941 */ /* 0x000fea0003800000 */
.L_x_6334:
        /* <DEDUP_REMOVED lines=12> */
.L_x_6339:
[----:B-1----:R1:W2:Y:S02]  /*6300*/  SYNCS.PHASECHK.TRANS64.TRYWAIT P0, [R2+URZ+0x28c00], R3 ;  /* 0x028c0003020075a7 */ /* 0x0022a4000800017f */
[----:B--2---:R-:W-:Y:S05]  /*6310*/  @!P0 NANOSLEEP.SYNCS 0x989680 ;  /* 0x009896800000895d */ /* 0x004fea0003900000 */
[----:B------:R-:W2:Y:S02]  /*6320*/  @!P0 SYNCS.PHASECHK.TRANS64 P0, [R2+URZ+0x28c00], R3 ;  /* 0x028c0003020085a7 */ /* 0x000ea4000800007f */
[----:B--2---:R-:W-:Y:S05]  /*6330*/  @!P0 BRA `(.L_x_6339) ;  /* 0xfffffffc00f08947 */ /* 0x004fea000383ffff */
.L_x_6338:
[----:B------:R-:W-:Y:S05]  /*6340*/  BSYNC B0 ;  /* 0x0000000000007941 */ /* 0x000fea0003800000 */
.L_x_6337:
[----:B------:R-:W-:Y:S05]  /*6350*/  BRA `(.L_x_6340) ;  /* 0x0000002c004c7947 */ /* 0x000fea0003800000 */
.L_x_6336:
[----:B------:R-:W0:Y:S01]  /*6360*/  LDC.64 R46, c[0x0][0x3d8] ;  /* 0x0000f600ff2e7b82 */ /* 0x000e220000000a00 */
[----:B------:R-:W-:Y:S01]  /*6370*/  VIADD R0, R2, 0x20400 ;  /* 0x0002040002007836 */ /* 0x000fe20000000000 */
[----:B-----5:R-:W-:Y:S01]  /*6380*/  SHF.R.S32.HI R3, RZ, 0x1f, R33 ;  /* 0x0000001fff037819 */ /* 0x020fe20000011421 */
[--C-:B------:R-:W-:Y:S01]  /*6390*/  IMAD.MOV.U32 R4, RZ, RZ, R16.reuse ;  /* 0x000000ffff047224 */ /* 0x100fe200078e0010 */
[----:B------:R-:W-:Y:S01]  /*63a0*/  SHF.L.U32 R24, R211, 0x2, RZ ;  /* 0x00000002d3187819 */ /* 0x000fe200000006ff */
[----:B------:R-:W-:Y:S01]  /*63b0*/  BSSY B6, `(.L_x_6341) ;  /* 0x0000032000067945 */ /* 0x000fe20003800000 */
[----:B------:R-:W-:Y:S02]  /*63c0*/  SHF.R.S32.HI R5, RZ, 0x1f, R16 ;  /* 0x0000001fff057819 */ /* 0x000fe40000011410 */
[----:B------:R-:W1:Y:S01]  /*63d0*/  LDC.64 R44, c[0x0][0x3e8] ;  /* 0x0000fa00ff2c7b82 */ /* 0x000e620000000a00 */
[----:B------:R-:W-:Y:S02]  /*63e0*/  LOP3.LUT P0, RZ, R0, 0x3ff, RZ, 0xc0, !PT ;  /* 0x000003ff00ff7812 */ /* 0x000fe4000780c0ff */
        /* <DEDUP_REMOVED lines=46> */
.L_x_6342:
[----:B------:R-:W-:Y:S05]  /*66d0*/  BSYNC B6 ;  /* 0x0000000000067941 */ /* 0x000fea0003800000 */
.L_x_6341:
        /* <DEDUP_REMOVED lines=22> */
[-C--:B------:R-:W-:Y:S01]  /*6840*/  ISETP.GE.AND P0, PT, R23, R8.reuse, PT ;  /* 0x000000081700720c */ /* 0x080fe20003f06270 */
[----:B------:R-:W-:Y:S01]  /*6850*/  BSSY B1, `(.L_x_6345) ;  /* 0x000002d000017945 */ /* 0x000fe20003800000 */
[----:B------:R-:W-:Y:S01]  /*6860*/  ISETP.GE.AND P1, PT, R223, R8, PT ;  /* 0x00000008df00720c */ /* 0x000fe20003f26270 */
[----:B------:R-:W-:Y:S01]  /*6870*/  IMAD.MOV.U32 R11, RZ, RZ, R49 ;  /* 0x000000ffff0b7224 */ /* 0x000fe200078e0031 */
[----:B------:R-:W-:Y:S01]  /*6880*/  MOV R12, R40 ;  /* 0x00000028000c7202 */ /* 0x000fe20000000f00 */
[----:B------:R-:W-:Y:S01]  /*6890*/  IMAD.MOV.U32 R13, RZ, RZ, R51 ;  /* 0x000000ffff0d7224 */ /* 0x000fe200078e0033 */
[----:B------:R-:W-:Y:S02]  /*68a0*/  CS2R R32, SRZ ;  /* 0x0000000000207805 */ /* 0x000fe4000001ff00 */
[----:B------:R-:W-:Y:S02]  /*68b0*/  CS2R R36, SRZ ;  /* 0x0000000000247805 */ /* 0x000fe4000001ff00 */
[----:B------:R-:W-:-:S02]  /*68c0*/  CS2R R30, SRZ ;  /* 0x00000000001e7805 */ /* 0x000fc4000001ff00 */
[----:B------:R-:W-:Y:S02]  /*68d0*/  CS2R R26, SRZ ;  /* 0x00000000001a7805 */ /* 0x000fe4000001ff00 */
[----:B------:R-:W-:Y:S02]  /*68e0*/  CS2R R20, SRZ ;  /* 0x0000000000147805 */ /* 0x000fe4000001ff00 */
[----:B------:R-:W-:Y:S02]  /*68f0*/  CS2R R28, SRZ ;  /* 0x00000000001c7805 */ /* 0x000fe4000001ff00 */
[----:B------:R-:W-:Y:S02]  /*6900*/  CS2R R34, SRZ ;  /* 0x0000000000227805 */ /* 0x000fe4000001ff00 */
[----:B0-----:R-:W-:Y:S02]  /*6910*/  ISETP.NE.AND P2, PT, R0, 0x1, PT ;  /* 0x000000010000780c */ /* 0x001fe40003f45270 */
[----:B------:R-:W-:-:S05]  /*6920*/  LEA R0, R185, R23, 0x6 ;  /* 0x00000017b9007211 */ /* 0x000fca00078e30ff */
[----:B------:R-:W-:-:S06]  /*6930*/  IMAD R3, R211, 0x20, R0 ;  /* 0x00000020d3037824 */ /* 0x000fcc00078e0200 */
[----:B------:R-:W0:Y:S08]  /*6940*/  @P2 LDC R10, c[0x0][0x42c] ;  /* 0x00010b00ff0a2b82 */ /* 0x000e300000000800 */
[----:B------:R-:W1:Y:S01]  /*6950*/  @P2 LDC R9, c[0x0][0x430] ;  /* 0x00010c00ff092b82 */ /* 0x000e620000000800 */
[----:B0-----:R-:W-:-:S04]  /*6960*/  @P2 IMAD.HI.U32 R0, R3, R10, RZ ;  /* 0x0000000a03002227 */ /* 0x001fc800078e00ff */
[----:B------:R-:W-:Y:S01]  /*6970*/  IMAD.MOV.U32 R10, RZ, RZ, R42 ;  /* 0x000000ffff0a7224 */ /* 0x000fe200078e002a */
        /* <DEDUP_REMOVED lines=26> */
.L_x_6346:
[----:B------:R-:W-:Y:S05]  /*6b20*/  BSYNC B1 ;  /* 0x0000000000017941 */ /* 0x000fea0003800000 */
.L_x_6345:
        /* <DEDUP_REMOVED lines=24> */
.L_x_6348:
[----:B------:R-:W-:Y:S05]  /*6cb0*/  BSYNC B1 ;  /* 0x0000000000017941 */ /* 0x000fea0003800000 */
.L_x_6347:
[C---:B------:R-:W-:Y:S01]  /*6cc0*/  IMAD.WIDE.U32 R10, R3.reuse, R4, R10 ;  /* 0x00000004030a7225 */ /* 0x040fe200078e000a */
[----:B------:R-:W-:Y:S01]  /*6cd0*/  LEA.HI R0, R206, R206, RZ, 0x1 ;  /* 0x000000cece007211 */ /* 0x000fe200078f08ff */
[----:B------:R-:W-:Y:S01]  /*6ce0*/  ULDC.64 UR4, c[0x0][0x3c8] ;  /* 0x0000f20000047ab9 */ /* 0x000fe20000000a00 */
[----:B------:R-:W-:Y:S01]  /*6cf0*/  ULDC.64 UR6, c[0x0][0x3e0] ;  /* 0x0000f80000067ab9 */ /* 0x000fe20000000a00 */
[----:B------:R-:W-:-:S04]  /*6d00*/  IMAD.WIDE.U32 R12, R3, R6, R12 ;  /* 0x00000006030c7225 */ /* 0x000fc800078e000c */
[C---:B------:R-:W-:Y:S02]  /*6d10*/  IMAD R4, R41.reuse, R4, RZ ;  /* 0x0000000429047224 */ /* 0x040fe400078e02ff */
[----:B------:R-:W-:Y:S02]  /*6d20*/  IMAD R6, R41, R6, RZ ;  /* 0x0000000629067224 */ /* 0x000fe400078e02ff */
[----:B01----:R-:W-:Y:S02]  /*6d30*/  IMAD.SHL.U32 R14, R191, 0x40, RZ ;  /* 0x00000040bf0e7824 */ /* 0x003fe400078e00ff */
[C---:B------:R-:W-:Y:S01]  /*6d40*/  IMAD R5, R3.reuse, R5, R4 ;  /* 0x0000000503057224 */ /* 0x040fe200078e0204 */
[----:B------:R-:W-:Y:S01]  /*6d50*/  LEA R4, P2, R10, UR4, 0x1 ;  /* 0x000000040a047c11 */ /* 0x000fe2000f8408ff */
[----:B------:R-:W-:Y:S01]  /*6d60*/  IMAD R3, R3, R7, R6 ;  /* 0x0000000703037224 */ /* 0x000fe200078e0206 */
[----:B------:R-:W-:Y:S01]  /*6d70*/  LOP3.LUT R7, R0, 0xfffffffe, RZ, 0xc0, !PT ;  /* 0xfffffffe00077812 */ /* 0x000fe200078ec0ff */
[----:B------:R-:W-:Y:S01]  /*6d80*/  IMAD.IADD R5, R11, 0x1, R5 ;  /* 0x000000010b057824 */ /* 0x000fe200078e0205 */
[----:B------:R-:W-:Y:S01]  /*6d90*/  LOP3.LUT R15, R14, 0x1c0, RZ, 0xc0, !PT ;  /* 0x000001c00e0f7812 */ /* 0x000fe200078ec0ff */
[----:B------:R-:W-:Y:S01]  /*6da0*/  UMOV UR4, 0xffffffff ;  /* 0xffffffff00047882 */ /* 0x000fe20000000000 */
[----:B------:R-:W-:Y:S01]  /*6db0*/  LEA R0, P3, R12, UR6, 0x1 ;  /* 0x000000060c007c11 */ /* 0x000fe2000f8608ff */
[----:B------:R-:W-:Y:S01]  /*6dc0*/  IMAD.IADD R7, R206, 0x1, -R7 ;  /* 0x00000001ce077824 */ /* 0x000fe200078e0a07 */
[----:B------:R-:W-:-:S02]  /*6dd0*/  IADD3 R3, R13, R3, RZ ;  /* 0x000000030d037210 */ /* 0x000fc40007ffe0ff */
[----:B------:R-:W-:Y:S02]  /*6de0*/  LOP3.LUT R6, R15, 0x18, R16, 0xf8, !PT ;  /* 0x000000180f067812 */ /* 0x000fe400078ef810 */
[----:B------:R-:W-:Y:S02]  /*6df0*/  SHF.R.U32.HI R15, RZ, 0x3, R15 ;  /* 0x00000003ff0f7819 */ /* 0x000fe4000001160f */
[----:B------:R-:W-:Y:S02]  /*6e00*/  LEA.HI.X R5, R10, UR5, R5, 0x1, P2 ;  /* 0x000000050a057c11 */ /* 0x000fe400090f0c05 */
[----:B------:R-:W-:Y:S02]  /*6e10*/  LEA.HI.X R3, R12, UR7, R3, 0x1, P3 ;  /* 0x000000070c037c11 */ /* 0x000fe400098f0c03 */
[----:B------:R-:W-:Y:S02]  /*6e20*/  LOP3.LUT R6, R6, R15, RZ, 0x3c, !PT ;  /* 0x0000000f06067212 */ /* 0x000fe400078e3cff */
[----:B------:R-:W-:Y:S01]  /*6e30*/  SHF.L.U32 R7, R7, 0x1f, RZ ;  /* 0x0000001f07077819 */ /* 0x000fe200000006ff */
[----:B------:R-:W-:Y:S06]  /*6e40*/  BRA.DIV UR4, `(.L_x_6349) ;  /* 0x0000010a04187947 */ /* 0x000fec000b800000 */
.L_x_6535:
[----:B------:R-:W-:-:S03]  /*6e50*/  UMOV UR4, 0xffffffff ;  /* 0xffffffff00047882 */ /* 0x000fc60000000000 */
[----:B------:R-:W-:Y:S05]  /*6e60*/  BRA.DIV UR4, `(.L_x_6350) ;  /* 0x0000010a04387947 */ /* 0x000fea000b800000 */
.L_x_6538:
[----:B------:R-:W-:-:S03]  /*6e70*/  UMOV UR4, 0xffffffff ;  /* 0xffffffff00047882 */ /* 0x000fc60000000000 */
[----:B------:R-:W-:Y:S05]  /*6e80*/  BRA.DIV UR4, `(.L_x_6351) ;  /* 0x0000010a04587947 */ /* 0x000fea000b800000 */
.L_x_6541:
[----:B------:R-:W-:-:S03]  /*6e90*/  UMOV UR4, 0xffffffff ;  /* 0xffffffff00047882 */ /* 0x000fc60000000000 */
[----:B------:R-:W-:Y:S05]  /*6ea0*/  BRA.DIV UR4, `(.L_x_6352) ;  /* 0x0000010a04787947 */ /* 0x000fea000b800000 */
.L_x_6544:
[----:B------:R-:W-:-:S03]  /*6eb0*/  UMOV UR4, 0xffffffff ;  /* 0xffffffff00047882 */ /* 0x000fc60000000000 */
[----:B------:R-:W-:Y:S05]  /*6ec0*/  BRA.DIV UR4, `(.L_x_6353) ;  /* 0x0000010a04987947 */ /* 0x000fea000b800000 */
.L_x_6547:
[----:B------:R-:W-:-:S03]  /*6ed0*/  UMOV UR4, 0xffffffff ;  /* 0xffffffff00047882 */ /* 0x000fc60000000000 */
[----:B------:R-:W-:Y:S05]  /*6ee0*/  BRA.DIV UR4, `(.L_x_6354) ;  /* 0x0000010a04b87947 */ /* 0x000fea000b800000 */
.L_x_6550:
[----:B------:R-:W-:-:S03]  /*6ef0*/  UMOV UR4, 0xffffffff ;  /* 0xffffffff00047882 */ /* 0x000fc60000000000 */
[----:B------:R-:W-:Y:S05]  /*6f00*/  BRA.DIV UR4, `(.L_x_6355) ;  /* 0x0000010a04d87947 */ /* 0x000fea000b800000 */
.L_x_6553:
[----:B------:R-:W-:-:S03]  /*6f10*/  UMOV UR4, 0xffffffff ;  /* 0xffffffff00047882 */ /* 0x000fc60000000000 */
[----:B------:R-:W-:Y:S05]  /*6f20*/  BRA.DIV UR4, `(.L_x_6356) ;  /* 0x0000010a04f87947 */ /* 0x000fea000b800000 */
.L_x_6556:
[----:B------:R-:W0:Y:S01]  /*6f30*/  SYNCS.PHASECHK.TRANS64.TRYWAIT P2, [R2+URZ+0x28c00], R7 ;  /* 0x028c0007020075a7 */ /* 0x000e22000804017f */
[----:B-----5:R-:W-:Y:S01]  /*6f40*/  IMAD.MOV.U32 R0, RZ, RZ, R32 ;  /* 0x000000ffff007224 */ /* 0x020fe200078e0020 */
[----:B------:R-:W-:Y:S01]  /*6f50*/  MOV R4, R36 ;  /* 0x0000002400047202 */ /* 0x000fe20000000f00 */
[----:B------:R-:W-:Y:S01]  /*6f60*/  IMAD.MOV.U32 R3, RZ, RZ, R33 ;  /* 0x000000ffff037224 */ /* 0x000fe200078e0021 */
[----:B------:R-:W-:Y:S01]  /*6f70*/  LOP3.LUT P3, RZ, R191, 0x4, RZ, 0xc0, !PT ;  /* 0x00000004bfff7812 */ /* 0x000fe2000786c0ff */
[----:B------:R-:W-:Y:S01]  /*6f80*/  IMAD.MOV.U32 R5, RZ, RZ, R37 ;  /* 0x000000ffff057224 */ /* 0x000fe200078e0025 */
[----:B------:R-:W-:Y:S01]  /*6f90*/  PRMT R15, R4, 0x7610, R15 ;  /* 0x00007610040f7816 */ /* 0x000fe2000000000f */
[----:B------:R-:W-:Y:S01]  /*6fa0*/  BSSY B1, `(.L_x_6357) ;  /* 0x000001c000017945 */ /* 0x000fe20003800000 */
[----:B------:R-:W-:Y:S01]  /*6fb0*/  PRMT R42, R0, 0x5410, R3 ;  /* 0x00005410002a7816 */ /* 0x000fe20000000003 */
[----:B------:R-:W-:Y:S01]  /*6fc0*/  IMAD R3, R199, 0x200, R6 ;  /* 0x00000200c7037824 */ /* 0x000fe200078e0206 */
[----:B------:R-:W-:Y:S01]  /*6fd0*/  PRMT R43, R5, 0x7610, R43 ;  /* 0x00007610052b7816 */ /* 0x000fe2000000002b */
[----:B------:R-:W-:Y:S01]  /*6fe0*/  IMAD.MOV.U32 R5, RZ, RZ, R34 ;  /* 0x000000ffff057224 */ /* 0x000fe200078e0022 */
[----:B------:R-:W-:Y:S01]  /*6ff0*/  MOV R4, R31 ;  /* 0x0000001f00047202 */ /* 0x000fe20000000f00 */
[----:B------:R-:W-:Y:S01]  /*7000*/  IMAD R10, R3, 0x2, R2 ;  /* 0x00000002030a7824 */ /* 0x000fe200078e0202 */
[----:B------:R-:W-:Y:S01]  /*7010*/  MOV R12, R21 ;  /* 0x00000015000c7202 */ /* 0x000fe20000000f00 */
[----:B------:R-:W-:Y:S01]  /*7020*/  IMAD.MOV.U32 R0, RZ, RZ, R30 ;  /* 0x000000ffff007224 */ /* 0x000fe200078e001e */
[----:B------:R-:W-:Y:S01]  /*7030*/  PRMT R44, R4, 0x7610, R44 ;  /* 0x00007610042c7816 */ /* 0x000fe2000000002c */
[----:B------:R-:W-:Y:S01]  /*7040*/  IMAD.MOV.U32 R4, RZ, RZ, R35 ;  /* 0x000000ffff047224 */ /* 0x000fe200078e0023 */
[----:B------:R-:W-:Y:S01]  /*7050*/  PRMT R11, R5, 0x7610, R11 ;  /* 0x00007610050b7816 */ /* 0x000fe2000000000b */
[----:B------:R-:W-:Y:S01]  /*7060*/  IMAD.MOV.U32 R5, RZ, RZ, R8 ;  /* 0x000000ffff057224 */ /* 0x000fe200078e0008 */
[C---:B------:R-:W-:Y:S01]  /*7070*/  IADD3 R3, R10.reuse, 0x20400, RZ ;  /* 0x000204000a037810 */ /* 0x040fe20007ffe0ff */
[----:B------:R-:W-:Y:S01]  /*7080*/  IMAD.MOV.U32 R6, RZ, RZ, R9 ;  /* 0x000000ffff067224 */ /* 0x000fe200078e0009 */
[----:B------:R-:W-:Y:S01]  /*7090*/  PRMT R43, R43, 0x5410, R0 ;  /* 0x000054102b2b7816 */ /* 0x000fe20000000000 */
[----:B------:R-:W-:Y:S01]  /*70a0*/  VIADD R0, R10, 0x20440 ;  /* 0x000204400a007836 */ /* 0x000fe20000000000 */
[----:B------:R-:W-:-:S02]  /*70b0*/  @P3 IADD3 R0, R3, -0x40, RZ ;  /* 0xffffffc003003810 */ /* 0x000fc40007ffe0ff */
        /* <DEDUP_REMOVED lines=8> */
[----:B------:R-:W-:Y:S01]  /*7140*/  IMAD.MOV.U32 R5, RZ, RZ, R29 ;  /* 0x000000ffff057224 */ /* 0x000fe200078e001d */
[----:B0-----:R-:W-:Y:S06]  /*7150*/  @!P2 BRA `(.L_x_6358) ;  /* 0x000001080094a947 */ /* 0x001fec0003800000 */
.L_x_6557:
[----:B------:R-:W-:Y:S05]  /*7160*/  BSYNC B1 ;  /* 0x0000000000017941 */ /* 0x000fea0003800000 */
.L_x_6357:
        /* <DEDUP_REMOVED lines=10> */
[--C-:B------:R-:W-:Y:S01]  /*7210*/  SHF.R.U64 R41, R36, 0x10, R37.reuse ;  /* 0x0000001024297819 */ /* 0x100fe20000001225 */
[----:B------:R-:W-:Y:S01]  /*7220*/  HADD2.F32 R15, -RZ, R15.H0_H0 ;  /* 0x2000000fff0f7230 */ /* 0x000fe20000004100 */
[----:B------:R-:W-:Y:S02]  /*7230*/  SHF.R.U32.HI R37, RZ, 0x10, R37 ;  /* 0x00000010ff257819 */ /* 0x000fe40000011625 */
[--C-:B------:R-:W-:Y:S02]  /*7240*/  SHF.R.U32.HI R36, RZ, 0x10, R35.reuse ;  /* 0x00000010ff247819 */ /* 0x100fe40000011623 */
[----:B------:R-:W-:Y:S01]  /*7250*/  SHF.R.U64 R40, R34, 0x10, R35 ;  /* 0x0000001022287819 */ /* 0x000fe20000001223 */
[----:B------:R-:W-:Y:S02]  /*7260*/  HADD2.F32 R34, -RZ, R37.H0_H0 ;  /* 0x20000025ff227230 */ /* 0x000fe40000004100 */
[----:B------:R-:W-:-:S02]  /*7270*/  HADD2.F32 R36, -RZ, R36.H0_H0 ;  /* 0x20000024ff247230 */ /* 0x000fc40000004100 */
        /* <DEDUP_REMOVED lines=8> */
[C---:B------:R-:W-:Y:S01]  /*7300*/  FMUL.FTZ R14, R4.reuse, R35 ;  /* 0x00000023040e7220 */ /* 0x040fe20000410000 */
[C---:B------:R-:W-:Y:S01]  /*7310*/  FFMA.FTZ R38, R13.reuse, R34, -R38 ;  /* 0x000000220d267223 */ /* 0x040fe20000010826 */
[----:B------:R-:W-:Y:S01]  /*7320*/  FFMA.FTZ R39, R13, R36, R37 ;  /* 0x000000240d277223 */ /* 0x000fe20000010025 */
[----:B------:R-:W-:Y:S02]  /*7330*/  HADD2.F32 R12, -RZ, R6.H1_H1 ;  /* 0x30000006ff0c7230 */ /* 0x000fe40000004100 */
[-C--:B------:R-:W-:Y:S01]  /*7340*/  FMUL.FTZ R36, R4, R15.reuse ;  /* 0x0000000f04247220 */ /* 0x080fe20000410000 */
[C---:B------:R-:W-:Y:S01]  /*7350*/  FFMA.FTZ R34, R7.reuse, R15, -R14 ;  /* 0x0000000f07227223 */ /* 0x040fe2000001080e */
[--C-:B------:R-:W-:Y:S02]  /*7360*/  HADD2.F32 R6, -RZ, R5.reuse.H0_H0 ;  /* 0x20000005ff067230 */ /* 0x100fe40000004100 */
        /* <DEDUP_REMOVED lines=8> */
[----:B------:R-:W-:Y:S01]  /*73f0*/  FFMA.FTZ R36, R11, R13, -R36 ;  /* 0x0000000d0b247223 */ /* 0x000fe20000010824 */
[C---:B------:R-:W-:Y:S01]  /*7400*/  FMUL.FTZ R7, R5.reuse, R14 ;  /* 0x0000000e05077220 */ /* 0x040fe20000410000 */
[----:B------:R-:W-:Y:S01]  /*7410*/  FMUL.FTZ R37, R5, R4 ;  /* 0x0000000405257220 */ /* 0x000fe20000410000 */
[----:B------:R-:W-:-:S02]  /*7420*/  FFMA.FTZ R11, R11, R15, R12 ;  /* 0x0000000f0b0b7223 */ /* 0x000fc4000001000c */
[C---:B------:R-:W-:Y:S01]  /*7430*/  FFMA.FTZ R5, R6.reuse, R4, -R7 ;  /* 0x0000000406057223 */ /* 0x040fe20000010807 */
[----:B------:R-:W-:Y:S01]  /*7440*/  F2FP.F16.F32.PACK_AB R7, R39, R38 ;  /* 0x000000262707723e */ /* 0x000fe200000000ff */
[----:B------:R-:W-:Y:S01]  /*7450*/  FFMA.FTZ R14, R6, R14, R37 ;  /* 0x0000000e060e7223 */ /* 0x000fe20000010025 */
[----:B------:R-:W-:Y:S02]  /*7460*/  F2FP.F16.F32.PACK_AB R4, R35, R34 ;  /* 0x000000222304723e */ /* 0x000fe400000000ff */
[----:B------:R-:W-:Y:S02]  /*7470*/  F2FP.F16.F32.PACK_AB R6, R11, R36 ;  /* 0x000000240b06723e */ /* 0x000fe400000000ff */
[----:B------:R-:W-:-:S05]  /*7480*/  F2FP.F16.F32.PACK_AB R5, R14, R5 ;  /* 0x000000050e05723e */ /* 0x000fca00000000ff */
[----:B------:R1:W-:Y:S02]  /*7490*/  STS.128 [R10+0x20400], R4 ;  /* 0x020400040a007388 */ /* 0x0003e40000000c00 */
.L_x_6362:
[----:B------:R-:W-:Y:S05]  /*74a0*/  BSYNC B2 ;  /* 0x0000000000027941 */ /* 0x000fea0003800000 */
.L_x_6361:
[----:B------:R-:W-:Y:S05]  /*74b0*/  @P2 BRA `(.L_x_6360) ;  /* 0x0000000000a82947 */ /* 0x000fea0003800000 */
[----:B01----:R-:W0:Y:S01]  /*74c0*/  LDS.128 R4, [R0] ;  /* 0x0000000000047984 */ /* 0x003e220000000c00 */
[--C-:B------:R-:W-:Y:S01]  /*74d0*/  SHF.R.U64 R37, R32, 0x10, R33.reuse ;  /* 0x0000001020257819 */ /* 0x100fe20000001221 */
[----:B------:R-:W-:Y:S01]  /*74e0*/  HADD2.F32 R15, -RZ, R42.H0_H0 ;  /* 0x2000002aff0f7230 */ /* 0x000fe20000004100 */
[----:B------:R-:W-:Y:S02]  /*74f0*/  SHF.R.U32.HI R33, RZ, 0x10, R33 ;  /* 0x00000010ff217819 */ /* 0x000fe40000011621 */
[--C-:B------:R-:W-:Y:S02]  /*7500*/  SHF.R.U32.HI R32, RZ, 0x10, R31.reuse ;  /* 0x00000010ff207819 */ /* 0x100fe4000001161f */
[----:B------:R-:W-:Y:S01]  /*7510*/  SHF.R.U64 R36, R30, 0x10, R31 ;  /* 0x000000101e247819 */ /* 0x000fe2000000121f */
[----:B------:R-:W-:Y:S02]  /*7520*/  HADD2.F32 R30, -RZ, R33.H0_H0 ;  /* 0x20000021ff1e7230 */ /* 0x000fe40000004100 */
[----:B------:R-:W-:-:S02]  /*7530*/  HADD2.F32 R32, -RZ, R32.H0_H0 ;  /* 0x20000020ff207230 */ /* 0x000fc40000004100 */
[----:B------:R-:W-:Y:S02]  /*7540*/  HADD2.F32 R31, -RZ, R43.H1_H1 ;  /* 0x3000002bff1f7230 */ /* 0x000fe40000004100 */
        /* <DEDUP_REMOVED lines=32> */
[----:B------:R2:W-:Y:S02]  /*7750*/  STS.128 [R0], R4 ;  /* 0x0000000400007388 */ /* 0x0005e40000000c00 */
.L_x_6360:
[----:B------:R-:W-:Y:S05]  /*7760*/  BSYNC B1 ;  /* 0x0000000000017941 */ /* 0x000fea0003800000 */
.L_x_6359:
[----:B------:R-:W-:Y:S05]  /*7770*/  @P1 BRA `(.L_x_6363) ;  /* 0x0000001800201947 */ /* 0x000fea0003800000 */
[----:B-12---:R-:W1:Y:S01]  /*7780*/  LDC R5, c[0x0][0x3d4] ;  /* 0x0000f500ff057b82 */ /* 0x006e620000000800 */
[C---:B------:R-:W-:Y:S01]  /*7790*/  IADD3 R4, R24.reuse, 0x10, RZ ;  /* 0x0000001018047810 */ /* 0x040fe20007ffe0ff */
[----:B------:R-:W-:Y:S01]  /*77a0*/  BSSY B1, `(.L_x_6364) ;  /* 0x000002e000017945 */ /* 0x000fe20003800000 */
[-C--:B-1----:R-:W-:Y:S02]  /*77b0*/  ISETP.GE.AND P0, PT, R24, R5.reuse, PT ;  /* 0x000000051800720c */ /* 0x082fe40003f06270 */
[----:B------:R-:W-:-:S11]  /*77c0*/  ISETP.GE.AND P1, PT, R4, R5, PT ;  /* 0x000000050400720c */ /* 0x000fd60003f26270 */
[----:B------:R-:W-:Y:S05]  /*77d0*/  @P0 BRA `(.L_x_6365) ;  /* 0x0000000000a80947 */ /* 0x000fea0003800000 */
[----:B0-----:R-:W0:Y:S01]  /*77e0*/  LDS.128 R4, [R10+0x21400] ;  /* 0x021400000a047984 */ /* 0x001e220000000c00 */
[--C-:B------:R-:W-:Y:S01]  /*77f0*/  SHF.R.U64 R31, R26, 0x10, R27.reuse ;  /* 0x000000101a1f7819 */ /* 0x100fe2000000121b */
[----:B------:R-:W-:Y:S01]  /*7800*/  HADD2.F32 R25, -RZ, R47.H0_H0 ;  /* 0x2000002fff197230 */ /* 0x000fe20000004100 */
[----:B------:R-:W-:Y:S01]  /*7810*/  SHF.R.U32.HI R24, RZ, 0x10, R27 ;  /* 0x00000010ff187819 */ /* 0x000fe2000001161b */
[----:B------:R-:W-:Y:S01]  /*7820*/  HADD2.F32 R15, -RZ, R45.H0_H0 ;  /* 0x2000002dff0f7230 */ /* 0x000fe20000004100 */
[--C-:B------:R-:W-:Y:S02]  /*7830*/  SHF.R.U32.HI R26, RZ, 0x10, R29.reuse ;  /* 0x00000010ff1a7819 */ /* 0x100fe4000001161d */
[----:B------:R-:W-:Y:S01]  /*7840*/  SHF.R.U64 R30, R28, 0x10, R29 ;  /* 0x000000101c1e7819 */ /* 0x000fe2000000121d */
[----:B------:R-:W-:Y:S02]  /*7850*/  HADD2.F32 R24, -RZ, R24.H0_H0 ;  /* 0x20000018ff187230 */ /* 0x000fe40000004100 */
[----:B------:R-:W-:-:S02]  /*7860*/  HADD2.F32 R26, -RZ, R26.H0_H0 ;  /* 0x2000001aff1a7230 */ /* 0x000fc40000004100 */
        /* <DEDUP_REMOVED lines=13> */
[----:B------:R-:W-:Y:S02]  /*7940*/  HADD2.F32 R6, -RZ, R5.H0_H0 ;  /* 0x20000005ff067230 */ /* 0x000fe40000004100 */
[----:B------:R-:W-:Y:S02]  /*7950*/  HADD2.F32 R15, -RZ, R47.H1_H1 ;  /* 0x3000002fff0f7230 */ /* 0x000fe40000004100 */
        /* <DEDUP_REMOVED lines=18> */
.L_x_6365:
[----:B------:R-:W-:Y:S05]  /*7a80*/  BSYNC B1 ;  /* 0x0000000000017941 */ /* 0x000fea0003800000 */
.L_x_6364:
[----:B------:R-:W-:Y:S05]  /*7a90*/  @P1 BRA `(.L_x_6363) ;  /* 0x0000001400581947 */ /* 0x000fea0003800000 */
[----:B01----:R-:W0:Y:S01]  /*7aa0*/  LDS.128 R4, [R0+0x1000] ;  /* 0x0010000000047984 */ /* 0x003e220000000c00 */
[----:B------:R-:W-:Y:S01]  /*7ab0*/  SHF.R.U32.HI R13, RZ, 0x10, R9 ;  /* 0x00000010ff0d7819 */ /* 0x000fe20000011609 */
[----:B------:R-:W-:Y:S01]  /*7ac0*/  HADD2.F32 R12, -RZ, R3.H1_H1 ;  /* 0x30000003ff0c7230 */ /* 0x000fe20000004100 */
        /* <DEDUP_REMOVED lines=15> */
[C---:B------:R-:W-:Y:S01]  /*7bc0*/  FMUL.FTZ R20, R4.reuse, R14 ;  /* 0x0000000e04147220 */ /* 0x040fe20000410000 */
[-C--:B------:R-:W-:Y:S01]  /*7bd0*/  FMUL.FTZ R24, R4, R12.reuse ;  /* 0x0000000c04187220 */ /* 0x080fe20000410000 */
[----:B------:R-:W-:Y:S02]  /*7be0*/  HADD2.F32 R6, -RZ, R5.H0_H0 ;  /* 0x20000005ff067230 */ /* 0x000fe40000004100 */
[----:B------:R-:W-:Y:S01]  /*7bf0*/  FFMA.FTZ R21, R10, R13, -R21 ;  /* 0x0000000d0a157223 */ /* 0x000fe20000010815 */
[----:B------:R-:W-:Y:S02]  /*7c00*/  HADD2.F32 R11, -RZ, R46.H1_H1 ;  /* 0x3000002eff0b7230 */ /* 0x000fe40000004100 */
[C---:B------:R-:W-:Y:S01]  /*7c10*/  FFMA.FTZ R20, R7.reuse, R12, -R20 ;  /* 0x0000000c07147223 */ /* 0x040fe20000010814 */
[----:B------:R-:W-:Y:S02]  /*7c20*/  HADD2.F32 R4, -RZ, R3.H0_H0 ;  /* 0x20000003ff047230 */ /* 0x000fe40000004100 */
[----:B------:R-:W-:Y:S01]  /*7c30*/  FFMA.FTZ R7, R7, R14, R24 ;  /* 0x0000000e07077223 */ /* 0x000fe20000010018 */
[----:B------:R-:W-:-:S02]  /*7c40*/  HADD2.F32 R5, -RZ, R5.H1_H1 ;  /* 0x30000005ff057230 */ /* 0x000fc40000004100 */
[CC--:B------:R-:W-:Y:S01]  /*7c50*/  FMUL.FTZ R13, R9.reuse, R11.reuse ;  /* 0x0000000b090d7220 */ /* 0x0c0fe20000410000 */
[----:B------:R-:W-:Y:S02]  /*7c60*/  HADD2.F32 R10, -RZ, R25.H0_H0 ;  /* 0x20000019ff0a7230 */ /* 0x000fe40000004100 */
[-C--:B------:R-:W-:Y:S01]  /*7c70*/  FMUL.FTZ R12, R9, R4.reuse ;  /* 0x00000004090c7220 */ /* 0x080fe20000410000 */
[----:B------:R-:W-:Y:S02]  /*7c80*/  HADD2.F32 R3, -RZ, R27.H0_H0 ;  /* 0x2000001bff037230 */ /* 0x000fe40000004100 */
[C---:B------:R-:W-:Y:S01]  /*7c90*/  FFMA.FTZ R13, R8.reuse, R4, -R13 ;  /* 0x00000004080d7223 */ /* 0x040fe2000001080d */
[C---:B------:R-:W-:Y:S01]  /*7ca0*/  FMUL.FTZ R9, R5.reuse, R10 ;  /* 0x0000000a05097220 */ /* 0x040fe20000410000 */
[----:B------:R-:W-:Y:S01]  /*7cb0*/  FFMA.FTZ R12, R8, R11, R12 ;  /* 0x0000000b080c7223 */ /* 0x000fe2000001000c */
[----:B------:R-:W-:Y:S01]  /*7cc0*/  FMUL.FTZ R5, R5, R3 ;  /* 0x0000000305057220 */ /* 0x000fe20000410000 */
[----:B------:R-:W-:Y:S01]  /*7cd0*/  F2FP.F16.F32.PACK_AB R11, R26, R21 ;  /* 0x000000151a0b723e */ /* 0x000fe200000000ff */
[C---:B------:R-:W-:Y:S01]  /*7ce0*/  FFMA.FTZ R9, R6.reuse, R3, -R9 ;  /* 0x0000000306097223 */ /* 0x040fe20000010809 */
[----:B------:R-:W-:Y:S01]  /*7cf0*/  F2FP.F16.F32.PACK_AB R8, R7, R20 ;  /* 0x000000140708723e */ /* 0x000fe200000000ff */
[----:B------:R-:W-:Y:S01]  /*7d00*/  FFMA.FTZ R6, R6, R10, R5 ;  /* 0x0000000a06067223 */ /* 0x000fe20000010005 */
[----:B------:R-:W-:-:S04]  /*7d10*/  F2FP.F16.F32.PACK_AB R10, R12, R13 ;  /* 0x0000000d0c0a723e */ /* 0x000fc800000000ff */
[----:B------:R-:W-:-:S05]  /*7d20*/  F2FP.F16.F32.PACK_AB R9, R6, R9 ;  /* 0x000000090609723e */ /* 0x000fca00000000ff */
[----:B------:R3:W-:Y:S01]  /*7d30*/  STS.128 [R0+0x1000], R8 ;  /* 0x0010000800007388 */ /* 0x0007e20000000c00 */
[----:B------:R-:W-:Y:S05]  /*7d40*/  BRA `(.L_x_6363) ;  /* 0x0000001000ac7947 */ /* 0x000fea0003800000 */
.L_x_6344:
        /* <DEDUP_REMOVED lines=17> */
[----:B------:R-:W-:Y:S02]  /*7e60*/  @!P0 IADD3 R11, P5, R54, R29, RZ ;  /* 0x0000001d360b8210 */ /* 0x000fe40007fbe0ff */
[----:B------:R-:W-:Y:S02]  /*7e70*/  @!P0 LEA.HI.X R9, R9, UR5, R10, 0x1, P4 ;  /* 0x0000000509098c11 */ /* 0x000fe4000a0f0c0a */
[----:B------:R-:W-:Y:S01]  /*7e80*/  @!P0 LEA R10, P2, R11, UR6, 0x1 ;  /* 0x000000060b0a8c11 */ /* 0x000fe2000f8408ff */
[----:B------:R-:W-:Y:S01]  /*7e90*/  @!P0 IMAD.X R24, R59, 0x1, R28, P5 ;  /* 0x000000013b188824 */ /* 0x000fe200028e061c */
[----:B0-----:R-:W-:Y:S02]  /*7ea0*/  @!P1 LEA R12, P3, R13, R14, 0x1 ;  /* 0x0000000e0d0c9211 */ /* 0x001fe400078608ff */
[----:B------:R-:W-:-:S02]  /*7eb0*/  CS2R R28, SRZ ;  /* 0x00000000001c7805 */ /* 0x000fc4000001ff00 */
[----:B------:R-:W-:Y:S01]  /*7ec0*/  @!P0 LEA.HI.X R11, R11, UR7, R24, 0x1, P2 ;  /* 0x000000070b0b8c11 */ /* 0x000fe200090f0c18 */
[----:B------:R0:W5:Y:S01]  /*7ed0*/  @!P0 LDG.E.128 R32, desc[UR40][R8.64] ;  /* 0x0000002808208981 */ /* 0x000162000c1e1d00 */
[----:B------:R-:W-:Y:S02]  /*7ee0*/  @!P1 LEA.HI.X R13, R13, R15, R20, 0x1, P3 ;  /* 0x0000000f0d0d9211 */ /* 0x000fe400018f0c14 */
[----:B-1----:R-:W-:-:S04]  /*7ef0*/  @!P1 LEA R14, P4, R0, R30, 0x1 ;  /* 0x0000001e000e9211 */ /* 0x002fc800078808ff */
[----:B------:R-:W-:Y:S02]  /*7f00*/  @!P1 LEA.HI.X R15, R0, R31, R3, 0x1, P4 ;  /* 0x0000001f000f9211 */ /* 0x000fe400020f0c03 */
[----:B------:R-:W-:Y:S01]  /*7f10*/  CS2R R30, SRZ ;  /* 0x00000000001e7805 */ /* 0x000fe2000001ff00 */
[----:B------:R-:W1:Y:S05]  /*7f20*/  LDC R0, c[0x0][0x428] ;  /* 0x00010a00ff007b82 */ /* 0x000e6a0000000800 */
[----:B------:R-:W5:Y:S01]  /*7f30*/  @!P1 LDG.E.128 R28, desc[UR40][R14.64] ;  /* 0x000000280e1c9981 */ /* 0x000f62000c1e1d00 */
[----:B-1----:R-:W-:-:S13]  /*7f40*/  ISETP.NE.AND P2, PT, R0, 0x1, PT ;  /* 0x000000010000780c */ /* 0x002fda0003f45270 */
[----:B0-----:R-:W0:Y:S08]  /*7f50*/  @P2 LDC R8, c[0x0][0x42c] ;  /* 0x00010b00ff082b82 */ /* 0x001e300000000800 */
[----:B------:R-:W1:Y:S01]  /*7f60*/  @P2 LDC R9, c[0x0][0x430] ;  /* 0x00010c00ff092b82 */ /* 0x000e620000000800 */
[----:B------:R-:W-:-:S05]  /*7f70*/  IMAD R0, R185, 0x40, R23 ;  /* 0x00000040b9007824 */ /* 0x000fca00078e0217 */
[----:B------:R-:W-:Y:S02]  /*7f80*/  LEA R3, R211, R0, 0x5 ;  /* 0x00000000d3037211 */ /* 0x000fe400078e28ff */
[----:B------:R-:W-:Y:S02]  /*7f90*/  CS2R R36, SRZ ;  /* 0x0000000000247805 */ /* 0x000fe4000001ff00 */
[----:B------:R-:W-:Y:S02]  /*7fa0*/  CS2R R38, SRZ ;  /* 0x0000000000267805 */ /* 0x000fe4000001ff00 */
[----:B------:R-:W-:Y:S02]  /*7fb0*/  CS2R R24, SRZ ;  /* 0x0000000000187805 */ /* 0x000fe4000001ff00 */
[----:B------:R-:W-:Y:S02]  /*7fc0*/  CS2R R26, SRZ ;  /* 0x00000000001a7805 */ /* 0x000fe4000001ff00 */
        /* <DEDUP_REMOVED lines=24> */
.L_x_6560:
[----:B------:R-:W-:-:S03]  /*8150*/  UMOV UR4, 0xffffffff ;  /* 0xffffffff00047882 */ /* 0x000fc60000000000 */
[----:B------:R-:W-:Y:S05]  /*8160*/  BRA.DIV UR4, `(.L_x_6367) ;  /* 0x000000fa04cc7947 */ /* 0x000fea000b800000 */
.L_x_6563:
[----:B------:R-:W-:-:S03]  /*8170*/  UMOV UR4, 0xffffffff ;  /* 0xffffffff00047882 */ /* 0x000fc60000000000 */
[----:B------:R-:W-:Y:S05]  /*8180*/  BRA.DIV UR4, `(.L_x_6368) ;  /* 0x000000fa04ec7947 */ /* 0x000fea000b800000 */
.L_x_6566:
[----:B------:R-:W-:-:S03]  /*8190*/  UMOV UR4, 0xffffffff ;  /* 0xffffffff00047882 */ /* 0x000fc60000000000 */
[----:B------:R-:W-:Y:S05]  /*81a0*/  BRA.DIV UR4, `(.L_x_6369) ;  /* 0x000000fe040c7947 */ /* 0x000fea000b800000 */
.L_x_6569:
[----:B------:R-:W-:-:S03]  /*81b0*/  UMOV UR4, 0xffffffff ;  /* 0xffffffff00047882 */ /* 0x000fc60000000000 */
[----:B------:R-:W-:Y:S05]  /*81c0*/  BRA.DIV UR4, `(.L_x_6370) ;  /* 0x000000fe042c7947 */ /* 0x000fea000b800000 */
.L_x_6572:
[----:B------:R-:W-:Y:S01]  /*81d0*/  UMOV UR4, 0xffffffff ;  /* 0xffffffff00047882 */ /* 0x000fe20000000000 */
[----:B------:R-:W-:Y:S02]  /*81e0*/  LOP3.LUT R5, R6, 0xfffffffe, RZ, 0xc0, !PT ;  /* 0xfffffffe06057812 */ /* 0x000fe400078ec0ff */
[----:B------:R-:W-:Y:S05]  /*81f0*/  BRA.DIV UR4, `(.L_x_6371) ;  /* 0x000000fe04487947 */ /* 0x000fea000b800000 */
.L_x_6575:
[----:B------:R-:W-:Y:S01]  /*8200*/  UMOV UR4, 0xffffffff ;  /* 0xffffffff00047882 */ /* 0x000fe20000000000 */
[----:B------:R-:W-:Y:S02]  /*8210*/  IMAD.IADD R5, R206, 0x1, -R5 ;  /* 0x00000001ce057824 */ /* 0x000fe400078e0a05 */
[----:B------:R-:W-:Y:S05]  /*8220*/  BRA.DIV UR4, `(.L_x_6372) ;  /* 0x000000fe04647947 */ /* 0x000fea000b800000 */
.L_x_6578:
[----:B------:R-:W-:Y:S01]  /*8230*/  UMOV UR4, 0xffffffff ;  /* 0xffffffff00047882 */ /* 0x000fe20000000000 */
[----:B------:R-:W-:Y:S02]  /*8240*/  SHF.L.U32 R3, R5, 0x1f, RZ ;  /* 0x0000001f05037819 */ /* 0x000fe400000006ff */
[----:B------:R-:W-:Y:S05]  /*8250*/  BRA.DIV UR4, `(.L_x_6373) ;  /* 0x000000fe04807947 */ /* 0x000fea000b800000 */
.L_x_6581:
        /* <DEDUP_REMOVED lines=8> */
[----:B------:R-:W-:Y:S02]  /*82e0*/  PRMT R50, R50, 0x5410, R0 ;  /* 0x0000541032327816 */ /* 0x000fe40000000000 */
        /* <DEDUP_REMOVED lines=10> */
[----:B------:R-:W-:-:S02]  /*8390*/  PRMT R49, R49, 0x5410, R0 ;  /* 0x0000541031317816 */ /* 0x000fc40000000000 */
[----:B------:R-:W-:Y:S01]  /*83a0*/  PRMT R53, R5, 0x5410, R6 ;  /* 0x0000541005357816 */ /* 0x000fe20000000006 */
[----:B------:R-:W-:Y:S01]  /*83b0*/  IMAD.MOV.U32 R5, RZ, RZ, R26 ;  /* 0x000000ffff057224 */ /* 0x000fe200078e001a */
[----:B------:R-:W-:Y:S01]  /*83c0*/  MOV R0, R28 ;  /* 0x0000001c00007202 */ /* 0x000fe20000000f00 */
[----:B------:R-:W-:-:S03]  /*83d0*/  IMAD.MOV.U32 R6, RZ, RZ, R27 ;  /* 0x000000ffff067224 */ /* 0x000fc600078e001b */
[----:B------:R-:W-:Y:S01]  /*83e0*/  PRMT R52, R0, 0x5410, R4 ;  /* 0x0000541000347816 */ /* 0x000fe20000000004 */
[----:B------:R-:W-:Y:S01]  /*83f0*/  IMAD.IADD R0, R16, 0x1, R41 ;  /* 0x0000000110007824 */ /* 0x000fe200078e0229 */
[----:B------:R-:W-:Y:S01]  /*8400*/  PRMT R54, R5, 0x5410, R6 ;  /* 0x0000541005367816 */ /* 0x000fe20000000006 */
[----:B0-----:R-:W-:Y:S06]  /*8410*/  @!P2 BRA `(.L_x_6375) ;  /* 0x000000fc0038a947 */ /* 0x001fec0003800000 */
.L_x_6582:
[----:B------:R-:W-:Y:S05]  /*8420*/  BSYNC B1 ;  /* 0x0000000000017941 */ /* 0x000fea0003800000 */
.L_x_6374:
[----:B------:R-:W-:Y:S01]  /*8430*/  BSSY B1, `(.L_x_6376) ;  /* 0x0000063000017945 */ /* 0x000fe20003800000 */
[----:B------:R-:W-:Y:S01]  /*8440*/  IMAD.MOV.U32 R55, RZ, RZ, R30 ;  /* 0x000000ffff377224 */ /* 0x000fe200078e001e */
[----:B------:R-:W-:Y:S02]  /*8450*/  MOV R57, R31 ;  /* 0x0000001f00397202 */ /* 0x000fe40000000f00 */
[----:B0-----:R-:W-:Y:S01]  /*8460*/  LOP3.LUT R3, R0, 0x38, RZ, 0xc0, !PT ;  /* 0x0000003800037812 */ /* 0x001fe200078ec0ff */
        /* <DEDUP_REMOVED lines=13> */
[--C-:B------:R-:W-:Y:S01]  /*8540*/  SHF.R.U64 R44, R38, 0x10, R39.reuse ;  /* 0x00000010262c7819 */ /* 0x100fe20000001227 */
[----:B------:R-:W-:Y:S01]  /*8550*/  IMAD R5, R199, 0x200, R0 ;  /* 0x00000200c7057824 */ /* 0x000fe200078e0200 */
[----:B------:R-:W-:Y:S02]  /*8560*/  LOP3.LUT R0, R7, R3, R4, 0x1e, !PT ;  /* 0x0000000307007212 */ /* 0x000fe400078e1e04 */
[----:B------:R-:W-:Y:S01]  /*8570*/  SHF.R.U32.HI R41, RZ, 0x10, R39 ;  /* 0x00000010ff297819 */ /* 0x000fe20000011627 */
[----:B------:R-:W-:Y:S01]  /*8580*/  IMAD R42, R5, 0x2, R2 ;  /* 0x00000002052a7824 */ /* 0x000fe200078e0202 */
[----:B------:R-:W-:-:S02]  /*8590*/  LEA R9, R199, R0, 0x9 ;  /* 0x00000000c7097211 */ /* 0x000fc400078e48ff */
[----:B------:R-:W-:Y:S01]  /*85a0*/  SHF.R.U32.HI R46, RZ, 0x10, R35 ;  /* 0x00000010ff2e7819 */ /* 0x000fe20000011623 */
[----:B------:R-:W-:Y:S01]  /*85b0*/  HADD2.F32 R35, -RZ, R36.H0_H0 ;  /* 0x20000024ff237230 */ /* 0x000fe20000004100 */
[----:B------:R-:W0:Y:S01]  /*85c0*/  LDS.128 R4, [R42+0x20400] ;  /* 0x020400002a047984 */ /* 0x000e220000000c00 */
[----:B------:R-:W-:Y:S02]  /*85d0*/  IMAD R43, R9, 0x2, R2 ;  /* 0x00000002092b7824 */ /* 0x000fe400078e0202 */
[----:B------:R-:W-:-:S03]  /*85e0*/  HADD2.F32 R36, -RZ, R50.H0_H0 ;  /* 0x20000032ff247230 */ /* 0x000fc60000004100 */
[----:B------:R-:W1:Y:S01]  /*85f0*/  LDS.128 R8, [R43+0x20400] ;  /* 0x020400002b087984 */ /* 0x000e620000000c00 */
[--C-:B0-----:R-:W-:Y:S02]  /*8600*/  HADD2.F32 R12, -RZ, R5.reuse.H0_H0 ;  /* 0x20000005ff0c7230 */ /* 0x101fe40000004100 */
[----:B------:R-:W-:Y:S02]  /*8610*/  HADD2.F32 R5, -RZ, R5.H1_H1 ;  /* 0x30000005ff057230 */ /* 0x000fe40000004100 */
[----:B------:R-:W-:Y:S02]  /*8620*/  HADD2.F32 R13, -RZ, R7.H0_H0 ;  /* 0x20000007ff0d7230 */ /* 0x000fe40000004100 */
[--C-:B-1----:R-:W-:Y:S02]  /*8630*/  HADD2.F32 R15, -RZ, R9.reuse.H0_H0 ;  /* 0x20000009ff0f7230 */ /* 0x102fe40000004100 */
[----:B------:R-:W-:Y:S02]  /*8640*/  HADD2.F32 R20, -RZ, R9.H1_H1 ;  /* 0x30000009ff147230 */ /* 0x000fe40000004100 */
[----:B------:R-:W-:-:S02]  /*8650*/  HADD2.F32 R21, -RZ, R11.H0_H0 ;  /* 0x2000000bff157230 */ /* 0x000fc40000004100 */
[CC--:B------:R-:W-:Y:S01]  /*8660*/  FMUL.FTZ R37, R15.reuse, R34.reuse ;  /* 0x000000220f257220 */ /* 0x0c0fe20000410000 */
[----:B------:R-:W-:Y:S01]  /*8670*/  FMUL.FTZ R39, R15, R33 ;  /* 0x000000210f277220 */ /* 0x000fe20000410000 */
[----:B------:R-:W-:Y:S02]  /*8680*/  HADD2.F32 R15, -RZ, R40.H0_H0 ;  /* 0x20000028ff0f7230 */ /* 0x000fe40000004100 */
[----:B------:R-:W-:Y:S01]  /*8690*/  FMUL.FTZ R38, R20, R35 ;  /* 0x0000002314267220 */ /* 0x000fe20000410000 */
[C---:B------:R-:W-:Y:S01]  /*86a0*/  FFMA.FTZ R37, R12.reuse, R33, -R37 ;  /* 0x000000210c257223 */ /* 0x040fe20000010825 */
[----:B------:R-:W-:Y:S01]  /*86b0*/  FFMA.FTZ R39, R12, R34, R39 ;  /* 0x000000220c277223 */ /* 0x000fe20000010027 */
[----:B------:R-:W-:Y:S02]  /*86c0*/  HADD2.F32 R12, -RZ, R51.H1_H1 ;  /* 0x30000033ff0c7230 */ /* 0x000fe40000004100 */
[----:B------:R-:W-:Y:S01]  /*86d0*/  FMUL.FTZ R40, R21, R36 ;  /* 0x0000002415287220 */ /* 0x000fe20000410000 */
[----:B------:R-:W-:-:S02]  /*86e0*/  HADD2.F32 R32, -RZ, R11.H1_H1 ;  /* 0x3000000bff207230 */ /* 0x000fc40000004100 */
[-C--:B------:R-:W-:Y:S01]  /*86f0*/  FMUL.FTZ R20, R20, R15.reuse ;  /* 0x0000000f14147220 */ /* 0x080fe20000410000 */
[----:B------:R-:W-:Y:S02]  /*8700*/  HADD2.F32 R33, -RZ, R41.H0_H0 ;  /* 0x20000029ff217230 */ /* 0x000fe40000004100 */
[-C--:B------:R-:W-:Y:S01]  /*8710*/  FMUL.FTZ R21, R21, R12.reuse ;  /* 0x0000000c15157220 */ /* 0x080fe20000410000 */
[C---:B------:R-:W-:Y:S01]  /*8720*/  FFMA.FTZ R38, R5.reuse, R15, -R38 ;  /* 0x0000000f05267223 */ /* 0x040fe20000010826 */
[----:B------:R-:W-:Y:S02]  /*8730*/  HADD2.F32 R14, -RZ, R7.H1_H1 ;  /* 0x30000007ff0e7230 */ /* 0x000fe40000004100 */
[----:B------:R-:W-:Y:S01]  /*8740*/  FFMA.FTZ R34, R5, R35, R20 ;  /* 0x0000002305227223 */ /* 0x000fe20000010014 */
[C---:B------:R-:W-:Y:S01]  /*8750*/  FFMA.FTZ R40, R13.reuse, R12, -R40 ;  /* 0x0000000c0d287223 */ /* 0x040fe20000010828 */
[----:B------:R-:W-:Y:S02]  /*8760*/  HADD2.F32 R15, -RZ, R46.H0_H0 ;  /* 0x2000002eff0f7230 */ /* 0x000fe40000004100 */
[----:B------:R-:W-:Y:S01]  /*8770*/  FFMA.FTZ R36, R13, R36, R21 ;  /* 0x000000240d247223 */ /* 0x000fe20000010015 */
[----:B------:R-:W-:-:S02]  /*8780*/  HADD2.F32 R9, -RZ, R8.H0_H0 ;  /* 0x20000008ff097230 */ /* 0x000fc40000004100 */
[C---:B------:R-:W-:Y:S01]  /*8790*/  FMUL.FTZ R21, R32.reuse, R33 ;  /* 0x0000002120157220 */ /* 0x040fe20000410000 */
[----:B------:R-:W-:Y:S02]  /*87a0*/  HADD2.F32 R5, -RZ, R50.H1_H1 ;  /* 0x30000032ff057230 */ /* 0x000fe40000004100 */
[-C--:B------:R-:W-:Y:S01]  /*87b0*/  FMUL.FTZ R41, R32, R15.reuse ;  /* 0x0000000f20297220 */ /* 0x080fe20000410000 */
[----:B------:R-:W-:Y:S02]  /*87c0*/  HADD2.F32 R13, -RZ, R49.H0_H0 ;  /* 0x20000031ff0d7230 */ /* 0x000fe40000004100 */
[----:B------:R-:W-:Y:S01]  /*87d0*/  FFMA.FTZ R35, R14, R15, -R21 ;  /* 0x0000000f0e237223 */ /* 0x000fe20000010815 */
[----:B------:R-:W-:Y:S02]  /*87e0*/  HADD2.F32 R0, -RZ, R4.H0_H0 ;  /* 0x20000004ff007230 */ /* 0x000fe40000004100 */
[----:B------:R-:W-:Y:S01]  /*87f0*/  FMUL.FTZ R32, R9, R5 ;  /* 0x0000000509207220 */ /* 0x000fe20000410000 */
[----:B------:R-:W-:-:S02]  /*8800*/  HADD2.F32 R11, -RZ, R10.H0_H0 ;  /* 0x2000000aff0b7230 */ /* 0x000fc40000004100 */
[----:B------:R-:W-:Y:S01]  /*8810*/  FMUL.FTZ R15, R9, R13 ;  /* 0x0000000d090f7220 */ /* 0x000fe20000410000 */
[----:B------:R-:W-:Y:S02]  /*8820*/  HADD2.F32 R20, -RZ, R49.H1_H1 ;  /* 0x30000031ff147230 */ /* 0x000fe40000004100 */
[----:B------:R-:W-:Y:S01]  /*8830*/  FFMA.FTZ R41, R14, R33, R41 ;  /* 0x000000210e297223 */ /* 0x000fe20000010029 */
[----:B------:R-:W-:Y:S02]  /*8840*/  HADD2.F32 R12, -RZ, R51.H0_H0 ;  /* 0x20000033ff0c7230 */ /* 0x000fe40000004100 */
[C---:B------:R-:W-:Y:S01]  /*8850*/  FFMA.FTZ R15, R0.reuse, R5, -R15 ;  /* 0x00000005000f7223 */ /* 0x040fe2000001080f */
[----:B------:R-:W-:Y:S01]  /*8860*/  FFMA.FTZ R32, R0, R13, R32 ;  /* 0x0000000d00207223 */ /* 0x000fe20000010020 */
[----:B------:R-:W-:Y:S02]  /*8870*/  HADD2.F32 R7, -RZ, R6.H0_H0 ;  /* 0x20000006ff077230 */ /* 0x000fe40000004100 */
        /* <DEDUP_REMOVED lines=30> */
.L_x_6377:
[----:B------:R-:W-:Y:S05]  /*8a60*/  BSYNC B1 ;  /* 0x0000000000017941 */ /* 0x000fea0003800000 */
.L_x_6376:
        /* <DEDUP_REMOVED lines=43> */
[----:B------:R-:W-:Y:S02]  /*8d20*/  HADD2.F32 R12, -RZ, R54.H0_H0 ;  /* 0x20000036ff0c7230 */ /* 0x000fe40000004100 */
[----:B------:R-:W-:Y:S01]  /*8d30*/  FFMA.FTZ R30, R5, R27, R30 ;  /* 0x0000001b051e7223 */ /* 0x000fe2000001001e */
[----:B------:R-:W-:Y:S02]  /*8d40*/  HADD2.F32 R24, -RZ, R11.H0_H0 ;  /* 0x2000000bff187230 */ /* 0x000fe40000004100 */
[----:B------:R-:W-:Y:S01]  /*8d50*/  FFMA.FTZ R26, R0, R25, R26 ;  /* 0x00000019001a7223 */ /* 0x000fe2000001001a */
[----:B------:R-:W-:-:S02]  /*8d60*/  HADD2.F32 R9, -RZ, R39.H1_H1 ;  /* 0x30000027ff097230 */ /* 0x000fc40000004100 */
[C---:B------:R-:W-:Y:S01]  /*8d70*/  FMUL.FTZ R0, R21.reuse, R20 ;  /* 0x0000001415007220 */ /* 0x040fe20000410000 */
[----:B------:R-:W-:Y:S02]  /*8d80*/  HADD2.F32 R5, -RZ, R54.H1_H1 ;  /* 0x30000036ff057230 */ /* 0x000fe40000004100 */
[-C--:B------:R-:W-:Y:S01]  /*8d90*/  FMUL.FTZ R32, R21, R12.reuse ;  /* 0x0000000c15207220 */ /* 0x080fe20000410000 */
[----:B------:R-:W-:Y:S02]  /*8da0*/  HADD2.F32 R11, -RZ, R11.H1_H1 ;  /* 0x3000000bff0b7230 */ /* 0x000fe40000004100 */
[----:B------:R-:W-:Y:S01]  /*8db0*/  FFMA.FTZ R21, R13, R12, -R0 ;  /* 0x0000000c0d157223 */ /* 0x000fe20000010800 */
[C---:B------:R-:W-:Y:S01]  /*8dc0*/  FMUL.FTZ R25, R24.reuse, R9 ;  /* 0x0000000918197220 */ /* 0x040fe20000410000 */
[----:B------:R-:W-:Y:S02]  /*8dd0*/  HADD2.F32 R12, -RZ, R33.H0_H0 ;  /* 0x20000021ff0c7230 */ /* 0x000fe40000004100 */
[----:B------:R-:W-:Y:S01]  /*8de0*/  FMUL.FTZ R24, R24, R5 ;  /* 0x0000000518187220 */ /* 0x000fe20000410000 */
[----:B------:R-:W-:-:S02]  /*8df0*/  HADD2.F32 R0, -RZ, R34.H0_H0 ;  /* 0x20000022ff007230 */ /* 0x000fc40000004100 */
[----:B------:R-:W-:Y:S01]  /*8e00*/  FFMA.FTZ R32, R13, R20, R32 ;  /* 0x000000140d207223 */ /* 0x000fe20000010020 */
[C---:B------:R-:W-:Y:S01]  /*8e10*/  FFMA.FTZ R20, R14.reuse, R5, -R25 ;  /* 0x000000050e147223 */ /* 0x040fe20000010819 */
[----:B------:R-:W-:Y:S01]  /*8e20*/  FFMA.FTZ R24, R14, R9, R24 ;  /* 0x000000090e187223 */ /* 0x000fe20000010018 */
[C---:B------:R-:W-:Y:S01]  /*8e30*/  FMUL.FTZ R34, R11.reuse, R12 ;  /* 0x0000000c0b227220 */ /* 0x040fe20000410000 */
[-C--:B------:R-:W-:Y:S01]  /*8e40*/  FMUL.FTZ R14, R11, R0.reuse ;  /* 0x000000000b0e7220 */ /* 0x080fe20000410000 */
[----:B------:R-:W-:Y:S02]  /*8e50*/  HADD2.F32 R8, -RZ, R8.H1_H1 ;  /* 0x30000008ff087230 */ /* 0x000fe40000004100 */
[----:B------:R-:W-:Y:S02]  /*8e60*/  HADD2.F32 R11, -RZ, R36.H0_H0 ;  /* 0x20000024ff0b7230 */ /* 0x000fe40000004100 */
[----:B------:R-:W-:Y:S01]  /*8e70*/  FFMA.FTZ R27, R7, R0, -R34 ;  /* 0x00000000071b7223 */ /* 0x000fe20000010822 */
[----:B------:R-:W-:-:S02]  /*8e80*/  HADD2.F32 R5, -RZ, R38.H0_H0 ;  /* 0x20000026ff057230 */ /* 0x000fc40000004100 */
[----:B------:R-:W-:Y:S01]  /*8e90*/  FFMA.FTZ R33, R7, R12, R14 ;  /* 0x0000000c07217223 */ /* 0x000fe2000001000e */
[----:B------:R-:W-:Y:S02]  /*8ea0*/  HADD2.F32 R10, -RZ, R10.H1_H1 ;  /* 0x3000000aff0a7230 */ /* 0x000fe40000004100 */
[C---:B------:R-:W-:Y:S01]  /*8eb0*/  FMUL.FTZ R7, R8.reuse, R11 ;  /* 0x0000000b08077220 */ /* 0x040fe20000410000 */
[----:B------:R-:W-:Y:S02]  /*8ec0*/  HADD2.F32 R13, -RZ, R35.H0_H0 ;  /* 0x20000023ff0d7230 */ /* 0x000fe40000004100 */
[-C--:B------:R-:W-:Y:S01]  /*8ed0*/  FMUL.FTZ R8, R8, R5.reuse ;  /* 0x0000000508087220 */ /* 0x080fe20000410000 */
[----:B------:R-:W-:Y:S02]  /*8ee0*/  HADD2.F32 R9, -RZ, R37.H0_H0 ;  /* 0x20000025ff097230 */ /* 0x000fe40000004100 */
[----:B------:R-:W-:Y:S01]  /*8ef0*/  FFMA.FTZ R0, R4, R5, -R7 ;  /* 0x0000000504007223 */ /* 0x000fe20000010807 */
[----:B------:R-:W-:-:S02]  /*8f00*/  HADD2.F32 R6, -RZ, R6.H1_H1 ;  /* 0x30000006ff067230 */ /* 0x000fc40000004100 */
[----:B------:R-:W-:Y:S01]  /*8f10*/  FMUL.FTZ R25, R10, R13 ;  /* 0x0000000d0a197220 */ /* 0x000fe20000410000 */
[----:B------:R-:W-:Y:S01]  /*8f20*/  FFMA.FTZ R11, R4, R11, R8 ;  /* 0x0000000b040b7223 */ /* 0x000fe20000010008 */
[-C--:B------:R-:W-:Y:S01]  /*8f30*/  FMUL.FTZ R10, R10, R9.reuse ;  /* 0x000000090a0a7220 */ /* 0x080fe20000410000 */
[----:B------:R-:W-:Y:S01]  /*8f40*/  F2FP.F16.F32.PACK_AB R7, R27, R20 ;  /* 0x000000141b07723e */ /* 0x000fe200000000ff */
[C---:B------:R-:W-:Y:S01]  /*8f50*/  FFMA.FTZ R8, R6.reuse, R9, -R25 ;  /* 0x0000000906087223 */ /* 0x040fe20000010819 */
[----:B------:R-:W-:Y:S01]  /*8f60*/  F2FP.F16.F32.PACK_AB R27, R33, R24 ;  /* 0x00000018211b723e */ /* 0x000fe200000000ff */
[----:B------:R-:W-:Y:S01]  /*8f70*/  FFMA.FTZ R13, R6, R13, R10 ;  /* 0x0000000d060d7223 */ /* 0x000fe2000001000a */
[----:B------:R-:W-:Y:S02]  /*8f80*/  F2FP.F16.F32.PACK_AB R5, R28, R29 ;  /* 0x0000001d1c05723e */ /* 0x000fe400000000ff */
[----:B------:R-:W-:Y:S02]  /*8f90*/  F2FP.F16.F32.PACK_AB R4, R0, R15 ;  /* 0x0000000f0004723e */ /* 0x000fe400000000ff */
[----:B------:R-:W-:-:S02]  /*8fa0*/  F2FP.F16.F32.PACK_AB R24, R11, R26 ;  /* 0x0000001a0b18723e */ /* 0x000fc400000000ff */
[----:B------:R-:W-:Y:S02]  /*8fb0*/  F2FP.F16.F32.PACK_AB R6, R8, R21 ;  /* 0x000000150806723e */ /* 0x000fe400000000ff */
[----:B------:R-:W-:Y:S02]  /*8fc0*/  F2FP.F16.F32.PACK_AB R25, R30, R31 ;  /* 0x0000001f1e19723e */ /* 0x000fe400000000ff */
[----:B------:R-:W-:Y:S01]  /*8fd0*/  F2FP.F16.F32.PACK_AB R26, R13, R32 ;  /* 0x000000200d1a723e */ /* 0x000fe200000000ff */
[----:B------:R4:W-:Y:S04]  /*8fe0*/  STS.128 [R217+0x20400], R4 ;  /* 0x02040004d9007388 */ /* 0x0009e80000000c00 */
[----:B------:R4:W-:Y:S02]  /*8ff0*/  STS.128 [R3+0x20400], R24 ;  /* 0x0204001803007388 */ /* 0x0009e40000000c00 */
.L_x_6363:
[----:B------:R-:W-:Y:S05]  /*9000*/  BSYNC B0 ;  /* 0x0000000000007941 */ /* 0x000fea0003800000 */
.L_x_6343:
        /* <DEDUP_REMOVED lines=8> */
.L_x_6340:
[----:B------:R-:W-:-:S13]  /*9090*/  ISETP.NE.AND P0, PT, R188, 0x3, PT ;  /* 0x00000003bc00780c */ /* 0x000fda0003f05270 */
[----:B------:R-:W-:Y:S05]  /*90a0*/  @!P0 BRA `(.L_x_6378) ;  /* 0x0000000000048947 */ /* 0x000fea0003800000 */
[----:B------:R-:W-:Y:S01]  /*90b0*/  BPT.TRAP 0x1 ;  /* 0x000000040000795c */ /* 0x000fe20000300000 */
.L_x_6378:
[----:B------:R-:W-:Y:S02]  /*90c0*/  LEA R21, R18, R2, 0x3 ;  /* 0x0000000212157211 */ /* 0x000fe400078e18ff */
[----:B------:R-:W-:-:S04]  /*90d0*/  SHF.L.U32 R58, R19, 0x1f, RZ ;  /* 0x0000001f133a7819 */ /* 0x000fc800000006ff */
[----:B------:R0:W0:Y:S01]  /*90e0*/  SYNCS.PHASECHK.TRANS64.TRYWAIT P1, [R21+URZ+0x28c30], R58 ;  /* 0x028c303a150075a7 */ /* 0x000022000802017f */
[----:B------:R-:W-:Y:S05]  /*90f0*/  @!P0 BRA `(.L_x_6379) ;  /* 0x0000000000048947 */ /* 0x000fea0003800000 */
[----:B------:R-:W-:Y:S01]  /*9100*/  BPT.TRAP 0x1 ;  /* 0x000000040000795c */ /* 0x000fe20000300000 */
.L_x_6379:
[C---:B--23--:R-:W-:Y:S02]  /*9110*/  VIADD R0, R2.reuse, 0x22400 ;  /* 0x0002240002007836 */ /* 0x04cfe40000000000 */
        /* <DEDUP_REMOVED lines=9> */
.L_x_6380:
[----:B------:R-:W-:Y:S01]  /*91b0*/  IMAD R12, R18, 0x200, R15 ;  /* 0x00000200120c7824 */ /* 0x000fe200078e020f */
[----:B------:R-:W-:Y:S01]  /*91c0*/  LOP3.LUT R4, R3, 0x10000, RZ, 0xfc, !PT ;  /* 0x0001000003047812 */ /* 0x000fe200078efcff */
[----:B------:R-:W-:Y:S01]  /*91d0*/  IMAD.MOV.U32 R13, RZ, RZ, 0x40000040 ;  /* 0x40000040ff0d7424 */ /* 0x000fe200078e00ff */
[----:B------:R-:W-:Y:S01]  /*91e0*/  MOV R5, 0x40000040 ;  /* 0x4000004000057802 */ /* 0x000fe20000000f00 */
[----:B------:R-:W-:Y:S05]  /*91f0*/  WARPSYNC.ALL ;  /* 0x0000000000007948 */ /* 0x000fea0003800000 */
[C---:B------:R-:W-:Y:S01]  /*9200*/  R2UR UR4, R4.reuse ;  /* 0x00000000040472ca */ /* 0x040fe200000e0000 */
[----:B-----5:R-:W-:Y:S01]  /*9210*/  WARPGROUP.ARRIVE ;  /* 0x00000000000079c5 */ /* 0x020fe20000000000 */
[----:B------:R-:W-:Y:S01]  /*9220*/  R2UR UR5, R5 ;  /* 0x00000000050572ca */ /* 0x000fe200000e0000 */
[----:B------:R-:W-:Y:S01]  /*9230*/  VIADD R10, R4, 0x2 ;  /* 0x00000002040a7836 */ /* 0x000fe20000000000 */
[C---:B------:R-:W-:Y:S01]  /*9240*/  R2UR UR6, R12.reuse ;  /* 0x000000000c0672ca */ /* 0x040fe200000e0000 */
[----:B------:R-:W-:Y:S01]  /*9250*/  VIADD R6, R12, 0x2 ;  /* 0x000000020c067836 */ /* 0x000fe20000000000 */
[----:B------:R-:W-:Y:S01]  /*9260*/  R2UR UR7, R13 ;  /* 0x000000000d0772ca */ /* 0x000fe200000e0000 */
[----:B------:R-:W-:Y:S01]  /*9270*/  IMAD.MOV.U32 R7, RZ, RZ, 0x40000040 ;  /* 0x40000040ff077424 */ /* 0x000fe200078e00ff */
[----:B------:R-:W-:Y:S01]  /*9280*/  MOV R11, 0x40000040 ;  /* 0x40000040000b7802 */ /* 0x000fe20000000f00 */
[----:B------:R-:W-:Y:S01]  /*9290*/  VIADD R8, R4, 0x4 ;  /* 0x0000000404087836 */ /* 0x000fe20000000000 */
[----:B------:R-:W-:Y:S01]  /*92a0*/  MOV R9, 0x40000040 ;  /* 0x4000004000097802 */ /* 0x000fe20000000f00 */
[----:B------:R-:W-:Y:S01]  /*92b0*/  IMAD.MOV.U32 R13, RZ, RZ, 0x40000040 ;  /* 0x40000040ff0d7424 */ /* 0x000fe200078e00ff */
[----:B------:R-:W1:Y:S01]  /*92c0*/  S2R R60, SR_TID.X ;  /* 0x00000000003c7919 */ /* 0x000e620000002100 */
[----:B------:R-:W-:-:S04]  /*92d0*/  IMAD.MOV.U32 R3, RZ, RZ, 0x40 ;  /* 0x00000040ff037424 */ /* 0x000fc800078e00ff */
[----:B------:R-:W-:Y:S02]  /*92e0*/  IMAD R0, R168, -0x40, R3 ;  /* 0xffffffc0a8007824 */ /* 0x000fe400078e0203 */
[----:B------:R-:W-:Y:S01]  /*92f0*/  HGMMA.64x64x16.F32 R24, gdesc[UR4], RZ, !UPT, gsb0 ;  /* 0x00e00000041879f0 */ /* 0x000fe2000c0008ff */
[----:B------:R-:W-:Y:S02]  /*9300*/  R2UR UR4, R10 ;  /* 0x000000000a0472ca */ /* 0x000fe400000e0000 */
[----:B------:R-:W-:Y:S02]  /*9310*/  R2UR UR5, R11 ;  /* 0x000000000b0572ca */ /* 0x000fe400000e0000 */
[----:B------:R-:W-:Y:S01]  /*9320*/  R2UR UR6, R6 ;  /* 0x00000000060672ca */ /* 0x000fe200000e0000 */
[C---:B------:R-:W-:Y:S01]  /*9330*/  VIADD R6, R12.reuse, 0x4 ;  /* 0x000000040c067836 */ /* 0x040fe20000000000 */
[----:B------:R-:W-:Y:S01]  /*9340*/  R2UR UR7, R7 ;  /* 0x00000000070772ca */ /* 0x000fe200000e0000 */
[----:B------:R-:W-:Y:S01]  /*9350*/  IMAD.MOV.U32 R7, RZ, RZ, 0x40000040 ;  /* 0x40000040ff077424 */ /* 0x000fe200078e00ff */
[----:B------:R-:W-:Y:S01]  /*9360*/  IADD3 R3, R187, 0x1, R0 ;  /* 0x00000001bb037810 */ /* 0x000fe20007ffe000 */
[----:B------:R-:W-:Y:S01]  /*9370*/  VIADD R12, R12, 0x6 ;  /* 0x000000060c0c7836 */ /* 0x000fe20000000000 */
[----:B------:R-:W-:-:S02]  /*9380*/  IADD3 R0, -R192, R0, R187 ;  /* 0x00000000c0007210 */ /* 0x000fc40007ffe1bb */
[----:B------:R-:W-:Y:S02]  /*9390*/  IADD3 R3, -R192, R3, -R184 ;  /* 0x00000003c0037210 */ /* 0x000fe40007ffe9b8 */
[----:B-1----:R-:W-:Y:S01]  /*93a0*/  LOP3.LUT R60, R60, 0x7f, RZ, 0xc0, !PT ;  /* 0x0000007f3c3c7812 */ /* 0x002fe200078ec0ff */
[----:B------:R-:W-:Y:S02]  /*93b0*/  WARPGROUP.DEPBAR.LE gsb0, 0x0 ;  /* 0x00008000000079c5 */ /* 0x000fe40000010000 */
[----:B------:R-:W-:-:S06]  /*93c0*/  WARPGROUP.ARRIVE ;  /* 0x00000000000079c5 */ /* 0x000fcc0000000000 */
[----:B------:R-:W-:Y:S01]  /*93d0*/  HGMMA.64x64x16.F32 R24, gdesc[UR4], R24, gsb0 ;  /* 0x00e00000041879f0 */ /* 0x000fe20008000818 */
[----:B------:R-:W-:Y:S02]  /*93e0*/  R2UR UR4, R8 ;  /* 0x00000000080472ca */ /* 0x000fe400000e0000 */
[----:B------:R-:W-:Y:S02]  /*93f0*/  R2UR UR5, R9 ;  /* 0x00000000090572ca */ /* 0x000fe400000e0000 */
[----:B------:R-:W-:Y:S01]  /*9400*/  R2UR UR6, R6 ;  /* 0x00000000060672ca */ /* 0x000fe200000e0000 */
[----:B------:R-:W-:Y:S01]  /*9410*/  VIADD R6, R4, 0x6 ;  /* 0x0000000604067836 */ /* 0x000fe20000000000 */
[----:B------:R-:W-:Y:S02]  /*9420*/  R2UR UR7, R7 ;  /* 0x00000000070772ca */ /* 0x000fe400000e0000 */
[----:B------:R-:W-:Y:S01]  /*9430*/  MOV R7, 0x40000040 ;  /* 0x4000004000077802 */ /* 0x000fe20000000f00 */
[----:B------:R-:W-:-:S02]  /*9440*/  WARPGROUP.DEPBAR.LE gsb0, 0x0 ;  /* 0x00008000000079c5 */ /* 0x000fc40000010000 */
[----:B------:R-:W-:-:S08]  /*9450*/  WARPGROUP.ARRIVE ;  /* 0x00000000000079c5 */ /* 0x000fd00000000000 */
[----:B------:R-:W-:Y:S01]  /*9460*/  HGMMA.64x64x16.F32 R24, gdesc[UR4], R24, gsb0 ;  /* 0x00e00000041879f0 */ /* 0x000fe20008000818 */
[----:B------:R-:W-:Y:S02]  /*9470*/  R2UR UR4, R6 ;  /* 0x00000000060472ca */ /* 0x000fe400000e0000 */
[----:B------:R-:W-:Y:S02]  /*9480*/  R2UR UR5, R7 ;  /* 0x00000000070572ca */ /* 0x000fe400000e0000 */
[----:B------:R-:W-:Y:S01]  /*9490*/  R2UR UR6, R12 ;  /* 0x000000000c0672ca */ /* 0x000fe200000e0000 */
[----:B------:R-:W-:Y:S01]  /*94a0*/  IMAD R12, R185, 0x40, R190 ;  /* 0x00000040b90c7824 */ /* 0x000fe200078e02be */
[----:B------:R-:W-:-:S04]  /*94b0*/  R2UR UR7, R13 ;  /* 0x000000000d0772ca */ /* 0x000fc800000e0000 */
        /* <DEDUP_REMOVED lines=54> */
[C---:B------:R-:W-:Y:S02]  /*9820*/  ISETP.GT.AND P1, PT, R0.reuse, RZ, PT ;  /* 0x000000ff0000720c */ /* 0x040fe40003f24270 */
[----:B------:R-:W-:Y:S02]  /*9830*/  FMNMX.FTZ R20, R55, R20, !PT ;  /* 0x0000001437147209 */ /* 0x000fe40007810000 */
[----:B------:R-:W-:-:S02]  /*9840*/  ISETP.GT.AND P2, PT, R0, 0x1, PT ;  /* 0x000000010000780c */ /* 0x000fc40003f44270 */
[----:B------:R-:W-:Y:S01]  /*9850*/  ISETP.GT.AND P3, PT, R0, 0x8, PT ;  /* 0x000000080000780c */ /* 0x000fe20003f64270 */
[----:B------:R-:W1:Y:S01]  /*9860*/  SHFL.BFLY PT, R13, R20, 0x2, 0x1f ;  /* 0x0c401f00140d7f89 */ /* 0x000e6200000e0000 */
[----:B------:R-:W-:Y:S02]  /*9870*/  FSEL R3, R24, -INF , P1 ;  /* 0xff80000018037808 */ /* 0x000fe40000800000 */
[----:B------:R-:W-:Y:S02]  /*9880*/  FSEL R25, R25, -INF , P2 ;  /* 0xff80000019197808 */ /* 0x000fe40001000000 */
[C---:B------:R-:W-:Y:S02]  /*9890*/  ISETP.GT.AND P1, PT, R0.reuse, 0x9, PT ;  /* 0x000000090000780c */ /* 0x040fe40003f24270 */
[----:B------:R-:W-:Y:S02]  /*98a0*/  FMNMX.FTZ R12, R3, R25, !PT ;  /* 0x00000019030c7209 */ /* 0x000fe40007810000 */
[----:B------:R-:W-:-:S02]  /*98b0*/  ISETP.GT.AND P2, PT, R0, 0x10, PT ;  /* 0x000000100000780c */ /* 0x000fc40003f44270 */
[----:B------:R-:W-:Y:S02]  /*98c0*/  FSEL R29, R29, -INF , P1 ;  /* 0xff8000001d1d7808 */ /* 0x000fe40000800000 */
[----:B------:R-:W-:Y:S02]  /*98d0*/  ISETP.GT.AND P1, PT, R0, 0x11, PT ;  /* 0x000000110000780c */ /* 0x000fe40003f24270 */
[----:B------:R-:W-:Y:S02]  /*98e0*/  FSEL R27, R32, -INF , P2 ;  /* 0xff800000201b7808 */ /* 0x000fe40001000000 */
[C---:B------:R-:W-:Y:S02]  /*98f0*/  ISETP.GT.AND P2, PT, R0.reuse, 0x18, PT ;  /* 0x000000180000780c */ /* 0x040fe40003f44270 */
[----:B------:R-:W-:Y:S02]  /*9900*/  FSEL R33, R33, -INF , P1 ;  /* 0xff80000021217808 */ /* 0x000fe40000800000 */
[----:B------:R-:W-:-:S02]  /*9910*/  ISETP.GT.AND P1, PT, R0, 0x19, PT ;  /* 0x000000190000780c */ /* 0x000fc40003f24270 */
[----:B-1----:R-:W-:Y:S02]  /*9920*/  FMNMX.FTZ R26, R20, R13, !PT ;  /* 0x0000000d141a7209 */ /* 0x002fe40007810000 */
[----:B------:R-:W-:Y:S02]  /*9930*/  FSEL R13, R28, -INF , P3 ;  /* 0xff8000001c0d7808 */ /* 0x000fe40001800000 */
[----:B------:R-:W-:Y:S01]  /*9940*/  FSEL R37, R37, -INF , P1 ;  /* 0xff80000025257808 */ /* 0x000fe20000800000 */
[----:B------:R-:W1:Y:S01]  /*9950*/  SHFL.BFLY PT, R31, R26, 0x1, 0x1f ;  /* 0x0c201f001a1f7f89 */ /* 0x000e6200000e0000 */
[----:B------:R-:W-:Y:S02]  /*9960*/  FMNMX.FTZ R12, R13, R12, !PT ;  /* 0x0000000c0d0c7209 */ /* 0x000fe40007810000 */
[----:B------:R-:W-:Y:S02]  /*9970*/  ISETP.GT.AND P1, PT, R0, 0x21, PT ;  /* 0x000000210000780c */ /* 0x000fe40003f24270 */
[----:B------:R-:W-:-:S02]  /*9980*/  FMNMX.FTZ R12, R29, R12, !PT ;  /* 0x0000000c1d0c7209 */ /* 0x000fc40007810000 */
[----:B------:R-:W-:Y:S02]  /*9990*/  FSEL R41, R41, -INF , P1 ;  /* 0xff80000029297808 */ /* 0x000fe40000800000 */
[----:B------:R-:W-:Y:S02]  /*99a0*/  FMNMX.FTZ R12, R27, R12, !PT ;  /* 0x0000000c1b0c7209 */ /* 0x000fe40007810000 */
[C---:B------:R-:W-:Y:S02]  /*99b0*/  ISETP.GT.AND P3, PT, R0.reuse, 0x29, PT ;  /* 0x000000290000780c */ /* 0x040fe40003f64270 */
[----:B------:R-:W-:Y:S02]  /*99c0*/  FMNMX.FTZ R12, R33, R12, !PT ;  /* 0x0000000c210c7209 */ /* 0x000fe40007810000 */
[----:B------:R-:W-:Y:S02]  /*99d0*/  ISETP.GT.AND P1, PT, R0, 0x30, PT ;  /* 0x000000300000780c */ /* 0x000fe40003f24270 */
[----:B------:R-:W-:-:S02]  /*99e0*/  FSEL R45, R45, -INF , P3 ;  /* 0xff8000002d2d7808 */ /* 0x000fc40001800000 */
[----:B------:R-:W-:Y:S02]  /*99f0*/  FSEL R43, R48, -INF , P1 ;  /* 0xff800000302b7808 */ /* 0x000fe40000800000 */
[----:B------:R-:W-:Y:S02]  /*9a00*/  ISETP.GT.AND P1, PT, R0, 0x38, PT ;  /* 0x000000380000780c */ /* 0x000fe40003f24270 */
[----:B-1----:R-:W-:Y:S02]  /*9a10*/  FMNMX.FTZ R20, R26, R31, !PT ;  /* 0x0000001f1a147209 */ /* 0x002fe40007810000 */
[----:B------:R-:W-:Y:S02]  /*9a20*/  FSEL R31, R36, -INF , P2 ;  /* 0xff800000241f7808 */ /* 0x000fe40001000000 */
        /* <DEDUP_REMOVED lines=8> */
[----:B------:R-:W-:Y:S02]  /*9ab0*/  MOV R12, UR4 ;  /* 0x00000004000c7c02 */ /* 0x000fe40008000f00 */
[----:B------:R-:W-:Y:S02]  /*9ac0*/  FMNMX.FTZ R24, R39, R24, !PT ;  /* 0x0000001827187209 */ /* 0x000fe40007810000 */
[----:B------:R-:W-:Y:S01]  /*9ad0*/  ISETP.GT.AND P2, PT, R0, 0x31, PT ;  /* 0x000000310000780c */ /* 0x000fe20003f44270 */
[----:B------:R-:W-:Y:S01]  /*9ae0*/  FMUL.FTZ R26, R20, R12 ;  /* 0x0000000c141a7220 */ /* 0x000fe20000410000 */
[----:B------:R-:W-:Y:S02]  /*9af0*/  FMNMX.FTZ R24, R45, R24, !PT ;  /* 0x000000182d187209 */ /* 0x000fe40007810000 */
[----:B------:R-:W-:Y:S02]  /*9b00*/  FSEL R49, R49, -INF , P2 ;  /* 0xff80000031317808 */ /* 0x000fe40001000000 */
[----:B------:R-:W-:-:S02]  /*9b10*/  FMNMX.FTZ R24, R43, R24, !PT ;  /* 0x000000182b187209 */ /* 0x000fc40007810000 */
[----:B------:R-:W-:Y:S02]  /*9b20*/  FSETP.NEU.FTZ.AND P4, PT, R20, -INF , PT ;  /* 0xff8000001400780b */ /* 0x000fe40003f9d000 */
[----:B------:R-:W-:Y:S02]  /*9b30*/  ISETP.GT.AND P2, PT, R0, 0x39, PT ;  /* 0x000000390000780c */ /* 0x000fe40003f44270 */
[----:B------:R-:W-:Y:S02]  /*9b40*/  FSEL R47, R52, -INF , P1 ;  /* 0xff800000342f7808 */ /* 0x000fe40000800000 */
[----:B------:R-:W-:Y:S02]  /*9b50*/  FMNMX.FTZ R24, R49, R24, !PT ;  /* 0x0000001831187209 */ /* 0x000fe40007810000 */
[----:B------:R-:W-:Y:S02]  /*9b60*/  FSEL R26, R26, RZ, P4 ;  /* 0x000000ff1a1a7208 */ /* 0x000fe40002000000 */
[----:B------:R-:W-:-:S02]  /*9b70*/  FSEL R53, R53, -INF , P2 ;  /* 0xff80000035357808 */ /* 0x000fc40001000000 */
[----:B------:R-:W-:Y:S01]  /*9b80*/  FMNMX.FTZ R24, R47, R24, !PT ;  /* 0x000000182f187209 */ /* 0x000fe20007810000 */
[-CC-:B------:R-:W-:Y:S01]  /*9b90*/  FFMA.FTZ R57, R57, R12.reuse, -R26.reuse ;  /* 0x0000000c39397223 */ /* 0x180fe2000001081a */
[-CC-:B------:R-:W-:Y:S01]  /*9ba0*/  FFMA.FTZ R14, R14, R12.reuse, -R26.reuse ;  /* 0x0000000c0e0e7223 */ /* 0x180fe2000001081a */
[--C-:B------:R-:W-:Y:S01]  /*9bb0*/  FFMA.FTZ R59, R59, R12, -R26.reuse ;  /* 0x0000000c3b3b7223 */ /* 0x100fe2000001081a */
[----:B------:R-:W-:Y:S01]  /*9bc0*/  FMNMX.FTZ R24, R53, R24, !PT ;  /* 0x0000001835187209 */ /* 0x000fe20007810000 */
        /* <DEDUP_REMOVED lines=9> */
[----:B-1----:R-:W1:Y:S01]  /*9c60*/  SHFL.BFLY PT, R57, R24, 0x2, 0x1f ;  /* 0x0c401f0018397f89 */ /* 0x002e6200000e0000 */
[-CC-:B------:R-:W-:Y:S01]  /*9c70*/  FFMA.FTZ R75, R75, R12.reuse, -R26.reuse ;  /* 0x0000000c4b4b7223 */ /* 0x180fe2000001081a */
[-CC-:B------:R-:W-:Y:S01]  /*9c80*/  FFMA.FTZ R77, R77, R12.reuse, -R26.reuse ;  /* 0x0000000c4d4d7223 */ /* 0x180fe2000001081a */
[-CC-:B------:R-:W-:Y:S01]  /*9c90*/  FFMA.FTZ R79, R79, R12.reuse, -R26.reuse ;  /* 0x0000000c4f4f7223 */ /* 0x180fe2000001081a */
[-CC-:B------:R-:W-:Y:S01]  /*9ca0*/  FFMA.FTZ R51, R51, R12.reuse, -R26.reuse ;  /* 0x0000000c33337223 */ /* 0x180fe2000001081a */
[-CC-:B------:R-:W-:Y:S01]  /*9cb0*/  FFMA.FTZ R81, R81, R12.reuse, -R26.reuse ;  /* 0x0000000c51517223 */ /* 0x180fe2000001081a */
[----:B------:R-:W-:Y:S01]  /*9cc0*/  FFMA.FTZ R26, R55, R12, -R26 ;  /* 0x0000000c371a7223 */ /* 0x000fe2000001081a */
[----:B------:R-:W-:Y:S08]  /*9cd0*/  MUFU.EX2 R59, R59 ;  /* 0x0000003b003b7308 */ /* 0x000ff00000000800 */
[----:B------:R-:W3:Y:S08]  /*9ce0*/  MUFU.EX2 R30, R61 ;  /* 0x0000003d001e7308 */ /* 0x000ef00000000800 */
[----:B------:R-:W-:Y:S01]  /*9cf0*/  MUFU.EX2 R63, R63 ;  /* 0x0000003f003f7308 */ /* 0x000fe20000000800 */
[----:B-1----:R-:W-:-:S05]  /*9d00*/  FMNMX.FTZ R57, R24, R57, !PT ;  /* 0x0000003918397209 */ /* 0x002fca0007810000 */
[----:B--2---:R-:W1:Y:S02]  /*9d10*/  SHFL.BFLY PT, R14, R57, 0x1, 0x1f ;  /* 0x0c201f00390e7f89 */ /* 0x004e6400000e0000 */
[----:B------:R-:W2:Y:S01]  /*9d20*/  MUFU.EX2 R32, R65 ;  /* 0x0000004100207308 */ /* 0x000ea20000000800 */
[----:B---3--:R-:W-:-:S07]  /*9d30*/  F2FP.F16.F32.PACK_AB R155, R30, R59 ;  /* 0x0000003b1e9b723e */ /* 0x008fce00000000ff */
[----:B------:R-:W-:Y:S08]  /*9d40*/  MUFU.EX2 R42, R26 ;  /* 0x0000001a002a7308 */ /* 0x000ff00000000800 */
[----:B------:R-:W-:Y:S01]  /*9d50*/  MUFU.EX2 R67, R67 ;  /* 0x0000004300437308 */ /* 0x000fe20000000800 */
[----:B--2---:R-:W-:Y:S02]  /*9d60*/  F2FP.F16.F32.PACK_AB R157, R32, R63 ;  /* 0x0000003f209d723e */ /* 0x004fe400000000ff */
[----:B-1----:R-:W-:-:S05]  /*9d70*/  FMNMX.FTZ R14, R57, R14, !PT ;  /* 0x0000000e390e7209 */ /* 0x002fca0007810000 */
[----:B------:R-:W1:Y:S01]  /*9d80*/  MUFU.EX2 R34, R69 ;  /* 0x0000004500227308 */ /* 0x000e620000000800 */
[C---:B------:R-:W-:Y:S01]  /*9d90*/  FSETP.NEU.FTZ.AND P1, PT, R14.reuse, -INF , PT ;  /* 0xff8000000e00780b */ /* 0x040fe20003f3d000 */
[----:B------:R-:W-:-:S05]  /*9da0*/  FMUL.FTZ R0, R14, R12 ;  /* 0x0000000c0e007220 */ /* 0x000fca0000410000 */
[----:B------:R-:W-:Y:S01]  /*9db0*/  FSEL R24, R0, RZ, P1 ;  /* 0x000000ff00187208 */ /* 0x000fe20000800000 */
[----:B------:R-:W-:Y:S01]  /*9dc0*/  FADD.FTZ R0, R153, R28 ;  /* 0x0000001c99007221 */ /* 0x000fe20000010000 */
        /* <DEDUP_REMOVED lines=20> */
[----:B------:R-:W-:Y:S01]  /*9f10*/  FFMA.FTZ R24, R53, R12, -R24 ;  /* 0x0000000c35187223 */ /* 0x000fe20000010818 */
[----:B-1----:R-:W-:-:S04]  /*9f20*/  F2FP.F16.F32.PACK_AB R159, R34, R67 ;  /* 0x00000043229f723e */ /* 0x002fc800000000ff */
[----:B------:R-:W1:Y:S01]  /*9f30*/  MUFU.EX2 R13, R13 ;  /* 0x0000000d000d7308 */ /* 0x000e620000000800 */
[----:B--2---:R-:W-:-:S04]  /*9f40*/  FADD.FTZ R25, R59, R0 ;  /* 0x000000003b197221 */ /* 0x004fc80000010000 */
[----:B------:R-:W-:-:S03]  /*9f50*/  FADD.FTZ R26, R30, R25 ;  /* 0x000000191e1a7221 */ /* 0x000fc60000010000 */
[----:B------:R2:W4:Y:S01]  /*9f60*/  MUFU.EX2 R154, R29 ;  /* 0x0000001d009a7308 */ /* 0x0005220000000800 */
[----:B---3--:R-:W-:Y:S01]  /*9f70*/  FADD.FTZ R0, R3, R152 ;  /* 0x0000009803007221 */ /* 0x008fe20000010000 */
[----:B------:R-:W-:-:S06]  /*9f80*/  F2FP.F16.F32.PACK_AB R152, R152, R3 ;  /* 0x000000039898723e */ /* 0x000fcc00000000ff */
[----:B------:R-:W3:Y:S01]  /*9f90*/  MUFU.EX2 R27, R27 ;  /* 0x0000001b001b7308 */ /* 0x000ee20000000800 */
[----:B-1----:R-:W-:Y:S01]  /*9fa0*/  FADD.FTZ R25, R13, R0 ;  /* 0x000000000d197221 */ /* 0x002fe20000010000 */
[----:B------:R-:W-:Y:S02]  /*9fb0*/  @!P1 VIADD R0, R21, 0x28c40 ;  /* 0x00028c4015009836 */ /* 0x000fe40000000000 */
[----:B--2---:R-:W-:-:S03]  /*9fc0*/  FADD.FTZ R29, R63, R26 ;  /* 0x0000001a3f1d7221 */ /* 0x004fc60000010000 */
[----:B------:R-:W-:Y:S01]  /*9fd0*/  @!P1 PRMT R0, RZ, 0x654, R0 ;  /* 0x00000654ff009816 */ /* 0x000fe20000000000 */
[----:B------:R-:W1:Y:S01]  /*9fe0*/  MUFU.EX2 R156, R33 ;  /* 0x00000021009c7308 */ /* 0x000e620000000800 */
[----:B----4-:R-:W-:Y:S01]  /*9ff0*/  FADD.FTZ R44, R154, R25 ;  /* 0x000000199a2c7221 */ /* 0x010fe20000010000 */
[----:B------:R-:W-:Y:S01]  /*a000*/  FADD.FTZ R46, R32, R29 ;  /* 0x0000001d202e7221 */ /* 0x000fe20000010000 */
[----:B------:R1:W-:Y:S01]  /*a010*/  @!P1 SYNCS.ARRIVE.TRANS64.RED.A1T0 RZ, [R0+URZ], RZ ;  /* 0x000000ff00ff99a7 */ /* 0x0003e2000810043f */
[----:B------:R-:W-:Y:S01]  /*a020*/  F2FP.F16.F32.PACK_AB R154, R154, R13 ;  /* 0x0000000d9a9a723e */ /* 0x000fe200000000ff */
[----:B------:R-:W-:Y:S01]  /*a030*/  BAR.SYNC.DEFER_BLOCKING 0xf, 0x100 ;  /* 0x03c4000000007b1d */ /* 0x000fe20000010000 */
[----:B------:R-:W-:Y:S01]  /*a040*/  FADD.FTZ R29, R67, R46 ;  /* 0x0000002e431d7221 */ /* 0x000fe20000010000 */
[----:B---3--:R-:W-:-:S03]  /*a050*/  FADD.FTZ R25, R27, R44 ;  /* 0x0000002c1b197221 */ /* 0x008fc60000010000 */
[----:B------:R-:W-:Y:S01]  /*a060*/  FADD.FTZ R44, R34, R29 ;  /* 0x0000001d222c7221 */ /* 0x000fe20000010000 */
[----:B------:R-:W2:Y:S03]  /*a070*/  MUFU.EX2 R31, R31 ;  /* 0x0000001f001f7308 */ /* 0x000ea60000000800 */
[----:B------:R-:W-:Y:S01]  /*a080*/  FADD.FTZ R29, R71, R44 ;  /* 0x0000002c471d7221 */ /* 0x000fe20000010000 */
[C---:B-1----:R-:W-:Y:S01]  /*a090*/  FADD.FTZ R0, R156.reuse, R25 ;  /* 0x000000199c007221 */ /* 0x042fe20000010000 */
[----:B------:R-:W-:-:S03]  /*a0a0*/  F2FP.F16.F32.PACK_AB R156, R156, R27 ;  /* 0x0000001b9c9c723e */ /* 0x000fc600000000ff */
[----:B------:R-:W1:Y:S08]  /*a0b0*/  MUFU.EX2 R158, R37 ;  /* 0x00000025009e7308 */ /* 0x000e700000000800 */
[----:B------:R-:W3:Y:S01]  /*a0c0*/  MUFU.EX2 R35, R35 ;  /* 0x0000002300237308 */ /* 0x000ee20000000800 */
[----:B--2---:R-:W-:Y:S01]  /*a0d0*/  FADD.FTZ R25, R31, R0 ;  /* 0x000000001f197221 */ /* 0x004fe20000010000 */
[----:B------:R2:W-:Y:S06]  /*a0e0*/  STSM.16.M88.4 [R195+0x26800], R152 ;  /* 0x02680098c3007844 */ /* 0x0005ec0000000200 */
[----:B------:R-:W4:Y:S01]  /*a0f0*/  MUFU.EX2 R36, R73 ;  /* 0x0000004900247308 */ /* 0x000f220000000800 */
[C---:B-1----:R-:W-:Y:S01]  /*a100*/  FADD.FTZ R0, R158.reuse, R25 ;  /* 0x000000199e007221 */ /* 0x042fe20000010000 */
[----:B------:R-:W-:-:S05]  /*a110*/  F2FP.F16.F32.PACK_AB R158, R158, R31 ;  /* 0x0000001f9e9e723e */ /* 0x000fca00000000ff */
[----:B------:R2:W-:Y:S01]  /*a120*/  STSM.16.M88.4 [R198], R156 ;  /* 0x0000009cc6007844 */ /* 0x0005e20000000200 */
[----:B------:R-:W1:Y:S01]  /*a130*/  MUFU.EX2 R160, R41 ;  /* 0x0000002900a07308 */ /* 0x000e620000000800 */
[----:B---3--:R-:W-:-:S07]  /*a140*/  FADD.FTZ R25, R35, R0 ;  /* 0x0000000023197221 */ /* 0x008fce0000010000 */
[----:B------:R-:W3:Y:S01]  /*a150*/  MUFU.EX2 R75, R75 ;  /* 0x0000004b004b7308 */ /* 0x000ee20000000800 */
[C---:B----4-:R-:W-:Y:S01]  /*a160*/  FADD.FTZ R28, R36.reuse, R29 ;  /* 0x0000001d241c7221 */ /* 0x050fe20000010000 */
[----:B------:R-:W-:-:S06]  /*a170*/  F2FP.F16.F32.PACK_AB R161, R36, R71 ;  /* 0x0000004724a1723e */ /* 0x000fcc00000000ff */
[----:B------:R-:W4:Y:S01]  /*a180*/  MUFU.EX2 R39, R39 ;  /* 0x0000002700277308 */ /* 0x000f220000000800 */
[C---:B-1----:R-:W-:Y:S01]  /*a190*/  FADD.FTZ R0, R160.reuse, R25 ;  /* 0x00000019a0007221 */ /* 0x042fe20000010000 */
[----:B------:R-:W-:-:S06]  /*a1a0*/  F2FP.F16.F32.PACK_AB R160, R160, R35 ;  /* 0x00000023a0a0723e */ /* 0x000fcc00000000ff */
[----:B------:R-:W1:Y:S01]  /*a1b0*/  MUFU.EX2 R38, R77 ;  /* 0x0000004d00267308 */ /* 0x000e620000000800 */
[----:B---3--:R-:W-:-:S07]  /*a1c0*/  FADD.FTZ R29, R75, R28 ;  /* 0x0000001c4b1d7221 */ /* 0x008fce0000010000 */
[----:B------:R-:W3:Y:S01]  /*a1d0*/  MUFU.EX2 R162, R45 ;  /* 0x0000002d00a27308 */ /* 0x000ee20000000800 */
[----:B----4-:R-:W-:-:S07]  /*a1e0*/  FADD.FTZ R3, R39, R0 ;  /* 0x0000000027037221 */ /* 0x010fce0000010000 */
[----:B------:R-:W-:Y:S01]  /*a1f0*/  MUFU.EX2 R79, R79 ;  /* 0x0000004f004f7308 */ /* 0x000fe20000000800 */
[C---:B-1----:R-:W-:Y:S01]  /*a200*/  FADD.FTZ R28, R38.reuse, R29 ;  /* 0x0000001d261c7221 */ /* 0x042fe20000010000 */
[----:B------:R-:W-:-:S06]  /*a210*/  F2FP.F16.F32.PACK_AB R163, R38, R75 ;  /* 0x0000004b26a3723e */ /* 0x000fcc00000000ff */
[----:B------:R-:W1:Y:S01]  /*a220*/  MUFU.EX2 R40, R51 ;  /* 0x0000003300287308 */ /* 0x000e620000000800 */
[C---:B---3--:R-:W-:Y:S01]  /*a230*/  FADD.FTZ R0, R162.reuse, R3 ;  /* 0x00000003a2007221 */ /* 0x048fe20000010000 */
[----:B------:R-:W-:-:S05]  /*a240*/  F2FP.F16.F32.PACK_AB R162, R162, R39 ;  /* 0x00000027a2a2723e */ /* 0x000fca00000000ff */
[----:B------:R2:W-:Y:S01]  /*a250*/  STSM.16.M88.4 [R196], R160 ;  /* 0x000000a0c4007844 */ /* 0x0005e20000000200 */
        /* <DEDUP_REMOVED lines=9> */
[----:B------:R-:W-:Y:S02]  /*a2f0*/  FADD.FTZ R26, R26, R43 ;  /* 0x0000002b1a1a7221 */ /* 0x000fe40000010000 */
[----:B------:R-:W3:Y:S01]  /*a300*/  MUFU.EX2 R24, R24 ;  /* 0x0000001800187308 */ /* 0x000ee20000000800 */
[----:B-1----:R-:W-:Y:S01]  /*a310*/  F2FP.F16.F32.PACK_AB R167, R42, R81 ;  /* 0x000000512aa7723e */ /* 0x002fe200000000ff */
[----:B------:R-:W-:-:S04]  /*a320*/  FADD.FTZ R3, R81, R40 ;  /* 0x0000002851037221 */ /* 0x000fc80000010000 */
[----:B------:R-:W-:Y:S01]  /*a330*/  FADD.FTZ R3, R42, R3 ;  /* 0x000000032a037221 */ /* 0x000fe20000010000 */
[----:B---3--:R-:W-:Y:S01]  /*a340*/  F2FP.F16.F32.PACK_AB R166, R24, R47 ;  /* 0x0000002f18a6723e */ /* 0x008fe200000000ff */
[----:B------:R-:W-:-:S04]  /*a350*/  FADD.FTZ R47, R47, R26 ;  /* 0x0000001a2f2f7221 */ /* 0x000fc80000010000 */
[----:B------:R2:W-:Y:S01]  /*a360*/  STSM.16.M88.4 [R197], R164 ;  /* 0x000000a4c5007844 */ /* 0x0005e20000000200 */
[----:B------:R-:W-:Y:S01]  /*a370*/  FADD.FTZ R0, R24, R47 ;  /* 0x0000002f18007221 */ /* 0x000fe20000010000 */
[----:B------:R-:W-:Y:S06]  /*a380*/  @!P0 BRA `(.L_x_6382) ;  /* 0x0000000000048947 */ /* 0x000fec0003800000 */
[----:B------:R-:W-:Y:S01]  /*a390*/  BPT.TRAP 0x1 ;  /* 0x000000040000795c */ /* 0x000fe20000300000 */
.L_x_6382:
[----:B------:R1:W3:Y:S01]  /*a3a0*/  SYNCS.PHASECHK.TRANS64.TRYWAIT P2, [R21+URZ+0x28c50], R58 ;  /* 0x028c503a150075a7 */ /* 0x0002e2000804017f */
[----:B------:R-:W-:Y:S05]  /*a3b0*/  @!P0 BRA `(.L_x_6383) ;  /* 0x0000000000048947 */ /* 0x000fea0003800000 */
[----:B------:R-:W-:Y:S01]  /*a3c0*/  BPT.TRAP 0x1 ;  /* 0x000000040000795c */ /* 0x000fe20000300000 */
.L_x_6383:
[----:B------:R-:W-:Y:S01]  /*a3d0*/  LOP3.LUT R13, R56, 0x2000000, RZ, 0xfc, !PT ;  /* 0x02000000380d7812 */ /* 0x000fe200078efcff */
[----:B------:R-:W-:Y:S01]  /*a3e0*/  ULDC UR36, c[0x0][0x988] ;  /* 0x0002620000247ab9 */ /* 0x000fe20000000800 */
[----:B------:R-:W-:Y:S01]  /*a3f0*/  ULDC UR37, c[0x0][0x988] ;  /* 0x0002620000257ab9 */ /* 0x000fe20000000800 */
[----:B------:R-:W-:Y:S01]  /*a400*/  BSSY B0, `(.L_x_6384) ;  /* 0x0000006000007945 */ /* 0x000fe20003800000 */
[----:B------:R-:W-:Y:S02]  /*a410*/  IMAD.MOV.U32 R171, RZ, RZ, 0x40000040 ;  /* 0x40000040ffab7424 */ /* 0x000fe400078e00ff */
[----:B------:R-:W-:Y:S01]  /*a420*/  IMAD R170, R18, 0x1000, R13 ;  /* 0x0000100012aa7824 */ /* 0x000fe200078e020d */
[----:B---3--:R-:W-:Y:S06]  /*a430*/  @P2 BRA `(.L_x_6385) ;  /* 0x0000000000082947 */ /* 0x008fec0003800000 */
[----:B------:R-:W3:Y:S02]  /*a440*/  SYNCS.PHASECHK.TRANS64.TRYWAIT P2, [R21+URZ+0x28c50], R58 ;  /* 0x028c503a150075a7 */ /* 0x000ee4000804017f */
[----:B---3--:R-:W-:Y:S05]  /*a450*/  @!P2 BRA `(.L_x_6386) ;  /* 0x000000dc0050a947 */ /* 0x008fea0003800000 */
.L_x_6385:
[----:B------:R-:W-:Y:S05]  /*a460*/  BSYNC B0 ;  /* 0x0000000000007941 */ /* 0x000fea0003800000 */
.L_x_6384:
[----:B------:R-:W-:Y:S01]  /*a470*/  R2UR UR6, R170 ;  /* 0x00000000aa0672ca */ /* 0x000fe200000e0000 */
[----:B01-3--:R-:W-:Y:S01]  /*a480*/  WARPGROUP.ARRIVE ;  /* 0x00000000000079c5 */ /* 0x00bfe20000000000 */
[----:B------:R-:W-:Y:S01]  /*a490*/  R2UR UR7, R171 ;  /* 0x00000000ab0772ca */ /* 0x000fe200000e0000 */
[----:B------:R-:W-:Y:S01]  /*a4a0*/  IMAD.MOV.U32 R171, RZ, RZ, 0x40000040 ;  /* 0x40000040ffab7424 */ /* 0x000fe200078e00ff */
[----:B------:R-:W-:Y:S01]  /*a4b0*/  @!P1 IADD3 R21, R21, 0x28c60, RZ ;  /* 0x00028c6015159810 */ /* 0x000fe20007ffe0ff */
[----:B------:R-:W-:Y:S01]  /*a4c0*/  VIADD R213, R168, 0xfffffffe ;  /* 0xfffffffea8d57836 */ /* 0x000fe20000000000 */
[----:B------:R-:W-:Y:S02]  /*a4d0*/  BSSY B1, `(.L_x_6387) ;  /* 0x0000218000017945 */ /* 0x000fe40003800000 */
[----:B------:R-:W-:-:S07]  /*a4e0*/  @!P1 PRMT R21, RZ, 0x654, R21 ;  /* 0x00000654ff159816 */ /* 0x000fce0000000015 */
[----:B------:R-:W-:Y:S03]  /*a4f0*/  HGMMA.64x256x16.F32 R24, R152, gdesc[UR4].tnspB, RZ, !UPT, gsb0 ;  /* 0x43e0000498187df0 */ /* 0x000fe6000c0008ff */
[----:B------:R-:W-:Y:S02]  /*a500*/  WARPGROUP.DEPBAR.LE gsb0, 0x0 ;  /* 0x00008000000079c5 */ /* 0x000fe40000010000 */
[----:B--2---:R-:W-:Y:S01]  /*a510*/  IMAD.MOV.U32 R153, RZ, RZ, 0x40000040 ;  /* 0x40000040ff997424 */ /* 0x004fe200078e00ff */
[----:B------:R-:W-:Y:S01]  /*a520*/  IADD3 R152, R170, 0x80, RZ ;  /* 0x00000080aa987810 */ /* 0x000fe20007ffe0ff */
[----:B------:R-:W-:-:S03]  /*a530*/  WARPGROUP.ARRIVE ;  /* 0x00000000000079c5 */ /* 0x000fc60000000000 */
[----:B------:R-:W-:Y:S01]  /*a540*/  R2UR UR6, R152 ;  /* 0x00000000980672ca */ /* 0x000fe200000e0000 */
[C---:B------:R-:W-:Y:S01]  /*a550*/  VIADD R152, R170.reuse, 0x100 ;  /* 0x00000100aa987836 */ /* 0x040fe20000000000 */
[----:B------:R-:W-:Y:S01]  /*a560*/  R2UR UR7, R153 ;  /* 0x00000000990772ca */ /* 0x000fe200000e0000 */
[----:B------:R-:W-:Y:S01]  /*a570*/  IMAD.MOV.U32 R153, RZ, RZ, 0x40000040 ;  /* 0x40000040ff997424 */ /* 0x000fe200078e00ff */
[----:B------:R-:W-:-:S14]  /*a580*/  IADD3 R170, R170, 0x180, RZ ;  /* 0x00000180aaaa7810 */ /* 0x000fdc0007ffe0ff */
[----:B------:R-:W-:Y:S01]  /*a590*/  HGMMA.64x256x16.F32 R24, R156, gdesc[UR4].tnspB, R24, gsb0 ;  /* 0x43e000049c187df0 */ /* 0x000fe20008000818 */
[----:B------:R-:W-:Y:S01]  /*a5a0*/  R2UR UR6, R152 ;  /* 0x00000000980672ca */ /* 0x000fe200000e0000 */
[----:B------:R-:W-:Y:S01]  /*a5b0*/  IMAD.IADD R152, R187, 0x1, -R184 ;  /* 0x00000001bb987824 */ /* 0x000fe200078e0ab8 */
[----:B------:R-:W-:-:S03]  /*a5c0*/  R2UR UR7, R153 ;  /* 0x00000000990772ca */ /* 0x000fc600000e0000 */
[----:B------:R-:W-:-:S05]  /*a5d0*/  IMAD R152, R185, 0x40, R152 ;  /* 0x00000040b9987824 */ /* 0x000fca00078e0298 */
[----:B------:R-:W-:-:S04]  /*a5e0*/  SHF.R.S32.HI R153, RZ, 0x1f, R152 ;  /* 0x0000001fff997819 */ /* 0x000fc80000011498 */
[----:B------:R-:W-:-:S04]  /*a5f0*/  LEA.HI R153, R153, R152, RZ, 0x6 ;  /* 0x0000009899997211 */ /* 0x000fc800078f30ff */
[----:B------:R-:W-:-:S04]  /*a600*/  SHF.R.S32.HI R153, RZ, 0x6, R153 ;  /* 0x00000006ff997819 */ /* 0x000fc80000011499 */
[----:B------:R-:W-:-:S04]  /*a610*/  VIMNMX R186, RZ, R153, !PT ;  /* 0x00000099ffba7248 */ /* 0x000fc80007fe0100 */
[----:B------:R-:W-:Y:S01]  /*a620*/  ISETP.GE.AND P2, PT, R213, R186, PT ;  /* 0x000000bad500720c */ /* 0x000fe20003f46270 */
[----:B------:R-:W-:Y:S02]  /*a630*/  WARPGROUP.DEPBAR.LE gsb0, 0x0 ;  /* 0x00008000000079c5 */ /* 0x000fe40000010000 */
[----:B------:R-:W-:-:S06]  /*a640*/  WARPGROUP.ARRIVE ;  /* 0x00000000000079c5 */ /* 0x000fcc0000000000 */
        /* <DEDUP_REMOVED lines=18> */
[----:B------:R-:W-:Y:S01]  /*a770*/  BSSY B0, `(.L_x_6388) ;  /* 0x00001ed000007945 */ /* 0x000fe20003800000 */
[----:B------:R-:W-:Y:S01]  /*a780*/  IMAD.MOV.U32 R224, RZ, RZ, R20 ;  /* 0x000000ffffe07224 */ /* 0x000fe200078e0014 */
[----:B------:R-:W-:Y:S01]  /*a790*/  MOV R226, R18 ;  /* 0x0000001200e27202 */ /* 0x000fe20000000f00 */
[----:B------:R-:W-:-:S07]  /*a7a0*/  IMAD.MOV.U32 R225, RZ, RZ, R14 ;  /* 0x000000ffffe17224 */ /* 0x000fce00078e000e */
.L_x_6399:
[----:B------:R-:W-:-:S05]  /*a7b0*/  VIADD R18, R226, 0x1 ;  /* 0x00000001e2127836 */ /* 0x000fca0000000000 */
[----:B------:R-:W-:-:S04]  /*a7c0*/  ISETP.NE.AND P2, PT, R18, 0x2, PT ;  /* 0x000000021200780c */ /* 0x000fc80003f45270 */
[----:B------:R-:W-:Y:S02]  /*a7d0*/  SEL R12, RZ, 0x1, P2 ;  /* 0x00000001ff0c7807 */ /* 0x000fe40001000000 */
[----:B------:R-:W-:Y:S02]  /*a7e0*/  SEL R18, R18, RZ, P2 ;  /* 0x000000ff12127207 */ /* 0x000fe40001000000 */
[----:B------:R-:W-:Y:S01]  /*a7f0*/  LOP3.LUT R19, R19, R12, RZ, 0x3c, !PT ;  /* 0x0000000c13137212 */ /* 0x000fe200078e3cff */
[----:B-1----:R-:W-:Y:S06]  /*a800*/  @!P0 BRA `(.L_x_6389) ;  /* 0x0000000000048947 */ /* 0x002fec0003800000 */
[----:B------:R-:W-:Y:S01]  /*a810*/  BPT.TRAP 0x1 ;  /* 0x000000040000795c */ /* 0x000fe20000300000 */
.L_x_6389:
[----:B------:R-:W-:Y:S01]  /*a820*/  IMAD R214, R18, 0x8, R2 ;  /* 0x0000000812d67824 */ /* 0x000fe200078e0202 */
[----:B------:R-:W-:-:S04]  /*a830*/  SHF.L.U32 R215, R19, 0x1f, RZ ;  /* 0x0000001f13d77819 */ /* 0x000fc800000006ff */
[----:B------:R1:W2:Y:S01]  /*a840*/  SYNCS.PHASECHK.TRANS64.TRYWAIT P2, [R214+URZ+0x28c30], R215 ;  /* 0x028c30d7d60075a7 */ /* 0x0002a2000804017f */
[----:B------:R-:W-:Y:S05]  /*a850*/  @!P0 BRA `(.L_x_6390) ;  /* 0x0000000000048947 */ /* 0x000fea0003800000 */
[----:B------:R-:W-:Y:S01]  /*a860*/  BPT.TRAP 0x1 ;  /* 0x000000040000795c */ /* 0x000fe20000300000 */
.L_x_6390:
[----:B------:R-:W-:Y:S01]  /*a870*/  BSSY B2, `(.L_x_6391) ;  /* 0x0000006000027945 */ /* 0x000fe20003800000 */
[----:B------:R-:W-:Y:S01]  /*a880*/  IMAD R20, R18, 0x200, R15 ;  /* 0x0000020012147824 */ /* 0x000fe200078e020f */
[----:B0-----:R-:W-:Y:S02]  /*a890*/  MOV R21, 0x40000040 ;  /* 0x4000004000157802 */ /* 0x001fe40000000f00 */
[----:B--2---:R-:W-:Y:S05]  /*a8a0*/  @P2 BRA `(.L_x_6392) ;  /* 0x0000000000082947 */ /* 0x004fea0003800000 */
[----:B------:R-:W0:Y:S02]  /*a8b0*/  SYNCS.PHASECHK.TRANS64.TRYWAIT P2, [R214+URZ+0x28c30], R215 ;  /* 0x028c30d7d60075a7 */ /* 0x000e24000804017f */
[----:B0-----:R-:W-:Y:S05]  /*a8c0*/  @!P2 BRA `(.L_x_6393) ;  /* 0x000000d80048a947 */ /* 0x001fea0003800000 */
.L_x_6392:
[----:B------:R-:W-:Y:S05]  /*a8d0*/  BSYNC B2 ;  /* 0x0000000000027941 */ /* 0x000fea0003800000 */
.L_x_6391:
[C---:B------:R-:W-:Y:S01]  /*a8e0*/  R2UR UR6, R20.reuse ;  /* 0x00000000140672ca */ /* 0x040fe200000e0000 */
[----:B------:R-:W-:Y:S01]  /*a8f0*/  WARPGROUP.ARRIVE ;  /* 0x00000000000079c5 */ /* 0x000fe20000000000 */
[----:B------:R-:W-:Y:S01]  /*a900*/  R2UR UR7, R21 ;  /* 0x00000000150772ca */ /* 0x000fe200000e0000 */
[----:B------:R-:W-:Y:S01]  /*a910*/  VIADD R208, R20, 0x2 ;  /* 0x0000000214d07836 */ /* 0x000fe20000000000 */
[----:B------:R-:W-:Y:S01]  /*a920*/  R2UR UR4, R4 ;  /* 0x00000000040472ca */ /* 0x000fe200000e0000 */
[----:B------:R-:W-:Y:S01]  /*a930*/  IMAD.MOV.U32 R209, RZ, RZ, 0x40000040 ;  /* 0x40000040ffd17424 */ /* 0x000fe200078e00ff */
[----:B------:R-:W-:Y:S01]  /*a940*/  R2UR UR5, R5 ;  /* 0x00000000050572ca */ /* 0x000fe200000e0000 */
[----:B------:R-:W-:Y:S02]  /*a950*/  IMAD.MOV.U32 R21, RZ, RZ, 0x40000040 ;  /* 0x40000040ff157424 */ /* 0x000fe400078e00ff */
[----:B------:R-:W-:-:S04]  /*a960*/  IMAD.MOV.U32 R12, RZ, RZ, 0x1 ;  /* 0x00000001ff0c7424 */ /* 0x000fc800078e00ff */
[----:B------:R-:W-:-:S05]  /*a970*/  IMAD R12, R213, -0x40, R12 ;  /* 0xffffffc0d50c7824 */ /* 0x000fca00078e020c */
[----:B------:R-:W-:Y:S01]  /*a980*/  LEA R12, R185, R12, 0x6 ;  /* 0x0000000cb90c7211 */ /* 0x000fe200078e30ff */
        /* <DEDUP_REMOVED lines=22> */
[----:B------:R-:W-:-:S04]  /*aaf0*/  IADD3 R21, -R184, R12, R187 ;  /* 0x0000000cb8157210 */ /* 0x000fc80007ffe1bb */
[----:B------:R-:W-:-:S04]  /*ab00*/  IADD3 R12, R190, R21, -R192 ;  /* 0x00000015be0c7210 */ /* 0x000fc80007ffe8c0 */
        /* <DEDUP_REMOVED lines=46> */
[C---:B------:R-:W-:Y:S01]  /*adf0*/  ISETP.GT.AND P3, PT, R12.reuse, 0x39, PT ;  /* 0x000000390c00780c */ /* 0x040fe20003f64270 */
[----:B------:R-:W-:Y:S01]  /*ae00*/  VIADD R12, R12, 0x8 ;  /* 0x000000080c0c7836 */ /* 0x000fe20000000000 */
[----:B------:R-:W-:Y:S02]  /*ae10*/  FSEL R180, R180, -INF , P2 ;  /* 0xff800000b4b47808 */ /* 0x000fe40001000000 */
[----:B------:R-:W-:Y:S02]  /*ae20*/  FMNMX.FTZ R21, R177, R14, !PT ;  /* 0x0000000eb1157209 */ /* 0x000fe40007810000 */
[----:B------:R-:W-:Y:S02]  /*ae30*/  FSEL R181, R181, -INF , P3 ;  /* 0xff800000b5b57808 */ /* 0x000fe40001800000 */
[----:B------:R-:W-:Y:S02]  /*ae40*/  FMNMX.FTZ R14, R180, R21, !PT ;  /* 0x00000015b40e7209 */ /* 0x000fe40007810000 */
[----:B------:R-:W-:-:S02]  /*ae50*/  ISETP.GT.AND P3, PT, R12, RZ, PT ;  /* 0x000000ff0c00720c */ /* 0x000fc40003f64270 */
[----:B------:R-:W-:Y:S02]  /*ae60*/  FMNMX.FTZ R20, R181, R14, !PT ;  /* 0x0000000eb5147209 */ /* 0x000fe40007810000 */
[----:B------:R-:W-:Y:S02]  /*ae70*/  ISETP.GT.AND P6, PT, R12, 0x1, PT ;  /* 0x000000010c00780c */ /* 0x000fe40003fc4270 */
[----:B------:R-:W-:Y:S01]  /*ae80*/  FSEL R154, R154, -INF , P3 ;  /* 0xff8000009a9a7808 */ /* 0x000fe20001800000 */
[----:B------:R-:W2:Y:S01]  /*ae90*/  SHFL.BFLY PT, R21, R20, 0x2, 0x1f ;  /* 0x0c401f0014157f89 */ /* 0x000ea200000e0000 */
[C---:B------:R-:W-:Y:S02]  /*aea0*/  ISETP.GT.AND P5, PT, R12.reuse, 0x8, PT ;  /* 0x000000080c00780c */ /* 0x040fe40003fa4270 */
[----:B------:R-:W-:Y:S02]  /*aeb0*/  FSEL R155, R155, -INF , P6 ;  /* 0xff8000009b9b7808 */ /* 0x000fe40003000000 */
[----:B------:R-:W-:-:S02]  /*aec0*/  ISETP.GT.AND P2, PT, R12, 0x9, PT ;  /* 0x000000090c00780c */ /* 0x000fc40003f44270 */
[----:B------:R-:W-:Y:S02]  /*aed0*/  FSEL R158, R158, -INF , P5 ;  /* 0xff8000009e9e7808 */ /* 0x000fe40002800000 */
[C---:B------:R-:W-:Y:S02]  /*aee0*/  ISETP.GT.AND P4, PT, R12.reuse, 0x10, PT ;  /* 0x000000100c00780c */ /* 0x040fe40003f84270 */
[----:B------:R-:W-:Y:S02]  /*aef0*/  FSEL R159, R159, -INF , P2 ;  /* 0xff8000009f9f7808 */ /* 0x000fe40001000000 */
[----:B------:R-:W-:Y:S02]  /*af00*/  ISETP.GT.AND P3, PT, R12, 0x11, PT ;  /* 0x000000110c00780c */ /* 0x000fe40003f64270 */
[----:B------:R-:W-:Y:S02]  /*af10*/  FSEL R162, R162, -INF , P4 ;  /* 0xff800000a2a27808 */ /* 0x000fe40002000000 */
[----:B------:R-:W-:-:S02]  /*af20*/  ISETP.GT.AND P6, PT, R12, 0x18, PT ;  /* 0x000000180c00780c */ /* 0x000fc40003fc4270 */
[----:B------:R-:W-:Y:S02]  /*af30*/  FSEL R163, R163, -INF , P3 ;  /* 0xff800000a3a37808 */ /* 0x000fe40001800000 */
[----:B------:R-:W-:Y:S02]  /*af40*/  ISETP.GT.AND P5, PT, R12, 0x19, PT ;  /* 0x000000190c00780c */ /* 0x000fe40003fa4270 */
[----:B------:R-:W-:Y:S02]  /*af50*/  FSEL R166, R166, -INF , P6 ;  /* 0xff800000a6a67808 */ /* 0x000fe40003000000 */
[----:B--2---:R-:W-:Y:S02]  /*af60*/  FMNMX.FTZ R14, R20, R21, !PT ;  /* 0x00000015140e7209 */ /* 0x004fe40007810000 */
[----:B------:R-:W-:Y:S02]  /*af70*/  FMNMX.FTZ R20, R154, R224, !PT ;  /* 0x000000e09a147209 */ /* 0x000fe40007810000 */
[----:B------:R-:W-:Y:S01]  /*af80*/  ISETP.GT.AND P2, PT, R12, 0x20, PT ;  /* 0x000000200c00780c */ /* 0x000fe20003f44270 */
[----:B------:R-:W2:Y:S01]  /*af90*/  SHFL.BFLY PT, R21, R14, 0x1, 0x1f ;  /* 0x0c201f000e157f89 */ /* 0x000ea200000e0000 */
[----:B------:R-:W-:-:S02]  /*afa0*/  FMNMX.FTZ R209, R155, R20, !PT ;  /* 0x000000149bd17209 */ /* 0x000fc40007810000 */
[----:B------:R-:W-:Y:S02]  /*afb0*/  FSEL R167, R167, -INF , P5 ;  /* 0xff800000a7a77808 */ /* 0x000fe40002800000 */
[----:B------:R-:W-:Y:S02]  /*afc0*/  FMNMX.FTZ R20, R158, R209, !PT ;  /* 0x000000d19e147209 */ /* 0x000fe40007810000 */
[----:B------:R-:W-:Y:S02]  /*afd0*/  ISETP.GT.AND P4, PT, R12, 0x21, PT ;  /* 0x000000210c00780c */ /* 0x000fe40003f84270 */
[----:B------:R-:W-:Y:S02]  /*afe0*/  FMNMX.FTZ R209, R159, R20, !PT ;  /* 0x000000149fd17209 */ /* 0x000fe40007810000 */
[----:B------:R-:W-:Y:S02]  /*aff0*/  FSEL R170, R170, -INF , P2 ;  /* 0xff800000aaaa7808 */ /* 0x000fe40001000000 */
[----:B------:R-:W-:-:S02]  /*b000*/  FMNMX.FTZ R20, R162, R209, !PT ;  /* 0x000000d1a2147209 */ /* 0x000fc40007810000 */
[C---:B------:R-:W-:Y:S02]  /*b010*/  ISETP.GT.AND P3, PT, R12.reuse, 0x28, PT ;  /* 0x000000280c00780c */ /* 0x040fe40003f64270 */
[----:B------:R-:W-:Y:S02]  /*b020*/  FSEL R171, R171, -INF , P4 ;  /* 0xff800000abab7808 */ /* 0x000fe40002000000 */
[----:B------:R-:W-:Y:S02]  /*b030*/  ISETP.GT.AND P6, PT, R12, 0x29, PT ;  /* 0x000000290c00780c */ /* 0x000fe40003fc4270 */
[----:B------:R-:W-:Y:S02]  /*b040*/  FSEL R174, R174, -INF , P3 ;  /* 0xff800000aeae7808 */ /* 0x000fe40001800000 */
[----:B------:R-:W-:Y:S02]  /*b050*/  ISETP.GT.AND P5, PT, R12, 0x30, PT ;  /* 0x000000300c00780c */ /* 0x000fe40003fa4270 */
[----:B--2---:R-:W-:-:S02]  /*b060*/  FMNMX.FTZ R14, R14, R21, !PT ;  /* 0x000000150e0e7209 */ /* 0x004fc40007810000 */
[----:B------:R-:W-:Y:S02]  /*b070*/  FMNMX.FTZ R21, R163, R20, !PT ;  /* 0x00000014a3157209 */ /* 0x000fe40007810000 */
[----:B------:R-:W-:Y:S02]  /*b080*/  FSEL R175, R175, -INF , P6 ;  /* 0xff800000afaf7808 */ /* 0x000fe40003000000 */
[----:B------:R-:W-:Y:S02]  /*b090*/  FMNMX.FTZ R20, R166, R21, !PT ;  /* 0x00000015a6147209 */ /* 0x000fe40007810000 */
[----:B------:R-:W-:Y:S02]  /*b0a0*/  ISETP.GT.AND P2, PT, R12, 0x31, PT ;  /* 0x000000310c00780c */ /* 0x000fe40003f44270 */
[----:B------:R-:W-:Y:S02]  /*b0b0*/  FMNMX.FTZ R209, R167, R20, !PT ;  /* 0x00000014a7d17209 */ /* 0x000fe40007810000 */
[----:B------:R-:W-:-:S02]  /*b0c0*/  FSEL R178, R178, -INF , P5 ;  /* 0xff800000b2b27808 */ /* 0x000fc40002800000 */
[----:B------:R-:W-:Y:S02]  /*b0d0*/  FMNMX.FTZ R20, R170, R209, !PT ;  /* 0x000000d1aa147209 */ /* 0x000fe40007810000 */
[----:B------:R-:W-:Y:S02]  /*b0e0*/  ISETP.GT.AND P4, PT, R12, 0x38, PT ;  /* 0x000000380c00780c */ /* 0x000fe40003f84270 */
[----:B------:R-:W-:Y:S02]  /*b0f0*/  FMNMX.FTZ R209, R171, R20, !PT ;  /* 0x00000014abd17209 */ /* 0x000fe40007810000 */
[----:B------:R-:W-:Y:S02]  /*b100*/  FSEL R179, R179, -INF , P2 ;  /* 0xff800000b3b37808 */ /* 0x000fe40001000000 */
[----:B------:R-:W-:Y:S02]  /*b110*/  FMNMX.FTZ R20, R174, R209, !PT ;  /* 0x000000d1ae147209 */ /* 0x000fe40007810000 */
[----:B------:R-:W-:Y:S01]  /*b120*/  ISETP.GT.AND P3, PT, R12, 0x39, PT ;  /* 0x000000390c00780c */ /* 0x000fe20003f64270 */
[----:B------:R-:W-:Y:S01]  /*b130*/  IMAD.U32 R12, RZ, RZ, UR37 ;  /* 0x00000025ff0c7e24 */ /* 0x000fe2000f8e00ff */
[----:B------:R-:W-:-:S02]  /*b140*/  FMNMX.FTZ R209, R175, R20, !PT ;  /* 0x00000014afd17209 */ /* 0x000fc40007810000 */
[----:B------:R-:W-:Y:S01]  /*b150*/  FSEL R182, R182, -INF , P4 ;  /* 0xff800000b6b67808 */ /* 0x000fe20002000000 */
[----:B------:R-:W-:Y:S01]  /*b160*/  FMUL.FTZ R208, R14, R12 ;  /* 0x0000000c0ed07220 */ /* 0x000fe20000410000 */
[----:B------:R-:W-:Y:S02]  /*b170*/  FMNMX.FTZ R20, R178, R209, !PT ;  /* 0x000000d1b2147209 */ /* 0x000fe40007810000 */
[----:B------:R-:W-:Y:S02]  /*b180*/  FSEL R183, R183, -INF , P3 ;  /* 0xff800000b7b77808 */ /* 0x000fe40001800000 */
[----:B------:R-:W-:Y:S02]  /*b190*/  FMNMX.FTZ R209, R179, R20, !PT ;  /* 0x00000014b3d17209 */ /* 0x000fe40007810000 */
[----:B------:R-:W-:Y:S02]  /*b1a0*/  FSETP.NEU.FTZ.AND P6, PT, R14, -INF , PT ;  /* 0xff8000000e00780b */ /* 0x000fe40003fdd000 */
[----:B------:R-:W-:-:S02]  /*b1b0*/  FMNMX.FTZ R20, R182, R209, !PT ;  /* 0x000000d1b6147209 */ /* 0x000fc40007810000 */
[----:B------:R-:W-:Y:S02]  /*b1c0*/  FSEL R21, R208, RZ, P6 ;  /* 0x000000ffd0157208 */ /* 0x000fe40003000000 */
[----:B------:R-:W-:-:S03]  /*b1d0*/  FMNMX.FTZ R20, R183, R20, !PT ;  /* 0x00000014b7147209 */ /* 0x000fc60007810000 */
[-CC-:B------:R-:W-:Y:S01]  /*b1e0*/  FFMA.FTZ R208, R164, R12.reuse, -R21.reuse ;  /* 0x0000000ca4d07223 */ /* 0x180fe20000010815 */
[-CC-:B------:R-:W-:Y:S01]  /*b1f0*/  FFMA.FTZ R164, R172, R12.reuse, -R21.reuse ;  /* 0x0000000caca47223 */ /* 0x180fe20000010815 */
[----:B------:R-:W2:Y:S01]  /*b200*/  SHFL.BFLY PT, R229, R20, 0x2, 0x1f ;  /* 0x0c401f0014e57f89 */ /* 0x000ea200000e0000 */
        /* <DEDUP_REMOVED lines=15> */
[----:B------:R3:W-:Y:S01]  /*b300*/  MUFU.EX2 R21, R173 ;  /* 0x000000ad00157308 */ /* 0x0007e20000000800 */
[----:B--2---:R-:W-:-:S05]  /*b310*/  FMNMX.FTZ R229, R20, R229, !PT ;  /* 0x000000e514e57209 */ /* 0x004fca0007810000 */
[----:B------:R-:W2:Y:S02]  /*b320*/  SHFL.BFLY PT, R20, R229, 0x1, 0x1f ;  /* 0x0c201f00e5147f89 */ /* 0x000ea400000e0000 */
[----:B------:R-:W-:Y:S08]  /*b330*/  MUFU.EX2 R153, R153 ;  /* 0x0000009900997308 */ /* 0x000ff00000000800 */
[----:B------:R-:W-:Y:S08]  /*b340*/  MUFU.EX2 R156, R156 ;  /* 0x0000009c009c7308 */ /* 0x000ff00000000800 */
[----:B------:R-:W-:Y:S01]  /*b350*/  MUFU.EX2 R157, R157 ;  /* 0x0000009d009d7308 */ /* 0x000fe20000000800 */
[----:B--2---:R-:W-:Y:S01]  /*b360*/  FMNMX.FTZ R20, R229, R20, !PT ;  /* 0x00000014e5147209 */ /* 0x004fe20007810000 */
[----:B------:R-:W-:-:S06]  /*b370*/  IMAD.MOV R229, RZ, RZ, -R194 ;  /* 0x000000ffffe57224 */ /* 0x000fcc00078e0ac2 */
[----:B------:R-:W-:Y:S01]  /*b380*/  MUFU.EX2 R160, R160 ;  /* 0x000000a000a07308 */ /* 0x000fe20000000800 */
[C---:B------:R-:W-:Y:S01]  /*b390*/  FSETP.NEU.FTZ.AND P2, PT, R20.reuse, -INF , PT ;  /* 0xff8000001400780b */ /* 0x040fe20003f5d000 */
[----:B------:R-:W-:-:S05]  /*b3a0*/  FMUL.FTZ R181, R20, R12 ;  /* 0x0000000c14b57220 */ /* 0x000fca0000410000 */
[----:B------:R-:W-:Y:S01]  /*b3b0*/  FSEL R181, R181, RZ, P2 ;  /* 0x000000ffb5b57208 */ /* 0x000fe20001000000 */
[----:B------:R-:W-:Y:S04]  /*b3c0*/  MUFU.EX2 R161, R161 ;  /* 0x000000a100a17308 */ /* 0x000fe80000000800 */
[-CC-:B------:R-:W-:Y:S01]  /*b3d0*/  FFMA.FTZ R177, R154, R12.reuse, -R181.reuse ;  /* 0x0000000c9ab17223 */ /* 0x180fe200000108b5 */
[----:B------:R-:W-:Y:S01]  /*b3e0*/  FSEL R154, R14, RZ, P6 ;  /* 0x000000ff0e9a7208 */ /* 0x000fe20003000000 */
[-CC-:B------:R-:W-:Y:S01]  /*b3f0*/  FFMA.FTZ R180, R155, R12.reuse, -R181.reuse ;  /* 0x0000000c9bb47223 */ /* 0x180fe200000108b5 */
[-CC-:B------:R-:W-:Y:S01]  /*b400*/  FFMA.FTZ R155, R158, R12.reuse, -R181.reuse ;  /* 0x0000000c9e9b7223 */ /* 0x180fe200000108b5 */
[-CC-:B------:R-:W-:Y:S01]  /*b410*/  FFMA.FTZ R230, R159, R12.reuse, -R181.reuse ;  /* 0x0000000c9fe67223 */ /* 0x180fe200000108b5 */
[-C--:B------:R-:W-:Y:S01]  /*b420*/  FFMA.FTZ R159, R162, R12.reuse, -R181 ;  /* 0x0000000ca29f7223 */ /* 0x080fe200000108b5 */
[----:B---3--:R-:W-:Y:S01]  /*b430*/  FADD.FTZ R173, -R154, R225 ;  /* 0x000000e19aad7221 */ /* 0x008fe20000010100 */
[----:B------:R-:W-:Y:S01]  /*b440*/  FSEL R225, R20, RZ, P2 ;  /* 0x000000ff14e17208 */ /* 0x000fe20001000000 */
[----:B------:R-:W-:Y:S01]  /*b450*/  MUFU.EX2 R177, R177 ;  /* 0x000000b100b17308 */ /* 0x000fe20000000800 */
[----:B------:R-:W-:Y:S01]  /*b460*/  @!P1 IADD3 R154, R214, 0x28c40, RZ ;  /* 0x00028c40d69a9810 */ /* 0x000fe20007ffe0ff */
[-C--:B------:R-:W-:Y:S01]  /*b470*/  FMUL.FTZ R173, R173, R12.reuse ;  /* 0x0000000cadad7220 */ /* 0x080fe20000410000 */
[----:B------:R-:W-:Y:S01]  /*b480*/  ISETP.NE.AND P2, PT, R192, R229, PT ;  /* 0x000000e5c000720c */ /* 0x000fe20003f45270 */
[----:B------:R-:W-:Y:S01]  /*b490*/  FADD.FTZ R225, -R225, R224 ;  /* 0x000000e0e1e17221 */ /* 0x000fe20000010100 */
[----:B------:R-:W-:Y:S01]  /*b4a0*/  @!P1 PRMT R154, RZ, 0x654, R154 ;  /* 0x00000654ff9a9816 */ /* 0x000fe2000000009a */
[-CC-:B------:R-:W-:Y:S01]  /*b4b0*/  FFMA.FTZ R162, R163, R12.reuse, -R181.reuse ;  /* 0x0000000ca3a27223 */ /* 0x180fe200000108b5 */
[-CC-:B------:R-:W-:Y:S01]  /*b4c0*/  FFMA.FTZ R163, R166, R12.reuse, -R181.reuse ;  /* 0x0000000ca6a37223 */ /* 0x180fe200000108b5 */
[-C--:B------:R-:W-:Y:S01]  /*b4d0*/  FMUL.FTZ R176, R225, R12.reuse ;  /* 0x0000000ce1b07220 */ /* 0x080fe20000410000 */
[----:B------:R-:W2:Y:S01]  /*b4e0*/  MUFU.EX2 R173, R173 ;  /* 0x000000ad00ad7308 */ /* 0x000ea20000000800 */
[----:B------:R2:W-:Y:S01]  /*b4f0*/  @!P1 SYNCS.ARRIVE.TRANS64.RED.A1T0 RZ, [R154+URZ], RZ ;  /* 0x000000ff9aff99a7 */ /* 0x0005e2000810043f */
        /* <DEDUP_REMOVED lines=9> */
[----:B------:R-:W-:Y:S01]  /*b590*/  FFMA.FTZ R181, R183, R12, -R181 ;  /* 0x0000000cb7b57223 */ /* 0x000fe200000108b5 */
[----:B------:R-:W-:-:S04]  /*b5a0*/  @!P2 IMAD R225, R226, 0x40, R190 ;  /* 0x00000040e2e1a824 */ /* 0x000fc800078e02be */
[----:B------:R-:W4:Y:S01]  /*b5b0*/  MUFU.EX2 R180, R180 ;  /* 0x000000b400b47308 */ /* 0x000f220000000800 */
[----:B--2---:R-:W-:Y:S01]  /*b5c0*/  FFMA.FTZ R154, R173, R0, R152 ;  /* 0x00000000ad9a7223 */ /* 0x004fe20000010098 */
[----:B------:R-:W-:Y:S01]  /*b5d0*/  F2FP.F16.F32.PACK_AB R152, R153, R152 ;  /* 0x000000989998723e */ /* 0x000fe200000000ff */
[----:B------:R-:W-:Y:S02]  /*b5e0*/  @!P2 IMAD R158, R225, 0x4, R2 ;  /* 0x00000004e19ea824 */ /* 0x000fe400078e0202 */
[-C--:B------:R-:W-:Y:S01]  /*b5f0*/  FMUL.FTZ R24, R24, R173.reuse ;  /* 0x000000ad18187220 */ /* 0x080fe20000410000 */
[----:B------:R-:W-:Y:S01]  /*b600*/  FADD.FTZ R183, R153, R154 ;  /* 0x0000009a99b77221 */ /* 0x000fe20000010000 */
[-C--:B------:R-:W-:Y:S01]  /*b610*/  FMUL.FTZ R25, R25, R173.reuse ;  /* 0x000000ad19197220 */ /* 0x080fe20000410000 */
[----:B------:R-:W-:Y:S01]  /*b620*/  FMUL.FTZ R28, R28, R173 ;  /* 0x000000ad1c1c7220 */ /* 0x000fe20000410000 */
[----:B------:R-:W2:Y:S01]  /*b630*/  MUFU.EX2 R155, R155 ;  /* 0x0000009b009b7308 */ /* 0x000ea20000000800 */
[----:B---3--:R-:W-:Y:S01]  /*b640*/  FFMA.FTZ R153, R176, R3, R177 ;  /* 0x00000003b0997223 */ /* 0x008fe200000100b1 */
[----:B------:R-:W-:Y:S01]  /*b650*/  FADD.FTZ R154, R156, R183 ;  /* 0x000000b79c9a7221 */ /* 0x000fe20000010000 */
[----:B------:R-:W-:Y:S01]  /*b660*/  @!P2 STS [R158+0x28800], R173 ;  /* 0x028800ad9e00a388 */ /* 0x000fe20000000800 */
[-C--:B------:R-:W-:Y:S01]  /*b670*/  FMUL.FTZ R29, R29, R173.reuse ;  /* 0x000000ad1d1d7220 */ /* 0x080fe20000410000 */
[-C--:B------:R-:W-:Y:S01]  /*b680*/  FMUL.FTZ R32, R32, R173.reuse ;  /* 0x000000ad20207220 */ /* 0x080fe20000410000 */
[C---:B------:R-:W-:Y:S01]  /*b690*/  FADD.FTZ R183, R157.reuse, R154 ;  /* 0x0000009a9db77221 */ /* 0x040fe20000010000 */
[----:B------:R3:W-:Y:S01]  /*b6a0*/  @!P2 STS [R158+0x28820], R176 ;  /* 0x028820b09e00a388 */ /* 0x0007e20000000800 */
[----:B------:R-:W3:Y:S01]  /*b6b0*/  MUFU.EX2 R230, R230 ;  /* 0x000000e600e67308 */ /* 0x000ee20000000800 */
[----:B----4-:R-:W-:Y:S01]  /*b6c0*/  FADD.FTZ R170, R180, R153 ;  /* 0x00000099b4aa7221 */ /* 0x010fe20000010000 */
[----:B------:R-:W-:Y:S01]  /*b6d0*/  F2FP.F16.F32.PACK_AB R154, R157, R156 ;  /* 0x0000009c9d9a723e */ /* 0x000fe200000000ff */
[----:B------:R-:W-:Y:S01]  /*b6e0*/  FADD.FTZ R156, R160, R183 ;  /* 0x000000b7a09c7221 */ /* 0x000fe20000010000 */
[-C--:B------:R-:W-:Y:S01]  /*b6f0*/  FMUL.FTZ R33, R33, R173.reuse ;  /* 0x000000ad21217220 */ /* 0x080fe20000410000 */
[-C--:B------:R-:W-:Y:S01]  /*b700*/  FMUL.FTZ R36, R36, R173.reuse ;  /* 0x000000ad24247220 */ /* 0x080fe20000410000 */
[-C--:B------:R-:W-:Y:S01]  /*b710*/  FMUL.FTZ R37, R37, R173.reuse ;  /* 0x000000ad25257220 */ /* 0x080fe20000410000 */
[----:B------:R-:W-:Y:S01]  /*b720*/  FADD.FTZ R157, R161, R156 ;  /* 0x0000009ca19d7221 */ /* 0x000fe20000010000 */
[----:B------:R-:W4:Y:S01]  /*b730*/  MUFU.EX2 R159, R159 ;  /* 0x0000009f009f7308 */ /* 0x000f220000000800 */
[----:B--2---:R-:W-:Y:S01]  /*b740*/  FADD.FTZ R153, R155, R170 ;  /* 0x000000aa9b997221 */ /* 0x004fe20000010000 */
        /* <DEDUP_REMOVED lines=87> */
[C---:B---3--:R-:W-:Y:S01]  /*bcc0*/  FADD.FTZ R174, R209.reuse, R158 ;  /* 0x0000009ed1ae7221 */ /* 0x048fe20000010000 */
[----:B------:R-:W-:Y:S01]  /*bcd0*/  F2FP.F16.F32.PACK_AB R158, R209, R208 ;  /* 0x000000d0d19e723e */ /* 0x000fe200000000ff */
[-C--:B------:R-:W-:Y:S01]  /*bce0*/  FMUL.FTZ R47, R47, R176.reuse ;  /* 0x000000b02f2f7220 */ /* 0x080fe20000410000 */
[----:B--2---:R-:W-:Y:S01]  /*bcf0*/  F2FP.F16.F32.PACK_AB R160, R228, R227 ;  /* 0x000000e3e4a0723e */ /* 0x004fe200000000ff */
[----:B------:R-:W-:Y:S01]  /*bd00*/  FADD.FTZ R153, R227, R174 ;  /* 0x000000aee3997221 */ /* 0x000fe20000010000 */
[----:B------:R-:W-:Y:S01]  /*bd10*/  FADD.FTZ R174, R0, R157 ;  /* 0x0000009d00ae7221 */ /* 0x000fe20000010000 */
[-C--:B------:R-:W-:Y:S01]  /*bd20*/  FMUL.FTZ R50, R50, R176.reuse ;  /* 0x000000b032327220 */ /* 0x080fe20000410000 */
[----:B------:R-:W2:Y:S01]  /*bd30*/  MUFU.EX2 R170, R175 ;  /* 0x000000af00aa7308 */ /* 0x000ea20000000800 */
[----:B------:R-:W-:Y:S01]  /*bd40*/  FADD.FTZ R153, R228, R153 ;  /* 0x00000099e4997221 */ /* 0x000fe20000010000 */
[----:B----4-:R-:W-:Y:S01]  /*bd50*/  FADD.FTZ R161, R3, R174 ;  /* 0x000000ae03a17221 */ /* 0x010fe20000010000 */
[-C--:B------:R-:W-:Y:S01]  /*bd60*/  FMUL.FTZ R51, R51, R176.reuse ;  /* 0x000000b033337220 */ /* 0x080fe20000410000 */
[-C--:B------:R-:W-:Y:S01]  /*bd70*/  FMUL.FTZ R54, R54, R176.reuse ;  /* 0x000000b036367220 */ /* 0x080fe20000410000 */
[-C--:B------:R-:W-:Y:S01]  /*bd80*/  FMUL.FTZ R55, R55, R176.reuse ;  /* 0x000000b037377220 */ /* 0x080fe20000410000 */
[-C--:B------:R-:W-:Y:S01]  /*bd90*/  FMUL.FTZ R58, R58, R176.reuse ;  /* 0x000000b03a3a7220 */ /* 0x080fe20000410000 */
[-C--:B------:R-:W-:Y:S01]  /*bda0*/  FMUL.FTZ R59, R59, R176.reuse ;  /* 0x000000b03b3b7220 */ /* 0x080fe20000410000 */
[----:B------:R-:W3:Y:S01]  /*bdb0*/  MUFU.EX2 R168, R168 ;  /* 0x000000a800a87308 */ /* 0x000ee20000000800 */
[----:B-----5:R-:W-:Y:S01]  /*bdc0*/  FADD.FTZ R157, R164, R153 ;  /* 0x00000099a49d7221 */ /* 0x020fe20000010000 */
        /* <DEDUP_REMOVED lines=17> */
[----:B------:R-:W-:Y:S01]  /*bee0*/  F2FP.F16.F32.PACK_AB R157, R162, R159 ;  /* 0x0000009fa29d723e */ /* 0x000fe200000000ff */
[-C--:B------:R-:W-:Y:S01]  /*bef0*/  FMUL.FTZ R83, R83, R176.reuse ;  /* 0x000000b053537220 */ /* 0x080fe20000410000 */
[----:B------:R-:W-:Y:S01]  /*bf00*/  F2FP.F16.F32.PACK_AB R159, R166, R163 ;  /* 0x000000a3a69f723e */ /* 0x000fe200000000ff */
[----:B------:R-:W-:Y:S01]  /*bf10*/  FMUL.FTZ R86, R86, R176 ;  /* 0x000000b056567220 */ /* 0x000fe20000410000 */
[----:B------:R-:W-:Y:S01]  /*bf20*/  F2FP.F16.F32.PACK_AB R162, R168, R164 ;  /* 0x000000a4a8a2723e */ /* 0x000fe200000000ff */
[-C--:B------:R-:W-:Y:S01]  /*bf30*/  FMUL.FTZ R87, R87, R176.reuse ;  /* 0x000000b057577220 */ /* 0x080fe20000410000 */
[----:B------:R-:W3:Y:S01]  /*bf40*/  MUFU.EX2 R179, R179 ;  /* 0x000000b300b37308 */ /* 0x000ee20000000800 */
[----:B----4-:R-:W-:Y:S01]  /*bf50*/  FADD.FTZ R166, R178, R161 ;  /* 0x000000a1b2a67221 */ /* 0x010fe20000010000 */
[----:B------:R-:W-:Y:S01]  /*bf60*/  F2FP.F16.F32.PACK_AB R161, R0, R167 ;  /* 0x000000a700a1723e */ /* 0x000fe200000000ff */
[----:B------:R4:W-:Y:S01]  /*bf70*/  STSM.16.M88.4 [R195+0x26800], R152 ;  /* 0x02680098c3007844 */ /* 0x0009e20000000200 */
[----:B------:R-:W-:Y:S01]  /*bf80*/  F2FP.F16.F32.PACK_AB R163, R170, R3 ;  /* 0x00000003aaa3723e */ /* 0x000fe200000000ff */
[-C--:B------:R-:W-:Y:S01]  /*bf90*/  FMUL.FTZ R90, R90, R176.reuse ;  /* 0x000000b05a5a7220 */ /* 0x080fe20000410000 */
[-C--:B------:R-:W-:Y:S01]  /*bfa0*/  FMUL.FTZ R91, R91, R176.reuse ;  /* 0x000000b05b5b7220 */ /* 0x080fe20000410000 */
[----:B------:R4:W-:Y:S01]  /*bfb0*/  STSM.16.M88.4 [R198], R156 ;  /* 0x0000009cc6007844 */ /* 0x0009e20000000200 */
[----:B------:R-:W5:Y:S01]  /*bfc0*/  MUFU.EX2 R169, R169 ;  /* 0x000000a900a97308 */ /* 0x000f620000000800 */
[----:B--2---:R-:W-:Y:S01]  /*bfd0*/  FADD.FTZ R174, R165, R174 ;  /* 0x000000aea5ae7221 */ /* 0x004fe20000010000 */
[-C--:B------:R-:W-:Y:S01]  /*bfe0*/  FMUL.FTZ R94, R94, R176.reuse ;  /* 0x000000b05e5e7220 */ /* 0x080fe20000410000 */
[----:B------:R4:W-:Y:S01]  /*bff0*/  STSM.16.M88.4 [R196], R160 ;  /* 0x000000a0c4007844 */ /* 0x0009e20000000200 */
        /* <DEDUP_REMOVED lines=13> */
[C---:B-----5:R-:W-:Y:S01]  /*c0d0*/  FADD.FTZ R174, R169.reuse, R174 ;  /* 0x000000aea9ae7221 */ /* 0x060fe20000010000 */
[----:B------:R-:W-:Y:S01]  /*c0e0*/  F2FP.F16.F32.PACK_AB R164, R169, R165 ;  /* 0x000000a5a9a4723e */ /* 0x000fe200000000ff */
[----:B------:R-:W-:Y:S01]  /*c0f0*/  FMUL.FTZ R115, R115, R176 ;  /* 0x000000b073737220 */ /* 0x000fe20000410000 */
[----:B------:R-:W-:Y:S01]  /*c100*/  F2FP.F16.F32.PACK_AB R165, R179, R178 ;  /* 0x000000b2b3a5723e */ /* 0x000fe200000000ff */
[----:B------:R-:W-:Y:S01]  /*c110*/  FADD.FTZ R3, R21, R174 ;  /* 0x000000ae15037221 */ /* 0x000fe20000010000 */
[-C--:B------:R-:W-:Y:S01]  /*c120*/  FMUL.FTZ R118, R118, R176.reuse ;  /* 0x000000b076767220 */ /* 0x080fe20000410000 */
[-C--:B------:R-:W-:Y:S01]  /*c130*/  FMUL.FTZ R119, R119, R176.reuse ;  /* 0x000000b077777220 */ /* 0x080fe20000410000 */
[----:B------:R-:W5:Y:S01]  /*c140*/  MUFU.EX2 R181, R181 ;  /* 0x000000b500b57308 */ /* 0x000f620000000800 */
[----:B--2---:R-:W-:Y:S01]  /*c150*/  FADD.FTZ R168, R182, R167 ;  /* 0x000000a7b6a87221 */ /* 0x004fe20000010000 */
[-C--:B------:R-:W-:Y:S01]  /*c160*/  FMUL.FTZ R122, R122, R176.reuse ;  /* 0x000000b07a7a7220 */ /* 0x080fe20000410000 */
[-C--:B------:R-:W-:Y:S01]  /*c170*/  FMUL.FTZ R123, R123, R176.reuse ;  /* 0x000000b07b7b7220 */ /* 0x080fe20000410000 */
[-C--:B------:R-:W-:Y:S01]  /*c180*/  FMUL.FTZ R126, R126, R176.reuse ;  /* 0x000000b07e7e7220 */ /* 0x080fe20000410000 */
[-C--:B------:R-:W-:Y:S01]  /*c190*/  FMUL.FTZ R127, R127, R176.reuse ;  /* 0x000000b07f7f7220 */ /* 0x080fe20000410000 */
[-C--:B------:R-:W-:Y:S01]  /*c1a0*/  FMUL.FTZ R130, R130, R176.reuse ;  /* 0x000000b082827220 */ /* 0x080fe20000410000 */
[-C--:B------:R-:W-:Y:S01]  /*c1b0*/  FMUL.FTZ R131, R131, R176.reuse ;  /* 0x000000b083837220 */ /* 0x080fe20000410000 */
[-C--:B------:R-:W-:Y:S01]  /*c1c0*/  FMUL.FTZ R134, R134, R176.reuse ;  /* 0x000000b086867220 */ /* 0x080fe20000410000 */
[C---:B---3--:R-:W-:Y:S01]  /*c1d0*/  F2FP.F16.F32.PACK_AB R166, R172.reuse, R21 ;  /* 0x00000015aca6723e */ /* 0x048fe200000000ff */
[----:B------:R-:W-:Y:S01]  /*c1e0*/  FADD.FTZ R0, R172, R3 ;  /* 0x00000003ac007221 */ /* 0x000fe20000010000 */
[-C--:B------:R-:W-:Y:S01]  /*c1f0*/  FMUL.FTZ R135, R135, R176.reuse ;  /* 0x000000b087877220 */ /* 0x080fe20000410000 */
[-C--:B------:R-:W-:Y:S01]  /*c200*/  FMUL.FTZ R138, R138, R176.reuse ;  /* 0x000000b08a8a7220 */ /* 0x080fe20000410000 */
[-C--:B------:R-:W-:Y:S01]  /*c210*/  FMUL.FTZ R139, R139, R176.reuse ;  /* 0x000000b08b8b7220 */ /* 0x080fe20000410000 */
[-C--:B------:R-:W-:Y:S01]  /*c220*/  FMUL.FTZ R142, R142, R176.reuse ;  /* 0x000000b08e8e7220 */ /* 0x080fe20000410000 */
[-C--:B------:R-:W-:Y:S01]  /*c230*/  FMUL.FTZ R143, R143, R176.reuse ;  /* 0x000000b08f8f7220 */ /* 0x080fe20000410000 */
[----:B------:R-:W-:Y:S01]  /*c240*/  FMUL.FTZ R146, R146, R176 ;  /* 0x000000b092927220 */ /* 0x000fe20000410000 */
[C---:B-----5:R-:W-:Y:S01]  /*c250*/  F2FP.F16.F32.PACK_AB R167, R181.reuse, R182 ;  /* 0x000000b6b5a7723e */ /* 0x060fe200000000ff */
[----:B------:R-:W-:Y:S01]  /*c260*/  FADD.FTZ R3, R181, R168 ;  /* 0x000000a8b5037221 */ /* 0x000fe20000010000 */
[-C--:B------:R-:W-:Y:S01]  /*c270*/  FMUL.FTZ R147, R147, R176.reuse ;  /* 0x000000b093937220 */ /* 0x080fe20000410000 */
[-C--:B------:R-:W-:Y:S01]  /*c280*/  FMUL.FTZ R150, R150, R176.reuse ;  /* 0x000000b096967220 */ /* 0x080fe20000410000 */
[----:B------:R-:W-:Y:S01]  /*c290*/  FMUL.FTZ R151, R151, R176 ;  /* 0x000000b097977220 */ /* 0x000fe20000410000 */
[----:B------:R4:W-:Y:S01]  /*c2a0*/  STSM.16.M88.4 [R197], R164 ;  /* 0x000000a4c5007844 */ /* 0x0009e20000000200 */
[----:B------:R-:W-:Y:S05]  /*c2b0*/  @!P0 BRA `(.L_x_6394) ;  /* 0x0000000000048947 */ /* 0x000fea0003800000 */
[----:B------:R-:W-:Y:S01]  /*c2c0*/  BPT.TRAP 0x1 ;  /* 0x000000040000795c */ /* 0x000fe20000300000 */
.L_x_6394:
[----:B------:R2:W3:Y:S01]  /*c2d0*/  SYNCS.PHASECHK.TRANS64.TRYWAIT P2, [R214+URZ+0x28c50], R215 ;  /* 0x028c50d7d60075a7 */ /* 0x0004e2000804017f */
[----:B------:R-:W-:Y:S05]  /*c2e0*/  @!P0 BRA `(.L_x_6395) ;  /* 0x0000000000048947 */ /* 0x000fea0003800000 */
[----:B------:R-:W-:Y:S01]  /*c2f0*/  BPT.TRAP 0x1 ;  /* 0x000000040000795c */ /* 0x000fe20000300000 */
.L_x_6395:
[----:B------:R-:W-:Y:S04]  /*c300*/  BSSY B2, `(.L_x_6396) ;  /* 0x0000004000027945 */ /* 0x000fe80003800000 */
[----:B---3--:R-:W-:Y:S05]  /*c310*/  @P2 BRA `(.L_x_6397) ;  /* 0x0000000000082947 */ /* 0x008fea0003800000 */
[----:B------:R-:W3:Y:S02]  /*c320*/  SYNCS.PHASECHK.TRANS64.TRYWAIT P2, [R214+URZ+0x28c50], R215 ;  /* 0x028c50d7d60075a7 */ /* 0x000ee4000804017f */
[----:B---3--:R-:W-:Y:S05]  /*c330*/  @!P2 BRA `(.L_x_6398) ;  /* 0x000000bc00c0a947 */ /* 0x008fea0003800000 */
.L_x_6397:
[----:B------:R-:W-:Y:S05]  /*c340*/  BSYNC B2 ;  /* 0x0000000000027941 */ /* 0x000fea0003800000 */
.L_x_6396:
[----:B------:R-:W-:Y:S01]  /*c350*/  IMAD R168, R18, 0x1000, R13 ;  /* 0x0000100012a87824 */ /* 0x000fe200078e020d */
[----:B------:R-:W-:Y:S01]  /*c360*/  MOV R169, 0x40000040 ;  /* 0x4000004000a97802 */ /* 0x000fe20000000f00 */
[----:B------:R-:W-:Y:S01]  /*c370*/  WARPGROUP.ARRIVE ;  /* 0x00000000000079c5 */ /* 0x000fe20000000000 */
[----:B------:R-:W-:Y:S01]  /*c380*/  ISETP.GT.AND P2, PT, R213, R186, PT ;  /* 0x000000bad500720c */ /* 0x000fe20003f44270 */
[----:B0123--:R-:W-:Y:S01]  /*c390*/  @!P1 VIADD R214, R214, 0x28c60 ;  /* 0x00028c60d6d69836 */ /* 0x00ffe20000000000 */
[----:B------:R-:W-:Y:S01]  /*c3a0*/  R2UR UR6, R168 ;  /* 0x00000000a80672ca */ /* 0x000fe200000e0000 */
[----:B------:R-:W-:Y:S01]  /*c3b0*/  IMAD.MOV.U32 R224, RZ, RZ, R20 ;  /* 0x000000ffffe07224 */ /* 0x000fe200078e0014 */
[----:B------:R-:W-:Y:S01]  /*c3c0*/  R2UR UR7, R169 ;  /* 0x00000000a90772ca */ /* 0x000fe200000e0000 */
[----:B------:R-:W-:Y:S01]  /*c3d0*/  IMAD.MOV.U32 R169, RZ, RZ, 0x40000040 ;  /* 0x40000040ffa97424 */ /* 0x000fe200078e00ff */
[----:B------:R-:W-:Y:S01]  /*c3e0*/  @!P1 PRMT R214, RZ, 0x654, R214 ;  /* 0x00000654ffd69816 */ /* 0x000fe200000000d6 */
[----:B------:R-:W-:Y:S01]  /*c3f0*/  IMAD.MOV.U32 R225, RZ, RZ, R14 ;  /* 0x000000ffffe17224 */ /* 0x000fe200078e000e */
[----:B------:R-:W-:Y:S01]  /*c400*/  IADD3 R213, R213, -0x1, RZ ;  /* 0xffffffffd5d57810 */ /* 0x000fe20007ffe0ff */
[----:B------:R-:W-:-:S08]  /*c410*/  IMAD.MOV.U32 R226, RZ, RZ, R18 ;  /* 0x000000ffffe27224 */ /* 0x000fd000078e0012 */
[----:B------:R-:W-:Y:S03]  /*c420*/  HGMMA.64x256x16.F32 R24, R152, gdesc[UR4].tnspB, R24, gsb0 ;  /* 0x43e0000498187df0 */ /* 0x000fe60008000818 */
[----:B------:R-:W-:Y:S02]  /*c430*/  WARPGROUP.DEPBAR.LE gsb0, 0x0 ;  /* 0x00008000000079c5 */ /* 0x000fe40000010000 */
[----:B----4-:R-:W-:Y:S01]  /*c440*/  VIADD R152, R168, 0x80 ;  /* 0x00000080a8987836 */ /* 0x010fe20000000000 */
        /* <DEDUP_REMOVED lines=32> */
.L_x_6388:
[----:B------:R-:W-:Y:S05]  /*c650*/  BSYNC B1 ;  /* 0x0000000000017941 */ /* 0x000fea0003800000 */
.L_x_6387:
[----:B------:R-:W-:Y:S01]  /*c660*/  ISETP.GE.AND P2, PT, R213, RZ, PT ;  /* 0x000000ffd500720c */ /* 0x000fe20003f46270 */
[----:B------:R-:W-:-:S12]  /*c670*/  BSSY B0, `(.L_x_6400) ;  /* 0x00001a2000007945 */ /* 0x000fd80003800000 */
[----:B------:R-:W-:Y:S05]  /*c680*/  @!P2 BRA `(.L_x_6401) ;  /* 0x000000180080a947 */ /* 0x000fea0003800000 */
[----:B------:R-:W-:Y:S01]  /*c690*/  MOV R215, R20 ;  /* 0x0000001400d77202 */ /* 0x000fe20000000f00 */
[----:B------:R-:W-:Y:S02]  /*c6a0*/  IMAD.MOV.U32 R225, RZ, RZ, R14 ;  /* 0x000000ffffe17224 */ /* 0x000fe400078e000e */
[----:B------:R-:W-:-:S07]  /*c6b0*/  IMAD.MOV.U32 R209, RZ, RZ, R18 ;  /* 0x000000ffffd17224 */ /* 0x000fce00078e0012 */
.L_x_6412:
[----:B------:R-:W-:-:S05]  /*c6c0*/  VIADD R18, R209, 0x1 ;  /* 0x00000001d1127836 */ /* 0x000fca0000000000 */
[----:B------:R-:W-:-:S04]  /*c6d0*/  ISETP.NE.AND P2, PT, R18, 0x2, PT ;  /* 0x000000021200780c */ /* 0x000fc80003f45270 */
[----:B------:R-:W-:Y:S02]  /*c6e0*/  SEL R12, RZ, 0x1, P2 ;  /* 0x00000001ff0c7807 */ /* 0x000fe40001000000 */
[----:B------:R-:W-:Y:S02]  /*c6f0*/  SEL R18, R18, RZ, P2 ;  /* 0x000000ff12127207 */ /* 0x000fe40001000000 */
[----:B------:R-:W-:Y:S01]  /*c700*/  LOP3.LUT R19, R19, R12, RZ, 0x3c, !PT ;  /* 0x0000000c13137212 */ /* 0x000fe200078e3cff */
[----:B--2---:R-:W-:Y:S06]  /*c710*/  @!P0 BRA `(.L_x_6402) ;  /* 0x0000000000048947 */ /* 0x004fec0003800000 */
[----:B------:R-:W-:Y:S01]  /*c720*/  BPT.TRAP 0x1 ;  /* 0x000000040000795c */ /* 0x000fe20000300000 */
.L_x_6402:
[----:B------:R-:W-:Y:S02]  /*c730*/  LEA R186, R18, R2, 0x3 ;  /* 0x0000000212ba7211 */ /* 0x000fe400078e18ff */
[----:B------:R-:W-:-:S04]  /*c740*/  SHF.L.U32 R187, R19, 0x1f, RZ ;  /* 0x0000001f13bb7819 */ /* 0x000fc800000006ff */
[----:B------:R2:W3:Y:S01]  /*c750*/  SYNCS.PHASECHK.TRANS64.TRYWAIT P2, [R186+URZ+0x28c30], R187 ;  /* 0x028c30bbba0075a7 */ /* 0x0004e2000804017f */
[----:B------:R-:W-:Y:S05]  /*c760*/  @!P0 BRA `(.L_x_6403) ;  /* 0x0000000000048947 */ /* 0x000fea0003800000 */
[----:B------:R-:W-:Y:S01]  /*c770*/  BPT.TRAP 0x1 ;  /* 0x000000040000795c */ /* 0x000fe20000300000 */
.L_x_6403:
[----:B------:R-:W-:Y:S01]  /*c780*/  BSSY B1, `(.L_x_6404) ;  /* 0x0000006000017945 */ /* 0x000fe20003800000 */
[----:B------:R-:W-:Y:S02]  /*c790*/  IMAD R20, R18, 0x200, R15 ;  /* 0x0000020012147824 */ /* 0x000fe400078e020f */
[----:B0-----:R-:W-:Y:S01]  /*c7a0*/  IMAD.MOV.U32 R21, RZ, RZ, 0x40000040 ;  /* 0x40000040ff157424 */ /* 0x001fe200078e00ff */
[----:B---3--:R-:W-:Y:S06]  /*c7b0*/  @P2 BRA `(.L_x_6405) ;  /* 0x0000000000082947 */ /* 0x008fec0003800000 */
[----:B------:R-:W0:Y:S02]  /*c7c0*/  SYNCS.PHASECHK.TRANS64.TRYWAIT P2, [R186+URZ+0x28c30], R187 ;  /* 0x028c30bbba0075a7 */ /* 0x000e24000804017f */
[----:B0-----:R-:W-:Y:S05]  /*c7d0*/  @!P2 BRA `(.L_x_6406) ;  /* 0x000000b800aca947 */ /* 0x001fea0003800000 */
.L_x_6405:
[----:B------:R-:W-:Y:S05]  /*c7e0*/  BSYNC B1 ;  /* 0x0000000000017941 */ /* 0x000fea0003800000 */
.L_x_6404:
[C---:B------:R-:W-:Y:S01]  /*c7f0*/  R2UR UR6, R20.reuse ;  /* 0x00000000140672ca */ /* 0x040fe200000e0000 */
[----:B------:R-:W-:Y:S01]  /*c800*/  WARPGROUP.ARRIVE ;  /* 0x00000000000079c5 */ /* 0x000fe20000000000 */
[----:B------:R-:W-:Y:S01]  /*c810*/  R2UR UR7, R21 ;  /* 0x00000000150772ca */ /* 0x000fe200000e0000 */
[----:B------:R-:W-:Y:S01]  /*c820*/  VIADD R184, R20, 0x2 ;  /* 0x0000000214b87836 */ /* 0x000fe20000000000 */
[----:B------:R-:W-:Y:S02]  /*c830*/  R2UR UR4, R4 ;  /* 0x00000000040472ca */ /* 0x000fe400000e0000 */
[----:B------:R-:W-:Y:S02]  /*c840*/  R2UR UR5, R5 ;  /* 0x00000000050572ca */ /* 0x000fe400000e0000 */
[----:B------:R-:W-:Y:S02]  /*c850*/  MOV R185, 0x40000040 ;  /* 0x4000004000b97802 */ /* 0x000fe40000000f00 */
[----:B------:R-:W-:-:S09]  /*c860*/  MOV R21, 0x40000040 ;  /* 0x4000004000157802 */ /* 0x000fd20000000f00 */
        /* <DEDUP_REMOVED lines=43> */
[----:B------:R-:W3:Y:S02]  /*cb20*/  SHFL.BFLY PT, R21, R20, 0x2, 0x1f ;  /* 0x0c401f0014157f89 */ /* 0x000ee400000e0000 */
[----:B---3--:R-:W-:Y:S02]  /*cb30*/  FMNMX.FTZ R184, R20, R21, !PT ;  /* 0x0000001514b87209 */ /* 0x008fe40007810000 */
[----:B------:R-:W-:-:S03]  /*cb40*/  FMNMX.FTZ R21, R155, R12, !PT ;  /* 0x0000000c9b157209 */ /* 0x000fc60007810000 */
[----:B------:R-:W3:Y:S01]  /*cb50*/  SHFL.BFLY PT, R185, R184, 0x1, 0x1f ;  /* 0x0c201f00b8b97f89 */ /* 0x000ee200000e0000 */
[----:B------:R-:W-:-:S04]  /*cb60*/  FMNMX.FTZ R12, R158, R21, !PT ;  /* 0x000000159e0c7209 */ /* 0x000fc80007810000 */
[----:B------:R-:W-:-:S04]  /*cb70*/  FMNMX.FTZ R21, R159, R12, !PT ;  /* 0x0000000c9f157209 */ /* 0x000fc80007810000 */
[----:B------:R-:W-:-:S04]  /*cb80*/  FMNMX.FTZ R12, R162, R21, !PT ;  /* 0x00000015a20c7209 */ /* 0x000fc80007810000 */
[----:B------:R-:W-:Y:S01]  /*cb90*/  FMNMX.FTZ R21, R163, R12, !PT ;  /* 0x0000000ca3157209 */ /* 0x000fe20007810000 */
[----:B------:R-:W-:-:S03]  /*cba0*/  IMAD.U32 R12, RZ, RZ, UR36 ;  /* 0x00000024ff0c7e24 */ /* 0x000fc6000f8e00ff */
[----:B------:R-:W-:Y:S02]  /*cbb0*/  FMNMX.FTZ R20, R166, R21, !PT ;  /* 0x00000015a6147209 */ /* 0x000fe40007810000 */
[----:B---3--:R-:W-:-:S05]  /*cbc0*/  FMNMX.FTZ R14, R184, R185, !PT ;  /* 0x000000b9b80e7209 */ /* 0x008fca0007810000 */
[----:B------:R-:W-:Y:S01]  /*cbd0*/  FADD.FTZ R185, -R14, R225 ;  /* 0x000000e10eb97221 */ /* 0x000fe20000010100 */
[----:B------:R-:W-:-:S03]  /*cbe0*/  FMNMX.FTZ R225, R167, R20, !PT ;  /* 0x00000014a7e17209 */ /* 0x000fc60007810000 */
[-C--:B------:R-:W-:Y:S01]  /*cbf0*/  FMUL.FTZ R21, R185, R12.reuse ;  /* 0x0000000cb9157220 */ /* 0x080fe20000410000 */
        /* <DEDUP_REMOVED lines=24> */
[----:B------:R-:W3:Y:S02]  /*cd80*/  MUFU.EX2 R21, R21 ;  /* 0x0000001500157308 */ /* 0x000ee40000000800 */
[----:B------:R-:W-:-:S05]  /*cd90*/  FMNMX.FTZ R20, R183, R20, !PT ;  /* 0x00000014b7147209 */ /* 0x000fca0007810000 */
[----:B------:R-:W4:Y:S01]  /*cda0*/  SHFL.BFLY PT, R225, R20, 0x2, 0x1f ;  /* 0x0c401f0014e17f89 */ /* 0x000f2200000e0000 */
[----:B------:R-:W5:Y:S08]  /*cdb0*/  MUFU.EX2 R152, R152 ;  /* 0x0000009800987308 */ /* 0x000f700000000800 */
[----:B------:R-:W0:Y:S01]  /*cdc0*/  MUFU.EX2 R153, R153 ;  /* 0x0000009900997308 */ /* 0x000e220000000800 */
[-C--:B---3--:R-:W-:Y:S01]  /*cdd0*/  FMUL.FTZ R24, R24, R21.reuse ;  /* 0x0000001518187220 */ /* 0x088fe20000410000 */
[-C--:B------:R-:W-:Y:S01]  /*cde0*/  FMUL.FTZ R25, R25, R21.reuse ;  /* 0x0000001519197220 */ /* 0x080fe20000410000 */
[-C--:B------:R-:W-:Y:S01]  /*cdf0*/  FMUL.FTZ R28, R28, R21.reuse ;  /* 0x000000151c1c7220 */ /* 0x080fe20000410000 */
[-C--:B------:R-:W-:Y:S01]  /*ce00*/  FMUL.FTZ R29, R29, R21.reuse ;  /* 0x000000151d1d7220 */ /* 0x080fe20000410000 */
[-C--:B------:R-:W-:Y:S01]  /*ce10*/  FMUL.FTZ R32, R32, R21.reuse ;  /* 0x0000001520207220 */ /* 0x080fe20000410000 */
[-C--:B------:R-:W-:Y:S01]  /*ce20*/  FMUL.FTZ R33, R33, R21.reuse ;  /* 0x0000001521217220 */ /* 0x080fe20000410000 */
[-C--:B------:R-:W-:Y:S01]  /*ce30*/  FMUL.FTZ R36, R36, R21.reuse ;  /* 0x0000001524247220 */ /* 0x080fe20000410000 */
[----:B------:R-:W3:Y:S01]  /*ce40*/  MUFU.EX2 R156, R156 ;  /* 0x0000009c009c7308 */ /* 0x000ee20000000800 */
[----:B-----5:R-:W-:Y:S01]  /*ce50*/  FFMA.FTZ R0, R21, R0, R152 ;  /* 0x0000000015007223 */ /* 0x020fe20000010098 */
[-C--:B------:R-:W-:Y:S01]  /*ce60*/  FMUL.FTZ R37, R37, R21.reuse ;  /* 0x0000001525257220 */ /* 0x080fe20000410000 */
[-C--:B------:R-:W-:Y:S01]  /*ce70*/  FMUL.FTZ R40, R40, R21.reuse ;  /* 0x0000001528287220 */ /* 0x080fe20000410000 */
[-C--:B------:R-:W-:Y:S01]  /*ce80*/  FMUL.FTZ R41, R41, R21.reuse ;  /* 0x0000001529297220 */ /* 0x080fe20000410000 */
[-C--:B------:R-:W-:Y:S01]  /*ce90*/  FMUL.FTZ R44, R44, R21.reuse ;  /* 0x000000152c2c7220 */ /* 0x080fe20000410000 */
[----:B------:R-:W-:Y:S01]  /*cea0*/  FMUL.FTZ R45, R45, R21 ;  /* 0x000000152d2d7220 */ /* 0x000fe20000410000 */
[----:B----4-:R-:W-:Y:S01]  /*ceb0*/  FMNMX.FTZ R225, R20, R225, !PT ;  /* 0x000000e114e17209 */ /* 0x010fe20007810000 */
[----:B------:R-:W4:Y:S01]  /*cec0*/  MUFU.EX2 R157, R157 ;  /* 0x0000009d009d7308 */ /* 0x000f220000000800 */
[-C--:B------:R-:W-:Y:S01]  /*ced0*/  FMUL.FTZ R48, R48, R21.reuse ;  /* 0x0000001530307220 */ /* 0x080fe20000410000 */
[-C--:B------:R-:W-:Y:S01]  /*cee0*/  FMUL.FTZ R49, R49, R21.reuse ;  /* 0x0000001531317220 */ /* 0x080fe20000410000 */
[-C--:B------:R-:W-:Y:S01]  /*cef0*/  FMUL.FTZ R52, R52, R21.reuse ;  /* 0x0000001534347220 */ /* 0x080fe20000410000 */
[----:B------:R-:W5:Y:S01]  /*cf00*/  SHFL.BFLY PT, R20, R225, 0x1, 0x1f ;  /* 0x0c201f00e1147f89 */ /* 0x000f6200000e0000 */
        /* <DEDUP_REMOVED lines=23> */
[----:B-----5:R-:W-:Y:S01]  /*d080*/  FMNMX.FTZ R20, R225, R20, !PT ;  /* 0x00000014e1147209 */ /* 0x020fe20007810000 */
[----:B------:R-:W-:-:S02]  /*d090*/  IMAD.MOV R225, RZ, RZ, -R194 ;  /* 0x000000ffffe17224 */ /* 0x000fc400078e0ac2 */
[-C--:B------:R-:W-:Y:S01]  /*d0a0*/  FMUL.FTZ R93, R93, R21.reuse ;  /* 0x000000155d5d7220 */ /* 0x080fe20000410000 */
[----:B------:R-:W-:Y:S01]  /*d0b0*/  FMUL.FTZ R96, R96, R21 ;  /* 0x0000001560607220 */ /* 0x000fe20000410000 */
[----:B------:R-:W-:Y:S01]  /*d0c0*/  MUFU.EX2 R165, R165 ;  /* 0x000000a500a57308 */ /* 0x000fe20000000800 */
[C---:B------:R-:W-:Y:S01]  /*d0d0*/  FADD.FTZ R185, -R20.reuse, R215 ;  /* 0x000000d714b97221 */ /* 0x040fe20000010100 */
[-C--:B------:R-:W-:Y:S01]  /*d0e0*/  FMUL.FTZ R215, R20, R12.reuse ;  /* 0x0000000c14d77220 */ /* 0x080fe20000410000 */
[----:B------:R-:W-:Y:S01]  /*d0f0*/  ISETP.NE.AND P2, PT, R192, R225, PT ;  /* 0x000000e1c000720c */ /* 0x000fe20003f45270 */
[----:B------:R-:W-:Y:S01]  /*d100*/  FMUL.FTZ R97, R97, R21 ;  /* 0x0000001561617220 */ /* 0x000fe20000410000 */
[-C--:B------:R-:W-:Y:S01]  /*d110*/  FMUL.FTZ R168, R185, R12.reuse ;  /* 0x0000000cb9a87220 */ /* 0x080fe20000410000 */
[-CC-:B------:R-:W-:Y:S01]  /*d120*/  FFMA.FTZ R185, R154, R12.reuse, -R215.reuse ;  /* 0x0000000c9ab97223 */ /* 0x180fe200000108d7 */
[-CC-:B------:R-:W-:Y:S01]  /*d130*/  FFMA.FTZ R208, R155, R12.reuse, -R215.reuse ;  /* 0x0000000c9bd07223 */ /* 0x180fe200000108d7 */
[-CC-:B------:R-:W-:Y:S01]  /*d140*/  FFMA.FTZ R155, R158, R12.reuse, -R215.reuse ;  /* 0x0000000c9e9b7223 */ /* 0x180fe200000108d7 */
[-CC-:B-1----:R-:W-:Y:S01]  /*d150*/  FFMA.FTZ R214, R159, R12.reuse, -R215.reuse ;  /* 0x0000000c9fd67223 */ /* 0x182fe200000108d7 */
[-CC-:B------:R-:W-:Y:S01]  /*d160*/  FFMA.FTZ R226, R167, R12.reuse, -R215.reuse ;  /* 0x0000000ca7e27223 */ /* 0x180fe200000108d7 */
[----:B------:R-:W-:Y:S01]  /*d170*/  MUFU.EX2 R168, R168 ;  /* 0x000000a800a87308 */ /* 0x000fe20000000800 */
[-CC-:B------:R-:W-:Y:S01]  /*d180*/  FFMA.FTZ R167, R170, R12.reuse, -R215.reuse ;  /* 0x0000000caaa77223 */ /* 0x180fe200000108d7 */
[----:B------:R-:W-:Y:S01]  /*d190*/  FFMA.FTZ R170, R171, R12, -R215 ;  /* 0x0000000cabaa7223 */ /* 0x000fe200000108d7 */
[----:B------:R-:W-:-:S02]  /*d1a0*/  @!P1 VIADD R154, R186, 0x28c40 ;  /* 0x00028c40ba9a9836 */ /* 0x000fc40000000000 */
[-CC-:B------:R-:W-:Y:S01]  /*d1b0*/  FFMA.FTZ R171, R174, R12.reuse, -R215.reuse ;  /* 0x0000000caeab7223 */ /* 0x180fe200000108d7 */
[-CC-:B------:R-:W-:Y:S01]  /*d1c0*/  FFMA.FTZ R159, R162, R12.reuse, -R215.reuse ;  /* 0x0000000ca29f7223 */ /* 0x180fe200000108d7 */
[--C-:B------:R-:W-:Y:S01]  /*d1d0*/  FFMA.FTZ R174, R175, R12, -R215.reuse ;  /* 0x0000000cafae7223 */ /* 0x100fe200000108d7 */
[----:B------:R-:W-:Y:S01]  /*d1e0*/  @!P2 LEA R175, R209, R190, 0x6 ;  /* 0x000000bed1afa211 */ /* 0x000fe200078e30ff */
[----:B------:R-:W1:Y:S01]  /*d1f0*/  MUFU.EX2 R185, R185 ;  /* 0x000000b900b97308 */ /* 0x000e620000000800 */
[----:B0-----:R-:W-:Y:S01]  /*d200*/  FADD.FTZ R209, R153, R0 ;  /* 0x0000000099d17221 */ /* 0x001fe20000010000 */
[----:B------:R-:W-:Y:S01]  /*d210*/  @!P1 PRMT R154, RZ, 0x654, R154 ;  /* 0x00000654ff9a9816 */ /* 0x000fe2000000009a */
[-CC-:B------:R-:W-:Y:S01]  /*d220*/  FFMA.FTZ R224, R163, R12.reuse, -R215.reuse ;  /* 0x0000000ca3e07223 */ /* 0x180fe200000108d7 */
[----:B------:R-:W-:Y:S01]  /*d230*/  FFMA.FTZ R163, R166, R12, -R215 ;  /* 0x0000000ca6a37223 */ /* 0x000fe200000108d7 */
[----:B---3--:R-:W-:Y:S01]  /*d240*/  FADD.FTZ R0, R156, R209 ;  /* 0x000000d19c007221 */ /* 0x008fe20000010000 */
[----:B------:R0:W-:Y:S01]  /*d250*/  @!P1 SYNCS.ARRIVE.TRANS64.RED.A1T0 RZ, [R154+URZ], RZ ;  /* 0x000000ff9aff99a7 */ /* 0x0001e2000810043f */
[-C--:B------:R-:W-:Y:S01]  /*d260*/  FMUL.FTZ R100, R100, R21.reuse ;  /* 0x0000001564647220 */ /* 0x080fe20000410000 */
[----:B------:R-:W3:Y:S01]  /*d270*/  MUFU.EX2 R208, R208 ;  /* 0x000000d000d07308 */ /* 0x000ee20000000800 */
[----:B----4-:R-:W-:Y:S01]  /*d280*/  FADD.FTZ R209, R157, R0 ;  /* 0x000000009dd17221 */ /* 0x010fe20000010000 */
[-C--:B------:R-:W-:Y:S01]  /*d290*/  FMUL.FTZ R101, R101, R21.reuse ;  /* 0x0000001565657220 */ /* 0x080fe20000410000 */
[-C--:B------:R-:W-:Y:S01]  /*d2a0*/  FMUL.FTZ R104, R104, R21.reuse ;  /* 0x0000001568687220 */ /* 0x080fe20000410000 */
[-C--:B------:R-:W-:Y:S01]  /*d2b0*/  FMUL.FTZ R105, R105, R21.reuse ;  /* 0x0000001569697220 */ /* 0x080fe20000410000 */
[----:B------:R-:W-:Y:S01]  /*d2c0*/  FMUL.FTZ R108, R108, R21 ;  /* 0x000000156c6c7220 */ /* 0x000fe20000410000 */
[----:B0-----:R-:W-:-:S02]  /*d2d0*/  @!P2 IMAD R154, R175, 0x4, R2 ;  /* 0x00000004af9aa824 */ /* 0x001fc400078e0202 */
[-C--:B------:R-:W-:Y:S01]  /*d2e0*/  FFMA.FTZ R175, R178, R12.reuse, -R215 ;  /* 0x0000000cb2af7223 */ /* 0x080fe200000108d7 */
[----:B------:R-:W0:Y:S01]  /*d2f0*/  MUFU.EX2 R155, R155 ;  /* 0x0000009b009b7308 */ /* 0x000e220000000800 */
[----:B-1----:R-:W-:Y:S01]  /*d300*/  FFMA.FTZ R3, R168, R3, R185 ;  /* 0x00000003a8037223 */ /* 0x002fe200000100b9 */
[-C--:B------:R-:W-:Y:S01]  /*d310*/  FMUL.FTZ R109, R109, R21.reuse ;  /* 0x000000156d6d7220 */ /* 0x080fe20000410000 */
[----:B------:R-:W-:Y:S01]  /*d320*/  @!P2 STS [R154+0x28800], R21 ;  /* 0x028800159a00a388 */ /* 0x000fe20000000800 */
[-C--:B------:R-:W-:Y:S01]  /*d330*/  FMUL.FTZ R112, R112, R21.reuse ;  /* 0x0000001570707220 */ /* 0x080fe20000410000 */
[-C--:B------:R-:W-:Y:S01]  /*d340*/  FMUL.FTZ R113, R113, R21.reuse ;  /* 0x0000001571717220 */ /* 0x080fe20000410000 */
[-C--:B------:R-:W-:Y:S01]  /*d350*/  FMUL.FTZ R116, R116, R21.reuse ;  /* 0x0000001574747220 */ /* 0x080fe20000410000 */
[----:B------:R1:W-:Y:S01]  /*d360*/  @!P2 STS [R154+0x28820], R168 ;  /* 0x028820a89a00a388 */ /* 0x0003e20000000800 */
        /* <DEDUP_REMOVED lines=10> */
[----:B0-----:R-:W-:Y:S01]  /*d410*/  FADD.FTZ R3, R155, R0 ;  /* 0x000000009b037221 */ /* 0x001fe20000010000 */
[-C--:B------:R-:W-:Y:S01]  /*d420*/  FMUL.FTZ R129, R129, R21.reuse ;  /* 0x0000001581817220 */ /* 0x080fe20000410000 */
[-C--:B------:R-:W-:Y:S01]  /*d430*/  FMUL.FTZ R132, R132, R21.reuse ;  /* 0x0000001584847220 */ /* 0x080fe20000410000 */
[----:B------:R-:W-:Y:S01]  /*d440*/  FADD.FTZ R209, R161, R154 ;  /* 0x0000009aa1d17221 */ /* 0x000fe20000010000 */
        /* <DEDUP_REMOVED lines=8> */
[----:B------:R-:W-:Y:S01]  /*d4d0*/  FADD.FTZ R209, R165, R154 ;  /* 0x0000009aa5d17221 */ /* 0x000fe20000010000 */
[-C--:B------:R-:W-:Y:S01]  /*d4e0*/  FMUL.FTZ R144, R144, R21.reuse ;  /* 0x0000001590907220 */ /* 0x080fe20000410000 */
[----:B------:R-:W1:Y:S01]  /*d4f0*/  MUFU.EX2 R184, R184 ;  /* 0x000000b800b87308 */ /* 0x000e620000000800 */
[----:B---3--:R-:W-:Y:S01]  /*d500*/  FADD.FTZ R3, R159, R0 ;  /* 0x000000009f037221 */ /* 0x008fe20000010000 */
[-C--:B------:R-:W-:Y:S01]  /*d510*/  FMUL.FTZ R145, R145, R21.reuse ;  /* 0x0000001591917220 */ /* 0x080fe20000410000 */
[-C--:B------:R-:W-:Y:S01]  /*d520*/  FMUL.FTZ R148, R148, R21.reuse ;  /* 0x0000001594947220 */ /* 0x080fe20000410000 */
[----:B------:R-:W-:Y:S01]  /*d530*/  FMUL.FTZ R149, R149, R21 ;  /* 0x0000001595957220 */ /* 0x000fe20000410000 */
[-CC-:B------:R-:W-:Y:S01]  /*d540*/  FFMA.FTZ R182, R182, R12.reuse, -R215.reuse ;  /* 0x0000000cb6b67223 */ /* 0x180fe200000108d7 */
[-CC-:B------:R-:W-:Y:S01]  /*d550*/  FFMA.FTZ R183, R183, R12.reuse, -R215.reuse ;  /* 0x0000000cb7b77223 */ /* 0x180fe200000108d7 */
[----:B------:R-:W-:Y:S01]  /*d560*/  FFMA.FTZ R179, R179, R12, -R215 ;  /* 0x0000000cb3b37223 */ /* 0x000fe200000108d7 */
[----:B------:R-:W3:Y:S01]  /*d570*/  MUFU.EX2 R163, R163 ;  /* 0x000000a300a37308 */ /* 0x000ee20000000800 */
[----:B0-----:R-:W-:Y:S01]  /*d580*/  FADD.FTZ R0, R224, R3 ;  /* 0x00000003e0007221 */ /* 0x001fe20000010000 */
[----:B------:R-:W-:Y:S01]  /*d590*/  F2FP.F16.F32.PACK_AB R152, R153, R152 ;  /* 0x000000989998723e */ /* 0x000fe200000000ff */
[-C--:B------:R-:W-:Y:S01]  /*d5a0*/  FMUL.FTZ R26, R26, R168.reuse ;  /* 0x000000a81a1a7220 */ /* 0x080fe20000410000 */
[----:B------:R-:W-:Y:S01]  /*d5b0*/  F2FP.F16.F32.PACK_AB R153, R208, R185 ;  /* 0x000000b9d099723e */ /* 0x000fe200000000ff */
[-C--:B------:R-:W-:Y:S01]  /*d5c0*/  FMUL.FTZ R27, R27, R168.reuse ;  /* 0x000000a81b1b7220 */ /* 0x080fe20000410000 */
[----:B------:R-:W-:Y:S01]  /*d5d0*/  F2FP.F16.F32.PACK_AB R155, R214, R155 ;  /* 0x0000009bd69b723e */ /* 0x000fe200000000ff */
[----:B------:R-:W-:Y:S01]  /*d5e0*/  FMUL.FTZ R30, R30, R168 ;  /* 0x000000a81e1e7220 */ /* 0x000fe20000410000 */
[----:B------:R-:W0:Y:S01]  /*d5f0*/  MUFU.EX2 R169, R169 ;  /* 0x000000a900a97308 */ /* 0x000e220000000800 */
[----:B-1----:R-:W-:Y:S01]  /*d600*/  FADD.FTZ R154, R184, R209 ;  /* 0x000000d1b89a7221 */ /* 0x002fe20000010000 */
[----:B------:R-:W-:Y:S01]  /*d610*/  F2FP.F16.F32.PACK_AB R158, R165, R164 ;  /* 0x000000a4a59e723e */ /* 0x000fe200000000ff */
[-C--:B------:R-:W-:Y:S01]  /*d620*/  FMUL.FTZ R31, R31, R168.reuse ;  /* 0x000000a81f1f7220 */ /* 0x080fe20000410000 */
[-C--:B------:R-:W-:Y:S01]  /*d630*/  FMUL.FTZ R34, R34, R168.reuse ;  /* 0x000000a822227220 */ /* 0x080fe20000410000 */
[-C--:B------:R-:W-:Y:S01]  /*d640*/  FMUL.FTZ R35, R35, R168.reuse ;  /* 0x000000a823237220 */ /* 0x080fe20000410000 */
[-C--:B------:R-:W-:Y:S01]  /*d650*/  FMUL.FTZ R38, R38, R168.reuse ;  /* 0x000000a826267220 */ /* 0x080fe20000410000 */
[-C--:B------:R-:W-:Y:S01]  /*d660*/  FMUL.FTZ R39, R39, R168.reuse ;  /* 0x000000a827277220 */ /* 0x080fe20000410000 */
[----:B------:R-:W1:Y:S01]  /*d670*/  MUFU.EX2 R226, R226 ;  /* 0x000000e200e27308 */ /* 0x000e620000000800 */
        /* <DEDUP_REMOVED lines=40> */
[----:B-1----:R-:W-:Y:S01]  /*d900*/  FADD.FTZ R21, R173, R154 ;  /* 0x0000009aad157221 */ /* 0x002fe20000010000 */
[----:B------:R-:W-:Y:S01]  /*d910*/  F2FP.F16.F32.PACK_AB R154, R157, R156 ;  /* 0x0000009c9d9a723e */ /* 0x000fe200000000ff */
[----:B------:R-:W-:Y:S01]  /*d920*/  BAR.SYNC.DEFER_BLOCKING 0xf, 0x100 ;  /* 0x03c4000000007b1d */ /* 0x000fe20000010000 */
[----:B------:R-:W-:Y:S01]  /*d930*/  F2FP.F16.F32.PACK_AB R157, R224, R159 ;  /* 0x0000009fe09d723e */ /* 0x000fe200000000ff */
[----:B------:R-:W-:Y:S01]  /*d940*/  FMUL.FTZ R102, R102, R168 ;  /* 0x000000a866667220 */ /* 0x000fe20000410000 */
[----:B------:R-:W-:Y:S01]  /*d950*/  F2FP.F16.F32.PACK_AB R156, R161, R160 ;  /* 0x000000a0a19c723e */ /* 0x000fe200000000ff */
[----:B------:R-:W-:Y:S01]  /*d960*/  FMUL.FTZ R103, R103, R168 ;  /* 0x000000a867677220 */ /* 0x000fe20000410000 */
[----:B------:R-:W-:Y:S01]  /*d970*/  F2FP.F16.F32.PACK_AB R159, R226, R163 ;  /* 0x000000a3e29f723e */ /* 0x000fe200000000ff */
[----:B------:R-:W1:Y:S01]  /*d980*/  MUFU.EX2 R171, R171 ;  /* 0x000000ab00ab7308 */ /* 0x000e620000000800 */
[----:B---3--:R-:W-:Y:S01]  /*d990*/  FADD.FTZ R0, R170, R3 ;  /* 0x00000003aa007221 */ /* 0x008fe20000010000 */
[----:B------:R-:W-:Y:S01]  /*d9a0*/  F2FP.F16.F32.PACK_AB R160, R169, R184 ;  /* 0x000000b8a9a0723e */ /* 0x000fe200000000ff */
[-C--:B------:R-:W-:Y:S01]  /*d9b0*/  FMUL.FTZ R106, R106, R168.reuse ;  /* 0x000000a86a6a7220 */ /* 0x080fe20000410000 */
[----:B------:R-:W-:Y:S01]  /*d9c0*/  F2FP.F16.F32.PACK_AB R161, R170, R167 ;  /* 0x000000a7aaa1723e */ /* 0x000fe200000000ff */
        /* <DEDUP_REMOVED lines=13> */
[----:B------:R1:W-:Y:S01]  /*daa0*/  STSM.16.M88.4 [R195+0x26800], R152 ;  /* 0x02680098c3007844 */ /* 0x0003e20000000200 */
[-C--:B------:R-:W-:Y:S01]  /*dab0*/  FMUL.FTZ R126, R126, R168.reuse ;  /* 0x000000a87e7e7220 */ /* 0x080fe20000410000 */
[-C--:B------:R-:W-:Y:S01]  /*dac0*/  FMUL.FTZ R127, R127, R168.reuse ;  /* 0x000000a87f7f7220 */ /* 0x080fe20000410000 */
[-C--:B------:R-:W-:Y:S01]  /*dad0*/  FMUL.FTZ R130, R130, R168.reuse ;  /* 0x000000a882827220 */ /* 0x080fe20000410000 */
[----:B------:R1:W-:Y:S01]  /*dae0*/  STSM.16.M88.4 [R198], R156 ;  /* 0x0000009cc6007844 */ /* 0x0003e20000000200 */
[----:B------:R-:W-:Y:S01]  /*daf0*/  FMUL.FTZ R131, R131, R168 ;  /* 0x000000a883837220 */ /* 0x000fe20000410000 */
[----:B------:R-:W4:Y:S01]  /*db00*/  MUFU.EX2 R180, R180 ;  /* 0x000000b400b47308 */ /* 0x000f220000000800 */
[----:B---3--:R-:W-:Y:S01]  /*db10*/  FADD.FTZ R21, R177, R162 ;  /* 0x000000a2b1157221 */ /* 0x008fe20000010000 */
[----:B------:R-:W-:Y:S01]  /*db20*/  F2FP.F16.F32.PACK_AB R162, R173, R172 ;  /* 0x000000acada2723e */ /* 0x000fe200000000ff */
[----:B------:R-:W-:Y:S01]  /*db30*/  FMUL.FTZ R134, R134, R168 ;  /* 0x000000a886867220 */ /* 0x000fe20000410000 */
[----:B------:R-:W-:Y:S01]  /*db40*/  F2FP.F16.F32.PACK_AB R164, R177, R176 ;  /* 0x000000b0b1a4723e */ /* 0x000fe200000000ff */
[-C--:B------:R-:W-:Y:S01]  /*db50*/  FMUL.FTZ R135, R135, R168.reuse ;  /* 0x000000a887877220 */ /* 0x080fe20000410000 */
[-C--:B------:R-:W-:Y:S01]  /*db60*/  FMUL.FTZ R138, R138, R168.reuse ;  /* 0x000000a88a8a7220 */ /* 0x080fe20000410000 */
[-C--:B------:R-:W-:Y:S01]  /*db70*/  FMUL.FTZ R139, R139, R168.reuse ;  /* 0x000000a88b8b7220 */ /* 0x080fe20000410000 */
[----:B------:R-:W3:Y:S01]  /*db80*/  MUFU.EX2 R175, R175 ;  /* 0x000000af00af7308 */ /* 0x000ee20000000800 */
        /* <DEDUP_REMOVED lines=8> */
[----:B----4-:R-:W-:Y:S01]  /*dc10*/  FADD.FTZ R166, R180, R21 ;  /* 0x00000015b4a67221 */ /* 0x010fe20000010000 */
[-C--:B------:R-:W-:Y:S01]  /*dc20*/  FMUL.FTZ R150, R150, R168.reuse ;  /* 0x000000a896967220 */ /* 0x080fe20000410000 */
[----:B------:R-:W-:-:S05]  /*dc30*/  FMUL.FTZ R151, R151, R168 ;  /* 0x000000a897977220 */ /* 0x000fca0000410000 */
[----:B------:R-:W4:Y:S01]  /*dc40*/  MUFU.EX2 R178, R179 ;  /* 0x000000b300b27308 */ /* 0x000f220000000800 */
[----:B---3--:R-:W-:-:S07]  /*dc50*/  FADD.FTZ R3, R175, R0 ;  /* 0x00000000af037221 */ /* 0x008fce0000010000 */
[----:B------:R-:W3:Y:S01]  /*dc60*/  MUFU.EX2 R182, R182 ;  /* 0x000000b600b67308 */ /* 0x000ee20000000800 */
[C---:B0-----:R-:W-:Y:S01]  /*dc70*/  FADD.FTZ R0, R181.reuse, R166 ;  /* 0x000000a6b5007221 */ /* 0x041fe20000010000 */
[----:B------:R-:W-:-:S06]  /*dc80*/  F2FP.F16.F32.PACK_AB R166, R181, R180 ;  /* 0x000000b4b5a6723e */ /* 0x000fcc00000000ff */
[----:B------:R-:W0:Y:S01]  /*dc90*/  MUFU.EX2 R183, R183 ;  /* 0x000000b700b77308 */ /* 0x000e220000000800 */
[C---:B----4-:R-:W-:Y:S01]  /*dca0*/  FADD.FTZ R3, R178.reuse, R3 ;  /* 0x00000003b2037221 */ /* 0x050fe20000010000 */
[----:B------:R-:W-:-:S03]  /*dcb0*/  F2FP.F16.F32.PACK_AB R165, R178, R175 ;  /* 0x000000afb2a5723e */ /* 0x000fc600000000ff */
[----:B---3--:R-:W-:Y:S01]  /*dcc0*/  FADD.FTZ R172, R182, R3 ;  /* 0x00000003b6ac7221 */ /* 0x008fe20000010000 */
[----:B0-----:R-:W-:-:S03]  /*dcd0*/  F2FP.F16.F32.PACK_AB R167, R183, R182 ;  /* 0x000000b6b7a7723e */ /* 0x001fc600000000ff */
[----:B------:R-:W-:Y:S02]  /*dce0*/  FADD.FTZ R3, R183, R172 ;  /* 0x000000acb7037221 */ /* 0x000fe40000010000 */
[----:B------:R1:W-:Y:S01]  /*dcf0*/  STSM.16.M88.4 [R197], R164 ;  /* 0x000000a4c5007844 */ /* 0x0003e20000000200 */
[----:B------:R-:W-:Y:S05]  /*dd00*/  @!P0 BRA `(.L_x_6407) ;  /* 0x0000000000048947 */ /* 0x000fea0003800000 */
[----:B------:R-:W-:Y:S01]  /*dd10*/  BPT.TRAP 0x1 ;  /* 0x000000040000795c */ /* 0x000fe20000300000 */
.L_x_6407:
[----:B------:R0:W3:Y:S01]  /*dd20*/  SYNCS.PHASECHK.TRANS64.TRYWAIT P2, [R186+URZ+0x28c50], R187 ;  /* 0x028c50bbba0075a7 */ /* 0x0000e2000804017f */
[----:B------:R-:W-:Y:S05]  /*dd30*/  @!P0 BRA `(.L_x_6408) ;  /* 0x0000000000048947 */ /* 0x000fea0003800000 */
[----:B------:R-:W-:Y:S01]  /*dd40*/  BPT.TRAP 0x1 ;  /* 0x000000040000795c */ /* 0x000fe20000300000 */
.L_x_6408:
[----:B------:R-:W-:Y:S04]  /*dd50*/  BSSY B1, `(.L_x_6409) ;  /* 0x0000004000017945 */ /* 0x000fe80003800000 */
[----:B---3--:R-:W-:Y:S05]  /*dd60*/  @P2 BRA `(.L_x_6410) ;  /* 0x0000000000082947 */ /* 0x008fea0003800000 */
[----:B------:R-:W3:Y:S02]  /*dd70*/  SYNCS.PHASECHK.TRANS64.TRYWAIT P2, [R186+URZ+0x28c50], R187 ;  /* 0x028c50bbba0075a7 */ /* 0x000ee4000804017f */
[----:B---3--:R-:W-:Y:S05]  /*dd80*/  @!P2 BRA `(.L_x_6411) ;  /* 0x000000a40054a947 */ /* 0x008fea0003800000 */
.L_x_6410:
[----:B------:R-:W-:Y:S05]  /*dd90*/  BSYNC B1 ;  /* 0x0000000000017941 */ /* 0x000fea0003800000 */
.L_x_6409:
[----:B------:R-:W-:Y:S01]  /*dda0*/  IMAD R168, R18, 0x1000, R13 ;  /* 0x0000100012a87824 */ /* 0x000fe200078e020d */
[----:B------:R-:W-:Y:S01]  /*ddb0*/  WARPGROUP.ARRIVE ;  /* 0x00000000000079c5 */ /* 0x000fe20000000000 */
[----:B------:R-:W-:Y:S01]  /*ddc0*/  IMAD.MOV.U32 R169, RZ, RZ, 0x40000040 ;  /* 0x40000040ffa97424 */ /* 0x000fe200078e00ff */
[C---:B------:R-:W-:Y:S01]  /*ddd0*/  ISETP.GT.AND P2, PT, R213.reuse, RZ, PT ;  /* 0x000000ffd500720c */ /* 0x040fe20003f44270 */
[----:B0-23--:R-:W-:Y:S01]  /*dde0*/  @!P1 VIADD R186, R186, 0x28c60 ;  /* 0x00028c60baba9836 */ /* 0x00dfe20000000000 */
        /* <DEDUP_REMOVED lines=10> */
[----:B-1----:R-:W-:Y:S01]  /*de90*/  IMAD.MOV.U32 R153, RZ, RZ, 0x40000040 ;  /* 0x40000040ff997424 */ /* 0x002fe200078e00ff */
        /* <DEDUP_REMOVED lines=31> */
.L_x_6401:
[----:B------:R-:W-:Y:S05]  /*e090*/  BSYNC B0 ;  /* 0x0000000000007941 */ /* 0x000fea0003800000 */
.L_x_6400:
[----:B------:R-:W3:Y:S01]  /*e0a0*/  SHFL.BFLY PT, R5, R0, 0x2, 0x1f ;  /* 0x0c401f0000057f89 */ /* 0x000ee200000e0000 */
[----:B------:R-:W-:Y:S02]  /*e0b0*/  IMAD.MOV R11, RZ, RZ, -R194 ;  /* 0x000000ffff0b7224 */ /* 0x000fe400078e0ac2 */
[----:B------:R-:W-:Y:S01]  /*e0c0*/  IMAD.MOV.U32 R169, RZ, RZ, -0x800000 ;  /* 0xff800000ffa97424 */ /* 0x000fe200078e00ff */
[----:B------:R-:W4:Y:S01]  /*e0d0*/  SHFL.BFLY PT, R6, R3, 0x2, 0x1f ;  /* 0x0c401f0003067f89 */ /* 0x000f2200000e0000 */
[----:B------:R-:W-:Y:S01]  /*e0e0*/  IMAD.MOV.U32 R170, RZ, RZ, -0x800000 ;  /* 0xff800000ffaa7424 */ /* 0x000fe200078e00ff */
[----:B------:R-:W-:Y:S08]  /*e0f0*/  BAR.ARV 0x8, 0xa0 ;  /* 0x0202800000007b1d */ /* 0x000ff00000002000 */
[----:B------:R-:W-:Y:S01]  /*e100*/  BAR.SYNC.DEFER_BLOCKING 0xf, 0x100 ;  /* 0x03c4000000007b1d */ /* 0x000fe20000010000 */
[----:B------:R-:W-:Y:S01]  /*e110*/  ISETP.NE.AND P0, PT, R192, R11, PT ;  /* 0x0000000bc000720c */ /* 0x000fe20003f05270 */
[----:B------:R-:W-:-:S02]  /*e120*/  VIADD R206, R206, 0x1 ;  /* 0x00000001cece7836 */ /* 0x000fc40000000000 */
[----:B---3--:R-:W-:Y:S01]  /*e130*/  FADD.FTZ R5, R5, R0 ;  /* 0x0000000005057221 */ /* 0x008fe20000010000 */
[----:B----4-:R-:W-:-:S04]  /*e140*/  FADD.FTZ R7, R6, R3 ;  /* 0x0000000306077221 */ /* 0x010fc80000010000 */
[----:B------:R-:W3:Y:S01]  /*e150*/  SHFL.BFLY PT, R4, R5, 0x1, 0x1f ;  /* 0x0c201f0005047f89 */ /* 0x000ee200000e0000 */
[----:B------:R-:W-:-:S03]  /*e160*/  MOV R3, RZ ;  /* 0x000000ff00037202 */ /* 0x000fc60000000f00 */
[----:B------:R-:W4:Y:S01]  /*e170*/  SHFL.BFLY PT, R6, R7, 0x1, 0x1f ;  /* 0x0c201f0007067f89 */ /* 0x000f2200000e0000 */
[----:B---3--:R-:W-:Y:S01]  /*e180*/  FADD.FTZ R9, R5, R4 ;  /* 0x0000000405097221 */ /* 0x008fe20000010000 */
[C---:B------:R-:W-:Y:S02]  /*e190*/  @!P0 IMAD R5, R18.reuse, 0x40, R190 ;  /* 0x0000004012058824 */ /* 0x040fe400078e02be */
[----:B------:R-:W-:Y:S02]  /*e1a0*/  VIADD R4, R18, 0x1 ;  /* 0x0000000112047836 */ /* 0x000fe40000000000 */
[----:B----4-:R-:W-:Y:S01]  /*e1b0*/  FADD.FTZ R0, R7, R6 ;  /* 0x0000000607007221 */ /* 0x010fe20000010000 */
[----:B------:R-:W-:Y:S01]  /*e1c0*/  FSETP.NE.FTZ.AND P2, PT, R9, RZ, PT ;  /* 0x000000ff0900720b */ /* 0x000fe20003f55000 */
[----:B------:R-:W-:Y:S01]  /*e1d0*/  IMAD.MOV.U32 R6, RZ, RZ, RZ ;  /* 0x000000ffff067224 */ /* 0x000fe200078e00ff */
[----:B------:R-:W-:Y:S02]  /*e1e0*/  @!P0 LEA R5, R5, R2, 0x2 ;  /* 0x0000000205058211 */ /* 0x000fe400078e10ff */
[----:B------:R-:W-:-:S02]  /*e1f0*/  FSETP.NE.FTZ.AND P3, PT, R0, RZ, PT ;  /* 0x000000ff0000720b */ /* 0x000fc40003f75000 */
[----:B------:R-:W-:-:S04]  /*e200*/  ISETP.NE.AND P1, PT, R4, 0x2, PT ;  /* 0x000000020400780c */ /* 0x000fc80003f25270 */
[----:B------:R-:W-:-:S03]  /*e210*/  SEL R8, RZ, 0x1, P1 ;  /* 0x00000001ff087807 */ /* 0x000fc60000800000 */
[----:B------:R-:W3:Y:S01]  /*e220*/  @P2 MUFU.RCP R3, R9 ;  /* 0x0000000900032308 */ /* 0x000ee20000001000 */
[C---:B------:R-:W-:Y:S01]  /*e230*/  @P2 FMUL.FTZ R18, R12.reuse, 0.69314718246459960938 ;  /* 0x3f3172180c122820 */ /* 0x040fe20000410000 */
[----:B------:R-:W-:Y:S02]  /*e240*/  LOP3.LUT R19, R19, R8, RZ, 0x3c, !PT ;  /* 0x0000000813137212 */ /* 0x000fe400078e3cff */
[----:B------:R-:W-:-:S04]  /*e250*/  @P3 FMUL.FTZ R12, R12, 0.69314718246459960938 ;  /* 0x3f3172180c0c3820 */ /* 0x000fc80000410000 */
[----:B------:R-:W4:Y:S08]  /*e260*/  @P3 MUFU.RCP R6, R0 ;  /* 0x0000000000063308 */ /* 0x000f300000001000 */
[----:B------:R-:W5:Y:S01]  /*e270*/  @P2 MUFU.LG2 R2, R9 ;  /* 0x0000000900022308 */ /* 0x000f620000000c00 */
[----:B---3--:R-:W-:Y:S01]  /*e280*/  @!P0 STS [R5+0x28800], R3 ;  /* 0x0288000305008388 */ /* 0x008fe20000000800 */
[-C--:B------:R-:W-:Y:S01]  /*e290*/  FMUL.FTZ R178, R24, R3.reuse ;  /* 0x0000000318b27220 */ /* 0x080fe20000410000 */
[-C--:B------:R-:W-:Y:S01]  /*e2a0*/  FMUL.FTZ R24, R33, R3.reuse ;  /* 0x0000000321187220 */ /* 0x080fe20000410000 */
[-C--:B------:R-:W-:Y:S01]  /*e2b0*/  FMUL.FTZ R176, R25, R3.reuse ;  /* 0x0000000319b07220 */ /* 0x080fe20000410000 */
[-C--:B------:R-:W-:Y:S01]  /*e2c0*/  FMUL.FTZ R177, R28, R3.reuse ;  /* 0x000000031cb17220 */ /* 0x080fe20000410000 */
[-C--:B------:R-:W-:Y:S01]  /*e2d0*/  FMUL.FTZ R174, R29, R3.reuse ;  /* 0x000000031dae7220 */ /* 0x080fe20000410000 */
[-C--:B------:R-:W-:Y:S01]  /*e2e0*/  FMUL.FTZ R175, R32, R3.reuse ;  /* 0x0000000320af7220 */ /* 0x080fe20000410000 */
[----:B0-----:R-:W0:Y:S01]  /*e2f0*/  @P3 MUFU.LG2 R21, R0 ;  /* 0x0000000000153308 */ /* 0x001e220000000c00 */
        /* <DEDUP_REMOVED lines=67> */
[----:B------:R-:W-:Y:S01]  /*e730*/  @P2 FFMA.FTZ R169, R18, R14, R33 ;  /* 0x0000000e12a92223 */ /* 0x000fe20000010021 */
[----:B------:R-:W-:Y:S01]  /*e740*/  PLOP3.LUT P0, PT, PT, PT, PT, 0x8, 0x0 ;  /* 0x000000000000781c */ /* 0x000fe20003f0e170 */
        /* <DEDUP_REMOVED lines=61> */
.L_x_6322:
[----:B------:R-:W-:Y:S05]  /*eb20*/  BSYNC B7 ;  /* 0x0000000000077941 */ /* 0x000fea0003800000 */
.L_x_6320:
[----:B------:R-:W0:Y:S08]  /*eb30*/  S2UR UR5, SR_CgaCtaId ;  /* 0x00000000000579c3 */ /* 0x000e300000008800 */
[----:B------:R-:W-:Y:S06]  /*eb40*/  BAR.SYNC.DEFER_BLOCKING 0x5, 0x120 ;  /* 0x0144800000007b1d */ /* 0x000fec0000010000 */
[----:B------:R-:W-:Y:S01]  /*eb50*/  UMOV UR4, 0x400 ;  /* 0x0000040000047882 */ /* 0x000fe20000000000 */
[----:B------:R-:W-:Y:S01]  /*eb60*/  BSSY B0, `(.L_x_6413) ;  /* 0x000026d000007945 */ /* 0x000fe20003800000 */
[----:B0-----:R-:W-:-:S06]  /*eb70*/  ULEA UR4, UR5, UR4, 0x18 ;  /* 0x0000000405047291 */ /* 0x001fcc000f8ec03f */
[----:B------:R-:W-:-:S05]  /*eb80*/  MOV R2, UR4 ;  /* 0x0000000400027c02 */ /* 0x000fca0008000f00 */
[----:B--2---:R0:W2:Y:S01]  /*eb90*/  LDS.128 R184, [R2+0x28cd0] ;  /* 0x028cd00002b87984 */ /* 0x0040a20000000c00 */
[----:B------:R-:W-:Y:S06]  /*eba0*/  BAR.ARV 0x4, 0x120 ;  /* 0x0104800000007b1d */ /* 0x000fec0000002000 */
[----:B------:R-:W-:Y:S05]  /*ebb0*/  @P0 BRA `(.L_x_6414) ;  /* 0x0000001c00100947 */ /* 0x000fea0003800000 */
[----:B-----5:R-:W3:Y:S01]  /*ebc0*/  S2R R33, SR_SWINHI ;  /* 0x0000000000217919 */ /* 0x020ee20000002f00 */
        /* <DEDUP_REMOVED lines=18> */
[----:B---3--:R-:W-:-:S02]  /*ecf0*/  MOV R21, R33 ;  /* 0x0000002100157202 */ /* 0x008fc40000000f00 */
        /* <DEDUP_REMOVED lines=9> */
[C---:B------:R-:W-:Y:S02]  /*ed90*/  IADD3 R179, P1, R118.reuse, 0x20, RZ ;  /* 0x0000002076b37810 */ /* 0x040fe40007f3e0ff */
[----:B------:R-:W-:Y:S02]  /*eda0*/  LOP3.LUT R52, R209, 0x380, RZ, 0xc0, !PT ;  /* 0x00000380d1347812 */ /* 0x000fe400078ec0ff */
[----:B------:R-:W-:Y:S01]  /*edb0*/  IADD3 R183, P4, R118, 0x60, RZ ;  /* 0x0000006076b77810 */ /* 0x000fe20007f9e0ff */
[--C-:B------:R-:W-:Y:S01]  /*edc0*/  IMAD.X R41, RZ, RZ, R119.reuse, P1 ;  /* 0x000000ffff297224 */ /* 0x100fe200008e0677 */
[----:B------:R-:W-:Y:S02]  /*edd0*/  SHF.R.U64 R44, R44, 0x3, RZ ;  /* 0x000000032c2c7819 */ /* 0x000fe400000012ff */
[----:B------:R-:W-:Y:S01]  /*ede0*/  IADD3 R60, P5, R118, 0x2040, RZ ;  /* 0x00002040763c7810 */ /* 0x000fe20007fbe0ff */
[----:B------:R-:W-:Y:S01]  /*edf0*/  IMAD.X R49, RZ, RZ, R119, P4 ;  /* 0x000000ffff317224 */ /* 0x000fe200020e0677 */
[----:B------:R-:W-:-:S02]  /*ee00*/  LOP3.LUT R40, R179, 0x380, RZ, 0xc0, !PT ;  /* 0x00000380b3287812 */ /* 0x000fc400078ec0ff */
[----:B------:R-:W-:Y:S01]  /*ee10*/  SHF.R.U64 R52, R52, 0x3, RZ ;  /* 0x0000000334347819 */ /* 0x000fe200000012ff */
[----:B------:R-:W-:Y:S01]  /*ee20*/  IMAD.X R61, RZ, RZ, R119, P5 ;  /* 0x000000ffff3d7224 */ /* 0x000fe200028e0677 */
[----:B------:R-:W-:Y:S02]  /*ee30*/  IADD3 R68, P1, R118, 0x4000, RZ ;  /* 0x0000400076447810 */ /* 0x000fe40007f3e0ff */
[----:B------:R-:W-:Y:S02]  /*ee40*/  LOP3.LUT R48, R183, 0x380, RZ, 0xc0, !PT ;  /* 0x00000380b7307812 */ /* 0x000fe400078ec0ff */
[----:B------:R-:W-:Y:S02]  /*ee50*/  LOP3.LUT R44, R44, R181, RZ, 0x3c, !PT ;  /* 0x000000b52c2c7212 */ /* 0x000fe400078e3cff */
[----:B------:R-:W-:Y:S02]  /*ee60*/  LOP3.LUT R181, R60, 0x380, RZ, 0xc0, !PT ;  /* 0x000003803cb57812 */ /* 0x000fe400078ec0ff */
[----:B------:R-:W-:-:S02]  /*ee70*/  IADD3 R36, P6, R118, 0x2020, RZ ;  /* 0x0000202076247810 */ /* 0x000fc40007fde0ff */
[----:B------:R-:W-:Y:S02]  /*ee80*/  SHF.R.U64 R40, R40, 0x3, RZ ;  /* 0x0000000328287819 */ /* 0x000fe400000012ff */
[----:B------:R-:W-:Y:S01]  /*ee90*/  LOP3.LUT R52, R52, R209, RZ, 0x3c, !PT ;  /* 0x000000d134347212 */ /* 0x000fe200078e3cff */
[----:B------:R-:W-:Y:S01]  /*eea0*/  IMAD.X R57, RZ, RZ, R119, P6 ;  /* 0x000000ffff397224 */ /* 0x000fe200030e0677 */
[----:B------:R-:W-:Y:S02]  /*eeb0*/  SHF.R.U64 R48, R48, 0x3, RZ ;  /* 0x0000000330307819 */ /* 0x000fe400000012ff */
[----:B------:R-:W-:Y:S02]  /*eec0*/  LOP3.LUT R209, R68, 0x380, RZ, 0xc0, !PT ;  /* 0x0000038044d17812 */ /* 0x000fe400078ec0ff */
[----:B------:R-:W-:Y:S02]  /*eed0*/  IADD3 R64, P2, R118, 0x2060, RZ ;  /* 0x0000206076407810 */ /* 0x000fe40007f5e0ff */
[----:B------:R-:W-:-:S02]  /*eee0*/  SHF.R.U64 R181, R181, 0x3, RZ ;  /* 0x00000003b5b57819 */ /* 0x000fc400000012ff */
[C---:B------:R-:W-:Y:S01]  /*eef0*/  LOP3.LUT R33, R118.reuse, 0x380, RZ, 0xc0, !PT ;  /* 0x0000038076217812 */ /* 0x040fe200078ec0ff */
[--C-:B------:R-:W-:Y:S01]  /*ef00*/  IMAD.X R65, RZ, RZ, R119.reuse, P2 ;  /* 0x000000ffff417224 */ /* 0x100fe200010e0677 */
[----:B------:R-:W-:Y:S02]  /*ef10*/  IADD3 R30, P4, R118, 0x4040, RZ ;  /* 0x00004040761e7810 */ /* 0x000fe40007f9e0ff */
[----:B------:R-:W-:Y:S02]  /*ef20*/  LOP3.LUT R40, R40, R179, RZ, 0x3c, !PT ;  /* 0x000000b328287212 */ /* 0x000fe400078e3cff */
[----:B------:R-:W-:Y:S01]  /*ef30*/  LOP3.LUT R48, R48, R183, RZ, 0x3c, !PT ;  /* 0x000000b730307212 */ /* 0x000fe200078e3cff */
[----:B------:R-:W-:Y:S01]  /*ef40*/  IMAD.X R103, RZ, RZ, R119, P4 ;  /* 0x000000ffff677224 */ /* 0x000fe200020e0677 */
[----:B------:R-:W-:Y:S02]  /*ef50*/  LOP3.LUT R179, R36, 0x380, RZ, 0xc0, !PT ;  /* 0x0000038024b37812 */ /* 0x000fe400078ec0ff */
[----:B------:R-:W-:-:S02]  /*ef60*/  SHF.R.U64 R209, R209, 0x3, RZ ;  /* 0x00000003d1d17819 */ /* 0x000fc400000012ff */
[----:B------:R-:W-:Y:S02]  /*ef70*/  IADD3 R6, P6, R118, 0x6000, RZ ;  /* 0x0000600076067810 */ /* 0x000fe40007fde0ff */
[----:B------:R-:W-:Y:S02]  /*ef80*/  LOP3.LUT R183, R64, 0x380, RZ, 0xc0, !PT ;  /* 0x0000038040b77812 */ /* 0x000fe400078ec0ff */
[----:B------:R-:W-:Y:S02]  /*ef90*/  LOP3.LUT R60, R181, R60, RZ, 0x3c, !PT ;  /* 0x0000003cb53c7212 */ /* 0x000fe400078e3cff */
[----:B------:R-:W-:Y:S02]  /*efa0*/  SHF.R.U64 R33, R33, 0x3, RZ ;  /* 0x0000000321217819 */ /* 0x000fe400000012ff */
[----:B------:R-:W-:Y:S02]  /*efb0*/  LOP3.LUT R181, R30, 0x380, RZ, 0xc0, !PT ;  /* 0x000003801eb57812 */ /* 0x000fe400078ec0ff */
[----:B------:R-:W-:-:S02]  /*efc0*/  IADD3.X R53, RZ, R119, RZ, P3, !PT ;  /* 0x00000077ff357210 */ /* 0x000fc40001ffe4ff */
[----:B------:R-:W-:Y:S02]  /*efd0*/  IADD3.X R69, RZ, R119, RZ, P1, !PT ;  /* 0x00000077ff457210 */ /* 0x000fe40000ffe4ff */
[----:B------:R-:W-:Y:S02]  /*efe0*/  SHF.R.U64 R179, R179, 0x3, RZ ;  /* 0x00000003b3b37819 */ /* 0x000fe400000012ff */
[----:B------:R-:W-:Y:S02]  /*eff0*/  LOP3.LUT R68, R209, R68, RZ, 0x3c, !PT ;  /* 0x00000044d1447212 */ /* 0x000fe400078e3cff */
        /* <DEDUP_REMOVED lines=9> */
[----:B------:R-:W-:Y:S01]  /*f090*/  LOP3.LUT R209, R6, 0x380, RZ, 0xc0, !PT ;  /* 0x0000038006d17812 */ /* 0x000fe200078ec0ff */
[--C-:B------:R-:W-:Y:S01]  /*f0a0*/  IMAD.X R37, RZ, RZ, R119.reuse, P1 ;  /* 0x000000ffff257224 */ /* 0x100fe200008e0677 */
[----:B------:R-:W-:Y:S01]  /*f0b0*/  LOP3.LUT R118, R33, R118, RZ, 0x3c, !PT ;  /* 0x0000007621767212 */ /* 0x000fe200078e3cff */
[----:B------:R-:W-:Y:S01]  /*f0c0*/  IMAD.X R33, RZ, RZ, R119, P2 ;  /* 0x000000ffff217224 */ /* 0x000fe200010e0677 */
[----:B------:R-:W-:Y:S02]  /*f0d0*/  SHF.R.U64 R181, R181, 0x3, RZ ;  /* 0x00000003b5b57819 */ /* 0x000fe400000012ff */
[----:B------:R-:W-:Y:S02]  /*f0e0*/  LOP3.LUT R56, R179, R36, RZ, 0x3c, !PT ;  /* 0x00000024b3387212 */ /* 0x000fe400078e3cff */
[----:B------:R-:W-:Y:S02]  /*f0f0*/  LOP3.LUT R64, R183, R64, RZ, 0x3c, !PT ;  /* 0x00000040b7407212 */ /* 0x000fe400078e3cff */
[----:B------:R-:W-:-:S02]  /*f100*/  LOP3.LUT R179, R4, 0x380, RZ, 0xc0, !PT ;  /* 0x0000038004b37812 */ /* 0x000fc400078ec0ff */
[----:B------:R-:W-:Y:S02]  /*f110*/  SHF.R.U64 R209, R209, 0x3, RZ ;  /* 0x00000003d1d17819 */ /* 0x000fe400000012ff */
[-C--:B------:R-:W-:Y:S02]  /*f120*/  IADD3.X R111, RZ, R119.reuse, RZ, P6, !PT ;  /* 0x00000077ff6f7210 */ /* 0x080fe400037fe4ff */
[----:B------:R-:W-:Y:S02]  /*f130*/  LOP3.LUT R183, R32, 0x380, RZ, 0xc0, !PT ;  /* 0x0000038020b77812 */ /* 0x000fe400078ec0ff */
[----:B------:R-:W-:Y:S02]  /*f140*/  LOP3.LUT R102, R181, R30, RZ, 0x3c, !PT ;  /* 0x0000001eb5667212 */ /* 0x000fe400078e3cff */
[----:B------:R-:W-:Y:S02]  /*f150*/  MOV R118, R118 ;  /* 0x0000007600767202 */ /* 0x000fe40000000f00 */
[----:B------:R-:W-:-:S02]  /*f160*/  LOP3.LUT R27, R12, 0x380, RZ, 0xc0, !PT ;  /* 0x000003800c1b7812 */ /* 0x000fc400078ec0ff */
[----:B------:R-:W-:Y:S02]  /*f170*/  LOP3.LUT R119, R14, 0x380, RZ, 0xc0, !PT ;  /* 0x000003800e777812 */ /* 0x000fe400078ec0ff */
[----:B------:R-:W-:Y:S02]  /*f180*/  LOP3.LUT R30, R26, 0x380, RZ, 0xc0, !PT ;  /* 0x000003801a1e7812 */ /* 0x000fe400078ec0ff */
[----:B------:R-:W-:Y:S02]  /*f190*/  SHF.R.U64 R179, R179, 0x3, RZ ;  /* 0x00000003b3b37819 */ /* 0x000fe400000012ff */
[----:B------:R-:W-:Y:S02]  /*f1a0*/  LOP3.LUT R110, R209, R6, RZ, 0x3c, !PT ;  /* 0x00000006d16e7212 */ /* 0x000fe400078e3cff */
[----:B------:R-:W-:Y:S02]  /*f1b0*/  SHF.R.U64 R183, R183, 0x3, RZ ;  /* 0x00000003b7b77819 */ /* 0x000fe400000012ff */
[----:B------:R-:W-:-:S02]  /*f1c0*/  F2FP.F16.F32.PACK_AB R6, R174, R177 ;  /* 0x000000b1ae06723e */ /* 0x000fc400000000ff */
[----:B------:R-:W-:Y:S02]  /*f1d0*/  SHF.R.U64 R27, R27, 0x3, RZ ;  /* 0x000000031b1b7819 */ /* 0x000fe400000012ff */
[----:B------:R-:W-:Y:S02]  /*f1e0*/  SHF.R.U64 R119, R119, 0x3, RZ ;  /* 0x0000000377777819 */ /* 0x000fe400000012ff */
[----:B------:R-:W-:Y:S02]  /*f1f0*/  SHF.R.U64 R177, R30, 0x3, RZ ;  /* 0x000000031eb17819 */ /* 0x000fe400000012ff */
[----:B------:R-:W-:Y:S02]  /*f200*/  LOP3.LUT R72, R179, R4, RZ, 0x3c, !PT ;  /* 0x00000004b3487212 */ /* 0x000fe400078e3cff */
[----:B------:R-:W-:Y:S02]  /*f210*/  LOP3.LUT R106, R183, R32, RZ, 0x3c, !PT ;  /* 0x00000020b76a7212 */ /* 0x000fe400078e3cff */
[----:B------:R-:W-:Y:S01]  /*f220*/  F2FP.F16.F32.PACK_AB R4, R176, R178 ;  /* 0x000000b2b004723e */ /* 0x000fe200000000ff */
[----:B------:R-:W-:Y:S01]  /*f230*/  BAR.SYNC.DEFER_BLOCKING 0x1, 0x100 ;  /* 0x0044000000007b1d */ /* 0x000fe20000010000 */
[----:B------:R-:W-:-:S02]  /*f240*/  LOP3.LUT R114, R27, R12, RZ, 0x3c, !PT ;  /* 0x0000000c1b727212 */ /* 0x000fc400078e3cff */
[----:B------:R-:W-:Y:S02]  /*f250*/  LOP3.LUT R32, R119, R14, RZ, 0x3c, !PT ;  /* 0x0000000e77207212 */ /* 0x000fe400078e3cff */
[----:B------:R-:W-:Y:S02]  /*f260*/  LOP3.LUT R36, R177, R26, RZ, 0x3c, !PT ;  /* 0x0000001ab1247212 */ /* 0x000fe400078e3cff */
[----:B------:R-:W-:Y:S02]  /*f270*/  MOV R14, R40 ;  /* 0x00000028000e7202 */ /* 0x000fe40000000f00 */
[----:B------:R-:W-:Y:S02]  /*f280*/  F2FP.F16.F32.PACK_AB R26, R171, R173 ;  /* 0x000000adab1a723e */ /* 0x000fe400000000ff */
[----:B------:R-:W-:Y:S02]  /*f290*/  F2FP.F16.F32.PACK_AB R27, R39, R38 ;  /* 0x00000026271b723e */ /* 0x000fe400000000ff */
[----:B------:R-:W-:-:S02]  /*f2a0*/  MOV R44, R44 ;  /* 0x0000002c002c7202 */ /* 0x000fc40000000f00 */
[----:B------:R-:W-:Y:S02]  /*f2b0*/  F2FP.F16.F32.PACK_AB R30, R165, R167 ;  /* 0x000000a7a51e723e */ /* 0x000fe400000000ff */
[----:B------:R-:W-:Y:S02]  /*f2c0*/  MOV R48, R48 ;  /* 0x0000003000307202 */ /* 0x000fe40000000f00 */
[----:B------:R-:W-:Y:S02]  /*f2d0*/  MOV R52, R52 ;  /* 0x0000003400347202 */ /* 0x000fe40000000f00 */
[----:B------:R-:W-:Y:S02]  /*f2e0*/  MOV R56, R56 ;  /* 0x0000003800387202 */ /* 0x000fe40000000f00 */
[----:B------:R-:W-:Y:S01]  /*f2f0*/  F2FP.F16.F32.PACK_AB R12, R157, R159 ;  /* 0x0000009f9d0c723e */ /* 0x000fe200000000ff */
[----:B------:R3:W-:Y:S01]  /*f300*/  STSM.16.M88.4 [R118], R4 ;  /* 0x0000000476007844 */ /* 0x0007e20000000200 */
[----:B------:R-:W-:-:S02]  /*f310*/  MOV R60, R60 ;  /* 0x0000003c003c7202 */ /* 0x000fc40000000f00 */
[----:B------:R-:W-:Y:S01]  /*f320*/  MOV R64, R64 ;  /* 0x0000004000407202 */ /* 0x000fe20000000f00 */
[----:B------:R4:W-:Y:S01]  /*f330*/  STSM.16.M88.4 [R14], R24 ;  /* 0x000000180e007844 */ /* 0x0009e20000000200 */
[----:B------:R-:W-:Y:S02]  /*f340*/  MOV R68, R68 ;  /* 0x0000004400447202 */ /* 0x000fe40000000f00 */
[----:B------:R-:W-:Y:S01]  /*f350*/  MOV R72, R72 ;  /* 0x0000004800487202 */ /* 0x000fe20000000f00 */
[----:B------:R1:W-:Y:S01]  /*f360*/  STSM.16.M88.4 [R44], R28 ;  /* 0x0000001c2c007844 */ /* 0x0003e20000000200 */
[----:B------:R-:W-:Y:S02]  /*f370*/  MOV R41, R106 ;  /* 0x0000006a00297202 */ /* 0x000fe40000000f00 */
[----:B------:R-:W-:Y:S02]  /*f380*/  F2FP.F16.F32.PACK_AB R99, R3, R0 ;  /* 0x000000000363723e */ /* 0x000fe400000000ff */
[----:B------:R-:W-:-:S02]  /*f390*/  F2FP.F16.F32.PACK_AB R104, R105, R104 ;  /* 0x000000686968723e */ /* 0x000fc400000000ff */
[----:B------:R-:W-:Y:S02]  /*f3a0*/  MOV R102, R102 ;  /* 0x0000006600667202 */ /* 0x000fe40000000f00 */
[----:B---3--:R-:W-:Y:S02]  /*f3b0*/  F2FP.F16.F32.PACK_AB R4, R163, R166 ;  /* 0x000000a6a304723e */ /* 0x008fe400000000ff */
[----:B------:R-:W-:Y:S02]  /*f3c0*/  F2FP.F16.F32.PACK_AB R5, R51, R50 ;  /* 0x000000323305723e */ /* 0x000fe400000000ff */
[----:B------:R-:W-:Y:S02]  /*f3d0*/  F2FP.F16.F32.PACK_AB R6, R161, R164 ;  /* 0x000000a4a106723e */ /* 0x000fe400000000ff */
[----:B------:R-:W-:Y:S02]  /*f3e0*/  F2FP.F16.F32.PACK_AB R7, R55, R54 ;  /* 0x000000363707723e */ /* 0x000fe400000000ff */
[----:B----4-:R-:W-:-:S02]  /*f3f0*/  F2FP.F16.F32.PACK_AB R14, R155, R158 ;  /* 0x0000009e9b0e723e */ /* 0x010fc400000000ff */
[----:B------:R-:W-:Y:S01]  /*f400*/  F2FP.F16.F32.PACK_AB R24, R153, R156 ;  /* 0x0000009c9918723e */ /* 0x000fe200000000ff */
[----:B------:R3:W-:Y:S01]  /*f410*/  STSM.16.M88.4 [R48], R4 ;  /* 0x0000000430007844 */ /* 0x0007e20000000200 */
[----:B------:R-:W-:Y:S02]  /*f420*/  F2FP.F16.F32.PACK_AB R25, R75, R74 ;  /* 0x0000004a4b19723e */ /* 0x000fe400000000ff */
[----:B------:R-:W-:Y:S01]  /*f430*/  F2FP.F16.F32.PACK_AB R26, R77, R154 ;  /* 0x0000009a4d1a723e */ /* 0x000fe200000000ff */
[----:B------:R4:W-:Y:S01]  /*f440*/  STSM.16.M88.4 [R52], R8 ;  /* 0x0000000834007844 */ /* 0x0009e20000000200 */
[----:B------:R-:W-:Y:S02]  /*f450*/  F2FP.F16.F32.PACK_AB R27, R79, R78 ;  /* 0x0000004e4f1b723e */ /* 0x000fe400000000ff */
[----:B-1----:R-:W-:Y:S01]  /*f460*/  F2FP.F16.F32.PACK_AB R28, R81, R80 ;  /* 0x00000050511c723e */ /* 0x002fe200000000ff */
[----:B------:R1:W-:Y:S01]  /*f470*/  STSM.16.M88.4 [R56], R12 ;  /* 0x0000000c38007844 */ /* 0x0003e20000000200 */
[----:B------:R-:W-:-:S02]  /*f480*/  F2FP.F16.F32.PACK_AB R29, R83, R82 ;  /* 0x00000052531d723e */ /* 0x000fc400000000ff */
[----:B------:R-:W-:Y:S01]  /*f490*/  F2FP.F16.F32.PACK_AB R30, R85, R84 ;  /* 0x00000054551e723e */ /* 0x000fe200000000ff */
[----:B------:R0:W-:Y:S01]  /*f4a0*/  STSM.16.M88.4 [R60], R24 ;  /* 0x000000183c007844 */ /* 0x0001e20000000200 */
[----:B------:R-:W-:Y:S02]  /*f4b0*/  F2FP.F16.F32.PACK_AB R31, R87, R86 ;  /* 0x00000056571f723e */ /* 0x000fe400000000ff */
[----:B------:R-:W-:Y:S02]  /*f4c0*/  MOV R40, R114 ;  /* 0x0000007200287202 */ /* 0x000fe40000000f00 */
[----:B------:R-:W-:Y:S01]  /*f4d0*/  F2FP.F16.F32.PACK_AB R105, R42, R34 ;  /* 0x000000222a69723e */ /* 0x000fe200000000ff */
[----:B------:R2:W-:Y:S01]  /*f4e0*/  STSM.16.M88.4 [R64], R28 ;  /* 0x0000001c40007844 */ /* 0x0005e20000000200 */
        /* <DEDUP_REMOVED lines=20> */
[----:B---3--:R-:W-:-:S02]  /*f630*/  IADD3 R6, P1, R203, UR4, RZ ;  /* 0x00000004cb067c10 */ /* 0x008fc4000ff3e0ff */
[----:B------:R-:W-:Y:S02]  /*f640*/  F2FP.F16.F32.PACK_AB R130, R133, R132 ;  /* 0x000000848582723e */ /* 0x000fe400000000ff */
[----:B------:R-:W-:Y:S02]  /*f650*/  F2FP.F16.F32.PACK_AB R131, R135, R134 ;  /* 0x000000868783723e */ /* 0x000fe400000000ff */
[----:B------:R-:W-:Y:S02]  /*f660*/  F2FP.F16.F32.PACK_AB R137, R139, R138 ;  /* 0x0000008a8b89723e */ /* 0x000fe400000000ff */
[----:B------:R-:W-:Y:S01]  /*f670*/  F2FP.F16.F32.PACK_AB R144, R145, R144 ;  /* 0x000000909190723e */ /* 0x000fe200000000ff */
[----:B------:R-:W-:Y:S01]  /*f680*/  STSM.16.M88.4 [R40], R128 ;  /* 0x0000008028007844 */ /* 0x000fe20000000200 */
[----:B------:R-:W-:Y:S02]  /*f690*/  MOV R32, R32 ;  /* 0x0000002000207202 */ /* 0x000fe40000000f00 */
[----:B------:R-:W-:-:S02]  /*f6a0*/  F2FP.F16.F32.PACK_AB R138, R141, R140 ;  /* 0x0000008c8d8a723e */ /* 0x000fc400000000ff */
[----:B------:R-:W-:Y:S02]  /*f6b0*/  F2FP.F16.F32.PACK_AB R139, R143, R142 ;  /* 0x0000008e8f8b723e */ /* 0x000fe400000000ff */
[----:B------:R-:W-:Y:S02]  /*f6c0*/  F2FP.F16.F32.PACK_AB R145, R147, R146 ;  /* 0x000000929391723e */ /* 0x000fe400000000ff */
[----:B------:R-:W-:Y:S01]  /*f6d0*/  MOV R36, R36 ;  /* 0x0000002400247202 */ /* 0x000fe20000000f00 */
[----:B------:R3:W-:Y:S01]  /*f6e0*/  STSM.16.M88.4 [R32], R136 ;  /* 0x0000008820007844 */ /* 0x0007e20000000200 */
[----:B------:R-:W-:Y:S02]  /*f6f0*/  F2FP.F16.F32.PACK_AB R146, R149, R148 ;  /* 0x000000949592723e */ /* 0x000fe400000000ff */
[----:B------:R-:W-:Y:S02]  /*f700*/  F2FP.F16.F32.PACK_AB R147, R151, R150 ;  /* 0x000000969793723e */ /* 0x000fe400000000ff */
[----:B------:R-:W-:-:S02]  /*f710*/  ISETP.NE.AND.EX P0, PT, RZ, UR5, PT, P0 ;  /* 0x00000005ff007c0c */ /* 0x000fc4000bf05300 */
[----:B------:R-:W-:Y:S01]  /*f720*/  IADD3.X R7, R204, UR5, RZ, P1, !PT ;  /* 0x00000005cc077c10 */ /* 0x000fe20008ffe4ff */
[----:B------:R-:W-:Y:S01]  /*f730*/  ULDC.64 UR4, c[0x0][0xbe0] ;  /* 0x0002f80000047ab9 */ /* 0x000fe20000000a00 */
[----:B------:R3:W-:Y:S01]  /*f740*/  STSM.16.M88.4 [R36], R144 ;  /* 0x0000009024007844 */ /* 0x0007e20000000200 */
[----:B------:R-:W-:Y:S01]  /*f750*/  BAR.SYNC.DEFER_BLOCKING 0x1, 0x100 ;  /* 0x0044000000007b1d */ /* 0x000fe20000010000 */
[----:B------:R-:W-:Y:S02]  /*f760*/  ISETP.NE.U32.AND P6, PT, RZ, UR4, PT ;  /* 0x00000004ff007c0c */ /* 0x000fe4000bfc5070 */
[----:B------:R-:W-:Y:S02]  /*f770*/  MOV R0, RZ ;  /* 0x000000ff00007202 */ /* 0x000fe40000000f00 */
[----:B------:R-:W-:-:S13]  /*f780*/  ISETP.NE.AND.EX P6, PT, RZ, UR5, PT, P6 ;  /* 0x00000005ff007c0c */ /* 0x000fda000bfc5360 */
[----:B------:R-:W-:Y:S01]  /*f790*/  @P6 IADD3 R4, P4, R203, UR4, RZ ;  /* 0x00000004cb046c10 */ /* 0x000fe2000ff9e0ff */
[----:B------:R-:W-:Y:S02]  /*f7a0*/  ULDC UR4, c[0x0][0xa88] ;  /* 0x0002a20000047ab9 */ /* 0x000fe40000000800 */
[----:B------:R-:W-:Y:S01]  /*f7b0*/  IMAD.U32 R76, RZ, RZ, UR4 ;  /* 0x00000004ff4c7e24 */ /* 0x000fe2000f8e00ff */
[----:B------:R-:W-:Y:S01]  /*f7c0*/  @P6 IADD3.X R5, R204, UR5, RZ, P4, !PT ;  /* 0x00000005cc056c10 */ /* 0x000fe2000a7fe4ff */
[----:B------:R0:W5:Y:S01]  /*f7d0*/  @P0 LDG.E R0, desc[UR40][R6.64] ;  /* 0x0000002806000981 */ /* 0x000162000c1e1900 */
[----:B------:R-:W-:-:S03]  /*f7e0*/  IMAD R3, R200, 0x40, R193 ;  /* 0x00000040c8037824 */ /* 0x000fc600078e02c1 */
[----:B------:R2:W5:Y:S01]  /*f7f0*/  @P6 LDG.E R76, desc[UR40][R4.64] ;  /* 0x00000028044c6981 */ /* 0x000562000c1e1900 */
[----:B------:R-:W-:-:S03]  /*f800*/  IMAD.WIDE R20, R3, 0x2, R20 ;  /* 0x0000000203147825 */ /* 0x000fc600078e0214 */
[C---:B----4-:R-:W-:Y:S02]  /*f810*/  IADD3 R9, P1, R20.reuse, 0x1000, RZ ;  /* 0x0000100014097810 */ /* 0x050fe40007f3e0ff */
[C---:B-1----:R-:W-:Y:S02]  /*f820*/  IADD3 R13, P2, R20.reuse, 0x2000, RZ ;  /* 0x00002000140d7810 */ /* 0x042fe40007f5e0ff */
[C---:B0-----:R-:W-:Y:S02]  /*f830*/  IADD3 R25, P3, R20.reuse, 0x3000, RZ ;  /* 0x0000300014197810 */ /* 0x041fe40007f7e0ff */
[----:B--2---:R-:W-:Y:S02]  /*f840*/  IADD3 R29, P4, R20, 0x4000, RZ ;  /* 0x00004000141d7810 */ /* 0x004fe40007f9e0ff */
        /* <DEDUP_REMOVED lines=11> */
[----:B------:R-:W-:Y:S01]  /*f900*/  LOP3.LUT R12, R12, R13, RZ, 0x3c, !PT ;  /* 0x0000000d0c0c7212 */ /* 0x000fe200078e3cff */
[--C-:B------:R-:W-:Y:S01]  /*f910*/  IMAD.X R13, RZ, RZ, R21.reuse, P2 ;  /* 0x000000ffff0d7224 */ /* 0x100fe200010e0615 */
[----:B------:R-:W-:Y:S02]  /*f920*/  LOP3.LUT R24, R24, R25, RZ, 0x3c, !PT ;  /* 0x0000001918187212 */ /* 0x000fe400078e3cff */
        /* <DEDUP_REMOVED lines=9> */
[----:B---3--:R-:W-:Y:S02]  /*f9c0*/  LOP3.LUT R32, R33, 0x380, RZ, 0xc0, !PT ;  /* 0x0000038021207812 */ /* 0x008fe400078ec0ff */
        /* <DEDUP_REMOVED lines=17> */
[----:B------:R-:W-:Y:S06]  /*fae0*/  @P6 BRA `(.L_x_6415) ;  /* 0x0000000000106947 */ /* 0x000fec0003800000 */
[----:B------:R-:W-:Y:S05]  /*faf0*/  @!P0 BRA `(.L_x_6415) ;  /* 0x00000000000c8947 */ /* 0x000fea0003800000 */
[----:B------:R-:W2:Y:S04]  /*fb00*/  LDG.E R3, desc[UR40][R6.64] ;  /* 0x0000002806037981 */ /* 0x000ea8000c1e1900 */
[----:B-----5:R-:W2:Y:S02]  /*fb10*/  LDG.E R76, desc[UR40][R6.64+0x4] ;  /* 0x00000428064c7981 */ /* 0x020ea4000c1e1900 */
[----:B--2---:R-:W-:-:S07]  /*fb20*/  IMAD.IADD R76, R76, 0x1, -R3 ;  /* 0x000000014c4c7824 */ /* 0x004fce00078e0a03 */
.L_x_6415:
[----:B------:R-:W0:Y:S01]  /*fb30*/  SHFL.IDX PT, R3, R212, RZ, 0x1f ;  /* 0x00001fffd4037589 */ /* 0x000e2200000e0000 */
[----:B------:R-:W-:Y:S01]  /*fb40*/  ISETP.NE.AND P6, PT, R10, RZ, PT ;  /* 0x000000ff0a00720c */ /* 0x000fe20003fc5270 */
[--C-:B------:R-:W-:Y:S01]  /*fb50*/  IMAD.X R53, RZ, RZ, R21.reuse, P5 ;  /* 0x000000ffff357224 */ /* 0x100fe200028e0615 */
[-C--:B------:R-:W-:Y:S01]  /*fb60*/  IADD3.X R49, RZ, R21.reuse, RZ, P4, !PT ;  /* 0x00000015ff317210 */ /* 0x080fe200027fe4ff */
[--C-:B------:R-:W-:Y:S01]  /*fb70*/  IMAD.X R37, RZ, RZ, R21.reuse, P1 ;  /* 0x000000ffff257224 */ /* 0x100fe200008e0615 */
[----:B------:R-:W-:Y:S01]  /*fb80*/  IADD3.X R33, RZ, R21, RZ, P6, !PT ;  /* 0x00000015ff217210 */ /* 0x000fe200037fe4ff */
[--C-:B------:R-:W-:Y:S01]  /*fb90*/  IMAD.X R41, RZ, RZ, R21.reuse, P2 ;  /* 0x000000ffff297224 */ /* 0x100fe200010e0615 */
[C---:B------:R-:W-:Y:S01]  /*fba0*/  IADD3 R57, P6, R20.reuse, 0xb000, RZ ;  /* 0x0000b00014397810 */ /* 0x040fe20007fde0ff */
[----:B------:R-:W-:Y:S01]  /*fbb0*/  IMAD.X R45, RZ, RZ, R21, P3 ;  /* 0x000000ffff2d7224 */ /* 0x000fe200018e0615 */
[C---:B------:R-:W-:Y:S02]  /*fbc0*/  IADD3 R61, P1, R20.reuse, 0xc000, RZ ;  /* 0x0000c000143d7810 */ /* 0x040fe40007f3e0ff */
[----:B------:R-:W-:-:S02]  /*fbd0*/  IADD3 R65, P2, R20, 0xd000, RZ ;  /* 0x0000d00014417810 */ /* 0x000fc40007f5e0ff */
[C---:B------:R-:W-:Y:S02]  /*fbe0*/  IADD3 R69, P3, R20.reuse, 0xe000, RZ ;  /* 0x0000e00014457810 */ /* 0x040fe40007f7e0ff */
[----:B------:R-:W-:Y:S02]  /*fbf0*/  IADD3 R4, P4, R20, 0xf000, RZ ;  /* 0x0000f00014047810 */ /* 0x000fe40007f9e0ff */
[----:B------:R-:W-:Y:S02]  /*fc00*/  LOP3.LUT R56, R57, 0x380, RZ, 0xc0, !PT ;  /* 0x0000038039387812 */ /* 0x000fe400078ec0ff */
[----:B------:R-:W-:Y:S01]  /*fc10*/  LOP3.LUT R60, R61, 0x380, RZ, 0xc0, !PT ;  /* 0x000003803d3c7812 */ /* 0x000fe200078ec0ff */
[----:B------:R-:W-:Y:S01]  /*fc20*/  IMAD.X R73, RZ, RZ, R21, P4 ;  /* 0x000000ffff497224 */ /* 0x000fe200020e0615 */
        /* <DEDUP_REMOVED lines=11> */
[----:B------:R-:W-:Y:S01]  /*fce0*/  LOP3.LUT R56, R56, R57, RZ, 0x3c, !PT ;  /* 0x0000003938387212 */ /* 0x000fe200078e3cff */
[--C-:B------:R-:W-:Y:S01]  /*fcf0*/  IMAD.X R57, RZ, RZ, R21.reuse, P6 ;  /* 0x000000ffff397224 */ /* 0x100fe200030e0615 */
[----:B------:R-:W-:Y:S01]  /*fd00*/  LOP3.LUT R60, R60, R61, RZ, 0x3c, !PT ;  /* 0x0000003d3c3c7212 */ /* 0x000fe200078e3cff */
[----:B------:R-:W-:Y:S01]  /*fd10*/  IMAD.X R61, RZ, RZ, R21, P1 ;  /* 0x000000ffff3d7224 */ /* 0x000fe200008e0615 */
[----:B------:R-:W-:-:S02]  /*fd20*/  LOP3.LUT R64, R64, R65, RZ, 0x3c, !PT ;  /* 0x0000004140407212 */ /* 0x000fc400078e3cff */
[----:B------:R-:W-:Y:S01]  /*fd30*/  LOP3.LUT R68, R68, R69, RZ, 0x3c, !PT ;  /* 0x0000004544447212 */ /* 0x000fe200078e3cff */
[----:B------:R-:W-:Y:S01]  /*fd40*/  IMAD.X R69, RZ, RZ, R21, P3 ;  /* 0x000000ffff457224 */ /* 0x000fe200018e0615 */
[----:B------:R-:W-:Y:S02]  /*fd50*/  LOP3.LUT R20, R5, R20, RZ, 0x3c, !PT ;  /* 0x0000001405147212 */ /* 0x000fe400078e3cff */
[----:B------:R-:W-:Y:S02]  /*fd60*/  IADD3.X R65, RZ, R21, RZ, P2, !PT ;  /* 0x00000015ff417210 */ /* 0x000fe400017fe4ff */
[----:B------:R-:W-:Y:S02]  /*fd70*/  LOP3.LUT R72, R3, R4, RZ, 0x3c, !PT ;  /* 0x0000000403487212 */ /* 0x000fe400078e3cff */
[----:B------:R-:W-:Y:S02]  /*fd80*/  SHF.R.S32.HI R78, RZ, 0x1f, R202 ;  /* 0x0000001fff4e7819 */ /* 0x000fe400000114ca */
[----:B------:R-:W-:-:S02]  /*fd90*/  SEL R205, R205, RZ, !P0 ;  /* 0x000000ffcdcd7207 */ /* 0x000fc40004000000 */
[----:B------:R-:W-:Y:S02]  /*fda0*/  SEL R210, R210, RZ, !P0 ;  /* 0x000000ffd2d27207 */ /* 0x000fe40004000000 */
[----:B-----5:R-:W-:Y:S01]  /*fdb0*/  SHF.R.S32.HI R77, RZ, 0x1f, R0 ;  /* 0x0000001fff4d7819 */ /* 0x020fe20000011400 */
[----:B------:R-:W-:Y:S06]  /*fdc0*/  @P5 BRA `(.L_x_6416) ;  /* 0x0000000000645947 */ /* 0x000fec0003800000 */
[----:B------:R-:W-:Y:S01]  /*fdd0*/  ULDC.64 UR4, c[0x0][0xb70] ;  /* 0x0002dc0000047ab9 */ /* 0x000fe20000000a00 */
[----:B------:R-:W-:Y:S01]  /*fde0*/  MOV R5, R77 ;  /* 0x0000004d00057202 */ /* 0x000fe20000000f00 */
[----:B------:R-:W-:Y:S02]  /*fdf0*/  IMAD R3, R78, UR4, RZ ;  /* 0x000000044e037c24 */ /* 0x000fe4000f8e02ff */
[----:B------:R-:W-:Y:S02]  /*fe00*/  IMAD.MOV.U32 R4, RZ, RZ, R0 ;  /* 0x000000ffff047224 */ /* 0x000fe400078e0000 */
[C---:B------:R-:W-:Y:S02]  /*fe10*/  IMAD R3, R202.reuse, UR5, R3 ;  /* 0x00000005ca037c24 */ /* 0x040fe4000f8e0203 */
[----:B------:R-:W-:Y:S01]  /*fe20*/  IMAD.WIDE.U32 R4, R202, UR4, R4 ;  /* 0x00000004ca047c25 */ /* 0x000fe2000f8e0004 */
[----:B------:R-:W-:-:S03]  /*fe30*/  ULDC.64 UR4, c[0x0][0xb78] ;  /* 0x0002de0000047ab9 */ /* 0x000fc60000000a00 */
[----:B------:R-:W-:Y:S02]  /*fe40*/  IMAD.IADD R5, R5, 0x1, R3 ;  /* 0x0000000105057824 */ /* 0x000fe400078e0203 */
[----:B------:R-:W-:Y:S02]  /*fe50*/  IMAD.MOV R7, RZ, RZ, -R194 ;  /* 0x000000ffff077224 */ /* 0x000fe400078e0ac2 */
[----:B------:R-:W-:Y:S02]  /*fe60*/  IMAD R3, R210, UR4, RZ ;  /* 0x00000004d2037c24 */ /* 0x000fe4000f8e02ff */
[----:B------:R-:W-:Y:S01]  /*fe70*/  IMAD R11, R207, 0x40, R190 ;  /* 0x00000040cf0b7824 */ /* 0x000fe200078e02be */
[----:B------:R-:W-:Y:S01]  /*fe80*/  ISETP.NE.AND P0, PT, R192, R7, PT ;  /* 0x00000007c000720c */ /* 0x000fe20003f05270 */
[----:B------:R-:W-:-:S03]  /*fe90*/  IMAD.WIDE.U32 R4, R205, UR4, R4 ;  /* 0x00000004cd047c25 */ /* 0x000fc6000f8e0004 */
[----:B------:R-:W-:Y:S01]  /*fea0*/  SHF.R.S32.HI R7, RZ, 0x1f, R11 ;  /* 0x0000001fff077819 */ /* 0x000fe2000001140b */
[----:B------:R-:W-:Y:S01]  /*feb0*/  IMAD R10, R205, UR5, R3 ;  /* 0x00000005cd0a7c24 */ /* 0x000fe2000f8e0203 */
[C---:B------:R-:W-:Y:S01]  /*fec0*/  IADD3 R3, R11.reuse, 0x8, RZ ;  /* 0x000000080b037810 */ /* 0x040fe20007ffe0ff */
[----:B------:R-:W-:Y:S01]  /*fed0*/  ULDC.64 UR4, c[0x0][0xb40] ;  /* 0x0002d00000047ab9 */ /* 0x000fe20000000a00 */
[C---:B------:R-:W-:Y:S02]  /*fee0*/  IADD3 R6, P2, R11.reuse, R4, RZ ;  /* 0x000000040b067210 */ /* 0x040fe40007f5e0ff */
[-C--:B------:R-:W-:Y:S02]  /*fef0*/  ISETP.GE.OR P1, PT, R11, R76.reuse, P0 ;  /* 0x0000004c0b00720c */ /* 0x080fe40000726670 */
[----:B------:R-:W-:Y:S02]  /*ff00*/  ISETP.GE.OR P0, PT, R3, R76, P0 ;  /* 0x0000004c0300720c */ /* 0x000fe40000706670 */
[----:B------:R-:W-:-:S02]  /*ff10*/  IADD3.X R7, R7, R5, R10, P2, !PT ;  /* 0x0000000507077210 */ /* 0x000fc400017fe40a */
[----:B------:R-:W-:-:S04]  /*ff20*/  LEA R4, P2, R6, UR4, 0x2 ;  /* 0x0000000406047c11 */ /* 0x000fc8000f8410ff */
[----:B------:R-:W-:-:S05]  /*ff30*/  LEA.HI.X R5, R6, UR5, R7, 0x2, P2 ;  /* 0x0000000506057c11 */ /* 0x000fca00090f1407 */
[----:B------:R0:W-:Y:S04]  /*ff40*/  @!P1 STG.E desc[UR40][R4.64], R169 ;  /* 0x000000a904009986 */ /* 0x0001e8000c101928 */
[----:B------:R0:W-:Y:S02]  /*ff50*/  @!P0 STG.E desc[UR40][R4.64+0x20], R170 ;  /* 0x000020aa04008986 */ /* 0x0001e4000c101928 */
.L_x_6416:
        /* <DEDUP_REMOVED lines=12> */
[----:B------:R-:W5:Y:S02]  /*10020*/  LD.E.128 R28, desc[UR40][R28.64] ;  /* 0x000000281c1c7980 */ /* 0x000f64000c101d00 */
[----:B------:R-:W-:Y:S02]  /*10030*/  IMAD.IADD R21, R21, 0x1, R3 ;  /* 0x0000000115157824 */ /* 0x000fe400078e0203 */
[----:B------:R-:W-:Y:S01]  /*10040*/  VIADD R3, R193, 0x40 ;  /* 0x00000040c1037836 */ /* 0x000fe20000000000 */
[----:B------:R-:W5:Y:S01]  /*10050*/  LD.E.128 R32, desc[UR40][R32.64] ;  /* 0x0000002820207980 */ /* 0x000f62000c101d00 */
[----:B------:R-:W-:-:S03]  /*10060*/  IMAD R77, R78, UR4, RZ ;  /* 0x000000044e4d7c24 */ /* 0x000fc6000f8e02ff */
[-C--:B-1----:R-:W-:Y:S01]  /*10070*/  ISETP.GE.AND P3, PT, R3, R88.reuse, PT ;  /* 0x000000580300720c */ /* 0x082fe20003f66270 */
[----:B------:R-:W5:Y:S01]  /*10080*/  LD.E.128 R36, desc[UR40][R36.64] ;  /* 0x0000002824247980 */ /* 0x000f62000c101d00 */
[----:B------:R-:W-:Y:S01]  /*10090*/  IMAD R79, R207, -0x40, R76 ;  /* 0xffffffc0cf4f7824 */ /* 0x000fe200078e024c */
[----:B------:R-:W-:Y:S01]  /*100a0*/  IADD3 R0, R200, 0x20, RZ ;  /* 0x00000020c8007810 */ /* 0x000fe20007ffe0ff */
[C---:B------:R-:W-:Y:S01]  /*100b0*/  IMAD R77, R202.reuse, UR5, R77 ;  /* 0x00000005ca4d7c24 */ /* 0x040fe2000f8e024d */
[----:B------:R-:W5:Y:S01]  /*100c0*/  LD.E.128 R40, desc[UR40][R40.64] ;  /* 0x0000002828287980 */ /* 0x000f62000c101d00 */
[----:B------:R-:W-:Y:S01]  /*100d0*/  IMAD.WIDE.U32 R20, R202, UR4, R20 ;  /* 0x00000004ca147c25 */ /* 0x000fe2000f8e0014 */
[C---:B------:R-:W-:Y:S01]  /*100e0*/  ISETP.GE.AND P2, PT, R193.reuse, R88, PT ;  /* 0x00000058c100720c */ /* 0x040fe20003f46270 */
[----:B------:R-:W-:Y:S01]  /*100f0*/  ULDC.64 UR4, c[0x0][0xae8] ;  /* 0x0002ba0000047ab9 */ /* 0x000fe20000000a00 */
[----:B------:R-:W5:Y:S01]  /*10100*/  LD.E.128 R44, desc[UR40][R44.64] ;  /* 0x000000282c2c7980 */ /* 0x000f62000c101d00 */
[----:B------:R-:W-:Y:S01]  /*10110*/  SEL R76, RZ, 0xffffffff, P3 ;  /* 0xffffffffff4c7807 */ /* 0x000fe20001800000 */
        /* <DEDUP_REMOVED lines=32> */
[----:B------:R-:W-:Y:S02]  /*10320*/  ISETP.GE.AND P1, PT, R200, R79, PT ;  /* 0x0000004fc800720c */ /* 0x000fe40003f26270 */
[----:B------:R-:W-:-:S02]  /*10330*/  ISETP.GE.AND P4, PT, R78, R88, PT ;  /* 0x000000584e00720c */ /* 0x000fc40003f86270 */
[----:B------:R-:W-:Y:S02]  /*10340*/  SEL R77, RZ, 0x10, P2 ;  /* 0x00000010ff4d7807 */ /* 0x000fe40001000000 */
[----:B------:R-:W-:Y:S02]  /*10350*/  SEL R78, RZ, 0x20, P3 ;  /* 0x00000020ff4e7807 */ /* 0x000fe40001800000 */
[----:B------:R-:W-:Y:S02]  /*10360*/  PRMT R0, RZ, 0x654, R0 ;  /* 0x00000654ff007816 */ /* 0x000fe40000000000 */
[----:B------:R-:W-:Y:S02]  /*10370*/  IADD3 R79, R193, 0x1c0, RZ ;  /* 0x000001c0c14f7810 */ /* 0x000fe40007ffe0ff */
[----:B------:R-:W-:Y:S01]  /*10380*/  LOP3.LUT R77, R78, R76, R77, 0xfe, !PT ;  /* 0x0000004c4e4d7212 */ /* 0x000fe200078efe4d */
[----:B0-----:R0:W-:Y:S01]  /*10390*/  SYNCS.ARRIVE.TRANS64.RED.A1T0 RZ, [R0+URZ], RZ ;  /* 0x000000ff00ff79a7 */ /* 0x0011e2000810043f */
[----:B------:R-:W-:Y:S01]  /*103a0*/  ISETP.GE.AND P2, PT, R79, R88, PT ;  /* 0x000000584f00720c */ /* 0x000fe20003f46270 */
[----:B------:R-:W-:Y:S01]  /*103b0*/  IMAD R76, R210, UR4, RZ ;  /* 0x00000004d24c7c24 */ /* 0x000fe2000f8e02ff */
[----:B------:R-:W-:Y:S01]  /*103c0*/  SHF.R.S32.HI R201, RZ, 0x1f, R200 ;  /* 0x0000001fffc97819 */ /* 0x000fe200000114c8 */
[----:B------:R-:W-:Y:S01]  /*103d0*/  IMAD.WIDE.U32 R78, R205, UR4, R20 ;  /* 0x00000004cd4e7c25 */ /* 0x000fe2000f8e0014 */
[----:B------:R-:W-:-:S02]  /*103e0*/  SEL R21, RZ, 0x80, P2 ;  /* 0x00000080ff157807 */ /* 0x000fc40001000000 */
[----:B0-----:R-:W-:Y:S01]  /*103f0*/  SEL R0, RZ, 0x40, P4 ;  /* 0x00000040ff007807 */ /* 0x001fe20002000000 */
[----:B------:R-:W-:-:S03]  /*10400*/  IMAD R81, R205, UR5, R76 ;  /* 0x00000005cd517c24 */ /* 0x000fc6000f8e024c */
[----:B------:R-:W-:Y:S01]  /*10410*/  LOP3.LUT R0, R77, R0, RZ, 0xfc, !PT ;  /* 0x000000004d007212 */ /* 0x000fe200078efcff */
[----:B------:R-:W-:-:S03]  /*10420*/  IMAD.WIDE R76, R207, 0x40, R200 ;  /* 0x00000040cf4c7825 */ /* 0x000fc600078e02c8 */
[----:B------:R-:W-:Y:S01]  /*10430*/  LOP3.LUT R86, R0, R21, RZ, 0xfc, !PT ;  /* 0x0000001500567212 */ /* 0x000fe200078efcff */
[----:B------:R-:W-:Y:S01]  /*10440*/  IMAD.IADD R87, R79, 0x1, R81 ;  /* 0x000000014f577824 */ /* 0x000fe200078e0251 */
        /* <DEDUP_REMOVED lines=13> */
[----:B------:R-:W-:Y:S02]  /*10520*/  LEA R80, P1, R20, UR4, 0x1 ;  /* 0x0000000414507c11 */ /* 0x000fe4000f8208ff */
        /* <DEDUP_REMOVED lines=13> */
.L_x_6418:
[----:B------:R-:W-:Y:S05]  /*10600*/  BSYNC B1 ;  /* 0x0000000000017941 */ /* 0x000fea0003800000 */
.L_x_6417:
        /* <DEDUP_REMOVED lines=31> */
.L_x_6414:
[----:B------:R-:W-:Y:S01]  /*10800*/  ULDC.64 UR4, c[0x0][0xbd8] ;  /* 0x0002f60000047ab9 */ /* 0x000fe20000000a00 */
[----:B------:R-:W-:Y:S01]  /*10810*/  IMAD.MOV.U32 R3, RZ, RZ, RZ ;  /* 0x000000ffff037224 */ /* 0x000fe200078e00ff */
[----:B------:R-:W-:Y:S01]  /*10820*/  ISETP.NE.U32.AND P0, PT, RZ, UR4, PT ;  /* 0x00000004ff007c0c */ /* 0x000fe2000bf05070 */
[----:B------:R-:W3:Y:S01]  /*10830*/  LDC R12, c[0x0][0xa8c] ;  /* 0x0002a300ff0c7b82 */ /* 0x000ee20000000800 */
        /* <DEDUP_REMOVED lines=15> */
[----:B----4-:R-:W4:Y:S04]  /*10930*/  LDG.E R7, desc[UR40][R4.64] ;  /* 0x0000002804077981 */ /* 0x010f28000c1e1900 */
[----:B-----5:R-:W4:Y:S02]  /*10940*/  LDG.E R0, desc[UR40][R4.64+0x4] ;  /* 0x0000042804007981 */ /* 0x020f24000c1e1900 */
[----:B----4-:R-:W-:-:S07]  /*10950*/  IADD3 R0, -R7, R0, RZ ;  /* 0x0000000007007210 */ /* 0x010fce0007ffe1ff */
.L_x_6420:
[----:B------:R-:W-:Y:S01]  /*10960*/  BSSY B1, `(.L_x_6421) ;  /* 0x000001d000017945 */ /* 0x000fe20003800000 */
[----:B------:R-:W-:Y:S02]  /*10970*/  SHF.R.S32.HI R9, RZ, 0x1f, R202 ;  /* 0x0000001fff097819 */ /* 0x000fe400000114ca */
[----:B------:R-:W-:Y:S02]  /*10980*/  SHF.R.S32.HI R10, RZ, 0x1f, R193 ;  /* 0x0000001fff0a7819 */ /* 0x000fe400000114c1 */
[----:B------:R-:W-:Y:S02]  /*10990*/  SEL R205, R205, RZ, !P0 ;  /* 0x000000ffcdcd7207 */ /* 0x000fe40004000000 */
[----:B------:R-:W-:Y:S02]  /*109a0*/  SEL R210, R210, RZ, !P0 ;  /* 0x000000ffd2d27207 */ /* 0x000fe40004000000 */
[----:B-----5:R-:W-:Y:S01]  /*109b0*/  SHF.R.S32.HI R8, RZ, 0x1f, R3 ;  /* 0x0000001fff087819 */ /* 0x020fe20000011403 */
[----:B------:R-:W-:Y:S06]  /*109c0*/  @P2 BRA `(.L_x_6422) ;  /* 0x0000000000582947 */ /* 0x000fec0003800000 */
[----:B----4-:R-:W4:Y:S02]  /*109d0*/  S2R R4, SR_TID.X ;  /* 0x0000000000047919 */ /* 0x010f240000002100 */
[----:B----4-:R-:W-:-:S04]  /*109e0*/  IMAD R4, R207, 0x40, R4 ;  /* 0x00000040cf047824 */ /* 0x010fc800078e0204 */
        /* <DEDUP_REMOVED lines=20> */
.L_x_6422:
[----:B------:R-:W-:Y:S05]  /*10b30*/  BSYNC B1 ;  /* 0x0000000000017941 */ /* 0x000fea0003800000 */
.L_x_6421:
[----:B------:R-:W-:Y:S01]  /*10b40*/  ULDC.64 UR4, c[0x0][0xaa0] ;  /* 0x0002a80000047ab9 */ /* 0x000fe20000000a00 */
[----:B----4-:R-:W-:Y:S01]  /*10b50*/  IMAD.MOV.U32 R4, RZ, RZ, R193 ;  /* 0x000000ffff047224 */ /* 0x010fe200078e00c1 */
[C---:B------:R-:W-:Y:S01]  /*10b60*/  IADD3 R13, R193.reuse, 0x40, RZ ;  /* 0x00000040c10d7810 */ /* 0x040fe20007ffe0ff */
[----:B------:R-:W-:Y:S01]  /*10b70*/  IMAD.MOV.U32 R5, RZ, RZ, R10 ;  /* 0x000000ffff057224 */ /* 0x000fe200078e000a */
[-C--:B---3--:R-:W-:Y:S01]  /*10b80*/  ISETP.GE.AND P2, PT, R193, R12.reuse, PT ;  /* 0x0000000cc100720c */ /* 0x088fe20003f46270 */
[----:B------:R-:W-:Y:S01]  /*10b90*/  IMAD R6, R8, UR4, RZ ;  /* 0x0000000408067c24 */ /* 0x000fe2000f8e02ff */
[----:B------:R-:W-:Y:S01]  /*10ba0*/  ISETP.GE.AND P0, PT, R13, R12, PT ;  /* 0x0000000c0d00720c */ /* 0x000fe20003f06270 */
[C---:B------:R-:W-:Y:S01]  /*10bb0*/  IMAD.WIDE.U32 R4, R3.reuse, UR4, R4 ;  /* 0x0000000403047c25 */ /* 0x040fe2000f8e0004 */
[----:B------:R-:W-:Y:S03]  /*10bc0*/  BSSY B1, `(.L_x_6423) ;  /* 0x0000049000017945 */ /* 0x000fe60003800000 */
[----:B------:R-:W-:Y:S01]  /*10bd0*/  IMAD R3, R3, UR5, R6 ;  /* 0x0000000503037c24 */ /* 0x000fe2000f8e0206 */
[----:B------:R-:W-:Y:S01]  /*10be0*/  ULDC.64 UR4, c[0x0][0xae0] ;  /* 0x0002b80000047ab9 */ /* 0x000fe20000000a00 */
[----:B------:R-:W-:Y:S01]  /*10bf0*/  SEL R6, RZ, 0xffffffff, P0 ;  /* 0xffffffffff067807 */ /* 0x000fe20000000000 */
[----:B------:R-:W-:-:S02]  /*10c00*/  IMAD R7, R9, UR4, RZ ;  /* 0x0000000409077c24 */ /* 0x000fc4000f8e02ff */
[----:B------:R-:W-:Y:S02]  /*10c10*/  IMAD.IADD R5, R5, 0x1, R3 ;  /* 0x0000000105057824 */ /* 0x000fe400078e0203 */
[----:B------:R-:W-:Y:S02]  /*10c20*/  IMAD R3, R207, -0x40, R0 ;  /* 0xffffffc0cf037824 */ /* 0x000fe400078e0200 */
[C---:B------:R-:W-:Y:S02]  /*10c30*/  VIADD R0, R200.reuse, 0x20 ;  /* 0x00000020c8007836 */ /* 0x040fe40000000000 */
[C---:B------:R-:W-:Y:S01]  /*10c40*/  VIADD R15, R193.reuse, 0x80 ;  /* 0x00000080c10f7836 */ /* 0x040fe20000000000 */
[-C--:B------:R-:W-:Y:S01]  /*10c50*/  ISETP.GE.AND P1, PT, R200, R3.reuse, PT ;  /* 0x00000003c800720c */ /* 0x080fe20003f26270 */
[----:B------:R-:W-:Y:S01]  /*10c60*/  VIADD R21, R193, 0xc0 ;  /* 0x000000c0c1157836 */ /* 0x000fe20000000000 */
[----:B------:R-:W-:Y:S01]  /*10c70*/  ISETP.GE.AND P0, PT, R0, R3, PT ;  /* 0x000000030000720c */ /* 0x000fe20003f06270 */
[C---:B------:R-:W-:Y:S01]  /*10c80*/  IMAD R7, R202.reuse, UR5, R7 ;  /* 0x00000005ca077c24 */ /* 0x040fe2000f8e0207 */
[----:B------:R-:W-:Y:S01]  /*10c90*/  SEL R0, RZ, 0x1, P2 ;  /* 0x00000001ff007807 */ /* 0x000fe20001000000 */
[----:B------:R-:W-:Y:S01]  /*10ca0*/  IMAD.WIDE.U32 R4, R202, UR4, R4 ;  /* 0x00000004ca047c25 */ /* 0x000fe2000f8e0004 */
[----:B------:R-:W-:Y:S01]  /*10cb0*/  SHF.L.U32 R3, R6, 0x1, RZ ;  /* 0x0000000106037819 */ /* 0x000fe200000006ff */
[----:B------:R-:W-:Y:S01]  /*10cc0*/  ULDC.64 UR4, c[0x0][0xae8] ;  /* 0x0002ba0000047ab9 */ /* 0x000fe20000000a00 */
[-C--:B------:R-:W-:Y:S01]  /*10cd0*/  ISETP.GE.AND P2, PT, R15, R12.reuse, PT ;  /* 0x0000000c0f00720c */ /* 0x080fe20003f46270 */
[----:B------:R-:W-:Y:S01]  /*10ce0*/  VIADD R25, R193, 0x100 ;  /* 0x00000100c1197836 */ /* 0x000fe20000000000 */
[----:B------:R-:W-:Y:S01]  /*10cf0*/  ISETP.GE.AND P3, PT, R21, R12, PT ;  /* 0x0000000c1500720c */ /* 0x000fe20003f66270 */
[----:B------:R-:W-:Y:S01]  /*10d00*/  VIADD R27, R193, 0x140 ;  /* 0x00000140c11b7836 */ /* 0x000fe20000000000 */
[----:B------:R-:W-:Y:S01]  /*10d10*/  LOP3.LUT R0, R3, 0x2, R0, 0xe2, !PT ;  /* 0x0000000203007812 */ /* 0x000fe200078ee200 */
[----:B------:R-:W-:Y:S01]  /*10d20*/  IMAD.IADD R5, R5, 0x1, R7 ;  /* 0x0000000105057824 */ /* 0x000fe200078e0207 */
[C---:B------:R-:W-:Y:S01]  /*10d30*/  IADD3 R7, R193.reuse, 0x180, RZ ;  /* 0x00000180c1077810 */ /* 0x040fe20007ffe0ff */
[----:B------:R-:W-:Y:S01]  /*10d40*/  VIADD R9, R193, 0x1c0 ;  /* 0x000001c0c1097836 */ /* 0x000fe20000000000 */
[----:B------:R-:W-:-:S02]  /*10d50*/  SEL R3, RZ, 0x4, P2 ;  /* 0x00000004ff037807 */ /* 0x000fc40001000000 */
[----:B------:R-:W-:Y:S02]  /*10d60*/  SEL R6, RZ, 0x8, P3 ;  /* 0x00000008ff067807 */ /* 0x000fe40001800000 */
[-C--:B------:R-:W-:Y:S02]  /*10d70*/  ISETP.GE.AND P2, PT, R25, R12.reuse, PT ;  /* 0x0000000c1900720c */ /* 0x080fe40003f46270 */
        /* <DEDUP_REMOVED lines=45> */
.L_x_6424:
[----:B------:R-:W-:Y:S05]  /*11050*/  BSYNC B1 ;  /* 0x0000000000017941 */ /* 0x000fea0003800000 */
.L_x_6423:
[----:B------:R-:W-:Y:S05]  /*11060*/  @P0 BRA `(.L_x_6419) ;  /* 0x0000000000700947 */ /* 0x000fea0003800000 */
[----:B------:R-:W-:Y:S01]  /*11070*/  IADD3 R3, P0, R8, 0x20, RZ ;  /* 0x0000002008037810 */ /* 0x000fe20007f1e0ff */
        /* <DEDUP_REMOVED lines=27> */
.L_x_6419:
[----:B------:R-:W-:Y:S05]  /*11230*/  BSYNC B0 ;  /* 0x0000000000007941 */ /* 0x000fea0003800000 */
.L_x_6413:
[----:B------:R-:W-:Y:S02]  /*11240*/  ULDC UR4, c[0x0][0xc14] ;  /* 0x0003050000047ab9 */ /* 0x000fe40000000800 */
[----:B--2---:R-:W-:-:S13]  /*11250*/  ISETP.GE.AND P0, PT, R187, UR4, PT ;  /* 0x00000004bb007c0c */ /* 0x004fda000bf06270 */
[----:B------:R-:W-:Y:S05]  /*11260*/  @!P0 BRA `(.L_x_6425) ;  /* 0xfffffefc00a48947 */ /* 0x000fea000383ffff */
[----:B------:R-:W-:Y:S05]  /*11270*/  BRA `(.L_x_6279) ;  /* 0x00000060008c7947 */ /* 0x000fea0003800000 */
.L_x_6277:
        /* <DEDUP_REMOVED lines=52> */
[----:B0-----:R-:W-:-:S05]  /*115c0*/  IMAD R5, R5, UR4, RZ ;  /* 0x0000000405057c24 */ /* 0x001fca000f8e02ff */
[----:B-1----:R-:W-:Y:S02]  /*115d0*/  ISETP.GT.AND P0, PT, R5, UR6, PT ;  /* 0x0000000605007c0c */ /* 0x002fe4000bf04270 */
[----:B------:R-:W-:-:S11]  /*115e0*/  MOV R2, R5 ;  /* 0x0000000500027202 */ /* 0x000fd60000000f00 */
[----:B------:R-:W-:Y:S05]  /*115f0*/  @P0 BRA `(.L_x_6426) ;  /* 0x0000000000b80947 */ /* 0x000fea0003800000 */
[----:B------:R-:W-:Y:S01]  /*11600*/  IMAD.MOV.U32 R5, RZ, RZ, R2 ;  /* 0x000000ffff057224 */ /* 0x000fe200078e0002 */
[----:B------:R-:W-:Y:S01]  /*11610*/  ULDC UR5, c[0x0][0xc14] ;  /* 0x0003050000057ab9 */ /* 0x000fe20000000800 */
[----:B------:R-:W-:Y:S01]  /*11620*/  IMAD.MOV.U32 R6, RZ, RZ, RZ ;  /* 0x000000ffff067224 */ /* 0x000fe200078e00ff */
[----:B------:R-:W-:Y:S01]  /*11630*/  ULDC UR7, c[0x0][0xc14] ;  /* 0x0003050000077ab9 */ /* 0x000fe20000000800 */
[----:B------:R-:W-:-:S05]  /*11640*/  ULDC UR4, c[0x0][0xc10] ;  /* 0x0003040000047ab9 */ /* 0x000fca0000000800 */
.L_x_6430:
[----:B------:R-:W-:Y:S01]  /*11650*/  VIADD R6, R6, 0x1f ;  /* 0x0000001f06067836 */ /* 0x000fe20000000000 */
[----:B------:R-:W-:-:S04]  /*11660*/  MOV R19, UR7 ;  /* 0x0000000700137c02 */ /* 0x000fc80008000f00 */
        /* <DEDUP_REMOVED lines=13> */
.L_x_6429:
[----:B------:R-:W-:Y:S05]  /*11740*/  BSYNC B0 ;  /* 0x0000000000007941 */ /* 0x000fea0003800000 */
.L_x_6428:
        /* <DEDUP_REMOVED lines=25> */
.L_x_6426:
        /* <DEDUP_REMOVED lines=20> */
.L_x_6431:
        /* <DEDUP_REMOVED lines=22> */
[----:B------:R-:W-:-:S03]  /*11b80*/  IMAD.MOV R9, RZ, RZ, -R9 ;  /* 0x000000ffff097224 */ /* 0x000fc600078e0a09 */
[----:B------:R-:W-:Y:S01]  /*11b90*/  IADD3 R3, -R4, RZ, RZ ;  /* 0x000000ff04037210 */ /* 0x000fe20007ffe1ff */
        /* <DEDUP_REMOVED lines=8> */
[----:B-1----:R-:W-:Y:S01]  /*11c20*/  MOV R2, RZ ;  /* 0x000000ff00027202 */ /* 0x002fe20000000f00 */
        /* <DEDUP_REMOVED lines=23> */
.L_x_6427:
[----:B------:R-:W-:Y:S02]  /*11da0*/  IMAD.MOV.U32 R17, RZ, RZ, RZ ;  /* 0x000000ffff117224 */ /* 0x000fe400078e00ff */
[----:B------:R-:W-:Y:S02]  /*11db0*/  IMAD.U32 R16, RZ, RZ, UR6 ;  /* 0x00000006ff107e24 */ /* 0x000fe4000f8e00ff */
[----:B------:R-:W-:-:S07]  /*11dc0*/  IMAD.MOV.U32 R18, RZ, RZ, RZ ;  /* 0x000000ffff127224 */ /* 0x000fce00078e00ff */
.L_x_6432:
        /* <DEDUP_REMOVED lines=9> */
[----:B------:R-:W-:Y:S02]  /*11e60*/  ISETP.GE.AND P0, PT, R19, UR5, PT ;  /* 0x0000000513007c0c */ /* 0x000fe4000bf06270 */
[----:B-1----:R-:W-:-:S05]  /*11e70*/  MOV R0, 0x1 ;  /* 0x0000000100007802 */ /* 0x002fca0000000f00 */
[----:B------:R1:W-:Y:S04]  /*11e80*/  STL [R1+0x8], R0 ;  /* 0x0000080001007387 */ /* 0x0003e80000100800 */
[----:B------:R1:W-:Y:S02]  /*11e90*/  STL [R1], RZ ;  /* 0x000000ff01007387 */ /* 0x0003e40000100800 */
[----:B------:R-:W-:Y:S05]  /*11ea0*/  @P0 BRA `(.L_x_6433) ;  /* 0x0000005000980947 */ /* 0x000fea0003800000 */
[----:B-1----:R-:W-:Y:S01]  /*11eb0*/  IMAD.MOV.U32 R0, RZ, RZ, 0x1 ;  /* 0x00000001ff007424 */ /* 0x002fe200078e00ff */
[----:B------:R1:W-:Y:S01]  /*11ec0*/  STL [R1], RZ ;  /* 0x000000ff01007387 */ /* 0x0003e20000100800 */
[----:B------:R-:W-:Y:S01]  /*11ed0*/  ULDC.64 UR38, c[0x0][0x198] ;  /* 0x0000660000267ab9 */ /* 0x000fe20000000a00 */
[----:B------:R-:W-:Y:S02]  /*11ee0*/  ULDC UR36, c[0x0][0xc] ;  /* 0x0000030000247ab9 */ /* 0x000fe40000000800 */
[----:B------:R1:W-:Y:S04]  /*11ef0*/  STL [R1+0x8], R0 ;  /* 0x0000080001007387 */ /* 0x0003e80000100800 */
[----:B------:R1:W-:Y:S04]  /*11f00*/  STL [R1+0x4], RZ ;  /* 0x000004ff01007387 */ /* 0x0003e80000100800 */
[----:B------:R1:W-:Y:S04]  /*11f10*/  STL [R1+0xc], R0 ;  /* 0x00000c0001007387 */ /* 0x0003e80000100800 */
[----:B------:R1:W-:Y:S02]  /*11f20*/  STL [R1+0x28], RZ ;  /* 0x000028ff01007387 */ /* 0x0003e40000100800 */
.L_x_6517:
[----:B--2---:R-:W2:Y:S02]  /*11f30*/  LDC.64 R2, c[0x0][0xc60] ;  /* 0x00031800ff027b82 */ /* 0x004ea40000000a00 */
[----:B--2---:R-:W-:-:S05]  /*11f40*/  IMAD.WIDE R2, R19, 0x4, R2 ;  /* 0x0000000413027825 */ /* 0x004fca00078e0202 */
[----:B-1----:R-:W1:Y:S01]  /*11f50*/  LDG.E R11, desc[UR40][R2.64] ;  /* 0x00000028020b7981 */ /* 0x002e62000c1e1900 */
[----:B------:R-:W-:Y:S05]  /*11f60*/  YIELD ;  /* 0x0000000000007946 */ /* 0x000fea0003800000 */
[----:B------:R-:W-:Y:S01]  /*11f70*/  ULDC.64 UR4, c[0x0][0xa28] ;  /* 0x00028a0000047ab9 */ /* 0x000fe20000000a00 */
[----:B------:R-:W-:Y:S02]  /*11f80*/  CS2R R8, SRZ ;  /* 0x0000000000087805 */ /* 0x000fe4000001ff00 */
[----:B------:R-:W-:Y:S01]  /*11f90*/  ISETP.NE.U32.AND P0, PT, RZ, UR4, PT ;  /* 0x00000004ff007c0c */ /* 0x000fe2000bf05070 */
[----:B------:R-:W-:Y:S01]  /*11fa0*/  ULDC.64 UR8, c[0x0][0xa08] ;  /* 0x0002820000087ab9 */ /* 0x000fe20000000a00 */
[----:B------:R-:W-:-:S02]  /*11fb0*/  ULDC.64 UR10, c[0x0][0xa10] ;  /* 0x00028400000a7ab9 */ /* 0x000fc40000000a00 */
[----:B------:R-:W-:Y:S02]  /*11fc0*/  ISETP.NE.AND.EX P0, PT, RZ, UR5, PT, P0 ;  /* 0x00000005ff007c0c */ /* 0x000fe4000bf05300 */
[----:B-1----:R-:W-:Y:S01]  /*11fd0*/  SHF.R.S32.HI R0, RZ, 0x1f, R11 ;  /* 0x0000001fff007819 */ /* 0x002fe2000001140b */
        /* <DEDUP_REMOVED lines=13> */
[C---:B0-----:R-:W-:Y:S01]  /*120b0*/  @P0 IADD3.X R13, R14.reuse, UR5, RZ, P1, !PT ;  /* 0x000000050e0d0c10 */ /* 0x041fe20008ffe4ff */
[----:B------:R-:W-:Y:S02]  /*120c0*/  ULDC.64 UR4, c[0x0][0xa00] ;  /* 0x0002800000047ab9 */ /* 0x000fe40000000a00 */
[----:B------:R-:W-:Y:S02]  /*120d0*/  ISETP.NE.U32.AND P2, PT, RZ, UR4, PT ;  /* 0x00000004ff007c0c */ /* 0x000fe4000bf45070 */
[C---:B-1----:R-:W-:Y:S02]  /*120e0*/  IADD3 R2, P1, R15.reuse, UR4, RZ ;  /* 0x000000040f027c10 */ /* 0x042fe4000ff3e0ff */
[----:B------:R-:W-:Y:S02]  /*120f0*/  ISETP.NE.AND.EX P2, PT, RZ, UR5, PT, P2 ;  /* 0x00000005ff007c0c */ /* 0x000fe4000bf45320 */
[----:B------:R-:W-:Y:S01]  /*12100*/  IADD3.X R3, R14, UR5, RZ, P1, !PT ;  /* 0x000000050e037c10 */ /* 0x000fe20008ffe4ff */
[----:B------:R-:W-:Y:S01]  /*12110*/  ULDC UR4, c[0x0][0x288] ;  /* 0x0000a20000047ab9 */ /* 0x000fe20000000800 */
[----:B------:R-:W-:Y:S01]  /*12120*/  IADD3 R6, P1, R15, UR8, RZ ;  /* 0x000000080f067c10 */ /* 0x000fe2000ff3e0ff */
[----:B------:R-:W-:Y:S01]  /*12130*/  IMAD.U32 R10, RZ, RZ, UR4 ;  /* 0x00000004ff0a7e24 */ /* 0x000fe2000f8e00ff */
[----:B------:R-:W-:-:S02]  /*12140*/  ULDC.64 UR4, c[0x0][0x3f8] ;  /* 0x0000fe0000047ab9 */ /* 0x000fc40000000a00 */
[----:B------:R-:W-:-:S03]  /*12150*/  IADD3.X R7, R14, UR9, RZ, P1, !PT ;  /* 0x000000090e077c10 */ /* 0x000fc60008ffe4ff */
        /* <DEDUP_REMOVED lines=12> */
[----:B------:R-:W-:Y:S02]  /*12220*/  ISETP.NE.U32.AND P1, PT, RZ, UR10, PT ;  /* 0x0000000aff007c0c */ /* 0x000fe4000bf25070 */
[----:B------:R-:W-:Y:S02]  /*12230*/  MOV R0, UR6 ;  /* 0x0000000600007c02 */ /* 0x000fe40008000f00 */
[----:B------:R-:W-:Y:S01]  /*12240*/  ISETP.NE.AND.EX P1, PT, RZ, UR11, PT, P1 ;  /* 0x0000000bff007c0c */ /* 0x000fe2000bf25310 */
[----:B--2---:R1:W-:Y:S02]  /*12250*/  STL [R1+0x2c], R9 ;  /* 0x00002c0901007387 */ /* 0x0043e40000100800 */
[----:B-1----:R-:W-:Y:S01]  /*12260*/  IMAD.U32 R9, RZ, RZ, UR4 ;  /* 0x00000004ff097e24 */ /* 0x002fe2000f8e00ff */
[----:B0-----:R-:W-:Y:S09]  /*12270*/  @P0 BRA `(.L_x_6434) ;  /* 0x0000000000100947 */ /* 0x001ff20003800000 */
[----:B------:R-:W-:Y:S05]  /*12280*/  @!P2 BRA `(.L_x_6434) ;  /* 0x00000000000ca947 */ /* 0x000fea0003800000 */
[----:B-----5:R-:W2:Y:S04]  /*12290*/  LDG.E R10, desc[UR40][R2.64] ;  /* 0x00000028020a7981 */ /* 0x020ea8000c1e1900 */
[----:B------:R-:W2:Y:S02]  /*122a0*/  LDG.E R2, desc[UR40][R2.64+0x4] ;  /* 0x0000042802027981 */ /* 0x000ea4000c1e1900 */
[----:B--2---:R-:W-:-:S07]  /*122b0*/  IMAD.IADD R10, R2, 0x1, -R10 ;  /* 0x00000001020a7824 */ /* 0x004fce00078e0a0a */
.L_x_6434:
[----:B------:R-:W-:Y:S01]  /*122c0*/  IMAD.MOV.U32 R2, RZ, RZ, RZ ;  /* 0x000000ffff027224 */ /* 0x000fe200078e00ff */
[----:B------:R-:W-:Y:S01]  /*122d0*/  MOV R20, RZ ;  /* 0x000000ff00147202 */ /* 0x000fe20000000f00 */
[----:B------:R-:W-:-:S04]  /*122e0*/  ULDC.64 UR4, c[0x0][0xa20] ;  /* 0x0002880000047ab9 */ /* 0x000fc80000000a00 */
[----:B------:R-:W2:Y:S04]  /*122f0*/  @P3 LDG.E R2, desc[UR40][R6.64] ;  /* 0x0000002806023981 */ /* 0x000ea8000c1e1900 */
[----:B------:R0:W5:Y:S01]  /*12300*/  @P1 LDG.E R20, desc[UR40][R4.64] ;  /* 0x0000002804141981 */ /* 0x000162000c1e1900 */
[----:B------:R-:W-:-:S04]  /*12310*/  ISETP.NE.U32.AND P0, PT, RZ, UR4, PT ;  /* 0x00000004ff007c0c */ /* 0x000fc8000bf05070 */
[----:B------:R-:W-:Y:S01]  /*12320*/  ISETP.NE.AND.EX P0, PT, RZ, UR5, PT, P0 ;  /* 0x00000005ff007c0c */ /* 0x000fe2000bf05300 */
[----:B--2--5:R-:W-:-:S05]  /*12330*/  IMAD.IADD R2, R2, 0x1, R8 ;  /* 0x0000000102027824 */ /* 0x024fca00078e0208 */
[----:B------:R0:W-:Y:S07]  /*12340*/  STL [R1+0x10], R2 ;  /* 0x0000100201007387 */ /* 0x0001ee0000100800 */
[----:B------:R-:W-:Y:S05]  /*12350*/  @!P0 BRA `(.L_x_6435) ;  /* 0x0000000000108947 */ /* 0x000fea0003800000 */
[----:B0-----:R-:W-:-:S04]  /*12360*/  IADD3 R2, P0, R15, UR4, RZ ;  /* 0x000000040f027c10 */ /* 0x001fc8000ff1e0ff */
[----:B------:R-:W-:-:S05]  /*12370*/  IADD3.X R3, R14, UR5, RZ, P0, !PT ;  /* 0x000000050e037c10 */ /* 0x000fca00087fe4ff */
[----:B------:R0:W5:Y:S01]  /*12380*/  LDG.E R9, desc[UR40][R2.64] ;  /* 0x0000002802097981 */ /* 0x000162000c1e1900 */
[----:B------:R-:W-:Y:S05]  /*12390*/  BRA `(.L_x_6436) ;  /* 0x0000000000107947 */ /* 0x000fea0003800000 */
.L_x_6435:
[----:B------:R-:W-:Y:S05]  /*123a0*/  @!P3 BRA `(.L_x_6436) ;  /* 0x00000000000cb947 */ /* 0x000fea0003800000 */
[----:B------:R-:W2:Y:S04]  /*123b0*/  LDG.E R9, desc[UR40][R6.64] ;  /* 0x0000002806097981 */ /* 0x000ea8000c1e1900 */
[----:B------:R-:W2:Y:S02]  /*123c0*/  LDG.E R6, desc[UR40][R6.64+0x4] ;  /* 0x0000042806067981 */ /* 0x000ea4000c1e1900 */
[----:B--2---:R-:W-:-:S07]  /*123d0*/  IMAD.IADD R9, R6, 0x1, -R9 ;  /* 0x0000000106097824 */ /* 0x004fce00078e0a09 */
.L_x_6436:
        /* <DEDUP_REMOVED lines=16> */
[----:B------:R-:W-:-:S05]  /*124e0*/  VIMNMX R6, R4, R2, PT ;  /* 0x0000000204067248 */ /* 0x000fca0003fe0100 */
[----:B------:R-:W-:Y:S01]  /*124f0*/  IMAD R2, R6, 0x40, -R9 ;  /* 0x0000004006027824 */ /* 0x000fe200078e0a09 */
[----:B------:R-:W-:-:S04]  /*12500*/  IADD3 R9, -R9, RZ, RZ ;  /* 0x000000ff09097210 */ /* 0x000fc80007ffe1ff */
[----:B------:R-:W-:Y:S02]  /*12510*/  VIMNMX R2, R2, R0, PT ;  /* 0x0000000002027248 */ /* 0x000fe40003fe0100 */
[----:B------:R-:W-:-:S04]  /*12520*/  VIMNMX R9, RZ, R9, !PT ;  /* 0x00000009ff097248 */ /* 0x000fc80007fe0100 */
[----:B------:R-:W-:Y:S02]  /*12530*/  ISETP.GT.AND P0, PT, R2, R9, PT ;  /* 0x000000090200720c */ /* 0x000fe40003f04270 */
[----:B------:R-:W-:-:S11]  /*12540*/  SHF.R.U32.HI R0, RZ, 0x6, R9 ;  /* 0x00000006ff007819 */ /* 0x000fd60000011609 */
[----:B------:R-:W-:-:S05]  /*12550*/  @P0 VIADD R2, R2, 0x3f ;  /* 0x0000003f02020836 */ /* 0x000fca0000000000 */
[----:B------:R-:W-:Y:S01]  /*12560*/  @P0 SHF.R.S32.HI R3, RZ, 0x1f, R2 ;  /* 0x0000001fff030819 */ /* 0x000fe20000011402 */
[----:B------:R0:W-:Y:S03]  /*12570*/  STL [R1+0x1c], R6 ;  /* 0x00001c0601007387 */ /* 0x0001e60000100800 */
[----:B------:R-:W-:Y:S01]  /*12580*/  @P0 LEA.HI R3, R3, R2, RZ, 0x6 ;  /* 0x0000000203030211 */ /* 0x000fe200078f30ff */
[----:B------:R-:W-:-:S03]  /*12590*/  IMAD.MOV.U32 R2, RZ, RZ, R0 ;  /* 0x000000ffff027224 */ /* 0x000fc600078e0000 */
[----:B------:R-:W-:-:S04]  /*125a0*/  @P0 SHF.R.S32.HI R2, RZ, 0x6, R3 ;  /* 0x00000006ff020819 */ /* 0x000fc80000011403 */
[----:B------:R-:W-:-:S13]  /*125b0*/  ISETP.GT.AND P0, PT, R2, R0, PT ;  /* 0x000000000200720c */ /* 0x000fda0003f04270 */
[----:B0-----:R-:W-:Y:S05]  /*125c0*/  @!P0 BRA `(.L_x_6438) ;  /* 0x0000000c00e88947 */ /* 0x001fea0003800000 */
        /* <DEDUP_REMOVED lines=10> */
.L_x_6585:
[----:B------:R-:W-:-:S03]  /*12670*/  UMOV UR4, 0xffffffff ;  /* 0xffffffff00047882 */ /* 0x000fc60000000000 */
[----:B------:R-:W-:Y:S05]  /*12680*/  BRA.DIV UR4, `(.L_x_6440) ;  /* 0x0000005e045c7947 */ /* 0x000fea000b800000 */
[----:B------:R-:W-:-:S13]  /*12690*/  ELECT P6, URZ, PT ;  /* 0x00000000003f782f */ /* 0x000fda00038c0000 */
.L_x_6588:
[----:B------:R-:W2:Y:S01]  /*126a0*/  LDL R5, [R1+0x28] ;  /* 0x0000280001057983 */ /* 0x000ea20000100800 */
[----:B------:R-:W-:Y:S01]  /*126b0*/  BSSY B1, `(.L_x_6441) ;  /* 0x000000b000017945 */ /* 0x000fe20003800000 */
[----:B------:R-:W0:Y:S01]  /*126c0*/  S2R R9, SR_CgaCtaId ;  /* 0x0000000000097919 */ /* 0x000e220000008800 */
[----:B--2---:R-:W-:-:S04]  /*126d0*/  IADD3 R5, R5, 0x1, RZ ;  /* 0x0000000105057810 */ /* 0x004fc80007ffe0ff */
        /* <DEDUP_REMOVED lines=8> */
.L_x_6589:
[----:B------:R-:W-:Y:S05]  /*12760*/  BSYNC B1 ;  /* 0x0000000000017941 */ /* 0x000fea0003800000 */
.L_x_6441:
        /* <DEDUP_REMOVED lines=8> */
.L_x_6590:
        /* <DEDUP_REMOVED lines=11> */
.L_x_6446:
        /* <DEDUP_REMOVED lines=12> */
[----:B------:R-:W-:-:S04]  /*12960*/  IMAD R6, R2, 0x40, R20 ;  /* 0x0000004002067824 */ /* 0x000fc800078e0214 */
[----:B------:R-:W-:-:S05]  /*12970*/  VIADD R6, R6, 0xffffffc0 ;  /* 0xffffffc006067836 */ /* 0x000fca0000000000 */
[----:B------:R-:W-:-:S03]  /*12980*/  R2UR UR11, R6 ;  /* 0x00000000060b72ca */ /* 0x000fc600000e0000 */
[----:B------:R-:W-:-:S10]  /*12990*/  UIADD3 UR8, UR8, 0x22400, URZ ;  /* 0x0002240008087890 */ /* 0x000fd4000fffe03f */
[----:B------:R1:W-:Y:S01]  /*129a0*/  UTMALDG.4D [UR8], [UR4], desc[UR6] ;  /* 0x00000608040075b4 */ /* 0x0003e20008019000 */
[----:B------:R-:W2:Y:S02]  /*129b0*/  SYNCS.PHASECHK.TRANS64.TRYWAIT P0, [R5+URZ+0x28cc0], R7 ;  /* 0x028cc007050075a7 */ /* 0x000ea4000800017f */
[----:B-12---:R-:W-:Y:S05]  /*129c0*/  @!P0 BRA `(.L_x_6447) ;  /* 0x0000005800d48947 */ /* 0x006fea0003800000 */
.L_x_6591:
        /* <DEDUP_REMOVED lines=8> */
.L_x_6448:
        /* <DEDUP_REMOVED lines=51> */
.L_x_6444:
[----:B------:R-:W-:Y:S05]  /*12d80*/  BSYNC B1 ;  /* 0x0000000000017941 */ /* 0x000fea0003800000 */
.L_x_6443:
        /* <DEDUP_REMOVED lines=16> */
.L_x_6455:
        /* <DEDUP_REMOVED lines=9> */
.L_x_6592:
        /* <DEDUP_REMOVED lines=11> */
.L_x_6452:
        /* <DEDUP_REMOVED lines=17> */
.L_x_6593:
        /* <DEDUP_REMOVED lines=8> */
.L_x_6454:
        /* <DEDUP_REMOVED lines=51> */
.L_x_6450:
[----:B------:R-:W-:Y:S05]  /*13490*/  BSYNC B1 ;  /* 0x0000000000017941 */ /* 0x000fea0003800000 */
.L_x_6449:
        /* <DEDUP_REMOVED lines=13> */
.L_x_6438:
[----:B------:R-:W-:Y:S05]  /*13570*/  BSYNC B0 ;  /* 0x0000000000007941 */ /* 0x000fea0003800000 */
.L_x_6437:
        /* <DEDUP_REMOVED lines=23> */
.L_x_6457:
        /* <DEDUP_REMOVED lines=16> */
[----:B0-----:R-:W-:Y:S02]  /*137f0*/  IMAD.U32 R7, RZ, RZ, UR9 ;  /* 0x00000009ff077e24 */ /* 0x001fe4000f8e00ff */
[----:B------:R-:W-:-:S02]  /*13800*/  IMAD.U32 R10, RZ, RZ, UR4 ;  /* 0x00000004ff0a7e24 */ /* 0x000fc4000f8e00ff */
[----:B------:R-:W-:Y:S02]  /*13810*/  IMAD.MOV.U32 R8, RZ, RZ, 0x70 ;  /* 0x00000070ff087424 */ /* 0x000fe400078e00ff */
[----:B------:R-:W-:Y:S02]  /*13820*/  IMAD.MOV.U32 R12, RZ, RZ, 0x1 ;  /* 0x00000001ff0c7424 */ /* 0x000fe400078e00ff */
[----:B------:R-:W-:-:S07]  /*13830*/  IMAD.MOV.U32 R13, RZ, RZ, RZ ;  /* 0x000000ffff0d7224 */ /* 0x000fce00078e00ff */
[----:B------:R-:W-:-:S07]  /*13840*/  LEPC R20, `(.L_x_6459) ;  /* 0x000000001014794e */ /* 0x000fce0000000000 */
[----:B-1----:R-:W-:Y:S05]  /*13850*/  CALL.ABS.NOINC R2 ;  /* 0x0000000002007343 */ /* 0x002fea0003c00000 */
.L_x_6459:
        /* <DEDUP_REMOVED lines=10> */
[----:B0-----:R-:W-:Y:S01]  /*13900*/  MOV R7, UR9 ;  /* 0x0000000900077c02 */ /* 0x001fe20008000f00 */
[----:B------:R-:W-:Y:S01]  /*13910*/  IMAD.U32 R5, RZ, RZ, UR7 ;  /* 0x00000007ff057e24 */ /* 0x000fe2000f8e00ff */
[----:B------:R-:W-:Y:S01]  /*13920*/  MOV R12, 0x1 ;  /* 0x00000001000c7802 */ /* 0x000fe20000000f00 */
[----:B------:R-:W-:Y:S02]  /*13930*/  IMAD.U32 R6, RZ, RZ, UR8 ;  /* 0x00000008ff067e24 */ /* 0x000fe4000f8e00ff */
[----:B------:R-:W-:-:S02]  /*13940*/  IMAD.U32 R10, RZ, RZ, UR4 ;  /* 0x00000004ff0a7e24 */ /* 0x000fc4000f8e00ff */
[----:B------:R-:W-:Y:S02]  /*13950*/  IMAD.U32 R11, RZ, RZ, UR5 ;  /* 0x00000005ff0b7e24 */ /* 0x000fe4000f8e00ff */
[----:B------:R-:W-:Y:S02]  /*13960*/  IMAD.MOV.U32 R8, RZ, RZ, 0x70 ;  /* 0x00000070ff087424 */ /* 0x000fe400078e00ff */
[----:B-1----:R-:W-:-:S07]  /*13970*/  IMAD.MOV.U32 R13, RZ, RZ, RZ ;  /* 0x000000ffff0d7224 */ /* 0x002fce00078e00ff */
[----:B------:R-:W-:-:S07]  /*13980*/  LEPC R20, `(.L_x_6461) ;  /* 0x000000001014794e */ /* 0x000fce0000000000 */
[----:B--2---:R-:W-:Y:S05]  /*13990*/  CALL.ABS.NOINC R2 ;  /* 0x0000000002007343 */ /* 0x004fea0003c00000 */
.L_x_6461:
        /* <DEDUP_REMOVED lines=16> */
.L_x_6460:
[----:B------:R-:W2:Y:S01]  /*13aa0*/  LDL.LU R2, [R1+0x20] ;  /* 0x0000200001027983 */ /* 0x000ea20000300800 */
[----:B------:R-:W-:-:S03]  /*13ab0*/  ULDC.64 UR4, c[0x0][0x9f8] ;  /* 0x00027e0000047ab9 */ /* 0x000fc60000000a00 */
[----:B------:R-:W3:Y:S04]  /*13ac0*/  LDL.LU R0, [R1+0x24] ;  /* 0x0000240001007983 */ /* 0x000ee80000300800 */
[----:B------:R-:W4:Y:S04]  /*13ad0*/  LDL.LU R4, [R1+0x2c] ;  /* 0x00002c0001047983 */ /* 0x000f280000300800 */
[----:B0-----:R-:W4:Y:S01]  /*13ae0*/  LDL.LU R8, [R1+0x18] ;  /* 0x0000180001087983 */ /* 0x001f220000300800 */
        /* <DEDUP_REMOVED lines=26> */
.L_x_6462:
        /* <DEDUP_REMOVED lines=19> */
.L_x_6596:
[----:B------:R-:W-:Y:S01]  /*13dc0*/  UMOV UR4, 0xffffffff ;  /* 0xffffffff00047882 */ /* 0x000fe20000000000 */
[----:B------:R-:W-:Y:S02]  /*13dd0*/  SHF.R.S32.HI R8, RZ, 0x1f, R0 ;  /* 0x0000001fff087819 */ /* 0x000fe40000011400 */
[----:B------:R-:W-:Y:S05]  /*13de0*/  BRA.DIV UR4, `(.L_x_6464) ;  /* 0x0000004a043c7947 */ /* 0x000fea000b800000 */
[----:B------:R-:W-:-:S13]  /*13df0*/  ELECT P6, URZ, PT ;  /* 0x00000000003f782f */ /* 0x000fda00038c0000 */
.L_x_6599:
[----:B------:R-:W-:Y:S05]  /*13e00*/  @!P6 BRA `(.L_x_6465) ;  /* 0x0000000000fce947 */ /* 0x000fea0003800000 */
[----:B------:R-:W-:-:S04]  /*13e10*/  ISETP.NE.U32.AND P0, PT, R20, RZ, PT ;  /* 0x000000ff1400720c */ /* 0x000fc80003f05070 */
[----:B------:R-:W-:-:S13]  /*13e20*/  ISETP.NE.AND.EX P0, PT, R21, RZ, PT, P0 ;  /* 0x000000ff1500720c */ /* 0x000fda0003f05300 */
[----:B------:R-:W-:Y:S05]  /*13e30*/  @!P0 BRA `(.L_x_6466) ;  /* 0x0000000000488947 */ /* 0x000fea0003800000 */
[----:B------:R-:W0:Y:S01]  /*13e40*/  LDC R9, c[0x0][0x41c] ;  /* 0x00010700ff097b82 */ /* 0x000e220000000800 */
[----:B------:R-:W-:Y:S01]  /*13e50*/  IMAD.MOV.U32 R5, RZ, RZ, R3 ;  /* 0x000000ffff057224 */ /* 0x000fe200078e0003 */
[----:B------:R-:W-:Y:S01]  /*13e60*/  ULDC.64 UR4, c[0x0][0x408] ;  /* 0x0001020000047ab9 */ /* 0x000fe20000000a00 */
[----:B0-----:R-:W-:-:S13]  /*13e70*/  ISETP.NE.AND P0, PT, R9, 0x1, PT ;  /* 0x000000010900780c */ /* 0x001fda0003f05270 */
[----:B------:R-:W0:Y:S02]  /*13e80*/  @P0 LDC.64 R6, c[0x0][0x420] ;  /* 0x00010800ff060b82 */ /* 0x000e240000000a00 */
[----:B0-----:R-:W-:-:S05]  /*13e90*/  @P0 IMAD.HI.U32 R6, R3, R6, RZ ;  /* 0x0000000603060227 */ /* 0x001fca00078e00ff */
[----:B------:R-:W-:-:S04]  /*13ea0*/  @P0 SHF.R.U32.HI R5, RZ, R7, R6 ;  /* 0x00000007ff050219 */ /* 0x000fc80000011606 */
[----:B------:R-:W-:Y:S02]  /*13eb0*/  IADD3 R6, -R5, RZ, RZ ;  /* 0x000000ff05067210 */ /* 0x000fe40007ffe1ff */
[----:B------:R-:W-:-:S03]  /*13ec0*/  SHF.R.S32.HI R7, RZ, 0x1f, R5 ;  /* 0x0000001fff077819 */ /* 0x000fc60000011405 */
        /* <DEDUP_REMOVED lines=9> */
.L_x_6466:
        /* <DEDUP_REMOVED lines=9> */
.L_x_6600:
        /* <DEDUP_REMOVED lines=11> */
.L_x_6468:
        /* <DEDUP_REMOVED lines=22> */
.L_x_6465:
        /* <DEDUP_REMOVED lines=30> */
.L_x_6601:
[----:B------:R-:W-:Y:S05]  /*143e0*/  BSYNC B0 ;  /* 0x0000000000007941 */ /* 0x000fea0003800000 */
.L_x_6469:
        /* <DEDUP_REMOVED lines=11> */
.L_x_6602:
        /* <DEDUP_REMOVED lines=11> */
.L_x_6474:
        /* <DEDUP_REMOVED lines=57> */
.L_x_6472:
[----:B------:R-:W-:Y:S05]  /*148e0*/  BSYNC B0 ;  /* 0x0000000000007941 */ /* 0x000fea0003800000 */
.L_x_6471:
        /* <DEDUP_REMOVED lines=33> */
[--C-:B------:R-:W-:Y:S01]  /*14b00*/  SHF.R.S32.HI R3, RZ, 0x1f, R2.reuse ;  /* 0x0000001fff037819 */ /* 0x100fe20000011402 */
        /* <DEDUP_REMOVED lines=8> */
.L_x_6481:
[----:B------:R-:W2:Y:S01]  /*14b90*/  S2R R5, SR_CgaCtaId ;  /* 0x0000000000057919 */ /* 0x000ea20000008800 */
[----:B------:R-:W-:-:S04]  /*14ba0*/  MOV R3, 0x400 ;  /* 0x0000040000037802 */ /* 0x000fc80000000f00 */
[----:B--2---:R-:W-:Y:S02]  /*14bb0*/  LEA R3, R5, R3, 0x18 ;  /* 0x0000000305037211 */ /* 0x004fe400078ec0ff */
[----:B------:R-:W-:-:S03]  /*14bc0*/  SHF.L.U32 R5, R9, 0x1f, RZ ;  /* 0x0000001f09057819 */ /* 0x000fc600000006ff */
[----:B------:R-:W-:-:S04]  /*14bd0*/  IMAD R3, R12, 0x8, R3 ;  /* 0x000000080c037824 */ /* 0x000fc800078e0203 */
[----:B------:R-:W2:Y:S02]  /*14be0*/  SYNCS.PHASECHK.TRANS64.TRYWAIT P0, [R3+URZ+0x28c40], R5 ;  /* 0x028c4005030075a7 */ /* 0x000ea4000800017f */
[----:B--2---:R-:W-:Y:S05]  /*14bf0*/  @!P0 BRA `(.L_x_6482) ;  /* 0x0000003c00208947 */ /* 0x004fea0003800000 */
.L_x_6603:
[----:B0-----:R-:W0:Y:S02]  /*14c00*/  S2R R9, SR_TID.X ;  /* 0x0000000000097919 */ /* 0x001e240000002100 */
[----:B0-----:R-:W-:-:S04]  /*14c10*/  LOP3.LUT R9, R9, 0x7f, RZ, 0xc0, !PT ;  /* 0x0000007f09097812 */ /* 0x001fc800078ec0ff */
[----:B------:R-:W-:-:S13]  /*14c20*/  ISETP.NE.AND P1, PT, R9, RZ, PT ;  /* 0x000000ff0900720c */ /* 0x000fda0003f25270 */
[----:B------:R-:W-:Y:S05]  /*14c30*/  @P1 BRA `(.L_x_6483) ;  /* 0x00000000001c1947 */ /* 0x000fea0003800000 */
[----:B------:R-:W0:Y:S02]  /*14c40*/  S2R R9, SR_TID.X ;  /* 0x0000000000097919 */ /* 0x000e240000002100 */
[----:B0-----:R-:W-:-:S04]  /*14c50*/  LOP3.LUT R9, R9, 0x1f, RZ, 0xc0, !PT ;  /* 0x0000001f09097812 */ /* 0x001fc800078ec0ff */
[----:B------:R-:W-:Y:S02]  /*14c60*/  ISETP.NE.AND P0, PT, R9, RZ, PT ;  /* 0x000000ff0900720c */ /* 0x000fe40003f05270 */
[----:B------:R-:W-:-:S04]  /*14c70*/  MOV R9, 0x2000 ;  /* 0x0000200000097802 */ /* 0x000fc80000000f00 */
[----:B------:R0:W-:Y:S07]  /*14c80*/  SYNCS.ARRIVE.TRANS64 RZ, [R3+URZ+0x28c30], R9 ;  /* 0x028c300903ff79a7 */ /* 0x0001ee000800003f */
[----:B------:R-:W-:Y:S05]  /*14c90*/  @!P0 BRA `(.L_x_6483) ;  /* 0x0000000000048947 */ /* 0x000fea0003800000 */
[----:B------:R-:W-:Y:S01]  /*14ca0*/  BPT.TRAP 0x1 ;  /* 0x000000040000795c */ /* 0x000fe20000300000 */
.L_x_6483:
[----:B0-----:R-:W3:Y:S01]  /*14cb0*/  LDL R9, [R1] ;  /* 0x0000000001097983 */ /* 0x001ee20000100800 */
[----:B------:R-:W-:-:S03]  /*14cc0*/  MOV R11, 0x400 ;  /* 0x00000400000b7802 */ /* 0x000fc60000000f00 */
        /* <DEDUP_REMOVED lines=20> */
.L_x_6604:
        /* <DEDUP_REMOVED lines=8> */
.L_x_6485:
[----:B0-2---:R-:W2:Y:S01]  /*14e90*/  LDL R5, [R1] ;  /* 0x0000000001057983 */ /* 0x005ea20000100800 */
[----:B------:R-:W-:Y:S01]  /*14ea0*/  MOV R9, 0x400 ;  /* 0x0000040000097802 */ /* 0x000fe20000000f00 */
[----:B------:R-:W0:Y:S01]  /*14eb0*/  S2R R10, SR_CgaCtaId ;  /* 0x00000000000a7919 */ /* 0x000e220000008800 */
[----:B------:R-:W-:Y:S02]  /*14ec0*/  R2UR UR11, R2 ;  /* 0x00000000020b72ca */ /* 0x000fe400000e0000 */
[----:B------:R-:W-:Y:S01]  /*14ed0*/  R2UR UR9, R3 ;  /* 0x00000000030972ca */ /* 0x000fe200000e0000 */
[----:B------:R-:W-:Y:S01]  /*14ee0*/  UIADD3 UR4, UP0, UR38, 0x470, URZ ;  /* 0x0000047026047890 */ /* 0x000fe2000ff1e03f */
[----:B------:R-:W-:Y:S02]  /*14ef0*/  R2UR UR12, R4 ;  /* 0x00000000040c72ca */ /* 0x000fe400000e0000 */
[----:B------:R-:W-:Y:S01]  /*14f00*/  R2UR UR13, R6 ;  /* 0x00000000060d72ca */ /* 0x000fe200000e0000 */
[----:B------:R-:W-:Y:S01]  /*14f10*/  UIADD3.X UR5, URZ, UR39, URZ, UP0, !UPT ;  /* 0x000000273f057290 */ /* 0x000fe200087fe43f */
        /* <DEDUP_REMOVED lines=45> */
.L_x_6480:
[----:B------:R-:W-:Y:S05]  /*151f0*/  BSYNC B2 ;  /* 0x0000000000027941 */ /* 0x000fea0003800000 */
.L_x_6479:
[----:B------:R-:W2:Y:S02]  /*15200*/  LDL.LU R2, [R1+0x1c] ;  /* 0x00001c0001027983 */ /* 0x000ea40000300800 */
[----:B--2---:R-:W-:-:S07]  /*15210*/  VIADD R5, R2, 0xfffffffd ;  /* 0xfffffffd02057836 */ /* 0x004fce0000000000 */
.L_x_6478:
[----:B------:R-:W-:Y:S05]  /*15220*/  BSYNC B1 ;  /* 0x0000000000017941 */ /* 0x000fea0003800000 */
.L_x_6477:
[----:B------:R-:W-:-:S13]  /*15230*/  ISETP.NE.AND P0, PT, R7, RZ, PT ;  /* 0x000000ff0700720c */ /* 0x000fda0003f05270 */
[----:B------:R-:W-:Y:S05]  /*15240*/  @!P0 BRA `(.L_x_6476) ;  /* 0x0000001000388947 */ /* 0x000fea0003800000 */
.L_x_6500:
[----:B0-----:R-:W0:Y:S04]  /*15250*/  LDL.LU R3, [R1] ;  /* 0x0000000001037983 */ /* 0x001e280000300800 */
[----:B------:R-:W2:Y:S01]  /*15260*/  LDL.LU R2, [R1+0x8] ;  /* 0x0000080001027983 */ /* 0x000ea20000300800 */
[----:B------:R-:W-:Y:S05]  /*15270*/  YIELD ;  /* 0x0000000000007946 */ /* 0x000fea0003800000 */
[----:B------:R-:W-:Y:S01]  /*15280*/  BSSY B1, `(.L_x_6486) ;  /* 0x0000081000017945 */ /* 0x000fe20003800000 */
[----:B0-----:R-:W-:-:S05]  /*15290*/  VIADD R9, R3, 0x1 ;  /* 0x0000000103097836 */ /* 0x001fca0000000000 */
[----:B------:R-:W-:-:S04]  /*152a0*/  ISETP.NE.AND P0, PT, R9, 0x2, PT ;  /* 0x000000020900780c */ /* 0x000fc80003f05270 */
[----:B------:R-:W-:Y:S02]  /*152b0*/  SEL R10, RZ, 0x1, P0 ;  /* 0x00000001ff0a7807 */ /* 0x000fe40000000000 */
[----:B------:R-:W-:Y:S02]  /*152c0*/  SEL R9, R9, RZ, P0 ;  /* 0x000000ff09097207 */ /* 0x000fe40000000000 */
[----:B--2---:R-:W-:Y:S01]  /*152d0*/  LOP3.LUT R10, R2, R10, RZ, 0x3c, !PT ;  /* 0x0000000a020a7212 */ /* 0x004fe200078e3cff */
[----:B------:R-:W-:Y:S06]  /*152e0*/  @!P6 BRA `(.L_x_6487) ;  /* 0x0000000400e8e947 */ /* 0x000fec0003800000 */
        /* <DEDUP_REMOVED lines=22> */
.L_x_6488:
[----:B------:R-:W2:Y:S01]  /*15450*/  S2R R3, SR_CgaCtaId ;  /* 0x0000000000037919 */ /* 0x000ea20000008800 */
[----:B------:R-:W-:-:S04]  /*15460*/  MOV R2, 0x400 ;  /* 0x0000040000027802 */ /* 0x000fc80000000f00 */
[----:B--2---:R-:W-:Y:S02]  /*15470*/  LEA R2, R3, R2, 0x18 ;  /* 0x0000000203027211 */ /* 0x004fe400078ec0ff */
[----:B------:R-:W-:-:S03]  /*15480*/  SHF.L.U32 R3, R10, 0x1f, RZ ;  /* 0x0000001f0a037819 */ /* 0x000fc600000006ff */
[----:B------:R-:W-:-:S04]  /*15490*/  IMAD R2, R9, 0x8, R2 ;  /* 0x0000000809027824 */ /* 0x000fc800078e0202 */
[----:B------:R-:W2:Y:S02]  /*154a0*/  SYNCS.PHASECHK.TRANS64.TRYWAIT P0, [R2+URZ+0x28c40], R3 ;  /* 0x028c4003020075a7 */ /* 0x000ea4000800017f */
[----:B--2---:R-:W-:Y:S05]  /*154b0*/  @!P0 BRA `(.L_x_6489) ;  /* 0x0000003400188947 */ /* 0x004fea0003800000 */
.L_x_6605:
        /* <DEDUP_REMOVED lines=11> */
.L_x_6490:
[----:B------:R-:W3:Y:S01]  /*15570*/  LDL R12, [R1+0x10] ;  /* 0x00001000010c7983 */ /* 0x000ee20000100800 */
[----:B0-----:R-:W-:Y:S01]  /*15580*/  MOV R7, 0x400 ;  /* 0x0000040000077802 */ /* 0x001fe20000000f00 */
        /* <DEDUP_REMOVED lines=18> */
[----:B0--3--:R-:W-:Y:S05]  /*156b0*/  @!P1 BRA `(.L_x_6491) ;  /* 0x0000003000ac9947 */ /* 0x009fea0003800000 */
.L_x_6606:
        /* <DEDUP_REMOVED lines=8> */
.L_x_6492:
[----:B------:R-:W3:Y:S01]  /*15740*/  S2R R11, SR_CgaCtaId ;  /* 0x00000000000b7919 */ /* 0x000ee20000008800 */
        /* <DEDUP_REMOVED lines=52> */
.L_x_6487:
[----:B------:R-:W-:Y:S05]  /*15a90*/  BSYNC B1 ;  /* 0x0000000000017941 */ /* 0x000fea0003800000 */
.L_x_6486:
        /* <DEDUP_REMOVED lines=31> */
.L_x_6495:
[----:B------:R-:W3:Y:S01]  /*15c90*/  S2R R3, SR_CgaCtaId ;  /* 0x0000000000037919 */ /* 0x000ee20000008800 */
[----:B------:R-:W-:-:S04]  /*15ca0*/  MOV R2, 0x400 ;  /* 0x0000040000027802 */ /* 0x000fc80000000f00 */
[----:B---3--:R-:W-:Y:S02]  /*15cb0*/  LEA R2, R3, R2, 0x18 ;  /* 0x0000000203027211 */ /* 0x008fe400078ec0ff */
[----:B------:R-:W-:-:S03]  /*15cc0*/  SHF.L.U32 R3, R10, 0x1f, RZ ;  /* 0x0000001f0a037819 */ /* 0x000fc600000006ff */
[----:B------:R-:W-:-:S04]  /*15cd0*/  IMAD R2, R11, 0x8, R2 ;  /* 0x000000080b027824 */ /* 0x000fc800078e0202 */
[----:B------:R-:W3:Y:S02]  /*15ce0*/  SYNCS.PHASECHK.TRANS64.TRYWAIT P0, [R2+URZ+0x28c40], R3 ;  /* 0x028c4003020075a7 */ /* 0x000ee4000800017f */
[----:B---3--:R-:W-:Y:S05]  /*15cf0*/  @!P0 BRA `(.L_x_6496) ;  /* 0x0000002c00308947 */ /* 0x008fea0003800000 */
.L_x_6607:
        /* <DEDUP_REMOVED lines=11> */
.L_x_6497:
        /* <DEDUP_REMOVED lines=22> */
.L_x_6608:
        /* <DEDUP_REMOVED lines=8> */
.L_x_6499:
        /* <DEDUP_REMOVED lines=54> */
.L_x_6494:
[----:B------:R-:W-:Y:S05]  /*162f0*/  BSYNC B1 ;  /* 0x0000000000017941 */ /* 0x000fea0003800000 */
.L_x_6493:
[C---:B------:R-:W-:Y:S02]  /*16300*/  ISETP.GT.AND P0, PT, R5.reuse, 0x1, PT ;  /* 0x000000010500780c */ /* 0x040fe40003f04270 */
[----:B------:R-:W-:-:S11]  /*16310*/  IADD3 R5, R5, -0x2, RZ ;  /* 0xfffffffe05057810 */ /* 0x000fd60007ffe0ff */
[----:B------:R-:W-:Y:S05]  /*16320*/  @P0 BRA `(.L_x_6500) ;  /* 0xffffffec00c80947 */ /* 0x000fea000383ffff */
.L_x_6476:
[----:B------:R-:W-:Y:S05]  /*16330*/  BSYNC B0 ;  /* 0x0000000000007941 */ /* 0x000fea0003800000 */
.L_x_6475:
[----:B------:R-:W2:Y:S01]  /*16340*/  LDL.LU R3, [R1] ;  /* 0x0000000001037983 */ /* 0x000ea20000300800 */
[----:B------:R-:W-:Y:S01]  /*16350*/  BSSY B0, `(.L_x_6501) ;  /* 0x0000016000007945 */ /* 0x000fe20003800000 */
[----:B0-----:R-:W0:Y:S02]  /*16360*/  S2R R2, SR_TID.X ;  /* 0x0000000000027919 */ /* 0x001e240000002100 */
[----:B0-----:R-:W-:-:S04]  /*16370*/  LOP3.LUT R2, R2, 0x1f, RZ, 0xc0, !PT ;  /* 0x0000001f02027812 */ /* 0x001fc800078ec0ff */
[----:B------:R-:W-:Y:S01]  /*16380*/  ISETP.NE.AND P1, PT, R2, RZ, PT ;  /* 0x000000ff0200720c */ /* 0x000fe20003f25270 */
[----:B--2---:R-:W-:-:S05]  /*16390*/  VIADD R0, R3, 0x1 ;  /* 0x0000000103007836 */ /* 0x004fca0000000000 */
[----:B------:R-:W-:-:S04]  /*163a0*/  ISETP.NE.AND P0, PT, R0, 0x2, PT ;  /* 0x000000020000780c */ /* 0x000fc80003f05270 */
[----:B------:R-:W-:Y:S02]  /*163b0*/  SEL R2, R0, RZ, P0 ;  /* 0x000000ff00027207 */ /* 0x000fe40000000000 */
[----:B------:R-:W-:-:S03]  /*163c0*/  SEL R0, RZ, 0x1, P0 ;  /* 0x00000001ff007807 */ /* 0x000fc60000000000 */
[----:B------:R0:W-:Y:S01]  /*163d0*/  STL [R1], R2 ;  /* 0x0000000201007387 */ /* 0x0001e20000100800 */
        /* <DEDUP_REMOVED lines=12> */
[----:B0-----:R-:W-:-:S07]  /*164a0*/  IADD3 R16, R4, UR36, R7 ;  /* 0x0000002404107c10 */ /* 0x001fce000fffe007 */
.L_x_6502:
[----:B------:R-:W-:Y:S05]  /*164b0*/  BSYNC B0 ;  /* 0x0000000000007941 */ /* 0x000fea0003800000 */
.L_x_6501:
[----:B0-----:R-:W2:Y:S02]  /*164c0*/  LDL.LU R2, [R1+0x8] ;  /* 0x0000080001027983 */ /* 0x001ea40000300800 */
[----:B--2---:R-:W-:-:S05]  /*164d0*/  LOP3.LUT R2, R2, R0, RZ, 0x3c, !PT ;  /* 0x0000000002027212 */ /* 0x004fca00078e3cff */
[----:B------:R0:W-:Y:S02]  /*164e0*/  STL [R1+0x8], R2 ;  /* 0x0000080201007387 */ /* 0x0001e40000100800 */
.L_x_6458:
[----:B------:R-:W-:Y:S05]  /*164f0*/  BSYNC B6 ;  /* 0x0000000000067941 */ /* 0x000fea0003800000 */
.L_x_6456:
[----:B------:R-:W-:-:S03]  /*16500*/  UMOV UR4, 0xffffffff ;  /* 0xffffffff00047882 */ /* 0x000fc60000000000 */
[----:B------:R-:W-:Y:S05]  /*16510*/  BRA.DIV UR4, `(.L_x_6503) ;  /* 0x0000002604507947 */ /* 0x000fea000b800000 */
[----:B------:R2:W3:Y:S04]  /*16520*/  SHFL.IDX PT, R4, R16, RZ, 0x1f ;  /* 0x00001fff10047589 */ /* 0x0004e800000e0000 */
[----:B------:R-:W4:Y:S02]  /*16530*/  SHFL.IDX PT, R16, R16, 0x1, 0x1f ;  /* 0x00201f0010107f89 */ /* 0x000f2400000e0000 */
.L_x_6612:
[----:B------:R-:W0:Y:S01]  /*16540*/  S2R R0, SR_TID.X ;  /* 0x0000000000007919 */ /* 0x000e220000002100 */
[----:B------:R-:W-:Y:S01]  /*16550*/  ULDC UR4, c[0x0][0xc14] ;  /* 0x0003050000047ab9 */ /* 0x000fe20000000800 */
[----:B------:R-:W-:Y:S01]  /*16560*/  BSSY B0, `(.L_x_6504) ;  /* 0x000000b000007945 */ /* 0x000fe20003800000 */
[----:B------:R-:W-:Y:S02]  /*16570*/  MOV R17, RZ ;  /* 0x000000ff00117202 */ /* 0x000fe40000000f00 */
[----:B0-----:R-:W-:Y:S01]  /*16580*/  LOP3.LUT R7, R0, 0x1f, RZ, 0xc0, !PT ;  /* 0x0000001f00077812 */ /* 0x001fe200078ec0ff */
[----:B------:R-:W-:-:S03]  /*16590*/  IMAD.U32 R0, RZ, RZ, UR4 ;  /* 0x00000004ff007e24 */ /* 0x000fc6000f8e00ff */
[C---:B------:R-:W-:Y:S01]  /*165a0*/  ISETP.NE.AND P0, PT, R7.reuse, 0x1f, PT ;  /* 0x0000001f0700780c */ /* 0x040fe20003f05270 */
[----:B------:R-:W-:-:S05]  /*165b0*/  IMAD.IADD R5, R7, 0x1, R19 ;  /* 0x0000000107057824 */ /* 0x000fca00078e0213 */
[----:B------:R-:W-:-:S13]  /*165c0*/  ISETP.GE.OR P0, PT, R5, R0, !P0 ;  /* 0x000000000500720c */ /* 0x000fda0004706670 */
[----:B------:R-:W-:Y:S05]  /*165d0*/  @P0 BRA `(.L_x_6505) ;  /* 0x00000000000c0947 */ /* 0x000fea0003800000 */
[----:B------:R-:W0:Y:S02]  /*165e0*/  LDC.64 R2, c[0x0][0xc58] ;  /* 0x00031600ff027b82 */ /* 0x000e240000000a00 */
[----:B0-----:R-:W-:-:S05]  /*165f0*/  IMAD.WIDE R2, R5, 0x4, R2 ;  /* 0x0000000405027825 */ /* 0x001fca00078e0202 */
[----:B------:R0:W5:Y:S02]  /*16600*/  LDG.E R17, desc[UR40][R2.64] ;  /* 0x0000002802117981 */ /* 0x000164000c1e1900 */
.L_x_6505:
[----:B------:R-:W-:Y:S05]  /*16610*/  BSYNC B0 ;  /* 0x0000000000007941 */ /* 0x000fea0003800000 */
.L_x_6504:
        /* <DEDUP_REMOVED lines=22> */
[----:B------:R0:W0:Y:S02]  /*16780*/  SHFL.IDX PT, R14, R2, 0x1f, 0x1f ;  /* 0x03e01f00020e7f89 */ /* 0x00002400000e0000 */
.L_x_6620:
[----:B------:R-:W-:Y:S02]  /*16790*/  ULDC UR4, c[0x0][0xc10] ;  /* 0x0003040000047ab9 */ /* 0x000fe40000000800 */
[----:B------:R-:W-:-:S04]  /*167a0*/  IMAD.U32 R5, RZ, RZ, UR4 ;  /* 0x00000004ff057e24 */ /* 0x000fc8000f8e00ff */
[----:B0-----:R-:W-:-:S04]  /*167b0*/  IMAD R3, R14, R5, RZ ;  /* 0x000000050e037224 */ /* 0x001fc800078e02ff */
[----:B--2-4-:R-:W-:-:S05]  /*167c0*/  IMAD.IADD R16, R16, 0x1, R3 ;  /* 0x0000000110107824 */ /* 0x014fca00078e0203 */
[----:B---3--:R-:W-:-:S13]  /*167d0*/  ISETP.GT.AND P0, PT, R16, R4, PT ;  /* 0x000000041000720c */ /* 0x008fda0003f04270 */
[----:B------:R-:W-:Y:S05]  /*167e0*/  @P0 BRA `(.L_x_6507) ;  /* 0x0000000000b40947 */ /* 0x000fea0003800000 */
[----:B------:R-:W0:Y:S02]  /*167f0*/  LDC R0, c[0x0][0xc14] ;  /* 0x00030500ff007b82 */ /* 0x000e240000000800 */
.L_x_6512:
[----:B------:R-:W-:-:S04]  /*16800*/  IADD3 R19, R19, 0x1f, RZ ;  /* 0x0000001f13137810 */ /* 0x000fc80007ffe0ff */
[----:B0-----:R-:W-:-:S13]  /*16810*/  ISETP.GE.AND P0, PT, R19, R0, PT ;  /* 0x000000001300720c */ /* 0x001fda0003f06270 */
[----:B------:R-:W-:Y:S05]  /*16820*/  @P0 BRA `(.L_x_6508) ;  /* 0x0000000400ec0947 */ /* 0x000fea0003800000 */
[----:B------:R-:W0:Y:S01]  /*16830*/  S2R R2, SR_TID.X ;  /* 0x0000000000027919 */ /* 0x000e220000002100 */
        /* <DEDUP_REMOVED lines=10> */
.L_x_6510:
[----:B------:R-:W-:Y:S05]  /*168e0*/  BSYNC B0 ;  /* 0x0000000000007941 */ /* 0x000fea0003800000 */
.L_x_6509:
        /* <DEDUP_REMOVED lines=10> */
[----:B------:R-:W-:Y:S02]  /*16990*/  ISETP.GE.U32.AND P1, PT, R7, 0x8, PT ;  /* 0x000000080700780c */ /* 0x000fe40003f26070 */
[----:B0-----:R-:W-:-:S05]  /*169a0*/  IADD3 R3, R13, R14, RZ ;  /* 0x0000000e0d037210 */ /* 0x001fca0007ffe0ff */
        /* <DEDUP_REMOVED lines=11> */
.L_x_6628:
[----:B------:R-:W-:Y:S02]  /*16a60*/  ULDC UR4, c[0x0][0xc10] ;  /* 0x0003040000047ab9 */ /* 0x000fe40000000800 */
[----:B------:R-:W-:-:S05]  /*16a70*/  MOV R5, UR4 ;  /* 0x0000000400057c02 */ /* 0x000fca0008000f00 */
[----:B--2---:R-:W-:-:S04]  /*16a80*/  IMAD R3, R14, R5, RZ ;  /* 0x000000050e037224 */ /* 0x004fc800078e02ff */
[----:B------:R-:W-:-:S05]  /*16a90*/  IMAD.IADD R16, R3, 0x1, R16 ;  /* 0x0000000103107824 */ /* 0x000fca00078e0210 */
[----:B------:R-:W-:-:S13]  /*16aa0*/  ISETP.GT.AND P0, PT, R16, R4, PT ;  /* 0x000000041000720c */ /* 0x000fda0003f04270 */
[----:B------:R-:W-:Y:S05]  /*16ab0*/  @!P0 BRA `(.L_x_6512) ;  /* 0xfffffffc00508947 */ /* 0x000fea000383ffff */
.L_x_6507:
        /* <DEDUP_REMOVED lines=8> */
.L_x_6632:
[----:B------:R-:W-:Y:S01]  /*16b40*/  ISETP.NE.AND P0, PT, R3, RZ, PT ;  /* 0x000000ff0300720c */ /* 0x000fe20003f05270 */
[----:B------:R-:W-:-:S12]  /*16b50*/  IMAD.MOV.U32 R7, RZ, RZ, RZ ;  /* 0x000000ffff077224 */ /* 0x000fd800078e00ff */
[----:B------:R-:W-:Y:S05]  /*16b60*/  @!P0 BRA `(.L_x_6514) ;  /* 0x0000000000108947 */ /* 0x000fea0003800000 */
[----:B------:R-:W-:Y:S01]  /*16b70*/  UMOV UR4, 0xffffffff ;  /* 0xffffffff00047882 */ /* 0x000fe20000000000 */
[----:B------:R-:W-:Y:S02]  /*16b80*/  IADD3 R12, R6, -0x1, RZ ;  /* 0xffffffff060c7810 */ /* 0x000fe40007ffe0ff */
[----:B------:R-:W-:Y:S05]  /*16b90*/  BRA.DIV UR4, `(.L_x_6515) ;  /* 0x0000002604e47947 */ /* 0x000fea000b800000 */
[----:B------:R4:W0:Y:S02]  /*16ba0*/  SHFL.IDX PT, R7, R2, R12, 0x1f ;  /* 0x00001f0c02077589 */ /* 0x00082400000e0000 */
.L_x_6514:
[----:B0---4-:R-:W0:Y:S01]  /*16bb0*/  LDC.64 R2, c[0x0][0xc68] ;  /* 0x00031a00ff027b82 */ /* 0x011e220000000a00 */
[----:B------:R-:W-:-:S04]  /*16bc0*/  IMAD.IADD R19, R6, 0x1, R19 ;  /* 0x0000000106137824 */ /* 0x000fc800078e0213 */
[----:B0-----:R-:W-:-:S05]  /*16bd0*/  IMAD.WIDE R2, R19, 0x4, R2 ;  /* 0x0000000413027825 */ /* 0x001fca00078e0202 */
[----:B------:R-:W2:Y:S01]  /*16be0*/  LDG.E R9, desc[UR40][R2.64] ;  /* 0x0000002802097981 */ /* 0x000ea2000c1e1900 */
[----:B------:R-:W-:-:S04]  /*16bf0*/  IMAD R16, R7, R5, R16 ;  /* 0x0000000507107224 */ /* 0x000fc800078e0210 */
[----:B------:R-:W-:Y:S02]  /*16c00*/  IMAD.IADD R7, R4, 0x1, -R16 ;  /* 0x0000000104077824 */ /* 0x000fe400078e0a10 */
[----:B--23--:R-:W-:-:S05]  /*16c10*/  IMAD R6, R17, R9, RZ ;  /* 0x0000000911067224 */ /* 0x00cfca00078e02ff */
[----:B------:R-:W-:-:S04]  /*16c20*/  IABS R8, R6 ;  /* 0x0000000600087213 */ /* 0x000fc80000000000 */
[----:B------:R-:W0:Y:S08]  /*16c30*/  I2F.RP R11, R8 ;  /* 0x00000008000b7306 */ /* 0x000e300000209400 */
[----:B0-----:R-:W0:Y:S02]  /*16c40*/  MUFU.RCP R11, R11 ;  /* 0x0000000b000b7308 */ /* 0x001e240000001000 */
[----:B0-----:R-:W-:-:S06]  /*16c50*/  VIADD R12, R11, 0xffffffe ;  /* 0x0ffffffe0b0c7836 */ /* 0x001fcc0000000000 */
[----:B------:R-:W0:Y:S02]  /*16c60*/  F2I.FTZ.U32.TRUNC.NTZ R3, R12 ;  /* 0x0000000c00037305 */ /* 0x000e24000021f000 */
[----:B0-----:R-:W-:-:S04]  /*16c70*/  IMAD.MOV R2, RZ, RZ, -R3 ;  /* 0x000000ffff027224 */ /* 0x001fc800078e0a03 */
[----:B------:R-:W-:Y:S01]  /*16c80*/  IMAD R10, R2, R8, RZ ;  /* 0x00000008020a7224 */ /* 0x000fe200078e02ff */
[----:B------:R-:W-:-:S05]  /*16c90*/  MOV R2, RZ ;  /* 0x000000ff00027202 */ /* 0x000fca0000000f00 */
[----:B------:R-:W-:Y:S01]  /*16ca0*/  IMAD.HI.U32 R10, R3, R10, R2 ;  /* 0x0000000a030a7227 */ /* 0x000fe200078e0002 */
[----:B------:R-:W-:Y:S02]  /*16cb0*/  IABS R3, R7 ;  /* 0x0000000700037213 */ /* 0x000fe40000000000 */
[----:B------:R-:W-:-:S03]  /*16cc0*/  IABS R2, R6 ;  /* 0x0000000600027213 */ /* 0x000fc60000000000 */
[----:B------:R-:W-:-:S04]  /*16cd0*/  IMAD.HI.U32 R10, R10, R3, RZ ;  /* 0x000000030a0a7227 */ /* 0x000fc800078e00ff */
[----:B------:R-:W-:-:S04]  /*16ce0*/  IMAD.MOV R2, RZ, RZ, -R2 ;  /* 0x000000ffff027224 */ /* 0x000fc800078e0a02 */
        /* <DEDUP_REMOVED lines=13> */
[----:B------:R-:W-:-:S03]  /*16dc0*/  IMAD.MOV R2, RZ, RZ, -R2 ;  /* 0x000000ffff027224 */ /* 0x000fc600078e0a02 */
[----:B------:R-:W-:Y:S01]  /*16dd0*/  IADD3 R8, -R4, RZ, RZ ;  /* 0x000000ff04087210 */ /* 0x000fe20007ffe1ff */
        /* <DEDUP_REMOVED lines=18> */
[----:B------:R-:W-:Y:S01]  /*16f00*/  @!P0 IMAD.IADD R8, R8, 0x1, -R5 ;  /* 0x0000000108088824 */ /* 0x000fe200078e0a05 */
[----:B------:R-:W-:-:S04]  /*16f10*/  @!P0 IADD3 R2, R2, 0x1, RZ ;  /* 0x0000000102028810 */ /* 0x000fc80007ffe0ff */
[----:B------:R-:W-:-:S13]  /*16f20*/  ISETP.GE.U32.AND P0, PT, R8, R5, PT ;  /* 0x000000050800720c */ /* 0x000fda0003f06070 */
[----:B------:R-:W-:Y:S01]  /*16f30*/  @P0 VIADD R2, R2, 0x1 ;  /* 0x0000000102020836 */ /* 0x000fe20000000000 */
[----:B------:R-:W-:Y:S02]  /*16f40*/  ISETP.GE.AND P0, PT, R3, RZ, PT ;  /* 0x000000ff0300720c */ /* 0x000fe40003f06270 */
[----:B------:R-:W-:-:S11]  /*16f50*/  IADD3 R3, R6, R4, RZ ;  /* 0x0000000406037210 */ /* 0x000fd60007ffe0ff */
        /* <DEDUP_REMOVED lines=8> */
.L_x_6508:
[----:B------:R-:W-:Y:S01]  /*16fe0*/  UMOV UR4, URZ ;  /* 0x0000003f00047c82 */ /* 0x000fe20008000000 */
[----:B------:R-:W-:Y:S01]  /*16ff0*/  UMOV UR5, URZ ;  /* 0x0000003f00057c82 */ /* 0x000fe20008000000 */
[----:B------:R-:W-:Y:S01]  /*17000*/  ULDC UR6, c[0x0][0xc14] ;  /* 0x0003050000067ab9 */ /* 0x000fe20000000800 */
[----:B------:R-:W-:Y:S01]  /*17010*/  MOV R16, R4 ;  /* 0x0000000400107202 */ /* 0x000fe20000000f00 */
[----:B------:R-:W-:Y:S01]  /*17020*/  IMAD.U32 R17, RZ, RZ, UR4 ;  /* 0x00000004ff117e24 */ /* 0x000fe2000f8e00ff */
[----:B------:R-:W-:Y:S01]  /*17030*/  MOV R19, UR6 ;  /* 0x0000000600137c02 */ /* 0x000fe20008000f00 */
[----:B------:R-:W-:-:S07]  /*17040*/  IMAD.U32 R18, RZ, RZ, UR5 ;  /* 0x00000005ff127e24 */ /* 0x000fce000f8e00ff */
.L_x_6516:
[----:B------:R-:W0:Y:S01]  /*17050*/  S2R R2, SR_TID.X ;  /* 0x0000000000027919 */ /* 0x000e220000002100 */
        /* <DEDUP_REMOVED lines=11> */
.L_x_6433:
        /* <DEDUP_REMOVED lines=12> */
.L_x_6635:
[----:B------:R-:W-:Y:S05]  /*171d0*/  BSYNC B0 ;  /* 0x0000000000007941 */ /* 0x000fea0003800000 */
.L_x_6518:
[----:B------:R-:W-:-:S03]  /*171e0*/  UMOV UR4, 0xffffffff ;  /* 0xffffffff00047882 */ /* 0x000fc60000000000 */
[----:B------:R-:W-:Y:S05]  /*171f0*/  BRA.DIV UR4, `(.L_x_6520) ;  /* 0x0000002204887947 */ /* 0x000fea000b800000 */
[----:B------:R-:W2:Y:S02]  /*17200*/  S2R R2, SR_TID.X ;  /* 0x0000000000027919 */ /* 0x000ea40000002100 */
[----:B--2---:R-:W-:-:S04]  /*17210*/  SHF.R.U32.HI R2, RZ, 0x5, R2 ;  /* 0x00000005ff027819 */ /* 0x004fc80000011602 */
[----:B------:R-:W-:-:S05]  /*17220*/  LOP3.LUT R2, R2, 0x3, RZ, 0xc0, !PT ;  /* 0x0000000302027812 */ /* 0x000fca00078ec0ff */
[----:B------:R2:W3:Y:S02]  /*17230*/  SHFL.IDX PT, R14, R2, RZ, 0x1f ;  /* 0x00001fff020e7589 */ /* 0x0004e400000e0000 */
.L_x_6638:
[----:B---3--:R-:W-:-:S13]  /*17240*/  ISETP.NE.AND P0, PT, R14, RZ, PT ;  /* 0x000000ff0e00720c */ /* 0x008fda0003f05270 */
[----:B------:R-:W-:Y:S05]  /*17250*/  @P0 BRA `(.L_x_6279) ;  /* 0x0000000000940947 */ /* 0x000fea0003800000 */
[----:B------:R-:W-:-:S03]  /*17260*/  UMOV UR4, 0xffffffff ;  /* 0xffffffff00047882 */ /* 0x000fc60000000000 */
[----:B------:R-:W-:Y:S05]  /*17270*/  BRA.DIV UR4, `(.L_x_6521) ;  /* 0x00000022049c7947 */ /* 0x000fea000b800000 */
[----:B------:R-:W-:-:S13]  /*17280*/  ELECT P6, URZ, PT ;  /* 0x00000000003f782f */ /* 0x000fda00038c0000 */
.L_x_6641:
[----:B------:R-:W-:Y:S05]  /*17290*/  @!P6 BRA `(.L_x_6279) ;  /* 0x000000000084e947 */ /* 0x000fea0003800000 */
[----:B--2---:R-:W2:Y:S02]  /*172a0*/  LDL.LU R2, [R1+0x30] ;  /* 0x0000300001027983 */ /* 0x004ea40000300800 */
[----:B--2---:R-:W-:-:S04]  /*172b0*/  LOP3.LUT R2, R2, 0x2, RZ, 0xfc, !PT ;  /* 0x0000000202027812 */ /* 0x004fc800078efcff */
[----:B------:R-:W-:-:S13]  /*172c0*/  ISETP.NE.AND P2, PT, R2, 0x3, PT ;  /* 0x000000030200780c */ /* 0x000fda0003f45270 */
[----:B------:R-:W-:Y:S05]  /*172d0*/  @!P2 BRA `(.L_x_6522) ;  /* 0x000000000004a947 */ /* 0x000fea0003800000 */
[----:B------:R-:W-:Y:S01]  /*172e0*/  BPT.TRAP 0x1 ;  /* 0x000000040000795c */ /* 0x000fe20000300000 */
.L_x_6522:
        /* <DEDUP_REMOVED lines=14> */
.L_x_6642:
[----:B------:R-:W2:Y:S02]  /*173d0*/  SYNCS.PHASECHK.TRANS64.TRYWAIT P0, [R7+URZ], R2 ;  /* 0x00000002070075a7 */ /* 0x000ea4000800017f */
[----:B--2---:R-:W-:Y:S05]  /*173e0*/  @!P0 BRA `(.L_x_6524) ;  /* 0x0000002000748947 */ /* 0x004fea0003800000 */
.L_x_6643:
[----:B------:R-:W-:Y:S05]  /*173f0*/  @!P2 BRA `(.L_x_6525) ;  /* 0x000000000004a947 */ /* 0x000fea0003800000 */
[----:B------:R-:W-:Y:S01]  /*17400*/  BPT.TRAP 0x1 ;  /* 0x000000040000795c */ /* 0x000fe20000300000 */
.L_x_6525:
[----:B------:R-:W3:Y:S01]  /*17410*/  LDL.LU R4, [R1] ;  /* 0x0000000001047983 */ /* 0x000ee20000300800 */
[----:B------:R-:W-:-:S04]  /*17420*/  VIADD R0, R0, 0x28c60 ;  /* 0x00028c6000007836 */ /* 0x000fc80000000000 */
[----:B---3--:R-:W-:-:S04]  /*17430*/  IMAD R4, R4, 0x8, R0 ;  /* 0x0000000804047824 */ /* 0x008fc800078e0200 */
[----:B------:R-:W3:Y:S02]  /*17440*/  SYNCS.PHASECHK.TRANS64.TRYWAIT P0, [R4+URZ], R5 ;  /* 0x00000005040075a7 */ /* 0x000ee4000800017f */
[----:B---3--:R-:W-:Y:S05]  /*17450*/  @!P0 BRA `(.L_x_6526) ;  /* 0x00000020006c8947 */ /* 0x008fea0003800000 */
.L_x_6644:
[----:B------:R-:W-:-:S07]  /*17460*/  LEA R3, R3, R0, 0x3 ;  /* 0x0000000003037211 */ /* 0x000fce00078e18ff */
.L_x_6527:
[----:B----4-:R4:W0:Y:S02]  /*17470*/  SYNCS.PHASECHK.TRANS64.TRYWAIT P0, [R3+URZ], R2 ;  /* 0x00000002030075a7 */ /* 0x010824000800017f */
[----:B0-----:R-:W-:Y:S05]  /*17480*/  @!P0 NANOSLEEP.SYNCS 0x989680 ;  /* 0x009896800000895d */ /* 0x001fea0003900000 */
[----:B------:R-:W0:Y:S02]  /*17490*/  @!P0 SYNCS.PHASECHK.TRANS64 P0, [R3+URZ], R2 ;  /* 0x00000002030085a7 */ /* 0x000e24000800007f */
[----:B0-----:R-:W-:Y:S05]  /*174a0*/  @!P0 BRA `(.L_x_6527) ;  /* 0xfffffffc00f08947 */ /* 0x001fea000383ffff */
.L_x_6279:
[----:B------:R-:W-:Y:S05]  /*174b0*/  BSYNC B8 ;  /* 0x0000000000087941 */ /* 0x000fea0003800000 */
.L_x_6276:
[----:B------:R-:W-:Y:S05]  /*174c0*/  EXIT ;  /* 0x000000000000794d */ /* 0x000fea0003800000 */
.L_x_6295:
[----:B0-----:R0:W1:Y:S02]  /*174d0*/  SYNCS.PHASECHK.TRANS64.TRYWAIT P5, [R70+URZ+0x28c90], R57 ;  /* 0x028c9039460075a7 */ /* 0x00106400080a017f */
[----:B-1----:R-:W-:Y:S05]  /*174e0*/  @!P5 NANOSLEEP.SYNCS 0x989680 ;  /* 0x009896800000d95d */ /* 0x002fea0003900000 */
[----:B------:R-:W1:Y:S02]  /*174f0*/  @!P5 SYNCS.PHASECHK.TRANS64 P5, [R70+URZ+0x28c90], R57 ;  /* 0x028c90394600d5a7 */ /* 0x000e6400080a007f */
[----:B-1----:R-:W-:Y:S05]  /*17500*/  @!P5 BRA `(.L_x_6295) ;  /* 0xfffffffc00f0d947 */ /* 0x002fea000383ffff */
[----:B------:R-:W-:Y:S05]  /*17510*/  BRA `(.L_x_6528) ;  /* 0xfffffeb0004c7947 */ /* 0x000fea000383ffff */
.L_x_6305:
[----:B0-----:R0:W1:Y:S02]  /*17520*/  SYNCS.PHASECHK.TRANS64.TRYWAIT P5, [R70+URZ+0x28c90], R57 ;  /* 0x028c9039460075a7 */ /* 0x00106400080a017f */
[----:B-1----:R-:W-:Y:S05]  /*17530*/  @!P5 NANOSLEEP.SYNCS 0x989680 ;  /* 0x009896800000d95d */ /* 0x002fea0003900000 */
[----:B------:R-:W1:Y:S02]  /*17540*/  @!P5 SYNCS.PHASECHK.TRANS64 P5, [R70+URZ+0x28c90], R57 ;  /* 0x028c90394600d5a7 */ /* 0x000e6400080a007f */
[----:B-1----:R-:W-:Y:S05]  /*17550*/  @!P5 BRA `(.L_x_6305) ;  /* 0xfffffffc00f0d947 */ /* 0x002fea000383ffff */
[----:B------:R-:W-:Y:S05]  /*17560*/  BRA `(.L_x_6529) ;  /* 0xfffffeb800a47947 */ /* 0x000fea000383ffff */
.L_x_6310:
[----:B0-----:R0:W1:Y:S02]  /*17570*/  SYNCS.PHASECHK.TRANS64.TRYWAIT P5, [R70+URZ+0x28c90], R57 ;  /* 0x028c9039460075a7 */ /* 0x00106400080a017f */
[----:B-1----:R-:W-:Y:S05]  /*17580*/  @!P5 NANOSLEEP.SYNCS 0x989680 ;  /* 0x009896800000d95d */ /* 0x002fea0003900000 */
[----:B------:R-:W1:Y:S02]  /*17590*/  @!P5 SYNCS.PHASECHK.TRANS64 P5, [R70+URZ+0x28c90], R57 ;  /* 0x028c90394600d5a7 */ /* 0x000e6400080a007f */
[----:B-1----:R-:W-:Y:S05]  /*175a0*/  @!P5 BRA `(.L_x_6310) ;  /* 0xfffffffc00f0d947 */ /* 0x002fea000383ffff */
[----:B------:R-:W-:Y:S05]  /*175b0*/  BRA `(.L_x_6530) ;  /* 0xfffffec000b47947 */ /* 0x000fea000383ffff */
.L_x_6314:
[----:B----4-:R4:W0:Y:S02]  /*175c0*/  SYNCS.PHASECHK.TRANS64.TRYWAIT P0, [R70+URZ+0x28cb0], R57 ;  /* 0x028cb039460075a7 */ /* 0x010824000800017f */
[----:B0-----:R-:W-:Y:S05]  /*175d0*/  @!P0 NANOSLEEP.SYNCS 0x989680 ;  /* 0x009896800000895d */ /* 0x001fea0003900000 */
[----:B------:R-:W0:Y:S02]  /*175e0*/  @!P0 SYNCS.PHASECHK.TRANS64 P0, [R70+URZ+0x28cb0], R57 ;  /* 0x028cb039460085a7 */ /* 0x000e24000800007f */
[----:B0-----:R-:W-:Y:S05]  /*175f0*/  @!P0 BRA `(.L_x_6314) ;  /* 0xfffffffc00f08947 */ /* 0x001fea000383ffff */
[----:B------:R-:W-:Y:S05]  /*17600*/  BRA `(.L_x_6531) ;  /* 0xfffffec4002c7947 */ /* 0x000fea000383ffff */
.L_x_6325:
[----:B0-----:R0:W1:Y:S02]  /*17610*/  SYNCS.PHASECHK.TRANS64.TRYWAIT P1, [R14+URZ+0x28c50], R3 ;  /* 0x028c50030e0075a7 */ /* 0x001064000802017f */
[----:B-1----:R-:W-:Y:S05]  /*17620*/  @!P1 NANOSLEEP.SYNCS 0x989680 ;  /* 0x009896800000995d */ /* 0x002fea0003900000 */
[----:B------:R-:W1:Y:S02]  /*17630*/  @!P1 SYNCS.PHASECHK.TRANS64 P1, [R14+URZ+0x28c50], R3 ;  /* 0x028c50030e0095a7 */ /* 0x000e64000802007f */
[----:B-1----:R-:W-:Y:S05]  /*17640*/  @!P1 BRA `(.L_x_6325) ;  /* 0xfffffffc00f09947 */ /* 0x002fea000383ffff */
[----:B------:R-:W-:Y:S05]  /*17650*/  BRA `(.L_x_6532) ;  /* 0xfffffed000507947 */ /* 0x000fea000383ffff */
.L_x_6332:
[----:B-1----:R1:W2:Y:S02]  /*17660*/  SYNCS.PHASECHK.TRANS64.TRYWAIT P2, [R0+URZ+0x28c50], R3 ;  /* 0x028c5003000075a7 */ /* 0x0022a4000804017f */
[----:B--2---:R-:W-:Y:S05]  /*17670*/  @!P2 NANOSLEEP.SYNCS 0x989680 ;  /* 0x009896800000a95d */ /* 0x004fea0003900000 */
[----:B------:R-:W2:Y:S02]  /*17680*/  @!P2 SYNCS.PHASECHK.TRANS64 P2, [R0+URZ+0x28c50], R3 ;  /* 0x028c50030000a5a7 */ /* 0x000ea4000804007f */
[----:B--2---:R-:W-:Y:S05]  /*17690*/  @!P2 BRA `(.L_x_6332) ;  /* 0xfffffffc00f0a947 */ /* 0x004fea000383ffff */
[----:B------:R-:W-:Y:S05]  /*176a0*/  BRA `(.L_x_6331) ;  /* 0xfffffedc00787947 */ /* 0x000fea000383ffff */
.L_x_6349:
[----:B------:R-:W-:Y:S01]  /*176b0*/  BSSY B1, `(.L_x_6533) ;  /* 0x0000008000017945 */ /* 0x000fe20003800000 */
[----:B------:R-:W-:Y:S01]  /*176c0*/  IMAD.MOV.U32 R13, RZ, RZ, R5 ;  /* 0x000000ffff0d7224 */ /* 0x000fe200078e0005 */
[----:B------:R-:W-:Y:S01]  /*176d0*/  MOV R11, 0x1c1f ;  /* 0x00001c1f000b7802 */ /* 0x000fe20000000f00 */
[----:B------:R-:W-:Y:S02]  /*176e0*/  IMAD.MOV.U32 R12, RZ, RZ, RZ ;  /* 0x000000ffff0c7224 */ /* 0x000fe400078e00ff */
[----:B------:R-:W-:-:S07]  /*176f0*/  IMAD.MOV.U32 R15, RZ, RZ, -0x1 ;  /* 0xffffffffff0f7424 */ /* 0x000fce00078e00ff */
[----:B-----5:R-:W-:Y:S05]  /*17700*/  WARPSYNC.COLLECTIVE R15, `(.L_x_6534) ;  /* 0x000000000f087348 */ /* 0x020fea0003c00000 */
[----:B------:R0:W1:Y:S02]  /*17710*/  SHFL.IDX P6, R14, R13, R12, R11 ;  /* 0x0000000c0d0e7389 */ /* 0x00006400000c000b */
[----:B01---5:R-:W-:Y:S01]  /*17720*/  ENDCOLLECTIVE ;  /* 0x000000000000791b */ /* 0x023fe20003800000 */
.L_x_6534:
[----:B------:R-:W-:Y:S05]  /*17730*/  BSYNC B1 ;  /* 0x0000000000017941 */ /* 0x000fea0003800000 */
.L_x_6533:
[----:B------:R-:W-:Y:S05]  /*17740*/  BRA `(.L_x_6535) ;  /* 0xfffffef400c07947 */ /* 0x000fea000383ffff */
.L_x_6350:
        /* <DEDUP_REMOVED lines=8> */
.L_x_6537:
[----:B------:R-:W-:Y:S05]  /*177d0*/  BSYNC B1 ;  /* 0x0000000000017941 */ /* 0x000fea0003800000 */
.L_x_6536:
[----:B------:R-:W-:Y:S05]  /*177e0*/  BRA `(.L_x_6538) ;  /* 0xfffffef400a07947 */ /* 0x000fea000383ffff */
.L_x_6351:
[----:B------:R-:W-:Y:S01]  /*177f0*/  BSSY B1, `(.L_x_6539) ;  /* 0x0000008000017945 */ /* 0x000fe20003800000 */
[----:B------:R-:W-:Y:S01]  /*17800*/  MOV R13, R3 ;  /* 0x00000003000d7202 */ /* 0x000fe20000000f00 */
[----:B------:R-:W-:Y:S01]  /*17810*/  IMAD.MOV.U32 R12, RZ, RZ, RZ ;  /* 0x000000ffff0c7224 */ /* 0x000fe200078e00ff */
[----:B------:R-:W-:Y:S01]  /*17820*/  MOV R15, 0xffffffff ;  /* 0xffffffff000f7802 */ /* 0x000fe20000000f00 */
[----:B------:R-:W-:-:S07]  /*17830*/  IMAD.MOV.U32 R11, RZ, RZ, 0x1c1f ;  /* 0x00001c1fff0b7424 */ /* 0x000fce00078e00ff */
[----:B-----5:R-:W-:Y:S05]  /*17840*/  WARPSYNC.COLLECTIVE R15, `(.L_x_6540) ;  /* 0x000000000f087348 */ /* 0x020fea0003c00000 */
[----:B------:R0:W1:Y:S02]  /*17850*/  SHFL.IDX P6, R14, R13, R12, R11 ;  /* 0x0000000c0d0e7389 */ /* 0x00006400000c000b */
[----:B01---5:R-:W-:Y:S01]  /*17860*/  ENDCOLLECTIVE ;  /* 0x000000000000791b */ /* 0x023fe20003800000 */
.L_x_6540:
[----:B------:R-:W-:Y:S05]  /*17870*/  BSYNC B1 ;  /* 0x0000000000017941 */ /* 0x000fea0003800000 */
.L_x_6539:
[----:B------:R-:W-:Y:S05]  /*17880*/  BRA `(.L_x_6541) ;  /* 0xfffffef400807947 */ /* 0x000fea000383ffff */
.L_x_6352:
        /* <DEDUP_REMOVED lines=8> */
.L_x_6543:
[----:B------:R-:W-:Y:S05]  /*17910*/  BSYNC B1 ;  /* 0x0000000000017941 */ /* 0x000fea0003800000 */
.L_x_6542:
[----:B------:R-:W-:Y:S05]  /*17920*/  BRA `(.L_x_6544) ;  /* 0xfffffef400607947 */ /* 0x000fea000383ffff */
.L_x_6353:
        /* <DEDUP_REMOVED lines=8> */
.L_x_6546:
[----:B------:R-:W-:Y:S05]  /*179b0*/  BSYNC B1 ;  /* 0x0000000000017941 */ /* 0x000fea0003800000 */
.L_x_6545:
[----:B------:R-:W-:Y:S05]  /*179c0*/  BRA `(.L_x_6547) ;  /* 0xfffffef400407947 */ /* 0x000fea000383ffff */
.L_x_6354:
[----:B------:R-:W-:Y:S01]  /*179d0*/  BSSY B1, `(.L_x_6548) ;  /* 0x0000008000017945 */ /* 0x000fe20003800000 */
[----:B------:R-:W-:Y:S01]  /*179e0*/  MOV R13, R4 ;  /* 0x00000004000d7202 */ /* 0x000fe20000000f00 */
[----:B------:R-:W-:Y:S01]  /*179f0*/  IMAD.MOV.U32 R12, RZ, RZ, 0x1 ;  /* 0x00000001ff0c7424 */ /* 0x000fe200078e00ff */
[----:B------:R-:W-:Y:S01]  /*17a00*/  MOV R15, 0xffffffff ;  /* 0xffffffff000f7802 */ /* 0x000fe20000000f00 */
[----:B------:R-:W-:-:S07]  /*17a10*/  IMAD.MOV.U32 R11, RZ, RZ, 0x1c1f ;  /* 0x00001c1fff0b7424 */ /* 0x000fce00078e00ff */
[----:B-----5:R-:W-:Y:S05]  /*17a20*/  WARPSYNC.COLLECTIVE R15, `(.L_x_6549) ;  /* 0x000000000f087348 */ /* 0x020fea0003c00000 */
[----:B------:R0:W1:Y:S02]  /*17a30*/  SHFL.IDX P6, R14, R13, R12, R11 ;  /* 0x0000000c0d0e7389 */ /* 0x00006400000c000b */
[----:B01---5:R-:W-:Y:S01]  /*17a40*/  ENDCOLLECTIVE ;  /* 0x000000000000791b */ /* 0x023fe20003800000 */
.L_x_6549:
[----:B------:R-:W-:Y:S05]  /*17a50*/  BSYNC B1 ;  /* 0x0000000000017941 */ /* 0x000fea0003800000 */
.L_x_6548:
[----:B------:R-:W-:Y:S05]  /*17a60*/  BRA `(.L_x_6550) ;  /* 0xfffffef400207947 */ /* 0x000fea000383ffff */
.L_x_6355:
        /* <DEDUP_REMOVED lines=8> */
.L_x_6552:
[----:B------:R-:W-:Y:S05]  /*17af0*/  BSYNC B1 ;  /* 0x0000000000017941 */ /* 0x000fea0003800000 */
.L_x_6551:
[----:B------:R-:W-:Y:S05]  /*17b00*/  BRA `(.L_x_6553) ;  /* 0xfffffef400007947 */ /* 0x000fea000383ffff */
.L_x_6356:
        /* <DEDUP_REMOVED lines=8> */
.L_x_6555:
[----:B------:R-:W-:Y:S05]  /*17b90*/  BSYNC B1 ;  /* 0x0000000000017941 */ /* 0x000fea0003800000 */
.L_x_6554:
[----:B------:R-:W-:Y:S05]  /*17ba0*/  BRA `(.L_x_6556) ;  /* 0xfffffef000e07947 */ /* 0x000fea000383ffff */
.L_x_6358:
[----:B0-----:R0:W1:Y:S02]  /*17bb0*/  SYNCS.PHASECHK.TRANS64.TRYWAIT P2, [R2+URZ+0x28c00], R7 ;  /* 0x028c0007020075a7 */ /* 0x001064000804017f */
[----:B-1----:R-:W-:Y:S05]  /*17bc0*/  @!P2 NANOSLEEP.SYNCS 0x989680 ;  /* 0x009896800000a95d */ /* 0x002fea0003900000 */
[----:B------:R-:W1:Y:S02]  /*17bd0*/  @!P2 SYNCS.PHASECHK.TRANS64 P2, [R2+URZ+0x28c00], R7 ;  /* 0x028c00070200a5a7 */ /* 0x000e64000804007f */
[----:B-1----:R-:W-:Y:S05]  /*17be0*/  @!P2 BRA `(.L_x_6358) ;  /* 0xfffffffc00f0a947 */ /* 0x002fea000383ffff */
[----:B------:R-:W-:Y:S05]  /*17bf0*/  BRA `(.L_x_6557) ;  /* 0xfffffef400587947 */ /* 0x000fea000383ffff */
.L_x_6366:
        /* <DEDUP_REMOVED lines=8> */
.L_x_6559:
[----:B------:R-:W-:Y:S05]  /*17c80*/  BSYNC B1 ;  /* 0x0000000000017941 */ /* 0x000fea0003800000 */
.L_x_6558:
[----:B------:R-:W-:Y:S05]  /*17c90*/  BRA `(.L_x_6560) ;  /* 0xffffff04002c7947 */ /* 0x000fea000383ffff */
.L_x_6367:
        /* <DEDUP_REMOVED lines=8> */
.L_x_6562:
[----:B------:R-:W-:Y:S05]  /*17d20*/  BSYNC B1 ;  /* 0x0000000000017941 */ /* 0x000fea0003800000 */
.L_x_6561:
[----:B------:R-:W-:Y:S05]  /*17d30*/  BRA `(.L_x_6563) ;  /* 0xffffff04000c7947 */ /* 0x000fea000383ffff */
.L_x_6368:
        /* <DEDUP_REMOVED lines=8> */
.L_x_6565:
[----:B------:R-:W-:Y:S05]  /*17dc0*/  BSYNC B1 ;  /* 0x0000000000017941 */ /* 0x000fea0003800000 */
.L_x_6564:
[----:B------:R-:W-:Y:S05]  /*17dd0*/  BRA `(.L_x_6566) ;  /* 0xffffff0000ec7947 */ /* 0x000fea000383ffff */
.L_x_6369:
        /* <DEDUP_REMOVED lines=8> */
.L_x_6568:
[----:B------:R-:W-:Y:S05]  /*17e60*/  BSYNC B1 ;  /* 0x0000000000017941 */ /* 0x000fea0003800000 */
.L_x_6567:
[----:B------:R-:W-:Y:S05]  /*17e70*/  BRA `(.L_x_6569) ;  /* 0xffffff0000cc7947 */ /* 0x000fea000383ffff */
.L_x_6370:
        /* <DEDUP_REMOVED lines=8> */
.L_x_6571:
[----:B------:R-:W-:Y:S05]  /*17f00*/  BSYNC B1 ;  /* 0x0000000000017941 */ /* 0x000fea0003800000 */
.L_x_6570:
[----:B------:R-:W-:Y:S05]  /*17f10*/  BRA `(.L_x_6572) ;  /* 0xffffff0000ac7947 */ /* 0x000fea000383ffff */
.L_x_6371:
        /* <DEDUP_REMOVED lines=8> */
.L_x_6574:
[----:B------:R-:W-:Y:S05]  /*17fa0*/  BSYNC B1 ;  /* 0x0000000000017941 */ /* 0x000fea0003800000 */
.L_x_6573:
[----:B------:R-:W-:Y:S05]  /*17fb0*/  BRA `(.L_x_6575) ;  /* 0xffffff0000907947 */ /* 0x000fea000383ffff */
.L_x_6372:
        /* <DEDUP_REMOVED lines=8> */
.L_x_6577:
[----:B------:R-:W-:Y:S05]  /*18040*/  BSYNC B1 ;  /* 0x0000000000017941 */ /* 0x000fea0003800000 */
.L_x_6576:
[----:B------:R-:W-:Y:S05]  /*18050*/  BRA `(.L_x_6578) ;  /* 0xffffff0000747947 */ /* 0x000fea000383ffff */
.L_x_6373:
        /* <DEDUP_REMOVED lines=8> */
.L_x_6580:
[----:B------:R-:W-:Y:S05]  /*180e0*/  BSYNC B1 ;  /* 0x0000000000017941 */ /* 0x000fea0003800000 */
.L_x_6579:
[----:B------:R-:W-:Y:S05]  /*180f0*/  BRA `(.L_x_6581) ;  /* 0xffffff0000587947 */ /* 0x000fea000383ffff */
.L_x_6375:
[----:B0-----:R0:W1:Y:S02]  /*18100*/  SYNCS.PHASECHK.TRANS64.TRYWAIT P2, [R2+URZ+0x28c00], R3 ;  /* 0x028c0003020075a7 */ /* 0x001064000804017f */
[----:B-1----:R-:W-:Y:S05]  /*18110*/  @!P2 NANOSLEEP.SYNCS 0x989680 ;  /* 0x009896800000a95d */ /* 0x002fea0003900000 */
[----:B------:R-:W1:Y:S02]  /*18120*/  @!P2 SYNCS.PHASECHK.TRANS64 P2, [R2+URZ+0x28c00], R3 ;  /* 0x028c00030200a5a7 */ /* 0x000e64000804007f */
[----:B-1----:R-:W-:Y:S05]  /*18130*/  @!P2 BRA `(.L_x_6375) ;  /* 0xfffffffc00f0a947 */ /* 0x002fea000383ffff */
[----:B------:R-:W-:Y:S05]  /*18140*/  BRA `(.L_x_6582) ;  /* 0xffffff0000b47947 */ /* 0x000fea000383ffff */
.L_x_6381:
[----:B0-----:R0:W1:Y:S02]  /*18150*/  SYNCS.PHASECHK.TRANS64.TRYWAIT P1, [R21+URZ+0x28c30], R58 ;  /* 0x028c303a150075a7 */ /* 0x001064000802017f */
[----:B-1----:R-:W-:Y:S05]  /*18160*/  @!P1 NANOSLEEP.SYNCS 0x989680 ;  /* 0x009896800000995d */ /* 0x002fea0003900000 */
[----:B------:R-:W1:Y:S02]  /*18170*/  @!P1 SYNCS.PHASECHK.TRANS64 P1, [R21+URZ+0x28c30], R58 ;  /* 0x028c303a150095a7 */ /* 0x000e64000802007f */
[----:B-1----:R-:W-:Y:S05]  /*18180*/  @!P1 BRA `(.L_x_6381) ;  /* 0xfffffffc00f09947 */ /* 0x002fea000383ffff */
[----:B------:R-:W-:Y:S05]  /*18190*/  BRA `(.L_x_6380) ;  /* 0xffffff1000047947 */ /* 0x000fea000383ffff */
.L_x_6386:
[----:B---3--:R3:W4:Y:S02]  /*181a0*/  SYNCS.PHASECHK.TRANS64.TRYWAIT P2, [R21+URZ+0x28c50], R58 ;  /* 0x028c503a150075a7 */ /* 0x008724000804017f */
[----:B----4-:R-:W-:Y:S05]  /*181b0*/  @!P2 NANOSLEEP.SYNCS 0x989680 ;  /* 0x009896800000a95d */ /* 0x010fea0003900000 */
[----:B------:R-:W4:Y:S02]  /*181c0*/  @!P2 SYNCS.PHASECHK.TRANS64 P2, [R21+URZ+0x28c50], R58 ;  /* 0x028c503a1500a5a7 */ /* 0x000f24000804007f */
[----:B----4-:R-:W-:Y:S05]  /*181d0*/  @!P2 BRA `(.L_x_6386) ;  /* 0xfffffffc00f0a947 */ /* 0x010fea000383ffff */
[----:B------:R-:W-:Y:S05]  /*181e0*/  BRA `(.L_x_6385) ;  /* 0xffffff20009c7947 */ /* 0x000fea000383ffff */
.L_x_6393:
[----:B0-----:R0:W2:Y:S02]  /*181f0*/  SYNCS.PHASECHK.TRANS64.TRYWAIT P2, [R214+URZ+0x28c30], R215 ;  /* 0x028c30d7d60075a7 */ /* 0x0010a4000804017f */
[----:B--2---:R-:W-:Y:S05]  /*18200*/  @!P2 NANOSLEEP.SYNCS 0x989680 ;  /* 0x009896800000a95d */ /* 0x004fea0003900000 */
[----:B------:R-:W2:Y:S02]  /*18210*/  @!P2 SYNCS.PHASECHK.TRANS64 P2, [R214+URZ+0x28c30], R215 ;  /* 0x028c30d7d600a5a7 */ /* 0x000ea4000804007f */
[----:B--2---:R-:W-:Y:S05]  /*18220*/  @!P2 BRA `(.L_x_6393) ;  /* 0xfffffffc00f0a947 */ /* 0x004fea000383ffff */
[----:B------:R-:W-:Y:S05]  /*18230*/  BRA `(.L_x_6392) ;  /* 0xffffff2400a47947 */ /* 0x000fea000383ffff */
.L_x_6398:
[----:B---3--:R3:W0:Y:S02]  /*18240*/  SYNCS.PHASECHK.TRANS64.TRYWAIT P2, [R214+URZ+0x28c50], R215 ;  /* 0x028c50d7d60075a7 */ /* 0x008624000804017f */
[----:B0-----:R-:W-:Y:S05]  /*18250*/  @!P2 NANOSLEEP.SYNCS 0x989680 ;  /* 0x009896800000a95d */ /* 0x001fea0003900000 */
[----:B------:R-:W0:Y:S02]  /*18260*/  @!P2 SYNCS.PHASECHK.TRANS64 P2, [R214+URZ+0x28c50], R215 ;  /* 0x028c50d7d600a5a7 */ /* 0x000e24000804007f */
[----:B0-----:R-:W-:Y:S05]  /*18270*/  @!P2 BRA `(.L_x_6398) ;  /* 0xfffffffc00f0a947 */ /* 0x001fea000383ffff */
[----:B------:R-:W-:Y:S05]  /*18280*/  BRA `(.L_x_6397) ;  /* 0xffffff40002c7947 */ /* 0x000fea000383ffff */
.L_x_6406:
[----:B0-----:R0:W3:Y:S02]  /*18290*/  SYNCS.PHASECHK.TRANS64.TRYWAIT P2, [R186+URZ+0x28c30], R187 ;  /* 0x028c30bbba0075a7 */ /* 0x0010e4000804017f */
[----:B---3--:R-:W-:Y:S05]  /*182a0*/  @!P2 NANOSLEEP.SYNCS 0x989680 ;  /* 0x009896800000a95d */ /* 0x008fea0003900000 */
[----:B------:R-:W3:Y:S02]  /*182b0*/  @!P2 SYNCS.PHASECHK.TRANS64 P2, [R186+URZ+0x28c30], R187 ;  /* 0x028c30bbba00a5a7 */ /* 0x000ee4000804007f */
[----:B---3--:R-:W-:Y:S05]  /*182c0*/  @!P2 BRA `(.L_x_6406) ;  /* 0xfffffffc00f0a947 */ /* 0x008fea000383ffff */
[----:B------:R-:W-:Y:S05]  /*182d0*/  BRA `(.L_x_6405) ;  /* 0xffffff4400407947 */ /* 0x000fea000383ffff */
.L_x_6411:
[----:B---3--:R3:W4:Y:S02]  /*182e0*/  SYNCS.PHASECHK.TRANS64.TRYWAIT P2, [R186+URZ+0x28c50], R187 ;  /* 0x028c50bbba0075a7 */ /* 0x008724000804017f */
[----:B----4-:R-:W-:Y:S05]  /*182f0*/  @!P2 NANOSLEEP.SYNCS 0x989680 ;  /* 0x009896800000a95d */ /* 0x010fea0003900000 */
[----:B------:R-:W4:Y:S02]  /*18300*/  @!P2 SYNCS.PHASECHK.TRANS64 P2, [R186+URZ+0x28c50], R187 ;  /* 0x028c50bbba00a5a7 */ /* 0x000f24000804007f */
[----:B----4-:R-:W-:Y:S05]  /*18310*/  @!P2 BRA `(.L_x_6411) ;  /* 0xfffffffc00f0a947 */ /* 0x010fea000383ffff */
[----:B------:R-:W-:Y:S05]  /*18320*/  BRA `(.L_x_6410) ;  /* 0xffffff5800987947 */ /* 0x000fea000383ffff */
.L_x_6439:
        /* <DEDUP_REMOVED lines=11> */
.L_x_6584:
[----:B------:R-:W-:Y:S05]  /*183e0*/  BSYNC B1 ;  /* 0x0000000000017941 */ /* 0x000fea0003800000 */
.L_x_6583:
[----:B------:R-:W-:Y:S05]  /*183f0*/  BRA `(.L_x_6585) ;  /* 0xffffffa0009c7947 */ /* 0x000fea000383ffff */
.L_x_6440:
[----:B------:R-:W-:Y:S01]  /*18400*/  BSSY B1, `(.L_x_6586) ;  /* 0x0000006000017945 */ /* 0x000fe20003800000 */
[----:B------:R-:W-:-:S07]  /*18410*/  MOV R15, 0xffffffff ;  /* 0xffffffff000f7802 */ /* 0x000fce0000000f00 */
[----:B------:R-:W-:Y:S05]  /*18420*/  WARPSYNC.COLLECTIVE R15, `(.L_x_6587) ;  /* 0x000000000f0c7348 */ /* 0x000fea0003c00000 */
[----:B------:R-:W-:Y:S02]  /*18430*/  ELECT P6, UR62, PT ;  /* 0x00000000003e782f */ /* 0x000fe400038c0000 */
[----:B------:R-:W-:Y:S01]  /*18440*/  MOV R14, UR62 ;  /* 0x0000003e000e7c02 */ /* 0x000fe20008000f00 */
[----:B------:R-:W-:Y:S10]  /*18450*/  ENDCOLLECTIVE ;  /* 0x000000000000791b */ /* 0x000ff40003800000 */
.L_x_6587:
[----:B------:R-:W-:Y:S05]  /*18460*/  BSYNC B1 ;  /* 0x0000000000017941 */ /* 0x000fea0003800000 */
.L_x_6586:
[----:B------:R-:W-:Y:S05]  /*18470*/  BRA `(.L_x_6588) ;  /* 0xffffffa000887947 */ /* 0x000fea000383ffff */
.L_x_6442:
[----:B0-----:R0:W1:Y:S02]  /*18480*/  SYNCS.PHASECHK.TRANS64.TRYWAIT P0, [R9+URZ+0x28c20], R5 ;  /* 0x028c2005090075a7 */ /* 0x001064000800017f */
[----:B-1----:R-:W-:Y:S05]  /*18490*/  @!P0 NANOSLEEP.SYNCS 0x989680 ;  /* 0x009896800000895d */ /* 0x002fea0003900000 */
[----:B------:R-:W1:Y:S02]  /*184a0*/  @!P0 SYNCS.PHASECHK.TRANS64 P0, [R9+URZ+0x28c20], R5 ;  /* 0x028c2005090085a7 */ /* 0x000e64000800007f */
[----:B-1----:R-:W-:Y:S05]  /*184b0*/  @!P0 BRA `(.L_x_6442) ;  /* 0xfffffffc00f08947 */ /* 0x002fea000383ffff */
[----:B------:R-:W-:Y:S05]  /*184c0*/  BRA `(.L_x_6589) ;  /* 0xffffffa000a47947 */ /* 0x000fea000383ffff */
.L_x_6445:
[----:B0-----:R0:W1:Y:S02]  /*184d0*/  SYNCS.PHASECHK.TRANS64.TRYWAIT P0, [R5+URZ+0x28ca0], R7 ;  /* 0x028ca007050075a7 */ /* 0x001064000800017f */
[----:B-1----:R-:W-:Y:S05]  /*184e0*/  @!P0 NANOSLEEP.SYNCS 0x989680 ;  /* 0x009896800000895d */ /* 0x002fea0003900000 */
[----:B------:R-:W1:Y:S02]  /*184f0*/  @!P0 SYNCS.PHASECHK.TRANS64 P0, [R5+URZ+0x28ca0], R7 ;  /* 0x028ca007050085a7 */ /* 0x000e64000800007f */
[----:B-1----:R-:W-:Y:S05]  /*18500*/  @!P0 BRA `(.L_x_6445) ;  /* 0xfffffffc00f08947 */ /* 0x002fea000383ffff */
[----:B------:R-:W-:Y:S05]  /*18510*/  BRA `(.L_x_6590) ;  /* 0xffffffa000b47947 */ /* 0x000fea000383ffff */
.L_x_6447:
[----:B-1----:R1:W2:Y:S02]  /*18520*/  SYNCS.PHASECHK.TRANS64.TRYWAIT P0, [R5+URZ+0x28cc0], R7 ;  /* 0x028cc007050075a7 */ /* 0x0022a4000800017f */
[----:B--2---:R-:W-:Y:S05]  /*18530*/  @!P0 NANOSLEEP.SYNCS 0x989680 ;  /* 0x009896800000895d */ /* 0x004fea0003900000 */
[----:B------:R-:W2:Y:S02]  /*18540*/  @!P0 SYNCS.PHASECHK.TRANS64 P0, [R5+URZ+0x28cc0], R7 ;  /* 0x028cc007050085a7 */ /* 0x000ea4000800007f */
[----:B--2---:R-:W-:Y:S05]  /*18550*/  @!P0 BRA `(.L_x_6447) ;  /* 0xfffffffc00f08947 */ /* 0x004fea000383ffff */
[----:B------:R-:W-:Y:S05]  /*18560*/  BRA `(.L_x_6591) ;  /* 0xffffffa400187947 */ /* 0x000fea000383ffff */
.L_x_6451:
[----:B0-----:R0:W1:Y:S02]  /*18570*/  SYNCS.PHASECHK.TRANS64.TRYWAIT P0, [R6+URZ+0x28ca0], R7 ;  /* 0x028ca007060075a7 */ /* 0x001064000800017f */
[----:B-1----:R-:W-:Y:S05]  /*18580*/  @!P0 NANOSLEEP.SYNCS 0x989680 ;  /* 0x009896800000895d */ /* 0x002fea0003900000 */
[----:B------:R-:W1:Y:S02]  /*18590*/  @!P0 SYNCS.PHASECHK.TRANS64 P0, [R6+URZ+0x28ca0], R7 ;  /* 0x028ca007060085a7 */ /* 0x000e64000800007f */
[----:B-1----:R-:W-:Y:S05]  /*185a0*/  @!P0 BRA `(.L_x_6451) ;  /* 0xfffffffc00f08947 */ /* 0x002fea000383ffff */
[----:B------:R-:W-:Y:S05]  /*185b0*/  BRA `(.L_x_6592) ;  /* 0xffffffa800587947 */ /* 0x000fea000383ffff */
.L_x_6453:
[----:B-1----:R1:W2:Y:S02]  /*185c0*/  SYNCS.PHASECHK.TRANS64.TRYWAIT P1, [R6+URZ+0x28cc0], R7 ;  /* 0x028cc007060075a7 */ /* 0x0022a4000802017f */
[----:B--2---:R-:W-:Y:S05]  /*185d0*/  @!P1 NANOSLEEP.SYNCS 0x989680 ;  /* 0x009896800000995d */ /* 0x004fea0003900000 */
[----:B------:R-:W2:Y:S02]  /*185e0*/  @!P1 SYNCS.PHASECHK.TRANS64 P1, [R6+URZ+0x28cc0], R7 ;  /* 0x028cc007060095a7 */ /* 0x000ea4000802007f */
[----:B--2---:R-:W-:Y:S05]  /*185f0*/  @!P1 BRA `(.L_x_6453) ;  /* 0xfffffffc00f09947 */ /* 0x004fea000383ffff */
[----:B------:R-:W-:Y:S05]  /*18600*/  BRA `(.L_x_6593) ;  /* 0xffffffa800b47947 */ /* 0x000fea000383ffff */
.L_x_6463:
        /* <DEDUP_REMOVED lines=11> */
.L_x_6595:
[----:B------:R-:W-:Y:S05]  /*186c0*/  BSYNC B0 ;  /* 0x0000000000007941 */ /* 0x000fea0003800000 */
.L_x_6594:
[----:B------:R-:W-:Y:S05]  /*186d0*/  BRA `(.L_x_6596) ;  /* 0xffffffb400b87947 */ /* 0x000fea000383ffff */
.L_x_6464:
[----:B------:R-:W-:Y:S01]  /*186e0*/  BSSY B0, `(.L_x_6597) ;  /* 0x0000006000007945 */ /* 0x000fe20003800000 */
[----:B------:R-:W-:-:S07]  /*186f0*/  IMAD.MOV.U32 R15, RZ, RZ, -0x1 ;  /* 0xffffffffff0f7424 */ /* 0x000fce00078e00ff */
[----:B------:R-:W-:Y:S05]  /*18700*/  WARPSYNC.COLLECTIVE R15, `(.L_x_6598) ;  /* 0x000000000f0c7348 */ /* 0x000fea0003c00000 */
[----:B------:R-:W-:Y:S02]  /*18710*/  ELECT P6, UR62, PT ;  /* 0x00000000003e782f */ /* 0x000fe400038c0000 */
[----:B------:R-:W-:Y:S01]  /*18720*/  MOV R14, UR62 ;  /* 0x0000003e000e7c02 */ /* 0x000fe20008000f00 */
[----:B------:R-:W-:Y:S10]  /*18730*/  ENDCOLLECTIVE ;  /* 0x000000000000791b */ /* 0x000ff40003800000 */
.L_x_6598:
[----:B------:R-:W-:Y:S05]  /*18740*/  BSYNC B0 ;  /* 0x0000000000007941 */ /* 0x000fea0003800000 */
.L_x_6597:
[----:B------:R-:W-:Y:S05]  /*18750*/  BRA `(.L_x_6599) ;  /* 0xffffffb400a87947 */ /* 0x000fea000383ffff */
.L_x_6467:
[----:B0-----:R0:W1:Y:S02]  /*18760*/  SYNCS.PHASECHK.TRANS64.TRYWAIT P0, [R5+URZ+0x28c40], R7 ;  /* 0x028c4007050075a7 */ /* 0x001064000800017f */
[----:B-1----:R-:W-:Y:S05]  /*18770*/  @!P0 NANOSLEEP.SYNCS 0x989680 ;  /* 0x009896800000895d */ /* 0x002fea0003900000 */
[----:B------:R-:W1:Y:S02]  /*18780*/  @!P0 SYNCS.PHASECHK.TRANS64 P0, [R5+URZ+0x28c40], R7 ;  /* 0x028c4007050085a7 */ /* 0x000e64000800007f */
[----:B-1----:R-:W-:Y:S05]  /*18790*/  @!P0 BRA `(.L_x_6467) ;  /* 0xfffffffc00f08947 */ /* 0x002fea000383ffff */
[----:B------:R-:W-:Y:S05]  /*187a0*/  BRA `(.L_x_6600) ;  /* 0xffffffb800107947 */ /* 0x000fea000383ffff */
.L_x_6470:
        /* <DEDUP_REMOVED lines=8> */
.L_x_6473:
[----:B0-----:R0:W1:Y:S02]  /*18830*/  SYNCS.PHASECHK.TRANS64.TRYWAIT P0, [R2+URZ+0x28c60], R5 ;  /* 0x028c6005020075a7 */ /* 0x001064000800017f */
[----:B-1----:R-:W-:Y:S05]  /*18840*/  @!P0 NANOSLEEP.SYNCS 0x989680 ;  /* 0x009896800000895d */ /* 0x002fea0003900000 */
[----:B------:R-:W1:Y:S02]  /*18850*/  @!P0 SYNCS.PHASECHK.TRANS64 P0, [R2+URZ+0x28c60], R5 ;  /* 0x028c6005020085a7 */ /* 0x000e64000800007f */
[----:B-1----:R-:W-:Y:S05]  /*18860*/  @!P0 BRA `(.L_x_6473) ;  /* 0xfffffffc00f08947 */ /* 0x002fea000383ffff */
[----:B------:R-:W-:Y:S05]  /*18870*/  BRA `(.L_x_6602) ;  /* 0xffffffbc00087947 */ /* 0x000fea000383ffff */
.L_x_6482:
[----:B--2---:R2:W3:Y:S02]  /*18880*/  SYNCS.PHASECHK.TRANS64.TRYWAIT P0, [R3+URZ+0x28c40], R5 ;  /* 0x028c4005030075a7 */ /* 0x0044e4000800017f */
[----:B---3--:R-:W-:Y:S05]  /*18890*/  @!P0 NANOSLEEP.SYNCS 0x989680 ;  /* 0x009896800000895d */ /* 0x008fea0003900000 */
[----:B------:R-:W3:Y:S02]  /*188a0*/  @!P0 SYNCS.PHASECHK.TRANS64 P0, [R3+URZ+0x28c40], R5 ;  /* 0x028c4005030085a7 */ /* 0x000ee4000800007f */
[----:B---3--:R-:W-:Y:S05]  /*188b0*/  @!P0 BRA `(.L_x_6482) ;  /* 0xfffffffc00f08947 */ /* 0x008fea000383ffff */
[----:B------:R-:W-:Y:S05]  /*188c0*/  BRA `(.L_x_6603) ;  /* 0xffffffc000cc7947 */ /* 0x000fea000383ffff */
.L_x_6484:
[----:B0-----:R0:W3:Y:S02]  /*188d0*/  SYNCS.PHASECHK.TRANS64.TRYWAIT P0, [R3+URZ+0x28c60], R5 ;  /* 0x028c6005030075a7 */ /* 0x0010e4000800017f */
[----:B---3--:R-:W-:Y:S05]  /*188e0*/  @!P0 NANOSLEEP.SYNCS 0x989680 ;  /* 0x009896800000895d */ /* 0x008fea0003900000 */
[----:B------:R-:W3:Y:S02]  /*188f0*/  @!P0 SYNCS.PHASECHK.TRANS64 P0, [R3+URZ+0x28c60], R5 ;  /* 0x028c6005030085a7 */ /* 0x000ee4000800007f */
[----:B---3--:R-:W-:Y:S05]  /*18900*/  @!P0 BRA `(.L_x_6484) ;  /* 0xfffffffc00f08947 */ /* 0x008fea000383ffff */
[----:B------:R-:W-:Y:S05]  /*18910*/  BRA `(.L_x_6604) ;  /* 0xffffffc4003c7947 */ /* 0x000fea000383ffff */
.L_x_6489:
[----:B--2---:R2:W3:Y:S02]  /*18920*/  SYNCS.PHASECHK.TRANS64.TRYWAIT P0, [R2+URZ+0x28c40], R3 ;  /* 0x028c4003020075a7 */ /* 0x0044e4000800017f */
[----:B---3--:R-:W-:Y:S05]  /*18930*/  @!P0 NANOSLEEP.SYNCS 0x989680 ;  /* 0x009896800000895d */ /* 0x008fea0003900000 */
[----:B------:R-:W3:Y:S02]  /*18940*/  @!P0 SYNCS.PHASECHK.TRANS64 P0, [R2+URZ+0x28c40], R3 ;  /* 0x028c4003020085a7 */ /* 0x000ee4000800007f */
[----:B---3--:R-:W-:Y:S05]  /*18950*/  @!P0 BRA `(.L_x_6489) ;  /* 0xfffffffc00f08947 */ /* 0x008fea000383ffff */
[----:B------:R-:W-:Y:S05]  /*18960*/  BRA `(.L_x_6605) ;  /* 0xffffffc800d47947 */ /* 0x000fea000383ffff */
.L_x_6491:
[----:B0-----:R0:W3:Y:S02]  /*18970*/  SYNCS.PHASECHK.TRANS64.TRYWAIT P1, [R2+URZ+0x28c60], R3 ;  /* 0x028c6003020075a7 */ /* 0x0010e4000802017f */
[----:B---3--:R-:W-:Y:S05]  /*18980*/  @!P1 NANOSLEEP.SYNCS 0x989680 ;  /* 0x009896800000995d */ /* 0x008fea0003900000 */
[----:B------:R-:W3:Y:S02]  /*18990*/  @!P1 SYNCS.PHASECHK.TRANS64 P1, [R2+URZ+0x28c60], R3 ;  /* 0x028c6003020095a7 */ /* 0x000ee4000802007f */
[----:B---3--:R-:W-:Y:S05]  /*189a0*/  @!P1 BRA `(.L_x_6491) ;  /* 0xfffffffc00f09947 */ /* 0x008fea000383ffff */
[----:B------:R-:W-:Y:S05]  /*189b0*/  BRA `(.L_x_6606) ;  /* 0xffffffcc00407947 */ /* 0x000fea000383ffff */
.L_x_6496:
[----:B---3--:R3:W4:Y:S02]  /*189c0*/  SYNCS.PHASECHK.TRANS64.TRYWAIT P0, [R2+URZ+0x28c40], R3 ;  /* 0x028c4003020075a7 */ /* 0x008724000800017f */
[----:B----4-:R-:W-:Y:S05]  /*189d0*/  @!P0 NANOSLEEP.SYNCS 0x989680 ;  /* 0x009896800000895d */ /* 0x010fea0003900000 */
[----:B------:R-:W4:Y:S02]  /*189e0*/  @!P0 SYNCS.PHASECHK.TRANS64 P0, [R2+URZ+0x28c40], R3 ;  /* 0x028c4003020085a7 */ /* 0x000f24000800007f */
[----:B----4-:R-:W-:Y:S05]  /*189f0*/  @!P0 BRA `(.L_x_6496) ;  /* 0xfffffffc00f08947 */ /* 0x010fea000383ffff */
[----:B------:R-:W-:Y:S05]  /*18a00*/  BRA `(.L_x_6607) ;  /* 0xffffffd000bc7947 */ /* 0x000fea000383ffff */
.L_x_6498:
[----:B0-----:R0:W2:Y:S02]  /*18a10*/  SYNCS.PHASECHK.TRANS64.TRYWAIT P1, [R2+URZ+0x28c60], R3 ;  /* 0x028c6003020075a7 */ /* 0x0010a4000802017f */
[----:B--2---:R-:W-:Y:S05]  /*18a20*/  @!P1 NANOSLEEP.SYNCS 0x989680 ;  /* 0x009896800000995d */ /* 0x004fea0003900000 */
[----:B------:R-:W2:Y:S02]  /*18a30*/  @!P1 SYNCS.PHASECHK.TRANS64 P1, [R2+URZ+0x28c60], R3 ;  /* 0x028c6003020095a7 */ /* 0x000ea4000802007f */
[----:B--2---:R-:W-:Y:S05]  /*18a40*/  @!P1 BRA `(.L_x_6498) ;  /* 0xfffffffc00f09947 */ /* 0x004fea000383ffff */
[----:B------:R-:W-:Y:S05]  /*18a50*/  BRA `(.L_x_6608) ;  /* 0xffffffd4002c7947 */ /* 0x000fea000383ffff */
.L_x_6503:
[----:B------:R-:W-:Y:S01]  /*18a60*/  BSSY B0, `(.L_x_6609) ;  /* 0x0000008000007945 */ /* 0x000fe20003800000 */
[----:B------:R-:W-:Y:S01]  /*18a70*/  MOV R13, R16 ;  /* 0x00000010000d7202 */ /* 0x000fe20000000f00 */
[----:B------:R-:W-:Y:S01]  /*18a80*/  IMAD.MOV.U32 R12, RZ, RZ, RZ ;  /* 0x000000ffff0c7224 */ /* 0x000fe200078e00ff */
[----:B------:R-:W-:Y:S01]  /*18a90*/  MOV R15, 0xffffffff ;  /* 0xffffffff000f7802 */ /* 0x000fe20000000f00 */
[----:B------:R-:W-:-:S07]  /*18aa0*/  IMAD.MOV.U32 R11, RZ, RZ, 0x1f ;  /* 0x0000001fff0b7424 */ /* 0x000fce00078e00ff */
[----:B01----:R-:W-:Y:S05]  /*18ab0*/  WARPSYNC.COLLECTIVE R15, `(.L_x_6610) ;  /* 0x000000000f087348 */ /* 0x003fea0003c00000 */
[----:B------:R2:W3:Y:S02]  /*18ac0*/  SHFL.IDX P6, R14, R13, R12, R11 ;  /* 0x0000000c0d0e7389 */ /* 0x0004e400000c000b */
[----:B0123--:R-:W-:Y:S01]  /*18ad0*/  ENDCOLLECTIVE ;  /* 0x000000000000791b */ /* 0x00ffe20003800000 */
.L_x_6610:
[----:B------:R-:W-:Y:S05]  /*18ae0*/  BSYNC B0 ;  /* 0x0000000000007941 */ /* 0x000fea0003800000 */
.L_x_6609:
        /* <DEDUP_REMOVED lines=8> */
.L_x_6611:
[----:B------:R-:W-:Y:S01]  /*18b70*/  MOV R16, R14 ;  /* 0x0000000e00107202 */ /* 0x000fe20000000f00 */
[----:B------:R-:W-:Y:S06]  /*18b80*/  BRA `(.L_x_6612) ;  /* 0xffffffd8006c7947 */ /* 0x000fec000383ffff */
.L_x_6506:
[----:B------:R-:W-:Y:S01]  /*18b90*/  BSSY B0, `(.L_x_6613) ;  /* 0x0000008000007945 */ /* 0x000fe20003800000 */
[----:B-----5:R-:W-:Y:S01]  /*18ba0*/  IMAD.MOV.U32 R13, RZ, RZ, R17 ;  /* 0x000000ffff0d7224 */ /* 0x020fe200078e0011 */
[----:B------:R-:W-:Y:S01]  /*18bb0*/  MOV R11, RZ ;  /* 0x000000ff000b7202 */ /* 0x000fe20000000f00 */
[----:B------:R-:W-:Y:S02]  /*18bc0*/  IMAD.MOV.U32 R12, RZ, RZ, 0x1 ;  /* 0x00000001ff0c7424 */ /* 0x000fe400078e00ff */
[----:B------:R-:W-:-:S07]  /*18bd0*/  IMAD.MOV.U32 R15, RZ, RZ, -0x1 ;  /* 0xffffffffff0f7424 */ /* 0x000fce00078e00ff */
[----:B01234-:R-:W-:Y:S05]  /*18be0*/  WARPSYNC.COLLECTIVE R15, `(.L_x_6614) ;  /* 0x000000000f087348 */ /* 0x01ffea0003c00000 */
[----:B------:R0:W0:Y:S02]  /*18bf0*/  SHFL.UP P6, R14, R13, R12, R11 ;  /* 0x0400000c0d0e7389 */ /* 0x00002400000c000b */
[----:B01234-:R-:W-:Y:S01]  /*18c00*/  ENDCOLLECTIVE ;  /* 0x000000000000791b */ /* 0x01ffe20003800000 */
.L_x_6614:
[----:B------:R-:W-:Y:S05]  /*18c10*/  BSYNC B0 ;  /* 0x0000000000007941 */ /* 0x000fea0003800000 */
.L_x_6613:
        /* <DEDUP_REMOVED lines=10> */
.L_x_6615:
        /* <DEDUP_REMOVED lines=8> */
.L_x_6616:
        /* <DEDUP_REMOVED lines=8> */
.L_x_6617:
        /* <DEDUP_REMOVED lines=8> */
.L_x_6618:
        /* <DEDUP_REMOVED lines=8> */
.L_x_6619:
[----:B------:R-:W-:Y:S05]  /*18ec0*/  BRA `(.L_x_6620) ;  /* 0xffffffd800307947 */ /* 0x000fea000383ffff */
.L_x_6511:
        /* <DEDUP_REMOVED lines=8> */
.L_x_6622:
[----:B------:R-:W-:Y:S05]  /*18f50*/  BSYNC B0 ;  /* 0x0000000000007941 */ /* 0x000fea0003800000 */
.L_x_6621:
        /* <DEDUP_REMOVED lines=10> */
.L_x_6623:
        /* <DEDUP_REMOVED lines=8> */
.L_x_6624:
        /* <DEDUP_REMOVED lines=8> */
.L_x_6625:
        /* <DEDUP_REMOVED lines=8> */
.L_x_6626:
        /* <DEDUP_REMOVED lines=8> */
.L_x_6627:
[----:B------:R-:W-:Y:S05]  /*19200*/  BRA `(.L_x_6628) ;  /* 0xffffffd800147947 */ /* 0x000fea000383ffff */
.L_x_6513:
[----:B------:R-:W-:Y:S01]  /*19210*/  BSSY B0, `(.L_x_6629) ;  /* 0x0000006000007945 */ /* 0x000fe20003800000 */
[----:B------:R-:W-:Y:S01]  /*19220*/  PLOP3.LUT P6, PT, P6, PT, PT, 0x8, 0x0 ;  /* 0x000000000000781c */ /* 0x000fe200037ce170 */
[----:B------:R-:W-:-:S12]  /*19230*/  IMAD.MOV.U32 R15, RZ, RZ, -0x1 ;  /* 0xffffffffff0f7424 */ /* 0x000fd800078e00ff */
[----:B01----:R-:W-:Y:S05]  /*19240*/  WARPSYNC.COLLECTIVE R15, `(.L_x_6630) ;  /* 0x000000000f087348 */ /* 0x003fea0003c00000 */
[----:B------:R-:W-:Y:S01]  /*19250*/  VOTE.ANY R14, PT, P6 ;  /* 0x00000000000e7806 */ /* 0x000fe200030e0100 */
[----:B01----:R-:W-:Y:S06]  /*19260*/  ENDCOLLECTIVE ;  /* 0x000000000000791b */ /* 0x003fec0003800000 */
.L_x_6630:
[----:B------:R-:W-:Y:S05]  /*19270*/  BSYNC B0 ;  /* 0x0000000000007941 */ /* 0x000fea0003800000 */
.L_x_6629:
        /* <DEDUP_REMOVED lines=9> */
.L_x_6631:
[----:B------:R-:W-:Y:S01]  /*19310*/  IMAD.MOV.U32 R17, RZ, RZ, R14 ;  /* 0x000000ffff117224 */ /* 0x000fe200078e000e */
[----:B------:R-:W-:Y:S06]  /*19320*/  BRA `(.L_x_6632) ;  /* 0xffffffd800047947 */ /* 0x000fec000383ffff */
.L_x_6515:
[----:B------:R-:W-:Y:S01]  /*19330*/  BSSY B0, `(.L_x_6633) ;  /* 0x0000007000007945 */ /* 0x000fe20003800000 */
[----:B------:R-:W-:Y:S01]  /*19340*/  IMAD.MOV.U32 R13, RZ, RZ, R2 ;  /* 0x000000ffff0d7224 */ /* 0x000fe200078e0002 */
[----:B------:R-:W-:Y:S01]  /*19350*/  MOV R11, 0x1f ;  /* 0x0000001f000b7802 */ /* 0x000fe20000000f00 */
[----:B------:R-:W-:-:S07]  /*19360*/  IMAD.MOV.U32 R15, RZ, RZ, -0x1 ;  /* 0xffffffffff0f7424 */ /* 0x000fce00078e00ff */
[----:B0123--:R-:W-:Y:S05]  /*19370*/  WARPSYNC.COLLECTIVE R15, `(.L_x_6634) ;  /* 0x000000000f087348 */ /* 0x00ffea0003c00000 */
[----:B------:R4:W0:Y:S02]  /*19380*/  SHFL.IDX P6, R14, R13, R12, R11 ;  /* 0x0000000c0d0e7389 */ /* 0x00082400000c000b */
[----:B01234-:R-:W-:Y:S01]  /*19390*/  ENDCOLLECTIVE ;  /* 0x000000000000791b */ /* 0x01ffe20003800000 */
.L_x_6634:
[----:B------:R-:W-:Y:S05]  /*193a0*/  BSYNC B0 ;  /* 0x0000000000007941 */ /* 0x000fea0003800000 */
.L_x_6633:
[----:B------:R-:W-:Y:S01]  /*193b0*/  IMAD.MOV.U32 R7, RZ, RZ, R14 ;  /* 0x000000ffff077224 */ /* 0x000fe200078e000e */
[----:B------:R-:W-:Y:S06]  /*193c0*/  BRA `(.L_x_6514) ;  /* 0xffffffd400f87947 */ /* 0x000fec000383ffff */
.L_x_6519:
[----:B-1----:R1:W2:Y:S02]  /*193d0*/  SYNCS.PHASECHK.TRANS64.TRYWAIT P0, [R0+URZ+0x28c20], R3 ;  /* 0x028c2003000075a7 */ /* 0x0022a4000800017f */
[----:B--2---:R-:W-:Y:S05]  /*193e0*/  @!P0 NANOSLEEP.SYNCS 0x989680 ;  /* 0x009896800000895d */ /* 0x004fea0003900000 */
[----:B------:R-:W2:Y:S02]  /*193f0*/  @!P0 SYNCS.PHASECHK.TRANS64 P0, [R0+URZ+0x28c20], R3 ;  /* 0x028c2003000085a7 */ /* 0x000ea4000800007f */
[----:B--2---:R-:W-:Y:S05]  /*19400*/  @!P0 BRA `(.L_x_6519) ;  /* 0xfffffffc00f08947 */ /* 0x004fea000383ffff */
[----:B------:R-:W-:Y:S05]  /*19410*/  BRA `(.L_x_6635) ;  /* 0xffffffdc006c7947 */ /* 0x000fea000383ffff */
.L_x_6520:
[----:B------:R-:W2:Y:S01]  /*19420*/  S2R R2, SR_TID.X ;  /* 0x0000000000027919 */ /* 0x000ea20000002100 */
[----:B------:R-:W-:Y:S01]  /*19430*/  BSSY B0, `(.L_x_6636) ;  /* 0x000000a000007945 */ /* 0x000fe20003800000 */
[----:B------:R-:W-:Y:S01]  /*19440*/  IMAD.MOV.U32 R12, RZ, RZ, RZ ;  /* 0x000000ffff0c7224 */ /* 0x000fe200078e00ff */
[----:B------:R-:W-:Y:S01]  /*19450*/  MOV R15, 0xffffffff ;  /* 0xffffffff000f7802 */ /* 0x000fe20000000f00 */
[----:B------:R-:W-:Y:S01]  /*19460*/  IMAD.MOV.U32 R11, RZ, RZ, 0x1f ;  /* 0x0000001fff0b7424 */ /* 0x000fe200078e00ff */
[----:B--2---:R-:W-:-:S04]  /*19470*/  SHF.R.U32.HI R2, RZ, 0x5, R2 ;  /* 0x00000005ff027819 */ /* 0x004fc80000011602 */
[----:B------:R-:W-:-:S04]  /*19480*/  LOP3.LUT R2, R2, 0x3, RZ, 0xc0, !PT ;  /* 0x0000000302027812 */ /* 0x000fc800078ec0ff */
[----:B0-----:R-:W-:-:S07]  /*19490*/  MOV R13, R2 ;  /* 0x00000002000d7202 */ /* 0x001fce0000000f00 */
[----:B-1----:R-:W-:Y:S05]  /*194a0*/  WARPSYNC.COLLECTIVE R15, `(.L_x_6637) ;  /* 0x000000000f087348 */ /* 0x002fea0003c00000 */
[----:B------:R0:W2:Y:S02]  /*194b0*/  SHFL.IDX P6, R14, R13, R12, R11 ;  /* 0x0000000c0d0e7389 */ /* 0x0000a400000c000b */
[----:B012---:R-:W-:Y:S01]  /*194c0*/  ENDCOLLECTIVE ;  /* 0x000000000000791b */ /* 0x007fe20003800000 */
.L_x_6637:
[----:B------:R-:W-:Y:S05]  /*194d0*/  BSYNC B0 ;  /* 0x0000000000007941 */ /* 0x000fea0003800000 */
.L_x_6636:
[----:B------:R-:W-:Y:S05]  /*194e0*/  BRA `(.L_x_6638) ;  /* 0xffffffdc00547947 */ /* 0x000fea000383ffff */
.L_x_6521:
[----:B------:R-:W-:Y:S01]  /*194f0*/  BSSY B0, `(.L_x_6639) ;  /* 0x0000006000007945 */ /* 0x000fe20003800000 */
[----:B------:R-:W-:-:S07]  /*19500*/  IMAD.MOV.U32 R15, RZ, RZ, -0x1 ;  /* 0xffffffffff0f7424 */ /* 0x000fce00078e00ff */
[----:B012---:R-:W-:Y:S05]  /*19510*/  WARPSYNC.COLLECTIVE R15, `(.L_x_6640) ;  /* 0x000000000f0c7348 */ /* 0x007fea0003c00000 */
[----:B------:R-:W-:Y:S02]  /*19520*/  ELECT P6, UR62, PT ;  /* 0x00000000003e782f */ /* 0x000fe400038c0000 */
[----:B------:R-:W-:Y:S01]  /*19530*/  MOV R14, UR62 ;  /* 0x0000003e000e7c02 */ /* 0x000fe20008000f00 */
[----:B012---:R-:W-:Y:S10]  /*19540*/  ENDCOLLECTIVE ;  /* 0x000000000000791b */ /* 0x007ff40003800000 */
.L_x_6640:
[----:B------:R-:W-:Y:S05]  /*19550*/  BSYNC B0 ;  /* 0x0000000000007941 */ /* 0x000fea0003800000 */
.L_x_6639:
[----:B------:R-:W-:Y:S05]  /*19560*/  BRA `(.L_x_6641) ;  /* 0xffffffdc00487947 */ /* 0x000fea000383ffff */
.L_x_6523:
[----:B-1----:R1:W2:Y:S02]  /*19570*/  SYNCS.PHASECHK.TRANS64.TRYWAIT P0, [R6+URZ], R5 ;  /* 0x00000005060075a7 */ /* 0x0022a4000800017f */
[----:B--2---:R-:W-:Y:S05]  /*19580*/  @!P0 NANOSLEEP.SYNCS 0x989680 ;  /* 0x009896800000895d */ /* 0x004fea0003900000 */
[----:B------:R-:W2:Y:S02]  /*19590*/  @!P0 SYNCS.PHASECHK.TRANS64 P0, [R6+URZ], R5 ;  /* 0x00000005060085a7 */ /* 0x000ea4000800007f */
[----:B--2---:R-:W-:Y:S05]  /*195a0*/  @!P0 BRA `(.L_x_6523) ;  /* 0xfffffffc00f08947 */ /* 0x004fea000383ffff */
[----:B------:R-:W-:Y:S05]  /*195b0*/  BRA `(.L_x_6642) ;  /* 0xffffffdc00847947 */ /* 0x000fea000383ffff */
.L_x_6524:
[----:B--2---:R2:W3:Y:S02]  /*195c0*/  SYNCS.PHASECHK.TRANS64.TRYWAIT P0, [R7+URZ], R2 ;  /* 0x00000002070075a7 */ /* 0x0044e4000800017f */
[----:B---3--:R-:W-:Y:S05]  /*195d0*/  @!P0 NANOSLEEP.SYNCS 0x989680 ;  /* 0x009896800000895d */ /* 0x008fea0003900000 */
[----:B------:R-:W3:Y:S02]  /*195e0*/  @!P0 SYNCS.PHASECHK.TRANS64 P0, [R7+URZ], R2 ;  /* 0x00000002070085a7 */ /* 0x000ee4000800007f */
[----:B---3--:R-:W-:Y:S05]  /*195f0*/  @!P0 BRA `(.L_x_6524) ;  /* 0xfffffffc00f08947 */ /* 0x008fea000383ffff */
[----:B------:R-:W-:Y:S05]  /*19600*/  BRA `(.L_x_6643) ;  /* 0xffffffdc00787947 */ /* 0x000fea000383ffff */
.L_x_6526:
[----:B---3--:R3:W4:Y:S02]  /*19610*/  SYNCS.PHASECHK.TRANS64.TRYWAIT P0, [R4+URZ], R5 ;  /* 0x00000005040075a7 */ /* 0x008724000800017f */
[----:B----4-:R-:W-:Y:S05]  /*19620*/  @!P0 NANOSLEEP.SYNCS 0x989680 ;  /* 0x009896800000895d */ /* 0x010fea0003900000 */
[----:B------:R-:W4:Y:S02]  /*19630*/  @!P0 SYNCS.PHASECHK.TRANS64 P0, [R4+URZ], R5 ;  /* 0x00000005040085a7 */ /* 0x000f24000800007f */
[----:B----4-:R-:W-:Y:S05]  /*19640*/  @!P0 BRA `(.L_x_6526) ;  /* 0xfffffffc00f08947 */ /* 0x010fea000383ffff */
[----:B------:R-:W-:Y:S05]  /*19650*/  BRA `(.L_x_6644) ;  /* 0xffffffdc00807947 */ /* 0x000fea000383ffff */
.L_x_6645:
        /* <DEDUP_REMOVED lines=10> */
.L_x_11955:


//--------------------- .text._ZN7cutlass13device_kernelIN5flash11enable_sm90INS1_16FlashAttnFwdSm90INS1_25CollectiveMainloopFwdSm90ILi2EN4cute5tupleIJNS5_1CILi1EEES8_S8_EEENS6_IJNS7_ILi64EEESA_SA_EEELi512ENS_6half_tEfNS_4arch4Sm90ELb1ELb0ELb0ELb1ELb0ELb0ELb1ELb0ELb0ELb0ELb0ELb0EEENS1_21CollectiveEpilogueFwdINS6_IJSA_NS7_ILi512EEESA_EEES9_SC_SE_Li256ELb1ELb0ELb0ELb0EEENS1_36VarlenDynamicPersistentTileSchedulerILi64ELi64ELi256ELi32ELb0ELb0ELb1ELb1ELb1ELb1EEEEEEEEEvNT_6ParamsE --------------------------
	.section	.text._ZN7cutlass13device_kernelIN5flash11enable_sm90INS1_16FlashAttnFwdSm90INS1_25CollectiveMainloopFwdSm90ILi2EN4cute5tupleIJNS5_1CILi1EEES8_S8_EEENS6_IJNS7_ILi64EEESA_SA_EEELi512ENS_6half_tEfNS_4arch4Sm90ELb1ELb0ELb0ELb1ELb0ELb0ELb1ELb0ELb0ELb0ELb0ELb0EEENS1_21CollectiveEpilogueFwdINS6_IJSA_NS7_ILi512EEESA_EEES9_SC_SE_Li256ELb1ELb0ELb0ELb0EEENS1_36VarlenDynamicPersistentTileSchedulerILi64ELi64ELi256ELi32ELb0ELb0ELb1ELb1ELb1ELb1EEEEEEEEEvNT_6ParamsE,"ax",@progbits
	.align	128
.text._ZN7cutlass13device_kernelIN5flash11enable_sm90INS1_16FlashAttnFwdSm90INS1_25CollectiveMainloopFwdSm90ILi2EN4cute5tupleIJNS5_1CILi1EEES8_S8_EEENS6_IJNS7_ILi64EEESA_SA_EEELi512ENS_6half_tEfNS_4arch4Sm90ELb1ELb0ELb0ELb1ELb0ELb0ELb1ELb0ELb0ELb0ELb0ELb0EEENS1_21CollectiveEpilogueFwdINS6_IJSA_NS7_ILi512EEESA_EEES9_SC_SE_Li256ELb1ELb0ELb0ELb0EEENS1_36VarlenDynamicPersistentTileSchedulerILi64ELi64ELi256ELi32ELb0ELb0ELb1ELb1ELb1ELb1EEEEEEEEEvNT_6ParamsE:
        .type           _ZN7cutlass13device_kernelIN5flash11enable_sm90INS1_16FlashAttnFwdSm90INS1_25CollectiveMainloopFwdSm90ILi2EN4cute5tupleIJNS5_1CILi1EEES8_S8_EEENS6_IJNS7_ILi64EEESA_SA_EEELi512ENS_6half_tEfNS_4arch4Sm90ELb1ELb0ELb0ELb1ELb0ELb0ELb1ELb0ELb0ELb0ELb0ELb0EEENS1_21CollectiveEpilogueFwdINS6_IJSA_NS7_ILi512EEESA_EEES9_SC_SE_Li256ELb1ELb0ELb0ELb0EEENS1_36VarlenDynamicPersistentTileSchedulerILi64ELi64ELi256ELi32ELb0ELb0ELb1ELb1ELb1ELb1EEEEEEEEEvNT_6ParamsE,@function
        .size           _ZN7cutlass13device_kernelIN5flash11enable_sm90INS1_16FlashAttnFwdSm90INS1_25CollectiveMainloopFwdSm90ILi2EN4cute5tupleIJNS5_1CILi1EEES8_S8_EEENS6_IJNS7_ILi64EEESA_SA_EEELi512ENS_6half_tEfNS_4arch4Sm90ELb1ELb0ELb0ELb1ELb0ELb0ELb1ELb0ELb0ELb0ELb0ELb0EEENS1_21CollectiveEpilogueFwdINS6_IJSA_NS7_ILi512EEESA_EEES9_SC_SE_Li256ELb1ELb0ELb0ELb0EEENS1_36VarlenDynamicPersistentTileSchedulerILi64ELi64ELi256ELi32ELb0ELb0ELb1ELb1ELb1ELb1EEEEEEEEEvNT_6ParamsE,(.L_x_11956 - _ZN7cutlass13device_kernelIN5flash11enable_sm90INS1_16FlashAttnFwdSm90INS1_25CollectiveMainloopFwdSm90ILi2EN4cute5tupleIJNS5_1CILi1EEES8_S8_EEENS6_IJNS7_ILi64EEESA_SA_EEELi512ENS_6half_tEfNS_4arch4Sm90ELb1ELb0ELb0ELb1ELb0ELb0ELb1ELb0ELb0ELb0ELb0ELb0EEENS1_21CollectiveEpilogueFwdINS6_IJSA_NS7_ILi512EEESA_EEES9_SC_SE_Li256ELb1ELb0ELb0ELb0EEENS1_36VarlenDynamicPersistentTileSchedulerILi64ELi64ELi256ELi32ELb0ELb0ELb1ELb1ELb1ELb1EEEEEEEEEvNT_6ParamsE)
        .other          _ZN7cutlass13device_kernelIN5flash11enable_sm90INS1_16FlashAttnFwdSm90INS1_25CollectiveMainloopFwdSm90ILi2EN4cute5tupleIJNS5_1CILi1EEES8_S8_EEENS6_IJNS7_ILi64EEESA_SA_EEELi512ENS_6half_tEfNS_4arch4Sm90ELb1ELb0ELb0ELb1ELb0ELb0ELb1ELb0ELb0ELb0ELb0ELb0EEENS1_21CollectiveEpilogueFwdINS6_IJSA_NS7_ILi512EEESA_EEES9_SC_SE_Li256ELb1ELb0ELb0ELb0EEENS1_36VarlenDynamicPersistentTileSchedulerILi64ELi64ELi256ELi32ELb0ELb0ELb1ELb1ELb1ELb1EEEEEEEEEvNT_6ParamsE,@"STO_CUDA_ENTRY STV_DEFAULT"
_ZN7cutlass13device_kernelIN5flash11enable_sm90INS1_16FlashAttnFwdSm90INS1_25CollectiveMainloopFwdSm90ILi2EN4cute5tupleIJNS5_1CILi1EEES8_S8_EEENS6_IJNS7_ILi64EEESA_SA_EEELi512ENS_6half_tEfNS_4arch4Sm90ELb1ELb0ELb0ELb1ELb0ELb0ELb1ELb0ELb0ELb0ELb0ELb0EEENS1_21CollectiveEpilogueFwdINS6_IJSA_NS7_ILi512EEESA_EEES9_SC_SE_Li256ELb1ELb0ELb0ELb0EEENS1_36VarlenDynamicPersistentTileSchedulerILi64ELi64ELi256ELi32ELb0ELb0ELb1ELb1ELb1ELb1EEEEEEEEEvNT_6ParamsE:
        /* <DEDUP_REMOVED lines=24> */
.L_x_6647:
[----:B------:R-:W-:Y:S05]  /*0180*/  BSYNC B0 ;  /* 0x0000000000007941 */ /* 0x000fea0003800000 */
.L_x_6646:
        /* <DEDUP_REMOVED lines=21> */
[----:B0-----:R0:W1:Y:S01]  /*02e0*/  @UP1 SYNCS.EXCH.64 URZ, [UR8+0x38800], UR4 ;  /* 0x03880004083f15b2 */ /* 0x0010620008000100 */
[----:B------:R0:W2:Y:S04]  /*02f0*/  @UP2 SYNCS.EXCH.64 URZ, [UR8+0x38810], UR4 ;  /* 0x03881004083f25b2 */ /* 0x0000a80008000100 */
        /* <DEDUP_REMOVED lines=16> */
.L_x_6648:
        /* <DEDUP_REMOVED lines=22> */
.L_x_6649:
        /* <DEDUP_REMOVED lines=18> */
.L_x_6650:
        /* <DEDUP_REMOVED lines=22> */
.L_x_6651:
        /* <DEDUP_REMOVED lines=22> */
.L_x_6652:
[----:B0-----:R-:W-:Y:S01]  /*0940*/  UMOV UR4, 0x1 ;  /* 0x0000000100047882 */ /* 0x001fe20000000000 */
[----:B------:R-:W-:Y:S01]  /*0950*/  PLOP3.LUT P0, PT, PT, PT, UP0, 0x80, 0x0 ;  /* 0x000000000000781c */ /* 0x000fe20003f0f008 */
[----:B------:R-:W-:Y:S01]  /*0960*/  USEL UR4, UR4, 0x2, !UP0 ;  /* 0x0000000204047887 */ /* 0x000fe2000c000000 */
[----:B------:R-:W-:-:S05]  /*0970*/  NOP ;  /* 0x0000000000007918 */ /* 0x000fca0000000000 */
[----:B------:R-:W-:-:S05]  /*0980*/  IMAD.U32 R2, RZ, RZ, UR4 ;  /* 0x00000004ff027e24 */ /* 0x000fca000f8e00ff */
[----:B------:R0:W-:Y:S01]  /*0990*/  STL [R1+0x2c], R2 ;  /* 0x00002c0201007387 */ /* 0x0001e20000100800 */
[----:B-123--:R-:W-:Y:S06]  /*09a0*/  BAR.SYNC.DEFER_BLOCKING 0x0 ;  /* 0x0000000000007b1d */ /* 0x00efec0000010000 */
[----:B------:R-:W-:Y:S05]  /*09b0*/  @!P0 BRA `(.L_x_6653) ;  /* 0x000000e8000c8947 */ /* 0x000fea0003800000 */
.L_x_6654:
[----:B------:R-:W-:-:S08]  /*09c0*/  NOP ;  /* 0x0000000000007918 */ /* 0x000fd00000000000 */
[----:B------:R-:W1:Y:S02]  /*09d0*/  USETMAXREG.TRY_ALLOC.CTAPOOL UP0, 0xf0 ;  /* 0x000000f0000079c8 */ /* 0x000e640008000600 */
[----:B-1----:R-:W-:-:S13]  /*09e0*/  PLOP3.LUT P0, PT, PT, PT, UP0, 0x80, 0x0 ;  /* 0x000000000000781c */ /* 0x002fda0003f0f008 */
[----:B------:R-:W-:Y:S05]  /*09f0*/  @!P0 BRA `(.L_x_6654) ;  /* 0xfffffffc00f08947 */ /* 0x000fea000383ffff */
[----:B0-----:R-:W0:Y:S01]  /*0a00*/  S2R R2, SR_TID.X ;  /* 0x0000000000027919 */ /* 0x001e220000002100 */
[----:B------:R-:W1:Y:S01]  /*0a10*/  S2UR UR5, SR_CgaCtaId ;  /* 0x00000000000579c3 */ /* 0x000e620000008800 */
[----:B------:R-:W-:Y:S02]  /*0a20*/  UMOV UR4, 0x400 ;  /* 0x0000040000047882 */ /* 0x000fe40000000000 */
[----:B-1----:R-:W-:-:S06]  /*0a30*/  ULEA UR4, UR5, UR4, 0x18 ;  /* 0x0000000405047291 */ /* 0x002fcc000f8ec03f */
[----:B------:R-:W-:Y:S01]  /*0a40*/  IMAD.U32 R17, RZ, RZ, UR4 ;  /* 0x00000004ff117e24 */ /* 0x000fe2000f8e00ff */
[----:B0-----:R-:W-:Y:S01]  /*0a50*/  LOP3.LUT R0, R2, 0xffffff80, RZ, 0xc0, !PT ;  /* 0xffffff8002007812 */ /* 0x001fe200078ec0ff */
[----:B------:R-:W-:-:S03]  /*0a60*/  ULDC UR4, c[0x0][0xd14] ;  /* 0x0003450000047ab9 */ /* 0x000fc60000000800 */
[----:B------:R-:W-:-:S13]  /*0a70*/  ISETP.NE.AND P0, PT, R0, 0x80, PT ;  /* 0x000000800000780c */ /* 0x000fda0003f05270 */
[----:B------:R-:W-:Y:S06]  /*0a80*/  @!P0 BAR.ARV 0x8, 0xa0 ;  /* 0x0202800000008b1d */ /* 0x000fec0000002000 */
[----:B------:R-:W-:-:S13]  /*0a90*/  ISETP.GE.U32.AND P0, PT, R2, 0x100, PT ;  /* 0x000001000200780c */ /* 0x000fda0003f06070 */
[----:B------:R-:W-:Y:S08]  /*0aa0*/  @P0 BAR.ARV 0xf, 0x100 ;  /* 0x03c4000000000b1d */ /* 0x000ff00000002000 */
[----:B------:R-:W-:Y:S06]  /*0ab0*/  BAR.SYNC.DEFER_BLOCKING 0x5, 0x120 ;  /* 0x0144800000007b1d */ /* 0x000fec0000010000 */
[----:B------:R-:W0:Y:S02]  /*0ac0*/  LDS.128 R184, [R17+0x388d0] ;  /* 0x0388d00011b87984 */ /* 0x000e240000000c00 */
[----:B------:R-:W-:Y:S06]  /*0ad0*/  BAR.ARV 0x4, 0x120 ;  /* 0x0104800000007b1d */ /* 0x000fec0000002000 */
[----:B0-----:R-:W-:-:S13]  /*0ae0*/  ISETP.GE.AND P0, PT, R187, UR4, PT ;  /* 0x00000004bb007c0c */ /* 0x001fda000bf06270 */
[----:B------:R-:W-:Y:S05]  /*0af0*/  @P0 EXIT ;  /* 0x000000000000094d */ /* 0x000fea0003800000 */
[----:B------:R-:W2:Y:S01]  /*0b00*/  LDL R3, [R1+0x2c] ;  /* 0x00002c0001037983 */ /* 0x000ea20000100800 */
[----:B------:R-:W-:Y:S01]  /*0b10*/  VIADD R198, R2, 0xffffff80 ;  /* 0xffffff8002c67836 */ /* 0x000fe20000000000 */
[----:B------:R-:W-:Y:S01]  /*0b20*/  R2UR UR5, R186 ;  /* 0x00000000ba0572ca */ /* 0x000fe200000e0000 */
[----:B------:R-:W-:Y:S01]  /*0b30*/  IMAD.MOV.U32 R191, RZ, RZ, 0x20 ;  /* 0x00000020ffbf7424 */ /* 0x000fe200078e00ff */
[----:B------:R-:W-:Y:S01]  /*0b40*/  MOV R16, RZ ;  /* 0x000000ff00107202 */ /* 0x000fe20000000f00 */
[----:B------:R-:W-:Y:S01]  /*0b50*/  UMOV UR36, URZ ;  /* 0x0000003f00247c82 */ /* 0x000fe20008000000 */
[----:B--2---:R-:W-:Y:S02]  /*0b60*/  R2UR UR4, R3 ;  /* 0x00000000030472ca */ /* 0x004fe400000e0000 */
[----:B------:R-:W-:-:S04]  /*0b70*/  SHF.R.S32.HI R3, RZ, 0x1f, R198 ;  /* 0x0000001fff037819 */ /* 0x000fc800000114c6 */
[CC--:B------:R-:W-:Y:S02]  /*0b80*/  LEA.HI R0, R3.reuse, R198.reuse, RZ, 0x4 ;  /* 0x000000c603007211 */ /* 0x0c0fe400078f20ff */
[----:B------:R-:W-:Y:S02]  /*0b90*/  LEA.HI R4, R3, R198, RZ, 0x5 ;  /* 0x000000c603047211 */ /* 0x000fe400078f28ff */
[----:B------:R-:W-:Y:S02]  /*0ba0*/  SHF.R.S32.HI R11, RZ, 0x4, R0 ;  /* 0x00000004ff0b7819 */ /* 0x000fe40000011400 */
[C---:B------:R-:W-:Y:S01]  /*0bb0*/  LOP3.LUT R7, R0.reuse, 0xfffffff0, RZ, 0xc0, !PT ;  /* 0xfffffff000077812 */ /* 0x040fe200078ec0ff */
[----:B------:R-:W-:Y:S01]  /*0bc0*/  ULOP3.LUT UR40, UR4, 0x1, URZ, 0xfc, !UPT ;  /* 0x0000000104287892 */ /* 0x000fe2000f8efc3f */
[--C-:B------:R-:W-:Y:S02]  /*0bd0*/  SHF.R.S32.HI R13, RZ, 0x5, R4.reuse ;  /* 0x00000005ff0d7819 */ /* 0x100fe40000011404 */
[----:B------:R-:W-:Y:S01]  /*0be0*/  LEA.HI R2, R0, R11, RZ, 0x1 ;  /* 0x0000000b00027211 */ /* 0x000fe200078f08ff */
[----:B------:R-:W-:Y:S01]  /*0bf0*/  IMAD.IADD R9, R198, 0x1, -R7 ;  /* 0x00000001c6097824 */ /* 0x000fe200078e0a07 */
[----:B------:R-:W-:-:S02]  /*0c00*/  SHF.R.S32.HI R4, RZ, 0x1f, R4 ;  /* 0x0000001fff047819 */ /* 0x000fc40000011404 */
[-C--:B------:R-:W-:Y:S02]  /*0c10*/  LEA.HI R5, R3, R198.reuse, RZ, 0x7 ;  /* 0x000000c603057211 */ /* 0x080fe400078f38ff */
[----:B------:R-:W-:Y:S02]  /*0c20*/  LOP3.LUT R2, R2, 0x1ffffffe, RZ, 0xc0, !PT ;  /* 0x1ffffffe02027812 */ /* 0x000fe400078ec0ff */
[----:B------:R-:W-:Y:S02]  /*0c30*/  LEA.HI R4, R4, R13, RZ, 0x2 ;  /* 0x0000000d04047211 */ /* 0x000fe400078f10ff */
[----:B------:R-:W-:Y:S01]  /*0c40*/  SHF.R.S32.HI R0, RZ, 0x1f, R9 ;  /* 0x0000001fff007819 */ /* 0x000fe20000011409 */
[----:B------:R-:W-:Y:S01]  /*0c50*/  IMAD.IADD R11, R11, 0x1, -R2 ;  /* 0x000000010b0b7824 */ /* 0x000fe200078e0a02 */
[----:B------:R-:W-:Y:S02]  /*0c60*/  SHF.R.S32.HI R196, RZ, 0x7, R5 ;  /* 0x00000007ffc47819 */ /* 0x000fe40000011405 */
[----:B------:R-:W-:Y:S01]  /*0c70*/  LOP3.LUT R4, R4, 0x3ffffc, RZ, 0xc0, !PT ;  /* 0x003ffffc04047812 */ /* 0x000fe200078ec0ff */
[----:B------:R-:W-:Y:S01]  /*0c80*/  IMAD.SHL.U32 R11, R11, 0x8, RZ ;  /* 0x000000080b0b7824 */ /* 0x000fe200078e00ff */
        /* <DEDUP_REMOVED lines=8> */
[----:B------:R-:W-:Y:S01]  /*0d10*/  LEA R12, R6, R15, 0x4 ;  /* 0x0000000f060c7211 */ /* 0x000fe200078e20ff */
[----:B------:R-:W-:Y:S01]  /*0d20*/  IMAD.IADD R6, R9, 0x1, -R4 ;  /* 0x0000000109067824 */ /* 0x000fe200078e0a04 */
[----:B------:R-:W-:-:S02]  /*0d30*/  LOP3.LUT R10, R8, 0x7ffffe00, RZ, 0xc0, !PT ;  /* 0x7ffffe00080a7812 */ /* 0x000fc400078ec0ff */
[----:B------:R-:W-:Y:S01]  /*0d40*/  SHF.R.S32.HI R0, RZ, 0x1f, R7 ;  /* 0x0000001fff007819 */ /* 0x000fe20000011407 */
[C---:B------:R-:W-:Y:S01]  /*0d50*/  IMAD.SHL.U32 R8, R6.reuse, 0x40, RZ ;  /* 0x0000004006087824 */ /* 0x040fe200078e00ff */
[----:B------:R-:W-:Y:S01]  /*0d60*/  R2P PR, R6, 0x6 ;  /* 0x0000000606007804 */ /* 0x000fe20000000000 */
[--C-:B------:R-:W-:Y:S01]  /*0d70*/  IMAD.U32 R197, R12, 0x40, R11.reuse ;  /* 0x000000400cc57824 */ /* 0x100fe200078e000b */
[----:B------:R-:W-:Y:S01]  /*0d80*/  LEA.HI R2, R0, R7, RZ, 0x2 ;  /* 0x0000000700027211 */ /* 0x000fe200078f10ff */
[----:B------:R-:W-:Y:S01]  /*0d90*/  IMAD R10, R13, 0x400, R10 ;  /* 0x000004000d0a7824 */ /* 0x000fe200078e020a */
[----:B------:R-:W-:Y:S02]  /*0da0*/  LOP3.LUT R8, R8, 0x1c0, RZ, 0xc0, !PT ;  /* 0x000001c008087812 */ /* 0x000fe400078ec0ff */
[----:B------:R-:W-:Y:S02]  /*0db0*/  SHF.R.S32.HI R4, RZ, 0x2, R2 ;  /* 0x00000002ff047819 */ /* 0x000fe40000011402 */
[----:B------:R-:W-:-:S02]  /*0dc0*/  LOP3.LUT R11, R8, 0x8, R11, 0xf8, !PT ;  /* 0x00000008080b7812 */ /* 0x000fc400078ef80b */
[----:B------:R-:W-:Y:S02]  /*0dd0*/  SHF.R.U32.HI R8, RZ, 0x3, R8 ;  /* 0x00000003ff087819 */ /* 0x000fe40000011608 */
[----:B------:R-:W-:Y:S02]  /*0de0*/  SHF.R.S32.HI R9, RZ, 0x1f, R2 ;  /* 0x0000001fff097819 */ /* 0x000fe40000011402 */
[----:B------:R-:W-:Y:S02]  /*0df0*/  LOP3.LUT R11, R11, R8, RZ, 0x3c, !PT ;  /* 0x000000080b0b7212 */ /* 0x000fe400078e3cff */
[----:B------:R-:W-:Y:S02]  /*0e00*/  LOP3.LUT R2, R2, 0x7ffffffc, RZ, 0xc0, !PT ;  /* 0x7ffffffc02027812 */ /* 0x000fe400078ec0ff */
[----:B------:R-:W-:Y:S01]  /*0e10*/  LEA.HI R9, R9, R4, RZ, 0x3 ;  /* 0x0000000409097211 */ /* 0x000fe200078f18ff */
[----:B------:R-:W-:Y:S01]  /*0e20*/  IMAD.IADD R10, R10, 0x1, R11 ;  /* 0x000000010a0a7824 */ /* 0x000fe200078e020b */
[----:B------:R-:W-:Y:S01]  /*0e30*/  LEA.HI R5, R5, R196, RZ, 0x1 ;  /* 0x000000c405057211 */ /* 0x000fe200078f08ff */
[----:B------:R-:W-:Y:S01]  /*0e40*/  IMAD.IADD R22, R7, 0x1, -R2 ;  /* 0x0000000107167824 */ /* 0x000fe200078e0a02 */
[----:B------:R-:W-:Y:S01]  /*0e50*/  LEA.HI R0, R0, R7, RZ, 0x5 ;  /* 0x0000000700007211 */ /* 0x000fe200078f28ff */
[----:B------:R-:W-:Y:S01]  /*0e60*/  IMAD R189, R10, 0x2, R17 ;  /* 0x000000020abd7824 */ /* 0x000fe200078e0211 */
[----:B------:R-:W-:Y:S01]  /*0e70*/  LOP3.LUT R9, R9, 0xfffffff8, RZ, 0xc0, !PT ;  /* 0xfffffff809097812 */ /* 0x000fe200078ec0ff */
[----:B------:R-:W-:Y:S01]  /*0e80*/  IMAD.MOV.U32 R2, RZ, RZ, RZ ;  /* 0x000000ffff027224 */ /* 0x000fe200078e00ff */
        /* <DEDUP_REMOVED lines=8> */
[----:B------:R-:W-:Y:S01]  /*0f10*/  SHF.R.S32.HI R194, RZ, 0x3, R3 ;  /* 0x00000003ffc27819 */ /* 0x000fe20000011403 */
[----:B------:R-:W-:-:S02]  /*0f20*/  IMAD.IADD R5, R196, 0x1, -R5 ;  /* 0x00000001c4057824 */ /* 0x000fc400078e0a05 */
[C---:B------:R-:W-:Y:S01]  /*0f30*/  @P2 VIADD R190, R192.reuse, 0xffffffc0 ;  /* 0xffffffc0c0be2836 */ /* 0x040fe20000000000 */
[----:B------:R-:W-:Y:S01]  /*0f40*/  IADD3 R192, R192, R191, RZ ;  /* 0x000000bfc0c07210 */ /* 0x000fe20007ffe0ff */
[----:B------:R-:W-:Y:S02]  /*0f50*/  IMAD R18, R0, 0x10, R9 ;  /* 0x0000001000127824 */ /* 0x000fe400078e0209 */
[----:B------:R-:W-:Y:S02]  /*0f60*/  IMAD.SHL.U32 R23, R7, 0x8, RZ ;  /* 0x0000000807177824 */ /* 0x000fe400078e00ff */
[----:B------:R-:W-:Y:S02]  /*0f70*/  IMAD.SHL.U32 R188, R5, 0x100, RZ ;  /* 0x0000010005bc7824 */ /* 0x000fe400078e00ff */
[----:B------:R-:W-:Y:S02]  /*0f80*/  IMAD.SHL.U32 R22, R22, 0x2, RZ ;  /* 0x0000000216167824 */ /* 0x000fe400078e00ff */
[----:B------:R-:W-:-:S07]  /*0f90*/  IMAD.IADD R191, R191, 0x1, R190 ;  /* 0x00000001bfbf7824 */ /* 0x000fce00078e02be */
.L_x_6705:
[----:B0-----:R-:W0:Y:S01]  /*0fa0*/  LDC.64 R4, c[0x0][0xd60] ;  /* 0x00035800ff047b82 */ /* 0x001e220000000a00 */
[----:B------:R-:W-:Y:S01]  /*0fb0*/  ULDC.64 UR10, c[0x0][0x208] ;  /* 0x00008200000a7ab9 */ /* 0x000fe20000000a00 */
[----:B------:R-:W-:Y:S01]  /*0fc0*/  ULDC.64 UR6, c[0x0][0xb20] ;  /* 0x0002c80000067ab9 */ /* 0x000fe20000000a00 */
[----:B------:R-:W-:-:S05]  /*0fd0*/  ULDC.64 UR8, c[0x0][0xb10] ;  /* 0x0002c40000087ab9 */ /* 0x000fca0000000a00 */
[----:B-1----:R-:W1:Y:S08]  /*0fe0*/  LDC.64 R8, c[0x0][0x3f8] ;  /* 0x0000fe00ff087b82 */ /* 0x002e700000000a00 */
[----:B--2---:R-:W2:Y:S01]  /*0ff0*/  LDC R184, c[0x0][0x288] ;  /* 0x0000a200ffb87b82 */ /* 0x004ea20000000800 */
[----:B0-----:R-:W-:-:S07]  /*1000*/  IMAD.WIDE R4, R187, 0x4, R4 ;  /* 0x00000004bb047825 */ /* 0x001fce00078e0204 */
[----:B------:R-:W0:Y:S01]  /*1010*/  LDC R0, c[0x0][0x404] ;  /* 0x00010100ff007b82 */ /* 0x000e220000000800 */
[----:B---3--:R-:W3:Y:S01]  /*1020*/  LDG.E R4, desc[UR10][R4.64] ;  /* 0x0000000a04047981 */ /* 0x008ee2000c1e1900 */
[----:B------:R-:W-:Y:S01]  /*1030*/  UISETP.NE.U32.AND UP0, UPT, UR6, URZ, UPT ;  /* 0x0000003f0600728c */ /* 0x000fe2000bf05070 */
[----:B------:R-:W-:Y:S01]  /*1040*/  IMAD.MOV.U32 R3, RZ, RZ, RZ ;  /* 0x000000ffff037224 */ /* 0x000fe200078e00ff */
[----:B------:R-:W-:-:S04]  /*1050*/  UISETP.NE.U32.AND UP1, UPT, UR8, URZ, UPT ;  /* 0x0000003f0800728c */ /* 0x000fc8000bf25070 */
[----:B------:R-:W4:Y:S01]  /*1060*/  LDC R11, c[0x0][0x2e0] ;  /* 0x0000b800ff0b7b82 */ /* 0x000f220000000800 */
[----:B------:R-:W-:Y:S02]  /*1070*/  UISETP.NE.AND.EX UP0, UPT, UR7, URZ, UPT, UP0 ;  /* 0x0000003f0700728c */ /* 0x000fe4000bf05300 */
[----:B------:R-:W-:-:S04]  /*1080*/  UISETP.NE.AND.EX UP1, UPT, UR9, URZ, UPT, UP1 ;  /* 0x0000003f0900728c */ /* 0x000fc8000bf25310 */
[----:B------:R-:W-:Y:S02]  /*1090*/  PLOP3.LUT P0, PT, PT, PT, UP0, 0x80, 0x0 ;  /* 0x000000000000781c */ /* 0x000fe40003f0f008 */
[----:B------:R-:W-:Y:S01]  /*10a0*/  PLOP3.LUT P2, PT, PT, PT, UP1, 0x80, 0x0 ;  /* 0x000000000000781c */ /* 0x000fe20003f4f018 */
[----:B------:R-:W-:Y:S01]  /*10b0*/  UMOV UR37, UR5 ;  /* 0x0000000500257c82 */ /* 0x000fe20008000000 */
[----:B---3--:R-:W-:-:S13]  /*10c0*/  R2UR UR39, R4 ;  /* 0x00000000042772ca */ /* 0x008fda00000e0000 */
[----:B------:R-:W-:Y:S02]  /*10d0*/  USHF.R.S32.HI UR38, URZ, 0x1f, UR39 ;  /* 0x0000001f3f267899 */ /* 0x000fe40008011427 */
[----:B------:R-:W-:-:S04]  /*10e0*/  @UP0 ULEA UR6, UP2, UR39, UR6, 0x2 ;  /* 0x0000000627060291 */ /* 0x000fc8000f84103f */
[----:B------:R-:W-:Y:S02]  /*10f0*/  @UP0 ULEA.HI.X UR7, UR39, UR7, UR38, 0x2, UP2 ;  /* 0x0000000727070291 */ /* 0x000fe400090f1426 */
[----:B------:R-:W-:Y:S01]  /*1100*/  @UP1 ULEA UR8, UP0, UR39, UR8, 0x2 ;  /* 0x0000000827081291 */ /* 0x000fe2000f80103f */
[----:B------:R-:W-:-:S03]  /*1110*/  IMAD.U32 R4, RZ, RZ, UR6 ;  /* 0x00000006ff047e24 */ /* 0x000fc6000f8e00ff */
[----:B------:R-:W-:Y:S01]  /*1120*/  IMAD.U32 R5, RZ, RZ, UR7 ;  /* 0x00000007ff057e24 */ /* 0x000fe2000f8e00ff */
[----:B------:R-:W-:Y:S01]  /*1130*/  @UP1 ULEA.HI.X UR9, UR39, UR9, UR38, 0x2, UP0 ;  /* 0x0000000927091291 */ /* 0x000fe200080f1426 */
[----:B------:R-:W-:Y:S01]  /*1140*/  IMAD.U32 R6, RZ, RZ, UR8 ;  /* 0x00000008ff067e24 */ /* 0x000fe2000f8e00ff */
[----:B------:R-:W-:Y:S02]  /*1150*/  ULDC.64 UR6, c[0x0][0xb18] ;  /* 0x0002c60000067ab9 */ /* 0x000fe40000000a00 */
[----:B------:R3:W5:Y:S01]  /*1160*/  @P0 LDG.E R3, desc[UR10][R4.64] ;  /* 0x0000000a04030981 */ /* 0x000762000c1e1900 */
[----:B-1----:R-:W-:Y:S01]  /*1170*/  ISETP.NE.U32.AND P0, PT, R8, RZ, PT ;  /* 0x000000ff0800720c */ /* 0x002fe20003f05070 */
[----:B------:R-:W-:Y:S01]  /*1180*/  IMAD.U32 R7, RZ, RZ, UR9 ;  /* 0x00000009ff077e24 */ /* 0x000fe2000f8e00ff */
[----:B------:R-:W-:Y:S02]  /*1190*/  ISETP.NE.U32.AND P1, PT, RZ, UR6, PT ;  /* 0x00000006ff007c0c */ /* 0x000fe4000bf25070 */
[----:B------:R-:W-:-:S02]  /*11a0*/  ISETP.NE.AND.EX P0, PT, R9, RZ, PT, P0 ;  /* 0x000000ff0900720c */ /* 0x000fc40003f05300 */
[----:B--2---:R3:W5:Y:S01]  /*11b0*/  @P2 LDG.E R184, desc[UR10][R6.64] ;  /* 0x0000000a06b82981 */ /* 0x004762000c1e1900 */
[----:B------:R-:W-:Y:S02]  /*11c0*/  ISETP.NE.AND.EX P1, PT, RZ, UR7, PT, P1 ;  /* 0x00000007ff007c0c */ /* 0x000fe4000bf25310 */
[----:B0-----:R-:W-:Y:S01]  /*11d0*/  SEL R0, R0, 0x1, P0 ;  /* 0x0000000100007807 */ /* 0x001fe20000000000 */
[----:B----4-:R-:W-:Y:S10]  /*11e0*/  @P2 BRA `(.L_x_6655) ;  /* 0x0000000000302947 */ /* 0x010ff40003800000 */
[----:B------:R-:W-:Y:S02]  /*11f0*/  ULDC.64 UR4, c[0x0][0xaf8] ;  /* 0x0002be0000047ab9 */ /* 0x000fe40000000a00 */
[----:B------:R-:W-:-:S04]  /*1200*/  ISETP.NE.U32.AND P0, PT, RZ, UR4, PT ;  /* 0x00000004ff007c0c */ /* 0x000fc8000bf05070 */
[----:B------:R-:W-:-:S13]  /*1210*/  ISETP.NE.AND.EX P0, PT, RZ, UR5, PT, P0 ;  /* 0x00000005ff007c0c */ /* 0x000fda000bf05300 */
[----:B------:R-:W-:Y:S05]  /*1220*/  @!P0 BRA `(.L_x_6655) ;  /* 0x0000000000208947 */ /* 0x000fea0003800000 */
[----:B------:R-:W-:Y:S01]  /*1230*/  ULDC.64 UR4, c[0x0][0xaf8] ;  /* 0x0002be0000047ab9 */ /* 0x000fe20000000a00 */
[----:B------:R-:W-:Y:S01]  /*1240*/  ULDC.64 UR8, c[0x0][0x208] ;  /* 0x0000820000087ab9 */ /* 0x000fe20000000a00 */
[----:B------:R-:W-:-:S06]  /*1250*/  UIMAD.WIDE UR4, UR39, 0x4, UR4 ;  /* 0x00000004270478a5 */ /* 0x000fcc000f8e0204 */
[----:B---3--:R-:W-:Y:S02]  /*1260*/  IMAD.U32 R4, RZ, RZ, UR4 ;  /* 0x00000004ff047e24 */ /* 0x008fe4000f8e00ff */
[----:B------:R-:W-:-:S05]  /*1270*/  IMAD.U32 R5, RZ, RZ, UR5 ;  /* 0x00000005ff057e24 */ /* 0x000fca000f8e00ff */
[----:B-----5:R-:W2:Y:S04]  /*1280*/  LDG.E R184, desc[UR8][R4.64] ;  /* 0x0000000804b87981 */ /* 0x020ea8000c1e1900 */
[----:B------:R-:W2:Y:S02]  /*1290*/  LDG.E R7, desc[UR8][R4.64+0x4] ;  /* 0x0000040804077981 */ /* 0x000ea4000c1e1900 */
[----:B--2---:R-:W-:-:S07]  /*12a0*/  IMAD.IADD R184, R7, 0x1, -R184 ;  /* 0x0000000107b87824 */ /* 0x004fce00078e0ab8 */
.L_x_6655:
[----:B------:R-:W-:Y:S02]  /*12b0*/  IMAD R186, R0, R11, RZ ;  /* 0x0000000b00ba7224 */ /* 0x000fe400078e02ff */
[----:B------:R-:W-:Y:S01]  /*12c0*/  IMAD.MOV.U32 R193, RZ, RZ, R185 ;  /* 0x000000ffffc17224 */ /* 0x000fe200078e00b9 */
[----:B------:R-:W-:Y:S06]  /*12d0*/  @!P1 BRA `(.L_x_6656) ;  /* 0x00000000001c9947 */ /* 0x000fec0003800000 */
[----:B------:R-:W-:Y:S01]  /*12e0*/  ULEA UR4, UP0, UR39, UR6, 0x2 ;  /* 0x0000000627047291 */ /* 0x000fe2000f80103f */
[----:B------:R-:W-:-:S03]  /*12f0*/  ULDC.64 UR8, c[0x0][0x208] ;  /* 0x0000820000087ab9 */ /* 0x000fc60000000a00 */
[----:B------:R-:W-:Y:S02]  /*1300*/  ULEA.HI.X UR5, UR39, UR7, UR38, 0x2, UP0 ;  /* 0x0000000727057291 */ /* 0x000fe400080f1426 */
[----:B---3--:R-:W-:-:S04]  /*1310*/  MOV R4, UR4 ;  /* 0x0000000400047c02 */ /* 0x008fc80008000f00 */
[----:B------:R-:W-:-:S05]  /*1320*/  IMAD.U32 R5, RZ, RZ, UR5 ;  /* 0x00000005ff057e24 */ /* 0x000fca000f8e00ff */
[----:B------:R0:W5:Y:S01]  /*1330*/  LDG.E R186, desc[UR8][R4.64] ;  /* 0x0000000804ba7981 */ /* 0x000162000c1e1900 */
[----:B------:R-:W-:Y:S05]  /*1340*/  BRA `(.L_x_6657) ;  /* 0x0000000000307947 */ /* 0x000fea0003800000 */
.L_x_6656:
        /* <DEDUP_REMOVED lines=9> */
[----:B------:R-:W2:Y:S04]  /*13e0*/  LDG.E R186, desc[UR6][R4.64] ;  /* 0x0000000604ba7981 */ /* 0x000ea8000c1e1900 */
[----:B------:R-:W2:Y:S02]  /*13f0*/  LDG.E R7, desc[UR6][R4.64+0x4] ;  /* 0x0000040604077981 */ /* 0x000ea4000c1e1900 */
[----:B--2---:R-:W-:-:S07]  /*1400*/  IMAD.IADD R186, R7, 0x1, -R186 ;  /* 0x0000000107ba7824 */ /* 0x004fce00078e0aba */
.L_x_6657:
[----:B-----5:R-:W-:Y:S01]  /*1410*/  IMAD.IADD R186, R186, 0x1, -R3 ;  /* 0x00000001baba7824 */ /* 0x020fe200078e0a03 */
[----:B------:R-:W-:Y:S01]  /*1420*/  UISETP.NE.AND UP0, UPT, UR41, 0x1, UPT ;  /* 0x000000012900788c */ /* 0x000fe2000bf05270 */
[----:B------:R-:W-:Y:S02]  /*1430*/  LEA R3, R185, 0x7f, 0x6 ;  /* 0x0000007fb9037811 */ /* 0x000fe400078e30ff */
[----:B------:R-:W-:Y:S01]  /*1440*/  CS2R R150, SRZ ;  /* 0x0000000000967805 */ /* 0x000fe2000001ff00 */
[C---:B------:R-:W-:Y:S01]  /*1450*/  VIADD R0, R186.reuse, 0x3f ;  /* 0x0000003fba007836 */ /* 0x040fe20000000000 */
[----:B------:R-:W-:Y:S02]  /*1460*/  CS2R R148, SRZ ;  /* 0x0000000000947805 */ /* 0x000fe4000001ff00 */
[----:B0--3--:R-:W-:Y:S02]  /*1470*/  IADD3 R4, R186, R3, -R184 ;  /* 0x00000003ba047210 */ /* 0x009fe40007ffe8b8 */
[----:B------:R-:W-:-:S02]  /*1480*/  CS2R R146, SRZ ;  /* 0x0000000000927805 */ /* 0x000fc4000001ff00 */
[----:B------:R-:W-:Y:S02]  /*1490*/  PLOP3.LUT P0, PT, PT, PT, UP0, 0x80, 0x0 ;  /* 0x000000000000781c */ /* 0x000fe40003f0f008 */
[----:B------:R-:W-:Y:S02]  /*14a0*/  CS2R R144, SRZ ;  /* 0x0000000000907805 */ /* 0x000fe4000001ff00 */
[----:B------:R-:W-:Y:S02]  /*14b0*/  SHF.R.S32.HI R3, RZ, 0x1f, R0 ;  /* 0x0000001fff037819 */ /* 0x000fe40000011400 */
[----:B------:R-:W-:Y:S02]  /*14c0*/  CS2R R142, SRZ ;  /* 0x00000000008e7805 */ /* 0x000fe4000001ff00 */
[----:B------:R-:W-:Y:S02]  /*14d0*/  SHF.R.S32.HI R5, RZ, 0x1f, R4 ;  /* 0x0000001fff057819 */ /* 0x000fe40000011404 */
[----:B------:R-:W-:-:S02]  /*14e0*/  CS2R R140, SRZ ;  /* 0x00000000008c7805 */ /* 0x000fc4000001ff00 */
[----:B------:R-:W-:Y:S01]  /*14f0*/  LEA.HI R3, R3, R0, RZ, 0x6 ;  /* 0x0000000003037211 */ /* 0x000fe200078f30ff */
[----:B------:R-:W-:Y:S01]  /*1500*/  IMAD.MOV.U32 R0, RZ, RZ, RZ ;  /* 0x000000ffff007224 */ /* 0x000fe200078e00ff */
[----:B------:R-:W-:Y:S02]  /*1510*/  LEA.HI R5, R5, R4, RZ, 0x6 ;  /* 0x0000000405057211 */ /* 0x000fe400078f30ff */
[----:B------:R-:W-:Y:S02]  /*1520*/  CS2R R138, SRZ ;  /* 0x00000000008a7805 */ /* 0x000fe4000001ff00 */
[----:B------:R-:W-:Y:S01]  /*1530*/  SHF.R.S32.HI R168, RZ, 0x6, R3 ;  /* 0x00000006ffa87819 */ /* 0x000fe20000011403 */
[----:B------:R-:W-:Y:S01]  /*1540*/  IMAD.MOV.U32 R3, RZ, RZ, RZ ;  /* 0x000000ffff037224 */ /* 0x000fe200078e00ff */
[----:B------:R-:W-:Y:S02]  /*1550*/  SHF.R.S32.HI R5, RZ, 0x6, R5 ;  /* 0x00000006ff057819 */ /* 0x000fe40000011405 */
[----:B------:R-:W-:-:S02]  /*1560*/  CS2R R136, SRZ ;  /* 0x0000000000887805 */ /* 0x000fc4000001ff00 */
[----:B------:R-:W-:Y:S02]  /*1570*/  CS2R R134, SRZ ;  /* 0x0000000000867805 */ /* 0x000fe4000001ff00 */
[----:B------:R-:W-:Y:S02]  /*1580*/  CS2R R132, SRZ ;  /* 0x0000000000847805 */ /* 0x000fe4000001ff00 */
[----:B------:R-:W-:Y:S02]  /*1590*/  VIMNMX R168, R168, R5, PT ;  /* 0x00000005a8a87248 */ /* 0x000fe40003fe0100 */
        /* <DEDUP_REMOVED lines=55> */
[----:B------:R-:W-:Y:S01]  /*1910*/  CS2R R26, SRZ ;  /* 0x00000000001a7805 */ /* 0x000fe2000001ff00 */
[----:B------:R-:W-:Y:S01]  /*1920*/  IMAD.MOV.U32 R172, RZ, RZ, RZ ;  /* 0x000000ffffac7224 */ /* 0x000fe200078e00ff */
[----:B------:R-:W-:Y:S06]  /*1930*/  @!P0 BRA `(.L_x_6658) ;  /* 0x0000001400e88947 */ /* 0x000fec0003800000 */
        /* <DEDUP_REMOVED lines=13> */
[----:B------:R-:W-:Y:S01]  /*1a10*/  UMOV UR7, 0x40000040 ;  /* 0x4000004000077882 */ /* 0x000fe20000000000 */
[----:B------:R-:W1:Y:S01]  /*1a20*/  S2R R20, SR_TID.X ;  /* 0x0000000000147919 */ /* 0x000e620000002100 */
[----:B0-----:R-:W-:-:S04]  /*1a30*/  LEA.HI R5, R4, R4, RZ, 0x1 ;  /* 0x0000000404057211 */ /* 0x001fc800078f08ff */
[----:B------:R-:W-:Y:S01]  /*1a40*/  LOP3.LUT R5, R5, 0x1fffe, RZ, 0xc0, !PT ;  /* 0x0001fffe05057812 */ /* 0x000fe200078ec0ff */
[----:B------:R-:W-:-:S04]  /*1a50*/  WARPGROUP.ARRIVE ;  /* 0x00000000000079c5 */ /* 0x000fc80000000000 */
        /* <DEDUP_REMOVED lines=10> */
[----:B------:R-:W-:Y:S01]  /*1b00*/  VIADD R8, R5, 0x2 ;  /* 0x0000000205087836 */ /* 0x000fe20000000000 */
[----:B------:R-:W-:-:S02]  /*1b10*/  LOP3.LUT R7, R4, 0x2000000, RZ, 0xfc, !PT ;  /* 0x0200000004077812 */ /* 0x000fc400078efcff */
[----:B-1----:R-:W-:Y:S02]  /*1b20*/  LOP3.LUT R20, R20, 0x7f, RZ, 0xc0, !PT ;  /* 0x0000007f14147812 */ /* 0x002fe400078ec0ff */
[----:B------:R-:W-:Y:S01]  /*1b30*/  R2UR UR12, R8 ;  /* 0x00000000080c72ca */ /* 0x000fe200000e0000 */
[----:B------:R-:W-:Y:S01]  /*1b40*/  IMAD R4, R2, 0x1000, R7 ;  /* 0x0000100002047824 */ /* 0x000fe200078e0207 */
[C---:B------:R-:W-:Y:S01]  /*1b50*/  IADD3 R8, R5.reuse, 0x4, RZ ;  /* 0x0000000405087810 */ /* 0x040fe20007ffe0ff */
[----:B------:R-:W-:Y:S01]  /*1b60*/  VIADD R5, R5, 0x6 ;  /* 0x0000000605057836 */ /* 0x000fe20000000000 */
[----:B------:R-:W-:Y:S01]  /*1b70*/  ISETP.NE.AND P1, PT, R20, RZ, PT ;  /* 0x000000ff1400720c */ /* 0x000fe20003f25270 */
[C---:B------:R-:W-:Y:S01]  /*1b80*/  VIADD R6, R4.reuse, 0x80 ;  /* 0x0000008004067836 */ /* 0x040fe20000000000 */
[----:B------:R-:W-:Y:S02]  /*1b90*/  R2UR UR10, R4 ;  /* 0x00000000040a72ca */ /* 0x000fe400000e0000 */
[----:B------:R-:W-:-:S02]  /*1ba0*/  R2UR UR16, R8 ;  /* 0x00000000081072ca */ /* 0x000fc400000e0000 */
[----:B------:R-:W-:Y:S01]  /*1bb0*/  R2UR UR14, R6 ;  /* 0x00000000060e72ca */ /* 0x000fe200000e0000 */
[C---:B------:R-:W-:Y:S01]  /*1bc0*/  VIADD R6, R4.reuse, 0x100 ;  /* 0x0000010004067836 */ /* 0x040fe20000000000 */
[----:B------:R-:W-:Y:S01]  /*1bd0*/  R2UR UR4, R5 ;  /* 0x00000000050472ca */ /* 0x000fe200000e0000 */
[----:B------:R-:W-:-:S03]  /*1be0*/  VIADD R4, R4, 0x180 ;  /* 0x0000018004047836 */ /* 0x000fc60000000000 */
[----:B------:R-:W-:Y:S02]  /*1bf0*/  R2UR UR18, R6 ;  /* 0x00000000061272ca */ /* 0x000fe400000e0000 */
[----:B------:R-:W-:Y:S01]  /*1c00*/  R2UR UR6, R4 ;  /* 0x00000000040672ca */ /* 0x000fe200000e0000 */
[----:B------:R-:W-:Y:S01]  /*1c10*/  HGMMA.64x256x16.F32 R24, gdesc[UR8].tnspB, RZ, !UPT, gsb0 ;  /* 0x43e00000081879f0 */ /* 0x000fe2000c0008ff */
[----:B------:R-:W-:-:S04]  /*1c20*/  @!P1 IMAD R4, R2, 0x8, R17 ;  /* 0x0000000802049824 */ /* 0x000fc800078e0211 */
[----:B------:R-:W-:-:S05]  /*1c30*/  @!P1 VIADD R4, R4, 0x38860 ;  /* 0x0003886004049836 */ /* 0x000fca0000000000 */
[----:B------:R-:W-:Y:S01]  /*1c40*/  @!P1 PRMT R4, RZ, 0x654, R4 ;  /* 0x00000654ff049816 */ /* 0x000fe20000000004 */
[----:B------:R-:W-:Y:S02]  /*1c50*/  WARPGROUP.DEPBAR.LE gsb0, 0x0 ;  /* 0x00008000000079c5 */ /* 0x000fe40000010000 */
[----:B------:R-:W-:-:S15]  /*1c60*/  WARPGROUP.ARRIVE ;  /* 0x00000000000079c5 */ /* 0x000fde0000000000 */
        /* <DEDUP_REMOVED lines=14> */
.L_x_6661:
[----:B------:R-:W-:Y:S01]  /*1d50*/  BAR.SYNC.DEFER_BLOCKING 0xe, 0x100 ;  /* 0x0384000000007b1d */ /* 0x000fe20000010000 */
[----:B01----:R-:W-:Y:S01]  /*1d60*/  IMAD R4, R2, 0x40, R18 ;  /* 0x0000004002047824 */ /* 0x003fe200078e0212 */
[----:B------:R-:W-:Y:S01]  /*1d70*/  ISETP.GT.AND P2, PT, R168, RZ, PT ;  /* 0x000000ffa800720c */ /* 0x000fe20003f44270 */
[----:B------:R-:W-:Y:S02]  /*1d80*/  VIADD R2, R2, 0x1 ;  /* 0x0000000102027836 */ /* 0x000fe40000000000 */
[----:B------:R-:W-:Y:S01]  /*1d90*/  IMAD R4, R4, 0x4, R17 ;  /* 0x0000000404047824 */ /* 0x000fe200078e0211 */
[----:B------:R-:W-:Y:S01]  /*1da0*/  UMOV UR11, 0x40000040 ;  /* 0x40000040000b7882 */ /* 0x000fe20000000000 */
[----:B------:R-:W-:Y:S01]  /*1db0*/  UMOV UR15, 0x40000040 ;  /* 0x40000040000f7882 */ /* 0x000fe20000000000 */
[----:B------:R-:W-:Y:S01]  /*1dc0*/  ISETP.NE.AND P0, PT, R2, 0x2, PT ;  /* 0x000000020200780c */ /* 0x000fe20003f05270 */
[----:B------:R-:W-:Y:S01]  /*1dd0*/  UMOV UR19, 0x40000040 ;  /* 0x4000004000137882 */ /* 0x000fe20000000000 */
[----:B------:R-:W-:Y:S01]  /*1de0*/  UMOV UR7, 0x40000040 ;  /* 0x4000004000077882 */ /* 0x000fe20000000000 */
[----:B------:R-:W-:Y:S01]  /*1df0*/  VIADD R168, R168, 0xffffffff ;  /* 0xffffffffa8a87836 */ /* 0x000fe20000000000 */
[----:B------:R-:W-:Y:S01]  /*1e00*/  SEL R2, R2, RZ, P0 ;  /* 0x000000ff02027207 */ /* 0x000fe20000000000 */
[----:B------:R-:W0:Y:S04]  /*1e10*/  LDS R5, [R4+0x38400] ;  /* 0x0384000004057984 */ /* 0x000e280000000800 */
[----:B------:R1:W2:Y:S02]  /*1e20*/  LDS R6, [R4+0x38420] ;  /* 0x0384200004067984 */ /* 0x0002a40000000800 */
[----:B-1----:R-:W-:-:S05]  /*1e30*/  IMAD R4, R2, 0x1000, R7 ;  /* 0x0000100002047824 */ /* 0x002fca00078e0207 */
[----:B------:R-:W-:Y:S01]  /*1e40*/  R2UR UR10, R4 ;  /* 0x00000000040a72ca */ /* 0x000fe200000e0000 */
        /* <DEDUP_REMOVED lines=128> */
[----:B------:R-:W-:-:S04]  /*2650*/  IADD3 R5, R4, 0x80, RZ ;  /* 0x0000008004057810 */ /* 0x000fc80007ffe0ff */
[----:B------:R-:W-:Y:S01]  /*2660*/  R2UR UR14, R5 ;  /* 0x00000000050e72ca */ /* 0x000fe200000e0000 */
[----:B------:R-:W-:Y:S01]  /*2670*/  WARPGROUP.ARRIVE ;  /* 0x00000000000079c5 */ /* 0x000fe20000000000 */
[C---:B------:R-:W-:Y:S02]  /*2680*/  VIADD R5, R4.reuse, 0x100 ;  /* 0x0000010004057836 */ /* 0x040fe40000000000 */
[----:B------:R-:W-:-:S03]  /*2690*/  VIADD R4, R4, 0x180 ;  /* 0x0000018004047836 */ /* 0x000fc60000000000 */
[----:B------:R-:W-:Y:S01]  /*26a0*/  HGMMA.64x256x16.F32 R24, gdesc[UR8].tnspB, R24, gsb0 ;  /* 0x43e00000081879f0 */ /* 0x000fe20008000818 */
[----:B------:R-:W-:Y:S02]  /*26b0*/  R2UR UR18, R5 ;  /* 0x00000000051272ca */ /* 0x000fe400000e0000 */
[----:B------:R-:W-:Y:S01]  /*26c0*/  R2UR UR6, R4 ;  /* 0x00000000040672ca */ /* 0x000fe200000e0000 */
[----:B------:R-:W-:Y:S01]  /*26d0*/  @!P1 IMAD R4, R2, 0x8, R17 ;  /* 0x0000000802049824 */ /* 0x000fe200078e0211 */
[----:B------:R-:W-:-:S03]  /*26e0*/  SEL R5, RZ, 0x1, P0 ;  /* 0x00000001ff057807 */ /* 0x000fc60000000000 */
[----:B------:R-:W-:Y:S01]  /*26f0*/  @!P1 VIADD R4, R4, 0x38860 ;  /* 0x0003886004049836 */ /* 0x000fe20000000000 */
[----:B------:R-:W-:-:S04]  /*2700*/  LOP3.LUT R16, R16, R5, RZ, 0x3c, !PT ;  /* 0x0000000510107212 */ /* 0x000fc800078e3cff */
        /* <DEDUP_REMOVED lines=16> */
.L_x_6660:
[----:B------:R-:W-:Y:S01]  /*2810*/  BAR.SYNC.DEFER_BLOCKING 0xe, 0x100 ;  /* 0x0384000000007b1d */ /* 0x000fe20000010000 */
[C---:B01----:R-:W-:Y:S01]  /*2820*/  IMAD R4, R2.reuse, 0x40, R18 ;  /* 0x0000004002047824 */ /* 0x043fe200078e0212 */
[----:B------:R-:W-:Y:S01]  /*2830*/  PLOP3.LUT P0, PT, PT, PT, PT, 0x8, 0x0 ;  /* 0x000000000000781c */ /* 0x000fe20003f0e170 */
[----:B------:R-:W-:Y:S02]  /*2840*/  VIADD R2, R2, 0x1 ;  /* 0x0000000102027836 */ /* 0x000fe40000000000 */
[----:B------:R-:W-:-:S03]  /*2850*/  IMAD R17, R4, 0x4, R17 ;  /* 0x0000000404117824 */ /* 0x000fc600078e0211 */
[----:B------:R-:W-:-:S04]  /*2860*/  ISETP.NE.AND P1, PT, R2, 0x2, PT ;  /* 0x000000020200780c */ /* 0x000fc80003f25270 */
[----:B------:R-:W-:Y:S02]  /*2870*/  SEL R7, RZ, 0x1, P1 ;  /* 0x00000001ff077807 */ /* 0x000fe40000800000 */
[----:B------:R-:W-:Y:S02]  /*2880*/  SEL R2, R2, RZ, P1 ;  /* 0x000000ff02027207 */ /* 0x000fe40000800000 */
[----:B------:R-:W-:Y:S01]  /*2890*/  LOP3.LUT R16, R16, R7, RZ, 0x3c, !PT ;  /* 0x0000000710107212 */ /* 0x000fe200078e3cff */
        /* <DEDUP_REMOVED lines=132> */
.L_x_6658:
[----:B------:R-:W-:Y:S02]  /*30e0*/  ISETP.GE.AND P1, PT, R168, 0x1, PT ;  /* 0x00000001a800780c */ /* 0x000fe40003f26270 */
[----:B------:R-:W-:-:S11]  /*30f0*/  PLOP3.LUT P0, PT, PT, PT, PT, 0x80, 0x0 ;  /* 0x000000000000781c */ /* 0x000fd60003f0f070 */
[----:B------:R-:W-:Y:S05]  /*3100*/  @!P1 BRA `(.L_x_6659) ;  /* 0x0000009400d89947 */ /* 0x000fea0003800000 */
[----:B------:R-:W0:Y:S02]  /*3110*/  SHFL.IDX PT, R0, R196, RZ, 0x1f ;  /* 0x00001fffc4007589 */ /* 0x000e2400000e0000 */
        /* <DEDUP_REMOVED lines=27> */
.L_x_6662:
[----:B------:R-:W-:Y:S01]  /*32d0*/  ULEA.HI UR4, UR36, UR36, URZ, 0x1 ;  /* 0x0000002424047291 */ /* 0x000fe2000f8f083f */
[----:B------:R-:W-:-:S03]  /*32e0*/  IMAD.U32 R0, RZ, RZ, UR40 ;  /* 0x00000028ff007e24 */ /* 0x000fc6000f8e00ff */
[----:B------:R-:W-:Y:S02]  /*32f0*/  ULOP3.LUT UR4, UR4, 0xfffffffe, URZ, 0xc0, !UPT ;  /* 0xfffffffe04047892 */ /* 0x000fe4000f8ec03f */
[----:B------:R-:W-:Y:S02]  /*3300*/  ISETP.NE.AND P0, PT, R0, 0x3, PT ;  /* 0x000000030000780c */ /* 0x000fe40003f05270 */
[----:B------:R-:W-:-:S06]  /*3310*/  UIADD3 UR4, UR36, -UR4, URZ ;  /* 0x8000000424047290 */ /* 0x000fcc000fffe03f */
[----:B------:R-:W-:-:S04]  /*3320*/  MOV R4, UR4 ;  /* 0x0000000400047c02 */ /* 0x000fc80008000f00 */
[----:B------:R-:W-:-:S04]  /*3330*/  SHF.L.U32 R4, R4, 0x1f, RZ ;  /* 0x0000001f04047819 */ /* 0x000fc800000006ff */
[----:B------:R-:W0:Y:S02]  /*3340*/  SYNCS.PHASECHK.TRANS64.TRYWAIT P1, [R17+URZ+0x38800], R4 ;  /* 0x03880004110075a7 */ /* 0x000e24000802017f */
[----:B0-----:R-:W-:Y:S05]  /*3350*/  @!P1 BRA `(.L_x_6663) ;  /* 0x0000011400489947 */ /* 0x001fea0003800000 */
.L_x_6791:
[----:B------:R-:W-:Y:S05]  /*3360*/  @!P0 BRA `(.L_x_6664) ;  /* 0x0000000000048947 */ /* 0x000fea0003800000 */
[----:B------:R-:W-:Y:S01]  /*3370*/  BPT.TRAP 0x1 ;  /* 0x000000040000795c */ /* 0x000fe20000300000 */
.L_x_6664:
[----:B------:R-:W-:Y:S01]  /*3380*/  IMAD R6, R2, 0x8, R17 ;  /* 0x0000000802067824 */ /* 0x000fe200078e0211 */
[----:B------:R-:W-:-:S04]  /*3390*/  SHF.L.U32 R7, R16, 0x1f, RZ ;  /* 0x0000001f10077819 */ /* 0x000fc800000006ff */
[----:B------:R1:W2:Y:S01]  /*33a0*/  SYNCS.PHASECHK.TRANS64.TRYWAIT P1, [R6+URZ+0x38830], R7 ;  /* 0x03883007060075a7 */ /* 0x0002a2000802017f */
[----:B------:R-:W-:Y:S05]  /*33b0*/  @!P0 BRA `(.L_x_6665) ;  /* 0x0000000000048947 */ /* 0x000fea0003800000 */
[----:B------:R-:W-:Y:S01]  /*33c0*/  BPT.TRAP 0x1 ;  /* 0x000000040000795c */ /* 0x000fe20000300000 */
.L_x_6665:
[----:B------:R-:W-:-:S05]  /*33d0*/  VIADD R0, R17, 0x22400 ;  /* 0x0002240011007836 */ /* 0x000fca0000000000 */
[----:B------:R-:W-:-:S04]  /*33e0*/  SHF.R.U32.HI R0, RZ, 0x4, R0 ;  /* 0x00000004ff007819 */ /* 0x000fc80000011600 */
[----:B------:R-:W-:Y:S01]  /*33f0*/  LOP3.LUT R0, R0, 0x3fff, RZ, 0xc0, !PT ;  /* 0x00003fff00007812 */ /* 0x000fe200078ec0ff */
[----:B--2---:R-:W-:Y:S06]  /*3400*/  @P1 BRA `(.L_x_6666) ;  /* 0x0000000000081947 */ /* 0x004fec0003800000 */
[----:B------:R-:W2:Y:S02]  /*3410*/  SYNCS.PHASECHK.TRANS64.TRYWAIT P1, [R6+URZ+0x38830], R7 ;  /* 0x03883007060075a7 */ /* 0x000ea4000802017f */
[----:B--2---:R-:W-:Y:S05]  /*3420*/  @!P1 BRA `(.L_x_6667) ;  /* 0x0000011400289947 */ /* 0x004fea0003800000 */
.L_x_6666:
[----:B------:R-:W-:Y:S05]  /*3430*/  WARPSYNC.ALL ;  /* 0x0000000000007948 */ /* 0x000fea0003800000 */
[----:B------:R-:W-:Y:S01]  /*3440*/  LOP3.LUT R0, R0, 0x10000, RZ, 0xfc, !PT ;  /* 0x0001000000007812 */ /* 0x000fe200078efcff */
[----:B------:R-:W-:Y:S01]  /*3450*/  VIADD R3, R17, 0x20400 ;  /* 0x0002040011037836 */ /* 0x000fe20000000000 */
[----:B------:R-:W-:-:S03]  /*3460*/  WARPGROUP.ARRIVE ;  /* 0x00000000000079c5 */ /* 0x000fc60000000000 */
[----:B------:R-:W-:Y:S01]  /*3470*/  IMAD R5, R2, 0x200, R0 ;  /* 0x0000020002057824 */ /* 0x000fe200078e0200 */
[----:B------:R-:W-:Y:S01]  /*3480*/  UMOV UR11, 0x40000040 ;  /* 0x40000040000b7882 */ /* 0x000fe20000000000 */
[----:B------:R-:W-:Y:S01]  /*3490*/  UMOV UR9, 0x40000040 ;  /* 0x4000004000097882 */ /* 0x000fe20000000000 */
[----:B------:R-:W-:Y:S01]  /*34a0*/  SHF.R.U32.HI R3, RZ, 0x4, R3 ;  /* 0x00000004ff037819 */ /* 0x000fe20000011603 */
[----:B------:R-:W-:Y:S01]  /*34b0*/  UMOV UR15, 0x40000040 ;  /* 0x40000040000f7882 */ /* 0x000fe20000000000 */
[----:B------:R-:W-:Y:S01]  /*34c0*/  R2UR UR10, R5 ;  /* 0x00000000050a72ca */ /* 0x000fe200000e0000 */
[----:B------:R-:W-:Y:S01]  /*34d0*/  UMOV UR13, 0x40000040 ;  /* 0x40000040000d7882 */ /* 0x000fe20000000000 */
[----:B------:R-:W-:Y:S01]  /*34e0*/  LOP3.LUT R3, R3, 0x3fff, RZ, 0xc0, !PT ;  /* 0x00003fff03037812 */ /* 0x000fe200078ec0ff */
[----:B------:R-:W-:Y:S01]  /*34f0*/  UMOV UR19, 0x40000040 ;  /* 0x4000004000137882 */ /* 0x000fe20000000000 */
[----:B------:R-:W-:Y:S01]  /*3500*/  UMOV UR17, 0x40000040 ;  /* 0x4000004000117882 */ /* 0x000fe20000000000 */
[----:B------:R-:W-:Y:S01]  /*3510*/  UMOV UR23, 0x40000040 ;  /* 0x4000004000177882 */ /* 0x000fe20000000000 */
[----:B------:R-:W-:Y:S01]  /*3520*/  LOP3.LUT R3, R3, 0x10000, RZ, 0xfc, !PT ;  /* 0x0001000003037812 */ /* 0x000fe200078efcff */
[----:B------:R-:W-:-:S03]  /*3530*/  UMOV UR21, 0x40000040 ;  /* 0x4000004000157882 */ /* 0x000fc60000000000 */
[C---:B------:R-:W-:Y:S01]  /*3540*/  R2UR UR8, R3.reuse ;  /* 0x00000000030872ca */ /* 0x040fe200000e0000 */
[----:B------:R-:W-:Y:S02]  /*3550*/  VIADD R5, R3, 0x2 ;  /* 0x0000000203057836 */ /* 0x000fe40000000000 */
[----:B------:R-:W-:Y:S02]  /*3560*/  UIADD3 UR14, UR10, 0x2, URZ ;  /* 0x000000020a0e7890 */ /* 0x000fe4000fffe03f */
[----:B------:R-:W-:Y:S01]  /*3570*/  UIADD3 UR18, UR10, 0x4, URZ ;  /* 0x000000040a127890 */ /* 0x000fe2000fffe03f */
[----:B------:R-:W-:Y:S01]  /*3580*/  R2UR UR12, R5 ;  /* 0x00000000050c72ca */ /* 0x000fe200000e0000 */
[C---:B------:R-:W-:Y:S01]  /*3590*/  VIADD R5, R3.reuse, 0x4 ;  /* 0x0000000403057836 */ /* 0x040fe20000000000 */
[----:B------:R-:W-:Y:S01]  /*35a0*/  UIADD3 UR22, UR10, 0x6, URZ ;  /* 0x000000060a167890 */ /* 0x000fe2000fffe03f */
[----:B------:R-:W-:-:S03]  /*35b0*/  VIADD R3, R3, 0x6 ;  /* 0x0000000603037836 */ /* 0x000fc60000000000 */
[----:B------:R-:W-:Y:S01]  /*35c0*/  R2UR UR16, R5 ;  /* 0x00000000051072ca */ /* 0x000fe200000e0000 */
[----:B------:R-:W-:Y:S01]  /*35d0*/  HGMMA.64x64x16.F32 R24, gdesc[UR8], RZ, !UPT, gsb0 ;  /* 0x00e00000081879f0 */ /* 0x000fe2000c0008ff */
[----:B------:R-:W-:Y:S02]  /*35e0*/  R2UR UR20, R3 ;  /* 0x00000000031472ca */ /* 0x000fe400000e0000 */
        /* <DEDUP_REMOVED lines=10> */
[----:B------:R-:W3:Y:S02]  /*3690*/  SYNCS.PHASECHK.TRANS64.TRYWAIT P1, [R17+URZ+0x38810], R4 ;  /* 0x03881004110075a7 */ /* 0x000ee4000802017f */
[----:B---3--:R-:W-:Y:S05]  /*36a0*/  @!P1 BRA `(.L_x_6668) ;  /* 0x00000110009c9947 */ /* 0x008fea0003800000 */
.L_x_6792:
[----:B------:R-:W-:Y:S05]  /*36b0*/  @!P0 BRA `(.L_x_6669) ;  /* 0x0000000000048947 */ /* 0x000fea0003800000 */
[----:B------:R-:W-:Y:S01]  /*36c0*/  BPT.TRAP 0x1 ;  /* 0x000000040000795c */ /* 0x000fe20000300000 */
.L_x_6669:
[----:B------:R4:W0:Y:S01]  /*36d0*/  SYNCS.PHASECHK.TRANS64.TRYWAIT P1, [R6+URZ+0x38850], R7 ;  /* 0x03885007060075a7 */ /* 0x000822000802017f */
[----:B------:R-:W-:Y:S05]  /*36e0*/  @!P0 BRA `(.L_x_6670) ;  /* 0x0000000000048947 */ /* 0x000fea0003800000 */
[----:B------:R-:W-:Y:S01]  /*36f0*/  BPT.TRAP 0x1 ;  /* 0x000000040000795c */ /* 0x000fe20000300000 */
.L_x_6670:
[C---:B------:R-:W-:Y:S02]  /*3700*/  VIADD R3, R17.reuse, 0x400 ;  /* 0x0000040011037836 */ /* 0x040fe40000000000 */
[----:B0--3--:R-:W-:-:S03]  /*3710*/  VIADD R4, R17, 0x26400 ;  /* 0x0002640011047836 */ /* 0x009fc60000000000 */
[----:B------:R-:W-:Y:S02]  /*3720*/  SHF.R.U32.HI R3, RZ, 0x4, R3 ;  /* 0x00000004ff037819 */ /* 0x000fe40000011603 */
[----:B------:R-:W-:Y:S02]  /*3730*/  SHF.R.U32.HI R4, RZ, 0x4, R4 ;  /* 0x00000004ff047819 */ /* 0x000fe40000011604 */
[----:B------:R-:W-:Y:S02]  /*3740*/  LOP3.LUT R3, R3, 0x3fff, RZ, 0xc0, !PT ;  /* 0x00003fff03037812 */ /* 0x000fe400078ec0ff */
[----:B------:R-:W-:Y:S02]  /*3750*/  LOP3.LUT R4, R4, 0x3fff, RZ, 0xc0, !PT ;  /* 0x00003fff04047812 */ /* 0x000fe400078ec0ff */
[----:B------:R-:W-:Y:S02]  /*3760*/  LOP3.LUT R3, R3, 0x10000, RZ, 0xfc, !PT ;  /* 0x0001000003037812 */ /* 0x000fe400078efcff */
[----:B------:R-:W-:-:S02]  /*3770*/  LOP3.LUT R4, R4, 0x10000, RZ, 0xfc, !PT ;  /* 0x0001000004047812 */ /* 0x000fc400078efcff */
[----:B------:R-:W-:Y:S01]  /*3780*/  LEA R5, R2, R3, 0xc ;  /* 0x0000000302057211 */ /* 0x000fe200078e60ff */
[----:B------:R-:W-:Y:S06]  /*3790*/  @P1 BRA `(.L_x_6671) ;  /* 0x0000000000081947 */ /* 0x000fec0003800000 */
[----:B------:R-:W0:Y:S02]  /*37a0*/  SYNCS.PHASECHK.TRANS64.TRYWAIT P1, [R6+URZ+0x38850], R7 ;  /* 0x03885007060075a7 */ /* 0x000e24000802017f */
[----:B0-----:R-:W-:Y:S05]  /*37b0*/  @!P1 BRA `(.L_x_6672) ;  /* 0x00000110006c9947 */ /* 0x001fea0003800000 */
.L_x_6671:
[C---:B------:R-:W-:Y:S01]  /*37c0*/  R2UR UR24, R4.reuse ;  /* 0x00000000041872ca */ /* 0x040fe200000e0000 */
[----:B------:R-:W-:Y:S01]  /*37d0*/  WARPGROUP.ARRIVE ;  /* 0x00000000000079c5 */ /* 0x000fe20000000000 */
[C---:B------:R-:W-:Y:S01]  /*37e0*/  R2UR UR26, R5.reuse ;  /* 0x00000000051a72ca */ /* 0x040fe200000e0000 */
[----:B------:R-:W-:Y:S01]  /*37f0*/  UMOV UR25, 0x40000040 ;  /* 0x4000004000197882 */ /* 0x000fe20000000000 */
[----:B------:R-:W-:Y:S01]  /*3800*/  UMOV UR27, 0x40000040 ;  /* 0x40000040001b7882 */ /* 0x000fe20000000000 */
[----:B------:R-:W-:Y:S01]  /*3810*/  VIADD R8, R4, 0x2 ;  /* 0x0000000204087836 */ /* 0x000fe20000000000 */
[----:B------:R-:W-:Y:S01]  /*3820*/  UMOV UR5, 0x40000040 ;  /* 0x4000004000057882 */ /* 0x000fe20000000000 */
[----:B012-4-:R-:W-:Y:S01]  /*3830*/  VIADD R7, R5, 0x2 ;  /* 0x0000000205077836 */ /* 0x017fe20000000000 */
[----:B------:R-:W-:Y:S01]  /*3840*/  UMOV UR7, 0x40000040 ;  /* 0x4000004000077882 */ /* 0x000fe20000000000 */
[----:B------:R-:W0:Y:S01]  /*3850*/  S2R R9, SR_TID.X ;  /* 0x0000000000097919 */ /* 0x000e220000002100 */
[----:B------:R-:W-:Y:S01]  /*3860*/  R2UR UR4, R8 ;  /* 0x00000000080472ca */ /* 0x000fe200000e0000 */
[----:B------:R-:W-:Y:S01]  /*3870*/  VIADD R8, R4, 0x4 ;  /* 0x0000000404087836 */ /* 0x000fe20000000000 */
[----:B------:R-:W-:Y:S01]  /*3880*/  R2UR UR6, R7 ;  /* 0x00000000070672ca */ /* 0x000fe200000e0000 */
[C---:B------:R-:W-:Y:S01]  /*3890*/  VIADD R7, R5.reuse, 0x4 ;  /* 0x0000000405077836 */ /* 0x040fe20000000000 */
[----:B------:R-:W-:Y:S01]  /*38a0*/  ULDC UR10, c[0x0][0xa80] ;  /* 0x0002a000000a7ab9 */ /* 0x000fe20000000800 */
[----:B------:R-:W-:Y:S01]  /*38b0*/  HGMMA.64x64x16.F32 R24, gdesc[UR24], R24, gsb0 ;  /* 0x00e00000181879f0 */ /* 0x000fe20008000818 */
[----:B------:R-:W-:-:S02]  /*38c0*/  VIADD R10, R5, 0x800 ;  /* 0x00000800050a7836 */ /* 0x000fc40000000000 */
[----:B------:R-:W1:Y:S01]  /*38d0*/  S2R R57, SR_TID.X ;  /* 0x0000000000397919 */ /* 0x000e620000002100 */
[----:B------:R-:W-:-:S04]  /*38e0*/  IMAD R201, R2, 0x1000, R19 ;  /* 0x0000100002c97824 */ /* 0x000fc800078e0213 */
[----:B------:R-:W-:Y:S01]  /*38f0*/  VIADD R203, R201, 0x80 ;  /* 0x00000080c9cb7836 */ /* 0x000fe20000000000 */
[----:B0-----:R-:W-:Y:S02]  /*3900*/  SHF.R.U32.HI R9, RZ, 0x7, R9 ;  /* 0x00000007ff097819 */ /* 0x001fe40000011609 */
[----:B-1----:R-:W-:Y:S01]  /*3910*/  LOP3.LUT R57, R57, 0x7f, RZ, 0xc0, !PT ;  /* 0x0000007f39397812 */ /* 0x002fe200078ec0ff */
        /* <DEDUP_REMOVED lines=124> */
[----:B------:R-:W0:Y:S01]  /*40e0*/  SHFL.IDX PT, R7, R9, RZ, 0x1f ;  /* 0x00001fff09077589 */ /* 0x000e2200000e0000 */
[----:B------:R-:W-:Y:S01]  /*40f0*/  VIADD R8, R4, 0x800 ;  /* 0x0000080004087836 */ /* 0x000fe20000000000 */
[----:B0-----:R-:W-:-:S04]  /*4100*/  ISETP.GT.AND P1, PT, R7, 0x7f, PT ;  /* 0x0000007f0700780c */ /* 0x001fc80003f24270 */
[----:B------:R-:W-:-:S04]  /*4110*/  SEL R7, RZ, 0x2, !P1 ;  /* 0x00000002ff077807 */ /* 0x000fc80004800000 */
[C---:B------:R-:W-:Y:S01]  /*4120*/  IADD3 R9, R7.reuse, R8, RZ ;  /* 0x0000000807097210 */ /* 0x040fe20007ffe0ff */
        /* <DEDUP_REMOVED lines=12> */
[----:B------:R-:W-:Y:S02]  /*41f0*/  IMAD.IADD R13, R10, 0x1, R9 ;  /* 0x000000010a0d7824 */ /* 0x000fe400078e0209 */
        /* <DEDUP_REMOVED lines=32> */
[----:B------:R-:W-:-:S03]  /*4400*/  VIADD R10, R5, 0xa00 ;  /* 0x00000a00050a7836 */ /* 0x000fc60000000000 */
        /* <DEDUP_REMOVED lines=130> */
[----:B------:R-:W-:Y:S02]  /*4c30*/  IMAD R5, R168, -0x40, R9 ;  /* 0xffffffc0a8057824 */ /* 0x000fe400078e0209 */
[----:B------:R-:W-:-:S03]  /*4c40*/  IMAD R9, R185, 0x40, R18 ;  /* 0x00000040b9097824 */ /* 0x000fc600078e0212 */
[----:B------:R-:W-:Y:S02]  /*4c50*/  IADD3 R7, R186, 0x1, R5 ;  /* 0x00000001ba077810 */ /* 0x000fe40007ffe005 */
[C---:B------:R-:W-:Y:S02]  /*4c60*/  IADD3 R5, -R22.reuse, R5, R186 ;  /* 0x0000000516057210 */ /* 0x040fe40007ffe1ba */
[----:B------:R-:W-:-:S04]  /*4c70*/  IADD3 R8, -R22, R7, -R184 ;  /* 0x0000000716087210 */ /* 0x000fc80007ffe9b8 */
[----:B------:R-:W-:Y:S02]  /*4c80*/  VIADDMNMX R11, R9, R8, R5, PT ;  /* 0x00000008090b7246 */ /* 0x000fe40003800105 */
[----:B------:R-:W-:Y:S02]  /*4c90*/  IADD3 R8, R8, 0x8, R9 ;  /* 0x0000000808087810 */ /* 0x000fe40007ffe009 */
[C---:B------:R-:W-:Y:S02]  /*4ca0*/  ISETP.GT.AND P1, PT, R11.reuse, RZ, PT ;  /* 0x000000ff0b00720c */ /* 0x040fe40003f24270 */
[C---:B------:R-:W-:Y:S02]  /*4cb0*/  ISETP.GT.AND P2, PT, R11.reuse, 0x1, PT ;  /* 0x000000010b00780c */ /* 0x040fe40003f44270 */
[----:B------:R-:W-:Y:S02]  /*4cc0*/  ISETP.GT.AND P3, PT, R11, 0x8, PT ;  /* 0x000000080b00780c */ /* 0x000fe40003f64270 */
[----:B------:R-:W-:Y:S01]  /*4cd0*/  VIMNMX R8, R5, R8, PT ;  /* 0x0000000805087248 */ /* 0x000fe20003fe0100 */
[----:B------:R-:W-:-:S02]  /*4ce0*/  WARPGROUP.DEPBAR.LE gsb0, 0x0 ;  /* 0x00008000000079c5 */ /* 0x000fc40000010000 */
[----:B------:R-:W-:-:S06]  /*4cf0*/  WARPGROUP.ARRIVE ;  /* 0x00000000000079c5 */ /* 0x000fcc0000000000 */
[----:B------:R-:W-:Y:S01]  /*4d00*/  HGMMA.64x64x16.F32 R24, gdesc[UR4], R24, gsb0 ;  /* 0x00e00000041879f0 */ /* 0x000fe20008000818 */
[----:B------:R-:W-:Y:S01]  /*4d10*/  R2UR UR4, R201 ;  /* 0x00000000c90472ca */ /* 0x000fe200000e0000 */
[----:B------:R-:W-:-:S12]  /*4d20*/  UMOV UR7, 0x40000040 ;  /* 0x4000004000077882 */ /* 0x000fd80000000000 */
[----:B------:R-:W-:Y:S01]  /*4d30*/  UMOV UR6, UR4 ;  /* 0x0000000400067c82 */ /* 0x000fe20008000000 */
[----:B------:R-:W-:Y:S01]  /*4d40*/  R2UR UR4, R203 ;  /* 0x00000000cb0472ca */ /* 0x000fe200000e0000 */
[C---:B------:R-:W-:Y:S01]  /*4d50*/  VIADD R203, R201.reuse, 0x100 ;  /* 0x00000100c9cb7836 */ /* 0x040fe20000000000 */
[----:B------:R-:W-:Y:S01]  /*4d60*/  IADD3 R201, R201, 0x180, RZ ;  /* 0x00000180c9c97810 */ /* 0x000fe20007ffe0ff */
        /* <DEDUP_REMOVED lines=48> */
[----:B------:R-:W0:Y:S01]  /*5070*/  SHFL.BFLY PT, R7, R10, 0x2, 0x1f ;  /* 0x0c401f000a077f89 */ /* 0x000e2200000e0000 */
        /* <DEDUP_REMOVED lines=12> */
[----:B0-----:R-:W-:Y:S02]  /*5140*/  FMNMX.FTZ R9, R10, R7, !PT ;  /* 0x000000070a097209 */ /* 0x001fe40007810000 */
[----:B------:R-:W-:Y:S02]  /*5150*/  FMNMX.FTZ R10, R30, R5, !PT ;  /* 0x000000051e0a7209 */ /* 0x000fe40007810000 */
[----:B------:R-:W-:Y:S01]  /*5160*/  FSEL R38, R38, -INF , P2 ;  /* 0xff80000026267808 */ /* 0x000fe20001000000 */
[----:B------:R-:W0:Y:S01]  /*5170*/  SHFL.BFLY PT, R12, R9, 0x1, 0x1f ;  /* 0x0c201f00090c7f89 */ /* 0x000e2200000e0000 */
        /* <DEDUP_REMOVED lines=12> */
[----:B0-----:R-:W-:-:S02]  /*5240*/  FMNMX.FTZ R5, R9, R12, !PT ;  /* 0x0000000c09057209 */ /* 0x001fc40007810000 */
[----:B------:R-:W-:Y:S02]  /*5250*/  ISETP.GT.AND P3, PT, R8, 0x29, PT ;  /* 0x000000290800780c */ /* 0x000fe40003f64270 */
[----:B------:R-:W-:Y:S01]  /*5260*/  FSEL R46, R46, -INF , P2 ;  /* 0xff8000002e2e7808 */ /* 0x000fe20001000000 */
[----:B------:R-:W-:Y:S01]  /*5270*/  FMUL.FTZ R9, R5, UR10 ;  /* 0x0000000a05097c20 */ /* 0x000fe20008410000 */
[----:B------:R-:W-:Y:S02]  /*5280*/  FMNMX.FTZ R7, R43, R10, !PT ;  /* 0x0000000a2b077209 */ /* 0x000fe40007810000 */
[----:B------:R-:W-:Y:S02]  /*5290*/  FSETP.NEU.FTZ.AND P4, PT, R5, -INF , PT ;  /* 0xff8000000500780b */ /* 0x000fe40003f9d000 */
[----:B------:R-:W-:Y:S02]  /*52a0*/  ISETP.GT.AND P1, PT, R8, 0x30, PT ;  /* 0x000000300800780c */ /* 0x000fe40003f24270 */
[----:B------:R-:W-:-:S02]  /*52b0*/  FSEL R47, R47, -INF , P3 ;  /* 0xff8000002f2f7808 */ /* 0x000fc40001800000 */
[----:B------:R-:W-:Y:S02]  /*52c0*/  FMNMX.FTZ R10, R46, R7, !PT ;  /* 0x000000072e0a7209 */ /* 0x000fe40007810000 */
        /* <DEDUP_REMOVED lines=28> */
[----:B------:R-:W-:Y:S01]  /*5490*/  FFMA.FTZ R176, R53, UR10, -R56 ;  /* 0x0000000a35b07c23 */ /* 0x000fe20008010838 */
[----:B------:R-:W0:Y:S01]  /*54a0*/  SHFL.BFLY PT, R15, R8, 0x2, 0x1f ;  /* 0x0c401f00080f7f89 */ /* 0x000e2200000e0000 */
[----:B------:R-:W1:Y:S08]  /*54b0*/  MUFU.EX2 R7, R7 ;  /* 0x0000000700077308 */ /* 0x000e700000000800 */
[----:B------:R-:W-:Y:S08]  /*54c0*/  MUFU.EX2 R9, R9 ;  /* 0x0000000900097308 */ /* 0x000ff00000000800 */
[----:B------:R-:W2:Y:S01]  /*54d0*/  MUFU.EX2 R12, R12 ;  /* 0x0000000c000c7308 */ /* 0x000ea20000000800 */
[----:B-1----:R-:W-:Y:S01]  /*54e0*/  F2FP.F16.F32.PACK_AB R152, R10, R7 ;  /* 0x000000070a98723e */ /* 0x002fe200000000ff */
[----:B------:R-:W-:Y:S01]  /*54f0*/  FADD.FTZ R10, R7, R10 ;  /* 0x0000000a070a7221 */ /* 0x000fe20000010000 */
[----:B0-----:R-:W-:Y:S01]  /*5500*/  FMNMX.FTZ R24, R8, R15, !PT ;  /* 0x0000000f08187209 */ /* 0x001fe20007810000 */
[----:B------:R-:W-:-:S04]  /*5510*/  FFMA.FTZ R15, R40, UR10, -R56 ;  /* 0x0000000a280f7c23 */ /* 0x000fc80008010838 */
[----:B------:R-:W-:Y:S01]  /*5520*/  MUFU.EX2 R11, R11 ;  /* 0x0000000b000b7308 */ /* 0x000fe20000000800 */
[----:B------:R-:W0:Y:S07]  /*5530*/  SHFL.BFLY PT, R25, R24, 0x1, 0x1f ;  /* 0x0c201f0018197f89 */ /* 0x000e2e00000e0000 */
[----:B------:R-:W1:Y:S01]  /*5540*/  MUFU.EX2 R14, R14 ;  /* 0x0000000e000e7308 */ /* 0x000e620000000800 */
[----:B--2---:R-:W-:Y:S01]  /*5550*/  F2FP.F16.F32.PACK_AB R154, R12, R9 ;  /* 0x000000090c9a723e */ /* 0x004fe200000000ff */
[----:B------:R-:W-:Y:S01]  /*5560*/  FADD.FTZ R9, R9, R10 ;  /* 0x0000000a09097221 */ /* 0x000fe20000010000 */
[----:B------:R-:W-:-:S03]  /*5570*/  IMAD.IADD R10, R186, 0x1, -R184 ;  /* 0x00000001ba0a7824 */ /* 0x000fc600078e0ab8 */
[----:B------:R-:W-:Y:S01]  /*5580*/  FADD.FTZ R12, R12, R9 ;  /* 0x000000090c0c7221 */ /* 0x000fe20000010000 */
[----:B------:R-:W-:Y:S01]  /*5590*/  IMAD R10, R185, 0x40, R10 ;  /* 0x00000040b90a7824 */ /* 0x000fe200078e020a */
[----:B------:R-:W-:Y:S04]  /*55a0*/  MUFU.EX2 R13, R13 ;  /* 0x0000000d000d7308 */ /* 0x000fe80000000800 */
[----:B------:R-:W-:-:S04]  /*55b0*/  SHF.R.S32.HI R7, RZ, 0x1f, R10 ;  /* 0x0000001fff077819 */ /* 0x000fc8000001140a */
[----:B------:R-:W2:Y:S01]  /*55c0*/  MUFU.EX2 R20, R20 ;  /* 0x0000001400147308 */ /* 0x000ea20000000800 */
[----:B-1----:R-:W-:Y:S01]  /*55d0*/  F2FP.F16.F32.PACK_AB R156, R14, R11 ;  /* 0x0000000b0e9c723e */ /* 0x002fe200000000ff */
[----:B------:R-:W-:Y:S01]  /*55e0*/  FADD.FTZ R11, R11, R12 ;  /* 0x0000000c0b0b7221 */ /* 0x000fe20000010000 */
[----:B0-----:R-:W-:Y:S01]  /*55f0*/  FMNMX.FTZ R8, R24, R25, !PT ;  /* 0x0000001918087209 */ /* 0x001fe20007810000 */
[----:B------:R-:W-:Y:S01]  /*5600*/  VIADD R12, R168, 0xfffffffe ;  /* 0xfffffffea80c7836 */ /* 0x000fe20000000000 */
[----:B------:R-:W-:Y:S01]  /*5610*/  LEA.HI R7, R7, R10, RZ, 0x6 ;  /* 0x0000000a07077211 */ /* 0x000fe200078f30ff */
[----:B------:R-:W-:Y:S01]  /*5620*/  FADD.FTZ R14, R14, R11 ;  /* 0x0000000b0e0e7221 */ /* 0x000fe20000010000 */
[C---:B------:R-:W-:Y:S01]  /*5630*/  FSETP.NEU.FTZ.AND P1, PT, R8.reuse, -INF , PT ;  /* 0xff8000000800780b */ /* 0x040fe20003f3d000 */
[----:B------:R-:W-:Y:S01]  /*5640*/  FMUL.FTZ R24, R8, UR10 ;  /* 0x0000000a08187c20 */ /* 0x000fe20008410000 */
[----:B------:R-:W-:Y:S01]  /*5650*/  MUFU.EX2 R15, R15 ;  /* 0x0000000f000f7308 */ /* 0x000fe20000000800 */
[----:B------:R-:W-:-:S03]  /*5660*/  SHF.R.S32.HI R7, RZ, 0x6, R7 ;  /* 0x00000006ff077819 */ /* 0x000fc60000011407 */
[----:B------:R-:W-:Y:S02]  /*5670*/  FSEL R25, R24, RZ, P1 ;  /* 0x000000ff18197208 */ /* 0x000fe40000800000 */
[----:B------:R-:W-:Y:S02]  /*5680*/  ISETP.NE.AND P1, PT, R57, RZ, PT ;  /* 0x000000ff3900720c */ /* 0x000fe40003f25270 */
[----:B------:R-:W0:Y:S01]  /*5690*/  MUFU.EX2 R170, R170 ;  /* 0x000000aa00aa7308 */ /* 0x000e220000000800 */
        /* <DEDUP_REMOVED lines=20> */
[----:B--2---:R-:W-:Y:S01]  /*57e0*/  F2FP.F16.F32.PACK_AB R158, R20, R13 ;  /* 0x0000000d149e723e */ /* 0x004fe200000000ff */
[----:B------:R-:W-:Y:S01]  /*57f0*/  FADD.FTZ R13, R13, R14 ;  /* 0x0000000e0d0d7221 */ /* 0x000fe20000010000 */
[----:B0-----:R-:W-:Y:S01]  /*5800*/  F2FP.F16.F32.PACK_AB R160, R170, R15 ;  /* 0x0000000faaa0723e */ /* 0x001fe200000000ff */
[----:B------:R-:W-:Y:S01]  /*5810*/  @!P1 VIADD R6, R6, 0x38860 ;  /* 0x0003886006069836 */ /* 0x000fe20000000000 */
[----:B------:R-:W-:Y:S01]  /*5820*/  VIMNMX R9, RZ, R7, !PT ;  /* 0x00000007ff097248 */ /* 0x000fe20007fe0100 */
[----:B------:R-:W-:Y:S01]  /*5830*/  FADD.FTZ R20, R20, R13 ;  /* 0x0000000d14147221 */ /* 0x000fe20000010000 */
[----:B------:R-:W0:Y:S02]  /*5840*/  MUFU.EX2 R178, R178 ;  /* 0x000000b200b27308 */ /* 0x000e240000000800 */
[----:B------:R-:W-:Y:S01]  /*5850*/  ISETP.GE.AND P2, PT, R12, R9, PT ;  /* 0x000000090c00720c */ /* 0x000fe20003f46270 */
[----:B------:R-:W-:Y:S01]  /*5860*/  FADD.FTZ R15, R15, R20 ;  /* 0x000000140f0f7221 */ /* 0x000fe20000010000 */
[----:B------:R-:W-:-:S03]  /*5870*/  @!P1 PRMT R6, RZ, 0x654, R6 ;  /* 0x00000654ff069816 */ /* 0x000fc60000000006 */
[----:B------:R-:W-:Y:S01]  /*5880*/  FADD.FTZ R170, R170, R15 ;  /* 0x0000000faaaa7221 */ /* 0x000fe20000010000 */
        /* <DEDUP_REMOVED lines=15> */
[----:B------:R-:W-:Y:S01]  /*5980*/  MUFU.EX2 R21, R21 ;  /* 0x0000001500157308 */ /* 0x000fe20000000800 */
[----:B------:R0:W-:Y:S07]  /*5990*/  STSM.16.M88.4 [R189+0x36400], R152 ;  /* 0x03640098bd007844 */ /* 0x0001ee0000000200 */
[----:B------:R-:W3:Y:S01]  /*59a0*/  MUFU.EX2 R172, R172 ;  /* 0x000000ac00ac7308 */ /* 0x000ee20000000800 */
[----:B--2---:R-:W-:Y:S01]  /*59b0*/  F2FP.F16.F32.PACK_AB R159, R200, R179 ;  /* 0x000000b3c89f723e */ /* 0x004fe200000000ff */
[----:B------:R-:W-:-:S04]  /*59c0*/  FADD.FTZ R179, R179, R182 ;  /* 0x000000b6b3b37221 */ /* 0x000fc80000010000 */
[----:B------:R0:W-:Y:S01]  /*59d0*/  STSM.16.M88.4 [R192], R156 ;  /* 0x0000009cc0007844 */ /* 0x0001e20000000200 */
[----:B------:R-:W-:Y:S01]  /*59e0*/  FADD.FTZ R200, R200, R179 ;  /* 0x000000b3c8c87221 */ /* 0x000fe20000010000 */
[----:B------:R-:W-:Y:S08]  /*59f0*/  MUFU.EX2 R181, R181 ;  /* 0x000000b500b57308 */ /* 0x000ff00000000800 */
[----:B------:R-:W2:Y:S01]  /*5a00*/  MUFU.EX2 R202, R202 ;  /* 0x000000ca00ca7308 */ /* 0x000ea20000000800 */
[----:B---3--:R-:W-:Y:S01]  /*5a10*/  F2FP.F16.F32.PACK_AB R162, R172, R21 ;  /* 0x00000015aca2723e */ /* 0x008fe200000000ff */
[----:B------:R-:W-:-:S04]  /*5a20*/  FADD.FTZ R21, R21, R170 ;  /* 0x000000aa15157221 */ /* 0x000fc80000010000 */
[----:B------:R-:W-:Y:S02]  /*5a30*/  FADD.FTZ R172, R172, R21 ;  /* 0x00000015acac7221 */ /* 0x000fe40000010000 */
[----:B------:R-:W-:Y:S08]  /*5a40*/  MUFU.EX2 R183, R183 ;  /* 0x000000b700b77308 */ /* 0x000ff00000000800 */
[----:B------:R-:W3:Y:S01]  /*5a50*/  MUFU.EX2 R204, R204 ;  /* 0x000000cc00cc7308 */ /* 0x000ee20000000800 */
[----:B--2---:R-:W-:Y:S01]  /*5a60*/  F2FP.F16.F32.PACK_AB R161, R202, R181 ;  /* 0x000000b5caa1723e */ /* 0x004fe200000000ff */
[----:B------:R-:W-:-:S04]  /*5a70*/  FADD.FTZ R181, R181, R200 ;  /* 0x000000c8b5b57221 */ /* 0x000fc80000010000 */
[----:B------:R-:W-:Y:S02]  /*5a80*/  FADD.FTZ R202, R202, R181 ;  /* 0x000000b5caca7221 */ /* 0x000fe40000010000 */
[----:B------:R-:W-:Y:S08]  /*5a90*/  MUFU.EX2 R169, R169 ;  /* 0x000000a900a97308 */ /* 0x000ff00000000800 */
[----:B------:R-:W2:Y:S01]  /*5aa0*/  MUFU.EX2 R174, R174 ;  /* 0x000000ae00ae7308 */ /* 0x000ea20000000800 */
[----:B---3--:R-:W-:Y:S01]  /*5ab0*/  F2FP.F16.F32.PACK_AB R163, R204, R183 ;  /* 0x000000b7cca3723e */ /* 0x008fe200000000ff */
[----:B------:R-:W-:-:S04]  /*5ac0*/  FADD.FTZ R183, R183, R202 ;  /* 0x000000cab7b77221 */ /* 0x000fc80000010000 */
[----:B------:R0:W-:Y:S01]  /*5ad0*/  STSM.16.M88.4 [R190], R160 ;  /* 0x000000a0be007844 */ /* 0x0001e20000000200 */
[----:B------:R-:W-:Y:S01]  /*5ae0*/  FADD.FTZ R183, R204, R183 ;  /* 0x000000b7ccb77221 */ /* 0x000fe20000010000 */
        /* <DEDUP_REMOVED lines=8> */
[----:B------:R-:W-:-:S06]  /*5b70*/  FADD.FTZ R171, R171, R174 ;  /* 0x000000aeabab7221 */ /* 0x000fcc0000010000 */
[----:B------:R-:W3:Y:S08]  /*5b80*/  MUFU.EX2 R199, R199 ;  /* 0x000000c700c77308 */ /* 0x000ef00000000800 */
[----:B------:R-:W4:Y:S01]  /*5b90*/  MUFU.EX2 R208, R208 ;  /* 0x000000d000d07308 */ /* 0x000f220000000800 */
[----:B--2---:R-:W-:Y:S01]  /*5ba0*/  F2FP.F16.F32.PACK_AB R165, R187, R206 ;  /* 0x000000cebba5723e */ /* 0x004fe200000000ff */
[----:B------:R-:W-:-:S04]  /*5bb0*/  FADD.FTZ R206, R206, R183 ;  /* 0x000000b7cece7221 */ /* 0x000fc80000010000 */
[----:B------:R-:W-:-:S04]  /*5bc0*/  FADD.FTZ R206, R187, R206 ;  /* 0x000000cebbce7221 */ /* 0x000fc80000010000 */
[----:B---3--:R-:W-:Y:S01]  /*5bd0*/  FADD.FTZ R7, R199, R206 ;  /* 0x000000cec7077221 */ /* 0x008fe20000010000 */
[----:B----4-:R-:W-:-:S03]  /*5be0*/  F2FP.F16.F32.PACK_AB R167, R208, R199 ;  /* 0x000000c7d0a7723e */ /* 0x010fc600000000ff */
[----:B------:R-:W-:Y:S02]  /*5bf0*/  FADD.FTZ R7, R208, R7 ;  /* 0x00000007d0077221 */ /* 0x000fe40000010000 */
[----:B------:R0:W-:Y:S01]  /*5c00*/  STSM.16.M88.4 [R191], R164 ;  /* 0x000000a4bf007844 */ /* 0x0001e20000000200 */
[----:B-1----:R-:W-:-:S06]  /*5c10*/  WARPGROUP.ARRIVE ;  /* 0x00000000000079c5 */ /* 0x002fcc0000000000 */
        /* <DEDUP_REMOVED lines=32> */
[----:B0-----:R-:W-:Y:S06]  /*5e20*/  @!P2 BRA `(.L_x_6673) ;  /* 0x000000300088a947 */ /* 0x001fec0003800000 */
[----:B------:R-:W-:Y:S01]  /*5e30*/  IMAD.MOV.U32 R11, RZ, RZ, R8 ;  /* 0x000000ffff0b7224 */ /* 0x000fe200078e0008 */
[----:B------:R-:W-:Y:S01]  /*5e40*/  ULDC UR10, c[0x0][0xa80] ;  /* 0x0002a000000a7ab9 */ /* 0x000fe20000000800 */
[----:B------:R-:W-:Y:S02]  /*5e50*/  IMAD.MOV.U32 R13, RZ, RZ, R5 ;  /* 0x000000ffff0d7224 */ /* 0x000fe400078e0005 */
[----:B------:R-:W-:-:S07]  /*5e60*/  IMAD.MOV.U32 R15, RZ, RZ, R2 ;  /* 0x000000ffff0f7224 */ /* 0x000fce00078e0002 */
.L_x_6682:
[----:B------:R-:W-:-:S05]  /*5e70*/  VIADD R2, R15, 0x1 ;  /* 0x000000010f027836 */ /* 0x000fca0000000000 */
[----:B------:R-:W-:-:S04]  /*5e80*/  ISETP.NE.AND P2, PT, R2, 0x2, PT ;  /* 0x000000020200780c */ /* 0x000fc80003f45270 */
[----:B------:R-:W-:Y:S02]  /*5e90*/  SEL R5, RZ, 0x1, P2 ;  /* 0x00000001ff057807 */ /* 0x000fe40001000000 */
[----:B------:R-:W-:Y:S02]  /*5ea0*/  SEL R2, R2, RZ, P2 ;  /* 0x000000ff02027207 */ /* 0x000fe40001000000 */
[----:B------:R-:W-:Y:S01]  /*5eb0*/  LOP3.LUT R16, R16, R5, RZ, 0x3c, !PT ;  /* 0x0000000510107212 */ /* 0x000fe200078e3cff */
[----:B------:R-:W-:Y:S06]  /*5ec0*/  @!P0 BRA `(.L_x_6674) ;  /* 0x0000000000048947 */ /* 0x000fec0003800000 */
[----:B------:R-:W-:Y:S01]  /*5ed0*/  BPT.TRAP 0x1 ;  /* 0x000000040000795c */ /* 0x000fe20000300000 */
.L_x_6674:
[----:B------:R-:W-:Y:S01]  /*5ee0*/  IMAD R10, R2, 0x8, R17 ;  /* 0x00000008020a7824 */ /* 0x000fe200078e0211 */
[----:B------:R-:W-:-:S04]  /*5ef0*/  SHF.L.U32 R5, R16, 0x1f, RZ ;  /* 0x0000001f10057819 */ /* 0x000fc800000006ff */
[----:B------:R0:W1:Y:S01]  /*5f00*/  SYNCS.PHASECHK.TRANS64.TRYWAIT P2, [R10+URZ+0x38830], R5 ;  /* 0x038830050a0075a7 */ /* 0x000062000804017f */
[----:B------:R-:W-:Y:S05]  /*5f10*/  @!P0 BRA `(.L_x_6675) ;  /* 0x0000000000048947 */ /* 0x000fea0003800000 */
[----:B------:R-:W-:Y:S01]  /*5f20*/  BPT.TRAP 0x1 ;  /* 0x000000040000795c */ /* 0x000fe20000300000 */
.L_x_6675:
[----:B------:R-:W-:Y:S01]  /*5f30*/  IMAD R8, R2, 0x200, R0 ;  /* 0x0000020002087824 */ /* 0x000fe200078e0200 */
[----:B-1----:R-:W-:Y:S06]  /*5f40*/  @P2 BRA `(.L_x_6676) ;  /* 0x0000000000082947 */ /* 0x002fec0003800000 */
[----:B------:R-:W1:Y:S02]  /*5f50*/  SYNCS.PHASECHK.TRANS64.TRYWAIT P2, [R10+URZ+0x38830], R5 ;  /* 0x038830050a0075a7 */ /* 0x000e64000804017f */
[----:B-1----:R-:W-:Y:S05]  /*5f60*/  @!P2 BRA `(.L_x_6677) ;  /* 0x000000e80094a947 */ /* 0x002fea0003800000 */
.L_x_6676:
[----:B------:R-:W-:Y:S01]  /*5f70*/  R2UR UR6, R8 ;  /* 0x00000000080672ca */ /* 0x000fe200000e0000 */
[----:B------:R-:W-:Y:S01]  /*5f80*/  WARPGROUP.ARRIVE ;  /* 0x00000000000079c5 */ /* 0x000fe20000000000 */
[----:B------:R-:W-:Y:S01]  /*5f90*/  UMOV UR4, UR8 ;  /* 0x0000000800047c82 */ /* 0x000fe20008000000 */
[----:B------:R-:W-:Y:S01]  /*5fa0*/  UMOV UR5, UR9 ;  /* 0x0000000900057c82 */ /* 0x000fe20008000000 */
[----:B------:R-:W-:Y:S01]  /*5fb0*/  UMOV UR7, 0x40000040 ;  /* 0x4000004000077882 */ /* 0x000fe20000000000 */
[----:B------:R-:W-:Y:S01]  /*5fc0*/  UMOV UR15, 0x40000040 ;  /* 0x40000040000f7882 */ /* 0x000fe20000000000 */
[----:B------:R-:W-:Y:S01]  /*5fd0*/  UMOV UR19, 0x40000040 ;  /* 0x4000004000137882 */ /* 0x000fe20000000000 */
[----:B------:R-:W-:-:S06]  /*5fe0*/  UMOV UR23, 0x40000040 ;  /* 0x4000004000177882 */ /* 0x000fcc0000000000 */
        /* <DEDUP_REMOVED lines=16> */
.L_x_6678:
[----:B------:R2:W3:Y:S01]  /*60f0*/  SYNCS.PHASECHK.TRANS64.TRYWAIT P2, [R10+URZ+0x38850], R5 ;  /* 0x038850050a0075a7 */ /* 0x0004e2000804017f */
[----:B------:R-:W-:Y:S05]  /*6100*/  @!P0 BRA `(.L_x_6679) ;  /* 0x0000000000048947 */ /* 0x000fea0003800000 */
[----:B------:R-:W-:Y:S01]  /*6110*/  BPT.TRAP 0x1 ;  /* 0x000000040000795c */ /* 0x000fe20000300000 */
.L_x_6679:
[----:B---3--:R-:W-:Y:S05]  /*6120*/  @P2 BRA `(.L_x_6680) ;  /* 0x0000000000082947 */ /* 0x008fea0003800000 */
[----:B------:R-:W3:Y:S02]  /*6130*/  SYNCS.PHASECHK.TRANS64.TRYWAIT P2, [R10+URZ+0x38850], R5 ;  /* 0x038850050a0075a7 */ /* 0x000ee4000804017f */
[----:B---3--:R-:W-:Y:S05]  /*6140*/  @!P2 BRA `(.L_x_6681) ;  /* 0x000000e80030a947 */ /* 0x008fea0003800000 */
.L_x_6680:
[----:B0123--:R-:W-:Y:S01]  /*6150*/  LEA R5, R2, R3, 0xc ;  /* 0x0000000302057211 */ /* 0x00ffe200078e60ff */
[----:B------:R-:W-:Y:S01]  /*6160*/  WARPGROUP.ARRIVE ;  /* 0x00000000000079c5 */ /* 0x000fe20000000000 */
[----:B------:R-:W-:Y:S01]  /*6170*/  UMOV UR27, 0x40000040 ;  /* 0x40000040001b7882 */ /* 0x000fe20000000000 */
[----:B------:R-:W-:Y:S01]  /*6180*/  VIADD R14, R4, 0x2 ;  /* 0x00000002040e7836 */ /* 0x000fe20000000000 */
[C---:B------:R-:W-:Y:S01]  /*6190*/  R2UR UR26, R5.reuse ;  /* 0x00000000051a72ca */ /* 0x040fe200000e0000 */
[C---:B------:R-:W-:Y:S01]  /*61a0*/  VIADD R8, R5.reuse, 0x2 ;  /* 0x0000000205087836 */ /* 0x040fe20000000000 */
[----:B------:R-:W-:Y:S01]  /*61b0*/  UMOV UR5, 0x40000040 ;  /* 0x4000004000057882 */ /* 0x000fe20000000000 */
[----:B------:R-:W-:Y:S01]  /*61c0*/  UMOV UR7, 0x40000040 ;  /* 0x4000004000077882 */ /* 0x000fe20000000000 */
[----:B------:R-:W-:Y:S01]  /*61d0*/  R2UR UR4, R14 ;  /* 0x000000000e0472ca */ /* 0x000fe200000e0000 */
[----:B------:R-:W-:Y:S01]  /*61e0*/  VIADD R14, R4, 0x4 ;  /* 0x00000004040e7836 */ /* 0x000fe20000000000 */
[----:B------:R-:W-:Y:S01]  /*61f0*/  R2UR UR6, R8 ;  /* 0x00000000080672ca */ /* 0x000fe200000e0000 */
[----:B------:R-:W-:Y:S01]  /*6200*/  VIADD R8, R5, 0x4 ;  /* 0x0000000405087836 */ /* 0x000fe20000000000 */
[----:B------:R-:W0:Y:S01]  /*6210*/  S2R R20, SR_TID.X ;  /* 0x0000000000147919 */ /* 0x000e220000002100 */
[----:B------:R-:W-:-:S02]  /*6220*/  VIADD R187, R4, 0x800 ;  /* 0x0000080004bb7836 */ /* 0x000fc40000000000 */
[----:B------:R-:W-:Y:S02]  /*6230*/  VIADD R21, R5, 0x800 ;  /* 0x0000080005157836 */ /* 0x000fe40000000000 */
[----:B------:R-:W-:Y:S01]  /*6240*/  HGMMA.64x64x16.F32 R152, gdesc[UR24], R152, gsb0 ;  /* 0x00e00000189879f0 */ /* 0x000fe20008000898 */
[----:B------:R-:W-:Y:S01]  /*6250*/  IMAD R211, R2, 0x1000, R19 ;  /* 0x0000100002d37824 */ /* 0x000fe200078e0213 */
[----:B0-----:R-:W-:Y:S01]  /*6260*/  SHF.R.U32.HI R20, RZ, 0x7, R20 ;  /* 0x00000007ff147819 */ /* 0x001fe20000011614 */
        /* <DEDUP_REMOVED lines=124> */
[----:B------:R-:W0:Y:S02]  /*6a30*/  SHFL.IDX PT, R8, R20, RZ, 0x1f ;  /* 0x00001fff14087589 */ /* 0x000e2400000e0000 */
[----:B0-----:R-:W-:-:S04]  /*6a40*/  ISETP.GT.AND P2, PT, R8, 0x7f, PT ;  /* 0x0000007f0800780c */ /* 0x001fc80003f44270 */
        /* <DEDUP_REMOVED lines=58> */
[--C-:B------:R-:W-:Y:S02]  /*6df0*/  IMAD.IADD R200, R20, 0x1, R21.reuse ;  /* 0x0000000114c87824 */ /* 0x100fe400078e0215 */
        /* <DEDUP_REMOVED lines=87> */
[----:B------:R-:W-:Y:S01]  /*7370*/  IMAD.IADD R20, R20, 0x1, R21 ;  /* 0x0000000114147824 */ /* 0x000fe200078e0215 */
        /* <DEDUP_REMOVED lines=32> */
[----:B------:R-:W-:-:S04]  /*7580*/  IMAD R8, R12, R5, 0x1 ;  /* 0x000000010c087424 */ /* 0x000fc800078e0205 */
[----:B------:R-:W-:-:S05]  /*7590*/  IMAD R5, R185, 0x40, R8 ;  /* 0x00000040b9057824 */ /* 0x000fca00078e0208 */
[----:B------:R-:W-:-:S04]  /*75a0*/  IADD3 R5, -R184, R5, R186 ;  /* 0x00000005b8057210 */ /* 0x000fc80007ffe1ba */
[----:B------:R-:W-:-:S04]  /*75b0*/  IADD3 R5, R18, R5, -R22 ;  /* 0x0000000512057210 */ /* 0x000fc80007ffe816 */
[C---:B------:R-:W-:Y:S02]  /*75c0*/  ISETP.GT.AND P2, PT, R5.reuse, RZ, PT ;  /* 0x000000ff0500720c */ /* 0x040fe40003f44270 */
[----:B------:R-:W-:Y:S01]  /*75d0*/  ISETP.GT.AND P3, PT, R5, 0x1, PT ;  /* 0x000000010500780c */ /* 0x000fe20003f64270 */
[----:B------:R-:W-:Y:S02]  /*75e0*/  WARPGROUP.DEPBAR.LE gsb0, 0x0 ;  /* 0x00008000000079c5 */ /* 0x000fe40000010000 */
[----:B------:R-:W-:-:S06]  /*75f0*/  WARPGROUP.ARRIVE ;  /* 0x00000000000079c5 */ /* 0x000fcc0000000000 */
[----:B------:R-:W-:Y:S01]  /*7600*/  HGMMA.64x64x16.F32 R152, gdesc[UR4], R152, gsb0 ;  /* 0x00e00000049879f0 */ /* 0x000fe20008000898 */
[----:B------:R-:W-:Y:S01]  /*7610*/  R2UR UR4, R211 ;  /* 0x00000000d30472ca */ /* 0x000fe200000e0000 */
[----:B------:R-:W-:-:S12]  /*7620*/  UMOV UR7, 0x40000040 ;  /* 0x4000004000077882 */ /* 0x000fd80000000000 */
[----:B------:R-:W-:Y:S01]  /*7630*/  UMOV UR6, UR4 ;  /* 0x0000000400067c82 */ /* 0x000fe20008000000 */
[----:B------:R-:W-:Y:S02]  /*7640*/  WARPGROUP.DEPBAR.LE gsb0, 0x0 ;  /* 0x00008000000079c5 */ /* 0x000fe40000010000 */
[----:B------:R-:W-:Y:S02]  /*7650*/  FSEL R152, R152, -INF , P2 ;  /* 0xff80000098987808 */ /* 0x000fe40001000000 */
        /* <DEDUP_REMOVED lines=43> */
[----:B------:R-:W-:-:S04]  /*7910*/  FMNMX.FTZ R14, R180, R21, !PT ;  /* 0x00000015b40e7209 */ /* 0x000fc80007810000 */
[----:B------:R-:W-:Y:S01]  /*7920*/  FMNMX.FTZ R21, R181, R14, !PT ;  /* 0x0000000eb5157209 */ /* 0x000fe20007810000 */
[----:B------:R-:W-:-:S04]  /*7930*/  VIADD R14, R5, 0x8 ;  /* 0x00000008050e7836 */ /* 0x000fc80000000000 */
[----:B------:R-:W0:Y:S01]  /*7940*/  SHFL.BFLY PT, R20, R21, 0x2, 0x1f ;  /* 0x0c401f0015147f89 */ /* 0x000e2200000e0000 */
[C---:B------:R-:W-:Y:S02]  /*7950*/  ISETP.GT.AND P2, PT, R14.reuse, RZ, PT ;  /* 0x000000ff0e00720c */ /* 0x040fe40003f44270 */
[----:B------:R-:W-:Y:S02]  /*7960*/  ISETP.GT.AND P3, PT, R14, 0x1, PT ;  /* 0x000000010e00780c */ /* 0x000fe40003f64270 */
[----:B------:R-:W-:Y:S02]  /*7970*/  FSEL R154, R154, -INF , P2 ;  /* 0xff8000009a9a7808 */ /* 0x000fe40001000000 */
        /* <DEDUP_REMOVED lines=9> */
[----:B0-----:R-:W-:Y:S02]  /*7a10*/  FMNMX.FTZ R168, R21, R20, !PT ;  /* 0x0000001415a87209 */ /* 0x001fe40007810000 */
[----:B------:R-:W-:Y:S02]  /*7a20*/  FMNMX.FTZ R20, R154, R11, !PT ;  /* 0x0000000b9a147209 */ /* 0x000fe40007810000 */
[----:B------:R-:W-:Y:S01]  /*7a30*/  FSEL R163, R163, -INF , P3 ;  /* 0xff800000a3a37808 */ /* 0x000fe20001800000 */
[----:B------:R-:W0:Y:S01]  /*7a40*/  SHFL.BFLY PT, R169, R168, 0x1, 0x1f ;  /* 0x0c201f00a8a97f89 */ /* 0x000e2200000e0000 */
        /* <DEDUP_REMOVED lines=16> */
[----:B0-----:R-:W-:Y:S02]  /*7b50*/  FMNMX.FTZ R5, R168, R169, !PT ;  /* 0x000000a9a8057209 */ /* 0x001fe40007810000 */
[----:B------:R-:W-:Y:S02]  /*7b60*/  ISETP.GT.AND P5, PT, R14, 0x29, PT ;  /* 0x000000290e00780c */ /* 0x000fe40003fa4270 */
[----:B------:R-:W-:Y:S01]  /*7b70*/  FSEL R204, R174, -INF , P4 ;  /* 0xff800000aecc7808 */ /* 0x000fe20002000000 */
[----:B------:R-:W-:Y:S01]  /*7b80*/  FMUL.FTZ R206, R5, UR10 ;  /* 0x0000000a05ce7c20 */ /* 0x000fe20008410000 */
        /* <DEDUP_REMOVED lines=28> */
[----:B------:R0:W-:Y:S01]  /*7d50*/  MUFU.EX2 R20, R156 ;  /* 0x0000009c00147308 */ /* 0x0001e20000000800 */
[--C-:B------:R-:W-:Y:S01]  /*7d60*/  FFMA.FTZ R170, R164, UR10, -R206.reuse ;  /* 0x0000000aa4aa7c23 */ /* 0x100fe200080108ce */
[--C-:B------:R-:W-:Y:S01]  /*7d70*/  FFMA.FTZ R173, R165, UR10, -R206.reuse ;  /* 0x0000000aa5ad7c23 */ /* 0x100fe200080108ce */
[----:B------:R-:W1:Y:S01]  /*7d80*/  SHFL.BFLY PT, R153, R152, 0x2, 0x1f ;  /* 0x0c401f0098997f89 */ /* 0x000e6200000e0000 */
[--C-:B------:R-:W-:Y:S01]  /*7d90*/  FFMA.FTZ R174, R199, UR10, -R206.reuse ;  /* 0x0000000ac7ae7c23 */ /* 0x100fe200080108ce */
[--C-:B------:R-:W-:Y:S01]  /*7da0*/  FFMA.FTZ R176, R176, UR10, -R206.reuse ;  /* 0x0000000ab0b07c23 */ /* 0x100fe200080108ce */
[--C-:B------:R-:W-:Y:S01]  /*7db0*/  FFMA.FTZ R180, R180, UR10, -R206.reuse ;  /* 0x0000000ab4b47c23 */ /* 0x100fe200080108ce */
[----:B------:R-:W-:Y:S01]  /*7dc0*/  FFMA.FTZ R181, R181, UR10, -R206 ;  /* 0x0000000ab5b57c23 */ /* 0x000fe200080108ce */
[----:B------:R-:W-:Y:S08]  /*7dd0*/  MUFU.EX2 R21, R21 ;  /* 0x0000001500157308 */ /* 0x000ff00000000800 */
[----:B------:R-:W-:Y:S08]  /*7de0*/  MUFU.EX2 R14, R14 ;  /* 0x0000000e000e7308 */ /* 0x000ff00000000800 */
[----:B------:R-:W-:Y:S01]  /*7df0*/  MUFU.EX2 R169, R169 ;  /* 0x000000a900a97308 */ /* 0x000fe20000000800 */
[----:B-1----:R-:W-:-:S05]  /*7e00*/  FMNMX.FTZ R153, R152, R153, !PT ;  /* 0x0000009998997209 */ /* 0x002fca0007810000 */
[----:B------:R-:W1:Y:S02]  /*7e10*/  SHFL.BFLY PT, R152, R153, 0x1, 0x1f ;  /* 0x0c201f0099987f89 */ /* 0x000e6400000e0000 */
[----:B------:R-:W-:Y:S08]  /*7e20*/  MUFU.EX2 R168, R168 ;  /* 0x000000a800a87308 */ /* 0x000ff00000000800 */
[----:B------:R-:W-:Y:S08]  /*7e30*/  MUFU.EX2 R171, R171 ;  /* 0x000000ab00ab7308 */ /* 0x000ff00000000800 */
[----:B------:R-:W-:Y:S01]  /*7e40*/  MUFU.EX2 R170, R170 ;  /* 0x000000aa00aa7308 */ /* 0x000fe20000000800 */
[----:B-1----:R-:W-:Y:S01]  /*7e50*/  FMNMX.FTZ R8, R153, R152, !PT ;  /* 0x0000009899087209 */ /* 0x002fe20007810000 */
[----:B------:R-:W-:-:S06]  /*7e60*/  IMAD.MOV R153, RZ, RZ, -R188 ;  /* 0x000000ffff997224 */ /* 0x000fcc00078e0abc */
[----:B------:R-:W-:Y:S01]  /*7e70*/  MUFU.EX2 R173, R173 ;  /* 0x000000ad00ad7308 */ /* 0x000fe20000000800 */
[C---:B------:R-:W-:Y:S01]  /*7e80*/  FSETP.NEU.FTZ.AND P3, PT, R8.reuse, -INF , PT ;  /* 0xff8000000800780b */ /* 0x040fe20003f7d000 */
[----:B------:R-:W-:-:S03]  /*7e90*/  FMUL.FTZ R152, R8, UR10 ;  /* 0x0000000a08987c20 */ /* 0x000fc60008410000 */
[----:B0-----:R-:W-:Y:S02]  /*7ea0*/  FSEL R156, R8, RZ, P3 ;  /* 0x000000ff089c7208 */ /* 0x001fe40001800000 */
[----:B------:R-:W-:Y:S01]  /*7eb0*/  FSEL R152, R152, RZ, P3 ;  /* 0x000000ff98987208 */ /* 0x000fe20001800000 */
[----:B------:R-:W-:Y:S02]  /*7ec0*/  MUFU.EX2 R172, R172 ;  /* 0x000000ac00ac7308 */ /* 0x000fe40000000800 */
[----:B------:R-:W-:Y:S01]  /*7ed0*/  FADD.FTZ R156, -R156, R11 ;  /* 0x0000000b9c9c7221 */ /* 0x000fe20000010100 */
[----:B------:R-:W-:Y:S01]  /*7ee0*/  @!P1 IADD3 R11, R10, 0x38840, RZ ;  /* 0x000388400a0b9810 */ /* 0x000fe20007ffe0ff */
[--C-:B------:R-:W-:Y:S01]  /*7ef0*/  FFMA.FTZ R200, R154, UR10, -R152.reuse ;  /* 0x0000000a9ac87c23 */ /* 0x100fe20008010898 */
[----:B------:R-:W-:Y:S01]  /*7f00*/  FSEL R154, R5, RZ, P2 ;  /* 0x000000ff059a7208 */ /* 0x000fe20001000000 */
[----:B------:R-:W-:Y:S01]  /*7f10*/  FMUL.FTZ R156, R156, UR10 ;  /* 0x0000000a9c9c7c20 */ /* 0x000fe20008410000 */
[----:B------:R-:W-:Y:S01]  /*7f20*/  ISETP.NE.AND P2, PT, R22, R153, PT ;  /* 0x000000991600720c */ /* 0x000fe20003f45270 */
[--C-:B------:R-:W-:Y:S01]  /*7f30*/  FFMA.FTZ R201, R158, UR10, -R152.reuse ;  /* 0x0000000a9ec97c23 */ /* 0x100fe20008010898 */
[--C-:B------:R-:W-:Y:S01]  /*7f40*/  FFMA.FTZ R199, R155, UR10, -R152.reuse ;  /* 0x0000000a9bc77c23 */ /* 0x100fe20008010898 */
[----:B------:R-:W-:Y:S01]  /*7f50*/  FADD.FTZ R154, -R154, R13 ;  /* 0x0000000d9a9a7221 */ /* 0x000fe20000010100 */
[----:B------:R-:W0:Y:S01]  /*7f60*/  MUFU.EX2 R213, R156 ;  /* 0x0000009c00d57308 */ /* 0x000e220000000800 */
[--C-:B------:R-:W-:Y:S01]  /*7f70*/  FFMA.FTZ R206, R159, UR10, -R152.reuse ;  /* 0x0000000a9fce7c23 */ /* 0x100fe20008010898 */
[--C-:B------:R-:W-:Y:S01]  /*7f80*/  FFMA.FTZ R207, R162, UR10, -R152.reuse ;  /* 0x0000000aa2cf7c23 */ /* 0x100fe20008010898 */
[----:B------:R-:W-:Y:S01]  /*7f90*/  FMUL.FTZ R154, R154, UR10 ;  /* 0x0000000a9a9a7c20 */ /* 0x000fe20008410000 */
[--C-:B------:R-:W-:Y:S01]  /*7fa0*/  FFMA.FTZ R208, R163, UR10, -R152.reuse ;  /* 0x0000000aa3d07c23 */ /* 0x100fe20008010898 */
[--C-:B------:R-:W-:Y:S01]  /*7fb0*/  FFMA.FTZ R209, R166, UR10, -R152.reuse ;  /* 0x0000000aa6d17c23 */ /* 0x100fe20008010898 */
[--C-:B------:R-:W-:Y:S01]  /*7fc0*/  FFMA.FTZ R210, R167, UR10, -R152.reuse ;  /* 0x0000000aa7d27c23 */ /* 0x100fe20008010898 */
[----:B------:R-:W-:Y:S01]  /*7fd0*/  FFMA.FTZ R202, R202, UR10, -R152 ;  /* 0x0000000acaca7c23 */ /* 0x000fe20008010898 */
[----:B------:R1:W2:Y:S01]  /*7fe0*/  MUFU.EX2 R212, R154 ;  /* 0x0000009a00d47308 */ /* 0x0002a20000000800 */
[----:B------:R-:W-:Y:S01]  /*7ff0*/  @!P2 IMAD R158, R15, 0x40, R18 ;  /* 0x000000400f9ea824 */ /* 0x000fe200078e0212 */
[----:B------:R-:W-:Y:S01]  /*8000*/  @!P1 PRMT R15, RZ, 0x654, R11 ;  /* 0x00000654ff0f9816 */ /* 0x000fe2000000000b */
[--C-:B------:R-:W-:Y:S01]  /*8010*/  FFMA.FTZ R203, R203, UR10, -R152.reuse ;  /* 0x0000000acbcb7c23 */ /* 0x100fe20008010898 */
[----:B------:R-:W-:Y:S01]  /*8020*/  FFMA.FTZ R204, R204, UR10, -R152 ;  /* 0x0000000acccc7c23 */ /* 0x000fe20008010898 */
[----:B------:R-:W-:-:S02]  /*8030*/  @!P2 IMAD R160, R158, 0x4, R17 ;  /* 0x000000049ea0a824 */ /* 0x000fc400078e0211 */
[--C-:B------:R-:W-:Y:S01]  /*8040*/  FFMA.FTZ R205, R205, UR10, -R152.reuse ;  /* 0x0000000acdcd7c23 */ /* 0x100fe20008010898 */
[--C-:B------:R-:W-:Y:S01]  /*8050*/  FFMA.FTZ R155, R182, UR10, -R152.reuse ;  /* 0x0000000ab69b7c23 */ /* 0x100fe20008010898 */
[----:B------:R3:W-:Y:S01]  /*8060*/  @!P1 SYNCS.ARRIVE.TRANS64.RED.A1T0 RZ, [R15+URZ], RZ ;  /* 0x000000ff0fff99a7 */ /* 0x0007e2000810043f */
[--C-:B------:R-:W-:Y:S01]  /*8070*/  FFMA.FTZ R178, R178, UR10, -R152.reuse ;  /* 0x0000000ab2b27c23 */ /* 0x100fe20008010898 */
[--C-:B------:R-:W-:Y:S01]  /*8080*/  FFMA.FTZ R182, R183, UR10, -R152.reuse ;  /* 0x0000000ab7b67c23 */ /* 0x100fe20008010898 */
[----:B0-----:R-:W-:Y:S01]  /*8090*/  @!P2 STS [R160+0x38420], R213 ;  /* 0x038420d5a000a388 */ /* 0x001fe20000000800 */
[----:B------:R-:W-:Y:S01]  /*80a0*/  FFMA.FTZ R179, R179, UR10, -R152 ;  /* 0x0000000ab3b37c23 */ /* 0x000fe20008010898 */
[----:B------:R-:W-:Y:S01]  /*80b0*/  MUFU.EX2 R200, R200 ;  /* 0x000000c800c87308 */ /* 0x000fe20000000800 */
[----:B------:R-:W-:Y:S01]  /*80c0*/  F2FP.F16.F32.PACK_AB R152, R14, R21 ;  /* 0x000000150e98723e */ /* 0x000fe200000000ff */
[-C--:B------:R-:W-:Y:S01]  /*80d0*/  FMUL.FTZ R26, R26, R213.reuse ;  /* 0x000000d51a1a7220 */ /* 0x080fe20000410000 */
[----:B-1----:R-:W-:Y:S01]  /*80e0*/  F2FP.F16.F32.PACK_AB R154, R169, R20 ;  /* 0x00000014a99a723e */ /* 0x002fe200000000ff */
[----:B--2---:R0:W-:Y:S01]  /*80f0*/  @!P2 STS [R160+0x38400], R212 ;  /* 0x038400d4a000a388 */ /* 0x0041e20000000800 */
[----:B------:R-:W-:Y:S01]  /*8100*/  F2FP.F16.F32.PACK_AB R156, R171, R168 ;  /* 0x000000a8ab9c723e */ /* 0x000fe200000000ff */
[----:B------:R-:W-:Y:S01]  /*8110*/  FMUL.FTZ R24, R24, R212 ;  /* 0x000000d418187220 */ /* 0x000fe20000410000 */
[----:B------:R-:W-:Y:S01]  /*8120*/  F2FP.F16.F32.PACK_AB R158, R173, R170 ;  /* 0x000000aaad9e723e */ /* 0x000fe200000000ff */
        /* <DEDUP_REMOVED lines=150> */
[----:B------:R-:W-:Y:S01]  /*8a90*/  FMUL.FTZ R149, R149, R212 ;  /* 0x000000d495957220 */ /* 0x000fe20000410000 */
[-C--:B------:R-:W-:Y:S01]  /*8aa0*/  FMUL.FTZ R150, R150, R213.reuse ;  /* 0x000000d596967220 */ /* 0x080fe20000410000 */
[----:B------:R-:W0:Y:S01]  /*8ab0*/  MUFU.EX2 R178, R179 ;  /* 0x000000b300b27308 */ /* 0x000e220000000800 */
[----:B------:R-:W-:Y:S01]  /*8ac0*/  FMUL.FTZ R151, R151, R213 ;  /* 0x000000d597977220 */ /* 0x000fe20000410000 */
[----:B---3--:R-:W-:-:S02]  /*8ad0*/  VIADD R15, R211, 0x80 ;  /* 0x00000080d30f7836 */ /* 0x008fc40000000000 */
[----:B------:R-:W-:Y:S01]  /*8ae0*/  FFMA.FTZ R21, R212, R6, R21 ;  /* 0x00000006d4157223 */ /* 0x000fe20000010015 */
[----:B------:R-:W-:Y:S01]  /*8af0*/  FFMA.FTZ R200, R213, R7, R200 ;  /* 0x00000007d5c87223 */ /* 0x000fe200000100c8 */
[----:B------:R-:W-:Y:S01]  /*8b00*/  ISETP.GT.AND P2, PT, R12, R9, PT ;  /* 0x000000090c00720c */ /* 0x000fe20003f44270 */
[----:B------:R-:W-:Y:S01]  /*8b10*/  @!P1 VIADD R10, R10, 0x38860 ;  /* 0x000388600a0a9836 */ /* 0x000fe20000000000 */
[----:B------:R-:W-:Y:S01]  /*8b20*/  R2UR UR4, R15 ;  /* 0x000000000f0472ca */ /* 0x000fe200000e0000 */
[----:B------:R2:W-:Y:S01]  /*8b30*/  MUFU.EX2 R11, R155 ;  /* 0x0000009b000b7308 */ /* 0x0005e20000000800 */
[----:B-1----:R-:W-:Y:S01]  /*8b40*/  F2FP.F16.F32.PACK_AB R166, R181, R180 ;  /* 0x000000b4b5a6723e */ /* 0x002fe200000000ff */
[C---:B------:R-:W-:Y:S02]  /*8b50*/  VIADD R15, R211.reuse, 0x100 ;  /* 0x00000100d30f7836 */ /* 0x040fe40000000000 */
[----:B------:R-:W-:Y:S01]  /*8b60*/  FADD.FTZ R21, R14, R21 ;  /* 0x000000150e157221 */ /* 0x000fe20000010000 */
[----:B------:R-:W-:-:S02]  /*8b70*/  VIADD R211, R211, 0x180 ;  /* 0x00000180d3d37836 */ /* 0x000fc40000000000 */
[----:B------:R-:W-:Y:S01]  /*8b80*/  FADD.FTZ R200, R199, R200 ;  /* 0x000000c8c7c87221 */ /* 0x000fe20000010000 */
[----:B------:R-:W-:Y:S01]  /*8b90*/  @!P1 PRMT R10, RZ, 0x654, R10 ;  /* 0x00000654ff0a9816 */ /* 0x000fe2000000000a */
[----:B------:R-:W-:Y:S01]  /*8ba0*/  FADD.FTZ R20, R20, R21 ;  /* 0x0000001514147221 */ /* 0x000fe20000010000 */
[----:B------:R-:W1:Y:S01]  /*8bb0*/  MUFU.EX2 R182, R182 ;  /* 0x000000b600b67308 */ /* 0x000e620000000800 */
[----:B--2---:R-:W-:Y:S01]  /*8bc0*/  F2FP.F16.F32.PACK_AB R155, R206, R201 ;  /* 0x000000c9ce9b723e */ /* 0x004fe200000000ff */
[----:B------:R-:W-:Y:S01]  /*8bd0*/  BAR.SYNC.DEFER_BLOCKING 0xf, 0x100 ;  /* 0x03c4000000007b1d */ /* 0x000fe20000010000 */
[----:B0-----:R-:W-:Y:S01]  /*8be0*/  F2FP.F16.F32.PACK_AB R165, R178, R13 ;  /* 0x0000000db2a5723e */ /* 0x001fe200000000ff */
        /* <DEDUP_REMOVED lines=29> */
[----:B------:R-:W-:Y:S01]  /*8dc0*/  R2UR UR4, R15 ;  /* 0x000000000f0472ca */ /* 0x000fe200000e0000 */
[----:B------:R-:W-:Y:S01]  /*8dd0*/  FADD.FTZ R13, R13, R204 ;  /* 0x000000cc0d0d7221 */ /* 0x000fe20000010000 */
[----:B------:R-:W-:Y:S01]  /*8de0*/  FADD.FTZ R187, R187, R176 ;  /* 0x000000b0bbbb7221 */ /* 0x000fe20000010000 */
[----:B------:R-:W-:Y:S02]  /*8df0*/  IMAD.MOV.U32 R15, RZ, RZ, R2 ;  /* 0x000000ffff0f7224 */ /* 0x000fe400078e0002 */
[----:B------:R-:W-:Y:S01]  /*8e00*/  FADD.FTZ R178, R178, R13 ;  /* 0x0000000db2b27221 */ /* 0x000fe20000010000 */
[----:B------:R-:W-:Y:S01]  /*8e10*/  FADD.FTZ R6, R180, R187 ;  /* 0x000000bbb4067221 */ /* 0x000fe20000010000 */
[----:B------:R-:W-:-:S02]  /*8e20*/  MOV R13, R5 ;  /* 0x00000005000d7202 */ /* 0x000fc40000000f00 */
[----:B------:R-:W-:Y:S01]  /*8e30*/  FADD.FTZ R7, R11, R178 ;  /* 0x000000b20b077221 */ /* 0x000fe20000010000 */
[----:B------:R-:W-:Y:S01]  /*8e40*/  FADD.FTZ R6, R181, R6 ;  /* 0x00000006b5067221 */ /* 0x000fe20000010000 */
[----:B------:R-:W-:Y:S02]  /*8e50*/  IMAD.MOV.U32 R11, RZ, RZ, R8 ;  /* 0x000000ffff0b7224 */ /* 0x000fe400078e0008 */
[----:B------:R-:W-:Y:S01]  /*8e60*/  FADD.FTZ R7, R182, R7 ;  /* 0x00000007b6077221 */ /* 0x000fe20000010000 */
[----:B------:R-:W-:Y:S02]  /*8e70*/  WARPGROUP.DEPBAR.LE gsb0, 0x0 ;  /* 0x00008000000079c5 */ /* 0x000fe40000010000 */
[----:B------:R-:W-:-:S09]  /*8e80*/  WARPGROUP.ARRIVE ;  /* 0x00000000000079c5 */ /* 0x000fd20000000000 */
        /* <DEDUP_REMOVED lines=26> */
[----:B0-----:R-:W-:Y:S06]  /*9030*/  @P2 BRA `(.L_x_6682) ;  /* 0xffffffcc008c2947 */ /* 0x001fec000383ffff */
[----:B------:R-:W-:-:S07]  /*9040*/  IMAD.MOV.U32 R12, RZ, RZ, R10 ;  /* 0x000000ffff0c7224 */ /* 0x000fce00078e000a */
.L_x_6673:
[----:B------:R-:W-:-:S13]  /*9050*/  ISETP.GE.AND P2, PT, R12, RZ, PT ;  /* 0x000000ff0c00720c */ /* 0x000fda0003f46270 */
[----:B------:R-:W-:Y:S05]  /*9060*/  @!P2 BRA `(.L_x_6683) ;  /* 0x0000002c0058a947 */ /* 0x000fea0003800000 */
[----:B------:R-:W-:Y:S01]  /*9070*/  IMAD.MOV.U32 R187, RZ, RZ, R8 ;  /* 0x000000ffffbb7224 */ /* 0x000fe200078e0008 */
[----:B------:R-:W-:Y:S01]  /*9080*/  ULDC UR10, c[0x0][0xa80] ;  /* 0x0002a000000a7ab9 */ /* 0x000fe20000000800 */
[----:B------:R-:W-:Y:S02]  /*9090*/  IMAD.MOV.U32 R10, RZ, RZ, R5 ;  /* 0x000000ffff0a7224 */ /* 0x000fe400078e0005 */
[----:B------:R-:W-:-:S07]  /*90a0*/  IMAD.MOV.U32 R185, RZ, RZ, R2 ;  /* 0x000000ffffb97224 */ /* 0x000fce00078e0002 */
.L_x_6692:
[----:B------:R-:W-:-:S05]  /*90b0*/  VIADD R2, R185, 0x1 ;  /* 0x00000001b9027836 */ /* 0x000fca0000000000 */
[----:B------:R-:W-:-:S04]  /*90c0*/  ISETP.NE.AND P2, PT, R2, 0x2, PT ;  /* 0x000000020200780c */ /* 0x000fc80003f45270 */
[----:B------:R-:W-:Y:S02]  /*90d0*/  SEL R5, RZ, 0x1, P2 ;  /* 0x00000001ff057807 */ /* 0x000fe40001000000 */
[----:B------:R-:W-:Y:S02]  /*90e0*/  SEL R2, R2, RZ, P2 ;  /* 0x000000ff02027207 */ /* 0x000fe40001000000 */
[----:B------:R-:W-:Y:S01]  /*90f0*/  LOP3.LUT R16, R16, R5, RZ, 0x3c, !PT ;  /* 0x0000000510107212 */ /* 0x000fe200078e3cff */
[----:B------:R-:W-:Y:S06]  /*9100*/  @!P0 BRA `(.L_x_6684) ;  /* 0x0000000000048947 */ /* 0x000fec0003800000 */
[----:B------:R-:W-:Y:S01]  /*9110*/  BPT.TRAP 0x1 ;  /* 0x000000040000795c */ /* 0x000fe20000300000 */
.L_x_6684:
[----:B------:R-:W-:Y:S01]  /*9120*/  IMAD R9, R2, 0x8, R17 ;  /* 0x0000000802097824 */ /* 0x000fe200078e0211 */
[----:B------:R-:W-:-:S04]  /*9130*/  SHF.L.U32 R8, R16, 0x1f, RZ ;  /* 0x0000001f10087819 */ /* 0x000fc800000006ff */
[----:B------:R0:W1:Y:S01]  /*9140*/  SYNCS.PHASECHK.TRANS64.TRYWAIT P2, [R9+URZ+0x38830], R8 ;  /* 0x03883008090075a7 */ /* 0x000062000804017f */
[----:B------:R-:W-:Y:S05]  /*9150*/  @!P0 BRA `(.L_x_6685) ;  /* 0x0000000000048947 */ /* 0x000fea0003800000 */
[----:B------:R-:W-:Y:S01]  /*9160*/  BPT.TRAP 0x1 ;  /* 0x000000040000795c */ /* 0x000fe20000300000 */
.L_x_6685:
[----:B------:R-:W-:Y:S01]  /*9170*/  IMAD R5, R2, 0x200, R0 ;  /* 0x0000020002057824 */ /* 0x000fe200078e0200 */
[----:B-1----:R-:W-:Y:S06]  /*9180*/  @P2 BRA `(.L_x_6686) ;  /* 0x0000000000082947 */ /* 0x002fec0003800000 */
[----:B------:R-:W1:Y:S02]  /*9190*/  SYNCS.PHASECHK.TRANS64.TRYWAIT P2, [R9+URZ+0x38830], R8 ;  /* 0x03883008090075a7 */ /* 0x000e64000804017f */
[----:B-1----:R-:W-:Y:S05]  /*91a0*/  @!P2 BRA `(.L_x_6687) ;  /* 0x000000b8002ca947 */ /* 0x002fea0003800000 */
.L_x_6686:
        /* <DEDUP_REMOVED lines=24> */
.L_x_6688:
[----:B------:R2:W3:Y:S01]  /*9330*/  SYNCS.PHASECHK.TRANS64.TRYWAIT P2, [R9+URZ+0x38850], R8 ;  /* 0x03885008090075a7 */ /* 0x0004e2000804017f */
[----:B------:R-:W-:Y:S05]  /*9340*/  @!P0 BRA `(.L_x_6689) ;  /* 0x0000000000048947 */ /* 0x000fea0003800000 */
[----:B------:R-:W-:Y:S01]  /*9350*/  BPT.TRAP 0x1 ;  /* 0x000000040000795c */ /* 0x000fe20000300000 */
.L_x_6689:
[----:B---3--:R-:W-:Y:S05]  /*9360*/  @P2 BRA `(.L_x_6690) ;  /* 0x0000000000082947 */ /* 0x008fea0003800000 */
[----:B------:R-:W3:Y:S02]  /*9370*/  SYNCS.PHASECHK.TRANS64.TRYWAIT P2, [R9+URZ+0x38850], R8 ;  /* 0x03885008090075a7 */ /* 0x000ee4000804017f */
[----:B---3--:R-:W-:Y:S05]  /*9380*/  @!P2 BRA `(.L_x_6691) ;  /* 0x000000b400c8a947 */ /* 0x008fea0003800000 */
.L_x_6690:
[----:B------:R-:W-:Y:S01]  /*9390*/  IMAD R5, R2, 0x1000, R3 ;  /* 0x0000100002057824 */ /* 0x000fe200078e0203 */
[----:B------:R-:W-:Y:S01]  /*93a0*/  WARPGROUP.ARRIVE ;  /* 0x00000000000079c5 */ /* 0x000fe20000000000 */
[----:B------:R-:W-:Y:S01]  /*93b0*/  UMOV UR27, 0x40000040 ;  /* 0x40000040001b7882 */ /* 0x000fe20000000000 */
[C---:B------:R-:W-:Y:S01]  /*93c0*/  VIADD R11, R4.reuse, 0x2 ;  /* 0x00000002040b7836 */ /* 0x040fe20000000000 */
[----:B------:R-:W-:Y:S01]  /*93d0*/  UMOV UR5, 0x40000040 ;  /* 0x4000004000057882 */ /* 0x000fe20000000000 */
[C---:B------:R-:W-:Y:S01]  /*93e0*/  R2UR UR26, R5.reuse ;  /* 0x00000000051a72ca */ /* 0x040fe200000e0000 */
[----:B0123--:R-:W-:Y:S01]  /*93f0*/  VIADD R8, R5, 0x2 ;  /* 0x0000000205087836 */ /* 0x00ffe20000000000 */
[----:B------:R-:W-:Y:S01]  /*9400*/  UMOV UR7, 0x40000040 ;  /* 0x4000004000077882 */ /* 0x000fe20000000000 */
[----:B------:R-:W-:Y:S01]  /*9410*/  R2UR UR4, R11 ;  /* 0x000000000b0472ca */ /* 0x000fe200000e0000 */
[----:B------:R-:W0:Y:S01]  /*9420*/  S2R R13, SR_TID.X ;  /* 0x00000000000d7919 */ /* 0x000e220000002100 */
[C---:B------:R-:W-:Y:S01]  /*9430*/  IADD3 R11, R4.reuse, 0x4, RZ ;  /* 0x00000004040b7810 */ /* 0x040fe20007ffe0ff */
[----:B------:R-:W-:Y:S01]  /*9440*/  VIADD R20, R4, 0x800 ;  /* 0x0000080004147836 */ /* 0x000fe20000000000 */
[----:B------:R-:W-:Y:S01]  /*9450*/  R2UR UR6, R8 ;  /* 0x00000000080672ca */ /* 0x000fe200000e0000 */
[----:B------:R-:W-:-:S02]  /*9460*/  VIADD R8, R5, 0x4 ;  /* 0x0000000405087836 */ /* 0x000fc40000000000 */
[----:B------:R-:W-:Y:S02]  /*9470*/  VIADD R14, R5, 0x800 ;  /* 0x00000800050e7836 */ /* 0x000fe40000000000 */
[----:B------:R-:W-:Y:S01]  /*9480*/  IMAD R207, R2, 0x1000, R19 ;  /* 0x0000100002cf7824 */ /* 0x000fe200078e0213 */
[----:B------:R-:W-:Y:S01]  /*9490*/  HGMMA.64x64x16.F32 R152, gdesc[UR24], R152, gsb0 ;  /* 0x00e00000189879f0 */ /* 0x000fe20008000898 */
[----:B0-----:R-:W-:Y:S02]  /*94a0*/  SHF.R.U32.HI R13, RZ, 0x7, R13 ;  /* 0x00000007ff0d7819 */ /* 0x001fe4000001160d */
        /* <DEDUP_REMOVED lines=329> */
[----:B------:R-:W-:-:S03]  /*a940*/  FMNMX.FTZ R8, R154, R187, !PT ;  /* 0x000000bb9a087209 */ /* 0x000fc60007810000 */
[----:B------:R-:W0:Y:S01]  /*a950*/  SHFL.BFLY PT, R11, R14, 0x1, 0x1f ;  /* 0x0c201f000e0b7f89 */ /* 0x000e2200000e0000 */
        /* <DEDUP_REMOVED lines=29> */
[----:B------:R-:W-:Y:S01]  /*ab30*/  FFMA.FTZ R181, R181, UR10, -R186 ;  /* 0x0000000ab5b57c23 */ /* 0x000fe200080108ba */
[----:B------:R-:W-:Y:S01]  /*ab40*/  FMNMX.FTZ R8, R178, R15, !PT ;  /* 0x0000000fb2087209 */ /* 0x000fe20007810000 */
[----:B------:R-:W0:Y:S03]  /*ab50*/  MUFU.EX2 R11, R11 ;  /* 0x0000000b000b7308 */ /* 0x000e260000000800 */
[----:B------:R-:W-:-:S04]  /*ab60*/  FMNMX.FTZ R15, R179, R8, !PT ;  /* 0x00000008b30f7209 */ /* 0x000fc80007810000 */
[----:B------:R-:W-:Y:S01]  /*ab70*/  FMNMX.FTZ R8, R182, R15, !PT ;  /* 0x0000000fb6087209 */ /* 0x000fe20007810000 */
[----:B------:R-:W-:Y:S01]  /*ab80*/  FFMA.FTZ R15, R157, UR10, -R186 ;  /* 0x0000000a9d0f7c23 */ /* 0x000fe200080108ba */
[----:B------:R-:W-:Y:S02]  /*ab90*/  MUFU.EX2 R10, R10 ;  /* 0x0000000a000a7308 */ /* 0x000fe40000000800 */
[----:B------:R-:W-:-:S05]  /*aba0*/  FMNMX.FTZ R8, R183, R8, !PT ;  /* 0x00000008b7087209 */ /* 0x000fca0007810000 */
[----:B------:R-:W1:Y:S01]  /*abb0*/  SHFL.BFLY PT, R153, R8, 0x2, 0x1f ;  /* 0x0c401f0008997f89 */ /* 0x000e6200000e0000 */
[----:B------:R-:W-:Y:S01]  /*abc0*/  MUFU.EX2 R13, R13 ;  /* 0x0000000d000d7308 */ /* 0x000fe20000000800 */
[-C--:B0-----:R-:W-:Y:S01]  /*abd0*/  FMUL.FTZ R24, R24, R11.reuse ;  /* 0x0000000b18187220 */ /* 0x081fe20000410000 */
        /* <DEDUP_REMOVED lines=63> */
[----:B------:R0:W2:Y:S01]  /*afd0*/  MUFU.EX2 R186, R152 ;  /* 0x0000009800ba7308 */ /* 0x0000a20000000800 */
        /* <DEDUP_REMOVED lines=8> */
[----:B0-----:R-:W-:Y:S02]  /*b060*/  @!P1 VIADD R152, R9, 0x38840 ;  /* 0x0003884009989836 */ /* 0x001fe40000000000 */
[--C-:B------:R-:W-:Y:S01]  /*b070*/  FFMA.FTZ R171, R171, UR10, -R156.reuse ;  /* 0x0000000aabab7c23 */ /* 0x100fe2000801089c */
[----:B------:R-:W-:Y:S02]  /*b080*/  @!P2 IMAD R154, R154, 0x4, R17 ;  /* 0x000000049a9aa824 */ /* 0x000fe400078e0211 */
        /* <DEDUP_REMOVED lines=10> */
[----:B-1----:R-:W-:Y:S01]  /*b130*/  F2FP.F16.F32.PACK_AB R156, R21, R20 ;  /* 0x00000014159c723e */ /* 0x002fe200000000ff */
[----:B--2---:R-:W-:Y:S01]  /*b140*/  FMUL.FTZ R26, R26, R186 ;  /* 0x000000ba1a1a7220 */ /* 0x004fe20000410000 */
[----:B------:R1:W-:Y:S01]  /*b150*/  @!P2 STS [R154+0x38420], R186 ;  /* 0x038420ba9a00a388 */ /* 0x0003e20000000800 */
[----:B------:R-:W-:Y:S01]  /*b160*/  F2FP.F16.F32.PACK_AB R158, R199, R184 ;  /* 0x000000b8c79e723e */ /* 0x000fe200000000ff */
[----:B------:R-:W-:Y:S01]  /*b170*/  FMUL.FTZ R27, R27, R186 ;  /* 0x000000ba1b1b7220 */ /* 0x000fe20000410000 */
[----:B0-----:R-:W-:Y:S01]  /*b180*/  F2FP.F16.F32.PACK_AB R152, R13, R10 ;  /* 0x0000000a0d98723e */ /* 0x001fe200000000ff */
[-C--:B------:R-:W-:Y:S01]  /*b190*/  FMUL.FTZ R30, R30, R186.reuse ;  /* 0x000000ba1e1e7220 */ /* 0x080fe20000410000 */
[----:B------:R-:W0:Y:S01]  /*b1a0*/  MUFU.EX2 R200, R200 ;  /* 0x000000c800c87308 */ /* 0x000e220000000800 */
[-C--:B------:R-:W-:Y:S01]  /*b1b0*/  FMUL.FTZ R31, R31, R186.reuse ;  /* 0x000000ba1f1f7220 */ /* 0x080fe20000410000 */
[-C--:B------:R-:W-:Y:S01]  /*b1c0*/  FMUL.FTZ R34, R34, R186.reuse ;  /* 0x000000ba22227220 */ /* 0x080fe20000410000 */
        /* <DEDUP_REMOVED lines=92> */
[----:B------:R-:W-:Y:S01]  /*b790*/  FMUL.FTZ R149, R149, R11 ;  /* 0x0000000b95957220 */ /* 0x000fe20000410000 */
[----:B------:R-:W-:Y:S01]  /*b7a0*/  MUFU.EX2 R174, R174 ;  /* 0x000000ae00ae7308 */ /* 0x000fe20000000800 */
[-C--:B------:R-:W-:Y:S01]  /*b7b0*/  FMUL.FTZ R150, R150, R186.reuse ;  /* 0x000000ba96967220 */ /* 0x080fe20000410000 */
[----:B------:R-:W-:Y:S01]  /*b7c0*/  FMUL.FTZ R151, R151, R186 ;  /* 0x000000ba97977220 */ /* 0x000fe20000410000 */
[----:B------:R1:W-:Y:S01]  /*b7d0*/  STSM.16.M88.4 [R189+0x36400], R152 ;  /* 0x03640098bd007844 */ /* 0x0003e20000000200 */
[----:B------:R-:W-:-:S02]  /*b7e0*/  VIADD R185, R207, 0x80 ;  /* 0x00000080cfb97836 */ /* 0x000fc40000000000 */
[----:B------:R-:W-:Y:S01]  /*b7f0*/  FFMA.FTZ R6, R11, R6, R10 ;  /* 0x000000060b067223 */ /* 0x000fe2000001000a */
[----:B------:R-:W-:Y:S01]  /*b800*/  FFMA.FTZ R7, R186, R7, R187 ;  /* 0x00000007ba077223 */ /* 0x000fe200000100bb */
[----:B------:R1:W-:Y:S01]  /*b810*/  STSM.16.M88.4 [R192], R156 ;  /* 0x0000009cc0007844 */ /* 0x0003e20000000200 */
[----:B------:R-:W2:Y:S01]  /*b820*/  MUFU.EX2 R175, R175 ;  /* 0x000000af00af7308 */ /* 0x000ea20000000800 */
[----:B0-----:R-:W-:Y:S01]  /*b830*/  F2FP.F16.F32.PACK_AB R161, R171, R170 ;  /* 0x000000aaaba1723e */ /* 0x001fe200000000ff */
[----:B------:R-:W-:Y:S01]  /*b840*/  FADD.FTZ R13, R13, R6 ;  /* 0x000000060d0d7221 */ /* 0x000fe20000010000 */
[----:B------:R-:W-:Y:S01]  /*b850*/  R2UR UR4, R185 ;  /* 0x00000000b90472ca */ /* 0x000fe200000e0000 */
[C---:B------:R-:W-:Y:S02]  /*b860*/  VIADD R185, R207.reuse, 0x100 ;  /* 0x00000100cfb97836 */ /* 0x040fe40000000000 */
[----:B------:R-:W-:Y:S01]  /*b870*/  FADD.FTZ R200, R200, R7 ;  /* 0x00000007c8c87221 */ /* 0x000fe20000010000 */
[----:B------:R-:W-:-:S02]  /*b880*/  VIADD R207, R207, 0x180 ;  /* 0x00000180cfcf7836 */ /* 0x000fc40000000000 */
[----:B------:R-:W-:Y:S01]  /*b890*/  FADD.FTZ R14, R14, R13 ;  /* 0x0000000d0e0e7221 */ /* 0x000fe20000010000 */
[----:B------:R-:W-:Y:S01]  /*b8a0*/  MUFU.EX2 R176, R176 ;  /* 0x000000b000b07308 */ /* 0x000fe20000000800 */
[----:B------:R-:W-:Y:S01]  /*b8b0*/  FADD.FTZ R201, R201, R200 ;  /* 0x000000c8c9c97221 */ /* 0x000fe20000010000 */
[----:B------:R-:W-:Y:S01]  /*b8c0*/  ISETP.GT.AND P2, PT, R12, RZ, PT ;  /* 0x000000ff0c00720c */ /* 0x000fe20003f44270 */
[----:B------:R-:W-:Y:S01]  /*b8d0*/  FADD.FTZ R15, R15, R14 ;  /* 0x0000000e0f0f7221 */ /* 0x000fe20000010000 */
[----:B------:R-:W-:Y:S01]  /*b8e0*/  @!P1 IADD3 R9, R9, 0x38860, RZ ;  /* 0x0003886009099810 */ /* 0x000fe20007ffe0ff */
[----:B------:R-:W-:Y:S01]  /*b8f0*/  FADD.FTZ R202, R202, R201 ;  /* 0x000000c9caca7221 */ /* 0x000fe20000010000 */
[----:B------:R-:W-:Y:S02]  /*b900*/  IMAD.MOV.U32 R187, RZ, RZ, R8 ;  /* 0x000000ffffbb7224 */ /* 0x000fe400078e0008 */
[----:B------:R-:W-:Y:S01]  /*b910*/  FADD.FTZ R20, R20, R15 ;  /* 0x0000000f14147221 */ /* 0x000fe20000010000 */
[----:B------:R-:W0:Y:S01]  /*b920*/  MUFU.EX2 R177, R177 ;  /* 0x000000b100b17308 */ /* 0x000e220000000800 */
[----:B--2---:R-:W-:Y:S01]  /*b930*/  F2FP.F16.F32.PACK_AB R163, R175, R174 ;  /* 0x000000aeafa3723e */ /* 0x004fe200000000ff */
        /* <DEDUP_REMOVED lines=70> */
[----:B0-----:R-:W-:-:S04]  /*bda0*/  VIADD R9, R12, 0xffffffff ;  /* 0xffffffff0c097836 */ /* 0x001fc80000000000 */
[----:B------:R-:W-:Y:S01]  /*bdb0*/  IMAD.MOV.U32 R12, RZ, RZ, R9 ;  /* 0x000000ffff0c7224 */ /* 0x000fe200078e0009 */
[----:B-1----:R-:W-:Y:S06]  /*bdc0*/  @P2 BRA `(.L_x_6692) ;  /* 0xffffffd000b82947 */ /* 0x002fec000383ffff */
.L_x_6683:
[----:B------:R-:W0:Y:S01]  /*bdd0*/  SHFL.BFLY PT, R3, R6, 0x2, 0x1f ;  /* 0x0c401f0006037f89 */ /* 0x000e2200000e0000 */
[----:B------:R-:W-:Y:S01]  /*bde0*/  IMAD.MOV R13, RZ, RZ, -R188 ;  /* 0x000000ffff0d7224 */ /* 0x000fe200078e0abc */
[----:B------:R-:W-:Y:S02]  /*bdf0*/  UIADD3 UR36, UR36, 0x1, URZ ;  /* 0x0000000124247890 */ /* 0x000fe4000fffe03f */
[----:B------:R-:W1:Y:S01]  /*be00*/  SHFL.BFLY PT, R4, R7, 0x2, 0x1f ;  /* 0x0c401f0007047f89 */ /* 0x000e6200000e0000 */
[----:B------:R-:W-:Y:S08]  /*be10*/  BAR.ARV 0x8, 0xa0 ;  /* 0x0202800000007b1d */ /* 0x000ff00000002000 */
[----:B------:R-:W-:Y:S01]  /*be20*/  BAR.SYNC.DEFER_BLOCKING 0xf, 0x100 ;  /* 0x03c4000000007b1d */ /* 0x000fe20000010000 */
[----:B------:R-:W-:Y:S01]  /*be30*/  ISETP.NE.AND P0, PT, R22, R13, PT ;  /* 0x0000000d1600720c */ /* 0x000fe20003f05270 */
[----:B0-----:R-:W-:Y:S01]  /*be40*/  FADD.FTZ R3, R3, R6 ;  /* 0x0000000603037221 */ /* 0x001fe20000010000 */
[----:B------:R-:W-:-:S02]  /*be50*/  IMAD.MOV.U32 R6, RZ, RZ, RZ ;  /* 0x000000ffff067224 */ /* 0x000fc400078e00ff */
[----:B-1----:R-:W-:Y:S02]  /*be60*/  FADD.FTZ R9, R4, R7 ;  /* 0x0000000704097221 */ /* 0x002fe40000010000 */
[----:B------:R-:W0:Y:S04]  /*be70*/  SHFL.BFLY PT, R0, R3, 0x1, 0x1f ;  /* 0x0c201f0003007f89 */ /* 0x000e2800000e0000 */
[----:B------:R-:W1:Y:S01]  /*be80*/  SHFL.BFLY PT, R4, R9, 0x1, 0x1f ;  /* 0x0c201f0009047f89 */ /* 0x000e6200000e0000 */
[----:B0-----:R-:W-:Y:S01]  /*be90*/  FADD.FTZ R11, R3, R0 ;  /* 0x00000000030b7221 */ /* 0x001fe20000010000 */
[----:B------:R-:W-:Y:S02]  /*bea0*/  IMAD.MOV.U32 R0, RZ, RZ, RZ ;  /* 0x000000ffff007224 */ /* 0x000fe400078e00ff */
[----:B-1----:R-:W-:-:S02]  /*beb0*/  FADD.FTZ R20, R9, R4 ;  /* 0x0000000409147221 */ /* 0x002fc40000010000 */
[----:B------:R-:W-:Y:S01]  /*bec0*/  FSETP.NE.FTZ.AND P2, PT, R11, RZ, PT ;  /* 0x000000ff0b00720b */ /* 0x000fe20003f55000 */
[C---:B------:R-:W-:Y:S02]  /*bed0*/  VIADD R4, R2.reuse, 0x1 ;  /* 0x0000000102047836 */ /* 0x040fe40000000000 */
[----:B------:R-:W-:Y:S01]  /*bee0*/  @!P0 IMAD R2, R2, 0x40, R18 ;  /* 0x0000004002028824 */ /* 0x000fe200078e0212 */
[----:B------:R-:W-:Y:S02]  /*bef0*/  FSETP.NE.FTZ.AND P3, PT, R20, RZ, PT ;  /* 0x000000ff1400720b */ /* 0x000fe40003f75000 */
[----:B------:R-:W-:Y:S02]  /*bf00*/  ISETP.NE.AND P1, PT, R4, 0x2, PT ;  /* 0x000000020400780c */ /* 0x000fe40003f25270 */
[----:B------:R-:W-:Y:S01]  /*bf10*/  @!P0 LEA R17, R2, R17, 0x2 ;  /* 0x0000001102118211 */ /* 0x000fe200078e10ff */
[----:B------:R-:W-:Y:S01]  /*bf20*/  IMAD.U32 R2, RZ, RZ, UR10 ;  /* 0x0000000aff027e24 */ /* 0x000fe2000f8e00ff */
[----:B------:R-:W-:-:S03]  /*bf30*/  SEL R3, RZ, 0x1, P1 ;  /* 0x00000001ff037807 */ /* 0x000fc60000800000 */
[----:B------:R-:W0:Y:S01]  /*bf40*/  @P2 MUFU.RCP R0, R11 ;  /* 0x0000000b00002308 */ /* 0x000e220000001000 */
[----:B------:R-:W-:Y:S01]  /*bf50*/  @P2 FMUL.FTZ R2, R2, 0.69314718246459960938 ;  /* 0x3f31721802022820 */ /* 0x000fe20000410000 */
[----:B------:R-:W-:Y:S01]  /*bf60*/  LOP3.LUT R16, R16, R3, RZ, 0x3c, !PT ;  /* 0x0000000310107212 */ /* 0x000fe200078e3cff */
[----:B------:R-:W-:-:S05]  /*bf70*/  IMAD.MOV.U32 R3, RZ, RZ, -0x800000 ;  /* 0xff800000ff037424 */ /* 0x000fca00078e00ff */
[----:B------:R-:W1:Y:S08]  /*bf80*/  @P3 MUFU.RCP R6, R20 ;  /* 0x0000001400063308 */ /* 0x000e700000001000 */
[----:B------:R-:W2:Y:S01]  /*bf90*/  @P3 MUFU.LG2 R20, R20 ;  /* 0x0000001400143308 */ /* 0x000ea20000000c00 */
[----:B0-----:R-:W-:Y:S01]  /*bfa0*/  @!P0 STS [R17+0x38400], R0 ;  /* 0x0384000011008388 */ /* 0x001fe20000000800 */
[----:B------:R-:W-:Y:S01]  /*bfb0*/  FMUL.FTZ R171, R28, R0 ;  /* 0x000000001cab7220 */ /* 0x000fe20000410000 */
[----:B------:R-:W-:-:S02]  /*bfc0*/  IMAD.U32 R28, RZ, RZ, UR10 ;  /* 0x0000000aff1c7e24 */ /* 0x000fc4000f8e00ff */
[-C--:B------:R-:W-:Y:S01]  /*bfd0*/  FMUL.FTZ R172, R24, R0.reuse ;  /* 0x0000000018ac7220 */ /* 0x080fe20000410000 */
[-C--:B------:R-:W-:Y:S01]  /*bfe0*/  FMUL.FTZ R170, R25, R0.reuse ;  /* 0x0000000019aa7220 */ /* 0x080fe20000410000 */
[-C--:B------:R-:W-:Y:S01]  /*bff0*/  FMUL.FTZ R24, R29, R0.reuse ;  /* 0x000000001d187220 */ /* 0x080fe20000410000 */
[----:B------:R-:W-:Y:S01]  /*c000*/  @P3 FMUL.FTZ R28, R28, 0.69314718246459960938 ;  /* 0x3f3172181c1c3820 */ /* 0x000fe20000410000 */
[-C--:B------:R-:W-:Y:S01]  /*c010*/  FMUL.FTZ R169, R32, R0.reuse ;  /* 0x0000000020a97220 */ /* 0x080fe20000410000 */
        /* <DEDUP_REMOVED lines=10> */
[----:B0-----:R-:W0:Y:S01]  /*c0c0*/  @P2 MUFU.LG2 R17, R11 ;  /* 0x0000000b00112308 */ /* 0x001e220000000c00 */
        /* <DEDUP_REMOVED lines=122> */
.L_x_6659:
        /* <DEDUP_REMOVED lines=19> */
[----:B------:R-:W-:Y:S01]  /*c9a0*/  USHF.L.U64.HI UR9, UR39, 0x2, UR38 ;  /* 0x0000000227097899 */ /* 0x000fe20008010226 */
[----:B------:R-:W-:Y:S01]  /*c9b0*/  F2FP.F16.F32.PACK_AB R13, R51, R13 ;  /* 0x0000000d330d723e */ /* 0x000fe200000000ff */
[----:B------:R-:W-:Y:S01]  /*c9c0*/  UIADD3 UR4, UP1, UR8, UR6, URZ ;  /* 0x0000000608047290 */ /* 0x000fe2000ff3e03f */
[----:B------:R-:W-:Y:S01]  /*c9d0*/  F2FP.F16.F32.PACK_AB R14, R53, R14 ;  /* 0x0000000e350e723e */ /* 0x000fe200000000ff */
[----:B------:R-:W-:Y:S01]  /*c9e0*/  ULDC.64 UR10, c[0x0][0x208] ;  /* 0x00008200000a7ab9 */ /* 0x000fe20000000a00 */
[----:B------:R-:W-:Y:S01]  /*c9f0*/  F2FP.F16.F32.PACK_AB R15, R55, R15 ;  /* 0x0000000f370f723e */ /* 0x000fe200000000ff */
[----:B------:R-:W-:Y:S01]  /*ca00*/  UIADD3.X UR6, UR9, UR7, URZ, UP1, !UPT ;  /* 0x0000000709067290 */ /* 0x000fe20008ffe43f */
        /* <DEDUP_REMOVED lines=8> */
[----:B------:R-:W-:Y:S02]  /*ca90*/  MOV R20, R17 ;  /* 0x0000001100147202 */ /* 0x000fe40000000f00 */
[----:B0-----:R-:W-:Y:S02]  /*caa0*/  MOV R21, R4 ;  /* 0x0000000400157202 */ /* 0x001fe40000000f00 */
[----:B------:R-:W-:Y:S02]  /*cab0*/  F2FP.F16.F32.PACK_AB R73, R75, R74 ;  /* 0x0000004a4b49723e */ /* 0x000fe400000000ff */
[----:B------:R-:W-:Y:S01]  /*cac0*/  F2FP.F16.F32.PACK_AB R80, R81, R80 ;  /* 0x000000505150723e */ /* 0x000fe200000000ff */
[----:B------:R-:W-:Y:S01]  /*cad0*/  IMAD.WIDE R4, R197, 0x2, R20 ;  /* 0x00000002c5047825 */ /* 0x000fe200078e0214 */
[----:B------:R-:W-:-:S02]  /*cae0*/  F2FP.F16.F32.PACK_AB R74, R77, R76 ;  /* 0x0000004c4d4a723e */ /* 0x000fc400000000ff */
        /* <DEDUP_REMOVED lines=10> */
[----:B------:R-:W-:Y:S02]  /*cb90*/  LOP3.LUT R28, R6, R173, RZ, 0x3c, !PT ;  /* 0x000000ad061c7212 */ /* 0x000fe400078e3cff */
[----:B------:R-:W-:Y:S02]  /*cba0*/  LOP3.LUT R6, R181, 0x380, RZ, 0xc0, !PT ;  /* 0x00000380b5067812 */ /* 0x000fe400078ec0ff */
        /* <DEDUP_REMOVED lines=10> */
[----:B------:R-:W-:-:S02]  /*cc50*/  SHF.R.U64 R6, R6, 0x3, RZ ;  /* 0x0000000306067819 */ /* 0x000fc400000012ff */
[C---:B------:R-:W-:Y:S02]  /*cc60*/  IADD3 R203, P0, R4.reuse, 0x4020, RZ ;  /* 0x0000402004cb7810 */ /* 0x040fe40007f1e0ff */
[----:B------:R-:W-:Y:S02]  /*cc70*/  IADD3.X R99, RZ, R5, RZ, P2, !PT ;  /* 0x00000005ff637210 */ /* 0x000fe400017fe4ff */
[C---:B------:R-:W-:Y:S01]  /*cc80*/  IADD3 R205, P4, R4.reuse, 0x4040, RZ ;  /* 0x0000404004cd7810 */ /* 0x040fe20007f9e0ff */
[--C-:B------:R-:W-:Y:S01]  /*cc90*/  IMAD.X R107, RZ, RZ, R5.reuse, P0 ;  /* 0x000000ffff6b7224 */ /* 0x100fe200000e0605 */
        /* <DEDUP_REMOVED lines=15> */
[----:B------:R-:W-:Y:S02]  /*cd90*/  MOV R173, R4 ;  /* 0x0000000400ad7202 */ /* 0x000fe40000000f00 */
[----:B------:R-:W-:Y:S02]  /*cda0*/  LOP3.LUT R36, R177, 0x380, RZ, 0xc0, !PT ;  /* 0x00000380b1247812 */ /* 0x000fe400078ec0ff */
[----:B------:R-:W-:Y:S02]  /*cdb0*/  SHF.R.U64 R6, R6, 0x3, RZ ;  /* 0x0000000306067819 */ /* 0x000fe400000012ff */
[----:B------:R-:W-:Y:S02]  /*cdc0*/  F2FP.F16.F32.PACK_AB R5, R27, R26 ;  /* 0x0000001a1b05723e */ /* 0x000fe400000000ff */
[----:B------:R-:W-:-:S02]  /*cdd0*/  LOP3.LUT R40, R179, 0x380, RZ, 0xc0, !PT ;  /* 0x00000380b3287812 */ /* 0x000fc400078ec0ff */
[----:B------:R-:W-:Y:S02]  /*cde0*/  LOP3.LUT R27, R8, 0x380, RZ, 0xc0, !PT ;  /* 0x00000380081b7812 */ /* 0x000fe400078ec0ff */
[----:B------:R-:W-:Y:S02]  /*cdf0*/  SHF.R.U64 R32, R32, 0x3, RZ ;  /* 0x0000000320207819 */ /* 0x000fe400000012ff */
[----:B------:R-:W-:Y:S02]  /*ce00*/  LOP3.LUT R94, R183, 0x380, RZ, 0xc0, !PT ;  /* 0x00000380b75e7812 */ /* 0x000fe400078ec0ff */
[----:B------:R-:W-:Y:S02]  /*ce10*/  SHF.R.U64 R36, R36, 0x3, RZ ;  /* 0x0000000324247819 */ /* 0x000fe400000012ff */
[----:B------:R-:W-:Y:S02]  /*ce20*/  LOP3.LUT R98, R199, 0x380, RZ, 0xc0, !PT ;  /* 0x00000380c7627812 */ /* 0x000fe400078ec0ff */
[----:B------:R-:W-:-:S02]  /*ce30*/  LOP3.LUT R106, R6, R203, RZ, 0x3c, !PT ;  /* 0x000000cb066a7212 */ /* 0x000fc400078e3cff */
[----:B------:R-:W-:Y:S02]  /*ce40*/  SHF.R.U64 R40, R40, 0x3, RZ ;  /* 0x0000000328287819 */ /* 0x000fe400000012ff */
[----:B------:R-:W-:Y:S02]  /*ce50*/  LOP3.LUT R102, R201, 0x380, RZ, 0xc0, !PT ;  /* 0x00000380c9667812 */ /* 0x000fe400078ec0ff */
[----:B------:R-:W-:Y:S02]  /*ce60*/  F2FP.F16.F32.PACK_AB R4, R170, R172 ;  /* 0x000000acaa04723e */ /* 0x000fe400000000ff */
[----:B------:R-:W-:Y:S01]  /*ce70*/  F2FP.F16.F32.PACK_AB R6, R24, R171 ;  /* 0x000000ab1806723e */ /* 0x000fe200000000ff */
[----:B------:R-:W-:Y:S01]  /*ce80*/  BAR.SYNC.DEFER_BLOCKING 0x1, 0x100 ;  /* 0x0044000000007b1d */ /* 0x000fe20000010000 */
[----:B------:R-:W-:Y:S02]  /*ce90*/  SHF.R.U64 R27, R27, 0x3, RZ ;  /* 0x000000031b1b7819 */ /* 0x000fe400000012ff */
[----:B------:R-:W-:-:S02]  /*cea0*/  LOP3.LUT R32, R32, R175, RZ, 0x3c, !PT ;  /* 0x000000af20207212 */ /* 0x000fc400078e3cff */
[----:B------:R-:W-:Y:S02]  /*ceb0*/  SHF.R.U64 R94, R94, 0x3, RZ ;  /* 0x000000035e5e7819 */ /* 0x000fe400000012ff */
[----:B------:R-:W-:Y:S02]  /*cec0*/  LOP3.LUT R110, R205, 0x380, RZ, 0xc0, !PT ;  /* 0x00000380cd6e7812 */ /* 0x000fe400078ec0ff */
[----:B------:R-:W-:Y:S02]  /*ced0*/  LOP3.LUT R36, R36, R177, RZ, 0x3c, !PT ;  /* 0x000000b124247212 */ /* 0x000fe400078e3cff */
[----:B------:R-:W-:Y:S02]  /*cee0*/  SHF.R.U64 R98, R98, 0x3, RZ ;  /* 0x0000000362627819 */ /* 0x000fe400000012ff */
[----:B------:R-:W-:Y:S02]  /*cef0*/  LOP3.LUT R114, R207, 0x380, RZ, 0xc0, !PT ;  /* 0x00000380cf727812 */ /* 0x000fe400078ec0ff */
[----:B------:R-:W-:-:S02]  /*cf00*/  LOP3.LUT R40, R40, R179, RZ, 0x3c, !PT ;  /* 0x000000b328287212 */ /* 0x000fc400078e3cff */
[----:B------:R-:W-:Y:S02]  /*cf10*/  SHF.R.U64 R102, R102, 0x3, RZ ;  /* 0x0000000366667819 */ /* 0x000fe400000012ff */
[----:B------:R-:W-:Y:S02]  /*cf20*/  LOP3.LUT R118, R209, 0x380, RZ, 0xc0, !PT ;  /* 0x00000380d1767812 */ /* 0x000fe400078ec0ff */
[----:B------:R-:W-:Y:S02]  /*cf30*/  LOP3.LUT R122, R27, R8, RZ, 0x3c, !PT ;  /* 0x000000081b7a7212 */ /* 0x000fe400078e3cff */
[----:B------:R-:W-:Y:S01]  /*cf40*/  MOV R28, R28 ;  /* 0x0000001c001c7202 */ /* 0x000fe20000000f00 */
[----:B------:R0:W-:Y:S01]  /*cf50*/  STSM.16.M88.4 [R173], R4 ;  /* 0x00000004ad007844 */ /* 0x0001e20000000200 */
[----:B------:R-:W-:Y:S02]  /*cf60*/  F2FP.F16.F32.PACK_AB R8, R166, R169 ;  /* 0x000000a9a608723e */ /* 0x000fe400000000ff */
[----:B------:R-:W-:-:S02]  /*cf70*/  LOP3.LUT R94, R94, R183, RZ, 0x3c, !PT ;  /* 0x000000b75e5e7212 */ /* 0x000fc400078e3cff */
[----:B------:R-:W-:Y:S01]  /*cf80*/  SHF.R.U64 R110, R110, 0x3, RZ ;  /* 0x000000036e6e7819 */ /* 0x000fe200000012ff */
[----:B------:R-:W-:Y:S01]  /*cf90*/  STSM.16.M88.4 [R28], R8 ;  /* 0x000000081c007844 */ /* 0x000fe20000000200 */
[----:B------:R-:W-:Y:S02]  /*cfa0*/  LOP3.LUT R26, R126, 0x380, RZ, 0xc0, !PT ;  /* 0x000003807e1a7812 */ /* 0x000fe400078ec0ff */
[----:B------:R-:W-:Y:S02]  /*cfb0*/  MOV R32, R32 ;  /* 0x0000002000207202 */ /* 0x000fe40000000f00 */
[----:B------:R-:W-:Y:S02]  /*cfc0*/  LOP3.LUT R98, R98, R199, RZ, 0x3c, !PT ;  /* 0x000000c762627212 */ /* 0x000fe400078e3cff */
[----:B------:R-:W-:Y:S02]  /*cfd0*/  SHF.R.U64 R114, R114, 0x3, RZ ;  /* 0x0000000372727819 */ /* 0x000fe400000012ff */
[----:B------:R-:W-:-:S02]  /*cfe0*/  LOP3.LUT R175, R168, 0x380, RZ, 0xc0, !PT ;  /* 0x00000380a8af7812 */ /* 0x000fc400078ec0ff */
[----:B0-----:R-:W-:Y:S02]  /*cff0*/  F2FP.F16.F32.PACK_AB R4, R156, R165 ;  /* 0x000000a59c04723e */ /* 0x001fe400000000ff */
[----:B------:R-:W-:Y:S02]  /*d000*/  F2FP.F16.F32.PACK_AB R5, R43, R42 ;  /* 0x0000002a2b05723e */ /* 0x000fe400000000ff */
[----:B------:R-:W-:Y:S02]  /*d010*/  F2FP.F16.F32.PACK_AB R6, R12, R158 ;  /* 0x0000009e0c06723e */ /* 0x000fe400000000ff */
[----:B------:R-:W-:Y:S02]  /*d020*/  F2FP.F16.F32.PACK_AB R7, R47, R46 ;  /* 0x0000002e2f07723e */ /* 0x000fe400000000ff */
[----:B------:R-:W-:Y:S02]  /*d030*/  MOV R36, R36 ;  /* 0x0000002400247202 */ /* 0x000fe40000000f00 */
[----:B------:R-:W-:Y:S01]  /*d040*/  F2FP.F16.F32.PACK_AB R12, R49, R154 ;  /* 0x0000009a310c723e */ /* 0x000fe200000000ff */
[----:B------:R0:W-:Y:S01]  /*d050*/  STSM.16.M88.4 [R32], R4 ;  /* 0x0000000420007844 */ /* 0x0001e20000000200 */
[----:B------:R-:W-:-:S02]  /*d060*/  LOP3.LUT R102, R102, R201, RZ, 0x3c, !PT ;  /* 0x000000c966667212 */ /* 0x000fc400078e3cff */
[----:B------:R-:W-:Y:S01]  /*d070*/  SHF.R.U64 R118, R118, 0x3, RZ ;  /* 0x0000000376767819 */ /* 0x000fe200000012ff */
[----:B------:R1:W-:Y:S01]  /*d080*/  STSM.16.M88.4 [R36], R12 ;  /* 0x0000000c24007844 */ /* 0x0003e20000000200 */
[----:B------:R-:W-:Y:S02]  /*d090*/  MOV R40, R40 ;  /* 0x0000002800287202 */ /* 0x000fe40000000f00 */
[----:B------:R-:W-:Y:S02]  /*d0a0*/  MOV R44, R44 ;  /* 0x0000002c002c7202 */ /* 0x000fe40000000f00 */
[----:B------:R-:W-:Y:S01]  /*d0b0*/  LOP3.LUT R110, R110, R205, RZ, 0x3c, !PT ;  /* 0x000000cd6e6e7212 */ /* 0x000fe200078e3cff */
[----:B------:R-:W-:Y:S01]  /*d0c0*/  STSM.16.M88.4 [R40], R56 ;  /* 0x0000003828007844 */ /* 0x000fe20000000200 */
[----:B------:R-:W-:Y:S02]  /*d0d0*/  SHF.R.U64 R171, R26, 0x3, RZ ;  /* 0x000000031aab7819 */ /* 0x000fe400000012ff */
[----:B------:R-:W-:Y:S01]  /*d0e0*/  MOV R94, R94 ;  /* 0x0000005e005e7202 */ /* 0x000fe20000000f00 */
[----:B------:R-:W-:Y:S01]  /*d0f0*/  STSM.16.M88.4 [R44], R64 ;  /* 0x000000402c007844 */ /* 0x000fe20000000200 */
[----:B------:R-:W-:Y:S01]  /*d100*/  F2FP.F16.F32.PACK_AB R81, R83, R82 ;  /* 0x000000525351723e */ /* 0x000fe200000000ff */
[----:B0-----:R-:W-:Y:S01]  /*d110*/  IMAD.U32 R4, RZ, RZ, UR4 ;  /* 0x00000004ff047e24 */ /* 0x001fe2000f8e00ff */
[----:B------:R-:W-:Y:S01]  /*d120*/  F2FP.F16.F32.PACK_AB R88, R89, R88 ;  /* 0x000000585958723e */ /* 0x000fe200000000ff */
[----:B------:R-:W-:Y:S01]  /*d130*/  STSM.16.M88.4 [R94], R72 ;  /* 0x000000485e007844 */ /* 0x000fe20000000200 */
[----:B------:R-:W-:Y:S01]  /*d140*/  LOP3.LUT R114, R114, R207, RZ, 0x3c, !PT ;  /* 0x000000cf72727212 */ /* 0x000fe200078e3cff */
[----:B------:R-:W-:Y:S01]  /*d150*/  IMAD.U32 R5, RZ, RZ, UR6 ;  /* 0x00000006ff057e24 */ /* 0x000fe2000f8e00ff */
[----:B------:R-:W-:Y:S01]  /*d160*/  SHF.R.U64 R175, R175, 0x3, RZ ;  /* 0x00000003afaf7819 */ /* 0x000fe200000012ff */
[----:B------:R-:W-:Y:S01]  /*d170*/  ULDC.64 UR6, c[0x0][0xce0] ;  /* 0x0003380000067ab9 */ /* 0x000fe20000000a00 */
        /* <DEDUP_REMOVED lines=22> */
[----:B------:R-:W-:Y:S02]  /*d2e0*/  LOP3.LUT R24, R175, R168, RZ, 0x3c, !PT ;  /* 0x000000a8af187212 */ /* 0x000fe400078e3cff */
[----:B------:R-:W-:Y:S01]  /*d2f0*/  MOV R114, R114 ;  /* 0x0000007200727202 */ /* 0x000fe20000000f00 */
[----:B------:R-:W-:Y:S01]  /*d300*/  STSM.16.M88.4 [R110], R104 ;  /* 0x000000686e007844 */ /* 0x000fe20000000200 */
[----:B------:R-:W-:Y:S02]  /*d310*/  F2FP.F16.F32.PACK_AB R156, R113, R112 ;  /* 0x00000070719c723e */ /* 0x000fe400000000ff */
[----:B------:R-:W-:Y:S02]  /*d320*/  F2FP.F16.F32.PACK_AB R157, R157, R155 ;  /* 0x0000009b9d9d723e */ /* 0x000fe400000000ff */
[----:B------:R-:W-:Y:S02]  /*d330*/  F2FP.F16.F32.PACK_AB R158, R117, R116 ;  /* 0x00000074759e723e */ /* 0x000fe400000000ff */
[----:B------:R-:W-:-:S02]  /*d340*/  F2FP.F16.F32.PACK_AB R159, R160, R159 ;  /* 0x0000009fa09f723e */ /* 0x000fc400000000ff */
[----:B------:R-:W-:Y:S02]  /*d350*/  F2FP.F16.F32.PACK_AB R161, R162, R161 ;  /* 0x000000a1a2a1723e */ /* 0x000fe400000000ff */
[----:B------:R-:W-:Y:S01]  /*d360*/  F2FP.F16.F32.PACK_AB R128, R129, R128 ;  /* 0x000000808180723e */ /* 0x000fe200000000ff */
        /* <DEDUP_REMOVED lines=12> */
[----:B------:R-:W-:Y:S01]  /*d430*/  F2FP.F16.F32.PACK_AB R144, R145, R144 ;  /* 0x000000909190723e */ /* 0x000fe200000000ff */
[----:B------:R-:W-:Y:S01]  /*d440*/  STSM.16.M88.4 [R122], R128 ;  /* 0x000000807a007844 */ /* 0x000fe20000000200 */
        /* <DEDUP_REMOVED lines=8> */
[----:B------:R-:W-:-:S03]  /*d4d0*/  PLOP3.LUT P0, PT, PT, PT, UP0, 0x80, 0x0 ;  /* 0x000000000000781c */ /* 0x000fc60003f0f008 */
[----:B------:R0:W-:Y:S01]  /*d4e0*/  STSM.16.M88.4 [R24], R144 ;  /* 0x0000009018007844 */ /* 0x0001e20000000200 */
[----:B------:R-:W-:Y:S09]  /*d4f0*/  BAR.SYNC.DEFER_BLOCKING 0x1, 0x100 ;  /* 0x0044000000007b1d */ /* 0x000ff20000010000 */
[----:B------:R-:W2:Y:S01]  /*d500*/  @P0 LDG.E R6, desc[UR10][R4.64] ;  /* 0x0000000a04060981 */ /* 0x000ea2000c1e1900 */
[----:B------:R-:W-:Y:S01]  /*d510*/  UISETP.NE.U32.AND UP1, UPT, UR6, URZ, UPT ;  /* 0x0000003f0600728c */ /* 0x000fe2000bf25070 */
[----:B------:R-:W-:Y:S01]  /*d520*/  LEA R7, R194, R23, 0x6 ;  /* 0x00000017c2077211 */ /* 0x000fe200078e30ff */
[----:B------:R-:W3:Y:S02]  /*d530*/  LDC R76, c[0x0][0xb88] ;  /* 0x0002e200ff4c7b82 */ /* 0x000ee40000000800 */
[----:B------:R-:W-:-:S02]  /*d540*/  UISETP.NE.AND.EX UP1, UPT, UR7, URZ, UPT, UP1 ;  /* 0x0000003f0700728c */ /* 0x000fc4000bf25310 */
[----:B------:R-:W-:-:S04]  /*d550*/  IMAD.WIDE R20, R7, 0x2, R20 ;  /* 0x0000000207147825 */ /* 0x000fc800078e0214 */
[----:B------:R-:W-:Y:S02]  /*d560*/  PLOP3.LUT P6, PT, PT, PT, UP1, 0x80, 0x0 ;  /* 0x000000000000781c */ /* 0x000fe40003fcf018 */
[C---:B------:R-:W-:Y:S02]  /*d570*/  IADD3 R9, P2, R20.reuse, 0x1000, RZ ;  /* 0x0000100014097810 */ /* 0x040fe40007f5e0ff */
[C---:B------:R-:W-:Y:S01]  /*d580*/  IADD3 R25, P1, R20.reuse, 0x2000, RZ ;  /* 0x0000200014197810 */ /* 0x040fe20007f3e0ff */
[----:B------:R-:W-:Y:S01]  /*d590*/  @UP1 UIADD3 UR6, UP2, UR8, UR6, URZ ;  /* 0x0000000608061290 */ /* 0x000fe2000ff5e03f */
[----:B------:R-:W-:Y:S02]  /*d5a0*/  P2R R10, PR, RZ, 0x4 ;  /* 0x00000004ff0a7803 */ /* 0x000fe40000000000 */
[C---:B-1----:R-:W-:Y:S01]  /*d5b0*/  IADD3 R13, P2, R20.reuse, 0x3000, RZ ;  /* 0x00003000140d7810 */ /* 0x042fe20007f5e0ff */
[----:B------:R-:W-:Y:S01]  /*d5c0*/  @UP1 UIADD3.X UR7, UR9, UR7, URZ, UP2, !UPT ;  /* 0x0000000709071290 */ /* 0x000fe200097fe43f */
[C---:B------:R-:W-:Y:S01]  /*d5d0*/  IADD3 R33, P3, R20.reuse, 0x4000, RZ ;  /* 0x0000400014217810 */ /* 0x040fe20007f7e0ff */
[----:B------:R-:W-:Y:S01]  /*d5e0*/  IMAD.U32 R14, RZ, RZ, UR6 ;  /* 0x00000006ff0e7e24 */ /* 0x000fe2000f8e00ff */
[----:B------:R-:W-:-:S02]  /*d5f0*/  IADD3 R29, P4, R20, 0x5000, RZ ;  /* 0x00005000141d7810 */ /* 0x000fc40007f9e0ff */
[----:B------:R-:W-:Y:S01]  /*d600*/  IADD3 R41, P5, R20, 0x6000, RZ ;  /* 0x0000600014297810 */ /* 0x000fe20007fbe0ff */
[----:B------:R-:W-:Y:S01]  /*d610*/  IMAD.U32 R15, RZ, RZ, UR7 ;  /* 0x00000007ff0f7e24 */ /* 0x000fe2000f8e00ff */
[----:B------:R-:W-:Y:S02]  /*d620*/  LOP3.LUT R8, R9, 0x380, RZ, 0xc0, !PT ;  /* 0x0000038009087812 */ /* 0x000fe400078ec0ff */
[----:B0-----:R-:W-:Y:S02]  /*d630*/  LOP3.LUT R24, R25, 0x380, RZ, 0xc0, !PT ;  /* 0x0000038019187812 */ /* 0x001fe400078ec0ff */
[----:B------:R-:W-:Y:S01]  /*d640*/  LOP3.LUT R12, R13, 0x380, RZ, 0xc0, !PT ;  /* 0x000003800d0c7812 */ /* 0x000fe200078ec0ff */
[----:B------:R-:W-:Y:S01]  /*d650*/  UMOV UR4, URZ ;  /* 0x0000003f00047c82 */ /* 0x000fe20008000000 */
[----:B------:R-:W-:Y:S01]  /*d660*/  LOP3.LUT R32, R33, 0x380, RZ, 0xc0, !PT ;  /* 0x0000038021207812 */ /* 0x000fe200078ec0ff */
[----:B---3--:R0:W5:Y:S01]  /*d670*/  @P6 LDG.E R76, desc[UR10][R14.64] ;  /* 0x0000000a0e4c6981 */ /* 0x008162000c1e1900 */
        /* <DEDUP_REMOVED lines=14> */
[----:B--2---:R-:W-:Y:S01]  /*d760*/  @P0 R2UR UR4, R6 ;  /* 0x00000000060402ca */ /* 0x004fe200000e0000 */
[----:B0-----:R-:W-:-:S14]  /*d770*/  @P6 BRA `(.L_x_6695) ;  /* 0x0000000000146947 */ /* 0x001fdc0003800000 */
[----:B------:R-:W-:Y:S05]  /*d780*/  @!P0 BRA `(.L_x_6695) ;  /* 0x0000000000108947 */ /* 0x000fea0003800000 */
[----:B------:R-:W-:Y:S02]  /*d790*/  ULDC.64 UR6, c[0x0][0x208] ;  /* 0x0000820000067ab9 */ /* 0x000fe40000000a00 */
[----:B------:R-:W2:Y:S04]  /*d7a0*/  LDG.E R7, desc[UR6][R4.64] ;  /* 0x0000000604077981 */ /* 0x000ea8000c1e1900 */
[----:B-----5:R-:W2:Y:S02]  /*d7b0*/  LDG.E R76, desc[UR6][R4.64+0x4] ;  /* 0x00000406044c7981 */ /* 0x020ea4000c1e1900 */
[----:B--2---:R-:W-:-:S07]  /*d7c0*/  IMAD.IADD R76, R76, 0x1, -R7 ;  /* 0x000000014c4c7824 */ /* 0x004fce00078e0a07 */
.L_x_6695:
        /* <DEDUP_REMOVED lines=12> */
[----:B------:R-:W-:Y:S01]  /*d890*/  IMAD.X R41, RZ, RZ, R21, P5 ;  /* 0x000000ffff297224 */ /* 0x000fe200028e0615 */
[----:B------:R-:W-:Y:S01]  /*d8a0*/  LOP3.LUT R44, R45, 0x380, RZ, 0xc0, !PT ;  /* 0x000003802d2c7812 */ /* 0x000fe200078ec0ff */
[----:B------:R-:W-:Y:S01]  /*d8b0*/  USHF.R.S32.HI UR9, URZ, 0x1f, UR4 ;  /* 0x0000001f3f097899 */ /* 0x000fe20008011404 */
[----:B------:R-:W-:Y:S01]  /*d8c0*/  SHF.R.U64 R52, R52, 0x3, RZ ;  /* 0x0000000334347819 */ /* 0x000fe200000012ff */
[----:B------:R-:W-:Y:S01]  /*d8d0*/  USHF.R.S32.HI UR12, URZ, 0x1f, UR37 ;  /* 0x0000001f3f0c7899 */ /* 0x000fe20008011425 */
[----:B------:R-:W-:Y:S01]  /*d8e0*/  SHF.R.U64 R36, R36, 0x3, RZ ;  /* 0x0000000324247819 */ /* 0x000fe200000012ff */
[----:B------:R-:W-:Y:S01]  /*d8f0*/  USEL UR39, UR39, URZ, !UP0 ;  /* 0x0000003f27277287 */ /* 0x000fe2000c000000 */
[----:B------:R-:W-:Y:S01]  /*d900*/  SHF.R.U64 R44, R44, 0x3, RZ ;  /* 0x000000032c2c7819 */ /* 0x000fe200000012ff */
[----:B------:R-:W-:Y:S01]  /*d910*/  USEL UR38, UR38, URZ, !UP0 ;  /* 0x0000003f26267287 */ /* 0x000fe2000c000000 */
[----:B------:R-:W-:-:S02]  /*d920*/  LOP3.LUT R52, R52, R53, RZ, 0x3c, !PT ;  /* 0x0000003534347212 */ /* 0x000fc400078e3cff */
[----:B------:R-:W-:Y:S02]  /*d930*/  IADD3.X R53, RZ, R21, RZ, P6, !PT ;  /* 0x00000015ff357210 */ /* 0x000fe400037fe4ff */
[----:B------:R-:W-:Y:S01]  /*d940*/  LOP3.LUT R36, R36, R37, RZ, 0x3c, !PT ;  /* 0x0000002524247212 */ /* 0x000fe200078e3cff */
[--C-:B------:R-:W-:Y:S01]  /*d950*/  IMAD.X R37, RZ, RZ, R21.reuse, P0 ;  /* 0x000000ffff257224 */ /* 0x100fe200000e0615 */
[----:B0-----:R-:W-:Y:S02]  /*d960*/  ISETP.NE.AND P6, PT, R4, RZ, PT ;  /* 0x000000ff0400720c */ /* 0x001fe40003fc5270 */
[----:B------:R-:W-:Y:S01]  /*d970*/  LOP3.LUT R44, R44, R45, RZ, 0x3c, !PT ;  /* 0x0000002d2c2c7212 */ /* 0x000fe200078e3cff */
[----:B------:R-:W-:Y:S01]  /*d980*/  IMAD.X R45, RZ, RZ, R21, P1 ;  /* 0x000000ffff2d7224 */ /* 0x000fe200008e0615 */
[C---:B------:R-:W-:Y:S02]  /*d990*/  IADD3 R57, P2, R20.reuse, 0xa000, RZ ;  /* 0x0000a00014397810 */ /* 0x040fe40007f5e0ff */
[----:B------:R-:W-:-:S02]  /*d9a0*/  IADD3 R49, P3, R20, 0xb000, RZ ;  /* 0x0000b00014317810 */ /* 0x000fc40007f7e0ff */
[C---:B------:R-:W-:Y:S02]  /*d9b0*/  IADD3 R65, P4, R20.reuse, 0xc000, RZ ;  /* 0x0000c00014417810 */ /* 0x040fe40007f9e0ff */
[C---:B------:R-:W-:Y:S02]  /*d9c0*/  IADD3 R61, P5, R20.reuse, 0xd000, RZ ;  /* 0x0000d000143d7810 */ /* 0x040fe40007fbe0ff */
[C---:B------:R-:W-:Y:S02]  /*d9d0*/  IADD3 R73, P0, R20.reuse, 0xe000, RZ ;  /* 0x0000e00014497810 */ /* 0x040fe40007f1e0ff */
[----:B------:R-:W-:Y:S02]  /*d9e0*/  IADD3 R5, P1, R20, 0xf000, RZ ;  /* 0x0000f00014057810 */ /* 0x000fe40007f3e0ff */
[----:B------:R-:W-:Y:S02]  /*d9f0*/  LOP3.LUT R56, R57, 0x380, RZ, 0xc0, !PT ;  /* 0x0000038039387812 */ /* 0x000fe400078ec0ff */
[----:B------:R-:W-:Y:S01]  /*da00*/  LOP3.LUT R48, R49, 0x380, RZ, 0xc0, !PT ;  /* 0x0000038031307812 */ /* 0x000fe200078ec0ff */
[----:B------:R-:W-:Y:S01]  /*da10*/  IMAD.X R69, RZ, RZ, R21, P1 ;  /* 0x000000ffff457224 */ /* 0x000fe200008e0615 */
[----:B------:R-:W-:-:S02]  /*da20*/  LOP3.LUT R64, R65, 0x380, RZ, 0xc0, !PT ;  /* 0x0000038041407812 */ /* 0x000fc400078ec0ff */
        /* <DEDUP_REMOVED lines=8> */
[----:B------:R-:W-:Y:S02]  /*dab0*/  SHF.R.U64 R72, R72, 0x3, RZ ;  /* 0x0000000348487819 */ /* 0x000fe400000012ff */
        /* <DEDUP_REMOVED lines=13> */
[----:B------:R-:W-:Y:S01]  /*db90*/  LOP3.LUT R68, R4, R5, RZ, 0x3c, !PT ;  /* 0x0000000504447212 */ /* 0x000fe200078e3cff */
        /* <DEDUP_REMOVED lines=22> */
[----:B------:R-:W-:-:S04]  /*dd00*/  MOV R11, UR8 ;  /* 0x00000008000b7c02 */ /* 0x000fc80008000f00 */
[----:B------:R-:W-:Y:S02]  /*dd10*/  IADD3.X R5, R4, UR7, R11, P2, !PT ;  /* 0x0000000704057c10 */ /* 0x000fe400097fe40b */
[----:B------:R-:W-:-:S04]  /*dd20*/  LEA R4, P2, R6, UR10, 0x2 ;  /* 0x0000000a06047c11 */ /* 0x000fc8000f8410ff */
[----:B------:R-:W-:-:S05]  /*dd30*/  LEA.HI.X R5, R6, UR11, R5, 0x2, P2 ;  /* 0x0000000b06057c11 */ /* 0x000fca00090f1405 */
[----:B------:R0:W-:Y:S04]  /*dd40*/  @!P1 STG.E desc[UR14][R4.64], R0 ;  /* 0x0000000004009986 */ /* 0x0001e8000c10190e */
[----:B------:R0:W-:Y:S02]  /*dd50*/  @!P0 STG.E desc[UR14][R4.64+0x20], R3 ;  /* 0x0000200304008986 */ /* 0x0001e4000c10190e */
.L_x_6696:
[C---:B0-----:R-:W-:Y:S01]  /*dd60*/  VIADD R3, R23.reuse, 0x40 ;  /* 0x0000004017037836 */ /* 0x041fe20000000000 */
[----:B------:R-:W-:Y:S01]  /*dd70*/  ULDC UR10, c[0x0][0xb8c] ;  /* 0x0002e300000a7ab9 */ /* 0x000fe20000000800 */
[C---:B------:R-:W-:Y:S01]  /*dd80*/  VIADD R82, R23.reuse, 0x80 ;  /* 0x0000008017527836 */ /* 0x040fe20000000000 */
[----:B------:R-:W-:Y:S01]  /*dd90*/  ULDC.64 UR6, c[0x0][0x208] ;  /* 0x0000820000067ab9 */ /* 0x000fe20000000a00 */
[----:B------:R-:W-:Y:S01]  /*dda0*/  VIADD R83, R23, 0xc0 ;  /* 0x000000c017537836 */ /* 0x000fe20000000000 */
[----:B------:R-:W-:Y:S01]  /*ddb0*/  ISETP.GE.AND P1, PT, R3, UR10, PT ;  /* 0x0000000a03007c0c */ /* 0x000fe2000bf26270 */
[----:B------:R0:W5:Y:S01]  /*ddc0*/  LD.E.128 R4, desc[UR6][R20.64] ;  /* 0x0000000614047980 */ /* 0x000162000c101d00 */
[C---:B------:R-:W-:Y:S01]  /*ddd0*/  ISETP.GE.AND P0, PT, R23.reuse, UR10, PT ;  /* 0x0000000a17007c0c */ /* 0x040fe2000bf06270 */
[----:B------:R-:W-:Y:S01]  /*dde0*/  ULDC.64 UR14, c[0x0][0xba0] ;  /* 0x0002e800000e7ab9 */ /* 0x000fe20000000a00 */
[----:B------:R-:W-:Y:S01]  /*ddf0*/  SEL R19, RZ, 0xffffffff, P1 ;  /* 0xffffffffff137807 */ /* 0x000fe20000800000 */
[C---:B------:R-:W-:Y:S01]  /*de00*/  VIADD R84, R23.reuse, 0x100 ;  /* 0x0000010017547836 */ /* 0x040fe20000000000 */
[----:B------:R-:W-:Y:S01]  /*de10*/  SEL R0, RZ, 0x1, P0 ;  /* 0x00000001ff007807 */ /* 0x000fe20000000000 */
[----:B------:R-:W-:Y:S01]  /*de20*/  VIADD R86, R23, 0x140 ;  /* 0x0000014017567836 */ /* 0x000fe20000000000 */
[----:B------:R-:W5:Y:S01]  /*de30*/  LD.E.128 R8, desc[UR6][R8.64] ;  /* 0x0000000608087980 */ /* 0x000f62000c101d00 */
[----:B------:R-:W-:Y:S01]  /*de40*/  IMAD.SHL.U32 R19, R19, 0x2, RZ ;  /* 0x0000000213137824 */ /* 0x000fe200078e00ff */
[----:B------:R-:W-:-:S02]  /*de50*/  ISETP.GE.AND P0, PT, R82, UR10, PT ;  /* 0x0000000a52007c0c */ /* 0x000fc4000bf06270 */
[----:B------:R-:W-:Y:S01]  /*de60*/  ISETP.GE.AND P1, PT, R83, UR10, PT ;  /* 0x0000000a53007c0c */ /* 0x000fe2000bf26270 */
[----:B------:R-:W5:Y:S01]  /*de70*/  LD.E.128 R24, desc[UR6][R24.64] ;  /* 0x0000000618187980 */ /* 0x000f62000c101d00 */
[----:B------:R-:W-:Y:S02]  /*de80*/  LOP3.LUT R0, R19, 0x2, R0, 0xe2, !PT ;  /* 0x0000000213007812 */ /* 0x000fe400078ee200 */
[----:B------:R-:W-:Y:S01]  /*de90*/  SEL R19, RZ, 0x4, P0 ;  /* 0x00000004ff137807 */ /* 0x000fe20000000000 */
[----:B------:R-:W5:Y:S01]  /*dea0*/  LD.E.128 R12, desc[UR6][R12.64] ;  /* 0x000000060c0c7980 */ /* 0x000f62000c101d00 */
[----:B0-----:R-:W-:-:S03]  /*deb0*/  SEL R20, RZ, 0x8, P1 ;  /* 0x00000008ff147807 */ /* 0x001fc60000800000 */
        /* <DEDUP_REMOVED lines=17> */
[----:B------:R-:W-:Y:S01]  /*dfd0*/  ISETP.GE.AND P0, PT, R84, UR10, PT ;  /* 0x0000000a54007c0c */ /* 0x000fe2000bf06270 */
[----:B------:R-:W-:Y:S01]  /*dfe0*/  VIADD R78, R23, 0x180 ;  /* 0x00000180174e7836 */ /* 0x000fe20000000000 */
[----:B------:R-:W-:Y:S01]  /*dff0*/  ISETP.GE.AND P1, PT, R86, UR10, PT ;  /* 0x0000000a56007c0c */ /* 0x000fe2000bf26270 */
[----:B------:R-:W-:Y:S01]  /*e000*/  @!PT LDS RZ, [RZ] ;  /* 0x00000000fffff984 */ /* 0x000fe20000000800 */
[----:B------:R-:W-:Y:S01]  /*e010*/  @!PT LDS RZ, [RZ] ;  /* 0x00000000fffff984 */ /* 0x000fe20000000800 */
[----:B------:R-:W-:Y:S01]  /*e020*/  @!PT LDS RZ, [RZ] ;  /* 0x00000000fffff984 */ /* 0x000fe20000000800 */
[----:B------:R-:W-:Y:S01]  /*e030*/  @!PT LDS RZ, [RZ] ;  /* 0x00000000fffff984 */ /* 0x000fe20000000800 */
[----:B------:R0:W-:Y:S06]  /*e040*/  MEMBAR.ALL.CTA ;  /* 0x0000000000007992 */ /* 0x0001ec0000008000 */
[----:B0-----:R-:W0:Y:S01]  /*e050*/  FENCE.VIEW.ASYNC.S ;  /* 0x00000000000073c6 */ /* 0x001e220000000000 */
[----:B------:R-:W-:-:S02]  /*e060*/  UIMAD UR6, UR4, UR15, UR6 ;  /* 0x0000000f040672a4 */ /* 0x000fc4000f8e0206 */
[----:B------:R-:W-:Y:S01]  /*e070*/  IMAD.WIDE.U32 R20, R19, UR4, R20 ;  /* 0x0000000413147c25 */ /* 0x000fe2000f8e0014 */
[----:B------:R-:W-:Y:S01]  /*e080*/  ULDC.64 UR8, c[0x0][0xbe0] ;  /* 0x0002f80000087ab9 */ /* 0x000fe20000000a00 */
[----:B------:R-:W-:Y:S01]  /*e090*/  SEL R19, RZ, 0x10, P0 ;  /* 0x00000010ff137807 */ /* 0x000fe20000000000 */
[----:B------:R-:W-:Y:S01]  /*e0a0*/  UIMAD UR4, UR12, UR8, URZ ;  /* 0x000000080c0472a4 */ /* 0x000fe2000f8e023f */
[----:B------:R-:W-:Y:S01]  /*e0b0*/  SEL R77, RZ, 0x20, P1 ;  /* 0x00000020ff4d7807 */ /* 0x000fe20000800000 */
[----:B------:R-:W-:Y:S01]  /*e0c0*/  VIADD R21, R21, UR6 ;  /* 0x0000000615157c36 */ /* 0x000fe20008000000 */
[----:B------:R-:W-:Y:S01]  /*e0d0*/  MOV R79, UR8 ;  /* 0x00000008004f7c02 */ /* 0x000fe20008000f00 */
[----:B------:R-:W-:Y:S01]  /*e0e0*/  UIMAD UR4, UR37, UR9, UR4 ;  /* 0x00000009250472a4 */ /* 0x000fe2000f8e0204 */
[----:B------:R-:W-:Y:S01]  /*e0f0*/  ISETP.GE.AND P0, PT, R78, UR10, PT ;  /* 0x0000000a4e007c0c */ /* 0x000fe2000bf06270 */
[----:B------:R-:W-:Y:S01]  /*e100*/  ULDC.64 UR6, c[0x0][0xbe8] ;  /* 0x0002fa0000067ab9 */ /* 0x000fe20000000a00 */
[----:B------:R-:W-:Y:S01]  /*e110*/  LOP3.LUT R19, R77, R0, R19, 0xfe, !PT ;  /* 0x000000004d137212 */ /* 0x000fe200078efe13 */
[----:B-----5:R-:W-:Y:S01]  /*e120*/  IMAD R77, R193, -0x40, R76 ;  /* 0xffffffc0c14d7824 */ /* 0x020fe200078e024c */
[----:B------:R-:W-:Y:S01]  /*e130*/  SEL R0, RZ, 0x40, P0 ;  /* 0x00000040ff007807 */ /* 0x000fe20000000000 */
[----:B------:R-:W-:Y:S01]  /*e140*/  IMAD.WIDE.U32 R20, R79, UR37, R20 ;  /* 0x000000254f147c25 */ /* 0x000fe2000f8e0014 */
[----:B------:R-:W-:Y:S01]  /*e150*/  SHF.R.S32.HI R195, RZ, 0x1f, R194 ;  /* 0x0000001fffc37819 */ /* 0x000fe200000114c2 */
[----:B------:R-:W-:Y:S01]  /*e160*/  BSSY B1, `(.L_x_6697) ;  /* 0x000002f000017945 */ /* 0x000fe20003800000 */
[----:B------:R-:W-:Y:S01]  /*e170*/  LOP3.LUT R19, R19, R0, RZ, 0xfc, !PT ;  /* 0x0000000013137212 */ /* 0x000fe200078efcff */
[----:B------:R-:W-:Y:S01]  /*e180*/  VIADD R21, R21, UR4 ;  /* 0x0000000415157c36 */ /* 0x000fe20008000000 */
[----:B------:R-:W-:Y:S01]  /*e190*/  ISETP.GE.AND P2, PT, R194, R77, PT ;  /* 0x0000004dc200720c */ /* 0x000fe20003f46270 */
[----:B------:R-:W-:Y:S01]  /*e1a0*/  VIADD R0, R17, 0x38820 ;  /* 0x0003882011007836 */ /* 0x000fe20000000000 */
[----:B------:R-:W-:Y:S01]  /*e1b0*/  UIMAD UR4, UR38, UR6, URZ ;  /* 0x00000006260472a4 */ /* 0x000fe2000f8e023f */
[----:B------:R-:W-:-:S02]  /*e1c0*/  VIADD R78, R23, 0x1c0 ;  /* 0x000001c0174e7836 */ /* 0x000fc40000000000 */
[----:B------:R-:W-:Y:S01]  /*e1d0*/  IMAD.U32 R79, RZ, RZ, UR6 ;  /* 0x00000006ff4f7e24 */ /* 0x000fe2000f8e00ff */
[----:B------:R-:W-:Y:S01]  /*e1e0*/  PRMT R0, RZ, 0x654, R0 ;  /* 0x00000654ff007816 */ /* 0x000fe20000000000 */
[----:B------:R-:W-:Y:S01]  /*e1f0*/  UIMAD UR4, UR39, UR7, UR4 ;  /* 0x00000007270472a4 */ /* 0x000fe2000f8e0204 */
[----:B------:R-:W-:Y:S01]  /*e200*/  ISETP.GE.AND P1, PT, R78, UR10, PT ;  /* 0x0000000a4e007c0c */ /* 0x000fe2000bf26270 */
[----:B------:R-:W-:Y:S01]  /*e210*/  IMAD.WIDE.U32 R78, R79, UR39, R20 ;  /* 0x000000274f4e7c25 */ /* 0x000fe2000f8e0014 */
[----:B0-----:R0:W-:Y:S03]  /*e220*/  SYNCS.ARRIVE.TRANS64.RED.A1T0 RZ, [R0+URZ], RZ ;  /* 0x000000ff00ff79a7 */ /* 0x0011e6000810043f */
[----:B------:R-:W-:Y:S02]  /*e230*/  VIADD R76, R194, 0x20 ;  /* 0x00000020c24c7836 */ /* 0x000fe40000000000 */
[----:B------:R-:W-:Y:S01]  /*e240*/  VIADD R85, R79, UR4 ;  /* 0x000000044f557c36 */ /* 0x000fe20008000000 */
[----:B0-----:R-:W-:-:S02]  /*e250*/  SEL R0, RZ, 0x80, P1 ;  /* 0x00000080ff007807 */ /* 0x001fc40000800000 */
[----:B------:R-:W-:Y:S01]  /*e260*/  ISETP.GE.AND P0, PT, R76, R77, PT ;  /* 0x0000004d4c00720c */ /* 0x000fe20003f06270 */
        /* <DEDUP_REMOVED lines=30> */
.L_x_6698:
[----:B------:R-:W-:Y:S05]  /*e450*/  BSYNC B1 ;  /* 0x0000000000017941 */ /* 0x000fea0003800000 */
.L_x_6697:
        /* <DEDUP_REMOVED lines=33> */
.L_x_6694:
        /* <DEDUP_REMOVED lines=22> */
[----:B------:R-:W-:-:S05]  /*e7d0*/  IMAD.U32 R7, RZ, RZ, UR7 ;  /* 0x00000007ff077e24 */ /* 0x000fca000f8e00ff */
[----:B0-----:R0:W5:Y:S01]  /*e7e0*/  @P2 LDG.E R0, desc[UR10][R6.64] ;  /* 0x0000000a06002981 */ /* 0x001162000c1e1900 */
[----:B------:R-:W-:Y:S01]  /*e7f0*/  ULDC UR10, c[0x0][0xb8c] ;  /* 0x0002e300000a7ab9 */ /* 0x000fe20000000800 */
[C---:B------:R-:W-:Y:S01]  /*e800*/  VIADD R13, R23.reuse, 0x80 ;  /* 0x00000080170d7836 */ /* 0x040fe20000000000 */
[----:B------:R-:W-:Y:S01]  /*e810*/  ISETP.GE.AND P3, PT, R12, UR10, PT ;  /* 0x0000000a0c007c0c */ /* 0x000fe2000bf66270 */
[C---:B------:R-:W-:Y:S01]  /*e820*/  VIADD R10, R23.reuse, 0x180 ;  /* 0x00000180170a7836 */ /* 0x040fe20000000000 */
[C---:B------:R-:W-:Y:S02]  /*e830*/  ISETP.GE.AND P0, PT, R23.reuse, UR10, PT ;  /* 0x0000000a17007c0c */ /* 0x040fe4000bf06270 */
[----:B------:R-:W-:Y:S02]  /*e840*/  SEL R9, RZ, 0xffffffff, P3 ;  /* 0xffffffffff097807 */ /* 0x000fe40001800000 */
[----:B------:R-:W-:Y:S02]  /*e850*/  IADD3 R14, R23, 0xc0, RZ ;  /* 0x000000c0170e7810 */ /* 0x000fe40007ffe0ff */
[----:B------:R-:W-:Y:S01]  /*e860*/  SEL R8, RZ, 0x1, P0 ;  /* 0x00000001ff087807 */ /* 0x000fe20000000000 */
[----:B------:R-:W-:Y:S01]  /*e870*/  IMAD.SHL.U32 R9, R9, 0x2, RZ ;  /* 0x0000000209097824 */ /* 0x000fe200078e00ff */
[----:B------:R-:W-:-:S02]  /*e880*/  ISETP.GE.AND P4, PT, R13, UR10, PT ;  /* 0x0000000a0d007c0c */ /* 0x000fc4000bf86270 */
[----:B------:R-:W-:Y:S02]  /*e890*/  ISETP.GE.AND P5, PT, R14, UR10, PT ;  /* 0x0000000a0e007c0c */ /* 0x000fe4000bfa6270 */
[----:B------:R-:W-:Y:S02]  /*e8a0*/  LOP3.LUT R8, R9, 0x2, R8, 0xe2, !PT ;  /* 0x0000000209087812 */ /* 0x000fe400078ee208 */
[----:B0-----:R-:W-:Y:S02]  /*e8b0*/  SEL R7, RZ, 0x4, P4 ;  /* 0x00000004ff077807 */ /* 0x001fe40002000000 */
[----:B------:R-:W-:Y:S02]  /*e8c0*/  SEL R6, RZ, 0x8, P5 ;  /* 0x00000008ff067807 */ /* 0x000fe40002800000 */
[----:B------:R-:W-:Y:S02]  /*e8d0*/  ISETP.GE.AND P0, PT, R10, UR10, PT ;  /* 0x0000000a0a007c0c */ /* 0x000fe4000bf06270 */
[----:B------:R-:W-:-:S02]  /*e8e0*/  ISETP.GT.AND P3, PT, R198, 0x3f, PT ;  /* 0x0000003fc600780c */ /* 0x000fc40003f64270 */
[----:B------:R-:W-:Y:S01]  /*e8f0*/  LOP3.LUT R9, R6, R8, R7, 0xfe, !PT ;  /* 0x0000000806097212 */ /* 0x000fe200078efe07 */
[----:B------:R-:W-:Y:S10]  /*e900*/  @P2 BRA `(.L_x_6700) ;  /* 0x0000000000142947 */ /* 0x000ff40003800000 */
[----:B------:R-:W-:Y:S05]  /*e910*/  @!P1 BRA `(.L_x_6700) ;  /* 0x0000000000109947 */ /* 0x000fea0003800000 */
[----:B------:R-:W-:Y:S02]  /*e920*/  ULDC.64 UR6, c[0x0][0x208] ;  /* 0x0000820000067ab9 */ /* 0x000fe40000000a00 */
[----:B------:R-:W2:Y:S04]  /*e930*/  LDG.E R7, desc[UR6][R4.64] ;  /* 0x0000000604077981 */ /* 0x000ea8000c1e1900 */
[----:B-----5:R-:W2:Y:S02]  /*e940*/  LDG.E R0, desc[UR6][R4.64+0x4] ;  /* 0x0000040604007981 */ /* 0x020ea4000c1e1900 */
[----:B--2---:R-:W-:-:S07]  /*e950*/  IMAD.IADD R0, R0, 0x1, -R7 ;  /* 0x0000000100007824 */ /* 0x004fce00078e0a07 */
.L_x_6700:
        /* <DEDUP_REMOVED lines=34> */
.L_x_6702:
[----:B------:R-:W-:Y:S05]  /*eb80*/  BSYNC B1 ;  /* 0x0000000000017941 */ /* 0x000fea0003800000 */
.L_x_6701:
        /* <DEDUP_REMOVED lines=10> */
[----:B------:R-:W-:Y:S01]  /*ec30*/  ULDC.64 UR8, c[0x0][0xbe0] ;  /* 0x0002f80000087ab9 */ /* 0x000fe20000000a00 */
[----:B------:R-:W-:Y:S01]  /*ec40*/  SEL R6, RZ, 0x10, P1 ;  /* 0x00000010ff067807 */ /* 0x000fe20000800000 */
[----:B------:R-:W-:Y:S01]  /*ec50*/  UIMAD UR4, UR7, UR8, URZ ;  /* 0x00000008070472a4 */ /* 0x000fe2000f8e023f */
[----:B------:R-:W-:Y:S02]  /*ec60*/  IMAD.IADD R5, R5, 0x1, R3 ;  /* 0x0000000105057824 */ /* 0x000fe400078e0203 */
[----:B------:R-:W-:Y:S01]  /*ec70*/  IMAD.U32 R3, RZ, RZ, UR8 ;  /* 0x00000008ff037e24 */ /* 0x000fe2000f8e00ff */
[----:B------:R-:W-:Y:S01]  /*ec80*/  UIMAD UR4, UR37, UR9, UR4 ;  /* 0x00000009250472a4 */ /* 0x000fe2000f8e0204 */
[----:B------:R-:W-:Y:S01]  /*ec90*/  LOP3.LUT R7, R7, R9, R6, 0xfe, !PT ;  /* 0x0000000907077212 */ /* 0x000fe200078efe06 */
[----:B------:R-:W-:Y:S01]  /*eca0*/  ULDC.64 UR6, c[0x0][0xbe8] ;  /* 0x0002fa0000067ab9 */ /* 0x000fe20000000a00 */
[----:B------:R-:W-:Y:S01]  /*ecb0*/  IMAD.WIDE.U32 R4, R3, UR37, R4 ;  /* 0x0000002503047c25 */ /* 0x000fe2000f8e0004 */
[----:B------:R-:W-:-:S02]  /*ecc0*/  SEL R6, RZ, 0x40, P0 ;  /* 0x00000040ff067807 */ /* 0x000fc40000000000 */
[----:B------:R-:W-:Y:S01]  /*ecd0*/  SHF.R.S32.HI R9, RZ, 0x1f, R194 ;  /* 0x0000001fff097819 */ /* 0x000fe200000114c2 */
[----:B------:R-:W-:Y:S01]  /*ece0*/  IMAD R3, R193, -0x40, R0 ;  /* 0xffffffc0c1037824 */ /* 0x000fe200078e0200 */
[----:B------:R-:W-:Y:S01]  /*ecf0*/  LOP3.LUT R15, R7, R6, RZ, 0xfc, !PT ;  /* 0x00000006070f7212 */ /* 0x000fe200078efcff */
[----:B------:R-:W-:Y:S01]  /*ed00*/  VIADD R5, R5, UR4 ;  /* 0x0000000405057c36 */ /* 0x000fe20008000000 */
[----:B------:R-:W-:Y:S01]  /*ed10*/  UIMAD UR4, UR38, UR6, URZ ;  /* 0x00000006260472a4 */ /* 0x000fe2000f8e023f */
[----:B------:R-:W-:Y:S01]  /*ed20*/  VIADD R8, R23, 0x1c0 ;  /* 0x000001c017087836 */ /* 0x000fe20000000000 */
[C---:B------:R-:W-:Y:S01]  /*ed30*/  ISETP.GE.AND P1, PT, R194.reuse, R3, PT ;  /* 0x00000003c200720c */ /* 0x040fe20003f26270 */
[----:B------:R-:W-:Y:S01]  /*ed40*/  IMAD.U32 R7, RZ, RZ, UR6 ;  /* 0x00000006ff077e24 */ /* 0x000fe2000f8e00ff */
[----:B------:R-:W-:Y:S01]  /*ed50*/  UIMAD UR4, UR39, UR7, UR4 ;  /* 0x00000007270472a4 */ /* 0x000fe2000f8e0204 */
[----:B------:R-:W-:Y:S01]  /*ed60*/  VIADD R0, R194, 0x20 ;  /* 0x00000020c2007836 */ /* 0x000fe20000000000 */
[----:B------:R-:W-:Y:S01]  /*ed70*/  ISETP.GE.AND P2, PT, R8, UR10, PT ;  /* 0x0000000a08007c0c */ /* 0x000fe2000bf46270 */
[----:B------:R-:W-:-:S03]  /*ed80*/  IMAD.WIDE.U32 R6, R7, UR39, R4 ;  /* 0x0000002707067c25 */ /* 0x000fc6000f8e0004 */
[----:B------:R-:W-:Y:S01]  /*ed90*/  ISETP.GE.AND P0, PT, R0, R3, PT ;  /* 0x000000030000720c */ /* 0x000fe20003f06270 */
[----:B------:R-:W-:Y:S01]  /*eda0*/  IMAD.MOV.U32 R8, RZ, RZ, R194 ;  /* 0x000000ffff087224 */ /* 0x000fe200078e00c2 */
[----:B------:R-:W-:Y:S01]  /*edb0*/  SEL R0, RZ, 0x80, P2 ;  /* 0x00000080ff007807 */ /* 0x000fe20001000000 */
[----:B------:R-:W-:Y:S02]  /*edc0*/  VIADD R11, R7, UR4 ;  /* 0x00000004070b7c36 */ /* 0x000fe40008000000 */
[----:B------:R-:W-:Y:S01]  /*edd0*/  IMAD.WIDE R8, R193, 0x40, R8 ;  /* 0x00000040c1087825 */ /* 0x000fe200078e0208 */
        /* <DEDUP_REMOVED lines=9> */
[----:B------:R-:W-:Y:S01]  /*ee70*/  ULDC.64 UR8, c[0x0][0x208] ;  /* 0x0000820000087ab9 */ /* 0x000fe20000000a00 */
[----:B------:R-:W-:Y:S01]  /*ee80*/  IMAD.WIDE.U32 R4, R8, UR6, R4 ;  /* 0x0000000608047c25 */ /* 0x000fe2000f8e0004 */
[----:B------:R-:W-:Y:S01]  /*ee90*/  ULDC.64 UR6, c[0x0][0xb80] ;  /* 0x0002e00000067ab9 */ /* 0x000fe20000000a00 */
[----:B------:R-:W-:-:S02]  /*eea0*/  ISETP.GE.AND P4, PT, R14, UR10, PT ;  /* 0x0000000a0e007c0c */ /* 0x000fc4000bf86270 */
[----:B------:R-:W-:Y:S01]  /*eeb0*/  IMAD.IADD R3, R5, 0x1, R3 ;  /* 0x0000000105037824 */ /* 0x000fe200078e0203 */
[C---:B------:R-:W-:Y:S02]  /*eec0*/  LEA R20, P1, R4.reuse, UR6, 0x1 ;  /* 0x0000000604147c11 */ /* 0x040fe4000f8208ff */
[----:B------:R-:W-:Y:S02]  /*eed0*/  ISETP.GE.AND P3, PT, R19, UR10, PT ;  /* 0x0000000a13007c0c */ /* 0x000fe4000bf66270 */
[----:B------:R-:W-:Y:S02]  /*eee0*/  LEA.HI.X R21, R4, UR7, R3, 0x1, P1 ;  /* 0x0000000704157c11 */ /* 0x000fe400088f0c03 */
[----:B------:R-:W-:Y:S02]  /*eef0*/  ISETP.GE.AND P1, PT, R13, UR10, PT ;  /* 0x0000000a0d007c0c */ /* 0x000fe4000bf26270 */
[----:B------:R-:W-:Y:S01]  /*ef00*/  ISETP.GE.AND P2, PT, R24, UR10, PT ;  /* 0x0000000a18007c0c */ /* 0x000fe2000bf46270 */
        /* <DEDUP_REMOVED lines=10> */
.L_x_6704:
[----:B------:R-:W-:Y:S05]  /*efb0*/  BSYNC B1 ;  /* 0x0000000000017941 */ /* 0x000fea0003800000 */
.L_x_6703:
[----:B------:R-:W-:Y:S05]  /*efc0*/  @P0 BRA `(.L_x_6699) ;  /* 0x0000000000740947 */ /* 0x000fea0003800000 */
[----:B------:R-:W-:Y:S01]  /*efd0*/  IADD3 R3, P0, R8, 0x20, RZ ;  /* 0x0000002008037810 */ /* 0x000fe20007f1e0ff */
[----:B------:R-:W-:Y:S01]  /*efe0*/  ULDC.64 UR6, c[0x0][0xbd8] ;  /* 0x0002f60000067ab9 */ /* 0x000fe20000000a00 */
[----:B------:R-:W-:Y:S01]  /*eff0*/  IMAD.MOV.U32 R4, RZ, RZ, R6 ;  /* 0x000000ffff047224 */ /* 0x000fe200078e0006 */
[----:B------:R-:W-:Y:S01]  /*f000*/  ULDC.64 UR8, c[0x0][0x208] ;  /* 0x0000820000087ab9 */ /* 0x000fe20000000a00 */
        /* <DEDUP_REMOVED lines=25> */
.L_x_6699:
[----:B------:R-:W-:Y:S05]  /*f1a0*/  BSYNC B0 ;  /* 0x0000000000007941 */ /* 0x000fea0003800000 */
.L_x_6693:
[----:B------:R-:W-:Y:S02]  /*f1b0*/  ULDC UR4, c[0x0][0xd14] ;  /* 0x0003450000047ab9 */ /* 0x000fe40000000800 */
[----:B------:R-:W-:-:S13]  /*f1c0*/  ISETP.GE.AND P0, PT, R187, UR4, PT ;  /* 0x00000004bb007c0c */ /* 0x000fda000bf06270 */
[----:B------:R-:W-:Y:S05]  /*f1d0*/  @!P0 BRA `(.L_x_6705) ;  /* 0xffffff1c00708947 */ /* 0x000fea000383ffff */
[----:B------:R-:W-:Y:S05]  /*f1e0*/  EXIT ;  /* 0x000000000000794d */ /* 0x000fea0003800000 */
.L_x_6653:
        /* <DEDUP_REMOVED lines=62> */
.L_x_6710:
        /* <DEDUP_REMOVED lines=16> */
.L_x_6709:
[----:B------:R-:W-:Y:S05]  /*f6d0*/  BSYNC B0 ;  /* 0x0000000000007941 */ /* 0x000fea0003800000 */
.L_x_6708:
        /* <DEDUP_REMOVED lines=25> */
.L_x_6706:
        /* <DEDUP_REMOVED lines=21> */
.L_x_6711:
        /* <DEDUP_REMOVED lines=32> */
[----:B-1----:R-:W-:Y:S01]  /*fbc0*/  IMAD.MOV.U32 R2, RZ, RZ, RZ ;  /* 0x000000ffff027224 */ /* 0x002fe200078e00ff */
[----:B--2---:R-:W-:-:S05]  /*fbd0*/  IADD3 R6, RZ, -R3, RZ ;  /* 0x80000003ff067210 */ /* 0x004fca0007ffe0ff */
        /* <DEDUP_REMOVED lines=22> */
.L_x_6707:
[----:B------:R-:W-:Y:S01]  /*fd40*/  MOV R17, RZ ;  /* 0x000000ff00117202 */ /* 0x000fe20000000f00 */
[----:B------:R-:W-:Y:S02]  /*fd50*/  IMAD.U32 R16, RZ, RZ, UR6 ;  /* 0x00000006ff107e24 */ /* 0x000fe4000f8e00ff */
[----:B------:R-:W-:-:S07]  /*fd60*/  IMAD.MOV.U32 R18, RZ, RZ, RZ ;  /* 0x000000ffff127224 */ /* 0x000fce00078e00ff */
.L_x_6712:
        /* <DEDUP_REMOVED lines=26> */
.L_x_6779:
        /* <DEDUP_REMOVED lines=9> */
[----:B------:R-:W-:Y:S01]  /*ffa0*/  MOV R8, RZ ;  /* 0x000000ff00087202 */ /* 0x000fe20000000f00 */
        /* <DEDUP_REMOVED lines=37> */
[----:B-1----:R-:W-:Y:S01]  /*10200*/  IMAD.U32 R6, RZ, RZ, UR4 ;  /* 0x00000004ff067e24 */ /* 0x002fe2000f8e00ff */
[----:B------:R-:W-:Y:S06]  /*10210*/  @P1 BRA `(.L_x_6714) ;  /* 0x0000000000141947 */ /* 0x000fec0003800000 */
[----:B------:R-:W-:Y:S05]  /*10220*/  @!P2 BRA `(.L_x_6714) ;  /* 0x000000000010a947 */ /* 0x000fea0003800000 */
[----:B------:R-:W-:Y:S02]  /*10230*/  ULDC.64 UR4, c[0x0][0x208] ;  /* 0x0000820000047ab9 */ /* 0x000fe40000000a00 */
[----:B-----5:R-:W2:Y:S04]  /*10240*/  LDG.E R8, desc[UR4][R2.64] ;  /* 0x0000000402087981 */ /* 0x020ea8000c1e1900 */
[----:B------:R-:W2:Y:S02]  /*10250*/  LDG.E R2, desc[UR4][R2.64+0x4] ;  /* 0x0000040402027981 */ /* 0x000ea4000c1e1900 */
[----:B--2---:R-:W-:-:S07]  /*10260*/  IMAD.IADD R8, R2, 0x1, -R8 ;  /* 0x0000000102087824 */ /* 0x004fce00078e0a08 */
.L_x_6714:
        /* <DEDUP_REMOVED lines=14> */
.L_x_6715:
[----:B------:R-:W-:Y:S05]  /*10350*/  @!P0 BRA `(.L_x_6716) ;  /* 0x0000000000108947 */ /* 0x000fea0003800000 */
[----:B------:R-:W-:Y:S02]  /*10360*/  ULDC.64 UR4, c[0x0][0x208] ;  /* 0x0000820000047ab9 */ /* 0x000fe40000000a00 */
[----:B------:R-:W2:Y:S04]  /*10370*/  LDG.E R6, desc[UR4][R4.64] ;  /* 0x0000000404067981 */ /* 0x000ea8000c1e1900 */
[----:B------:R-:W2:Y:S02]  /*10380*/  LDG.E R3, desc[UR4][R4.64+0x4] ;  /* 0x0000040404037981 */ /* 0x000ea4000c1e1900 */
[----:B--2---:R-:W-:-:S07]  /*10390*/  IMAD.IADD R6, R3, 0x1, -R6 ;  /* 0x0000000103067824 */ /* 0x004fce00078e0a06 */
.L_x_6716:
[----:B-1---5:R-:W-:Y:S01]  /*103a0*/  IMAD.IADD R3, R6, 0x1, -R0 ;  /* 0x0000000106037824 */ /* 0x022fe200078e0a00 */
[----:B------:R-:W-:Y:S01]  /*103b0*/  LEA R0, R17, 0x7f, 0x6 ;  /* 0x0000007f11007811 */ /* 0x000fe200078e30ff */
[----:B------:R-:W-:Y:S03]  /*103c0*/  BSSY B6, `(.L_x_6717) ;  /* 0x0000349000067945 */ /* 0x000fe60003800000 */
[C---:B------:R-:W-:Y:S01]  /*103d0*/  IADD3 R8, R3.reuse, R0, -R8 ;  /* 0x0000000003087210 */ /* 0x040fe20007ffe808 */
[----:B------:R-:W-:-:S05]  /*103e0*/  VIADD R3, R3, 0x3f ;  /* 0x0000003f03037836 */ /* 0x000fca0000000000 */
[----:B------:R-:W-:-:S04]  /*103f0*/  SHF.R.S32.HI R0, RZ, 0x1f, R3 ;  /* 0x0000001fff007819 */ /* 0x000fc80000011403 */
[----:B------:R-:W-:Y:S02]  /*10400*/  LEA.HI R0, R0, R3, RZ, 0x6 ;  /* 0x0000000300007211 */ /* 0x000fe400078f30ff */
[----:B------:R-:W-:Y:S02]  /*10410*/  SHF.R.S32.HI R3, RZ, 0x1f, R8 ;  /* 0x0000001fff037819 */ /* 0x000fe40000011408 */
[----:B------:R-:W-:Y:S02]  /*10420*/  SHF.R.S32.HI R0, RZ, 0x6, R0 ;  /* 0x00000006ff007819 */ /* 0x000fe40000011400 */
[----:B------:R-:W-:-:S04]  /*10430*/  LEA.HI R3, R3, R8, RZ, 0x6 ;  /* 0x0000000803037211 */ /* 0x000fc800078f30ff */
        /* <DEDUP_REMOVED lines=9> */
[----:B------:R-:W2:Y:S01]  /*104d0*/  LDL R2, [R1+0x28] ;  /* 0x0000280001027983 */ /* 0x000ea20000100800 */
[----:B------:R-:W-:Y:S01]  /*104e0*/  VOTEU.ANY UR4, UPT, PT ;  /* 0x0000000000047886 */ /* 0x000fe200038e0100 */
[----:B------:R-:W-:Y:S01]  /*104f0*/  ULDC.64 UR6, c[0x0][0x208] ;  /* 0x0000820000067ab9 */ /* 0x000fe20000000a00 */
[----:B------:R-:W1:Y:S01]  /*10500*/  FLO.U32 R0, UR4 ;  /* 0x0000000400007d00 */ /* 0x000e6200080e0000 */
[----:B------:R-:W1:Y:S07]  /*10510*/  S2R R7, SR_LANEID ;  /* 0x0000000000077919 */ /* 0x000e6e0000000000 */
[----:B------:R-:W3:Y:S01]  /*10520*/  POPC R5, UR4 ;  /* 0x0000000400057d09 */ /* 0x000ee20008000000 */
[----:B-1----:R-:W-:-:S02]  /*10530*/  ISETP.EQ.U32.AND P0, PT, R0, R7, PT ;  /* 0x000000070000720c */ /* 0x002fc40003f02070 */
[----:B--2---:R-:W-:Y:S02]  /*10540*/  R2UR UR5, R2 ;  /* 0x00000000020572ca */ /* 0x004fe400000e0000 */
[----:B------:R-:W3:Y:S09]  /*10550*/  LDC.64 R2, c[0x0][0xd38] ;  /* 0x00034e00ff027b82 */ /* 0x000ef20000000a00 */
[----:B---3--:R-:W2:Y:S01]  /*10560*/  @P0 ATOMG.E.ADD.STRONG.GPU PT, R3, desc[UR6][R2.64], R5 ;  /* 0x00000005020309a8 */ /* 0x008ea200081ee1c6 */
[----:B------:R-:W1:Y:S02]  /*10570*/  S2R R4, SR_LTMASK ;  /* 0x0000000000047919 */ /* 0x000e640000003900 */
[----:B-1----:R-:W-:-:S04]  /*10580*/  LOP3.LUT R4, R4, UR4, RZ, 0xc0, !PT ;  /* 0x0000000404047c12 */ /* 0x002fc8000f8ec0ff */
[----:B------:R-:W1:Y:S01]  /*10590*/  POPC R7, R4 ;  /* 0x0000000400077309 */ /* 0x000e620000000000 */
[----:B--2---:R-:W1:Y:S02]  /*105a0*/  SHFL.IDX PT, R0, R3, R0, 0x1f ;  /* 0x00001f0003007589 */ /* 0x004e6400000e0000 */
[----:B-1----:R-:W-:Y:S01]  /*105b0*/  IADD3 R16, R0, UR5, R7 ;  /* 0x0000000500107c10 */ /* 0x002fe2000fffe007 */
[----:B------:R-:W-:Y:S06]  /*105c0*/  BRA `(.L_x_6719) ;  /* 0x0000003000a07947 */ /* 0x000fec0003800000 */
.L_x_6718:
        /* <DEDUP_REMOVED lines=23> */
.L_x_6720:
        /* <DEDUP_REMOVED lines=20> */
.L_x_6722:
        /* <DEDUP_REMOVED lines=16> */
.L_x_6721:
[----:B------:R-:W2:Y:S01]  /*10980*/  LDL.LU R2, [R1+0x18] ;  /* 0x0000180001027983 */ /* 0x000ea20000300800 */
[----:B------:R-:W-:Y:S01]  /*10990*/  ULDC.64 UR4, c[0x0][0xaf0] ;  /* 0x0002bc0000047ab9 */ /* 0x000fe20000000a00 */
[----:B------:R-:W1:Y:S02]  /*109a0*/  LDC R4, c[0x0][0x428] ;  /* 0x00010a00ff047b82 */ /* 0x000e640000000800 */
        /* <DEDUP_REMOVED lines=19> */
[----:B------:R-:W-:Y:S01]  /*10ae0*/  IMAD.MOV.U32 R4, RZ, RZ, R18 ;  /* 0x000000ffff047224 */ /* 0x000fe200078e0012 */
[----:B------:R-:W-:Y:S02]  /*10af0*/  LEA R17, R17, R8, 0x6 ;  /* 0x0000000811117211 */ /* 0x000fe400078e30ff */
        /* <DEDUP_REMOVED lines=8> */
.L_x_6723:
        /* <DEDUP_REMOVED lines=19> */
.L_x_6795:
[----:B------:R-:W-:Y:S01]  /*10cb0*/  UMOV UR4, 0xffffffff ;  /* 0xffffffff00047882 */ /* 0x000fe20000000000 */
[----:B------:R-:W-:Y:S02]  /*10cc0*/  SHF.R.S32.HI R5, RZ, 0x1f, R0 ;  /* 0x0000001fff057819 */ /* 0x000fe40000011400 */
[----:B------:R-:W-:Y:S05]  /*10cd0*/  BRA.DIV UR4, `(.L_x_6725) ;  /* 0x0000003e04bc7947 */ /* 0x000fea000b800000 */
[----:B------:R-:W-:-:S13]  /*10ce0*/  ELECT P6, URZ, PT ;  /* 0x00000000003f782f */ /* 0x000fda00038c0000 */
.L_x_6798:
        /* <DEDUP_REMOVED lines=22> */
.L_x_6727:
        /* <DEDUP_REMOVED lines=9> */
.L_x_6799:
        /* <DEDUP_REMOVED lines=11> */
.L_x_6729:
        /* <DEDUP_REMOVED lines=22> */
.L_x_6726:
        /* <DEDUP_REMOVED lines=27> */
[----:B0-----:R-:W-:Y:S01]  /*112a0*/  IMAD.MOV.U32 R6, RZ, RZ, 0x10000 ;  /* 0x00010000ff067424 */ /* 0x001fe200078e00ff */
        /* <DEDUP_REMOVED lines=23> */
[----:B0-----:R-:W-:Y:S01]  /*11420*/  UIADD3 UR8, UR16, 0x26400, URZ ;  /* 0x0002640010087890 */ /* 0x001fe2000fffe03f */
[----:B-1----:R-:W-:Y:S01]  /*11430*/  MOV R6, UR47 ;  /* 0x0000002f00067c02 */ /* 0x002fe20008000f00 */
        /* <DEDUP_REMOVED lines=28> */
.L_x_6731:
[----:B------:R-:W-:Y:S05]  /*11600*/  BSYNC B0 ;  /* 0x0000000000007941 */ /* 0x000fea0003800000 */
.L_x_6730:
[----:B------:R-:W2:Y:S02]  /*11610*/  LDL.LU R6, [R1+0x24] ;  /* 0x0000240001067983 */ /* 0x000ea40000300800 */
[----:B--2---:R-:W-:-:S13]  /*11620*/  R2UR UR5, R6 ;  /* 0x00000000060572ca */ /* 0x004fda00000e0000 */
[----:B------:R-:W-:-:S04]  /*11630*/  UIADD3 UR5, UR5, 0x1, URZ ;  /* 0x0000000105057890 */ /* 0x000fc8000fffe03f */
[----:B------:R-:W-:Y:S02]  /*11640*/  ULEA.HI UR4, UR5, UR5, URZ, 0x1 ;  /* 0x0000000505047291 */ /* 0x000fe4000f8f083f */
[----:B------:R-:W-:Y:S02]  /*11650*/  MOV R6, UR5 ;  /* 0x0000000500067c02 */ /* 0x000fe40008000f00 */
[----:B------:R-:W-:-:S03]  /*11660*/  ULOP3.LUT UR4, UR4, 0xfffffffe, URZ, 0xc0, !UPT ;  /* 0xfffffffe04047892 */ /* 0x000fc6000f8ec03f */
[----:B------:R0:W-:Y:S01]  /*11670*/  STL [R1+0x24], R6 ;  /* 0x0000240601007387 */ /* 0x0001e20000100800 */
[----:B------:R-:W-:-:S06]  /*11680*/  UIADD3 UR4, UR5, -UR4, URZ ;  /* 0x8000000405047290 */ /* 0x000fcc000fffe03f */
[----:B0-----:R-:W-:-:S05]  /*11690*/  IMAD.U32 R6, RZ, RZ, UR4 ;  /* 0x00000004ff067e24 */ /* 0x001fca000f8e00ff */
[----:B------:R-:W-:-:S04]  /*116a0*/  SHF.L.U32 R6, R6, 0x1f, RZ ;  /* 0x0000001f06067819 */ /* 0x000fc800000006ff */
[----:B------:R-:W0:Y:S02]  /*116b0*/  SYNCS.PHASECHK.TRANS64.TRYWAIT P0, [R11+URZ+0x38820], R6 ;  /* 0x038820060b0075a7 */ /* 0x000e24000800017f */
[----:B0-----:R-:W-:Y:S05]  /*116c0*/  @!P0 BRA `(.L_x_6732) ;  /* 0x0000003400748947 */ /* 0x001fea0003800000 */
.L_x_6800:
        /* <DEDUP_REMOVED lines=13> */
.L_x_6801:
        /* <DEDUP_REMOVED lines=11> */
.L_x_6736:
        /* <DEDUP_REMOVED lines=57> */
.L_x_6734:
[----:B------:R-:W-:Y:S05]  /*11be0*/  BSYNC B0 ;  /* 0x0000000000007941 */ /* 0x000fea0003800000 */
.L_x_6733:
[----:B------:R-:W2:Y:S01]  /*11bf0*/  LDL R7, [R1+0x14] ;  /* 0x0000140001077983 */ /* 0x000ea20000100800 */
[----:B------:R-:W-:Y:S01]  /*11c00*/  BSSY B0, `(.L_x_6737) ;  /* 0x00001a6000007945 */ /* 0x000fe20003800000 */
[----:B--2---:R-:W-:-:S13]  /*11c10*/  ISETP.GE.AND P0, PT, R7, 0x2, PT ;  /* 0x000000020700780c */ /* 0x004fda0003f06270 */
[----:B------:R-:W-:Y:S05]  /*11c20*/  @!P0 BRA `(.L_x_6738) ;  /* 0x00000018008c8947 */ /* 0x000fea0003800000 */
[C---:B0-----:R-:W-:Y:S01]  /*11c30*/  LOP3.LUT R6, R7.reuse, 0x1, RZ, 0xc0, !PT ;  /* 0x0000000107067812 */ /* 0x041fe200078ec0ff */
[----:B------:R-:W-:Y:S01]  /*11c40*/  VIADD R10, R7, 0xfffffffe ;  /* 0xfffffffe070a7836 */ /* 0x000fe20000000000 */
[----:B------:R-:W-:Y:S02]  /*11c50*/  BSSY B1, `(.L_x_6739) ;  /* 0x000008f000017945 */ /* 0x000fe40003800000 */
[----:B------:R-:W-:Y:S01]  /*11c60*/  ISETP.NE.U32.AND P0, PT, R6, 0x1, PT ;  /* 0x000000010600780c */ /* 0x000fe20003f05070 */
[----:B------:R-:W-:-:S12]  /*11c70*/  IMAD.MOV.U32 R8, RZ, RZ, R10 ;  /* 0x000000ffff087224 */ /* 0x000fd800078e000a */
        /* <DEDUP_REMOVED lines=35> */
.L_x_6743:
[----:B-1----:R-:W1:Y:S01]  /*11eb0*/  S2R R3, SR_CgaCtaId ;  /* 0x0000000000037919 */ /* 0x002e620000008800 */
[----:B------:R-:W-:-:S04]  /*11ec0*/  MOV R2, 0x400 ;  /* 0x0000040000027802 */ /* 0x000fc80000000f00 */
[----:B-1----:R-:W-:Y:S02]  /*11ed0*/  LEA R2, R3, R2, 0x18 ;  /* 0x0000000203027211 */ /* 0x002fe400078ec0ff */
[----:B------:R-:W-:-:S03]  /*11ee0*/  SHF.L.U32 R3, R12, 0x1f, RZ ;  /* 0x0000001f0c037819 */ /* 0x000fc600000006ff */
[----:B------:R-:W-:-:S04]  /*11ef0*/  IMAD R2, R13, 0x8, R2 ;  /* 0x000000080d027824 */ /* 0x000fc800078e0202 */
[----:B------:R-:W1:Y:S02]  /*11f00*/  SYNCS.PHASECHK.TRANS64.TRYWAIT P0, [R2+URZ+0x38840], R3 ;  /* 0x03884003020075a7 */ /* 0x000e64000800017f */
[----:B-1----:R-:W-:Y:S05]  /*11f10*/  @!P0 BRA `(.L_x_6744) ;  /* 0x0000002c00948947 */ /* 0x002fea0003800000 */
.L_x_6802:
        /* <DEDUP_REMOVED lines=11> */
.L_x_6745:
[----:B--2---:R-:W2:Y:S01]  /*11fd0*/  LDL R6, [R1] ;  /* 0x0000000001067983 */ /* 0x004ea20000100800 */
        /* <DEDUP_REMOVED lines=19> */
[----:B------:R-:W2:Y:S02]  /*12110*/  SYNCS.PHASECHK.TRANS64.TRYWAIT P0, [R2+URZ+0x38860], R3 ;  /* 0x03886003020075a7 */ /* 0x000ea4000800017f */
[----:B0-2---:R-:W-:Y:S05]  /*12120*/  @!P0 BRA `(.L_x_6746) ;  /* 0x0000002c00248947 */ /* 0x005fea0003800000 */
.L_x_6803:
        /* <DEDUP_REMOVED lines=8> */
.L_x_6747:
        /* <DEDUP_REMOVED lines=54> */
.L_x_6742:
[----:B------:R-:W-:Y:S05]  /*12510*/  BSYNC B2 ;  /* 0x0000000000027941 */ /* 0x000fea0003800000 */
.L_x_6741:
[----:B------:R-:W2:Y:S02]  /*12520*/  LDL.LU R2, [R1+0x14] ;  /* 0x0000140001027983 */ /* 0x000ea40000300800 */
[----:B--2---:R-:W-:-:S07]  /*12530*/  VIADD R8, R2, 0xfffffffd ;  /* 0xfffffffd02087836 */ /* 0x004fce0000000000 */
.L_x_6740:
[----:B------:R-:W-:Y:S05]  /*12540*/  BSYNC B1 ;  /* 0x0000000000017941 */ /* 0x000fea0003800000 */
.L_x_6739:
[----:B------:R-:W-:-:S13]  /*12550*/  ISETP.NE.AND P0, PT, R10, RZ, PT ;  /* 0x000000ff0a00720c */ /* 0x000fda0003f05270 */
[----:B------:R-:W-:Y:S05]  /*12560*/  @!P0 BRA `(.L_x_6738) ;  /* 0x00000010003c8947 */ /* 0x000fea0003800000 */
.L_x_6762:
        /* <DEDUP_REMOVED lines=9> */
[----:B------:R-:W-:Y:S06]  /*12600*/  @!P6 BRA `(.L_x_6749) ;  /* 0x0000000400e8e947 */ /* 0x000fec0003800000 */
[----:B------:R-:W-:Y:S01]  /*12610*/  ISETP.NE.U32.AND P0, PT, RZ, UR38, PT ;  /* 0x00000026ff007c0c */ /* 0x000fe2000bf05070 */
[----:B0-----:R-:W-:-:S03]  /*12620*/  IMAD.MOV.U32 R12, RZ, RZ, R8 ;  /* 0x000000ffff0c7224 */ /* 0x001fc600078e0008 */
[----:B------:R-:W-:-:S13]  /*12630*/  ISETP.NE.AND.EX P0, PT, RZ, UR39, PT, P0 ;  /* 0x00000027ff007c0c */ /* 0x000fda000bf05300 */
[----:B------:R-:W-:Y:S05]  /*12640*/  @!P0 BRA `(.L_x_6750) ;  /* 0x0000000000488947 */ /* 0x000fea0003800000 */
[----:B------:R-:W0:Y:S01]  /*12650*/  LDC R12, c[0x0][0x41c] ;  /* 0x00010700ff0c7b82 */ /* 0x000e220000000800 */
[----:B------:R-:W-:Y:S01]  /*12660*/  IMAD.MOV.U32 R9, RZ, RZ, R8 ;  /* 0x000000ffff097224 */ /* 0x000fe200078e0008 */
[----:B------:R-:W-:Y:S01]  /*12670*/  ULDC.64 UR4, c[0x0][0x208] ;  /* 0x0000820000047ab9 */ /* 0x000fe20000000a00 */
[----:B------:R-:W-:-:S04]  /*12680*/  IMAD R7, R5, UR46, RZ ;  /* 0x0000002e05077c24 */ /* 0x000fc8000f8e02ff */
[----:B------:R-:W-:Y:S01]  /*12690*/  IMAD R6, R0, UR47, R7 ;  /* 0x0000002f00067c24 */ /* 0x000fe2000f8e0207 */
[----:B0-----:R-:W-:-:S13]  /*126a0*/  ISETP.NE.AND P0, PT, R12, 0x1, PT ;  /* 0x000000010c00780c */ /* 0x001fda0003f05270 */
        /* <DEDUP_REMOVED lines=10> */
[----:B------:R0:W5:Y:S01]  /*12750*/  LDG.E R9, desc[UR4][R6.64] ;  /* 0x0000000406097981 */ /* 0x000162000c1e1900 */
[----:B------:R-:W-:-:S07]  /*12760*/  IMAD R12, R12, R3, R8 ;  /* 0x000000030c0c7224 */ /* 0x000fce00078e0208 */
.L_x_6750:
[----:B------:R-:W1:Y:S01]  /*12770*/  S2R R3, SR_CgaCtaId ;  /* 0x0000000000037919 */ /* 0x000e620000008800 */
[----:B------:R-:W-:-:S04]  /*12780*/  MOV R2, 0x400 ;  /* 0x0000040000027802 */ /* 0x000fc80000000f00 */
[----:B-1----:R-:W-:Y:S02]  /*12790*/  LEA R2, R3, R2, 0x18 ;  /* 0x0000000203027211 */ /* 0x002fe400078ec0ff */
[----:B------:R-:W-:-:S03]  /*127a0*/  SHF.L.U32 R3, R11, 0x1f, RZ ;  /* 0x0000001f0b037819 */ /* 0x000fc600000006ff */
[----:B------:R-:W-:-:S04]  /*127b0*/  IMAD R2, R10, 0x8, R2 ;  /* 0x000000080a027824 */ /* 0x000fc800078e0202 */
[----:B------:R-:W1:Y:S02]  /*127c0*/  SYNCS.PHASECHK.TRANS64.TRYWAIT P0, [R2+URZ+0x38840], R3 ;  /* 0x03884003020075a7 */ /* 0x000e64000800017f */
[----:B-1----:R-:W-:Y:S05]  /*127d0*/  @!P0 BRA `(.L_x_6751) ;  /* 0x00000024008c8947 */ /* 0x002fea0003800000 */
.L_x_6804:
[----:B0-----:R-:W0:Y:S02]  /*127e0*/  S2R R6, SR_TID.X ;  /* 0x0000000000067919 */ /* 0x001e240000002100 */
[----:B0-----:R-:W-:-:S04]  /*127f0*/  LOP3.LUT R6, R6, 0x7f, RZ, 0xc0, !PT ;  /* 0x0000007f06067812 */ /* 0x001fc800078ec0ff */
[----:B------:R-:W-:-:S13]  /*12800*/  ISETP.NE.AND P0, PT, R6, RZ, PT ;  /* 0x000000ff0600720c */ /* 0x000fda0003f05270 */
[----:B------:R-:W-:Y:S05]  /*12810*/  @P0 BRA `(.L_x_6752) ;  /* 0x00000000001c0947 */ /* 0x000fea0003800000 */
[----:B------:R-:W0:Y:S01]  /*12820*/  S2R R6, SR_TID.X ;  /* 0x0000000000067919 */ /* 0x000e220000002100 */
[----:B------:R-:W-:-:S04]  /*12830*/  IMAD.MOV.U32 R7, RZ, RZ, 0x2000 ;  /* 0x00002000ff077424 */ /* 0x000fc800078e00ff */
[----:B------:R2:W-:Y:S01]  /*12840*/  SYNCS.ARRIVE.TRANS64 RZ, [R2+URZ+0x38830], R7 ;  /* 0x0388300702ff79a7 */ /* 0x0005e2000800003f */
[----:B0-----:R-:W-:-:S04]  /*12850*/  LOP3.LUT R6, R6, 0x1f, RZ, 0xc0, !PT ;  /* 0x0000001f06067812 */ /* 0x001fc800078ec0ff */
[----:B------:R-:W-:-:S13]  /*12860*/  ISETP.NE.AND P1, PT, R6, RZ, PT ;  /* 0x000000ff0600720c */ /* 0x000fda0003f25270 */
[----:B--2---:R-:W-:Y:S05]  /*12870*/  @!P1 BRA `(.L_x_6752) ;  /* 0x0000000000049947 */ /* 0x004fea0003800000 */
[----:B------:R-:W-:Y:S01]  /*12880*/  BPT.TRAP 0x1 ;  /* 0x000000040000795c */ /* 0x000fe20000300000 */
.L_x_6752:
[----:B------:R-:W2:Y:S01]  /*12890*/  LDL R7, [R1+0x8] ;  /* 0x0000080001077983 */ /* 0x000ea20000100800 */
        /* <DEDUP_REMOVED lines=20> */
.L_x_6805:
        /* <DEDUP_REMOVED lines=8> */
.L_x_6754:
[----:B------:R-:W2:Y:S01]  /*12a60*/  S2R R7, SR_CgaCtaId ;  /* 0x0000000000077919 */ /* 0x000ea20000008800 */
[----:B01----:R-:W-:Y:S01]  /*12a70*/  MOV R3, 0x400 ;  /* 0x0000040000037802 */ /* 0x003fe20000000f00 */
        /* <DEDUP_REMOVED lines=51> */
.L_x_6749:
[----:B------:R-:W-:Y:S05]  /*12db0*/  BSYNC B1 ;  /* 0x0000000000017941 */ /* 0x000fea0003800000 */
.L_x_6748:
        /* <DEDUP_REMOVED lines=31> */
.L_x_6757:
[----:B------:R-:W2:Y:S01]  /*12fb0*/  S2R R3, SR_CgaCtaId ;  /* 0x0000000000037919 */ /* 0x000ea20000008800 */
[----:B------:R-:W-:-:S04]  /*12fc0*/  MOV R2, 0x400 ;  /* 0x0000040000027802 */ /* 0x000fc80000000f00 */
[----:B--2---:R-:W-:Y:S02]  /*12fd0*/  LEA R2, R3, R2, 0x18 ;  /* 0x0000000203027211 */ /* 0x004fe400078ec0ff */
[----:B------:R-:W-:-:S03]  /*12fe0*/  SHF.L.U32 R3, R12, 0x1f, RZ ;  /* 0x0000001f0c037819 */ /* 0x000fc600000006ff */
[----:B------:R-:W-:-:S04]  /*12ff0*/  IMAD R2, R13, 0x8, R2 ;  /* 0x000000080d027824 */ /* 0x000fc800078e0202 */
[----:B------:R-:W2:Y:S02]  /*13000*/  SYNCS.PHASECHK.TRANS64.TRYWAIT P0, [R2+URZ+0x38840], R3 ;  /* 0x03884003020075a7 */ /* 0x000ea4000800017f */
[----:B--2---:R-:W-:Y:S05]  /*13010*/  @!P0 BRA `(.L_x_6758) ;  /* 0x0000001c00a48947 */ /* 0x004fea0003800000 */
.L_x_6806:
        /* <DEDUP_REMOVED lines=11> */
.L_x_6759:
[----:B------:R-:W3:Y:S01]  /*130d0*/  LDL R6, [R1] ;  /* 0x0000000001067983 */ /* 0x000ee20000100800 */
        /* <DEDUP_REMOVED lines=13> */
[----:B---3--:R-:W-:-:S04]  /*131b0*/  LEA R6, R6, R11, 0xd ;  /* 0x0000000b06067211 */ /* 0x008fc800078e68ff */
[----:B------:R-:W-:Y:S01]  /*131c0*/  R2UR UR8, R6 ;  /* 0x00000000060872ca */ /* 0x000fe200000e0000 */
[----:B----4-:R-:W-:-:S05]  /*131d0*/  IMAD R10, R10, 0x40, R7 ;  /* 0x000000400a0a7824 */ /* 0x010fca00078e0207 */
[----:B------:R-:W-:-:S07]  /*131e0*/  R2UR UR11, R10 ;  /* 0x000000000a0b72ca */ /* 0x000fce00000e0000 */
[----:B------:R-:W-:-:S09]  /*131f0*/  UIADD3 UR8, UR8, 0x22400, URZ ;  /* 0x0002240008087890 */ /* 0x000fd2000fffe03f */
[----:B------:R0:W-:Y:S01]  /*13200*/  UTMALDG.4D [UR8], [UR4], desc[UR6] ;  /* 0x00000608040075b4 */ /* 0x0001e20008019000 */
[----:B------:R-:W1:Y:S02]  /*13210*/  SYNCS.PHASECHK.TRANS64.TRYWAIT P1, [R2+URZ+0x38860], R3 ;  /* 0x03886003020075a7 */ /* 0x000e64000802017f */
[----:B01----:R-:W-:Y:S05]  /*13220*/  @!P1 BRA `(.L_x_6760) ;  /* 0x0000001c00349947 */ /* 0x003fea0003800000 */
.L_x_6807:
        /* <DEDUP_REMOVED lines=8> */
.L_x_6761:
        /* <DEDUP_REMOVED lines=54> */
.L_x_6756:
[----:B------:R-:W-:Y:S05]  /*13610*/  BSYNC B1 ;  /* 0x0000000000017941 */ /* 0x000fea0003800000 */
.L_x_6755:
[C---:B------:R-:W-:Y:S01]  /*13620*/  ISETP.GT.AND P0, PT, R8.reuse, 0x1, PT ;  /* 0x000000010800780c */ /* 0x040fe20003f04270 */
[----:B------:R-:W-:-:S04]  /*13630*/  VIADD R2, R8, 0xfffffffe ;  /* 0xfffffffe08027836 */ /* 0x000fc80000000000 */
[----:B------:R-:W-:-:S08]  /*13640*/  IMAD.MOV.U32 R8, RZ, RZ, R2 ;  /* 0x000000ffff087224 */ /* 0x000fd000078e0002 */
[----:B------:R-:W-:Y:S05]  /*13650*/  @P0 BRA `(.L_x_6762) ;  /* 0xffffffec00c40947 */ /* 0x000fea000383ffff */
.L_x_6738:
[----:B------:R-:W-:Y:S05]  /*13660*/  BSYNC B0 ;  /* 0x0000000000007941 */ /* 0x000fea0003800000 */
.L_x_6737:
[----:B------:R-:W2:Y:S01]  /*13670*/  LDL.LU R3, [R1] ;  /* 0x0000000001037983 */ /* 0x000ea20000300800 */
[----:B------:R-:W-:Y:S01]  /*13680*/  BSSY B0, `(.L_x_6763) ;  /* 0x0000019000007945 */ /* 0x000fe20003800000 */
[----:B------:R-:W1:Y:S02]  /*13690*/  S2R R2, SR_TID.X ;  /* 0x0000000000027919 */ /* 0x000e640000002100 */
[----:B-1----:R-:W-:-:S04]  /*136a0*/  LOP3.LUT R2, R2, 0x1f, RZ, 0xc0, !PT ;  /* 0x0000001f02027812 */ /* 0x002fc800078ec0ff */
[----:B------:R-:W-:Y:S01]  /*136b0*/  ISETP.NE.AND P1, PT, R2, RZ, PT ;  /* 0x000000ff0200720c */ /* 0x000fe20003f25270 */
[----:B--2---:R-:W-:-:S05]  /*136c0*/  VIADD R0, R3, 0x1 ;  /* 0x0000000103007836 */ /* 0x004fca0000000000 */
[----:B------:R-:W-:-:S04]  /*136d0*/  ISETP.NE.AND P0, PT, R0, 0x2, PT ;  /* 0x000000020000780c */ /* 0x000fc80003f05270 */
[----:B------:R-:W-:Y:S02]  /*136e0*/  SEL R2, R0, RZ, P0 ;  /* 0x000000ff00027207 */ /* 0x000fe40000000000 */
[----:B------:R-:W-:-:S03]  /*136f0*/  SEL R0, RZ, 0x1, P0 ;  /* 0x00000001ff007807 */ /* 0x000fc60000000000 */
[----:B------:R1:W-:Y:S01]  /*13700*/  STL [R1], R2 ;  /* 0x0000000201007387 */ /* 0x0003e20000100800 */
[----:B------:R-:W-:Y:S05]  /*13710*/  @P1 BRA `(.L_x_6764) ;  /* 0x00000000003c1947 */ /* 0x000fea0003800000 */
[----:B-1----:R-:W2:Y:S01]  /*13720*/  LDL R2, [R1+0x28] ;  /* 0x0000280001027983 */ /* 0x002ea20000100800 */
        /* <DEDUP_REMOVED lines=9> */
[----:B0-----:R-:W0:Y:S02]  /*137c0*/  S2R R6, SR_LTMASK ;  /* 0x0000000000067919 */ /* 0x001e240000003900 */
[----:B0-----:R-:W-:-:S04]  /*137d0*/  LOP3.LUT R6, R6, UR4, RZ, 0xc0, !PT ;  /* 0x0000000406067c12 */ /* 0x001fc8000f8ec0ff */
[----:B------:R-:W0:Y:S01]  /*137e0*/  POPC R7, R6 ;  /* 0x0000000600077309 */ /* 0x000e220000000000 */
[----:B--2---:R-:W0:Y:S02]  /*137f0*/  SHFL.IDX PT, R4, R3, R4, 0x1f ;  /* 0x00001f0403047589 */ /* 0x004e2400000e0000 */
[----:B0-----:R-:W-:-:S07]  /*13800*/  IADD3 R16, R4, UR5, R7 ;  /* 0x0000000504107c10 */ /* 0x001fce000fffe007 */
.L_x_6764:
[----:B------:R-:W-:Y:S05]  /*13810*/  BSYNC B0 ;  /* 0x0000000000007941 */ /* 0x000fea0003800000 */
.L_x_6763:
[----:B-1----:R-:W2:Y:S02]  /*13820*/  LDL.LU R2, [R1+0x4] ;  /* 0x0000040001027983 */ /* 0x002ea40000300800 */
[----:B--2---:R-:W-:-:S05]  /*13830*/  LOP3.LUT R2, R2, R0, RZ, 0x3c, !PT ;  /* 0x0000000002027212 */ /* 0x004fca00078e3cff */
[----:B------:R1:W-:Y:S02]  /*13840*/  STL [R1+0x4], R2 ;  /* 0x0000040201007387 */ /* 0x0003e40000100800 */
.L_x_6719:
[----:B------:R-:W-:Y:S05]  /*13850*/  BSYNC B6 ;  /* 0x0000000000067941 */ /* 0x000fea0003800000 */
.L_x_6717:
[----:B------:R-:W-:-:S03]  /*13860*/  UMOV UR4, 0xffffffff ;  /* 0xffffffff00047882 */ /* 0x000fc60000000000 */
[----:B------:R-:W-:Y:S05]  /*13870*/  BRA.DIV UR4, `(.L_x_6765) ;  /* 0x0000001604b47947 */ /* 0x000fea000b800000 */
[----:B------:R2:W3:Y:S04]  /*13880*/  SHFL.IDX PT, R4, R16, RZ, 0x1f ;  /* 0x00001fff10047589 */ /* 0x0004e800000e0000 */
[----:B------:R-:W4:Y:S02]  /*13890*/  SHFL.IDX PT, R16, R16, 0x1, 0x1f ;  /* 0x00201f0010107f89 */ /* 0x000f2400000e0000 */
.L_x_6811:
        /* <DEDUP_REMOVED lines=10> */
[----:B-1----:R-:W0:Y:S01]  /*13940*/  LDC.64 R2, c[0x0][0xd58] ;  /* 0x00035600ff027b82 */ /* 0x002e220000000a00 */
[----:B------:R-:W-:Y:S01]  /*13950*/  ULDC.64 UR4, c[0x0][0x208] ;  /* 0x0000820000047ab9 */ /* 0x000fe20000000a00 */
[----:B0-----:R-:W-:-:S06]  /*13960*/  IMAD.WIDE R2, R5, 0x4, R2 ;  /* 0x0000000405027825 */ /* 0x001fcc00078e0202 */
[----:B------:R0:W5:Y:S02]  /*13970*/  LDG.E R3, desc[UR4][R2.64] ;  /* 0x0000000402037981 */ /* 0x000164000c1e1900 */
.L_x_6767:
[----:B------:R-:W-:Y:S05]  /*13980*/  BSYNC B0 ;  /* 0x0000000000007941 */ /* 0x000fea0003800000 */
.L_x_6766:
[----:B------:R-:W-:-:S03]  /*13990*/  UMOV UR4, 0xffffffff ;  /* 0xffffffff00047882 */ /* 0x000fc60000000000 */
[----:B------:R-:W-:Y:S05]  /*139a0*/  BRA.DIV UR4, `(.L_x_6768) ;  /* 0x0000001604b47947 */ /* 0x000fea000b800000 */
[----:B-----5:R-:W0:Y:S01]  /*139b0*/  SHFL.UP PT, R14, R3, 0x1, RZ ;  /* 0x04200000030e7989 */ /* 0x020e2200000e00ff */
        /* <DEDUP_REMOVED lines=17> */
[----:B-1----:R-:W-:-:S05]  /*13ad0*/  SEL R2, R14, RZ, P0 ;  /* 0x000000ff0e027207 */ /* 0x002fca0000000000 */
[----:B------:R-:W-:-:S05]  /*13ae0*/  IMAD.IADD R2, R7, 0x1, R2 ;  /* 0x0000000107027824 */ /* 0x000fca00078e0202 */
[----:B------:R0:W1:Y:S02]  /*13af0*/  SHFL.IDX PT, R14, R2, 0x1f, 0x1f ;  /* 0x03e01f00020e7f89 */ /* 0x00006400000e0000 */
.L_x_6819:
[----:B------:R-:W-:Y:S02]  /*13b00*/  ULDC UR4, c[0x0][0xd10] ;  /* 0x0003440000047ab9 */ /* 0x000fe40000000800 */
[----:B------:R-:W-:-:S04]  /*13b10*/  IMAD.U32 R5, RZ, RZ, UR4 ;  /* 0x00000004ff057e24 */ /* 0x000fc8000f8e00ff */
[----:B-1----:R-:W-:-:S04]  /*13b20*/  IMAD R7, R14, R5, RZ ;  /* 0x000000050e077224 */ /* 0x002fc800078e02ff */
[----:B--2-4-:R-:W-:-:S05]  /*13b30*/  IMAD.IADD R16, R16, 0x1, R7 ;  /* 0x0000000110107824 */ /* 0x014fca00078e0207 */
[----:B---3--:R-:W-:-:S13]  /*13b40*/  ISETP.GT.AND P0, PT, R16, R4, PT ;  /* 0x000000041000720c */ /* 0x008fda0003f04270 */
[----:B------:R-:W-:Y:S05]  /*13b50*/  @P0 BRA `(.L_x_6769) ;  /* 0x0000000000b80947 */ /* 0x000fea0003800000 */
[----:B------:R-:W1:Y:S02]  /*13b60*/  LDC R0, c[0x0][0xd14] ;  /* 0x00034500ff007b82 */ /* 0x000e640000000800 */
.L_x_6774:
        /* <DEDUP_REMOVED lines=15> */
.L_x_6772:
[----:B------:R-:W-:Y:S05]  /*13c60*/  BSYNC B0 ;  /* 0x0000000000007941 */ /* 0x000fea0003800000 */
.L_x_6771:
[----:B------:R-:W-:-:S03]  /*13c70*/  UMOV UR4, 0xffffffff ;  /* 0xffffffff00047882 */ /* 0x000fc60000000000 */
[----:B------:R-:W-:Y:S05]  /*13c80*/  BRA.DIV UR4, `(.L_x_6773) ;  /* 0x0000001604cc7947 */ /* 0x000fea000b800000 */
[----:B-----5:R-:W1:Y:S01]  /*13c90*/  SHFL.UP PT, R14, R3, 0x1, RZ ;  /* 0x04200000030e7989 */ /* 0x020e6200000e00ff */
[C---:B------:R-:W-:Y:S02]  /*13ca0*/  ISETP.NE.AND P0, PT, R7.reuse, RZ, PT ;  /* 0x000000ff0700720c */ /* 0x040fe40003f05270 */
[C---:B------:R-:W-:Y:S02]  /*13cb0*/  ISETP.GE.U32.AND P1, PT, R7.reuse, 0x2, PT ;  /* 0x000000020700780c */ /* 0x040fe40003f26070 */
        /* <DEDUP_REMOVED lines=18> */
.L_x_6827:
[----:B------:R-:W-:Y:S02]  /*13de0*/  ULDC UR4, c[0x0][0xd10] ;  /* 0x0003440000047ab9 */ /* 0x000fe40000000800 */
[----:B------:R-:W-:-:S04]  /*13df0*/  IMAD.U32 R5, RZ, RZ, UR4 ;  /* 0x00000004ff057e24 */ /* 0x000fc8000f8e00ff */
[----:B-1----:R-:W-:-:S04]  /*13e00*/  IMAD R7, R14, R5, RZ ;  /* 0x000000050e077224 */ /* 0x002fc800078e02ff */
[----:B------:R-:W-:-:S05]  /*13e10*/  IMAD.IADD R16, R7, 0x1, R16 ;  /* 0x0000000107107824 */ /* 0x000fca00078e0210 */
[----:B------:R-:W-:-:S13]  /*13e20*/  ISETP.GT.AND P0, PT, R16, R4, PT ;  /* 0x000000041000720c */ /* 0x000fda0003f04270 */
[----:B------:R-:W-:Y:S05]  /*13e30*/  @!P0 BRA `(.L_x_6774) ;  /* 0xfffffffc004c8947 */ /* 0x000fea000383ffff */
.L_x_6769:
        /* <DEDUP_REMOVED lines=8> */
.L_x_6831:
[----:B------:R-:W-:Y:S01]  /*13ec0*/  ISETP.NE.AND P0, PT, R6, RZ, PT ;  /* 0x000000ff0600720c */ /* 0x000fe20003f05270 */
[----:B------:R-:W-:-:S12]  /*13ed0*/  IMAD.MOV.U32 R8, RZ, RZ, RZ ;  /* 0x000000ffff087224 */ /* 0x000fd800078e00ff */
[----:B------:R-:W-:Y:S05]  /*13ee0*/  @!P0 BRA `(.L_x_6776) ;  /* 0x0000000000108947 */ /* 0x000fea0003800000 */
[----:B------:R-:W-:Y:S01]  /*13ef0*/  UMOV UR4, 0xffffffff ;  /* 0xffffffff00047882 */ /* 0x000fe20000000000 */
[----:B------:R-:W-:Y:S02]  /*13f00*/  VIADD R12, R7, 0xffffffff ;  /* 0xffffffff070c7836 */ /* 0x000fe40000000000 */
[----:B------:R-:W-:Y:S05]  /*13f10*/  BRA.DIV UR4, `(.L_x_6777) ;  /* 0x0000001a04407947 */ /* 0x000fea000b800000 */
[----:B------:R3:W4:Y:S02]  /*13f20*/  SHFL.IDX PT, R8, R2, R12, 0x1f ;  /* 0x00001f0c02087589 */ /* 0x00072400000e0000 */
.L_x_6776:
[----:B01-3--:R-:W0:Y:S01]  /*13f30*/  LDC.64 R2, c[0x0][0xd68] ;  /* 0x00035a00ff027b82 */ /* 0x00be220000000a00 */
[----:B------:R-:W-:Y:S01]  /*13f40*/  IADD3 R19, R7, R19, RZ ;  /* 0x0000001307137210 */ /* 0x000fe20007ffe0ff */
[----:B------:R-:W-:-:S04]  /*13f50*/  ULDC.64 UR4, c[0x0][0x208] ;  /* 0x0000820000047ab9 */ /* 0x000fc80000000a00 */
[----:B0-----:R-:W-:-:S05]  /*13f60*/  IMAD.WIDE R2, R19, 0x4, R2 ;  /* 0x0000000413027825 */ /* 0x001fca00078e0202 */
[----:B------:R-:W2:Y:S01]  /*13f70*/  LDG.E R7, desc[UR4][R2.64] ;  /* 0x0000000402077981 */ /* 0x000ea2000c1e1900 */
[----:B----4-:R-:W-:Y:S02]  /*13f80*/  IMAD R16, R8, R5, R16 ;  /* 0x0000000508107224 */ /* 0x010fe400078e0210 */
[----:B--2---:R-:W-:-:S05]  /*13f90*/  IMAD R6, R17, R7, RZ ;  /* 0x0000000711067224 */ /* 0x004fca00078e02ff */
        /* <DEDUP_REMOVED lines=29> */
[----:B------:R-:W-:Y:S02]  /*14170*/  VIADDMNMX R5, R8, R5, R7, PT ;  /* 0x0000000508057246 */ /* 0x000fe40003800107 */
[----:B------:R-:W-:Y:S02]  /*14180*/  IADD3 R4, R6, R4, RZ ;  /* 0x0000000406047210 */ /* 0x000fe40007ffe0ff */
[----:B------:R-:W-:-:S04]  /*14190*/  IABS R7, R5 ;  /* 0x0000000500077213 */ /* 0x000fc80000000000 */
[----:B------:R-:W0:Y:S08]  /*141a0*/  I2F.RP R8, R7 ;  /* 0x0000000700087306 */ /* 0x000e300000209400 */
[----:B0-----:R-:W0:Y:S02]  /*141b0*/  MUFU.RCP R8, R8 ;  /* 0x0000000800087308 */ /* 0x001e240000001000 */
[----:B0-----:R-:W-:Y:S01]  /*141c0*/  VIADD R9, R8, 0xffffffe ;  /* 0x0ffffffe08097836 */ /* 0x001fe20000000000 */
[----:B------:R-:W-:-:S05]  /*141d0*/  IABS R8, R5 ;  /* 0x0000000500087213 */ /* 0x000fca0000000000 */
[----:B------:R-:W0:Y:S01]  /*141e0*/  F2I.FTZ.U32.TRUNC.NTZ R3, R9 ;  /* 0x0000000900037305 */ /* 0x000e22000021f000 */
[----:B------:R-:W-:Y:S02]  /*141f0*/  IMAD.MOV R8, RZ, RZ, -R8 ;  /* 0x000000ffff087224 */ /* 0x000fe400078e0a08 */
[----:B0-----:R-:W-:-:S04]  /*14200*/  IMAD.MOV R2, RZ, RZ, -R3 ;  /* 0x000000ffff027224 */ /* 0x001fc800078e0a03 */
[----:B------:R-:W-:Y:S02]  /*14210*/  IMAD R11, R2, R7, RZ ;  /* 0x00000007020b7224 */ /* 0x000fe400078e02ff */
[----:B------:R-:W-:-:S04]  /*14220*/  IMAD.MOV.U32 R2, RZ, RZ, RZ ;  /* 0x000000ffff027224 */ /* 0x000fc800078e00ff */
[----:B------:R-:W-:Y:S01]  /*14230*/  IMAD.HI.U32 R3, R3, R11, R2 ;  /* 0x0000000b03037227 */ /* 0x000fe200078e0002 */
        /* <DEDUP_REMOVED lines=18> */
.L_x_6770:
[----:B------:R-:W-:Y:S01]  /*14360*/  UMOV UR4, URZ ;  /* 0x0000003f00047c82 */ /* 0x000fe20008000000 */
[----:B------:R-:W-:Y:S01]  /*14370*/  UMOV UR5, URZ ;  /* 0x0000003f00057c82 */ /* 0x000fe20008000000 */
[----:B------:R-:W-:Y:S01]  /*14380*/  ULDC UR6, c[0x0][0xd14] ;  /* 0x0003450000067ab9 */ /* 0x000fe20000000800 */
[----:B------:R-:W-:Y:S02]  /*14390*/  IMAD.MOV.U32 R16, RZ, RZ, R4 ;  /* 0x000000ffff107224 */ /* 0x000fe400078e0004 */
[----:B------:R-:W-:Y:S02]  /*143a0*/  IMAD.U32 R17, RZ, RZ, UR4 ;  /* 0x00000004ff117e24 */ /* 0x000fe4000f8e00ff */
[----:B------:R-:W-:Y:S02]  /*143b0*/  IMAD.U32 R18, RZ, RZ, UR5 ;  /* 0x00000005ff127e24 */ /* 0x000fe4000f8e00ff */
[----:B------:R-:W-:-:S07]  /*143c0*/  IMAD.U32 R19, RZ, RZ, UR6 ;  /* 0x00000006ff137e24 */ /* 0x000fce000f8e00ff */
.L_x_6778:
        /* <DEDUP_REMOVED lines=12> */
.L_x_6713:
        /* <DEDUP_REMOVED lines=13> */
.L_x_6834:
[----:B------:R-:W-:-:S03]  /*14560*/  UMOV UR4, 0xffffffff ;  /* 0xffffffff00047882 */ /* 0x000fc60000000000 */
[----:B------:R-:W-:Y:S05]  /*14570*/  BRA.DIV UR4, `(.L_x_6781) ;  /* 0x0000001204e47947 */ /* 0x000fea000b800000 */
[----:B--2---:R-:W2:Y:S02]  /*14580*/  S2R R2, SR_TID.X ;  /* 0x0000000000027919 */ /* 0x004ea40000002100 */
[----:B--2---:R-:W-:-:S04]  /*14590*/  SHF.R.U32.HI R2, RZ, 0x5, R2 ;  /* 0x00000005ff027819 */ /* 0x004fc80000011602 */
[----:B------:R-:W-:-:S05]  /*145a0*/  LOP3.LUT R2, R2, 0x3, RZ, 0xc0, !PT ;  /* 0x0000000302027812 */ /* 0x000fca00078ec0ff */
[----:B------:R2:W3:Y:S02]  /*145b0*/  SHFL.IDX PT, R14, R2, RZ, 0x1f ;  /* 0x00001fff020e7589 */ /* 0x0004e400000e0000 */
.L_x_6837:
[----:B---3--:R-:W-:Y:S01]  /*145c0*/  ISETP.NE.AND P0, PT, R14, RZ, PT ;  /* 0x000000ff0e00720c */ /* 0x008fe20003f05270 */
[----:B------:R-:W-:-:S12]  /*145d0*/  BSSY B0, `(.L_x_6782) ;  /* 0x0000029000007945 */ /* 0x000fd80003800000 */
[----:B------:R-:W-:Y:S05]  /*145e0*/  @P0 BRA `(.L_x_6783) ;  /* 0x00000000009c0947 */ /* 0x000fea0003800000 */
[----:B------:R-:W-:-:S03]  /*145f0*/  UMOV UR4, 0xffffffff ;  /* 0xffffffff00047882 */ /* 0x000fc60000000000 */
[----:B------:R-:W-:Y:S05]  /*14600*/  BRA.DIV UR4, `(.L_x_6784) ;  /* 0x0000001204f47947 */ /* 0x000fea000b800000 */
[----:B------:R-:W-:-:S13]  /*14610*/  ELECT P6, URZ, PT ;  /* 0x00000000003f782f */ /* 0x000fda00038c0000 */
.L_x_6840:
        /* <DEDUP_REMOVED lines=8> */
.L_x_6785:
        /* <DEDUP_REMOVED lines=14> */
.L_x_6841:
[----:B------:R-:W2:Y:S02]  /*14780*/  SYNCS.PHASECHK.TRANS64.TRYWAIT P0, [R7+URZ], R2 ;  /* 0x00000002070075a7 */ /* 0x000ea4000800017f */
[----:B--2---:R-:W-:Y:S05]  /*14790*/  @!P0 BRA `(.L_x_6787) ;  /* 0x0000001000c48947 */ /* 0x004fea0003800000 */
.L_x_6842:
[----:B------:R-:W-:Y:S05]  /*147a0*/  @!P2 BRA `(.L_x_6788) ;  /* 0x000000000004a947 */ /* 0x000fea0003800000 */
[----:B------:R-:W-:Y:S01]  /*147b0*/  BPT.TRAP 0x1 ;  /* 0x000000040000795c */ /* 0x000fe20000300000 */
.L_x_6788:
[----:B------:R-:W3:Y:S01]  /*147c0*/  LDL.LU R4, [R1] ;  /* 0x0000000001047983 */ /* 0x000ee20000300800 */
[----:B------:R-:W-:-:S04]  /*147d0*/  VIADD R0, R0, 0x38860 ;  /* 0x0003886000007836 */ /* 0x000fc80000000000 */
[----:B---3--:R-:W-:-:S04]  /*147e0*/  IMAD R4, R4, 0x8, R0 ;  /* 0x0000000804047824 */ /* 0x008fc800078e0200 */
[----:B------:R-:W3:Y:S02]  /*147f0*/  SYNCS.PHASECHK.TRANS64.TRYWAIT P0, [R4+URZ], R5 ;  /* 0x00000005040075a7 */ /* 0x000ee4000800017f */
[----:B---3--:R-:W-:Y:S05]  /*14800*/  @!P0 BRA `(.L_x_6789) ;  /* 0x0000001000bc8947 */ /* 0x008fea0003800000 */
.L_x_6843:
[----:B------:R-:W-:-:S07]  /*14810*/  IMAD R3, R3, 0x8, R0 ;  /* 0x0000000803037824 */ /* 0x000fce00078e0200 */
.L_x_6790:
[----:B----4-:R4:W0:Y:S02]  /*14820*/  SYNCS.PHASECHK.TRANS64.TRYWAIT P0, [R3+URZ], R2 ;  /* 0x00000002030075a7 */ /* 0x010824000800017f */
[----:B0-----:R-:W-:Y:S05]  /*14830*/  @!P0 NANOSLEEP.SYNCS 0x989680 ;  /* 0x009896800000895d */ /* 0x001fea0003900000 */
[----:B------:R-:W0:Y:S02]  /*14840*/  @!P0 SYNCS.PHASECHK.TRANS64 P0, [R3+URZ], R2 ;  /* 0x00000002030085a7 */ /* 0x000e24000800007f */
[----:B0-----:R-:W-:Y:S05]  /*14850*/  @!P0 BRA `(.L_x_6790) ;  /* 0xfffffffc00f08947 */ /* 0x001fea000383ffff */
.L_x_6783:
[----:B------:R-:W-:Y:S05]  /*14860*/  BSYNC B0 ;  /* 0x0000000000007941 */ /* 0x000fea0003800000 */
.L_x_6782:
[----:B------:R-:W-:Y:S05]  /*14870*/  EXIT ;  /* 0x000000000000794d */ /* 0x000fea0003800000 */
.L_x_6663:
[----:B0-----:R0:W1:Y:S02]  /*14880*/  SYNCS.PHASECHK.TRANS64.TRYWAIT P1, [R17+URZ+0x38800], R4 ;  /* 0x03880004110075a7 */ /* 0x001064000802017f */
[----:B-1----:R-:W-:Y:S05]  /*14890*/  @!P1 NANOSLEEP.SYNCS 0x989680 ;  /* 0x009896800000995d */ /* 0x002fea0003900000 */
[----:B------:R-:W1:Y:S02]  /*148a0*/  @!P1 SYNCS.PHASECHK.TRANS64 P1, [R17+URZ+0x38800], R4 ;  /* 0x03880004110095a7 */ /* 0x000e64000802007f */
[----:B-1----:R-:W-:Y:S05]  /*148b0*/  @!P1 BRA `(.L_x_6663) ;  /* 0xfffffffc00f09947 */ /* 0x002fea000383ffff */
[----:B------:R-:W-:Y:S05]  /*148c0*/  BRA `(.L_x_6791) ;  /* 0xfffffee800a47947 */ /* 0x000fea000383ffff */
.L_x_6667:
[----:B--2---:R2:W3:Y:S02]  /*148d0*/  SYNCS.PHASECHK.TRANS64.TRYWAIT P1, [R6+URZ+0x38830], R7 ;  /* 0x03883007060075a7 */ /* 0x0044e4000802017f */
[----:B---3--:R-:W-:Y:S05]  /*148e0*/  @!P1 NANOSLEEP.SYNCS 0x989680 ;  /* 0x009896800000995d */ /* 0x008fea0003900000 */
[----:B------:R-:W3:Y:S02]  /*148f0*/  @!P1 SYNCS.PHASECHK.TRANS64 P1, [R6+URZ+0x38830], R7 ;  /* 0x03883007060095a7 */ /* 0x000ee4000802007f */
[----:B---3--:R-:W-:Y:S05]  /*14900*/  @!P1 BRA `(.L_x_6667) ;  /* 0xfffffffc00f09947 */ /* 0x008fea000383ffff */
[----:B------:R-:W-:Y:S05]  /*14910*/  BRA `(.L_x_6666) ;  /* 0xfffffee800c47947 */ /* 0x000fea000383ffff */
.L_x_6668:
[----:B---3--:R3:W4:Y:S02]  /*14920*/  SYNCS.PHASECHK.TRANS64.TRYWAIT P1, [R17+URZ+0x38810], R4 ;  /* 0x03881004110075a7 */ /* 0x008724000802017f */
[----:B----4-:R-:W-:Y:S05]  /*14930*/  @!P1 NANOSLEEP.SYNCS 0x989680 ;  /* 0x009896800000995d */ /* 0x010fea0003900000 */
[----:B------:R-:W4:Y:S02]  /*14940*/  @!P1 SYNCS.PHASECHK.TRANS64 P1, [R17+URZ+0x38810], R4 ;  /* 0x03881004110095a7 */ /* 0x000f24000802007f */
[----:B----4-:R-:W-:Y:S05]  /*14950*/  @!P1 BRA `(.L_x_6668) ;  /* 0xfffffffc00f09947 */ /* 0x010fea000383ffff */
[----:B------:R-:W-:Y:S05]  /*14960*/  BRA `(.L_x_6792) ;  /* 0xfffffeec00507947 */ /* 0x000fea000383ffff */
.L_x_6672:
[----:B0-----:R0:W3:Y:S02]  /*14970*/  SYNCS.PHASECHK.TRANS64.TRYWAIT P1, [R6+URZ+0x38850], R7 ;  /* 0x03885007060075a7 */ /* 0x0010e4000802017f */
[----:B---3--:R-:W-:Y:S05]  /*14980*/  @!P1 NANOSLEEP.SYNCS 0x989680 ;  /* 0x009896800000995d */ /* 0x008fea0003900000 */
[----:B------:R-:W3:Y:S02]  /*14990*/  @!P1 SYNCS.PHASECHK.TRANS64 P1, [R6+URZ+0x38850], R7 ;  /* 0x03885007060095a7 */ /* 0x000ee4000802007f */
[----:B---3--:R-:W-:Y:S05]  /*149a0*/  @!P1 BRA `(.L_x_6672) ;  /* 0xfffffffc00f09947 */ /* 0x008fea000383ffff */
[----:B------:R-:W-:Y:S05]  /*149b0*/  BRA `(.L_x_6671) ;  /* 0xfffffeec00807947 */ /* 0x000fea000383ffff */
.L_x_6677:
[----:B-1----:R1:W2:Y:S02]  /*149c0*/  SYNCS.PHASECHK.TRANS64.TRYWAIT P2, [R10+URZ+0x38830], R5 ;  /* 0x038830050a0075a7 */ /* 0x0022a4000804017f */
[----:B--2---:R-:W-:Y:S05]  /*149d0*/  @!P2 NANOSLEEP.SYNCS 0x989680 ;  /* 0x009896800000a95d */ /* 0x004fea0003900000 */
[----:B------:R-:W2:Y:S02]  /*149e0*/  @!P2 SYNCS.PHASECHK.TRANS64 P2, [R10+URZ+0x38830], R5 ;  /* 0x038830050a00a5a7 */ /* 0x000ea4000804007f */
[----:B--2---:R-:W-:Y:S05]  /*149f0*/  @!P2 BRA `(.L_x_6677) ;  /* 0xfffffffc00f0a947 */ /* 0x004fea000383ffff */
[----:B------:R-:W-:Y:S05]  /*14a00*/  BRA `(.L_x_6676) ;  /* 0xffffff1400587947 */ /* 0x000fea000383ffff */
.L_x_6681:
[----:B---3--:R3:W4:Y:S02]  /*14a10*/  SYNCS.PHASECHK.TRANS64.TRYWAIT P2, [R10+URZ+0x38850], R5 ;  /* 0x038850050a0075a7 */ /* 0x008724000804017f */
[----:B----4-:R-:W-:Y:S05]  /*14a20*/  @!P2 NANOSLEEP.SYNCS 0x989680 ;  /* 0x009896800000a95d */ /* 0x010fea0003900000 */
[----:B------:R-:W4:Y:S02]  /*14a30*/  @!P2 SYNCS.PHASECHK.TRANS64 P2, [R10+URZ+0x38850], R5 ;  /* 0x038850050a00a5a7 */ /* 0x000f24000804007f */
[----:B----4-:R-:W-:Y:S05]  /*14a40*/  @!P2 BRA `(.L_x_6681) ;  /* 0xfffffffc00f0a947 */ /* 0x010fea000383ffff */
[----:B------:R-:W-:Y:S05]  /*14a50*/  BRA `(.L_x_6680) ;  /* 0xffffff1400bc7947 */ /* 0x000fea000383ffff */
.L_x_6687:
[----:B-1----:R1:W2:Y:S02]  /*14a60*/  SYNCS.PHASECHK.TRANS64.TRYWAIT P2, [R9+URZ+0x38830], R8 ;  /* 0x03883008090075a7 */ /* 0x0022a4000804017f */
[----:B--2---:R-:W-:Y:S05]  /*14a70*/  @!P2 NANOSLEEP.SYNCS 0x989680 ;  /* 0x009896800000a95d */ /* 0x004fea0003900000 */
[----:B------:R-:W2:Y:S02]  /*14a80*/  @!P2 SYNCS.PHASECHK.TRANS64 P2, [R9+URZ+0x38830], R8 ;  /* 0x038830080900a5a7 */ /* 0x000ea4000804007f */
[----:B--2---:R-:W-:Y:S05]  /*14a90*/  @!P2 BRA `(.L_x_6687) ;  /* 0xfffffffc00f0a947 */ /* 0x004fea000383ffff */
[----:B------:R-:W-:Y:S05]  /*14aa0*/  BRA `(.L_x_6686) ;  /* 0xffffff4400c07947 */ /* 0x000fea000383ffff */
.L_x_6691:
[----:B---3--:R3:W4:Y:S02]  /*14ab0*/  SYNCS.PHASECHK.TRANS64.TRYWAIT P2, [R9+URZ+0x38850], R8 ;  /* 0x03885008090075a7 */ /* 0x008724000804017f */
[----:B----4-:R-:W-:Y:S05]  /*14ac0*/  @!P2 NANOSLEEP.SYNCS 0x989680 ;  /* 0x009896800000a95d */ /* 0x010fea0003900000 */
[----:B------:R-:W4:Y:S02]  /*14ad0*/  @!P2 SYNCS.PHASECHK.TRANS64 P2, [R9+URZ+0x38850], R8 ;  /* 0x038850080900a5a7 */ /* 0x000f24000804007f */
[----:B----4-:R-:W-:Y:S05]  /*14ae0*/  @!P2 BRA `(.L_x_6691) ;  /* 0xfffffffc00f0a947 */ /* 0x010fea000383ffff */
[----:B------:R-:W-:Y:S05]  /*14af0*/  BRA `(.L_x_6690) ;  /* 0xffffff4800247947 */ /* 0x000fea000383ffff */
.L_x_6724:
        /* <DEDUP_REMOVED lines=11> */
.L_x_6794:
[----:B------:R-:W-:Y:S05]  /*14bb0*/  BSYNC B0 ;  /* 0x0000000000007941 */ /* 0x000fea0003800000 */
.L_x_6793:
[----:B------:R-:W-:Y:S05]  /*14bc0*/  BRA `(.L_x_6795) ;  /* 0xffffffc000387947 */ /* 0x000fea000383ffff */
.L_x_6725:
[----:B------:R-:W-:Y:S01]  /*14bd0*/  BSSY B0, `(.L_x_6796) ;  /* 0x0000006000007945 */ /* 0x000fe20003800000 */
[----:B------:R-:W-:-:S07]  /*14be0*/  MOV R15, 0xffffffff ;  /* 0xffffffff000f7802 */ /* 0x000fce0000000f00 */
[----:B------:R-:W-:Y:S05]  /*14bf0*/  WARPSYNC.COLLECTIVE R15, `(.L_x_6797) ;  /* 0x000000000f0c7348 */ /* 0x000fea0003c00000 */
[----:B------:R-:W-:Y:S02]  /*14c00*/  ELECT P6, UR62, PT ;  /* 0x00000000003e782f */ /* 0x000fe400038c0000 */
[----:B------:R-:W-:Y:S01]  /*14c10*/  MOV R14, UR62 ;  /* 0x0000003e000e7c02 */ /* 0x000fe20008000f00 */
[----:B------:R-:W-:Y:S10]  /*14c20*/  ENDCOLLECTIVE ;  /* 0x000000000000791b */ /* 0x000ff40003800000 */
.L_x_6797:
[----:B------:R-:W-:Y:S05]  /*14c30*/  BSYNC B0 ;  /* 0x0000000000007941 */ /* 0x000fea0003800000 */
.L_x_6796:
[----:B------:R-:W-:Y:S05]  /*14c40*/  BRA `(.L_x_6798) ;  /* 0xffffffc000287947 */ /* 0x000fea000383ffff */
.L_x_6728:
[----:B0-----:R0:W1:Y:S02]  /*14c50*/  SYNCS.PHASECHK.TRANS64.TRYWAIT P0, [R8+URZ+0x38840], R10 ;  /* 0x0388400a080075a7 */ /* 0x001064000800017f */
[----:B-1----:R-:W-:Y:S05]  /*14c60*/  @!P0 NANOSLEEP.SYNCS 0x989680 ;  /* 0x009896800000895d */ /* 0x002fea0003900000 */
[----:B------:R-:W1:Y:S02]  /*14c70*/  @!P0 SYNCS.PHASECHK.TRANS64 P0, [R8+URZ+0x38840], R10 ;  /* 0x0388400a080085a7 */ /* 0x000e64000800007f */
[----:B-1----:R-:W-:Y:S05]  /*14c80*/  @!P0 BRA `(.L_x_6728) ;  /* 0xfffffffc00f08947 */ /* 0x002fea000383ffff */
[----:B------:R-:W-:Y:S05]  /*14c90*/  BRA `(.L_x_6799) ;  /* 0xffffffc000907947 */ /* 0x000fea000383ffff */
.L_x_6732:
        /* <DEDUP_REMOVED lines=8> */
.L_x_6735:
[----:B0-----:R0:W1:Y:S02]  /*14d20*/  SYNCS.PHASECHK.TRANS64.TRYWAIT P0, [R6+URZ+0x38860], R8 ;  /* 0x03886008060075a7 */ /* 0x001064000800017f */
[----:B-1----:R-:W-:Y:S05]  /*14d30*/  @!P0 NANOSLEEP.SYNCS 0x989680 ;  /* 0x009896800000895d */ /* 0x002fea0003900000 */
[----:B------:R-:W1:Y:S02]  /*14d40*/  @!P0 SYNCS.PHASECHK.TRANS64 P0, [R6+URZ+0x38860], R8 ;  /* 0x03886008060085a7 */ /* 0x000e64000800007f */
[----:B-1----:R-:W-:Y:S05]  /*14d50*/  @!P0 BRA `(.L_x_6735) ;  /* 0xfffffffc00f08947 */ /* 0x002fea000383ffff */
[----:B------:R-:W-:Y:S05]  /*14d60*/  BRA `(.L_x_6801) ;  /* 0xffffffc8008c7947 */ /* 0x000fea000383ffff */
.L_x_6744:
[----:B-1----:R1:W2:Y:S02]  /*14d70*/  SYNCS.PHASECHK.TRANS64.TRYWAIT P0, [R2+URZ+0x38840], R3 ;  /* 0x03884003020075a7 */ /* 0x0022a4000800017f */
[----:B--2---:R-:W-:Y:S05]  /*14d80*/  @!P0 NANOSLEEP.SYNCS 0x989680 ;  /* 0x009896800000895d */ /* 0x004fea0003900000 */
[----:B------:R-:W2:Y:S02]  /*14d90*/  @!P0 SYNCS.PHASECHK.TRANS64 P0, [R2+URZ+0x38840], R3 ;  /* 0x03884003020085a7 */ /* 0x000ea4000800007f */
[----:B--2---:R-:W-:Y:S05]  /*14da0*/  @!P0 BRA `(.L_x_6744) ;  /* 0xfffffffc00f08947 */ /* 0x004fea000383ffff */
[----:B------:R-:W-:Y:S05]  /*14db0*/  BRA `(.L_x_6802) ;  /* 0xffffffd000587947 */ /* 0x000fea000383ffff */
.L_x_6746:
[----:B0-----:R0:W2:Y:S02]  /*14dc0*/  SYNCS.PHASECHK.TRANS64.TRYWAIT P0, [R2+URZ+0x38860], R3 ;  /* 0x03886003020075a7 */ /* 0x0010a4000800017f */
[----:B--2---:R-:W-:Y:S05]  /*14dd0*/  @!P0 NANOSLEEP.SYNCS 0x989680 ;  /* 0x009896800000895d */ /* 0x004fea0003900000 */
[----:B------:R-:W2:Y:S02]  /*14de0*/  @!P0 SYNCS.PHASECHK.TRANS64 P0, [R2+URZ+0x38860], R3 ;  /* 0x03886003020085a7 */ /* 0x000ea4000800007f */
[----:B--2---:R-:W-:Y:S05]  /*14df0*/  @!P0 BRA `(.L_x_6746) ;  /* 0xfffffffc00f08947 */ /* 0x004fea000383ffff */
[----:B------:R-:W-:Y:S05]  /*14e00*/  BRA `(.L_x_6803) ;  /* 0xffffffd000c87947 */ /* 0x000fea000383ffff */
.L_x_6751:
[----:B-1----:R1:W2:Y:S02]  /*14e10*/  SYNCS.PHASECHK.TRANS64.TRYWAIT P0, [R2+URZ+0x38840], R3 ;  /* 0x03884003020075a7 */ /* 0x0022a4000800017f */
[----:B--2---:R-:W-:Y:S05]  /*14e20*/  @!P0 NANOSLEEP.SYNCS 0x989680 ;  /* 0x009896800000895d */ /* 0x004fea0003900000 */
[----:B------:R-:W2:Y:S02]  /*14e30*/  @!P0 SYNCS.PHASECHK.TRANS64 P0, [R2+URZ+0x38840], R3 ;  /* 0x03884003020085a7 */ /* 0x000ea4000800007f */
[----:B--2---:R-:W-:Y:S05]  /*14e40*/  @!P0 BRA `(.L_x_6751) ;  /* 0xfffffffc00f08947 */ /* 0x004fea000383ffff */
[----:B------:R-:W-:Y:S05]  /*14e50*/  BRA `(.L_x_6804) ;  /* 0xffffffd800607947 */ /* 0x000fea000383ffff */
.L_x_6753:
[----:B0-----:R0:W2:Y:S02]  /*14e60*/  SYNCS.PHASECHK.TRANS64.TRYWAIT P1, [R2+URZ+0x38860], R3 ;  /* 0x03886003020075a7 */ /* 0x0010a4000802017f */
[----:B--2---:R-:W-:Y:S05]  /*14e70*/  @!P1 NANOSLEEP.SYNCS 0x989680 ;  /* 0x009896800000995d */ /* 0x004fea0003900000 */
[----:B------:R-:W2:Y:S02]  /*14e80*/  @!P1 SYNCS.PHASECHK.TRANS64 P1, [R2+URZ+0x38860], R3 ;  /* 0x03886003020095a7 */ /* 0x000ea4000802007f */
[----:B--2---:R-:W-:Y:S05]  /*14e90*/  @!P1 BRA `(.L_x_6753) ;  /* 0xfffffffc00f09947 */ /* 0x004fea000383ffff */
[----:B------:R-:W-:Y:S05]  /*14ea0*/  BRA `(.L_x_6805) ;  /* 0xffffffd800cc7947 */ /* 0x000fea000383ffff */
.L_x_6758:
[----:B--2---:R2:W3:Y:S02]  /*14eb0*/  SYNCS.PHASECHK.TRANS64.TRYWAIT P0, [R2+URZ+0x38840], R3 ;  /* 0x03884003020075a7 */ /* 0x0044e4000800017f */
[----:B---3--:R-:W-:Y:S05]  /*14ec0*/  @!P0 NANOSLEEP.SYNCS 0x989680 ;  /* 0x009896800000895d */ /* 0x008fea0003900000 */
[----:B------:R-:W3:Y:S02]  /*14ed0*/  @!P0 SYNCS.PHASECHK.TRANS64 P0, [R2+URZ+0x38840], R3 ;  /* 0x03884003020085a7 */ /* 0x000ee4000800007f */
[----:B---3--:R-:W-:Y:S05]  /*14ee0*/  @!P0 BRA `(.L_x_6758) ;  /* 0xfffffffc00f08947 */ /* 0x008fea000383ffff */
[----:B------:R-:W-:Y:S05]  /*14ef0*/  BRA `(.L_x_6806) ;  /* 0xffffffe000487947 */ /* 0x000fea000383ffff */
.L_x_6760:
[----:B0-----:R0:W1:Y:S02]  /*14f00*/  SYNCS.PHASECHK.TRANS64.TRYWAIT P1, [R2+URZ+0x38860], R3 ;  /* 0x03886003020075a7 */ /* 0x001064000802017f */
[----:B-1----:R-:W-:Y:S05]  /*14f10*/  @!P1 NANOSLEEP.SYNCS 0x989680 ;  /* 0x009896800000995d */ /* 0x002fea0003900000 */
[----:B------:R-:W1:Y:S02]  /*14f20*/  @!P1 SYNCS.PHASECHK.TRANS64 P1, [R2+URZ+0x38860], R3 ;  /* 0x03886003020095a7 */ /* 0x000e64000802007f */
[----:B-1----:R-:W-:Y:S05]  /*14f30*/  @!P1 BRA `(.L_x_6760) ;  /* 0xfffffffc00f09947 */ /* 0x002fea000383ffff */
[----:B------:R-:W-:Y:S05]  /*14f40*/  BRA `(.L_x_6807) ;  /* 0xffffffe000b87947 */ /* 0x000fea000383ffff */
.L_x_6765:
        /* <DEDUP_REMOVED lines=8> */
.L_x_6809:
[----:B------:R-:W-:Y:S05]  /*14fd0*/  BSYNC B0 ;  /* 0x0000000000007941 */ /* 0x000fea0003800000 */
.L_x_6808:
        /* <DEDUP_REMOVED lines=8> */
.L_x_6810:
[----:B------:R-:W-:Y:S01]  /*15060*/  MOV R16, R14 ;  /* 0x0000000e00107202 */ /* 0x000fe20000000f00 */
[----:B------:R-:W-:Y:S06]  /*15070*/  BRA `(.L_x_6811) ;  /* 0xffffffe800087947 */ /* 0x000fec000383ffff */
.L_x_6768:
[----:B------:R-:W-:Y:S01]  /*15080*/  BSSY B0, `(.L_x_6812) ;  /* 0x0000008000007945 */ /* 0x000fe20003800000 */
[----:B-----5:R-:W-:Y:S02]  /*15090*/  IMAD.MOV.U32 R13, RZ, RZ, R3 ;  /* 0x000000ffff0d7224 */ /* 0x020fe400078e0003 */
[----:B------:R-:W-:Y:S02]  /*150a0*/  IMAD.MOV.U32 R12, RZ, RZ, 0x1 ;  /* 0x00000001ff0c7424 */ /* 0x000fe400078e00ff */
[----:B------:R-:W-:Y:S02]  /*150b0*/  IMAD.MOV.U32 R11, RZ, RZ, RZ ;  /* 0x000000ffff0b7224 */ /* 0x000fe400078e00ff */
[----:B------:R-:W-:-:S07]  /*150c0*/  IMAD.MOV.U32 R15, RZ, RZ, -0x1 ;  /* 0xffffffffff0f7424 */ /* 0x000fce00078e00ff */
[----:B01234-:R-:W-:Y:S05]  /*150d0*/  WARPSYNC.COLLECTIVE R15, `(.L_x_6813) ;  /* 0x000000000f087348 */ /* 0x01ffea0003c00000 */
[----:B------:R0:W0:Y:S02]  /*150e0*/  SHFL.UP P6, R14, R13, R12, R11 ;  /* 0x0400000c0d0e7389 */ /* 0x00002400000c000b */
[----:B01234-:R-:W-:Y:S01]  /*150f0*/  ENDCOLLECTIVE ;  /* 0x000000000000791b */ /* 0x01ffe20003800000 */
.L_x_6813:
[----:B------:R-:W-:Y:S05]  /*15100*/  BSYNC B0 ;  /* 0x0000000000007941 */ /* 0x000fea0003800000 */
.L_x_6812:
        /* <DEDUP_REMOVED lines=10> */
.L_x_6814:
        /* <DEDUP_REMOVED lines=8> */
.L_x_6815:
        /* <DEDUP_REMOVED lines=8> */
.L_x_6816:
        /* <DEDUP_REMOVED lines=8> */
.L_x_6817:
        /* <DEDUP_REMOVED lines=8> */
.L_x_6818:
[----:B------:R-:W-:Y:S05]  /*153b0*/  BRA `(.L_x_6819) ;  /* 0xffffffe400d07947 */ /* 0x000fea000383ffff */
.L_x_6773:
        /* <DEDUP_REMOVED lines=8> */
.L_x_6821:
[----:B------:R-:W-:Y:S05]  /*15440*/  BSYNC B0 ;  /* 0x0000000000007941 */ /* 0x000fea0003800000 */
.L_x_6820:
        /* <DEDUP_REMOVED lines=10> */
.L_x_6822:
        /* <DEDUP_REMOVED lines=8> */
.L_x_6823:
        /* <DEDUP_REMOVED lines=8> */
.L_x_6824:
        /* <DEDUP_REMOVED lines=8> */
.L_x_6825:
        /* <DEDUP_REMOVED lines=8> */
.L_x_6826:
[----:B------:R-:W-:Y:S05]  /*156f0*/  BRA `(.L_x_6827) ;  /* 0xffffffe400b87947 */ /* 0x000fea000383ffff */
.L_x_6775:
[----:B------:R-:W-:Y:S01]  /*15700*/  BSSY B0, `(.L_x_6828) ;  /* 0x0000006000007945 */ /* 0x000fe20003800000 */
[----:B------:R-:W-:Y:S01]  /*15710*/  PLOP3.LUT P6, PT, P6, PT, PT, 0x8, 0x0 ;  /* 0x000000000000781c */ /* 0x000fe200037ce170 */
[----:B------:R-:W-:-:S12]  /*15720*/  IMAD.MOV.U32 R15, RZ, RZ, -0x1 ;  /* 0xffffffffff0f7424 */ /* 0x000fd800078e00ff */
[----:B0-----:R-:W-:Y:S05]  /*15730*/  WARPSYNC.COLLECTIVE R15, `(.L_x_6829) ;  /* 0x000000000f087348 */ /* 0x001fea0003c00000 */
[----:B------:R-:W-:Y:S01]  /*15740*/  VOTE.ANY R14, PT, P6 ;  /* 0x00000000000e7806 */ /* 0x000fe200030e0100 */
[----:B0-----:R-:W-:Y:S06]  /*15750*/  ENDCOLLECTIVE ;  /* 0x000000000000791b */ /* 0x001fec0003800000 */
.L_x_6829:
[----:B------:R-:W-:Y:S05]  /*15760*/  BSYNC B0 ;  /* 0x0000000000007941 */ /* 0x000fea0003800000 */
.L_x_6828:
        /* <DEDUP_REMOVED lines=9> */
.L_x_6830:
[----:B------:R-:W-:Y:S01]  /*15800*/  IMAD.MOV.U32 R17, RZ, RZ, R14 ;  /* 0x000000ffff117224 */ /* 0x000fe200078e000e */
[----:B------:R-:W-:Y:S06]  /*15810*/  BRA `(.L_x_6831) ;  /* 0xffffffe400a87947 */ /* 0x000fec000383ffff */
.L_x_6777:
[----:B------:R-:W-:Y:S01]  /*15820*/  BSSY B0, `(.L_x_6832) ;  /* 0x0000007000007945 */ /* 0x000fe20003800000 */
[----:B------:R-:W-:Y:S01]  /*15830*/  MOV R13, R2 ;  /* 0x00000002000d7202 */ /* 0x000fe20000000f00 */
[----:B------:R-:W-:Y:S02]  /*15840*/  IMAD.MOV.U32 R11, RZ, RZ, 0x1f ;  /* 0x0000001fff0b7424 */ /* 0x000fe400078e00ff */
[----:B------:R-:W-:-:S07]  /*15850*/  IMAD.MOV.U32 R15, RZ, RZ, -0x1 ;  /* 0xffffffffff0f7424 */ /* 0x000fce00078e00ff */
[----:B012---:R-:W-:Y:S05]  /*15860*/  WARPSYNC.COLLECTIVE R15, `(.L_x_6833) ;  /* 0x000000000f087348 */ /* 0x007fea0003c00000 */
[----:B------:R3:W4:Y:S02]  /*15870*/  SHFL.IDX P6, R14, R13, R12, R11 ;  /* 0x0000000c0d0e7389 */ /* 0x00072400000c000b */
[----:B01234-:R-:W-:Y:S01]  /*15880*/  ENDCOLLECTIVE ;  /* 0x000000000000791b */ /* 0x01ffe20003800000 */
.L_x_6833:
[----:B------:R-:W-:Y:S05]  /*15890*/  BSYNC B0 ;  /* 0x0000000000007941 */ /* 0x000fea0003800000 */
.L_x_6832:
[----:B------:R-:W-:Y:S01]  /*158a0*/  IMAD.MOV.U32 R8, RZ, RZ, R14 ;  /* 0x000000ffff087224 */ /* 0x000fe200078e000e */
[----:B------:R-:W-:Y:S06]  /*158b0*/  BRA `(.L_x_6776) ;  /* 0xffffffe4009c7947 */ /* 0x000fec000383ffff */
.L_x_6780:
[----:B-1----:R1:W3:Y:S02]  /*158c0*/  SYNCS.PHASECHK.TRANS64.TRYWAIT P0, [R0+URZ+0x38820], R3 ;  /* 0x03882003000075a7 */ /* 0x0022e4000800017f */
[----:B---3--:R-:W-:Y:S05]  /*158d0*/  @!P0 NANOSLEEP.SYNCS 0x989680 ;  /* 0x009896800000895d */ /* 0x008fea0003900000 */
[----:B------:R-:W3:Y:S02]  /*158e0*/  @!P0 SYNCS.PHASECHK.TRANS64 P0, [R0+URZ+0x38820], R3 ;  /* 0x03882003000085a7 */ /* 0x000ee4000800007f */
[----:B---3--:R-:W-:Y:S05]  /*158f0*/  @!P0 BRA `(.L_x_6780) ;  /* 0xfffffffc00f08947 */ /* 0x008fea000383ffff */
[----:B------:R-:W-:Y:S05]  /*15900*/  BRA `(.L_x_6834) ;  /* 0xffffffec00147947 */ /* 0x000fea000383ffff */
.L_x_6781:
        /* <DEDUP_REMOVED lines=11> */
.L_x_6836:
[----:B------:R-:W-:Y:S05]  /*159c0*/  BSYNC B0 ;  /* 0x0000000000007941 */ /* 0x000fea0003800000 */
.L_x_6835:
[----:B------:R-:W-:Y:S05]  /*159d0*/  BRA `(.L_x_6837) ;  /* 0xffffffe800f87947 */ /* 0x000fea000383ffff */
.L_x_6784:
[----:B------:R-:W-:Y:S01]  /*159e0*/  BSSY B1, `(.L_x_6838) ;  /* 0x0000006000017945 */ /* 0x000fe20003800000 */
[----:B------:R-:W-:-:S07]  /*159f0*/  IMAD.MOV.U32 R15, RZ, RZ, -0x1 ;  /* 0xffffffffff0f7424 */ /* 0x000fce00078e00ff */
[----:B012---:R-:W-:Y:S05]  /*15a00*/  WARPSYNC.COLLECTIVE R15, `(.L_x_6839) ;  /* 0x000000000f0c7348 */ /* 0x007fea0003c00000 */
[----:B------:R-:W-:Y:S02]  /*15a10*/  ELECT P6, UR62, PT ;  /* 0x00000000003e782f */ /* 0x000fe400038c0000 */
[----:B------:R-:W-:Y:S01]  /*15a20*/  MOV R14, UR62 ;  /* 0x0000003e000e7c02 */ /* 0x000fe20008000f00 */
[----:B012---:R-:W-:Y:S10]  /*15a30*/  ENDCOLLECTIVE ;  /* 0x000000000000791b */ /* 0x007ff40003800000 */
.L_x_6839:
[----:B------:R-:W-:Y:S05]  /*15a40*/  BSYNC B1 ;  /* 0x0000000000017941 */ /* 0x000fea0003800000 */
.L_x_6838:
[----:B------:R-:W-:Y:S05]  /*15a50*/  BRA `(.L_x_6840) ;  /* 0xffffffe800f07947 */ /* 0x000fea000383ffff */
.L_x_6786:
[----:B-1----:R1:W2:Y:S02]  /*15a60*/  SYNCS.PHASECHK.TRANS64.TRYWAIT P0, [R6+URZ], R5 ;  /* 0x00000005060075a7 */ /* 0x0022a4000800017f */
[----:B--2---:R-:W-:Y:S05]  /*15a70*/  @!P0 NANOSLEEP.SYNCS 0x989680 ;  /* 0x009896800000895d */ /* 0x004fea0003900000 */
[----:B------:R-:W2:Y:S02]  /*15a80*/  @!P0 SYNCS.PHASECHK.TRANS64 P0, [R6+URZ], R5 ;  /* 0x00000005060085a7 */ /* 0x000ea4000800007f */
[----:B--2---:R-:W-:Y:S05]  /*15a90*/  @!P0 BRA `(.L_x_6786) ;  /* 0xfffffffc00f08947 */ /* 0x004fea000383ffff */
[----:B------:R-:W-:Y:S05]  /*15aa0*/  BRA `(.L_x_6841) ;  /* 0xffffffec00347947 */ /* 0x000fea000383ffff */
.L_x_6787:
[----:B--2---:R2:W3:Y:S02]  /*15ab0*/  SYNCS.PHASECHK.TRANS64.TRYWAIT P0, [R7+URZ], R2 ;  /* 0x00000002070075a7 */ /* 0x0044e4000800017f */
[----:B---3--:R-:W-:Y:S05]  /*15ac0*/  @!P0 NANOSLEEP.SYNCS 0x989680 ;  /* 0x009896800000895d */ /* 0x008fea0003900000 */
[----:B------:R-:W3:Y:S02]  /*15ad0*/  @!P0 SYNCS.PHASECHK.TRANS64 P0, [R7+URZ], R2 ;  /* 0x00000002070085a7 */ /* 0x000ee4000800007f */
[----:B---3--:R-:W-:Y:S05]  /*15ae0*/  @!P0 BRA `(.L_x_6787) ;  /* 0xfffffffc00f08947 */ /* 0x008fea000383ffff */
[----:B------:R-:W-:Y:S05]  /*15af0*/  BRA `(.L_x_6842) ;  /* 0xffffffec00287947 */ /* 0x000fea000383ffff */
.L_x_6789:
[----:B---3--:R3:W4:Y:S02]  /*15b00*/  SYNCS.PHASECHK.TRANS64.TRYWAIT P0, [R4+URZ], R5 ;  /* 0x00000005040075a7 */ /* 0x008724000800017f */
[----:B----4-:R-:W-:Y:S05]  /*15b10*/  @!P0 NANOSLEEP.SYNCS 0x989680 ;  /* 0x009896800000895d */ /* 0x010fea0003900000 */
[----:B------:R-:W4:Y:S02]  /*15b20*/  @!P0 SYNCS.PHASECHK.TRANS64 P0, [R4+URZ], R5 ;  /* 0x00000005040085a7 */ /* 0x000f24000800007f */
[----:B----4-:R-:W-:Y:S05]  /*15b30*/  @!P0 BRA `(.L_x_6789) ;  /* 0xfffffffc00f08947 */ /* 0x010fea000383ffff */
[----:B------:R-:W-:Y:S05]  /*15b40*/  BRA `(.L_x_6843) ;  /* 0xffffffec00307947 */ /* 0x000fea000383ffff */
.L_x_6844:
        /* <DEDUP_REMOVED lines=11> */
.L_x_11956:


//--------------------- .text._ZN7cutlass13device_kernelIN5flash11enable_sm90INS1_16FlashAttnFwdSm90INS1_25CollectiveMainloopFwdSm90ILi2EN4cute5tupleIJNS5_1CILi1EEES8_S8_EEENS6_IJNS7_ILi64EEESA_SA_EEELi512ENS_6half_tEfNS_4arch4Sm90ELb1ELb0ELb0ELb1ELb0ELb1ELb1ELb0ELb0ELb0ELb0ELb0EEENS1_21CollectiveEpilogueFwdINS6_IJSA_NS7_ILi512EEESA_EEES9_SC_SE_Li256ELb1ELb0ELb0ELb0EEENS1_36VarlenDynamicPersistentTileSchedulerILi64ELi64ELi256ELi32ELb0ELb0ELb1ELb1ELb1ELb1EEEEEEEEEvNT_6ParamsE --------------------------
	.section	.text._ZN7cutlass13device_kernelIN5flash11enable_sm90INS1_16FlashAttnFwdSm90INS1_25CollectiveMainloopFwdSm90ILi2EN4cute5tupleIJNS5_1CILi1EEES8_S8_EEENS6_IJNS7_ILi64EEESA_SA_EEELi512ENS_6half_tEfNS_4arch4Sm90ELb1ELb0ELb0ELb1ELb0ELb1ELb1ELb0ELb0ELb0ELb0ELb0EEENS1_21CollectiveEpilogueFwdINS6_IJSA_NS7_ILi512EEESA_EEES9_SC_SE_Li256ELb1ELb0ELb0ELb0EEENS1_36VarlenDynamicPersistentTileSchedulerILi64ELi64ELi256ELi32ELb0ELb0ELb1ELb1ELb1ELb1EEEEEEEEEvNT_6ParamsE,"ax",@progbits
	.align	128
.text._ZN7cutlass13device_kernelIN5flash11enable_sm90INS1_16FlashAttnFwdSm90INS1_25CollectiveMainloopFwdSm90ILi2EN4cute5tupleIJNS5_1CILi1EEES8_S8_EEENS6_IJNS7_ILi64EEESA_SA_EEELi512ENS_6half_tEfNS_4arch4Sm90ELb1ELb0ELb0ELb1ELb0ELb1ELb1ELb0ELb0ELb0ELb0ELb0EEENS1_21CollectiveEpilogueFwdINS6_IJSA_NS7_ILi512EEESA_EEES9_SC_SE_Li256ELb1ELb0ELb0ELb0EEENS1_36VarlenDynamicPersistentTileSchedulerILi64ELi64ELi256ELi32ELb0ELb0ELb1ELb1ELb1ELb1EEEEEEEEEvNT_6ParamsE:
        .type           _ZN7cutlass13device_kernelIN5flash11enable_sm90INS1_16FlashAttnFwdSm90INS1_25CollectiveMainloopFwdSm90ILi2EN4cute5tupleIJNS5_1CILi1EEES8_S8_EEENS6_IJNS7_ILi64EEESA_SA_EEELi512ENS_6half_tEfNS_4arch4Sm90ELb1ELb0ELb0ELb1ELb0ELb1ELb1ELb0ELb0ELb0ELb0ELb0EEENS1_21CollectiveEpilogueFwdINS6_IJSA_NS7_ILi512EEESA_EEES9_SC_SE_Li256ELb1ELb0ELb0ELb0EEENS1_36VarlenDynamicPersistentTileSchedulerILi64ELi64ELi256ELi32ELb0ELb0ELb1ELb1ELb1ELb1EEEEEEEEEvNT_6ParamsE,@function
        .size           _ZN7cutlass13device_kernelIN5flash11enable_sm90INS1_16FlashAttnFwdSm90INS1_25CollectiveMainloopFwdSm90ILi2EN4cute5tupleIJNS5_1CILi1EEES8_S8_EEENS6_IJNS7_ILi64EEESA_SA_EEELi512ENS_6half_tEfNS_4arch4Sm90ELb1ELb0ELb0ELb1ELb0ELb1ELb1ELb0ELb0ELb0ELb0ELb0EEENS1_21CollectiveEpilogueFwdINS6_IJSA_NS7_ILi512EEESA_EEES9_SC_SE_Li256ELb1ELb0ELb0ELb0EEENS1_36VarlenDynamicPersistentTileSchedulerILi64ELi64ELi256ELi32ELb0ELb0ELb1ELb1ELb1ELb1EEEEEEEEEvNT_6ParamsE,(.L_x_11957 - _ZN7cutlass13device_kernelIN5flash11enable_sm90INS1_16FlashAttnFwdSm90INS1_25CollectiveMainloopFwdSm90ILi2EN4cute5tupleIJNS5_1CILi1EEES8_S8_EEENS6_IJNS7_ILi64EEESA_SA_EEELi512ENS_6half_tEfNS_4arch4Sm90ELb1ELb0ELb0ELb1ELb0ELb1ELb1ELb0ELb0ELb0ELb0ELb0EEENS1_21CollectiveEpilogueFwdINS6_IJSA_NS7_ILi512EEESA_EEES9_SC_SE_Li256ELb1ELb0ELb0ELb0EEENS1_36VarlenDynamicPersistentTileSchedulerILi64ELi64ELi256ELi32ELb0ELb0ELb1ELb1ELb1ELb1EEEEEEEEEvNT_6ParamsE)
        .other          _ZN7cutlass13device_kernelIN5flash11enable_sm90INS1_16FlashAttnFwdSm90INS1_25CollectiveMainloopFwdSm90ILi2EN4cute5tupleIJNS5_1CILi1EEES8_S8_EEENS6_IJNS7_ILi64EEESA_SA_EEELi512ENS_6half_tEfNS_4arch4Sm90ELb1ELb0ELb0ELb1ELb0ELb1ELb1ELb0ELb0ELb0ELb0ELb0EEENS1_21CollectiveEpilogueFwdINS6_IJSA_NS7_ILi512EEESA_EEES9_SC_SE_Li256ELb1ELb0ELb0ELb0EEENS1_36VarlenDynamicPersistentTileSchedulerILi64ELi64ELi256ELi32ELb0ELb0ELb1ELb1ELb1ELb1EEEEEEEEEvNT_6ParamsE,@"STO_CUDA_ENTRY STV_DEFAULT"
_ZN7cutlass13device_kernelIN5flash11enable_sm90INS1_16FlashAttnFwdSm90INS1_25CollectiveMainloopFwdSm90ILi2EN4cute5tupleIJNS5_1CILi1EEES8_S8_EEENS6_IJNS7_ILi64EEESA_SA_EEELi512ENS_6half_tEfNS_4arch4Sm90ELb1ELb0ELb0ELb1ELb0ELb1ELb1ELb0ELb0ELb0ELb0ELb0EEENS1_21CollectiveEpilogueFwdINS6_IJSA_NS7_ILi512EEESA_EEES9_SC_SE_Li256ELb1ELb0ELb0ELb0EEENS1_36VarlenDynamicPersistentTileSchedulerILi64ELi64ELi256ELi32ELb0ELb0ELb1ELb1ELb1ELb1EEEEEEEEEvNT_6ParamsE:
        /* <DEDUP_REMOVED lines=29> */
.L_x_6846:
[----:B------:R-:W-:Y:S05]  /*01d0*/  BSYNC B0 ;  /* 0x0000000000007941 */ /* 0x000fea0003800000 */
.L_x_6845:
        /* <DEDUP_REMOVED lines=39> */
.L_x_6847:
        /* <DEDUP_REMOVED lines=22> */
.L_x_6848:
        /* <DEDUP_REMOVED lines=18> */
.L_x_6849:
        /* <DEDUP_REMOVED lines=22> */
.L_x_6850:
        /* <DEDUP_REMOVED lines=22> */
.L_x_6851:
        /* <DEDUP_REMOVED lines=9> */
.L_x_6854:
        /* <DEDUP_REMOVED lines=46> */
[----:B------:R-:W-:Y:S02]  /*0d00*/  LOP3.LUT R11, R9, 0xfffffff8, RZ, 0xc0, !PT ;  /* 0xfffffff8090b7812 */ /* 0x000fe400078ec0ff */
[----:B------:R-:W-:-:S02]  /*0d10*/  SHF.R.S32.HI R223, RZ, 0x7, R0 ;  /* 0x00000007ffdf7819 */ /* 0x000fc40000011400 */
[----:B------:R-:W-:Y:S02]  /*0d20*/  IADD3 R7, R7, -R8, RZ ;  /* 0x8000000807077210 */ /* 0x000fe40007ffe0ff */
[----:B------:R-:W-:Y:S02]  /*0d30*/  SHF.R.S32.HI R4, RZ, 0x5, R4 ;  /* 0x00000005ff047819 */ /* 0x000fe40000011404 */
[----:B------:R-:W-:Y:S02]  /*0d40*/  LOP3.LUT R15, R14, 0x3ffffc, RZ, 0xc0, !PT ;  /* 0x003ffffc0e0f7812 */ /* 0x000fe400078ec0ff */
[----:B------:R-:W-:Y:S02]  /*0d50*/  IADD3 R11, R10, -R11, RZ ;  /* 0x8000000b0a0b7210 */ /* 0x000fe40007ffe0ff */
[----:B------:R-:W-:Y:S01]  /*0d60*/  LOP3.LUT R6, R6, 0x7ffffffc, RZ, 0xc0, !PT ;  /* 0x7ffffffc06067812 */ /* 0x000fe200078ec0ff */
[----:B------:R-:W-:Y:S02]  /*0d70*/  IMAD R14, R223, 0x100, R10 ;  /* 0x00000100df0e7824 */ /* 0x000fe400078e020a */
[----:B------:R-:W-:Y:S01]  /*0d80*/  IMAD R190, R4, 0x10, R7 ;  /* 0x0000001004be7824 */ /* 0x000fe200078e0207 */
[----:B------:R-:W-:Y:S01]  /*0d90*/  LEA.HI R4, R3, R234, RZ, 0x3 ;  /* 0x000000ea03047211 */ /* 0x000fe200078f18ff */
[----:B------:R-:W-:-:S02]  /*0da0*/  IMAD.IADD R15, R212, 0x1, -R15 ;  /* 0x00000001d40f7824 */ /* 0x000fc400078e0a0f */
[----:B------:R-:W-:Y:S02]  /*0db0*/  IMAD.IADD R12, R13, 0x1, -R12 ;  /* 0x000000010d0c7824 */ /* 0x000fe400078e0a0c */
[----:B------:R-:W-:Y:S02]  /*0dc0*/  IMAD.SHL.U32 R10, R11, 0x40, RZ ;  /* 0x000000400b0a7824 */ /* 0x000fe400078e00ff */
[----:B------:R-:W-:Y:S01]  /*0dd0*/  IMAD.IADD R6, R5, 0x1, -R6 ;  /* 0x0000000105067824 */ /* 0x000fe200078e0a06 */
[----:B------:R-:W-:Y:S01]  /*0de0*/  LEA.HI R5, R3, R234, RZ, 0x2 ;  /* 0x000000ea03057211 */ /* 0x000fe200078f10ff */
[----:B------:R-:W-:Y:S01]  /*0df0*/  IMAD R14, R15, 0x10, R14 ;  /* 0x000000100f0e7824 */ /* 0x000fe200078e020e */
[----:B------:R-:W-:Y:S01]  /*0e00*/  LOP3.LUT R3, R4, 0x1ffffff8, RZ, 0xc0, !PT ;  /* 0x1ffffff804037812 */ /* 0x000fe200078ec0ff */
[----:B------:R-:W-:Y:S01]  /*0e10*/  IMAD.SHL.U32 R13, R12, 0x8, RZ ;  /* 0x000000080c0d7824 */ /* 0x000fe200078e00ff */
[----:B------:R-:W-:Y:S01]  /*0e20*/  LOP3.LUT R10, R10, 0x1c0, RZ, 0xc0, !PT ;  /* 0x000001c00a0a7812 */ /* 0x000fe200078ec0ff */
[----:B------:R-:W-:Y:S01]  /*0e30*/  IMAD.SHL.U32 R9, R9, 0x40, RZ ;  /* 0x0000004009097824 */ /* 0x000fe200078e00ff */
[----:B------:R-:W-:Y:S01]  /*0e40*/  SHF.R.S32.HI R23, RZ, 0x2, R5 ;  /* 0x00000002ff177819 */ /* 0x000fe20000011405 */
[--C-:B------:R-:W-:Y:S01]  /*0e50*/  IMAD.U32 R233, R14, 0x40, R13.reuse ;  /* 0x000000400ee97824 */ /* 0x100fe200078e000d */
[----:B------:R-:W-:Y:S01]  /*0e60*/  LOP3.LUT R13, R10, 0x8, R13, 0xf8, !PT ;  /* 0x000000080a0d7812 */ /* 0x000fe200078ef80d */
[----:B------:R-:W-:Y:S01]  /*0e70*/  IMAD.IADD R3, R234, 0x1, -R3 ;  /* 0x00000001ea037824 */ /* 0x000fe200078e0a03 */
[----:B------:R-:W-:Y:S01]  /*0e80*/  SHF.R.U32.HI R10, RZ, 0x3, R10 ;  /* 0x00000003ff0a7819 */ /* 0x000fe2000001160a */
[----:B------:R-:W-:Y:S01]  /*0e90*/  VIADD R236, R23, 0x20 ;  /* 0x0000002017ec7836 */ /* 0x000fe20000000000 */
[----:B------:R-:W-:-:S02]  /*0ea0*/  LOP3.LUT R9, R9, 0x7ffffe00, RZ, 0xc0, !PT ;  /* 0x7ffffe0009097812 */ /* 0x000fc400078ec0ff */
[----:B------:R-:W-:Y:S02]  /*0eb0*/  LOP3.LUT R10, R13, R10, RZ, 0x3c, !PT ;  /* 0x0000000a0d0a7212 */ /* 0x000fe400078e3cff */
[----:B------:R-:W-:Y:S01]  /*0ec0*/  SHF.L.U32 R193, R3, 0x3, RZ ;  /* 0x0000000303c17819 */ /* 0x000fe200000006ff */
[----:B------:R-:W-:Y:S01]  /*0ed0*/  IMAD R9, R212, 0x400, R9 ;  /* 0x00000400d4097824 */ /* 0x000fe200078e0209 */
[----:B------:R-:W-:Y:S02]  /*0ee0*/  LOP3.LUT R7, R5, 0xfffffffc, RZ, 0xc0, !PT ;  /* 0xfffffffc05077812 */ /* 0x000fe400078ec0ff */
[----:B------:R-:W-:Y:S01]  /*0ef0*/  SHF.R.S32.HI R3, RZ, 0x1f, R236 ;  /* 0x0000001fff037819 */ /* 0x000fe200000114ec */
[----:B------:R-:W-:Y:S01]  /*0f00*/  IMAD.IADD R9, R9, 0x1, R10 ;  /* 0x0000000109097824 */ /* 0x000fe200078e020a */
[----:B------:R-:W-:Y:S01]  /*0f10*/  R2P PR, R11, 0x6 ;  /* 0x000000060b007804 */ /* 0x000fe20000000000 */
[----:B------:R-:W-:Y:S01]  /*0f20*/  IMAD.IADD R222, R234, 0x1, -R7 ;  /* 0x00000001eade7824 */ /* 0x000fe200078e0a07 */
[----:B------:R-:W-:Y:S01]  /*0f30*/  LEA.HI R3, R3, R236, RZ, 0x3 ;  /* 0x000000ec03037211 */ /* 0x000fe200078f18ff */
[----:B------:R-:W-:Y:S01]  /*0f40*/  IMAD.SHL.U32 R230, R236, 0x40, RZ ;  /* 0x00000040ece67824 */ /* 0x000fe200078e00ff */
[----:B------:R-:W-:Y:S01]  /*0f50*/  SHF.R.S32.HI R214, RZ, 0x3, R4 ;  /* 0x00000003ffd67819 */ /* 0x000fe20000011404 */
[----:B------:R-:W-:Y:S01]  /*0f60*/  IMAD R195, R9, 0x2, R2 ;  /* 0x0000000209c37824 */ /* 0x000fe200078e0202 */
[----:B------:R-:W-:Y:S01]  /*0f70*/  SHF.R.S32.HI R4, RZ, 0x1f, R5 ;  /* 0x0000001fff047819 */ /* 0x000fe20000011405 */
[----:B------:R-:W-:Y:S01]  /*0f80*/  IMAD.SHL.U32 R232, R3, 0x40, RZ ;  /* 0x0000004003e87824 */ /* 0x000fe200078e00ff */
[----:B------:R-:W-:-:S02]  /*0f90*/  LEA.HI R0, R0, R223, RZ, 0x1 ;  /* 0x000000df00007211 */ /* 0x000fc400078f08ff */
[----:B------:R-:W-:Y:S02]  /*0fa0*/  LOP3.LUT R230, R230, 0x1c0, RZ, 0xc0, !PT ;  /* 0x000001c0e6e67812 */ /* 0x000fe400078ec0ff */
[----:B------:R-:W-:Y:S02]  /*0fb0*/  MOV R209, 0x20 ;  /* 0x0000002000d17802 */ /* 0x000fe40000000f00 */
[----:B------:R-:W-:Y:S02]  /*0fc0*/  IADD3 R210, R195, 0x36400, RZ ;  /* 0x00036400c3d27810 */ /* 0x000fe40007ffe0ff */
[----:B------:R-:W-:Y:S02]  /*0fd0*/  LEA.HI R4, R4, R23, RZ, 0x3 ;  /* 0x0000001704047211 */ /* 0x000fe400078f18ff */
[----:B------:R-:W-:Y:S02]  /*0fe0*/  LOP3.LUT R0, R0, 0xfffffe, RZ, 0xc0, !PT ;  /* 0x00fffffe00007812 */ /* 0x000fe400078ec0ff */
[----:B------:R-:W-:-:S02]  /*0ff0*/  SHF.R.U32.HI R235, RZ, 0x3, R230 ;  /* 0x00000003ffeb7819 */ /* 0x000fc400000116e6 */
[----:B------:R-:W-:Y:S01]  /*1000*/  LOP3.LUT R232, R232, 0xfffffe00, RZ, 0xc0, !PT ;  /* 0xfffffe00e8e87812 */ /* 0x000fe200078ec0ff */
[----:B------:R-:W-:Y:S01]  /*1010*/  VIADD R208, R195, 0x36440 ;  /* 0x00036440c3d07836 */ /* 0x000fe20000000000 */
[----:B------:R-:W-:Y:S01]  /*1020*/  SEL R209, R209, 0xffffffe0, !P1 ;  /* 0xffffffe0d1d17807 */ /* 0x000fe20004800000 */
[----:B------:R-:W-:Y:S01]  /*1030*/  @P2 VIADD R208, R210, 0xffffffc0 ;  /* 0xffffffc0d2d02836 */ /* 0x000fe20000000000 */
[----:B------:R-:W-:Y:S01]  /*1040*/  LOP3.LUT R4, R4, 0xfffffff8, RZ, 0xc0, !PT ;  /* 0xfffffff804047812 */ /* 0x000fe200078ec0ff */
[----:B------:R-:W-:Y:S01]  /*1050*/  IMAD.IADD R0, R223, 0x1, -R0 ;  /* 0x00000001df007824 */ /* 0x000fe200078e0a00 */
[----:B------:R-:W-:Y:S01]  /*1060*/  CS2R R18, SRZ ;  /* 0x0000000000127805 */ /* 0x000fe2000001ff00 */
[----:B------:R-:W-:Y:S01]  /*1070*/  IMAD.IADD R210, R210, 0x1, R209 ;  /* 0x00000001d2d27824 */ /* 0x000fe200078e02d1 */
[----:B------:R-:W-:Y:S01]  /*1080*/  SHF.R.S32.HI R228, RZ, 0x1f, R23 ;  /* 0x0000001fffe47819 */ /* 0x000fe20000011417 */
[----:B------:R-:W-:Y:S01]  /*1090*/  IMAD.MOV.U32 R22, RZ, RZ, RZ ;  /* 0x000000ffff167224 */ /* 0x000fe200078e00ff */
[----:B------:R-:W-:Y:S01]  /*10a0*/  IADD3 R209, R209, R208, RZ ;  /* 0x000000d0d1d17210 */ /* 0x000fe20007ffe0ff */
[----:B------:R-:W-:-:S02]  /*10b0*/  IMAD.MOV.U32 R188, RZ, RZ, RZ ;  /* 0x000000ffffbc7224 */ /* 0x000fc400078e00ff */
[----:B------:R-:W-:Y:S02]  /*10c0*/  IMAD.MOV.U32 R219, RZ, RZ, RZ ;  /* 0x000000ffffdb7224 */ /* 0x000fe400078e00ff */
[----:B------:R-:W-:Y:S02]  /*10d0*/  IMAD.IADD R191, R23, 0x1, -R4 ;  /* 0x0000000117bf7824 */ /* 0x000fe400078e0a04 */
[----:B------:R-:W-:Y:S02]  /*10e0*/  IMAD.SHL.U32 R194, R0, 0x100, RZ ;  /* 0x0000010000c27824 */ /* 0x000fe400078e00ff */
[----:B------:R-:W-:Y:S01]  /*10f0*/  IMAD.SHL.U32 R192, R6, 0x2, RZ ;  /* 0x0000000206c07824 */ /* 0x000fe200078e00ff */
[----:B--2---:R-:W-:Y:S01]  /*1100*/  LOP3.LUT R189, R16, 0x1, RZ, 0xfc, !PT ;  /* 0x0000000110bd7812 */ /* 0x004fe200078efcff */
[----:B------:R-:W-:-:S05]  /*1110*/  IMAD.SHL.U32 R16, R222, 0x8, RZ ;  /* 0x00000008de107824 */ /* 0x000fca00078e00ff */
[----:B------:R-:W-:-:S04]  /*1120*/  LOP3.LUT R3, R230, 0x38, R16, 0xf8, !PT ;  /* 0x00000038e6037812 */ /* 0x000fc800078ef810 */
[----:B------:R-:W-:-:S05]  /*1130*/  LOP3.LUT R3, R232, R3, R235, 0xf6, !PT ;  /* 0x00000003e8037212 */ /* 0x000fca00078ef6eb */
[----:B------:R-:W-:-:S07]  /*1140*/  IMAD R229, R3, 0x2, R2 ;  /* 0x0000000203e57824 */ /* 0x000fce00078e0202 */
.L_x_6996:
        /* <DEDUP_REMOVED lines=9> */
[----:B----4-:R-:W-:Y:S01]  /*11e0*/  IMAD.MOV.U32 R27, RZ, RZ, RZ ;  /* 0x000000ffff1b7224 */ /* 0x010fe200078e00ff */
        /* <DEDUP_REMOVED lines=42> */
.L_x_6856:
[----:B------:R-:W-:Y:S02]  /*1490*/  IMAD.U32 R32, RZ, RZ, UR5 ;  /* 0x00000005ff207e24 */ /* 0x000fe4000f8e00ff */
[----:B------:R-:W-:Y:S01]  /*14a0*/  IMAD.U32 R24, RZ, RZ, UR4 ;  /* 0x00000004ff187e24 */ /* 0x000fe2000f8e00ff */
[----:B------:R-:W-:Y:S06]  /*14b0*/  @!P2 BRA `(.L_x_6857) ;  /* 0x000000000010a947 */ /* 0x000fec0003800000 */
[----:B------:R-:W-:-:S04]  /*14c0*/  IADD3 R4, P0, R216, UR8, RZ ;  /* 0x00000008d8047c10 */ /* 0x000fc8000ff1e0ff */
[----:B------:R-:W-:-:S05]  /*14d0*/  IADD3.X R5, R217, UR9, RZ, P0, !PT ;  /* 0x00000009d9057c10 */ /* 0x000fca00087fe4ff */
[----:B------:R0:W5:Y:S01]  /*14e0*/  LDG.E R24, desc[UR54][R4.64] ;  /* 0x0000003604187981 */ /* 0x000162000c1e1900 */
[----:B------:R-:W-:Y:S05]  /*14f0*/  BRA `(.L_x_6858) ;  /* 0x0000000000107947 */ /* 0x000fea0003800000 */
.L_x_6857:
[----:B------:R-:W-:Y:S05]  /*1500*/  @!P0 BRA `(.L_x_6858) ;  /* 0x00000000000c8947 */ /* 0x000fea0003800000 */
[----:B------:R-:W2:Y:S04]  /*1510*/  LDG.E R5, desc[UR54][R8.64] ;  /* 0x0000003608057981 */ /* 0x000ea8000c1e1900 */
[----:B------:R-:W2:Y:S02]  /*1520*/  LDG.E R24, desc[UR54][R8.64+0x4] ;  /* 0x0000043608187981 */ /* 0x000ea4000c1e1900 */
[----:B--2---:R-:W-:-:S07]  /*1530*/  IMAD.IADD R24, R24, 0x1, -R5 ;  /* 0x0000000118187824 */ /* 0x004fce00078e0a05 */
.L_x_6858:
        /* <DEDUP_REMOVED lines=28> */
[----:B------:R-:W-:-:S05]  /*1700*/  VIMNMX R197, R3, R0, PT ;  /* 0x0000000003c57248 */ /* 0x000fca0003fe0100 */
[----:B------:R-:W-:-:S05]  /*1710*/  IMAD R3, R197, 0x40, -R8 ;  /* 0x00000040c5037824 */ /* 0x000fca00078e0a08 */
        /* <DEDUP_REMOVED lines=31> */
.L_x_6861:
[----:B------:R-:W-:Y:S05]  /*1910*/  BSYNC B6 ;  /* 0x0000000000067941 */ /* 0x000fea0003800000 */
.L_x_6860:
        /* <DEDUP_REMOVED lines=20> */
.L_x_6863:
[----:B------:R-:W-:Y:S05]  /*1a60*/  BSYNC B6 ;  /* 0x0000000000067941 */ /* 0x000fea0003800000 */
.L_x_6862:
        /* <DEDUP_REMOVED lines=24> */
[----:B----4-:R-:W-:Y:S01]  /*1bf0*/  IMAD.WIDE.U32 R4, R44, R28, RZ ;  /* 0x0000001c2c047225 */ /* 0x010fe200078e00ff */
[----:B------:R-:W1:Y:S01]  /*1c00*/  LDC R61, c[0x0][0x3d4] ;  /* 0x0000f500ff3d7b82 */ /* 0x000e620000000800 */
[----:B------:R-:W-:-:S02]  /*1c10*/  IADD3 R80, R16, 0x20, RZ ;  /* 0x0000002010507810 */ /* 0x000fc40007ffe0ff */
[----:B------:R-:W-:Y:S01]  /*1c20*/  IMAD R3, R44, R29, R3 ;  /* 0x0000001d2c037224 */ /* 0x000fe200078e0203 */
[----:B---3--:R-:W-:Y:S01]  /*1c30*/  ISETP.GE.AND P2, PT, R16, R27, PT ;  /* 0x0000001b1000720c */ /* 0x008fe20003f46270 */
[----:B------:R-:W-:Y:S02]  /*1c40*/  IMAD.SHL.U32 R58, R191, 0x40, RZ ;  /* 0x00000040bf3a7824 */ /* 0x000fe400078e00ff */
[----:B------:R-:W-:Y:S01]  /*1c50*/  IMAD.SHL.U32 R51, R28, 0x40, RZ ;  /* 0x000000401c337824 */ /* 0x000fe200078e00ff */
[----:B------:R-:W2:Y:S01]  /*1c60*/  @P0 LDC R7, c[0x0][0x42c] ;  /* 0x00010b00ff070b82 */ /* 0x000ea20000000800 */
[----:B------:R-:W-:Y:S01]  /*1c70*/  IADD3 R5, R5, R3, RZ ;  /* 0x0000000305057210 */ /* 0x000fe20007ffe0ff */
[C---:B------:R-:W-:Y:S01]  /*1c80*/  IMAD.SHL.U32 R62, R27.reuse, 0x2, RZ ;  /* 0x000000021b3e7824 */ /* 0x040fe200078e00ff */
[----:B------:R-:W-:Y:S01]  /*1c90*/  SEL R13, R27, RZ, P2 ;  /* 0x000000ff1b0d7207 */ /* 0x000fe20001000000 */
[----:B0-----:R-:W-:Y:S01]  /*1ca0*/  IMAD.WIDE.U32 R10, R23, R42, R16 ;  /* 0x0000002a170a7225 */ /* 0x001fe200078e0010 */
[----:B------:R-:W-:-:S03]  /*1cb0*/  LOP3.LUT R58, R58, 0x1c0, RZ, 0xc0, !PT ;  /* 0x000001c03a3a7812 */ /* 0x000fc600078ec0ff */
[----:B------:R-:W0:Y:S01]  /*1cc0*/  @P0 LDC R9, c[0x0][0x430] ;  /* 0x00010c00ff090b82 */ /* 0x000e220000000800 */
[----:B------:R-:W-:Y:S01]  /*1cd0*/  IMAD.IADD R13, R16, 0x1, R13 ;  /* 0x00000001100d7824 */ /* 0x000fe200078e020d */
[----:B------:R-:W-:Y:S02]  /*1ce0*/  SHF.L.U64.HI R53, R42, 0x6, R43 ;  /* 0x000000062a357819 */ /* 0x000fe4000001022b */
[----:B------:R-:W-:Y:S02]  /*1cf0*/  SHF.R.U32.HI R60, RZ, 0x3, R58 ;  /* 0x00000003ff3c7819 */ /* 0x000fe4000001163a */
[----:B------:R-:W-:Y:S02]  /*1d00*/  SHF.R.S32.HI R12, RZ, 0x1f, R13 ;  /* 0x0000001fff0c7819 */ /* 0x000fe4000001140d */
[----:B------:R-:W3:Y:S01]  /*1d10*/  LDC R63, c[0x0][0x2e4] ;  /* 0x0000b900ff3f7b82 */ /* 0x000ee20000000800 */
[----:B------:R-:W-:Y:S02]  /*1d20*/  SHF.R.U32.HI R26, RZ, 0x7, R26 ;  /* 0x00000007ff1a7819 */ /* 0x000fe4000001161a */
[----:B------:R-:W-:-:S03]  /*1d30*/  P2R R72, PR, RZ, 0x4 ;  /* 0x00000004ff487803 */ /* 0x000fc60000000000 */
[----:B------:R-:W-:Y:S02]  /*1d40*/  VIADD R59, R26, 0x8 ;  /* 0x000000081a3b7836 */ /* 0x000fe40000000000 */
        /* <DEDUP_REMOVED lines=24> */
[----:B------:R-:W-:Y:S02]  /*1ed0*/  IMAD R8, R0, UR4, RZ ;  /* 0x0000000400087c24 */ /* 0x000fe4000f8e02ff */
[----:B------:R-:W-:Y:S01]  /*1ee0*/  IMAD.IADD R0, R41, 0x1, R3 ;  /* 0x0000000129007824 */ /* 0x000fe200078e0203 */
[----:B------:R-:W-:Y:S01]  /*1ef0*/  IADD3 R3, P0, R40, R48, RZ ;  /* 0x0000003028037210 */ /* 0x000fe20007f1e0ff */
[----:B------:R-:W-:-:S02]  /*1f00*/  IMAD R4, R228, R54, RZ ;  /* 0x00000036e4047224 */ /* 0x000fc400078e02ff */
[C---:B------:R-:W-:Y:S01]  /*1f10*/  IMAD.WIDE.U32 R36, R9.reuse, UR4, R6 ;  /* 0x0000000409247c25 */ /* 0x040fe2000f8e0006 */
[----:B------:R-:W-:Y:S01]  /*1f20*/  IADD3.X R48, R0, R49, R5, P0, !PT ;  /* 0x0000003100307210 */ /* 0x000fe200007fe405 */
[----:B------:R-:W-:Y:S01]  /*1f30*/  ULDC UR4, c[0x0][0x2e4] ;  /* 0x0000b90000047ab9 */ /* 0x000fe20000000800 */
[----:B------:R-:W-:Y:S01]  /*1f40*/  LEA.HI R49, R12, R13, RZ, 0x3 ;  /* 0x0000000d0c317211 */ /* 0x000fe200078f18ff */
[----:B------:R-:W-:Y:S01]  /*1f50*/  IMAD R75, R9, UR5, R8 ;  /* 0x00000005094b7c24 */ /* 0x000fe2000f8e0208 */
[C---:B------:R-:W-:Y:S01]  /*1f60*/  IADD3 R44, P0, R23.reuse, R44, RZ ;  /* 0x0000002c172c7210 */ /* 0x040fe20007f1e0ff */
[----:B------:R-:W-:Y:S01]  /*1f70*/  IMAD R21, R23, R55, R4 ;  /* 0x0000003717157224 */ /* 0x000fe200078e0204 */
[----:B------:R-:W-:Y:S01]  /*1f80*/  LOP3.LUT R69, R49, 0xfffffff8, RZ, 0xc0, !PT ;  /* 0xfffffff831457812 */ /* 0x000fe200078ec0ff */
[CC--:B------:R-:W-:Y:S01]  /*1f90*/  IMAD.WIDE.U32 R8, R23.reuse, R54.reuse, R16 ;  /* 0x0000003617087225 */ /* 0x0c0fe200078e0010 */
[----:B------:R-:W-:Y:S02]  /*1fa0*/  ISETP.GE.AND P4, PT, R16, UR4, PT ;  /* 0x0000000410007c0c */ /* 0x000fe4000bf86270 */
[----:B------:R-:W-:Y:S01]  /*1fb0*/  ISETP.GE.AND P3, PT, R80, UR4, PT ;  /* 0x0000000450007c0c */ /* 0x000fe2000bf66270 */
[----:B------:R-:W-:Y:S01]  /*1fc0*/  IMAD.WIDE.U32 R4, R23, R54, R38 ;  /* 0x0000003617047225 */ /* 0x000fe200078e0026 */
[----:B------:R-:W-:-:S03]  /*1fd0*/  SHF.R.S32.HI R73, RZ, 0x1f, R69 ;  /* 0x0000001fff497819 */ /* 0x000fc60000011445 */
[-C--:B------:R-:W-:Y:S02]  /*1fe0*/  IMAD R6, R228, R42.reuse, RZ ;  /* 0x0000002ae4067224 */ /* 0x080fe400078e02ff */
[----:B------:R-:W-:Y:S02]  /*1ff0*/  IMAD.IADD R9, R21, 0x1, R9 ;  /* 0x0000000115097824 */ /* 0x000fe400078e0209 */
[----:B------:R-:W-:Y:S01]  /*2000*/  IMAD.IADD R5, R5, 0x1, R21 ;  /* 0x0000000105057824 */ /* 0x000fe200078e0215 */
[----:B-----5:R-:W-:Y:S01]  /*2010*/  SHF.R.S32.HI R21, RZ, 0x1f, R33 ;  /* 0x0000001fff157819 */ /* 0x020fe20000011421 */
[C---:B------:R-:W-:Y:S02]  /*2020*/  IMAD R25, R23.reuse, R43, R6 ;  /* 0x0000002b17197224 */ /* 0x040fe400078e0206 */
[----:B------:R-:W-:-:S03]  /*2030*/  IMAD.WIDE.U32 R6, R23, R42, R38 ;  /* 0x0000002a17067225 */ /* 0x000fc600078e0026 */
[----:B------:R-:W-:Y:S01]  /*2040*/  IADD3 R11, R25, R11, RZ ;  /* 0x0000000b190b7210 */ /* 0x000fe20007ffe0ff */
[----:B------:R-:W-:Y:S02]  /*2050*/  IMAD R14, R21, R54, RZ ;  /* 0x00000036150e7224 */ /* 0x000fe400078e02ff */
[----:B------:R-:W-:Y:S02]  /*2060*/  IMAD.IADD R7, R7, 0x1, R25 ;  /* 0x0000000107077824 */ /* 0x000fe400078e0219 */
[-C--:B------:R-:W-:Y:S02]  /*2070*/  IMAD R12, R21, R42.reuse, RZ ;  /* 0x0000002a150c7224 */ /* 0x080fe400078e02ff */
[C---:B------:R-:W-:Y:S02]  /*2080*/  IMAD R13, R33.reuse, R55, R14 ;  /* 0x00000037210d7224 */ /* 0x040fe400078e020e */
[C---:B------:R-:W-:Y:S02]  /*2090*/  IMAD R71, R33.reuse, R43, R12 ;  /* 0x0000002b21477224 */ /* 0x040fe400078e020c */
[----:B------:R-:W-:-:S04]  /*20a0*/  IMAD.WIDE.U32 R28, R33, R42, R10 ;  /* 0x0000002a211c7225 */ /* 0x000fc800078e000a */
[----:B------:R-:W-:-:S04]  /*20b0*/  IMAD.WIDE.U32 R20, R33, R42, R6 ;  /* 0x0000002a21147225 */ /* 0x000fc800078e0006 */
[----:B------:R-:W-:Y:S02]  /*20c0*/  IMAD.SHL.U32 R55, R42, 0x40, RZ ;  /* 0x000000402a377824 */ /* 0x000fe400078e00ff */
[CC--:B------:R-:W-:Y:S01]  /*20d0*/  IMAD.WIDE.U32 R30, R33.reuse, R54.reuse, R4 ;  /* 0x00000036211e7225 */ /* 0x0c0fe200078e0004 */
[----:B------:R-:W0:Y:S01]  /*20e0*/  LDC.64 R42, c[0x0][0x2d8] ;  /* 0x0000b600ff2a7b82 */ /* 0x000e220000000a00 */
[----:B------:R-:W-:Y:S02]  /*20f0*/  LOP3.LUT R5, R58, 0x18, R16, 0xf8, !PT ;  /* 0x000000183a057812 */ /* 0x000fe400078ef810 */
[----:B------:R-:W-:Y:S01]  /*2100*/  IMAD.WIDE.U32 R34, R33, R54, R8 ;  /* 0x0000003621227225 */ /* 0x000fe200078e0008 */
[----:B------:R-:W-:Y:S02]  /*2110*/  IADD3 R66, R31, R13, RZ ;  /* 0x0000000d1f427210 */ /* 0x000fe40007ffe0ff */
[----:B------:R-:W-:Y:S01]  /*2120*/  LOP3.LUT R5, R5, R60, RZ, 0x3c, !PT ;  /* 0x0000003c05057212 */ /* 0x000fe200078e3cff */
[----:B------:R-:W-:-:S02]  /*2130*/  IMAD.IADD R67, R71, 0x1, R29 ;  /* 0x0000000147437824 */ /* 0x000fc400078e021d */
[----:B------:R-:W-:Y:S02]  /*2140*/  IMAD.SHL.U32 R54, R54, 0x40, RZ ;  /* 0x0000004036367824 */ /* 0x000fe400078e00ff */
[----:B------:R-:W-:Y:S01]  /*2150*/  IMAD R65, R212, 0x200, R5 ;  /* 0x00000200d4417824 */ /* 0x000fe200078e0205 */
[----:B------:R-:W-:Y:S01]  /*2160*/  LOP3.LUT R5, R58, 0x38, R49, 0xf8, !PT ;  /* 0x000000383a057812 */ /* 0x000fe200078ef831 */
[----:B------:R-:W-:Y:S02]  /*2170*/  IMAD.X R45, R228, 0x1, R15, P0 ;  /* 0x00000001e42d7824 */ /* 0x000fe400000e060f */
[----:B------:R-:W-:Y:S01]  /*2180*/  IMAD.IADD R64, R13, 0x1, R35 ;  /* 0x000000010d407824 */ /* 0x000fe200078e0223 */
[----:B------:R-:W-:Y:S01]  /*2190*/  LOP3.LUT R5, R5, R60, RZ, 0x3c, !PT ;  /* 0x0000003c05057212 */ /* 0x000fe200078e3cff */
[----:B------:R-:W-:Y:S02]  /*21a0*/  IMAD.IADD R71, R21, 0x1, R71 ;  /* 0x0000000115477824 */ /* 0x000fe400078e0247 */
[----:B------:R-:W-:-:S02]  /*21b0*/  IMAD.IADD R75, R37, 0x1, R75 ;  /* 0x00000001254b7824 */ /* 0x000fc400078e024b */
[----:B-1-3--:R-:W-:-:S07]  /*21c0*/  IMAD R68, R212, 0x200, R5 ;  /* 0x00000200d4447824 */ /* 0x00afce00078e0205 */
.L_x_6893:
[----:B------:R-:W-:Y:S01]  /*21d0*/  VIADD R47, R47, 0xffffffff ;  /* 0xffffffff2f2f7836 */ /* 0x000fe20000000000 */
[----:B------:R-:W-:Y:S05]  /*21e0*/  YIELD ;  /* 0x0000000000007946 */ /* 0x000fea0003800000 */
[----:B------:R-:W-:Y:S01]  /*21f0*/  SHF.R.S32.HI R56, RZ, 0x1f, R47 ;  /* 0x0000001fff387819 */ /* 0x000fe2000001142f */
[-C--:B-1----:R-:W-:Y:S01]  /*2200*/  IMAD R4, R50, R47.reuse, RZ ;  /* 0x0000002f32047224 */ /* 0x082fe200078e02ff */
[----:B------:R-:W-:Y:S01]  /*2210*/  BSSY B0, `(.L_x_6864) ;  /* 0x000017a000007945 */ /* 0x000fe20003800000 */
[----:B---3--:R-:W-:Y:S01]  /*2220*/  IMAD.WIDE.U32 R14, R51, R47, RZ ;  /* 0x0000002f330e7225 */ /* 0x008fe200078e00ff */
[----:B------:R-:W-:-:S03]  /*2230*/  ISETP.GT.AND P2, PT, R47, R46, PT ;  /* 0x0000002e2f00720c */ /* 0x000fc60003f44270 */
[----:B------:R-:W-:Y:S01]  /*2240*/  IMAD R5, R56, R51, R4 ;  /* 0x0000003338057224 */ /* 0x000fe200078e0204 */
[----:B------:R-:W-:Y:S01]  /*2250*/  IADD3 R4, P0, R3, R14, RZ ;  /* 0x0000000e03047210 */ /* 0x000fe20007f1e0ff */
[----:B--2---:R-:W-:Y:S02]  /*2260*/  IMAD.SHL.U32 R24, R22, 0x1000, RZ ;  /* 0x0000100016187824 */ /* 0x004fe400078e00ff */
[----:B------:R-:W-:Y:S01]  /*2270*/  IMAD.IADD R77, R15, 0x1, R5 ;  /* 0x000000010f4d7824 */ /* 0x000fe200078e0205 */
[----:B0-----:R-:W-:Y:S01]  /*2280*/  LEA R12, P1, R4, R42, 0x1 ;  /* 0x0000002a040c7211 */ /* 0x001fe200078208ff */
[----:B------:R-:W-:-:S03]  /*2290*/  IMAD.IADD R5, R65, 0x1, R24 ;  /* 0x0000000141057824 */ /* 0x000fc600078e0218 */
[----:B------:R-:W-:Y:S01]  /*22a0*/  IADD3.X R6, R77, R48, RZ, P0, !PT ;  /* 0x000000304d067210 */ /* 0x000fe200007fe4ff */
[----:B------:R-:W-:Y:S01]  /*22b0*/  IMAD R25, R5, 0x2, R2 ;  /* 0x0000000205197824 */ /* 0x000fe200078e0202 */
[----:B------:R-:W-:Y:S02]  /*22c0*/  ISETP.GE.AND P0, PT, R61, 0x1, PT ;  /* 0x000000013d00780c */ /* 0x000fe40003f06270 */
[----:B------:R-:W-:-:S11]  /*22d0*/  LEA.HI.X R13, R4, R43, R6, 0x1, P1 ;  /* 0x0000002b040d7211 */ /* 0x000fd600008f0c06 */
        /* <DEDUP_REMOVED lines=24> */
[----:B------:R-:W-:-:S03]  /*2460*/  IADD3 R8, R38, 0x10, RZ ;  /* 0x0000001026087810 */ /* 0x000fc60007ffe0ff */
        /* <DEDUP_REMOVED lines=14> */
.L_x_6868:
[----:B------:R-:W-:Y:S05]  /*2550*/  BSYNC B1 ;  /* 0x0000000000017941 */ /* 0x000fea0003800000 */
.L_x_6867:
[----:B------:R-:W-:Y:S01]  /*2560*/  ISETP.NE.AND P0, PT, R189, 0x3, PT ;  /* 0x00000003bd00780c */ /* 0x000fe20003f05270 */
[----:B-----5:R-:W-:Y:S02]  /*2570*/  IMAD.MOV.U32 R4, RZ, RZ, R8 ;  /* 0x000000ffff047224 */ /* 0x020fe400078e0008 */
[----:B------:R-:W-:Y:S02]  /*2580*/  IMAD.MOV.U32 R5, RZ, RZ, R9 ;  /* 0x000000ffff057224 */ /* 0x000fe400078e0009 */
        /* <DEDUP_REMOVED lines=12> */
.L_x_6869:
[----:B------:R-:W-:Y:S01]  /*2650*/  IMAD R70, R22, 0x8, R2 ;  /* 0x0000000816467824 */ /* 0x000fe200078e0202 */
[----:B------:R-:W-:Y:S01]  /*2660*/  SHF.L.U32 R57, R188, 0x1f, RZ ;  /* 0x0000001fbc397819 */ /* 0x000fe200000006ff */
[----:B------:R-:W-:Y:S03]  /*2670*/  BSSY B1, `(.L_x_6870) ;  /* 0x0000003000017945 */ /* 0x000fe60003800000 */
[----:B------:R-:W0:Y:S02]  /*2680*/  SYNCS.PHASECHK.TRANS64.TRYWAIT P5, [R70+URZ+0x38890], R57 ;  /* 0x03889039460075a7 */ /* 0x000e2400080a017f */
[----:B0-----:R-:W-:Y:S05]  /*2690*/  @!P5 BRA `(.L_x_6871) ;  /* 0x0000019c0000d947 */ /* 0x001fea0003800000 */
.L_x_7098:
[----:B------:R-:W-:Y:S05]  /*26a0*/  BSYNC B1 ;  /* 0x0000000000017941 */ /* 0x000fea0003800000 */
.L_x_6870:
        /* <DEDUP_REMOVED lines=48> */
.L_x_6876:
[----:B------:R-:W-:Y:S05]  /*29b0*/  BSYNC B2 ;  /* 0x0000000000027941 */ /* 0x000fea0003800000 */
.L_x_6875:
[----:B--2---:R1:W-:Y:S02]  /*29c0*/  STG.E.128 desc[UR54][R12.64], R4 ;  /* 0x000000040c007986 */ /* 0x0043e4000c101d36 */
.L_x_6874:
[----:B------:R-:W-:Y:S05]  /*29d0*/  BSYNC B1 ;  /* 0x0000000000017941 */ /* 0x000fea0003800000 */
.L_x_6873:
        /* <DEDUP_REMOVED lines=52> */
.L_x_6878:
[----:B------:R-:W-:Y:S05]  /*2d20*/  BSYNC B1 ;  /* 0x0000000000017941 */ /* 0x000fea0003800000 */
.L_x_6877:
[----:B-1----:R1:W-:Y:S01]  /*2d30*/  STG.E.128 desc[UR54][R12.64+0x40], R4 ;  /* 0x000040040c007986 */ /* 0x0023e2000c101d36 */
[----:B------:R-:W-:Y:S05]  /*2d40*/  BRA `(.L_x_6872) ;  /* 0x0000000c00187947 */ /* 0x000fea0003800000 */
.L_x_6866:
        /* <DEDUP_REMOVED lines=35> */
[----:B------:R-:W-:-:S02]  /*2f80*/  IMAD.MOV.U32 R13, RZ, RZ, R9 ;  /* 0x000000ffff0d7224 */ /* 0x000fc400078e0009 */
[----:B------:R-:W-:Y:S02]  /*2f90*/  IMAD.MOV.U32 R25, RZ, RZ, R10 ;  /* 0x000000ffff197224 */ /* 0x000fe400078e000a */
[----:B------:R-:W-:Y:S01]  /*2fa0*/  IMAD.MOV.U32 R26, RZ, RZ, R11 ;  /* 0x000000ffff1a7224 */ /* 0x000fe200078e000b */
[----:B------:R-:W-:Y:S02]  /*2fb0*/  PRMT R74, R13, 0x7610, R74 ;  /* 0x000076100d4a7816 */ /* 0x000fe4000000004a */
[----:B------:R-:W-:Y:S02]  /*2fc0*/  PRMT R93, R12, 0x5410, R25 ;  /* 0x000054100c5d7816 */ /* 0x000fe40000000019 */
[----:B------:R-:W-:Y:S01]  /*2fd0*/  PRMT R85, R26, 0x7610, R85 ;  /* 0x000076101a557816 */ /* 0x000fe20000000055 */
[----:B------:R-:W-:Y:S06]  /*2fe0*/  @!P0 BRA `(.L_x_6879) ;  /* 0x0000000000048947 */ /* 0x000fec0003800000 */
[----:B------:R-:W-:Y:S01]  /*2ff0*/  BPT.TRAP 0x1 ;  /* 0x000000040000795c */ /* 0x000fe20000300000 */
.L_x_6879:
[----:B------:R-:W-:Y:S01]  /*3000*/  IMAD R70, R22, 0x8, R2 ;  /* 0x0000000816467824 */ /* 0x000fe200078e0202 */
[----:B------:R-:W-:Y:S01]  /*3010*/  SHF.L.U32 R57, R188, 0x1f, RZ ;  /* 0x0000001fbc397819 */ /* 0x000fe200000006ff */
[----:B------:R-:W-:Y:S03]  /*3020*/  BSSY B1, `(.L_x_6880) ;  /* 0x0000003000017945 */ /* 0x000fe60003800000 */
[----:B------:R-:W0:Y:S02]  /*3030*/  SYNCS.PHASECHK.TRANS64.TRYWAIT P5, [R70+URZ+0x38890], R57 ;  /* 0x03889039460075a7 */ /* 0x000e2400080a017f */
[----:B0-----:R-:W-:Y:S05]  /*3040*/  @!P5 BRA `(.L_x_6881) ;  /* 0x0000019000a8d947 */ /* 0x001fea0003800000 */
.L_x_7099:
[----:B------:R-:W-:Y:S05]  /*3050*/  BSYNC B1 ;  /* 0x0000000000017941 */ /* 0x000fea0003800000 */
.L_x_6880:
[----:B------:R-:W-:Y:S01]  /*3060*/  ISETP.GE.OR P5, PT, R16, R63, P1 ;  /* 0x0000003f1000720c */ /* 0x000fe20000fa6670 */
[----:B------:R-:W-:Y:S01]  /*3070*/  ULDC.64 UR4, c[0x0][0x2f0] ;  /* 0x0000bc0000047ab9 */ /* 0x000fe20000000a00 */
[----:B------:R-:W-:Y:S01]  /*3080*/  MOV R76, R14 ;  /* 0x0000000e004c7202 */ /* 0x000fe20000000f00 */
[----:B------:R-:W-:-:S04]  /*3090*/  IMAD R12, R228, UR4, RZ ;  /* 0x00000004e40c7c24 */ /* 0x000fc8000f8e02ff */
[----:B------:R-:W-:-:S04]  /*30a0*/  IMAD.WIDE.U32 R76, R23, UR4, R76 ;  /* 0x00000004174c7c25 */ /* 0x000fc8000f8e004c */
[----:B------:R-:W-:Y:S02]  /*30b0*/  IMAD R13, R23, UR5, R12 ;  /* 0x00000005170d7c24 */ /* 0x000fe4000f8e020c */
        /* <DEDUP_REMOVED lines=108> */
.L_x_6883:
[----:B------:R-:W-:Y:S05]  /*3780*/  BSYNC B1 ;  /* 0x0000000000017941 */ /* 0x000fea0003800000 */
.L_x_6882:
        /* <DEDUP_REMOVED lines=10> */
.L_x_6865:
[----:B------:R-:W-:-:S13]  /*3830*/  ISETP.NE.AND P0, PT, R189, 0x3, PT ;  /* 0x00000003bd00780c */ /* 0x000fda0003f05270 */
[----:B------:R-:W-:Y:S05]  /*3840*/  @!P0 BRA `(.L_x_6884) ;  /* 0x0000000000048947 */ /* 0x000fea0003800000 */
[----:B------:R-:W-:Y:S01]  /*3850*/  BPT.TRAP 0x1 ;  /* 0x000000040000795c */ /* 0x000fe20000300000 */
.L_x_6884:
        /* <DEDUP_REMOVED lines=8> */
.L_x_7100:
[----:B------:R-:W-:Y:S05]  /*38e0*/  BSYNC B1 ;  /* 0x0000000000017941 */ /* 0x000fea0003800000 */
.L_x_6885:
[----:B------:R-:W-:Y:S05]  /*38f0*/  @P1 BRA `(.L_x_6872) ;  /* 0x00000000002c1947 */ /* 0x000fea0003800000 */
[----:B------:R-:W-:Y:S01]  /*3900*/  @!P3 LOP3.LUT P5, RZ, R191, 0x4, RZ, 0xc0, !PT ;  /* 0x00000004bfffb812 */ /* 0x000fe200078ac0ff */
[----:B------:R-:W-:Y:S01]  /*3910*/  @!P3 VIADD R4, R65, 0x20 ;  /* 0x000000204104b836 */ /* 0x000fe20000000000 */
[----:B------:R-:W-:Y:S02]  /*3920*/  PLOP3.LUT P6, PT, PT, PT, PT, 0x8, 0x0 ;  /* 0x000000000000781c */ /* 0x000fe40003fce170 */
[----:B------:R-:W-:-:S13]  /*3930*/  @!P3 PLOP3.LUT P6, PT, P5, PT, PT, 0x80, 0x0 ;  /* 0x000000000000b81c */ /* 0x000fda0002fcf070 */
[----:B------:R-:W-:-:S05]  /*3940*/  @P6 VIADD R4, R65, 0xffffffe0 ;  /* 0xffffffe041046836 */ /* 0x000fca0000000000 */
[----:B------:R-:W-:-:S05]  /*3950*/  @!P3 IADD3 R5, R24, R4, RZ ;  /* 0x000000041805b210 */ /* 0x000fca0007ffe0ff */
[----:B------:R-:W-:Y:S02]  /*3960*/  @!P3 IMAD R8, R5, 0x2, R2 ;  /* 0x000000020508b824 */ /* 0x000fe400078e0202 */
[----:B------:R-:W1:Y:S04]  /*3970*/  @!P4 LDS.128 R4, [R25+0x22400] ;  /* 0x022400001904c984 */ /* 0x000e680000000c00 */
[----:B------:R-:W2:Y:S04]  /*3980*/  @!P3 LDS.128 R8, [R8+0x22400] ;  /* 0x022400000808b984 */ /* 0x000ea80000000c00 */
[----:B-1----:R1:W-:Y:S04]  /*3990*/  @!P4 STG.E.128 desc[UR54][R12.64], R4 ;  /* 0x000000040c00c986 */ /* 0x0023e8000c101d36 */
[----:B--2---:R1:W-:Y:S02]  /*39a0*/  @!P3 STG.E.128 desc[UR54][R12.64+0x40], R8 ;  /* 0x000040080c00b986 */ /* 0x0043e4000c101d36 */
.L_x_6872:
[----:B------:R-:W-:Y:S05]  /*39b0*/  BSYNC B0 ;  /* 0x0000000000007941 */ /* 0x000fea0003800000 */
.L_x_6864:
        /* <DEDUP_REMOVED lines=17> */
.L_x_6888:
[----:B------:R-:W-:Y:S05]  /*3ad0*/  BSYNC B0 ;  /* 0x0000000000007941 */ /* 0x000fea0003800000 */
.L_x_6887:
[----:B------:R-:W4:Y:S01]  /*3ae0*/  SYNCS.PHASECHK.TRANS64.TRYWAIT P0, [R70+URZ+0x388b0], R57 ;  /* 0x0388b039460075a7 */ /* 0x000f22000800017f */
[----:B------:R-:W-:Y:S04]  /*3af0*/  BSSY B0, `(.L_x_6889) ;  /* 0x0000002000007945 */ /* 0x000fe80003800000 */
[----:B----4-:R-:W-:Y:S05]  /*3b00*/  @!P0 BRA `(.L_x_6890) ;  /* 0x0000018800208947 */ /* 0x010fea0003800000 */
.L_x_7101:
[----:B------:R-:W-:Y:S05]  /*3b10*/  BSYNC B0 ;  /* 0x0000000000007941 */ /* 0x000fea0003800000 */
.L_x_6889:
        /* <DEDUP_REMOVED lines=9> */
[----:B------:R-:W-:Y:S01]  /*3bb0*/  ULDC.64 UR4, c[0x0][0x308] ;  /* 0x0000c20000047ab9 */ /* 0x000fe20000000a00 */
[----:B------:R-:W-:-:S02]  /*3bc0*/  IADD3 R4, R16, 0x40, RZ ;  /* 0x0000004010047810 */ /* 0x000fc40007ffe0ff */
[----:B------:R-:W-:Y:S01]  /*3bd0*/  IMAD R9, R22, 0x8000, R65 ;  /* 0x0000800016097824 */ /* 0x000fe200078e0241 */
[C---:B------:R-:W-:Y:S01]  /*3be0*/  LEA R56, P1, R6.reuse, UR4, 0x1 ;  /* 0x0000000406387c11 */ /* 0x040fe2000f8208ff */
[----:B------:R-:W-:Y:S01]  /*3bf0*/  IMAD.IADD R5, R7, 0x1, R5 ;  /* 0x0000000107057824 */ /* 0x000fe200078e0205 */
[----:B------:R-:W-:Y:S01]  /*3c00*/  ULDC UR4, c[0x0][0x310] ;  /* 0x0000c40000047ab9 */ /* 0x000fe20000000800 */
[C---:B------:R-:W-:Y:S02]  /*3c10*/  VIADD R77, R9.reuse, 0x20 ;  /* 0x00000020094d7836 */ /* 0x040fe40000000000 */
[C---:B------:R-:W-:Y:S01]  /*3c20*/  @P0 VIADD R77, R9.reuse, 0xffffffe0 ;  /* 0xffffffe0094d0836 */ /* 0x040fe20000000000 */
[----:B0---4-:R-:W-:Y:S01]  /*3c30*/  LEA.HI.X R57, R6, UR5, R5, 0x1, P1 ;  /* 0x0000000506397c11 */ /* 0x011fe200088f0c05 */
[----:B---3--:R-:W-:Y:S01]  /*3c40*/  IMAD R78, R9, 0x2, R2 ;  /* 0x00000002094e7824 */ /* 0x008fe200078e0202 */
[C---:B------:R-:W-:Y:S01]  /*3c50*/  ISETP.GE.AND P1, PT, R16.reuse, UR4, PT ;  /* 0x0000000410007c0c */ /* 0x040fe2000bf26270 */
[----:B------:R-:W-:Y:S01]  /*3c60*/  VIADD R12, R16, 0x80 ;  /* 0x00000080100c7836 */ /* 0x000fe20000000000 */
[----:B------:R-:W-:Y:S01]  /*3c70*/  ISETP.GE.AND P0, PT, R4, UR4, PT ;  /* 0x0000000404007c0c */ /* 0x000fe2000bf06270 */
[----:B------:R-:W-:-:S02]  /*3c80*/  VIADD R13, R16, 0xc0 ;  /* 0x000000c0100d7836 */ /* 0x000fc40000000000 */
[C---:B------:R-:W-:Y:S02]  /*3c90*/  VIADD R74, R16.reuse, 0x100 ;  /* 0x00000100104a7836 */ /* 0x040fe40000000000 */
        /* <DEDUP_REMOVED lines=57> */
.L_x_6892:
[----:B------:R-:W-:Y:S05]  /*4030*/  BSYNC B0 ;  /* 0x0000000000007941 */ /* 0x000fea0003800000 */
.L_x_6891:
        /* <DEDUP_REMOVED lines=17> */
.L_x_6859:
[----:B-1----:R-:W4:Y:S01]  /*4150*/  LDL R4, [R1+0x4] ;  /* 0x0000040001047983 */ /* 0x002f220000100800 */
[----:B------:R-:W-:Y:S01]  /*4160*/  BSSY B0, `(.L_x_6894) ;  /* 0x0000049000007945 */ /* 0x000fe20003800000 */
        /* <DEDUP_REMOVED lines=61> */
[----:B--2---:R-:W-:Y:S02]  /*4540*/  CS2R R24, SRZ ;  /* 0x0000000000187805 */ /* 0x004fe4000001ff00 */
[----:B------:R-:W-:Y:S01]  /*4550*/  MOV R174, RZ ;  /* 0x000000ff00ae7202 */ /* 0x000fe20000000f00 */
[----:B------:R-:W-:Y:S02]  /*4560*/  IMAD.MOV.U32 R31, RZ, RZ, RZ ;  /* 0x000000ffff1f7224 */ /* 0x000fe400078e00ff */
[----:B------:R-:W-:Y:S02]  /*4570*/  IMAD.MOV.U32 R7, RZ, RZ, RZ ;  /* 0x000000ffff077224 */ /* 0x000fe400078e00ff */
[----:B------:R-:W-:Y:S02]  /*4580*/  IMAD.MOV.U32 R176, RZ, RZ, RZ ;  /* 0x000000ffffb07224 */ /* 0x000fe400078e00ff */
[----:B------:R-:W-:Y:S02]  /*4590*/  IMAD.MOV.U32 R27, RZ, RZ, RZ ;  /* 0x000000ffff1b7224 */ /* 0x000fe400078e00ff */
[----:B------:R-:W-:Y:S01]  /*45a0*/  IMAD.MOV.U32 R5, RZ, RZ, RZ ;  /* 0x000000ffff057224 */ /* 0x000fe200078e00ff */
[----:B----4-:R-:W-:Y:S01]  /*45b0*/  ISETP.NE.AND P1, PT, R4, 0x1, PT ;  /* 0x000000010400780c */ /* 0x010fe20003f25270 */
[----:B------:R-:W-:-:S12]  /*45c0*/  @P0 BRA `(.L_x_6895) ;  /* 0x0000000000080947 */ /* 0x000fd80003800000 */
[----:B------:R-:W0:Y:S02]  /*45d0*/  FENCE.VIEW.ASYNC.G ;  /* 0x00000000000073c6 */ /* 0x000e240000000100 */
[----:B0-----:R-:W-:Y:S06]  /*45e0*/  BAR.ARV 0xc, 0x120 ;  /* 0x0304800000007b1d */ /* 0x001fec0000002000 */
.L_x_6895:
[----:B------:R-:W-:Y:S05]  /*45f0*/  BSYNC B0 ;  /* 0x0000000000007941 */ /* 0x000fea0003800000 */
.L_x_6894:
[----:B------:R-:W-:Y:S01]  /*4600*/  BSSY B7, `(.L_x_6896) ;  /* 0x0000ee4000077945 */ /* 0x000fe20003800000 */
[----:B------:R-:W-:Y:S01]  /*4610*/  IMAD.MOV.U32 R175, RZ, RZ, RZ ;  /* 0x000000ffffaf7224 */ /* 0x000fe200078e00ff */
[----:B------:R-:W-:Y:S02]  /*4620*/  MOV R177, RZ ;  /* 0x000000ff00b17202 */ /* 0x000fe40000000f00 */
[----:B------:R-:W-:Y:S05]  /*4630*/  @!P1 BRA `(.L_x_6897) ;  /* 0x0000001800409947 */ /* 0x000fea0003800000 */
        /* <DEDUP_REMOVED lines=31> */
[----:B-1----:R-:W-:-:S03]  /*4830*/  LOP3.LUT R20, R20, 0x7f, RZ, 0xc0, !PT ;  /* 0x0000007f14147812 */ /* 0x002fc600078ec0ff */
[----:B------:R-:W-:Y:S01]  /*4840*/  IMAD R6, R18, 0x1000, R15 ;  /* 0x0000100012067824 */ /* 0x000fe200078e020f */
[----:B------:R-:W-:-:S03]  /*4850*/  ISETP.NE.AND P2, PT, R20, RZ, PT ;  /* 0x000000ff1400720c */ /* 0x000fc60003f45270 */
[C---:B------:R-:W-:Y:S01]  /*4860*/  VIADD R8, R6.reuse, 0x80 ;  /* 0x0000008006087836 */ /* 0x040fe20000000000 */
[C---:B------:R-:W-:Y:S01]  /*4870*/  R2UR UR6, R6.reuse ;  /* 0x00000000060672ca */ /* 0x040fe200000e0000 */
[C---:B------:R-:W-:Y:S02]  /*4880*/  VIADD R12, R6.reuse, 0x100 ;  /* 0x00000100060c7836 */ /* 0x040fe40000000000 */
[----:B------:R-:W-:-:S06]  /*4890*/  VIADD R6, R6, 0x180 ;  /* 0x0000018006067836 */ /* 0x000fcc0000000000 */
[----:B------:R-:W-:-:S04]  /*48a0*/  @!P2 IMAD R0, R18, 0x8, R2 ;  /* 0x000000081200a824 */ /* 0x000fc800078e0202 */
[----:B------:R-:W-:Y:S01]  /*48b0*/  HGMMA.64x256x16.F32 R24, gdesc[UR4].tnspB, RZ, !UPT, gsb0 ;  /* 0x43e00000041879f0 */ /* 0x000fe2000c0008ff */
[----:B------:R-:W-:Y:S02]  /*48c0*/  R2UR UR4, R10 ;  /* 0x000000000a0472ca */ /* 0x000fe400000e0000 */
[----:B------:R-:W-:Y:S02]  /*48d0*/  R2UR UR5, R11 ;  /* 0x000000000b0572ca */ /* 0x000fe400000e0000 */
[----:B------:R-:W-:Y:S01]  /*48e0*/  R2UR UR6, R8 ;  /* 0x00000000080672ca */ /* 0x000fe200000e0000 */
[----:B------:R-:W-:Y:S01]  /*48f0*/  VIADD R8, R4, 0x4 ;  /* 0x0000000404087836 */ /* 0x000fe20000000000 */
[----:B------:R-:W-:Y:S02]  /*4900*/  R2UR UR7, R9 ;  /* 0x00000000090772ca */ /* 0x000fe400000e0000 */
[----:B------:R-:W-:Y:S02]  /*4910*/  MOV R9, 0x40000040 ;  /* 0x4000004000097802 */ /* 0x000fe40000000f00 */
[----:B------:R-:W-:-:S04]  /*4920*/  @!P2 IADD3 R0, R0, 0x38860, RZ ;  /* 0x000388600000a810 */ /* 0x000fc80007ffe0ff */
[----:B------:R-:W-:Y:S01]  /*4930*/  @!P2 PRMT R0, RZ, 0x654, R0 ;  /* 0x00000654ff00a816 */ /* 0x000fe20000000000 */
[----:B------:R-:W-:Y:S02]  /*4940*/  WARPGROUP.DEPBAR.LE gsb0, 0x0 ;  /* 0x00008000000079c5 */ /* 0x000fe40000010000 */
[----:B------:R-:W-:-:S10]  /*4950*/  WARPGROUP.ARRIVE ;  /* 0x00000000000079c5 */ /* 0x000fd40000000000 */
[----:B------:R-:W-:Y:S01]  /*4960*/  HGMMA.64x256x16.F32 R24, gdesc[UR4].tnspB, R24, gsb0 ;  /* 0x43e00000041879f0 */ /* 0x000fe20008000818 */
[----:B------:R-:W-:Y:S02]  /*4970*/  R2UR UR4, R8 ;  /* 0x00000000080472ca */ /* 0x000fe400000e0000 */
[----:B------:R-:W-:Y:S02]  /*4980*/  R2UR UR5, R9 ;  /* 0x00000000090572ca */ /* 0x000fe400000e0000 */
[----:B------:R-:W-:Y:S01]  /*4990*/  R2UR UR6, R12 ;  /* 0x000000000c0672ca */ /* 0x000fe200000e0000 */
[----:B------:R-:W-:Y:S01]  /*49a0*/  VIADD R12, R4, 0x6 ;  /* 0x00000006040c7836 */ /* 0x000fe20000000000 */
[----:B------:R-:W-:Y:S01]  /*49b0*/  R2UR UR7, R13 ;  /* 0x000000000d0772ca */ /* 0x000fe200000e0000 */
[----:B------:R-:W-:Y:S01]  /*49c0*/  IMAD.MOV.U32 R13, RZ, RZ, 0x40000040 ;  /* 0x40000040ff0d7424 */ /* 0x000fe200078e00ff */
[----:B------:R-:W-:Y:S02]  /*49d0*/  WARPGROUP.DEPBAR.LE gsb0, 0x0 ;  /* 0x00008000000079c5 */ /* 0x000fe40000010000 */
[----:B------:R-:W-:-:S15]  /*49e0*/  WARPGROUP.ARRIVE ;  /* 0x00000000000079c5 */ /* 0x000fde0000000000 */
[----:B------:R-:W-:-:S02]  /*49f0*/  NOP ;  /* 0x0000000000007918 */ /* 0x000fc40000000000 */
        /* <DEDUP_REMOVED lines=14> */
.L_x_6901:
[----:B------:R-:W-:Y:S01]  /*4ae0*/  BAR.SYNC.DEFER_BLOCKING 0xe, 0x100 ;  /* 0x0384000000007b1d */ /* 0x000fe20000010000 */
[----:B------:R-:W-:Y:S01]  /*4af0*/  IMAD R3, R18, 0x40, R190 ;  /* 0x0000004012037824 */ /* 0x000fe200078e02be */
[----:B------:R-:W-:Y:S01]  /*4b00*/  R2UR UR4, R4 ;  /* 0x00000000040472ca */ /* 0x000fe200000e0000 */
[----:B------:R-:W-:Y:S01]  /*4b10*/  VIADD R18, R18, 0x1 ;  /* 0x0000000112127836 */ /* 0x000fe20000000000 */
[----:B------:R-:W-:Y:S01]  /*4b20*/  R2UR UR5, R5 ;  /* 0x00000000050572ca */ /* 0x000fe200000e0000 */
[----:B------:R-:W-:Y:S01]  /*4b30*/  IMAD R3, R3, 0x4, R2 ;  /* 0x0000000403037824 */ /* 0x000fe200078e0202 */
[C---:B------:R-:W-:Y:S01]  /*4b40*/  ISETP.GT.AND P1, PT, R197.reuse, RZ, PT ;  /* 0x000000ffc500720c */ /* 0x040fe20003f24270 */
[----:B------:R-:W-:Y:S01]  /*4b50*/  IMAD.MOV.U32 R7, RZ, RZ, 0x40000040 ;  /* 0x40000040ff077424 */ /* 0x000fe200078e00ff */
[C---:B------:R-:W-:Y:S01]  /*4b60*/  ISETP.NE.AND P0, PT, R18.reuse, 0x2, PT ;  /* 0x000000021200780c */ /* 0x040fe20003f05270 */
[----:B------:R-:W-:Y:S02]  /*4b70*/  IMAD.MOV.U32 R21, RZ, RZ, 0x40000040 ;  /* 0x40000040ff157424 */ /* 0x000fe400078e00ff */
[----:B------:R-:W-:Y:S01]  /*4b80*/  VIADD R197, R197, 0xffffffff ;  /* 0xffffffffc5c57836 */ /* 0x000fe20000000000 */
[----:B------:R-:W-:-:S02]  /*4b90*/  SEL R18, R18, RZ, P0 ;  /* 0x000000ff12127207 */ /* 0x000fc40000000000 */
[----:B------:R-:W-:Y:S01]  /*4ba0*/  R2UR UR7, R7 ;  /* 0x00000000070772ca */ /* 0x000fe200000e0000 */
[----:B------:R-:W-:Y:S02]  /*4bb0*/  IMAD.MOV.U32 R7, RZ, RZ, 0x40000040 ;  /* 0x40000040ff077424 */ /* 0x000fe400078e00ff */
[----:B------:R-:W-:-:S05]  /*4bc0*/  IMAD R6, R18, 0x1000, R15 ;  /* 0x0000100012067824 */ /* 0x000fca00078e020f */
[C---:B------:R-:W-:Y:S01]  /*4bd0*/  R2UR UR6, R6.reuse ;  /* 0x00000000060672ca */ /* 0x040fe200000e0000 */
[----:B0-----:R-:W0:Y:S01]  /*4be0*/  LDS R0, [R3+0x38400] ;  /* 0x0384000003007984 */ /* 0x001e220000000800 */
[----:B------:R-:W-:-:S03]  /*4bf0*/  IADD3 R20, R6, 0x80, RZ ;  /* 0x0000008006147810 */ /* 0x000fc60007ffe0ff */
        /* <DEDUP_REMOVED lines=129> */
[----:B------:R-:W-:-:S05]  /*5410*/  @!P2 IMAD R0, R18, 0x8, R2 ;  /* 0x000000081200a824 */ /* 0x000fca00078e0202 */
[----:B------:R-:W-:Y:S01]  /*5420*/  WARPGROUP.ARRIVE ;  /* 0x00000000000079c5 */ /* 0x000fe20000000000 */
[----:B------:R-:W-:-:S04]  /*5430*/  @!P2 IADD3 R0, R0, 0x38860, RZ ;  /* 0x000388600000a810 */ /* 0x000fc80007ffe0ff */
[----:B------:R-:W-:Y:S01]  /*5440*/  @!P2 PRMT R0, RZ, 0x654, R0 ;  /* 0x00000654ff00a816 */ /* 0x000fe20000000000 */
        /* <DEDUP_REMOVED lines=33> */
.L_x_6900:
[----:B------:R-:W-:Y:S05]  /*5660*/  BSYNC B0 ;  /* 0x0000000000007941 */ /* 0x000fea0003800000 */
.L_x_6899:
        /* <DEDUP_REMOVED lines=9> */
[----:B------:R-:W1:Y:S04]  /*5700*/  LDS R2, [R3+0x38400] ;  /* 0x0384000003027984 */ /* 0x000e680000000800 */
[----:B0-----:R-:W0:Y:S01]  /*5710*/  LDS R0, [R3+0x38420] ;  /* 0x0384200003007984 */ /* 0x001e220000000800 */
[-C--:B-1----:R-:W-:Y:S01]  /*5720*/  FMUL.FTZ R175, R25, R2.reuse ;  /* 0x0000000219af7220 */ /* 0x082fe20000410000 */
        /* <DEDUP_REMOVED lines=129> */
.L_x_6897:
        /* <DEDUP_REMOVED lines=31> */
.L_x_6903:
[----:B------:R-:W-:Y:S05]  /*6130*/  BSYNC B6 ;  /* 0x0000000000067941 */ /* 0x000fea0003800000 */
.L_x_6902:
        /* <DEDUP_REMOVED lines=12> */
.L_x_6907:
[----:B-1----:R1:W2:Y:S02]  /*6200*/  SYNCS.PHASECHK.TRANS64.TRYWAIT P0, [R2+URZ+0x38800], R3 ;  /* 0x03880003020075a7 */ /* 0x0022a4000800017f */
[----:B--2---:R-:W-:Y:S05]  /*6210*/  @!P0 NANOSLEEP.SYNCS 0x989680 ;  /* 0x009896800000895d */ /* 0x004fea0003900000 */
[----:B------:R-:W2:Y:S02]  /*6220*/  @!P0 SYNCS.PHASECHK.TRANS64 P0, [R2+URZ+0x38800], R3 ;  /* 0x03880003020085a7 */ /* 0x000ea4000800007f */
[----:B--2---:R-:W-:Y:S05]  /*6230*/  @!P0 BRA `(.L_x_6907) ;  /* 0xfffffffc00f08947 */ /* 0x004fea000383ffff */
.L_x_6906:
[----:B------:R-:W-:Y:S05]  /*6240*/  BSYNC B0 ;  /* 0x0000000000007941 */ /* 0x000fea0003800000 */
.L_x_6905:
[----:B------:R-:W-:Y:S05]  /*6250*/  BRA `(.L_x_6908) ;  /* 0x0000002c004c7947 */ /* 0x000fea0003800000 */
.L_x_6904:
[----:B------:R-:W0:Y:S01]  /*6260*/  LDC.64 R46, c[0x0][0x3d8] ;  /* 0x0000f600ff2e7b82 */ /* 0x000e220000000a00 */
[----:B------:R-:W-:Y:S01]  /*6270*/  VIADD R0, R2, 0x20400 ;  /* 0x0002040002007836 */ /* 0x000fe20000000000 */
[----:B-----5:R-:W-:Y:S01]  /*6280*/  SHF.R.S32.HI R3, RZ, 0x1f, R33 ;  /* 0x0000001fff037819 */ /* 0x020fe20000011421 */
[----:B------:R-:W-:Y:S01]  /*6290*/  IMAD.SHL.U32 R24, R222, 0x4, RZ ;  /* 0x00000004de187824 */ /* 0x000fe200078e00ff */
[----:B------:R-:W-:Y:S01]  /*62a0*/  SHF.R.S32.HI R5, RZ, 0x1f, R16 ;  /* 0x0000001fff057819 */ /* 0x000fe20000011410 */
[----:B------:R-:W-:Y:S01]  /*62b0*/  BSSY B6, `(.L_x_6909) ;  /* 0x0000032000067945 */ /* 0x000fe20003800000 */
[----:B------:R-:W-:Y:S02]  /*62c0*/  LOP3.LUT P0, RZ, R0, 0x3ff, RZ, 0xc0, !PT ;  /* 0x000003ff00ff7812 */ /* 0x000fe4000780c0ff */
[----:B------:R-:W1:Y:S01]  /*62d0*/  LDC.64 R44, c[0x0][0x3e8] ;  /* 0x0000fa00ff2c7b82 */ /* 0x000e620000000a00 */
[----:B------:R-:W-:Y:S02]  /*62e0*/  MOV R4, R16 ;  /* 0x0000001000047202 */ /* 0x000fe40000000f00 */
        /* <DEDUP_REMOVED lines=46> */
.L_x_6910:
[----:B------:R-:W-:Y:S05]  /*65d0*/  BSYNC B6 ;  /* 0x0000000000067941 */ /* 0x000fea0003800000 */
.L_x_6909:
        /* <DEDUP_REMOVED lines=55> */
[----:B------:R-:W-:Y:S01]  /*6950*/  LEA R14, P4, R15, UR6, 0x1 ;  /* 0x000000060f0e7c11 */ /* 0x000fe2000f8808ff */
[----:B------:R-:W-:Y:S01]  /*6960*/  IMAD.X R31, R59, 0x1, R50, P5 ;  /* 0x000000013b1f7824 */ /* 0x000fe200028e0632 */
[----:B------:R-:W-:-:S02]  /*6970*/  LEA R38, P5, R0, UR8, 0x1 ;  /* 0x0000000800267c11 */ /* 0x000fc4000f8a08ff */
[----:B------:R-:W-:Y:S02]  /*6980*/  CS2R R36, SRZ ;  /* 0x0000000000247805 */ /* 0x000fe4000001ff00 */
[----:B------:R-:W-:Y:S02]  /*6990*/  LEA.HI.X R15, R15, UR7, R30, 0x1, P4 ;  /* 0x000000070f0f7c11 */ /* 0x000fe4000a0f0c1e */
[----:B------:R-:W-:Y:S02]  /*69a0*/  CS2R R32, SRZ ;  /* 0x0000000000207805 */ /* 0x000fe4000001ff00 */
[----:B------:R-:W-:Y:S02]  /*69b0*/  LEA.HI.X R39, R0, UR9, R31, 0x1, P5 ;  /* 0x0000000900277c11 */ /* 0x000fe4000a8f0c1f */
[----:B------:R-:W-:Y:S02]  /*69c0*/  CS2R R34, SRZ ;  /* 0x0000000000227805 */ /* 0x000fe4000001ff00 */
[----:B------:R-:W-:Y:S01]  /*69d0*/  CS2R R30, SRZ ;  /* 0x00000000001e7805 */ /* 0x000fe2000001ff00 */
[----:B------:R0:W5:Y:S04]  /*69e0*/  @!P3 LDG.E.64 R36, desc[UR54][R14.64] ;  /* 0x000000360e24b981 */ /* 0x000168000c1e1b00 */
[----:B------:R0:W5:Y:S04]  /*69f0*/  @!P2 LDG.E.64 R32, desc[UR54][R14.64+0x20] ;  /* 0x000020360e20a981 */ /* 0x000168000c1e1b00 */
[----:B------:R0:W5:Y:S04]  /*6a00*/  @!P3 LDG.E.64 R34, desc[UR54][R38.64] ;  /* 0x000000362622b981 */ /* 0x000168000c1e1b00 */
[----:B------:R0:W5:Y:S02]  /*6a10*/  @!P2 LDG.E.64 R30, desc[UR54][R38.64+0x20] ;  /* 0x00002036261ea981 */ /* 0x000164000c1e1b00 */
.L_x_6914:
[----:B------:R-:W-:Y:S05]  /*6a20*/  BSYNC B1 ;  /* 0x0000000000017941 */ /* 0x000fea0003800000 */
.L_x_6913:
        /* <DEDUP_REMOVED lines=24> */
.L_x_6916:
[----:B------:R-:W-:Y:S05]  /*6bb0*/  BSYNC B1 ;  /* 0x0000000000017941 */ /* 0x000fea0003800000 */
.L_x_6915:
[----:B------:R-:W-:Y:S01]  /*6bc0*/  IMAD.WIDE.U32 R10, R3, R4, R10 ;  /* 0x00000004030a7225 */ /* 0x000fe200078e000a */
[----:B------:R-:W-:Y:S01]  /*6bd0*/  LEA.HI R0, R219, R219, RZ, 0x1 ;  /* 0x000000dbdb007211 */ /* 0x000fe200078f08ff */
[----:B------:R-:W-:Y:S01]  /*6be0*/  ULDC.64 UR4, c[0x0][0x3c8] ;  /* 0x0000f20000047ab9 */ /* 0x000fe20000000a00 */
[----:B01----:R-:W-:Y:S01]  /*6bf0*/  SHF.L.U32 R14, R191, 0x6, RZ ;  /* 0x00000006bf0e7819 */ /* 0x003fe200000006ff */
[----:B------:R-:W-:Y:S01]  /*6c00*/  IMAD.WIDE.U32 R12, R3, R6, R12 ;  /* 0x00000006030c7225 */ /* 0x000fe200078e000c */
[----:B------:R-:W-:Y:S02]  /*6c10*/  ULDC.64 UR6, c[0x0][0x3e0] ;  /* 0x0000f80000067ab9 */ /* 0x000fe40000000a00 */
[----:B------:R-:W-:Y:S01]  /*6c20*/  LOP3.LUT R15, R14, 0x1c0, RZ, 0xc0, !PT ;  /* 0x000001c00e0f7812 */ /* 0x000fe200078ec0ff */
[C---:B------:R-:W-:Y:S02]  /*6c30*/  IMAD R4, R41.reuse, R4, RZ ;  /* 0x0000000429047224 */ /* 0x040fe400078e02ff */
[----:B------:R-:W-:Y:S01]  /*6c40*/  IMAD R6, R41, R6, RZ ;  /* 0x0000000629067224 */ /* 0x000fe200078e02ff */
[----:B------:R-:W-:Y:S01]  /*6c50*/  SHF.R.U32.HI R14, RZ, 0x3, R15 ;  /* 0x00000003ff0e7819 */ /* 0x000fe2000001160f */
[C---:B------:R-:W-:Y:S01]  /*6c60*/  IMAD R5, R3.reuse, R5, R4 ;  /* 0x0000000503057224 */ /* 0x040fe200078e0204 */
[----:B------:R-:W-:Y:S01]  /*6c70*/  LEA R4, P2, R10, UR4, 0x1 ;  /* 0x000000040a047c11 */ /* 0x000fe2000f8408ff */
        /* <DEDUP_REMOVED lines=8> */
[----:B------:R-:W-:-:S02]  /*6d00*/  LEA.HI.X R5, R10, UR5, R5, 0x1, P2 ;  /* 0x000000050a057c11 */ /* 0x000fc400090f0c05 */
[----:B------:R-:W-:Y:S02]  /*6d10*/  LEA.HI.X R3, R12, UR7, R3, 0x1, P3 ;  /* 0x000000070c037c11 */ /* 0x000fe400098f0c03 */
[----:B------:R-:W-:Y:S02]  /*6d20*/  LOP3.LUT R39, R7, R14, RZ, 0x3c, !PT ;  /* 0x0000000e07277212 */ /* 0x000fe400078e3cff */
[----:B------:R-:W-:Y:S01]  /*6d30*/  SHF.L.U32 R7, R57, 0x1f, RZ ;  /* 0x0000001f39077819 */ /* 0x000fe200000006ff */
[----:B------:R-:W-:Y:S06]  /*6d40*/  BRA.DIV UR4, `(.L_x_6917) ;  /* 0x0000015604a47947 */ /* 0x000fec000b800000 */
.L_x_7104:
[----:B------:R-:W-:-:S03]  /*6d50*/  UMOV UR4, 0xffffffff ;  /* 0xffffffff00047882 */ /* 0x000fc60000000000 */
[----:B------:R-:W-:Y:S05]  /*6d60*/  BRA.DIV UR4, `(.L_x_6918) ;  /* 0x0000015604c47947 */ /* 0x000fea000b800000 */
.L_x_7107:
[----:B------:R-:W-:-:S03]  /*6d70*/  UMOV UR4, 0xffffffff ;  /* 0xffffffff00047882 */ /* 0x000fc60000000000 */
[----:B------:R-:W-:Y:S05]  /*6d80*/  BRA.DIV UR4, `(.L_x_6919) ;  /* 0x0000015604e47947 */ /* 0x000fea000b800000 */
.L_x_7110:
[----:B------:R-:W-:-:S03]  /*6d90*/  UMOV UR4, 0xffffffff ;  /* 0xffffffff00047882 */ /* 0x000fc60000000000 */
[----:B------:R-:W-:Y:S05]  /*6da0*/  BRA.DIV UR4, `(.L_x_6920) ;  /* 0x0000015a04047947 */ /* 0x000fea000b800000 */
.L_x_7113:
[----:B------:R-:W-:-:S03]  /*6db0*/  UMOV UR4, 0xffffffff ;  /* 0xffffffff00047882 */ /* 0x000fc60000000000 */
[----:B------:R-:W-:Y:S05]  /*6dc0*/  BRA.DIV UR4, `(.L_x_6921) ;  /* 0x0000015a04247947 */ /* 0x000fea000b800000 */
.L_x_7116:
[----:B------:R-:W-:-:S03]  /*6dd0*/  UMOV UR4, 0xffffffff ;  /* 0xffffffff00047882 */ /* 0x000fc60000000000 */
[----:B------:R-:W-:Y:S05]  /*6de0*/  BRA.DIV UR4, `(.L_x_6922) ;  /* 0x0000015a04447947 */ /* 0x000fea000b800000 */
.L_x_7119:
[----:B------:R-:W-:-:S03]  /*6df0*/  UMOV UR4, 0xffffffff ;  /* 0xffffffff00047882 */ /* 0x000fc60000000000 */
[----:B------:R-:W-:Y:S05]  /*6e00*/  BRA.DIV UR4, `(.L_x_6923) ;  /* 0x0000015a04647947 */ /* 0x000fea000b800000 */
.L_x_7122:
[----:B------:R-:W-:-:S03]  /*6e10*/  UMOV UR4, 0xffffffff ;  /* 0xffffffff00047882 */ /* 0x000fc60000000000 */
[----:B------:R-:W-:Y:S05]  /*6e20*/  BRA.DIV UR4, `(.L_x_6924) ;  /* 0x0000015a04847947 */ /* 0x000fea000b800000 */
.L_x_7125:
[----:B------:R-:W0:Y:S01]  /*6e30*/  SYNCS.PHASECHK.TRANS64.TRYWAIT P2, [R2+URZ+0x38800], R7 ;  /* 0x03880007020075a7 */ /* 0x000e22000804017f */
[----:B-----5:R-:W-:Y:S01]  /*6e40*/  IMAD.MOV.U32 R0, RZ, RZ, R32 ;  /* 0x000000ffff007224 */ /* 0x020fe200078e0020 */
[----:B------:R-:W-:Y:S01]  /*6e50*/  LOP3.LUT P3, RZ, R191, 0x4, RZ, 0xc0, !PT ;  /* 0x00000004bfff7812 */ /* 0x000fe2000786c0ff */
[----:B------:R-:W-:Y:S01]  /*6e60*/  IMAD.MOV.U32 R3, RZ, RZ, R33 ;  /* 0x000000ffff037224 */ /* 0x000fe200078e0021 */
[----:B------:R-:W-:Y:S01]  /*6e70*/  MOV R5, R37 ;  /* 0x0000002500057202 */ /* 0x000fe20000000f00 */
[----:B------:R-:W-:Y:S01]  /*6e80*/  IMAD.MOV.U32 R4, RZ, RZ, R36 ;  /* 0x000000ffff047224 */ /* 0x000fe200078e0024 */
[----:B------:R-:W-:Y:S01]  /*6e90*/  BSSY B1, `(.L_x_6925) ;  /* 0x000001d000017945 */ /* 0x000fe20003800000 */
[----:B------:R-:W-:Y:S01]  /*6ea0*/  IMAD R39, R212, 0x200, R39 ;  /* 0x00000200d4277824 */ /* 0x000fe200078e0227 */
[----:B------:R-:W-:Y:S01]  /*6eb0*/  PRMT R42, R0, 0x5410, R3 ;  /* 0x00005410002a7816 */ /* 0x000fe20000000003 */
[----:B------:R-:W-:Y:S01]  /*6ec0*/  IMAD.MOV.U32 R3, RZ, RZ, R31 ;  /* 0x000000ffff037224 */ /* 0x000fe200078e001f */
[----:B------:R-:W-:Y:S01]  /*6ed0*/  PRMT R15, R4, 0x7610, R15 ;  /* 0x00007610040f7816 */ /* 0x000fe2000000000f */
[----:B------:R-:W-:Y:S01]  /*6ee0*/  IMAD.MOV.U32 R4, RZ, RZ, R34 ;  /* 0x000000ffff047224 */ /* 0x000fe200078e0022 */
[----:B------:R-:W-:Y:S01]  /*6ef0*/  PRMT R43, R5, 0x7610, R43 ;  /* 0x00007610052b7816 */ /* 0x000fe2000000002b */
[----:B------:R-:W-:Y:S01]  /*6f00*/  IMAD R10, R39, 0x2, R2 ;  /* 0x00000002270a7824 */ /* 0x000fe200078e0202 */
[----:B------:R-:W-:Y:S01]  /*6f10*/  PRMT R44, R3, 0x7610, R44 ;  /* 0x00007610032c7816 */ /* 0x000fe2000000002c */
[----:B------:R-:W-:Y:S01]  /*6f20*/  IMAD.MOV.U32 R0, RZ, RZ, R30 ;  /* 0x000000ffff007224 */ /* 0x000fe200078e001e */
[----:B------:R-:W-:Y:S01]  /*6f30*/  PRMT R11, R4, 0x7610, R11 ;  /* 0x00007610040b7816 */ /* 0x000fe2000000000b */
[----:B------:R-:W-:Y:S01]  /*6f40*/  IMAD.MOV.U32 R4, RZ, RZ, R35 ;  /* 0x000000ffff047224 */ /* 0x000fe200078e0023 */
[----:B------:R-:W-:Y:S01]  /*6f50*/  IADD3 R3, R10, 0x20400, RZ ;  /* 0x000204000a037810 */ /* 0x000fe20007ffe0ff */
[----:B------:R-:W-:Y:S01]  /*6f60*/  IMAD.MOV.U32 R5, RZ, RZ, R8 ;  /* 0x000000ffff057224 */ /* 0x000fe200078e0008 */
[----:B------:R-:W-:Y:S01]  /*6f70*/  PRMT R43, R43, 0x5410, R0 ;  /* 0x000054102b2b7816 */ /* 0x000fe20000000000 */
[----:B------:R-:W-:Y:S01]  /*6f80*/  IMAD.MOV.U32 R6, RZ, RZ, R9 ;  /* 0x000000ffff067224 */ /* 0x000fe200078e0009 */
[----:B------:R-:W-:Y:S01]  /*6f90*/  PRMT R44, R44, 0x5410, R4 ;  /* 0x000054102c2c7816 */ /* 0x000fe20000000004 */
[----:B------:R-:W-:-:S02]  /*6fa0*/  VIADD R0, R10, 0x20440 ;  /* 0x000204400a007836 */ /* 0x000fc40000000000 */
[----:B------:R-:W-:Y:S01]  /*6fb0*/  @P3 VIADD R0, R3, 0xffffffc0 ;  /* 0xffffffc003003836 */ /* 0x000fe20000000000 */
[----:B------:R-:W-:Y:S01]  /*6fc0*/  PRMT R3, R6, 0x5410, R5 ;  /* 0x0000541006037816 */ /* 0x000fe20000000005 */
[----:B------:R-:W-:Y:S01]  /*6fd0*/  IMAD.MOV.U32 R4, RZ, RZ, R26 ;  /* 0x000000ffff047224 */ /* 0x000fe200078e001a */
[----:B------:R-:W-:Y:S01]  /*6fe0*/  MOV R6, R20 ;  /* 0x0000001400067202 */ /* 0x000fe20000000f00 */
[----:B------:R-:W-:Y:S02]  /*6ff0*/  IMAD.MOV.U32 R5, RZ, RZ, R27 ;  /* 0x000000ffff057224 */ /* 0x000fe400078e001b */
[----:B------:R-:W-:-:S03]  /*7000*/  IMAD.MOV.U32 R12, RZ, RZ, R21 ;  /* 0x000000ffff0c7224 */ /* 0x000fc600078e0015 */
[----:B------:R-:W-:Y:S01]  /*7010*/  PRMT R45, R4, 0x5410, R5 ;  /* 0x00005410042d7816 */ /* 0x000fe20000000005 */
[----:B------:R-:W-:Y:S01]  /*7020*/  IMAD.MOV.U32 R4, RZ, RZ, R28 ;  /* 0x000000ffff047224 */ /* 0x000fe200078e001c */
[----:B------:R-:W-:Y:S01]  /*7030*/  PRMT R46, R6, 0x5410, R12 ;  /* 0x00005410062e7816 */ /* 0x000fe2000000000c */
[----:B------:R-:W-:Y:S01]  /*7040*/  IMAD.MOV.U32 R5, RZ, RZ, R29 ;  /* 0x000000ffff057224 */ /* 0x000fe200078e001d */
[----:B0-----:R-:W-:Y:S06]  /*7050*/  @!P2 BRA `(.L_x_6926) ;  /* 0x000001580020a947 */ /* 0x001fec0003800000 */
.L_x_7126:
[----:B------:R-:W-:Y:S05]  /*7060*/  BSYNC B1 ;  /* 0x0000000000017941 */ /* 0x000fea0003800000 */
.L_x_6925:
        /* <DEDUP_REMOVED lines=51> */
.L_x_6930:
[----:B------:R-:W-:Y:S05]  /*73a0*/  BSYNC B2 ;  /* 0x0000000000027941 */ /* 0x000fea0003800000 */
.L_x_6929:
        /* <DEDUP_REMOVED lines=43> */
.L_x_6928:
[----:B------:R-:W-:Y:S05]  /*7660*/  BSYNC B1 ;  /* 0x0000000000017941 */ /* 0x000fea0003800000 */
.L_x_6927:
        /* <DEDUP_REMOVED lines=49> */
.L_x_6933:
[----:B------:R-:W-:Y:S05]  /*7980*/  BSYNC B1 ;  /* 0x0000000000017941 */ /* 0x000fea0003800000 */
.L_x_6932:
        /* <DEDUP_REMOVED lines=44> */
.L_x_6912:
        /* <DEDUP_REMOVED lines=46> */
[----:B------:R-:W-:Y:S02]  /*7f30*/  IMAD.MOV.U32 R9, RZ, RZ, R49 ;  /* 0x000000ffff097224 */ /* 0x000fe400078e0031 */
[----:B--2---:R-:W-:Y:S02]  /*7f40*/  IMAD.MOV.U32 R10, RZ, RZ, R40 ;  /* 0x000000ffff0a7224 */ /* 0x004fe400078e0028 */
[----:B------:R-:W-:Y:S02]  /*7f50*/  IMAD.MOV.U32 R11, RZ, RZ, R51 ;  /* 0x000000ffff0b7224 */ /* 0x000fe400078e0033 */
[C---:B------:R-:W-:Y:S02]  /*7f60*/  IMAD R0, R21.reuse, R4, RZ ;  /* 0x0000000415007224 */ /* 0x040fe400078e02ff */
[----:B0-----:R-:W-:Y:S02]  /*7f70*/  IMAD R12, R21, R6, RZ ;  /* 0x00000006150c7224 */ /* 0x001fe400078e02ff */
[----:B------:R-:W-:-:S04]  /*7f80*/  IMAD.WIDE.U32 R8, R3, R4, R8 ;  /* 0x0000000403087225 */ /* 0x000fc800078e0008 */
[----:B------:R-:W-:-:S04]  /*7f90*/  IMAD.WIDE.U32 R10, R3, R6, R10 ;  /* 0x00000006030a7225 */ /* 0x000fc800078e000a */
[C---:B------:R-:W-:Y:S02]  /*7fa0*/  IMAD R5, R3.reuse, R5, R0 ;  /* 0x0000000503057224 */ /* 0x040fe400078e0200 */
[----:B------:R-:W-:Y:S01]  /*7fb0*/  IMAD R3, R3, R7, R12 ;  /* 0x0000000703037224 */ /* 0x000fe200078e020c */
[----:B------:R-:W-:Y:S02]  /*7fc0*/  LEA R4, P2, R8, UR4, 0x1 ;  /* 0x0000000408047c11 */ /* 0x000fe4000f8408ff */
[----:B------:R-:W-:Y:S01]  /*7fd0*/  LEA R0, P3, R10, UR6, 0x1 ;  /* 0x000000060a007c11 */ /* 0x000fe2000f8608ff */
[----:B------:R-:W-:Y:S01]  /*7fe0*/  IMAD.IADD R3, R11, 0x1, R3 ;  /* 0x000000010b037824 */ /* 0x000fe200078e0203 */
[----:B------:R-:W-:Y:S01]  /*7ff0*/  IADD3 R5, R9, R5, RZ ;  /* 0x0000000509057210 */ /* 0x000fe20007ffe0ff */
[----:B------:R-:W-:-:S03]  /*8000*/  UMOV UR4, 0xffffffff ;  /* 0xffffffff00047882 */ /* 0x000fc60000000000 */
[----:B------:R-:W-:Y:S02]  /*8010*/  LEA.HI.X R5, R8, UR5, R5, 0x1, P2 ;  /* 0x0000000508057c11 */ /* 0x000fe400090f0c05 */
[----:B------:R-:W-:Y:S02]  /*8020*/  LEA.HI.X R3, R10, UR7, R3, 0x1, P3 ;  /* 0x000000070a037c11 */ /* 0x000fe400098f0c03 */
[----:B------:R-:W-:Y:S01]  /*8030*/  LEA.HI R6, R219, R219, RZ, 0x1 ;  /* 0x000000dbdb067211 */ /* 0x000fe200078f08ff */
[----:B------:R-:W-:Y:S06]  /*8040*/  BRA.DIV UR4, `(.L_x_6934) ;  /* 0x0000014a04387947 */ /* 0x000fec000b800000 */
.L_x_7129:
[----:B------:R-:W-:-:S03]  /*8050*/  UMOV UR4, 0xffffffff ;  /* 0xffffffff00047882 */ /* 0x000fc60000000000 */
[----:B------:R-:W-:Y:S05]  /*8060*/  BRA.DIV UR4, `(.L_x_6935) ;  /* 0x0000014a04587947 */ /* 0x000fea000b800000 */
.L_x_7132:
[----:B------:R-:W-:-:S03]  /*8070*/  UMOV UR4, 0xffffffff ;  /* 0xffffffff00047882 */ /* 0x000fc60000000000 */
[----:B------:R-:W-:Y:S05]  /*8080*/  BRA.DIV UR4, `(.L_x_6936) ;  /* 0x0000014a04787947 */ /* 0x000fea000b800000 */
.L_x_7135:
[----:B------:R-:W-:-:S03]  /*8090*/  UMOV UR4, 0xffffffff ;  /* 0xffffffff00047882 */ /* 0x000fc60000000000 */
[----:B------:R-:W-:Y:S05]  /*80a0*/  BRA.DIV UR4, `(.L_x_6937) ;  /* 0x0000014a04987947 */ /* 0x000fea000b800000 */
.L_x_7138:
[----:B------:R-:W-:-:S03]  /*80b0*/  UMOV UR4, 0xffffffff ;  /* 0xffffffff00047882 */ /* 0x000fc60000000000 */
[----:B------:R-:W-:Y:S05]  /*80c0*/  BRA.DIV UR4, `(.L_x_6938) ;  /* 0x0000014a04b87947 */ /* 0x000fea000b800000 */
.L_x_7141:
[----:B------:R-:W-:Y:S01]  /*80d0*/  UMOV UR4, 0xffffffff ;  /* 0xffffffff00047882 */ /* 0x000fe20000000000 */
[----:B------:R-:W-:Y:S02]  /*80e0*/  LOP3.LUT R6, R6, 0xfffffffe, RZ, 0xc0, !PT ;  /* 0xfffffffe06067812 */ /* 0x000fe400078ec0ff */
[----:B------:R-:W-:Y:S05]  /*80f0*/  BRA.DIV UR4, `(.L_x_6939) ;  /* 0x0000014a04d47947 */ /* 0x000fea000b800000 */
.L_x_7144:
[----:B------:R-:W-:Y:S01]  /*8100*/  UMOV UR4, 0xffffffff ;  /* 0xffffffff00047882 */ /* 0x000fe20000000000 */
[----:B------:R-:W-:Y:S02]  /*8110*/  IMAD.IADD R57, R219, 0x1, -R6 ;  /* 0x00000001db397824 */ /* 0x000fe400078e0a06 */
[----:B------:R-:W-:Y:S05]  /*8120*/  BRA.DIV UR4, `(.L_x_6940) ;  /* 0x0000014a04f07947 */ /* 0x000fea000b800000 */
.L_x_7147:
[----:B------:R-:W-:Y:S01]  /*8130*/  UMOV UR4, 0xffffffff ;  /* 0xffffffff00047882 */ /* 0x000fe20000000000 */
[----:B------:R-:W-:Y:S02]  /*8140*/  SHF.L.U32 R3, R57, 0x1f, RZ ;  /* 0x0000001f39037819 */ /* 0x000fe400000006ff */
[----:B------:R-:W-:Y:S05]  /*8150*/  BRA.DIV UR4, `(.L_x_6941) ;  /* 0x0000014e040c7947 */ /* 0x000fea000b800000 */
.L_x_7150:
        /* <DEDUP_REMOVED lines=23> */
[----:B------:R-:W-:-:S02]  /*82d0*/  MOV R6, R27 ;  /* 0x0000001b00067202 */ /* 0x000fc40000000f00 */
[----:B------:R-:W-:Y:S01]  /*82e0*/  PRMT R52, R0, 0x5410, R4 ;  /* 0x0000541000347816 */ /* 0x000fe20000000004 */
[----:B------:R-:W-:Y:S01]  /*82f0*/  IMAD.IADD R0, R16, 0x1, R41 ;  /* 0x0000000110007824 */ /* 0x000fe200078e0229 */
[----:B------:R-:W-:Y:S01]  /*8300*/  PRMT R54, R5, 0x5410, R6 ;  /* 0x0000541005367816 */ /* 0x000fe20000000006 */
[----:B0-----:R-:W-:Y:S06]  /*8310*/  @!P2 BRA `(.L_x_6943) ;  /* 0x0000014800c4a947 */ /* 0x001fec0003800000 */
.L_x_7151:
[----:B------:R-:W-:Y:S05]  /*8320*/  BSYNC B1 ;  /* 0x0000000000017941 */ /* 0x000fea0003800000 */
.L_x_6942:
[----:B------:R-:W-:Y:S01]  /*8330*/  BSSY B1, `(.L_x_6944) ;  /* 0x0000063000017945 */ /* 0x000fe20003800000 */
[----:B------:R-:W-:Y:S01]  /*8340*/  IMAD.MOV.U32 R55, RZ, RZ, R30 ;  /* 0x000000ffff377224 */ /* 0x000fe200078e001e */
[----:B------:R-:W-:Y:S01]  /*8350*/  LOP3.LUT R0, R0, 0x38, RZ, 0xc0, !PT ;  /* 0x0000003800007812 */ /* 0x000fe200078ec0ff */
[----:B------:R-:W-:Y:S01]  /*8360*/  IMAD.MOV.U32 R58, RZ, RZ, R31 ;  /* 0x000000ffff3a7224 */ /* 0x000fe200078e001f */
[----:B------:R-:W-:Y:S06]  /*8370*/  @P0 BRA `(.L_x_6945) ;  /* 0x0000000400780947 */ /* 0x000fec0003800000 */
[----:B0-----:R-:W-:Y:S01]  /*8380*/  IMAD.SHL.U32 R3, R191, 0x40, RZ ;  /* 0x00000040bf037824 */ /* 0x001fe200078e00ff */
[--C-:B------:R-:W-:Y:S02]  /*8390*/  SHF.R.U64 R48, R32, 0x10, R33.reuse ;  /* 0x0000001020307819 */ /* 0x100fe40000001221 */
[----:B------:R-:W-:Y:S01]  /*83a0*/  SHF.R.U32.HI R44, RZ, 0x10, R33 ;  /* 0x00000010ff2c7819 */ /* 0x000fe20000011621 */
[----:B------:R-:W-:Y:S01]  /*83b0*/  HADD2.F32 R33, -RZ, R15.H1_H1 ;  /* 0x3000000fff217230 */ /* 0x000fe20000004100 */
[----:B------:R-:W-:Y:S02]  /*83c0*/  LOP3.LUT R5, R3, 0x1c0, RZ, 0xc0, !PT ;  /* 0x000001c003057812 */ /* 0x000fe400078ec0ff */
[----:B------:R-:W-:Y:S02]  /*83d0*/  SHF.R.U64 R46, R36, 0x10, R37 ;  /* 0x00000010242e7819 */ /* 0x000fe40000001225 */
[----:B------:R-:W-:Y:S02]  /*83e0*/  LOP3.LUT R3, R5, 0x38, R16, 0xf8, !PT ;  /* 0x0000003805037812 */ /* 0x000fe400078ef810 */
[----:B------:R-:W-:-:S02]  /*83f0*/  SHF.R.U32.HI R4, RZ, 0x3, R5 ;  /* 0x00000003ff047819 */ /* 0x000fc40000011605 */
[----:B------:R-:W-:Y:S01]  /*8400*/  SHF.R.U64 R47, R34, 0x10, R35 ;  /* 0x00000010222f7819 */ /* 0x000fe20000001223 */
[----:B------:R-:W-:Y:S01]  /*8410*/  HADD2.F32 R34, -RZ, R15.H0_H0 ;  /* 0x2000000fff227230 */ /* 0x000fe20000004100 */
[----:B------:R-:W-:Y:S02]  /*8420*/  LOP3.LUT R3, R3, R4, RZ, 0x3c, !PT ;  /* 0x0000000403037212 */ /* 0x000fe400078e3cff */
[----:B------:R-:W-:Y:S02]  /*8430*/  SHF.R.U32.HI R36, RZ, 0x10, R37 ;  /* 0x00000010ff247819 */ /* 0x000fe40000011625 */
[----:B------:R-:W-:Y:S02]  /*8440*/  LEA R3, R212, R3, 0x9 ;  /* 0x00000003d4037211 */ /* 0x000fe400078e48ff */
[----:B------:R-:W-:Y:S01]  /*8450*/  SHF.R.U32.HI R42, RZ, 0x10, R35 ;  /* 0x00000010ff2a7819 */ /* 0x000fe20000011623 */
[----:B------:R-:W-:Y:S01]  /*8460*/  HADD2.F32 R35, -RZ, R36.H0_H0 ;  /* 0x20000024ff237230 */ /* 0x000fe20000004100 */
[----:B------:R-:W-:Y:S01]  /*8470*/  SHF.R.U64 R45, R38, 0x10, R39 ;  /* 0x00000010262d7819 */ /* 0x000fe20000001227 */
[----:B------:R-:W-:Y:S01]  /*8480*/  IMAD R41, R3, 0x2, R2 ;  /* 0x0000000203297824 */ /* 0x000fe200078e0202 */
[----:B------:R-:W-:Y:S01]  /*8490*/  LOP3.LUT R3, R4, R0, R5, 0x1e, !PT ;  /* 0x0000000004037212 */ /* 0x000fe200078e1e05 */
[----:B------:R-:W-:Y:S01]  /*84a0*/  HADD2.F32 R36, -RZ, R50.H0_H0 ;  /* 0x20000032ff247230 */ /* 0x000fe20000004100 */
[----:B------:R-:W-:-:S02]  /*84b0*/  SHF.R.U32.HI R40, RZ, 0x10, R39 ;  /* 0x00000010ff287819 */ /* 0x000fc40000011627 */
[----:B------:R-:W0:Y:S01]  /*84c0*/  LDS.128 R4, [R41+0x20400] ;  /* 0x0204000029047984 */ /* 0x000e220000000c00 */
[----:B------:R-:W-:-:S04]  /*84d0*/  IMAD R3, R212, 0x200, R3 ;  /* 0x00000200d4037824 */ /* 0x000fc800078e0203 */
        /* <DEDUP_REMOVED lines=17> */
[-C--:B------:R-:W-:Y:S01]  /*85f0*/  FMUL.FTZ R20, R20, R15.reuse ;  /* 0x0000000f14147220 */ /* 0x080fe20000410000 */
[----:B------:R-:W-:Y:S01]  /*8600*/  FMUL.FTZ R34, R21, R36 ;  /* 0x0000002415227220 */ /* 0x000fe20000410000 */
[C---:B------:R-:W-:Y:S01]  /*8610*/  FFMA.FTZ R38, R5.reuse, R15, -R38 ;  /* 0x0000000f05267223 */ /* 0x040fe20000010826 */
[----:B------:R-:W-:Y:S02]  /*8620*/  HADD2.F32 R15, -RZ, R40.H0_H0 ;  /* 0x20000028ff0f7230 */ /* 0x000fe40000004100 */
[----:B------:R-:W-:Y:S01]  /*8630*/  FFMA.FTZ R40, R5, R35, R20 ;  /* 0x0000002305287223 */ /* 0x000fe20000010014 */
[----:B------:R-:W-:Y:S02]  /*8640*/  HADD2.F32 R32, -RZ, R11.H1_H1 ;  /* 0x3000000bff207230 */ /* 0x000fe40000004100 */
[-C--:B------:R-:W-:Y:S01]  /*8650*/  FMUL.FTZ R21, R21, R12.reuse ;  /* 0x0000000c15157220 */ /* 0x080fe20000410000 */
[----:B------:R-:W-:Y:S01]  /*8660*/  FFMA.FTZ R33, R13, R12, -R34 ;  /* 0x0000000c0d217223 */ /* 0x000fe20000010822 */
[----:B------:R-:W-:-:S02]  /*8670*/  HADD2.F32 R5, -RZ, R42.H0_H0 ;  /* 0x2000002aff057230 */ /* 0x000fc40000004100 */
[----:B------:R-:W-:Y:S02]  /*8680*/  HADD2.F32 R9, -RZ, R8.H0_H0 ;  /* 0x20000008ff097230 */ /* 0x000fe40000004100 */
[----:B------:R-:W-:Y:S01]  /*8690*/  FFMA.FTZ R35, R13, R36, R21 ;  /* 0x000000240d237223 */ /* 0x000fe20000010015 */
[--C-:B------:R-:W-:Y:S02]  /*86a0*/  HADD2.F32 R34, -RZ, R49.reuse.H0_H0 ;  /* 0x20000031ff227230 */ /* 0x100fe40000004100 */
[C---:B------:R-:W-:Y:S01]  /*86b0*/  FMUL.FTZ R13, R32.reuse, R15 ;  /* 0x0000000f200d7220 */ /* 0x040fe20000410000 */
[----:B------:R-:W-:Y:S02]  /*86c0*/  HADD2.F32 R12, -RZ, R50.H1_H1 ;  /* 0x30000032ff0c7230 */ /* 0x000fe40000004100 */
[----:B------:R-:W-:Y:S01]  /*86d0*/  FMUL.FTZ R21, R32, R5 ;  /* 0x0000000520157220 */ /* 0x000fe20000410000 */
[----:B------:R-:W-:Y:S02]  /*86e0*/  HADD2.F32 R11, -RZ, R10.H0_H0 ;  /* 0x2000000aff0b7230 */ /* 0x000fe40000004100 */
[----:B------:R-:W-:Y:S01]  /*86f0*/  FMUL.FTZ R36, R9, R34 ;  /* 0x0000002209247220 */ /* 0x000fe20000410000 */
[----:B------:R-:W-:-:S02]  /*8700*/  HADD2.F32 R32, -RZ, R49.H1_H1 ;  /* 0x30000031ff207230 */ /* 0x000fc40000004100 */
[-C--:B------:R-:W-:Y:S01]  /*8710*/  FMUL.FTZ R9, R9, R12.reuse ;  /* 0x0000000c09097220 */ /* 0x080fe20000410000 */
[----:B------:R-:W-:Y:S02]  /*8720*/  HADD2.F32 R20, -RZ, R51.H0_H0 ;  /* 0x20000033ff147230 */ /* 0x000fe40000004100 */
[C---:B------:R-:W-:Y:S01]  /*8730*/  FFMA.FTZ R42, R14.reuse, R5, -R13 ;  /* 0x000000050e2a7223 */ /* 0x040fe2000001080d */
[----:B------:R-:W-:Y:S01]  /*8740*/  FFMA.FTZ R44, R14, R15, R21 ;  /* 0x0000000f0e2c7223 */ /* 0x000fe20000010015 */
[----:B------:R-:W-:Y:S01]  /*8750*/  FFMA.FTZ R36, R3, R12, -R36 ;  /* 0x0000000c03247223 */ /* 0x000fe20000010824 */
[----:B------:R-:W-:Y:S02]  /*8760*/  HADD2.F32 R7, -RZ, R6.H0_H0 ;  /* 0x20000006ff077230 */ /* 0x000fe40000004100 */
[----:B------:R-:W-:Y:S01]  /*8770*/  FMUL.FTZ R14, R11, R32 ;  /* 0x000000200b0e7220 */ /* 0x000fe20000410000 */
[----:B------:R-:W-:Y:S01]  /*8780*/  FFMA.FTZ R34, R3, R34, R9 ;  /* 0x0000002203227223 */ /* 0x000fe20000010009 */
[----:B------:R-:W-:Y:S01]  /*8790*/  FMUL.FTZ R12, R11, R20 ;  /* 0x000000140b0c7220 */ /* 0x000fe20000410000 */
[----:B------:R-:W-:-:S02]  /*87a0*/  HADD2.F32 R8, -RZ, R8.H1_H1 ;  /* 0x30000008ff087230 */ /* 0x000fc40000004100 */
[C---:B------:R-:W-:Y:S01]  /*87b0*/  FFMA.FTZ R14, R7.reuse, R20, -R14 ;  /* 0x00000014070e7223 */ /* 0x040fe2000001080e */
[----:B------:R-:W-:Y:S02]  /*87c0*/  HADD2.F32 R10, -RZ, R10.H1_H1 ;  /* 0x3000000aff0a7230 */ /* 0x000fe40000004100 */
[----:B------:R-:W-:Y:S01]  /*87d0*/  FFMA.FTZ R12, R7, R32, R12 ;  /* 0x00000020070c7223 */ /* 0x000fe2000001000c */
[----:B------:R-:W-:Y:S02]  /*87e0*/  HADD2.F32 R9, -RZ, R46.H0_H0 ;  /* 0x2000002eff097230 */ /* 0x000fe40000004100 */
        /* <DEDUP_REMOVED lines=23> */
.L_x_6945:
[----:B------:R-:W-:Y:S05]  /*8960*/  BSYNC B1 ;  /* 0x0000000000017941 */ /* 0x000fea0003800000 */
.L_x_6944:
[----:B------:R-:W-:Y:S01]  /*8970*/  PRMT R39, R55, 0x5410, R58 ;  /* 0x0000541037277816 */ /* 0x000fe2000000003a */
[----:B------:R-:W-:Y:S06]  /*8980*/  @P1 BRA `(.L_x_6931) ;  /* 0x00000004005c1947 */ /* 0x000fec0003800000 */
[----:B0-----:R-:W-:Y:S01]  /*8990*/  LOP3.LUT R3, R235, R0, R230, 0x1e, !PT ;  /* 0x00000000eb037212 */ /* 0x001fe200078e1ee6 */
[----:B-1----:R-:W0:Y:S01]  /*89a0*/  LDS.128 R4, [R229+0x20400] ;  /* 0x02040000e5047984 */ /* 0x002e220000000c00 */
        /* <DEDUP_REMOVED lines=85> */
.L_x_6931:
[----:B------:R-:W-:Y:S05]  /*8f00*/  BSYNC B0 ;  /* 0x0000000000007941 */ /* 0x000fea0003800000 */
.L_x_6911:
        /* <DEDUP_REMOVED lines=8> */
.L_x_6908:
[----:B------:R-:W-:-:S13]  /*8f90*/  ISETP.NE.AND P0, PT, R189, 0x3, PT ;  /* 0x00000003bd00780c */ /* 0x000fda0003f05270 */
[----:B------:R-:W-:Y:S05]  /*8fa0*/  @!P0 BRA `(.L_x_6946) ;  /* 0x0000000000048947 */ /* 0x000fea0003800000 */
[----:B------:R-:W-:Y:S01]  /*8fb0*/  BPT.TRAP 0x1 ;  /* 0x000000040000795c */ /* 0x000fe20000300000 */
.L_x_6946:
[----:B------:R-:W-:Y:S01]  /*8fc0*/  IMAD R21, R18, 0x8, R2 ;  /* 0x0000000812157824 */ /* 0x000fe200078e0202 */
[----:B------:R-:W-:-:S04]  /*8fd0*/  SHF.L.U32 R14, R19, 0x1f, RZ ;  /* 0x0000001f130e7819 */ /* 0x000fc800000006ff */
[----:B------:R0:W0:Y:S01]  /*8fe0*/  SYNCS.PHASECHK.TRANS64.TRYWAIT P1, [R21+URZ+0x38830], R14 ;  /* 0x0388300e150075a7 */ /* 0x000022000802017f */
[----:B------:R-:W-:Y:S05]  /*8ff0*/  @!P0 BRA `(.L_x_6947) ;  /* 0x0000000000048947 */ /* 0x000fea0003800000 */
[----:B------:R-:W-:Y:S01]  /*9000*/  BPT.TRAP 0x1 ;  /* 0x000000040000795c */ /* 0x000fe20000300000 */
.L_x_6947:
[C---:B--23--:R-:W-:Y:S01]  /*9010*/  IADD3 R0, R2.reuse, 0x22400, RZ ;  /* 0x0002240002007810 */ /* 0x04cfe20007ffe0ff */
        /* <DEDUP_REMOVED lines=9> */
.L_x_6948:
[----:B------:R-:W-:Y:S01]  /*90b0*/  IMAD R6, R18, 0x200, R15 ;  /* 0x0000020012067824 */ /* 0x000fe200078e020f */
[----:B------:R-:W-:Y:S01]  /*90c0*/  LOP3.LUT R4, R3, 0x10000, RZ, 0xfc, !PT ;  /* 0x0001000003047812 */ /* 0x000fe200078efcff */
[----:B------:R-:W-:Y:S01]  /*90d0*/  IMAD.MOV.U32 R5, RZ, RZ, 0x40000040 ;  /* 0x40000040ff057424 */ /* 0x000fe200078e00ff */
[----:B------:R-:W-:Y:S05]  /*90e0*/  WARPSYNC.ALL ;  /* 0x0000000000007948 */ /* 0x000fea0003800000 */
[----:B------:R-:W-:Y:S01]  /*90f0*/  IMAD.MOV.U32 R7, RZ, RZ, 0x40000040 ;  /* 0x40000040ff077424 */ /* 0x000fe200078e00ff */
        /* <DEDUP_REMOVED lines=10> */
[----:B------:R-:W-:Y:S01]  /*91a0*/  SHF.L.U32 R57, R57, 0x1f, RZ ;  /* 0x0000001f39397819 */ /* 0x000fe200000006ff */
[----:B------:R-:W-:Y:S01]  /*91b0*/  IMAD.MOV.U32 R11, RZ, RZ, 0x40000040 ;  /* 0x40000040ff0b7424 */ /* 0x000fe200078e00ff */
[----:B------:R-:W-:Y:S01]  /*91c0*/  BSSY B0, `(.L_x_6950) ;  /* 0x0000020000007945 */ /* 0x000fe20003800000 */
[----:B------:R-:W-:-:S06]  /*91d0*/  IMAD.MOV.U32 R7, RZ, RZ, 0x40000040 ;  /* 0x40000040ff077424 */ /* 0x000fcc00078e00ff */
[----:B------:R-:W-:Y:S01]  /*91e0*/  HGMMA.64x64x16.F32 R24, gdesc[UR4], RZ, !UPT, gsb0 ;  /* 0x00e00000041879f0 */ /* 0x000fe2000c0008ff */
        /* <DEDUP_REMOVED lines=8> */
[----:B------:R-:W-:-:S08]  /*9270*/  WARPGROUP.ARRIVE ;  /* 0x00000000000079c5 */ /* 0x000fd00000000000 */
        /* <DEDUP_REMOVED lines=20> */
.L_x_7152:
[----:B------:R-:W-:Y:S05]  /*93c0*/  BSYNC B0 ;  /* 0x0000000000007941 */ /* 0x000fea0003800000 */
.L_x_6950:
[----:B------:R-:W-:Y:S05]  /*93d0*/  @!P0 BRA `(.L_x_6952) ;  /* 0x0000000000048947 */ /* 0x000fea0003800000 */
[----:B------:R-:W-:Y:S01]  /*93e0*/  BPT.TRAP 0x1 ;  /* 0x000000040000795c */ /* 0x000fe20000300000 */
.L_x_6952:
[----:B------:R2:W3:Y:S01]  /*93f0*/  SYNCS.PHASECHK.TRANS64.TRYWAIT P1, [R21+URZ+0x38850], R14 ;  /* 0x0388500e150075a7 */ /* 0x0004e2000802017f */
[----:B------:R-:W-:Y:S05]  /*9400*/  @!P0 BRA `(.L_x_6953) ;  /* 0x0000000000048947 */ /* 0x000fea0003800000 */
[----:B------:R-:W-:Y:S01]  /*9410*/  BPT.TRAP 0x1 ;  /* 0x000000040000795c */ /* 0x000fe20000300000 */
.L_x_6953:
[C---:B------:R-:W-:Y:S01]  /*9420*/  VIADD R0, R2.reuse, 0x400 ;  /* 0x0000040002007836 */ /* 0x040fe20000000000 */
        /* <DEDUP_REMOVED lines=8> */
[----:B------:R-:W3:Y:S02]  /*94b0*/  SYNCS.PHASECHK.TRANS64.TRYWAIT P1, [R21+URZ+0x38850], R14 ;  /* 0x0388500e150075a7 */ /* 0x000ee4000802017f */
[----:B---3--:R-:W-:Y:S05]  /*94c0*/  @!P1 BRA `(.L_x_6956) ;  /* 0x0000013800949947 */ /* 0x008fea0003800000 */
.L_x_6955:
[----:B------:R-:W-:Y:S05]  /*94d0*/  BSYNC B0 ;  /* 0x0000000000007941 */ /* 0x000fea0003800000 */
.L_x_6954:
[----:B------:R-:W-:Y:S01]  /*94e0*/  IMAD R58, R18, 0x1000, R20 ;  /* 0x00001000123a7824 */ /* 0x000fe200078e0214 */
[----:B------:R-:W-:Y:S01]  /*94f0*/  LOP3.LUT R6, R3, 0x10000, RZ, 0xfc, !PT ;  /* 0x0001000003067812 */ /* 0x000fe200078efcff */
[----:B------:R-:W-:Y:S01]  /*9500*/  IMAD.MOV.U32 R7, RZ, RZ, 0x40000040 ;  /* 0x40000040ff077424 */ /* 0x000fe200078e00ff */
[----:B------:R-:W-:Y:S01]  /*9510*/  MOV R59, 0x40000040 ;  /* 0x40000040003b7802 */ /* 0x000fe20000000f00 */
[----:B------:R-:W-:Y:S05]  /*9520*/  WARPSYNC.ALL ;  /* 0x0000000000007948 */ /* 0x000fea0003800000 */
[C---:B------:R-:W-:Y:S01]  /*9530*/  R2UR UR4, R6.reuse ;  /* 0x00000000060472ca */ /* 0x040fe200000e0000 */
[----:B------:R-:W-:Y:S01]  /*9540*/  WARPGROUP.ARRIVE ;  /* 0x00000000000079c5 */ /* 0x000fe20000000000 */
[----:B------:R-:W-:Y:S01]  /*9550*/  R2UR UR5, R7 ;  /* 0x00000000070572ca */ /* 0x000fe200000e0000 */
[----:B------:R-:W-:Y:S01]  /*9560*/  VIADD R62, R6, 0x2 ;  /* 0x00000002063e7836 */ /* 0x000fe20000000000 */
[C---:B------:R-:W-:Y:S01]  /*9570*/  R2UR UR6, R58.reuse ;  /* 0x000000003a0672ca */ /* 0x040fe200000e0000 */
[C---:B------:R-:W-:Y:S01]  /*9580*/  VIADD R60, R58.reuse, 0x2 ;  /* 0x000000023a3c7836 */ /* 0x040fe20000000000 */
[----:B------:R-:W-:Y:S01]  /*9590*/  R2UR UR7, R59 ;  /* 0x000000003b0772ca */ /* 0x000fe200000e0000 */
[----:B------:R-:W-:Y:S01]  /*95a0*/  IMAD.MOV.U32 R63, RZ, RZ, 0x40000040 ;  /* 0x40000040ff3f7424 */ /* 0x000fe200078e00ff */
[----:B------:R-:W4:Y:S01]  /*95b0*/  S2R R0, SR_TID.X ;  /* 0x0000000000007919 */ /* 0x000f220000002100 */
[----:B------:R-:W-:Y:S01]  /*95c0*/  IMAD.MOV.U32 R61, RZ, RZ, 0x40000040 ;  /* 0x40000040ff3d7424 */ /* 0x000fe200078e00ff */
[----:B------:R-:W-:Y:S01]  /*95d0*/  MOV R67, 0x40000040 ;  /* 0x4000004000437802 */ /* 0x000fe20000000f00 */
[----:B-1----:R-:W-:Y:S01]  /*95e0*/  VIADD R57, R58, 0x800 ;  /* 0x000008003a397836 */ /* 0x002fe20000000000 */
[----:B------:R-:W1:Y:S01]  /*95f0*/  S2R R65, SR_TID.X ;  /* 0x0000000000417919 */ /* 0x000e620000002100 */
[----:B------:R-:W-:Y:S01]  /*9600*/  VIADD R3, R6, 0x800 ;  /* 0x0000080006037836 */ /* 0x000fe20000000000 */
[----:B------:R-:W-:Y:S01]  /*9610*/  BSSY B1, `(.L_x_6957) ;  /* 0x0000610000017945 */ /* 0x000fe20003800000 */
[----:B------:R-:W-:-:S02]  /*9620*/  IMAD.MOV.U32 R64, RZ, RZ, 0x4 ;  /* 0x00000004ff407424 */ /* 0x000fc400078e00ff */
[----:B------:R-:W-:Y:S02]  /*9630*/  IMAD.MOV.U32 R69, RZ, RZ, 0x40000040 ;  /* 0x40000040ff457424 */ /* 0x000fe400078e00ff */
        /* <DEDUP_REMOVED lines=9> */
[----:B------:R-:W-:-:S02]  /*96d0*/  MOV R63, 0x40000040 ;  /* 0x40000040003f7802 */ /* 0x000fc40000000f00 */
[----:B----4-:R-:W-:Y:S02]  /*96e0*/  SHF.R.U32.HI R0, RZ, 0x7, R0 ;  /* 0x00000007ff007819 */ /* 0x010fe40000011600 */
[----:B-1----:R-:W-:-:S04]  /*96f0*/  LOP3.LUT R65, R65, 0x7f, RZ, 0xc0, !PT ;  /* 0x0000007f41417812 */ /* 0x002fc800078ec0ff */
[----:B------:R-:W1:Y:S02]  /*9700*/  SHFL.IDX PT, R0, R0, RZ, 0x1f ;  /* 0x00001fff00007589 */ /* 0x000e6400000e0000 */
[----:B-1----:R-:W-:-:S04]  /*9710*/  ISETP.GT.AND P1, PT, R0, 0x7f, PT ;  /* 0x0000007f0000780c */ /* 0x002fc80003f24270 */
[----:B------:R-:W-:Y:S02]  /*9720*/  SEL R0, RZ, 0x2, !P1 ;  /* 0x00000002ff007807 */ /* 0x000fe40004800000 */
[C---:B0-23--:R-:W-:Y:S02]  /*9730*/  SEL R14, R64.reuse, 0x2, P1 ;  /* 0x00000002400e7807 */ /* 0x04dfe40000800000 */
        /* <DEDUP_REMOVED lines=177> */
[----:B------:R-:W-:Y:S01]  /*a250*/  MOV R57, 0xa00 ;  /* 0x00000a0000397802 */ /* 0x000fe20000000f00 */
[----:B------:R-:W-:-:S03]  /*a260*/  IMAD.MOV.U32 R3, RZ, RZ, 0x28 ;  /* 0x00000028ff037424 */ /* 0x000fc600078e00ff */
[----:B------:R-:W-:Y:S02]  /*a270*/  SEL R57, R57, 0x980, P1 ;  /* 0x0000098039397807 */ /* 0x000fe40000800000 */
[----:B------:R-:W-:Y:S02]  /*a280*/  SEL R3, R3, 0x26, P1 ;  /* 0x0000002603037807 */ /* 0x000fe40000800000 */
[----:B------:R-:W-:Y:S02]  /*a290*/  LOP3.LUT R57, R57, 0xa00, RZ, 0xc0, !PT ;  /* 0x00000a0039397812 */ /* 0x000fe400078ec0ff */
[----:B------:R-:W-:Y:S01]  /*a2a0*/  LOP3.LUT R3, R3, 0x6, RZ, 0xc0, !PT ;  /* 0x0000000603037812 */ /* 0x000fe200078ec0ff */
        /* <DEDUP_REMOVED lines=9> */
[CC--:B------:R-:W-:Y:S02]  /*a340*/  IADD3 R62, R3.reuse, R57.reuse, R6 ;  /* 0x00000039033e7210 */ /* 0x0c0fe40007ffe006 */
[----:B------:R-:W-:Y:S01]  /*a350*/  IADD3 R60, R3, R57, R58 ;  /* 0x00000039033c7210 */ /* 0x000fe20007ffe03a */
[----:B------:R-:W-:-:S02]  /*a360*/  IMAD.MOV.U32 R3, RZ, RZ, 0x30 ;  /* 0x00000030ff037424 */ /* 0x000fc400078e00ff */
        /* <DEDUP_REMOVED lines=13> */
[----:B------:R-:W-:Y:S01]  /*a440*/  VIADD R61, R6, 0xa00 ;  /* 0x00000a00063d7836 */ /* 0x000fe20000000000 */
[----:B------:R-:W-:Y:S01]  /*a450*/  IADD3 R62, R64, R63, RZ ;  /* 0x0000003f403e7210 */ /* 0x000fe20007ffe0ff */
[----:B------:R-:W-:-:S02]  /*a460*/  IMAD.IADD R68, R0, 0x1, R63 ;  /* 0x0000000100447824 */ /* 0x000fc400078e023f */
[--C-:B------:R-:W-:Y:S02]  /*a470*/  IMAD.IADD R66, R0, 0x1, R61.reuse ;  /* 0x0000000100427824 */ /* 0x100fe400078e023d */
        /* <DEDUP_REMOVED lines=34> */
[----:B------:R-:W-:Y:S01]  /*a6a0*/  IMAD.MOV.U32 R57, RZ, RZ, 0xe00 ;  /* 0x00000e00ff397424 */ /* 0x000fe200078e00ff */
[----:B------:R-:W-:-:S04]  /*a6b0*/  MOV R3, 0x38 ;  /* 0x0000003800037802 */ /* 0x000fc80000000f00 */
        /* <DEDUP_REMOVED lines=12> */
[--C-:B------:R-:W-:Y:S01]  /*a780*/  IMAD.IADD R68, R0, 0x1, R63.reuse ;  /* 0x0000000100447824 */ /* 0x100fe200078e023f */
[----:B------:R-:W-:Y:S01]  /*a790*/  IADD3 R61, R6, 0xc00, RZ ;  /* 0x00000c00063d7810 */ /* 0x000fe20007ffe0ff */
[----:B------:R-:W-:-:S04]  /*a7a0*/  IMAD.IADD R62, R64, 0x1, R63 ;  /* 0x00000001403e7824 */ /* 0x000fc800078e023f */
        /* <DEDUP_REMOVED lines=10> */
[----:B------:R-:W-:Y:S01]  /*a850*/  IMAD.MOV.U32 R61, RZ, RZ, 0x40000040 ;  /* 0x40000040ff3d7424 */ /* 0x000fe200078e00ff */
[----:B------:R-:W-:Y:S01]  /*a860*/  R2UR UR7, R69 ;  /* 0x00000000450772ca */ /* 0x000fe200000e0000 */
[----:B------:R-:W-:Y:S01]  /*a870*/  IMAD.MOV.U32 R69, RZ, RZ, 0x40000040 ;  /* 0x40000040ff457424 */ /* 0x000fe200078e00ff */
[----:B------:R-:W-:Y:S01]  /*a880*/  IADD3 R68, R14, R63, RZ ;  /* 0x0000003f0e447210 */ /* 0x000fe20007ffe0ff */
[----:B------:R-:W-:Y:S01]  /*a890*/  IMAD.MOV.U32 R63, RZ, RZ, 0x40000040 ;  /* 0x40000040ff3f7424 */ /* 0x000fe200078e00ff */
        /* <DEDUP_REMOVED lines=8> */
[----:B------:R-:W-:Y:S02]  /*a920*/  WARPGROUP.DEPBAR.LE gsb0, 0x0 ;  /* 0x00008000000079c5 */ /* 0x000fe40000010000 */
[----:B------:R-:W-:-:S10]  /*a930*/  WARPGROUP.ARRIVE ;  /* 0x00000000000079c5 */ /* 0x000fd40000000000 */
        /* <DEDUP_REMOVED lines=9> */
[----:B------:R-:W-:Y:S01]  /*a9d0*/  VIADD R3, R6, 0xe00 ;  /* 0x00000e0006037836 */ /* 0x000fe20000000000 */
[----:B------:R-:W-:-:S02]  /*a9e0*/  WARPGROUP.DEPBAR.LE gsb0, 0x0 ;  /* 0x00008000000079c5 */ /* 0x000fc40000010000 */
[----:B------:R-:W-:-:S06]  /*a9f0*/  WARPGROUP.ARRIVE ;  /* 0x00000000000079c5 */ /* 0x000fcc0000000000 */
[----:B------:R-:W-:Y:S01]  /*aa00*/  HGMMA.64x64x16.F32 R24, gdesc[UR4], R24, gsb0 ;  /* 0x00e00000041879f0 */ /* 0x000fe20008000818 */
[----:B------:R-:W-:Y:S02]  /*aa10*/  R2UR UR4, R62 ;  /* 0x000000003e0472ca */ /* 0x000fe400000e0000 */
[----:B------:R-:W-:Y:S01]  /*aa20*/  R2UR UR5, R63 ;  /* 0x000000003f0572ca */ /* 0x000fe200000e0000 */
[----:B------:R-:W-:Y:S01]  /*aa30*/  VIADD R63, R58, 0xe00 ;  /* 0x00000e003a3f7836 */ /* 0x000fe20000000000 */
[----:B------:R-:W-:Y:S02]  /*aa40*/  R2UR UR6, R60 ;  /* 0x000000003c0672ca */ /* 0x000fe400000e0000 */
[----:B------:R-:W-:Y:S01]  /*aa50*/  R2UR UR7, R61 ;  /* 0x000000003d0772ca */ /* 0x000fe200000e0000 */
[C---:B------:R-:W-:Y:S01]  /*aa60*/  IMAD.IADD R66, R0.reuse, 0x1, R63 ;  /* 0x0000000100427824 */ /* 0x040fe200078e023f */
[----:B------:R-:W-:Y:S01]  /*aa70*/  IADD3 R60, R0, R3, RZ ;  /* 0x00000003003c7210 */ /* 0x000fe20007ffe0ff */
[----:B------:R-:W-:-:S02]  /*aa80*/  IMAD.MOV.U32 R61, RZ, RZ, 0x40000040 ;  /* 0x40000040ff3d7424 */ /* 0x000fc400078e00ff */
        /* <DEDUP_REMOVED lines=13> */
[----:B------:R-:W-:-:S05]  /*ab60*/  IMAD.MOV.U32 R14, RZ, RZ, 0x40 ;  /* 0x00000040ff0e7424 */ /* 0x000fca00078e00ff */
[----:B------:R-:W-:-:S04]  /*ab70*/  SEL R0, R14, 0x3e, P1 ;  /* 0x0000003e0e007807 */ /* 0x000fc80000800000 */
[----:B------:R-:W-:Y:S01]  /*ab80*/  LOP3.LUT R59, R0, 0x6, RZ, 0xc0, !PT ;  /* 0x00000006003b7812 */ /* 0x000fe200078ec0ff */
[----:B------:R-:W-:Y:S02]  /*ab90*/  IMAD R0, R197, -0x40, R14 ;  /* 0xffffffc0c5007824 */ /* 0x000fe400078e020e */
[----:B------:R-:W-:Y:S02]  /*aba0*/  IMAD R14, R185, 0x40, R190 ;  /* 0x00000040b90e7824 */ /* 0x000fe400078e02be */
[----:B------:R-:W-:Y:S01]  /*abb0*/  VIADD R197, R197, 0xfffffffe ;  /* 0xfffffffec5c57836 */ /* 0x000fe20000000000 */
        /* <DEDUP_REMOVED lines=8> */
[----:B------:R-:W-:Y:S01]  /*ac40*/  IADD3 R60, R64, R3, RZ ;  /* 0x00000003403c7210 */ /* 0x000fe20007ffe0ff */
[----:B------:R-:W-:-:S05]  /*ac50*/  IMAD.MOV.U32 R3, RZ, RZ, 0x1000 ;  /* 0x00001000ff037424 */ /* 0x000fca00078e00ff */
[----:B------:R-:W-:-:S04]  /*ac60*/  SEL R3, R3, 0xf80, P1 ;  /* 0x00000f8003037807 */ /* 0x000fc80000800000 */
        /* <DEDUP_REMOVED lines=10> */
[----:B------:R-:W-:Y:S02]  /*ad10*/  IADD3 R60, R59, R3, R6 ;  /* 0x000000033b3c7210 */ /* 0x000fe40007ffe006 */
[----:B------:R-:W-:-:S02]  /*ad20*/  MOV R59, 0x40000040 ;  /* 0x40000040003b7802 */ /* 0x000fc40000000f00 */
[----:B------:R-:W-:Y:S02]  /*ad30*/  IADD3 R3, R187, 0x1, R0 ;  /* 0x00000001bb037810 */ /* 0x000fe40007ffe000 */
[C---:B------:R-:W-:Y:S02]  /*ad40*/  IADD3 R0, -R192.reuse, R0, R187 ;  /* 0x00000000c0007210 */ /* 0x040fe40007ffe1bb */
[----:B------:R-:W-:Y:S01]  /*ad50*/  IADD3 R3, -R192, R3, -R184 ;  /* 0x00000003c0037210 */ /* 0x000fe20007ffe9b8 */
[----:B------:R-:W-:Y:S02]  /*ad60*/  WARPGROUP.DEPBAR.LE gsb0, 0x0 ;  /* 0x00008000000079c5 */ /* 0x000fe40000010000 */
[----:B------:R-:W-:-:S06]  /*ad70*/  WARPGROUP.ARRIVE ;  /* 0x00000000000079c5 */ /* 0x000fcc0000000000 */
[----:B------:R-:W-:Y:S01]  /*ad80*/  HGMMA.64x64x16.F32 R24, gdesc[UR4], R24, gsb0 ;  /* 0x00e00000041879f0 */ /* 0x000fe20008000818 */
[----:B------:R-:W-:Y:S02]  /*ad90*/  R2UR UR4, R60 ;  /* 0x000000003c0472ca */ /* 0x000fe400000e0000 */
[----:B------:R-:W-:Y:S02]  /*ada0*/  R2UR UR5, R61 ;  /* 0x000000003d0572ca */ /* 0x000fe400000e0000 */
[----:B------:R-:W-:Y:S02]  /*adb0*/  R2UR UR6, R58 ;  /* 0x000000003a0672ca */ /* 0x000fe400000e0000 */
[----:B------:R-:W-:Y:S02]  /*adc0*/  R2UR UR7, R59 ;  /* 0x000000003b0772ca */ /* 0x000fe400000e0000 */
[----:B------:R-:W-:Y:S02]  /*add0*/  VIADDMNMX R59, R14, R3, R0, PT ;  /* 0x000000030e3b7246 */ /* 0x000fe40003800100 */
[----:B------:R-:W-:-:S02]  /*ade0*/  IADD3 R3, R3, 0x8, R14 ;  /* 0x0000000803037810 */ /* 0x000fc40007ffe00e */
[C---:B------:R-:W-:Y:S02]  /*adf0*/  ISETP.GT.AND P1, PT, R59.reuse, RZ, PT ;  /* 0x000000ff3b00720c */ /* 0x040fe40003f24270 */
[C---:B------:R-:W-:Y:S02]  /*ae00*/  ISETP.GT.AND P2, PT, R59.reuse, 0x1, PT ;  /* 0x000000013b00780c */ /* 0x040fe40003f44270 */
[----:B------:R-:W-:Y:S02]  /*ae10*/  ISETP.GT.AND P3, PT, R59, 0x8, PT ;  /* 0x000000083b00780c */ /* 0x000fe40003f64270 */
[----:B------:R-:W-:Y:S01]  /*ae20*/  VIMNMX R14, R0, R3, PT ;  /* 0x00000003000e7248 */ /* 0x000fe20003fe0100 */
[----:B------:R-:W-:Y:S02]  /*ae30*/  WARPGROUP.DEPBAR.LE gsb0, 0x0 ;  /* 0x00008000000079c5 */ /* 0x000fe40000010000 */
[----:B------:R-:W-:-:S06]  /*ae40*/  WARPGROUP.ARRIVE ;  /* 0x00000000000079c5 */ /* 0x000fcc0000000000 */
[----:B------:R-:W-:Y:S01]  /*ae50*/  HGMMA.64x64x16.F32 R24, gdesc[UR4], R24, gsb0 ;  /* 0x00e00000041879f0 */ /* 0x000fe20008000818 */
[----:B------:R-:W-:Y:S01]  /*ae60*/  ULDC UR4, c[0x0][0xa80] ;  /* 0x0002a00000047ab9 */ /* 0x000fe20000000800 */
[----:B------:R-:W-:Y:S01]  /*ae70*/  R2UR UR7, R171 ;  /* 0x00000000ab0772ca */ /* 0x000fe200000e0000 */
[----:B------:R-:W-:Y:S01]  /*ae80*/  IMAD.MOV.U32 R171, RZ, RZ, 0x40000040 ;  /* 0x40000040ffab7424 */ /* 0x000fe200078e00ff */
        /* <DEDUP_REMOVED lines=54> */
[----:B------:R-:W-:Y:S02]  /*b1f0*/  ISETP.GT.AND P2, PT, R14, 0x10, PT ;  /* 0x000000100e00780c */ /* 0x000fe40003f44270 */
[----:B------:R-:W-:Y:S02]  /*b200*/  FMNMX.FTZ R3, R30, R3, !PT ;  /* 0x000000031e037209 */ /* 0x000fe40007810000 */
[----:B------:R-:W-:Y:S02]  /*b210*/  FSEL R34, R34, -INF , P2 ;  /* 0xff80000022227808 */ /* 0x000fe40001000000 */
[C---:B------:R-:W-:Y:S02]  /*b220*/  ISETP.GT.AND P2, PT, R14.reuse, 0x18, PT ;  /* 0x000000180e00780c */ /* 0x040fe40003f44270 */
[----:B------:R-:W-:-:S02]  /*b230*/  ISETP.GT.AND P3, PT, R14, 0x29, PT ;  /* 0x000000290e00780c */ /* 0x000fc40003f64270 */
        /* <DEDUP_REMOVED lines=12> */
[----:B------:R-:W-:-:S02]  /*b300*/  ISETP.GT.AND P1, PT, R14, 0x21, PT ;  /* 0x000000210e00780c */ /* 0x000fc40003f24270 */
[----:B------:R-:W-:Y:S02]  /*b310*/  FSEL R42, R42, -INF , P2 ;  /* 0xff8000002a2a7808 */ /* 0x000fe40001000000 */
[----:B------:R-:W-:Y:S02]  /*b320*/  ISETP.GT.AND P2, PT, R14, 0x28, PT ;  /* 0x000000280e00780c */ /* 0x000fe40003f44270 */
[----:B------:R-:W-:Y:S02]  /*b330*/  FSEL R78, R43, -INF , P1 ;  /* 0xff8000002b4e7808 */ /* 0x000fe40000800000 */
[----:B------:R-:W-:Y:S02]  /*b340*/  FSEL R46, R46, -INF , P2 ;  /* 0xff8000002e2e7808 */ /* 0x000fe40001000000 */
[----:B------:R-:W-:Y:S02]  /*b350*/  ISETP.GT.AND P1, PT, R14, 0x30, PT ;  /* 0x000000300e00780c */ /* 0x000fe40003f24270 */
[----:B0-----:R-:W-:-:S02]  /*b360*/  FMNMX.FTZ R0, R29, R0, !PT ;  /* 0x000000001d007209 */ /* 0x001fc40007810000 */
[----:B------:R-:W-:Y:S01]  /*b370*/  FMNMX.FTZ R29, R38, R3, !PT ;  /* 0x00000003261d7209 */ /* 0x000fe20007810000 */
[----:B------:R-:W-:Y:S01]  /*b380*/  IMAD.U32 R3, RZ, RZ, UR4 ;  /* 0x00000004ff037e24 */ /* 0x000fe2000f8e00ff */
[----:B------:R-:W-:Y:S02]  /*b390*/  FSETP.NEU.FTZ.AND P4, PT, R0, -INF , PT ;  /* 0xff8000000000780b */ /* 0x000fe40003f9d000 */
[----:B------:R-:W-:Y:S01]  /*b3a0*/  FMNMX.FTZ R29, R76, R29, !PT ;  /* 0x0000001d4c1d7209 */ /* 0x000fe20007810000 */
[----:B------:R-:W-:Y:S01]  /*b3b0*/  FMUL.FTZ R31, R0, R3 ;  /* 0x00000003001f7220 */ /* 0x000fe20000410000 */
[----:B------:R-:W-:Y:S02]  /*b3c0*/  FSEL R80, R47, -INF , P3 ;  /* 0xff8000002f507808 */ /* 0x000fe40001800000 */
[----:B------:R-:W-:Y:S02]  /*b3d0*/  FMNMX.FTZ R29, R42, R29, !PT ;  /* 0x0000001d2a1d7209 */ /* 0x000fe40007810000 */
[----:B------:R-:W-:-:S02]  /*b3e0*/  FSEL R31, R31, RZ, P4 ;  /* 0x000000ff1f1f7208 */ /* 0x000fc40002000000 */
[----:B------:R-:W-:Y:S02]  /*b3f0*/  FMNMX.FTZ R29, R78, R29, !PT ;  /* 0x0000001d4e1d7209 */ /* 0x000fe40007810000 */
[----:B------:R-:W-:Y:S01]  /*b400*/  ISETP.GT.AND P2, PT, R14, 0x31, PT ;  /* 0x000000310e00780c */ /* 0x000fe20003f44270 */
[--C-:B------:R-:W-:Y:S01]  /*b410*/  FFMA.FTZ R33, R24, R3, -R31.reuse ;  /* 0x0000000318217223 */ /* 0x100fe2000001081f */
[----:B------:R-:W-:Y:S01]  /*b420*/  FMNMX.FTZ R29, R46, R29, !PT ;  /* 0x0000001d2e1d7209 */ /* 0x000fe20007810000 */
        /* <DEDUP_REMOVED lines=27> */
[----:B------:R-:W0:Y:S01]  /*b5e0*/  MUFU.EX2 R33, R33 ;  /* 0x0000002100217308 */ /* 0x000e220000000800 */
[----:B------:R-:W1:Y:S07]  /*b5f0*/  SHFL.BFLY PT, R14, R29, 0x2, 0x1f ;  /* 0x0c401f001d0e7f89 */ /* 0x000e6e00000e0000 */
[----:B------:R-:W-:Y:S08]  /*b600*/  MUFU.EX2 R176, R176 ;  /* 0x000000b000b07308 */ /* 0x000ff00000000800 */
[----:B------:R-:W2:Y:S01]  /*b610*/  MUFU.EX2 R177, R177 ;  /* 0x000000b100b17308 */ /* 0x000ea20000000800 */
[----:B0-----:R-:W-:Y:S01]  /*b620*/  FADD.FTZ R231, R33, R152 ;  /* 0x0000009821e77221 */ /* 0x001fe20000010000 */
[----:B------:R-:W-:-:S06]  /*b630*/  F2FP.F16.F32.PACK_AB R152, R152, R33 ;  /* 0x000000219898723e */ /* 0x000fcc00000000ff */
[----:B------:R-:W-:Y:S01]  /*b640*/  MUFU.EX2 R178, R178 ;  /* 0x000000b200b27308 */ /* 0x000fe20000000800 */
[----:B-1----:R-:W-:-:S05]  /*b650*/  FMNMX.FTZ R14, R29, R14, !PT ;  /* 0x0000000e1d0e7209 */ /* 0x002fca0007810000 */
[----:B------:R-:W0:Y:S02]  /*b660*/  SHFL.BFLY PT, R25, R14, 0x1, 0x1f ;  /* 0x0c201f000e197f89 */ /* 0x000e2400000e0000 */
[----:B------:R-:W1:Y:S01]  /*b670*/  MUFU.EX2 R179, R179 ;  /* 0x000000b300b37308 */ /* 0x000e620000000800 */
[----:B--2---:R-:W-:Y:S01]  /*b680*/  F2FP.F16.F32.PACK_AB R154, R177, R176 ;  /* 0x000000b0b19a723e */ /* 0x004fe200000000ff */
[----:B------:R-:W-:-:S04]  /*b690*/  FADD.FTZ R176, R176, R231 ;  /* 0x000000e7b0b07221 */ /* 0x000fc80000010000 */
[----:B------:R-:W-:Y:S02]  /*b6a0*/  FADD.FTZ R177, R177, R176 ;  /* 0x000000b0b1b17221 */ /* 0x000fe40000010000 */
[----:B------:R-:W-:Y:S08]  /*b6b0*/  MUFU.EX2 R180, R180 ;  /* 0x000000b400b47308 */ /* 0x000ff00000000800 */
[----:B------:R-:W2:Y:S01]  /*b6c0*/  MUFU.EX2 R181, R181 ;  /* 0x000000b500b57308 */ /* 0x000ea20000000800 */
[----:B-1----:R-:W-:Y:S01]  /*b6d0*/  F2FP.F16.F32.PACK_AB R156, R179, R178 ;  /* 0x000000b2b39c723e */ /* 0x002fe200000000ff */
[----:B------:R-:W-:Y:S01]  /*b6e0*/  FADD.FTZ R178, R178, R177 ;  /* 0x000000b1b2b27221 */ /* 0x000fe20000010000 */
[----:B0-----:R-:W-:-:S03]  /*b6f0*/  FMNMX.FTZ R168, R14, R25, !PT ;  /* 0x000000190ea87209 */ /* 0x001fc60007810000 */
[----:B------:R-:W-:Y:S02]  /*b700*/  FADD.FTZ R179, R179, R178 ;  /* 0x000000b2b3b37221 */ /* 0x000fe40000010000 */
[----:B------:R-:W-:Y:S01]  /*b710*/  MUFU.EX2 R182, R182 ;  /* 0x000000b600b67308 */ /* 0x000fe20000000800 */
[C---:B------:R-:W-:Y:S01]  /*b720*/  FSETP.NEU.FTZ.AND P1, PT, R168.reuse, -INF , PT ;  /* 0xff800000a800780b */ /* 0x040fe20003f3d000 */
[----:B------:R-:W-:-:S05]  /*b730*/  FMUL.FTZ R14, R168, R3 ;  /* 0x00000003a80e7220 */ /* 0x000fca0000410000 */
[----:B------:R-:W-:Y:S01]  /*b740*/  FSEL R29, R14, RZ, P1 ;  /* 0x000000ff0e1d7208 */ /* 0x000fe20000800000 */
[----:B------:R-:W0:Y:S01]  /*b750*/  MUFU.EX2 R183, R183 ;  /* 0x000000b700b77308 */ /* 0x000e220000000800 */
[----:B------:R-:W-:Y:S02]  /*b760*/  ISETP.NE.AND P1, PT, R65, RZ, PT ;  /* 0x000000ff4100720c */ /* 0x000fe40003f25270 */
[----:B------:R-:W-:Y:S01]  /*b770*/  LOP3.LUT R14, R56, 0x2000000, RZ, 0xfc, !PT ;  /* 0x02000000380e7812 */ /* 0x000fe200078efcff */
        /* <DEDUP_REMOVED lines=14> */
[-CC-:B------:R-:W-:Y:S01]  /*b860*/  FFMA.FTZ R227, R50, R3.reuse, -R29.reuse ;  /* 0x0000000332e37223 */ /* 0x180fe2000001081d */
[----:B------:R-:W-:Y:S01]  /*b870*/  @!P1 PRMT R25, RZ, 0x654, R24 ;  /* 0x00000654ff199816 */ /* 0x000fe20000000018 */
[-CC-:B------:R-:W-:Y:S01]  /*b880*/  FFMA.FTZ R175, R54, R3.reuse, -R29.reuse ;  /* 0x0000000336af7223 */ /* 0x180fe2000001081d */
[----:B------:R-:W-:Y:S01]  /*b890*/  FFMA.FTZ R186, R82, R3, -R29 ;  /* 0x0000000352ba7223 */ /* 0x000fe2000001081d */
[----:B------:R-:W-:Y:S01]  /*b8a0*/  MUFU.EX2 R200, R200 ;  /* 0x000000c800c87308 */ /* 0x000fe20000000800 */
[----:B------:R1:W-:Y:S01]  /*b8b0*/  @!P1 SYNCS.ARRIVE.TRANS64.RED.A1T0 RZ, [R25+URZ], RZ ;  /* 0x000000ff19ff99a7 */ /* 0x0003e2000810043f */
[----:B------:R-:W-:Y:S01]  /*b8c0*/  IMAD R170, R18, 0x1000, R14 ;  /* 0x0000100012aa7824 */ /* 0x000fe200078e020e */
[----:B--2---:R-:W-:Y:S01]  /*b8d0*/  F2FP.F16.F32.PACK_AB R158, R181, R180 ;  /* 0x000000b4b59e723e */ /* 0x004fe200000000ff */
[----:B------:R-:W-:Y:S01]  /*b8e0*/  FADD.FTZ R180, R180, R179 ;  /* 0x000000b3b4b47221 */ /* 0x000fe20000010000 */
[----:B0-----:R-:W-:Y:S01]  /*b8f0*/  F2FP.F16.F32.PACK_AB R160, R183, R182 ;  /* 0x000000b6b7a0723e */ /* 0x001fe200000000ff */
[C---:B------:R-:W-:Y:S01]  /*b900*/  VIADD R24, R170.reuse, 0x80 ;  /* 0x00000080aa187836 */ /* 0x040fe20000000000 */
[----:B------:R-:W-:Y:S01]  /*b910*/  R2UR UR6, R170 ;  /* 0x00000000aa0672ca */ /* 0x000fe200000e0000 */
[----:B------:R-:W0:Y:S01]  /*b920*/  MUFU.EX2 R201, R201 ;  /* 0x000000c900c97308 */ /* 0x000e220000000800 */
[----:B-1----:R-:W-:Y:S01]  /*b930*/  MOV R25, 0x40000040 ;  /* 0x4000004000197802 */ /* 0x002fe20000000f00 */
[----:B------:R-:W-:Y:S01]  /*b940*/  FADD.FTZ R181, R181, R180 ;  /* 0x000000b4b5b57221 */ /* 0x000fe20000010000 */
[----:B------:R-:W-:-:S02]  /*b950*/  R2UR UR10, R24 ;  /* 0x00000000180a72ca */ /* 0x000fc400000e0000 */
[----:B------:R-:W-:Y:S01]  /*b960*/  R2UR UR11, R25 ;  /* 0x00000000190b72ca */ /* 0x000fe200000e0000 */
[----:B------:R-:W-:Y:S01]  /*b970*/  FADD.FTZ R182, R182, R181 ;  /* 0x000000b5b6b67221 */ /* 0x000fe20000010000 */
[----:B------:R-:W-:Y:S01]  /*b980*/  @!P1 IADD3 R21, R21, 0x38860, RZ ;  /* 0x0003886015159810 */ /* 0x000fe20007ffe0ff */
[----:B------:R-:W-:Y:S02]  /*b990*/  MUFU.EX2 R202, R202 ;  /* 0x000000ca00ca7308 */ /* 0x000fe40000000800 */
[----:B------:R-:W-:Y:S01]  /*b9a0*/  FADD.FTZ R183, R183, R182 ;  /* 0x000000b6b7b77221 */ /* 0x000fe20000010000 */
[----:B------:R-:W-:-:S05]  /*b9b0*/  @!P1 PRMT R21, RZ, 0x654, R21 ;  /* 0x00000654ff159816 */ /* 0x000fca0000000015 */
        /* <DEDUP_REMOVED lines=16> */
[----:B------:R-:W3:Y:S01]  /*bac0*/  MUFU.EX2 R198, R198 ;  /* 0x000000c600c67308 */ /* 0x000ee20000000800 */
[----:B-1----:R-:W-:Y:S01]  /*bad0*/  F2FP.F16.F32.PACK_AB R159, R207, R206 ;  /* 0x000000cecf9f723e */ /* 0x002fe200000000ff */
[----:B------:R-:W-:-:S04]  /*bae0*/  FADD.FTZ R206, R206, R205 ;  /* 0x000000cdcece7221 */ /* 0x000fc80000010000 */
[----:B------:R1:W-:Y:S01]  /*baf0*/  STSM.16.M88.4 [R210], R156 ;  /* 0x0000009cd2007844 */ /* 0x0003e20000000200 */
[----:B------:R-:W-:Y:S01]  /*bb00*/  FADD.FTZ R206, R207, R206 ;  /* 0x000000cecfce7221 */ /* 0x000fe20000010000 */
[----:B------:R-:W-:Y:S01]  /*bb10*/  MUFU.EX2 R211, R211 ;  /* 0x000000d300d37308 */ /* 0x000fe20000000800 */
[----:B0-----:R-:W-:-:S07]  /*bb20*/  FADD.FTZ R183, R196, R183 ;  /* 0x000000b7c4b77221 */ /* 0x001fce0000010000 */
[----:B------:R-:W0:Y:S01]  /*bb30*/  MUFU.EX2 R224, R224 ;  /* 0x000000e000e07308 */ /* 0x000e220000000800 */
[C---:B---3--:R-:W-:Y:S01]  /*bb40*/  F2FP.F16.F32.PACK_AB R162, R198.reuse, R196 ;  /* 0x000000c4c6a2723e */ /* 0x048fe200000000ff */
[----:B------:R-:W-:-:S06]  /*bb50*/  FADD.FTZ R198, R198, R183 ;  /* 0x000000b7c6c67221 */ /* 0x000fcc0000010000 */
        /* <DEDUP_REMOVED lines=11> */
[----:B------:R-:W-:Y:S01]  /*bc10*/  MUFU.EX2 R172, R172 ;  /* 0x000000ac00ac7308 */ /* 0x000fe20000000800 */
[----:B0-----:R-:W-:-:S07]  /*bc20*/  FADD.FTZ R198, R199, R198 ;  /* 0x000000c6c7c67221 */ /* 0x001fce0000010000 */
[----:B------:R-:W0:Y:S01]  /*bc30*/  MUFU.EX2 R173, R173 ;  /* 0x000000ad00ad7308 */ /* 0x000e220000000800 */
[C---:B----4-:R-:W-:Y:S01]  /*bc40*/  F2FP.F16.F32.PACK_AB R164, R169.reuse, R199 ;  /* 0x000000c7a9a4723e */ /* 0x050fe200000000ff */
[----:B------:R-:W-:-:S06]  /*bc50*/  FADD.FTZ R169, R169, R198 ;  /* 0x000000c6a9a97221 */ /* 0x000fcc0000010000 */
[----:B------:R-:W-:Y:S08]  /*bc60*/  MUFU.EX2 R227, R227 ;  /* 0x000000e300e37308 */ /* 0x000ff00000000800 */
[----:B------:R-:W3:Y:S01]  /*bc70*/  MUFU.EX2 R174, R174 ;  /* 0x000000ae00ae7308 */ /* 0x000ee20000000800 */
[----:B0-----:R-:W-:Y:S01]  /*bc80*/  F2FP.F16.F32.PACK_AB R166, R173, R172 ;  /* 0x000000acada6723e */ /* 0x001fe200000000ff */
[----:B------:R-:W-:-:S06]  /*bc90*/  FADD.FTZ R172, R172, R169 ;  /* 0x000000a9acac7221 */ /* 0x000fcc0000010000 */
[----:B------:R-:W-:Y:S08]  /*bca0*/  MUFU.EX2 R175, R175 ;  /* 0x000000af00af7308 */ /* 0x000ff00000000800 */
[----:B------:R-:W0:Y:S01]  /*bcb0*/  MUFU.EX2 R186, R186 ;  /* 0x000000ba00ba7308 */ /* 0x000e220000000800 */
[----:B---3--:R-:W-:Y:S01]  /*bcc0*/  F2FP.F16.F32.PACK_AB R165, R174, R227 ;  /* 0x000000e3aea5723e */ /* 0x008fe200000000ff */
[----:B------:R-:W-:-:S04]  /*bcd0*/  FADD.FTZ R227, R227, R226 ;  /* 0x000000e2e3e37221 */ /* 0x000fc80000010000 */
[----:B------:R-:W-:Y:S01]  /*bce0*/  FADD.FTZ R174, R174, R227 ;  /* 0x000000e3aeae7221 */ /* 0x000fe20000010000 */
[----:B0-----:R-:W-:-:S03]  /*bcf0*/  F2FP.F16.F32.PACK_AB R167, R186, R175 ;  /* 0x000000afbaa7723e */ /* 0x001fc600000000ff */
[----:B------:R-:W-:Y:S02]  /*bd00*/  FADD.FTZ R175, R175, R174 ;  /* 0x000000aeafaf7221 */ /* 0x000fe40000010000 */
[----:B------:R1:W-:Y:S01]  /*bd10*/  STSM.16.M88.4 [R209], R164 ;  /* 0x000000a4d1007844 */ /* 0x0003e20000000200 */
[----:B------:R-:W-:Y:S01]  /*bd20*/  WARPGROUP.ARRIVE ;  /* 0x00000000000079c5 */ /* 0x000fe20000000000 */
[----:B------:R-:W-:-:S05]  /*bd30*/  FADD.FTZ R186, R186, R175 ;  /* 0x000000afbaba7221 */ /* 0x000fca0000010000 */
[----:B------:R-:W-:Y:S03]  /*bd40*/  HGMMA.64x256x16.F32 R24, R152, gdesc[UR4].tnspB, RZ, !UPT, gsb0 ;  /* 0x43e0000498187df0 */ /* 0x000fe6000c0008ff */
[----:B------:R-:W-:Y:S02]  /*bd50*/  WARPGROUP.DEPBAR.LE gsb0, 0x0 ;  /* 0x00008000000079c5 */ /* 0x000fe40000010000 */
[----:B------:R-:W-:Y:S01]  /*bd60*/  WARPGROUP.ARRIVE ;  /* 0x00000000000079c5 */ /* 0x000fe20000000000 */
[C---:B--2---:R-:W-:Y:S02]  /*bd70*/  VIADD R152, R170.reuse, 0x100 ;  /* 0x00000100aa987836 */ /* 0x044fe40000000000 */
[----:B------:R-:W-:Y:S02]  /*bd80*/  IMAD.MOV.U32 R153, RZ, RZ, 0x40000040 ;  /* 0x40000040ff997424 */ /* 0x000fe400078e00ff */
[----:B------:R-:W-:-:S15]  /*bd90*/  VIADD R170, R170, 0x180 ;  /* 0x00000180aaaa7836 */ /* 0x000fde0000000000 */
[----:B------:R-:W-:-:S03]  /*bda0*/  NOP ;  /* 0x0000000000007918 */ /* 0x000fc60000000000 */
        /* <DEDUP_REMOVED lines=29> */
[----:B0-----:R-:W-:Y:S01]  /*bf80*/  FADD.FTZ R21, R173, R172 ;  /* 0x000000acad157221 */ /* 0x001fe20000010000 */
[----:B-1----:R-:W-:Y:S06]  /*bf90*/  @!P2 BRA `(.L_x_6958) ;  /* 0x0000003400dca947 */ /* 0x002fec0003800000 */
[----:B------:R-:W-:Y:S01]  /*bfa0*/  BSSY B0, `(.L_x_6959) ;  /* 0x0000375000007945 */ /* 0x000fe20003800000 */
[----:B------:R-:W-:Y:S02]  /*bfb0*/  IMAD.MOV.U32 R200, RZ, RZ, R168 ;  /* 0x000000ffffc87224 */ /* 0x000fe400078e00a8 */
[----:B------:R-:W-:Y:S02]  /*bfc0*/  IMAD.MOV.U32 R198, RZ, RZ, R0 ;  /* 0x000000ffffc67224 */ /* 0x000fe400078e0000 */
[----:B------:R-:W-:-:S07]  /*bfd0*/  IMAD.MOV.U32 R199, RZ, RZ, R18 ;  /* 0x000000ffffc77224 */ /* 0x000fce00078e0012 */
.L_x_6970:
[----:B------:R-:W-:-:S05]  /*bfe0*/  VIADD R18, R199, 0x1 ;  /* 0x00000001c7127836 */ /* 0x000fca0000000000 */
[----:B------:R-:W-:-:S04]  /*bff0*/  ISETP.NE.AND P2, PT, R18, 0x2, PT ;  /* 0x000000021200780c */ /* 0x000fc80003f45270 */
[----:B------:R-:W-:Y:S02]  /*c000*/  SEL R0, RZ, 0x1, P2 ;  /* 0x00000001ff007807 */ /* 0x000fe40001000000 */
[----:B------:R-:W-:Y:S02]  /*c010*/  SEL R18, R18, RZ, P2 ;  /* 0x000000ff12127207 */ /* 0x000fe40001000000 */
[----:B------:R-:W-:Y:S01]  /*c020*/  LOP3.LUT R19, R19, R0, RZ, 0x3c, !PT ;  /* 0x0000000013137212 */ /* 0x000fe200078e3cff */
[----:B-1----:R-:W-:Y:S06]  /*c030*/  @!P0 BRA `(.L_x_6960) ;  /* 0x0000000000048947 */ /* 0x002fec0003800000 */
[----:B------:R-:W-:Y:S01]  /*c040*/  BPT.TRAP 0x1 ;  /* 0x000000040000795c */ /* 0x000fe20000300000 */
.L_x_6960:
[----:B------:R-:W-:Y:S01]  /*c050*/  IMAD R196, R18, 0x8, R2 ;  /* 0x0000000812c47824 */ /* 0x000fe200078e0202 */
[----:B------:R-:W-:-:S04]  /*c060*/  SHF.L.U32 R3, R19, 0x1f, RZ ;  /* 0x0000001f13037819 */ /* 0x000fc800000006ff */
[----:B------:R0:W1:Y:S01]  /*c070*/  SYNCS.PHASECHK.TRANS64.TRYWAIT P2, [R196+URZ+0x38830], R3 ;  /* 0x03883003c40075a7 */ /* 0x000062000804017f */
[----:B------:R-:W-:Y:S05]  /*c080*/  @!P0 BRA `(.L_x_6961) ;  /* 0x0000000000048947 */ /* 0x000fea0003800000 */
[----:B------:R-:W-:Y:S01]  /*c090*/  BPT.TRAP 0x1 ;  /* 0x000000040000795c */ /* 0x000fe20000300000 */
.L_x_6961:
[----:B------:R-:W-:Y:S01]  /*c0a0*/  BSSY B2, `(.L_x_6962) ;  /* 0x0000006000027945 */ /* 0x000fe20003800000 */
[----:B------:R-:W-:Y:S01]  /*c0b0*/  LEA R202, R18, R15, 0x9 ;  /* 0x0000000f12ca7211 */ /* 0x000fe200078e48ff */
[----:B------:R-:W-:Y:S02]  /*c0c0*/  IMAD.MOV.U32 R203, RZ, RZ, 0x40000040 ;  /* 0x40000040ffcb7424 */ /* 0x000fe400078e00ff */
[----:B-1----:R-:W-:Y:S05]  /*c0d0*/  @P2 BRA `(.L_x_6963) ;  /* 0x0000000000082947 */ /* 0x002fea0003800000 */
[----:B------:R-:W1:Y:S02]  /*c0e0*/  SYNCS.PHASECHK.TRANS64.TRYWAIT P2, [R196+URZ+0x38830], R3 ;  /* 0x03883003c40075a7 */ /* 0x000e64000804017f */
[----:B-1----:R-:W-:Y:S05]  /*c0f0*/  @!P2 BRA `(.L_x_6964) ;  /* 0x0000010c009ca947 */ /* 0x002fea0003800000 */
.L_x_6963:
[----:B------:R-:W-:Y:S05]  /*c100*/  BSYNC B2 ;  /* 0x0000000000027941 */ /* 0x000fea0003800000 */
.L_x_6962:
[C---:B------:R-:W-:Y:S01]  /*c110*/  R2UR UR6, R202.reuse ;  /* 0x00000000ca0672ca */ /* 0x040fe200000e0000 */
[----:B------:R-:W-:Y:S01]  /*c120*/  WARPGROUP.ARRIVE ;  /* 0x00000000000079c5 */ /* 0x000fe20000000000 */
[----:B------:R-:W-:Y:S01]  /*c130*/  R2UR UR7, R203 ;  /* 0x00000000cb0772ca */ /* 0x000fe200000e0000 */
[----:B------:R-:W-:Y:S01]  /*c140*/  VIADD R204, R202, 0x2 ;  /* 0x00000002cacc7836 */ /* 0x000fe20000000000 */
[----:B------:R-:W-:Y:S01]  /*c150*/  R2UR UR4, R4 ;  /* 0x00000000040472ca */ /* 0x000fe200000e0000 */
[----:B------:R-:W-:Y:S01]  /*c160*/  IMAD.MOV.U32 R205, RZ, RZ, 0x40000040 ;  /* 0x40000040ffcd7424 */ /* 0x000fe200078e00ff */
[----:B------:R-:W-:Y:S02]  /*c170*/  R2UR UR5, R5 ;  /* 0x00000000050572ca */ /* 0x000fe400000e0000 */
[----:B------:R-:W-:-:S11]  /*c180*/  MOV R203, 0x40000040 ;  /* 0x4000004000cb7802 */ /* 0x000fd60000000f00 */
        /* <DEDUP_REMOVED lines=28> */
.L_x_6965:
[----:B------:R2:W3:Y:S01]  /*c350*/  SYNCS.PHASECHK.TRANS64.TRYWAIT P2, [R196+URZ+0x38850], R3 ;  /* 0x03885003c40075a7 */ /* 0x0004e2000804017f */
[----:B------:R-:W-:Y:S05]  /*c360*/  @!P0 BRA `(.L_x_6966) ;  /* 0x0000000000048947 */ /* 0x000fea0003800000 */
[----:B------:R-:W-:Y:S01]  /*c370*/  BPT.TRAP 0x1 ;  /* 0x000000040000795c */ /* 0x000fe20000300000 */
.L_x_6966:
[----:B------:R-:W-:Y:S04]  /*c380*/  BSSY B2, `(.L_x_6967) ;  /* 0x0000004000027945 */ /* 0x000fe80003800000 */
[----:B---3--:R-:W-:Y:S05]  /*c390*/  @P2 BRA `(.L_x_6968) ;  /* 0x0000000000082947 */ /* 0x008fea0003800000 */
[----:B------:R-:W3:Y:S02]  /*c3a0*/  SYNCS.PHASECHK.TRANS64.TRYWAIT P2, [R196+URZ+0x38850], R3 ;  /* 0x03885003c40075a7 */ /* 0x000ee4000804017f */
[----:B---3--:R-:W-:Y:S05]  /*c3b0*/  @!P2 BRA `(.L_x_6969) ;  /* 0x0000010c0000a947 */ /* 0x008fea0003800000 */
.L_x_6968:
[----:B------:R-:W-:Y:S05]  /*c3c0*/  BSYNC B2 ;  /* 0x0000000000027941 */ /* 0x000fea0003800000 */
.L_x_6967:
        /* <DEDUP_REMOVED lines=10> */
[----:B------:R-:W-:Y:S01]  /*c470*/  IADD3 R203, R202, 0x800, RZ ;  /* 0x00000800cacb7810 */ /* 0x000fe20007ffe0ff */
[----:B------:R-:W-:-:S02]  /*c480*/  VIADD R206, R6, 0x800 ;  /* 0x0000080006ce7836 */ /* 0x000fc40000000000 */
[----:B0123--:R-:W-:Y:S02]  /*c490*/  IMAD.MOV.U32 R3, RZ, RZ, 0x4 ;  /* 0x00000004ff037424 */ /* 0x00ffe400078e00ff */
[----:B------:R-:W-:-:S04]  /*c4a0*/  IMAD.MOV.U32 R207, RZ, RZ, 0x40000040 ;  /* 0x40000040ffcf7424 */ /* 0x000fc800078e00ff */
        /* <DEDUP_REMOVED lines=8> */
[----:B------:R-:W-:Y:S02]  /*c530*/  IADD3 R204, R6, 0x4, RZ ;  /* 0x0000000406cc7810 */ /* 0x000fe40007ffe0ff */
        /* <DEDUP_REMOVED lines=233> */
[----:B------:R-:W-:-:S02]  /*d3d0*/  IMAD.MOV.U32 R205, RZ, RZ, 0x40000040 ;  /* 0x40000040ffcd7424 */ /* 0x000fc400078e00ff */
        /* <DEDUP_REMOVED lines=12> */
[----:B------:R-:W-:Y:S02]  /*d4a0*/  R2UR UR7, R205 ;  /* 0x00000000cd0772ca */ /* 0x000fe400000e0000 */
[----:B------:R-:W-:Y:S02]  /*d4b0*/  MOV R205, 0x40000040 ;  /* 0x4000004000cd7802 */ /* 0x000fe40000000f00 */
        /* <DEDUP_REMOVED lines=66> */
[----:B------:R-:W-:Y:S02]  /*d8e0*/  IMAD.MOV.U32 R207, RZ, RZ, 0x40000040 ;  /* 0x40000040ffcf7424 */ /* 0x000fe400078e00ff */
[----:B------:R-:W-:Y:S01]  /*d8f0*/  IMAD.IADD R204, R0, 0x1, R206 ;  /* 0x0000000100cc7824 */ /* 0x000fe200078e02ce */
[----:B------:R-:W-:-:S02]  /*d900*/  WARPGROUP.DEPBAR.LE gsb0, 0x0 ;  /* 0x00008000000079c5 */ /* 0x000fc40000010000 */
[----:B------:R-:W-:-:S07]  /*d910*/  WARPGROUP.ARRIVE ;  /* 0x00000000000079c5 */ /* 0x000fce0000000000 */
        /* <DEDUP_REMOVED lines=10> */
[----:B------:R-:W-:Y:S01]  /*d9c0*/  SEL R0, R0, 0x3e, P2 ;  /* 0x0000003e00007807 */ /* 0x000fe20001000000 */
[----:B------:R-:W-:-:S02]  /*d9d0*/  WARPGROUP.DEPBAR.LE gsb0, 0x0 ;  /* 0x00008000000079c5 */ /* 0x000fc40000010000 */
[----:B------:R-:W-:-:S08]  /*d9e0*/  WARPGROUP.ARRIVE ;  /* 0x00000000000079c5 */ /* 0x000fd00000000000 */
[----:B------:R-:W-:Y:S01]  /*d9f0*/  HGMMA.64x64x16.F32 R152, gdesc[UR4], R152, gsb0 ;  /* 0x00e00000049879f0 */ /* 0x000fe20008000898 */
[----:B------:R-:W-:Y:S01]  /*da00*/  R2UR UR4, R204 ;  /* 0x00000000cc0472ca */ /* 0x000fe200000e0000 */
[--C-:B------:R-:W-:Y:S01]  /*da10*/  IMAD.IADD R204, R201, 0x1, R206.reuse ;  /* 0x00000001c9cc7824 */ /* 0x100fe200078e02ce */
[----:B------:R-:W-:Y:S01]  /*da20*/  R2UR UR5, R205 ;  /* 0x00000000cd0572ca */ /* 0x000fe200000e0000 */
[----:B------:R-:W-:Y:S02]  /*da30*/  IMAD.MOV.U32 R205, RZ, RZ, 0x40000040 ;  /* 0x40000040ffcd7424 */ /* 0x000fe400078e00ff */
[----:B------:R-:W-:Y:S01]  /*da40*/  IMAD.IADD R206, R3, 0x1, R206 ;  /* 0x0000000103ce7824 */ /* 0x000fe200078e02ce */
[----:B------:R-:W-:Y:S02]  /*da50*/  R2UR UR6, R204 ;  /* 0x00000000cc0672ca */ /* 0x000fe400000e0000 */
[----:B------:R-:W-:Y:S01]  /*da60*/  R2UR UR7, R205 ;  /* 0x00000000cd0772ca */ /* 0x000fe200000e0000 */
[----:B------:R-:W-:Y:S01]  /*da70*/  IMAD.MOV.U32 R205, RZ, RZ, 0x40000040 ;  /* 0x40000040ffcd7424 */ /* 0x000fe200078e00ff */
[----:B------:R-:W-:Y:S01]  /*da80*/  IADD3 R204, R203, R3, RZ ;  /* 0x00000003cbcc7210 */ /* 0x000fe20007ffe0ff */
[----:B------:R-:W-:Y:S01]  /*da90*/  IMAD.MOV.U32 R3, RZ, RZ, 0x1000 ;  /* 0x00001000ff037424 */ /* 0x000fe200078e00ff */
[----:B------:R-:W-:Y:S01]  /*daa0*/  LOP3.LUT R203, R0, 0x6, RZ, 0xc0, !PT ;  /* 0x0000000600cb7812 */ /* 0x000fe200078ec0ff */
[----:B------:R-:W-:-:S03]  /*dab0*/  IMAD.MOV.U32 R0, RZ, RZ, -0x40 ;  /* 0xffffffc0ff007424 */ /* 0x000fc600078e00ff */
[----:B------:R-:W-:Y:S01]  /*dac0*/  SEL R3, R3, 0xf80, P2 ;  /* 0x00000f8003037807 */ /* 0x000fe20001000000 */
[----:B------:R-:W-:-:S03]  /*dad0*/  IMAD R0, R197, R0, 0x1 ;  /* 0x00000001c5007424 */ /* 0x000fc600078e0200 */
[----:B------:R-:W-:Y:S01]  /*dae0*/  LOP3.LUT R3, R3, 0x1e00, RZ, 0xc0, !PT ;  /* 0x00001e0003037812 */ /* 0x000fe200078ec0ff */
[----:B------:R-:W-:-:S03]  /*daf0*/  IMAD R0, R185, 0x40, R0 ;  /* 0x00000040b9007824 */ /* 0x000fc600078e0200 */
        /* <DEDUP_REMOVED lines=8> */
[----:B------:R-:W-:Y:S01]  /*db80*/  IADD3 R204, R203, R3, R6 ;  /* 0x00000003cbcc7210 */ /* 0x000fe20007ffe006 */
[----:B------:R-:W-:Y:S01]  /*db90*/  IMAD.MOV.U32 R203, RZ, RZ, 0x40000040 ;  /* 0x40000040ffcb7424 */ /* 0x000fe200078e00ff */
[----:B------:R-:W-:-:S02]  /*dba0*/  MOV R205, 0x40000040 ;  /* 0x4000004000cd7802 */ /* 0x000fc40000000f00 */
[----:B------:R-:W-:-:S04]  /*dbb0*/  IADD3 R3, -R184, R0, R187 ;  /* 0x00000000b8037210 */ /* 0x000fc80007ffe1bb */
[----:B------:R-:W-:-:S04]  /*dbc0*/  IADD3 R0, R190, R3, -R192 ;  /* 0x00000003be007210 */ /* 0x000fc80007ffe8c0 */
[C---:B------:R-:W-:Y:S02]  /*dbd0*/  ISETP.GT.AND P2, PT, R0.reuse, RZ, PT ;  /* 0x000000ff0000720c */ /* 0x040fe40003f44270 */
[----:B------:R-:W-:Y:S01]  /*dbe0*/  ISETP.GT.AND P3, PT, R0, 0x1, PT ;  /* 0x000000010000780c */ /* 0x000fe20003f64270 */
        /* <DEDUP_REMOVED lines=41> */
[C---:B------:R-:W-:Y:S02]  /*de80*/  ISETP.GT.AND P3, PT, R0.reuse, 0x29, PT ;  /* 0x000000290000780c */ /* 0x040fe40003f64270 */
[----:B------:R-:W-:Y:S02]  /*de90*/  FMNMX.FTZ R172, R169, R202, !PT ;  /* 0x000000caa9ac7209 */ /* 0x000fe40007810000 */
[----:B------:R-:W-:Y:S02]  /*dea0*/  ISETP.GT.AND P2, PT, R0, 0x30, PT ;  /* 0x000000300000780c */ /* 0x000fe40003f44270 */
[----:B------:R-:W-:Y:S01]  /*deb0*/  FSEL R202, R173, -INF , P3 ;  /* 0xff800000adca7808 */ /* 0x000fe20001800000 */
[----:B------:R-:W-:Y:S01]  /*dec0*/  IMAD.MOV.U32 R173, RZ, RZ, 0x40000040 ;  /* 0x40000040ffad7424 */ /* 0x000fe200078e00ff */
        /* <DEDUP_REMOVED lines=12> */
[----:B------:R-:W-:-:S02]  /*df90*/  IADD3 R0, R0, 0x8, RZ ;  /* 0x0000000800007810 */ /* 0x000fc40007ffe0ff */
[----:B------:R-:W-:Y:S01]  /*dfa0*/  FMNMX.FTZ R203, R181, R172, !PT ;  /* 0x000000acb5cb7209 */ /* 0x000fe20007810000 */
[----:B------:R-:W-:Y:S01]  /*dfb0*/  IMAD R172, R18, 0x1000, R14 ;  /* 0x0000100012ac7824 */ /* 0x000fe200078e020e */
[C---:B------:R-:W-:Y:S02]  /*dfc0*/  ISETP.GT.AND P3, PT, R0.reuse, RZ, PT ;  /* 0x000000ff0000720c */ /* 0x040fe40003f64270 */
[----:B------:R-:W-:Y:S01]  /*dfd0*/  ISETP.GT.AND P6, PT, R0, 0x1, PT ;  /* 0x000000010000780c */ /* 0x000fe20003fc4270 */
[----:B------:R-:W0:Y:S01]  /*dfe0*/  SHFL.BFLY PT, R204, R203, 0x2, 0x1f ;  /* 0x0c401f00cbcc7f89 */ /* 0x000e2200000e0000 */
[----:B------:R-:W-:Y:S02]  /*dff0*/  FSEL R154, R154, -INF , P3 ;  /* 0xff8000009a9a7808 */ /* 0x000fe40001800000 */
[C---:B------:R-:W-:Y:S02]  /*e000*/  ISETP.GT.AND P2, PT, R0.reuse, 0x9, PT ;  /* 0x000000090000780c */ /* 0x040fe40003f44270 */
[----:B------:R-:W-:-:S02]  /*e010*/  ISETP.GT.AND P5, PT, R0, 0x8, PT ;  /* 0x000000080000780c */ /* 0x000fc40003fa4270 */
[----:B------:R-:W-:Y:S02]  /*e020*/  FSEL R155, R155, -INF , P6 ;  /* 0xff8000009b9b7808 */ /* 0x000fe40003000000 */
[C---:B------:R-:W-:Y:S02]  /*e030*/  ISETP.GT.AND P4, PT, R0.reuse, 0x10, PT ;  /* 0x000000100000780c */ /* 0x040fe40003f84270 */
[----:B------:R-:W-:Y:S02]  /*e040*/  FSEL R159, R159, -INF , P2 ;  /* 0xff8000009f9f7808 */ /* 0x000fe40001000000 */
[----:B------:R-:W-:Y:S02]  /*e050*/  ISETP.GT.AND P2, PT, R0, 0x20, PT ;  /* 0x000000200000780c */ /* 0x000fe40003f44270 */
[----:B------:R-:W-:Y:S02]  /*e060*/  FSEL R158, R158, -INF , P5 ;  /* 0xff8000009e9e7808 */ /* 0x000fe40002800000 */
[----:B------:R-:W-:-:S02]  /*e070*/  FSEL R162, R162, -INF , P4 ;  /* 0xff800000a2a27808 */ /* 0x000fc40002000000 */
[C---:B------:R-:W-:Y:S02]  /*e080*/  ISETP.GT.AND P4, PT, R0.reuse, 0x21, PT ;  /* 0x000000210000780c */ /* 0x040fe40003f84270 */
[C---:B------:R-:W-:Y:S02]  /*e090*/  ISETP.GT.AND P3, PT, R0.reuse, 0x11, PT ;  /* 0x000000110000780c */ /* 0x040fe40003f64270 */
[----:B------:R-:W-:Y:S02]  /*e0a0*/  ISETP.GT.AND P6, PT, R0, 0x18, PT ;  /* 0x000000180000780c */ /* 0x000fe40003fc4270 */
[----:B0-----:R-:W-:Y:S02]  /*e0b0*/  FMNMX.FTZ R3, R203, R204, !PT ;  /* 0x000000cccb037209 */ /* 0x001fe40007810000 */
[----:B------:R-:W-:Y:S02]  /*e0c0*/  FMNMX.FTZ R204, R154, R200, !PT ;  /* 0x000000c89acc7209 */ /* 0x000fe40007810000 */
[----:B------:R-:W-:-:S02]  /*e0d0*/  FSEL R203, R170, -INF , P2 ;  /* 0xff800000aacb7808 */ /* 0x000fc40001000000 */
[----:B------:R-:W-:Y:S02]  /*e0e0*/  FMNMX.FTZ R205, R155, R204, !PT ;  /* 0x000000cc9bcd7209 */ /* 0x000fe40007810000 */
[----:B------:R-:W-:Y:S02]  /*e0f0*/  FSEL R204, R171, -INF , P4 ;  /* 0xff800000abcc7808 */ /* 0x000fe40002000000 */
[----:B------:R-:W-:Y:S02]  /*e100*/  FMNMX.FTZ R170, R158, R205, !PT ;  /* 0x000000cd9eaa7209 */ /* 0x000fe40007810000 */
[----:B------:R-:W-:Y:S02]  /*e110*/  FSEL R163, R163, -INF , P3 ;  /* 0xff800000a3a37808 */ /* 0x000fe40001800000 */
[----:B------:R-:W-:Y:S02]  /*e120*/  FMNMX.FTZ R171, R159, R170, !PT ;  /* 0x000000aa9fab7209 */ /* 0x000fe40007810000 */
[----:B------:R-:W-:-:S02]  /*e130*/  ISETP.GT.AND P5, PT, R0, 0x19, PT ;  /* 0x000000190000780c */ /* 0x000fc40003fa4270 */
[----:B------:R-:W-:Y:S02]  /*e140*/  FMNMX.FTZ R170, R162, R171, !PT ;  /* 0x000000aba2aa7209 */ /* 0x000fe40007810000 */
[----:B------:R-:W-:Y:S02]  /*e150*/  FSEL R166, R166, -INF , P6 ;  /* 0xff800000a6a67808 */ /* 0x000fe40003000000 */
[----:B------:R-:W-:Y:S02]  /*e160*/  FMNMX.FTZ R171, R163, R170, !PT ;  /* 0x000000aaa3ab7209 */ /* 0x000fe40007810000 */
[----:B------:R-:W-:Y:S02]  /*e170*/  R2UR UR7, R173 ;  /* 0x00000000ad0772ca */ /* 0x000fe400000e0000 */
[----:B------:R-:W0:Y:S01]  /*e180*/  SHFL.BFLY PT, R173, R3, 0x1, 0x1f ;  /* 0x0c201f0003ad7f89 */ /* 0x000e2200000e0000 */
[----:B------:R-:W-:Y:S02]  /*e190*/  FSEL R167, R167, -INF , P5 ;  /* 0xff800000a7a77808 */ /* 0x000fe40002800000 */
[----:B------:R-:W-:-:S02]  /*e1a0*/  FMNMX.FTZ R170, R166, R171, !PT ;  /* 0x000000aba6aa7209 */ /* 0x000fc40007810000 */
[C---:B------:R-:W-:Y:S02]  /*e1b0*/  ISETP.GT.AND P3, PT, R0.reuse, 0x28, PT ;  /* 0x000000280000780c */ /* 0x040fe40003f64270 */
[----:B------:R-:W-:Y:S02]  /*e1c0*/  FMNMX.FTZ R170, R167, R170, !PT ;  /* 0x000000aaa7aa7209 */ /* 0x000fe40007810000 */
[----:B------:R-:W-:Y:S02]  /*e1d0*/  ISETP.GT.AND P6, PT, R0, 0x29, PT ;  /* 0x000000290000780c */ /* 0x000fe40003fc4270 */
[----:B------:R-:W-:Y:S02]  /*e1e0*/  FMNMX.FTZ R171, R203, R170, !PT ;  /* 0x000000aacbab7209 */ /* 0x000fe40007810000 */
        /* <DEDUP_REMOVED lines=9> */
[----:B------:R-:W-:Y:S02]  /*e280*/  ISETP.GT.AND P3, PT, R0, 0x39, PT ;  /* 0x000000390000780c */ /* 0x000fe40003f64270 */
[----:B0-----:R-:W-:Y:S01]  /*e290*/  FMNMX.FTZ R0, R3, R173, !PT ;  /* 0x000000ad03007209 */ /* 0x001fe20007810000 */
[----:B------:R-:W-:Y:S01]  /*e2a0*/  IMAD.U32 R3, RZ, RZ, UR4 ;  /* 0x00000004ff037e24 */ /* 0x000fe2000f8e00ff */
[----:B------:R-:W-:Y:S02]  /*e2b0*/  FSEL R225, R179, -INF , P2 ;  /* 0xff800000b3e17808 */ /* 0x000fe40001000000 */
[----:B------:R-:W-:Y:S01]  /*e2c0*/  FMNMX.FTZ R170, R224, R171, !PT ;  /* 0x000000abe0aa7209 */ /* 0x000fe20007810000 */
[----:B------:R-:W-:Y:S01]  /*e2d0*/  FMUL.FTZ R207, R0, R3 ;  /* 0x0000000300cf7220 */ /* 0x000fe20000410000 */
[----:B------:R-:W-:-:S02]  /*e2e0*/  FSEL R226, R182, -INF , P4 ;  /* 0xff800000b6e27808 */ /* 0x000fc40002000000 */
[----:B------:R-:W-:Y:S02]  /*e2f0*/  FMNMX.FTZ R171, R225, R170, !PT ;  /* 0x000000aae1ab7209 */ /* 0x000fe40007810000 */
[----:B------:R-:W-:Y:S02]  /*e300*/  FSETP.NEU.FTZ.AND P6, PT, R0, -INF , PT ;  /* 0xff8000000000780b */ /* 0x000fe40003fdd000 */
[----:B------:R-:W-:Y:S02]  /*e310*/  FSEL R227, R183, -INF , P3 ;  /* 0xff800000b7e37808 */ /* 0x000fe40001800000 */
[----:B------:R-:W-:Y:S02]  /*e320*/  FMNMX.FTZ R170, R226, R171, !PT ;  /* 0x000000abe2aa7209 */ /* 0x000fe40007810000 */
[----:B------:R-:W-:Y:S02]  /*e330*/  FSEL R207, R207, RZ, P6 ;  /* 0x000000ffcfcf7208 */ /* 0x000fe40003000000 */
[----:B------:R-:W-:-:S02]  /*e340*/  FMNMX.FTZ R175, R227, R170, !PT ;  /* 0x000000aae3af7209 */ /* 0x000fc40007810000 */
[----:B------:R-:W-:Y:S01]  /*e350*/  R2UR UR6, R172 ;  /* 0x00000000ac0672ca */ /* 0x000fe200000e0000 */
[-CC-:B------:R-:W-:Y:S01]  /*e360*/  FFMA.FTZ R183, R157, R3.reuse, -R207.reuse ;  /* 0x000000039db77223 */ /* 0x180fe200000108cf */
[-CC-:B------:R-:W-:Y:S01]  /*e370*/  FFMA.FTZ R157, R160, R3.reuse, -R207.reuse ;  /* 0x00000003a09d7223 */ /* 0x180fe200000108cf */
[-CC-:B------:R-:W-:Y:S01]  /*e380*/  FFMA.FTZ R170, R161, R3.reuse, -R207.reuse ;  /* 0x00000003a1aa7223 */ /* 0x180fe200000108cf */
[----:B------:R-:W0:Y:S01]  /*e390*/  SHFL.BFLY PT, R160, R175, 0x2, 0x1f ;  /* 0x0c401f00afa07f89 */ /* 0x000e2200000e0000 */
        /* <DEDUP_REMOVED lines=12> */
[-CC-:B------:R-:W-:Y:S01]  /*e460*/  FFMA.FTZ R176, R176, R3.reuse, -R207.reuse ;  /* 0x00000003b0b07223 */ /* 0x180fe200000108cf */
[----:B------:R-:W-:Y:S01]  /*e470*/  @!P1 PRMT R164, RZ, 0x654, R164 ;  /* 0x00000654ffa49816 */ /* 0x000fe200000000a4 */
[----:B------:R-:W-:Y:S01]  /*e480*/  FFMA.FTZ R177, R177, R3, -R207 ;  /* 0x00000003b1b17223 */ /* 0x000fe200000108cf */
[----:B------:R-:W-:-:S02]  /*e490*/  @!P1 IADD3 R196, R196, 0x38860, RZ ;  /* 0x00038860c4c49810 */ /* 0x000fc40007ffe0ff */
[----:B------:R-:W-:Y:S01]  /*e4a0*/  MUFU.EX2 R152, R152 ;  /* 0x0000009800987308 */ /* 0x000fe20000000800 */
[----:B------:R1:W-:Y:S01]  /*e4b0*/  @!P1 SYNCS.ARRIVE.TRANS64.RED.A1T0 RZ, [R164+URZ], RZ ;  /* 0x000000ffa4ff99a7 */ /* 0x0003e2000810043f */
[----:B------:R-:W-:Y:S02]  /*e4c0*/  @!P1 PRMT R196, RZ, 0x654, R196 ;  /* 0x00000654ffc49816 */ /* 0x000fe400000000c4 */
[----:B0-----:R-:W-:Y:S01]  /*e4d0*/  FMNMX.FTZ R160, R175, R160, !PT ;  /* 0x000000a0afa07209 */ /* 0x001fe20007810000 */
[----:B------:R-:W-:-:S03]  /*e4e0*/  FFMA.FTZ R175, R201, R3, -R207 ;  /* 0x00000003c9af7223 */ /* 0x000fc600000108cf */
[----:B------:R-:W-:Y:S01]  /*e4f0*/  MUFU.EX2 R153, R153 ;  /* 0x0000009900997308 */ /* 0x000fe20000000800 */
[----:B------:R-:W0:Y:S07]  /*e500*/  SHFL.BFLY PT, R161, R160, 0x1, 0x1f ;  /* 0x0c201f00a0a17f89 */ /* 0x000e2e00000e0000 */
[----:B------:R-:W-:Y:S08]  /*e510*/  MUFU.EX2 R156, R156 ;  /* 0x0000009c009c7308 */ /* 0x000ff00000000800 */
[----:B------:R-:W-:Y:S08]  /*e520*/  MUFU.EX2 R157, R157 ;  /* 0x0000009d009d7308 */ /* 0x000ff00000000800 */
[----:B------:R-:W-:Y:S01]  /*e530*/  MUFU.EX2 R170, R170 ;  /* 0x000000aa00aa7308 */ /* 0x000fe20000000800 */
[----:B0-----:R-:W-:-:S04]  /*e540*/  FMNMX.FTZ R168, R160, R161, !PT ;  /* 0x000000a1a0a87209 */ /* 0x001fc80007810000 */
[C---:B------:R-:W-:Y:S01]  /*e550*/  FSETP.NEU.FTZ.AND P2, PT, R168.reuse, -INF , PT ;  /* 0xff800000a800780b */ /* 0x040fe20003f5d000 */
[C---:B------:R-:W-:Y:S02]  /*e560*/  FMUL.FTZ R160, R168.reuse, R3 ;  /* 0x00000003a8a07220 */ /* 0x040fe40000410000 */
[----:B------:R-:W-:Y:S01]  /*e570*/  MUFU.EX2 R171, R171 ;  /* 0x000000ab00ab7308 */ /* 0x000fe20000000800 */
[----:B------:R-:W-:Y:S02]  /*e580*/  FSEL R165, R168, RZ, P2 ;  /* 0x000000ffa8a57208 */ /* 0x000fe40001000000 */
[----:B------:R-:W-:-:S05]  /*e590*/  FSEL R160, R160, RZ, P2 ;  /* 0x000000ffa0a07208 */ /* 0x000fca0001000000 */
[----:B------:R-:W-:Y:S01]  /*e5a0*/  MUFU.EX2 R173, R173 ;  /* 0x000000ad00ad7308 */ /* 0x000fe20000000800 */
        /* <DEDUP_REMOVED lines=9> */
[-C--:B------:R-:W-:Y:S01]  /*e640*/  FFMA.FTZ R203, R203, R3.reuse, -R160 ;  /* 0x00000003cbcb7223 */ /* 0x080fe200000108a0 */
[----:B------:R-:W-:Y:S01]  /*e650*/  FMUL.FTZ R163, R162, R3 ;  /* 0x00000003a2a37220 */ /* 0x000fe20000410000 */
[----:B------:R-:W-:Y:S01]  /*e660*/  FADD.FTZ R162, -R165, R200 ;  /* 0x000000c8a5a27221 */ /* 0x000fe20000010100 */
[----:B------:R-:W-:-:S02]  /*e670*/  IMAD.MOV R165, RZ, RZ, -R194 ;  /* 0x000000ffffa57224 */ /* 0x000fc400078e0ac2 */
[-CC-:B------:R-:W-:Y:S01]  /*e680*/  FFMA.FTZ R182, R166, R3.reuse, -R160.reuse ;  /* 0x00000003a6b67223 */ /* 0x180fe200000108a0 */
[-CC-:B------:R-:W-:Y:S01]  /*e690*/  FFMA.FTZ R201, R167, R3.reuse, -R160.reuse ;  /* 0x00000003a7c97223 */ /* 0x180fe200000108a0 */
[----:B------:R-:W-:Y:S01]  /*e6a0*/  FMUL.FTZ R162, R162, R3 ;  /* 0x00000003a2a27220 */ /* 0x000fe20000410000 */
[----:B------:R-:W-:Y:S01]  /*e6b0*/  MUFU.EX2 R154, R154 ;  /* 0x0000009a009a7308 */ /* 0x000fe20000000800 */
[----:B------:R-:W-:Y:S01]  /*e6c0*/  ISETP.NE.AND P2, PT, R192, R165, PT ;  /* 0x000000a5c000720c */ /* 0x000fe20003f45270 */
[-CC-:B------:R-:W-:Y:S01]  /*e6d0*/  FFMA.FTZ R200, R204, R3.reuse, -R160.reuse ;  /* 0x00000003ccc87223 */ /* 0x180fe200000108a0 */
[-CC-:B------:R-:W-:Y:S01]  /*e6e0*/  FFMA.FTZ R202, R206, R3.reuse, -R160.reuse ;  /* 0x00000003ceca7223 */ /* 0x180fe200000108a0 */
[-CC-:B------:R-:W-:Y:S01]  /*e6f0*/  FFMA.FTZ R224, R224, R3.reuse, -R160.reuse ;  /* 0x00000003e0e07223 */ /* 0x180fe200000108a0 */
[-CC-:B------:R-:W-:Y:S01]  /*e700*/  FFMA.FTZ R225, R225, R3.reuse, -R160.reuse ;  /* 0x00000003e1e17223 */ /* 0x180fe200000108a0 */
[----:B------:R-:W-:Y:S02]  /*e710*/  FFMA.FTZ R227, R227, R3, -R160 ;  /* 0x00000003e3e37223 */ /* 0x000fe400000108a0 */
[----:B------:R-:W0:Y:S06]  /*e720*/  MUFU.EX2 R163, R163 ;  /* 0x000000a300a37308 */ /* 0x000e2c0000000800 */
[----:B------:R-:W-:-:S02]  /*e730*/  @!P2 IMAD R165, R199, 0x40, R190 ;  /* 0x00000040c7a5a824 */ /* 0x000fc400078e02be */
[----:B------:R-:W-:Y:S01]  /*e740*/  FFMA.FTZ R199, R205, R3, -R160 ;  /* 0x00000003cdc77223 */ /* 0x000fe200000108a0 */
[----:B------:R-:W2:Y:S01]  /*e750*/  MUFU.EX2 R162, R162 ;  /* 0x000000a200a27308 */ /* 0x000ea20000000800 */
[----:B-1----:R-:W-:-:S07]  /*e760*/  @!P2 IMAD R164, R165, 0x4, R2 ;  /* 0x00000004a5a4a824 */ /* 0x002fce00078e0202 */
[----:B------:R-:W1:Y:S01]  /*e770*/  MUFU.EX2 R155, R155 ;  /* 0x0000009b009b7308 */ /* 0x000e620000000800 */
[----:B0-----:R-:W-:Y:S01]  /*e780*/  @!P2 STS [R164+0x38400], R163 ;  /* 0x038400a3a400a388 */ /* 0x001fe20000000800 */
[-C--:B------:R-:W-:Y:S01]  /*e790*/  FMUL.FTZ R24, R24, R163.reuse ;  /* 0x000000a318187220 */ /* 0x080fe20000410000 */
[-C--:B------:R-:W-:Y:S01]  /*e7a0*/  FMUL.FTZ R25, R25, R163.reuse ;  /* 0x000000a319197220 */ /* 0x080fe20000410000 */
[-C--:B------:R-:W-:Y:S01]  /*e7b0*/  FMUL.FTZ R28, R28, R163.reuse ;  /* 0x000000a31c1c7220 */ /* 0x080fe20000410000 */
[-C--:B------:R-:W-:Y:S01]  /*e7c0*/  FMUL.FTZ R29, R29, R163.reuse ;  /* 0x000000a31d1d7220 */ /* 0x080fe20000410000 */
[-C--:B------:R-:W-:Y:S01]  /*e7d0*/  FMUL.FTZ R32, R32, R163.reuse ;  /* 0x000000a320207220 */ /* 0x080fe20000410000 */
[-C--:B------:R-:W-:Y:S01]  /*e7e0*/  FMUL.FTZ R33, R33, R163.reuse ;  /* 0x000000a321217220 */ /* 0x080fe20000410000 */
[----:B------:R-:W0:Y:S01]  /*e7f0*/  MUFU.EX2 R159, R159 ;  /* 0x0000009f009f7308 */ /* 0x000e220000000800 */
[----:B--2---:R-:W-:Y:S01]  /*e800*/  FFMA.FTZ R186, R162, R186, R154 ;  /* 0x000000baa2ba7223 */ /* 0x004fe2000001009a */
[----:B------:R2:W-:Y:S01]  /*e810*/  @!P2 STS [R164+0x38420], R162 ;  /* 0x038420a2a400a388 */ /* 0x0005e20000000800 */
[-C--:B------:R-:W-:Y:S01]  /*e820*/  FMUL.FTZ R36, R36, R163.reuse ;  /* 0x000000a324247220 */ /* 0x080fe20000410000 */
[-C--:B------:R-:W-:Y:S01]  /*e830*/  FMUL.FTZ R37, R37, R163.reuse ;  /* 0x000000a325257220 */ /* 0x080fe20000410000 */
[----:B------:R-:W-:Y:S01]  /*e840*/  FADD.FTZ R186, R161, R186 ;  /* 0x000000baa1ba7221 */ /* 0x000fe20000010000 */
        /* <DEDUP_REMOVED lines=11> */
[----:B---3--:R-:W-:Y:S01]  /*e900*/  FFMA.FTZ R203, R226, R3, -R160 ;  /* 0x00000003e2cb7223 */ /* 0x008fe200000108a0 */
[----:B------:R-:W-:Y:S01]  /*e910*/  FFMA.FTZ R160, R163, R21, R152 ;  /* 0x00000015a3a07223 */ /* 0x000fe20000010098 */
[----:B------:R-:W-:Y:S01]  /*e920*/  F2FP.F16.F32.PACK_AB R152, R153, R152 ;  /* 0x000000989998723e */ /* 0x000fe200000000ff */
[C---:B0-----:R-:W-:Y:S01]  /*e930*/  FADD.FTZ R205, R159.reuse, R186 ;  /* 0x000000ba9fcd7221 */ /* 0x041fe20000010000 */
[----:B------:R-:W-:Y:S01]  /*e940*/  F2FP.F16.F32.PACK_AB R155, R159, R155 ;  /* 0x0000009b9f9b723e */ /* 0x000fe200000000ff */
[----:B------:R-:W-:Y:S01]  /*e950*/  FADD.FTZ R165, R153, R160 ;  /* 0x000000a099a57221 */ /* 0x000fe20000010000 */
[----:B------:R-:W-:Y:S01]  /*e960*/  F2FP.F16.F32.PACK_AB R153, R161, R154 ;  /* 0x0000009aa199723e */ /* 0x000fe200000000ff */
[----:B------:R-:W0:Y:S01]  /*e970*/  MUFU.EX2 R181, R181 ;  /* 0x000000b500b57308 */ /* 0x000e220000000800 */
[-C--:B------:R-:W-:Y:S01]  /*e980*/  FMUL.FTZ R56, R56, R163.reuse ;  /* 0x000000a338387220 */ /* 0x080fe20000410000 */
[----:B------:R-:W-:Y:S01]  /*e990*/  FADD.FTZ R154, R156, R165 ;  /* 0x000000a59c9a7221 */ /* 0x000fe20000010000 */
[-C--:B------:R-:W-:Y:S01]  /*e9a0*/  FMUL.FTZ R57, R57, R163.reuse ;  /* 0x000000a339397220 */ /* 0x080fe20000410000 */
[-C--:B------:R-:W-:Y:S01]  /*e9b0*/  FMUL.FTZ R60, R60, R163.reuse ;  /* 0x000000a33c3c7220 */ /* 0x080fe20000410000 */
[----:B------:R-:W-:Y:S01]  /*e9c0*/  FMUL.FTZ R61, R61, R163 ;  /* 0x000000a33d3d7220 */ /* 0x000fe20000410000 */
[C---:B------:R-:W-:Y:S01]  /*e9d0*/  FADD.FTZ R204, R183.reuse, R154 ;  /* 0x0000009ab7cc7221 */ /* 0x040fe20000010000 */
[----:B------:R-:W-:Y:S01]  /*e9e0*/  F2FP.F16.F32.PACK_AB R154, R183, R156 ;  /* 0x0000009cb79a723e */ /* 0x000fe200000000ff */
[----:B------:R-:W-:Y:S01]  /*e9f0*/  BAR.SYNC.DEFER_BLOCKING 0xf, 0x100 ;  /* 0x03c4000000007b1d */ /* 0x000fe20000010000 */
[----:B------:R-:W-:Y:S01]  /*ea00*/  F2FP.F16.F32.PACK_AB R156, R170, R157 ;  /* 0x0000009daa9c723e */ /* 0x000fe200000000ff */
[----:B------:R-:W-:Y:S01]  /*ea10*/  FADD.FTZ R204, R157, R204 ;  /* 0x000000cc9dcc7221 */ /* 0x000fe20000010000 */
[----:B-1----:R-:W-:Y:S01]  /*ea20*/  FADD.FTZ R205, R158, R205 ;  /* 0x000000cd9ecd7221 */ /* 0x002fe20000010000 */
[-C--:B------:R-:W-:Y:S01]  /*ea30*/  FMUL.FTZ R64, R64, R163.reuse ;  /* 0x000000a340407220 */ /* 0x080fe20000410000 */
[-C--:B------:R-:W-:Y:S01]  /*ea40*/  FMUL.FTZ R65, R65, R163.reuse ;  /* 0x000000a341417220 */ /* 0x080fe20000410000 */
[----:B------:R-:W-:Y:S01]  /*ea50*/  MUFU.EX2 R182, R182 ;  /* 0x000000b600b67308 */ /* 0x000fe20000000800 */
[-C--:B------:R-:W-:Y:S01]  /*ea60*/  FMUL.FTZ R68, R68, R163.reuse ;  /* 0x000000a344447220 */ /* 0x080fe20000410000 */
[-C--:B------:R-:W-:Y:S01]  /*ea70*/  FMUL.FTZ R69, R69, R163.reuse ;  /* 0x000000a345457220 */ /* 0x080fe20000410000 */
[----:B0-----:R-:W-:Y:S01]  /*ea80*/  F2FP.F16.F32.PACK_AB R157, R181, R158 ;  /* 0x0000009eb59d723e */ /* 0x001fe200000000ff */
        /* <DEDUP_REMOVED lines=120> */
[----:B------:R5:W-:Y:S01]  /*f210*/  STSM.16.M88.4 [R195+0x36400], R152 ;  /* 0x03640098c3007844 */ /* 0x000be20000000200 */
[----:B0-----:R-:W-:Y:S01]  /*f220*/  F2FP.F16.F32.PACK_AB R159, R201, R182 ;  /* 0x000000b6c99f723e */ /* 0x001fe200000000ff */
[----:B------:R-:W-:Y:S01]  /*f230*/  FADD.FTZ R204, R170, R204 ;  /* 0x000000ccaacc7221 */ /* 0x000fe20000010000 */
[----:B-1----:R-:W-:Y:S01]  /*f240*/  F2FP.F16.F32.PACK_AB R160, R169, R174 ;  /* 0x000000aea9a0723e */ /* 0x002fe200000000ff */
[----:B------:R-:W0:Y:S01]  /*f250*/  MUFU.EX2 R186, R227 ;  /* 0x000000e300ba7308 */ /* 0x000e220000000800 */
[----:B---3--:R-:W-:Y:S01]  /*f260*/  F2FP.F16.F32.PACK_AB R161, R200, R198 ;  /* 0x000000c6c8a1723e */ /* 0x008fe200000000ff */
[----:B------:R1:W-:Y:S01]  /*f270*/  STSM.16.M88.4 [R210], R156 ;  /* 0x0000009cd2007844 */ /* 0x0003e20000000200 */
[----:B--2---:R-:W-:Y:S01]  /*f280*/  F2FP.F16.F32.PACK_AB R162, R178, R175 ;  /* 0x000000afb2a2723e */ /* 0x004fe200000000ff */
[----:B------:R-:W-:Y:S01]  /*f290*/  FADD.FTZ R205, R181, R205 ;  /* 0x000000cdb5cd7221 */ /* 0x000fe20000010000 */
[----:B----4-:R-:W-:Y:S01]  /*f2a0*/  F2FP.F16.F32.PACK_AB R163, R202, R199 ;  /* 0x000000c7caa3723e */ /* 0x010fe200000000ff */
[----:B------:R-:W-:Y:S01]  /*f2b0*/  FADD.FTZ R204, R171, R204 ;  /* 0x000000ccabcc7221 */ /* 0x000fe20000010000 */
[----:B-----5:R-:W-:Y:S01]  /*f2c0*/  F2FP.F16.F32.PACK_AB R164, R177, R176 ;  /* 0x000000b0b1a4723e */ /* 0x020fe200000000ff */
[----:B------:R-:W-:Y:S01]  /*f2d0*/  FADD.FTZ R182, R182, R205 ;  /* 0x000000cdb6b67221 */ /* 0x000fe20000010000 */
[----:B------:R-:W-:Y:S01]  /*f2e0*/  F2FP.F16.F32.PACK_AB R165, R183, R21 ;  /* 0x00000015b7a5723e */ /* 0x000fe200000000ff */
[----:B------:R1:W-:Y:S01]  /*f2f0*/  STSM.16.M88.4 [R208], R160 ;  /* 0x000000a0d0007844 */ /* 0x0003e20000000200 */
[----:B------:R-:W-:Y:S01]  /*f300*/  F2FP.F16.F32.PACK_AB R166, R180, R179 ;  /* 0x000000b3b4a6723e */ /* 0x000fe200000000ff */
[----:B------:R-:W-:Y:S01]  /*f310*/  FADD.FTZ R173, R173, R204 ;  /* 0x000000ccadad7221 */ /* 0x000fe20000010000 */
[----:B------:R-:W-:Y:S01]  /*f320*/  FADD.FTZ R201, R201, R182 ;  /* 0x000000b6c9c97221 */ /* 0x000fe20000010000 */
[----:B------:R-:W-:-:S02]  /*f330*/  ISETP.GT.AND P2, PT, R197, R211, PT ;  /* 0x000000d3c500720c */ /* 0x000fc40003f44270 */
[----:B------:R-:W-:Y:S01]  /*f340*/  FADD.FTZ R174, R174, R173 ;  /* 0x000000adaeae7221 */ /* 0x000fe20000010000 */
[----:B0-----:R-:W-:Y:S01]  /*f350*/  F2FP.F16.F32.PACK_AB R167, R186, R203 ;  /* 0x000000cbbaa7723e */ /* 0x001fe200000000ff */
[----:B------:R-:W-:Y:S01]  /*f360*/  FADD.FTZ R201, R198, R201 ;  /* 0x000000c9c6c97221 */ /* 0x000fe20000010000 */
[----:B------:R-:W-:Y:S02]  /*f370*/  IMAD.MOV.U32 R198, RZ, RZ, R0 ;  /* 0x000000ffffc67224 */ /* 0x000fe400078e0000 */
[----:B------:R-:W-:Y:S01]  /*f380*/  FADD.FTZ R174, R169, R174 ;  /* 0x000000aea9ae7221 */ /* 0x000fe20000010000 */
[----:B------:R1:W-:Y:S01]  /*f390*/  STSM.16.M88.4 [R209], R164 ;  /* 0x000000a4d1007844 */ /* 0x0003e20000000200 */
[----:B------:R-:W-:Y:S01]  /*f3a0*/  WARPGROUP.ARRIVE ;  /* 0x00000000000079c5 */ /* 0x000fe20000000000 */
[----:B------:R-:W-:Y:S01]  /*f3b0*/  FADD.FTZ R200, R200, R201 ;  /* 0x000000c9c8c87221 */ /* 0x000fe20000010000 */
[----:B------:R-:W-:-:S03]  /*f3c0*/  FADD.FTZ R175, R175, R174 ;  /* 0x000000aeafaf7221 */ /* 0x000fc60000010000 */
[----:B------:R-:W-:Y:S01]  /*f3d0*/  FADD.FTZ R199, R199, R200 ;  /* 0x000000c8c7c77221 */ /* 0x000fe20000010000 */
[----:B------:R-:W-:Y:S01]  /*f3e0*/  HGMMA.64x256x16.F32 R24, R152, gdesc[UR4].tnspB, R24, gsb0 ;  /* 0x43e0000498187df0 */ /* 0x000fe20008000818 */
[----:B------:R-:W-:Y:S01]  /*f3f0*/  FADD.FTZ R175, R178, R175 ;  /* 0x000000afb2af7221 */ /* 0x000fe20000010000 */
[----:B------:R-:W-:Y:S02]  /*f400*/  IMAD.MOV.U32 R200, RZ, RZ, R168 ;  /* 0x000000ffffc87224 */ /* 0x000fe400078e00a8 */
        /* <DEDUP_REMOVED lines=10> */
[----:B------:R-:W-:Y:S02]  /*f4b0*/  WARPGROUP.DEPBAR.LE gsb0, 0x0 ;  /* 0x00008000000079c5 */ /* 0x000fe40000010000 */
[----:B------:R-:W-:Y:S01]  /*f4c0*/  IMAD.MOV.U32 R153, RZ, RZ, 0x40000040 ;  /* 0x40000040ff997424 */ /* 0x000fe200078e00ff */
[----:B------:R-:W-:Y:S01]  /*f4d0*/  IADD3 R152, R172, 0x80, RZ ;  /* 0x00000080ac987810 */ /* 0x000fe20007ffe0ff */
[----:B------:R-:W-:-:S03]  /*f4e0*/  WARPGROUP.ARRIVE ;  /* 0x00000000000079c5 */ /* 0x000fc60000000000 */
[----:B------:R-:W-:Y:S01]  /*f4f0*/  R2UR UR6, R152 ;  /* 0x00000000980672ca */ /* 0x000fe200000e0000 */
[----:B------:R-:W-:Y:S01]  /*f500*/  VIADD R152, R172, 0x100 ;  /* 0x00000100ac987836 */ /* 0x000fe20000000000 */
[----:B------:R-:W-:Y:S01]  /*f510*/  R2UR UR7, R153 ;  /* 0x00000000990772ca */ /* 0x000fe200000e0000 */
[----:B------:R-:W-:-:S12]  /*f520*/  IMAD.MOV.U32 R153, RZ, RZ, 0x40000040 ;  /* 0x40000040ff997424 */ /* 0x000fd800078e00ff */
        /* <DEDUP_REMOVED lines=11> */
[----:B------:R-:W-:-:S03]  /*f5e0*/  R2UR UR7, R153 ;  /* 0x00000000990772ca */ /* 0x000fc600000e0000 */
[----:B------:R-:W-:Y:S01]  /*f5f0*/  IMAD.MOV.U32 R197, RZ, RZ, R152 ;  /* 0x000000ffffc57224 */ /* 0x000fe200078e0098 */
        /* <DEDUP_REMOVED lines=16> */
.L_x_6959:
[----:B------:R-:W-:-:S07]  /*f700*/  MOV R197, R152 ;  /* 0x0000009800c57202 */ /* 0x000fce0000000f00 */
.L_x_6958:
[----:B------:R-:W-:Y:S05]  /*f710*/  BSYNC B1 ;  /* 0x0000000000017941 */ /* 0x000fea0003800000 */
.L_x_6957:
[----:B------:R-:W-:Y:S01]  /*f720*/  ISETP.GE.AND P2, PT, R197, RZ, PT ;  /* 0x000000ffc500720c */ /* 0x000fe20003f46270 */
[----:B------:R-:W-:-:S12]  /*f730*/  BSSY B0, `(.L_x_6971) ;  /* 0x0000329000007945 */ /* 0x000fd80003800000 */
[----:B------:R-:W-:Y:S05]  /*f740*/  @!P2 BRA `(.L_x_6972) ;  /* 0x00000030009ca947 */ /* 0x000fea0003800000 */
[----:B------:R-:W-:Y:S02]  /*f750*/  IMAD.MOV.U32 R199, RZ, RZ, R168 ;  /* 0x000000ffffc77224 */ /* 0x000fe400078e00a8 */
[----:B-1----:R-:W-:Y:S02]  /*f760*/  IMAD.MOV.U32 R196, RZ, RZ, R0 ;  /* 0x000000ffffc47224 */ /* 0x002fe400078e0000 */
[----:B------:R-:W-:-:S07]  /*f770*/  IMAD.MOV.U32 R198, RZ, RZ, R18 ;  /* 0x000000ffffc67224 */ /* 0x000fce00078e0012 */
.L_x_6983:
[----:B------:R-:W-:-:S05]  /*f780*/  VIADD R18, R198, 0x1 ;  /* 0x00000001c6127836 */ /* 0x000fca0000000000 */
[----:B------:R-:W-:-:S04]  /*f790*/  ISETP.NE.AND P2, PT, R18, 0x2, PT ;  /* 0x000000021200780c */ /* 0x000fc80003f45270 */
[----:B------:R-:W-:Y:S02]  /*f7a0*/  SEL R0, RZ, 0x1, P2 ;  /* 0x00000001ff007807 */ /* 0x000fe40001000000 */
[----:B------:R-:W-:Y:S02]  /*f7b0*/  SEL R18, R18, RZ, P2 ;  /* 0x000000ff12127207 */ /* 0x000fe40001000000 */
[----:B------:R-:W-:Y:S01]  /*f7c0*/  LOP3.LUT R19, R19, R0, RZ, 0x3c, !PT ;  /* 0x0000000013137212 */ /* 0x000fe200078e3cff */
[----:B0-----:R-:W-:Y:S06]  /*f7d0*/  @!P0 BRA `(.L_x_6973) ;  /* 0x0000000000048947 */ /* 0x001fec0003800000 */
[----:B------:R-:W-:Y:S01]  /*f7e0*/  BPT.TRAP 0x1 ;  /* 0x000000040000795c */ /* 0x000fe20000300000 */
.L_x_6973:
[----:B------:R-:W-:Y:S01]  /*f7f0*/  IMAD R187, R18, 0x8, R2 ;  /* 0x0000000812bb7824 */ /* 0x000fe200078e0202 */
[----:B------:R-:W-:-:S04]  /*f800*/  SHF.L.U32 R0, R19, 0x1f, RZ ;  /* 0x0000001f13007819 */ /* 0x000fc800000006ff */
[----:B------:R0:W1:Y:S01]  /*f810*/  SYNCS.PHASECHK.TRANS64.TRYWAIT P2, [R187+URZ+0x38830], R0 ;  /* 0x03883000bb0075a7 */ /* 0x000062000804017f */
[----:B------:R-:W-:Y:S05]  /*f820*/  @!P0 BRA `(.L_x_6974) ;  /* 0x0000000000048947 */ /* 0x000fea0003800000 */
[----:B------:R-:W-:Y:S01]  /*f830*/  BPT.TRAP 0x1 ;  /* 0x000000040000795c */ /* 0x000fe20000300000 */
.L_x_6974:
[----:B------:R-:W-:Y:S01]  /*f840*/  BSSY B1, `(.L_x_6975) ;  /* 0x0000006000017945 */ /* 0x000fe20003800000 */
[----:B------:R-:W-:Y:S01]  /*f850*/  LEA R184, R18, R15, 0x9 ;  /* 0x0000000f12b87211 */ /* 0x000fe200078e48ff */
[----:B------:R-:W-:Y:S02]  /*f860*/  IMAD.MOV.U32 R185, RZ, RZ, 0x40000040 ;  /* 0x40000040ffb97424 */ /* 0x000fe400078e00ff */
[----:B-1----:R-:W-:Y:S05]  /*f870*/  @P2 BRA `(.L_x_6976) ;  /* 0x0000000000082947 */ /* 0x002fea0003800000 */
[----:B------:R-:W1:Y:S02]  /*f880*/  SYNCS.PHASECHK.TRANS64.TRYWAIT P2, [R187+URZ+0x38830], R0 ;  /* 0x03883000bb0075a7 */ /* 0x000e64000804017f */
[----:B-1----:R-:W-:Y:S05]  /*f890*/  @!P2 BRA `(.L_x_6977) ;  /* 0x000000d400dca947 */ /* 0x002fea0003800000 */
.L_x_6976:
[----:B------:R-:W-:Y:S05]  /*f8a0*/  BSYNC B1 ;  /* 0x0000000000017941 */ /* 0x000fea0003800000 */
.L_x_6975:
        /* <DEDUP_REMOVED lines=36> */
.L_x_6978:
[----:B------:R2:W3:Y:S01]  /*faf0*/  SYNCS.PHASECHK.TRANS64.TRYWAIT P2, [R187+URZ+0x38850], R0 ;  /* 0x03885000bb0075a7 */ /* 0x0004e2000804017f */
[----:B------:R-:W-:Y:S05]  /*fb00*/  @!P0 BRA `(.L_x_6979) ;  /* 0x0000000000048947 */ /* 0x000fea0003800000 */
[----:B------:R-:W-:Y:S01]  /*fb10*/  BPT.TRAP 0x1 ;  /* 0x000000040000795c */ /* 0x000fe20000300000 */
.L_x_6979:
[----:B------:R-:W-:Y:S04]  /*fb20*/  BSSY B1, `(.L_x_6980) ;  /* 0x0000004000017945 */ /* 0x000fe80003800000 */
[----:B---3--:R-:W-:Y:S05]  /*fb30*/  @P2 BRA `(.L_x_6981) ;  /* 0x0000000000082947 */ /* 0x008fea0003800000 */
[----:B------:R-:W3:Y:S02]  /*fb40*/  SYNCS.PHASECHK.TRANS64.TRYWAIT P2, [R187+URZ+0x38850], R0 ;  /* 0x03885000bb0075a7 */ /* 0x000ee4000804017f */
[----:B---3--:R-:W-:Y:S05]  /*fb50*/  @!P2 BRA `(.L_x_6982) ;  /* 0x000000d40040a947 */ /* 0x008fea0003800000 */
.L_x_6981:
[----:B------:R-:W-:Y:S05]  /*fb60*/  BSYNC B1 ;  /* 0x0000000000017941 */ /* 0x000fea0003800000 */
.L_x_6980:
[----:B------:R-:W-:Y:S01]  /*fb70*/  IMAD R200, R18, 0x1000, R20 ;  /* 0x0000100012c87824 */ /* 0x000fe200078e0214 */
[----:B------:R-:W-:Y:S01]  /*fb80*/  R2UR UR4, R6 ;  /* 0x00000000060472ca */ /* 0x000fe200000e0000 */
[----:B------:R-:W-:Y:S01]  /*fb90*/  IMAD.MOV.U32 R201, RZ, RZ, 0x40000040 ;  /* 0x40000040ffc97424 */ /* 0x000fe200078e00ff */
[----:B------:R-:W-:Y:S01]  /*fba0*/  R2UR UR5, R7 ;  /* 0x00000000070572ca */ /* 0x000fe200000e0000 */
[----:B------:R-:W-:Y:S01]  /*fbb0*/  WARPGROUP.ARRIVE ;  /* 0x00000000000079c5 */ /* 0x000fe20000000000 */
[----:B------:R-:W-:Y:S01]  /*fbc0*/  R2UR UR6, R200 ;  /* 0x00000000c80672ca */ /* 0x000fe200000e0000 */
[----:B------:R-:W-:Y:S01]  /*fbd0*/  IMAD.MOV.U32 R185, RZ, RZ, 0x40000040 ;  /* 0x40000040ffb97424 */ /* 0x000fe200078e00ff */
[----:B------:R-:W-:Y:S01]  /*fbe0*/  R2UR UR7, R201 ;  /* 0x00000000c90772ca */ /* 0x000fe200000e0000 */
[----:B------:R-:W-:Y:S02]  /*fbf0*/  VIADD R184, R6, 0x2 ;  /* 0x0000000206b87836 */ /* 0x000fe40000000000 */
[----:B------:R-:W4:Y:S01]  /*fc00*/  S2R R3, SR_TID.X ;  /* 0x0000000000037919 */ /* 0x000f220000002100 */
[----:B------:R-:W-:Y:S01]  /*fc10*/  VIADD R201, R200, 0x800 ;  /* 0x00000800c8c97836 */ /* 0x000fe20000000000 */
[----:B------:R-:W-:Y:S01]  /*fc20*/  MOV R203, 0x40000040 ;  /* 0x4000004000cb7802 */ /* 0x000fe20000000f00 */
[----:B------:R-:W-:-:S07]  /*fc30*/  VIADD R205, R6, 0x800 ;  /* 0x0000080006cd7836 */ /* 0x000fce0000000000 */
        /* <DEDUP_REMOVED lines=9> */
[----:B----4-:R-:W-:-:S05]  /*fcd0*/  SHF.R.U32.HI R3, RZ, 0x7, R3 ;  /* 0x00000007ff037819 */ /* 0x010fca0000011603 */
[----:B0123--:R0:W1:Y:S02]  /*fce0*/  SHFL.IDX PT, R0, R3, RZ, 0x1f ;  /* 0x00001fff03007589 */ /* 0x00f06400000e0000 */
[----:B0-----:R-:W-:Y:S01]  /*fcf0*/  IMAD.MOV.U32 R3, RZ, RZ, 0x4 ;  /* 0x00000004ff037424 */ /* 0x001fe200078e00ff */
[----:B-1----:R-:W-:-:S04]  /*fd00*/  ISETP.GT.AND P2, PT, R0, 0x7f, PT ;  /* 0x0000007f0000780c */ /* 0x002fc80003f44270 */
        /* <DEDUP_REMOVED lines=153> */
[----:B------:R-:W-:Y:S02]  /*106a0*/  R2UR UR7, R185 ;  /* 0x00000000b90772ca */ /* 0x000fe400000e0000 */
[----:B------:R-:W-:Y:S01]  /*106b0*/  MOV R185, 0x40000040 ;  /* 0x4000004000b97802 */ /* 0x000fe20000000f00 */
[----:B------:R-:W-:Y:S02]  /*106c0*/  WARPGROUP.DEPBAR.LE gsb0, 0x0 ;  /* 0x00008000000079c5 */ /* 0x000fe40000010000 */
[----:B------:R-:W-:-:S08]  /*106d0*/  WARPGROUP.ARRIVE ;  /* 0x00000000000079c5 */ /* 0x000fd00000000000 */
        /* <DEDUP_REMOVED lines=24> */
[----:B------:R-:W-:Y:S01]  /*10860*/  IMAD.MOV.U32 R205, RZ, RZ, 0x40000040 ;  /* 0x40000040ffcd7424 */ /* 0x000fe200078e00ff */
[----:B------:R-:W-:Y:S02]  /*10870*/  WARPGROUP.DEPBAR.LE gsb0, 0x0 ;  /* 0x00008000000079c5 */ /* 0x000fe40000010000 */
[----:B------:R-:W-:-:S07]  /*10880*/  WARPGROUP.ARRIVE ;  /* 0x00000000000079c5 */ /* 0x000fce0000000000 */
        /* <DEDUP_REMOVED lines=127> */
[----:B------:R-:W-:Y:S01]  /*11080*/  VIADD R205, R6, 0xe00 ;  /* 0x00000e0006cd7836 */ /* 0x000fe20000000000 */
[----:B------:R-:W-:Y:S01]  /*11090*/  IADD3 R202, R0, R201, RZ ;  /* 0x000000c900ca7210 */ /* 0x000fe20007ffe0ff */
[----:B------:R-:W-:-:S02]  /*110a0*/  WARPGROUP.DEPBAR.LE gsb0, 0x0 ;  /* 0x00008000000079c5 */ /* 0x000fc40000010000 */
[----:B------:R-:W-:-:S08]  /*110b0*/  WARPGROUP.ARRIVE ;  /* 0x00000000000079c5 */ /* 0x000fd00000000000 */
        /* <DEDUP_REMOVED lines=8> */
[----:B------:R-:W-:Y:S01]  /*11140*/  R2UR UR5, R203 ;  /* 0x00000000cb0572ca */ /* 0x000fe200000e0000 */
[----:B------:R-:W-:Y:S01]  /*11150*/  IMAD.IADD R184, R184, 0x1, R201 ;  /* 0x00000001b8b87824 */ /* 0x000fe200078e02c9 */
[----:B------:R-:W-:-:S02]  /*11160*/  MOV R203, 0x40000040 ;  /* 0x4000004000cb7802 */ /* 0x000fc40000000f00 */
[----:B------:R-:W-:Y:S01]  /*11170*/  SEL R0, R0, 0x3e, P2 ;  /* 0x0000003e00007807 */ /* 0x000fe20001000000 */
        /* <DEDUP_REMOVED lines=11> */
[----:B------:R-:W-:Y:S01]  /*11230*/  IMAD.MOV.U32 R3, RZ, RZ, 0x1000 ;  /* 0x00001000ff037424 */ /* 0x000fe200078e00ff */
[----:B------:R-:W-:-:S04]  /*11240*/  LOP3.LUT R201, R0, 0x6, RZ, 0xc0, !PT ;  /* 0x0000000600c97812 */ /* 0x000fc800078ec0ff */
        /* <DEDUP_REMOVED lines=12> */
[----:B------:R-:W-:Y:S01]  /*11310*/  IMAD.MOV.U32 R201, RZ, RZ, 0x40000040 ;  /* 0x40000040ffc97424 */ /* 0x000fe200078e00ff */
[----:B------:R-:W-:-:S02]  /*11320*/  WARPGROUP.DEPBAR.LE gsb0, 0x0 ;  /* 0x00008000000079c5 */ /* 0x000fc40000010000 */
[----:B------:R-:W-:-:S07]  /*11330*/  WARPGROUP.ARRIVE ;  /* 0x00000000000079c5 */ /* 0x000fce0000000000 */
[----:B------:R-:W-:Y:S01]  /*11340*/  HGMMA.64x64x16.F32 R152, gdesc[UR4], R152, gsb0 ;  /* 0x00e00000049879f0 */ /* 0x000fe20008000898 */
[----:B------:R-:W-:Y:S01]  /*11350*/  R2UR UR4, R184 ;  /* 0x00000000b80472ca */ /* 0x000fe200000e0000 */
[----:B------:R-:W-:Y:S01]  /*11360*/  IMAD R184, R18, 0x1000, R14 ;  /* 0x0000100012b87824 */ /* 0x000fe200078e020e */
[----:B------:R-:W-:Y:S02]  /*11370*/  R2UR UR5, R185 ;  /* 0x00000000b90572ca */ /* 0x000fe400000e0000 */
[----:B------:R-:W-:Y:S02]  /*11380*/  R2UR UR6, R200 ;  /* 0x00000000c80672ca */ /* 0x000fe400000e0000 */
[----:B------:R-:W-:Y:S02]  /*11390*/  R2UR UR7, R201 ;  /* 0x00000000c90772ca */ /* 0x000fe400000e0000 */
[----:B------:R-:W-:Y:S01]  /*113a0*/  MOV R185, 0x40000040 ;  /* 0x4000004000b97802 */ /* 0x000fe20000000f00 */
[----:B------:R-:W-:-:S02]  /*113b0*/  WARPGROUP.DEPBAR.LE gsb0, 0x0 ;  /* 0x00008000000079c5 */ /* 0x000fc40000010000 */
[----:B------:R-:W-:-:S08]  /*113c0*/  WARPGROUP.ARRIVE ;  /* 0x00000000000079c5 */ /* 0x000fd00000000000 */
        /* <DEDUP_REMOVED lines=30> */
[----:B------:R-:W-:Y:S02]  /*115b0*/  FMNMX.FTZ R185, R163, R200, !PT ;  /* 0x000000c8a3b97209 */ /* 0x000fe40007810000 */
[----:B0-----:R-:W-:-:S05]  /*115c0*/  FMNMX.FTZ R0, R201, R202, !PT ;  /* 0x000000cac9007209 */ /* 0x001fca0007810000 */
[----:B------:R-:W-:Y:S01]  /*115d0*/  FADD.FTZ R200, -R0, R196 ;  /* 0x000000c400c87221 */ /* 0x000fe20000010100 */
[----:B------:R-:W-:Y:S01]  /*115e0*/  FMNMX.FTZ R196, R166, R185, !PT ;  /* 0x000000b9a6c47209 */ /* 0x000fe20007810000 */
[-C--:B------:R-:W-:Y:S02]  /*115f0*/  FMUL.FTZ R205, R0, R3.reuse ;  /* 0x0000000300cd7220 */ /* 0x080fe40000410000 */
[-C--:B------:R-:W-:Y:S01]  /*11600*/  FMUL.FTZ R200, R200, R3.reuse ;  /* 0x00000003c8c87220 */ /* 0x080fe20000410000 */
[----:B------:R-:W-:Y:S01]  /*11610*/  FMNMX.FTZ R185, R167, R196, !PT ;  /* 0x000000c4a7b97209 */ /* 0x000fe20007810000 */
[-CC-:B------:R-:W-:Y:S01]  /*11620*/  FFMA.FTZ R203, R157, R3.reuse, -R205.reuse ;  /* 0x000000039dcb7223 */ /* 0x180fe200000108cd */
[--C-:B------:R-:W-:Y:S01]  /*11630*/  FFMA.FTZ R152, R152, R3, -R205.reuse ;  /* 0x0000000398987223 */ /* 0x100fe200000108cd */
[----:B------:R0:W1:Y:S01]  /*11640*/  MUFU.EX2 R204, R200 ;  /* 0x000000c800cc7308 */ /* 0x0000620000000800 */
[----:B------:R-:W-:Y:S01]  /*11650*/  FMNMX.FTZ R196, R170, R185, !PT ;  /* 0x000000b9aac47209 */ /* 0x000fe20007810000 */
[-CC-:B------:R-:W-:Y:S01]  /*11660*/  FFMA.FTZ R153, R153, R3.reuse, -R205.reuse ;  /* 0x0000000399997223 */ /* 0x180fe200000108cd */
[-CC-:B------:R-:W-:Y:S01]  /*11670*/  FFMA.FTZ R156, R156, R3.reuse, -R205.reuse ;  /* 0x000000039c9c7223 */ /* 0x180fe200000108cd */
[-CC-:B------:R-:W-:Y:S01]  /*11680*/  FFMA.FTZ R201, R164, R3.reuse, -R205.reuse ;  /* 0x00000003a4c97223 */ /* 0x180fe200000108cd */
[----:B------:R-:W-:Y:S01]  /*11690*/  FMNMX.FTZ R185, R171, R196, !PT ;  /* 0x000000c4abb97209 */ /* 0x000fe20007810000 */
[-CC-:B------:R-:W-:Y:S01]  /*116a0*/  FFMA.FTZ R202, R165, R3.reuse, -R205.reuse ;  /* 0x00000003a5ca7223 */ /* 0x180fe200000108cd */
[--C-:B------:R-:W-:Y:S01]  /*116b0*/  FFMA.FTZ R169, R169, R3, -R205.reuse ;  /* 0x00000003a9a97223 */ /* 0x100fe200000108cd */
[----:B------:R-:W2:Y:S01]  /*116c0*/  MUFU.EX2 R152, R152 ;  /* 0x0000009800987308 */ /* 0x000ea20000000800 */
[----:B------:R-:W-:Y:S01]  /*116d0*/  FMNMX.FTZ R196, R174, R185, !PT ;  /* 0x000000b9aec47209 */ /* 0x000fe20007810000 */
[-CC-:B0-----:R-:W-:Y:S01]  /*116e0*/  FFMA.FTZ R200, R161, R3.reuse, -R205.reuse ;  /* 0x00000003a1c87223 */ /* 0x181fe200000108cd */
[-CC-:B------:R-:W-:Y:S01]  /*116f0*/  FFMA.FTZ R172, R172, R3.reuse, -R205.reuse ;  /* 0x00000003acac7223 */ /* 0x180fe200000108cd */
[-CC-:B------:R-:W-:Y:S01]  /*11700*/  FFMA.FTZ R173, R173, R3.reuse, -R205.reuse ;  /* 0x00000003adad7223 */ /* 0x180fe200000108cd */
[----:B------:R-:W-:Y:S01]  /*11710*/  FMNMX.FTZ R185, R175, R196, !PT ;  /* 0x000000c4afb97209 */ /* 0x000fe20007810000 */
[-CC-:B------:R-:W-:Y:S01]  /*11720*/  FFMA.FTZ R176, R176, R3.reuse, -R205.reuse ;  /* 0x00000003b0b07223 */ /* 0x180fe200000108cd */
[--C-:B------:R-:W-:Y:S01]  /*11730*/  FFMA.FTZ R177, R177, R3, -R205.reuse ;  /* 0x00000003b1b17223 */ /* 0x100fe200000108cd */
[----:B------:R-:W0:Y:S01]  /*11740*/  MUFU.EX2 R153, R153 ;  /* 0x0000009900997308 */ /* 0x000e220000000800 */
[----:B------:R-:W-:Y:S01]  /*11750*/  FMNMX.FTZ R196, R178, R185, !PT ;  /* 0x000000b9b2c47209 */ /* 0x000fe20007810000 */
[-CC-:B------:R-:W-:Y:S01]  /*11760*/  FFMA.FTZ R180, R180, R3.reuse, -R205.reuse ;  /* 0x00000003b4b47223 */ /* 0x180fe200000108cd */
[--C-:B------:R-:W-:Y:S01]  /*11770*/  FFMA.FTZ R181, R181, R3, -R205.reuse ;  /* 0x00000003b5b57223 */ /* 0x100fe200000108cd */
[----:B-1----:R-:W-:Y:S01]  /*11780*/  FMUL.FTZ R24, R24, R204 ;  /* 0x000000cc18187220 */ /* 0x002fe20000410000 */
[----:B------:R-:W-:Y:S01]  /*11790*/  FMNMX.FTZ R185, R179, R196, !PT ;  /* 0x000000c4b3b97209 */ /* 0x000fe20007810000 */
[-C--:B------:R-:W-:Y:S01]  /*117a0*/  FMUL.FTZ R25, R25, R204.reuse ;  /* 0x000000cc19197220 */ /* 0x080fe20000410000 */
[-C--:B------:R-:W-:Y:S01]  /*117b0*/  FMUL.FTZ R28, R28, R204.reuse ;  /* 0x000000cc1c1c7220 */ /* 0x080fe20000410000 */
[----:B------:R-:W-:Y:S01]  /*117c0*/  MUFU.EX2 R156, R156 ;  /* 0x0000009c009c7308 */ /* 0x000fe20000000800 */
[----:B------:R-:W-:Y:S01]  /*117d0*/  FMNMX.FTZ R196, R182, R185, !PT ;  /* 0x000000b9b6c47209 */ /* 0x000fe20007810000 */
[-C--:B------:R-:W-:Y:S01]  /*117e0*/  FMUL.FTZ R29, R29, R204.reuse ;  /* 0x000000cc1d1d7220 */ /* 0x080fe20000410000 */
[-C--:B------:R-:W-:Y:S01]  /*117f0*/  FMUL.FTZ R32, R32, R204.reuse ;  /* 0x000000cc20207220 */ /* 0x080fe20000410000 */
[----:B------:R-:W-:Y:S01]  /*11800*/  FMUL.FTZ R33, R33, R204 ;  /* 0x000000cc21217220 */ /* 0x000fe20000410000 */
[----:B------:R-:W-:Y:S01]  /*11810*/  FMNMX.FTZ R157, R183, R196, !PT ;  /* 0x000000c4b79d7209 */ /* 0x000fe20007810000 */
[-CC-:B------:R-:W-:Y:S01]  /*11820*/  FFMA.FTZ R196, R160, R3.reuse, -R205.reuse ;  /* 0x00000003a0c47223 */ /* 0x180fe200000108cd */
[-C--:B------:R-:W-:Y:S01]  /*11830*/  FMUL.FTZ R36, R36, R204.reuse ;  /* 0x000000cc24247220 */ /* 0x080fe20000410000 */
[----:B------:R1:W-:Y:S01]  /*11840*/  MUFU.EX2 R185, R203 ;  /* 0x000000cb00b97308 */ /* 0x0003e20000000800 */
[-C--:B------:R-:W-:Y:S01]  /*11850*/  FMUL.FTZ R37, R37, R204.reuse ;  /* 0x000000cc25257220 */ /* 0x080fe20000410000 */
[----:B------:R-:W3:Y:S01]  /*11860*/  SHFL.BFLY PT, R160, R157, 0x2, 0x1f ;  /* 0x0c401f009da07f89 */ /* 0x000ee200000e0000 */
[-C--:B------:R-:W-:Y:S01]  /*11870*/  FMUL.FTZ R40, R40, R204.reuse ;  /* 0x000000cc28287220 */ /* 0x080fe20000410000 */
[-C--:B------:R-:W-:Y:S01]  /*11880*/  FMUL.FTZ R41, R41, R204.reuse ;  /* 0x000000cc29297220 */ /* 0x080fe20000410000 */
[-C--:B------:R-:W-:Y:S01]  /*11890*/  FMUL.FTZ R44, R44, R204.reuse ;  /* 0x000000cc2c2c7220 */ /* 0x080fe20000410000 */
[-C--:B------:R-:W-:Y:S01]  /*118a0*/  FMUL.FTZ R45, R45, R204.reuse ;  /* 0x000000cc2d2d7220 */ /* 0x080fe20000410000 */
[-C--:B------:R-:W-:Y:S01]  /*118b0*/  FMUL.FTZ R48, R48, R204.reuse ;  /* 0x000000cc30307220 */ /* 0x080fe20000410000 */
[----:B------:R-:W-:Y:S01]  /*118c0*/  MUFU.EX2 R196, R196 ;  /* 0x000000c400c47308 */ /* 0x000fe20000000800 */
[----:B-1----:R-:W-:Y:S01]  /*118d0*/  FFMA.FTZ R203, R168, R3, -R205 ;  /* 0x00000003a8cb7223 */ /* 0x002fe200000108cd */
        /* <DEDUP_REMOVED lines=16> */
[----:B---3--:R-:W-:Y:S01]  /*119e0*/  FMNMX.FTZ R160, R157, R160, !PT ;  /* 0x000000a09da07209 */ /* 0x008fe20007810000 */
        /* <DEDUP_REMOVED lines=42> */
[----:B------:R-:W-:Y:S01]  /*11c90*/  FFMA.FTZ R199, R159, R3, -R160 ;  /* 0x000000039fc77223 */ /* 0x000fe200000108a0 */
[----:B------:R-:W-:-:S02]  /*11ca0*/  IMAD.MOV R159, RZ, RZ, -R194 ;  /* 0x000000ffff9f7224 */ /* 0x000fc400078e0ac2 */
[-CC-:B------:R-:W-:Y:S01]  /*11cb0*/  FFMA.FTZ R154, R154, R3.reuse, -R160.reuse ;  /* 0x000000039a9a7223 */ /* 0x180fe200000108a0 */
[-CC-:B------:R-:W-:Y:S01]  /*11cc0*/  FFMA.FTZ R161, R155, R3.reuse, -R160.reuse ;  /* 0x000000039ba17223 */ /* 0x180fe200000108a0 */
[--C-:B------:R-:W-:Y:S01]  /*11cd0*/  FFMA.FTZ R155, R158, R3, -R160.reuse ;  /* 0x000000039e9b7223 */ /* 0x100fe200000108a0 */
[----:B------:R-:W-:Y:S01]  /*11ce0*/  MUFU.EX2 R157, R157 ;  /* 0x0000009d009d7308 */ /* 0x000fe20000000800 */
[----:B------:R-:W-:Y:S01]  /*11cf0*/  ISETP.NE.AND P2, PT, R192, R159, PT ;  /* 0x0000009fc000720c */ /* 0x000fe20003f45270 */
[----:B------:R-:W-:Y:S02]  /*11d00*/  @!P1 VIADD R158, R187, 0x38840 ;  /* 0x00038840bb9e9836 */ /* 0x000fe40000000000 */
[-CC-:B------:R-:W-:Y:S01]  /*11d10*/  FFMA.FTZ R205, R162, R3.reuse, -R160.reuse ;  /* 0x00000003a2cd7223 */ /* 0x180fe200000108a0 */
[-CC-:B------:R-:W-:Y:S01]  /*11d20*/  FFMA.FTZ R206, R163, R3.reuse, -R160.reuse ;  /* 0x00000003a3ce7223 */ /* 0x180fe200000108a0 */
[-CC-:B------:R-:W-:Y:S01]  /*11d30*/  FFMA.FTZ R207, R166, R3.reuse, -R160.reuse ;  /* 0x00000003a6cf7223 */ /* 0x180fe200000108a0 */
[-C--:B------:R-:W-:Y:S01]  /*11d40*/  FFMA.FTZ R211, R167, R3.reuse, -R160 ;  /* 0x00000003a7d37223 */ /* 0x080fe200000108a0 */
[----:B------:R-:W-:Y:S01]  /*11d50*/  @!P1 PRMT R158, RZ, 0x654, R158 ;  /* 0x00000654ff9e9816 */ /* 0x000fe2000000009e */
[----:B------:R-:W1:Y:S01]  /*11d60*/  MUFU.EX2 R154, R154 ;  /* 0x0000009a009a7308 */ /* 0x000e620000000800 */
[-CC-:B------:R-:W-:Y:S01]  /*11d70*/  FFMA.FTZ R170, R170, R3.reuse, -R160.reuse ;  /* 0x00000003aaaa7223 */ /* 0x180fe200000108a0 */
[-CC-:B------:R-:W-:Y:S01]  /*11d80*/  FFMA.FTZ R171, R171, R3.reuse, -R160.reuse ;  /* 0x00000003abab7223 */ /* 0x180fe200000108a0 */
[-CC-:B------:R-:W-:Y:S01]  /*11d90*/  FFMA.FTZ R174, R174, R3.reuse, -R160.reuse ;  /* 0x00000003aeae7223 */ /* 0x180fe200000108a0 */
[----:B------:R2:W-:Y:S01]  /*11da0*/  @!P1 SYNCS.ARRIVE.TRANS64.RED.A1T0 RZ, [R158+URZ], RZ ;  /* 0x000000ff9eff99a7 */ /* 0x0005e2000810043f */
[----:B------:R-:W-:Y:S01]  /*11db0*/  FFMA.FTZ R175, R175, R3, -R160 ;  /* 0x00000003afaf7223 */ /* 0x000fe200000108a0 */
[----:B------:R-:W-:-:S02]  /*11dc0*/  @!P2 IMAD R159, R198, 0x40, R190 ;  /* 0x00000040c69fa824 */ /* 0x000fc400078e02be */
[-CC-:B------:R-:W-:Y:S01]  /*11dd0*/  FFMA.FTZ R178, R178, R3.reuse, -R160.reuse ;  /* 0x00000003b2b27223 */ /* 0x180fe200000108a0 */
[----:B------:R-:W3:Y:S01]  /*11de0*/  MUFU.EX2 R161, R161 ;  /* 0x000000a100a17308 */ /* 0x000ee20000000800 */
[-C--:B------:R-:W-:Y:S01]  /*11df0*/  FFMA.FTZ R179, R179, R3.reuse, -R160 ;  /* 0x00000003b3b37223 */ /* 0x080fe200000108a0 */
[----:B------:R-:W-:Y:S02]  /*11e00*/  @!P2 IMAD R159, R159, 0x4, R2 ;  /* 0x000000049f9fa824 */ /* 0x000fe400078e0202 */
[----:B------:R-:W-:Y:S01]  /*11e10*/  FFMA.FTZ R182, R182, R3, -R160 ;  /* 0x00000003b6b67223 */ /* 0x000fe200000108a0 */
[----:B--2---:R-:W-:Y:S01]  /*11e20*/  FFMA.FTZ R158, R204, R21, R152 ;  /* 0x00000015cc9e7223 */ /* 0x004fe20000010098 */
[----:B------:R-:W-:Y:S01]  /*11e30*/  FFMA.FTZ R162, R183, R3, -R160 ;  /* 0x00000003b7a27223 */ /* 0x000fe200000108a0 */
[----:B0-----:R-:W-:Y:S01]  /*11e40*/  F2FP.F16.F32.PACK_AB R152, R153, R152 ;  /* 0x000000989998723e */ /* 0x001fe200000000ff */
[----:B------:R-:W-:Y:S01]  /*11e50*/  @!P2 STS [R159+0x38400], R204 ;  /* 0x038400cc9f00a388 */ /* 0x000fe20000000800 */
[----:B------:R-:W0:Y:S01]  /*11e60*/  MUFU.EX2 R155, R155 ;  /* 0x0000009b009b7308 */ /* 0x000e220000000800 */
[----:B-1----:R-:W-:Y:S01]  /*11e70*/  FFMA.FTZ R186, R157, R186, R154 ;  /* 0x000000ba9dba7223 */ /* 0x002fe2000001009a */
[----:B------:R-:W-:Y:S01]  /*11e80*/  FADD.FTZ R163, R153, R158 ;  /* 0x0000009e99a37221 */ /* 0x000fe20000010000 */
[----:B------:R1:W-:Y:S01]  /*11e90*/  @!P2 STS [R159+0x38420], R157 ;  /* 0x0384209d9f00a388 */ /* 0x0003e20000000800 */
        /* <DEDUP_REMOVED lines=12> */
[----:B------:R-:W-:Y:S01]  /*11f60*/  MUFU.EX2 R205, R205 ;  /* 0x000000cd00cd7308 */ /* 0x000fe20000000800 */
[----:B0-----:R-:W-:Y:S01]  /*11f70*/  FADD.FTZ R183, R155, R158 ;  /* 0x0000009e9bb77221 */ /* 0x001fe20000010000 */
        /* <DEDUP_REMOVED lines=63> */
[----:B------:R-:W-:Y:S01]  /*12370*/  F2FP.F16.F32.PACK_AB R154, R185, R156 ;  /* 0x0000009cb99a723e */ /* 0x000fe200000000ff */
[-C--:B------:R-:W-:Y:S01]  /*12380*/  FMUL.FTZ R141, R141, R204.reuse ;  /* 0x000000cc8d8d7220 */ /* 0x080fe20000410000 */
[----:B--2---:R-:W-:Y:S01]  /*12390*/  F2FP.F16.F32.PACK_AB R155, R199, R155 ;  /* 0x0000009bc79b723e */ /* 0x004fe200000000ff */
[----:B------:R-:W-:Y:S01]  /*123a0*/  BAR.SYNC.DEFER_BLOCKING 0xf, 0x100 ;  /* 0x03c4000000007b1d */ /* 0x000fe20000010000 */
[----:B-1----:R-:W-:Y:S01]  /*123b0*/  F2FP.F16.F32.PACK_AB R157, R206, R205 ;  /* 0x000000cdce9d723e */ /* 0x002fe200000000ff */
[-C--:B------:R-:W-:Y:S01]  /*123c0*/  FMUL.FTZ R144, R144, R204.reuse ;  /* 0x000000cc90907220 */ /* 0x080fe20000410000 */
[----:B------:R-:W-:Y:S01]  /*123d0*/  F2FP.F16.F32.PACK_AB R158, R202, R201 ;  /* 0x000000c9ca9e723e */ /* 0x000fe200000000ff */
[-C--:B------:R-:W-:Y:S01]  /*123e0*/  FMUL.FTZ R145, R145, R204.reuse ;  /* 0x000000cc91917220 */ /* 0x080fe20000410000 */
[----:B0-----:R-:W-:Y:S01]  /*123f0*/  F2FP.F16.F32.PACK_AB R159, R211, R207 ;  /* 0x000000cfd39f723e */ /* 0x001fe200000000ff */
[----:B------:R-:W-:Y:S01]  /*12400*/  MUFU.EX2 R176, R176 ;  /* 0x000000b000b07308 */ /* 0x000fe20000000800 */
[----:B------:R-:W-:Y:S01]  /*12410*/  F2FP.F16.F32.PACK_AB R160, R169, R203 ;  /* 0x000000cba9a0723e */ /* 0x000fe200000000ff */
[----:B------:R-:W-:Y:S01]  /*12420*/  FMUL.FTZ R148, R148, R204 ;  /* 0x000000cc94947220 */ /* 0x000fe20000410000 */
[----:B---3--:R-:W-:Y:S01]  /*12430*/  F2FP.F16.F32.PACK_AB R161, R171, R170 ;  /* 0x000000aaaba1723e */ /* 0x008fe200000000ff */
[----:B------:R-:W-:Y:S01]  /*12440*/  FMUL.FTZ R149, R149, R204 ;  /* 0x000000cc95957220 */ /* 0x000fe20000410000 */
[----:B------:R-:W-:Y:S01]  /*12450*/  ISETP.GT.AND P2, PT, R197, RZ, PT ;  /* 0x000000ffc500720c */ /* 0x000fe20003f44270 */
[----:B------:R-:W-:Y:S01]  /*12460*/  IMAD.MOV.U32 R198, RZ, RZ, R18 ;  /* 0x000000ffffc67224 */ /* 0x000fe200078e0012 */
[----:B------:R-:W-:Y:S01]  /*12470*/  @!P1 IADD3 R187, R187, 0x38860, RZ ;  /* 0x00038860bbbb9810 */ /* 0x000fe20007ffe0ff */
[----:B------:R-:W0:Y:S03]  /*12480*/  MUFU.EX2 R177, R177 ;  /* 0x000000b100b17308 */ /* 0x000e260000000800 */
[----:B------:R-:W-:-:S05]  /*12490*/  @!P1 PRMT R187, RZ, 0x654, R187 ;  /* 0x00000654ffbb9816 */ /* 0x000fca00000000bb */
[----:B------:R-:W-:Y:S01]  /*124a0*/  MUFU.EX2 R180, R180 ;  /* 0x000000b400b47308 */ /* 0x000fe20000000800 */
[----:B------:R1:W-:Y:S07]  /*124b0*/  STSM.16.M88.4 [R195+0x36400], R152 ;  /* 0x03640098c3007844 */ /* 0x0003ee0000000200 */
[----:B------:R-:W2:Y:S01]  /*124c0*/  MUFU.EX2 R181, R181 ;  /* 0x000000b500b57308 */ /* 0x000ea20000000800 */
[----:B0-----:R-:W-:-:S07]  /*124d0*/  F2FP.F16.F32.PACK_AB R164, R177, R176 ;  /* 0x000000b0b1a4723e */ /* 0x001fce00000000ff */
[----:B------:R-:W0:Y:S08]  /*124e0*/  MUFU.EX2 R178, R178 ;  /* 0x000000b200b27308 */ /* 0x000e300000000800 */
[----:B------:R3:W-:Y:S01]  /*124f0*/  MUFU.EX2 R179, R182 ;  /* 0x000000b600b37308 */ /* 0x0007e20000000800 */
[----:B--2---:R-:W-:-:S07]  /*12500*/  F2FP.F16.F32.PACK_AB R166, R181, R180 ;  /* 0x000000b4b5a6723e */ /* 0x004fce00000000ff */
[----:B------:R2:W4:Y:S01]  /*12510*/  MUFU.EX2 R186, R162 ;  /* 0x000000a200ba7308 */ /* 0x0005220000000800 */
[----:B---3--:R-:W-:Y:S01]  /*12520*/  FADD.FTZ R182, R156, R163 ;  /* 0x000000a39cb67221 */ /* 0x008fe20000010000 */
[----:B------:R-:W-:Y:S02]  /*12530*/  F2FP.F16.F32.PACK_AB R156, R200, R196 ;  /* 0x000000c4c89c723e */ /* 0x000fe400000000ff */
[----:B------:R-:W-:Y:S01]  /*12540*/  F2FP.F16.F32.PACK_AB R163, R175, R174 ;  /* 0x000000aeafa3723e */ /* 0x000fe200000000ff */
[----:B------:R-:W-:Y:S01]  /*12550*/  FADD.FTZ R185, R185, R182 ;  /* 0x000000b6b9b97221 */ /* 0x000fe20000010000 */
[----:B0-----:R-:W-:Y:S01]  /*12560*/  F2FP.F16.F32.PACK_AB R165, R21, R178 ;  /* 0x000000b215a5723e */ /* 0x001fe200000000ff */
[----:B------:R0:W-:Y:S01]  /*12570*/  STSM.16.M88.4 [R210], R156 ;  /* 0x0000009cd2007844 */ /* 0x0001e20000000200 */
[----:B--2---:R-:W-:Y:S01]  /*12580*/  F2FP.F16.F32.PACK_AB R162, R173, R172 ;  /* 0x000000acada2723e */ /* 0x004fe200000000ff */
[----:B------:R-:W-:Y:S01]  /*12590*/  FADD.FTZ R185, R196, R185 ;  /* 0x000000b9c4b97221 */ /* 0x000fe20000010000 */
[----:B------:R-:W-:-:S03]  /*125a0*/  IMAD.MOV.U32 R196, RZ, RZ, R0 ;  /* 0x000000ffffc47224 */ /* 0x000fc600078e0000 */
        /* <DEDUP_REMOVED lines=11> */
[----:B------:R-:W-:-:S04]  /*12660*/  FADD.FTZ R173, R173, R172 ;  /* 0x000000acadad7221 */ /* 0x000fc80000010000 */
[----:B------:R-:W-:-:S04]  /*12670*/  FADD.FTZ R176, R176, R173 ;  /* 0x000000adb0b07221 */ /* 0x000fc80000010000 */
[----:B------:R-:W-:-:S04]  /*12680*/  FADD.FTZ R177, R177, R176 ;  /* 0x000000b0b1b17221 */ /* 0x000fc80000010000 */
[----:B------:R-:W-:Y:S01]  /*12690*/  FADD.FTZ R180, R180, R177 ;  /* 0x000000b1b4b47221 */ /* 0x000fe20000010000 */
[----:B------:R-:W-:Y:S02]  /*126a0*/  WARPGROUP.DEPBAR.LE gsb0, 0x0 ;  /* 0x00008000000079c5 */ /* 0x000fe40000010000 */
[----:B-1----:R-:W-:Y:S01]  /*126b0*/  IMAD.MOV.U32 R153, RZ, RZ, 0x40000040 ;  /* 0x40000040ff997424 */ /* 0x002fe200078e00ff */
        /* <DEDUP_REMOVED lines=18> */
[----:B------:R-:W-:Y:S02]  /*127e0*/  IMAD.MOV.U32 R199, RZ, RZ, R168 ;  /* 0x000000ffffc77224 */ /* 0x000fe400078e00a8 */
[----:B------:R-:W-:Y:S01]  /*127f0*/  FADD.FTZ R205, R205, R152 ;  /* 0x00000098cdcd7221 */ /* 0x000fe20000010000 */
[----:B------:R-:W-:-:S03]  /*12800*/  VIADD R152, R197, 0xffffffff ;  /* 0xffffffffc5987836 */ /* 0x000fc60000000000 */
        /* <DEDUP_REMOVED lines=10> */
[----:B------:R-:W-:-:S03]  /*128b0*/  FADD.FTZ R21, R181, R180 ;  /* 0x000000b4b5157221 */ /* 0x000fc60000010000 */
[----:B------:R-:W-:-:S04]  /*128c0*/  FADD.FTZ R179, R179, R178 ;  /* 0x000000b2b3b37221 */ /* 0x000fc80000010000 */
[----:B------:R-:W-:Y:S01]  /*128d0*/  FADD.FTZ R186, R186, R179 ;  /* 0x000000b3baba7221 */ /* 0x000fe20000010000 */
[----:B------:R-:W-:Y:S02]  /*128e0*/  WARPGROUP.DEPBAR.LE gsb0, 0x0 ;  /* 0x00008000000079c5 */ /* 0x000fe40000010000 */
[----:B------:R-:W-:-:S06]  /*128f0*/  WARPGROUP.ARRIVE ;  /* 0x00000000000079c5 */ /* 0x000fcc0000000000 */
        /* <DEDUP_REMOVED lines=12> */
.L_x_6972:
[----:B------:R-:W-:Y:S05]  /*129c0*/  BSYNC B0 ;  /* 0x0000000000007941 */ /* 0x000fea0003800000 */
.L_x_6971:
[----:B------:R-:W2:Y:S01]  /*129d0*/  SHFL.BFLY PT, R4, R21, 0x2, 0x1f ;  /* 0x0c401f0015047f89 */ /* 0x000ea200000e0000 */
[----:B01----:R-:W-:Y:S01]  /*129e0*/  IMAD.MOV.U32 R167, RZ, RZ, -0x800000 ;  /* 0xff800000ffa77424 */ /* 0x003fe200078e00ff */
[----:B------:R-:W-:Y:S01]  /*129f0*/  IADD3 R219, R219, 0x1, RZ ;  /* 0x00000001dbdb7810 */ /* 0x000fe20007ffe0ff */
[----:B------:R-:W-:Y:S01]  /*12a00*/  IMAD.MOV.U32 R169, RZ, RZ, -0x800000 ;  /* 0xff800000ffa97424 */ /* 0x000fe200078e00ff */
[----:B------:R-:W0:Y:S01]  /*12a10*/  SHFL.BFLY PT, R7, R186, 0x2, 0x1f ;  /* 0x0c401f00ba077f89 */ /* 0x000e2200000e0000 */
[----:B------:R-:W-:Y:S08]  /*12a20*/  BAR.ARV 0x8, 0xa0 ;  /* 0x0202800000007b1d */ /* 0x000ff00000002000 */
[----:B------:R-:W-:Y:S01]  /*12a30*/  BAR.SYNC.DEFER_BLOCKING 0xf, 0x100 ;  /* 0x03c4000000007b1d */ /* 0x000fe20000010000 */
[----:B--2---:R-:W-:Y:S01]  /*12a40*/  FADD.FTZ R4, R4, R21 ;  /* 0x0000001504047221 */ /* 0x004fe20000010000 */
[----:B0-----:R-:W-:-:S04]  /*12a50*/  FADD.FTZ R8, R7, R186 ;  /* 0x000000ba07087221 */ /* 0x001fc80000010000 */
[----:B------:R-:W0:Y:S04]  /*12a60*/  SHFL.BFLY PT, R5, R4, 0x1, 0x1f ;  /* 0x0c201f0004057f89 */ /* 0x000e2800000e0000 */
[----:B------:R-:W1:Y:S01]  /*12a70*/  SHFL.BFLY PT, R7, R8, 0x1, 0x1f ;  /* 0x0c201f0008077f89 */ /* 0x000e6200000e0000 */
[----:B0-----:R-:W-:Y:S01]  /*12a80*/  FADD.FTZ R10, R4, R5 ;  /* 0x00000005040a7221 */ /* 0x001fe20000010000 */
[----:B------:R-:W-:Y:S02]  /*12a90*/  VIADD R4, R18, 0x1 ;  /* 0x0000000112047836 */ /* 0x000fe40000000000 */
[----:B-1----:R-:W-:Y:S02]  /*12aa0*/  FADD.FTZ R5, R8, R7 ;  /* 0x0000000708057221 */ /* 0x002fe40000010000 */
[----:B------:R-:W-:-:S02]  /*12ab0*/  FSETP.NE.FTZ.AND P2, PT, R10, RZ, PT ;  /* 0x000000ff0a00720b */ /* 0x000fc40003f55000 */
[----:B------:R-:W-:Y:S02]  /*12ac0*/  IADD3 R7, -R194, RZ, RZ ;  /* 0x000000ffc2077210 */ /* 0x000fe40007ffe1ff */
[----:B------:R-:W-:Y:S02]  /*12ad0*/  FSETP.NE.FTZ.AND P3, PT, R5, RZ, PT ;  /* 0x000000ff0500720b */ /* 0x000fe40003f75000 */
[----:B------:R-:W-:Y:S02]  /*12ae0*/  ISETP.NE.AND P0, PT, R192, R7, PT ;  /* 0x00000007c000720c */ /* 0x000fe40003f05270 */
[----:B------:R-:W-:Y:S02]  /*12af0*/  CS2R R6, SRZ ;  /* 0x0000000000067805 */ /* 0x000fe4000001ff00 */
[----:B------:R-:W-:-:S04]  /*12b00*/  ISETP.NE.AND P1, PT, R4, 0x2, PT ;  /* 0x000000020400780c */ /* 0x000fc80003f25270 */
[----:B------:R-:W-:Y:S01]  /*12b10*/  SEL R8, RZ, 0x1, P1 ;  /* 0x00000001ff087807 */ /* 0x000fe20000800000 */
[----:B------:R-:W0:Y:S03]  /*12b20*/  @P2 MUFU.RCP R7, R10 ;  /* 0x0000000a00072308 */ /* 0x000e260000001000 */
[----:B------:R-:W-:Y:S01]  /*12b30*/  LOP3.LUT R19, R19, R8, RZ, 0x3c, !PT ;  /* 0x0000000813137212 */ /* 0x000fe200078e3cff */
[C---:B------:R-:W-:Y:S01]  /*12b40*/  @P3 FMUL.FTZ R20, R3.reuse, 0.69314718246459960938 ;  /* 0x3f31721803143820 */ /* 0x040fe20000410000 */
[----:B------:R-:W-:Y:S02]  /*12b50*/  @!P0 IMAD R9, R18, 0x40, R190 ;  /* 0x0000004012098824 */ /* 0x000fe400078e02be */
[----:B------:R-:W-:Y:S01]  /*12b60*/  @P2 FMUL.FTZ R18, R3, 0.69314718246459960938 ;  /* 0x3f31721803122820 */ /* 0x000fe20000410000 */
[----:B------:R-:W1:Y:S01]  /*12b70*/  @P3 MUFU.RCP R6, R5 ;  /* 0x0000000500063308 */ /* 0x000e620000001000 */
[----:B------:R-:W-:-:S07]  /*12b80*/  @!P0 IMAD R9, R9, 0x4, R2 ;  /* 0x0000000409098824 */ /* 0x000fce00078e0202 */
[----:B------:R-:W2:Y:S01]  /*12b90*/  @P2 MUFU.LG2 R2, R10 ;  /* 0x0000000a00022308 */ /* 0x000ea20000000c00 */
[----:B0-----:R-:W-:Y:S01]  /*12ba0*/  @!P0 STS [R9+0x38400], R7 ;  /* 0x0384000709008388 */ /* 0x001fe20000000800 */
[-C--:B------:R-:W-:Y:S01]  /*12bb0*/  FMUL.FTZ R177, R24, R7.reuse ;  /* 0x0000000718b17220 */ /* 0x080fe20000410000 */
[-C--:B------:R-:W-:Y:S01]  /*12bc0*/  FMUL.FTZ R24, R33, R7.reuse ;  /* 0x0000000721187220 */ /* 0x080fe20000410000 */
[-C--:B------:R-:W-:Y:S01]  /*12bd0*/  FMUL.FTZ R175, R25, R7.reuse ;  /* 0x0000000719af7220 */ /* 0x080fe20000410000 */
[-C--:B------:R-:W-:Y:S01]  /*12be0*/  FMUL.FTZ R176, R28, R7.reuse ;  /* 0x000000071cb07220 */ /* 0x080fe20000410000 */
[-C--:B------:R-:W-:Y:S01]  /*12bf0*/  FMUL.FTZ R173, R29, R7.reuse ;  /* 0x000000071dad7220 */ /* 0x080fe20000410000 */
[-C--:B------:R-:W-:Y:S01]  /*12c00*/  FMUL.FTZ R174, R32, R7.reuse ;  /* 0x0000000720ae7220 */ /* 0x080fe20000410000 */
[----:B------:R-:W0:Y:S01]  /*12c10*/  @P3 MUFU.LG2 R21, R5 ;  /* 0x0000000500153308 */ /* 0x000e220000000c00 */
        /* <DEDUP_REMOVED lines=63> */
[-C--:B-1----:R-:W-:Y:S01]  /*13010*/  FMUL.FTZ R9, R58, R6.reuse ;  /* 0x000000063a097220 */ /* 0x082fe20000410000 */
        /* <DEDUP_REMOVED lines=66> */
.L_x_6898:
[----:B------:R-:W-:Y:S05]  /*13440*/  BSYNC B7 ;  /* 0x0000000000077941 */ /* 0x000fea0003800000 */
.L_x_6896:
        /* <DEDUP_REMOVED lines=9> */
[----:B-----5:R-:W2:Y:S01]  /*134e0*/  S2R R33, SR_SWINHI ;  /* 0x0000000000217919 */ /* 0x020ea20000002f00 */
        /* <DEDUP_REMOVED lines=26> */
[----:B------:R-:W-:Y:S01]  /*13690*/  IADD3 R197, P3, R122, 0x2000, RZ ;  /* 0x000020007ac57810 */ /* 0x000fe20007f7e0ff */
[--C-:B------:R-:W-:Y:S01]  /*136a0*/  IMAD.X R41, RZ, RZ, R123.reuse, P1 ;  /* 0x000000ffff297224 */ /* 0x100fe200008e067b */
[----:B------:R-:W-:Y:S01]  /*136b0*/  LOP3.LUT R40, R179, 0x380, RZ, 0xc0, !PT ;  /* 0x00000380b3287812 */ /* 0x000fe200078ec0ff */
[--C-:B------:R-:W-:Y:S01]  /*136c0*/  IMAD.X R45, RZ, RZ, R123.reuse, P0 ;  /* 0x000000ffff2d7224 */ /* 0x100fe200000e067b */
[----:B------:R-:W-:Y:S01]  /*136d0*/  LOP3.LUT R44, R181, 0x380, RZ, 0xc0, !PT ;  /* 0x00000380b52c7812 */ /* 0x000fe200078ec0ff */
[----:B------:R-:W-:Y:S01]  /*136e0*/  IMAD.X R53, RZ, RZ, R123, P3 ;  /* 0x000000ffff357224 */ /* 0x000fe200018e067b */
[----:B------:R-:W-:Y:S02]  /*136f0*/  LOP3.LUT R52, R197, 0x380, RZ, 0xc0, !PT ;  /* 0x00000380c5347812 */ /* 0x000fe400078ec0ff */
[----:B------:R-:W-:Y:S02]  /*13700*/  SHF.R.U64 R40, R40, 0x3, RZ ;  /* 0x0000000328287819 */ /* 0x000fe400000012ff */
[----:B------:R-:W-:-:S02]  /*13710*/  SHF.R.U64 R44, R44, 0x3, RZ ;  /* 0x000000032c2c7819 */ /* 0x000fc400000012ff */
[C---:B------:R-:W-:Y:S02]  /*13720*/  IADD3 R183, P4, R122.reuse, 0x60, RZ ;  /* 0x000000607ab77810 */ /* 0x040fe40007f9e0ff */
[C---:B------:R-:W-:Y:S02]  /*13730*/  IADD3 R56, P6, R122.reuse, 0x2020, RZ ;  /* 0x000020207a387810 */ /* 0x040fe40007fde0ff */
[----:B------:R-:W-:Y:S01]  /*13740*/  IADD3 R60, P5, R122, 0x2040, RZ ;  /* 0x000020407a3c7810 */ /* 0x000fe20007fbe0ff */
[--C-:B------:R-:W-:Y:S01]  /*13750*/  IMAD.X R49, RZ, RZ, R123.reuse, P4 ;  /* 0x000000ffff317224 */ /* 0x100fe200020e067b */
[----:B------:R-:W-:Y:S02]  /*13760*/  SHF.R.U64 R52, R52, 0x3, RZ ;  /* 0x0000000334347819 */ /* 0x000fe400000012ff */
[----:B------:R-:W-:Y:S01]  /*13770*/  IADD3 R98, P1, R122, 0x4000, RZ ;  /* 0x000040007a627810 */ /* 0x000fe20007f3e0ff */
[----:B------:R-:W-:Y:S01]  /*13780*/  IMAD.X R61, RZ, RZ, R123, P5 ;  /* 0x000000ffff3d7224 */ /* 0x000fe200028e067b */
[----:B------:R-:W-:-:S02]  /*13790*/  LOP3.LUT R40, R40, R179, RZ, 0x3c, !PT ;  /* 0x000000b328287212 */ /* 0x000fc400078e3cff */
[----:B------:R-:W-:Y:S01]  /*137a0*/  LOP3.LUT R44, R44, R181, RZ, 0x3c, !PT ;  /* 0x000000b52c2c7212 */ /* 0x000fe200078e3cff */
[----:B------:R-:W-:Y:S01]  /*137b0*/  IMAD.X R99, RZ, RZ, R123, P1 ;  /* 0x000000ffff637224 */ /* 0x000fe200008e067b */
[----:B------:R-:W-:Y:S02]  /*137c0*/  LOP3.LUT R48, R183, 0x380, RZ, 0xc0, !PT ;  /* 0x00000380b7307812 */ /* 0x000fe400078ec0ff */
[----:B------:R-:W-:Y:S02]  /*137d0*/  LOP3.LUT R179, R56, 0x380, RZ, 0xc0, !PT ;  /* 0x0000038038b37812 */ /* 0x000fe400078ec0ff */
[----:B------:R-:W-:Y:S02]  /*137e0*/  LOP3.LUT R181, R60, 0x380, RZ, 0xc0, !PT ;  /* 0x000003803cb57812 */ /* 0x000fe400078ec0ff */
[----:B------:R-:W-:Y:S02]  /*137f0*/  LOP3.LUT R52, R52, R197, RZ, 0x3c, !PT ;  /* 0x000000c534347212 */ /* 0x000fe400078e3cff */
[----:B------:R-:W-:-:S02]  /*13800*/  LOP3.LUT R197, R98, 0x380, RZ, 0xc0, !PT ;  /* 0x0000038062c57812 */ /* 0x000fc400078ec0ff */
[----:B------:R-:W-:Y:S02]  /*13810*/  SHF.R.U64 R48, R48, 0x3, RZ ;  /* 0x0000000330307819 */ /* 0x000fe400000012ff */
[----:B------:R-:W-:Y:S02]  /*13820*/  SHF.R.U64 R179, R179, 0x3, RZ ;  /* 0x00000003b3b37819 */ /* 0x000fe400000012ff */
[----:B------:R-:W-:Y:S02]  /*13830*/  SHF.R.U64 R181, R181, 0x3, RZ ;  /* 0x00000003b5b57819 */ /* 0x000fe400000012ff */
[C---:B------:R-:W-:Y:S02]  /*13840*/  IADD3 R64, P2, R122.reuse, 0x2060, RZ ;  /* 0x000020607a407810 */ /* 0x040fe40007f5e0ff */
[C---:B------:R-:W-:Y:S02]  /*13850*/  IADD3 R4, P0, R122.reuse, 0x4020, RZ ;  /* 0x000040207a047810 */ /* 0x040fe40007f1e0ff */
[C---:B------:R-:W-:Y:S01]  /*13860*/  IADD3 R32, P4, R122.reuse, 0x4040, RZ ;  /* 0x000040407a207810 */ /* 0x040fe20007f9e0ff */
[--C-:B------:R-:W-:Y:S01]  /*13870*/  IMAD.X R65, RZ, RZ, R123.reuse, P2 ;  /* 0x000000ffff417224 */ /* 0x100fe200010e067b */
[----:B------:R-:W-:Y:S01]  /*13880*/  IADD3.X R57, RZ, R123, RZ, P6, !PT ;  /* 0x0000007bff397210 */ /* 0x000fe200037fe4ff */
[--C-:B------:R-:W-:Y:S01]  /*13890*/  IMAD.X R103, RZ, RZ, R123.reuse, P0 ;  /* 0x000000ffff677224 */ /* 0x100fe200000e067b */
[----:B------:R-:W-:Y:S01]  /*138a0*/  SHF.R.U64 R197, R197, 0x3, RZ ;  /* 0x00000003c5c57819 */ /* 0x000fe200000012ff */
[----:B------:R-:W-:Y:S01]  /*138b0*/  IMAD.X R107, RZ, RZ, R123, P4 ;  /* 0x000000ffff6b7224 */ /* 0x000fe200020e067b */
[----:B------:R-:W-:-:S02]  /*138c0*/  IADD3 R6, P6, R122, 0x6000, RZ ;  /* 0x000060007a067810 */ /* 0x000fc40007fde0ff */
[----:B------:R-:W-:Y:S02]  /*138d0*/  LOP3.LUT R48, R48, R183, RZ, 0x3c, !PT ;  /* 0x000000b730307212 */ /* 0x000fe400078e3cff */
[----:B------:R-:W-:Y:S01]  /*138e0*/  LOP3.LUT R56, R179, R56, RZ, 0x3c, !PT ;  /* 0x00000038b3387212 */ /* 0x000fe200078e3cff */
[----:B------:R-:W-:Y:S01]  /*138f0*/  IMAD.X R115, RZ, RZ, R123, P6 ;  /* 0x000000ffff737224 */ /* 0x000fe200030e067b */
[----:B------:R-:W-:Y:S02]  /*13900*/  LOP3.LUT R60, R181, R60, RZ, 0x3c, !PT ;  /* 0x0000003cb53c7212 */ /* 0x000fe400078e3cff */
[----:B------:R-:W-:Y:S02]  /*13910*/  LOP3.LUT R183, R64, 0x380, RZ, 0xc0, !PT ;  /* 0x0000038040b77812 */ /* 0x000fe400078ec0ff */
[----:B------:R-:W-:Y:S02]  /*13920*/  LOP3.LUT R179, R4, 0x380, RZ, 0xc0, !PT ;  /* 0x0000038004b37812 */ /* 0x000fe400078ec0ff */
[----:B------:R-:W-:-:S02]  /*13930*/  LOP3.LUT R181, R32, 0x380, RZ, 0xc0, !PT ;  /* 0x0000038020b57812 */ /* 0x000fc400078ec0ff */
[----:B------:R-:W-:Y:S02]  /*13940*/  LOP3.LUT R33, R122, 0x380, RZ, 0xc0, !PT ;  /* 0x000003807a217812 */ /* 0x000fe400078ec0ff */
[----:B------:R-:W-:Y:S02]  /*13950*/  LOP3.LUT R98, R197, R98, RZ, 0x3c, !PT ;  /* 0x00000062c5627212 */ /* 0x000fe400078e3cff */
[----:B------:R-:W-:Y:S02]  /*13960*/  LOP3.LUT R197, R6, 0x380, RZ, 0xc0, !PT ;  /* 0x0000038006c57812 */ /* 0x000fe400078ec0ff */
[----:B------:R-:W-:Y:S02]  /*13970*/  SHF.R.U64 R183, R183, 0x3, RZ ;  /* 0x00000003b7b77819 */ /* 0x000fe400000012ff */
[----:B------:R-:W-:Y:S02]  /*13980*/  SHF.R.U64 R179, R179, 0x3, RZ ;  /* 0x00000003b3b37819 */ /* 0x000fe400000012ff */
[----:B------:R-:W-:-:S02]  /*13990*/  SHF.R.U64 R181, R181, 0x3, RZ ;  /* 0x00000003b5b57819 */ /* 0x000fc400000012ff */
[C---:B------:R-:W-:Y:S02]  /*139a0*/  IADD3 R36, P3, R122.reuse, 0x4060, RZ ;  /* 0x000040607a247810 */ /* 0x040fe40007f7e0ff */
[C---:B------:R-:W-:Y:S02]  /*139b0*/  IADD3 R0, P5, R122.reuse, 0x6020, RZ ;  /* 0x000060207a007810 */ /* 0x040fe40007fbe0ff */
[C---:B------:R-:W-:Y:S02]  /*139c0*/  IADD3 R26, P2, R122.reuse, 0x6040, RZ ;  /* 0x000060407a1a7810 */ /* 0x040fe40007f5e0ff */
[----:B------:R-:W-:Y:S01]  /*139d0*/  IADD3 R30, P1, R122, 0x6060, RZ ;  /* 0x000060607a1e7810 */ /* 0x000fe20007f3e0ff */
[--C-:B------:R-:W-:Y:S01]  /*139e0*/  IMAD.X R119, RZ, RZ, R123.reuse, P5 ;  /* 0x000000ffff777224 */ /* 0x100fe200028e067b */
[----:B------:R-:W-:Y:S02]  /*139f0*/  SHF.R.U64 R33, R33, 0x3, RZ ;  /* 0x0000000321217819 */ /* 0x000fe400000012ff */
[----:B------:R-:W-:Y:S01]  /*13a00*/  SHF.R.U64 R197, R197, 0x3, RZ ;  /* 0x00000003c5c57819 */ /* 0x000fe200000012ff */
[----:B------:R-:W-:Y:S01]  /*13a10*/  IMAD.X R37, RZ, RZ, R123, P1 ;  /* 0x000000ffff257224 */ /* 0x000fe200008e067b */
[----:B------:R-:W-:-:S02]  /*13a20*/  LOP3.LUT R64, R183, R64, RZ, 0x3c, !PT ;  /* 0x00000040b7407212 */ /* 0x000fc400078e3cff */
[----:B------:R-:W-:Y:S02]  /*13a30*/  LOP3.LUT R102, R179, R4, RZ, 0x3c, !PT ;  /* 0x00000004b3667212 */ /* 0x000fe400078e3cff */
[----:B------:R-:W-:Y:S02]  /*13a40*/  LOP3.LUT R106, R181, R32, RZ, 0x3c, !PT ;  /* 0x00000020b56a7212 */ /* 0x000fe400078e3cff */
[----:B------:R-:W-:Y:S02]  /*13a50*/  LOP3.LUT R183, R36, 0x380, RZ, 0xc0, !PT ;  /* 0x0000038024b77812 */ /* 0x000fe400078ec0ff */
[----:B------:R-:W-:Y:S02]  /*13a60*/  F2FP.F16.F32.PACK_AB R4, R175, R177 ;  /* 0x000000b1af04723e */ /* 0x000fe400000000ff */
[----:B------:R-:W-:Y:S02]  /*13a70*/  LOP3.LUT R27, R0, 0x380, RZ, 0xc0, !PT ;  /* 0x00000380001b7812 */ /* 0x000fe400078ec0ff */
[----:B------:R-:W-:-:S02]  /*13a80*/  LOP3.LUT R32, R26, 0x380, RZ, 0xc0, !PT ;  /* 0x000003801a207812 */ /* 0x000fc400078ec0ff */
[----:B------:R-:W-:Y:S01]  /*13a90*/  LOP3.LUT R122, R33, R122, RZ, 0x3c, !PT ;  /* 0x0000007a217a7212 */ /* 0x000fe200078e3cff */
[----:B------:R-:W-:Y:S01]  /*13aa0*/  IMAD.X R33, RZ, RZ, R123, P2 ;  /* 0x000000ffff217224 */ /* 0x000fe200010e067b */
[----:B------:R-:W-:Y:S02]  /*13ab0*/  LOP3.LUT R175, R30, 0x380, RZ, 0xc0, !PT ;  /* 0x000003801eaf7812 */ /* 0x000fe400078ec0ff */
[----:B------:R-:W-:Y:S02]  /*13ac0*/  LOP3.LUT R114, R197, R6, RZ, 0x3c, !PT ;  /* 0x00000006c5727212 */ /* 0x000fe400078e3cff */
[----:B------:R-:W-:Y:S02]  /*13ad0*/  F2FP.F16.F32.PACK_AB R6, R173, R176 ;  /* 0x000000b0ad06723e */ /* 0x000fe400000000ff */
[----:B------:R-:W-:Y:S02]  /*13ae0*/  IADD3.X R111, RZ, R123, RZ, P3, !PT ;  /* 0x0000007bff6f7210 */ /* 0x000fe40001ffe4ff */
[----:B------:R-:W-:-:S02]  /*13af0*/  SHF.R.U64 R183, R183, 0x3, RZ ;  /* 0x00000003b7b77819 */ /* 0x000fc400000012ff */
[----:B------:R-:W-:Y:S02]  /*13b00*/  SHF.R.U64 R27, R27, 0x3, RZ ;  /* 0x000000031b1b7819 */ /* 0x000fe400000012ff */
[----:B------:R-:W-:Y:S02]  /*13b10*/  SHF.R.U64 R173, R32, 0x3, RZ ;  /* 0x0000000320ad7819 */ /* 0x000fe400000012ff */
[----:B------:R-:W-:Y:S01]  /*13b20*/  MOV R123, R122 ;  /* 0x0000007a007b7202 */ /* 0x000fe20000000f00 */
[----:B------:R-:W-:Y:S01]  /*13b30*/  BAR.SYNC.DEFER_BLOCKING 0x1, 0x100 ;  /* 0x0044000000007b1d */ /* 0x000fe20000010000 */
[----:B------:R-:W-:Y:S02]  /*13b40*/  SHF.R.U64 R175, R175, 0x3, RZ ;  /* 0x00000003afaf7819 */ /* 0x000fe400000012ff */
[----:B------:R-:W-:Y:S02]  /*13b50*/  LOP3.LUT R110, R183, R36, RZ, 0x3c, !PT ;  /* 0x00000024b76e7212 */ /* 0x000fe400078e3cff */
        /* <DEDUP_REMOVED lines=9> */
[----:B------:R-:W-:Y:S01]  /*13bf0*/  MOV R52, R52 ;  /* 0x0000003400347202 */ /* 0x000fe20000000f00 */
[----:B------:R2:W-:Y:S01]  /*13c00*/  STSM.16.M88.4 [R123], R4 ;  /* 0x000000047b007844 */ /* 0x0005e20000000200 */
[----:B------:R-:W-:Y:S02]  /*13c10*/  MOV R56, R56 ;  /* 0x0000003800387202 */ /* 0x000fe40000000f00 */
[----:B------:R-:W-:Y:S01]  /*13c20*/  MOV R60, R60 ;  /* 0x0000003c003c7202 */ /* 0x000fe20000000f00 */
[----:B------:R-:W-:Y:S01]  /*13c30*/  STSM.16.M88.4 [R122], R24 ;  /* 0x000000187a007844 */ /* 0x000fe20000000200 */
[----:B------:R-:W-:-:S02]  /*13c40*/  F2FP.F16.F32.PACK_AB R81, R83, R82 ;  /* 0x000000525351723e */ /* 0x000fc400000000ff */
[----:B------:R-:W-:Y:S01]  /*13c50*/  F2FP.F16.F32.PACK_AB R88, R89, R88 ;  /* 0x000000585958723e */ /* 0x000fe200000000ff */
[----:B------:R-:W-:Y:S01]  /*13c60*/  STSM.16.M88.4 [R44], R28 ;  /* 0x0000001c2c007844 */ /* 0x000fe20000000200 */
[----:B------:R-:W-:Y:S02]  /*13c70*/  MOV R64, R64 ;  /* 0x0000004000407202 */ /* 0x000fe40000000f00 */
[----:B------:R-:W-:Y:S02]  /*13c80*/  F2FP.F16.F32.PACK_AB R82, R85, R84 ;  /* 0x000000545552723e */ /* 0x000fe400000000ff */
[----:B------:R-:W-:Y:S02]  /*13c90*/  F2FP.F16.F32.PACK_AB R83, R87, R86 ;  /* 0x000000565753723e */ /* 0x000fe400000000ff */
[----:B------:R-:W-:Y:S02]  /*13ca0*/  F2FP.F16.F32.PACK_AB R89, R91, R90 ;  /* 0x0000005a5b59723e */ /* 0x000fe400000000ff */
[----:B--2---:R-:W-:-:S02]  /*13cb0*/  F2FP.F16.F32.PACK_AB R4, R162, R165 ;  /* 0x000000a5a204723e */ /* 0x004fc400000000ff */
[----:B------:R-:W-:Y:S02]  /*13cc0*/  F2FP.F16.F32.PACK_AB R5, R51, R50 ;  /* 0x000000323305723e */ /* 0x000fe400000000ff */
[----:B------:R-:W-:Y:S02]  /*13cd0*/  F2FP.F16.F32.PACK_AB R6, R160, R163 ;  /* 0x000000a3a006723e */ /* 0x000fe400000000ff */
[----:B------:R-:W-:Y:S02]  /*13ce0*/  F2FP.F16.F32.PACK_AB R7, R55, R54 ;  /* 0x000000363707723e */ /* 0x000fe400000000ff */
[----:B------:R-:W-:Y:S02]  /*13cf0*/  MOV R0, R98 ;  /* 0x0000006200007202 */ /* 0x000fe40000000f00 */
        /* <DEDUP_REMOVED lines=12> */
[----:B------:R-:W-:Y:S01]  /*13dc0*/  F2FP.F16.F32.PACK_AB R104, R105, R104 ;  /* 0x000000686968723e */ /* 0x000fe200000000ff */
[----:B------:R-:W-:Y:S01]  /*13dd0*/  STSM.16.M88.4 [R64], R80 ;  /* 0x0000005040007844 */ /* 0x000fe20000000200 */
[----:B------:R-:W-:Y:S02]  /*13de0*/  MOV R41, R114 ;  /* 0x0000007200297202 */ /* 0x000fe40000000f00 */
[----:B------:R-:W-:Y:S01]  /*13df0*/  F2FP.F16.F32.PACK_AB R105, R66, R62 ;  /* 0x0000003e4269723e */ /* 0x000fe200000000ff */
[----:B------:R2:W-:Y:S01]  /*13e00*/  STSM.16.M88.4 [R0], R88 ;  /* 0x0000005800007844 */ /* 0x0005e20000000200 */
[----:B------:R-:W-:Y:S02]  /*13e10*/  F2FP.F16.F32.PACK_AB R106, R109, R108 ;  /* 0x0000006c6d6a723e */ /* 0x000fe400000000ff */
[----:B------:R-:W-:Y:S01]  /*13e20*/  F2FP.F16.F32.PACK_AB R107, R70, R68 ;  /* 0x00000044466b723e */ /* 0x000fe200000000ff */
[----:B------:R-:W-:Y:S01]  /*13e30*/  STSM.16.M88.4 [R102], R96 ;  /* 0x0000006066007844 */ /* 0x000fe20000000200 */
[----:B------:R-:W-:-:S02]  /*13e40*/  F2FP.F16.F32.PACK_AB R112, R113, R112 ;  /* 0x000000707170723e */ /* 0x000fc400000000ff */
[----:B------:R-:W-:Y:S01]  /*13e50*/  MOV R110, R110 ;  /* 0x0000006e006e7202 */ /* 0x000fe20000000f00 */
[----:B------:R-:W-:Y:S01]  /*13e60*/  STSM.16.M88.4 [R40], R104 ;  /* 0x0000006828007844 */ /* 0x000fe20000000200 */
[----:B------:R-:W-:Y:S02]  /*13e70*/  F2FP.F16.F32.PACK_AB R113, R153, R152 ;  /* 0x000000989971723e */ /* 0x000fe400000000ff */
[----:B------:R-:W-:Y:S02]  /*13e80*/  F2FP.F16.F32.PACK_AB R114, R117, R116 ;  /* 0x000000747572723e */ /* 0x000fe400000000ff */
[----:B------:R-:W-:Y:S02]  /*13e90*/  F2FP.F16.F32.PACK_AB R115, R155, R154 ;  /* 0x0000009a9b73723e */ /* 0x000fe400000000ff */
[----:B------:R-:W-:Y:S01]  /*13ea0*/  F2FP.F16.F32.PACK_AB R120, R121, R120 ;  /* 0x000000787978723e */ /* 0x000fe200000000ff */
[----:B--2---:R-:W-:Y:S01]  /*13eb0*/  IMAD.MOV.U32 R0, RZ, RZ, RZ ;  /* 0x000000ffff007224 */ /* 0x004fe200078e00ff */
        /* <DEDUP_REMOVED lines=8> */
[----:B------:R-:W-:Y:S02]  /*13f40*/  ISETP.NE.U32.AND P0, PT, RZ, UR4, PT ;  /* 0x00000004ff007c0c */ /* 0x000fe4000bf05070 */
[----:B------:R-:W-:-:S02]  /*13f50*/  IADD3 R4, P1, R216, UR4, RZ ;  /* 0x00000004d8047c10 */ /* 0x000fc4000ff3e0ff */
[----:B------:R-:W-:Y:S02]  /*13f60*/  MOV R118, R118 ;  /* 0x0000007600767202 */ /* 0x000fe40000000f00 */
        /* <DEDUP_REMOVED lines=10> */
[----:B------:R3:W-:Y:S01]  /*14010*/  STSM.16.M88.4 [R32], R136 ;  /* 0x0000008820007844 */ /* 0x0007e20000000200 */
[----:B------:R-:W-:Y:S02]  /*14020*/  F2FP.F16.F32.PACK_AB R146, R149, R148 ;  /* 0x000000949592723e */ /* 0x000fe400000000ff */
[----:B------:R-:W-:-:S02]  /*14030*/  F2FP.F16.F32.PACK_AB R147, R151, R150 ;  /* 0x000000969793723e */ /* 0x000fc400000000ff */
[----:B------:R-:W-:Y:S02]  /*14040*/  ISETP.NE.AND.EX P0, PT, RZ, UR5, PT, P0 ;  /* 0x00000005ff007c0c */ /* 0x000fe4000bf05300 */
[----:B------:R-:W-:Y:S01]  /*14050*/  IADD3.X R5, R217, UR5, RZ, P1, !PT ;  /* 0x00000005d9057c10 */ /* 0x000fe20008ffe4ff */
[----:B------:R-:W-:Y:S01]  /*14060*/  ULDC.64 UR4, c[0x0][0xce0] ;  /* 0x0003380000047ab9 */ /* 0x000fe20000000a00 */
[----:B------:R4:W-:Y:S01]  /*14070*/  STSM.16.M88.4 [R36], R144 ;  /* 0x0000009024007844 */ /* 0x0009e20000000200 */
[----:B------:R-:W-:Y:S01]  /*14080*/  BAR.SYNC.DEFER_BLOCKING 0x1, 0x100 ;  /* 0x0044000000007b1d */ /* 0x000fe20000010000 */
[----:B------:R-:W-:-:S04]  /*14090*/  ISETP.NE.U32.AND P6, PT, RZ, UR4, PT ;  /* 0x00000004ff007c0c */ /* 0x000fc8000bfc5070 */
[----:B------:R-:W-:Y:S02]  /*140a0*/  ISETP.NE.AND.EX P6, PT, RZ, UR5, PT, P6 ;  /* 0x00000005ff007c0c */ /* 0x000fe4000bfc5360 */
[----:B------:R-:W-:-:S05]  /*140b0*/  LEA R3, R214, R193, 0x6 ;  /* 0x000000c1d6037211 */ /* 0x000fca00078e30ff */
[----:B------:R-:W-:-:S06]  /*140c0*/  IMAD.WIDE R20, R3, 0x2, R20 ;  /* 0x0000000203147825 */ /* 0x000fcc00078e0214 */
        /* <DEDUP_REMOVED lines=27> */
[----:B------:R-:W-:-:S02]  /*14280*/  P2R R7, PR, RZ, 0x20 ;  /* 0x00000020ff077803 */ /* 0x000fc40000000000 */
[C---:B------:R-:W-:Y:S02]  /*14290*/  IADD3 R37, P1, R20.reuse, 0x6000, RZ ;  /* 0x0000600014257810 */ /* 0x040fe40007f3e0ff */
[C---:B--2---:R-:W-:Y:S02]  /*142a0*/  IADD3 R41, P2, R20.reuse, 0x7000, RZ ;  /* 0x0000700014297810 */ /* 0x044fe40007f5e0ff */
[C---:B------:R-:W-:Y:S02]  /*142b0*/  IADD3 R45, P3, R20.reuse, 0x8000, RZ ;  /* 0x00008000142d7810 */ /* 0x040fe40007f7e0ff */
[C---:B------:R-:W-:Y:S02]  /*142c0*/  IADD3 R49, P4, R20.reuse, 0x9000, RZ ;  /* 0x0000900014317810 */ /* 0x040fe40007f9e0ff */
[----:B------:R-:W-:Y:S02]  /*142d0*/  IADD3 R53, P5, R20, 0xa000, RZ ;  /* 0x0000a00014357810 */ /* 0x000fe40007fbe0ff */
[----:B---3--:R-:W-:-:S02]  /*142e0*/  LOP3.LUT R32, R33, 0x380, RZ, 0xc0, !PT ;  /* 0x0000038021207812 */ /* 0x008fc400078ec0ff */
[----:B----4-:R-:W-:Y:S02]  /*142f0*/  LOP3.LUT R36, R37, 0x380, RZ, 0xc0, !PT ;  /* 0x0000038025247812 */ /* 0x010fe400078ec0ff */
        /* <DEDUP_REMOVED lines=15> */
[----:B------:R-:W-:Y:S01]  /*143f0*/  LOP3.LUT R52, R52, R53, RZ, 0x3c, !PT ;  /* 0x0000003534347212 */ /* 0x000fe200078e3cff */
[----:B0-----:R-:W-:Y:S06]  /*14400*/  @P6 BRA `(.L_x_6986) ;  /* 0x0000000000106947 */ /* 0x001fec0003800000 */
[----:B------:R-:W-:Y:S05]  /*14410*/  @!P0 BRA `(.L_x_6986) ;  /* 0x00000000000c8947 */ /* 0x000fea0003800000 */
[----:B------:R-:W2:Y:S04]  /*14420*/  LDG.E R6, desc[UR54][R4.64] ;  /* 0x0000003604067981 */ /* 0x000ea8000c1e1900 */
[----:B-----5:R-:W2:Y:S02]  /*14430*/  LDG.E R3, desc[UR54][R4.64+0x4] ;  /* 0x0000043604037981 */ /* 0x020ea4000c1e1900 */
[----:B--2---:R-:W-:-:S07]  /*14440*/  IADD3 R3, -R6, R3, RZ ;  /* 0x0000000306037210 */ /* 0x004fce0007ffe1ff */
.L_x_6986:
[----:B------:R-:W0:Y:S01]  /*14450*/  SHFL.IDX PT, R4, R223, RZ, 0x1f ;  /* 0x00001fffdf047589 */ /* 0x000e2200000e0000 */
        /* <DEDUP_REMOVED lines=18> */
[----:B0-----:R-:W-:Y:S02]  /*14580*/  ISETP.NE.AND P5, PT, R4, RZ, PT ;  /* 0x000000ff0400720c */ /* 0x001fe40003fa5270 */
        /* <DEDUP_REMOVED lines=16> */
[----:B------:R-:W-:Y:S02]  /*14690*/  LOP3.LUT R72, R4, R5, RZ, 0x3c, !PT ;  /* 0x0000000504487212 */ /* 0x000fe400078e3cff */
[----:B------:R-:W-:Y:S02]  /*146a0*/  SHF.R.S32.HI R76, RZ, 0x1f, R213 ;  /* 0x0000001fff4c7819 */ /* 0x000fe400000114d5 */
[----:B------:R-:W-:Y:S02]  /*146b0*/  SEL R79, R218, RZ, !P0 ;  /* 0x000000ffda4f7207 */ /* 0x000fe40004000000 */
        /* <DEDUP_REMOVED lines=28> */
.L_x_6987:
[----:B------:R-:W2:Y:S01]  /*14880*/  LDC R87, c[0x0][0xb8c] ;  /* 0x0002e300ff577b82 */ /* 0x000ea20000000800 */
[----:B0-----:R0:W5:Y:S01]  /*14890*/  LD.E.128 R4, desc[UR54][R20.64] ;  /* 0x0000003614047980 */ /* 0x001162000c101d00 */
[----:B------:R-:W-:Y:S02]  /*148a0*/  ULDC.64 UR4, c[0x0][0xba0] ;  /* 0x0002e80000047ab9 */ /* 0x000fe40000000a00 */
[----:B------:R-:W-:Y:S01]  /*148b0*/  IMAD R77, R77, UR4, RZ ;  /* 0x000000044d4d7c24 */ /* 0x000fe2000f8e02ff */
[----:B------:R-:W5:Y:S01]  /*148c0*/  LD.E.128 R8, desc[UR54][R8.64] ;  /* 0x0000003608087980 */ /* 0x000f62000c101d00 */
[----:B------:R-:W-:-:S03]  /*148d0*/  VIADD R82, R193, 0x40 ;  /* 0x00000040c1527836 */ /* 0x000fc60000000000 */
[----:B------:R-:W5:Y:S01]  /*148e0*/  LD.E.128 R12, desc[UR54][R12.64] ;  /* 0x000000360c0c7980 */ /* 0x000f62000c101d00 */
[----:B0-----:R-:W-:Y:S02]  /*148f0*/  SHF.R.S32.HI R21, RZ, 0x1f, R193 ;  /* 0x0000001fff157819 */ /* 0x001fe400000114c1 */
[----:B------:R-:W-:Y:S01]  /*14900*/  MOV R20, R193 ;  /* 0x000000c100147202 */ /* 0x000fe20000000f00 */
[----:B------:R-:W-:Y:S01]  /*14910*/  IMAD R77, R0, UR5, R77 ;  /* 0x00000005004d7c24 */ /* 0x000fe2000f8e024d */
[----:B------:R-:W5:Y:S01]  /*14920*/  LD.E.128 R24, desc[UR54][R24.64] ;  /* 0x0000003618187980 */ /* 0x000f62000c101d00 */
[----:B------:R-:W-:Y:S02]  /*14930*/  IMAD R3, R220, -0x40, R3 ;  /* 0xffffffc0dc037824 */ /* 0x000fe400078e0203 */
[----:B------:R-:W-:Y:S01]  /*14940*/  IMAD.WIDE.U32 R20, R0, UR4, R20 ;  /* 0x0000000400147c25 */ /* 0x000fe2000f8e0014 */
[----:B------:R-:W5:Y:S01]  /*14950*/  LD.E.128 R28, desc[UR54][R28.64] ;  /* 0x000000361c1c7980 */ /* 0x000f62000c101d00 */
[----:B------:R-:W-:-:S02]  /*14960*/  ULDC.64 UR4, c[0x0][0xbe0] ;  /* 0x0002f80000047ab9 */ /* 0x000fc40000000a00 */
[----:B------:R-:W-:Y:S01]  /*14970*/  VIADD R0, R214, 0x20 ;  /* 0x00000020d6007836 */ /* 0x000fe20000000000 */
[----:B------:R-:W5:Y:S01]  /*14980*/  LD.E.128 R32, desc[UR54][R32.64] ;  /* 0x0000003620207980 */ /* 0x000f62000c101d00 */
[----:B--2---:R-:W-:Y:S02]  /*14990*/  ISETP.GE.AND P3, PT, R82, R87, PT ;  /* 0x000000575200720c */ /* 0x004fe40003f66270 */
[-C--:B------:R-:W-:Y:S01]  /*149a0*/  ISETP.GE.AND P1, PT, R214, R3.reuse, PT ;  /* 0x00000003d600720c */ /* 0x080fe20003f26270 */
[----:B------:R-:W5:Y:S01]  /*149b0*/  LD.E.128 R36, desc[UR54][R36.64] ;  /* 0x0000003624247980 */ /* 0x000f62000c101d00 */
[----:B------:R-:W-:Y:S02]  /*149c0*/  ISETP.GE.AND P0, PT, R0, R3, PT ;  /* 0x000000030000720c */ /* 0x000fe40003f06270 */
[----:B------:R-:W-:Y:S01]  /*149d0*/  SEL R3, RZ, 0xffffffff, P3 ;  /* 0xffffffffff037807 */ /* 0x000fe20001800000 */
[----:B------:R-:W5:Y:S01]  /*149e0*/  LD.E.128 R40, desc[UR54][R40.64] ;  /* 0x0000003628287980 */ /* 0x000f62000c101d00 */
[----:B------:R-:W-:-:S03]  /*149f0*/  ISETP.GE.AND P2, PT, R193, R87, PT ;  /* 0x00000057c100720c */ /* 0x000fc60003f46270 */
        /* <DEDUP_REMOVED lines=9> */
[----:B------:R-:W-:Y:S01]  /*14a90*/  IADD3 R84, R193, 0xc0, RZ ;  /* 0x000000c0c1547810 */ /* 0x000fe20007ffe0ff */
        /* <DEDUP_REMOVED lines=8> */
[----:B------:R-:W-:Y:S01]  /*14b20*/  IMAD R76, R76, UR4, RZ ;  /* 0x000000044c4c7c24 */ /* 0x000fe2000f8e02ff */
[-C--:B------:R-:W-:Y:S01]  /*14b30*/  ISETP.GE.AND P2, PT, R83, R87.reuse, PT ;  /* 0x000000575300720c */ /* 0x080fe20003f46270 */
[----:B------:R-:W-:Y:S01]  /*14b40*/  IMAD.SHL.U32 R3, R3, 0x2, RZ ;  /* 0x0000000203037824 */ /* 0x000fe200078e00ff */
[-C--:B------:R-:W-:Y:S01]  /*14b50*/  ISETP.GE.AND P3, PT, R84, R87.reuse, PT ;  /* 0x000000575400720c */ /* 0x080fe20003f66270 */
[C---:B------:R-:W-:Y:S01]  /*14b60*/  IMAD R77, R213.reuse, UR5, R76 ;  /* 0x00000005d54d7c24 */ /* 0x040fe2000f8e024c */
[----:B------:R-:W-:Y:S01]  /*14b70*/  SHF.R.S32.HI R215, RZ, 0x1f, R214 ;  /* 0x0000001fffd77819 */ /* 0x000fe200000114d6 */
[----:B------:R-:W-:Y:S01]  /*14b80*/  IMAD.WIDE.U32 R20, R213, UR4, R20 ;  /* 0x00000004d5147c25 */ /* 0x000fe2000f8e0014 */
[----:B------:R-:W-:Y:S01]  /*14b90*/  LOP3.LUT R0, R3, 0x2, R0, 0xe2, !PT ;  /* 0x0000000203007812 */ /* 0x000fe200078ee200 */
[----:B------:R-:W-:Y:S01]  /*14ba0*/  ULDC.64 UR4, c[0x0][0xbe8] ;  /* 0x0002fa0000047ab9 */ /* 0x000fe20000000a00 */
[----:B------:R-:W-:Y:S01]  /*14bb0*/  SEL R3, RZ, 0x4, P2 ;  /* 0x00000004ff037807 */ /* 0x000fe20001000000 */
[C---:B------:R-:W-:Y:S01]  /*14bc0*/  VIADD R85, R193.reuse, 0x100 ;  /* 0x00000100c1557836 */ /* 0x040fe20000000000 */
[----:B------:R-:W-:Y:S01]  /*14bd0*/  SEL R76, RZ, 0x8, P3 ;  /* 0x00000008ff4c7807 */ /* 0x000fe20001800000 */
[----:B------:R-:W-:Y:S01]  /*14be0*/  VIADD R86, R193, 0x140 ;  /* 0x00000140c1567836 */ /* 0x000fe20000000000 */
[----:B------:R-:W-:Y:S01]  /*14bf0*/  BSSY B1, `(.L_x_6988) ;  /* 0x0000033000017945 */ /* 0x000fe20003800000 */
[----:B------:R-:W-:Y:S01]  /*14c00*/  IMAD.IADD R21, R21, 0x1, R77 ;  /* 0x0000000115157824 */ /* 0x000fe200078e024d */
[----:B------:R-:W-:Y:S01]  /*14c10*/  LOP3.LUT R3, R76, R0, R3, 0xfe, !PT ;  /* 0x000000004c037212 */ /* 0x000fe200078efe03 */
[----:B------:R-:W-:Y:S01]  /*14c20*/  VIADD R77, R193, 0x180 ;  /* 0x00000180c14d7836 */ /* 0x000fe20000000000 */
[-C--:B------:R-:W-:Y:S01]  /*14c30*/  ISETP.GE.AND P2, PT, R85, R87.reuse, PT ;  /* 0x000000575500720c */ /* 0x080fe20003f46270 */
[----:B------:R-:W-:Y:S01]  /*14c40*/  VIADD R78, R193, 0x1c0 ;  /* 0x000001c0c14e7836 */ /* 0x000fe20000000000 */
[----:B------:R-:W-:-:S02]  /*14c50*/  ISETP.GE.AND P3, PT, R86, R87, PT ;  /* 0x000000575600720c */ /* 0x000fc40003f66270 */
[----:B------:R-:W-:Y:S02]  /*14c60*/  IADD3 R0, R2, 0x38820, RZ ;  /* 0x0003882002007810 */ /* 0x000fe40007ffe0ff */
[----:B------:R-:W-:Y:S02]  /*14c70*/  ISETP.GE.AND P4, PT, R77, R87, PT ;  /* 0x000000574d00720c */ /* 0x000fe40003f86270 */
[----:B------:R-:W-:Y:S02]  /*14c80*/  SEL R76, RZ, 0x10, P2 ;  /* 0x00000010ff4c7807 */ /* 0x000fe40001000000 */
[----:B------:R-:W-:Y:S02]  /*14c90*/  SEL R77, RZ, 0x20, P3 ;  /* 0x00000020ff4d7807 */ /* 0x000fe40001800000 */
[----:B------:R-:W-:Y:S02]  /*14ca0*/  PRMT R0, RZ, 0x654, R0 ;  /* 0x00000654ff007816 */ /* 0x000fe40000000000 */
[----:B------:R-:W-:Y:S01]  /*14cb0*/  LOP3.LUT R3, R77, R3, R76, 0xfe, !PT ;  /* 0x000000034d037212 */ /* 0x000fe200078efe4c */
[----:B------:R-:W-:Y:S01]  /*14cc0*/  IMAD R76, R221, UR4, RZ ;  /* 0x00000004dd4c7c24 */ /* 0x000fe2000f8e02ff */
[----:B0-----:R0:W-:Y:S01]  /*14cd0*/  SYNCS.ARRIVE.TRANS64.RED.A1T0 RZ, [R0+URZ], RZ ;  /* 0x000000ff00ff79a7 */ /* 0x0011e2000810043f */
[----:B------:R-:W-:-:S02]  /*14ce0*/  ISETP.GE.AND P2, PT, R78, R87, PT ;  /* 0x000000574e00720c */ /* 0x000fc40003f46270 */
[C---:B------:R-:W-:Y:S02]  /*14cf0*/  IMAD R81, R79.reuse, UR5, R76 ;  /* 0x000000054f517c24 */ /* 0x040fe4000f8e024c */
[----:B------:R-:W-:Y:S01]  /*14d00*/  IMAD.WIDE.U32 R78, R79, UR4, R20 ;  /* 0x000000044f4e7c25 */ /* 0x000fe2000f8e0014 */
[----:B0-----:R-:W-:-:S03]  /*14d10*/  SEL R0, RZ, 0x40, P4 ;  /* 0x00000040ff007807 */ /* 0x001fc60002000000 */
[----:B------:R-:W-:Y:S01]  /*14d20*/  IMAD.WIDE R76, R220, 0x40, R214 ;  /* 0x00000040dc4c7825 */ /* 0x000fe200078e02d6 */
[----:B------:R-:W-:-:S03]  /*14d30*/  LOP3.LUT R0, R3, R0, RZ, 0xfc, !PT ;  /* 0x0000000003007212 */ /* 0x000fc600078efcff */
[----:B------:R-:W-:Y:S01]  /*14d40*/  IMAD.IADD R89, R79, 0x1, R81 ;  /* 0x000000014f597824 */ /* 0x000fe200078e0251 */
[----:B------:R-:W-:-:S04]  /*14d50*/  SEL R3, RZ, 0x80, P2 ;  /* 0x00000080ff037807 */ /* 0x000fc80001000000 */
        /* <DEDUP_REMOVED lines=28> */
.L_x_6989:
[----:B------:R-:W-:Y:S05]  /*14f20*/  BSYNC B1 ;  /* 0x0000000000017941 */ /* 0x000fea0003800000 */
.L_x_6988:
        /* <DEDUP_REMOVED lines=31> */
.L_x_6985:
[----:B------:R-:W-:Y:S01]  /*15120*/  ULDC.64 UR4, c[0x0][0xcd8] ;  /* 0x0003360000047ab9 */ /* 0x000fe20000000a00 */
[----:B------:R-:W-:Y:S01]  /*15130*/  IMAD.MOV.U32 R9, RZ, RZ, RZ ;  /* 0x000000ffff097224 */ /* 0x000fe200078e00ff */
[----:B------:R-:W-:Y:S01]  /*15140*/  ISETP.NE.U32.AND P0, PT, RZ, UR4, PT ;  /* 0x00000004ff007c0c */ /* 0x000fe2000bf05070 */
[----:B------:R-:W2:Y:S01]  /*15150*/  LDC R14, c[0x0][0xb8c] ;  /* 0x0002e300ff0e7b82 */ /* 0x000ea20000000800 */
        /* <DEDUP_REMOVED lines=15> */
[----:B------:R-:W4:Y:S04]  /*15250*/  LDG.E R0, desc[UR54][R4.64] ;  /* 0x0000003604007981 */ /* 0x000f28000c1e1900 */
[----:B-----5:R-:W4:Y:S02]  /*15260*/  LDG.E R3, desc[UR54][R4.64+0x4] ;  /* 0x0000043604037981 */ /* 0x020f24000c1e1900 */
[----:B----4-:R-:W-:-:S07]  /*15270*/  IMAD.IADD R3, R3, 0x1, -R0 ;  /* 0x0000000103037824 */ /* 0x010fce00078e0a00 */
.L_x_6991:
        /* <DEDUP_REMOVED lines=8> */
[----:B----4-:R-:W-:-:S05]  /*15300*/  LEA R0, R220, R0, 0x6 ;  /* 0x00000000dc007211 */ /* 0x010fca00078e30ff */
        /* <DEDUP_REMOVED lines=20> */
.L_x_6993:
[----:B------:R-:W-:Y:S05]  /*15450*/  BSYNC B1 ;  /* 0x0000000000017941 */ /* 0x000fea0003800000 */
.L_x_6992:
[----:B------:R-:W-:Y:S01]  /*15460*/  ULDC.64 UR4, c[0x0][0xba0] ;  /* 0x0002e80000047ab9 */ /* 0x000fe20000000a00 */
[----:B---34-:R-:W-:Y:S01]  /*15470*/  MOV R5, R12 ;  /* 0x0000000c00057202 */ /* 0x018fe20000000f00 */
[----:B------:R-:W-:Y:S01]  /*15480*/  IMAD.MOV.U32 R4, RZ, RZ, R193 ;  /* 0x000000ffff047224 */ /* 0x000fe200078e00c1 */
[C---:B--2---:R-:W-:Y:S01]  /*15490*/  ISETP.GE.AND P2, PT, R193.reuse, R14, PT ;  /* 0x0000000ec100720c */ /* 0x044fe20003f46270 */
[----:B------:R-:W-:Y:S01]  /*154a0*/  IMAD R0, R8, UR4, RZ ;  /* 0x0000000408007c24 */ /* 0x000fe2000f8e02ff */
[----:B------:R-:W-:Y:S01]  /*154b0*/  IADD3 R15, R193, 0x80, RZ ;  /* 0x00000080c10f7810 */ /* 0x000fe20007ffe0ff */
[C---:B------:R-:W-:Y:S01]  /*154c0*/  IMAD.WIDE.U32 R4, R9.reuse, UR4, R4 ;  /* 0x0000000409047c25 */ /* 0x040fe2000f8e0004 */
[----:B------:R-:W-:Y:S03]  /*154d0*/  BSSY B1, `(.L_x_6994) ;  /* 0x000004a000017945 */ /* 0x000fe60003800000 */
[----:B------:R-:W-:Y:S01]  /*154e0*/  IMAD R9, R9, UR5, R0 ;  /* 0x0000000509097c24 */ /* 0x000fe2000f8e0200 */
[----:B------:R-:W-:Y:S01]  /*154f0*/  ULDC.64 UR4, c[0x0][0xbe0] ;  /* 0x0002f80000047ab9 */ /* 0x000fe20000000a00 */
[----:B------:R-:W-:-:S02]  /*15500*/  VIADD R13, R193, 0x40 ;  /* 0x00000040c10d7836 */ /* 0x000fc40000000000 */
[----:B------:R-:W-:Y:S02]  /*15510*/  IMAD R0, R10, UR4, RZ ;  /* 0x000000040a007c24 */ /* 0x000fe4000f8e02ff */
[----:B------:R-:W-:Y:S01]  /*15520*/  IMAD R3, R220, -0x40, R3 ;  /* 0xffffffc0dc037824 */ /* 0x000fe200078e0203 */
[-C--:B------:R-:W-:Y:S01]  /*15530*/  ISETP.GE.AND P0, PT, R13, R14.reuse, PT ;  /* 0x0000000e0d00720c */ /* 0x080fe20003f06270 */
[----:B------:R-:W-:Y:S02]  /*15540*/  IMAD R7, R213, UR5, R0 ;  /* 0x00000005d5077c24 */ /* 0x000fe4000f8e0200 */
[C---:B------:R-:W-:Y:S01]  /*15550*/  VIADD R0, R214.reuse, 0x20 ;  /* 0x00000020d6007836 */ /* 0x040fe20000000000 */
[----:B------:R-:W-:Y:S01]  /*15560*/  SEL R6, RZ, 0xffffffff, P0 ;  /* 0xffffffffff067807 */ /* 0x000fe20000000000 */
[----:B------:R-:W-:Y:S01]  /*15570*/  IMAD.IADD R5, R5, 0x1, R9 ;  /* 0x0000000105057824 */ /* 0x000fe200078e0209 */
[-C--:B------:R-:W-:Y:S01]  /*15580*/  ISETP.GE.AND P1, PT, R214, R3.reuse, PT ;  /* 0x00000003d600720c */ /* 0x080fe20003f26270 */
[----:B------:R-:W-:Y:S01]  /*15590*/  VIADD R21, R193, 0xc0 ;  /* 0x000000c0c1157836 */ /* 0x000fe20000000000 */
[----:B------:R-:W-:Y:S01]  /*155a0*/  ISETP.GE.AND P0, PT, R0, R3, PT ;  /* 0x000000030000720c */ /* 0x000fe20003f06270 */
[----:B------:R-:W-:Y:S01]  /*155b0*/  IMAD.WIDE.U32 R4, R213, UR4, R4 ;  /* 0x00000004d5047c25 */ /* 0x000fe2000f8e0004 */
[----:B------:R-:W-:Y:S01]  /*155c0*/  SEL R0, RZ, 0x1, P2 ;  /* 0x00000001ff007807 */ /* 0x000fe20001000000 */
[----:B------:R-:W-:Y:S01]  /*155d0*/  ULDC.64 UR4, c[0x0][0xbe8] ;  /* 0x0002fa0000047ab9 */ /* 0x000fe20000000a00 */
[-C--:B------:R-:W-:Y:S01]  /*155e0*/  ISETP.GE.AND P2, PT, R15, R14.reuse, PT ;  /* 0x0000000e0f00720c */ /* 0x080fe20003f46270 */
[----:B------:R-:W-:Y:S01]  /*155f0*/  IMAD.SHL.U32 R3, R6, 0x2, RZ ;  /* 0x0000000206037824 */ /* 0x000fe200078e00ff */
[----:B------:R-:W-:Y:S01]  /*15600*/  ISETP.GE.AND P3, PT, R21, R14, PT ;  /* 0x0000000e1500720c */ /* 0x000fe20003f66270 */
[----:B------:R-:W-:-:S02]  /*15610*/  VIADD R25, R193, 0x100 ;  /* 0x00000100c1197836 */ /* 0x000fc40000000000 */
[----:B------:R-:W-:Y:S01]  /*15620*/  VIADD R27, R193, 0x140 ;  /* 0x00000140c11b7836 */ /* 0x000fe20000000000 */
[----:B------:R-:W-:Y:S01]  /*15630*/  LOP3.LUT R0, R3, 0x2, R0, 0xe2, !PT ;  /* 0x0000000203007812 */ /* 0x000fe200078ee200 */
[----:B------:R-:W-:Y:S01]  /*15640*/  IMAD.IADD R5, R5, 0x1, R7 ;  /* 0x0000000105057824 */ /* 0x000fe200078e0207 */
[----:B------:R-:W-:Y:S01]  /*15650*/  SEL R3, RZ, 0x4, P2 ;  /* 0x00000004ff037807 */ /* 0x000fe20001000000 */
[C---:B------:R-:W-:Y:S01]  /*15660*/  VIADD R7, R193.reuse, 0x180 ;  /* 0x00000180c1077836 */ /* 0x040fe20000000000 */
[----:B------:R-:W-:Y:S01]  /*15670*/  SEL R6, RZ, 0x8, P3 ;  /* 0x00000008ff067807 */ /* 0x000fe20001800000 */
[----:B------:R-:W-:Y:S01]  /*15680*/  VIADD R9, R193, 0x1c0 ;  /* 0x000001c0c1097836 */ /* 0x000fe20000000000 */
[-C--:B------:R-:W-:Y:S02]  /*15690*/  ISETP.GE.AND P2, PT, R25, R14.reuse, PT ;  /* 0x0000000e1900720c */ /* 0x080fe40003f46270 */
[-C--:B------:R-:W-:Y:S02]  /*156a0*/  ISETP.GE.AND P3, PT, R27, R14.reuse, PT ;  /* 0x0000000e1b00720c */ /* 0x080fe40003f66270 */
[----:B------:R-:W-:-:S02]  /*156b0*/  ISETP.GE.AND P4, PT, R7, R14, PT ;  /* 0x0000000e0700720c */ /* 0x000fc40003f86270 */
        /* <DEDUP_REMOVED lines=9> */
[----:B------:R-:W-:-:S02]  /*15750*/  LOP3.LUT R29, R29, R8, RZ, 0xfc, !PT ;  /* 0x000000081d1d7212 */ /* 0x000fc400078efcff */
[----:B------:R-:W-:Y:S01]  /*15760*/  SHF.R.S32.HI R9, RZ, 0x1f, R214 ;  /* 0x0000001fff097819 */ /* 0x000fe200000114d6 */
[----:B------:R-:W-:Y:S01]  /*15770*/  IMAD.IADD R11, R7, 0x1, R3 ;  /* 0x00000001070b7824 */ /* 0x000fe200078e0203 */
[----:B------:R-:W-:Y:S02]  /*15780*/  MOV R8, R214 ;  /* 0x000000d600087202 */ /* 0x000fe40000000f00 */
[----:B------:R-:W-:-:S03]  /*15790*/  SEL R0, RZ, 0x80, P2 ;  /* 0x00000080ff007807 */ /* 0x000fc60001000000 */
        /* <DEDUP_REMOVED lines=29> */
.L_x_6995:
[----:B------:R-:W-:Y:S05]  /*15970*/  BSYNC B1 ;  /* 0x0000000000017941 */ /* 0x000fea0003800000 */
.L_x_6994:
        /* <DEDUP_REMOVED lines=29> */
.L_x_6990:
[----:B------:R-:W-:Y:S05]  /*15b50*/  BSYNC B0 ;  /* 0x0000000000007941 */ /* 0x000fea0003800000 */
.L_x_6984:
[----:B------:R-:W-:Y:S02]  /*15b60*/  ULDC UR4, c[0x0][0xd14] ;  /* 0x0003450000047ab9 */ /* 0x000fe40000000800 */
[----:B-1----:R-:W-:-:S13]  /*15b70*/  ISETP.GE.AND P0, PT, R187, UR4, PT ;  /* 0x00000004bb007c0c */ /* 0x002fda000bf06270 */
[----:B------:R-:W-:Y:S05]  /*15b80*/  @!P0 BRA `(.L_x_6996) ;  /* 0xfffffeb400708947 */ /* 0x000fea000383ffff */
[----:B------:R-:W-:Y:S05]  /*15b90*/  BRA `(.L_x_6855) ;  /* 0x0000006400b87947 */ /* 0x000fea0003800000 */
.L_x_6853:
        /* <DEDUP_REMOVED lines=56> */
[----:B------:R-:W-:Y:S01]  /*15f20*/  MOV R5, R2 ;  /* 0x0000000200057202 */ /* 0x000fe20000000f00 */
[----:B------:R-:W-:Y:S01]  /*15f30*/  IMAD.MOV.U32 R6, RZ, RZ, RZ ;  /* 0x000000ffff067224 */ /* 0x000fe200078e00ff */
[----:B------:R-:W-:Y:S01]  /*15f40*/  ULDC UR5, c[0x0][0xd14] ;  /* 0x0003450000057ab9 */ /* 0x000fe20000000800 */
[----:B------:R-:W-:Y:S01]  /*15f50*/  ULDC UR7, c[0x0][0xd14] ;  /* 0x0003450000077ab9 */ /* 0x000fe20000000800 */
[----:B------:R-:W-:-:S05]  /*15f60*/  ULDC UR4, c[0x0][0xd10] ;  /* 0x0003440000047ab9 */ /* 0x000fca0000000800 */
.L_x_7001:
        /* <DEDUP_REMOVED lines=15> */
.L_x_7000:
[----:B------:R-:W-:Y:S05]  /*16060*/  BSYNC B0 ;  /* 0x0000000000007941 */ /* 0x000fea0003800000 */
.L_x_6999:
        /* <DEDUP_REMOVED lines=25> */
.L_x_6997:
        /* <DEDUP_REMOVED lines=20> */
.L_x_7002:
[----:B-1----:R-:W-:Y:S01]  /*16340*/  IMAD.MOV R2, RZ, RZ, -R3 ;  /* 0x000000ffff027224 */ /* 0x002fe200078e0a03 */
[----:B--2---:R-:W-:Y:S01]  /*16350*/  IABS R4, R6 ;  /* 0x0000000600047213 */ /* 0x004fe20000000000 */
[----:B---3--:R-:W-:Y:S02]  /*16360*/  IMAD R16, R16, UR4, R7 ;  /* 0x0000000410107c24 */ /* 0x008fe4000f8e0207 */
[----:B------:R-:W-:Y:S01]  /*16370*/  IMAD R5, R2, R11, RZ ;  /* 0x0000000b02057224 */ /* 0x000fe200078e02ff */
[----:B------:R-:W-:Y:S01]  /*16380*/  IADD3 R4, RZ, -R4, RZ ;  /* 0x80000004ff047210 */ /* 0x000fe20007ffe0ff */
[----:B------:R-:W-:-:S04]  /*16390*/  IMAD.MOV.U32 R2, RZ, RZ, RZ ;  /* 0x000000ffff027224 */ /* 0x000fc800078e00ff */
        /* <DEDUP_REMOVED lines=24> */
[----:B-1----:R-:W-:-:S06]  /*16520*/  IADD3 R2, R10, 0xffffffe, RZ ;  /* 0x0ffffffe0a027810 */ /* 0x002fcc0007ffe0ff */
        /* <DEDUP_REMOVED lines=25> */
.L_x_6998:
[----:B------:R-:W-:Y:S01]  /*166c0*/  MOV R17, RZ ;  /* 0x000000ff00117202 */ /* 0x000fe20000000f00 */
[----:B------:R-:W-:Y:S02]  /*166d0*/  IMAD.U32 R16, RZ, RZ, UR6 ;  /* 0x00000006ff107e24 */ /* 0x000fe4000f8e00ff */
[----:B------:R-:W-:-:S07]  /*166e0*/  IMAD.MOV.U32 R18, RZ, RZ, RZ ;  /* 0x000000ffff127224 */ /* 0x000fce00078e00ff */
.L_x_7003:
        /* <DEDUP_REMOVED lines=15> */
[----:B------:R-:W-:Y:S01]  /*167e0*/  STL [R1+0x28], RZ ;  /* 0x000028ff01007387 */ /* 0x000fe20000100800 */
[----:B------:R-:W-:Y:S01]  /*167f0*/  ULDC UR4, c[0x0][0xc] ;  /* 0x0000030000047ab9 */ /* 0x000fe20000000800 */
[----:B------:R-:W-:Y:S02]  /*16800*/  IMAD.MOV.U32 R2, RZ, RZ, 0x1 ;  /* 0x00000001ff027424 */ /* 0x000fe400078e00ff */
[----:B------:R1:W-:Y:S04]  /*16810*/  STL [R1+0xc], R0 ;  /* 0x00000c0001007387 */ /* 0x0003e80000100800 */
[----:B------:R2:W-:Y:S04]  /*16820*/  STL [R1+0x4], RZ ;  /* 0x000004ff01007387 */ /* 0x0005e80000100800 */
[----:B------:R2:W-:Y:S01]  /*16830*/  STL [R1], RZ ;  /* 0x000000ff01007387 */ /* 0x0005e20000100800 */
[----:B-1----:R-:W-:-:S03]  /*16840*/  MOV R0, UR4 ;  /* 0x0000000400007c02 */ /* 0x002fc60008000f00 */
[----:B------:R2:W-:Y:S04]  /*16850*/  STL [R1+0x8], R2 ;  /* 0x0000080201007387 */ /* 0x0005e80000100800 */
[----:B------:R2:W-:Y:S02]  /*16860*/  STL [R1+0x30], R0 ;  /* 0x0000300001007387 */ /* 0x0005e40000100800 */
.L_x_7088:
[----:B--23--:R-:W1:Y:S02]  /*16870*/  LDC.64 R2, c[0x0][0xd60] ;  /* 0x00035800ff027b82 */ /* 0x00ce640000000a00 */
[----:B-1----:R-:W-:-:S05]  /*16880*/  IMAD.WIDE R2, R19, 0x4, R2 ;  /* 0x0000000413027825 */ /* 0x002fca00078e0202 */
[----:B------:R-:W2:Y:S01]  /*16890*/  LDG.E R11, desc[UR54][R2.64] ;  /* 0x00000036020b7981 */ /* 0x000ea2000c1e1900 */
        /* <DEDUP_REMOVED lines=54> */
.L_x_7005:
[----:B------:R-:W-:Y:S01]  /*16c00*/  MOV R2, RZ ;  /* 0x000000ff00027202 */ /* 0x000fe20000000f00 */
[----:B------:R-:W-:Y:S01]  /*16c10*/  IMAD.MOV.U32 R20, RZ, RZ, RZ ;  /* 0x000000ffff147224 */ /* 0x000fe200078e00ff */
        /* <DEDUP_REMOVED lines=12> */
.L_x_7006:
[----:B------:R-:W-:Y:S05]  /*16ce0*/  @!P3 BRA `(.L_x_7007) ;  /* 0x00000000000cb947 */ /* 0x000fea0003800000 */
[----:B------:R-:W2:Y:S04]  /*16cf0*/  LDG.E R9, desc[UR54][R6.64] ;  /* 0x0000003606097981 */ /* 0x000ea8000c1e1900 */
[----:B------:R-:W2:Y:S02]  /*16d00*/  LDG.E R6, desc[UR54][R6.64+0x4] ;  /* 0x0000043606067981 */ /* 0x000ea4000c1e1900 */
[----:B--2---:R-:W-:-:S07]  /*16d10*/  IMAD.IADD R9, R6, 0x1, -R9 ;  /* 0x0000000106097824 */ /* 0x004fce00078e0a09 */
.L_x_7007:
[----:B0-----:R-:W2:Y:S01]  /*16d20*/  @P1 LDG.E R2, desc[UR54][R4.64] ;  /* 0x0000003604021981 */ /* 0x001ea2000c1e1900 */
[----:B-----5:R-:W-:-:S03]  /*16d30*/  IMAD.IADD R9, R9, 0x1, -R8 ;  /* 0x0000000109097824 */ /* 0x020fc600078e0a08 */
[----:B------:R-:W2:Y:S01]  /*16d40*/  @P1 LDG.E R4, desc[UR54][R4.64+0x4] ;  /* 0x0000043604041981 */ /* 0x000ea2000c1e1900 */
[----:B------:R-:W-:Y:S01]  /*16d50*/  LEA R3, R17, 0x7f, 0x6 ;  /* 0x0000007f11037811 */ /* 0x000fe200078e30ff */
[----:B------:R-:W-:Y:S01]  /*16d60*/  BSSY B0, `(.L_x_7008) ;  /* 0x0000117000007945 */ /* 0x000fe20003800000 */
[----:B------:R-:W-:Y:S01]  /*16d70*/  PLOP3.LUT P2, PT, PT, PT, PT, 0x80, 0x0 ;  /* 0x000000000000781c */ /* 0x000fe20003f4f070 */
[----:B--2---:R-:W-:-:S05]  /*16d80*/  @P1 IMAD.IADD R0, R4, 0x1, -R2 ;  /* 0x0000000104001824 */ /* 0x004fca00078e0a02 */
[----:B------:R-:W-:-:S04]  /*16d90*/  IADD3 R2, R9, R0, RZ ;  /* 0x0000000009027210 */ /* 0x000fc80007ffe0ff */
        /* <DEDUP_REMOVED lines=9> */
[--C-:B------:R-:W-:Y:S02]  /*16e30*/  IMAD R2, R6, 0x40, -R9.reuse ;  /* 0x0000004006027824 */ /* 0x100fe400078e0a09 */
        /* <DEDUP_REMOVED lines=15> */
[----:B0-----:R-:W-:Y:S02]  /*16f30*/  ISETP.NE.AND P0, PT, R3, 0x1, PT ;  /* 0x000000010300780c */ /* 0x001fe40003f05270 */
[----:B------:R-:W-:-:S11]  /*16f40*/  MOV R3, R18 ;  /* 0x0000001200037202 */ /* 0x000fd60000000f00 */
[----:B------:R-:W0:Y:S08]  /*16f50*/  @P0 LDC R4, c[0x0][0x42c] ;  /* 0x00010b00ff040b82 */ /* 0x000e300000000800 */
[----:B------:R-:W1:Y:S01]  /*16f60*/  @P0 LDC R5, c[0x0][0x430] ;  /* 0x00010c00ff050b82 */ /* 0x000e620000000800 */
[----:B0-----:R-:W-:-:S05]  /*16f70*/  @P0 IMAD.HI.U32 R4, R18, R4, RZ ;  /* 0x0000000412040227 */ /* 0x001fca00078e00ff */
[----:B-1----:R-:W-:Y:S02]  /*16f80*/  @P0 SHF.R.U32.HI R3, RZ, R5, R4 ;  /* 0x00000005ff030219 */ /* 0x002fe40000011604 */
[----:B------:R-:W-:Y:S01]  /*16f90*/  SEL R4, R11, RZ, !P1 ;  /* 0x000000ff0b047207 */ /* 0x000fe20004800000 */
[----:B------:R-:W-:Y:S06]  /*16fa0*/  BRA.DIV UR4, `(.L_x_7010) ;  /* 0x0000006204407947 */ /* 0x000fec000b800000 */
.L_x_7155:
[----:B------:R-:W-:-:S03]  /*16fb0*/  UMOV UR4, 0xffffffff ;  /* 0xffffffff00047882 */ /* 0x000fc60000000000 */
[----:B------:R-:W-:Y:S05]  /*16fc0*/  BRA.DIV UR4, `(.L_x_7011) ;  /* 0x00000062046c7947 */ /* 0x000fea000b800000 */
[----:B------:R-:W-:-:S13]  /*16fd0*/  ELECT P6, URZ, PT ;  /* 0x00000000003f782f */ /* 0x000fda00038c0000 */
.L_x_7158:
[----:B------:R-:W2:Y:S01]  /*16fe0*/  LDL R5, [R1+0x28] ;  /* 0x0000280001057983 */ /* 0x000ea20000100800 */
        /* <DEDUP_REMOVED lines=10> */
.L_x_7159:
        /* <DEDUP_REMOVED lines=8> */
.L_x_7160:
        /* <DEDUP_REMOVED lines=11> */
.L_x_7016:
        /* <DEDUP_REMOVED lines=18> */
[----:B------:R-:W2:Y:S02]  /*172e0*/  SYNCS.PHASECHK.TRANS64.TRYWAIT P0, [R5+URZ+0x388c0], R7 ;  /* 0x0388c007050075a7 */ /* 0x000ea4000800017f */
[----:B-12---:R-:W-:Y:S05]  /*172f0*/  @!P0 BRA `(.L_x_7017) ;  /* 0x0000005c00e88947 */ /* 0x006fea0003800000 */
.L_x_7161:
        /* <DEDUP_REMOVED lines=8> */
.L_x_7018:
        /* <DEDUP_REMOVED lines=52> */
.L_x_7014:
[----:B------:R-:W-:Y:S05]  /*176c0*/  BSYNC B1 ;  /* 0x0000000000017941 */ /* 0x000fea0003800000 */
.L_x_7013:
        /* <DEDUP_REMOVED lines=12> */
[----:B0-----:R-:W-:Y:S05]  /*17790*/  @!P0 BRA `(.L_x_7009) ;  /* 0x0000000400cc8947 */ /* 0x001fea0003800000 */
[C---:B------:R-:W-:Y:S01]  /*177a0*/  LEA R5, R2.reuse, R20, 0x6 ;  /* 0x0000001402057211 */ /* 0x040fe200078e30ff */
[----:B------:R-:W-:-:S04]  /*177b0*/  VIADD R2, R2, 0xffffffff ;  /* 0xffffffff02027836 */ /* 0x000fc80000000000 */
[----:B------:R-:W-:-:S07]  /*177c0*/  VIADD R5, R5, 0xffffff80 ;  /* 0xffffff8005057836 */ /* 0x000fce0000000000 */
.L_x_7025:
        /* <DEDUP_REMOVED lines=9> */
.L_x_7162:
        /* <DEDUP_REMOVED lines=11> */
.L_x_7022:
        /* <DEDUP_REMOVED lines=18> */
.L_x_7163:
        /* <DEDUP_REMOVED lines=8> */
.L_x_7024:
        /* <DEDUP_REMOVED lines=52> */
.L_x_7020:
[----:B------:R-:W-:Y:S05]  /*17df0*/  BSYNC B1 ;  /* 0x0000000000017941 */ /* 0x000fea0003800000 */
.L_x_7019:
        /* <DEDUP_REMOVED lines=13> */
.L_x_7009:
[----:B------:R-:W-:Y:S05]  /*17ed0*/  BSYNC B0 ;  /* 0x0000000000007941 */ /* 0x000fea0003800000 */
.L_x_7008:
[----:B0-----:R-:W2:Y:S01]  /*17ee0*/  LDL R6, [R1+0x1c] ;  /* 0x00001c0001067983 */ /* 0x001ea20000100800 */
[----:B------:R-:W-:Y:S05]  /*17ef0*/  @!P2 WARPSYNC.ALL ;  /* 0x000000000000a948 */ /* 0x000fea0003800000 */
[----:B------:R-:W-:Y:S01]  /*17f00*/  BSSY B6, `(.L_x_7026) ;  /* 0x000033e000067945 */ /* 0x000fe20003800000 */
[----:B------:R-:W-:Y:S01]  /*17f10*/  @!P2 BAR.SYNC.DEFER_BLOCKING 0xc, 0x120 ;  /* 0x030480000000ab1d */ /* 0x000fe20000010000 */
[----:B--2---:R-:W-:-:S13]  /*17f20*/  ISETP.GT.AND P0, PT, R6, RZ, PT ;  /* 0x000000ff0600720c */ /* 0x004fda0003f04270 */
[----:B------:R-:W-:Y:S05]  /*17f30*/  @P0 BRA `(.L_x_7027) ;  /* 0x00000000004c0947 */ /* 0x000fea0003800000 */
[----:B------:R-:W0:Y:S02]  /*17f40*/  S2R R6, SR_TID.X ;  /* 0x0000000000067919 */ /* 0x000e240000002100 */
[----:B0-----:R-:W-:-:S04]  /*17f50*/  LOP3.LUT R6, R6, 0x1f, RZ, 0xc0, !PT ;  /* 0x0000001f06067812 */ /* 0x001fc800078ec0ff */
[----:B------:R-:W-:-:S13]  /*17f60*/  ISETP.NE.AND P1, PT, R6, RZ, PT ;  /* 0x000000ff0600720c */ /* 0x000fda0003f25270 */
[----:B------:R-:W-:Y:S05]  /*17f70*/  @P1 BRA `(.L_x_7028) ;  /* 0x0000003000d81947 */ /* 0x000fea0003800000 */
[----:B------:R-:W0:Y:S01]  /*17f80*/  S2R R7, SR_LANEID ;  /* 0x0000000000077919 */ /* 0x000e220000000000 */
[----:B------:R-:W-:Y:S02]  /*17f90*/  VOTEU.ANY UR4, UPT, PT ;  /* 0x0000000000047886 */ /* 0x000fe400038e0100 */
[----:B------:R-:W0:Y:S01]  /*17fa0*/  FLO.U32 R0, UR4 ;  /* 0x0000000400007d00 */ /* 0x000e2200080e0000 */
[----:B------:R-:W1:Y:S01]  /*17fb0*/  LDC.64 R2, c[0x0][0xd38] ;  /* 0x00034e00ff027b82 */ /* 0x000e620000000a00 */
[----:B------:R-:W2:Y:S06]  /*17fc0*/  LDL R6, [R1+0x30] ;  /* 0x0000300001067983 */ /* 0x000eac0000100800 */
[----:B------:R-:W1:Y:S01]  /*17fd0*/  POPC R5, UR4 ;  /* 0x0000000400057d09 */ /* 0x000e620008000000 */
[----:B0-----:R-:W-:-:S13]  /*17fe0*/  ISETP.EQ.U32.AND P0, PT, R0, R7, PT ;  /* 0x000000070000720c */ /* 0x001fda0003f02070 */
[----:B-1----:R-:W3:Y:S01]  /*17ff0*/  @P0 ATOMG.E.ADD.STRONG.GPU PT, R3, desc[UR54][R2.64], R5 ;  /* 0x00000005020309a8 */ /* 0x002ee200081ee1f6 */
[----:B------:R-:W0:Y:S02]  /*18000*/  S2R R4, SR_LTMASK ;  /* 0x0000000000047919 */ /* 0x000e240000003900 */
[----:B0-----:R-:W-:-:S04]  /*18010*/  LOP3.LUT R4, R4, UR4, RZ, 0xc0, !PT ;  /* 0x0000000404047c12 */ /* 0x001fc8000f8ec0ff */
[----:B------:R-:W0:Y:S01]  /*18020*/  POPC R7, R4 ;  /* 0x0000000400077309 */ /* 0x000e220000000000 */
[----:B--2---:R-:W-:Y:S01]  /*18030*/  R2UR UR5, R6 ;  /* 0x00000000060572ca */ /* 0x004fe200000e0000 */
[----:B---3--:R-:W0:-:S12]  /*18040*/  SHFL.IDX PT, R0, R3, R0, 0x1f ;  /* 0x00001f0003007589 */ /* 0x008e1800000e0000 */
[----:B0-----:R-:W-:Y:S01]  /*18050*/  IADD3 R16, R0, UR5, R7 ;  /* 0x0000000500107c10 */ /* 0x001fe2000fffe007 */
[----:B------:R-:W-:Y:S06]  /*18060*/  BRA `(.L_x_7028) ;  /* 0x00000030009c7947 */ /* 0x000fec0003800000 */
.L_x_7027:
[----:B------:R-:W0:Y:S01]  /*18070*/  S2R R0, SR_CgaCtaId ;  /* 0x0000000000007919 */ /* 0x000e220000008800 */
[----:B------:R-:W-:-:S04]  /*18080*/  MOV R2, 0x400 ;  /* 0x0000040000027802 */ /* 0x000fc80000000f00 */
[----:B0-----:R-:W-:-:S05]  /*18090*/  LEA R3, R0, R2, 0x18 ;  /* 0x0000000200037211 */ /* 0x001fca00078ec0ff */
        /* <DEDUP_REMOVED lines=20> */
.L_x_7029:
        /* <DEDUP_REMOVED lines=19> */
[----:B-1----:R-:W-:Y:S05]  /*18310*/  CALL.ABS.NOINC R2 ;  /* 0x0000000002007343 */ /* 0x002fea0003c00000 */
.L_x_7031:
        /* <DEDUP_REMOVED lines=16> */
.L_x_7030:
        /* <DEDUP_REMOVED lines=23> */
[----:B0-----:R-:W-:Y:S02]  /*18590*/  ISETP.NE.AND P0, PT, R4, 0x1, PT ;  /* 0x000000010400780c */ /* 0x001fe40003f05270 */
[----:B------:R-:W-:-:S11]  /*185a0*/  MOV R4, R18 ;  /* 0x0000001200047202 */ /* 0x000fd60000000f00 */
[----:B------:R-:W0:Y:S08]  /*185b0*/  @P0 LDC R5, c[0x0][0x42c] ;  /* 0x00010b00ff050b82 */ /* 0x000e300000000800 */
[----:B-1----:R-:W1:Y:S01]  /*185c0*/  @P0 LDC R2, c[0x0][0x430] ;  /* 0x00010c00ff020b82 */ /* 0x002e620000000800 */
[----:B0-----:R-:W-:-:S05]  /*185d0*/  @P0 IMAD.HI.U32 R3, R18, R5, RZ ;  /* 0x0000000512030227 */ /* 0x001fca00078e00ff */
[----:B-1----:R-:W-:Y:S02]  /*185e0*/  @P0 SHF.R.U32.HI R4, RZ, R2, R3 ;  /* 0x00000002ff040219 */ /* 0x002fe40000011603 */
[----:B------:R-:W-:-:S04]  /*185f0*/  ISETP.NE.U32.AND P0, PT, RZ, UR4, PT ;  /* 0x00000004ff007c0c */ /* 0x000fc8000bf05070 */
[----:B------:R-:W-:-:S04]  /*18600*/  ISETP.NE.AND.EX P0, PT, RZ, UR5, PT, P0 ;  /* 0x00000005ff007c0c */ /* 0x000fc8000bf05300 */
[----:B------:R-:W-:-:S09]  /*18610*/  SEL R5, R6, RZ, !P0 ;  /* 0x000000ff06057207 */ /* 0x000fd20004000000 */
.L_x_7032:
        /* <DEDUP_REMOVED lines=19> */
.L_x_7166:
[----:B------:R-:W-:Y:S01]  /*18750*/  UMOV UR4, 0xffffffff ;  /* 0xffffffff00047882 */ /* 0x000fe20000000000 */
[----:B------:R-:W-:Y:S02]  /*18760*/  SHF.R.S32.HI R8, RZ, 0x1f, R0 ;  /* 0x0000001fff087819 */ /* 0x000fe40000011400 */
[----:B------:R-:W-:Y:S05]  /*18770*/  BRA.DIV UR4, `(.L_x_7034) ;  /* 0x0000004e04387947 */ /* 0x000fea000b800000 */
[----:B------:R-:W-:-:S13]  /*18780*/  ELECT P6, URZ, PT ;  /* 0x00000000003f782f */ /* 0x000fda00038c0000 */
.L_x_7169:
        /* <DEDUP_REMOVED lines=22> */
.L_x_7036:
[----:B------:R-:W2:Y:S01]  /*188f0*/  LDL R9, [R1] ;  /* 0x0000000001097983 */ /* 0x000ea20000100800 */
[----:B------:R-:W-:-:S03]  /*18900*/  MOV R11, 0x400 ;  /* 0x00000400000b7802 */ /* 0x000fc60000000f00 */
[----:B------:R-:W3:Y:S01]  /*18910*/  LDL R10, [R1+0x8] ;  /* 0x00000800010a7983 */ /* 0x000ee20000100800 */
[----:B0-----:R-:W0:Y:S02]  /*18920*/  S2R R12, SR_CgaCtaId ;  /* 0x00000000000c7919 */ /* 0x001e240000008800 */
[----:B0-----:R-:W-:-:S04]  /*18930*/  LEA R11, R12, R11, 0x18 ;  /* 0x0000000b0c0b7211 */ /* 0x001fc800078ec0ff */
[----:B--2---:R-:W-:Y:S02]  /*18940*/  LEA R9, R9, R11, 0x3 ;  /* 0x0000000b09097211 */ /* 0x004fe400078e18ff */
[----:B---3--:R-:W-:-:S04]  /*18950*/  SHF.L.U32 R10, R10, 0x1f, RZ ;  /* 0x0000001f0a0a7819 */ /* 0x008fc800000006ff */
[----:B------:R-:W0:Y:S02]  /*18960*/  SYNCS.PHASECHK.TRANS64.TRYWAIT P0, [R9+URZ+0x38840], R10 ;  /* 0x0388400a090075a7 */ /* 0x000e24000800017f */
[----:B0-----:R-:W-:Y:S05]  /*18970*/  @!P0 BRA `(.L_x_7037) ;  /* 0x0000004800d88947 */ /* 0x001fea0003800000 */
.L_x_7170:
        /* <DEDUP_REMOVED lines=11> */
.L_x_7038:
        /* <DEDUP_REMOVED lines=14> */
[----:B0-----:R-:W-:-:S05]  /*18b10*/  LEA R12, R13, R12, 0x18 ;  /* 0x0000000c0d0c7211 */ /* 0x001fca00078ec0ff */
        /* <DEDUP_REMOVED lines=8> */
.L_x_7035:
        /* <DEDUP_REMOVED lines=82> */
.L_x_7040:
[----:B------:R-:W-:Y:S05]  /*190c0*/  BSYNC B0 ;  /* 0x0000000000007941 */ /* 0x000fea0003800000 */
.L_x_7039:
[----:B------:R-:W2:Y:S02]  /*190d0*/  LDL.LU R9, [R1+0x28] ;  /* 0x0000280001097983 */ /* 0x000ea40000300800 */
        /* <DEDUP_REMOVED lines=8> */
.L_x_7171:
        /* <DEDUP_REMOVED lines=13> */
.L_x_7172:
        /* <DEDUP_REMOVED lines=11> */
.L_x_7045:
        /* <DEDUP_REMOVED lines=58> */
.L_x_7043:
[----:B------:R-:W-:Y:S05]  /*19680*/  BSYNC B0 ;  /* 0x0000000000007941 */ /* 0x000fea0003800000 */
.L_x_7042:
        /* <DEDUP_REMOVED lines=43> */
.L_x_7052:
[----:B-1----:R-:W1:Y:S01]  /*19940*/  S2R R3, SR_CgaCtaId ;  /* 0x0000000000037919 */ /* 0x002e620000008800 */
[----:B------:R-:W-:-:S04]  /*19950*/  MOV R2, 0x400 ;  /* 0x0000040000027802 */ /* 0x000fc80000000f00 */
[----:B-1----:R-:W-:Y:S02]  /*19960*/  LEA R2, R3, R2, 0x18 ;  /* 0x0000000203027211 */ /* 0x002fe400078ec0ff */
[----:B------:R-:W-:Y:S02]  /*19970*/  SHF.L.U32 R3, R12, 0x1f, RZ ;  /* 0x0000001f0c037819 */ /* 0x000fe400000006ff */
[----:B------:R-:W-:-:S04]  /*19980*/  LEA R2, R13, R2, 0x3 ;  /* 0x000000020d027211 */ /* 0x000fc800078e18ff */
[----:B------:R-:W1:Y:S02]  /*19990*/  SYNCS.PHASECHK.TRANS64.TRYWAIT P0, [R2+URZ+0x38840], R3 ;  /* 0x03884003020075a7 */ /* 0x000e64000800017f */
[----:B-1----:R-:W-:Y:S05]  /*199a0*/  @!P0 BRA `(.L_x_7053) ;  /* 0x0000003c00148947 */ /* 0x002fea0003800000 */
.L_x_7173:
        /* <DEDUP_REMOVED lines=11> */
.L_x_7054:
[----:B--2---:R-:W2:Y:S01]  /*19a60*/  LDL R7, [R1] ;  /* 0x0000000001077983 */ /* 0x004ea20000100800 */
[----:B------:R-:W-:-:S03]  /*19a70*/  MOV R11, 0x400 ;  /* 0x00000400000b7802 */ /* 0x000fc60000000f00 */
[----:B------:R-:W3:Y:S01]  /*19a80*/  LDL R10, [R1+0x10] ;  /* 0x00001000010a7983 */ /* 0x000ee20000100800 */
        /* <DEDUP_REMOVED lines=20> */
.L_x_7174:
        /* <DEDUP_REMOVED lines=8> */
.L_x_7056:
[----:B01----:R-:W2:Y:S01]  /*19c50*/  LDL R3, [R1] ;  /* 0x0000000001037983 */ /* 0x003ea20000100800 */
        /* <DEDUP_REMOVED lines=54> */
.L_x_7051:
[----:B------:R-:W-:Y:S05]  /*19fc0*/  BSYNC B2 ;  /* 0x0000000000027941 */ /* 0x000fea0003800000 */
.L_x_7050:
[----:B------:R-:W2:Y:S02]  /*19fd0*/  LDL.LU R2, [R1+0x1c] ;  /* 0x00001c0001027983 */ /* 0x000ea40000300800 */
[----:B--2---:R-:W-:-:S07]  /*19fe0*/  IADD3 R5, R2, -0x3, RZ ;  /* 0xfffffffd02057810 */ /* 0x004fce0007ffe0ff */
.L_x_7049:
[----:B------:R-:W-:Y:S05]  /*19ff0*/  BSYNC B1 ;  /* 0x0000000000017941 */ /* 0x000fea0003800000 */
.L_x_7048:
[----:B------:R-:W-:-:S13]  /*1a000*/  ISETP.NE.AND P0, PT, R9, RZ, PT ;  /* 0x000000ff0900720c */ /* 0x000fda0003f05270 */
[----:B------:R-:W-:Y:S05]  /*1a010*/  @!P0 BRA `(.L_x_7047) ;  /* 0x0000001000388947 */ /* 0x000fea0003800000 */
.L_x_7071:
        /* <DEDUP_REMOVED lines=30> */
.L_x_7059:
[----:B------:R-:W2:Y:S01]  /*1a200*/  S2R R3, SR_CgaCtaId ;  /* 0x0000000000037919 */ /* 0x000ea20000008800 */
[----:B------:R-:W-:-:S04]  /*1a210*/  MOV R2, 0x400 ;  /* 0x0000040000027802 */ /* 0x000fc80000000f00 */
[----:B--2---:R-:W-:Y:S02]  /*1a220*/  LEA R2, R3, R2, 0x18 ;  /* 0x0000000203027211 */ /* 0x004fe400078ec0ff */
[----:B------:R-:W-:Y:S02]  /*1a230*/  SHF.L.U32 R3, R9, 0x1f, RZ ;  /* 0x0000001f09037819 */ /* 0x000fe400000006ff */
[----:B------:R-:W-:-:S04]  /*1a240*/  LEA R2, R10, R2, 0x3 ;  /* 0x000000020a027211 */ /* 0x000fc800078e18ff */
[----:B------:R-:W2:Y:S02]  /*1a250*/  SYNCS.PHASECHK.TRANS64.TRYWAIT P0, [R2+URZ+0x38840], R3 ;  /* 0x03884003020075a7 */ /* 0x000ea4000800017f */
[----:B--2---:R-:W-:Y:S05]  /*1a260*/  @!P0 BRA `(.L_x_7060) ;  /* 0x00000034000c8947 */ /* 0x004fea0003800000 */
.L_x_7175:
        /* <DEDUP_REMOVED lines=11> */
.L_x_7061:
[----:B0-----:R-:W3:Y:S01]  /*1a320*/  LDL R12, [R1+0x10] ;  /* 0x00001000010c7983 */ /* 0x001ee20000100800 */
[----:B-1----:R-:W-:Y:S01]  /*1a330*/  MOV R7, 0x400 ;  /* 0x0000040000077802 */ /* 0x002fe20000000f00 */
        /* <DEDUP_REMOVED lines=20> */
.L_x_7176:
        /* <DEDUP_REMOVED lines=8> */
.L_x_7063:
[----:B------:R-:W1:Y:S01]  /*1a500*/  S2R R11, SR_CgaCtaId ;  /* 0x00000000000b7919 */ /* 0x000e620000008800 */
[----:B0-2---:R-:W-:Y:S01]  /*1a510*/  MOV R3, 0x400 ;  /* 0x0000040000037802 */ /* 0x005fe20000000f00 */
        /* <DEDUP_REMOVED lines=52> */
.L_x_7058:
[----:B------:R-:W-:Y:S05]  /*1a860*/  BSYNC B1 ;  /* 0x0000000000017941 */ /* 0x000fea0003800000 */
.L_x_7057:
[----:B------:R-:W-:Y:S01]  /*1a870*/  IADD3 R10, R10, 0x1, RZ ;  /* 0x000000010a0a7810 */ /* 0x000fe20007ffe0ff */
[----:B------:R-:W-:Y:S03]  /*1a880*/  BSSY B1, `(.L_x_7064) ;  /* 0x0000084000017945 */ /* 0x000fe60003800000 */
        /* <DEDUP_REMOVED lines=11> */
[----:B------:R-:W1:Y:S02]  /*1a940*/  LDC R6, c[0x0][0x41c] ;  /* 0x00010700ff067b82 */ /* 0x000e640000000800 */
[----:B-1----:R-:W-:-:S13]  /*1a950*/  ISETP.NE.AND P0, PT, R6, 0x1, PT ;  /* 0x000000010600780c */ /* 0x002fda0003f05270 */
[----:B------:R-:W1:Y:S02]  /*1a960*/  @P0 LDC.64 R2, c[0x0][0x420] ;  /* 0x00010800ff020b82 */ /* 0x000e640000000a00 */
[----:B-1----:R-:W-:-:S04]  /*1a970*/  @P0 IMAD.HI.U32 R7, R9, R2, RZ ;  /* 0x0000000209070227 */ /* 0x002fc800078e00ff */
        /* <DEDUP_REMOVED lines=12> */
.L_x_7066:
[----:B------:R-:W2:Y:S01]  /*1aa40*/  S2R R3, SR_CgaCtaId ;  /* 0x0000000000037919 */ /* 0x000ea20000008800 */
[----:B------:R-:W-:-:S04]  /*1aa50*/  MOV R2, 0x400 ;  /* 0x0000040000027802 */ /* 0x000fc80000000f00 */
[----:B--2---:R-:W-:Y:S02]  /*1aa60*/  LEA R2, R3, R2, 0x18 ;  /* 0x0000000203027211 */ /* 0x004fe400078ec0ff */
[----:B------:R-:W-:-:S03]  /*1aa70*/  SHF.L.U32 R3, R11, 0x1f, RZ ;  /* 0x0000001f0b037819 */ /* 0x000fc600000006ff */
[----:B------:R-:W-:-:S04]  /*1aa80*/  IMAD R2, R12, 0x8, R2 ;  /* 0x000000080c027824 */ /* 0x000fc800078e0202 */
[----:B------:R-:W2:Y:S02]  /*1aa90*/  SYNCS.PHASECHK.TRANS64.TRYWAIT P0, [R2+URZ+0x38840], R3 ;  /* 0x03884003020075a7 */ /* 0x000ea4000800017f */
[----:B--2---:R-:W-:Y:S05]  /*1aaa0*/  @!P0 BRA `(.L_x_7067) ;  /* 0x0000002c00248947 */ /* 0x004fea0003800000 */
.L_x_7177:
[----:B-1----:R-:W1:Y:S02]  /*1aab0*/  S2R R7, SR_TID.X ;  /* 0x0000000000077919 */ /* 0x002e640000002100 */
        /* <DEDUP_REMOVED lines=10> */
.L_x_7068:
[----:B-1----:R-:W3:Y:S01]  /*1ab60*/  LDL R7, [R1] ;  /* 0x0000000001077983 */ /* 0x002ee20000100800 */
        /* <DEDUP_REMOVED lines=20> */
[----:B------:R-:W1:Y:S02]  /*1acb0*/  SYNCS.PHASECHK.TRANS64.TRYWAIT P1, [R2+URZ+0x38860], R3 ;  /* 0x03886003020075a7 */ /* 0x000e64000802017f */
[----:B01----:R-:W-:Y:S05]  /*1acc0*/  @!P1 BRA `(.L_x_7069) ;  /* 0x0000002800b09947 */ /* 0x003fea0003800000 */
.L_x_7178:
        /* <DEDUP_REMOVED lines=8> */
.L_x_7070:
        /* <DEDUP_REMOVED lines=55> */
.L_x_7065:
[----:B------:R-:W-:Y:S05]  /*1b0c0*/  BSYNC B1 ;  /* 0x0000000000017941 */ /* 0x000fea0003800000 */
.L_x_7064:
[C---:B------:R-:W-:Y:S01]  /*1b0d0*/  ISETP.GT.AND P0, PT, R5.reuse, 0x1, PT ;  /* 0x000000010500780c */ /* 0x040fe20003f04270 */
[----:B------:R-:W-:-:S12]  /*1b0e0*/  VIADD R5, R5, 0xfffffffe ;  /* 0xfffffffe05057836 */ /* 0x000fd80000000000 */
[----:B------:R-:W-:Y:S05]  /*1b0f0*/  @P0 BRA `(.L_x_7071) ;  /* 0xffffffec00c80947 */ /* 0x000fea000383ffff */
.L_x_7047:
[----:B------:R-:W-:Y:S05]  /*1b100*/  BSYNC B0 ;  /* 0x0000000000007941 */ /* 0x000fea0003800000 */
.L_x_7046:
        /* <DEDUP_REMOVED lines=11> */
[----:B-1----:R-:W2:Y:S01]  /*1b1c0*/  LDL R2, [R1+0x30] ;  /* 0x0000300001027983 */ /* 0x002ea20000100800 */
[----:B------:R-:W-:Y:S02]  /*1b1d0*/  VOTEU.ANY UR4, UPT, PT ;  /* 0x0000000000047886 */ /* 0x000fe400038e0100 */
[----:B------:R-:W1:Y:S01]  /*1b1e0*/  FLO.U32 R4, UR4 ;  /* 0x0000000400047d00 */ /* 0x000e6200080e0000 */
[----:B------:R-:W1:Y:S07]  /*1b1f0*/  S2R R7, SR_LANEID ;  /* 0x0000000000077919 */ /* 0x000e6e0000000000 */
[----:B0-----:R-:W0:Y:S01]  /*1b200*/  POPC R5, UR4 ;  /* 0x0000000400057d09 */ /* 0x001e220008000000 */
[----:B-1----:R-:W-:-:S02]  /*1b210*/  ISETP.EQ.U32.AND P0, PT, R4, R7, PT ;  /* 0x000000070400720c */ /* 0x002fc40003f02070 */
[----:B--2---:R-:W-:Y:S02]  /*1b220*/  R2UR UR5, R2 ;  /* 0x00000000020572ca */ /* 0x004fe400000e0000 */
[----:B------:R-:W0:Y:S09]  /*1b230*/  LDC.64 R2, c[0x0][0xd38] ;  /* 0x00034e00ff027b82 */ /* 0x000e320000000a00 */
[----:B0-----:R-:W2:Y:S01]  /*1b240*/  @P0 ATOMG.E.ADD.STRONG.GPU PT, R3, desc[UR54][R2.64], R5 ;  /* 0x00000005020309a8 */ /* 0x001ea200081ee1f6 */
[----:B------:R-:W0:Y:S02]  /*1b250*/  S2R R6, SR_LTMASK ;  /* 0x0000000000067919 */ /* 0x000e240000003900 */
[----:B0-----:R-:W-:-:S04]  /*1b260*/  LOP3.LUT R6, R6, UR4, RZ, 0xc0, !PT ;  /* 0x0000000406067c12 */ /* 0x001fc8000f8ec0ff */
[----:B------:R-:W0:Y:S01]  /*1b270*/  POPC R7, R6 ;  /* 0x0000000600077309 */ /* 0x000e220000000000 */
[----:B--2---:R-:W0:Y:S02]  /*1b280*/  SHFL.IDX PT, R4, R3, R4, 0x1f ;  /* 0x00001f0403047589 */ /* 0x004e2400000e0000 */
[----:B0-----:R-:W-:-:S07]  /*1b290*/  IADD3 R16, R4, UR5, R7 ;  /* 0x0000000504107c10 */ /* 0x001fce000fffe007 */
.L_x_7073:
[----:B------:R-:W-:Y:S05]  /*1b2a0*/  BSYNC B0 ;  /* 0x0000000000007941 */ /* 0x000fea0003800000 */
.L_x_7072:
[----:B-1----:R-:W2:Y:S02]  /*1b2b0*/  LDL.LU R2, [R1+0x8] ;  /* 0x0000080001027983 */ /* 0x002ea40000300800 */
[----:B--2---:R-:W-:-:S05]  /*1b2c0*/  LOP3.LUT R2, R2, R0, RZ, 0x3c, !PT ;  /* 0x0000000002027212 */ /* 0x004fca00078e3cff */
[----:B------:R1:W-:Y:S02]  /*1b2d0*/  STL [R1+0x8], R2 ;  /* 0x0000080201007387 */ /* 0x0003e40000100800 */
.L_x_7028:
[----:B------:R-:W-:Y:S05]  /*1b2e0*/  BSYNC B6 ;  /* 0x0000000000067941 */ /* 0x000fea0003800000 */
.L_x_7026:
[----:B------:R-:W-:-:S03]  /*1b2f0*/  UMOV UR4, 0xffffffff ;  /* 0xffffffff00047882 */ /* 0x000fc60000000000 */
[----:B------:R-:W-:Y:S05]  /*1b300*/  BRA.DIV UR4, `(.L_x_7074) ;  /* 0x0000002604347947 */ /* 0x000fea000b800000 */
[----:B------:R2:W3:Y:S04]  /*1b310*/  SHFL.IDX PT, R4, R16, RZ, 0x1f ;  /* 0x00001fff10047589 */ /* 0x0004e800000e0000 */
[----:B------:R-:W4:Y:S02]  /*1b320*/  SHFL.IDX PT, R16, R16, 0x1, 0x1f ;  /* 0x00201f0010107f89 */ /* 0x000f2400000e0000 */
.L_x_7182:
[----:B------:R-:W5:Y:S01]  /*1b330*/  S2R R0, SR_TID.X ;  /* 0x0000000000007919 */ /* 0x000f620000002100 */
[----:B------:R-:W-:Y:S01]  /*1b340*/  ULDC UR4, c[0x0][0xd14] ;  /* 0x0003450000047ab9 */ /* 0x000fe20000000800 */
[----:B------:R-:W-:Y:S01]  /*1b350*/  BSSY B0, `(.L_x_7075) ;  /* 0x000000b000007945 */ /* 0x000fe20003800000 */
[----:B------:R-:W-:Y:S01]  /*1b360*/  IMAD.MOV.U32 R17, RZ, RZ, RZ ;  /* 0x000000ffff117224 */ /* 0x000fe200078e00ff */
[----:B-----5:R-:W-:Y:S01]  /*1b370*/  LOP3.LUT R7, R0, 0x1f, RZ, 0xc0, !PT ;  /* 0x0000001f00077812 */ /* 0x020fe200078ec0ff */
[----:B------:R-:W-:-:S03]  /*1b380*/  IMAD.U32 R0, RZ, RZ, UR4 ;  /* 0x00000004ff007e24 */ /* 0x000fc6000f8e00ff */
[C---:B------:R-:W-:Y:S01]  /*1b390*/  ISETP.NE.AND P0, PT, R7.reuse, 0x1f, PT ;  /* 0x0000001f0700780c */ /* 0x040fe20003f05270 */
[----:B0-----:R-:W-:-:S05]  /*1b3a0*/  IMAD.IADD R5, R7, 0x1, R19 ;  /* 0x0000000107057824 */ /* 0x001fca00078e0213 */
[----:B------:R-:W-:-:S13]  /*1b3b0*/  ISETP.GE.OR P0, PT, R5, R0, !P0 ;  /* 0x000000000500720c */ /* 0x000fda0004706670 */
[----:B------:R-:W-:Y:S05]  /*1b3c0*/  @P0 BRA `(.L_x_7076) ;  /* 0x00000000000c0947 */ /* 0x000fea0003800000 */
[----:B-1----:R-:W0:Y:S02]  /*1b3d0*/  LDC.64 R2, c[0x0][0xd58] ;  /* 0x00035600ff027b82 */ /* 0x002e240000000a00 */
[----:B0-----:R-:W-:-:S05]  /*1b3e0*/  IMAD.WIDE R2, R5, 0x4, R2 ;  /* 0x0000000405027825 */ /* 0x001fca00078e0202 */
[----:B------:R0:W5:Y:S02]  /*1b3f0*/  LDG.E R17, desc[UR54][R2.64] ;  /* 0x0000003602117981 */ /* 0x000164000c1e1900 */
.L_x_7076:
[----:B------:R-:W-:Y:S05]  /*1b400*/  BSYNC B0 ;  /* 0x0000000000007941 */ /* 0x000fea0003800000 */
.L_x_7075:
        /* <DEDUP_REMOVED lines=21> */
[----:B-1----:R-:W-:-:S05]  /*1b560*/  IMAD.IADD R2, R6, 0x1, R7 ;  /* 0x0000000106027824 */ /* 0x002fca00078e0207 */
[----:B------:R0:W1:Y:S02]  /*1b570*/  SHFL.IDX PT, R14, R2, 0x1f, 0x1f ;  /* 0x03e01f00020e7f89 */ /* 0x00006400000e0000 */
.L_x_7190:
[----:B------:R-:W-:Y:S02]  /*1b580*/  ULDC UR4, c[0x0][0xd10] ;  /* 0x0003440000047ab9 */ /* 0x000fe40000000800 */
[----:B------:R-:W-:-:S04]  /*1b590*/  IMAD.U32 R5, RZ, RZ, UR4 ;  /* 0x00000004ff057e24 */ /* 0x000fc8000f8e00ff */
[----:B-1----:R-:W-:-:S04]  /*1b5a0*/  IMAD R3, R14, R5, RZ ;  /* 0x000000050e037224 */ /* 0x002fc800078e02ff */
[----:B--2-4-:R-:W-:-:S05]  /*1b5b0*/  IMAD.IADD R16, R16, 0x1, R3 ;  /* 0x0000000110107824 */ /* 0x014fca00078e0203 */
[----:B---3--:R-:W-:-:S13]  /*1b5c0*/  ISETP.GT.AND P0, PT, R16, R4, PT ;  /* 0x000000041000720c */ /* 0x008fda0003f04270 */
[----:B------:R-:W-:Y:S05]  /*1b5d0*/  @P0 BRA `(.L_x_7078) ;  /* 0x0000000000b40947 */ /* 0x000fea0003800000 */
[----:B------:R-:W1:Y:S02]  /*1b5e0*/  LDC R0, c[0x0][0xd14] ;  /* 0x00034500ff007b82 */ /* 0x000e640000000800 */
.L_x_7083:
        /* <DEDUP_REMOVED lines=14> */
.L_x_7081:
[----:B------:R-:W-:Y:S05]  /*1b6d0*/  BSYNC B0 ;  /* 0x0000000000007941 */ /* 0x000fea0003800000 */
.L_x_7080:
        /* <DEDUP_REMOVED lines=20> */
[----:B0-----:R-:W-:-:S04]  /*1b820*/  SEL R7, R14, RZ, P0 ;  /* 0x000000ff0e077207 */ /* 0x001fc80000000000 */
[----:B------:R-:W-:-:S05]  /*1b830*/  IADD3 R2, R6, R7, RZ ;  /* 0x0000000706027210 */ /* 0x000fca0007ffe0ff */
[----:B------:R0:W1:Y:S02]  /*1b840*/  SHFL.IDX PT, R14, R2, 0x1f, 0x1f ;  /* 0x03e01f00020e7f89 */ /* 0x00006400000e0000 */
.L_x_7198:
[----:B------:R-:W-:Y:S02]  /*1b850*/  ULDC UR4, c[0x0][0xd10] ;  /* 0x0003440000047ab9 */ /* 0x000fe40000000800 */
[----:B------:R-:W-:-:S04]  /*1b860*/  IMAD.U32 R5, RZ, RZ, UR4 ;  /* 0x00000004ff057e24 */ /* 0x000fc8000f8e00ff */
[----:B-1----:R-:W-:-:S04]  /*1b870*/  IMAD R3, R14, R5, RZ ;  /* 0x000000050e037224 */ /* 0x002fc800078e02ff */
[----:B------:R-:W-:-:S05]  /*1b880*/  IMAD.IADD R16, R3, 0x1, R16 ;  /* 0x0000000103107824 */ /* 0x000fca00078e0210 */
[----:B------:R-:W-:-:S13]  /*1b890*/  ISETP.GT.AND P0, PT, R16, R4, PT ;  /* 0x000000041000720c */ /* 0x000fda0003f04270 */
[----:B------:R-:W-:Y:S05]  /*1b8a0*/  @!P0 BRA `(.L_x_7083) ;  /* 0xfffffffc00508947 */ /* 0x000fea000383ffff */
.L_x_7078:
        /* <DEDUP_REMOVED lines=8> */
.L_x_7202:
[----:B------:R-:W-:Y:S01]  /*1b930*/  ISETP.NE.AND P0, PT, R3, RZ, PT ;  /* 0x000000ff0300720c */ /* 0x000fe20003f05270 */
[----:B------:R-:W-:-:S12]  /*1b940*/  IMAD.MOV.U32 R7, RZ, RZ, RZ ;  /* 0x000000ffff077224 */ /* 0x000fd800078e00ff */
[----:B------:R-:W-:Y:S05]  /*1b950*/  @!P0 BRA `(.L_x_7085) ;  /* 0x0000000000108947 */ /* 0x000fea0003800000 */
[----:B------:R-:W-:Y:S01]  /*1b960*/  UMOV UR4, 0xffffffff ;  /* 0xffffffff00047882 */ /* 0x000fe20000000000 */
[----:B------:R-:W-:Y:S02]  /*1b970*/  VIADD R12, R6, 0xffffffff ;  /* 0xffffffff060c7836 */ /* 0x000fe40000000000 */
[----:B------:R-:W-:Y:S05]  /*1b980*/  BRA.DIV UR4, `(.L_x_7086) ;  /* 0x0000002604c87947 */ /* 0x000fea000b800000 */
[----:B------:R3:W4:Y:S02]  /*1b990*/  SHFL.IDX PT, R7, R2, R12, 0x1f ;  /* 0x00001f0c02077589 */ /* 0x00072400000e0000 */
.L_x_7085:
[----:B0--3--:R-:W0:Y:S01]  /*1b9a0*/  LDC.64 R2, c[0x0][0xd68] ;  /* 0x00035a00ff027b82 */ /* 0x009e220000000a00 */
[----:B------:R-:W-:-:S05]  /*1b9b0*/  IADD3 R19, R6, R19, RZ ;  /* 0x0000001306137210 */ /* 0x000fca0007ffe0ff */
[----:B0-----:R-:W-:-:S05]  /*1b9c0*/  IMAD.WIDE R2, R19, 0x4, R2 ;  /* 0x0000000413027825 */ /* 0x001fca00078e0202 */
[----:B------:R-:W1:Y:S01]  /*1b9d0*/  LDG.E R9, desc[UR54][R2.64] ;  /* 0x0000003602097981 */ /* 0x000e62000c1e1900 */
[----:B----4-:R-:W-:Y:S02]  /*1b9e0*/  IMAD R16, R7, R5, R16 ;  /* 0x0000000507107224 */ /* 0x010fe400078e0210 */
[----:B-12---:R-:W-:-:S05]  /*1b9f0*/  IMAD R6, R17, R9, RZ ;  /* 0x0000000911067224 */ /* 0x006fca00078e02ff */
        /* <DEDUP_REMOVED lines=49> */
[C---:B------:R-:W-:Y:S01]  /*1bd10*/  LOP3.LUT R2, R4.reuse, R9, RZ, 0x3c, !PT ;  /* 0x0000000904027212 */ /* 0x040fe200078e3cff */
[----:B------:R-:W-:-:S10]  /*1bd20*/  IMAD.IADD R4, R4, 0x1, R7 ;  /* 0x0000000104047824 */ /* 0x000fd400078e0207 */
        /* <DEDUP_REMOVED lines=10> */
.L_x_7079:
[----:B------:R-:W-:Y:S01]  /*1bdd0*/  UMOV UR4, URZ ;  /* 0x0000003f00047c82 */ /* 0x000fe20008000000 */
[----:B------:R-:W-:Y:S01]  /*1bde0*/  UMOV UR5, URZ ;  /* 0x0000003f00057c82 */ /* 0x000fe20008000000 */
[----:B------:R-:W-:Y:S01]  /*1bdf0*/  ULDC UR6, c[0x0][0xd14] ;  /* 0x0003450000067ab9 */ /* 0x000fe20000000800 */
[----:B------:R-:W-:Y:S01]  /*1be00*/  MOV R16, R4 ;  /* 0x0000000400107202 */ /* 0x000fe20000000f00 */
[----:B------:R-:W-:Y:S02]  /*1be10*/  IMAD.U32 R17, RZ, RZ, UR4 ;  /* 0x00000004ff117e24 */ /* 0x000fe4000f8e00ff */
[----:B------:R-:W-:Y:S02]  /*1be20*/  IMAD.U32 R18, RZ, RZ, UR5 ;  /* 0x00000005ff127e24 */ /* 0x000fe4000f8e00ff */
[----:B------:R-:W-:-:S07]  /*1be30*/  IMAD.U32 R19, RZ, RZ, UR6 ;  /* 0x00000006ff137e24 */ /* 0x000fce000f8e00ff */
.L_x_7087:
        /* <DEDUP_REMOVED lines=12> */
.L_x_7004:
[----:B-1----:R-:W2:Y:S01]  /*1bf00*/  LDL.LU R0, [R1+0x28] ;  /* 0x0000280001007983 */ /* 0x002ea20000300800 */
[----:B------:R-:W1:Y:S01]  /*1bf10*/  S2R R5, SR_CgaCtaId ;  /* 0x0000000000057919 */ /* 0x000e620000008800 */
[----:B--2---:R-:W-:-:S05]  /*1bf20*/  VIADD R0, R0, 0x1 ;  /* 0x0000000100007836 */ /* 0x004fca0000000000 */
[----:B---3--:R-:W-:-:S04]  /*1bf30*/  LEA.HI R2, R0, R0, RZ, 0x1 ;  /* 0x0000000000027211 */ /* 0x008fc800078f08ff */
[----:B------:R-:W-:-:S05]  /*1bf40*/  LOP3.LUT R3, R2, 0xfffffffe, RZ, 0xc0, !PT ;  /* 0xfffffffe02037812 */ /* 0x000fca00078ec0ff */
[----:B------:R-:W-:Y:S01]  /*1bf50*/  IMAD.IADD R3, R0, 0x1, -R3 ;  /* 0x0000000100037824 */ /* 0x000fe200078e0a03 */
[----:B------:R-:W-:-:S04]  /*1bf60*/  MOV R0, 0x400 ;  /* 0x0000040000007802 */ /* 0x000fc80000000f00 */
[----:B-1----:R-:W-:Y:S02]  /*1bf70*/  LEA R0, R5, R0, 0x18 ;  /* 0x0000000005007211 */ /* 0x002fe400078ec0ff */
[----:B------:R-:W-:-:S04]  /*1bf80*/  SHF.L.U32 R3, R3, 0x1f, RZ ;  /* 0x0000001f03037819 */ /* 0x000fc800000006ff */
[----:B------:R-:W1:Y:S02]  /*1bf90*/  SYNCS.PHASECHK.TRANS64.TRYWAIT P0, [R0+URZ+0x38820], R3 ;  /* 0x03882003000075a7 */ /* 0x000e64000800017f */
[----:B-1----:R-:W-:Y:S05]  /*1bfa0*/  @!P0 BRA `(.L_x_7089) ;  /* 0x0000002000688947 */ /* 0x002fea0003800000 */
.L_x_7205:
[----:B------:R-:W-:-:S03]  /*1bfb0*/  UMOV UR4, 0xffffffff ;  /* 0xffffffff00047882 */ /* 0x000fc60000000000 */
[----:B------:R-:W-:Y:S05]  /*1bfc0*/  BRA.DIV UR4, `(.L_x_7090) ;  /* 0x0000002204747947 */ /* 0x000fea000b800000 */
[----:B------:R-:W2:Y:S02]  /*1bfd0*/  S2R R2, SR_TID.X ;  /* 0x0000000000027919 */ /* 0x000ea40000002100 */
[----:B--2---:R-:W-:-:S04]  /*1bfe0*/  SHF.R.U32.HI R2, RZ, 0x5, R2 ;  /* 0x00000005ff027819 */ /* 0x004fc80000011602 */
[----:B------:R-:W-:-:S05]  /*1bff0*/  LOP3.LUT R2, R2, 0x3, RZ, 0xc0, !PT ;  /* 0x0000000302027812 */ /* 0x000fca00078ec0ff */
[----:B------:R2:W3:Y:S02]  /*1c000*/  SHFL.IDX PT, R14, R2, RZ, 0x1f ;  /* 0x00001fff020e7589 */ /* 0x0004e400000e0000 */
.L_x_7208:
[----:B---3--:R-:W-:-:S13]  /*1c010*/  ISETP.NE.AND P0, PT, R14, RZ, PT ;  /* 0x000000ff0e00720c */ /* 0x008fda0003f05270 */
[----:B------:R-:W-:Y:S05]  /*1c020*/  @P0 BRA `(.L_x_6855) ;  /* 0x0000000000940947 */ /* 0x000fea0003800000 */
[----:B------:R-:W-:-:S03]  /*1c030*/  UMOV UR4, 0xffffffff ;  /* 0xffffffff00047882 */ /* 0x000fc60000000000 */
[----:B------:R-:W-:Y:S05]  /*1c040*/  BRA.DIV UR4, `(.L_x_7091) ;  /* 0x0000002204887947 */ /* 0x000fea000b800000 */
[----:B------:R-:W-:-:S13]  /*1c050*/  ELECT P6, URZ, PT ;  /* 0x00000000003f782f */ /* 0x000fda00038c0000 */
.L_x_7211:
[----:B------:R-:W-:Y:S05]  /*1c060*/  @!P6 BRA `(.L_x_6855) ;  /* 0x000000000084e947 */ /* 0x000fea0003800000 */
[----:B--2---:R-:W2:Y:S02]  /*1c070*/  LDL.LU R2, [R1+0x34] ;  /* 0x0000340001027983 */ /* 0x004ea40000300800 */
[----:B--2---:R-:W-:-:S04]  /*1c080*/  LOP3.LUT R2, R2, 0x2, RZ, 0xfc, !PT ;  /* 0x0000000202027812 */ /* 0x004fc800078efcff */
[----:B------:R-:W-:-:S13]  /*1c090*/  ISETP.NE.AND P2, PT, R2, 0x3, PT ;  /* 0x000000030200780c */ /* 0x000fda0003f45270 */
[----:B------:R-:W-:Y:S05]  /*1c0a0*/  @!P2 BRA `(.L_x_7092) ;  /* 0x000000000004a947 */ /* 0x000fea0003800000 */
[----:B------:R-:W-:Y:S01]  /*1c0b0*/  BPT.TRAP 0x1 ;  /* 0x000000040000795c */ /* 0x000fe20000300000 */
.L_x_7092:
        /* <DEDUP_REMOVED lines=14> */
.L_x_7212:
[----:B------:R-:W2:Y:S02]  /*1c1a0*/  SYNCS.PHASECHK.TRANS64.TRYWAIT P0, [R7+URZ], R2 ;  /* 0x00000002070075a7 */ /* 0x000ea4000800017f */
[----:B--2---:R-:W-:Y:S05]  /*1c1b0*/  @!P0 BRA `(.L_x_7094) ;  /* 0x0000002000608947 */ /* 0x004fea0003800000 */
.L_x_7213:
[----:B------:R-:W-:Y:S05]  /*1c1c0*/  @!P2 BRA `(.L_x_7095) ;  /* 0x000000000004a947 */ /* 0x000fea0003800000 */
[----:B------:R-:W-:Y:S01]  /*1c1d0*/  BPT.TRAP 0x1 ;  /* 0x000000040000795c */ /* 0x000fe20000300000 */
.L_x_7095:
[----:B------:R-:W3:Y:S01]  /*1c1e0*/  LDL.LU R4, [R1] ;  /* 0x0000000001047983 */ /* 0x000ee20000300800 */
[----:B------:R-:W-:-:S04]  /*1c1f0*/  VIADD R0, R0, 0x38860 ;  /* 0x0003886000007836 */ /* 0x000fc80000000000 */
[----:B---3--:R-:W-:-:S04]  /*1c200*/  IMAD R4, R4, 0x8, R0 ;  /* 0x0000000804047824 */ /* 0x008fc800078e0200 */
[----:B------:R-:W3:Y:S02]  /*1c210*/  SYNCS.PHASECHK.TRANS64.TRYWAIT P0, [R4+URZ], R5 ;  /* 0x00000005040075a7 */ /* 0x000ee4000800017f */
[----:B---3--:R-:W-:Y:S05]  /*1c220*/  @!P0 BRA `(.L_x_7096) ;  /* 0x0000002000588947 */ /* 0x008fea0003800000 */
.L_x_7214:
[----:B------:R-:W-:-:S07]  /*1c230*/  LEA R3, R3, R0, 0x3 ;  /* 0x0000000003037211 */ /* 0x000fce00078e18ff */
.L_x_7097:
[----:B----4-:R4:W0:Y:S02]  /*1c240*/  SYNCS.PHASECHK.TRANS64.TRYWAIT P0, [R3+URZ], R2 ;  /* 0x00000002030075a7 */ /* 0x010824000800017f */
[----:B0-----:R-:W-:Y:S05]  /*1c250*/  @!P0 NANOSLEEP.SYNCS 0x989680 ;  /* 0x009896800000895d */ /* 0x001fea0003900000 */
[----:B------:R-:W0:Y:S02]  /*1c260*/  @!P0 SYNCS.PHASECHK.TRANS64 P0, [R3+URZ], R2 ;  /* 0x00000002030085a7 */ /* 0x000e24000800007f */
[----:B0-----:R-:W-:Y:S05]  /*1c270*/  @!P0 BRA `(.L_x_7097) ;  /* 0xfffffffc00f08947 */ /* 0x001fea000383ffff */
.L_x_6855:
[----:B------:R-:W-:Y:S05]  /*1c280*/  BSYNC B8 ;  /* 0x0000000000087941 */ /* 0x000fea0003800000 */
.L_x_6852:
[----:B------:R-:W-:Y:S05]  /*1c290*/  EXIT ;  /* 0x000000000000794d */ /* 0x000fea0003800000 */
.L_x_6871:
[----:B0-----:R0:W1:Y:S02]  /*1c2a0*/  SYNCS.PHASECHK.TRANS64.TRYWAIT P5, [R70+URZ+0x38890], R57 ;  /* 0x03889039460075a7 */ /* 0x00106400080a017f */
[----:B-1----:R-:W-:Y:S05]  /*1c2b0*/  @!P5 NANOSLEEP.SYNCS 0x989680 ;  /* 0x009896800000d95d */ /* 0x002fea0003900000 */
[----:B------:R-:W1:Y:S02]  /*1c2c0*/  @!P5 SYNCS.PHASECHK.TRANS64 P5, [R70+URZ+0x38890], R57 ;  /* 0x038890394600d5a7 */ /* 0x000e6400080a007f */
[----:B-1----:R-:W-:Y:S05]  /*1c2d0*/  @!P5 BRA `(.L_x_6871) ;  /* 0xfffffffc00f0d947 */ /* 0x002fea000383ffff */
[----:B------:R-:W-:Y:S05]  /*1c2e0*/  BRA `(.L_x_7098) ;  /* 0xfffffe6000ec7947 */ /* 0x000fea000383ffff */
.L_x_6881:
[----:B0-----:R0:W1:Y:S02]  /*1c2f0*/  SYNCS.PHASECHK.TRANS64.TRYWAIT P5, [R70+URZ+0x38890], R57 ;  /* 0x03889039460075a7 */ /* 0x00106400080a017f */
[----:B-1----:R-:W-:Y:S05]  /*1c300*/  @!P5 NANOSLEEP.SYNCS 0x989680 ;  /* 0x009896800000d95d */ /* 0x002fea0003900000 */
[----:B------:R-:W1:Y:S02]  /*1c310*/  @!P5 SYNCS.PHASECHK.TRANS64 P5, [R70+URZ+0x38890], R57 ;  /* 0x038890394600d5a7 */ /* 0x000e6400080a007f */
[----:B-1----:R-:W-:Y:S05]  /*1c320*/  @!P5 BRA `(.L_x_6881) ;  /* 0xfffffffc00f0d947 */ /* 0x002fea000383ffff */
[----:B------:R-:W-:Y:S05]  /*1c330*/  BRA `(.L_x_7099) ;  /* 0xfffffe6c00447947 */ /* 0x000fea000383ffff */
.L_x_6886:
[----:B0-----:R0:W1:Y:S02]  /*1c340*/  SYNCS.PHASECHK.TRANS64.TRYWAIT P5, [R70+URZ+0x38890], R57 ;  /* 0x03889039460075a7 */ /* 0x00106400080a017f */
[----:B-1----:R-:W-:Y:S05]  /*1c350*/  @!P5 NANOSLEEP.SYNCS 0x989680 ;  /* 0x009896800000d95d */ /* 0x002fea0003900000 */
[----:B------:R-:W1:Y:S02]  /*1c360*/  @!P5 SYNCS.PHASECHK.TRANS64 P5, [R70+URZ+0x38890], R57 ;  /* 0x038890394600d5a7 */ /* 0x000e6400080a007f */
[----:B-1----:R-:W-:Y:S05]  /*1c370*/  @!P5 BRA `(.L_x_6886) ;  /* 0xfffffffc00f0d947 */ /* 0x002fea000383ffff */
[----:B------:R-:W-:Y:S05]  /*1c380*/  BRA `(.L_x_7100) ;  /* 0xfffffe7400547947 */ /* 0x000fea000383ffff */
.L_x_6890:
[----:B----4-:R4:W0:Y:S02]  /*1c390*/  SYNCS.PHASECHK.TRANS64.TRYWAIT P0, [R70+URZ+0x388b0], R57 ;  /* 0x0388b039460075a7 */ /* 0x010824000800017f */
[----:B0-----:R-:W-:Y:S05]  /*1c3a0*/  @!P0 NANOSLEEP.SYNCS 0x989680 ;  /* 0x009896800000895d */ /* 0x001fea0003900000 */
[----:B------:R-:W0:Y:S02]  /*1c3b0*/  @!P0 SYNCS.PHASECHK.TRANS64 P0, [R70+URZ+0x388b0], R57 ;  /* 0x0388b039460085a7 */ /* 0x000e24000800007f */
[----:B0-----:R-:W-:Y:S05]  /*1c3c0*/  @!P0 BRA `(.L_x_6890) ;  /* 0xfffffffc00f08947 */ /* 0x001fea000383ffff */
[----:B------:R-:W-:Y:S05]  /*1c3d0*/  BRA `(.L_x_7101) ;  /* 0xfffffe7400cc7947 */ /* 0x000fea000383ffff */
.L_x_6917:
        /* <DEDUP_REMOVED lines=8> */
.L_x_7103:
[----:B------:R-:W-:Y:S05]  /*1c460*/  BSYNC B1 ;  /* 0x0000000000017941 */ /* 0x000fea0003800000 */
.L_x_7102:
[----:B------:R-:W-:Y:S05]  /*1c470*/  BRA `(.L_x_7104) ;  /* 0xfffffea800347947 */ /* 0x000fea000383ffff */
.L_x_6918:
        /* <DEDUP_REMOVED lines=8> */
.L_x_7106:
[----:B------:R-:W-:Y:S05]  /*1c500*/  BSYNC B1 ;  /* 0x0000000000017941 */ /* 0x000fea0003800000 */
.L_x_7105:
[----:B------:R-:W-:Y:S05]  /*1c510*/  BRA `(.L_x_7107) ;  /* 0xfffffea800147947 */ /* 0x000fea000383ffff */
.L_x_6919:
        /* <DEDUP_REMOVED lines=8> */
.L_x_7109:
[----:B------:R-:W-:Y:S05]  /*1c5a0*/  BSYNC B1 ;  /* 0x0000000000017941 */ /* 0x000fea0003800000 */
.L_x_7108:
[----:B------:R-:W-:Y:S05]  /*1c5b0*/  BRA `(.L_x_7110) ;  /* 0xfffffea400f47947 */ /* 0x000fea000383ffff */
.L_x_6920:
        /* <DEDUP_REMOVED lines=8> */
.L_x_7112:
[----:B------:R-:W-:Y:S05]  /*1c640*/  BSYNC B1 ;  /* 0x0000000000017941 */ /* 0x000fea0003800000 */
.L_x_7111:
[----:B------:R-:W-:Y:S05]  /*1c650*/  BRA `(.L_x_7113) ;  /* 0xfffffea400d47947 */ /* 0x000fea000383ffff */
.L_x_6921:
        /* <DEDUP_REMOVED lines=8> */
.L_x_7115:
[----:B------:R-:W-:Y:S05]  /*1c6e0*/  BSYNC B1 ;  /* 0x0000000000017941 */ /* 0x000fea0003800000 */
.L_x_7114:
[----:B------:R-:W-:Y:S05]  /*1c6f0*/  BRA `(.L_x_7116) ;  /* 0xfffffea400b47947 */ /* 0x000fea000383ffff */
.L_x_6922:
        /* <DEDUP_REMOVED lines=8> */
.L_x_7118:
[----:B------:R-:W-:Y:S05]  /*1c780*/  BSYNC B1 ;  /* 0x0000000000017941 */ /* 0x000fea0003800000 */
.L_x_7117:
[----:B------:R-:W-:Y:S05]  /*1c790*/  BRA `(.L_x_7119) ;  /* 0xfffffea400947947 */ /* 0x000fea000383ffff */
.L_x_6923:
        /* <DEDUP_REMOVED lines=8> */
.L_x_7121:
[----:B------:R-:W-:Y:S05]  /*1c820*/  BSYNC B1 ;  /* 0x0000000000017941 */ /* 0x000fea0003800000 */
.L_x_7120:
[----:B------:R-:W-:Y:S05]  /*1c830*/  BRA `(.L_x_7122) ;  /* 0xfffffea400747947 */ /* 0x000fea000383ffff */
.L_x_6924:
        /* <DEDUP_REMOVED lines=8> */
.L_x_7124:
[----:B------:R-:W-:Y:S05]  /*1c8c0*/  BSYNC B1 ;  /* 0x0000000000017941 */ /* 0x000fea0003800000 */
.L_x_7123:
[----:B------:R-:W-:Y:S05]  /*1c8d0*/  BRA `(.L_x_7125) ;  /* 0xfffffea400547947 */ /* 0x000fea000383ffff */
.L_x_6926:
[----:B0-----:R0:W1:Y:S02]  /*1c8e0*/  SYNCS.PHASECHK.TRANS64.TRYWAIT P2, [R2+URZ+0x38800], R7 ;  /* 0x03880007020075a7 */ /* 0x001064000804017f */
[----:B-1----:R-:W-:Y:S05]  /*1c8f0*/  @!P2 NANOSLEEP.SYNCS 0x989680 ;  /* 0x009896800000a95d */ /* 0x002fea0003900000 */
[----:B------:R-:W1:Y:S02]  /*1c900*/  @!P2 SYNCS.PHASECHK.TRANS64 P2, [R2+URZ+0x38800], R7 ;  /* 0x038800070200a5a7 */ /* 0x000e64000804007f */
[----:B-1----:R-:W-:Y:S05]  /*1c910*/  @!P2 BRA `(.L_x_6926) ;  /* 0xfffffffc00f0a947 */ /* 0x002fea000383ffff */
[----:B------:R-:W-:Y:S05]  /*1c920*/  BRA `(.L_x_7126) ;  /* 0xfffffea400cc7947 */ /* 0x000fea000383ffff */
.L_x_6934:
        /* <DEDUP_REMOVED lines=8> */
.L_x_7128:
[----:B------:R-:W-:Y:S05]  /*1c9b0*/  BSYNC B1 ;  /* 0x0000000000017941 */ /* 0x000fea0003800000 */
.L_x_7127:
[----:B------:R-:W-:Y:S05]  /*1c9c0*/  BRA `(.L_x_7129) ;  /* 0xfffffeb400a07947 */ /* 0x000fea000383ffff */
.L_x_6935:
        /* <DEDUP_REMOVED lines=8> */
.L_x_7131:
[----:B------:R-:W-:Y:S05]  /*1ca50*/  BSYNC B1 ;  /* 0x0000000000017941 */ /* 0x000fea0003800000 */
.L_x_7130:
[----:B------:R-:W-:Y:S05]  /*1ca60*/  BRA `(.L_x_7132) ;  /* 0xfffffeb400807947 */ /* 0x000fea000383ffff */
.L_x_6936:
        /* <DEDUP_REMOVED lines=8> */
.L_x_7134:
[----:B------:R-:W-:Y:S05]  /*1caf0*/  BSYNC B1 ;  /* 0x0000000000017941 */ /* 0x000fea0003800000 */
.L_x_7133:
[----:B------:R-:W-:Y:S05]  /*1cb00*/  BRA `(.L_x_7135) ;  /* 0xfffffeb400607947 */ /* 0x000fea000383ffff */
.L_x_6937:
        /* <DEDUP_REMOVED lines=8> */
.L_x_7137:
[----:B------:R-:W-:Y:S05]  /*1cb90*/  BSYNC B1 ;  /* 0x0000000000017941 */ /* 0x000fea0003800000 */
.L_x_7136:
[----:B------:R-:W-:Y:S05]  /*1cba0*/  BRA `(.L_x_7138) ;  /* 0xfffffeb400407947 */ /* 0x000fea000383ffff */
.L_x_6938:
        /* <DEDUP_REMOVED lines=8> */
.L_x_7140:
[----:B------:R-:W-:Y:S05]  /*1cc30*/  BSYNC B1 ;  /* 0x0000000000017941 */ /* 0x000fea0003800000 */
.L_x_7139:
[----:B------:R-:W-:Y:S05]  /*1cc40*/  BRA `(.L_x_7141) ;  /* 0xfffffeb400207947 */ /* 0x000fea000383ffff */
.L_x_6939:
        /* <DEDUP_REMOVED lines=8> */
.L_x_7143:
[----:B------:R-:W-:Y:S05]  /*1ccd0*/  BSYNC B1 ;  /* 0x0000000000017941 */ /* 0x000fea0003800000 */
.L_x_7142:
[----:B------:R-:W-:Y:S05]  /*1cce0*/  BRA `(.L_x_7144) ;  /* 0xfffffeb400047947 */ /* 0x000fea000383ffff */
.L_x_6940:
        /* <DEDUP_REMOVED lines=8> */
.L_x_7146:
[----:B------:R-:W-:Y:S05]  /*1cd70*/  BSYNC B1 ;  /* 0x0000000000017941 */ /* 0x000fea0003800000 */
.L_x_7145:
[----:B------:R-:W-:Y:S05]  /*1cd80*/  BRA `(.L_x_7147) ;  /* 0xfffffeb000e87947 */ /* 0x000fea000383ffff */
.L_x_6941:
        /* <DEDUP_REMOVED lines=8> */
.L_x_7149:
[----:B------:R-:W-:Y:S05]  /*1ce10*/  BSYNC B1 ;  /* 0x0000000000017941 */ /* 0x000fea0003800000 */
.L_x_7148:
[----:B------:R-:W-:Y:S05]  /*1ce20*/  BRA `(.L_x_7150) ;  /* 0xfffffeb000cc7947 */ /* 0x000fea000383ffff */
.L_x_6943:
[----:B0-----:R0:W1:Y:S02]  /*1ce30*/  SYNCS.PHASECHK.TRANS64.TRYWAIT P2, [R2+URZ+0x38800], R3 ;  /* 0x03880003020075a7 */ /* 0x001064000804017f */
[----:B-1----:R-:W-:Y:S05]  /*1ce40*/  @!P2 NANOSLEEP.SYNCS 0x989680 ;  /* 0x009896800000a95d */ /* 0x002fea0003900000 */
[----:B------:R-:W1:Y:S02]  /*1ce50*/  @!P2 SYNCS.PHASECHK.TRANS64 P2, [R2+URZ+0x38800], R3 ;  /* 0x038800030200a5a7 */ /* 0x000e64000804007f */
[----:B-1----:R-:W-:Y:S05]  /*1ce60*/  @!P2 BRA `(.L_x_6943) ;  /* 0xfffffffc00f0a947 */ /* 0x002fea000383ffff */
[----:B------:R-:W-:Y:S05]  /*1ce70*/  BRA `(.L_x_7151) ;  /* 0xfffffeb400287947 */ /* 0x000fea000383ffff */
.L_x_6949:
[----:B0-----:R0:W1:Y:S02]  /*1ce80*/  SYNCS.PHASECHK.TRANS64.TRYWAIT P1, [R21+URZ+0x38830], R14 ;  /* 0x0388300e150075a7 */ /* 0x001064000802017f */
[----:B-1----:R-:W-:Y:S05]  /*1ce90*/  @!P1 NANOSLEEP.SYNCS 0x989680 ;  /* 0x009896800000995d */ /* 0x002fea0003900000 */
[----:B------:R-:W1:Y:S02]  /*1cea0*/  @!P1 SYNCS.PHASECHK.TRANS64 P1, [R21+URZ+0x38830], R14 ;  /* 0x0388300e150095a7 */ /* 0x000e64000802007f */
[----:B-1----:R-:W-:Y:S05]  /*1ceb0*/  @!P1 BRA `(.L_x_6949) ;  /* 0xfffffffc00f09947 */ /* 0x002fea000383ffff */
[----:B------:R-:W-:Y:S05]  /*1cec0*/  BRA `(.L_x_6948) ;  /* 0xfffffec000787947 */ /* 0x000fea000383ffff */
.L_x_6951:
[----:B-1----:R1:W2:Y:S02]  /*1ced0*/  SYNCS.PHASECHK.TRANS64.TRYWAIT P1, [R2+URZ+0x38810], R57 ;  /* 0x03881039020075a7 */ /* 0x0022a4000802017f */
[----:B--2---:R-:W-:Y:S05]  /*1cee0*/  @!P1 NANOSLEEP.SYNCS 0x989680 ;  /* 0x009896800000995d */ /* 0x004fea0003900000 */
[----:B------:R-:W2:Y:S02]  /*1cef0*/  @!P1 SYNCS.PHASECHK.TRANS64 P1, [R2+URZ+0x38810], R57 ;  /* 0x03881039020095a7 */ /* 0x000ea4000802007f */
[----:B--2---:R-:W-:Y:S05]  /*1cf00*/  @!P1 BRA `(.L_x_6951) ;  /* 0xfffffffc00f09947 */ /* 0x004fea000383ffff */
[----:B------:R-:W-:Y:S05]  /*1cf10*/  BRA `(.L_x_7152) ;  /* 0xfffffec400287947 */ /* 0x000fea000383ffff */
.L_x_6956:
[----:B---3--:R3:W4:Y:S02]  /*1cf20*/  SYNCS.PHASECHK.TRANS64.TRYWAIT P1, [R21+URZ+0x38850], R14 ;  /* 0x0388500e150075a7 */ /* 0x008724000802017f */
[----:B----4-:R-:W-:Y:S05]  /*1cf30*/  @!P1 NANOSLEEP.SYNCS 0x989680 ;  /* 0x009896800000995d */ /* 0x010fea0003900000 */
[----:B------:R-:W4:Y:S02]  /*1cf40*/  @!P1 SYNCS.PHASECHK.TRANS64 P1, [R21+URZ+0x38850], R14 ;  /* 0x0388500e150095a7 */ /* 0x000f24000802007f */
[----:B----4-:R-:W-:Y:S05]  /*1cf50*/  @!P1 BRA `(.L_x_6956) ;  /* 0xfffffffc00f09947 */ /* 0x010fea000383ffff */
[----:B------:R-:W-:Y:S05]  /*1cf60*/  BRA `(.L_x_6955) ;  /* 0xfffffec400587947 */ /* 0x000fea000383ffff */
.L_x_6964:
[----:B-1----:R1:W2:Y:S02]  /*1cf70*/  SYNCS.PHASECHK.TRANS64.TRYWAIT P2, [R196+URZ+0x38830], R3 ;  /* 0x03883003c40075a7 */ /* 0x0022a4000804017f */
[----:B--2---:R-:W-:Y:S05]  /*1cf80*/  @!P2 NANOSLEEP.SYNCS 0x989680 ;  /* 0x009896800000a95d */ /* 0x004fea0003900000 */
[----:B------:R-:W2:Y:S02]  /*1cf90*/  @!P2 SYNCS.PHASECHK.TRANS64 P2, [R196+URZ+0x38830], R3 ;  /* 0x03883003c400a5a7 */ /* 0x000ea4000804007f */
[----:B--2---:R-:W-:Y:S05]  /*1cfa0*/  @!P2 BRA `(.L_x_6964) ;  /* 0xfffffffc00f0a947 */ /* 0x004fea000383ffff */
[----:B------:R-:W-:Y:S05]  /*1cfb0*/  BRA `(.L_x_6963) ;  /* 0xfffffef000507947 */ /* 0x000fea000383ffff */
.L_x_6969:
[----:B---3--:R3:W4:Y:S02]  /*1cfc0*/  SYNCS.PHASECHK.TRANS64.TRYWAIT P2, [R196+URZ+0x38850], R3 ;  /* 0x03885003c40075a7 */ /* 0x008724000804017f */
[----:B----4-:R-:W-:Y:S05]  /*1cfd0*/  @!P2 NANOSLEEP.SYNCS 0x989680 ;  /* 0x009896800000a95d */ /* 0x010fea0003900000 */
[----:B------:R-:W4:Y:S02]  /*1cfe0*/  @!P2 SYNCS.PHASECHK.TRANS64 P2, [R196+URZ+0x38850], R3 ;  /* 0x03885003c400a5a7 */ /* 0x000f24000804007f */
[----:B----4-:R-:W-:Y:S05]  /*1cff0*/  @!P2 BRA `(.L_x_6969) ;  /* 0xfffffffc00f0a947 */ /* 0x010fea000383ffff */
[----:B------:R-:W-:Y:S05]  /*1d000*/  BRA `(.L_x_6968) ;  /* 0xfffffef000ec7947 */ /* 0x000fea000383ffff */
.L_x_6977:
[----:B-1----:R1:W2:Y:S02]  /*1d010*/  SYNCS.PHASECHK.TRANS64.TRYWAIT P2, [R187+URZ+0x38830], R0 ;  /* 0x03883000bb0075a7 */ /* 0x0022a4000804017f */
[----:B--2---:R-:W-:Y:S05]  /*1d020*/  @!P2 NANOSLEEP.SYNCS 0x989680 ;  /* 0x009896800000a95d */ /* 0x004fea0003900000 */
[----:B------:R-:W2:Y:S02]  /*1d030*/  @!P2 SYNCS.PHASECHK.TRANS64 P2, [R187+URZ+0x38830], R0 ;  /* 0x03883000bb00a5a7 */ /* 0x000ea4000804007f */
[----:B--2---:R-:W-:Y:S05]  /*1d040*/  @!P2 BRA `(.L_x_6977) ;  /* 0xfffffffc00f0a947 */ /* 0x004fea000383ffff */
[----:B------:R-:W-:Y:S05]  /*1d050*/  BRA `(.L_x_6976) ;  /* 0xffffff2800107947 */ /* 0x000fea000383ffff */
.L_x_6982:
[----:B---3--:R3:W4:Y:S02]  /*1d060*/  SYNCS.PHASECHK.TRANS64.TRYWAIT P2, [R187+URZ+0x38850], R0 ;  /* 0x03885000bb0075a7 */ /* 0x008724000804017f */
[----:B----4-:R-:W-:Y:S05]  /*1d070*/  @!P2 NANOSLEEP.SYNCS 0x989680 ;  /* 0x009896800000a95d */ /* 0x010fea0003900000 */
[----:B------:R-:W4:Y:S02]  /*1d080*/  @!P2 SYNCS.PHASECHK.TRANS64 P2, [R187+URZ+0x38850], R0 ;  /* 0x03885000bb00a5a7 */ /* 0x000f24000804007f */
[----:B----4-:R-:W-:Y:S05]  /*1d090*/  @!P2 BRA `(.L_x_6982) ;  /* 0xfffffffc00f0a947 */ /* 0x010fea000383ffff */
[----:B------:R-:W-:Y:S05]  /*1d0a0*/  BRA `(.L_x_6981) ;  /* 0xffffff2800ac7947 */ /* 0x000fea000383ffff */
.L_x_7010:
        /* <DEDUP_REMOVED lines=11> */
.L_x_7154:
[----:B------:R-:W-:Y:S05]  /*1d160*/  BSYNC B1 ;  /* 0x0000000000017941 */ /* 0x000fea0003800000 */
.L_x_7153:
[----:B------:R-:W-:Y:S05]  /*1d170*/  BRA `(.L_x_7155) ;  /* 0xffffff9c008c7947 */ /* 0x000fea000383ffff */
.L_x_7011:
[----:B------:R-:W-:Y:S01]  /*1d180*/  BSSY B1, `(.L_x_7156) ;  /* 0x0000006000017945 */ /* 0x000fe20003800000 */
[----:B------:R-:W-:-:S07]  /*1d190*/  IMAD.MOV.U32 R15, RZ, RZ, -0x1 ;  /* 0xffffffffff0f7424 */ /* 0x000fce00078e00ff */
[----:B------:R-:W-:Y:S05]  /*1d1a0*/  WARPSYNC.COLLECTIVE R15, `(.L_x_7157) ;  /* 0x000000000f0c7348 */ /* 0x000fea0003c00000 */
[----:B------:R-:W-:Y:S02]  /*1d1b0*/  ELECT P6, UR62, PT ;  /* 0x00000000003e782f */ /* 0x000fe400038c0000 */
[----:B------:R-:W-:Y:S01]  /*1d1c0*/  MOV R14, UR62 ;  /* 0x0000003e000e7c02 */ /* 0x000fe20008000f00 */
[----:B------:R-:W-:Y:S10]  /*1d1d0*/  ENDCOLLECTIVE ;  /* 0x000000000000791b */ /* 0x000ff40003800000 */
.L_x_7157:
[----:B------:R-:W-:Y:S05]  /*1d1e0*/  BSYNC B1 ;  /* 0x0000000000017941 */ /* 0x000fea0003800000 */
.L_x_7156:
[----:B------:R-:W-:Y:S05]  /*1d1f0*/  BRA `(.L_x_7158) ;  /* 0xffffff9c00787947 */ /* 0x000fea000383ffff */
.L_x_7012:
[----:B0-----:R0:W1:Y:S02]  /*1d200*/  SYNCS.PHASECHK.TRANS64.TRYWAIT P0, [R9+URZ+0x38820], R5 ;  /* 0x03882005090075a7 */ /* 0x001064000800017f */
[----:B-1----:R-:W-:Y:S05]  /*1d210*/  @!P0 NANOSLEEP.SYNCS 0x989680 ;  /* 0x009896800000895d */ /* 0x002fea0003900000 */
[----:B------:R-:W1:Y:S02]  /*1d220*/  @!P0 SYNCS.PHASECHK.TRANS64 P0, [R9+URZ+0x38820], R5 ;  /* 0x03882005090085a7 */ /* 0x000e64000800007f */
[----:B-1----:R-:W-:Y:S05]  /*1d230*/  @!P0 BRA `(.L_x_7012) ;  /* 0xfffffffc00f08947 */ /* 0x002fea000383ffff */
[----:B------:R-:W-:Y:S05]  /*1d240*/  BRA `(.L_x_7159) ;  /* 0xffffff9c00907947 */ /* 0x000fea000383ffff */
.L_x_7015:
[----:B0-----:R0:W1:Y:S02]  /*1d250*/  SYNCS.PHASECHK.TRANS64.TRYWAIT P0, [R5+URZ+0x388a0], R7 ;  /* 0x0388a007050075a7 */ /* 0x001064000800017f */
[----:B-1----:R-:W-:Y:S05]  /*1d260*/  @!P0 NANOSLEEP.SYNCS 0x989680 ;  /* 0x009896800000895d */ /* 0x002fea0003900000 */
[----:B------:R-:W1:Y:S02]  /*1d270*/  @!P0 SYNCS.PHASECHK.TRANS64 P0, [R5+URZ+0x388a0], R7 ;  /* 0x0388a007050085a7 */ /* 0x000e64000800007f */
[----:B-1----:R-:W-:Y:S05]  /*1d280*/  @!P0 BRA `(.L_x_7015) ;  /* 0xfffffffc00f08947 */ /* 0x002fea000383ffff */
[----:B------:R-:W-:Y:S05]  /*1d290*/  BRA `(.L_x_7160) ;  /* 0xffffff9c009c7947 */ /* 0x000fea000383ffff */
.L_x_7017:
[----:B-1----:R1:W2:Y:S02]  /*1d2a0*/  SYNCS.PHASECHK.TRANS64.TRYWAIT P0, [R5+URZ+0x388c0], R7 ;  /* 0x0388c007050075a7 */ /* 0x0022a4000800017f */
[----:B--2---:R-:W-:Y:S05]  /*1d2b0*/  @!P0 NANOSLEEP.SYNCS 0x989680 ;  /* 0x009896800000895d */ /* 0x004fea0003900000 */
[----:B------:R-:W2:Y:S02]  /*1d2c0*/  @!P0 SYNCS.PHASECHK.TRANS64 P0, [R5+URZ+0x388c0], R7 ;  /* 0x0388c007050085a7 */ /* 0x000ea4000800007f */
[----:B--2---:R-:W-:Y:S05]  /*1d2d0*/  @!P0 BRA `(.L_x_7017) ;  /* 0xfffffffc00f08947 */ /* 0x004fea000383ffff */
[----:B------:R-:W-:Y:S05]  /*1d2e0*/  BRA `(.L_x_7161) ;  /* 0xffffffa000047947 */ /* 0x000fea000383ffff */
.L_x_7021:
[----:B0-----:R0:W1:Y:S02]  /*1d2f0*/  SYNCS.PHASECHK.TRANS64.TRYWAIT P0, [R6+URZ+0x388a0], R7 ;  /* 0x0388a007060075a7 */ /* 0x001064000800017f */
[----:B-1----:R-:W-:Y:S05]  /*1d300*/  @!P0 NANOSLEEP.SYNCS 0x989680 ;  /* 0x009896800000895d */ /* 0x002fea0003900000 */
[----:B------:R-:W1:Y:S02]  /*1d310*/  @!P0 SYNCS.PHASECHK.TRANS64 P0, [R6+URZ+0x388a0], R7 ;  /* 0x0388a007060085a7 */ /* 0x000e64000800007f */
[----:B-1----:R-:W-:Y:S05]  /*1d320*/  @!P0 BRA `(.L_x_7021) ;  /* 0xfffffffc00f08947 */ /* 0x002fea000383ffff */
[----:B------:R-:W-:Y:S05]  /*1d330*/  BRA `(.L_x_7162) ;  /* 0xffffffa400487947 */ /* 0x000fea000383ffff */
.L_x_7023:
[----:B-1----:R1:W2:Y:S02]  /*1d340*/  SYNCS.PHASECHK.TRANS64.TRYWAIT P1, [R6+URZ+0x388c0], R7 ;  /* 0x0388c007060075a7 */ /* 0x0022a4000802017f */
[----:B--2---:R-:W-:Y:S05]  /*1d350*/  @!P1 NANOSLEEP.SYNCS 0x989680 ;  /* 0x009896800000995d */ /* 0x004fea0003900000 */
[----:B------:R-:W2:Y:S02]  /*1d360*/  @!P1 SYNCS.PHASECHK.TRANS64 P1, [R6+URZ+0x388c0], R7 ;  /* 0x0388c007060095a7 */ /* 0x000ea4000802007f */
[----:B--2---:R-:W-:Y:S05]  /*1d370*/  @!P1 BRA `(.L_x_7023) ;  /* 0xfffffffc00f09947 */ /* 0x004fea000383ffff */
[----:B------:R-:W-:Y:S05]  /*1d380*/  BRA `(.L_x_7163) ;  /* 0xffffffa400a87947 */ /* 0x000fea000383ffff */
.L_x_7033:
        /* <DEDUP_REMOVED lines=11> */
.L_x_7165:
[----:B------:R-:W-:Y:S05]  /*1d440*/  BSYNC B0 ;  /* 0x0000000000007941 */ /* 0x000fea0003800000 */
.L_x_7164:
[----:B------:R-:W-:Y:S05]  /*1d450*/  BRA `(.L_x_7166) ;  /* 0xffffffb000bc7947 */ /* 0x000fea000383ffff */
.L_x_7034:
[----:B------:R-:W-:Y:S01]  /*1d460*/  BSSY B0, `(.L_x_7167) ;  /* 0x0000006000007945 */ /* 0x000fe20003800000 */
[----:B------:R-:W-:-:S07]  /*1d470*/  IMAD.MOV.U32 R15, RZ, RZ, -0x1 ;  /* 0xffffffffff0f7424 */ /* 0x000fce00078e00ff */
[----:B------:R-:W-:Y:S05]  /*1d480*/  WARPSYNC.COLLECTIVE R15, `(.L_x_7168) ;  /* 0x000000000f0c7348 */ /* 0x000fea0003c00000 */
[----:B------:R-:W-:Y:S02]  /*1d490*/  ELECT P6, UR62, PT ;  /* 0x00000000003e782f */ /* 0x000fe400038c0000 */
[----:B------:R-:W-:Y:S01]  /*1d4a0*/  MOV R14, UR62 ;  /* 0x0000003e000e7c02 */ /* 0x000fe20008000f00 */
[----:B------:R-:W-:Y:S10]  /*1d4b0*/  ENDCOLLECTIVE ;  /* 0x000000000000791b */ /* 0x000ff40003800000 */
.L_x_7168:
[----:B------:R-:W-:Y:S05]  /*1d4c0*/  BSYNC B0 ;  /* 0x0000000000007941 */ /* 0x000fea0003800000 */
.L_x_7167:
[----:B------:R-:W-:Y:S05]  /*1d4d0*/  BRA `(.L_x_7169) ;  /* 0xffffffb000ac7947 */ /* 0x000fea000383ffff */
.L_x_7037:
[----:B0-----:R0:W1:Y:S02]  /*1d4e0*/  SYNCS.PHASECHK.TRANS64.TRYWAIT P0, [R9+URZ+0x38840], R10 ;  /* 0x0388400a090075a7 */ /* 0x001064000800017f */
[----:B-1----:R-:W-:Y:S05]  /*1d4f0*/  @!P0 NANOSLEEP.SYNCS 0x989680 ;  /* 0x009896800000895d */ /* 0x002fea0003900000 */
[----:B------:R-:W1:Y:S02]  /*1d500*/  @!P0 SYNCS.PHASECHK.TRANS64 P0, [R9+URZ+0x38840], R10 ;  /* 0x0388400a090085a7 */ /* 0x000e64000800007f */
[----:B-1----:R-:W-:Y:S05]  /*1d510*/  @!P0 BRA `(.L_x_7037) ;  /* 0xfffffffc00f08947 */ /* 0x002fea000383ffff */
[----:B------:R-:W-:Y:S05]  /*1d520*/  BRA `(.L_x_7170) ;  /* 0xffffffb400147947 */ /* 0x000fea000383ffff */
.L_x_7041:
        /* <DEDUP_REMOVED lines=8> */
.L_x_7044:
[----:B0-----:R0:W1:Y:S02]  /*1d5b0*/  SYNCS.PHASECHK.TRANS64.TRYWAIT P0, [R5+URZ+0x38860], R9 ;  /* 0x03886009050075a7 */ /* 0x001064000800017f */
[----:B-1----:R-:W-:Y:S05]  /*1d5c0*/  @!P0 NANOSLEEP.SYNCS 0x989680 ;  /* 0x009896800000895d */ /* 0x002fea0003900000 */
[----:B------:R-:W1:Y:S02]  /*1d5d0*/  @!P0 SYNCS.PHASECHK.TRANS64 P0, [R5+URZ+0x38860], R9 ;  /* 0x03886009050085a7 */ /* 0x000e64000800007f */
[----:B-1----:R-:W-:Y:S05]  /*1d5e0*/  @!P0 BRA `(.L_x_7044) ;  /* 0xfffffffc00f08947 */ /* 0x002fea000383ffff */
[----:B------:R-:W-:Y:S05]  /*1d5f0*/  BRA `(.L_x_7172) ;  /* 0xffffffbc000c7947 */ /* 0x000fea000383ffff */
.L_x_7053:
[----:B-1----:R1:W2:Y:S02]  /*1d600*/  SYNCS.PHASECHK.TRANS64.TRYWAIT P0, [R2+URZ+0x38840], R3 ;  /* 0x03884003020075a7 */ /* 0x0022a4000800017f */
[----:B--2---:R-:W-:Y:S05]  /*1d610*/  @!P0 NANOSLEEP.SYNCS 0x989680 ;  /* 0x009896800000895d */ /* 0x004fea0003900000 */
[----:B------:R-:W2:Y:S02]  /*1d620*/  @!P0 SYNCS.PHASECHK.TRANS64 P0, [R2+URZ+0x38840], R3 ;  /* 0x03884003020085a7 */ /* 0x000ea4000800007f */
[----:B--2---:R-:W-:Y:S05]  /*1d630*/  @!P0 BRA `(.L_x_7053) ;  /* 0xfffffffc00f08947 */ /* 0x004fea000383ffff */
[----:B------:R-:W-:Y:S05]  /*1d640*/  BRA `(.L_x_7173) ;  /* 0xffffffc000d87947 */ /* 0x000fea000383ffff */
.L_x_7055:
[----:B0-----:R0:W2:Y:S02]  /*1d650*/  SYNCS.PHASECHK.TRANS64.TRYWAIT P0, [R2+URZ+0x38860], R3 ;  /* 0x03886003020075a7 */ /* 0x0010a4000800017f */
[----:B--2---:R-:W-:Y:S05]  /*1d660*/  @!P0 NANOSLEEP.SYNCS 0x989680 ;  /* 0x009896800000895d */ /* 0x004fea0003900000 */
[----:B------:R-:W2:Y:S02]  /*1d670*/  @!P0 SYNCS.PHASECHK.TRANS64 P0, [R2+URZ+0x38860], R3 ;  /* 0x03886003020085a7 */ /* 0x000ea4000800007f */
[----:B--2---:R-:W-:Y:S05]  /*1d680*/  @!P0 BRA `(.L_x_7055) ;  /* 0xfffffffc00f08947 */ /* 0x004fea000383ffff */
[----:B------:R-:W-:Y:S05]  /*1d690*/  BRA `(.L_x_7174) ;  /* 0xffffffc4004c7947 */ /* 0x000fea000383ffff */
.L_x_7060:
[----:B--2---:R2:W3:Y:S02]  /*1d6a0*/  SYNCS.PHASECHK.TRANS64.TRYWAIT P0, [R2+URZ+0x38840], R3 ;  /* 0x03884003020075a7 */ /* 0x0044e4000800017f */
[----:B---3--:R-:W-:Y:S05]  /*1d6b0*/  @!P0 NANOSLEEP.SYNCS 0x989680 ;  /* 0x009896800000895d */ /* 0x008fea0003900000 */
[----:B------:R-:W3:Y:S02]  /*1d6c0*/  @!P0 SYNCS.PHASECHK.TRANS64 P0, [R2+URZ+0x38840], R3 ;  /* 0x03884003020085a7 */ /* 0x000ee4000800007f */
[----:B---3--:R-:W-:Y:S05]  /*1d6d0*/  @!P0 BRA `(.L_x_7060) ;  /* 0xfffffffc00f08947 */ /* 0x008fea000383ffff */
[----:B------:R-:W-:Y:S05]  /*1d6e0*/  BRA `(.L_x_7175) ;  /* 0xffffffc800e07947 */ /* 0x000fea000383ffff */
.L_x_7062:
[----:B0-----:R0:W1:Y:S02]  /*1d6f0*/  SYNCS.PHASECHK.TRANS64.TRYWAIT P1, [R2+URZ+0x38860], R3 ;  /* 0x03886003020075a7 */ /* 0x001064000802017f */
[----:B-1----:R-:W-:Y:S05]  /*1d700*/  @!P1 NANOSLEEP.SYNCS 0x989680 ;  /* 0x009896800000995d */ /* 0x002fea0003900000 */
[----:B------:R-:W1:Y:S02]  /*1d710*/  @!P1 SYNCS.PHASECHK.TRANS64 P1, [R2+URZ+0x38860], R3 ;  /* 0x03886003020095a7 */ /* 0x000e64000802007f */
[----:B-1----:R-:W-:Y:S05]  /*1d720*/  @!P1 BRA `(.L_x_7062) ;  /* 0xfffffffc00f09947 */ /* 0x002fea000383ffff */
[----:B------:R-:W-:Y:S05]  /*1d730*/  BRA `(.L_x_7176) ;  /* 0xffffffcc00507947 */ /* 0x000fea000383ffff */
.L_x_7067:
[----:B--2---:R2:W3:Y:S02]  /*1d740*/  SYNCS.PHASECHK.TRANS64.TRYWAIT P0, [R2+URZ+0x38840], R3 ;  /* 0x03884003020075a7 */ /* 0x0044e4000800017f */
[----:B---3--:R-:W-:Y:S05]  /*1d750*/  @!P0 NANOSLEEP.SYNCS 0x989680 ;  /* 0x009896800000895d */ /* 0x008fea0003900000 */
[----:B------:R-:W3:Y:S02]  /*1d760*/  @!P0 SYNCS.PHASECHK.TRANS64 P0, [R2+URZ+0x38840], R3 ;  /* 0x03884003020085a7 */ /* 0x000ee4000800007f */
[----:B---3--:R-:W-:Y:S05]  /*1d770*/  @!P0 BRA `(.L_x_7067) ;  /* 0xfffffffc00f08947 */ /* 0x008fea000383ffff */
[----:B------:R-:W-:Y:S05]  /*1d780*/  BRA `(.L_x_7177) ;  /* 0xffffffd000c87947 */ /* 0x000fea000383ffff */
.L_x_7069:
[----:B0-----:R0:W1:Y:S02]  /*1d790*/  SYNCS.PHASECHK.TRANS64.TRYWAIT P1, [R2+URZ+0x38860], R3 ;  /* 0x03886003020075a7 */ /* 0x001064000802017f */
[----:B-1----:R-:W-:Y:S05]  /*1d7a0*/  @!P1 NANOSLEEP.SYNCS 0x989680 ;  /* 0x009896800000995d */ /* 0x002fea0003900000 */
[----:B------:R-:W1:Y:S02]  /*1d7b0*/  @!P1 SYNCS.PHASECHK.TRANS64 P1, [R2+URZ+0x38860], R3 ;  /* 0x03886003020095a7 */ /* 0x000e64000802007f */
[----:B-1----:R-:W-:Y:S05]  /*1d7c0*/  @!P1 BRA `(.L_x_7069) ;  /* 0xfffffffc00f09947 */ /* 0x002fea000383ffff */
[----:B------:R-:W-:Y:S05]  /*1d7d0*/  BRA `(.L_x_7178) ;  /* 0xffffffd4003c7947 */ /* 0x000fea000383ffff */
.L_x_7074:
[----:B------:R-:W-:Y:S01]  /*1d7e0*/  BSSY B0, `(.L_x_7179) ;  /* 0x0000008000007945 */ /* 0x000fe20003800000 */
[----:B0-----:R-:W-:Y:S01]  /*1d7f0*/  IMAD.MOV.U32 R13, RZ, RZ, R16 ;  /* 0x000000ffff0d7224 */ /* 0x001fe200078e0010 */
[----:B------:R-:W-:Y:S01]  /*1d800*/  MOV R15, 0xffffffff ;  /* 0xffffffff000f7802 */ /* 0x000fe20000000f00 */
[----:B------:R-:W-:Y:S02]  /*1d810*/  IMAD.MOV.U32 R12, RZ, RZ, RZ ;  /* 0x000000ffff0c7224 */ /* 0x000fe400078e00ff */
[----:B------:R-:W-:-:S07]  /*1d820*/  IMAD.MOV.U32 R11, RZ, RZ, 0x1f ;  /* 0x0000001fff0b7424 */ /* 0x000fce00078e00ff */
[----:B-1----:R-:W-:Y:S05]  /*1d830*/  WARPSYNC.COLLECTIVE R15, `(.L_x_7180) ;  /* 0x000000000f087348 */ /* 0x002fea0003c00000 */
[----:B------:R0:W2:Y:S02]  /*1d840*/  SHFL.IDX P6, R14, R13, R12, R11 ;  /* 0x0000000c0d0e7389 */ /* 0x0000a400000c000b */
[----:B012---:R-:W-:Y:S01]  /*1d850*/  ENDCOLLECTIVE ;  /* 0x000000000000791b */ /* 0x007fe20003800000 */
.L_x_7180:
[----:B------:R-:W-:Y:S05]  /*1d860*/  BSYNC B0 ;  /* 0x0000000000007941 */ /* 0x000fea0003800000 */
.L_x_7179:
        /* <DEDUP_REMOVED lines=8> */
.L_x_7181:
[----:B------:R-:W-:Y:S01]  /*1d8f0*/  MOV R16, R14 ;  /* 0x0000000e00107202 */ /* 0x000fe20000000f00 */
[----:B------:R-:W-:Y:S06]  /*1d900*/  BRA `(.L_x_7182) ;  /* 0xffffffd800887947 */ /* 0x000fec000383ffff */
.L_x_7077:
        /* <DEDUP_REMOVED lines=8> */
.L_x_7184:
[----:B------:R-:W-:Y:S05]  /*1d990*/  BSYNC B0 ;  /* 0x0000000000007941 */ /* 0x000fea0003800000 */
.L_x_7183:
        /* <DEDUP_REMOVED lines=10> */
.L_x_7185:
        /* <DEDUP_REMOVED lines=8> */
.L_x_7186:
        /* <DEDUP_REMOVED lines=8> */
.L_x_7187:
        /* <DEDUP_REMOVED lines=8> */
.L_x_7188:
        /* <DEDUP_REMOVED lines=8> */
.L_x_7189:
[----:B------:R-:W-:Y:S05]  /*1dc40*/  BRA `(.L_x_7190) ;  /* 0xffffffd8004c7947 */ /* 0x000fea000383ffff */
.L_x_7082:
[----:B------:R-:W-:Y:S01]  /*1dc50*/  BSSY B0, `(.L_x_7191) ;  /* 0x0000008000007945 */ /* 0x000fe20003800000 */
[----:B-----5:R-:W-:Y:S01]  /*1dc60*/  IMAD.MOV.U32 R13, RZ, RZ, R17 ;  /* 0x000000ffff0d7224 */ /* 0x020fe200078e0011 */
[----:B------:R-:W-:Y:S01]  /*1dc70*/  MOV R11, RZ ;  /* 0x000000ff000b7202 */ /* 0x000fe20000000f00 */
[----:B------:R-:W-:Y:S02]  /*1dc80*/  IMAD.MOV.U32 R12, RZ, RZ, 0x1 ;  /* 0x00000001ff0c7424 */ /* 0x000fe400078e00ff */
[----:B------:R-:W-:-:S07]  /*1dc90*/  IMAD.MOV.U32 R15, RZ, RZ, -0x1 ;  /* 0xffffffffff0f7424 */ /* 0x000fce00078e00ff */
[----:B0-----:R-:W-:Y:S05]  /*1dca0*/  WARPSYNC.COLLECTIVE R15, `(.L_x_7192) ;  /* 0x000000000f087348 */ /* 0x001fea0003c00000 */
[----:B------:R1:W2:Y:S02]  /*1dcb0*/  SHFL.UP P6, R14, R13, R12, R11 ;  /* 0x0400000c0d0e7389 */ /* 0x0002a400000c000b */
[----:B012---:R-:W-:Y:S01]  /*1dcc0*/  ENDCOLLECTIVE ;  /* 0x000000000000791b */ /* 0x007fe20003800000 */
.L_x_7192:
[----:B------:R-:W-:Y:S05]  /*1dcd0*/  BSYNC B0 ;  /* 0x0000000000007941 */ /* 0x000fea0003800000 */
.L_x_7191:
        /* <DEDUP_REMOVED lines=10> */
.L_x_7193:
        /* <DEDUP_REMOVED lines=8> */
.L_x_7194:
        /* <DEDUP_REMOVED lines=8> */
.L_x_7195:
        /* <DEDUP_REMOVED lines=8> */
.L_x_7196:
        /* <DEDUP_REMOVED lines=8> */
.L_x_7197:
[----:B------:R-:W-:Y:S05]  /*1df80*/  BRA `(.L_x_7198) ;  /* 0xffffffd800307947 */ /* 0x000fea000383ffff */
.L_x_7084:
[----:B------:R-:W-:Y:S01]  /*1df90*/  BSSY B0, `(.L_x_7199) ;  /* 0x0000006000007945 */ /* 0x000fe20003800000 */
[----:B------:R-:W-:Y:S01]  /*1dfa0*/  PLOP3.LUT P6, PT, P6, PT, PT, 0x8, 0x0 ;  /* 0x000000000000781c */ /* 0x000fe200037ce170 */
[----:B------:R-:W-:-:S12]  /*1dfb0*/  IMAD.MOV.U32 R15, RZ, RZ, -0x1 ;  /* 0xffffffffff0f7424 */ /* 0x000fd800078e00ff */
[----:B0-----:R-:W-:Y:S05]  /*1dfc0*/  WARPSYNC.COLLECTIVE R15, `(.L_x_7200) ;  /* 0x000000000f087348 */ /* 0x001fea0003c00000 */
[----:B------:R-:W-:Y:S01]  /*1dfd0*/  VOTE.ANY R14, PT, P6 ;  /* 0x00000000000e7806 */ /* 0x000fe200030e0100 */
[----:B0-----:R-:W-:Y:S06]  /*1dfe0*/  ENDCOLLECTIVE ;  /* 0x000000000000791b */ /* 0x001fec0003800000 */
.L_x_7200:
[----:B------:R-:W-:Y:S05]  /*1dff0*/  BSYNC B0 ;  /* 0x0000000000007941 */ /* 0x000fea0003800000 */
.L_x_7199:
        /* <DEDUP_REMOVED lines=9> */
.L_x_7201:
[----:B------:R-:W-:Y:S01]  /*1e090*/  IMAD.MOV.U32 R17, RZ, RZ, R14 ;  /* 0x000000ffff117224 */ /* 0x000fe200078e000e */
[----:B------:R-:W-:Y:S06]  /*1e0a0*/  BRA `(.L_x_7202) ;  /* 0xffffffd800207947 */ /* 0x000fec000383ffff */
.L_x_7086:
[----:B------:R-:W-:Y:S01]  /*1e0b0*/  BSSY B0, `(.L_x_7203) ;  /* 0x0000007000007945 */ /* 0x000fe20003800000 */
[----:B------:R-:W-:Y:S02]  /*1e0c0*/  IMAD.MOV.U32 R13, RZ, RZ, R2 ;  /* 0x000000ffff0d7224 */ /* 0x000fe400078e0002 */
[----:B------:R-:W-:Y:S02]  /*1e0d0*/  IMAD.MOV.U32 R11, RZ, RZ, 0x1f ;  /* 0x0000001fff0b7424 */ /* 0x000fe400078e00ff */
[----:B------:R-:W-:-:S07]  /*1e0e0*/  IMAD.MOV.U32 R15, RZ, RZ, -0x1 ;  /* 0xffffffffff0f7424 */ /* 0x000fce00078e00ff */
[----:B012---:R-:W-:Y:S05]  /*1e0f0*/  WARPSYNC.COLLECTIVE R15, `(.L_x_7204) ;  /* 0x000000000f087348 */ /* 0x007fea0003c00000 */
[----:B------:R3:W4:Y:S02]  /*1e100*/  SHFL.IDX P6, R14, R13, R12, R11 ;  /* 0x0000000c0d0e7389 */ /* 0x00072400000c000b */
[----:B01234-:R-:W-:Y:S01]  /*1e110*/  ENDCOLLECTIVE ;  /* 0x000000000000791b */ /* 0x01ffe20003800000 */
.L_x_7204:
[----:B------:R-:W-:Y:S05]  /*1e120*/  BSYNC B0 ;  /* 0x0000000000007941 */ /* 0x000fea0003800000 */
.L_x_7203:
[----:B------:R-:W-:Y:S01]  /*1e130*/  IMAD.MOV.U32 R7, RZ, RZ, R14 ;  /* 0x000000ffff077224 */ /* 0x000fe200078e000e */
[----:B------:R-:W-:Y:S06]  /*1e140*/  BRA `(.L_x_7085) ;  /* 0xffffffd800147947 */ /* 0x000fec000383ffff */
.L_x_7089:
[----:B-1----:R1:W2:Y:S02]  /*1e150*/  SYNCS.PHASECHK.TRANS64.TRYWAIT P0, [R0+URZ+0x38820], R3 ;  /* 0x03882003000075a7 */ /* 0x0022a4000800017f */
[----:B--2---:R-:W-:Y:S05]  /*1e160*/  @!P0 NANOSLEEP.SYNCS 0x989680 ;  /* 0x009896800000895d */ /* 0x004fea0003900000 */
[----:B------:R-:W2:Y:S02]  /*1e170*/  @!P0 SYNCS.PHASECHK.TRANS64 P0, [R0+URZ+0x38820], R3 ;  /* 0x03882003000085a7 */ /* 0x000ea4000800007f */
[----:B--2---:R-:W-:Y:S05]  /*1e180*/  @!P0 BRA `(.L_x_7089) ;  /* 0xfffffffc00f08947 */ /* 0x004fea000383ffff */
[----:B------:R-:W-:Y:S05]  /*1e190*/  BRA `(.L_x_7205) ;  /* 0xffffffdc00847947 */ /* 0x000fea000383ffff */
.L_x_7090:
        /* <DEDUP_REMOVED lines=11> */
.L_x_7207:
[----:B------:R-:W-:Y:S05]  /*1e250*/  BSYNC B0 ;  /* 0x0000000000007941 */ /* 0x000fea0003800000 */
.L_x_7206:
[----:B------:R-:W-:Y:S05]  /*1e260*/  BRA `(.L_x_7208) ;  /* 0xffffffdc00687947 */ /* 0x000fea000383ffff */
.L_x_7091:
[----:B------:R-:W-:Y:S01]  /*1e270*/  BSSY B0, `(.L_x_7209) ;  /* 0x0000006000007945 */ /* 0x000fe20003800000 */
[----:B------:R-:W-:-:S07]  /*1e280*/  IMAD.MOV.U32 R15, RZ, RZ, -0x1 ;  /* 0xffffffffff0f7424 */ /* 0x000fce00078e00ff */
[----:B012---:R-:W-:Y:S05]  /*1e290*/  WARPSYNC.COLLECTIVE R15, `(.L_x_7210) ;  /* 0x000000000f0c7348 */ /* 0x007fea0003c00000 */
[----:B------:R-:W-:Y:S02]  /*1e2a0*/  ELECT P6, UR62, PT ;  /* 0x00000000003e782f */ /* 0x000fe400038c0000 */
[----:B------:R-:W-:Y:S01]  /*1e2b0*/  MOV R14, UR62 ;  /* 0x0000003e000e7c02 */ /* 0x000fe20008000f00 */
[----:B012---:R-:W-:Y:S10]  /*1e2c0*/  ENDCOLLECTIVE ;  /* 0x000000000000791b */ /* 0x007ff40003800000 */
.L_x_7210:
[----:B------:R-:W-:Y:S05]  /*1e2d0*/  BSYNC B0 ;  /* 0x0000000000007941 */ /* 0x000fea0003800000 */
.L_x_7209:
[----:B------:R-:W-:Y:S05]  /*1e2e0*/  BRA `(.L_x_7211) ;  /* 0xffffffdc005c7947 */ /* 0x000fea000383ffff */
.L_x_7093:
[----:B-1----:R1:W2:Y:S02]  /*1e2f0*/  SYNCS.PHASECHK.TRANS64.TRYWAIT P0, [R6+URZ], R5 ;  /* 0x00000005060075a7 */ /* 0x0022a4000800017f */
[----:B--2---:R-:W-:Y:S05]  /*1e300*/  @!P0 NANOSLEEP.SYNCS 0x989680 ;  /* 0x009896800000895d */ /* 0x004fea0003900000 */
[----:B------:R-:W2:Y:S02]  /*1e310*/  @!P0 SYNCS.PHASECHK.TRANS64 P0, [R6+URZ], R5 ;  /* 0x00000005060085a7 */ /* 0x000ea4000800007f */
[----:B--2---:R-:W-:Y:S05]  /*1e320*/  @!P0 BRA `(.L_x_7093) ;  /* 0xfffffffc00f08947 */ /* 0x004fea000383ffff */
[----:B------:R-:W-:Y:S05]  /*1e330*/  BRA `(.L_x_7212) ;  /* 0xffffffdc00987947 */ /* 0x000fea000383ffff */
.L_x_7094:
[----:B--2---:R2:W3:Y:S02]  /*1e340*/  SYNCS.PHASECHK.TRANS64.TRYWAIT P0, [R7+URZ], R2 ;  /* 0x00000002070075a7 */ /* 0x0044e4000800017f */
[----:B---3--:R-:W-:Y:S05]  /*1e350*/  @!P0 NANOSLEEP.SYNCS 0x989680 ;  /* 0x009896800000895d */ /* 0x008fea0003900000 */
[----:B------:R-:W3:Y:S02]  /*1e360*/  @!P0 SYNCS.PHASECHK.TRANS64 P0, [R7+URZ], R2 ;  /* 0x00000002070085a7 */ /* 0x000ee4000800007f */
[----:B---3--:R-:W-:Y:S05]  /*1e370*/  @!P0 BRA `(.L_x_7094) ;  /* 0xfffffffc00f08947 */ /* 0x008fea000383ffff */
[----:B------:R-:W-:Y:S05]  /*1e380*/  BRA `(.L_x_7213) ;  /* 0xffffffdc008c7947 */ /* 0x000fea000383ffff */
.L_x_7096:
[----:B---3--:R3:W4:Y:S02]  /*1e390*/  SYNCS.PHASECHK.TRANS64.TRYWAIT P0, [R4+URZ], R5 ;  /* 0x00000005040075a7 */ /* 0x008724000800017f */
[----:B----4-:R-:W-:Y:S05]  /*1e3a0*/  @!P0 NANOSLEEP.SYNCS 0x989680 ;  /* 0x009896800000895d */ /* 0x010fea0003900000 */
[----:B------:R-:W4:Y:S02]  /*1e3b0*/  @!P0 SYNCS.PHASECHK.TRANS64 P0, [R4+URZ], R5 ;  /* 0x00000005040085a7 */ /* 0x000f24000800007f */
[----:B----4-:R-:W-:Y:S05]  /*1e3c0*/  @!P0 BRA `(.L_x_7096) ;  /* 0xfffffffc00f08947 */ /* 0x010fea000383ffff */
[----:B------:R-:W-:Y:S05]  /*1e3d0*/  BRA `(.L_x_7214) ;  /* 0xffffffdc00947947 */ /* 0x000fea000383ffff */
.L_x_7215:
        /* <DEDUP_REMOVED lines=10> */
.L_x_11957:


//--------------------- .text._ZN7cutlass13device_kernelIN5flash11enable_sm90INS1_16FlashAttnFwdSm90INS1_25CollectiveMainloopFwdSm90ILi2EN4cute5tupleIJNS5_1CILi1EEES8_S8_EEENS6_IJNS7_ILi128EEENS7_ILi96EEENS7_ILi64EEEEEELi256ENS_6half_tEfNS_4arch4Sm90ELb0ELb0ELb0ELb0ELb0ELb0ELb0ELb1ELb0ELb0ELb0ELb0EEENS1_21CollectiveEpilogueFwdINS6_IJSA_NS7_ILi256EEESB_EEES9_SE_SG_Li256ELb0ELb0ELb0ELb0EEENS1_29StaticPersistentTileSchedulerILb0EEEEEEEEEvNT_6ParamsE --------------------------
	.section	.text._ZN7cutlass13device_kernelIN5flash11enable_sm90INS1_16FlashAttnFwdSm90INS1_25CollectiveMainloopFwdSm90ILi2EN4cute5tupleIJNS5_1CILi1EEES8_S8_EEENS6_IJNS7_ILi128EEENS7_ILi96EEENS7_ILi64EEEEEELi256ENS_6half_tEfNS_4arch4Sm90ELb0ELb0ELb0ELb0ELb0ELb0ELb0ELb1ELb0ELb0ELb0ELb0EEENS1_21CollectiveEpilogueFwdINS6_IJSA_NS7_ILi256EEESB_EEES9_SE_SG_Li256ELb0ELb0ELb0ELb0EEENS1_29StaticPersistentTileSchedulerILb0EEEEEEEEEvNT_6ParamsE,"ax",@progbits
	.align	128
.text._ZN7cutlass13device_kernelIN5flash11enable_sm90INS1_16FlashAttnFwdSm90INS1_25CollectiveMainloopFwdSm90ILi2EN4cute5tupleIJNS5_1CILi1EEES8_S8_EEENS6_IJNS7_ILi128EEENS7_ILi96EEENS7_ILi64EEEEEELi256ENS_6half_tEfNS_4arch4Sm90ELb0ELb0ELb0ELb0ELb0ELb0ELb0ELb1ELb0ELb0ELb0ELb0EEENS1_21CollectiveEpilogueFwdINS6_IJSA_NS7_ILi256EEESB_EEES9_SE_SG_Li256ELb0ELb0ELb0ELb0EEENS1_29StaticPersistentTileSchedulerILb0EEEEEEEEEvNT_6ParamsE:
        .type           _ZN7cutlass13device_kernelIN5flash11enable_sm90INS1_16FlashAttnFwdSm90INS1_25CollectiveMainloopFwdSm90ILi2EN4cute5tupleIJNS5_1CILi1EEES8_S8_EEENS6_IJNS7_ILi128EEENS7_ILi96EEENS7_ILi64EEEEEELi256ENS_6half_tEfNS_4arch4Sm90ELb0ELb0ELb0ELb0ELb0ELb0ELb0ELb1ELb0ELb0ELb0ELb0EEENS1_21CollectiveEpilogueFwdINS6_IJSA_NS7_ILi256EEESB_EEES9_SE_SG_Li256ELb0ELb0ELb0ELb0EEENS1_29StaticPersistentTileSchedulerILb0EEEEEEEEEvNT_6ParamsE,@function
        .size           _ZN7cutlass13device_kernelIN5flash11enable_sm90INS1_16FlashAttnFwdSm90INS1_25CollectiveMainloopFwdSm90ILi2EN4cute5tupleIJNS5_1CILi1EEES8_S8_EEENS6_IJNS7_ILi128EEENS7_ILi96EEENS7_ILi64EEEEEELi256ENS_6half_tEfNS_4arch4Sm90ELb0ELb0ELb0ELb0ELb0ELb0ELb0ELb1ELb0ELb0ELb0ELb0EEENS1_21CollectiveEpilogueFwdINS6_IJSA_NS7_ILi256EEESB_EEES9_SE_SG_Li256ELb0ELb0ELb0ELb0EEENS1_29StaticPersistentTileSchedulerILb0EEEEEEEEEvNT_6ParamsE,(.L_x_11958 - _ZN7cutlass13device_kernelIN5flash11enable_sm90INS1_16FlashAttnFwdSm90INS1_25CollectiveMainloopFwdSm90ILi2EN4cute5tupleIJNS5_1CILi1EEES8_S8_EEENS6_IJNS7_ILi128EEENS7_ILi96EEENS7_ILi64EEEEEELi256ENS_6half_tEfNS_4arch4Sm90ELb0ELb0ELb0ELb0ELb0ELb0ELb0ELb1ELb0ELb0ELb0ELb0EEENS1_21CollectiveEpilogueFwdINS6_IJSA_NS7_ILi256EEESB_EEES9_SE_SG_Li256ELb0ELb0ELb0ELb0EEENS1_29StaticPersistentTileSchedulerILb0EEEEEEEEEvNT_6ParamsE)
        .other          _ZN7cutlass13device_kernelIN5flash11enable_sm90INS1_16FlashAttnFwdSm90INS1_25CollectiveMainloopFwdSm90ILi2EN4cute5tupleIJNS5_1CILi1EEES8_S8_EEENS6_IJNS7_ILi128EEENS7_ILi96EEENS7_ILi64EEEEEELi256ENS_6half_tEfNS_4arch4Sm90ELb0ELb0ELb0ELb0ELb0ELb0ELb0ELb1ELb0ELb0ELb0ELb0EEENS1_21CollectiveEpilogueFwdINS6_IJSA_NS7_ILi256EEESB_EEES9_SE_SG_Li256ELb0ELb0ELb0ELb0EEENS1_29StaticPersistentTileSchedulerILb0EEEEEEEEEvNT_6ParamsE,@"STO_CUDA_ENTRY STV_DEFAULT"
_ZN7cutlass13device_kernelIN5flash11enable_sm90INS1_16FlashAttnFwdSm90INS1_25CollectiveMainloopFwdSm90ILi2EN4cute5tupleIJNS5_1CILi1EEES8_S8_EEENS6_IJNS7_ILi128EEENS7_ILi96EEENS7_ILi64EEEEEELi256ENS_6half_tEfNS_4arch4Sm90ELb0ELb0ELb0ELb0ELb0ELb0ELb0ELb1ELb0ELb0ELb0ELb0EEENS1_21CollectiveEpilogueFwdINS6_IJSA_NS7_ILi256EEESB_EEES9_SE_SG_Li256ELb0ELb0ELb0ELb0EEENS1_29StaticPersistentTileSchedulerILb0EEEEEEEEEvNT_6ParamsE:
        /* <DEDUP_REMOVED lines=24> */
.L_x_7217:
[----:B------:R-:W-:Y:S05]  /*0180*/  BSYNC B0 ;  /* 0x0000000000007941 */ /* 0x000fea0003800000 */
.L_x_7216:
        /* <DEDUP_REMOVED lines=37> */
.L_x_7218:
        /* <DEDUP_REMOVED lines=22> */
.L_x_7219:
        /* <DEDUP_REMOVED lines=18> */
.L_x_7220:
        /* <DEDUP_REMOVED lines=22> */
.L_x_7221:
        /* <DEDUP_REMOVED lines=22> */
.L_x_7222:
[----:B------:R-:W-:Y:S01]  /*0920*/  PLOP3.LUT P0, PT, PT, PT, UP0, 0x80, 0x0 ;  /* 0x000000000000781c */ /* 0x000fe20003f0f008 */
[----:B------:R-:W-:Y:S01]  /*0930*/  UMOV UR38, 0x1 ;  /* 0x0000000100267882 */ /* 0x000fe20000000000 */
[----:B------:R-:W-:Y:S01]  /*0940*/  NOP ;  /* 0x0000000000007918 */ /* 0x000fe20000000000 */
[----:B------:R-:W-:Y:S01]  /*0950*/  USEL UR38, UR38, 0x2, !UP0 ;  /* 0x0000000226267887 */ /* 0x000fe2000c000000 */
[----:B------:R-:W-:Y:S01]  /*0960*/  ULDC.64 UR40, c[0x0][0x208] ;  /* 0x0000820000287ab9 */ /* 0x000fe20000000a00 */
[----:B-123--:R-:W-:Y:S08]  /*0970*/  BAR.SYNC.DEFER_BLOCKING 0x0 ;  /* 0x0000000000007b1d */ /* 0x00eff00000010000 */
[----:B------:R-:W-:Y:S05]  /*0980*/  @!P0 BRA `(.L_x_7223) ;  /* 0x0000005800348947 */ /* 0x000fea0003800000 */
.L_x_7224:
[----:B------:R-:W-:-:S08]  /*0990*/  NOP ;  /* 0x0000000000007918 */ /* 0x000fd00000000000 */
[----:B------:R-:W1:Y:S02]  /*09a0*/  USETMAXREG.TRY_ALLOC.CTAPOOL UP0, 0xf0 ;  /* 0x000000f0000079c8 */ /* 0x000e640008000600 */
[----:B-1----:R-:W-:-:S13]  /*09b0*/  PLOP3.LUT P0, PT, PT, PT, UP0, 0x80, 0x0 ;  /* 0x000000000000781c */ /* 0x002fda0003f0f008 */
[----:B------:R-:W-:Y:S05]  /*09c0*/  @!P0 BRA `(.L_x_7224) ;  /* 0xfffffffc00f08947 */ /* 0x000fea000383ffff */
[----:B------:R-:W1:Y:S08]  /*09d0*/  S2UR UR44, SR_CTAID.X ;  /* 0x00000000002c79c3 */ /* 0x000e700000002500 */
[----:B------:R-:W-:Y:S06]  /*09e0*/  BAR.ARV 0x8, 0x120 ;  /* 0x0204800000007b1d */ /* 0x000fec0000002000 */
[----:B------:R-:W-:-:S02]  /*09f0*/  ISETP.NE.AND P0, PT, R18, 0x1, PT ;  /* 0x000000011200780c */ /* 0x000fc40003f05270 */
[----:B------:R-:W1:Y:S11]  /*0a00*/  LDC R0, c[0x0][0xda4] ;  /* 0x00036900ff007b82 */ /* 0x000e760000000800 */
[----:B------:R-:W-:Y:S06]  /*0a10*/  @!P0 BAR.ARV 0x9, 0x100 ;  /* 0x0244000000008b1d */ /* 0x000fec0000002000 */
[----:B-1----:R-:W-:-:S13]  /*0a20*/  ISETP.LE.AND P0, PT, R0, UR44, PT ;  /* 0x0000002c00007c0c */ /* 0x002fda000bf03270 */
[----:B------:R-:W-:Y:S05]  /*0a30*/  @P0 EXIT ;  /* 0x000000000000094d */ /* 0x000fea0003800000 */
[----:B------:R-:W-:Y:S01]  /*0a40*/  VIADD R0, R3, 0xffffff80 ;  /* 0xffffff8003007836 */ /* 0x000fe20000000000 */
[----:B------:R-:W1:Y:S01]  /*0a50*/  S2UR UR4, SR_CgaCtaId ;  /* 0x00000000000479c3 */ /* 0x000e620000008800 */
[----:B------:R-:W-:Y:S01]  /*0a60*/  UMOV UR46, 0x400 ;  /* 0x00000400002e7882 */ /* 0x000fe20000000000 */
[----:B------:R-:W-:Y:S02]  /*0a70*/  ULOP3.LUT UR45, UR38, 0x1, URZ, 0xfc, !UPT ;  /* 0x00000001262d7892 */ /* 0x000fe4000f8efc3f */
[----:B------:R-:W-:Y:S01]  /*0a80*/  SHF.R.S32.HI R3, RZ, 0x1f, R0 ;  /* 0x0000001fff037819 */ /* 0x000fe20000011400 */
[----:B------:R-:W-:Y:S01]  /*0a90*/  ULDC.64 UR48, c[0x0][0x198] ;  /* 0x0000660000307ab9 */ /* 0x000fe20000000a00 */
[----:B------:R-:W-:Y:S01]  /*0aa0*/  UMOV UR43, URZ ;  /* 0x0000003f002b7c82 */ /* 0x000fe20008000000 */
[----:B------:R-:W-:Y:S01]  /*0ab0*/  UMOV UR42, URZ ;  /* 0x0000003f002a7c82 */ /* 0x000fe20008000000 */
[CC--:B------:R-:W-:Y:S01]  /*0ac0*/  LEA.HI R4, R3.reuse, R0.reuse, RZ, 0x7 ;  /* 0x0000000003047211 */ /* 0x0c0fe200078f38ff */
[----:B------:R-:W2:Y:S01]  /*0ad0*/  S2UR UR6, SR_SWINHI ;  /* 0x00000000000679c3 */ /* 0x000ea20000002f00 */
[----:B------:R-:W-:Y:S01]  /*0ae0*/  LEA.HI R6, R3, R0, RZ, 0x4 ;  /* 0x0000000003067211 */ /* 0x000fe200078f20ff */
[----:B------:R-:W-:Y:S01]  /*0af0*/  UMOV UR39, URZ ;  /* 0x0000003f00277c82 */ /* 0x000fe20008000000 */
        /* <DEDUP_REMOVED lines=8> */
[----:B------:R-:W-:Y:S01]  /*0b80*/  LOP3.LUT R8, R8, 0x1ffffffe, RZ, 0xc0, !PT ;  /* 0x1ffffffe08087812 */ /* 0x000fe200078ec0ff */
[----:B-1----:R-:W-:Y:S01]  /*0b90*/  ULEA UR46, UR4, UR46, 0x18 ;  /* 0x0000002e042e7291 */ /* 0x002fe2000f8ec03f */
[----:B------:R-:W-:-:S02]  /*0ba0*/  LEA.HI R0, R9, R2, RZ, 0x2 ;  /* 0x0000000209007211 */ /* 0x000fc400078f10ff */
[----:B------:R-:W-:Y:S01]  /*0bb0*/  SHF.R.S32.HI R22, RZ, 0x5, R22 ;  /* 0x00000005ff167819 */ /* 0x000fe20000011416 */
[----:B------:R-:W-:Y:S01]  /*0bc0*/  IMAD.IADD R8, R7, 0x1, -R8 ;  /* 0x0000000107087824 */ /* 0x000fe200078e0a08 */
[--C-:B------:R-:W-:Y:S02]  /*0bd0*/  SHF.R.S32.HI R3, RZ, 0x2, R0.reuse ;  /* 0x00000002ff037819 */ /* 0x100fe40000011400 */
[----:B------:R-:W-:Y:S01]  /*0be0*/  SHF.R.S32.HI R6, RZ, 0x1f, R0 ;  /* 0x0000001fff067819 */ /* 0x000fe20000011400 */
[----:B------:R-:W-:Y:S01]  /*0bf0*/  IMAD R5, R22, 0x10, R5 ;  /* 0x0000001016057824 */ /* 0x000fe200078e0205 */
[----:B------:R-:W-:Y:S01]  /*0c00*/  SHF.R.S32.HI R19, RZ, 0x7, R4 ;  /* 0x00000007ff137819 */ /* 0x000fe20000011404 */
[----:B------:R-:W-:Y:S01]  /*0c10*/  UMOV UR4, UR46 ;  /* 0x0000002e00047c82 */ /* 0x000fe20008000000 */
[----:B--2---:R-:W-:Y:S01]  /*0c20*/  UMOV UR5, UR6 ;  /* 0x0000000600057c82 */ /* 0x004fe20008000000 */
        /* <DEDUP_REMOVED lines=10> */
[----:B------:R-:W-:Y:S01]  /*0cd0*/  MOV R16, UR4 ;  /* 0x0000000400107c02 */ /* 0x000fe20008000f00 */
[----:B------:R-:W-:Y:S01]  /*0ce0*/  IMAD R9, R9, 0x10, R6 ;  /* 0x0000001009097824 */ /* 0x000fe200078e0206 */
[----:B------:R-:W-:Y:S01]  /*0cf0*/  LOP3.LUT R23, R0, 0x7ffffffc, RZ, 0xc0, !PT ;  /* 0x7ffffffc00177812 */ /* 0x000fe200078ec0ff */
[----:B------:R-:W-:Y:S02]  /*0d00*/  IMAD.IADD R4, R19, 0x1, -R4 ;  /* 0x0000000113047824 */ /* 0x000fe400078e0a04 */
[----:B------:R-:W-:-:S04]  /*0d10*/  IMAD.WIDE R16, R3, 0x2, R16 ;  /* 0x0000000203107825 */ /* 0x000fc800078e0210 */
[----:B------:R-:W-:Y:S02]  /*0d20*/  IMAD R200, R4, 0x40, R9 ;  /* 0x0000004004c87824 */ /* 0x000fe400078e0209 */
[----:B------:R-:W-:-:S07]  /*0d30*/  IMAD.IADD R23, R2, 0x1, -R23 ;  /* 0x0000000102177824 */ /* 0x000fce00078e0a17 */
.L_x_7247:
[----:B------:R-:W1:Y:S01]  /*0d40*/  SHFL.IDX PT, R0, R19, RZ, 0x1f ;  /* 0x00001fff13007589 */ /* 0x000e6200000e0000 */
[----:B------:R-:W-:Y:S01]  /*0d50*/  ULDC.64 UR6, c[0x0][0x3f8] ;  /* 0x0000fe0000067ab9 */ /* 0x000fe20000000a00 */
[----:B------:R-:W-:Y:S01]  /*0d60*/  ULDC UR4, c[0x0][0xda8] ;  /* 0x00036a0000047ab9 */ /* 0x000fe20000000800 */
[----:B------:R-:W-:Y:S02]  /*0d70*/  UISETP.NE.U32.AND UP0, UPT, UR6, URZ, UPT ;  /* 0x0000003f0600728c */ /* 0x000fe4000bf05070 */
[----:B------:R-:W-:Y:S02]  /*0d80*/  UISETP.NE.AND UP1, UPT, UR4, 0x1, UPT ;  /* 0x000000010400788c */ /* 0x000fe4000bf25270 */
[----:B------:R-:W-:Y:S01]  /*0d90*/  UISETP.NE.AND.EX UP0, UPT, UR7, URZ, UPT, UP0 ;  /* 0x0000003f0700728c */ /* 0x000fe2000bf05300 */
[----:B------:R-:W-:Y:S01]  /*0da0*/  ULDC UR4, c[0x0][0xdb4] ;  /* 0x00036d0000047ab9 */ /* 0x000fe20000000800 */
[----:B------:R-:W-:Y:S01]  /*0db0*/  ULDC UR50, c[0x0][0x404] ;  /* 0x0001010000327ab9 */ /* 0x000fe20000000800 */
[----:B------:R-:W-:-:S02]  /*0dc0*/  UISETP.NE.AND UP2, UPT, UR4, 0x1, UPT ;  /* 0x000000010400788c */ /* 0x000fc4000bf45270 */
[----:B------:R-:W-:Y:S02]  /*0dd0*/  UIADD3 UR11, UR46, 0x18400, URZ ;  /* 0x000184002e0b7890 */ /* 0x000fe4000fffe03f */
[----:B------:R-:W-:Y:S01]  /*0de0*/  USEL UR50, UR50, 0x1, UP0 ;  /* 0x0000000132327887 */ /* 0x000fe20008000000 */
[----:B------:R-:W-:Y:S01]  /*0df0*/  ULDC UR10, c[0x0][0x2e0] ;  /* 0x0000b800000a7ab9 */ /* 0x000fe20000000800 */
[----:B------:R-:W-:Y:S02]  /*0e00*/  ULOP3.LUT UP0, URZ, UR11, 0x1bf, URZ, 0xc0, !UPT ;  /* 0x000001bf0b3f7892 */ /* 0x000fe4000f80c03f */
[----:B------:R-:W-:Y:S01]  /*0e10*/  UIMAD UR50, UR50, UR10, URZ ;  /* 0x0000000a323272a4 */ /* 0x000fe2000f8e023f */
[----:B------:R-:W-:Y:S01]  /*0e20*/  @UP1 ULDC UR6, c[0x0][0xdac] ;  /* 0x00036b0000061ab9 */ /* 0x000fe20000000800 */
[----:B------:R-:W-:Y:S01]  /*0e30*/  @UP1 ULDC UR12, c[0x0][0xdb0] ;  /* 0x00036c00000c1ab9 */ /* 0x000fe20000000800 */
[----:B-1----:R-:W-:Y:S01]  /*0e40*/  R2UR UR8, R0 ;  /* 0x00000000000872ca */ /* 0x002fe200000e0000 */
[----:B------:R-:W-:Y:S01]  /*0e50*/  UIMAD.WIDE.U32 UR6, UR44, UR6, URZ ;  /* 0x000000062c0672a5 */ /* 0x000fe2000f8e003f */
[----:B------:R-:W-:Y:S01]  /*0e60*/  PLOP3.LUT P0, PT, PT, PT, UP0, 0x80, 0x0 ;  /* 0x000000000000781c */ /* 0x000fe20003f0f008 */
[----:B------:R-:W-:-:S02]  /*0e70*/  UMOV UR37, UR44 ;  /* 0x0000002c00257c82 */ /* 0x000fc40008000000 */
[----:B------:R-:W-:-:S07]  /*0e80*/  @UP1 USHF.R.U32.HI UR37, URZ, UR12, UR7 ;  /* 0x0000000c3f251299 */ /* 0x000fce0008011607 */
[----:B------:R-:W-:Y:S01]  /*0e90*/  UMOV UR36, UR37 ;  /* 0x0000002500247c82 */ /* 0x000fe20008000000 */
[----:B------:R-:W-:-:S04]  /*0ea0*/  ULEA.HI UR4, UR8, UR8, URZ, 0x1 ;  /* 0x0000000808047291 */ /* 0x000fc8000f8f083f */
[----:B------:R-:W-:-:S03]  /*0eb0*/  ULOP3.LUT UR9, UR4, 0x1e, URZ, 0xc0, !UPT ;  /* 0x0000001e04097892 */ /* 0x000fc6000f8ec03f */
[----:B------:R-:W-:Y:S01]  /*0ec0*/  @UP2 ULDC.64 UR4, c[0x0][0xdb8] ;  /* 0x00036e0000042ab9 */ /* 0x000fe20000000a00 */
[----:B------:R-:W-:Y:S02]  /*0ed0*/  UIADD3 UR9, UR8, -UR9, URZ ;  /* 0x8000000908097290 */ /* 0x000fe4000fffe03f */
[----:B------:R-:W-:Y:S02]  /*0ee0*/  UIADD3 UR8, UR50, 0x5f, URZ ;  /* 0x0000005f32087890 */ /* 0x000fe4000fffe03f */
[----:B------:R-:W-:Y:S02]  /*0ef0*/  ULEA UR10, UR9, UR11, 0xd ;  /* 0x0000000b090a7291 */ /* 0x000fe4000f8e683f */
[----:B------:R-:W-:Y:S02]  /*0f00*/  UIMAD.WIDE UR8, UR8, 0x2aaaaaab, URZ ;  /* 0x2aaaaaab080878a5 */ /* 0x000fe4000f8e023f */
[----:B------:R-:W-:Y:S02]  /*0f10*/  UIMAD.WIDE.U32 UR6, UR37, UR4, URZ ;  /* 0x00000004250672a5 */ /* 0x000fe4000f8e003f */
[----:B------:R-:W-:-:S02]  /*0f20*/  USHF.R.U32.HI UR10, URZ, 0x4, UR10 ;  /* 0x000000043f0a7899 */ /* 0x000fc4000801160a */
[----:B------:R-:W-:Y:S02]  /*0f30*/  USHF.R.U32.HI UR47, URZ, 0x1f, UR9 ;  /* 0x0000001f3f2f7899 */ /* 0x000fe40008011609 */
[----:B------:R-:W-:Y:S02]  /*0f40*/  ULOP3.LUT UR51, UR10, 0x3fff, URZ, 0xc0, !UPT ;  /* 0x00003fff0a337892 */ /* 0x000fe4000f8ec03f */
[----:B------:R-:W-:Y:S02]  /*0f50*/  @UP2 USHF.R.U32.HI UR36, URZ, UR5, UR7 ;  /* 0x000000053f242299 */ /* 0x000fe40008011607 */
[----:B------:R-:W-:Y:S01]  /*0f60*/  ULEA.HI.SX32 UR47, UR9, UR47, 0x1c ;  /* 0x0000002f092f7291 */ /* 0x000fe2000f8fe23f */
        /* <DEDUP_REMOVED lines=17> */
.L_x_7225:
[----:B------:R-:W-:Y:S01]  /*1080*/  ULOP3.LUT UR4, UR43, 0x1, URZ, 0xc0, !UPT ;  /* 0x000000012b047892 */ /* 0x000fe2000f8ec03f */
[----:B------:R-:W-:-:S05]  /*1090*/  VIADD R6, R18, 0x8 ;  /* 0x0000000812067836 */ /* 0x000fca0000000000 */
[----:B------:R-:W-:-:S05]  /*10a0*/  IMAD.U32 R0, RZ, RZ, UR4 ;  /* 0x00000004ff007e24 */ /* 0x000fca000f8e00ff */
[----:B------:R-:W-:-:S04]  /*10b0*/  SHF.L.U32 R0, R0, 0x1f, RZ ;  /* 0x0000001f00007819 */ /* 0x000fc800000006ff */
[----:B------:R-:W1:Y:S02]  /*10c0*/  SYNCS.PHASECHK.TRANS64.TRYWAIT P0, [UR46+0x22800], R0 ;  /* 0x02280000ff0075a7 */ /* 0x000e64000800016e */
[----:B-1----:R-:W-:Y:S05]  /*10d0*/  @!P0 BRA `(.L_x_7226) ;  /* 0x0000007c00808947 */ /* 0x002fea0003800000 */
.L_x_7303:
[----:B-1----:R-:W-:Y:S01]  /*10e0*/  MOV R0, UR45 ;  /* 0x0000002d00007c02 */ /* 0x002fe20008000f00 */
[----:B------:R-:W-:Y:S05]  /*10f0*/  WARPSYNC.ALL ;  /* 0x0000000000007948 */ /* 0x000fea0003800000 */
[----:B------:R1:W-:Y:S01]  /*1100*/  BAR.SYNC.DEFER_BLOCKING R6, 0x100 ;  /* 0x000400060000751d */ /* 0x0003e20000010000 */
[----:B------:R-:W-:-:S13]  /*1110*/  ISETP.NE.AND P0, PT, R0, 0x3, PT ;  /* 0x000000030000780c */ /* 0x000fda0003f05270 */
[----:B-1----:R-:W-:Y:S05]  /*1120*/  @!P0 BRA `(.L_x_7227) ;  /* 0x0000000000048947 */ /* 0x002fea0003800000 */
[----:B------:R-:W-:Y:S01]  /*1130*/  BPT.TRAP 0x1 ;  /* 0x000000040000795c */ /* 0x000fe20000300000 */
.L_x_7227:
[----:B------:R-:W-:Y:S01]  /*1140*/  ULEA UR21, UR39, UR46, 0x3 ;  /* 0x0000002e27157291 */ /* 0x000fe2000f8e183f */
[----:B------:R-:W-:-:S05]  /*1150*/  IMAD.U32 R7, RZ, RZ, UR42 ;  /* 0x0000002aff077e24 */ /* 0x000fca000f8e00ff */
[----:B------:R-:W-:-:S04]  /*1160*/  SHF.L.U32 R7, R7, 0x1f, RZ ;  /* 0x0000001f07077819 */ /* 0x000fc800000006ff */
[----:B------:R1:W2:Y:S01]  /*1170*/  SYNCS.PHASECHK.TRANS64.TRYWAIT P1, [UR21+0x22830], R7 ;  /* 0x02283007ff0075a7 */ /* 0x0002a20008020155 */
[----:B------:R-:W-:Y:S05]  /*1180*/  @!P0 BRA `(.L_x_7228) ;  /* 0x0000000000048947 */ /* 0x000fea0003800000 */
[----:B------:R-:W-:Y:S01]  /*1190*/  BPT.TRAP 0x1 ;  /* 0x000000040000795c */ /* 0x000fe20000300000 */
.L_x_7228:
[----:B--2---:R-:W-:Y:S05]  /*11a0*/  @P1 BRA `(.L_x_7229) ;  /* 0x0000000000081947 */ /* 0x004fea0003800000 */
[----:B------:R-:W2:Y:S02]  /*11b0*/  SYNCS.PHASECHK.TRANS64.TRYWAIT P1, [UR21+0x22830], R7 ;  /* 0x02283007ff0075a7 */ /* 0x000ea40008020155 */
[----:B--2---:R-:W-:Y:S05]  /*11c0*/  @!P1 BRA `(.L_x_7230) ;  /* 0x0000007c005c9947 */ /* 0x004fea0003800000 */
.L_x_7229:
[----:B------:R-:W-:Y:S01]  /*11d0*/  UIADD3 UR4, UR46, 0x1c400, URZ ;  /* 0x0001c4002e047890 */ /* 0x000fe2000fffe03f */
[----:B------:R-:W-:Y:S01]  /*11e0*/  WARPGROUP.ARRIVE ;  /* 0x00000000000079c5 */ /* 0x000fe20000000000 */
[----:B------:R-:W-:Y:S01]  /*11f0*/  ULOP3.LUT UR16, UR51, 0x10000, URZ, 0xfc, !UPT ;  /* 0x0001000033107892 */ /* 0x000fe2000f8efc3f */
[----:B------:R-:W-:Y:S01]  /*1200*/  P2R R10, PR, RZ, 0x1 ;  /* 0x00000001ff0a7803 */ /* 0x000fe20000000000 */
[----:B------:R-:W-:-:S03]  /*1210*/  USHF.R.U32.HI UR4, URZ, 0x4, UR4 ;  /* 0x000000043f047899 */ /* 0x000fc60008011604 */
[----:B------:R-:W3:Y:S01]  /*1220*/  S2R R12, SR_TID.X ;  /* 0x00000000000c7919 */ /* 0x000ee20000002100 */
[----:B------:R-:W-:Y:S01]  /*1230*/  UMOV UR17, 0x40000040 ;  /* 0x4000004000117882 */ /* 0x000fe20000000000 */
[----:B------:R-:W-:Y:S01]  /*1240*/  UMOV UR19, 0x40000040 ;  /* 0x4000004000137882 */ /* 0x000fe20000000000 */
[----:B------:R-:W-:Y:S01]  /*1250*/  ULOP3.LUT UR4, UR4, 0x3fff, URZ, 0xc0, !UPT ;  /* 0x00003fff04047892 */ /* 0x000fe2000f8ec03f */
[----:B------:R-:W-:Y:S01]  /*1260*/  UMOV UR5, 0x40000040 ;  /* 0x4000004000057882 */ /* 0x000fe20000000000 */
[----:B------:R-:W-:Y:S02]  /*1270*/  UMOV UR7, 0x40000040 ;  /* 0x4000004000077882 */ /* 0x000fe40000000000 */
[----:B------:R-:W-:Y:S02]  /*1280*/  ULOP3.LUT UR20, UR4, 0x10000, URZ, 0xfc, !UPT ;  /* 0x0001000004147892 */ /* 0x000fe4000f8efc3f */
[----:B------:R-:W-:Y:S02]  /*1290*/  UIADD3 UR4, UR16, 0x2, URZ ;  /* 0x0000000210047890 */ /* 0x000fe4000fffe03f */
[----:B------:R-:W-:-:S02]  /*12a0*/  UIMAD UR18, UR39, 0x300, UR20 ;  /* 0x00000300271278a4 */ /* 0x000fc4000f8e0214 */
[----:B------:R-:W-:Y:S02]  /*12b0*/  UIADD3 UR8, UR16, 0x4, URZ ;  /* 0x0000000410087890 */ /* 0x000fe4000fffe03f */
[----:B------:R-:W-:Y:S02]  /*12c0*/  UIADD3 UR6, UR18, 0x2, URZ ;  /* 0x0000000212067890 */ /* 0x000fe4000fffe03f */
[----:B------:R-:W-:Y:S01]  /*12d0*/  UIADD3 UR10, UR18, 0x4, URZ ;  /* 0x00000004120a7890 */ /* 0x000fe2000fffe03f */
[----:B------:R-:W-:Y:S02]  /*12e0*/  UMOV UR9, 0x40000040 ;  /* 0x4000004000097882 */ /* 0x000fe40000000000 */
[----:B------:R-:W-:Y:S01]  /*12f0*/  HGMMA.64x96x16.F32 R24, gdesc[UR16], RZ, !UPT, gsb0 ;  /* 0x01600000101879f0 */ /* 0x000fe2000c0008ff */
[----:B------:R-:W-:Y:S01]  /*1300*/  UMOV UR11, 0x40000040 ;  /* 0x40000040000b7882 */ /* 0x000fe20000000000 */
[----:B------:R-:W-:Y:S02]  /*1310*/  UIADD3 UR12, UR16, 0x6, URZ ;  /* 0x00000006100c7890 */ /* 0x000fe4000fffe03f */
[----:B------:R-:W-:Y:S01]  /*1320*/  UIADD3 UR14, UR18, 0x6, URZ ;  /* 0x00000006120e7890 */ /* 0x000fe2000fffe03f */
[----:B------:R-:W-:Y:S01]  /*1330*/  UMOV UR13, 0x40000040 ;  /* 0x40000040000d7882 */ /* 0x000fe20000000000 */
[----:B------:R-:W-:Y:S01]  /*1340*/  UMOV UR15, 0x40000040 ;  /* 0x40000040000f7882 */ /* 0x000fe20000000000 */
[----:B---3--:R-:W-:Y:S01]  /*1350*/  LOP3.LUT R12, R12, 0x7f, RZ, 0xc0, !PT ;  /* 0x0000007f0c0c7812 */ /* 0x008fe200078ec0ff */
[----:B------:R-:W-:-:S02]  /*1360*/  WARPGROUP.DEPBAR.LE gsb0, 0x0 ;  /* 0x00008000000079c5 */ /* 0x000fc40000010000 */
[----:B------:R-:W-:-:S06]  /*1370*/  WARPGROUP.ARRIVE ;  /* 0x00000000000079c5 */ /* 0x000fcc0000000000 */
[----:B------:R-:W-:Y:S01]  /*1380*/  HGMMA.64x96x16.F32 R24, gdesc[UR4], R24, gsb0 ;  /* 0x01600000041879f0 */ /* 0x000fe20008000818 */
[----:B------:R-:W-:-:S04]  /*1390*/  UIMAD UR6, UR47, -0x60, UR50 ;  /* 0xffffffa02f0678a4 */ /* 0x000fc8000f8e0232 */
[----:B------:R-:W-:-:S06]  /*13a0*/  UIADD3 UR6, UR6, 0x60, URZ ;  /* 0x0000006006067890 */ /* 0x000fcc000fffe03f */
[----:B--2---:R-:W-:-:S04]  /*13b0*/  IMAD.U32 R0, RZ, RZ, UR6 ;  /* 0x00000006ff007e24 */ /* 0x004fc8000f8e00ff */
[----:B------:R-:W-:-:S05]  /*13c0*/  IMAD R0, R23, -0x2, R0 ;  /* 0xfffffffe17007824 */ /* 0x000fca00078e0200 */
        /* <DEDUP_REMOVED lines=8> */
[----:B------:R-:W-:Y:S01]  /*1450*/  HGMMA.64x96x16.F32 R24, gdesc[UR8], R24, gsb0 ;  /* 0x01600000081879f0 */ /* 0x000fe20008000818 */
[----:B------:R-:W-:Y:S02]  /*1460*/  ULDC UR10, c[0x0][0x988] ;  /* 0x00026200000a7ab9 */ /* 0x000fe40000000800 */
[----:B------:R-:W-:Y:S02]  /*1470*/  WARPGROUP.DEPBAR.LE gsb0, 0x0 ;  /* 0x00008000000079c5 */ /* 0x000fe40000010000 */
[----:B------:R-:W-:-:S06]  /*1480*/  WARPGROUP.ARRIVE ;  /* 0x00000000000079c5 */ /* 0x000fcc0000000000 */
[----:B------:R-:W-:Y:S03]  /*1490*/  HGMMA.64x96x16.F32 R24, gdesc[UR12], R24, gsb0 ;  /* 0x016000000c1879f0 */ /* 0x000fe60008000818 */
        /* <DEDUP_REMOVED lines=83> */
[----:B------:R-:W-:Y:S02]  /*19d0*/  FSEL R62, R62, -INF , P6 ;  /* 0xff8000003e3e7808 */ /* 0x000fe40003000000 */
[----:B------:R-:W-:Y:S02]  /*19e0*/  FMNMX.FTZ R5, R69, R0, !PT ;  /* 0x0000000045057209 */ /* 0x000fe40007810000 */
[----:B------:R-:W-:Y:S02]  /*19f0*/  FSEL R63, R63, -INF , P5 ;  /* 0xff8000003f3f7808 */ /* 0x000fe40002800000 */
[----:B------:R-:W-:Y:S01]  /*1a00*/  FSEL R66, R66, -INF , P4 ;  /* 0xff80000042427808 */ /* 0x000fe20002000000 */
[----:B------:R-:W2:Y:S01]  /*1a10*/  SHFL.BFLY PT, R0, R5, 0x2, 0x1f ;  /* 0x0c401f0005007f89 */ /* 0x000ea200000e0000 */
[----:B------:R-:W-:Y:S02]  /*1a20*/  FSEL R67, R67, -INF , P3 ;  /* 0xff80000043437808 */ /* 0x000fe40001800000 */
[----:B------:R-:W-:-:S02]  /*1a30*/  FSEL R70, R70, -INF , P2 ;  /* 0xff80000046467808 */ /* 0x000fc40001000000 */
[----:B------:R-:W-:Y:S02]  /*1a40*/  FSEL R71, R71, -INF , P1 ;  /* 0xff80000047477808 */ /* 0x000fe40000800000 */
[----:B--2---:R-:W-:-:S05]  /*1a50*/  FMNMX.FTZ R8, R5, R0, !PT ;  /* 0x0000000005087209 */ /* 0x004fca0007810000 */
[----:B------:R-:W2:Y:S02]  /*1a60*/  SHFL.BFLY PT, R3, R8, 0x1, 0x1f ;  /* 0x0c201f0008037f89 */ /* 0x000ea400000e0000 */
[----:B--2---:R-:W-:Y:S01]  /*1a70*/  FMNMX.FTZ R0, R8, R3, !PT ;  /* 0x0000000308007209 */ /* 0x004fe20007810000 */
[----:B------:R-:W-:-:S03]  /*1a80*/  IMAD.U32 R8, RZ, RZ, UR21 ;  /* 0x00000015ff087e24 */ /* 0x000fc6000f8e00ff */
[C---:B------:R-:W-:Y:S01]  /*1a90*/  FSETP.NEU.FTZ.AND P0, PT, R0.reuse, -INF , PT ;  /* 0xff8000000000780b */ /* 0x040fe20003f1d000 */
[----:B------:R-:W-:-:S05]  /*1aa0*/  FMUL.FTZ R3, R0, UR10 ;  /* 0x0000000a00037c20 */ /* 0x000fca0008410000 */
[----:B------:R-:W-:Y:S02]  /*1ab0*/  FSEL R9, R3, RZ, P0 ;  /* 0x000000ff03097208 */ /* 0x000fe40000000000 */
[----:B------:R-:W-:Y:S02]  /*1ac0*/  FMNMX.FTZ R3, R26, R27, !PT ;  /* 0x0000001b1a037209 */ /* 0x000fe40007810000 */
[----:B------:R-:W-:Y:S01]  /*1ad0*/  ISETP.NE.AND P0, PT, R10, RZ, PT ;  /* 0x000000ff0a00720c */ /* 0x000fe20003f05270 */
        /* <DEDUP_REMOVED lines=28> */
[----:B------:R-:W-:Y:S01]  /*1ca0*/  FFMA.FTZ R60, R60, UR10, -R9 ;  /* 0x0000000a3c3c7c23 */ /* 0x000fe20008010809 */
[----:B------:R-:W-:Y:S01]  /*1cb0*/  FMNMX.FTZ R3, R43, R4, !PT ;  /* 0x000000042b037209 */ /* 0x000fe20007810000 */
[----:B------:R-:W3:Y:S01]  /*1cc0*/  MUFU.EX2 R29, R29 ;  /* 0x0000001d001d7308 */ /* 0x000ee20000000800 */
[----:B--2---:R-:W-:Y:S01]  /*1cd0*/  FADD.FTZ R11, R24, R25 ;  /* 0x00000019180b7221 */ /* 0x004fe20000010000 */
[--C-:B------:R-:W-:Y:S01]  /*1ce0*/  FFMA.FTZ R61, R61, UR10, -R9.reuse ;  /* 0x0000000a3d3d7c23 */ /* 0x100fe20008010809 */
[----:B------:R-:W-:Y:S01]  /*1cf0*/  FMNMX.FTZ R4, R46, R3, !PT ;  /* 0x000000032e047209 */ /* 0x000fe20007810000 */
[--C-:B------:R-:W-:Y:S01]  /*1d00*/  FFMA.FTZ R64, R64, UR10, -R9.reuse ;  /* 0x0000000a40407c23 */ /* 0x100fe20008010809 */
[--C-:B------:R-:W-:Y:S01]  /*1d10*/  FFMA.FTZ R65, R65, UR10, -R9.reuse ;  /* 0x0000000a41417c23 */ /* 0x100fe20008010809 */
[--C-:B------:R-:W-:Y:S01]  /*1d20*/  FFMA.FTZ R68, R68, UR10, -R9.reuse ;  /* 0x0000000a44447c23 */ /* 0x100fe20008010809 */
[----:B------:R-:W-:Y:S01]  /*1d30*/  FMNMX.FTZ R3, R47, R4, !PT ;  /* 0x000000042f037209 */ /* 0x000fe20007810000 */
[----:B------:R-:W-:Y:S01]  /*1d40*/  MUFU.EX2 R32, R32 ;  /* 0x0000002000207308 */ /* 0x000fe20000000800 */
[----:B------:R-:W-:Y:S01]  /*1d50*/  FFMA.FTZ R9, R69, UR10, -R9 ;  /* 0x0000000a45097c23 */ /* 0x000fe20008010809 */
[----:B------:R-:W-:-:S02]  /*1d60*/  F2FP.F16.F32.PACK_AB R152, R25, R24 ;  /* 0x000000181998723e */ /* 0x000fc400000000ff */
[----:B------:R-:W-:-:S04]  /*1d70*/  FMNMX.FTZ R4, R50, R3, !PT ;  /* 0x0000000332047209 */ /* 0x000fc80007810000 */
[----:B------:R-:W-:Y:S01]  /*1d80*/  FMNMX.FTZ R3, R51, R4, !PT ;  /* 0x0000000433037209 */ /* 0x000fe20007810000 */
[----:B------:R-:W2:Y:S01]  /*1d90*/  MUFU.EX2 R33, R33 ;  /* 0x0000002100217308 */ /* 0x000ea20000000800 */
[----:B---3--:R-:W-:Y:S02]  /*1da0*/  F2FP.F16.F32.PACK_AB R154, R29, R28 ;  /* 0x0000001c1d9a723e */ /* 0x008fe400000000ff */
[----:B------:R-:W-:-:S04]  /*1db0*/  FMNMX.FTZ R4, R54, R3, !PT ;  /* 0x0000000336047209 */ /* 0x000fc80007810000 */
[----:B------:R-:W-:Y:S01]  /*1dc0*/  FMNMX.FTZ R3, R55, R4, !PT ;  /* 0x0000000437037209 */ /* 0x000fe20007810000 */
[----:B------:R-:W-:Y:S03]  /*1dd0*/  MUFU.EX2 R36, R36 ;  /* 0x0000002400247308 */ /* 0x000fe60000000800 */
[----:B------:R-:W-:-:S04]  /*1de0*/  FMNMX.FTZ R4, R58, R3, !PT ;  /* 0x000000033a047209 */ /* 0x000fc80007810000 */
[----:B------:R-:W-:Y:S01]  /*1df0*/  FMNMX.FTZ R3, R59, R4, !PT ;  /* 0x000000043b037209 */ /* 0x000fe20007810000 */
[----:B------:R-:W3:Y:S01]  /*1e00*/  MUFU.EX2 R37, R37 ;  /* 0x0000002500257308 */ /* 0x000ee20000000800 */
[----:B--2---:R-:W-:Y:S02]  /*1e10*/  F2FP.F16.F32.PACK_AB R156, R33, R32 ;  /* 0x00000020219c723e */ /* 0x004fe400000000ff */
[----:B------:R-:W-:-:S04]  /*1e20*/  FMNMX.FTZ R4, R62, R3, !PT ;  /* 0x000000033e047209 */ /* 0x000fc80007810000 */
[----:B------:R-:W-:Y:S01]  /*1e30*/  FMNMX.FTZ R3, R63, R4, !PT ;  /* 0x000000043f037209 */ /* 0x000fe20007810000 */
[----:B------:R-:W-:Y:S03]  /*1e40*/  MUFU.EX2 R40, R40 ;  /* 0x0000002800287308 */ /* 0x000fe60000000800 */
[----:B------:R-:W-:-:S04]  /*1e50*/  FMNMX.FTZ R4, R66, R3, !PT ;  /* 0x0000000342047209 */ /* 0x000fc80007810000 */
[----:B------:R-:W-:Y:S01]  /*1e60*/  FMNMX.FTZ R3, R67, R4, !PT ;  /* 0x0000000443037209 */ /* 0x000fe20007810000 */
[----:B------:R-:W2:Y:S01]  /*1e70*/  MUFU.EX2 R41, R41 ;  /* 0x0000002900297308 */ /* 0x000ea20000000800 */
[----:B---3--:R-:W-:Y:S02]  /*1e80*/  F2FP.F16.F32.PACK_AB R158, R37, R36 ;  /* 0x00000024259e723e */ /* 0x008fe400000000ff */
[----:B------:R-:W-:-:S04]  /*1e90*/  FMNMX.FTZ R4, R70, R3, !PT ;  /* 0x0000000346047209 */ /* 0x000fc80007810000 */
[----:B------:R-:W-:Y:S01]  /*1ea0*/  FMNMX.FTZ R4, R71, R4, !PT ;  /* 0x0000000447047209 */ /* 0x000fe20007810000 */
[----:B------:R-:W-:Y:S04]  /*1eb0*/  MUFU.EX2 R44, R44 ;  /* 0x0000002c002c7308 */ /* 0x000fe80000000800 */
[----:B------:R-:W3:Y:S04]  /*1ec0*/  SHFL.BFLY PT, R3, R4, 0x2, 0x1f ;  /* 0x0c401f0004037f89 */ /* 0x000ee800000e0000 */
[----:B------:R-:W4:Y:S01]  /*1ed0*/  MUFU.EX2 R45, R45 ;  /* 0x0000002d002d7308 */ /* 0x000f220000000800 */
[----:B--2---:R-:W-:-:S07]  /*1ee0*/  F2FP.F16.F32.PACK_AB R160, R41, R40 ;  /* 0x0000002829a0723e */ /* 0x004fce00000000ff */
[----:B------:R-:W-:Y:S08]  /*1ef0*/  MUFU.EX2 R48, R48 ;  /* 0x0000003000307308 */ /* 0x000ff00000000800 */
[----:B------:R-:W2:Y:S01]  /*1f00*/  MUFU.EX2 R49, R49 ;  /* 0x0000003100317308 */ /* 0x000ea20000000800 */
[----:B----4-:R-:W-:Y:S02]  /*1f10*/  F2FP.F16.F32.PACK_AB R162, R45, R44 ;  /* 0x0000002c2da2723e */ /* 0x010fe400000000ff */
[----:B---3--:R-:W-:-:S05]  /*1f20*/  FMNMX.FTZ R5, R4, R3, !PT ;  /* 0x0000000304057209 */ /* 0x008fca0007810000 */
[----:B------:R-:W-:Y:S01]  /*1f30*/  MUFU.EX2 R52, R52 ;  /* 0x0000003400347308 */ /* 0x000fe20000000800 */
[----:B------:R-:W3:Y:S07]  /*1f40*/  SHFL.BFLY PT, R4, R5, 0x1, 0x1f ;  /* 0x0c201f0005047f89 */ /* 0x000eee00000e0000 */
[----:B------:R-:W4:Y:S01]  /*1f50*/  MUFU.EX2 R53, R53 ;  /* 0x0000003500357308 */ /* 0x000f220000000800 */
[----:B--2---:R-:W-:-:S07]  /*1f60*/  F2FP.F16.F32.PACK_AB R164, R49, R48 ;  /* 0x0000003031a4723e */ /* 0x004fce00000000ff */
[----:B------:R-:W-:Y:S08]  /*1f70*/  MUFU.EX2 R56, R56 ;  /* 0x0000003800387308 */ /* 0x000ff00000000800 */
[----:B------:R-:W-:Y:S01]  /*1f80*/  MUFU.EX2 R57, R57 ;  /* 0x0000003900397308 */ /* 0x000fe20000000800 */
[----:B---3--:R-:W-:Y:S02]  /*1f90*/  FMNMX.FTZ R3, R5, R4, !PT ;  /* 0x0000000405037209 */ /* 0x008fe40007810000 */
[----:B----4-:R-:W-:-:S02]  /*1fa0*/  F2FP.F16.F32.PACK_AB R166, R53, R52 ;  /* 0x0000003435a6723e */ /* 0x010fc400000000ff */
[C---:B------:R-:W-:Y:S01]  /*1fb0*/  FSETP.NEU.FTZ.AND P1, PT, R3.reuse, -INF , PT ;  /* 0xff8000000300780b */ /* 0x040fe20003f3d000 */
[----:B------:R-:W-:Y:S02]  /*1fc0*/  FMUL.FTZ R4, R3, UR10 ;  /* 0x0000000a03047c20 */ /* 0x000fe40008410000 */
[----:B------:R-:W-:Y:S03]  /*1fd0*/  MUFU.EX2 R60, R60 ;  /* 0x0000003c003c7308 */ /* 0x000fe60000000800 */
[----:B------:R-:W-:Y:S01]  /*1fe0*/  FSEL R5, R4, RZ, P1 ;  /* 0x000000ff04057208 */ /* 0x000fe20000800000 */
[----:B------:R-:W-:Y:S01]  /*1ff0*/  FADD.FTZ R4, R28, R11 ;  /* 0x0000000b1c047221 */ /* 0x000fe20000010000 */
[----:B------:R-:W-:Y:S02]  /*2000*/  ISETP.NE.AND P1, PT, R12, RZ, PT ;  /* 0x000000ff0c00720c */ /* 0x000fe40003f25270 */
[----:B------:R-:W-:Y:S01]  /*2010*/  IADD3 R12, -R18, 0xb, RZ ;  /* 0x0000000b120c7810 */ /* 0x000fe20007ffe1ff */
[--C-:B------:R-:W-:Y:S01]  /*2020*/  FFMA.FTZ R26, R26, UR10, -R5.reuse ;  /* 0x0000000a1a1a7c23 */ /* 0x100fe20008010805 */
[--C-:B------:R-:W-:Y:S01]  /*2030*/  FFMA.FTZ R27, R27, UR10, -R5.reuse ;  /* 0x0000000a1b1b7c23 */ /* 0x100fe20008010805 */
[--C-:B------:R-:W-:Y:S01]  /*2040*/  FFMA.FTZ R30, R30, UR10, -R5.reuse ;  /* 0x0000000a1e1e7c23 */ /* 0x100fe20008010805 */
[--C-:B------:R-:W-:Y:S01]  /*2050*/  FFMA.FTZ R31, R31, UR10, -R5.reuse ;  /* 0x0000000a1f1f7c23 */ /* 0x100fe20008010805 */
[--C-:B------:R-:W-:Y:S01]  /*2060*/  FFMA.FTZ R34, R34, UR10, -R5.reuse ;  /* 0x0000000a22227c23 */ /* 0x100fe20008010805 */
[--C-:B------:R-:W-:Y:S01]  /*2070*/  FFMA.FTZ R35, R35, UR10, -R5.reuse ;  /* 0x0000000a23237c23 */ /* 0x100fe20008010805 */
[----:B------:R-:W-:Y:S01]  /*2080*/  MUFU.EX2 R26, R26 ;  /* 0x0000001a001a7308 */ /* 0x000fe20000000800 */
[----:B------:R-:W-:Y:S01]  /*2090*/  FADD.FTZ R11, R29, R4 ;  /* 0x000000041d0b7221 */ /* 0x000fe20000010000 */
[--C-:B------:R-:W-:Y:S01]  /*20a0*/  FFMA.FTZ R38, R38, UR10, -R5.reuse ;  /* 0x0000000a26267c23 */ /* 0x100fe20008010805 */
[--C-:B------:R-:W-:Y:S01]  /*20b0*/  FFMA.FTZ R39, R39, UR10, -R5.reuse ;  /* 0x0000000a27277c23 */ /* 0x100fe20008010805 */
[----:B------:R-:W-:Y:S01]  /*20c0*/  FFMA.FTZ R42, R42, UR10, -R5 ;  /* 0x0000000a2a2a7c23 */ /* 0x000fe20008010805 */
[----:B------:R-:W-:Y:S01]  /*20d0*/  FADD.FTZ R4, R32, R11 ;  /* 0x0000000b20047221 */ /* 0x000fe20000010000 */
[--C-:B------:R-:W-:Y:S01]  /*20e0*/  FFMA.FTZ R43, R43, UR10, -R5.reuse ;  /* 0x0000000a2b2b7c23 */ /* 0x100fe20008010805 */
[--C-:B------:R-:W-:Y:S01]  /*20f0*/  FFMA.FTZ R46, R46, UR10, -R5.reuse ;  /* 0x0000000a2e2e7c23 */ /* 0x100fe20008010805 */
[----:B------:R-:W2:Y:S01]  /*2100*/  MUFU.EX2 R27, R27 ;  /* 0x0000001b001b7308 */ /* 0x000ea20000000800 */
[----:B------:R-:W-:Y:S01]  /*2110*/  FADD.FTZ R13, R33, R4 ;  /* 0x00000004210d7221 */ /* 0x000fe20000010000 */
[--C-:B------:R-:W-:Y:S01]  /*2120*/  FFMA.FTZ R47, R47, UR10, -R5.reuse ;  /* 0x0000000a2f2f7c23 */ /* 0x100fe20008010805 */
[--C-:B------:R-:W-:Y:S01]  /*2130*/  FFMA.FTZ R50, R50, UR10, -R5.reuse ;  /* 0x0000000a32327c23 */ /* 0x100fe20008010805 */
[----:B------:R-:W-:Y:S01]  /*2140*/  FFMA.FTZ R51, R51, UR10, -R5 ;  /* 0x0000000a33337c23 */ /* 0x000fe20008010805 */
[----:B------:R-:W-:Y:S01]  /*2150*/  FADD.FTZ R10, R36, R13 ;  /* 0x0000000d240a7221 */ /* 0x000fe20000010000 */
[--C-:B------:R-:W-:Y:S01]  /*2160*/  FFMA.FTZ R54, R54, UR10, -R5.reuse ;  /* 0x0000000a36367c23 */ /* 0x100fe20008010805 */
[--C-:B------:R-:W-:Y:S01]  /*2170*/  FFMA.FTZ R55, R55, UR10, -R5.reuse ;  /* 0x0000000a37377c23 */ /* 0x100fe20008010805 */
[----:B------:R-:W3:Y:S01]  /*2180*/  MUFU.EX2 R30, R30 ;  /* 0x0000001e001e7308 */ /* 0x000ee20000000800 */
[----:B------:R-:W-:Y:S01]  /*2190*/  FADD.FTZ R13, R37, R10 ;  /* 0x0000000a250d7221 */ /* 0x000fe20000010000 */
[--C-:B------:R-:W-:Y:S01]  /*21a0*/  FFMA.FTZ R58, R58, UR10, -R5.reuse ;  /* 0x0000000a3a3a7c23 */ /* 0x100fe20008010805 */
[--C-:B------:R-:W-:Y:S01]  /*21b0*/  FFMA.FTZ R59, R59, UR10, -R5.reuse ;  /* 0x0000000a3b3b7c23 */ /* 0x100fe20008010805 */
[----:B------:R-:W-:Y:S01]  /*21c0*/  FFMA.FTZ R62, R62, UR10, -R5 ;  /* 0x0000000a3e3e7c23 */ /* 0x000fe20008010805 */
[----:B------:R-:W-:Y:S01]  /*21d0*/  FADD.FTZ R14, R40, R13 ;  /* 0x0000000d280e7221 */ /* 0x000fe20000010000 */
[--C-:B------:R-:W-:Y:S01]  /*21e0*/  FFMA.FTZ R63, R63, UR10, -R5.reuse ;  /* 0x0000000a3f3f7c23 */ /* 0x100fe20008010805 */
[----:B------:R-:W-:Y:S01]  /*21f0*/  FFMA.FTZ R66, R66, UR10, -R5 ;  /* 0x0000000a42427c23 */ /* 0x000fe20008010805 */
[----:B------:R-:W4:Y:S01]  /*2200*/  MUFU.EX2 R31, R31 ;  /* 0x0000001f001f7308 */ /* 0x000f220000000800 */
[----:B--2---:R-:W-:Y:S01]  /*2210*/  FADD.FTZ R11, R26, R27 ;  /* 0x0000001b1a0b7221 */ /* 0x004fe20000010000 */
[----:B------:R-:W-:Y:S01]  /*2220*/  FADD.FTZ R13, R41, R14 ;  /* 0x0000000e290d7221 */ /* 0x000fe20000010000 */
[--C-:B------:R-:W-:Y:S01]  /*2230*/  FFMA.FTZ R67, R67, UR10, -R5.reuse ;  /* 0x0000000a43437c23 */ /* 0x100fe20008010805 */
[--C-:B------:R-:W-:Y:S01]  /*2240*/  FFMA.FTZ R70, R70, UR10, -R5.reuse ;  /* 0x0000000a46467c23 */ /* 0x100fe20008010805 */
[----:B------:R-:W-:Y:S01]  /*2250*/  FFMA.FTZ R71, R71, UR10, -R5 ;  /* 0x0000000a47477c23 */ /* 0x000fe20008010805 */
[----:B------:R-:W-:Y:S01]  /*2260*/  FADD.FTZ R14, R44, R13 ;  /* 0x0000000d2c0e7221 */ /* 0x000fe20000010000 */
[----:B------:R-:W-:Y:S01]  /*2270*/  F2FP.F16.F32.PACK_AB R168, R57, R56 ;  /* 0x0000003839a8723e */ /* 0x000fe200000000ff */
[----:B------:R-:W2:Y:S01]  /*2280*/  MUFU.EX2 R34, R34 ;  /* 0x0000002200227308 */ /* 0x000ea20000000800 */
[----:B---3--:R-:W-:Y:S01]  /*2290*/  FADD.FTZ R4, R30, R11 ;  /* 0x0000000b1e047221 */ /* 0x008fe20000010000 */
[----:B------:R-:W-:Y:S01]  /*22a0*/  FADD.FTZ R13, R45, R14 ;  /* 0x0000000e2d0d7221 */ /* 0x000fe20000010000 */
[----:B------:R-:W-:-:S05]  /*22b0*/  F2FP.F16.F32.PACK_AB R153, R27, R26 ;  /* 0x0000001a1b99723e */ /* 0x000fca00000000ff */
[----:B------:R-:W3:Y:S01]  /*22c0*/  MUFU.EX2 R35, R35 ;  /* 0x0000002300237308 */ /* 0x000ee20000000800 */
[C---:B----4-:R-:W-:Y:S01]  /*22d0*/  FADD.FTZ R11, R31.reuse, R4 ;  /* 0x000000041f0b7221 */ /* 0x050fe20000010000 */
[----:B------:R-:W-:Y:S01]  /*22e0*/  @!P1 VIADD R4, R8, 0x22840 ;  /* 0x0002284008049836 */ /* 0x000fe20000000000 */
[----:B------:R-:W-:-:S04]  /*22f0*/  F2FP.F16.F32.PACK_AB R155, R31, R30 ;  /* 0x0000001e1f9b723e */ /* 0x000fc800000000ff */
[----:B------:R-:W-:Y:S01]  /*2300*/  @!P1 PRMT R4, RZ, 0x654, R4 ;  /* 0x00000654ff049816 */ /* 0x000fe20000000004 */
[----:B------:R-:W4:Y:S01]  /*2310*/  MUFU.EX2 R38, R38 ;  /* 0x0000002600267308 */ /* 0x000f220000000800 */
[----:B--2---:R-:W-:Y:S01]  /*2320*/  FADD.FTZ R10, R34, R11 ;  /* 0x0000000b220a7221 */ /* 0x004fe20000010000 */
[----:B------:R2:W-:Y:S06]  /*2330*/  BAR.ARV R12, 0x100 ;  /* 0x0004000c0000751d */ /* 0x0005ec0000002000 */
[----:B------:R-:W5:Y:S01]  /*2340*/  MUFU.EX2 R39, R39 ;  /* 0x0000002700277308 */ /* 0x000f620000000800 */
[C---:B---3--:R-:W-:Y:S01]  /*2350*/  FADD.FTZ R11, R35.reuse, R10 ;  /* 0x0000000a230b7221 */ /* 0x048fe20000010000 */
[----:B------:R3:W-:Y:S01]  /*2360*/  @!P1 SYNCS.ARRIVE.TRANS64.RED.A1T0 RZ, [R4+URZ], RZ ;  /* 0x000000ff04ff99a7 */ /* 0x0007e2000810043f */
[----:B------:R-:W-:-:S05]  /*2370*/  F2FP.F16.F32.PACK_AB R157, R35, R34 ;  /* 0x00000022239d723e */ /* 0x000fca00000000ff */
[----:B------:R-:W3:Y:S01]  /*2380*/  MUFU.EX2 R42, R42 ;  /* 0x0000002a002a7308 */ /* 0x000ee20000000800 */
[----:B----4-:R-:W-:-:S07]  /*2390*/  FADD.FTZ R10, R38, R11 ;  /* 0x0000000b260a7221 */ /* 0x010fce0000010000 */
[----:B------:R-:W4:Y:S01]  /*23a0*/  MUFU.EX2 R43, R43 ;  /* 0x0000002b002b7308 */ /* 0x000f220000000800 */
[C---:B-----5:R-:W-:Y:S01]  /*23b0*/  FADD.FTZ R11, R39.reuse, R10 ;  /* 0x0000000a270b7221 */ /* 0x060fe20000010000 */
[----:B------:R-:W-:Y:S01]  /*23c0*/  FADD.FTZ R10, R48, R13 ;  /* 0x0000000d300a7221 */ /* 0x000fe20000010000 */
[----:B------:R-:W-:-:S03]  /*23d0*/  F2FP.F16.F32.PACK_AB R159, R39, R38 ;  /* 0x00000026279f723e */ /* 0x000fc600000000ff */
[----:B------:R-:W-:Y:S02]  /*23e0*/  FADD.FTZ R13, R49, R10 ;  /* 0x0000000a310d7221 */ /* 0x000fe40000010000 */
[----:B------:R-:W5:Y:S01]  /*23f0*/  MUFU.EX2 R46, R46 ;  /* 0x0000002e002e7308 */ /* 0x000f620000000800 */
[----:B---3--:R-:W-:Y:S01]  /*2400*/  FADD.FTZ R4, R42, R11 ;  /* 0x0000000b2a047221 */ /* 0x008fe20000010000 */
[----:B------:R-:W-:-:S04]  /*2410*/  FADD.FTZ R10, R52, R13 ;  /* 0x0000000d340a7221 */ /* 0x000fc80000010000 */
[----:B------:R-:W-:Y:S02]  /*2420*/  FADD.FTZ R13, R53, R10 ;  /* 0x0000000a350d7221 */ /* 0x000fe40000010000 */
[----:B------:R-:W3:Y:S01]  /*2430*/  MUFU.EX2 R47, R47 ;  /* 0x0000002f002f7308 */ /* 0x000ee20000000800 */
[C---:B----4-:R-:W-:Y:S01]  /*2440*/  FADD.FTZ R11, R43.reuse, R4 ;  /* 0x000000042b0b7221 */ /* 0x050fe20000010000 */
[----:B------:R-:W-:Y:S01]  /*2450*/  FADD.FTZ R10, R56, R13 ;  /* 0x0000000d380a7221 */ /* 0x000fe20000010000 */
[----:B------:R-:W-:-:S05]  /*2460*/  F2FP.F16.F32.PACK_AB R161, R43, R42 ;  /* 0x0000002a2ba1723e */ /* 0x000fca00000000ff */
[----:B------:R-:W4:Y:S01]  /*2470*/  MUFU.EX2 R50, R50 ;  /* 0x0000003200327308 */ /* 0x000f220000000800 */
[----:B-----5:R-:W-:-:S07]  /*2480*/  FADD.FTZ R4, R46, R11 ;  /* 0x0000000b2e047221 */ /* 0x020fce0000010000 */
[----:B------:R-:W5:Y:S01]  /*2490*/  MUFU.EX2 R51, R51 ;  /* 0x0000003300337308 */ /* 0x000f620000000800 */
[C---:B---3--:R-:W-:Y:S01]  /*24a0*/  FADD.FTZ R11, R47.reuse, R4 ;  /* 0x000000042f0b7221 */ /* 0x048fe20000010000 */
[----:B------:R-:W-:-:S06]  /*24b0*/  F2FP.F16.F32.PACK_AB R163, R47, R46 ;  /* 0x0000002e2fa3723e */ /* 0x000fcc00000000ff */
[----:B------:R-:W3:Y:S01]  /*24c0*/  MUFU.EX2 R54, R54 ;  /* 0x0000003600367308 */ /* 0x000ee20000000800 */
[----:B----4-:R-:W-:Y:S01]  /*24d0*/  FADD.FTZ R4, R50, R11 ;  /* 0x0000000b32047221 */ /* 0x010fe20000010000 */
[----:B------:R-:W-:-:S04]  /*24e0*/  FADD.FTZ R11, R57, R10 ;  /* 0x0000000a390b7221 */ /* 0x000fc80000010000 */
[----:B------:R-:W-:Y:S02]  /*24f0*/  FADD.FTZ R10, R60, R11 ;  /* 0x0000000b3c0a7221 */ /* 0x000fe40000010000 */
[----:B------:R-:W4:Y:S01]  /*2500*/  MUFU.EX2 R55, R55 ;  /* 0x0000003700377308 */ /* 0x000f220000000800 */
[C---:B-----5:R-:W-:Y:S01]  /*2510*/  FADD.FTZ R5, R51.reuse, R4 ;  /* 0x0000000433057221 */ /* 0x060fe20000010000 */
[----:B------:R-:W-:-:S06]  /*2520*/  F2FP.F16.F32.PACK_AB R165, R51, R50 ;  /* 0x0000003233a5723e */ /* 0x000fcc00000000ff */
[----:B------:R-:W5:Y:S01]  /*2530*/  MUFU.EX2 R61, R61 ;  /* 0x0000003d003d7308 */ /* 0x000f620000000800 */
[----:B---3--:R-:W-:-:S07]  /*2540*/  FADD.FTZ R4, R54, R5 ;  /* 0x0000000536047221 */ /* 0x008fce0000010000 */
[----:B------:R-:W3:Y:S01]  /*2550*/  MUFU.EX2 R58, R58 ;  /* 0x0000003a003a7308 */ /* 0x000ee20000000800 */
[C---:B----4-:R-:W-:Y:S01]  /*2560*/  FADD.FTZ R5, R55.reuse, R4 ;  /* 0x0000000437057221 */ /* 0x050fe20000010000 */
[----:B------:R-:W-:-:S06]  /*2570*/  F2FP.F16.F32.PACK_AB R167, R55, R54 ;  /* 0x0000003637a7723e */ /* 0x000fcc00000000ff */
[----:B------:R-:W4:Y:S01]  /*2580*/  MUFU.EX2 R64, R64 ;  /* 0x0000004000407308 */ /* 0x000f220000000800 */
[C---:B-----5:R-:W-:Y:S01]  /*2590*/  FADD.FTZ R11, R61.reuse, R10 ;  /* 0x0000000a3d0b7221 */ /* 0x060fe20000010000 */
[----:B------:R-:W-:-:S06]  /*25a0*/  F2FP.F16.F32.PACK_AB R170, R61, R60 ;  /* 0x0000003c3daa723e */ /* 0x000fcc00000000ff */
[----:B------:R-:W5:Y:S01]  /*25b0*/  MUFU.EX2 R59, R59 ;  /* 0x0000003b003b7308 */ /* 0x000f620000000800 */
[----:B---3--:R-:W-:-:S07]  /*25c0*/  FADD.FTZ R4, R58, R5 ;  /* 0x000000053a047221 */ /* 0x008fce0000010000 */
[----:B------:R-:W3:Y:S01]  /*25d0*/  MUFU.EX2 R65, R65 ;  /* 0x0000004100417308 */ /* 0x000ee20000000800 */
[----:B----4-:R-:W-:-:S07]  /*25e0*/  FADD.FTZ R10, R64, R11 ;  /* 0x0000000b400a7221 */ /* 0x010fce0000010000 */
[----:B------:R-:W4:Y:S01]  /*25f0*/  MUFU.EX2 R62, R62 ;  /* 0x0000003e003e7308 */ /* 0x000f220000000800 */
[C---:B-----5:R-:W-:Y:S01]  /*2600*/  FADD.FTZ R5, R59.reuse, R4 ;  /* 0x000000043b057221 */ /* 0x060fe20000010000 */
[----:B------:R-:W-:-:S06]  /*2610*/  F2FP.F16.F32.PACK_AB R169, R59, R58 ;  /* 0x0000003a3ba9723e */ /* 0x000fcc00000000ff */
        /* <DEDUP_REMOVED lines=9> */
[----:B------:R-:W-:-:S06]  /*26b0*/  F2FP.F16.F32.PACK_AB R171, R63, R62 ;  /* 0x0000003e3fab723e */ /* 0x000fcc00000000ff */
[----:B------:R-:W3:Y:S01]  /*26c0*/  MUFU.EX2 R67, R67 ;  /* 0x0000004300437308 */ /* 0x000ee20000000800 */
[----:B----4-:R-:W-:-:S07]  /*26d0*/  FADD.FTZ R4, R66, R11 ;  /* 0x0000000b42047221 */ /* 0x010fce0000010000 */
[----:B------:R-:W4:Y:S01]  /*26e0*/  MUFU.EX2 R70, R70 ;  /* 0x0000004600467308 */ /* 0x000f220000000800 */
[C---:B-----5:R-:W-:Y:S01]  /*26f0*/  FADD.FTZ R5, R9.reuse, R10 ;  /* 0x0000000a09057221 */ /* 0x060fe20000010000 */
[----:B------:R-:W-:-:S06]  /*2700*/  F2FP.F16.F32.PACK_AB R174, R9, R68 ;  /* 0x0000004409ae723e */ /* 0x000fcc00000000ff */
[----:B------:R-:W5:Y:S01]  /*2710*/  MUFU.EX2 R71, R71 ;  /* 0x0000004700477308 */ /* 0x000f620000000800 */
[C---:B---3--:R-:W-:Y:S01]  /*2720*/  FADD.FTZ R9, R67.reuse, R4 ;  /* 0x0000000443097221 */ /* 0x048fe20000010000 */
[----:B------:R-:W-:-:S03]  /*2730*/  F2FP.F16.F32.PACK_AB R173, R67, R66 ;  /* 0x0000004243ad723e */ /* 0x000fc600000000ff */
[----:B----4-:R-:W-:-:S04]  /*2740*/  FADD.FTZ R4, R70, R9 ;  /* 0x0000000946047221 */ /* 0x010fc80000010000 */
[C---:B-----5:R-:W-:Y:S01]  /*2750*/  FADD.FTZ R4, R71.reuse, R4 ;  /* 0x0000000447047221 */ /* 0x060fe20000010000 */
[----:B------:R-:W-:Y:S01]  /*2760*/  F2FP.F16.F32.PACK_AB R175, R71, R70 ;  /* 0x0000004647af723e */ /* 0x000fe200000000ff */
[----:B--2---:R-:W-:Y:S06]  /*2770*/  @!P0 BRA `(.L_x_7231) ;  /* 0x0000000000048947 */ /* 0x004fec0003800000 */
[----:B------:R-:W-:Y:S01]  /*2780*/  BPT.TRAP 0x1 ;  /* 0x000000040000795c */ /* 0x000fe20000300000 */
.L_x_7231:
[----:B------:R2:W3:Y:S01]  /*2790*/  SYNCS.PHASECHK.TRANS64.TRYWAIT P2, [UR21+0x22850], R7 ;  /* 0x02285007ff0075a7 */ /* 0x0004e20008040155 */
[----:B------:R-:W-:Y:S05]  /*27a0*/  @!P0 BRA `(.L_x_7232) ;  /* 0x0000000000048947 */ /* 0x000fea0003800000 */
[----:B------:R-:W-:Y:S01]  /*27b0*/  BPT.TRAP 0x1 ;  /* 0x000000040000795c */ /* 0x000fe20000300000 */
.L_x_7232:
[----:B---3--:R-:W-:Y:S05]  /*27c0*/  @P2 BRA `(.L_x_7233) ;  /* 0x0000000000082947 */ /* 0x008fea0003800000 */
[----:B------:R-:W3:Y:S02]  /*27d0*/  SYNCS.PHASECHK.TRANS64.TRYWAIT P2, [UR21+0x22850], R7 ;  /* 0x02285007ff0075a7 */ /* 0x000ee40008040155 */
[----:B---3--:R-:W-:Y:S05]  /*27e0*/  @!P2 BRA `(.L_x_7234) ;  /* 0x0000006400eca947 */ /* 0x008fea0003800000 */
.L_x_7233:
[----:B------:R4:W-:Y:S01]  /*27f0*/  BAR.SYNC.DEFER_BLOCKING R6, 0x100 ;  /* 0x000400060000751d */ /* 0x0009e20000010000 */
[----:B------:R-:W-:Y:S01]  /*2800*/  UIADD3 UR6, UR46, 0x400, URZ ;  /* 0x000004002e067890 */ /* 0x000fe2000fffe03f */
[----:B---3--:R-:W-:Y:S01]  /*2810*/  @!P1 VIADD R8, R8, 0x22860 ;  /* 0x0002286008089836 */ /* 0x008fe20000000000 */
[----:B------:R-:W-:Y:S02]  /*2820*/  UISETP.GE.AND UP0, UPT, UR50, 0x61, UPT ;  /* 0x000000613200788c */ /* 0x000fe4000bf06270 */
[----:B------:R-:W-:Y:S01]  /*2830*/  USHF.R.U32.HI UR6, URZ, 0x4, UR6 ;  /* 0x000000043f067899 */ /* 0x000fe20008011606 */
[----:B------:R-:W-:Y:S01]  /*2840*/  UMOV UR7, 0x40000040 ;  /* 0x4000004000077882 */ /* 0x000fe20000000000 */
[----:B------:R-:W-:Y:S02]  /*2850*/  @!P1 PRMT R8, RZ, 0x654, R8 ;  /* 0x00000654ff089816 */ /* 0x000fe40000000008 */
[----:B------:R-:W-:Y:S01]  /*2860*/  ULOP3.LUT UR6, UR6, 0x3fff, URZ, 0xc0, !UPT ;  /* 0x00003fff06067892 */ /* 0x000fe2000f8ec03f */
[----:B------:R-:W-:-:S03]  /*2870*/  PLOP3.LUT P2, PT, PT, PT, UP0, 0x80, 0x0 ;  /* 0x000000000000781c */ /* 0x000fc60003f4f008 */
[----:B------:R-:W-:-:S04]  /*2880*/  ULOP3.LUT UR21, UR6, 0x3000000, URZ, 0xfc, !UPT ;  /* 0x0300000006157892 */ /* 0x000fc8000f8efc3f */
[----:B------:R-:W-:Y:S01]  /*2890*/  UIMAD UR11, UR39, 0xc00, UR21 ;  /* 0x00000c00270b78a4 */ /* 0x000fe2000f8e0215 */
[----:B------:R-:W-:-:S06]  /*28a0*/  WARPGROUP.ARRIVE ;  /* 0x00000000000079c5 */ /* 0x000fcc0000000000 */
[----:B------:R-:W-:Y:S02]  /*28b0*/  UMOV UR6, UR11 ;  /* 0x0000000b00067c82 */ /* 0x000fe40008000000 */
        /* <DEDUP_REMOVED lines=32> */
[----:B------:R4:W-:Y:S01]  /*2ac0*/  @!P1 SYNCS.ARRIVE.TRANS64.RED.A1T0 RZ, [R8+URZ], RZ ;  /* 0x000000ff08ff99a7 */ /* 0x0009e2000810043f */
[----:B------:R-:W-:Y:S05]  /*2ad0*/  @!P2 BRA `(.L_x_7235) ;  /* 0x0000001c004ca947 */ /* 0x000fea0003800000 */
[----:B------:R-:W-:Y:S01]  /*2ae0*/  IMAD.MOV.U32 R20, RZ, RZ, R3 ;  /* 0x000000ffff147224 */ /* 0x000fe200078e0003 */
[----:B------:R-:W-:Y:S01]  /*2af0*/  UIADD3 UR47, UR47, -0x2, URZ ;  /* 0xfffffffe2f2f7890 */ /* 0x000fe2000fffe03f */
[----:B-12---:R-:W-:Y:S01]  /*2b00*/  IMAD.MOV.U32 R7, RZ, RZ, R0 ;  /* 0x000000ffff077224 */ /* 0x006fe200078e0000 */
[----:B------:R-:W-:-:S10]  /*2b10*/  ULDC UR22, c[0x0][0x988] ;  /* 0x0002620000167ab9 */ /* 0x000fd40000000800 */
.L_x_7244:
[----:B------:R-:W-:Y:S01]  /*2b20*/  UIADD3 UR39, UR39, 0x1, URZ ;  /* 0x0000000127277890 */ /* 0x000fe2000fffe03f */
[----:B------:R-:W-:Y:S01]  /*2b30*/  IMAD.U32 R0, RZ, RZ, UR47 ;  /* 0x0000002fff007e24 */ /* 0x000fe2000f8e00ff */
[----:B------:R-:W-:Y:S02]  /*2b40*/  UIADD3 UR47, UR47, -0x1, URZ ;  /* 0xffffffff2f2f7890 */ /* 0x000fe4000fffe03f */
[----:B------:R-:W-:Y:S02]  /*2b50*/  UISETP.NE.AND UP0, UPT, UR39, 0x2, UPT ;  /* 0x000000022700788c */ /* 0x000fe4000bf05270 */
[----:B------:R-:W-:Y:S02]  /*2b60*/  ISETP.GT.AND P2, PT, R0, RZ, PT ;  /* 0x000000ff0000720c */ /* 0x000fe40003f44270 */
[----:B------:R-:W-:Y:S02]  /*2b70*/  USEL UR6, URZ, 0x1, UP0 ;  /* 0x000000013f067887 */ /* 0x000fe40008000000 */
[----:B------:R-:W-:-:S02]  /*2b80*/  USEL UR39, UR39, URZ, UP0 ;  /* 0x0000003f27277287 */ /* 0x000fc40008000000 */
[----:B------:R-:W-:Y:S01]  /*2b90*/  ULOP3.LUT UR42, UR42, UR6, URZ, 0x3c, !UPT ;  /* 0x000000062a2a7292 */ /* 0x000fe2000f8e3c3f */
[----:B---3--:R-:W-:Y:S11]  /*2ba0*/  @!P0 BRA `(.L_x_7236) ;  /* 0x0000000000048947 */ /* 0x008ff60003800000 */
[----:B------:R-:W-:Y:S01]  /*2bb0*/  BPT.TRAP 0x1 ;  /* 0x000000040000795c */ /* 0x000fe20000300000 */
.L_x_7236:
[----:B------:R-:W-:Y:S01]  /*2bc0*/  MOV R0, UR42 ;  /* 0x0000002a00007c02 */ /* 0x000fe20008000f00 */
[----:B------:R-:W-:-:S03]  /*2bd0*/  ULEA UR23, UR39, UR46, 0x3 ;  /* 0x0000002e27177291 */ /* 0x000fc6000f8e183f */
[----:B------:R-:W-:-:S04]  /*2be0*/  SHF.L.U32 R0, R0, 0x1f, RZ ;  /* 0x0000001f00007819 */ /* 0x000fc800000006ff */
[----:B------:R-:W-:-:S13]  /*2bf0*/  R2UR UR24, R0 ;  /* 0x00000000001872ca */ /* 0x000fda00000e0000 */
[----:B------:R-:W-:-:S04]  /*2c00*/  IMAD.U32 R0, RZ, RZ, UR24 ;  /* 0x00000018ff007e24 */ /* 0x000fc8000f8e00ff */
[----:B------:R1:W2:Y:S01]  /*2c10*/  SYNCS.PHASECHK.TRANS64.TRYWAIT P3, [UR23+0x22830], R0 ;  /* 0x02283000ff0075a7 */ /* 0x0002a20008060157 */
[----:B------:R-:W-:Y:S05]  /*2c20*/  @!P0 BRA `(.L_x_7237) ;  /* 0x0000000000048947 */ /* 0x000fea0003800000 */
[----:B------:R-:W-:Y:S01]  /*2c30*/  BPT.TRAP 0x1 ;  /* 0x000000040000795c */ /* 0x000fe20000300000 */
.L_x_7237:
[----:B--2---:R-:W-:Y:S05]  /*2c40*/  @P3 BRA `(.L_x_7238) ;  /* 0x00000000000c3947 */ /* 0x004fea0003800000 */
[----:B-1----:R-:W-:-:S04]  /*2c50*/  IMAD.U32 R0, RZ, RZ, UR24 ;  /* 0x00000018ff007e24 */ /* 0x002fc8000f8e00ff */
[----:B------:R-:W1:Y:S02]  /*2c60*/  SYNCS.PHASECHK.TRANS64.TRYWAIT P3, [UR23+0x22830], R0 ;  /* 0x02283000ff0075a7 */ /* 0x000e640008060157 */
[----:B-1----:R-:W-:Y:S05]  /*2c70*/  @!P3 BRA `(.L_x_7239) ;  /* 0x0000006000dcb947 */ /* 0x002fea0003800000 */
.L_x_7238:
[----:B------:R-:W-:Y:S01]  /*2c80*/  UIMAD UR18, UR39, 0x300, UR20 ;  /* 0x00000300271278a4 */ /* 0x000fe2000f8e0214 */
[----:B------:R-:W-:Y:S01]  /*2c90*/  WARPGROUP.ARRIVE ;  /* 0x00000000000079c5 */ /* 0x000fe20000000000 */
[----:B------:R-:W-:Y:S01]  /*2ca0*/  UMOV UR19, 0x40000040 ;  /* 0x4000004000137882 */ /* 0x000fe20000000000 */
[----:B------:R-:W-:Y:S01]  /*2cb0*/  UMOV UR7, 0x40000040 ;  /* 0x4000004000077882 */ /* 0x000fe20000000000 */
[----:B------:R-:W-:Y:S02]  /*2cc0*/  UIADD3 UR6, UR18, 0x2, URZ ;  /* 0x0000000212067890 */ /* 0x000fe4000fffe03f */
[----:B------:R-:W-:Y:S01]  /*2cd0*/  UIADD3 UR10, UR18, 0x4, URZ ;  /* 0x00000004120a7890 */ /* 0x000fe2000fffe03f */
[----:B------:R-:W-:Y:S02]  /*2ce0*/  UMOV UR11, 0x40000040 ;  /* 0x40000040000b7882 */ /* 0x000fe40000000000 */
[----:B------:R-:W-:Y:S01]  /*2cf0*/  HGMMA.64x96x16.F32 R152, gdesc[UR16], RZ, !UPT, gsb0 ;  /* 0x01600000109879f0 */ /* 0x000fe2000c0008ff */
[----:B------:R-:W-:Y:S01]  /*2d00*/  UIADD3 UR14, UR18, 0x6, URZ ;  /* 0x00000006120e7890 */ /* 0x000fe2000fffe03f */
[----:B------:R-:W-:Y:S01]  /*2d10*/  UMOV UR15, 0x40000040 ;  /* 0x40000040000f7882 */ /* 0x000fe20000000000 */
[----:B------:R-:W-:-:S02]  /*2d20*/  WARPGROUP.DEPBAR.LE gsb0, 0x0 ;  /* 0x00008000000079c5 */ /* 0x000fc40000010000 */
[----:B------:R-:W-:-:S06]  /*2d30*/  WARPGROUP.ARRIVE ;  /* 0x00000000000079c5 */ /* 0x000fcc0000000000 */
[----:B------:R-:W-:Y:S03]  /*2d40*/  HGMMA.64x96x16.F32 R152, gdesc[UR4], R152, gsb0 ;  /* 0x01600000049879f0 */ /* 0x000fe60008000898 */
[----:B------:R-:W-:Y:S02]  /*2d50*/  WARPGROUP.DEPBAR.LE gsb0, 0x0 ;  /* 0x00008000000079c5 */ /* 0x000fe40000010000 */
[----:B------:R-:W-:-:S06]  /*2d60*/  WARPGROUP.ARRIVE ;  /* 0x00000000000079c5 */ /* 0x000fcc0000000000 */
[----:B------:R-:W-:Y:S01]  /*2d70*/  HGMMA.64x96x16.F32 R152, gdesc[UR8], R152, gsb0 ;  /* 0x01600000089879f0 */ /* 0x000fe20008000898 */
[----:B------:R-:W-:Y:S02]  /*2d80*/  UMOV UR10, UR22 ;  /* 0x00000016000a7c82 */ /* 0x000fe40008000000 */
[----:B------:R-:W-:Y:S02]  /*2d90*/  WARPGROUP.DEPBAR.LE gsb0, 0x0 ;  /* 0x00008000000079c5 */ /* 0x000fe40000010000 */
[----:B------:R-:W-:-:S06]  /*2da0*/  WARPGROUP.ARRIVE ;  /* 0x00000000000079c5 */ /* 0x000fcc0000000000 */
[----:B------:R-:W-:Y:S03]  /*2db0*/  HGMMA.64x96x16.F32 R152, gdesc[UR12], R152, gsb0 ;  /* 0x016000000c9879f0 */ /* 0x000fe60008000898 */
[----:B------:R-:W-:Y:S02]  /*2dc0*/  WARPGROUP.DEPBAR.LE gsb0, 0x0 ;  /* 0x00008000000079c5 */ /* 0x000fe40000010000 */
[----:B-1----:R-:W-:Y:S02]  /*2dd0*/  FMNMX.FTZ R0, R152, R7, !PT ;  /* 0x0000000798007209 */ /* 0x002fe40007810000 */
[----:B----4-:R-:W-:Y:S02]  /*2de0*/  FMNMX.FTZ R8, R154, R20, !PT ;  /* 0x000000149a087209 */ /* 0x010fe40007810000 */
        /* <DEDUP_REMOVED lines=66> */
[----:B------:R-:W-:Y:S01]  /*3210*/  FFMA.FTZ R197, R197, UR10, -R12 ;  /* 0x0000000ac5c57c23 */ /* 0x000fe2000801080c */
[----:B------:R-:W-:Y:S01]  /*3220*/  FMNMX.FTZ R3, R187, R14, !PT ;  /* 0x0000000ebb037209 */ /* 0x000fe20007810000 */
[----:B------:R-:W-:-:S02]  /*3230*/  FMUL.FTZ R6, R6, UR10 ;  /* 0x0000000a06067c20 */ /* 0x000fc40008410000 */
[----:B------:R-:W-:Y:S01]  /*3240*/  MUFU.EX2 R7, R7 ;  /* 0x0000000700077308 */ /* 0x000fe20000000800 */
[----:B------:R-:W-:Y:S01]  /*3250*/  FMNMX.FTZ R14, R190, R3, !PT ;  /* 0x00000003be0e7209 */ /* 0x000fe20007810000 */
[----:B-1----:R-:W-:-:S03]  /*3260*/  FFMA.FTZ R161, R184, UR10, -R12 ;  /* 0x0000000ab8a17c23 */ /* 0x002fc6000801080c */
[----:B------:R-:W-:-:S03]  /*3270*/  FMNMX.FTZ R3, R191, R14, !PT ;  /* 0x0000000ebf037209 */ /* 0x000fc60007810000 */
[----:B------:R-:W1:Y:S01]  /*3280*/  MUFU.EX2 R6, R6 ;  /* 0x0000000600067308 */ /* 0x000e620000000800 */
[----:B------:R-:W-:-:S04]  /*3290*/  FMNMX.FTZ R14, R194, R3, !PT ;  /* 0x00000003c20e7209 */ /* 0x000fc80007810000 */
[----:B------:R-:W-:-:S03]  /*32a0*/  FMNMX.FTZ R3, R195, R14, !PT ;  /* 0x0000000ec3037209 */ /* 0x000fc60007810000 */
[----:B------:R-:W-:Y:S01]  /*32b0*/  MUFU.EX2 R14, R157 ;  /* 0x0000009d000e7308 */ /* 0x000fe20000000800 */
[----:B------:R-:W-:-:S04]  /*32c0*/  FMNMX.FTZ R164, R198, R3, !PT ;  /* 0x00000003c6a47209 */ /* 0x000fc80007810000 */
[----:B------:R-:W-:Y:S01]  /*32d0*/  FMNMX.FTZ R3, R199, R164, !PT ;  /* 0x000000a4c7037209 */ /* 0x000fe20007810000 */
[--C-:B------:R-:W-:Y:S01]  /*32e0*/  FFMA.FTZ R164, R176, UR10, -R12.reuse ;  /* 0x0000000ab0a47c23 */ /* 0x100fe2000801080c */
[--C-:B------:R-:W-:Y:S01]  /*32f0*/  FFMA.FTZ R176, R189, UR10, -R12.reuse ;  /* 0x0000000abdb07c23 */ /* 0x100fe2000801080c */
[----:B------:R2:W-:Y:S01]  /*3300*/  MUFU.EX2 R157, R180 ;  /* 0x000000b4009d7308 */ /* 0x0005e20000000800 */
[----:B-1----:R-:W-:Y:S01]  /*3310*/  FFMA.FTZ R5, R6, R5, R7 ;  /* 0x0000000506057223 */ /* 0x002fe20000010007 */
[----:B------:R-:W1:Y:S01]  /*3320*/  SHFL.BFLY PT, R172, R3, 0x2, 0x1f ;  /* 0x0c401f0003ac7f89 */ /* 0x000e6200000e0000 */
[-C--:B------:R-:W-:Y:S01]  /*3330*/  FMUL.FTZ R24, R24, R6.reuse ;  /* 0x0000000618187220 */ /* 0x080fe20000410000 */
[-C--:B------:R-:W-:Y:S01]  /*3340*/  FMUL.FTZ R25, R25, R6.reuse ;  /* 0x0000000619197220 */ /* 0x080fe20000410000 */
[-C--:B------:R-:W-:Y:S01]  /*3350*/  FMUL.FTZ R28, R28, R6.reuse ;  /* 0x000000061c1c7220 */ /* 0x080fe20000410000 */
[-C--:B------:R-:W-:Y:S01]  /*3360*/  FMUL.FTZ R29, R29, R6.reuse ;  /* 0x000000061d1d7220 */ /* 0x080fe20000410000 */
[-C--:B------:R-:W-:Y:S01]  /*3370*/  FMUL.FTZ R32, R32, R6.reuse ;  /* 0x0000000620207220 */ /* 0x080fe20000410000 */
[----:B------:R-:W3:Y:S01]  /*3380*/  MUFU.EX2 R152, R152 ;  /* 0x0000009800987308 */ /* 0x000ee20000000800 */
[--C-:B--2---:R-:W-:Y:S01]  /*3390*/  FFMA.FTZ R180, R193, UR10, -R12.reuse ;  /* 0x0000000ac1b47c23 */ /* 0x104fe2000801080c */
        /* <DEDUP_REMOVED lines=15> */
[C---:B---3--:R-:W-:Y:S01]  /*3490*/  FADD.FTZ R5, R152.reuse, R5 ;  /* 0x0000000598057221 */ /* 0x048fe20000010000 */
[----:B-1----:R-:W-:Y:S01]  /*34a0*/  FMNMX.FTZ R173, R3, R172, !PT ;  /* 0x000000ac03ad7209 */ /* 0x002fe20007810000 */
[----:B------:R-:W-:Y:S01]  /*34b0*/  FFMA.FTZ R172, R185, UR10, -R12 ;  /* 0x0000000ab9ac7c23 */ /* 0x000fe2000801080c */
[----:B------:R-:W-:Y:S01]  /*34c0*/  F2FP.F16.F32.PACK_AB R152, R152, R7 ;  /* 0x000000079898723e */ /* 0x000fe200000000ff */
        /* <DEDUP_REMOVED lines=31> */
[C---:B------:R-:W-:Y:S01]  /*36c0*/  FMUL.FTZ R185, R3.reuse, UR10 ;  /* 0x0000000a03b97c20 */ /* 0x040fe20008410000 */
[----:B------:R-:W-:Y:S01]  /*36d0*/  FADD.FTZ R12, -R3, R20 ;  /* 0x00000014030c7221 */ /* 0x000fe20000010100 */
[-C--:B------:R-:W-:Y:S01]  /*36e0*/  FMUL.FTZ R109, R109, R6.reuse ;  /* 0x000000066d6d7220 */ /* 0x080fe20000410000 */
[----:B------:R-:W-:Y:S01]  /*36f0*/  FMUL.FTZ R112, R112, R6 ;  /* 0x0000000670707220 */ /* 0x000fe20000410000 */
[--C-:B------:R-:W-:Y:S01]  /*3700*/  FFMA.FTZ R184, R154, UR10, -R185.reuse ;  /* 0x0000000a9ab87c23 */ /* 0x100fe200080108b9 */
[----:B------:R-:W-:Y:S01]  /*3710*/  FMUL.FTZ R12, R12, UR10 ;  /* 0x0000000a0c0c7c20 */ /* 0x000fe20008410000 */
[--C-:B------:R-:W-:Y:S01]  /*3720*/  FFMA.FTZ R155, R155, UR10, -R185.reuse ;  /* 0x0000000a9b9b7c23 */ /* 0x100fe200080108b9 */
        /* <DEDUP_REMOVED lines=9> */
[----:B------:R-:W-:Y:S01]  /*37c0*/  IMAD.U32 R183, RZ, RZ, UR23 ;  /* 0x00000017ffb77e24 */ /* 0x000fe2000f8e00ff */
[----:B------:R-:W2:Y:S01]  /*37d0*/  MUFU.EX2 R184, R184 ;  /* 0x000000b800b87308 */ /* 0x000ea20000000800 */
[--C-:B------:R-:W-:Y:S01]  /*37e0*/  FFMA.FTZ R192, R163, UR10, -R185.reuse ;  /* 0x0000000aa3c07c23 */ /* 0x100fe200080108b9 */
[--C-:B------:R-:W-:Y:S01]  /*37f0*/  FFMA.FTZ R163, R166, UR10, -R185.reuse ;  /* 0x0000000aa6a37c23 */ /* 0x100fe200080108b9 */
[----:B------:R-:W-:Y:S01]  /*3800*/  @!P1 VIADD R154, R183, 0x22840 ;  /* 0x00022840b79a9836 */ /* 0x000fe20000000000 */
[----:B-1----:R-:W-:Y:S01]  /*3810*/  IADD3 R12, -R18, 0xb, RZ ;  /* 0x0000000b120c7810 */ /* 0x002fe20007ffe1ff */
[--C-:B------:R-:W-:Y:S01]  /*3820*/  FFMA.FTZ R202, R171, UR10, -R185.reuse ;  /* 0x0000000aabca7c23 */ /* 0x100fe200080108b9 */
[--C-:B------:R-:W-:Y:S01]  /*3830*/  FFMA.FTZ R171, R174, UR10, -R185.reuse ;  /* 0x0000000aaeab7c23 */ /* 0x100fe200080108b9 */
[--C-:B------:R-:W-:Y:S01]  /*3840*/  FFMA.FTZ R186, R186, UR10, -R185.reuse ;  /* 0x0000000ababa7c23 */ /* 0x100fe200080108b9 */
[----:B------:R-:W1:Y:S01]  /*3850*/  MUFU.EX2 R155, R155 ;  /* 0x0000009b009b7308 */ /* 0x000e620000000800 */
[----:B------:R-:W-:Y:S01]  /*3860*/  @!P1 PRMT R154, RZ, 0x654, R154 ;  /* 0x00000654ff9a9816 */ /* 0x000fe2000000009a */
[----:B------:R3:W-:Y:S06]  /*3870*/  BAR.ARV R12, 0x100 ;  /* 0x0004000c0000751d */ /* 0x0007ec0000002000 */
[----:B------:R-:W4:Y:S01]  /*3880*/  MUFU.EX2 R181, R181 ;  /* 0x000000b500b57308 */ /* 0x000f220000000800 */
[----:B--2---:R-:W-:Y:S01]  /*3890*/  FFMA.FTZ R4, R177, R4, R184 ;  /* 0x00000004b1047223 */ /* 0x004fe200000100b8 */
[----:B------:R2:W-:Y:S01]  /*38a0*/  @!P1 SYNCS.ARRIVE.TRANS64.RED.A1T0 RZ, [R154+URZ], RZ ;  /* 0x000000ff9aff99a7 */ /* 0x0005e2000810043f */
[--C-:B------:R-:W-:Y:S01]  /*38b0*/  FFMA.FTZ R187, R187, UR10, -R185.reuse ;  /* 0x0000000abbbb7c23 */ /* 0x100fe200080108b9 */
[--C-:B------:R-:W-:Y:S01]  /*38c0*/  FFMA.FTZ R189, R190, UR10, -R185.reuse ;  /* 0x0000000abebd7c23 */ /* 0x100fe200080108b9 */
[--C-:B------:R-:W-:Y:S01]  /*38d0*/  FFMA.FTZ R190, R191, UR10, -R185.reuse ;  /* 0x0000000abfbe7c23 */ /* 0x100fe200080108b9 */
[--C-:B------:R-:W-:Y:S01]  /*38e0*/  FFMA.FTZ R194, R194, UR10, -R185.reuse ;  /* 0x0000000ac2c27c23 */ /* 0x100fe200080108b9 */
[----:B------:R-:W-:Y:S01]  /*38f0*/  FFMA.FTZ R195, R195, UR10, -R185 ;  /* 0x0000000ac3c37c23 */ /* 0x000fe200080108b9 */
[----:B------:R-:W5:Y:S01]  /*3900*/  MUFU.EX2 R188, R188 ;  /* 0x000000bc00bc7308 */ /* 0x000f620000000800 */
[----:B-1----:R-:W-:Y:S01]  /*3910*/  FADD.FTZ R4, R155, R4 ;  /* 0x000000049b047221 */ /* 0x002fe20000010000 */
[----:B--2---:R-:W-:Y:S01]  /*3920*/  FADD.FTZ R154, R8, R5 ;  /* 0x00000005089a7221 */ /* 0x004fe20000010000 */
[--C-:B------:R-:W-:Y:S01]  /*3930*/  FFMA.FTZ R198, R198, UR10, -R185.reuse ;  /* 0x0000000ac6c67c23 */ /* 0x100fe200080108b9 */
[----:B------:R-:W-:Y:S01]  /*3940*/  FFMA.FTZ R199, R199, UR10, -R185 ;  /* 0x0000000ac7c77c23 */ /* 0x000fe200080108b9 */
[-C--:B------:R-:W-:Y:S01]  /*3950*/  FMUL.FTZ R113, R113, R6.reuse ;  /* 0x0000000671717220 */ /* 0x080fe20000410000 */
[----:B------:R-:W-:Y:S01]  /*3960*/  FADD.FTZ R5, R9, R154 ;  /* 0x0000009a09057221 */ /* 0x000fe20000010000 */
[-C--:B------:R-:W-:Y:S01]  /*3970*/  FMUL.FTZ R116, R116, R6.reuse ;  /* 0x0000000674747220 */ /* 0x080fe20000410000 */
[----:B------:R-:W1:Y:S01]  /*3980*/  MUFU.EX2 R159, R159 ;  /* 0x0000009f009f7308 */ /* 0x000e620000000800 */
[----:B----4-:R-:W-:Y:S01]  /*3990*/  FADD.FTZ R7, R181, R4 ;  /* 0x00000004b5077221 */ /* 0x010fe20000010000 */
[----:B------:R-:W-:Y:S01]  /*39a0*/  FADD.FTZ R154, R156, R5 ;  /* 0x000000059c9a7221 */ /* 0x000fe20000010000 */
[-C--:B------:R-:W-:Y:S01]  /*39b0*/  FMUL.FTZ R117, R117, R6.reuse ;  /* 0x0000000675757220 */ /* 0x080fe20000410000 */
[-C--:B------:R-:W-:Y:S01]  /*39c0*/  FMUL.FTZ R120, R120, R6.reuse ;  /* 0x0000000678787220 */ /* 0x080fe20000410000 */
[-C--:B------:R-:W-:Y:S01]  /*39d0*/  FMUL.FTZ R121, R121, R6.reuse ;  /* 0x0000000679797220 */ /* 0x080fe20000410000 */
[----:B------:R-:W-:Y:S01]  /*39e0*/  FADD.FTZ R5, R11, R154 ;  /* 0x0000009a0b057221 */ /* 0x000fe20000010000 */
[-C--:B------:R-:W-:Y:S01]  /*39f0*/  FMUL.FTZ R124, R124, R6.reuse ;  /* 0x000000067c7c7220 */ /* 0x080fe20000410000 */
[----:B------:R-:W2:Y:S01]  /*3a00*/  MUFU.EX2 R192, R192 ;  /* 0x000000c000c07308 */ /* 0x000ea20000000800 */
[----:B-----5:R-:W-:Y:S01]  /*3a10*/  FADD.FTZ R4, R188, R7 ;  /* 0x00000007bc047221 */ /* 0x020fe20000010000 */
[----:B------:R-:W-:Y:S01]  /*3a20*/  FADD.FTZ R154, R10, R5 ;  /* 0x000000050a9a7221 */ /* 0x000fe20000010000 */
[-C--:B------:R-:W-:Y:S01]  /*3a30*/  FMUL.FTZ R125, R125, R6.reuse ;  /* 0x000000067d7d7220 */ /* 0x080fe20000410000 */
[-C--:B------:R-:W-:Y:S01]  /*3a40*/  FMUL.FTZ R128, R128, R6.reuse ;  /* 0x0000000680807220 */ /* 0x080fe20000410000 */
[-C--:B------:R-:W-:Y:S01]  /*3a50*/  FMUL.FTZ R129, R129, R6.reuse ;  /* 0x0000000681817220 */ /* 0x080fe20000410000 */
[----:B------:R-:W-:Y:S01]  /*3a60*/  FADD.FTZ R5, R13, R154 ;  /* 0x0000009a0d057221 */ /* 0x000fe20000010000 */
[-C--:B------:R-:W-:Y:S01]  /*3a70*/  FMUL.FTZ R132, R132, R6.reuse ;  /* 0x0000000684847220 */ /* 0x080fe20000410000 */
[----:B------:R4:W-:Y:S01]  /*3a80*/  MUFU.EX2 R173, R196 ;  /* 0x000000c400ad7308 */ /* 0x0009e20000000800 */
[----:B-1----:R-:W-:Y:S01]  /*3a90*/  FADD.FTZ R7, R159, R4 ;  /* 0x000000049f077221 */ /* 0x002fe20000010000 */
[----:B------:R-:W-:Y:S01]  /*3aa0*/  FADD.FTZ R154, R160, R5 ;  /* 0x00000005a09a7221 */ /* 0x000fe20000010000 */
[-C--:B------:R-:W-:Y:S01]  /*3ab0*/  FMUL.FTZ R133, R133, R6.reuse ;  /* 0x0000000685857220 */ /* 0x080fe20000410000 */
[-C--:B------:R-:W-:Y:S01]  /*3ac0*/  FMUL.FTZ R136, R136, R6.reuse ;  /* 0x0000000688887220 */ /* 0x080fe20000410000 */
[-C--:B------:R-:W-:Y:S01]  /*3ad0*/  FMUL.FTZ R137, R137, R6.reuse ;  /* 0x0000000689897220 */ /* 0x080fe20000410000 */
[----:B------:R-:W-:Y:S01]  /*3ae0*/  FADD.FTZ R5, R15, R154 ;  /* 0x0000009a0f057221 */ /* 0x000fe20000010000 */
[-C--:B------:R-:W-:Y:S01]  /*3af0*/  FMUL.FTZ R140, R140, R6.reuse ;  /* 0x000000068c8c7220 */ /* 0x080fe20000410000 */
[----:B------:R-:W1:Y:S01]  /*3b00*/  MUFU.EX2 R163, R163 ;  /* 0x000000a300a37308 */ /* 0x000e620000000800 */
[--C-:B----4-:R-:W-:Y:S01]  /*3b10*/  FFMA.FTZ R196, R167, UR10, -R185.reuse ;  /* 0x0000000aa7c47c23 */ /* 0x110fe200080108b9 */
[----:B------:R-:W-:Y:S01]  /*3b20*/  FFMA.FTZ R167, R170, UR10, -R185 ;  /* 0x0000000aaaa77c23 */ /* 0x000fe200080108b9 */
[----:B--2---:R-:W-:Y:S01]  /*3b30*/  FADD.FTZ R4, R192, R7 ;  /* 0x00000007c0047221 */ /* 0x004fe20000010000 */
[----:B------:R-:W-:Y:S01]  /*3b40*/  FADD.FTZ R154, R14, R5 ;  /* 0x000000050e9a7221 */ /* 0x000fe20000010000 */
[-C--:B------:R-:W-:Y:S01]  /*3b50*/  FMUL.FTZ R141, R141, R6.reuse ;  /* 0x000000068d8d7220 */ /* 0x080fe20000410000 */
[-C--:B------:R-:W-:Y:S01]  /*3b60*/  FMUL.FTZ R144, R144, R6.reuse ;  /* 0x0000000690907220 */ /* 0x080fe20000410000 */
[-C--:B------:R-:W-:Y:S01]  /*3b70*/  FMUL.FTZ R145, R145, R6.reuse ;  /* 0x0000000691917220 */ /* 0x080fe20000410000 */
[----:B------:R-:W2:Y:S01]  /*3b80*/  MUFU.EX2 R196, R196 ;  /* 0x000000c400c47308 */ /* 0x000ea20000000800 */
[----:B------:R-:W-:Y:S01]  /*3b90*/  FADD.FTZ R5, R21, R154 ;  /* 0x0000009a15057221 */ /* 0x000fe20000010000 */
[-C--:B------:R-:W-:Y:S01]  /*3ba0*/  FMUL.FTZ R148, R148, R6.reuse ;  /* 0x0000000694947220 */ /* 0x080fe20000410000 */
[----:B------:R-:W-:Y:S01]  /*3bb0*/  FMUL.FTZ R149, R149, R6 ;  /* 0x0000000695957220 */ /* 0x000fe20000410000 */
[----:B------:R-:W-:Y:S01]  /*3bc0*/  F2FP.F16.F32.PACK_AB R156, R11, R156 ;  /* 0x0000009c0b9c723e */ /* 0x000fe200000000ff */
[-C--:B------:R-:W-:Y:S01]  /*3bd0*/  FMUL.FTZ R26, R26, R177.reuse ;  /* 0x000000b11a1a7220 */ /* 0x080fe20000410000 */
[----:B------:R-:W-:Y:S01]  /*3be0*/  F2FP.F16.F32.PACK_AB R160, R15, R160 ;  /* 0x000000a00fa0723e */ /* 0x000fe200000000ff */
[-C--:B------:R-:W-:Y:S01]  /*3bf0*/  FMUL.FTZ R27, R27, R177.reuse ;  /* 0x000000b11b1b7220 */ /* 0x080fe20000410000 */
[----:B------:R-:W4:Y:S01]  /*3c00*/  MUFU.EX2 R167, R167 ;  /* 0x000000a700a77308 */ /* 0x000f220000000800 */
        /* <DEDUP_REMOVED lines=64> */
[C---:B----4-:R-:W-:Y:S01]  /*4010*/  FADD.FTZ R154, R153.reuse, R154 ;  /* 0x0000009a999a7221 */ /* 0x050fe20000010000 */
[----:B------:R-:W-:Y:S01]  /*4020*/  F2FP.F16.F32.PACK_AB R164, R153, R164 ;  /* 0x000000a499a4723e */ /* 0x000fe200000000ff */
[-C--:B------:R-:W-:Y:S01]  /*4030*/  FMUL.FTZ R123, R123, R177.reuse ;  /* 0x000000b17b7b7220 */ /* 0x080fe20000410000 */
[----:B------:R-:W-:Y:S01]  /*4040*/  F2FP.F16.F32.PACK_AB R153, R155, R184 ;  /* 0x000000b89b99723e */ /* 0x000fe200000000ff */
[----:B------:R-:W-:Y:S01]  /*4050*/  FADD.FTZ R5, R157, R154 ;  /* 0x0000009a9d057221 */ /* 0x000fe20000010000 */
        /* <DEDUP_REMOVED lines=19> */
[C---:B----4-:R-:W-:Y:S01]  /*4190*/  FADD.FTZ R154, R168.reuse, R5 ;  /* 0x00000005a89a7221 */ /* 0x050fe20000010000 */
[----:B------:R-:W-:-:S02]  /*41a0*/  F2FP.F16.F32.PACK_AB R166, R168, R157 ;  /* 0x0000009da8a6723e */ /* 0x000fc400000000ff */
[----:B------:R-:W-:Y:S02]  /*41b0*/  F2FP.F16.F32.PACK_AB R157, R192, R159 ;  /* 0x0000009fc09d723e */ /* 0x000fe400000000ff */
[----:B------:R-:W-:Y:S02]  /*41c0*/  F2FP.F16.F32.PACK_AB R159, R196, R163 ;  /* 0x000000a3c49f723e */ /* 0x000fe400000000ff */
[----:B------:R-:W4:Y:S01]  /*41d0*/  MUFU.EX2 R186, R186 ;  /* 0x000000ba00ba7308 */ /* 0x000f220000000800 */
[----:B-1----:R-:W-:Y:S01]  /*41e0*/  FADD.FTZ R7, R182, R7 ;  /* 0x00000007b6077221 */ /* 0x002fe20000010000 */
[----:B------:R-:W-:Y:S02]  /*41f0*/  F2FP.F16.F32.PACK_AB R163, R204, R171 ;  /* 0x000000abcca3723e */ /* 0x000fe400000000ff */
[----:B------:R-:W-:-:S04]  /*4200*/  F2FP.F16.F32.PACK_AB R155, R188, R181 ;  /* 0x000000b5bc9b723e */ /* 0x000fc800000000ff */
[----:B------:R-:W1:Y:S01]  /*4210*/  MUFU.EX2 R172, R172 ;  /* 0x000000ac00ac7308 */ /* 0x000e620000000800 */
[----:B--2---:R-:W-:-:S07]  /*4220*/  FADD.FTZ R5, R161, R154 ;  /* 0x0000009aa1057221 */ /* 0x004fce0000010000 */
[----:B------:R-:W2:Y:S01]  /*4230*/  MUFU.EX2 R187, R187 ;  /* 0x000000bb00bb7308 */ /* 0x000ea20000000800 */
[----:B----4-:R-:W-:-:S07]  /*4240*/  FADD.FTZ R4, R186, R7 ;  /* 0x00000007ba047221 */ /* 0x010fce0000010000 */
[----:B------:R-:W4:Y:S01]  /*4250*/  MUFU.EX2 R165, R165 ;  /* 0x000000a500a57308 */ /* 0x000f220000000800 */
[C---:B-1----:R-:W-:Y:S01]  /*4260*/  FADD.FTZ R154, R172.reuse, R5 ;  /* 0x00000005ac9a7221 */ /* 0x042fe20000010000 */
[----:B------:R-:W-:Y:S02]  /*4270*/  F2FP.F16.F32.PACK_AB R168, R172, R161 ;  /* 0x000000a1aca8723e */ /* 0x000fe400000000ff */
[----:B------:R-:W-:Y:S02]  /*4280*/  F2FP.F16.F32.PACK_AB R161, R202, R167 ;  /* 0x000000a7caa1723e */ /* 0x000fe400000000ff */
[----:B------:R-:W-:Y:S02]  /*4290*/  F2FP.F16.F32.PACK_AB R167, R182, R179 ;  /* 0x000000b3b6a7723e */ /* 0x000fe400000000ff */
[----:B------:R-:W1:Y:S01]  /*42a0*/  MUFU.EX2 R189, R189 ;  /* 0x000000bd00bd7308 */ /* 0x000e620000000800 */
[----:B--2---:R-:W-:-:S07]  /*42b0*/  FADD.FTZ R4, R187, R4 ;  /* 0x00000004bb047221 */ /* 0x004fce0000010000 */
[----:B------:R-:W2:Y:S01]  /*42c0*/  MUFU.EX2 R176, R176 ;  /* 0x000000b000b07308 */ /* 0x000ea20000000800 */
[----:B----4-:R-:W-:Y:S01]  /*42d0*/  FADD.FTZ R5, R165, R154 ;  /* 0x0000009aa5057221 */ /* 0x010fe20000010000 */
[----:B------:R-:W-:-:S06]  /*42e0*/  F2FP.F16.F32.PACK_AB R154, R9, R8 ;  /* 0x00000008099a723e */ /* 0x000fcc00000000ff */
[----:B------:R-:W4:Y:S01]  /*42f0*/  MUFU.EX2 R190, R190 ;  /* 0x000000be00be7308 */ /* 0x000f220000000800 */
[----:B-1----:R-:W-:-:S07]  /*4300*/  FADD.FTZ R7, R189, R4 ;  /* 0x00000004bd077221 */ /* 0x002fce0000010000 */
[----:B------:R-:W1:Y:S01]  /*4310*/  MUFU.EX2 R169, R169 ;  /* 0x000000a900a97308 */ /* 0x000e620000000800 */
[C---:B--2---:R-:W-:Y:S01]  /*4320*/  FADD.FTZ R158, R176.reuse, R5 ;  /* 0x00000005b09e7221 */ /* 0x044fe20000010000 */
[----:B------:R-:W-:Y:S02]  /*4330*/  F2FP.F16.F32.PACK_AB R170, R176, R165 ;  /* 0x000000a5b0aa723e */ /* 0x000fe400000000ff */
[----:B------:R-:W-:-:S04]  /*4340*/  F2FP.F16.F32.PACK_AB R165, R178, R175 ;  /* 0x000000afb2a5723e */ /* 0x000fc800000000ff */
[----:B------:R-:W2:Y:S01]  /*4350*/  MUFU.EX2 R185, R194 ;  /* 0x000000c200b97308 */ /* 0x000ea20000000800 */
[C---:B----4-:R-:W-:Y:S01]  /*4360*/  FADD.FTZ R4, R190.reuse, R7 ;  /* 0x00000007be047221 */ /* 0x050fe20000010000 */
[----:B------:R-:W-:-:S06]  /*4370*/  F2FP.F16.F32.PACK_AB R171, R190, R189 ;  /* 0x000000bdbeab723e */ /* 0x000fcc00000000ff */
[----:B------:R-:W4:Y:S01]  /*4380*/  MUFU.EX2 R180, R180 ;  /* 0x000000b400b47308 */ /* 0x000f220000000800 */
[----:B-1----:R-:W-:Y:S01]  /*4390*/  FADD.FTZ R5, R169, R158 ;  /* 0x0000009ea9057221 */ /* 0x002fe20000010000 */
[----:B------:R-:W-:-:S06]  /*43a0*/  F2FP.F16.F32.PACK_AB R158, R13, R10 ;  /* 0x0000000a0d9e723e */ /* 0x000fcc00000000ff */
[----:B------:R-:W1:Y:S01]  /*43b0*/  MUFU.EX2 R6, R195 ;  /* 0x000000c300067308 */ /* 0x000e620000000800 */
[----:B--2---:R-:W-:-:S07]  /*43c0*/  FADD.FTZ R7, R185, R4 ;  /* 0x00000004b9077221 */ /* 0x004fce0000010000 */
[----:B------:R-:W2:Y:S01]  /*43d0*/  MUFU.EX2 R198, R198 ;  /* 0x000000c600c67308 */ /* 0x000ea20000000800 */
[C---:B----4-:R-:W-:Y:S01]  /*43e0*/  FADD.FTZ R8, R180.reuse, R5 ;  /* 0x00000005b4087221 */ /* 0x050fe20000010000 */
[----:B------:R-:W-:Y:S02]  /*43f0*/  F2FP.F16.F32.PACK_AB R172, R180, R169 ;  /* 0x000000a9b4ac723e */ /* 0x000fe400000000ff */
[----:B------:R-:W-:Y:S01]  /*4400*/  F2FP.F16.F32.PACK_AB R169, R187, R186 ;  /* 0x000000babba9723e */ /* 0x000fe200000000ff */
[----:B------:R-:W-:-:S03]  /*4410*/  FADD.FTZ R5, R173, R8 ;  /* 0x00000008ad057221 */ /* 0x000fc60000010000 */
[----:B------:R-:W4:Y:S01]  /*4420*/  MUFU.EX2 R20, R197 ;  /* 0x000000c500147308 */ /* 0x000f220000000800 */
[----:B-1----:R-:W-:-:S07]  /*4430*/  FADD.FTZ R7, R6, R7 ;  /* 0x0000000706077221 */ /* 0x002fce0000010000 */
[----:B------:R-:W1:Y:S01]  /*4440*/  MUFU.EX2 R199, R199 ;  /* 0x000000c700c77308 */ /* 0x000e620000000800 */
[----:B--2---:R-:W-:Y:S01]  /*4450*/  FADD.FTZ R4, R198, R7 ;  /* 0x00000007c6047221 */ /* 0x004fe20000010000 */
[C---:B----4-:R-:W-:Y:S01]  /*4460*/  F2FP.F16.F32.PACK_AB R174, R20.reuse, R173 ;  /* 0x000000ad14ae723e */ /* 0x050fe200000000ff */
[----:B------:R-:W-:Y:S01]  /*4470*/  FADD.FTZ R5, R20, R5 ;  /* 0x0000000514057221 */ /* 0x000fe20000010000 */
[----:B------:R-:W-:Y:S01]  /*4480*/  F2FP.F16.F32.PACK_AB R173, R6, R185 ;  /* 0x000000b906ad723e */ /* 0x000fe200000000ff */
[C---:B-1----:R-:W-:Y:S01]  /*4490*/  FADD.FTZ R4, R199.reuse, R4 ;  /* 0x00000004c7047221 */ /* 0x042fe20000010000 */
[----:B------:R-:W-:Y:S01]  /*44a0*/  F2FP.F16.F32.PACK_AB R175, R199, R198 ;  /* 0x000000c6c7af723e */ /* 0x000fe200000000ff */
[----:B---3--:R-:W-:Y:S06]  /*44b0*/  @!P0 BRA `(.L_x_7240) ;  /* 0x0000000000048947 */ /* 0x008fec0003800000 */
[----:B------:R-:W-:Y:S01]  /*44c0*/  BPT.TRAP 0x1 ;  /* 0x000000040000795c */ /* 0x000fe20000300000 */
.L_x_7240:
[----:B------:R-:W-:-:S04]  /*44d0*/  IMAD.U32 R6, RZ, RZ, UR24 ;  /* 0x00000018ff067e24 */ /* 0x000fc8000f8e00ff */
[----:B------:R1:W2:Y:S01]  /*44e0*/  SYNCS.PHASECHK.TRANS64.TRYWAIT P3, [UR23+0x22850], R6 ;  /* 0x02285006ff0075a7 */ /* 0x0002a20008060157 */
[----:B------:R-:W-:Y:S05]  /*44f0*/  @!P0 BRA `(.L_x_7241) ;  /* 0x0000000000048947 */ /* 0x000fea0003800000 */
[----:B------:R-:W-:Y:S01]  /*4500*/  BPT.TRAP 0x1 ;  /* 0x000000040000795c */ /* 0x000fe20000300000 */
.L_x_7241:
[----:B--2---:R-:W-:Y:S05]  /*4510*/  @P3 BRA `(.L_x_7242) ;  /* 0x00000000000c3947 */ /* 0x004fea0003800000 */
[----:B-1----:R-:W-:-:S04]  /*4520*/  IMAD.U32 R6, RZ, RZ, UR24 ;  /* 0x00000018ff067e24 */ /* 0x002fc8000f8e00ff */
[----:B------:R-:W1:Y:S02]  /*4530*/  SYNCS.PHASECHK.TRANS64.TRYWAIT P3, [UR23+0x22850], R6 ;  /* 0x02285006ff0075a7 */ /* 0x000e640008060157 */
[----:B-1----:R-:W-:Y:S05]  /*4540*/  @!P3 BRA `(.L_x_7243) ;  /* 0x0000004800c4b947 */ /* 0x002fea0003800000 */
.L_x_7242:
[----:B-1----:R-:W-:Y:S01]  /*4550*/  VIADD R6, R18, 0x8 ;  /* 0x0000000812067836 */ /* 0x002fe20000000000 */
[----:B------:R-:W-:Y:S01]  /*4560*/  UIMAD UR11, UR39, 0xc00, UR21 ;  /* 0x00000c00270b78a4 */ /* 0x000fe2000f8e0215 */
[----:B------:R-:W-:Y:S01]  /*4570*/  @!P1 VIADD R183, R183, 0x22860 ;  /* 0x00022860b7b79836 */ /* 0x000fe20000000000 */
[----:B------:R-:W-:Y:S01]  /*4580*/  UMOV UR7, 0x40000040 ;  /* 0x4000004000077882 */ /* 0x000fe20000000000 */
[----:B------:R-:W-:Y:S01]  /*4590*/  MOV R20, R3 ;  /* 0x0000000300147202 */ /* 0x000fe20000000f00 */
[----:B------:R3:W-:Y:S01]  /*45a0*/  BAR.SYNC.DEFER_BLOCKING R6, 0x100 ;  /* 0x000400060000751d */ /* 0x0007e20000010000 */
[----:B------:R-:W-:Y:S01]  /*45b0*/  IMAD.MOV.U32 R7, RZ, RZ, R0 ;  /* 0x000000ffff077224 */ /* 0x000fe200078e0000 */
[----:B------:R-:W-:-:S04]  /*45c0*/  @!P1 PRMT R183, RZ, 0x654, R183 ;  /* 0x00000654ffb79816 */ /* 0x000fc800000000b7 */
[----:B------:R-:W-:Y:S01]  /*45d0*/  UMOV UR6, UR11 ;  /* 0x0000000b00067c82 */ /* 0x000fe20008000000 */
[----:B------:R-:W-:-:S06]  /*45e0*/  WARPGROUP.ARRIVE ;  /* 0x00000000000079c5 */ /* 0x000fcc0000000000 */
        /* <DEDUP_REMOVED lines=33> */
[----:B------:R-:W-:Y:S05]  /*4800*/  @P2 BRA `(.L_x_7244) ;  /* 0xffffffe000c42947 */ /* 0x000fea000383ffff */
.L_x_7235:
[----:B---34-:R-:W3:Y:S01]  /*4810*/  SHFL.BFLY PT, R6, R5, 0x2, 0x1f ;  /* 0x0c401f0005067f89 */ /* 0x018ee200000e0000 */
[C---:B------:R-:W-:Y:S01]  /*4820*/  IADD3 R11, P0, R16.reuse, 0x20, RZ ;  /* 0x00000020100b7810 */ /* 0x040fe20007f1e0ff */
[----:B------:R-:W-:Y:S01]  /*4830*/  UIADD3 UR34, -UR37, URZ, URZ ;  /* 0x0000003f25227290 */ /* 0x000fe2000fffe13f */
[C---:B------:R-:W-:Y:S01]  /*4840*/  IADD3 R165, P3, R16.reuse, 0x4000, RZ ;  /* 0x0000400010a57810 */ /* 0x040fe20007f7e0ff */
[----:B-12---:R-:W1:Y:S01]  /*4850*/  SHFL.BFLY PT, R7, R4, 0x2, 0x1f ;  /* 0x0c401f0004077f89 */ /* 0x006e6200000e0000 */
[----:B------:R-:W-:Y:S01]  /*4860*/  LOP3.LUT R9, R11, 0x380, RZ, 0xc0, !PT ;  /* 0x000003800b097812 */ /* 0x000fe200078ec0ff */
[----:B------:R-:W-:Y:S01]  /*4870*/  ULDC UR4, c[0x0][0xda8] ;  /* 0x00036a0000047ab9 */ /* 0x000fe20000000800 */
[----:B------:R-:W-:Y:S01]  /*4880*/  LOP3.LUT R164, R165, 0x380, RZ, 0xc0, !PT ;  /* 0x00000380a5a47812 */ /* 0x000fe200078ec0ff */
[----:B------:R-:W-:Y:S01]  /*4890*/  UIADD3 UR35, -UR36, URZ, URZ ;  /* 0x0000003f24237290 */ /* 0x000fe2000fffe13f */
[----:B------:R-:W-:Y:S01]  /*48a0*/  IADD3 R13, P4, R16, 0x60, RZ ;  /* 0x00000060100d7810 */ /* 0x000fe20007f9e0ff */
[----:B------:R-:W-:Y:S01]  /*48b0*/  UIMAD UR34, UR4, UR34, UR44 ;  /* 0x00000022042272a4 */ /* 0x000fe2000f8e022c */
[----:B------:R-:W-:Y:S01]  /*48c0*/  SHF.R.U64 R164, R164, 0x3, RZ ;  /* 0x00000003a4a47819 */ /* 0x000fe200000012ff */
[----:B------:R-:W-:Y:S01]  /*48d0*/  ULDC.64 UR8, c[0x0][0xb70] ;  /* 0x0002dc0000087ab9 */ /* 0x000fe20000000a00 */
[----:B------:R-:W-:Y:S01]  /*48e0*/  IADD3 R163, P1, R16, 0x40, RZ ;  /* 0x0000004010a37810 */ /* 0x000fe20007f3e0ff */
[----:B------:R-:W-:Y:S01]  /*48f0*/  ULDC UR4, c[0x0][0xdb4] ;  /* 0x00036d0000047ab9 */ /* 0x000fe20000000800 */
[----:B------:R-:W-:Y:S01]  /*4900*/  LOP3.LUT R164, R164, R165, RZ, 0x3c, !PT ;  /* 0x000000a5a4a47212 */ /* 0x000fe200078e3cff */
[----:B------:R-:W-:Y:S01]  /*4910*/  IMAD.X R165, RZ, RZ, R17, P3 ;  /* 0x000000ffffa57224 */ /* 0x000fe200018e0611 */
[----:B------:R-:W-:Y:S01]  /*4920*/  IADD3 R177, P3, R16, 0x8060, RZ ;  /* 0x0000806010b17810 */ /* 0x000fe20007f7e0ff */
[----:B------:R-:W-:Y:S01]  /*4930*/  UIMAD UR35, UR4, UR35, UR37 ;  /* 0x00000023042372a4 */ /* 0x000fe2000f8e0225 */
[----:B------:R-:W-:Y:S01]  /*4940*/  LOP3.LUT R162, R163, 0x380, RZ, 0xc0, !PT ;  /* 0x00000380a3a27812 */ /* 0x000fe200078ec0ff */
[----:B------:R-:W-:Y:S01]  /*4950*/  USHF.L.U32 UR34, UR34, 0x7, URZ ;  /* 0x0000000722227899 */ /* 0x000fe2000800063f */
[----:B------:R-:W-:Y:S01]  /*4960*/  LOP3.LUT R176, R177, 0x380, RZ, 0xc0, !PT ;  /* 0x00000380b1b07812 */ /* 0x000fe200078ec0ff */
[----:B------:R-:W-:Y:S01]  /*4970*/  USHF.R.S32.HI UR4, URZ, 0x1f, UR35 ;  /* 0x0000001f3f047899 */ /* 0x000fe20008011423 */
[----:B------:R-:W-:Y:S01]  /*4980*/  SHF.R.U64 R162, R162, 0x3, RZ ;  /* 0x00000003a2a27819 */ /* 0x000fe200000012ff */
[----:B---3--:R-:W-:Y:S01]  /*4990*/  FADD.FTZ R6, R6, R5 ;  /* 0x0000000506067221 */ /* 0x008fe20000010000 */
[----:B------:R-:W-:Y:S01]  /*49a0*/  LOP3.LUT R5, R13, 0x380, RZ, 0xc0, !PT ;  /* 0x000003800d057812 */ /* 0x000fe200078ec0ff */
[----:B------:R-:W-:Y:S01]  /*49b0*/  UIMAD UR6, UR4, UR8, URZ ;  /* 0x00000008040672a4 */ /* 0x000fe2000f8e023f */
[----:B------:R-:W-:Y:S01]  /*49c0*/  SHF.R.U64 R176, R176, 0x3, RZ ;  /* 0x00000003b0b07819 */ /* 0x000fe200000012ff */
[----:B-1----:R-:W-:Y:S01]  /*49d0*/  FADD.FTZ R7, R7, R4 ;  /* 0x0000000407077221 */ /* 0x002fe20000010000 */
[----:B------:R-:W1:Y:S01]  /*49e0*/  SHFL.BFLY PT, R169, R6, 0x1, 0x1f ;  /* 0x0c201f0006a97f89 */ /* 0x000e6200000e0000 */
[----:B------:R-:W-:Y:S01]  /*49f0*/  SHF.R.U64 R4, R9, 0x3, RZ ;  /* 0x0000000309047819 */ /* 0x000fe200000012ff */
[----:B------:R-:W-:Y:S01]  /*4a00*/  UIMAD.WIDE.U32 UR4, UR35, UR8, URZ ;  /* 0x00000008230472a5 */ /* 0x000fe2000f8e003f */
[----:B------:R-:W-:Y:S01]  /*4a10*/  IADD3 R9, P6, R16, 0x4020, RZ ;  /* 0x0000402010097810 */ /* 0x000fe20007fde0ff */
[----:B------:R-:W2:Y:S01]  /*4a20*/  SHFL.BFLY PT, R8, R7, 0x1, 0x1f ;  /* 0x0c201f0007087f89 */ /* 0x000ea200000e0000 */
[----:B------:R-:W-:Y:S01]  /*4a30*/  LOP3.LUT R4, R4, R11, RZ, 0x3c, !PT ;  /* 0x0000000b04047212 */ /* 0x000fe200078e3cff */
[----:B------:R-:W-:Y:S01]  /*4a40*/  ULDC UR7, c[0x0][0xa88] ;  /* 0x0002a20000077ab9 */ /* 0x000fe20000000800 */
[----:B------:R-:W-:Y:S01]  /*4a50*/  IADD3 R11, P2, R16, 0x4060, RZ ;  /* 0x00004060100b7810 */ /* 0x000fe20007f5e0ff */
[----:B------:R-:W-:Y:S01]  /*4a60*/  UIMAD UR6, UR35, UR9, UR6 ;  /* 0x00000009230672a4 */ /* 0x000fe2000f8e0206 */
[----:B------:R-:W-:Y:S01]  /*4a70*/  LOP3.LUT R176, R176, R177, RZ, 0x3c, !PT ;  /* 0x000000b1b0b07212 */ /* 0x000fe200078e3cff */
[----:B------:R-:W-:Y:S01]  /*4a80*/  IMAD.X R177, RZ, RZ, R17, P3 ;  /* 0x000000ffffb17224 */ /* 0x000fe200018e0611 */
[----:B------:R-:W-:-:S02]  /*4a90*/  LOP3.LUT R10, R11, 0x380, RZ, 0xc0, !PT ;  /* 0x000003800b0a7812 */ /* 0x000fc400078ec0ff */
[----:B------:R-:W-:Y:S01]  /*4aa0*/  LOP3.LUT R162, R162, R163, RZ, 0x3c, !PT ;  /* 0x000000a3a2a27212 */ /* 0x000fe200078e3cff */
[--C-:B------:R-:W-:Y:S01]  /*4ab0*/  IMAD.X R163, RZ, RZ, R17.reuse, P1 ;  /* 0x000000ffffa37224 */ /* 0x100fe200008e0611 */
[----:B------:R-:W-:Y:S02]  /*4ac0*/  SHF.R.U64 R10, R10, 0x3, RZ ;  /* 0x000000030a0a7819 */ /* 0x000fe400000012ff */
[----:B------:R-:W-:Y:S02]  /*4ad0*/  IADD3 R159, P5, R16, 0x4040, RZ ;  /* 0x00004040109f7810 */ /* 0x000fe40007fbe0ff */
[----:B------:R-:W-:Y:S01]  /*4ae0*/  LOP3.LUT R10, R10, R11, RZ, 0x3c, !PT ;  /* 0x0000000b0a0a7212 */ /* 0x000fe200078e3cff */
[----:B------:R-:W-:Y:S01]  /*4af0*/  IMAD.X R11, RZ, RZ, R17, P2 ;  /* 0x000000ffff0b7224 */ /* 0x000fe200010e0611 */
[----:B------:R-:W-:Y:S02]  /*4b00*/  IADD3 R173, P2, R16, 0xc040, RZ ;  /* 0x0000c04010ad7810 */ /* 0x000fe40007f5e0ff */
[----:B------:R-:W-:Y:S01]  /*4b10*/  MOV R162, R162 ;  /* 0x000000a200a27202 */ /* 0x000fe20000000f00 */
[----:B-1----:R-:W-:Y:S01]  /*4b20*/  FADD.FTZ R169, R6, R169 ;  /* 0x000000a906a97221 */ /* 0x002fe20000010000 */
[----:B------:R-:W-:Y:S01]  /*4b30*/  SHF.R.U64 R6, R5, 0x3, RZ ;  /* 0x0000000305067819 */ /* 0x000fe200000012ff */
[--C-:B------:R-:W-:Y:S01]  /*4b40*/  IMAD.X R5, RZ, RZ, R17.reuse, P0 ;  /* 0x000000ffff057224 */ /* 0x100fe200000e0611 */
[----:B------:R-:W-:Y:S01]  /*4b50*/  LOP3.LUT R172, R173, 0x380, RZ, 0xc0, !PT ;  /* 0x00000380adac7812 */ /* 0x000fe200078ec0ff */
[----:B--2---:R-:W-:Y:S01]  /*4b60*/  FADD.FTZ R167, R7, R8 ;  /* 0x0000000807a77221 */ /* 0x004fe20000010000 */
[----:B------:R-:W-:Y:S01]  /*4b70*/  LOP3.LUT R8, R9, 0x380, RZ, 0xc0, !PT ;  /* 0x0000038009087812 */ /* 0x000fe200078ec0ff */
[----:B------:R-:W-:Y:S01]  /*4b80*/  IMAD.X R7, RZ, RZ, R17, P4 ;  /* 0x000000ffff077224 */ /* 0x000fe200020e0611 */
[----:B------:R-:W-:-:S02]  /*4b90*/  LOP3.LUT R6, R6, R13, RZ, 0x3c, !PT ;  /* 0x0000000d06067212 */ /* 0x000fc400078e3cff */
[----:B------:R-:W-:Y:S02]  /*4ba0*/  SHF.R.U64 R172, R172, 0x3, RZ ;  /* 0x00000003acac7819 */ /* 0x000fe400000012ff */
[----:B------:R-:W-:Y:S01]  /*4bb0*/  IADD3 R13, P0, R16, 0x8000, RZ ;  /* 0x00008000100d7810 */ /* 0x000fe20007f1e0ff */
[----:B------:R1:W-:Y:S06]  /*4bc0*/  BAR.ARV R12, 0x100 ;  /* 0x0004000c0000751d */ /* 0x0003ec0000002000 */
[----:B------:R-:W-:Y:S02]  /*4bd0*/  SHF.R.U64 R8, R8, 0x3, RZ ;  /* 0x0000000308087819 */ /* 0x000fe400000012ff */
[----:B------:R-:W-:Y:S01]  /*4be0*/  FSETP.NE.FTZ.AND P3, PT, R169, RZ, PT ;  /* 0x000000ffa900720b */ /* 0x000fe20003f75000 */
[----:B------:R-:W-:Y:S06]  /*4bf0*/  BAR.ARV 0x8, 0x120 ;  /* 0x0204800000007b1d */ /* 0x000fec0000002000 */
[----:B------:R-:W-:Y:S01]  /*4c00*/  LOP3.LUT R172, R172, R173, RZ, 0x3c, !PT ;  /* 0x000000adacac7212 */ /* 0x000fe200078e3cff */
[--C-:B------:R-:W-:Y:S01]  /*4c10*/  IMAD.X R173, RZ, RZ, R17.reuse, P2 ;  /* 0x000000ffffad7224 */ /* 0x100fe200010e0611 */
[----:B-1----:R-:W-:Y:S01]  /*4c20*/  LOP3.LUT R12, R13, 0x380, RZ, 0xc0, !PT ;  /* 0x000003800d0c7812 */ /* 0x002fe200078ec0ff */
[----:B------:R-:W-:Y:S01]  /*4c30*/  BAR.SYNC.DEFER_BLOCKING 0x1, 0x100 ;  /* 0x0044000000007b1d */ /* 0x000fe20000010000 */
[----:B------:R-:W-:Y:S01]  /*4c40*/  LOP3.LUT R8, R8, R9, RZ, 0x3c, !PT ;  /* 0x0000000908087212 */ /* 0x000fe200078e3cff */
[----:B------:R-:W-:Y:S01]  /*4c50*/  IMAD.X R9, RZ, RZ, R17, P6 ;  /* 0x000000ffff097224 */ /* 0x000fe200030e0611 */
[----:B------:R-:W-:-:S02]  /*4c60*/  FSETP.NE.FTZ.AND P2, PT, R167, RZ, PT ;  /* 0x000000ffa700720b */ /* 0x000fc40003f55000 */
[----:B------:R-:W-:Y:S02]  /*4c70*/  IADD3 R155, P6, R16, 0xc000, RZ ;  /* 0x0000c000109b7810 */ /* 0x000fe40007fde0ff */
[----:B------:R-:W-:Y:S02]  /*4c80*/  SHF.R.U64 R12, R12, 0x3, RZ ;  /* 0x000000030c0c7819 */ /* 0x000fe400000012ff */
[----:B------:R-:W-:Y:S01]  /*4c90*/  MOV R161, R4 ;  /* 0x0000000400a17202 */ /* 0x000fe20000000f00 */
[----:B------:R-:W-:Y:S01]  /*4ca0*/  IMAD.MOV.U32 R4, RZ, RZ, RZ ;  /* 0x000000ffff047224 */ /* 0x000fe200078e00ff */
[----:B------:R-:W-:Y:S02]  /*4cb0*/  LOP3.LUT R154, R155, 0x380, RZ, 0xc0, !PT ;  /* 0x000003809b9a7812 */ /* 0x000fe400078ec0ff */
[----:B------:R-:W-:Y:S01]  /*4cc0*/  MOV R163, R6 ;  /* 0x0000000600a37202 */ /* 0x000fe20000000f00 */
[----:B------:R-:W-:Y:S01]  /*4cd0*/  IMAD.MOV.U32 R6, RZ, RZ, RZ ;  /* 0x000000ffff067224 */ /* 0x000fe200078e00ff */
[----:B------:R-:W-:Y:S01]  /*4ce0*/  IADD3 R21, P1, R16, 0x8020, RZ ;  /* 0x0000802010157810 */ /* 0x000fe20007f3e0ff */
[----:B------:R-:W1:Y:S01]  /*4cf0*/  @P3 MUFU.RCP R4, R169 ;  /* 0x000000a900043308 */ /* 0x000e620000001000 */
[----:B------:R-:W-:-:S02]  /*4d00*/  LOP3.LUT R12, R12, R13, RZ, 0x3c, !PT ;  /* 0x0000000d0c0c7212 */ /* 0x000fc400078e3cff */
[----:B------:R-:W-:Y:S02]  /*4d10*/  IADD3.X R13, RZ, R17, RZ, P0, !PT ;  /* 0x00000011ff0d7210 */ /* 0x000fe400007fe4ff */
[----:B------:R-:W-:Y:S02]  /*4d20*/  IADD3 R171, P0, R16, 0xc060, RZ ;  /* 0x0000c06010ab7810 */ /* 0x000fe40007f1e0ff */
[----:B------:R-:W-:Y:S01]  /*4d30*/  LOP3.LUT R158, R159, 0x380, RZ, 0xc0, !PT ;  /* 0x000003809f9e7812 */ /* 0x000fe200078ec0ff */
[----:B------:R-:W2:Y:S01]  /*4d40*/  @P2 MUFU.RCP R6, R167 ;  /* 0x000000a700062308 */ /* 0x000ea20000001000 */
[----:B------:R-:W-:Y:S02]  /*4d50*/  SHF.R.U64 R154, R154, 0x3, RZ ;  /* 0x000000039a9a7819 */ /* 0x000fe400000012ff */
[----:B------:R-:W-:Y:S02]  /*4d60*/  LOP3.LUT R20, R21, 0x380, RZ, 0xc0, !PT ;  /* 0x0000038015147812 */ /* 0x000fe400078ec0ff */
[----:B------:R-:W-:-:S02]  /*4d70*/  LOP3.LUT R15, R16, 0x380, RZ, 0xc0, !PT ;  /* 0x00000380100f7812 */ /* 0x000fc400078ec0ff */
[----:B------:R-:W-:Y:S01]  /*4d80*/  LOP3.LUT R170, R171, 0x380, RZ, 0xc0, !PT ;  /* 0x00000380abaa7812 */ /* 0x000fe200078ec0ff */
[----:B------:R-:W3:Y:S01]  /*4d90*/  @P3 MUFU.LG2 R169, R169 ;  /* 0x000000a900a93308 */ /* 0x000ee20000000c00 */
[----:B------:R-:W-:Y:S01]  /*4da0*/  SHF.R.U64 R158, R158, 0x3, RZ ;  /* 0x000000039e9e7819 */ /* 0x000fe200000012ff */
[-C--:B-1----:R-:W-:Y:S01]  /*4db0*/  FMUL.FTZ R168, R32, R4.reuse ;  /* 0x0000000420a87220 */ /* 0x082fe20000410000 */
[----:B------:R-:W-:Y:S01]  /*4dc0*/  LOP3.LUT R154, R154, R155, RZ, 0x3c, !PT ;  /* 0x0000009b9a9a7212 */ /* 0x000fe200078e3cff */
[--C-:B------:R-:W-:Y:S01]  /*4dd0*/  IMAD.X R155, RZ, RZ, R17.reuse, P6 ;  /* 0x000000ffff9b7224 */ /* 0x100fe200030e0611 */
[----:B------:R-:W-:Y:S01]  /*4de0*/  SHF.R.U64 R20, R20, 0x3, RZ ;  /* 0x0000000314147819 */ /* 0x000fe200000012ff */
[-C--:B------:R-:W-:Y:S01]  /*4df0*/  FMUL.FTZ R7, R37, R4.reuse ;  /* 0x0000000425077220 */ /* 0x080fe20000410000 */
[----:B------:R-:W-:Y:S01]  /*4e00*/  SHF.R.U64 R15, R15, 0x3, RZ ;  /* 0x000000030f0f7819 */ /* 0x000fe200000012ff */
[----:B------:R-:W1:Y:S01]  /*4e10*/  @P2 MUFU.LG2 R167, R167 ;  /* 0x000000a700a72308 */ /* 0x000e620000000c00 */
[----:B------:R-:W-:Y:S01]  /*4e20*/  SHF.R.U64 R170, R170, 0x3, RZ ;  /* 0x00000003aaaa7819 */ /* 0x000fe200000012ff */
[----:B------:R-:W-:Y:S01]  /*4e30*/  FMUL.FTZ R166, R36, R4 ;  /* 0x0000000424a67220 */ /* 0x000fe20000410000 */
[----:B------:R-:W-:Y:S01]  /*4e40*/  LOP3.LUT R158, R158, R159, RZ, 0x3c, !PT ;  /* 0x0000009f9e9e7212 */ /* 0x000fe200078e3cff */
[--C-:B------:R-:W-:Y:S01]  /*4e50*/  IMAD.X R159, RZ, RZ, R17.reuse, P5 ;  /* 0x000000ffff9f7224 */ /* 0x100fe200028e0611 */
[----:B------:R-:W-:Y:S01]  /*4e60*/  LOP3.LUT R20, R20, R21, RZ, 0x3c, !PT ;  /* 0x0000001514147212 */ /* 0x000fe200078e3cff */
[--C-:B------:R-:W-:Y:S01]  /*4e70*/  IMAD.X R21, RZ, RZ, R17.reuse, P1 ;  /* 0x000000ffff157224 */ /* 0x100fe200008e0611 */
[----:B------:R-:W-:Y:S01]  /*4e80*/  LOP3.LUT R14, R15, R16, RZ, 0x3c, !PT ;  /* 0x000000100f0e7212 */ /* 0x000fe200078e3cff */
[----:B------:R-:W-:Y:S01]  /*4e90*/  IMAD.MOV.U32 R15, RZ, RZ, R17 ;  /* 0x000000ffff0f7224 */ /* 0x000fe200078e0011 */
[----:B------:R-:W-:Y:S01]  /*4ea0*/  MOV R155, R154 ;  /* 0x0000009a009b7202 */ /* 0x000fe20000000f00 */
[----:B------:R-:W-:Y:S01]  /*4eb0*/  VIADD R154, R200, UR34 ;  /* 0x00000022c89a7c36 */ /* 0x000fe20008000000 */
[----:B------:R-:W-:Y:S01]  /*4ec0*/  LOP3.LUT R170, R170, R171, RZ, 0x3c, !PT ;  /* 0x000000abaaaa7212 */ /* 0x000fe200078e3cff */
[----:B------:R-:W-:Y:S01]  /*4ed0*/  FMUL.FTZ R25, R25, R4 ;  /* 0x0000000419197220 */ /* 0x000fe20000410000 */
[----:B------:R-:W-:Y:S01]  /*4ee0*/  IADD3.X R171, RZ, R17, RZ, P0, !PT ;  /* 0x00000011ffab7210 */ /* 0x000fe200007fe4ff */
[----:B------:R-:W-:Y:S01]  /*4ef0*/  VIADD R5, R154, 0x8 ;  /* 0x000000089a057836 */ /* 0x000fe20000000000 */
[----:B------:R-:W-:Y:S01]  /*4f00*/  MOV R158, R158 ;  /* 0x0000009e009e7202 */ /* 0x000fe20000000f00 */
[----:B------:R-:W-:Y:S01]  /*4f10*/  FMUL.FTZ R24, R24, R4 ;  /* 0x0000000418187220 */ /* 0x000fe20000410000 */
        /* <DEDUP_REMOVED lines=11> */
[-C--:B------:R-:W-:Y:S01]  /*4fd0*/  FMUL.FTZ R170, R28, R4.reuse ;  /* 0x000000041caa7220 */ /* 0x080fe20000410000 */
[----:B------:R-:W-:Y:S01]  /*4fe0*/  LOP3.LUT P0, RZ, R2, 0x3, RZ, 0xc0, !PT ;  /* 0x0000000302ff7812 */ /* 0x000fe2000780c0ff */
[----:B------:R-:W-:Y:S01]  /*4ff0*/  FMUL.FTZ R8, R41, R4 ;  /* 0x0000000429087220 */ /* 0x000fe20000410000 */
[----:B------:R-:W-:Y:S01]  /*5000*/  MOV R160, R12 ;  /* 0x0000000c00a07202 */ /* 0x000fe20000000f00 */
        /* <DEDUP_REMOVED lines=52> */
[----:B------:R-:W-:Y:S01]  /*5350*/  IMAD.U32 R40, RZ, RZ, UR10 ;  /* 0x0000000aff287e24 */ /* 0x000fe2000f8e00ff */
[----:B------:R-:W-:Y:S01]  /*5360*/  ISETP.GE.OR P1, PT, R5, UR7, P0 ;  /* 0x0000000705007c0c */ /* 0x000fe20008726670 */
[----:B------:R-:W-:-:S02]  /*5370*/  IMAD.U32 R4, RZ, RZ, UR4 ;  /* 0x00000004ff047e24 */ /* 0x000fc4000f8e00ff */
[-C--:B--2---:R-:W-:Y:S01]  /*5380*/  FMUL.FTZ R43, R43, R6.reuse ;  /* 0x000000062b2b7220 */ /* 0x084fe20000410000 */
[-C--:B------:R-:W-:Y:S01]  /*5390*/  FMUL.FTZ R42, R42, R6.reuse ;  /* 0x000000062a2a7220 */ /* 0x080fe20000410000 */
[----:B------:R-:W-:Y:S01]  /*53a0*/  MOV R5, UR5 ;  /* 0x0000000500057c02 */ /* 0x000fe20008000f00 */
[----:B------:R-:W-:Y:S01]  /*53b0*/  @P3 FMUL.FTZ R5, R40, 0.69314718246459960938 ;  /* 0x3f31721828053820 */ /* 0x000fe20000410000 */
[----:B------:R-:W-:Y:S02]  /*53c0*/  IMAD.MOV.U32 R40, RZ, RZ, R4 ;  /* 0x000000ffff287224 */ /* 0x000fe400078e0004 */
[-C--:B------:R-:W-:Y:S01]  /*53d0*/  FMUL.FTZ R27, R27, R6.reuse ;  /* 0x000000061b1b7220 */ /* 0x080fe20000410000 */
[----:B------:R-:W-:Y:S01]  /*53e0*/  FMUL.FTZ R64, R26, R6 ;  /* 0x000000061a407220 */ /* 0x000fe20000410000 */
[----:B------:R-:W-:Y:S01]  /*53f0*/  F2FP.F16.F32.PACK_AB R4, R9, R168 ;  /* 0x000000a80904723e */ /* 0x000fe200000000ff */
[-C--:B------:R-:W-:Y:S01]  /*5400*/  FMUL.FTZ R31, R31, R6.reuse ;  /* 0x000000061f1f7220 */ /* 0x080fe20000410000 */
[----:B------:R-:W-:Y:S01]  /*5410*/  IADD3 R153, P4, R16, 0x8040, RZ ;  /* 0x0000804010997810 */ /* 0x000fe20007f9e0ff */
[----:B------:R-:W-:Y:S01]  /*5420*/  FMUL.FTZ R72, R30, R6 ;  /* 0x000000061e487220 */ /* 0x000fe20000410000 */
[----:B---3--:R-:W-:Y:S01]  /*5430*/  @P3 FMUL.FTZ R26, R169, 0.69314718246459960938 ;  /* 0x3f317218a91a3820 */ /* 0x008fe20000410000 */
[----:B------:R-:W-:Y:S01]  /*5440*/  F2FP.F16.F32.PACK_AB R9, R43, R42 ;  /* 0x0000002a2b09723e */ /* 0x000fe200000000ff */
[----:B------:R-:W-:Y:S01]  /*5450*/  IMAD.MOV.U32 R48, RZ, RZ, -0x800000 ;  /* 0xff800000ff307424 */ /* 0x000fe200078e00ff */
[----:B------:R-:W2:Y:S01]  /*5460*/  LDC.64 R42, c[0x0][0xb78] ;  /* 0x0002de00ff2a7b82 */ /* 0x000ea20000000a00 */
[----:B------:R-:W-:Y:S01]  /*5470*/  IADD3 R175, P5, R16, 0xc020, RZ ;  /* 0x0000c02010af7810 */ /* 0x000fe20007fbe0ff */
[----:B------:R-:W-:Y:S01]  /*5480*/  IMAD.U32 R49, RZ, RZ, UR10 ;  /* 0x0000000aff317e24 */ /* 0x000fe2000f8e00ff */
[----:B------:R-:W-:Y:S01]  /*5490*/  F2FP.F16.F32.PACK_AB R24, R25, R24 ;  /* 0x000000181918723e */ /* 0x000fe200000000ff */
[-C--:B------:R-:W-:Y:S01]  /*54a0*/  FMUL.FTZ R35, R35, R6.reuse ;  /* 0x0000000623237220 */ /* 0x080fe20000410000 */
[----:B------:R-:W-:Y:S01]  /*54b0*/  LOP3.LUT R152, R153, 0x380, RZ, 0xc0, !PT ;  /* 0x0000038099987812 */ /* 0x000fe200078ec0ff */
[-C--:B------:R-:W-:Y:S01]  /*54c0*/  FMUL.FTZ R34, R34, R6.reuse ;  /* 0x0000000622227220 */ /* 0x080fe20000410000 */
[-C--:B------:R-:W-:Y:S01]  /*54d0*/  FMUL.FTZ R39, R39, R6.reuse ;  /* 0x0000000627277220 */ /* 0x080fe20000410000 */
[----:B------:R-:W-:Y:S01]  /*54e0*/  FMUL.FTZ R38, R38, R6 ;  /* 0x0000000626267220 */ /* 0x000fe20000410000 */
[----:B------:R-:W-:Y:S01]  /*54f0*/  @P3 FFMA.FTZ R48, R5, R0, R26 ;  /* 0x0000000005303223 */ /* 0x000fe2000001001a */
[----:B------:R-:W-:Y:S01]  /*5500*/  F2FP.F16.F32.PACK_AB R25, R27, R64 ;  /* 0x000000401b19723e */ /* 0x000fe200000000ff */
[-C--:B------:R-:W-:Y:S01]  /*5510*/  FMUL.FTZ R47, R47, R6.reuse ;  /* 0x000000062f2f7220 */ /* 0x080fe20000410000 */
[----:B------:R-:W-:Y:S01]  /*5520*/  FMUL.FTZ R46, R46, R6 ;  /* 0x000000062e2e7220 */ /* 0x000fe20000410000 */
[----:B------:R-:W-:Y:S01]  /*5530*/  F2FP.F16.F32.PACK_AB R26, R29, R170 ;  /* 0x000000aa1d1a723e */ /* 0x000fe200000000ff */
[----:B------:R-:W-:Y:S01]  /*5540*/  FMUL.FTZ R51, R51, R6 ;  /* 0x0000000633337220 */ /* 0x000fe20000410000 */
[----:B------:R-:W-:Y:S01]  /*5550*/  F2FP.F16.F32.PACK_AB R27, R31, R72 ;  /* 0x000000481f1b723e */ /* 0x000fe200000000ff */
[-C--:B------:R-:W-:Y:S01]  /*5560*/  FMUL.FTZ R50, R50, R6.reuse ;  /* 0x0000000632327220 */ /* 0x080fe20000410000 */
[-C--:B------:R-:W-:Y:S01]  /*5570*/  FMUL.FTZ R55, R55, R6.reuse ;  /* 0x0000000637377220 */ /* 0x080fe20000410000 */
        /* <DEDUP_REMOVED lines=50> */
[----:B------:R-:W-:Y:S01]  /*58a0*/  SHF.R.U64 R152, R152, 0x3, RZ ;  /* 0x0000000398987819 */ /* 0x000fe200000012ff */
[----:B------:R-:W-:Y:S01]  /*58b0*/  @P2 FMUL.FTZ R49, R49, 0.69314718246459960938 ;  /* 0x3f31721831312820 */ /* 0x000fe20000410000 */
[----:B-1----:R-:W-:Y:S01]  /*58c0*/  @P2 FMUL.FTZ R30, R167, 0.69314718246459960938 ;  /* 0x3f317218a71e2820 */ /* 0x002fe20000410000 */
[----:B------:R-:W-:Y:S01]  /*58d0*/  F2FP.F16.F32.PACK_AB R6, R7, R166 ;  /* 0x000000a60706723e */ /* 0x000fe200000000ff */
[----:B------:R1:W-:Y:S01]  /*58e0*/  STSM.16.M88.4 [R14], R24 ;  /* 0x000000180e007844 */ /* 0x0003e20000000200 */
[----:B------:R-:W-:Y:S01]  /*58f0*/  F2FP.F16.F32.PACK_AB R5, R35, R34 ;  /* 0x000000222305723e */ /* 0x000fe200000000ff */
[----:B------:R-:W-:Y:S01]  /*5900*/  IMAD.MOV.U32 R44, RZ, RZ, -0x800000 ;  /* 0xff800000ff2c7424 */ /* 0x000fe200078e00ff */
[----:B------:R-:W-:Y:S01]  /*5910*/  F2FP.F16.F32.PACK_AB R7, R39, R38 ;  /* 0x000000262707723e */ /* 0x000fe200000000ff */
[----:B------:R-:W-:Y:S01]  /*5920*/  UIADD3 UR4, UR5, UR6, URZ ;  /* 0x0000000605047290 */ /* 0x000fe2000fffe03f */
[----:B------:R-:W-:Y:S01]  /*5930*/  F2FP.F16.F32.PACK_AB R10, R10, R11 ;  /* 0x0000000b0a0a723e */ /* 0x000fe200000000ff */
[----:B------:R-:W-:Y:S01]  /*5940*/  @P2 FFMA.FTZ R44, R49, R3, R30 ;  /* 0x00000003312c2223 */ /* 0x000fe2000001001e */
[----:B------:R-:W-:Y:S01]  /*5950*/  F2FP.F16.F32.PACK_AB R8, R8, R15 ;  /* 0x0000000f0808723e */ /* 0x000fe200000000ff */
[----:B------:R3:W-:Y:S01]  /*5960*/  STSM.16.M88.4 [R161], R4 ;  /* 0x00000004a1007844 */ /* 0x0007e20000000200 */
[----:B------:R-:W-:Y:S01]  /*5970*/  F2FP.F16.F32.PACK_AB R11, R47, R46 ;  /* 0x0000002e2f0b723e */ /* 0x000fe200000000ff */
[----:B------:R-:W-:Y:S01]  /*5980*/  IMAD.U32 R41, RZ, RZ, UR4 ;  /* 0x00000004ff297e24 */ /* 0x000fe2000f8e00ff */
[----:B------:R-:W-:Y:S01]  /*5990*/  F2FP.F16.F32.PACK_AB R12, R12, R13 ;  /* 0x0000000d0c0c723e */ /* 0x000fe200000000ff */
[----:B------:R-:W-:Y:S01]  /*59a0*/  USHF.R.S32.HI UR4, URZ, 0x1f, UR36 ;  /* 0x0000001f3f047899 */ /* 0x000fe20008011424 */
[----:B------:R-:W-:Y:S01]  /*59b0*/  SHF.R.U64 R174, R174, 0x3, RZ ;  /* 0x00000003aeae7819 */ /* 0x000fe200000012ff */
[----:B------:R4:W-:Y:S01]  /*59c0*/  STSM.16.M88.4 [R162], R8 ;  /* 0x00000008a2007844 */ /* 0x0009e20000000200 */
[----:B------:R-:W-:Y:S01]  /*59d0*/  F2FP.F16.F32.PACK_AB R13, R51, R50 ;  /* 0x00000032330d723e */ /* 0x000fe200000000ff */
[----:B--2---:R-:W-:Y:S01]  /*59e0*/  IMAD.WIDE.U32 R40, R42, UR36, R40 ;  /* 0x000000242a287c25 */ /* 0x004fe2000f8e0028 */
[----:B-1----:R-:W-:-:S02]  /*59f0*/  F2FP.F16.F32.PACK_AB R14, R53, R52 ;  /* 0x00000034350e723e */ /* 0x002fc400000000ff */
[----:B------:R-:W-:Y:S01]  /*5a00*/  F2FP.F16.F32.PACK_AB R15, R55, R54 ;  /* 0x00000036370f723e */ /* 0x000fe200000000ff */
[----:B------:R-:W-:Y:S01]  /*5a10*/  IMAD R0, R42, UR4, RZ ;  /* 0x000000042a007c24 */ /* 0x000fe2000f8e02ff */
[----:B------:R-:W-:Y:S01]  /*5a20*/  LOP3.LUT R152, R152, R153, RZ, 0x3c, !PT ;  /* 0x0000009998987212 */ /* 0x000fe200078e3cff */
[----:B------:R-:W-:Y:S01]  /*5a30*/  IMAD.X R153, RZ, RZ, R17, P4 ;  /* 0x000000ffff997224 */ /* 0x000fe200020e0611 */
[----:B------:R-:W-:Y:S01]  /*5a40*/  F2FP.F16.F32.PACK_AB R24, R57, R56 ;  /* 0x000000383918723e */ /* 0x000fe200000000ff */
[----:B------:R-:W-:Y:S01]  /*5a50*/  STSM.16.M88.4 [R163], R12 ;  /* 0x0000000ca3007844 */ /* 0x000fe20000000200 */
[----:B------:R-:W-:Y:S01]  /*5a60*/  F2FP.F16.F32.PACK_AB R25, R59, R58 ;  /* 0x0000003a3b19723e */ /* 0x000fe200000000ff */
[----:B------:R-:W-:Y:S01]  /*5a70*/  IMAD R0, R43, UR36, R0 ;  /* 0x000000242b007c24 */ /* 0x000fe2000f8e0200 */
[----:B------:R-:W-:Y:S01]  /*5a80*/  F2FP.F16.F32.PACK_AB R26, R61, R60 ;  /* 0x0000003c3d1a723e */ /* 0x000fe200000000ff */
[----:B------:R-:W-:Y:S01]  /*5a90*/  ULDC.64 UR4, c[0x0][0xb40] ;  /* 0x0002d00000047ab9 */ /* 0x000fe20000000a00 */
        /* <DEDUP_REMOVED lines=12> */
[----:B------:R-:W-:Y:S01]  /*5b60*/  LOP3.LUT R174, R174, R175, RZ, 0x3c, !PT ;  /* 0x000000afaeae7212 */ /* 0x000fe200078e3cff */
[----:B------:R-:W-:Y:S01]  /*5b70*/  IMAD.X R175, RZ, RZ, R17, P5 ;  /* 0x000000ffffaf7224 */ /* 0x000fe200028e0611 */
[----:B------:R-:W-:Y:S01]  /*5b80*/  F2FP.F16.F32.PACK_AB R37, R83, R82 ;  /* 0x000000525325723e */ /* 0x000fe200000000ff */
[----:B------:R-:W-:Y:S01]  /*5b90*/  STSM.16.M88.4 [R158], R32 ;  /* 0x000000209e007844 */ /* 0x000fe20000000200 */
[----:B------:R-:W-:Y:S02]  /*5ba0*/  F2FP.F16.F32.PACK_AB R38, R85, R84 ;  /* 0x000000545526723e */ /* 0x000fe400000000ff */
[----:B------:R-:W-:-:S02]  /*5bb0*/  F2FP.F16.F32.PACK_AB R39, R87, R86 ;  /* 0x000000565727723e */ /* 0x000fc400000000ff */
[----:B---3--:R-:W-:Y:S02]  /*5bc0*/  F2FP.F16.F32.PACK_AB R4, R89, R88 ;  /* 0x000000585904723e */ /* 0x008fe400000000ff */
[----:B------:R-:W-:Y:S01]  /*5bd0*/  F2FP.F16.F32.PACK_AB R5, R91, R90 ;  /* 0x0000005a5b05723e */ /* 0x000fe200000000ff */
[----:B------:R-:W-:Y:S01]  /*5be0*/  STSM.16.M88.4 [R157], R36 ;  /* 0x000000249d007844 */ /* 0x000fe20000000200 */
[----:B------:R-:W-:Y:S02]  /*5bf0*/  F2FP.F16.F32.PACK_AB R6, R93, R92 ;  /* 0x0000005c5d06723e */ /* 0x000fe400000000ff */
[----:B------:R-:W-:Y:S02]  /*5c00*/  F2FP.F16.F32.PACK_AB R7, R95, R94 ;  /* 0x0000005e5f07723e */ /* 0x000fe400000000ff */
[----:B------:R-:W-:Y:S02]  /*5c10*/  F2FP.F16.F32.PACK_AB R104, R105, R104 ;  /* 0x000000686968723e */ /* 0x000fe400000000ff */
[----:B----4-:R-:W-:Y:S01]  /*5c20*/  F2FP.F16.F32.PACK_AB R8, R97, R96 ;  /* 0x000000606108723e */ /* 0x010fe200000000ff */
[----:B------:R1:W-:Y:S01]  /*5c30*/  STSM.16.M88.4 [R160], R4 ;  /* 0x00000004a0007844 */ /* 0x0003e20000000200 */
[----:B------:R-:W-:-:S02]  /*5c40*/  F2FP.F16.F32.PACK_AB R9, R99, R98 ;  /* 0x000000626309723e */ /* 0x000fc400000000ff */
        /* <DEDUP_REMOVED lines=34> */
[----:B------:R-:W-:Y:S02]  /*5e70*/  F2FP.F16.F32.PACK_AB R147, R151, R150 ;  /* 0x000000969793723e */ /* 0x000fe400000000ff */
[C---:B------:R-:W-:Y:S02]  /*5e80*/  ISETP.GE.OR P0, PT, R154.reuse, UR7, P0 ;  /* 0x000000079a007c0c */ /* 0x040fe40008706670 */
[----:B------:R-:W-:Y:S01]  /*5e90*/  SHF.R.S32.HI R3, RZ, 0x1f, R154 ;  /* 0x0000001fff037819 */ /* 0x000fe2000001149a */
[----:B------:R-:W-:Y:S01]  /*5ea0*/  STSM.16.M88.4 [R21], R144 ;  /* 0x0000009015007844 */ /* 0x000fe20000000200 */
[----:B------:R-:W-:Y:S01]  /*5eb0*/  IADD3 R154, P2, R154, R40, RZ ;  /* 0x000000289a9a7210 */ /* 0x000fe20007f5e0ff */
[----:B------:R-:W-:Y:S01]  /*5ec0*/  @!PT LDS RZ, [RZ] ;  /* 0x00000000fffff984 */ /* 0x000fe20000000800 */
[----:B------:R-:W-:Y:S01]  /*5ed0*/  @!PT LDS RZ, [RZ] ;  /* 0x00000000fffff984 */ /* 0x000fe20000000800 */
[----:B------:R-:W-:Y:S01]  /*5ee0*/  @!PT LDS RZ, [RZ] ;  /* 0x00000000fffff984 */ /* 0x000fe20000000800 */
[----:B------:R-:W-:Y:S01]  /*5ef0*/  @!PT LDS RZ, [RZ] ;  /* 0x00000000fffff984 */ /* 0x000fe20000000800 */
[----:B------:R2:W-:Y:S06]  /*5f00*/  MEMBAR.ALL.CTA ;  /* 0x0000000000007992 */ /* 0x0005ec0000008000 */
[----:B--2---:R-:W2:Y:S01]  /*5f10*/  FENCE.VIEW.ASYNC.S ;  /* 0x00000000000073c6 */ /* 0x004ea20000000000 */
[----:B------:R-:W-:Y:S01]  /*5f20*/  IADD3.X R3, R3, R41, R0, P2, !PT ;  /* 0x0000002903037210 */ /* 0x000fe200017fe400 */
[----:B--2---:R-:W-:Y:S06]  /*5f30*/  BAR.ARV 0x1, 0x120 ;  /* 0x0044800000007b1d */ /* 0x004fec0000002000 */
[C---:B-1----:R-:W-:Y:S01]  /*5f40*/  LEA R4, P2, R154.reuse, UR4, 0x2 ;  /* 0x000000049a047c11 */ /* 0x042fe2000f8410ff */
[----:B------:R-:W-:Y:S01]  /*5f50*/  ULDC UR4, c[0x0][0xc] ;  /* 0x0000030000047ab9 */ /* 0x000fe20000000800 */
[----:B------:R-:W1:Y:S01]  /*5f60*/  SHFL.IDX PT, R0, R22, RZ, 0x1f ;  /* 0x00001fff16007589 */ /* 0x000e6200000e0000 */
[----:B------:R-:W-:Y:S01]  /*5f70*/  UIADD3 UR44, UR4, UR44, URZ ;  /* 0x0000002c042c7290 */ /* 0x000fe2000fffe03f */
        /* <DEDUP_REMOVED lines=35> */
.L_x_7246:
[----:B------:R-:W-:Y:S05]  /*61b0*/  BSYNC B0 ;  /* 0x0000000000007941 */ /* 0x000fea0003800000 */
.L_x_7245:
[----:B------:R-:W1:Y:S01]  /*61c0*/  LDC R0, c[0x0][0xda4] ;  /* 0x00036900ff007b82 */ /* 0x000e620000000800 */
[----:B------:R-:W-:Y:S02]  /*61d0*/  UIADD3 UR39, UR39, 0x1, URZ ;  /* 0x0000000127277890 */ /* 0x000fe4000fffe03f */
[----:B------:R-:W-:Y:S02]  /*61e0*/  UIADD3 UR43, UR43, 0x1, URZ ;  /* 0x000000012b2b7890 */ /* 0x000fe4000fffe03f */
[----:B------:R-:W-:-:S04]  /*61f0*/  UISETP.NE.AND UP0, UPT, UR39, 0x2, UPT ;  /* 0x000000022700788c */ /* 0x000fc8000bf05270 */
[----:B------:R-:W-:Y:S02]  /*6200*/  USEL UR4, URZ, 0x1, UP0 ;  /* 0x000000013f047887 */ /* 0x000fe40008000000 */
[----:B------:R-:W-:Y:S02]  /*6210*/  USEL UR39, UR39, URZ, UP0 ;  /* 0x0000003f27277287 */ /* 0x000fe40008000000 */
[----:B------:R-:W-:Y:S01]  /*6220*/  ULOP3.LUT UR42, UR42, UR4, URZ, 0x3c, !UPT ;  /* 0x000000042a2a7292 */ /* 0x000fe2000f8e3c3f */
[----:B-1----:R-:W-:-:S13]  /*6230*/  ISETP.LE.AND P0, PT, R0, UR44, PT ;  /* 0x0000002c00007c0c */ /* 0x002fda000bf03270 */
[----:B------:R-:W-:Y:S05]  /*6240*/  @!P0 BRA `(.L_x_7247) ;  /* 0xffffffa800bc8947 */ /* 0x000fea000383ffff */
[----:B------:R-:W-:Y:S05]  /*6250*/  EXIT ;  /* 0x000000000000794d */ /* 0x000fea0003800000 */
.L_x_7223:
[----:B------:R-:W-:-:S08]  /*6260*/  NOP ;  /* 0x0000000000007918 */ /* 0x000fd00000000000 */
[----:B------:R-:W1:-:S00]  /*6270*/  USETMAXREG.DEALLOC.CTAPOOL 0x18 ;  /* 0x00000018000079c8 */ /* 0x000e4000080e0500 */
        /* <DEDUP_REMOVED lines=12> */
[----:B------:R-:W-:Y:S01]  /*6340*/  ULDC.64 UR42, c[0x0][0x198] ;  /* 0x00006600002a7ab9 */ /* 0x000fe20000000a00 */
[----:B------:R-:W-:Y:S01]  /*6350*/  IMAD.MOV.U32 R16, RZ, RZ, RZ ;  /* 0x000000ffff107224 */ /* 0x000fe200078e00ff */
[----:B------:R-:W-:Y:S01]  /*6360*/  ULDC UR36, c[0x0][0xc] ;  /* 0x0000030000247ab9 */ /* 0x000fe20000000800 */
[----:B------:R-:W-:Y:S01]  /*6370*/  IMAD.MOV.U32 R17, RZ, RZ, 0x1 ;  /* 0x00000001ff117424 */ /* 0x000fe200078e00ff */
[----:B------:R1:W-:Y:S04]  /*6380*/  STL [R1+0xc], R0 ;  /* 0x00000c0001007387 */ /* 0x0003e80000100800 */
[----:B------:R1:W-:Y:S02]  /*6390*/  STL [R1+0x18], RZ ;  /* 0x000018ff01007387 */ /* 0x0003e40000100800 */
.L_x_7290:
[----:B------:R-:W2:Y:S01]  /*63a0*/  LDL R2, [R1+0xc] ;  /* 0x00000c0001027983 */ /* 0x000ea20000100800 */
[----:B-1----:R-:W1:Y:S01]  /*63b0*/  LDC R0, c[0x0][0xda8] ;  /* 0x00036a00ff007b82 */ /* 0x002e620000000800 */
[----:B------:R-:W-:Y:S05]  /*63c0*/  YIELD ;  /* 0x0000000000007946 */ /* 0x000fea0003800000 */
[----:B------:R-:W3:Y:S01]  /*63d0*/  S2R R5, SR_CgaCtaId ;  /* 0x0000000000057919 */ /* 0x000ee20000008800 */
[----:B------:R-:W-:Y:S01]  /*63e0*/  ULDC.64 UR4, c[0x0][0x3f8] ;  /* 0x0000fe0000047ab9 */ /* 0x000fe20000000a00 */
[----:B------:R-:W4:Y:S01]  /*63f0*/  LDC R19, c[0x0][0xdb4] ;  /* 0x00036d00ff137b82 */ /* 0x000f220000000800 */
[----:B------:R-:W-:-:S03]  /*6400*/  UISETP.NE.U32.AND UP0, UPT, UR4, URZ, UPT ;  /* 0x0000003f0400728c */ /* 0x000fc6000bf05070 */
[----:B------:R-:W-:Y:S01]  /*6410*/  ULDC UR4, c[0x0][0x404] ;  /* 0x0001010000047ab9 */ /* 0x000fe20000000800 */
[----:B------:R-:W-:-:S04]  /*6420*/  UISETP.NE.AND.EX UP0, UPT, UR5, URZ, UPT, UP0 ;  /* 0x0000003f0500728c */ /* 0x000fc8000bf05300 */
[----:B------:R-:W-:Y:S01]  /*6430*/  USEL UR4, UR4, 0x1, UP0 ;  /* 0x0000000104047887 */ /* 0x000fe20008000000 */
[----:B-1----:R-:W-:Y:S02]  /*6440*/  ISETP.NE.AND P0, PT, R0, 0x1, PT ;  /* 0x000000010000780c */ /* 0x002fe40003f05270 */
[----:B----4-:R-:W-:-:S11]  /*6450*/  ISETP.NE.AND P1, PT, R19, 0x1, PT ;  /* 0x000000011300780c */ /* 0x010fd60003f25270 */
[----:B------:R-:W2:Y:S08]  /*6460*/  @P0 LDC R0, c[0x0][0xdac] ;  /* 0x00036b00ff000b82 */ /* 0x000eb00000000800 */
[----:B------:R-:W1:Y:S01]  /*6470*/  @P0 LDC R3, c[0x0][0xdb0] ;  /* 0x00036c00ff030b82 */ /* 0x000e620000000800 */
[----:B--2---:R-:W-:Y:S01]  /*6480*/  @P0 IMAD.HI.U32 R0, R2, R0, RZ ;  /* 0x0000000002000227 */ /* 0x004fe200078e00ff */
[----:B------:R-:W-:-:S04]  /*6490*/  MOV R4, R2 ;  /* 0x0000000200047202 */ /* 0x000fc80000000f00 */
[----:B-1----:R-:W-:Y:S02]  /*64a0*/  @P0 SHF.R.U32.HI R4, RZ, R3, R0 ;  /* 0x00000003ff040219 */ /* 0x002fe40000011600 */
[----:B------:R-:W1:Y:S03]  /*64b0*/  LDC R0, c[0x0][0x2e0] ;  /* 0x0000b800ff007b82 */ /* 0x000e660000000800 */
[----:B------:R-:W-:Y:S01]  /*64c0*/  IMAD.MOV.U32 R18, RZ, RZ, R4 ;  /* 0x000000ffff127224 */ /* 0x000fe200078e0004 */
[----:B------:R2:W-:Y:S04]  /*64d0*/  STL [R1+0x4], R4 ;  /* 0x0000040401007387 */ /* 0x0005e80000100800 */
[----:B------:R-:W4:Y:S01]  /*64e0*/  @P1 LDC.64 R2, c[0x0][0xdb8] ;  /* 0x00036e00ff021b82 */ /* 0x000f220000000a00 */
[----:B-1----:R-:W-:Y:S01]  /*64f0*/  IMAD R7, R0, UR4, RZ ;  /* 0x0000000400077c24 */ /* 0x002fe2000f8e02ff */
[----:B------:R-:W-:-:S04]  /*6500*/  MOV R0, 0x400 ;  /* 0x0000040000007802 */ /* 0x000fc80000000f00 */
[----:B---3--:R-:W-:Y:S01]  /*6510*/  LEA R6, R5, R0, 0x18 ;  /* 0x0000000005067211 */ /* 0x008fe200078ec0ff */
[----:B------:R-:W-:Y:S01]  /*6520*/  VIADD R0, R7, 0x5f ;  /* 0x0000005f07007836 */ /* 0x000fe20000000000 */
[----:B------:R2:W-:Y:S01]  /*6530*/  STL [R1+0x14], R7 ;  /* 0x0000140701007387 */ /* 0x0005e20000100800 */
[----:B----4-:R-:W-:-:S03]  /*6540*/  @P1 IMAD.HI.U32 R2, R4, R2, RZ ;  /* 0x0000000204021227 */ /* 0x010fc600078e00ff */
[----:B------:R2:W-:Y:S02]  /*6550*/  STL [R1], R6 ;  /* 0x0000000601007387 */ /* 0x0005e40000100800 */
[----:B------:R-:W-:Y:S01]  /*6560*/  @P1 SHF.R.U32.HI R18, RZ, R3, R2 ;  /* 0x00000003ff121219 */ /* 0x000fe20000011602 */
[----:B------:R-:W-:Y:S02]  /*6570*/  VIADD R3, R6, 0x1c400 ;  /* 0x0001c40006037836 */ /* 0x000fe40000000000 */
[----:B------:R-:W-:-:S03]  /*6580*/  IMAD.HI R2, R0, 0x2aaaaaab, RZ ;  /* 0x2aaaaaab00027827 */ /* 0x000fc600078e02ff */
[----:B------:R-:W-:Y:S01]  /*6590*/  LOP3.LUT P0, RZ, R3, 0x3ff, RZ, 0xc0, !PT ;  /* 0x000003ff03ff7812 */ /* 0x000fe2000780c0ff */
[----:B------:R-:W-:Y:S01]  /*65a0*/  IMAD.MOV R0, RZ, RZ, -R18 ;  /* 0x000000ffff007224 */ /* 0x000fe200078e0a12 */
[----:B------:R-:W-:-:S03]  /*65b0*/  SHF.R.U32.HI R3, RZ, 0x1f, R2 ;  /* 0x0000001fff037819 */ /* 0x000fc60000011602 */
[----:B------:R-:W-:Y:S01]  /*65c0*/  IMAD R19, R19, R0, R4 ;  /* 0x0000000013137224 */ /* 0x000fe200078e0204 */
[----:B------:R-:W-:-:S05]  /*65d0*/  LEA.HI.SX32 R0, R2, R3, 0x1c ;  /* 0x0000000302007211 */ /* 0x000fca00078fe2ff */
[----:B------:R2:W-:Y:S02]  /*65e0*/  STL [R1+0x8], R0 ;  /* 0x0000080001007387 */ /* 0x0005e40000100800 */
        /* <DEDUP_REMOVED lines=17> */
.L_x_7249:
        /* <DEDUP_REMOVED lines=20> */
.L_x_7251:
        /* <DEDUP_REMOVED lines=15> */
[----:B-1----:R-:W-:Y:S05]  /*6930*/  CALL.ABS.NOINC R2 ;  /* 0x0000000002007343 */ /* 0x002fea0003c00000 */
.L_x_7250:
[----:B------:R-:W1:Y:S01]  /*6940*/  LDC R0, c[0x0][0x428] ;  /* 0x00010a00ff007b82 */ /* 0x000e620000000800 */
[----:B------:R-:W-:Y:S01]  /*6950*/  ULDC.64 UR4, c[0x0][0x9f8] ;  /* 0x00027e0000047ab9 */ /* 0x000fe20000000a00 */
[----:B------:R-:W2:Y:S01]  /*6960*/  LDL.LU R5, [R1+0x4] ;  /* 0x0000040001057983 */ /* 0x000ea20000300800 */
[----:B-1----:R-:W-:-:S03]  /*6970*/  ISETP.NE.AND P1, PT, R0, 0x1, PT ;  /* 0x000000010000780c */ /* 0x002fc60003f25270 */
[----:B------:R-:W3:Y:S01]  /*6980*/  LDL R4, [R1+0xc] ;  /* 0x00000c0001047983 */ /* 0x000ee20000100800 */
[----:B------:R-:W-:Y:S01]  /*6990*/  ISETP.NE.U32.AND P0, PT, RZ, UR4, PT ;  /* 0x00000004ff007c0c */ /* 0x000fe2000bf05070 */
[----:B------:R-:W-:Y:S01]  /*69a0*/  IMAD.MOV.U32 R0, RZ, RZ, R19 ;  /* 0x000000ffff007224 */ /* 0x000fe200078e0013 */
[----:B------:R-:W-:Y:S01]  /*69b0*/  ULDC UR4, c[0x0][0xda8] ;  /* 0x00036a0000047ab9 */ /* 0x000fe20000000800 */
[----:B------:R-:W-:Y:S01]  /*69c0*/  IMAD.MOV.U32 R6, RZ, RZ, R18 ;  /* 0x000000ffff067224 */ /* 0x000fe200078e0012 */
[----:B------:R-:W-:Y:S01]  /*69d0*/  ISETP.NE.AND.EX P0, PT, RZ, UR5, PT, P0 ;  /* 0x00000005ff007c0c */ /* 0x000fe2000bf05300 */
[----:B------:R-:W1:Y:S04]  /*69e0*/  S2R R7, SR_TID.X ;  /* 0x0000000000077919 */ /* 0x000e680000002100 */
[----:B------:R-:W4:Y:S08]  /*69f0*/  @P1 LDC R2, c[0x0][0x42c] ;  /* 0x00010b00ff021b82 */ /* 0x000f300000000800 */
[----:B------:R-:W1:Y:S01]  /*6a00*/  @P1 LDC R3, c[0x0][0x430] ;  /* 0x00010c00ff031b82 */ /* 0x000e620000000800 */
[----:B----4-:R-:W-:Y:S01]  /*6a10*/  @P1 IMAD.HI.U32 R2, R19, R2, RZ ;  /* 0x0000000213021227 */ /* 0x010fe200078e00ff */
[----:B-1----:R-:W-:-:S04]  /*6a20*/  LOP3.LUT R7, R7, 0x1f, RZ, 0xc0, !PT ;  /* 0x0000001f07077812 */ /* 0x002fc800078ec0ff */
[----:B------:R-:W-:Y:S02]  /*6a30*/  @P1 SHF.R.U32.HI R0, RZ, R3, R2 ;  /* 0x00000003ff001219 */ /* 0x000fe40000011602 */
[----:B------:R-:W1:Y:S02]  /*6a40*/  @P0 LDC.64 R2, c[0x0][0x9f8] ;  /* 0x00027e00ff020b82 */ /* 0x000e640000000a00 */
[----:B-1----:R-:W-:-:S05]  /*6a50*/  @P0 IMAD.WIDE R2, R18, 0x4, R2 ;  /* 0x0000000412020825 */ /* 0x002fca00078e0202 */
[----:B------:R1:W5:Y:S01]  /*6a60*/  @P0 LDG.E R6, desc[UR40][R2.64] ;  /* 0x0000002802060981 */ /* 0x000362000c1e1900 */
[----:B------:R-:W-:-:S04]  /*6a70*/  ISETP.NE.AND P1, PT, R7, RZ, PT ;  /* 0x000000ff0700720c */ /* 0x000fc80003f25270 */
[----:B------:R-:W-:-:S09]  /*6a80*/  PLOP3.LUT P2, PT, P1, PT, PT, 0x8, 0x0 ;  /* 0x000000000000781c */ /* 0x000fd20000f4e170 */
[----:B------:R-:W-:-:S05]  /*6a90*/  VOTEU.ALL UP1, P1 ;  /* 0x00000000003f7886 */ /* 0x000fca0000820000 */
[----:B------:R-:W-:-:S04]  /*6aa0*/  @!UP1 UIADD3 UR8, UP0, UR42, 0x270, URZ ;  /* 0x000002702a089890 */ /* 0x000fc8000ff1e03f */
[----:B------:R-:W-:-:S03]  /*6ab0*/  @!UP1 UIADD3.X UR9, URZ, UR43, URZ, UP0, !UPT ;  /* 0x0000002b3f099290 */ /* 0x000fc600087fe43f */
[----:B------:R-:W-:Y:S01]  /*6ac0*/  VOTEU.ALL UP0, P1 ;  /* 0x00000000003f7886 */ /* 0x000fe20000800000 */
[----:B--2---:R-:W-:-:S04]  /*6ad0*/  IMAD.MOV R8, RZ, RZ, -R5 ;  /* 0x000000ffff087224 */ /* 0x004fc800078e0a05 */
[----:B---3--:R-:W-:-:S04]  /*6ae0*/  IMAD R8, R8, UR4, R4 ;  /* 0x0000000408087c24 */ /* 0x008fc8000f8e0204 */
[----:B-1----:R-:W-:-:S07]  /*6af0*/  IMAD.SHL.U32 R8, R8, 0x80, RZ ;  /* 0x0000008008087824 */ /* 0x002fce00078e00ff */
.L_x_7252:
        /* <DEDUP_REMOVED lines=16> */
.L_x_7306:
[----:B------:R-:W2:Y:S01]  /*6c00*/  LDL R5, [R1+0x8] ;  /* 0x0000080001057983 */ /* 0x000ea20000100800 */
[----:B------:R-:W-:Y:S01]  /*6c10*/  UMOV UR4, 0xffffffff ;  /* 0xffffffff00047882 */ /* 0x000fe20000000000 */
[----:B------:R-:W-:Y:S01]  /*6c20*/  SHF.R.S32.HI R7, RZ, 0x1f, R6 ;  /* 0x0000001fff077819 */ /* 0x000fe20000011406 */
[----:B--2---:R-:W-:Y:S01]  /*6c30*/  VIADD R9, R5, 0xffffffff ;  /* 0xffffffff05097836 */ /* 0x004fe20000000000 */
[----:B------:R-:W-:Y:S06]  /*6c40*/  BRA.DIV UR4, `(.L_x_7254) ;  /* 0x0000002604507947 */ /* 0x000fec000b800000 */
[----:B------:R-:W-:-:S13]  /*6c50*/  ELECT P6, URZ, PT ;  /* 0x00000000003f782f */ /* 0x000fda00038c0000 */
.L_x_7309:
        /* <DEDUP_REMOVED lines=22> */
.L_x_7256:
[----:B--2---:R-:W2:Y:S01]  /*6dc0*/  S2R R10, SR_CgaCtaId ;  /* 0x00000000000a7919 */ /* 0x004ea20000008800 */
[----:B------:R-:W-:-:S04]  /*6dd0*/  MOV R5, 0x400 ;  /* 0x0000040000057802 */ /* 0x000fc80000000f00 */
[----:B--2---:R-:W-:Y:S02]  /*6de0*/  LEA R5, R10, R5, 0x18 ;  /* 0x000000050a057211 */ /* 0x004fe400078ec0ff */
[----:B------:R-:W-:-:S03]  /*6df0*/  SHF.L.U32 R10, R17, 0x1f, RZ ;  /* 0x0000001f110a7819 */ /* 0x000fc600000006ff */
[----:B------:R-:W-:-:S04]  /*6e00*/  IMAD R5, R16, 0x8, R5 ;  /* 0x0000000810057824 */ /* 0x000fc800078e0205 */
[----:B------:R-:W2:Y:S02]  /*6e10*/  SYNCS.PHASECHK.TRANS64.TRYWAIT P1, [R5+URZ+0x22840], R10 ;  /* 0x0228400a050075a7 */ /* 0x000ea4000802017f */
[----:B--2---:R-:W-:Y:S05]  /*6e20*/  @!P1 BRA `(.L_x_7257) ;  /* 0x0000002000f89947 */ /* 0x004fea0003800000 */
.L_x_7310:
        /* <DEDUP_REMOVED lines=11> */
.L_x_7258:
        /* <DEDUP_REMOVED lines=17> */
[----:B------:R-:W-:-:S09]  /*6ff0*/  UIMAD UR11, UR11, 0x60, URZ ;  /* 0x000000600b0b78a4 */ /* 0x000fd2000f8e023f */
[----:B------:R2:W-:Y:S02]  /*7000*/  UTMALDG.4D [UR8], [UR4], desc[UR6] ;  /* 0x00000608040075b4 */ /* 0x0005e40008019000 */
[----:B--2---:R-:W-:Y:S01]  /*7010*/  NOP ;  /* 0x0000000000007918 */ /* 0x004fe20000000000 */
.L_x_7255:
        /* <DEDUP_REMOVED lines=15> */
[----:B------:R-:W-:Y:S01]  /*7110*/  @P1 IMAD.MOV.U32 R5, RZ, RZ, 0x4000 ;  /* 0x00004000ff051424 */ /* 0x000fe200078e00ff */
        /* <DEDUP_REMOVED lines=10> */
.L_x_7311:
[----:B------:R-:W-:Y:S05]  /*71c0*/  BSYNC B0 ;  /* 0x0000000000007941 */ /* 0x000fea0003800000 */
.L_x_7259:
[----:B------:R-:W-:Y:S04]  /*71d0*/  BSSY B0, `(.L_x_7261) ;  /* 0x0000037000007945 */ /* 0x000fe80003800000 */
[----:B------:R-:W-:Y:S05]  /*71e0*/  @!P6 BRA `(.L_x_7262) ;  /* 0x0000000000d4e947 */ /* 0x000fea0003800000 */
[----:B------:R-:W3:Y:S01]  /*71f0*/  S2R R11, SR_CgaCtaId ;  /* 0x00000000000b7919 */ /* 0x000ee20000008800 */
[----:B--2---:R-:W-:Y:S02]  /*7200*/  MOV R8, 0x400 ;  /* 0x0000040000087802 */ /* 0x004fe40000000f00 */
[----:B------:R-:W-:Y:S01]  /*7210*/  SHF.L.U32 R5, R17, 0x1f, RZ ;  /* 0x0000001f11057819 */ /* 0x000fe200000006ff */
[----:B------:R-:W2:Y:S01]  /*7220*/  S2R R10, SR_TID.X ;  /* 0x00000000000a7919 */ /* 0x000ea20000002100 */
[----:B---3--:R-:W-:Y:S02]  /*7230*/  LEA R8, R11, R8, 0x18 ;  /* 0x000000080b087211 */ /* 0x008fe400078ec0ff */
[----:B--2---:R-:W-:-:S03]  /*7240*/  LOP3.LUT R10, R10, 0x7f, RZ, 0xc0, !PT ;  /* 0x0000007f0a0a7812 */ /* 0x004fc600078ec0ff */
[----:B------:R-:W-:Y:S01]  /*7250*/  IMAD R8, R16, 0x8, R8 ;  /* 0x0000000810087824 */ /* 0x000fe200078e0208 */
[----:B------:R-:W-:-:S03]  /*7260*/  ISETP.NE.AND P2, PT, R10, RZ, PT ;  /* 0x000000ff0a00720c */ /* 0x000fc60003f45270 */
[----:B------:R-:W2:Y:S02]  /*7270*/  SYNCS.PHASECHK.TRANS64.TRYWAIT P1, [R8+URZ+0x22860], R5 ;  /* 0x02286005080075a7 */ /* 0x000ea4000802017f */
[----:B--2---:R-:W-:Y:S08]  /*7280*/  @!P1 BRA `(.L_x_7263) ;  /* 0x0000002000149947 */ /* 0x004ff00003800000 */
.L_x_7312:
        /* <DEDUP_REMOVED lines=8> */
.L_x_7264:
        /* <DEDUP_REMOVED lines=8> */
[----:B--2---:R-:W-:-:S05]  /*7390*/  LEA R5, R11, R5, 0x18 ;  /* 0x000000050b057211 */ /* 0x004fca00078ec0ff */
        /* <DEDUP_REMOVED lines=10> */
[----:B------:R-:W-:-:S03]  /*7440*/  UIADD3 UR18, UR14, 0x9400, URZ ;  /* 0x000094000e127890 */ /* 0x000fc6000fffe03f */
[----:B------:R-:W-:Y:S01]  /*7450*/  UMOV UR14, 0x80 ;  /* 0x00000080000e7882 */ /* 0x000fe20000000000 */
[----:B---3--:R-:W-:-:S13]  /*7460*/  R2UR UR11, R10 ;  /* 0x000000000a0b72ca */ /* 0x008fda00000e0000 */
[----:B------:R-:W-:-:S09]  /*7470*/  UIMAD UR11, UR11, 0x60, URZ ;  /* 0x000000600b0b78a4 */ /* 0x000fd2000f8e023f */
[----:B------:R2:W-:Y:S02]  /*7480*/  UTMALDG.4D [UR8], [UR4], desc[UR6] ;  /* 0x00000608040075b4 */ /* 0x0005e40008019000 */
        /* <DEDUP_REMOVED lines=11> */
.L_x_7262:
[----:B------:R-:W-:Y:S05]  /*7540*/  BSYNC B0 ;  /* 0x0000000000007941 */ /* 0x000fea0003800000 */
.L_x_7261:
        /* <DEDUP_REMOVED lines=9> */
[----:B------:R-:W-:Y:S01]  /*75e0*/  IMAD.MOV.U32 R5, RZ, RZ, 0x1 ;  /* 0x00000001ff057424 */ /* 0x000fe200078e00ff */
[C---:B--2---:R-:W-:Y:S01]  /*75f0*/  IADD3 R10, -R11.reuse, RZ, RZ ;  /* 0x000000ff0b0a7210 */ /* 0x044fe20007ffe1ff */
        /* <DEDUP_REMOVED lines=26> */
.L_x_7269:
[----:B--2---:R-:W2:Y:S01]  /*77a0*/  S2R R3, SR_CgaCtaId ;  /* 0x0000000000037919 */ /* 0x004ea20000008800 */
[----:B------:R-:W-:Y:S01]  /*77b0*/  MOV R2, 0x400 ;  /* 0x0000040000027802 */ /* 0x000fe20000000f00 */
[----:B------:R-:W3:Y:S03]  /*77c0*/  S2R R5, SR_TID.X ;  /* 0x0000000000057919 */ /* 0x000ee60000002100 */
[----:B--2---:R-:W-:Y:S02]  /*77d0*/  LEA R2, R3, R2, 0x18 ;  /* 0x0000000203027211 */ /* 0x004fe400078ec0ff */
[----:B------:R-:W-:Y:S02]  /*77e0*/  SHF.L.U32 R3, R17, 0x1f, RZ ;  /* 0x0000001f11037819 */ /* 0x000fe400000006ff */
[----:B---3--:R-:W-:Y:S01]  /*77f0*/  LOP3.LUT R5, R5, 0x7f, RZ, 0xc0, !PT ;  /* 0x0000007f05057812 */ /* 0x008fe200078ec0ff */
[----:B------:R-:W-:-:S03]  /*7800*/  IMAD R2, R16, 0x8, R2 ;  /* 0x0000000810027824 */ /* 0x000fc600078e0202 */
[----:B------:R-:W-:Y:S01]  /*7810*/  ISETP.NE.AND P1, PT, R5, RZ, PT ;  /* 0x000000ff0500720c */ /* 0x000fe20003f25270 */
[----:B------:R-:W2:Y:S02]  /*7820*/  SYNCS.PHASECHK.TRANS64.TRYWAIT P2, [R2+URZ+0x22840], R3 ;  /* 0x02284003020075a7 */ /* 0x000ea4000804017f */
[----:B--2---:R-:W-:Y:S10]  /*7830*/  @!P2 BRA `(.L_x_7270) ;  /* 0x0000001800bca947 */ /* 0x004ff40003800000 */
.L_x_7313:
        /* <DEDUP_REMOVED lines=8> */
.L_x_7271:
[----:B------:R-:W3:Y:S01]  /*78c0*/  S2R R11, SR_CgaCtaId ;  /* 0x00000000000b7919 */ /* 0x000ee20000008800 */
[----:B------:R-:W-:Y:S01]  /*78d0*/  MOV R5, 0x400 ;  /* 0x0000040000057802 */ /* 0x000fe20000000f00 */
[----:B------:R-:W-:Y:S01]  /*78e0*/  IMAD R8, R8, 0x60, RZ ;  /* 0x0000006008087824 */ /* 0x000fe200078e02ff */
        /* <DEDUP_REMOVED lines=8> */
[----:B------:R-:W-:-:S05]  /*7970*/  UMOV UR10, URZ ;  /* 0x0000003f000a7c82 */ /* 0x000fca0008000000 */
        /* <DEDUP_REMOVED lines=8> */
.L_x_7314:
        /* <DEDUP_REMOVED lines=8> */
.L_x_7273:
        /* <DEDUP_REMOVED lines=11> */
[----:B------:R-:W-:-:S05]  /*7b30*/  UMOV UR17, 0x40 ;  /* 0x0000004000117882 */ /* 0x000fca0000000000 */
        /* <DEDUP_REMOVED lines=11> */
[----:B------:R-:W-:Y:S01]  /*7bf0*/  UMOV UR15, 0x80 ;  /* 0x00000080000f7882 */ /* 0x000fe20000000000 */
        /* <DEDUP_REMOVED lines=8> */
[----:B--2---:R-:W-:Y:S01]  /*7c80*/  NOP ;  /* 0x0000000000007918 */ /* 0x004fe20000000000 */
.L_x_7268:
[----:B------:R-:W-:Y:S05]  /*7c90*/  BSYNC B0 ;  /* 0x0000000000007941 */ /* 0x000fea0003800000 */
.L_x_7267:
[----:B------:R-:W2:Y:S01]  /*7ca0*/  LDL.LU R3, [R1+0x8] ;  /* 0x0000080001037983 */ /* 0x000ea20000300800 */
[----:B------:R-:W-:-:S05]  /*7cb0*/  VIADD R16, R16, 0x1 ;  /* 0x0000000110107836 */ /* 0x000fca0000000000 */
[----:B------:R-:W-:-:S04]  /*7cc0*/  ISETP.NE.AND P1, PT, R16, 0x2, PT ;  /* 0x000000021000780c */ /* 0x000fc80003f25270 */
[----:B------:R-:W-:Y:S02]  /*7cd0*/  SEL R2, RZ, 0x1, P1 ;  /* 0x00000001ff027807 */ /* 0x000fe40000800000 */
[----:B------:R-:W-:Y:S02]  /*7ce0*/  SEL R16, R16, RZ, P1 ;  /* 0x000000ff10107207 */ /* 0x000fe40000800000 */
[----:B------:R-:W-:Y:S01]  /*7cf0*/  LOP3.LUT R17, R17, R2, RZ, 0x3c, !PT ;  /* 0x0000000211117212 */ /* 0x000fe200078e3cff */
[----:B--2---:R-:W-:-:S07]  /*7d00*/  VIADD R8, R3, 0xfffffffd ;  /* 0xfffffffd03087836 */ /* 0x004fce0000000000 */
.L_x_7266:
[----:B------:R-:W-:Y:S01]  /*7d10*/  IMAD.MOV R10, RZ, RZ, -R10 ;  /* 0x000000ffff0a7224 */ /* 0x000fe200078e0a0a */
[----:B------:R-:W-:Y:S04]  /*7d20*/  BSSY B0, `(.L_x_7265) ;  /* 0x00000dc000007945 */ /* 0x000fe80003800000 */
[----:B------:R-:W-:-:S13]  /*7d30*/  ISETP.NE.AND P1, PT, R9, R10, PT ;  /* 0x0000000a0900720c */ /* 0x000fda0003f25270 */
[----:B------:R-:W-:Y:S05]  /*7d40*/  @!P1 BRA `(.L_x_7274) ;  /* 0x0000000c00649947 */ /* 0x000fea0003800000 */
.L_x_7289:
[----:B------:R-:W-:Y:S04]  /*7d50*/  BSSY B1, `(.L_x_7275) ;  /* 0x0000065000017945 */ /* 0x000fe80003800000 */
[----:B------:R-:W-:Y:S05]  /*7d60*/  @!P6 BRA `(.L_x_7276) ;  /* 0x00000004008ce947 */ /* 0x000fea0003800000 */
[----:B-1----:R-:W-:Y:S01]  /*7d70*/  IMAD.MOV.U32 R9, RZ, RZ, R8 ;  /* 0x000000ffff097224 */ /* 0x002fe200078e0008 */
[----:B------:R-:W-:Y:S06]  /*7d80*/  @!P0 BRA `(.L_x_7277) ;  /* 0x0000000000488947 */ /* 0x000fec0003800000 */
[----:B------:R-:W1:Y:S01]  /*7d90*/  LDC R10, c[0x0][0x41c] ;  /* 0x00010700ff0a7b82 */ /* 0x000e620000000800 */
[----:B------:R-:W-:Y:S02]  /*7da0*/  ULDC.64 UR4, c[0x0][0x408] ;  /* 0x0001020000047ab9 */ /* 0x000fe40000000a00 */
[----:B------:R-:W-:-:S04]  /*7db0*/  IMAD R11, R7, UR4, RZ ;  /* 0x00000004070b7c24 */ /* 0x000fc8000f8e02ff */
[----:B------:R-:W-:Y:S01]  /*7dc0*/  IMAD R11, R6, UR5, R11 ;  /* 0x00000005060b7c24 */ /* 0x000fe2000f8e020b */
[----:B-1----:R-:W-:-:S13]  /*7dd0*/  ISETP.NE.AND P1, PT, R10, 0x1, PT ;  /* 0x000000010a00780c */ /* 0x002fda0003f25270 */
[----:B------:R-:W1:Y:S02]  /*7de0*/  @P1 LDC.64 R2, c[0x0][0x420] ;  /* 0x00010800ff021b82 */ /* 0x000e640000000a00 */
[----:B-1----:R-:W-:-:S04]  /*7df0*/  @P1 IMAD.HI.U32 R4, R8, R2, RZ ;  /* 0x0000000208041227 */ /* 0x002fc800078e00ff */
[----:B------:R-:W-:Y:S01]  /*7e00*/  IMAD.MOV.U32 R2, RZ, RZ, R8 ;  /* 0x000000ffff027224 */ /* 0x000fe200078e0008 */
        /* <DEDUP_REMOVED lines=10> */
.L_x_7277:
[----:B------:R-:W2:Y:S01]  /*7eb0*/  S2R R3, SR_CgaCtaId ;  /* 0x0000000000037919 */ /* 0x000ea20000008800 */
[----:B------:R-:W-:Y:S01]  /*7ec0*/  MOV R2, 0x400 ;  /* 0x0000040000027802 */ /* 0x000fe20000000f00 */
[----:B-1----:R-:W1:Y:S03]  /*7ed0*/  S2R R5, SR_TID.X ;  /* 0x0000000000057919 */ /* 0x002e660000002100 */
[----:B--2---:R-:W-:Y:S02]  /*7ee0*/  LEA R2, R3, R2, 0x18 ;  /* 0x0000000203027211 */ /* 0x004fe400078ec0ff */
[----:B-1----:R-:W-:-:S03]  /*7ef0*/  LOP3.LUT R5, R5, 0x7f, RZ, 0xc0, !PT ;  /* 0x0000007f05057812 */ /* 0x002fc600078ec0ff */
[----:B------:R-:W-:Y:S01]  /*7f00*/  IMAD R3, R16, 0x8, R2 ;  /* 0x0000000810037824 */ /* 0x000fe200078e0202 */
[----:B------:R-:W-:Y:S02]  /*7f10*/  SHF.L.U32 R2, R17, 0x1f, RZ ;  /* 0x0000001f11027819 */ /* 0x000fe400000006ff */
[----:B------:R-:W-:Y:S02]  /*7f20*/  ISETP.NE.AND P1, PT, R5, RZ, PT ;  /* 0x000000ff0500720c */ /* 0x000fe40003f25270 */
[----:B------:R-:W1:Y:S02]  /*7f30*/  SYNCS.PHASECHK.TRANS64.TRYWAIT P2, [R3+URZ+0x22840], R2 ;  /* 0x02284002030075a7 */ /* 0x000e64000804017f */
[----:B-1----:R-:W-:Y:S09]  /*7f40*/  @!P2 BRA `(.L_x_7278) ;  /* 0x000000140020a947 */ /* 0x002ff20003800000 */
.L_x_7315:
        /* <DEDUP_REMOVED lines=8> */
.L_x_7279:
        /* <DEDUP_REMOVED lines=11> */
[----:B--2---:R-:W-:-:S05]  /*8080*/  LEA R5, R10, R5, 0x18 ;  /* 0x000000050a057211 */ /* 0x004fca00078ec0ff */
[----:B------:R-:W-:-:S05]  /*8090*/  IMAD R5, R16, 0x3000, R5 ;  /* 0x0000300010057824 */ /* 0x000fca00078e0205 */
[----:B------:R-:W-:Y:S01]  /*80a0*/  R2UR UR8, R5 ;  /* 0x00000000050872ca */ /* 0x000fe200000e0000 */
[----:B------:R-:W-:-:S05]  /*80b0*/  IMAD R5, R9, 0x60, RZ ;  /* 0x0000006009057824 */ /* 0x000fca00078e02ff */
[----:B------:R-:W-:-:S07]  /*80c0*/  R2UR UR11, R5 ;  /* 0x00000000050b72ca */ /* 0x000fce00000e0000 */
[----:B------:R-:W-:-:S09]  /*80d0*/  UIADD3 UR8, UR8, 0x1c400, URZ ;  /* 0x0001c40008087890 */ /* 0x000fd2000fffe03f */
[----:B------:R2:W-:Y:S01]  /*80e0*/  UTMALDG.4D [UR8], [UR4], desc[UR6] ;  /* 0x00000608040075b4 */ /* 0x0005e20008019000 */
[----:B------:R-:W3:Y:S02]  /*80f0*/  SYNCS.PHASECHK.TRANS64.TRYWAIT P2, [R3+URZ+0x22860], R2 ;  /* 0x02286002030075a7 */ /* 0x000ee4000804017f */
[----:B--23--:R-:W-:Y:S05]  /*8100*/  @!P2 BRA `(.L_x_7280) ;  /* 0x0000001000c4a947 */ /* 0x00cfea0003800000 */
.L_x_7316:
        /* <DEDUP_REMOVED lines=8> */
.L_x_7281:
        /* <DEDUP_REMOVED lines=23> */
[----:B------:R-:W-:Y:S01]  /*8300*/  UMOV UR15, 0x80 ;  /* 0x00000080000f7882 */ /* 0x000fe20000000000 */
        /* <DEDUP_REMOVED lines=9> */
.L_x_7276:
[----:B------:R-:W-:Y:S05]  /*83a0*/  BSYNC B1 ;  /* 0x0000000000017941 */ /* 0x000fea0003800000 */
.L_x_7275:
        /* <DEDUP_REMOVED lines=22> */
[----:B------:R-:W-:-:S05]  /*8510*/  IMAD.WIDE.U32 R2, R6, UR4, R2 ;  /* 0x0000000406027c25 */ /* 0x000fca000f8e0002 */
[----:B------:R-:W-:Y:S02]  /*8520*/  IADD3 R11, R11, R3, RZ ;  /* 0x000000030b0b7210 */ /* 0x000fe40007ffe0ff */
[----:B-1----:R-:W-:-:S04]  /*8530*/  LEA R4, P1, R2, R4, 0x2 ;  /* 0x0000000402047211 */ /* 0x002fc800078210ff */
[----:B------:R-:W-:-:S05]  /*8540*/  LEA.HI.X R5, R2, R5, R11, 0x2, P1 ;  /* 0x0000000502057211 */ /* 0x000fca00008f140b */
[----:B------:R1:W5:Y:S04]  /*8550*/  LDG.E R4, desc[UR40][R4.64] ;  /* 0x0000002804047981 */ /* 0x000368000c1e1900 */
.L_x_7284:
        /* <DEDUP_REMOVED lines=10> */
.L_x_7317:
        /* <DEDUP_REMOVED lines=8> */
.L_x_7286:
[----:B------:R-:W2:Y:S01]  /*8680*/  S2R R11, SR_CgaCtaId ;  /* 0x00000000000b7919 */ /* 0x000ea20000008800 */
        /* <DEDUP_REMOVED lines=19> */
.L_x_7318:
        /* <DEDUP_REMOVED lines=8> */
.L_x_7288:
        /* <DEDUP_REMOVED lines=33> */
.L_x_7283:
[----:B------:R-:W-:Y:S05]  /*8a50*/  BSYNC B1 ;  /* 0x0000000000017941 */ /* 0x000fea0003800000 */
.L_x_7282:
[C---:B------:R-:W-:Y:S01]  /*8a60*/  ISETP.GT.AND P2, PT, R8.reuse, 0x1, PT ;  /* 0x000000010800780c */ /* 0x040fe20003f44270 */
[----:B------:R-:W-:Y:S02]  /*8a70*/  VIADD R9, R9, 0x1 ;  /* 0x0000000109097836 */ /* 0x000fe40000000000 */
[----:B------:R-:W-:-:S03]  /*8a80*/  VIADD R8, R8, 0xfffffffe ;  /* 0xfffffffe08087836 */ /* 0x000fc60000000000 */
[----:B------:R-:W-:-:S04]  /*8a90*/  ISETP.NE.AND P1, PT, R9, 0x2, PT ;  /* 0x000000020900780c */ /* 0x000fc80003f25270 */
[----:B------:R-:W-:Y:S02]  /*8aa0*/  SEL R2, RZ, 0x1, P1 ;  /* 0x00000001ff027807 */ /* 0x000fe40000800000 */
[----:B------:R-:W-:Y:S02]  /*8ab0*/  SEL R16, R9, RZ, P1 ;  /* 0x000000ff09107207 */ /* 0x000fe40000800000 */
[----:B------:R-:W-:Y:S01]  /*8ac0*/  LOP3.LUT R17, R17, R2, RZ, 0x3c, !PT ;  /* 0x0000000211117212 */ /* 0x000fe200078e3cff */
[----:B------:R-:W-:Y:S06]  /*8ad0*/  @P2 BRA `(.L_x_7289) ;  /* 0xfffffff0009c2947 */ /* 0x000fec000383ffff */
.L_x_7274:
[----:B------:R-:W-:Y:S05]  /*8ae0*/  BSYNC B0 ;  /* 0x0000000000007941 */ /* 0x000fea0003800000 */
.L_x_7265:
[----:B------:R-:W2:Y:S01]  /*8af0*/  LDL.LU R2, [R1+0xc] ;  /* 0x00000c0001027983 */ /* 0x000ea20000300800 */
[----:B------:R-:W-:-:S03]  /*8b00*/  ULDC UR4, c[0x0][0xda4] ;  /* 0x0003690000047ab9 */ /* 0x000fc60000000800 */
[----:B------:R-:W3:Y:S01]  /*8b10*/  LDL.LU R0, [R1+0x18] ;  /* 0x0000180001007983 */ /* 0x000ee20000300800 */
[----:B--2---:R-:W-:Y:S02]  /*8b20*/  VIADD R2, R2, UR36 ;  /* 0x0000002402027c36 */ /* 0x004fe40008000000 */
[----:B---3--:R-:W-:-:S03]  /*8b30*/  VIADD R0, R0, 0x1 ;  /* 0x0000000100007836 */ /* 0x008fc60000000000 */
[----:B------:R2:W-:Y:S01]  /*8b40*/  STL [R1+0xc], R2 ;  /* 0x00000c0201007387 */ /* 0x0005e20000100800 */
[----:B------:R-:W-:-:S03]  /*8b50*/  ISETP.GE.AND P0, PT, R2, UR4, PT ;  /* 0x0000000402007c0c */ /* 0x000fc6000bf06270 */
[----:B------:R2:W-:Y:S10]  /*8b60*/  STL [R1+0x18], R0 ;  /* 0x0000180001007387 */ /* 0x0005f40000100800 */
[----:B--2---:R-:W-:Y:S05]  /*8b70*/  @!P0 BRA `(.L_x_7290) ;  /* 0xffffffd800088947 */ /* 0x004fea000383ffff */
[----:B------:R-:W-:-:S07]  /*8b80*/  LOP3.LUT R2, R0, 0x1, RZ, 0xc, !PT ;  /* 0x0000000100027812 */ /* 0x000fce00078e0cff */
.L_x_7248:
[----:B------:R-:W2:Y:S01]  /*8b90*/  S2R R3, SR_CgaCtaId ;  /* 0x0000000000037919 */ /* 0x000ea20000008800 */
[----:B------:R-:W-:Y:S01]  /*8ba0*/  MOV R0, 0x400 ;  /* 0x0000040000007802 */ /* 0x000fe20000000f00 */
[----:B------:R-:W-:Y:S03]  /*8bb0*/  BSSY B0, `(.L_x_7291) ;  /* 0x0000005000007945 */ /* 0x000fe60003800000 */
[----:B--2---:R-:W-:Y:S02]  /*8bc0*/  LEA R0, R3, R0, 0x18 ;  /* 0x0000000003007211 */ /* 0x004fe400078ec0ff */
[----:B------:R-:W-:-:S04]  /*8bd0*/  SHF.L.U32 R3, R2, 0x1f, RZ ;  /* 0x0000001f02037819 */ /* 0x000fc800000006ff */
[----:B------:R-:W2:Y:S02]  /*8be0*/  SYNCS.PHASECHK.TRANS64.TRYWAIT P0, [R0+URZ+0x22820], R3 ;  /* 0x02282003000075a7 */ /* 0x000ea4000800017f */
[----:B--2---:R-:W-:Y:S05]  /*8bf0*/  @!P0 BRA `(.L_x_7292) ;  /* 0x0000000800448947 */ /* 0x004fea0003800000 */
.L_x_7319:
[----:B------:R-:W-:Y:S05]  /*8c00*/  BSYNC B0 ;  /* 0x0000000000007941 */ /* 0x000fea0003800000 */
.L_x_7291:
[----:B------:R-:W-:-:S03]  /*8c10*/  UMOV UR4, 0xffffffff ;  /* 0xffffffff00047882 */ /* 0x000fc60000000000 */
[----:B------:R-:W-:Y:S05]  /*8c20*/  BRA.DIV UR4, `(.L_x_7293) ;  /* 0x0000000a044c7947 */ /* 0x000fea000b800000 */
[----:B------:R-:W3:Y:S02]  /*8c30*/  S2R R2, SR_TID.X ;  /* 0x0000000000027919 */ /* 0x000ee40000002100 */
[----:B---3--:R-:W-:-:S04]  /*8c40*/  SHF.R.U32.HI R2, RZ, 0x5, R2 ;  /* 0x00000005ff027819 */ /* 0x008fc80000011602 */
[----:B------:R-:W-:-:S05]  /*8c50*/  LOP3.LUT R2, R2, 0x3, RZ, 0xc0, !PT ;  /* 0x0000000302027812 */ /* 0x000fca00078ec0ff */
[----:B------:R3:W4:Y:S02]  /*8c60*/  SHFL.IDX PT, R14, R2, RZ, 0x1f ;  /* 0x00001fff020e7589 */ /* 0x00072400000e0000 */
.L_x_7322:
[----:B----4-:R-:W-:Y:S01]  /*8c70*/  ISETP.NE.AND P0, PT, R14, RZ, PT ;  /* 0x000000ff0e00720c */ /* 0x010fe20003f05270 */
[----:B------:R-:W-:-:S12]  /*8c80*/  BSSY B0, `(.L_x_7294) ;  /* 0x0000024000007945 */ /* 0x000fd80003800000 */
[----:B------:R-:W-:Y:S05]  /*8c90*/  @P0 BRA `(.L_x_7295) ;  /* 0x0000000000880947 */ /* 0x000fea0003800000 */
[----:B------:R-:W-:-:S03]  /*8ca0*/  UMOV UR4, 0xffffffff ;  /* 0xffffffff00047882 */ /* 0x000fc60000000000 */
[----:B------:R-:W-:Y:S05]  /*8cb0*/  BRA.DIV UR4, `(.L_x_7296) ;  /* 0x0000000a045c7947 */ /* 0x000fea000b800000 */
[----:B------:R-:W-:-:S13]  /*8cc0*/  ELECT P6, URZ, PT ;  /* 0x00000000003f782f */ /* 0x000fda00038c0000 */
.L_x_7325:
[----:B------:R-:W-:Y:S05]  /*8cd0*/  @!P6 BRA `(.L_x_7295) ;  /* 0x000000000078e947 */ /* 0x000fea0003800000 */
[----:B------:R-:W-:-:S06]  /*8ce0*/  ULOP3.LUT UR4, UR38, 0x2, URZ, 0xfc, !UPT ;  /* 0x0000000226047892 */ /* 0x000fcc000f8efc3f */
[----:B---3--:R-:W-:-:S04]  /*8cf0*/  MOV R2, UR4 ;  /* 0x0000000400027c02 */ /* 0x008fc80008000f00 */
[----:B------:R-:W-:-:S13]  /*8d00*/  ISETP.NE.AND P2, PT, R2, 0x3, PT ;  /* 0x000000030200780c */ /* 0x000fda0003f45270 */
[----:B------:R-:W-:Y:S05]  /*8d10*/  @!P2 BRA `(.L_x_7297) ;  /* 0x000000000004a947 */ /* 0x000fea0003800000 */
[----:B------:R-:W-:Y:S01]  /*8d20*/  BPT.TRAP 0x1 ;  /* 0x000000040000795c */ /* 0x000fe20000300000 */
.L_x_7297:
[----:B--2---:R-:W-:Y:S01]  /*8d30*/  VIADD R3, R0, 0x22840 ;  /* 0x0002284000037836 */ /* 0x004fe20000000000 */
        /* <DEDUP_REMOVED lines=11> */
.L_x_7326:
[----:B------:R-:W3:Y:S02]  /*8df0*/  SYNCS.PHASECHK.TRANS64.TRYWAIT P0, [R3+URZ], R2 ;  /* 0x00000002030075a7 */ /* 0x000ee4000800017f */
[----:B---3--:R-:W-:Y:S05]  /*8e00*/  @!P0 BRA `(.L_x_7299) ;  /* 0x00000008003c8947 */ /* 0x008fea0003800000 */
.L_x_7327:
[----:B------:R-:W-:Y:S05]  /*8e10*/  @!P2 BRA `(.L_x_7300) ;  /* 0x000000000004a947 */ /* 0x000fea0003800000 */
[----:B------:R-:W-:Y:S01]  /*8e20*/  BPT.TRAP 0x1 ;  /* 0x000000040000795c */ /* 0x000fe20000300000 */
.L_x_7300:
[----:B---3--:R-:W-:-:S04]  /*8e30*/  VIADD R3, R0, 0x22860 ;  /* 0x0002286000037836 */ /* 0x008fc80000000000 */
[----:B------:R-:W-:-:S04]  /*8e40*/  IMAD R16, R16, 0x8, R3 ;  /* 0x0000000810107824 */ /* 0x000fc800078e0203 */
[----:B------:R-:W3:Y:S02]  /*8e50*/  SYNCS.PHASECHK.TRANS64.TRYWAIT P0, [R16+URZ], R5 ;  /* 0x00000005100075a7 */ /* 0x000ee4000800017f */
[----:B---3--:R-:W-:Y:S05]  /*8e60*/  @!P0 BRA `(.L_x_7301) ;  /* 0x0000000800388947 */ /* 0x008fea0003800000 */
.L_x_7328:
[----:B------:R-:W-:-:S07]  /*8e70*/  IMAD R3, R4, 0x8, R3 ;  /* 0x0000000804037824 */ /* 0x000fce00078e0203 */
.L_x_7302:
[----:B----4-:R4:W1:Y:S02]  /*8e80*/  SYNCS.PHASECHK.TRANS64.TRYWAIT P0, [R3+URZ], R2 ;  /* 0x00000002030075a7 */ /* 0x010864000800017f */
[----:B-1----:R-:W-:Y:S05]  /*8e90*/  @!P0 NANOSLEEP.SYNCS 0x989680 ;  /* 0x009896800000895d */ /* 0x002fea0003900000 */
[----:B------:R-:W1:Y:S02]  /*8ea0*/  @!P0 SYNCS.PHASECHK.TRANS64 P0, [R3+URZ], R2 ;  /* 0x00000002030085a7 */ /* 0x000e64000800007f */
[----:B-1----:R-:W-:Y:S05]  /*8eb0*/  @!P0 BRA `(.L_x_7302) ;  /* 0xfffffffc00f08947 */ /* 0x002fea000383ffff */
.L_x_7295:
[----:B------:R-:W-:Y:S05]  /*8ec0*/  BSYNC B0 ;  /* 0x0000000000007941 */ /* 0x000fea0003800000 */
.L_x_7294:
[----:B------:R-:W-:Y:S05]  /*8ed0*/  EXIT ;  /* 0x000000000000794d */ /* 0x000fea0003800000 */
.L_x_7226:
[----:B-1----:R-:W-:-:S04]  /*8ee0*/  MOV R3, UR46 ;  /* 0x0000002e00037c02 */ /* 0x002fc80008000f00 */
[----:B------:R1:W2:Y:S03]  /*8ef0*/  SYNCS.PHASECHK.TRANS64.TRYWAIT P0, [R3+URZ+0x22800], R0 ;  /* 0x02280000030075a7 */ /* 0x0002a6000800017f */
[----:B--2---:R-:W-:Y:S05]  /*8f00*/  @!P0 NANOSLEEP.SYNCS 0x989680 ;  /* 0x009896800000895d */ /* 0x004fea0003900000 */
[----:B------:R-:W2:Y:S02]  /*8f10*/  @!P0 SYNCS.PHASECHK.TRANS64 P0, [R3+URZ+0x22800], R0 ;  /* 0x02280000030085a7 */ /* 0x000ea4000800007f */
[----:B--2---:R-:W-:Y:S05]  /*8f20*/  @!P0 BRA `(.L_x_7226) ;  /* 0xfffffffc00ec8947 */ /* 0x004fea000383ffff */
[----:B------:R-:W-:Y:S05]  /*8f30*/  BRA `(.L_x_7303) ;  /* 0xffffff8000687947 */ /* 0x000fea000383ffff */
.L_x_7230:
[----:B--2---:R-:W-:-:S04]  /*8f40*/  IMAD.U32 R0, RZ, RZ, UR21 ;  /* 0x00000015ff007e24 */ /* 0x004fc8000f8e00ff */
[----:B------:R2:W3:Y:S03]  /*8f50*/  SYNCS.PHASECHK.TRANS64.TRYWAIT P1, [R0+URZ+0x22830], R7 ;  /* 0x02283007000075a7 */ /* 0x0004e6000802017f */
[----:B---3--:R-:W-:Y:S05]  /*8f60*/  @!P1 NANOSLEEP.SYNCS 0x989680 ;  /* 0x009896800000995d */ /* 0x008fea0003900000 */
[----:B------:R-:W3:Y:S02]  /*8f70*/  @!P1 SYNCS.PHASECHK.TRANS64 P1, [R0+URZ+0x22830], R7 ;  /* 0x02283007000095a7 */ /* 0x000ee4000802007f */
[----:B---3--:R-:W-:Y:S05]  /*8f80*/  @!P1 BRA `(.L_x_7230) ;  /* 0xfffffffc00ec9947 */ /* 0x008fea000383ffff */
[----:B------:R-:W-:Y:S05]  /*8f90*/  BRA `(.L_x_7229) ;  /* 0xffffff80008c7947 */ /* 0x000fea000383ffff */
.L_x_7234:
[----:B---3--:R3:W4:Y:S02]  /*8fa0*/  SYNCS.PHASECHK.TRANS64.TRYWAIT P2, [R8+URZ+0x22850], R7 ;  /* 0x02285007080075a7 */ /* 0x008724000804017f */
[----:B----4-:R-:W-:Y:S05]  /*8fb0*/  @!P2 NANOSLEEP.SYNCS 0x989680 ;  /* 0x009896800000a95d */ /* 0x010fea0003900000 */
[----:B------:R-:W4:Y:S02]  /*8fc0*/  @!P2 SYNCS.PHASECHK.TRANS64 P2, [R8+URZ+0x22850], R7 ;  /* 0x022850070800a5a7 */ /* 0x000f24000804007f */
[----:B----4-:R-:W-:Y:S05]  /*8fd0*/  @!P2 BRA `(.L_x_7234) ;  /* 0xfffffffc00f0a947 */ /* 0x010fea000383ffff */
[----:B------:R-:W-:Y:S05]  /*8fe0*/  BRA `(.L_x_7233) ;  /* 0xffffff9800007947 */ /* 0x000fea000383ffff */
.L_x_7239:
[----:B-1----:R-:W-:Y:S02]  /*8ff0*/  IMAD.U32 R0, RZ, RZ, UR23 ;  /* 0x00000017ff007e24 */ /* 0x002fe4000f8e00ff */
[----:B------:R-:W-:-:S04]  /*9000*/  IMAD.U32 R3, RZ, RZ, UR24 ;  /* 0x00000018ff037e24 */ /* 0x000fc8000f8e00ff */
[----:B------:R1:W2:Y:S03]  /*9010*/  SYNCS.PHASECHK.TRANS64.TRYWAIT P3, [R0+URZ+0x22830], R3 ;  /* 0x02283003000075a7 */ /* 0x0002a6000806017f */
[----:B--2---:R-:W-:Y:S05]  /*9020*/  @!P3 NANOSLEEP.SYNCS 0x989680 ;  /* 0x009896800000b95d */ /* 0x004fea0003900000 */
[----:B------:R-:W2:Y:S02]  /*9030*/  @!P3 SYNCS.PHASECHK.TRANS64 P3, [R0+URZ+0x22830], R3 ;  /* 0x022830030000b5a7 */ /* 0x000ea4000806007f */
[----:B--2---:R-:W-:Y:S05]  /*9040*/  @!P3 BRA `(.L_x_7239) ;  /* 0xfffffffc00e8b947 */ /* 0x004fea000383ffff */
[----:B------:R-:W-:Y:S05]  /*9050*/  BRA `(.L_x_7238) ;  /* 0xffffff9c00087947 */ /* 0x000fea000383ffff */
.L_x_7243:
[----:B-1----:R-:W-:-:S04]  /*9060*/  IMAD.U32 R6, RZ, RZ, UR24 ;  /* 0x00000018ff067e24 */ /* 0x002fc8000f8e00ff */
[----:B------:R1:W2:Y:S03]  /*9070*/  SYNCS.PHASECHK.TRANS64.TRYWAIT P3, [R183+URZ+0x22850], R6 ;  /* 0x02285006b70075a7 */ /* 0x0002a6000806017f */
[----:B--2---:R-:W-:Y:S05]  /*9080*/  @!P3 NANOSLEEP.SYNCS 0x989680 ;  /* 0x009896800000b95d */ /* 0x004fea0003900000 */
[----:B------:R-:W2:Y:S02]  /*9090*/  @!P3 SYNCS.PHASECHK.TRANS64 P3, [R183+URZ+0x22850], R6 ;  /* 0x02285006b700b5a7 */ /* 0x000ea4000806007f */
[----:B--2---:R-:W-:Y:S05]  /*90a0*/  @!P3 BRA `(.L_x_7243) ;  /* 0xfffffffc00ecb947 */ /* 0x004fea000383ffff */
[----:B------:R-:W-:Y:S05]  /*90b0*/  BRA `(.L_x_7242) ;  /* 0xffffffb400247947 */ /* 0x000fea000383ffff */
.L_x_7253:
[----:B------:R-:W1:Y:S01]  /*90c0*/  S2R R5, SR_TID.X ;  /* 0x0000000000057919 */ /* 0x000e620000002100 */
[----:B------:R-:W-:Y:S01]  /*90d0*/  BSSY B0, `(.L_x_7304) ;  /* 0x000000a000007945 */ /* 0x000fe20003800000 */
[----:B------:R-:W-:Y:S01]  /*90e0*/  IMAD.MOV.U32 R12, RZ, RZ, RZ ;  /* 0x000000ffff0c7224 */ /* 0x000fe200078e00ff */
[----:B------:R-:W-:Y:S01]  /*90f0*/  MOV R15, 0xffffffff ;  /* 0xffffffff000f7802 */ /* 0x000fe20000000f00 */
[----:B------:R-:W-:Y:S01]  /*9100*/  IMAD.MOV.U32 R11, RZ, RZ, 0x1f ;  /* 0x0000001fff0b7424 */ /* 0x000fe200078e00ff */
[----:B-1----:R-:W-:-:S04]  /*9110*/  SHF.R.U32.HI R5, RZ, 0x5, R5 ;  /* 0x00000005ff057819 */ /* 0x002fc80000011605 */
[----:B------:R-:W-:-:S05]  /*9120*/  LOP3.LUT R5, R5, 0x3, RZ, 0xc0, !PT ;  /* 0x0000000305057812 */ /* 0x000fca00078ec0ff */
[----:B------:R-:W-:-:S07]  /*9130*/  IMAD.MOV.U32 R13, RZ, RZ, R5 ;  /* 0x000000ffff0d7224 */ /* 0x000fce00078e0005 */
[----:B------:R-:W-:Y:S05]  /*9140*/  WARPSYNC.COLLECTIVE R15, `(.L_x_7305) ;  /* 0x000000000f087348 */ /* 0x000fea0003c00000 */
[----:B------:R1:W2:Y:S02]  /*9150*/  SHFL.IDX P6, R14, R13, R12, R11 ;  /* 0x0000000c0d0e7389 */ /* 0x0002a400000c000b */
[----:B-12---:R-:W-:Y:S01]  /*9160*/  ENDCOLLECTIVE ;  /* 0x000000000000791b */ /* 0x006fe20003800000 */
.L_x_7305:
[----:B------:R-:W-:Y:S05]  /*9170*/  BSYNC B0 ;  /* 0x0000000000007941 */ /* 0x000fea0003800000 */
.L_x_7304:
[----:B------:R-:W-:Y:S05]  /*9180*/  BRA `(.L_x_7306) ;  /* 0xffffffd8009c7947 */ /* 0x000fea000383ffff */
.L_x_7254:
[----:B------:R-:W-:Y:S01]  /*9190*/  BSSY B0, `(.L_x_7307) ;  /* 0x0000006000007945 */ /* 0x000fe20003800000 */
[----:B------:R-:W-:-:S07]  /*91a0*/  IMAD.MOV.U32 R15, RZ, RZ, -0x1 ;  /* 0xffffffffff0f7424 */ /* 0x000fce00078e00ff */
[----:B------:R-:W-:Y:S05]  /*91b0*/  WARPSYNC.COLLECTIVE R15, `(.L_x_7308) ;  /* 0x000000000f0c7348 */ /* 0x000fea0003c00000 */
[----:B------:R-:W-:Y:S02]  /*91c0*/  ELECT P6, UR62, PT ;  /* 0x00000000003e782f */ /* 0x000fe400038c0000 */
[----:B------:R-:W-:Y:S01]  /*91d0*/  MOV R14, UR62 ;  /* 0x0000003e000e7c02 */ /* 0x000fe20008000f00 */
[----:B------:R-:W-:Y:S10]  /*91e0*/  ENDCOLLECTIVE ;  /* 0x000000000000791b */ /* 0x000ff40003800000 */
.L_x_7308:
[----:B------:R-:W-:Y:S05]  /*91f0*/  BSYNC B0 ;  /* 0x0000000000007941 */ /* 0x000fea0003800000 */
.L_x_7307:
[----:B------:R-:W-:Y:S05]  /*9200*/  BRA `(.L_x_7309) ;  /* 0xffffffd800947947 */ /* 0x000fea000383ffff */
.L_x_7257:
[----:B--2---:R2:W3:Y:S02]  /*9210*/  SYNCS.PHASECHK.TRANS64.TRYWAIT P1, [R5+URZ+0x22840], R10 ;  /* 0x0228400a050075a7 */ /* 0x0044e4000802017f */
[----:B---3--:R-:W-:Y:S05]  /*9220*/  @!P1 NANOSLEEP.SYNCS 0x989680 ;  /* 0x009896800000995d */ /* 0x008fea0003900000 */
[----:B------:R-:W3:Y:S02]  /*9230*/  @!P1 SYNCS.PHASECHK.TRANS64 P1, [R5+URZ+0x22840], R10 ;  /* 0x0228400a050095a7 */ /* 0x000ee4000802007f */
[----:B---3--:R-:W-:Y:S05]  /*9240*/  @!P1 BRA `(.L_x_7257) ;  /* 0xfffffffc00f09947 */ /* 0x008fea000383ffff */
[----:B------:R-:W-:Y:S05]  /*9250*/  BRA `(.L_x_7310) ;  /* 0xffffffd800f47947 */ /* 0x000fea000383ffff */
.L_x_7260:
        /* <DEDUP_REMOVED lines=8> */
.L_x_7263:
[----:B--2---:R2:W3:Y:S02]  /*92e0*/  SYNCS.PHASECHK.TRANS64.TRYWAIT P1, [R8+URZ+0x22860], R5 ;  /* 0x02286005080075a7 */ /* 0x0044e4000802017f */
[----:B---3--:R-:W-:Y:S05]  /*92f0*/  @!P1 NANOSLEEP.SYNCS 0x989680 ;  /* 0x009896800000995d */ /* 0x008fea0003900000 */
[----:B------:R-:W3:Y:S02]  /*9300*/  @!P1 SYNCS.PHASECHK.TRANS64 P1, [R8+URZ+0x22860], R5 ;  /* 0x02286005080095a7 */ /* 0x000ee4000802007f */
[----:B---3--:R-:W-:Y:S05]  /*9310*/  @!P1 BRA `(.L_x_7263) ;  /* 0xfffffffc00f09947 */ /* 0x008fea000383ffff */
[----:B------:R-:W-:Y:S05]  /*9320*/  BRA `(.L_x_7312) ;  /* 0xffffffdc00d87947 */ /* 0x000fea000383ffff */
.L_x_7270:
[----:B--2---:R2:W3:Y:S02]  /*9330*/  SYNCS.PHASECHK.TRANS64.TRYWAIT P2, [R2+URZ+0x22840], R3 ;  /* 0x02284003020075a7 */ /* 0x0044e4000804017f */
[----:B---3--:R-:W-:Y:S05]  /*9340*/  @!P2 NANOSLEEP.SYNCS 0x989680 ;  /* 0x009896800000a95d */ /* 0x008fea0003900000 */
[----:B------:R-:W3:Y:S02]  /*9350*/  @!P2 SYNCS.PHASECHK.TRANS64 P2, [R2+URZ+0x22840], R3 ;  /* 0x022840030200a5a7 */ /* 0x000ee4000804007f */
[----:B---3--:R-:W-:Y:S05]  /*9360*/  @!P2 BRA `(.L_x_7270) ;  /* 0xfffffffc00f0a947 */ /* 0x008fea000383ffff */
[----:B------:R-:W-:Y:S05]  /*9370*/  BRA `(.L_x_7313) ;  /* 0xffffffe400307947 */ /* 0x000fea000383ffff */
.L_x_7272:
[----:B---3--:R3:W4:Y:S02]  /*9380*/  SYNCS.PHASECHK.TRANS64.TRYWAIT P2, [R2+URZ+0x22860], R3 ;  /* 0x02286003020075a7 */ /* 0x008724000804017f */
[----:B----4-:R-:W-:Y:S05]  /*9390*/  @!P2 NANOSLEEP.SYNCS 0x989680 ;  /* 0x009896800000a95d */ /* 0x010fea0003900000 */
[----:B------:R-:W4:Y:S02]  /*93a0*/  @!P2 SYNCS.PHASECHK.TRANS64 P2, [R2+URZ+0x22860], R3 ;  /* 0x022860030200a5a7 */ /* 0x000f24000804007f */
[----:B----4-:R-:W-:Y:S05]  /*93b0*/  @!P2 BRA `(.L_x_7272) ;  /* 0xfffffffc00f0a947 */ /* 0x010fea000383ffff */
[----:B------:R-:W-:Y:S05]  /*93c0*/  BRA `(.L_x_7314) ;  /* 0xffffffe4008c7947 */ /* 0x000fea000383ffff */
.L_x_7278:
[----:B-1----:R1:W2:Y:S02]  /*93d0*/  SYNCS.PHASECHK.TRANS64.TRYWAIT P2, [R3+URZ+0x22840], R2 ;  /* 0x02284002030075a7 */ /* 0x0022a4000804017f */
[----:B--2---:R-:W-:Y:S05]  /*93e0*/  @!P2 NANOSLEEP.SYNCS 0x989680 ;  /* 0x009896800000a95d */ /* 0x004fea0003900000 */
[----:B------:R-:W2:Y:S02]  /*93f0*/  @!P2 SYNCS.PHASECHK.TRANS64 P2, [R3+URZ+0x22840], R2 ;  /* 0x022840020300a5a7 */ /* 0x000ea4000804007f */
[----:B--2---:R-:W-:Y:S05]  /*9400*/  @!P2 BRA `(.L_x_7278) ;  /* 0xfffffffc00f0a947 */ /* 0x004fea000383ffff */
[----:B------:R-:W-:Y:S05]  /*9410*/  BRA `(.L_x_7315) ;  /* 0xffffffe800cc7947 */ /* 0x000fea000383ffff */
.L_x_7280:
[----:B--2---:R2:W3:Y:S02]  /*9420*/  SYNCS.PHASECHK.TRANS64.TRYWAIT P2, [R3+URZ+0x22860], R2 ;  /* 0x02286002030075a7 */ /* 0x0044e4000804017f */
[----:B---3--:R-:W-:Y:S05]  /*9430*/  @!P2 NANOSLEEP.SYNCS 0x989680 ;  /* 0x009896800000a95d */ /* 0x008fea0003900000 */
[----:B------:R-:W3:Y:S02]  /*9440*/  @!P2 SYNCS.PHASECHK.TRANS64 P2, [R3+URZ+0x22860], R2 ;  /* 0x022860020300a5a7 */ /* 0x000ee4000804007f */
[----:B---3--:R-:W-:Y:S05]  /*9450*/  @!P2 BRA `(.L_x_7280) ;  /* 0xfffffffc00f0a947 */ /* 0x008fea000383ffff */
[----:B------:R-:W-:Y:S05]  /*9460*/  BRA `(.L_x_7316) ;  /* 0xffffffec00287947 */ /* 0x000fea000383ffff */
.L_x_7285:
[----:B-1----:R1:W2:Y:S02]  /*9470*/  SYNCS.PHASECHK.TRANS64.TRYWAIT P2, [R3+URZ+0x22840], R2 ;  /* 0x02284002030075a7 */ /* 0x0022a4000804017f */
[----:B--2---:R-:W-:Y:S05]  /*9480*/  @!P2 NANOSLEEP.SYNCS 0x989680 ;  /* 0x009896800000a95d */ /* 0x004fea0003900000 */
[----:B------:R-:W2:Y:S02]  /*9490*/  @!P2 SYNCS.PHASECHK.TRANS64 P2, [R3+URZ+0x22840], R2 ;  /* 0x022840020300a5a7 */ /* 0x000ea4000804007f */
[----:B--2---:R-:W-:Y:S05]  /*94a0*/  @!P2 BRA `(.L_x_7285) ;  /* 0xfffffffc00f0a947 */ /* 0x004fea000383ffff */
[----:B------:R-:W-:Y:S05]  /*94b0*/  BRA `(.L_x_7317) ;  /* 0xfffffff000507947 */ /* 0x000fea000383ffff */
.L_x_7287:
[----:B--2---:R2:W3:Y:S02]  /*94c0*/  SYNCS.PHASECHK.TRANS64.TRYWAIT P2, [R3+URZ+0x22860], R2 ;  /* 0x02286002030075a7 */ /* 0x0044e4000804017f */
[----:B---3--:R-:W-:Y:S05]  /*94d0*/  @!P2 NANOSLEEP.SYNCS 0x989680 ;  /* 0x009896800000a95d */ /* 0x008fea0003900000 */
[----:B------:R-:W3:Y:S02]  /*94e0*/  @!P2 SYNCS.PHASECHK.TRANS64 P2, [R3+URZ+0x22860], R2 ;  /* 0x022860020300a5a7 */ /* 0x000ee4000804007f */
[----:B---3--:R-:W-:Y:S05]  /*94f0*/  @!P2 BRA `(.L_x_7287) ;  /* 0xfffffffc00f0a947 */ /* 0x008fea000383ffff */
[----:B------:R-:W-:Y:S05]  /*9500*/  BRA `(.L_x_7318) ;  /* 0xfffffff000ac7947 */ /* 0x000fea000383ffff */
.L_x_7292:
[----:B--2---:R2:W3:Y:S02]  /*9510*/  SYNCS.PHASECHK.TRANS64.TRYWAIT P0, [R0+URZ+0x22820], R3 ;  /* 0x02282003000075a7 */ /* 0x0044e4000800017f */
[----:B---3--:R-:W-:Y:S05]  /*9520*/  @!P0 NANOSLEEP.SYNCS 0x989680 ;  /* 0x009896800000895d */ /* 0x008fea0003900000 */
[----:B------:R-:W3:Y:S02]  /*9530*/  @!P0 SYNCS.PHASECHK.TRANS64 P0, [R0+URZ+0x22820], R3 ;  /* 0x02282003000085a7 */ /* 0x000ee4000800007f */
[----:B---3--:R-:W-:Y:S05]  /*9540*/  @!P0 BRA `(.L_x_7292) ;  /* 0xfffffffc00f08947 */ /* 0x008fea000383ffff */
[----:B------:R-:W-:Y:S05]  /*9550*/  BRA `(.L_x_7319) ;  /* 0xfffffff400a87947 */ /* 0x000fea000383ffff */
.L_x_7293:
        /* <DEDUP_REMOVED lines=11> */
.L_x_7321:
[----:B------:R-:W-:Y:S05]  /*9610*/  BSYNC B0 ;  /* 0x0000000000007941 */ /* 0x000fea0003800000 */
.L_x_7320:
[----:B------:R-:W-:Y:S05]  /*9620*/  BRA `(.L_x_7322) ;  /* 0xfffffff400907947 */ /* 0x000fea000383ffff */
.L_x_7296:
[----:B------:R-:W-:Y:S01]  /*9630*/  BSSY B1, `(.L_x_7323) ;  /* 0x0000006000017945 */ /* 0x000fe20003800000 */
[----:B------:R-:W-:-:S07]  /*9640*/  IMAD.MOV.U32 R15, RZ, RZ, -0x1 ;  /* 0xffffffffff0f7424 */ /* 0x000fce00078e00ff */
[----:B-123--:R-:W-:Y:S05]  /*9650*/  WARPSYNC.COLLECTIVE R15, `(.L_x_7324) ;  /* 0x000000000f0c7348 */ /* 0x00efea0003c00000 */
[----:B------:R-:W-:Y:S02]  /*9660*/  ELECT P6, UR62, PT ;  /* 0x00000000003e782f */ /* 0x000fe400038c0000 */
[----:B------:R-:W-:Y:S01]  /*9670*/  MOV R14, UR62 ;  /* 0x0000003e000e7c02 */ /* 0x000fe20008000f00 */
[----:B-123--:R-:W-:Y:S10]  /*9680*/  ENDCOLLECTIVE ;  /* 0x000000000000791b */ /* 0x00eff40003800000 */
.L_x_7324:
[----:B------:R-:W-:Y:S05]  /*9690*/  BSYNC B1 ;  /* 0x0000000000017941 */ /* 0x000fea0003800000 */
.L_x_7323:
[----:B------:R-:W-:Y:S05]  /*96a0*/  BRA `(.L_x_7325) ;  /* 0xfffffff400887947 */ /* 0x000fea000383ffff */
.L_x_7298:
[----:B--2---:R2:W3:Y:S02]  /*96b0*/  SYNCS.PHASECHK.TRANS64.TRYWAIT P0, [R6+URZ], R5 ;  /* 0x00000005060075a7 */ /* 0x0044e4000800017f */
[----:B---3--:R-:W-:Y:S05]  /*96c0*/  @!P0 NANOSLEEP.SYNCS 0x989680 ;  /* 0x009896800000895d */ /* 0x008fea0003900000 */
[----:B------:R-:W3:Y:S02]  /*96d0*/  @!P0 SYNCS.PHASECHK.TRANS64 P0, [R6+URZ], R5 ;  /* 0x00000005060085a7 */ /* 0x000ee4000800007f */
[----:B---3--:R-:W-:Y:S05]  /*96e0*/  @!P0 BRA `(.L_x_7298) ;  /* 0xfffffffc00f08947 */ /* 0x008fea000383ffff */
[----:B------:R-:W-:Y:S05]  /*96f0*/  BRA `(.L_x_7326) ;  /* 0xfffffff400bc7947 */ /* 0x000fea000383ffff */
.L_x_7299:
[----:B---3--:R3:W4:Y:S02]  /*9700*/  SYNCS.PHASECHK.TRANS64.TRYWAIT P0, [R3+URZ], R2 ;  /* 0x00000002030075a7 */ /* 0x008724000800017f */
[----:B----4-:R-:W-:Y:S05]  /*9710*/  @!P0 NANOSLEEP.SYNCS 0x989680 ;  /* 0x009896800000895d */ /* 0x010fea0003900000 */
[----:B------:R-:W4:Y:S02]  /*9720*/  @!P0 SYNCS.PHASECHK.TRANS64 P0, [R3+URZ], R2 ;  /* 0x00000002030085a7 */ /* 0x000f24000800007f */
[----:B----4-:R-:W-:Y:S05]  /*9730*/  @!P0 BRA `(.L_x_7299) ;  /* 0xfffffffc00f08947 */ /* 0x010fea000383ffff */
[----:B------:R-:W-:Y:S05]  /*9740*/  BRA `(.L_x_7327) ;  /* 0xfffffff400b07947 */ /* 0x000fea000383ffff */
.L_x_7301:
[----:B---3--:R3:W4:Y:S02]  /*9750*/  SYNCS.PHASECHK.TRANS64.TRYWAIT P0, [R16+URZ], R5 ;  /* 0x00000005100075a7 */ /* 0x008724000800017f */
[----:B----4-:R-:W-:Y:S05]  /*9760*/  @!P0 NANOSLEEP.SYNCS 0x989680 ;  /* 0x009896800000895d */ /* 0x010fea0003900000 */
[----:B------:R-:W4:Y:S02]  /*9770*/  @!P0 SYNCS.PHASECHK.TRANS64 P0, [R16+URZ], R5 ;  /* 0x00000005100085a7 */ /* 0x000f24000800007f */
[----:B----4-:R-:W-:Y:S05]  /*9780*/  @!P0 BRA `(.L_x_7301) ;  /* 0xfffffffc00f08947 */ /* 0x010fea000383ffff */
[----:B------:R-:W-:Y:S05]  /*9790*/  BRA `(.L_x_7328) ;  /* 0xfffffff400b47947 */ /* 0x000fea000383ffff */
.L_x_7329:
        /* <DEDUP_REMOVED lines=14> */
.L_x_11958:


//--------------------- .text._ZN7cutlass13device_kernelIN5flash11enable_sm90INS1_16FlashAttnFwdSm90INS1_25CollectiveMainloopFwdSm90ILi2EN4cute5tupleIJNS5_1CILi1EEES8_S8_EEENS6_IJNS7_ILi128EEENS7_ILi96EEENS7_ILi64EEEEEELi256ENS_6half_tEfNS_4arch4Sm90ELb0ELb0ELb0ELb0ELb0ELb0ELb1ELb1ELb0ELb0ELb0ELb0EEENS1_21CollectiveEpilogueFwdINS6_IJSA_NS7_ILi256EEESB_EEES9_SE_SG_Li256ELb0ELb0ELb0ELb0EEENS1_29StaticPersistentTileSchedulerILb0EEEEEEEEEvNT_6ParamsE --------------------------
	.section	.text._ZN7cutlass13device_kernelIN5flash11enable_sm90INS1_16FlashAttnFwdSm90INS1_25CollectiveMainloopFwdSm90ILi2EN4cute5tupleIJNS5_1CILi1EEES8_S8_EEENS6_IJNS7_ILi128EEENS7_ILi96EEENS7_ILi64EEEEEELi256ENS_6half_tEfNS_4arch4Sm90ELb0ELb0ELb0ELb0ELb0ELb0ELb1ELb1ELb0ELb0ELb0ELb0EEENS1_21CollectiveEpilogueFwdINS6_IJSA_NS7_ILi256EEESB_EEES9_SE_SG_Li256ELb0ELb0ELb0ELb0EEENS1_29StaticPersistentTileSchedulerILb0EEEEEEEEEvNT_6ParamsE,"ax",@progbits
	.align	128
.text._ZN7cutlass13device_kernelIN5flash11enable_sm90INS1_16FlashAttnFwdSm90INS1_25CollectiveMainloopFwdSm90ILi2EN4cute5tupleIJNS5_1CILi1EEES8_S8_EEENS6_IJNS7_ILi128EEENS7_ILi96EEENS7_ILi64EEEEEELi256ENS_6half_tEfNS_4arch4Sm90ELb0ELb0ELb0ELb0ELb0ELb0ELb1ELb1ELb0ELb0ELb0ELb0EEENS1_21CollectiveEpilogueFwdINS6_IJSA_NS7_ILi256EEESB_EEES9_SE_SG_Li256ELb0ELb0ELb0ELb0EEENS1_29StaticPersistentTileSchedulerILb0EEEEEEEEEvNT_6ParamsE:
        .type           _ZN7cutlass13device_kernelIN5flash11enable_sm90INS1_16FlashAttnFwdSm90INS1_25CollectiveMainloopFwdSm90ILi2EN4cute5tupleIJNS5_1CILi1EEES8_S8_EEENS6_IJNS7_ILi128EEENS7_ILi96EEENS7_ILi64EEEEEELi256ENS_6half_tEfNS_4arch4Sm90ELb0ELb0ELb0ELb0ELb0ELb0ELb1ELb1ELb0ELb0ELb0ELb0EEENS1_21CollectiveEpilogueFwdINS6_IJSA_NS7_ILi256EEESB_EEES9_SE_SG_Li256ELb0ELb0ELb0ELb0EEENS1_29StaticPersistentTileSchedulerILb0EEEEEEEEEvNT_6ParamsE,@function
        .size           _ZN7cutlass13device_kernelIN5flash11enable_sm90INS1_16FlashAttnFwdSm90INS1_25CollectiveMainloopFwdSm90ILi2EN4cute5tupleIJNS5_1CILi1EEES8_S8_EEENS6_IJNS7_ILi128EEENS7_ILi96EEENS7_ILi64EEEEEELi256ENS_6half_tEfNS_4arch4Sm90ELb0ELb0ELb0ELb0ELb0ELb0ELb1ELb1ELb0ELb0ELb0ELb0EEENS1_21CollectiveEpilogueFwdINS6_IJSA_NS7_ILi256EEESB_EEES9_SE_SG_Li256ELb0ELb0ELb0ELb0EEENS1_29StaticPersistentTileSchedulerILb0EEEEEEEEEvNT_6ParamsE,(.L_x_11959 - _ZN7cutlass13device_kernelIN5flash11enable_sm90INS1_16FlashAttnFwdSm90INS1_25CollectiveMainloopFwdSm90ILi2EN4cute5tupleIJNS5_1CILi1EEES8_S8_EEENS6_IJNS7_ILi128EEENS7_ILi96EEENS7_ILi64EEEEEELi256ENS_6half_tEfNS_4arch4Sm90ELb0ELb0ELb0ELb0ELb0ELb0ELb1ELb1ELb0ELb0ELb0ELb0EEENS1_21CollectiveEpilogueFwdINS6_IJSA_NS7_ILi256EEESB_EEES9_SE_SG_Li256ELb0ELb0ELb0ELb0EEENS1_29StaticPersistentTileSchedulerILb0EEEEEEEEEvNT_6ParamsE)
        .other          _ZN7cutlass13device_kernelIN5flash11enable_sm90INS1_16FlashAttnFwdSm90INS1_25CollectiveMainloopFwdSm90ILi2EN4cute5tupleIJNS5_1CILi1EEES8_S8_EEENS6_IJNS7_ILi128EEENS7_ILi96EEENS7_ILi64EEEEEELi256ENS_6half_tEfNS_4arch4Sm90ELb0ELb0ELb0ELb0ELb0ELb0ELb1ELb1ELb0ELb0ELb0ELb0EEENS1_21CollectiveEpilogueFwdINS6_IJSA_NS7_ILi256EEESB_EEES9_SE_SG_Li256ELb0ELb0ELb0ELb0EEENS1_29StaticPersistentTileSchedulerILb0EEEEEEEEEvNT_6ParamsE,@"STO_CUDA_ENTRY STV_DEFAULT"
_ZN7cutlass13device_kernelIN5flash11enable_sm90INS1_16FlashAttnFwdSm90INS1_25CollectiveMainloopFwdSm90ILi2EN4cute5tupleIJNS5_1CILi1EEES8_S8_EEENS6_IJNS7_ILi128EEENS7_ILi96EEENS7_ILi64EEEEEELi256ENS_6half_tEfNS_4arch4Sm90ELb0ELb0ELb0ELb0ELb0ELb0ELb1ELb1ELb0ELb0ELb0ELb0EEENS1_21CollectiveEpilogueFwdINS6_IJSA_NS7_ILi256EEESB_EEES9_SE_SG_Li256ELb0ELb0ELb0ELb0EEENS1_29StaticPersistentTileSchedulerILb0EEEEEEEEEvNT_6ParamsE:
        /* <DEDUP_REMOVED lines=27> */
.L_x_7331:
[----:B------:R-:W-:Y:S05]  /*01b0*/  BSYNC B0 ;  /* 0x0000000000007941 */ /* 0x000fea0003800000 */
.L_x_7330:
        /* <DEDUP_REMOVED lines=39> */
.L_x_7332:
        /* <DEDUP_REMOVED lines=22> */
.L_x_7333:
        /* <DEDUP_REMOVED lines=18> */
.L_x_7334:
        /* <DEDUP_REMOVED lines=22> */
.L_x_7335:
        /* <DEDUP_REMOVED lines=22> */
.L_x_7336:
[----:B------:R-:W-:Y:S01]  /*0970*/  PLOP3.LUT P0, PT, PT, PT, UP0, 0x80, 0x0 ;  /* 0x000000000000781c */ /* 0x000fe20003f0f008 */
[----:B------:R-:W-:Y:S01]  /*0980*/  UMOV UR46, 0x1 ;  /* 0x00000001002e7882 */ /* 0x000fe20000000000 */
[----:B------:R-:W-:Y:S01]  /*0990*/  NOP ;  /* 0x0000000000007918 */ /* 0x000fe20000000000 */
[----:B------:R-:W-:Y:S01]  /*09a0*/  USEL UR46, UR46, 0x2, !UP0 ;  /* 0x000000022e2e7887 */ /* 0x000fe2000c000000 */
[----:B------:R-:W-:Y:S01]  /*09b0*/  ULDC.64 UR48, c[0x0][0x208] ;  /* 0x0000820000307ab9 */ /* 0x000fe20000000a00 */
[----:B-1234-:R-:W-:Y:S08]  /*09c0*/  BAR.SYNC.DEFER_BLOCKING 0x0 ;  /* 0x0000000000007b1d */ /* 0x01eff00000010000 */
[----:B------:R-:W-:Y:S05]  /*09d0*/  @!P0 BRA `(.L_x_7337) ;  /* 0x0000006400ac8947 */ /* 0x000fea0003800000 */
.L_x_7338:
        /* <DEDUP_REMOVED lines=59> */
.L_x_7362:
[----:B------:R-:W1:Y:S01]  /*0d90*/  SHFL.IDX PT, R0, R19, RZ, 0x1f ;  /* 0x00001fff13007589 */ /* 0x000e6200000e0000 */
[----:B------:R-:W-:Y:S01]  /*0da0*/  ULDC UR4, c[0x0][0xea8] ;  /* 0x0003aa0000047ab9 */ /* 0x000fe20000000800 */
[----:B------:R-:W-:Y:S01]  /*0db0*/  ULDC.64 UR6, c[0x0][0x3f8] ;  /* 0x0000fe0000067ab9 */ /* 0x000fe20000000a00 */
[----:B------:R-:W-:Y:S02]  /*0dc0*/  UISETP.NE.AND UP1, UPT, UR4, 0x1, UPT ;  /* 0x000000010400788c */ /* 0x000fe4000bf25270 */
[----:B------:R-:W-:Y:S01]  /*0dd0*/  UISETP.NE.U32.AND UP0, UPT, UR6, URZ, UPT ;  /* 0x0000003f0600728c */ /* 0x000fe2000bf05070 */
[----:B------:R-:W-:Y:S01]  /*0de0*/  ULDC UR4, c[0x0][0xeb4] ;  /* 0x0003ad0000047ab9 */ /* 0x000fe20000000800 */
[----:B------:R-:W-:Y:S02]  /*0df0*/  ULDC UR47, c[0x0][0x404] ;  /* 0x00010100002f7ab9 */ /* 0x000fe40000000800 */
[----:B------:R-:W-:Y:S02]  /*0e00*/  UISETP.NE.AND.EX UP0, UPT, UR7, URZ, UPT, UP0 ;  /* 0x0000003f0700728c */ /* 0x000fe4000bf05300 */
[----:B------:R-:W-:-:S02]  /*0e10*/  UIADD3 UR9, UR41, 0x18400, URZ ;  /* 0x0001840029097890 */ /* 0x000fc4000fffe03f */
[----:B------:R-:W-:Y:S02]  /*0e20*/  UISETP.NE.AND UP2, UPT, UR4, 0x1, UPT ;  /* 0x000000010400788c */ /* 0x000fe4000bf45270 */
[----:B------:R-:W-:Y:S01]  /*0e30*/  USEL UR47, UR47, 0x1, UP0 ;  /* 0x000000012f2f7887 */ /* 0x000fe20008000000 */
[----:B------:R-:W-:Y:S01]  /*0e40*/  @UP1 ULDC UR4, c[0x0][0xeac] ;  /* 0x0003ab0000041ab9 */ /* 0x000fe20000000800 */
[----:B------:R-:W-:Y:S01]  /*0e50*/  ULDC UR7, c[0x0][0x2e0] ;  /* 0x0000b80000077ab9 */ /* 0x000fe20000000800 */
[----:B------:R-:W-:Y:S02]  /*0e60*/  ULOP3.LUT UP0, URZ, UR9, 0x1bf, URZ, 0xc0, !UPT ;  /* 0x000001bf093f7892 */ /* 0x000fe4000f80c03f */
[----:B------:R-:W-:Y:S02]  /*0e70*/  UIMAD.WIDE.U32 UR4, UR43, UR4, URZ ;  /* 0x000000042b0472a5 */ /* 0x000fe4000f8e003f */
[----:B------:R-:W-:Y:S01]  /*0e80*/  UIMAD UR47, UR47, UR7, URZ ;  /* 0x000000072f2f72a4 */ /* 0x000fe2000f8e023f */
[----:B-1----:R-:W-:Y:S01]  /*0e90*/  R2UR UR44, R0 ;  /* 0x00000000002c72ca */ /* 0x002fe200000e0000 */
[----:B------:R-:W-:Y:S01]  /*0ea0*/  @UP1 ULDC UR8, c[0x0][0xeb0] ;  /* 0x0003ac0000081ab9 */ /* 0x000fe20000000800 */
[----:B------:R-:W-:Y:S01]  /*0eb0*/  UMOV UR37, UR43 ;  /* 0x0000002b00257c82 */ /* 0x000fe20008000000 */
[----:B------:R-:W-:Y:S01]  /*0ec0*/  @UP1 USHF.R.U32.HI UR37, URZ, UR8, UR5 ;  /* 0x000000083f251299 */ /* 0x000fe20008011605 */
[----:B------:R-:W-:Y:S01]  /*0ed0*/  PLOP3.LUT P0, PT, PT, PT, UP0, 0x80, 0x0 ;  /* 0x000000000000781c */ /* 0x000fe20003f0f008 */
[----:B------:R-:W-:-:S02]  /*0ee0*/  @UP2 ULDC.64 UR10, c[0x0][0xeb8] ;  /* 0x0003ae00000a2ab9 */ /* 0x000fc40000000a00 */
[----:B------:R-:W-:-:S03]  /*0ef0*/  UIMAD.WIDE.U32 UR4, UR37, UR10, URZ ;  /* 0x0000000a250472a5 */ /* 0x000fc6000f8e003f */
[----:B------:R-:W-:Y:S01]  /*0f00*/  UMOV UR36, UR37 ;  /* 0x0000002500247c82 */ /* 0x000fe20008000000 */
[----:B------:R-:W-:Y:S02]  /*0f10*/  @UP2 USHF.R.U32.HI UR36, URZ, UR11, UR5 ;  /* 0x0000000b3f242299 */ /* 0x000fe40008011605 */
[----:B------:R-:W-:-:S04]  /*0f20*/  ULEA.HI UR6, UR44, UR44, URZ, 0x1 ;  /* 0x0000002c2c067291 */ /* 0x000fc8000f8f083f */
[----:B------:R-:W-:-:S04]  /*0f30*/  ULOP3.LUT UR6, UR6, 0xfffffffe, URZ, 0xc0, !UPT ;  /* 0xfffffffe06067892 */ /* 0x000fc8000f8ec03f */
[----:B------:R-:W-:Y:S02]  /*0f40*/  UIADD3 UR44, UR44, -UR6, URZ ;  /* 0x800000062c2c7290 */ /* 0x000fe4000fffe03f */
[----:B------:R-:W-:Y:S02]  /*0f50*/  UIADD3 UR6, UR47, 0x5f, URZ ;  /* 0x0000005f2f067890 */ /* 0x000fe4000fffe03f */
[----:B------:R-:W-:Y:S02]  /*0f60*/  ULEA UR8, UR44, UR41, 0xd ;  /* 0x000000292c087291 */ /* 0x000fe4000f8e683f */
[----:B------:R-:W-:Y:S02]  /*0f70*/  UIMAD.WIDE UR6, UR6, 0x2aaaaaab, URZ ;  /* 0x2aaaaaab060678a5 */ /* 0x000fe4000f8e023f */
[----:B------:R-:W-:Y:S02]  /*0f80*/  UIADD3 UR8, UR8, 0x22400, URZ ;  /* 0x0002240008087890 */ /* 0x000fe4000fffe03f */
[----:B------:R-:W-:-:S02]  /*0f90*/  USHF.R.U32.HI UR45, URZ, 0x1f, UR7 ;  /* 0x0000001f3f2d7899 */ /* 0x000fc40008011607 */
[----:B------:R-:W-:Y:S02]  /*0fa0*/  USHF.R.U32.HI UR8, URZ, 0x4, UR8 ;  /* 0x000000043f087899 */ /* 0x000fe40008011608 */
[----:B------:R-:W-:Y:S02]  /*0fb0*/  ULEA.HI.SX32 UR45, UR7, UR45, 0x1c ;  /* 0x0000002d072d7291 */ /* 0x000fe4000f8fe23f */
        /* <DEDUP_REMOVED lines=18> */
.L_x_7339:
[----:B------:R-:W-:Y:S01]  /*10e0*/  ULOP3.LUT UR4, UR40, 0x1, URZ, 0xc0, !UPT ;  /* 0x0000000128047892 */ /* 0x000fe2000f8ec03f */
[----:B------:R-:W-:-:S05]  /*10f0*/  VIADD R187, R18, 0x8 ;  /* 0x0000000812bb7836 */ /* 0x000fca0000000000 */
[----:B------:R-:W-:-:S05]  /*1100*/  IMAD.U32 R0, RZ, RZ, UR4 ;  /* 0x00000004ff007e24 */ /* 0x000fca000f8e00ff */
[----:B------:R-:W-:-:S04]  /*1110*/  SHF.L.U32 R0, R0, 0x1f, RZ ;  /* 0x0000001f00007819 */ /* 0x000fc800000006ff */
[----:B------:R-:W1:Y:S02]  /*1120*/  SYNCS.PHASECHK.TRANS64.TRYWAIT P0, [UR41+0x32400], R0 ;  /* 0x03240000ff0075a7 */ /* 0x000e640008000169 */
[----:B-1----:R-:W-:Y:S05]  /*1130*/  @!P0 BRA `(.L_x_7340) ;  /* 0x0000008c00888947 */ /* 0x002fea0003800000 */
.L_x_7420:
[----:B-1----:R-:W-:Y:S01]  /*1140*/  MOV R3, UR42 ;  /* 0x0000002a00037c02 */ /* 0x002fe20008000f00 */
[----:B------:R-:W-:Y:S05]  /*1150*/  WARPSYNC.ALL ;  /* 0x0000000000007948 */ /* 0x000fea0003800000 */
[----:B------:R1:W-:Y:S01]  /*1160*/  BAR.SYNC.DEFER_BLOCKING R187, 0x100 ;  /* 0x000400bb0000751d */ /* 0x0003e20000010000 */
[----:B------:R-:W-:-:S13]  /*1170*/  ISETP.NE.AND P0, PT, R3, 0x3, PT ;  /* 0x000000030300780c */ /* 0x000fda0003f05270 */
[----:B-1----:R-:W-:Y:S05]  /*1180*/  @!P0 BRA `(.L_x_7341) ;  /* 0x0000000000048947 */ /* 0x002fea0003800000 */
[----:B------:R-:W-:Y:S01]  /*1190*/  BPT.TRAP 0x1 ;  /* 0x000000040000795c */ /* 0x000fe20000300000 */
.L_x_7341:
[----:B------:R-:W-:Y:S01]  /*11a0*/  ULEA UR26, UR39, UR41, 0x3 ;  /* 0x00000029271a7291 */ /* 0x000fe2000f8e183f */
[----:B------:R-:W-:-:S05]  /*11b0*/  IMAD.U32 R3, RZ, RZ, UR38 ;  /* 0x00000026ff037e24 */ /* 0x000fca000f8e00ff */
[----:B------:R-:W-:-:S04]  /*11c0*/  SHF.L.U32 R3, R3, 0x1f, RZ ;  /* 0x0000001f03037819 */ /* 0x000fc800000006ff */
[----:B------:R1:W2:Y:S01]  /*11d0*/  SYNCS.PHASECHK.TRANS64.TRYWAIT P1, [UR26+0x32430], R3 ;  /* 0x03243003ff0075a7 */ /* 0x0002a2000802015a */
[----:B------:R-:W-:Y:S05]  /*11e0*/  @!P0 BRA `(.L_x_7342) ;  /* 0x0000000000048947 */ /* 0x000fea0003800000 */
[----:B------:R-:W-:Y:S01]  /*11f0*/  BPT.TRAP 0x1 ;  /* 0x000000040000795c */ /* 0x000fe20000300000 */
.L_x_7342:
[----:B--2---:R-:W-:Y:S05]  /*1200*/  @P1 BRA `(.L_x_7343) ;  /* 0x0000000000081947 */ /* 0x004fea0003800000 */
[----:B------:R-:W2:Y:S02]  /*1210*/  SYNCS.PHASECHK.TRANS64.TRYWAIT P1, [UR26+0x32430], R3 ;  /* 0x03243003ff0075a7 */ /* 0x000ea4000802015a */
[----:B--2---:R-:W-:Y:S05]  /*1220*/  @!P1 BRA `(.L_x_7344) ;  /* 0x0000008c00649947 */ /* 0x004fea0003800000 */
.L_x_7343:
[----:B------:R-:W-:Y:S01]  /*1230*/  ULEA UR4, UR44, UR41, 0xd ;  /* 0x000000292c047291 */ /* 0x000fe2000f8e683f */
[----:B------:R-:W-:Y:S01]  /*1240*/  WARPGROUP.ARRIVE ;  /* 0x00000000000079c5 */ /* 0x000fe20000000000 */
[----:B------:R-:W-:Y:S02]  /*1250*/  UIADD3 UR5, UR41, 0x1c400, URZ ;  /* 0x0001c40029057890 */ /* 0x000fe4000fffe03f */
[----:B------:R-:W-:Y:S02]  /*1260*/  UIADD3 UR4, UR4, 0x18400, URZ ;  /* 0x0001840004047890 */ /* 0x000fe4000fffe03f */
[----:B------:R-:W-:Y:S02]  /*1270*/  USHF.R.U32.HI UR5, URZ, 0x4, UR5 ;  /* 0x000000043f057899 */ /* 0x000fe40008011605 */
[----:B------:R-:W-:Y:S02]  /*1280*/  USHF.R.U32.HI UR4, URZ, 0x4, UR4 ;  /* 0x000000043f047899 */ /* 0x000fe40008011604 */
[----:B------:R-:W-:-:S02]  /*1290*/  ULOP3.LUT UR5, UR5, 0x3fff, URZ, 0xc0, !UPT ;  /* 0x00003fff05057892 */ /* 0x000fc4000f8ec03f */
[----:B------:R-:W-:Y:S02]  /*12a0*/  ULOP3.LUT UR4, UR4, 0x3fff, URZ, 0xc0, !UPT ;  /* 0x00003fff04047892 */ /* 0x000fe4000f8ec03f */
[----:B------:R-:W-:Y:S02]  /*12b0*/  ULOP3.LUT UR24, UR5, 0x10000, URZ, 0xfc, !UPT ;  /* 0x0001000005187892 */ /* 0x000fe4000f8efc3f */
[----:B------:R-:W-:Y:S02]  /*12c0*/  ULOP3.LUT UR4, UR4, 0x10000, URZ, 0xfc, !UPT ;  /* 0x0001000004047892 */ /* 0x000fe4000f8efc3f */
[----:B------:R-:W-:Y:S01]  /*12d0*/  UIMAD UR6, UR39, 0x300, UR24 ;  /* 0x00000300270678a4 */ /* 0x000fe2000f8e0218 */
[----:B------:R-:W-:Y:S01]  /*12e0*/  UMOV UR5, 0x40000040 ;  /* 0x4000004000057882 */ /* 0x000fe20000000000 */
[----:B------:R-:W-:Y:S01]  /*12f0*/  UMOV UR7, 0x40000040 ;  /* 0x4000004000077882 */ /* 0x000fe20000000000 */
[----:B------:R-:W-:Y:S02]  /*1300*/  UIADD3 UR8, UR4, 0x2, URZ ;  /* 0x0000000204087890 */ /* 0x000fe4000fffe03f */
[----:B------:R-:W-:Y:S01]  /*1310*/  UIADD3 UR10, UR6, 0x2, URZ ;  /* 0x00000002060a7890 */ /* 0x000fe2000fffe03f */
[----:B------:R-:W-:-:S03]  /*1320*/  UMOV UR9, 0x40000040 ;  /* 0x4000004000097882 */ /* 0x000fc60000000000 */
[----:B------:R-:W-:Y:S01]  /*1330*/  HGMMA.64x96x16.F32 R24, gdesc[UR4], RZ, !UPT, gsb0 ;  /* 0x01600000041879f0 */ /* 0x000fe2000c0008ff */
        /* <DEDUP_REMOVED lines=19> */
[----:B------:R-:W3:Y:S02]  /*1470*/  SYNCS.PHASECHK.TRANS64.TRYWAIT P1, [UR41+0x32410], R0 ;  /* 0x03241000ff0075a7 */ /* 0x000ee40008020169 */
[----:B---3--:R-:W-:Y:S05]  /*1480*/  @!P1 BRA `(.L_x_7345) ;  /* 0x0000008800e49947 */ /* 0x008fea0003800000 */
.L_x_7421:
[----:B------:R-:W-:Y:S05]  /*1490*/  @!P0 BRA `(.L_x_7346) ;  /* 0x0000000000048947 */ /* 0x000fea0003800000 */
[----:B------:R-:W-:Y:S01]  /*14a0*/  BPT.TRAP 0x1 ;  /* 0x000000040000795c */ /* 0x000fe20000300000 */
.L_x_7346:
[----:B------:R4:W1:Y:S01]  /*14b0*/  SYNCS.PHASECHK.TRANS64.TRYWAIT P1, [UR26+0x32450], R3 ;  /* 0x03245003ff0075a7 */ /* 0x000862000802015a */
[----:B------:R-:W-:Y:S05]  /*14c0*/  @!P0 BRA `(.L_x_7347) ;  /* 0x0000000000048947 */ /* 0x000fea0003800000 */
[----:B------:R-:W-:Y:S01]  /*14d0*/  BPT.TRAP 0x1 ;  /* 0x000000040000795c */ /* 0x000fe20000300000 */
.L_x_7347:
[----:B-1----:R-:W-:Y:S05]  /*14e0*/  @P1 BRA `(.L_x_7348) ;  /* 0x0000000000081947 */ /* 0x002fea0003800000 */
[----:B------:R-:W1:Y:S02]  /*14f0*/  SYNCS.PHASECHK.TRANS64.TRYWAIT P1, [UR26+0x32450], R3 ;  /* 0x03245003ff0075a7 */ /* 0x000e64000802015a */
[----:B-1----:R-:W-:Y:S05]  /*1500*/  @!P1 BRA `(.L_x_7349) ;  /* 0x0000008800dc9947 */ /* 0x002fea0003800000 */
.L_x_7348:
[----:B------:R-:W-:Y:S01]  /*1510*/  UIADD3 UR6, UR41, 0x400, URZ ;  /* 0x0000040029067890 */ /* 0x000fe2000fffe03f */
[----:B------:R-:W-:Y:S01]  /*1520*/  WARPGROUP.ARRIVE ;  /* 0x00000000000079c5 */ /* 0x000fe20000000000 */
[----:B------:R-:W-:-:S05]  /*1530*/  ULOP3.LUT UR7, UR52, 0x10000, URZ, 0xfc, !UPT ;  /* 0x0001000034077892 */ /* 0x000fca000f8efc3f */
[----:B------:R-:W5:Y:S01]  /*1540*/  S2R R72, SR_TID.X ;  /* 0x0000000000487919 */ /* 0x000f620000002100 */
[----:B------:R-:W-:Y:S01]  /*1550*/  USHF.R.U32.HI UR6, URZ, 0x4, UR6 ;  /* 0x000000043f067899 */ /* 0x000fe20008011606 */
[----:B------:R-:W-:Y:S01]  /*1560*/  IMAD.U32 R174, RZ, RZ, UR26 ;  /* 0x0000001affae7e24 */ /* 0x000fe2000f8e00ff */
[----:B------:R-:W-:Y:S01]  /*1570*/  UMOV UR21, 0x40000040 ;  /* 0x4000004000157882 */ /* 0x000fe20000000000 */
[----:B------:R-:W-:Y:S01]  /*1580*/  UMOV UR23, 0x40000040 ;  /* 0x4000004000177882 */ /* 0x000fe20000000000 */
[----:B------:R-:W-:Y:S01]  /*1590*/  ULOP3.LUT UR6, UR6, 0x3fff, URZ, 0xc0, !UPT ;  /* 0x00003fff06067892 */ /* 0x000fe2000f8ec03f */
[----:B------:R-:W-:Y:S01]  /*15a0*/  UMOV UR20, UR7 ;  /* 0x0000000700147c82 */ /* 0x000fe20008000000 */
[----:B------:R-:W-:Y:S02]  /*15b0*/  ULDC UR27, c[0x0][0xa80] ;  /* 0x0002a000001b7ab9 */ /* 0x000fe40000000800 */
[----:B------:R-:W-:Y:S02]  /*15c0*/  ULOP3.LUT UR25, UR6, 0x10000, URZ, 0xfc, !UPT ;  /* 0x0001000006197892 */ /* 0x000fe4000f8efc3f */
[----:B------:R-:W-:-:S02]  /*15d0*/  ULOP3.LUT UR26, UR6, 0x3000000, URZ, 0xfc, !UPT ;  /* 0x03000000061a7892 */ /* 0x000fc4000f8efc3f */
[----:B------:R-:W-:Y:S02]  /*15e0*/  UIMAD UR10, UR39, 0xc00, UR25 ;  /* 0x00000c00270a78a4 */ /* 0x000fe4000f8e0219 */
[----:B------:R-:W-:-:S05]  /*15f0*/  UISETP.GE.AND UP0, UPT, UR47, 0x61, UPT ;  /* 0x000000612f00788c */ /* 0x000fca000bf06270 */
[----:B------:R-:W-:Y:S02]  /*1600*/  UMOV UR22, UR10 ;  /* 0x0000000a00167c82 */ /* 0x000fe40008000000 */
[----:B------:R-:W-:Y:S01]  /*1610*/  HGMMA.64x96x16.F32 R24, gdesc[UR20], R24, gsb0 ;  /* 0x01600000141879f0 */ /* 0x000fe20008000818 */
[----:B------:R-:W-:Y:S02]  /*1620*/  UIADD3 UR20, UR7, 0x2, URZ ;  /* 0x0000000207147890 */ /* 0x000fe4000fffe03f */
[----:B------:R-:W-:Y:S01]  /*1630*/  UIADD3 UR22, UR10, 0x2, URZ ;  /* 0x000000020a167890 */ /* 0x000fe2000fffe03f */
[----:B------:R-:W-:Y:S01]  /*1640*/  UMOV UR21, 0x40000040 ;  /* 0x4000004000157882 */ /* 0x000fe20000000000 */
[----:B------:R-:W-:Y:S01]  /*1650*/  UMOV UR23, 0x40000040 ;  /* 0x4000004000177882 */ /* 0x000fe20000000000 */
[----:B-----5:R-:W-:Y:S01]  /*1660*/  LOP3.LUT R72, R72, 0x7f, RZ, 0xc0, !PT ;  /* 0x0000007f48487812 */ /* 0x020fe200078ec0ff */
[----:B------:R-:W-:Y:S02]  /*1670*/  WARPGROUP.DEPBAR.LE gsb0, 0x0 ;  /* 0x00008000000079c5 */ /* 0x000fe40000010000 */
[----:B------:R-:W-:-:S06]  /*1680*/  WARPGROUP.ARRIVE ;  /* 0x00000000000079c5 */ /* 0x000fcc0000000000 */
[----:B------:R-:W-:Y:S01]  /*1690*/  HGMMA.64x96x16.F32 R24, gdesc[UR20], R24, gsb0 ;  /* 0x01600000141879f0 */ /* 0x000fe20008000818 */
[----:B------:R-:W-:Y:S02]  /*16a0*/  UIADD3 UR20, UR7, 0x4, URZ ;  /* 0x0000000407147890 */ /* 0x000fe4000fffe03f */
[----:B------:R-:W-:Y:S01]  /*16b0*/  UIADD3 UR22, UR10, 0x4, URZ ;  /* 0x000000040a167890 */ /* 0x000fe2000fffe03f */
[----:B------:R-:W-:Y:S01]  /*16c0*/  UMOV UR21, 0x40000040 ;  /* 0x4000004000157882 */ /* 0x000fe20000000000 */
[----:B------:R-:W-:Y:S01]  /*16d0*/  UMOV UR23, 0x40000040 ;  /* 0x4000004000177882 */ /* 0x000fe20000000000 */
        /* <DEDUP_REMOVED lines=91> */
[----:B------:R-:W-:Y:S02]  /*1c90*/  UIMAD UR7, UR45, -0x60, UR47 ;  /* 0xffffffa02d0778a4 */ /* 0x000fe4000f8e022f */
[----:B------:R-:W-:Y:S02]  /*1ca0*/  UIMAD UR10, UR39, 0xc00, UR26 ;  /* 0x00000c00270a78a4 */ /* 0x000fe4000f8e021a */
[----:B------:R-:W-:-:S05]  /*1cb0*/  UIADD3 UR7, UR7, 0x60, URZ ;  /* 0x0000006007077890 */ /* 0x000fca000fffe03f */
[----:B------:R-:W-:Y:S01]  /*1cc0*/  UMOV UR6, UR10 ;  /* 0x0000000a00067c82 */ /* 0x000fe20008000000 */
[----:B-1-3--:R-:W-:Y:S01]  /*1cd0*/  IMAD.U32 R0, RZ, RZ, UR7 ;  /* 0x00000007ff007e24 */ /* 0x00afe2000f8e00ff */
[----:B------:R-:W-:-:S03]  /*1ce0*/  UMOV UR7, 0x40000040 ;  /* 0x4000004000077882 */ /* 0x000fc60000000000 */
        /* <DEDUP_REMOVED lines=9> */
[----:B------:R-:W-:Y:S03]  /*1d80*/  HGMMA.64x96x16.F32 R24, gdesc[UR20], R24, gsb0 ;  /* 0x01600000141879f0 */ /* 0x000fe60008000818 */
[----:B------:R-:W-:Y:S02]  /*1d90*/  WARPGROUP.DEPBAR.LE gsb0, 0x0 ;  /* 0x00008000000079c5 */ /* 0x000fe40000010000 */
[----:B------:R-:W-:Y:S02]  /*1da0*/  FSEL R24, R24, -INF , P2 ;  /* 0xff80000018187808 */ /* 0x000fe40001000000 */
[----:B--2---:R-:W-:Y:S02]  /*1db0*/  FSEL R4, R25, -INF , P1 ;  /* 0xff80000019047808 */ /* 0x004fe40000800000 */
[----:B------:R-:W-:Y:S02]  /*1dc0*/  FSEL R28, R28, -INF , P6 ;  /* 0xff8000001c1c7808 */ /* 0x000fe40003000000 */
[----:B----4-:R-:W-:-:S02]  /*1dd0*/  FMNMX.FTZ R3, R24, R4, !PT ;  /* 0x0000000418037209 */ /* 0x010fc40007810000 */
[----:B------:R-:W-:Y:S02]  /*1de0*/  FSEL R73, R26, -INF , P2 ;  /* 0xff8000001a497808 */ /* 0x000fe40001000000 */
[----:B------:R-:W-:Y:S02]  /*1df0*/  FSEL R26, R29, -INF , P5 ;  /* 0xff8000001d1a7808 */ /* 0x000fe40002800000 */
[----:B------:R-:W-:Y:S02]  /*1e00*/  FMNMX.FTZ R3, R28, R3, !PT ;  /* 0x000000031c037209 */ /* 0x000fe40007810000 */
        /* <DEDUP_REMOVED lines=11> */
[----:B------:R-:W-:Y:S02]  /*1ec0*/  ISETP.GT.AND P6, PT, R0, 0x20, PT ;  /* 0x000000200000780c */ /* 0x000fe40003fc4270 */
[----:B------:R-:W-:Y:S02]  /*1ed0*/  FSEL R196, R37, -INF , P1 ;  /* 0xff80000025c47808 */ /* 0x000fe40000800000 */
[----:B------:R-:W-:Y:S02]  /*1ee0*/  FMNMX.FTZ R3, R186, R3, !PT ;  /* 0x00000003ba037209 */ /* 0x000fe40007810000 */
[----:B------:R-:W-:-:S02]  /*1ef0*/  FSEL R31, R31, -INF , P5 ;  /* 0xff8000001f1f7808 */ /* 0x000fc40002800000 */
[----:B------:R-:W-:Y:S02]  /*1f00*/  FMNMX.FTZ R10, R25, R10, !PT ;  /* 0x0000000a190a7209 */ /* 0x000fe40007810000 */
[----:B------:R-:W-:Y:S02]  /*1f10*/  ISETP.GT.AND P5, PT, R0, 0x21, PT ;  /* 0x000000210000780c */ /* 0x000fe40003fa4270 */
[----:B------:R-:W-:Y:S02]  /*1f20*/  FSEL R188, R40, -INF , P6 ;  /* 0xff80000028bc7808 */ /* 0x000fe40003000000 */
[----:B------:R-:W-:Y:S02]  /*1f30*/  FMNMX.FTZ R9, R196, R3, !PT ;  /* 0x00000003c4097209 */ /* 0x000fe40007810000 */
[----:B------:R-:W-:Y:S02]  /*1f40*/  FSEL R6, R34, -INF , P4 ;  /* 0xff80000022067808 */ /* 0x000fe40002000000 */
[----:B------:R-:W-:-:S02]  /*1f50*/  FMNMX.FTZ R3, R31, R10, !PT ;  /* 0x0000000a1f037209 */ /* 0x000fc40007810000 */
[----:B------:R-:W-:Y:S02]  /*1f60*/  ISETP.GT.AND P4, PT, R0, 0x28, PT ;  /* 0x000000280000780c */ /* 0x000fe40003f84270 */
        /* <DEDUP_REMOVED lines=8> */
[----:B------:R-:W-:Y:S02]  /*1ff0*/  FMNMX.FTZ R12, R189, R10, !PT ;  /* 0x0000000abd0c7209 */ /* 0x000fe40007810000 */
[----:B------:R-:W-:Y:S02]  /*2000*/  ISETP.GT.AND P2, PT, R0, 0x30, PT ;  /* 0x000000300000780c */ /* 0x000fe40003f44270 */
[----:B------:R-:W-:-:S02]  /*2010*/  FSEL R194, R45, -INF , P3 ;  /* 0xff8000002dc27808 */ /* 0x000fc40001800000 */
[----:B------:R-:W-:Y:S02]  /*2020*/  FMNMX.FTZ R3, R192, R3, !PT ;  /* 0x00000003c0037209 */ /* 0x000fe40007810000 */
[----:B------:R-:W-:Y:S02]  /*2030*/  FSEL R193, R39, -INF , P1 ;  /* 0xff80000027c17808 */ /* 0x000fe40000800000 */
[----:B------:R-:W-:Y:S02]  /*2040*/  FMNMX.FTZ R14, R191, R12, !PT ;  /* 0x0000000cbf0e7209 */ /* 0x000fe40007810000 */
        /* <DEDUP_REMOVED lines=30> */
[----:B------:R-:W-:Y:S02]  /*2230*/  FSEL R15, R54, -INF , P6 ;  /* 0xff800000360f7808 */ /* 0x000fe40003000000 */
[----:B------:R-:W-:Y:S02]  /*2240*/  ISETP.GT.AND P6, PT, R0, 0x49, PT ;  /* 0x000000490000780c */ /* 0x000fe40003fc4270 */
[----:B------:R-:W-:-:S02]  /*2250*/  FSEL R158, R60, -INF , P2 ;  /* 0xff8000003c9e7808 */ /* 0x000fc40001000000 */
[----:B------:R-:W-:Y:S02]  /*2260*/  FMNMX.FTZ R29, R21, R32, !PT ;  /* 0x00000020151d7209 */ /* 0x000fe40007810000 */
        /* <DEDUP_REMOVED lines=21> */
[----:B------:R-:W-:Y:S02]  /*23c0*/  FMNMX.FTZ R30, R163, R0, !PT ;  /* 0x00000000a31e7209 */ /* 0x000fe40007810000 */
[----:B------:R-:W-:-:S02]  /*23d0*/  FSEL R179, R63, -INF , P6 ;  /* 0xff8000003fb37808 */ /* 0x000fc40003000000 */
[----:B------:R-:W-:Y:S02]  /*23e0*/  FMNMX.FTZ R0, R176, R3, !PT ;  /* 0x00000003b0007209 */ /* 0x000fe40007810000 */
[----:B------:R-:W-:Y:S02]  /*23f0*/  FSEL R175, R66, -INF , P1 ;  /* 0xff80000042af7808 */ /* 0x000fe40000800000 */
[----:B------:R-:W-:Y:S02]  /*2400*/  FMNMX.FTZ R0, R179, R0, !PT ;  /* 0x00000000b3007209 */ /* 0x000fe40007810000 */
[----:B------:R-:W-:Y:S02]  /*2410*/  FSEL R177, R67, -INF , P5 ;  /* 0xff80000043b17808 */ /* 0x000fe40002800000 */
[----:B------:R-:W-:Y:S02]  /*2420*/  FMNMX.FTZ R0, R175, R0, !PT ;  /* 0x00000000af007209 */ /* 0x000fe40007810000 */
[----:B------:R-:W-:-:S02]  /*2430*/  FSEL R165, R69, -INF , P3 ;  /* 0xff80000045a57808 */ /* 0x000fc40001800000 */
[----:B------:R-:W-:Y:S02]  /*2440*/  FSEL R178, R70, -INF , P4 ;  /* 0xff80000046b27808 */ /* 0x000fe40002000000 */
[----:B------:R-:W-:Y:S02]  /*2450*/  FMNMX.FTZ R3, R177, R0, !PT ;  /* 0x00000000b1037209 */ /* 0x000fe40007810000 */
[----:B------:R-:W-:Y:S02]  /*2460*/  FMNMX.FTZ R30, R165, R30, !PT ;  /* 0x0000001ea51e7209 */ /* 0x000fe40007810000 */
[----:B------:R-:W-:Y:S02]  /*2470*/  FSEL R183, R71, -INF , P3 ;  /* 0xff80000047b77808 */ /* 0x000fe40001800000 */
[----:B------:R-:W-:Y:S01]  /*2480*/  FMNMX.FTZ R0, R178, R3, !PT ;  /* 0x00000003b2007209 */ /* 0x000fe20007810000 */
[----:B------:R-:W1:Y:S01]  /*2490*/  SHFL.BFLY PT, R29, R30, 0x2, 0x1f ;  /* 0x0c401f001e1d7f89 */ /* 0x000e6200000e0000 */
[----:B------:R-:W-:-:S02]  /*24a0*/  PLOP3.LUT P2, PT, PT, PT, UP0, 0x80, 0x0 ;  /* 0x000000000000781c */ /* 0x000fc40003f4f008 */
[----:B------:R-:W-:-:S05]  /*24b0*/  FMNMX.FTZ R3, R183, R0, !PT ;  /* 0x00000000b7037209 */ /* 0x000fca0007810000 */
[----:B------:R-:W2:Y:S01]  /*24c0*/  SHFL.BFLY PT, R32, R3, 0x2, 0x1f ;  /* 0x0c401f0003207f89 */ /* 0x000ea200000e0000 */
[----:B-1----:R-:W-:-:S05]  /*24d0*/  FMNMX.FTZ R29, R30, R29, !PT ;  /* 0x0000001d1e1d7209 */ /* 0x002fca0007810000 */
[----:B------:R-:W1:Y:S01]  /*24e0*/  SHFL.BFLY PT, R0, R29, 0x1, 0x1f ;  /* 0x0c201f001d007f89 */ /* 0x000e6200000e0000 */
[----:B--2---:R-:W-:-:S05]  /*24f0*/  FMNMX.FTZ R32, R3, R32, !PT ;  /* 0x0000002003207209 */ /* 0x004fca0007810000 */
[----:B------:R-:W2:Y:S01]  /*2500*/  SHFL.BFLY PT, R33, R32, 0x1, 0x1f ;  /* 0x0c201f0020217f89 */ /* 0x000ea200000e0000 */
[----:B-1----:R-:W-:-:S04]  /*2510*/  FMNMX.FTZ R0, R29, R0, !PT ;  /* 0x000000001d007209 */ /* 0x002fc80007810000 */
[C---:B------:R-:W-:Y:S01]  /*2520*/  FSETP.NEU.FTZ.AND P1, PT, R0.reuse, -INF , PT ;  /* 0xff8000000000780b */ /* 0x040fe20003f3d000 */
[----:B------:R-:W-:Y:S01]  /*2530*/  FMUL.FTZ R181, R0, UR27 ;  /* 0x0000001b00b57c20 */ /* 0x000fe20008410000 */
[----:B--2---:R-:W-:-:S04]  /*2540*/  FMNMX.FTZ R3, R32, R33, !PT ;  /* 0x0000002120037209 */ /* 0x004fc80007810000 */
[----:B------:R-:W-:Y:S02]  /*2550*/  FSEL R181, R181, RZ, P1 ;  /* 0x000000ffb5b57208 */ /* 0x000fe40000800000 */
[C---:B------:R-:W-:Y:S01]  /*2560*/  FSETP.NEU.FTZ.AND P1, PT, R3.reuse, -INF , PT ;  /* 0xff8000000300780b */ /* 0x040fe20003f3d000 */
[----:B------:R-:W-:Y:S02]  /*2570*/  FMUL.FTZ R180, R3, UR27 ;  /* 0x0000001b03b47c20 */ /* 0x000fe40008410000 */
[--C-:B------:R-:W-:Y:S01]  /*2580*/  FFMA.FTZ R167, R24, UR27, -R181.reuse ;  /* 0x0000001b18a77c23 */ /* 0x100fe200080108b5 */
[--C-:B------:R-:W-:Y:S01]  /*2590*/  FFMA.FTZ R166, R4, UR27, -R181.reuse ;  /* 0x0000001b04a67c23 */ /* 0x100fe200080108b5 */
[----:B------:R-:W-:Y:S01]  /*25a0*/  IADD3 R4, -R18, 0xb, RZ ;  /* 0x0000000b12047810 */ /* 0x000fe20007ffe1ff */
[--C-:B------:R-:W-:Y:S01]  /*25b0*/  FFMA.FTZ R169, R28, UR27, -R181.reuse ;  /* 0x0000001b1ca97c23 */ /* 0x100fe200080108b5 */
[----:B------:R-:W-:Y:S01]  /*25c0*/  FSEL R180, R180, RZ, P1 ;  /* 0x000000ffb4b47208 */ /* 0x000fe20000800000 */
[--C-:B------:R-:W-:Y:S01]  /*25d0*/  FFMA.FTZ R172, R26, UR27, -R181.reuse ;  /* 0x0000001b1aac7c23 */ /* 0x100fe200080108b5 */
[----:B------:R-:W-:Y:S01]  /*25e0*/  ISETP.NE.AND P1, PT, R72, RZ, PT ;  /* 0x000000ff4800720c */ /* 0x000fe20003f25270 */
        /* <DEDUP_REMOVED lines=8> */
[----:B------:R-:W1:Y:S01]  /*2670*/  MUFU.EX2 R166, R166 ;  /* 0x000000a600a67308 */ /* 0x000e620000000800 */
[----:B------:R-:W-:Y:S01]  /*2680*/  FFMA.FTZ R182, R182, UR27, -R181 ;  /* 0x0000001bb6b67c23 */ /* 0x000fe200080108b5 */
[--C-:B------:R-:W-:Y:S01]  /*2690*/  FFMA.FTZ R6, R6, UR27, -R180.reuse ;  /* 0x0000001b06067c23 */ /* 0x100fe200080108b4 */
[----:B------:R-:W-:Y:S01]  /*26a0*/  FFMA.FTZ R189, R189, UR27, -R180 ;  /* 0x0000001bbdbd7c23 */ /* 0x000fe200080108b4 */
[----:B------:R-:W-:-:S02]  /*26b0*/  @!P1 VIADD R24, R174, 0x32440 ;  /* 0x00032440ae189836 */ /* 0x000fc40000000000 */
[----:B------:R-:W-:Y:S01]  /*26c0*/  FFMA.FTZ R191, R193, UR27, -R180 ;  /* 0x0000001bc1bf7c23 */ /* 0x000fe200080108b4 */
[--C-:B------:R-:W-:Y:S01]  /*26d0*/  FFMA.FTZ R193, R190, UR27, -R181.reuse ;  /* 0x0000001bbec17c23 */ /* 0x100fe200080108b5 */
[--C-:B------:R-:W-:Y:S01]  /*26e0*/  FFMA.FTZ R190, R192, UR27, -R181.reuse ;  /* 0x0000001bc0be7c23 */ /* 0x100fe200080108b5 */
[----:B------:R-:W-:Y:S01]  /*26f0*/  MUFU.EX2 R169, R169 ;  /* 0x000000a900a97308 */ /* 0x000fe20000000800 */
[----:B------:R-:W-:Y:S01]  /*2700*/  @!P1 PRMT R24, RZ, 0x654, R24 ;  /* 0x00000654ff189816 */ /* 0x000fe20000000018 */
[----:B------:R2:W-:Y:S06]  /*2710*/  BAR.ARV R4, 0x100 ;  /* 0x000400040000751d */ /* 0x0005ec0000002000 */
[----:B------:R3:W-:Y:S01]  /*2720*/  @!P1 SYNCS.ARRIVE.TRANS64.RED.A1T0 RZ, [R24+URZ], RZ ;  /* 0x000000ff18ff99a7 */ /* 0x0007e2000810043f */
[----:B------:R-:W4:Y:S01]  /*2730*/  MUFU.EX2 R172, R172 ;  /* 0x000000ac00ac7308 */ /* 0x000f220000000800 */
[----:B------:R5:W-:Y:S01]  /*2740*/  BAR.SYNC.DEFER_BLOCKING R187, 0x100 ;  /* 0x000400bb0000751d */ /* 0x000be20000010000 */
[----:B-1----:R-:W-:Y:S01]  /*2750*/  F2FP.F16.F32.PACK_AB R152, R166, R167 ;  /* 0x000000a7a698723e */ /* 0x002fe200000000ff */
[--C-:B------:R-:W-:Y:S01]  /*2760*/  FFMA.FTZ R192, R7, UR27, -R180.reuse ;  /* 0x0000001b07c07c23 */ /* 0x100fe200080108b4 */
[--C-:B------:R-:W-:Y:S01]  /*2770*/  FFMA.FTZ R7, R8, UR27, -R180.reuse ;  /* 0x0000001b08077c23 */ /* 0x100fe200080108b4 */
[--C-:B------:R-:W-:Y:S01]  /*2780*/  FFMA.FTZ R188, R188, UR27, -R181.reuse ;  /* 0x0000001bbcbc7c23 */ /* 0x100fe200080108b5 */
[--C-:B------:R-:W-:Y:S01]  /*2790*/  FFMA.FTZ R195, R194, UR27, -R181.reuse ;  /* 0x0000001bc2c37c23 */ /* 0x100fe200080108b5 */
[--C-:B------:R-:W-:Y:S01]  /*27a0*/  FFMA.FTZ R5, R5, UR27, -R180.reuse ;  /* 0x0000001b05057c23 */ /* 0x100fe200080108b4 */
[----:B------:R-:W-:Y:S01]  /*27b0*/  MUFU.EX2 R168, R168 ;  /* 0x000000a800a87308 */ /* 0x000fe20000000800 */
[--C-:B-----5:R-:W-:Y:S01]  /*27c0*/  FFMA.FTZ R187, R196, UR27, -R181.reuse ;  /* 0x0000001bc4bb7c23 */ /* 0x120fe200080108b5 */
[--C-:B------:R-:W-:Y:S01]  /*27d0*/  FFMA.FTZ R8, R11, UR27, -R180.reuse ;  /* 0x0000001b0b087c23 */ /* 0x100fe200080108b4 */
[--C-:B------:R-:W-:Y:S01]  /*27e0*/  FFMA.FTZ R11, R13, UR27, -R181.reuse ;  /* 0x0000001b0d0b7c23 */ /* 0x100fe200080108b5 */
[--C-:B------:R-:W-:Y:S01]  /*27f0*/  FFMA.FTZ R13, R20, UR27, -R181.reuse ;  /* 0x0000001b140d7c23 */ /* 0x100fe200080108b5 */
[--C-:B------:R-:W-:Y:S01]  /*2800*/  FFMA.FTZ R10, R10, UR27, -R181.reuse ;  /* 0x0000001b0a0a7c23 */ /* 0x100fe200080108b5 */
[--C-:B------:R-:W-:Y:S01]  /*2810*/  FFMA.FTZ R20, R157, UR27, -R181.reuse ;  /* 0x0000001b9d147c23 */ /* 0x100fe200080108b5 */
[--C-:B------:R-:W-:Y:S01]  /*2820*/  FFMA.FTZ R9, R9, UR27, -R180.reuse ;  /* 0x0000001b09097c23 */ /* 0x100fe200080108b4 */
[----:B------:R-:W1:Y:S01]  /*2830*/  MUFU.EX2 R173, R173 ;  /* 0x000000ad00ad7308 */ /* 0x000e620000000800 */
[----:B----4-:R-:W-:Y:S01]  /*2840*/  F2FP.F16.F32.PACK_AB R154, R172, R169 ;  /* 0x000000a9ac9a723e */ /* 0x010fe200000000ff */
        /* <DEDUP_REMOVED lines=15> */
[----:B-1----:R-:W-:Y:S01]  /*2940*/  F2FP.F16.F32.PACK_AB R153, R173, R168 ;  /* 0x000000a8ad99723e */ /* 0x002fe200000000ff */
[--C-:B------:R-:W-:Y:S01]  /*2950*/  FFMA.FTZ R163, R165, UR27, -R181.reuse ;  /* 0x0000001ba5a37c23 */ /* 0x100fe200080108b5 */
[--C-:B------:R-:W-:Y:S01]  /*2960*/  FFMA.FTZ R165, R175, UR27, -R180.reuse ;  /* 0x0000001bafa57c23 */ /* 0x100fe200080108b4 */
[--C-:B------:R-:W-:Y:S01]  /*2970*/  FFMA.FTZ R175, R178, UR27, -R180.reuse ;  /* 0x0000001bb2af7c23 */ /* 0x100fe200080108b4 */
[----:B------:R-:W-:Y:S01]  /*2980*/  FFMA.FTZ R156, R156, UR27, -R181 ;  /* 0x0000001b9c9c7c23 */ /* 0x000fe200080108b5 */
[--C-:B------:R-:W-:Y:S01]  /*2990*/  FFMA.FTZ R176, R177, UR27, -R180.reuse ;  /* 0x0000001bb1b07c23 */ /* 0x100fe200080108b4 */
[----:B------:R-:W-:Y:S01]  /*29a0*/  FFMA.FTZ R178, R183, UR27, -R180 ;  /* 0x0000001bb7b27c23 */ /* 0x000fe200080108b4 */
[----:B------:R-:W-:Y:S01]  /*29b0*/  MUFU.EX2 R182, R182 ;  /* 0x000000b600b67308 */ /* 0x000fe20000000800 */
[----:B------:R-:W-:Y:S01]  /*29c0*/  FADD.FTZ R166, R167, R166 ;  /* 0x000000a6a7a67221 */ /* 0x000fe20000010000 */
[----:B------:R-:W-:Y:S01]  /*29d0*/  FADD.FTZ R173, R168, R173 ;  /* 0x000000ada8ad7221 */ /* 0x000fe20000010000 */
[----:B------:R-:W-:-:S02]  /*29e0*/  @!P1 VIADD R174, R174, 0x32460 ;  /* 0x00032460aeae9836 */ /* 0x000fc40000000000 */
[----:B------:R-:W-:-:S03]  /*29f0*/  FADD.FTZ R169, R169, R166 ;  /* 0x000000a6a9a97221 */ /* 0x000fc60000010000 */
[----:B------:R-:W1:Y:S01]  /*2a00*/  MUFU.EX2 R185, R185 ;  /* 0x000000b900b97308 */ /* 0x000e620000000800 */
[C---:B----4-:R-:W-:Y:S01]  /*2a10*/  F2FP.F16.F32.PACK_AB R155, R171.reuse, R170 ;  /* 0x000000aaab9b723e */ /* 0x050fe200000000ff */
[----:B------:R-:W-:Y:S01]  /*2a20*/  FADD.FTZ R170, R170, R173 ;  /* 0x000000adaaaa7221 */ /* 0x000fe20000010000 */
[----:B------:R-:W-:Y:S01]  /*2a30*/  FADD.FTZ R169, R172, R169 ;  /* 0x000000a9aca97221 */ /* 0x000fe20000010000 */
[----:B------:R-:W-:Y:S01]  /*2a40*/  @!P1 PRMT R174, RZ, 0x654, R174 ;  /* 0x00000654ffae9816 */ /* 0x000fe200000000ae */
[----:B---3--:R-:W-:Y:S01]  /*2a50*/  WARPGROUP.ARRIVE ;  /* 0x00000000000079c5 */ /* 0x008fe20000000000 */
[----:B------:R-:W-:Y:S02]  /*2a60*/  FADD.FTZ R171, R171, R170 ;  /* 0x000000aaabab7221 */ /* 0x000fe40000010000 */
[----:B------:R-:W-:Y:S03]  /*2a70*/  MUFU.EX2 R184, R184 ;  /* 0x000000b800b87308 */ /* 0x000fe60000000800 */
[----:B------:R-:W-:Y:S01]  /*2a80*/  HGMMA.64x256x16.F32 R24, R152, gdesc[UR4].tnspB, RZ, !UPT, gsb0 ;  /* 0x43e0000498187df0 */ /* 0x000fe2000c0008ff */
[----:B------:R-:W-:Y:S01]  /*2a90*/  UIADD3 UR6, UR10, 0x80, URZ ;  /* 0x000000800a067890 */ /* 0x000fe2000fffe03f */
[----:B------:R-:W-:-:S03]  /*2aa0*/  UMOV UR7, 0x40000040 ;  /* 0x4000004000077882 */ /* 0x000fc60000000000 */
[----:B------:R-:W-:Y:S08]  /*2ab0*/  MUFU.EX2 R187, R187 ;  /* 0x000000bb00bb7308 */ /* 0x000ff00000000800 */
[----:B------:R-:W-:Y:S08]  /*2ac0*/  MUFU.EX2 R6, R6 ;  /* 0x0000000600067308 */ /* 0x000ff00000000800 */
[----:B------:R-:W3:Y:S08]  /*2ad0*/  MUFU.EX2 R189, R189 ;  /* 0x000000bd00bd7308 */ /* 0x000ef00000000800 */
[----:B------:R-:W-:Y:S08]  /*2ae0*/  MUFU.EX2 R186, R186 ;  /* 0x000000ba00ba7308 */ /* 0x000ff00000000800 */
[----:B------:R-:W4:Y:S08]  /*2af0*/  MUFU.EX2 R191, R191 ;  /* 0x000000bf00bf7308 */ /* 0x000f300000000800 */
[----:B------:R-:W-:Y:S08]  /*2b00*/  MUFU.EX2 R188, R188 ;  /* 0x000000bc00bc7308 */ /* 0x000ff00000000800 */
[----:B------:R-:W5:Y:S08]  /*2b10*/  MUFU.EX2 R193, R193 ;  /* 0x000000c100c17308 */ /* 0x000f700000000800 */
[----:B------:R-:W-:Y:S08]  /*2b20*/  MUFU.EX2 R190, R190 ;  /* 0x000000be00be7308 */ /* 0x000ff00000000800 */
[----:B------:R-:W-:Y:S08]  /*2b30*/  MUFU.EX2 R195, R195 ;  /* 0x000000c300c37308 */ /* 0x000ff00000000800 */
[----:B------:R-:W-:Y:S08]  /*2b40*/  MUFU.EX2 R5, R5 ;  /* 0x0000000500057308 */ /* 0x000ff00000000800 */
[----:B------:R-:W2:Y:S08]  /*2b50*/  MUFU.EX2 R192, R192 ;  /* 0x000000c000c07308 */ /* 0x000eb00000000800 */
[----:B------:R-:W-:Y:S08]  /*2b60*/  MUFU.EX2 R7, R7 ;  /* 0x0000000700077308 */ /* 0x000ff00000000800 */
[----:B------:R-:W2:Y:S08]  /*2b70*/  MUFU.EX2 R8, R8 ;  /* 0x0000000800087308 */ /* 0x000eb00000000800 */
[----:B------:R-:W-:Y:S08]  /*2b80*/  MUFU.EX2 R10, R10 ;  /* 0x0000000a000a7308 */ /* 0x000ff00000000800 */
[----:B------:R-:W2:Y:S08]  /*2b90*/  MUFU.EX2 R11, R11 ;  /* 0x0000000b000b7308 */ /* 0x000eb00000000800 */
        /* <DEDUP_REMOVED lines=18> */
[----:B------:R-:W-:Y:S01]  /*2cc0*/  MUFU.EX2 R165, R165 ;  /* 0x000000a500a57308 */ /* 0x000fe20000000800 */
[----:B------:R-:W-:-:S02]  /*2cd0*/  WARPGROUP.DEPBAR.LE gsb0, 0x0 ;  /* 0x00008000000079c5 */ /* 0x000fc40000010000 */
[----:B-1----:R-:W-:Y:S01]  /*2ce0*/  F2FP.F16.F32.PACK_AB R152, R185, R182 ;  /* 0x000000b6b998723e */ /* 0x002fe200000000ff */
[----:B------:R-:W-:Y:S01]  /*2cf0*/  FADD.FTZ R182, R182, R169 ;  /* 0x000000a9b6b67221 */ /* 0x000fe20000010000 */
[----:B---3--:R-:W-:Y:S01]  /*2d00*/  F2FP.F16.F32.PACK_AB R153, R189, R6 ;  /* 0x00000006bd99723e */ /* 0x008fe200000000ff */
[----:B------:R-:W-:Y:S01]  /*2d10*/  FADD.FTZ R6, R6, R171 ;  /* 0x000000ab06067221 */ /* 0x000fe20000010000 */
[----:B------:R-:W-:Y:S01]  /*2d20*/  F2FP.F16.F32.PACK_AB R154, R187, R184 ;  /* 0x000000b8bb9a723e */ /* 0x000fe200000000ff */
[----:B------:R-:W1:Y:S01]  /*2d30*/  MUFU.EX2 R176, R176 ;  /* 0x000000b000b07308 */ /* 0x000e620000000800 */
[----:B----4-:R-:W-:Y:S01]  /*2d40*/  F2FP.F16.F32.PACK_AB R155, R191, R186 ;  /* 0x000000babf9b723e */ /* 0x010fe200000000ff */
[----:B------:R-:W-:Y:S01]  /*2d50*/  FADD.FTZ R185, R185, R182 ;  /* 0x000000b6b9b97221 */ /* 0x000fe20000010000 */
[----:B------:R-:W-:Y:S02]  /*2d60*/  FADD.FTZ R189, R189, R6 ;  /* 0x00000006bdbd7221 */ /* 0x000fe40000010000 */
[----:B------:R-:W-:Y:S01]  /*2d70*/  WARPGROUP.ARRIVE ;  /* 0x00000000000079c5 */ /* 0x000fe20000000000 */
[----:B------:R-:W-:Y:S01]  /*2d80*/  FADD.FTZ R184, R184, R185 ;  /* 0x000000b9b8b87221 */ /* 0x000fe20000010000 */
[----:B------:R-:W-:Y:S01]  /*2d90*/  FADD.FTZ R186, R186, R189 ;  /* 0x000000bdbaba7221 */ /* 0x000fe20000010000 */
[----:B------:R-:W-:Y:S02]  /*2da0*/  MUFU.EX2 R175, R175 ;  /* 0x000000af00af7308 */ /* 0x000fe40000000800 */
[----:B------:R-:W-:Y:S01]  /*2db0*/  FADD.FTZ R187, R187, R184 ;  /* 0x000000b8bbbb7221 */ /* 0x000fe20000010000 */
[----:B------:R-:W-:Y:S01]  /*2dc0*/  HGMMA.64x256x16.F32 R24, R152, gdesc[UR4].tnspB, R24, gsb0 ;  /* 0x43e0000498187df0 */ /* 0x000fe20008000818 */
[----:B------:R-:W-:Y:S01]  /*2dd0*/  UIADD3 UR6, UR10, 0x100, URZ ;  /* 0x000001000a067890 */ /* 0x000fe2000fffe03f */
[----:B------:R-:W-:Y:S01]  /*2de0*/  FADD.FTZ R186, R191, R186 ;  /* 0x000000babfba7221 */ /* 0x000fe20000010000 */
[----:B------:R-:W-:-:S02]  /*2df0*/  UMOV UR7, 0x40000040 ;  /* 0x4000004000077882 */ /* 0x000fc40000000000 */
[----:B------:R-:W3:Y:S01]  /*2e00*/  MUFU.EX2 R178, R178 ;  /* 0x000000b200b27308 */ /* 0x000ee20000000800 */
[----:B------:R-:W-:Y:S02]  /*2e10*/  WARPGROUP.DEPBAR.LE gsb0, 0x0 ;  /* 0x00008000000079c5 */ /* 0x000fe40000010000 */
[----:B-----5:R-:W-:Y:S01]  /*2e20*/  F2FP.F16.F32.PACK_AB R152, R193, R188 ;  /* 0x000000bcc198723e */ /* 0x020fe200000000ff */
[----:B------:R-:W-:Y:S01]  /*2e30*/  FADD.FTZ R188, R188, R187 ;  /* 0x000000bbbcbc7221 */ /* 0x000fe20000010000 */
[----:B--2---:R-:W-:Y:S01]  /*2e40*/  F2FP.F16.F32.PACK_AB R153, R192, R5 ;  /* 0x00000005c099723e */ /* 0x004fe200000000ff */
[----:B------:R-:W-:Y:S01]  /*2e50*/  FADD.FTZ R5, R5, R186 ;  /* 0x000000ba05057221 */ /* 0x000fe20000010000 */
[----:B------:R-:W-:Y:S01]  /*2e60*/  F2FP.F16.F32.PACK_AB R154, R195, R190 ;  /* 0x000000bec39a723e */ /* 0x000fe200000000ff */
[----:B------:R-:W-:Y:S01]  /*2e70*/  FADD.FTZ R193, R193, R188 ;  /* 0x000000bcc1c17221 */ /* 0x000fe20000010000 */
[----:B------:R-:W-:Y:S01]  /*2e80*/  F2FP.F16.F32.PACK_AB R155, R8, R7 ;  /* 0x00000007089b723e */ /* 0x000fe200000000ff */
[----:B------:R-:W-:-:S02]  /*2e90*/  FADD.FTZ R192, R192, R5 ;  /* 0x00000005c0c07221 */ /* 0x000fc40000010000 */
[----:B------:R-:W-:Y:S01]  /*2ea0*/  FADD.FTZ R190, R190, R193 ;  /* 0x000000c1bebe7221 */ /* 0x000fe20000010000 */
[----:B------:R-:W-:Y:S01]  /*2eb0*/  WARPGROUP.ARRIVE ;  /* 0x00000000000079c5 */ /* 0x000fe20000000000 */
[----:B------:R-:W-:Y:S02]  /*2ec0*/  FADD.FTZ R7, R7, R192 ;  /* 0x000000c007077221 */ /* 0x000fe40000010000 */
[----:B------:R-:W-:Y:S02]  /*2ed0*/  FADD.FTZ R195, R195, R190 ;  /* 0x000000bec3c37221 */ /* 0x000fe40000010000 */
[----:B------:R-:W-:-:S05]  /*2ee0*/  FADD.FTZ R8, R8, R7 ;  /* 0x0000000708087221 */ /* 0x000fca0000010000 */
[----:B------:R-:W-:Y:S01]  /*2ef0*/  HGMMA.64x256x16.F32 R24, R152, gdesc[UR4].tnspB, R24, gsb0 ;  /* 0x43e0000498187df0 */ /* 0x000fe20008000818 */
[----:B------:R-:W-:Y:S01]  /*2f00*/  UIADD3 UR6, UR10, 0x180, URZ ;  /* 0x000001800a067890 */ /* 0x000fe2000fffe03f */
[----:B------:R-:W-:Y:S01]  /*2f10*/  UMOV UR7, 0x40000040 ;  /* 0x4000004000077882 */ /* 0x000fe20000000000 */
[----:B------:R-:W-:Y:S02]  /*2f20*/  WARPGROUP.DEPBAR.LE gsb0, 0x0 ;  /* 0x00008000000079c5 */ /* 0x000fe40000010000 */
[----:B------:R-:W-:Y:S01]  /*2f30*/  F2FP.F16.F32.PACK_AB R152, R11, R10 ;  /* 0x0000000a0b98723e */ /* 0x000fe200000000ff */
[----:B------:R-:W-:Y:S01]  /*2f40*/  FADD.FTZ R10, R10, R195 ;  /* 0x000000c30a0a7221 */ /* 0x000fe20000010000 */
[----:B------:R-:W-:Y:S01]  /*2f50*/  F2FP.F16.F32.PACK_AB R153, R12, R9 ;  /* 0x000000090c99723e */ /* 0x000fe200000000ff */
        /* <DEDUP_REMOVED lines=9> */
[----:B------:R-:W-:-:S08]  /*2ff0*/  FADD.FTZ R194, R194, R15 ;  /* 0x0000000fc2c27221 */ /* 0x000fd00000010000 */
        /* <DEDUP_REMOVED lines=23> */
[----:B-1----:R-:W-:Y:S01]  /*3170*/  F2FP.F16.F32.PACK_AB R153, R176, R165 ;  /* 0x000000a5b099723e */ /* 0x002fe200000000ff */
[----:B------:R-:W-:Y:S01]  /*3180*/  FADD.FTZ R165, R165, R164 ;  /* 0x000000a4a5a57221 */ /* 0x000fe20000010000 */
[----:B------:R-:W-:Y:S01]  /*3190*/  F2FP.F16.F32.PACK_AB R154, R163, R160 ;  /* 0x000000a0a39a723e */ /* 0x000fe200000000ff */
[----:B------:R-:W-:Y:S01]  /*31a0*/  FADD.FTZ R179, R179, R156 ;  /* 0x0000009cb3b37221 */ /* 0x000fe20000010000 */
[----:B---3--:R-:W-:Y:S01]  /*31b0*/  F2FP.F16.F32.PACK_AB R155, R178, R175 ;  /* 0x000000afb29b723e */ /* 0x008fe200000000ff */
[----:B------:R-:W-:-:S02]  /*31c0*/  FADD.FTZ R176, R176, R165 ;  /* 0x000000a5b0b07221 */ /* 0x000fc40000010000 */
[----:B------:R-:W-:Y:S01]  /*31d0*/  FADD.FTZ R160, R160, R179 ;  /* 0x000000b3a0a07221 */ /* 0x000fe20000010000 */
[----:B------:R-:W-:Y:S01]  /*31e0*/  WARPGROUP.ARRIVE ;  /* 0x00000000000079c5 */ /* 0x000fe20000000000 */
[----:B------:R-:W-:Y:S02]  /*31f0*/  FADD.FTZ R7, R175, R176 ;  /* 0x000000b0af077221 */ /* 0x000fe40000010000 */
[----:B------:R-:W-:Y:S02]  /*3200*/  FADD.FTZ R5, R163, R160 ;  /* 0x000000a0a3057221 */ /* 0x000fe40000010000 */
[----:B------:R-:W-:-:S08]  /*3210*/  FADD.FTZ R7, R178, R7 ;  /* 0x00000007b2077221 */ /* 0x000fd00000010000 */
[----:B------:R-:W-:Y:S03]  /*3220*/  HGMMA.64x256x16.F32 R24, R152, gdesc[UR4].tnspB, R24, gsb0 ;  /* 0x43e0000498187df0 */ /* 0x000fe60008000818 */
[----:B------:R-:W-:Y:S02]  /*3230*/  WARPGROUP.DEPBAR.LE gsb0, 0x0 ;  /* 0x00008000000079c5 */ /* 0x000fe40000010000 */
[----:B------:R1:W-:Y:S01]  /*3240*/  @!P1 SYNCS.ARRIVE.TRANS64.RED.A1T0 RZ, [R174+URZ], RZ ;  /* 0x000000ffaeff99a7 */ /* 0x0003e2000810043f */
[----:B------:R-:W-:Y:S05]  /*3250*/  @!P2 BRA `(.L_x_7350) ;  /* 0x0000002000f8a947 */ /* 0x000fea0003800000 */
[----:B------:R-:W-:Y:S01]  /*3260*/  IMAD.MOV.U32 R12, RZ, RZ, R3 ;  /* 0x000000ffff0c7224 */ /* 0x000fe200078e0003 */
[----:B------:R-:W-:Y:S01]  /*3270*/  UIADD3 UR45, UR45, -0x2, URZ ;  /* 0xfffffffe2d2d7890 */ /* 0x000fe2000fffe03f */
[----:B------:R-:W-:Y:S01]  /*3280*/  IMAD.MOV.U32 R9, RZ, RZ, R0 ;  /* 0x000000ffff097224 */ /* 0x000fe200078e0000 */
[----:B------:R-:W-:-:S10]  /*3290*/  ULDC UR27, c[0x0][0xa80] ;  /* 0x0002a000001b7ab9 */ /* 0x000fd40000000800 */
.L_x_7359:
        /* <DEDUP_REMOVED lines=8> */
[----:B--2---:R-:W-:Y:S11]  /*3320*/  @!P0 BRA `(.L_x_7351) ;  /* 0x0000000000048947 */ /* 0x004ff60003800000 */
[----:B------:R-:W-:Y:S01]  /*3330*/  BPT.TRAP 0x1 ;  /* 0x000000040000795c */ /* 0x000fe20000300000 */
.L_x_7351:
[----:B------:R-:W-:Y:S01]  /*3340*/  ULEA UR28, UR39, UR41, 0x3 ;  /* 0x00000029271c7291 */ /* 0x000fe2000f8e183f */
[----:B------:R-:W-:-:S04]  /*3350*/  MOV R0, UR38 ;  /* 0x0000002600007c02 */ /* 0x000fc80008000f00 */
[----:B------:R-:W-:-:S04]  /*3360*/  SHF.L.U32 R0, R0, 0x1f, RZ ;  /* 0x0000001f00007819 */ /* 0x000fc800000006ff */
[----:B------:R2:W3:Y:S01]  /*3370*/  SYNCS.PHASECHK.TRANS64.TRYWAIT P3, [UR28+0x32430], R0 ;  /* 0x03243000ff0075a7 */ /* 0x0004e2000806015c */
[----:B------:R-:W-:Y:S05]  /*3380*/  @!P0 BRA `(.L_x_7352) ;  /* 0x0000000000048947 */ /* 0x000fea0003800000 */
[----:B------:R-:W-:Y:S01]  /*3390*/  BPT.TRAP 0x1 ;  /* 0x000000040000795c */ /* 0x000fe20000300000 */
.L_x_7352:
[----:B---3--:R-:W-:Y:S05]  /*33a0*/  @P3 BRA `(.L_x_7353) ;  /* 0x0000000000083947 */ /* 0x008fea0003800000 */
[----:B------:R-:W3:Y:S02]  /*33b0*/  SYNCS.PHASECHK.TRANS64.TRYWAIT P3, [UR28+0x32430], R0 ;  /* 0x03243000ff0075a7 */ /* 0x000ee4000806015c */
[----:B---3--:R-:W-:Y:S05]  /*33c0*/  @!P3 BRA `(.L_x_7354) ;  /* 0x0000006c0044b947 */ /* 0x008fea0003800000 */
.L_x_7353:
[----:B------:R-:W-:Y:S01]  /*33d0*/  UIMAD UR6, UR39, 0x300, UR24 ;  /* 0x00000300270678a4 */ /* 0x000fe2000f8e0218 */
[----:B-1----:R-:W-:Y:S01]  /*33e0*/  WARPGROUP.ARRIVE ;  /* 0x00000000000079c5 */ /* 0x002fe20000000000 */
        /* <DEDUP_REMOVED lines=20> */
.L_x_7355:
[----:B------:R1:W4:Y:S01]  /*3530*/  SYNCS.PHASECHK.TRANS64.TRYWAIT P3, [UR28+0x32450], R0 ;  /* 0x03245000ff0075a7 */ /* 0x000322000806015c */
[----:B------:R-:W-:Y:S05]  /*3540*/  @!P0 BRA `(.L_x_7356) ;  /* 0x0000000000048947 */ /* 0x000fea0003800000 */
[----:B------:R-:W-:Y:S01]  /*3550*/  BPT.TRAP 0x1 ;  /* 0x000000040000795c */ /* 0x000fe20000300000 */
.L_x_7356:
[----:B----4-:R-:W-:Y:S05]  /*3560*/  @P3 BRA `(.L_x_7357) ;  /* 0x0000000000083947 */ /* 0x010fea0003800000 */
[----:B------:R-:W4:Y:S02]  /*3570*/  SYNCS.PHASECHK.TRANS64.TRYWAIT P3, [UR28+0x32450], R0 ;  /* 0x03245000ff0075a7 */ /* 0x000f24000806015c */
[----:B----4-:R-:W-:Y:S05]  /*3580*/  @!P3 BRA `(.L_x_7358) ;  /* 0x0000006800ecb947 */ /* 0x010fea0003800000 */
.L_x_7357:
[----:B------:R-:W-:Y:S01]  /*3590*/  ULEA UR6, UR44, UR41, 0xd ;  /* 0x000000292c067291 */ /* 0x000fe2000f8e683f */
[----:B------:R-:W-:Y:S01]  /*35a0*/  WARPGROUP.ARRIVE ;  /* 0x00000000000079c5 */ /* 0x000fe20000000000 */
[----:B------:R-:W-:Y:S01]  /*35b0*/  UIMAD UR7, UR39, 0xc00, UR25 ;  /* 0x00000c00270778a4 */ /* 0x000fe2000f8e0219 */
[----:B------:R-:W-:Y:S01]  /*35c0*/  IMAD.U32 R20, RZ, RZ, UR28 ;  /* 0x0000001cff147e24 */ /* 0x000fe2000f8e00ff */
[----:B------:R-:W-:Y:S01]  /*35d0*/  UIADD3 UR6, UR6, 0x22400, URZ ;  /* 0x0002240006067890 */ /* 0x000fe2000fffe03f */
[----:B------:R-:W-:Y:S01]  /*35e0*/  UMOV UR23, 0x40000040 ;  /* 0x4000004000177882 */ /* 0x000fe20000000000 */
[----:B------:R-:W-:Y:S02]  /*35f0*/  UMOV UR21, 0x40000040 ;  /* 0x4000004000157882 */ /* 0x000fe40000000000 */
[----:B------:R-:W-:Y:S01]  /*3600*/  USHF.R.U32.HI UR6, URZ, 0x4, UR6 ;  /* 0x000000043f067899 */ /* 0x000fe20008011606 */
[C---:B------:R-:W-:Y:S01]  /*3610*/  @!P1 VIADD R21, R20.reuse, 0x32440 ;  /* 0x0003244014159836 */ /* 0x040fe20000000000 */
[----:B------:R-:W-:Y:S01]  /*3620*/  UMOV UR22, UR7 ;  /* 0x0000000700167c82 */ /* 0x000fe20008000000 */
[----:B------:R-:W-:Y:S01]  /*3630*/  UIMAD UR10, UR39, 0xc00, UR26 ;  /* 0x00000c00270a78a4 */ /* 0x000fe2000f8e021a */
[----:B------:R-:W-:Y:S01]  /*3640*/  @!P1 VIADD R20, R20, 0x32460 ;  /* 0x0003246014149836 */ /* 0x000fe20000000000 */
[----:B------:R-:W-:-:S04]  /*3650*/  ULOP3.LUT UR6, UR6, 0x3fff, URZ, 0xc0, !UPT ;  /* 0x00003fff06067892 */ /* 0x000fc8000f8ec03f */
[----:B------:R-:W-:Y:S01]  /*3660*/  ULOP3.LUT UR6, UR6, 0x10000, URZ, 0xfc, !UPT ;  /* 0x0001000006067892 */ /* 0x000fe2000f8efc3f */
[----:B------:R-:W-:-:S06]  /*3670*/  @!P1 PRMT R20, RZ, 0x654, R20 ;  /* 0x00000654ff149816 */ /* 0x000fcc0000000014 */
[----:B------:R-:W-:Y:S02]  /*3680*/  UMOV UR20, UR6 ;  /* 0x0000000600147c82 */ /* 0x000fe40008000000 */
        /* <DEDUP_REMOVED lines=103> */
[----:B------:R-:W-:Y:S01]  /*3d00*/  UMOV UR6, UR10 ;  /* 0x0000000a00067c82 */ /* 0x000fe20008000000 */
[----:B------:R-:W-:Y:S01]  /*3d10*/  UMOV UR7, 0x40000040 ;  /* 0x4000004000077882 */ /* 0x000fe20000000000 */
[----:B------:R-:W-:Y:S02]  /*3d20*/  WARPGROUP.DEPBAR.LE gsb0, 0x0 ;  /* 0x00008000000079c5 */ /* 0x000fe40000010000 */
[----:B------:R-:W-:-:S06]  /*3d30*/  WARPGROUP.ARRIVE ;  /* 0x00000000000079c5 */ /* 0x000fcc0000000000 */
[----:B------:R-:W-:Y:S03]  /*3d40*/  HGMMA.64x96x16.F32 R152, gdesc[UR20], R152, gsb0 ;  /* 0x01600000149879f0 */ /* 0x000fe60008000898 */
[----:B------:R-:W-:Y:S02]  /*3d50*/  WARPGROUP.DEPBAR.LE gsb0, 0x0 ;  /* 0x00008000000079c5 */ /* 0x000fe40000010000 */
[----:B-123--:R-:W-:-:S04]  /*3d60*/  FMNMX.FTZ R0, R152, R9, !PT ;  /* 0x0000000998007209 */ /* 0x00efc80007810000 */
[----:B------:R-:W-:-:S04]  /*3d70*/  FMNMX.FTZ R3, R153, R0, !PT ;  /* 0x0000000099037209 */ /* 0x000fc80007810000 */
[----:B------:R-:W-:-:S04]  /*3d80*/  FMNMX.FTZ R0, R156, R3, !PT ;  /* 0x000000039c007209 */ /* 0x000fc80007810000 */
[----:B------:R-:W-:-:S04]  /*3d90*/  FMNMX.FTZ R3, R157, R0, !PT ;  /* 0x000000009d037209 */ /* 0x000fc80007810000 */
[----:B------:R-:W-:-:S04]  /*3da0*/  FMNMX.FTZ R0, R160, R3, !PT ;  /* 0x00000003a0007209 */ /* 0x000fc80007810000 */
        /* <DEDUP_REMOVED lines=37> */
[----:B------:R-:W-:-:S03]  /*4000*/  FMNMX.FTZ R0, R190, R3, !PT ;  /* 0x00000003be007209 */ /* 0x000fc60007810000 */
[----:B------:R-:W1:Y:S01]  /*4010*/  SHFL.BFLY PT, R11, R4, 0x2, 0x1f ;  /* 0x0c401f00040b7f89 */ /* 0x000e6200000e0000 */
[----:B------:R-:W-:-:S04]  /*4020*/  FMNMX.FTZ R3, R191, R0, !PT ;  /* 0x00000000bf037209 */ /* 0x000fc80007810000 */
[----:B------:R-:W-:-:S04]  /*4030*/  FMNMX.FTZ R0, R194, R3, !PT ;  /* 0x00000003c2007209 */ /* 0x000fc80007810000 */
[----:B------:R-:W-:-:S04]  /*4040*/  FMNMX.FTZ R3, R195, R0, !PT ;  /* 0x00000000c3037209 */ /* 0x000fc80007810000 */
[----:B------:R-:W-:-:S04]  /*4050*/  FMNMX.FTZ R0, R198, R3, !PT ;  /* 0x00000003c6007209 */ /* 0x000fc80007810000 */
[----:B------:R-:W-:-:S05]  /*4060*/  FMNMX.FTZ R3, R199, R0, !PT ;  /* 0x00000000c7037209 */ /* 0x000fca0007810000 */
[----:B------:R-:W2:Y:S01]  /*4070*/  SHFL.BFLY PT, R0, R3, 0x2, 0x1f ;  /* 0x0c401f0003007f89 */ /* 0x000ea200000e0000 */
[----:B-1----:R-:W-:-:S05]  /*4080*/  FMNMX.FTZ R8, R4, R11, !PT ;  /* 0x0000000b04087209 */ /* 0x002fca0007810000 */
[----:B------:R-:W1:Y:S01]  /*4090*/  SHFL.BFLY PT, R11, R8, 0x1, 0x1f ;  /* 0x0c201f00080b7f89 */ /* 0x000e6200000e0000 */
[----:B--2---:R-:W-:-:S05]  /*40a0*/  FMNMX.FTZ R10, R3, R0, !PT ;  /* 0x00000000030a7209 */ /* 0x004fca0007810000 */
[----:B------:R-:W2:Y:S01]  /*40b0*/  SHFL.BFLY PT, R13, R10, 0x1, 0x1f ;  /* 0x0c201f000a0d7f89 */ /* 0x000ea200000e0000 */
[----:B-1----:R-:W-:-:S05]  /*40c0*/  FMNMX.FTZ R0, R8, R11, !PT ;  /* 0x0000000b08007209 */ /* 0x002fca0007810000 */
[C---:B------:R-:W-:Y:S01]  /*40d0*/  FADD.FTZ R4, -R0.reuse, R9 ;  /* 0x0000000900047221 */ /* 0x040fe20000010100 */
[----:B------:R-:W-:-:S03]  /*40e0*/  FMUL.FTZ R11, R0, UR27 ;  /* 0x0000001b000b7c20 */ /* 0x000fc60008410000 */
[----:B------:R-:W-:Y:S01]  /*40f0*/  FMUL.FTZ R4, R4, UR27 ;  /* 0x0000001b04047c20 */ /* 0x000fe20008410000 */
[--C-:B------:R-:W-:Y:S01]  /*4100*/  FFMA.FTZ R156, R156, UR27, -R11.reuse ;  /* 0x0000001b9c9c7c23 */ /* 0x100fe2000801080b */
[--C-:B------:R-:W-:Y:S01]  /*4110*/  FFMA.FTZ R9, R152, UR27, -R11.reuse ;  /* 0x0000001b98097c23 */ /* 0x100fe2000801080b */
[----:B------:R-:W-:Y:S01]  /*4120*/  FFMA.FTZ R8, R153, UR27, -R11 ;  /* 0x0000001b99087c23 */ /* 0x000fe2000801080b */
[----:B------:R1:W3:Y:S01]  /*4130*/  MUFU.EX2 R6, R4 ;  /* 0x0000000400067308 */ /* 0x0002e20000000800 */
[----:B------:R-:W-:Y:S01]  /*4140*/  VIADD R153, R18, 0x8 ;  /* 0x0000000812997836 */ /* 0x000fe20000000000 */
[----:B------:R-:W-:-:S06]  /*4150*/  @!P1 PRMT R152, RZ, 0x654, R21 ;  /* 0x00000654ff989816 */ /* 0x000fcc0000000015 */
[----:B------:R-:W-:Y:S01]  /*4160*/  MUFU.EX2 R9, R9 ;  /* 0x0000000900097308 */ /* 0x000fe20000000800 */
[----:B--2---:R-:W-:Y:S01]  /*4170*/  FMNMX.FTZ R3, R10, R13, !PT ;  /* 0x0000000d0a037209 */ /* 0x004fe20007810000 */
[----:B------:R-:W-:Y:S01]  /*4180*/  FFMA.FTZ R13, R157, UR27, -R11 ;  /* 0x0000001b9d0d7c23 */ /* 0x000fe2000801080b */
[----:B-1----:R-:W-:-:S03]  /*4190*/  IADD3 R4, -R18, 0xb, RZ ;  /* 0x0000000b12047810 */ /* 0x002fc60007ffe1ff */
[C---:B------:R-:W-:Y:S01]  /*41a0*/  FADD.FTZ R12, -R3.reuse, R12 ;  /* 0x0000000c030c7221 */ /* 0x040fe20000010100 */
[----:B------:R-:W-:Y:S01]  /*41b0*/  FMUL.FTZ R157, R3, UR27 ;  /* 0x0000001b039d7c20 */ /* 0x000fe20008410000 */
[----:B------:R1:W-:Y:S01]  /*41c0*/  MUFU.EX2 R10, R156 ;  /* 0x0000009c000a7308 */ /* 0x0003e20000000800 */
[----:B------:R2:W-:Y:S06]  /*41d0*/  BAR.ARV R4, 0x100 ;  /* 0x000400040000751d */ /* 0x0005ec0000002000 */
[----:B------:R-:W-:Y:S01]  /*41e0*/  FMUL.FTZ R12, R12, UR27 ;  /* 0x0000001b0c0c7c20 */ /* 0x000fe20008410000 */
[--C-:B------:R-:W-:Y:S01]  /*41f0*/  FFMA.FTZ R15, R154, UR27, -R157.reuse ;  /* 0x0000001b9a0f7c23 */ /* 0x100fe2000801089d */
[--C-:B------:R-:W-:Y:S01]  /*4200*/  FFMA.FTZ R14, R155, UR27, -R157.reuse ;  /* 0x0000001b9b0e7c23 */ /* 0x100fe2000801089d */
[--C-:B-1----:R-:W-:Y:S01]  /*4210*/  FFMA.FTZ R156, R159, UR27, -R157.reuse ;  /* 0x0000001b9f9c7c23 */ /* 0x102fe2000801089d */
[----:B------:R-:W-:Y:S01]  /*4220*/  FFMA.FTZ R158, R158, UR27, -R157 ;  /* 0x0000001b9e9e7c23 */ /* 0x000fe2000801089d */
[----:B------:R1:W-:Y:S01]  /*4230*/  @!P1 SYNCS.ARRIVE.TRANS64.RED.A1T0 RZ, [R152+URZ], RZ ;  /* 0x000000ff98ff99a7 */ /* 0x0003e2000810043f */
[----:B------:R-:W4:Y:S01]  /*4240*/  MUFU.EX2 R12, R12 ;  /* 0x0000000c000c7308 */ /* 0x000f220000000800 */
[-C--:B---3--:R-:W-:Y:S01]  /*4250*/  FMUL.FTZ R24, R24, R6.reuse ;  /* 0x0000000618187220 */ /* 0x088fe20000410000 */
        /* <DEDUP_REMOVED lines=31> */
[----:B------:R5:W-:Y:S01]  /*4450*/  BAR.SYNC.DEFER_BLOCKING R153, 0x100 ;  /* 0x000400990000751d */ /* 0x000be20000010000 */
        /* <DEDUP_REMOVED lines=103> */
[--C-:B--2---:R-:W-:Y:S01]  /*4ad0*/  FFMA.FTZ R158, R160, UR27, -R11.reuse ;  /* 0x0000001ba09e7c23 */ /* 0x104fe2000801080b */
[----:B---3--:R-:W-:Y:S01]  /*4ae0*/  F2FP.F16.F32.PACK_AB R154, R13, R10 ;  /* 0x0000000a0d9a723e */ /* 0x008fe200000000ff */
[--C-:B------:R-:W-:Y:S01]  /*4af0*/  FFMA.FTZ R159, R161, UR27, -R11.reuse ;  /* 0x0000001ba19f7c23 */ /* 0x100fe2000801080b */
[----:B-----5:R-:W-:Y:S01]  /*4b00*/  F2FP.F16.F32.PACK_AB R153, R14, R15 ;  /* 0x0000000f0e99723e */ /* 0x020fe200000000ff */
[--C-:B------:R-:W-:Y:S01]  /*4b10*/  FFMA.FTZ R160, R164, UR27, -R11.reuse ;  /* 0x0000001ba4a07c23 */ /* 0x100fe2000801080b */
[----:B------:R-:W-:Y:S01]  /*4b20*/  F2FP.F16.F32.PACK_AB R155, R156, R21 ;  /* 0x000000159c9b723e */ /* 0x000fe200000000ff */
[----:B------:R-:W-:Y:S01]  /*4b30*/  FFMA.FTZ R161, R165, UR27, -R11 ;  /* 0x0000001ba5a17c23 */ /* 0x000fe2000801080b */
[--C-:B------:R-:W-:Y:S01]  /*4b40*/  FFMA.FTZ R162, R162, UR27, -R157.reuse ;  /* 0x0000001ba2a27c23 */ /* 0x100fe2000801089d */
[--C-:B------:R-:W-:Y:S01]  /*4b50*/  FFMA.FTZ R163, R163, UR27, -R157.reuse ;  /* 0x0000001ba3a37c23 */ /* 0x100fe2000801089d */
[----:B------:R-:W-:Y:S01]  /*4b60*/  WARPGROUP.ARRIVE ;  /* 0x00000000000079c5 */ /* 0x000fe20000000000 */
[--C-:B------:R-:W-:Y:S01]  /*4b70*/  FFMA.FTZ R164, R166, UR27, -R157.reuse ;  /* 0x0000001ba6a47c23 */ /* 0x100fe2000801089d */
[----:B------:R-:W-:Y:S01]  /*4b80*/  FFMA.FTZ R165, R167, UR27, -R157 ;  /* 0x0000001ba7a57c23 */ /* 0x000fe2000801089d */
[----:B------:R-:W-:Y:S01]  /*4b90*/  MUFU.EX2 R158, R158 ;  /* 0x0000009e009e7308 */ /* 0x000fe20000000800 */
[--C-:B------:R-:W-:Y:S01]  /*4ba0*/  FFMA.FTZ R166, R168, UR27, -R11.reuse ;  /* 0x0000001ba8a67c23 */ /* 0x100fe2000801080b */
[--C-:B------:R-:W-:Y:S01]  /*4bb0*/  FFMA.FTZ R167, R169, UR27, -R11.reuse ;  /* 0x0000001ba9a77c23 */ /* 0x100fe2000801080b */
[----:B------:R-:W-:Y:S01]  /*4bc0*/  HGMMA.64x256x16.F32 R24, R152, gdesc[UR4].tnspB, R24, gsb0 ;  /* 0x43e0000498187df0 */ /* 0x000fe20008000818 */
[----:B------:R-:W-:Y:S01]  /*4bd0*/  UIADD3 UR6, UR10, 0x80, URZ ;  /* 0x000000800a067890 */ /* 0x000fe2000fffe03f */
[--C-:B------:R-:W-:Y:S01]  /*4be0*/  FFMA.FTZ R168, R172, UR27, -R11.reuse ;  /* 0x0000001baca87c23 */ /* 0x100fe2000801080b */
[----:B------:R-:W-:Y:S01]  /*4bf0*/  UMOV UR7, 0x40000040 ;  /* 0x4000004000077882 */ /* 0x000fe20000000000 */
[----:B------:R-:W-:Y:S01]  /*4c00*/  FFMA.FTZ R169, R173, UR27, -R11 ;  /* 0x0000001bada97c23 */ /* 0x000fe2000801080b */
[----:B------:R-:W1:Y:S01]  /*4c10*/  MUFU.EX2 R159, R159 ;  /* 0x0000009f009f7308 */ /* 0x000e620000000800 */
[--C-:B------:R-:W-:Y:S01]  /*4c20*/  FFMA.FTZ R170, R170, UR27, -R157.reuse ;  /* 0x0000001baaaa7c23 */ /* 0x100fe2000801089d */
[--C-:B------:R-:W-:Y:S01]  /*4c30*/  FFMA.FTZ R171, R171, UR27, -R157.reuse ;  /* 0x0000001babab7c23 */ /* 0x100fe2000801089d */
[--C-:B------:R-:W-:Y:S01]  /*4c40*/  FFMA.FTZ R172, R174, UR27, -R157.reuse ;  /* 0x0000001baeac7c23 */ /* 0x100fe2000801089d */
[----:B------:R-:W-:Y:S01]  /*4c50*/  FFMA.FTZ R173, R175, UR27, -R157 ;  /* 0x0000001bafad7c23 */ /* 0x000fe2000801089d */
[--C-:B------:R-:W-:Y:S01]  /*4c60*/  FFMA.FTZ R174, R176, UR27, -R11.reuse ;  /* 0x0000001bb0ae7c23 */ /* 0x100fe2000801080b */
[--C-:B------:R-:W-:Y:S01]  /*4c70*/  FFMA.FTZ R175, R177, UR27, -R11.reuse ;  /* 0x0000001bb1af7c23 */ /* 0x100fe2000801080b */
[--C-:B------:R-:W-:Y:S01]  /*4c80*/  FFMA.FTZ R176, R180, UR27, -R11.reuse ;  /* 0x0000001bb4b07c23 */ /* 0x100fe2000801080b */
[----:B------:R-:W-:Y:S01]  /*4c90*/  MUFU.EX2 R160, R160 ;  /* 0x000000a000a07308 */ /* 0x000fe20000000800 */
[----:B------:R-:W-:Y:S01]  /*4ca0*/  FFMA.FTZ R177, R181, UR27, -R11 ;  /* 0x0000001bb5b17c23 */ /* 0x000fe2000801080b */
[--C-:B------:R-:W-:Y:S01]  /*4cb0*/  FFMA.FTZ R178, R178, UR27, -R157.reuse ;  /* 0x0000001bb2b27c23 */ /* 0x100fe2000801089d */
[--C-:B------:R-:W-:Y:S01]  /*4cc0*/  FFMA.FTZ R179, R179, UR27, -R157.reuse ;  /* 0x0000001bb3b37c23 */ /* 0x100fe2000801089d */
[--C-:B------:R-:W-:Y:S01]  /*4cd0*/  FFMA.FTZ R180, R182, UR27, -R157.reuse ;  /* 0x0000001bb6b47c23 */ /* 0x100fe2000801089d */
[----:B------:R-:W-:Y:S01]  /*4ce0*/  FFMA.FTZ R181, R183, UR27, -R157 ;  /* 0x0000001bb7b57c23 */ /* 0x000fe2000801089d */
[--C-:B------:R-:W-:Y:S01]  /*4cf0*/  FFMA.FTZ R182, R184, UR27, -R11.reuse ;  /* 0x0000001bb8b67c23 */ /* 0x100fe2000801080b */
[--C-:B------:R-:W-:Y:S01]  /*4d00*/  FFMA.FTZ R183, R185, UR27, -R11.reuse ;  /* 0x0000001bb9b77c23 */ /* 0x100fe2000801080b */
[----:B------:R-:W-:Y:S01]  /*4d10*/  MUFU.EX2 R161, R161 ;  /* 0x000000a100a17308 */ /* 0x000fe20000000800 */
[--C-:B------:R-:W-:Y:S01]  /*4d20*/  FFMA.FTZ R184, R188, UR27, -R11.reuse ;  /* 0x0000001bbcb87c23 */ /* 0x100fe2000801080b */
[----:B------:R-:W-:Y:S01]  /*4d30*/  FFMA.FTZ R185, R189, UR27, -R11 ;  /* 0x0000001bbdb97c23 */ /* 0x000fe2000801080b */
[--C-:B------:R-:W-:Y:S01]  /*4d40*/  FFMA.FTZ R186, R186, UR27, -R157.reuse ;  /* 0x0000001bbaba7c23 */ /* 0x100fe2000801089d */
[--C-:B------:R-:W-:Y:S01]  /*4d50*/  FFMA.FTZ R187, R187, UR27, -R157.reuse ;  /* 0x0000001bbbbb7c23 */ /* 0x100fe2000801089d */
[--C-:B------:R-:W-:Y:S01]  /*4d60*/  FFMA.FTZ R188, R190, UR27, -R157.reuse ;  /* 0x0000001bbebc7c23 */ /* 0x100fe2000801089d */
[----:B------:R-:W-:Y:S01]  /*4d70*/  FFMA.FTZ R189, R191, UR27, -R157 ;  /* 0x0000001bbfbd7c23 */ /* 0x000fe2000801089d */
[--C-:B------:R-:W-:Y:S01]  /*4d80*/  FFMA.FTZ R191, R193, UR27, -R11.reuse ;  /* 0x0000001bc1bf7c23 */ /* 0x100fe2000801080b */
[----:B------:R-:W-:Y:S01]  /*4d90*/  MUFU.EX2 R162, R162 ;  /* 0x000000a200a27308 */ /* 0x000fe20000000800 */
[----:B------:R-:W-:Y:S01]  /*4da0*/  FFMA.FTZ R190, R192, UR27, -R11 ;  /* 0x0000001bc0be7c23 */ /* 0x000fe2000801080b */
[----:B------:R-:W-:Y:S01]  /*4db0*/  FFMA.FTZ R193, R194, UR27, -R157 ;  /* 0x0000001bc2c17c23 */ /* 0x000fe2000801089d */
[----:B------:R-:W-:Y:S01]  /*4dc0*/  FFMA.FTZ R192, R196, UR27, -R11 ;  /* 0x0000001bc4c07c23 */ /* 0x000fe2000801080b */
[----:B------:R-:W-:Y:S01]  /*4dd0*/  FFMA.FTZ R194, R195, UR27, -R157 ;  /* 0x0000001bc3c27c23 */ /* 0x000fe2000801089d */
[----:B------:R-:W-:Y:S01]  /*4de0*/  FFMA.FTZ R11, R197, UR27, -R11 ;  /* 0x0000001bc50b7c23 */ /* 0x000fe2000801080b */
[--C-:B------:R-:W-:Y:S01]  /*4df0*/  FFMA.FTZ R195, R198, UR27, -R157.reuse ;  /* 0x0000001bc6c37c23 */ /* 0x100fe2000801089d */
[----:B------:R-:W-:Y:S01]  /*4e00*/  FFMA.FTZ R196, R199, UR27, -R157 ;  /* 0x0000001bc7c47c23 */ /* 0x000fe2000801089d */
[----:B------:R-:W2:Y:S01]  /*4e10*/  MUFU.EX2 R163, R163 ;  /* 0x000000a300a37308 */ /* 0x000ea20000000800 */
[----:B------:R-:W-:Y:S01]  /*4e20*/  FFMA.FTZ R5, R6, R5, R9 ;  /* 0x0000000506057223 */ /* 0x000fe20000010009 */
[----:B------:R-:W-:Y:S01]  /*4e30*/  FFMA.FTZ R7, R12, R7, R15 ;  /* 0x000000070c077223 */ /* 0x000fe2000001000f */
[----:B------:R-:W-:-:S02]  /*4e40*/  IMAD.MOV.U32 R12, RZ, RZ, R3 ;  /* 0x000000ffff0c7224 */ /* 0x000fc400078e0003 */
[----:B------:R-:W-:Y:S01]  /*4e50*/  FADD.FTZ R5, R8, R5 ;  /* 0x0000000508057221 */ /* 0x000fe20000010000 */
[----:B------:R-:W-:Y:S01]  /*4e60*/  FADD.FTZ R14, R14, R7 ;  /* 0x000000070e0e7221 */ /* 0x000fe20000010000 */
[----:B------:R-:W-:Y:S01]  /*4e70*/  IMAD.MOV.U32 R9, RZ, RZ, R0 ;  /* 0x000000ffff097224 */ /* 0x000fe200078e0000 */
[----:B------:R-:W-:Y:S01]  /*4e80*/  MUFU.EX2 R164, R164 ;  /* 0x000000a400a47308 */ /* 0x000fe20000000800 */
[----:B------:R-:W-:Y:S01]  /*4e90*/  FADD.FTZ R10, R10, R5 ;  /* 0x000000050a0a7221 */ /* 0x000fe20000010000 */
[----:B------:R-:W-:-:S03]  /*4ea0*/  FADD.FTZ R21, R21, R14 ;  /* 0x0000000e15157221 */ /* 0x000fc60000010000 */
[----:B------:R-:W-:Y:S01]  /*4eb0*/  FADD.FTZ R13, R13, R10 ;  /* 0x0000000a0d0d7221 */ /* 0x000fe20000010000 */
[----:B------:R-:W-:Y:S02]  /*4ec0*/  FADD.FTZ R21, R156, R21 ;  /* 0x000000159c157221 */ /* 0x000fe40000010000 */
[----:B------:R-:W3:Y:S08]  /*4ed0*/  MUFU.EX2 R165, R165 ;  /* 0x000000a500a57308 */ /* 0x000ef00000000800 */
[----:B------:R-:W-:Y:S08]  /*4ee0*/  MUFU.EX2 R166, R166 ;  /* 0x000000a600a67308 */ /* 0x000ff00000000800 */
[----:B------:R-:W4:Y:S08]  /*4ef0*/  MUFU.EX2 R167, R167 ;  /* 0x000000a700a77308 */ /* 0x000f300000000800 */
[----:B------:R-:W-:Y:S08]  /*4f00*/  MUFU.EX2 R168, R168 ;  /* 0x000000a800a87308 */ /* 0x000ff00000000800 */
[----:B------:R-:W-:Y:S08]  /*4f10*/  MUFU.EX2 R169, R169 ;  /* 0x000000a900a97308 */ /* 0x000ff00000000800 */
[----:B------:R-:W-:Y:S08]  /*4f20*/  MUFU.EX2 R170, R170 ;  /* 0x000000aa00aa7308 */ /* 0x000ff00000000800 */
[----:B------:R-:W5:Y:S08]  /*4f30*/  MUFU.EX2 R171, R171 ;  /* 0x000000ab00ab7308 */ /* 0x000f700000000800 */
[----:B------:R-:W-:Y:S08]  /*4f40*/  MUFU.EX2 R172, R172 ;  /* 0x000000ac00ac7308 */ /* 0x000ff00000000800 */
[----:B------:R-:W5:Y:S08]  /*4f50*/  MUFU.EX2 R173, R173 ;  /* 0x000000ad00ad7308 */ /* 0x000f700000000800 */
[----:B------:R-:W-:Y:S08]  /*4f60*/  MUFU.EX2 R174, R174 ;  /* 0x000000ae00ae7308 */ /* 0x000ff00000000800 */
[----:B------:R-:W5:Y:S08]  /*4f70*/  MUFU.EX2 R175, R175 ;  /* 0x000000af00af7308 */ /* 0x000f700000000800 */
        /* <DEDUP_REMOVED lines=16> */
[----:B------:R-:W-:Y:S01]  /*5080*/  MUFU.EX2 R192, R192 ;  /* 0x000000c000c07308 */ /* 0x000fe20000000800 */
[----:B------:R-:W-:-:S02]  /*5090*/  WARPGROUP.DEPBAR.LE gsb0, 0x0 ;  /* 0x00008000000079c5 */ /* 0x000fc40000010000 */
[----:B-1----:R-:W-:Y:S01]  /*50a0*/  F2FP.F16.F32.PACK_AB R152, R159, R158 ;  /* 0x0000009e9f98723e */ /* 0x002fe200000000ff */
[----:B------:R-:W-:Y:S01]  /*50b0*/  FADD.FTZ R158, R158, R13 ;  /* 0x0000000d9e9e7221 */ /* 0x000fe20000010000 */
[----:B--2---:R-:W-:Y:S01]  /*50c0*/  F2FP.F16.F32.PACK_AB R153, R163, R162 ;  /* 0x000000a2a399723e */ /* 0x004fe200000000ff */
[----:B------:R-:W-:Y:S01]  /*50d0*/  FADD.FTZ R162, R162, R21 ;  /* 0x00000015a2a27221 */ /* 0x000fe20000010000 */
[----:B------:R-:W-:Y:S01]  /*50e0*/  F2FP.F16.F32.PACK_AB R154, R161, R160 ;  /* 0x000000a0a19a723e */ /* 0x000fe200000000ff */
[----:B------:R-:W-:Y:S01]  /*50f0*/  MUFU.EX2 R11, R11 ;  /* 0x0000000b000b7308 */ /* 0x000fe20000000800 */
[----:B---3--:R-:W-:Y:S01]  /*5100*/  F2FP.F16.F32.PACK_AB R155, R165, R164 ;  /* 0x000000a4a59b723e */ /* 0x008fe200000000ff */
        /* <DEDUP_REMOVED lines=11> */
[----:B------:R-:W1:Y:S08]  /*51c0*/  MUFU.EX2 R194, R194 ;  /* 0x000000c200c27308 */ /* 0x000e700000000800 */
[----:B------:R-:W-:Y:S08]  /*51d0*/  MUFU.EX2 R195, R195 ;  /* 0x000000c300c37308 */ /* 0x000ff00000000800 */
[----:B------:R-:W2:Y:S01]  /*51e0*/  MUFU.EX2 R196, R196 ;  /* 0x000000c400c47308 */ /* 0x000ea20000000800 */
[----:B------:R-:W-:-:S02]  /*51f0*/  WARPGROUP.DEPBAR.LE gsb0, 0x0 ;  /* 0x00008000000079c5 */ /* 0x000fc40000010000 */
[----:B----4-:R-:W-:Y:S01]  /*5200*/  F2FP.F16.F32.PACK_AB R152, R167, R166 ;  /* 0x000000a6a798723e */ /* 0x010fe200000000ff */
[----:B------:R-:W-:Y:S01]  /*5210*/  FADD.FTZ R166, R166, R161 ;  /* 0x000000a1a6a67221 */ /* 0x000fe20000010000 */
[----:B-----5:R-:W-:Y:S01]  /*5220*/  F2FP.F16.F32.PACK_AB R153, R171, R170 ;  /* 0x000000aaab99723e */ /* 0x020fe200000000ff */
[----:B------:R-:W-:Y:S01]  /*5230*/  FADD.FTZ R170, R170, R165 ;  /* 0x000000a5aaaa7221 */ /* 0x000fe20000010000 */
[----:B------:R-:W-:Y:S01]  /*5240*/  F2FP.F16.F32.PACK_AB R154, R169, R168 ;  /* 0x000000a8a99a723e */ /* 0x000fe200000000ff */
[----:B------:R-:W-:Y:S01]  /*5250*/  FADD.FTZ R167, R167, R166 ;  /* 0x000000a6a7a77221 */ /* 0x000fe20000010000 */
[----:B------:R-:W-:Y:S01]  /*5260*/  F2FP.F16.F32.PACK_AB R155, R173, R172 ;  /* 0x000000acad9b723e */ /* 0x000fe200000000ff */
[----:B------:R-:W-:Y:S02]  /*5270*/  FADD.FTZ R171, R171, R170 ;  /* 0x000000aaabab7221 */ /* 0x000fe40000010000 */
[----:B------:R-:W-:Y:S01]  /*5280*/  FADD.FTZ R168, R168, R167 ;  /* 0x000000a7a8a87221 */ /* 0x000fe20000010000 */
[----:B------:R-:W-:Y:S01]  /*5290*/  WARPGROUP.ARRIVE ;  /* 0x00000000000079c5 */ /* 0x000fe20000000000 */
[----:B------:R-:W-:-:S02]  /*52a0*/  FADD.FTZ R172, R172, R171 ;  /* 0x000000abacac7221 */ /* 0x000fc40000010000 */
[----:B------:R-:W-:Y:S02]  /*52b0*/  FADD.FTZ R169, R169, R168 ;  /* 0x000000a8a9a97221 */ /* 0x000fe40000010000 */
[----:B------:R-:W-:Y:S01]  /*52c0*/  FADD.FTZ R173, R173, R172 ;  /* 0x000000acadad7221 */ /* 0x000fe20000010000 */
        /* <DEDUP_REMOVED lines=44> */
[----:B--2---:R-:W-:Y:S01]  /*5590*/  F2FP.F16.F32.PACK_AB R155, R196, R195 ;  /* 0x000000c3c49b723e */ /* 0x004fe200000000ff */
        /* <DEDUP_REMOVED lines=9> */
[----:B------:R-:W-:Y:S05]  /*5630*/  @P2 BRA `(.L_x_7359) ;  /* 0xffffffdc00182947 */ /* 0x000fea000383ffff */
.L_x_7350:
[----:B------:R-:W3:Y:S01]  /*5640*/  SHFL.BFLY PT, R6, R5, 0x2, 0x1f ;  /* 0x0c401f0005067f89 */ /* 0x000ee200000e0000 */
[C---:B------:R-:W-:Y:S01]  /*5650*/  IADD3 R10, P0, R16.reuse, 0x20, RZ ;  /* 0x00000020100a7810 */ /* 0x040fe20007f1e0ff */
[----:B------:R-:W-:Y:S01]  /*5660*/  UIADD3 UR34, -UR37, URZ, URZ ;  /* 0x0000003f25227290 */ /* 0x000fe2000fffe13f */
[----:B------:R-:W-:Y:S01]  /*5670*/  IADD3 R165, P3, R16, 0x4000, RZ ;  /* 0x0000400010a57810 */ /* 0x000fe20007f7e0ff */
[----:B------:R-:W4:Y:S01]  /*5680*/  SHFL.BFLY PT, R8, R7, 0x2, 0x1f ;  /* 0x0c401f0007087f89 */ /* 0x000f2200000e0000 */
[----:B------:R-:W-:Y:S01]  /*5690*/  LOP3.LUT R9, R10, 0x380, RZ, 0xc0, !PT ;  /* 0x000003800a097812 */ /* 0x000fe200078ec0ff */
[----:B------:R-:W-:Y:S01]  /*56a0*/  ULDC UR4, c[0x0][0xea8] ;  /* 0x0003aa0000047ab9 */ /* 0x000fe20000000800 */
[C---:B------:R-:W-:Y:S01]  /*56b0*/  IADD3 R11, P2, R16.reuse, 0x4060, RZ ;  /* 0x00004060100b7810 */ /* 0x040fe20007f5e0ff */
[----:B------:R-:W-:Y:S01]  /*56c0*/  UIADD3 UR35, -UR36, URZ, URZ ;  /* 0x0000003f24237290 */ /* 0x000fe2000fffe13f */
[----:B------:R-:W-:Y:S01]  /*56d0*/  LOP3.LUT R164, R165, 0x380, RZ, 0xc0, !PT ;  /* 0x00000380a5a47812 */ /* 0x000fe200078ec0ff */
[----:B------:R-:W-:Y:S01]  /*56e0*/  UIMAD UR34, UR4, UR34, UR43 ;  /* 0x00000022042272a4 */ /* 0x000fe2000f8e022b */
[----:B------:R-:W-:Y:S01]  /*56f0*/  IADD3 R163, P1, R16, 0x40, RZ ;  /* 0x0000004010a37810 */ /* 0x000fe20007f3e0ff */
[----:B------:R-:W-:Y:S01]  /*5700*/  ULDC.64 UR8, c[0x0][0xc70] ;  /* 0x00031c0000087ab9 */ /* 0x000fe20000000a00 */
[----:B------:R-:W-:Y:S01]  /*5710*/  SHF.R.U64 R164, R164, 0x3, RZ ;  /* 0x00000003a4a47819 */ /* 0x000fe200000012ff */
[----:B------:R-:W-:Y:S01]  /*5720*/  ULDC UR4, c[0x0][0xeb4] ;  /* 0x0003ad0000047ab9 */ /* 0x000fe20000000800 */
[----:B------:R-:W-:Y:S01]  /*5730*/  IADD3 R12, P4, R16, 0x60, RZ ;  /* 0x00000060100c7810 */ /* 0x000fe20007f9e0ff */
[----:B------:R-:W-:Y:S01]  /*5740*/  UIMAD UR35, UR4, UR35, UR37 ;  /* 0x00000023042372a4 */ /* 0x000fe2000f8e0225 */
[----:B------:R-:W-:Y:S01]  /*5750*/  LOP3.LUT R164, R164, R165, RZ, 0x3c, !PT ;  /* 0x000000a5a4a47212 */ /* 0x000fe200078e3cff */
[----:B------:R-:W-:Y:S01]  /*5760*/  IMAD.X R165, RZ, RZ, R17, P3 ;  /* 0x000000ffffa57224 */ /* 0x000fe200018e0611 */
[----:B------:R-:W-:Y:S01]  /*5770*/  IADD3 R177, P3, R16, 0x8060, RZ ;  /* 0x0000806010b17810 */ /* 0x000fe20007f7e0ff */
[----:B------:R-:W-:Y:S01]  /*5780*/  USHF.L.U32 UR34, UR34, 0x7, URZ ;  /* 0x0000000722227899 */ /* 0x000fe2000800063f */
[----:B------:R-:W-:Y:S01]  /*5790*/  LOP3.LUT R162, R163, 0x380, RZ, 0xc0, !PT ;  /* 0x00000380a3a27812 */ /* 0x000fe200078ec0ff */
[----:B------:R-:W-:Y:S01]  /*57a0*/  USHF.R.S32.HI UR4, URZ, 0x1f, UR35 ;  /* 0x0000001f3f047899 */ /* 0x000fe20008011423 */
[----:B------:R-:W-:Y:S01]  /*57b0*/  LOP3.LUT R176, R177, 0x380, RZ, 0xc0, !PT ;  /* 0x00000380b1b07812 */ /* 0x000fe200078ec0ff */
[----:B---3--:R-:W-:Y:S01]  /*57c0*/  FADD.FTZ R6, R6, R5 ;  /* 0x0000000506067221 */ /* 0x008fe20000010000 */
[----:B------:R-:W-:Y:S01]  /*57d0*/  LOP3.LUT R5, R12, 0x380, RZ, 0xc0, !PT ;  /* 0x000003800c057812 */ /* 0x000fe200078ec0ff */
[----:B------:R-:W-:Y:S01]  /*57e0*/  UIMAD UR6, UR4, UR8, URZ ;  /* 0x00000008040672a4 */ /* 0x000fe2000f8e023f */
[----:B------:R-:W-:Y:S01]  /*57f0*/  SHF.R.U64 R176, R176, 0x3, RZ ;  /* 0x00000003b0b07819 */ /* 0x000fe200000012ff */
[----:B----4-:R-:W-:Y:S01]  /*5800*/  FADD.FTZ R8, R8, R7 ;  /* 0x0000000708087221 */ /* 0x010fe20000010000 */
[----:B------:R-:W3:Y:S01]  /*5810*/  SHFL.BFLY PT, R169, R6, 0x1, 0x1f ;  /* 0x0c201f0006a97f89 */ /* 0x000ee200000e0000 */
[----:B------:R-:W-:Y:S01]  /*5820*/  SHF.R.U64 R7, R9, 0x3, RZ ;  /* 0x0000000309077819 */ /* 0x000fe200000012ff */
[----:B------:R-:W-:Y:S01]  /*5830*/  UIMAD.WIDE.U32 UR4, UR35, UR8, URZ ;  /* 0x00000008230472a5 */ /* 0x000fe2000f8e003f */
[----:B------:R-:W-:Y:S01]  /*5840*/  IADD3 R9, P6, R16, 0x4020, RZ ;  /* 0x0000402010097810 */ /* 0x000fe20007fde0ff */
[----:B------:R-:W4:Y:S01]  /*5850*/  SHFL.BFLY PT, R167, R8, 0x1, 0x1f ;  /* 0x0c201f0008a77f89 */ /* 0x000f2200000e0000 */
[----:B------:R-:W-:Y:S01]  /*5860*/  SHF.R.U64 R162, R162, 0x3, RZ ;  /* 0x00000003a2a27819 */ /* 0x000fe200000012ff */
[----:B------:R-:W-:Y:S01]  /*5870*/  ULDC UR7, c[0x0][0xb88] ;  /* 0x0002e20000077ab9 */ /* 0x000fe20000000800 */
[----:B------:R-:W-:Y:S01]  /*5880*/  SHF.R.U64 R5, R5, 0x3, RZ ;  /* 0x0000000305057819 */ /* 0x000fe200000012ff */
[----:B------:R5:W-:Y:S06]  /*5890*/  BAR.ARV R4, 0x100 ;  /* 0x000400040000751d */ /* 0x000bec0000002000 */
[----:B------:R-:W-:Y:S01]  /*58a0*/  LOP3.LUT R176, R176, R177, RZ, 0x3c, !PT ;  /* 0x000000b1b0b07212 */ /* 0x000fe200078e3cff */
[----:B------:R-:W-:Y:S01]  /*58b0*/  UIMAD UR6, UR35, UR9, UR6 ;  /* 0x00000009230672a4 */ /* 0x000fe2000f8e0206 */
[----:B------:R-:W-:Y:S01]  /*58c0*/  LOP3.LUT R162, R162, R163, RZ, 0x3c, !PT ;  /* 0x000000a3a2a27212 */ /* 0x000fe200078e3cff */
[----:B------:R-:W-:Y:S01]  /*58d0*/  IMAD.X R163, RZ, RZ, R17, P1 ;  /* 0x000000ffffa37224 */ /* 0x000fe200008e0611 */
[----:B------:R-:W-:Y:S01]  /*58e0*/  IADD3.X R177, RZ, R17, RZ, P3, !PT ;  /* 0x00000011ffb17210 */ /* 0x000fe20001ffe4ff */
[----:B------:R-:W-:Y:S06]  /*58f0*/  BAR.ARV 0x8, 0x120 ;  /* 0x0204800000007b1d */ /* 0x000fec0000002000 */
[----:B---3--:R-:W-:Y:S01]  /*5900*/  FADD.FTZ R169, R6, R169 ;  /* 0x000000a906a97221 */ /* 0x008fe20000010000 */
[----:B------:R-:W-:Y:S01]  /*5910*/  LOP3.LUT R6, R7, R10, RZ, 0x3c, !PT ;  /* 0x0000000a07067212 */ /* 0x000fe200078e3cff */
[----:B------:R-:W-:Y:S01]  /*5920*/  IMAD.X R7, RZ, RZ, R17, P0 ;  /* 0x000000ffff077224 */ /* 0x000fe200000e0611 */
[----:B------:R-:W-:Y:S01]  /*5930*/  LOP3.LUT R10, R11, 0x380, RZ, 0xc0, !PT ;  /* 0x000003800b0a7812 */ /* 0x000fe200078ec0ff */
[----:B----4-:R-:W-:Y:S01]  /*5940*/  FADD.FTZ R167, R8, R167 ;  /* 0x000000a708a77221 */ /* 0x010fe20000010000 */
[----:B------:R-:W-:Y:S01]  /*5950*/  LOP3.LUT R8, R9, 0x380, RZ, 0xc0, !PT ;  /* 0x0000038009087812 */ /* 0x000fe200078ec0ff */
[----:B------:R-:W-:Y:S01]  /*5960*/  BAR.SYNC.DEFER_BLOCKING 0x1, 0x100 ;  /* 0x0044000000007b1d */ /* 0x000fe20000010000 */
[----:B------:R-:W-:-:S02]  /*5970*/  SHF.R.U64 R10, R10, 0x3, RZ ;  /* 0x000000030a0a7819 */ /* 0x000fc400000012ff */
[----:B------:R-:W-:Y:S02]  /*5980*/  IADD3 R13, P0, R16, 0x8000, RZ ;  /* 0x00008000100d7810 */ /* 0x000fe40007f1e0ff */
[----:B------:R-:W-:Y:S01]  /*5990*/  LOP3.LUT R10, R10, R11, RZ, 0x3c, !PT ;  /* 0x0000000b0a0a7212 */ /* 0x000fe200078e3cff */
[----:B------:R-:W-:Y:S01]  /*59a0*/  IMAD.X R11, RZ, RZ, R17, P2 ;  /* 0x000000ffff0b7224 */ /* 0x000fe200010e0611 */
[----:B------:R-:W-:Y:S02]  /*59b0*/  IADD3 R173, P2, R16, 0xc040, RZ ;  /* 0x0000c04010ad7810 */ /* 0x000fe40007f5e0ff */
[----:B------:R-:W-:Y:S02]  /*59c0*/  SHF.R.U64 R8, R8, 0x3, RZ ;  /* 0x0000000308087819 */ /* 0x000fe400000012ff */
[----:B------:R-:W-:Y:S02]  /*59d0*/  LOP3.LUT R172, R173, 0x380, RZ, 0xc0, !PT ;  /* 0x00000380adac7812 */ /* 0x000fe400078ec0ff */
[----:B------:R-:W-:-:S02]  /*59e0*/  FSETP.NE.FTZ.AND P3, PT, R169, RZ, PT ;  /* 0x000000ffa900720b */ /* 0x000fc40003f75000 */
[----:B------:R-:W-:Y:S02]  /*59f0*/  SHF.R.U64 R172, R172, 0x3, RZ ;  /* 0x00000003acac7819 */ /* 0x000fe400000012ff */
[----:B-----5:R-:W-:Y:S02]  /*5a00*/  LOP3.LUT R4, R5, R12, RZ, 0x3c, !PT ;  /* 0x0000000c05047212 */ /* 0x020fe400078e3cff */
[----:B------:R-:W-:Y:S02]  /*5a10*/  IADD3.X R5, RZ, R17, RZ, P4, !PT ;  /* 0x00000011ff057210 */ /* 0x000fe400027fe4ff */
[----:B------:R-:W-:Y:S02]  /*5a20*/  LOP3.LUT R12, R13, 0x380, RZ, 0xc0, !PT ;  /* 0x000003800d0c7812 */ /* 0x000fe400078ec0ff */
[----:B------:R-:W-:Y:S01]  /*5a30*/  LOP3.LUT R172, R172, R173, RZ, 0x3c, !PT ;  /* 0x000000adacac7212 */ /* 0x000fe200078e3cff */
[--C-:B------:R-:W-:Y:S01]  /*5a40*/  IMAD.X R173, RZ, RZ, R17.reuse, P2 ;  /* 0x000000ffffad7224 */ /* 0x100fe200010e0611 */
[----:B------:R-:W-:Y:S01]  /*5a50*/  LOP3.LUT R8, R8, R9, RZ, 0x3c, !PT ;  /* 0x0000000908087212 */ /* 0x000fe200078e3cff */
[----:B------:R-:W-:Y:S01]  /*5a60*/  IMAD.X R9, RZ, RZ, R17, P6 ;  /* 0x000000ffff097224 */ /* 0x000fe200030e0611 */
[----:B------:R-:W-:-:S02]  /*5a70*/  FSETP.NE.FTZ.AND P2, PT, R167, RZ, PT ;  /* 0x000000ffa700720b */ /* 0x000fc40003f55000 */
[----:B------:R-:W-:Y:S02]  /*5a80*/  MOV R162, R162 ;  /* 0x000000a200a27202 */ /* 0x000fe40000000f00 */
[----:B------:R-:W-:Y:S02]  /*5a90*/  SHF.R.U64 R12, R12, 0x3, RZ ;  /* 0x000000030c0c7819 */ /* 0x000fe400000012ff */
[C---:B------:R-:W-:Y:S02]  /*5aa0*/  IADD3 R155, P6, R16.reuse, 0xc000, RZ ;  /* 0x0000c000109b7810 */ /* 0x040fe40007fde0ff */
[----:B------:R-:W-:Y:S01]  /*5ab0*/  MOV R163, R4 ;  /* 0x0000000400a37202 */ /* 0x000fe20000000f00 */
[----:B------:R-:W-:Y:S01]  /*5ac0*/  IMAD.MOV.U32 R4, RZ, RZ, RZ ;  /* 0x000000ffff047224 */ /* 0x000fe200078e00ff */
[----:B------:R-:W-:Y:S02]  /*5ad0*/  IADD3 R159, P5, R16, 0x4040, RZ ;  /* 0x00004040109f7810 */ /* 0x000fe40007fbe0ff */
[----:B------:R-:W-:Y:S01]  /*5ae0*/  LOP3.LUT R12, R12, R13, RZ, 0x3c, !PT ;  /* 0x0000000d0c0c7212 */ /* 0x000fe200078e3cff */
[----:B------:R-:W-:Y:S01]  /*5af0*/  IMAD.X R13, RZ, RZ, R17, P0 ;  /* 0x000000ffff0d7224 */ /* 0x000fe200000e0611 */
[----:B------:R-:W-:Y:S01]  /*5b00*/  LOP3.LUT R154, R155, 0x380, RZ, 0xc0, !PT ;  /* 0x000003809b9a7812 */ /* 0x000fe200078ec0ff */
[----:B------:R-:W3:Y:S01]  /*5b10*/  @P3 MUFU.RCP R4, R169 ;  /* 0x000000a900043308 */ /* 0x000ee20000001000 */
[----:B------:R-:W-:Y:S01]  /*5b20*/  MOV R161, R6 ;  /* 0x0000000600a17202 */ /* 0x000fe20000000f00 */
[----:B------:R-:W-:Y:S01]  /*5b30*/  IMAD.MOV.U32 R6, RZ, RZ, RZ ;  /* 0x000000ffff067224 */ /* 0x000fe200078e00ff */
[----:B------:R-:W-:-:S02]  /*5b40*/  IADD3 R21, P1, R16, 0x8020, RZ ;  /* 0x0000802010157810 */ /* 0x000fc40007f3e0ff */
[----:B------:R-:W-:Y:S02]  /*5b50*/  IADD3 R171, P0, R16, 0xc060, RZ ;  /* 0x0000c06010ab7810 */ /* 0x000fe40007f1e0ff */
[----:B------:R-:W-:Y:S01]  /*5b60*/  LOP3.LUT R158, R159, 0x380, RZ, 0xc0, !PT ;  /* 0x000003809f9e7812 */ /* 0x000fe200078ec0ff */
[----:B------:R-:W4:Y:S01]  /*5b70*/  @P2 MUFU.RCP R6, R167 ;  /* 0x000000a700062308 */ /* 0x000f220000001000 */
[----:B------:R-:W-:Y:S02]  /*5b80*/  SHF.R.U64 R154, R154, 0x3, RZ ;  /* 0x000000039a9a7819 */ /* 0x000fe400000012ff */
[----:B--2---:R-:W-:Y:S02]  /*5b90*/  LOP3.LUT R20, R21, 0x380, RZ, 0xc0, !PT ;  /* 0x0000038015147812 */ /* 0x004fe400078ec0ff */
[----:B------:R-:W-:Y:S02]  /*5ba0*/  LOP3.LUT R15, R16, 0x380, RZ, 0xc0, !PT ;  /* 0x00000380100f7812 */ /* 0x000fe400078ec0ff */
[----:B------:R-:W-:Y:S01]  /*5bb0*/  LOP3.LUT R170, R171, 0x380, RZ, 0xc0, !PT ;  /* 0x00000380abaa7812 */ /* 0x000fe200078ec0ff */
[----:B------:R-:W2:Y:S01]  /*5bc0*/  @P3 MUFU.LG2 R169, R169 ;  /* 0x000000a900a93308 */ /* 0x000ea20000000c00 */
[----:B------:R-:W-:Y:S01]  /*5bd0*/  SHF.R.U64 R158, R158, 0x3, RZ ;  /* 0x000000039e9e7819 */ /* 0x000fe200000012ff */
[-C--:B---3--:R-:W-:Y:S01]  /*5be0*/  FMUL.FTZ R168, R32, R4.reuse ;  /* 0x0000000420a87220 */ /* 0x088fe20000410000 */
[----:B------:R-:W-:Y:S01]  /*5bf0*/  LOP3.LUT R154, R154, R155, RZ, 0x3c, !PT ;  /* 0x0000009b9a9a7212 */ /* 0x000fe200078e3cff */
[--C-:B------:R-:W-:Y:S01]  /*5c00*/  IMAD.X R155, RZ, RZ, R17.reuse, P6 ;  /* 0x000000ffff9b7224 */ /* 0x100fe200030e0611 */
[----:B------:R-:W-:Y:S01]  /*5c10*/  SHF.R.U64 R20, R20, 0x3, RZ ;  /* 0x0000000314147819 */ /* 0x000fe200000012ff */
[-C--:B------:R-:W-:Y:S01]  /*5c20*/  FMUL.FTZ R7, R37, R4.reuse ;  /* 0x0000000425077220 */ /* 0x080fe20000410000 */
[----:B------:R-:W-:Y:S01]  /*5c30*/  SHF.R.U64 R15, R15, 0x3, RZ ;  /* 0x000000030f0f7819 */ /* 0x000fe200000012ff */
[----:B------:R-:W3:Y:S01]  /*5c40*/  @P2 MUFU.LG2 R167, R167 ;  /* 0x000000a700a72308 */ /* 0x000ee20000000c00 */
[----:B------:R-:W-:Y:S01]  /*5c50*/  SHF.R.U64 R170, R170, 0x3, RZ ;  /* 0x00000003aaaa7819 */ /* 0x000fe200000012ff */
[----:B------:R-:W-:Y:S01]  /*5c60*/  FMUL.FTZ R166, R36, R4 ;  /* 0x0000000424a67220 */ /* 0x000fe20000410000 */
[----:B------:R-:W-:Y:S01]  /*5c70*/  LOP3.LUT R158, R158, R159, RZ, 0x3c, !PT ;  /* 0x0000009f9e9e7212 */ /* 0x000fe200078e3cff */
[--C-:B------:R-:W-:Y:S01]  /*5c80*/  IMAD.X R159, RZ, RZ, R17.reuse, P5 ;  /* 0x000000ffff9f7224 */ /* 0x100fe200028e0611 */
[----:B------:R-:W-:Y:S01]  /*5c90*/  LOP3.LUT R20, R20, R21, RZ, 0x3c, !PT ;  /* 0x0000001514147212 */ /* 0x000fe200078e3cff */
[--C-:B------:R-:W-:Y:S01]  /*5ca0*/  IMAD.X R21, RZ, RZ, R17.reuse, P1 ;  /* 0x000000ffff157224 */ /* 0x100fe200008e0611 */
[----:B------:R-:W-:Y:S01]  /*5cb0*/  LOP3.LUT R14, R15, R16, RZ, 0x3c, !PT ;  /* 0x000000100f0e7212 */ /* 0x000fe200078e3cff */
[--C-:B------:R-:W-:Y:S01]  /*5cc0*/  IMAD.MOV.U32 R15, RZ, RZ, R17.reuse ;  /* 0x000000ffff0f7224 */ /* 0x100fe200078e0011 */
[----:B------:R-:W-:Y:S01]  /*5cd0*/  LOP3.LUT R170, R170, R171, RZ, 0x3c, !PT ;  /* 0x000000abaaaa7212 */ /* 0x000fe200078e3cff */
[----:B------:R-:W-:Y:S01]  /*5ce0*/  IMAD.X R171, RZ, RZ, R17, P0 ;  /* 0x000000ffffab7224 */ /* 0x000fe200000e0611 */
[----:B------:R-:W-:Y:S01]  /*5cf0*/  MOV R155, R154 ;  /* 0x0000009a009b7202 */ /* 0x000fe20000000f00 */
[----:B------:R-:W-:Y:S01]  /*5d00*/  VIADD R154, R200, UR34 ;  /* 0x00000022c89a7c36 */ /* 0x000fe20008000000 */
[----:B------:R-:W-:Y:S01]  /*5d10*/  MOV R158, R158 ;  /* 0x0000009e009e7202 */ /* 0x000fe20000000f00 */
[----:B------:R-:W-:Y:S01]  /*5d20*/  FMUL.FTZ R25, R25, R4 ;  /* 0x0000000419197220 */ /* 0x000fe20000410000 */
[----:B------:R-:W-:Y:S01]  /*5d30*/  MOV R14, R14 ;  /* 0x0000000e000e7202 */ /* 0x000fe20000000f00 */
        /* <DEDUP_REMOVED lines=15> */
[----:B------:R-:W-:Y:S01]  /*5e30*/  MOV R40, UR27 ;  /* 0x0000001b00287c02 */ /* 0x000fe20008000f00 */
        /* <DEDUP_REMOVED lines=55> */
[-C--:B----4-:R-:W-:Y:S01]  /*61b0*/  FMUL.FTZ R43, R43, R6.reuse ;  /* 0x000000062b2b7220 */ /* 0x090fe20000410000 */
[----:B------:R-:W-:Y:S01]  /*61c0*/  FMUL.FTZ R42, R42, R6 ;  /* 0x000000062a2a7220 */ /* 0x000fe20000410000 */
[----:B------:R-:W-:-:S02]  /*61d0*/  IMAD.U32 R5, RZ, RZ, UR5 ;  /* 0x00000005ff057e24 */ /* 0x000fc4000f8e00ff */
        /* <DEDUP_REMOVED lines=8> */
[----:B--2---:R-:W-:Y:S01]  /*6260*/  @P3 FMUL.FTZ R26, R169, 0.69314718246459960938 ;  /* 0x3f317218a91a3820 */ /* 0x004fe20000410000 */
        /* <DEDUP_REMOVED lines=21> */
[----:B-1----:R-:W-:Y:S01]  /*63c0*/  LOP3.LUT R174, R175, 0x380, RZ, 0xc0, !PT ;  /* 0x00000380afae7812 */ /* 0x002fe200078ec0ff */
        /* <DEDUP_REMOVED lines=50> */
[----:B---3--:R-:W-:Y:S01]  /*66f0*/  @P2 FMUL.FTZ R30, R167, 0.69314718246459960938 ;  /* 0x3f317218a71e2820 */ /* 0x008fe20000410000 */
        /* <DEDUP_REMOVED lines=142> */
.L_x_7361:
[----:B------:R-:W-:Y:S05]  /*6fe0*/  BSYNC B0 ;  /* 0x0000000000007941 */ /* 0x000fea0003800000 */
.L_x_7360:
        /* <DEDUP_REMOVED lines=10> */
.L_x_7337:
        /* <DEDUP_REMOVED lines=8> */
[----:B------:R-:W-:Y:S02]  /*7110*/  IMAD.MOV.U32 R2, RZ, RZ, 0x1 ;  /* 0x00000001ff027424 */ /* 0x000fe400078e00ff */
[----:B------:R-:W-:-:S04]  /*7120*/  IMAD.MOV.U32 R17, RZ, RZ, 0x1 ;  /* 0x00000001ff117424 */ /* 0x000fc800078e00ff */
        /* <DEDUP_REMOVED lines=10> */
.L_x_7407:
        /* <DEDUP_REMOVED lines=14> */
[----:B--2---:R-:W-:-:S04]  /*72b0*/  @P0 IMAD.HI.U32 R0, R2, R0, RZ ;  /* 0x0000000002000227 */ /* 0x004fc800078e00ff */
[----:B------:R-:W-:Y:S01]  /*72c0*/  IMAD.MOV.U32 R4, RZ, RZ, R2 ;  /* 0x000000ffff047224 */ /* 0x000fe200078e0002 */
        /* <DEDUP_REMOVED lines=8> */
[----:B------:R2:W-:Y:S01]  /*7350*/  STL [R1+0x14], R7 ;  /* 0x0000140701007387 */ /* 0x0005e20000100800 */
[----:B------:R-:W-:Y:S01]  /*7360*/  IADD3 R0, R7, 0x5f, RZ ;  /* 0x0000005f07007810 */ /* 0x000fe20007ffe0ff */
[----:B----4-:R-:W-:Y:S02]  /*7370*/  @P1 IMAD.HI.U32 R2, R4, R2, RZ ;  /* 0x0000000204021227 */ /* 0x010fe400078e00ff */
[----:B------:R2:W-:Y:S03]  /*7380*/  STL [R1], R6 ;  /* 0x0000000601007387 */ /* 0x0005e60000100800 */
        /* <DEDUP_REMOVED lines=26> */
.L_x_7364:
        /* <DEDUP_REMOVED lines=20> */
.L_x_7366:
        /* <DEDUP_REMOVED lines=16> */
.L_x_7365:
        /* <DEDUP_REMOVED lines=29> */
.L_x_7367:
        /* <DEDUP_REMOVED lines=17> */
.L_x_7424:
[----:B------:R-:W2:Y:S01]  /*7a50*/  LDL R5, [R1+0x8] ;  /* 0x0000080001057983 */ /* 0x000ea20000100800 */
[----:B------:R-:W-:Y:S01]  /*7a60*/  UMOV UR4, 0xffffffff ;  /* 0xffffffff00047882 */ /* 0x000fe20000000000 */
[----:B------:R-:W-:Y:S01]  /*7a70*/  SHF.R.S32.HI R7, RZ, 0x1f, R6 ;  /* 0x0000001fff077819 */ /* 0x000fe20000011406 */
[----:B--2---:R-:W-:Y:S01]  /*7a80*/  VIADD R9, R5, 0xffffffff ;  /* 0xffffffff05097836 */ /* 0x004fe20000000000 */
[----:B------:R-:W-:Y:S06]  /*7a90*/  BRA.DIV UR4, `(.L_x_7369) ;  /* 0x0000002604f47947 */ /* 0x000fec000b800000 */
[----:B------:R-:W-:-:S13]  /*7aa0*/  ELECT P6, URZ, PT ;  /* 0x00000000003f782f */ /* 0x000fda00038c0000 */
.L_x_7427:
        /* <DEDUP_REMOVED lines=22> */
.L_x_7371:
[----:B--2---:R-:W2:Y:S01]  /*7c10*/  S2R R10, SR_CgaCtaId ;  /* 0x00000000000a7919 */ /* 0x004ea20000008800 */
[----:B------:R-:W-:-:S04]  /*7c20*/  MOV R5, 0x400 ;  /* 0x0000040000057802 */ /* 0x000fc80000000f00 */
[----:B--2---:R-:W-:Y:S02]  /*7c30*/  LEA R5, R10, R5, 0x18 ;  /* 0x000000050a057211 */ /* 0x004fe400078ec0ff */
[----:B------:R-:W-:Y:S02]  /*7c40*/  SHF.L.U32 R10, R17, 0x1f, RZ ;  /* 0x0000001f110a7819 */ /* 0x000fe400000006ff */
[----:B------:R-:W-:-:S04]  /*7c50*/  LEA R5, R16, R5, 0x3 ;  /* 0x0000000510057211 */ /* 0x000fc800078e18ff */
[----:B------:R-:W2:Y:S02]  /*7c60*/  SYNCS.PHASECHK.TRANS64.TRYWAIT P1, [R5+URZ+0x32440], R10 ;  /* 0x0324400a050075a7 */ /* 0x000ea4000802017f */
[----:B--2---:R-:W-:Y:S05]  /*7c70*/  @!P1 BRA `(.L_x_7372) ;  /* 0x00000024009c9947 */ /* 0x004fea0003800000 */
.L_x_7428:
        /* <DEDUP_REMOVED lines=11> */
.L_x_7373:
        /* <DEDUP_REMOVED lines=20> */
.L_x_7370:
        /* <DEDUP_REMOVED lines=19> */
[----:B------:R-:W-:-:S02]  /*7fa0*/  UIADD3.X UR7, URZ, UR51, URZ, UP0, !UPT ;  /* 0x000000333f077290 */ /* 0x000fc400087fe43f */
[----:B------:R-:W-:Y:S02]  /*7fb0*/  UIADD3 UR8, UR16, 0x18400, URZ ;  /* 0x0001840010087890 */ /* 0x000fe4000fffe03f */
[----:B------:R-:W-:Y:S02]  /*7fc0*/  UIADD3 UR9, UR16, 0x32400, URZ ;  /* 0x0003240010097890 */ /* 0x000fe4000fffe03f */
[----:B------:R-:W-:Y:S01]  /*7fd0*/  UIADD3 UR40, UR16, 0x22400, URZ ;  /* 0x0002240010287890 */ /* 0x000fe2000fffe03f */
[----:B--2---:R-:W-:Y:S01]  /*7fe0*/  IMAD.MOV.U32 R5, RZ, RZ, 0x10000 ;  /* 0x00010000ff057424 */ /* 0x004fe200078e00ff */
[----:B------:R-:W-:Y:S02]  /*7ff0*/  UIADD3 UR41, UR16, 0x32410, URZ ;  /* 0x0003241010297890 */ /* 0x000fe4000fffe03f */
[----:B------:R-:W-:Y:S02]  /*8000*/  UIADD3 UR32, UR16, 0x26400, URZ ;  /* 0x0002640010207890 */ /* 0x000fe4000fffe03f */
[----:B------:R-:W-:-:S02]  /*8010*/  UIADD3 UR24, UR16, 0x2a400, URZ ;  /* 0x0002a40010187890 */ /* 0x000fc4000fffe03f */
[----:B------:R-:W-:Y:S01]  /*8020*/  UIADD3 UR16, UR16, 0x2e400, URZ ;  /* 0x0002e40010107890 */ /* 0x000fe2000fffe03f */
[----:B------:R-:W-:Y:S01]  /*8030*/  UMOV UR10, URZ ;  /* 0x0000003f000a7c82 */ /* 0x000fe20008000000 */
[----:B------:R-:W-:Y:S01]  /*8040*/  UMOV UR43, UR11 ;  /* 0x0000000b002b7c82 */ /* 0x000fe20008000000 */
[----:B------:R2:W-:Y:S01]  /*8050*/  UTMALDG.4D [UR8], [UR4], desc[UR14] ;  /* 0x00000e08040075b4 */ /* 0x0005e20008019000 */
[----:B------:R-:W-:Y:S01]  /*8060*/  UMOV UR44, UR12 ;  /* 0x0000000c002c7c82 */ /* 0x000fe20008000000 */
[----:B------:R-:W-:Y:S01]  /*8070*/  UMOV UR45, UR13 ;  /* 0x0000000d002d7c82 */ /* 0x000fe20008000000 */
[----:B------:R-:W-:Y:S01]  /*8080*/  UMOV UR42, UR10 ;  /* 0x0000000a002a7c82 */ /* 0x000fe20008000000 */
[----:B------:R2:W-:Y:S01]  /*8090*/  SYNCS.ARRIVE.TRANS64 RZ, [R10+URZ+0x32410], R5 ;  /* 0x032410050aff79a7 */ /* 0x0005e2000800003f */
[----:B------:R-:W-:Y:S01]  /*80a0*/  UMOV UR34, 0x40 ;  /* 0x0000004000227882 */ /* 0x000fe20000000000 */
[----:B------:R-:W-:Y:S01]  /*80b0*/  UMOV UR35, UR11 ;  /* 0x0000000b00237c82 */ /* 0x000fe20008000000 */
[----:B------:R-:W-:Y:S01]  /*80c0*/  UMOV UR36, UR12 ;  /* 0x0000000c00247c82 */ /* 0x000fe20008000000 */
[----:B------:R-:W-:Y:S01]  /*80d0*/  UMOV UR37, UR13 ;  /* 0x0000000d00257c82 */ /* 0x000fe20008000000 */
[----:B------:R-:W-:Y:S01]  /*80e0*/  UMOV UR33, UR41 ;  /* 0x0000002900217c82 */ /* 0x000fe20008000000 */
        /* <DEDUP_REMOVED lines=10> */
[----:B------:R2:W-:Y:S01]  /*8190*/  UTMALDG.4D [UR32], [UR6], desc[UR14] ;  /* 0x00000e20060075b4 */ /* 0x0005e20008019000 */
[----:B------:R-:W-:Y:S01]  /*81a0*/  UMOV UR17, UR41 ;  /* 0x0000002900117c82 */ /* 0x000fe20008000000 */
[----:B------:R2:W-:Y:S01]  /*81b0*/  UTMALDG.4D [UR24], [UR6], desc[UR14] ;  /* 0x00000e18060075b4 */ /* 0x0005e20008019000 */
[----:B------:R2:W-:Y:S02]  /*81c0*/  UTMALDG.4D [UR16], [UR6], desc[UR14] ;  /* 0x00000e10060075b4 */ /* 0x0005e40008019000 */
[----:B--2---:R-:W-:Y:S01]  /*81d0*/  NOP ;  /* 0x0000000000007918 */ /* 0x004fe20000000000 */
.L_x_7375:
[----:B------:R-:W-:Y:S05]  /*81e0*/  BSYNC B0 ;  /* 0x0000000000007941 */ /* 0x000fea0003800000 */
.L_x_7374:
[----:B------:R-:W2:Y:S01]  /*81f0*/  LDL R5, [R1+0x18] ;  /* 0x0000180001057983 */ /* 0x000ea20000100800 */
[----:B------:R-:W-:Y:S01]  /*8200*/  ULDC.64 UR38, c[0x0][0x408] ;  /* 0x0001020000267ab9 */ /* 0x000fe20000000a00 */
[----:B------:R-:W-:Y:S01]  /*8210*/  BSSY B0, `(.L_x_7376) ;  /* 0x0000005000007945 */ /* 0x000fe20003800000 */
[----:B--2---:R-:W-:-:S04]  /*8220*/  LOP3.LUT R5, R5, 0x1, RZ, 0xc, !PT ;  /* 0x0000000105057812 */ /* 0x004fc800078e0cff */
[----:B------:R-:W-:-:S04]  /*8230*/  SHF.L.U32 R5, R5, 0x1f, RZ ;  /* 0x0000001f05057819 */ /* 0x000fc800000006ff */
[----:B------:R-:W2:Y:S02]  /*8240*/  SYNCS.PHASECHK.TRANS64.TRYWAIT P1, [R10+URZ+0x32420], R5 ;  /* 0x032420050a0075a7 */ /* 0x000ea4000802017f */
[----:B--2---:R-:W-:Y:S05]  /*8250*/  @!P1 BRA `(.L_x_7377) ;  /* 0x0000002000389947 */ /* 0x004fea0003800000 */
.L_x_7429:
[----:B------:R-:W-:Y:S05]  /*8260*/  BSYNC B0 ;  /* 0x0000000000007941 */ /* 0x000fea0003800000 */
.L_x_7376:
        /* <DEDUP_REMOVED lines=12> */
.L_x_7430:
        /* <DEDUP_REMOVED lines=8> */
.L_x_7381:
        /* <DEDUP_REMOVED lines=20> */
[----:B---3--:R-:W-:-:S13]  /*84f0*/  R2UR UR11, R10 ;  /* 0x000000000a0b72ca */ /* 0x008fda00000e0000 */
[----:B------:R-:W-:-:S09]  /*8500*/  UIMAD UR11, UR11, 0x60, URZ ;  /* 0x000000600b0b78a4 */ /* 0x000fd2000f8e023f */
        /* <DEDUP_REMOVED lines=13> */
.L_x_7379:
[----:B------:R-:W-:Y:S05]  /*85e0*/  BSYNC B0 ;  /* 0x0000000000007941 */ /* 0x000fea0003800000 */
.L_x_7378:
        /* <DEDUP_REMOVED lines=37> */
.L_x_7386:
        /* <DEDUP_REMOVED lines=10> */
.L_x_7431:
        /* <DEDUP_REMOVED lines=8> */
.L_x_7388:
        /* <DEDUP_REMOVED lines=20> */
.L_x_7432:
        /* <DEDUP_REMOVED lines=8> */
.L_x_7390:
        /* <DEDUP_REMOVED lines=33> */
.L_x_7385:
[----:B------:R-:W-:Y:S05]  /*8d30*/  BSYNC B0 ;  /* 0x0000000000007941 */ /* 0x000fea0003800000 */
.L_x_7384:
[----:B------:R-:W2:Y:S01]  /*8d40*/  LDL.LU R3, [R1+0x8] ;  /* 0x0000080001037983 */ /* 0x000ea20000300800 */
[----:B------:R-:W-:-:S05]  /*8d50*/  VIADD R16, R16, 0x1 ;  /* 0x0000000110107836 */ /* 0x000fca0000000000 */
[----:B------:R-:W-:-:S04]  /*8d60*/  ISETP.NE.AND P1, PT, R16, 0x2, PT ;  /* 0x000000021000780c */ /* 0x000fc80003f25270 */
[----:B------:R-:W-:Y:S02]  /*8d70*/  SEL R2, RZ, 0x1, P1 ;  /* 0x00000001ff027807 */ /* 0x000fe40000800000 */
[----:B------:R-:W-:Y:S02]  /*8d80*/  SEL R16, R16, RZ, P1 ;  /* 0x000000ff10107207 */ /* 0x000fe40000800000 */
[----:B------:R-:W-:Y:S01]  /*8d90*/  LOP3.LUT R17, R17, R2, RZ, 0x3c, !PT ;  /* 0x0000000211117212 */ /* 0x000fe200078e3cff */
[----:B--2---:R-:W-:-:S07]  /*8da0*/  VIADD R8, R3, 0xfffffffd ;  /* 0xfffffffd03087836 */ /* 0x004fce0000000000 */
.L_x_7383:
[----:B------:R-:W-:Y:S01]  /*8db0*/  IMAD.MOV R10, RZ, RZ, -R10 ;  /* 0x000000ffff0a7224 */ /* 0x000fe200078e0a0a */
[----:B------:R-:W-:Y:S04]  /*8dc0*/  BSSY B0, `(.L_x_7382) ;  /* 0x00000da000007945 */ /* 0x000fe80003800000 */
[----:B------:R-:W-:-:S13]  /*8dd0*/  ISETP.NE.AND P1, PT, R9, R10, PT ;  /* 0x0000000a0900720c */ /* 0x000fda0003f25270 */
[----:B------:R-:W-:Y:S05]  /*8de0*/  @!P1 BRA `(.L_x_7391) ;  /* 0x0000000c005c9947 */ /* 0x000fea0003800000 */
.L_x_7406:
[----:B------:R-:W-:Y:S04]  /*8df0*/  BSSY B1, `(.L_x_7392) ;  /* 0x0000064000017945 */ /* 0x000fe80003800000 */
[----:B------:R-:W-:Y:S05]  /*8e00*/  @!P6 BRA `(.L_x_7393) ;  /* 0x000000040088e947 */ /* 0x000fea0003800000 */
[----:B-1----:R-:W-:Y:S01]  /*8e10*/  IMAD.MOV.U32 R9, RZ, RZ, R8 ;  /* 0x000000ffff097224 */ /* 0x002fe200078e0008 */
        /* <DEDUP_REMOVED lines=13> */
[----:B------:R-:W-:Y:S02]  /*8ef0*/  IMAD.IADD R11, R11, 0x1, R3 ;  /* 0x000000010b0b7824 */ /* 0x000fe400078e0203 */
[----:B------:R-:W-:Y:S01]  /*8f00*/  IMAD R9, R10, R9, R8 ;  /* 0x000000090a097224 */ /* 0x000fe200078e0208 */
[----:B-1----:R-:W-:-:S04]  /*8f10*/  LEA R4, P1, R2, R4, 0x2 ;  /* 0x0000000402047211 */ /* 0x002fc800078210ff */
[----:B------:R-:W-:-:S05]  /*8f20*/  LEA.HI.X R5, R2, R5, R11, 0x2, P1 ;  /* 0x0000000502057211 */ /* 0x000fca00008f140b */
[----:B------:R1:W5:Y:S04]  /*8f30*/  LDG.E R4, desc[UR48][R4.64] ;  /* 0x0000003004047981 */ /* 0x000368000c1e1900 */
.L_x_7394:
        /* <DEDUP_REMOVED lines=10> */
.L_x_7433:
        /* <DEDUP_REMOVED lines=8> */
.L_x_7396:
        /* <DEDUP_REMOVED lines=20> */
.L_x_7434:
        /* <DEDUP_REMOVED lines=8> */
.L_x_7398:
        /* <DEDUP_REMOVED lines=33> */
.L_x_7393:
[----:B------:R-:W-:Y:S05]  /*9430*/  BSYNC B1 ;  /* 0x0000000000017941 */ /* 0x000fea0003800000 */
.L_x_7392:
        /* <DEDUP_REMOVED lines=26> */
.L_x_7401:
        /* <DEDUP_REMOVED lines=10> */
.L_x_7435:
        /* <DEDUP_REMOVED lines=8> */
.L_x_7403:
        /* <DEDUP_REMOVED lines=20> */
.L_x_7436:
        /* <DEDUP_REMOVED lines=8> */
.L_x_7405:
        /* <DEDUP_REMOVED lines=33> */
.L_x_7400:
[----:B------:R-:W-:Y:S05]  /*9ad0*/  BSYNC B1 ;  /* 0x0000000000017941 */ /* 0x000fea0003800000 */
.L_x_7399:
        /* <DEDUP_REMOVED lines=8> */
.L_x_7391:
[----:B------:R-:W-:Y:S05]  /*9b60*/  BSYNC B0 ;  /* 0x0000000000007941 */ /* 0x000fea0003800000 */
.L_x_7382:
        /* <DEDUP_REMOVED lines=10> */
.L_x_7363:
[----:B------:R-:W2:Y:S01]  /*9c10*/  S2R R3, SR_CgaCtaId ;  /* 0x0000000000037919 */ /* 0x000ea20000008800 */
[----:B------:R-:W-:Y:S01]  /*9c20*/  MOV R0, 0x400 ;  /* 0x0000040000007802 */ /* 0x000fe20000000f00 */
[----:B------:R-:W-:Y:S03]  /*9c30*/  BSSY B0, `(.L_x_7408) ;  /* 0x0000005000007945 */ /* 0x000fe60003800000 */
[----:B--2---:R-:W-:Y:S02]  /*9c40*/  LEA R0, R3, R0, 0x18 ;  /* 0x0000000003007211 */ /* 0x004fe400078ec0ff */
[----:B------:R-:W-:-:S04]  /*9c50*/  SHF.L.U32 R3, R2, 0x1f, RZ ;  /* 0x0000001f02037819 */ /* 0x000fc800000006ff */
[----:B------:R-:W2:Y:S02]  /*9c60*/  SYNCS.PHASECHK.TRANS64.TRYWAIT P0, [R0+URZ+0x32420], R3 ;  /* 0x03242003000075a7 */ /* 0x000ea4000800017f */
[----:B--2---:R-:W-:Y:S05]  /*9c70*/  @!P0 BRA `(.L_x_7409) ;  /* 0x00000008005c8947 */ /* 0x004fea0003800000 */
.L_x_7437:
[----:B------:R-:W-:Y:S05]  /*9c80*/  BSYNC B0 ;  /* 0x0000000000007941 */ /* 0x000fea0003800000 */
.L_x_7408:
[----:B------:R-:W-:-:S03]  /*9c90*/  UMOV UR4, 0xffffffff ;  /* 0xffffffff00047882 */ /* 0x000fc60000000000 */
[----:B------:R-:W-:Y:S05]  /*9ca0*/  BRA.DIV UR4, `(.L_x_7410) ;  /* 0x0000000a04647947 */ /* 0x000fea000b800000 */
[----:B------:R-:W3:Y:S02]  /*9cb0*/  S2R R2, SR_TID.X ;  /* 0x0000000000027919 */ /* 0x000ee40000002100 */
[----:B---3--:R-:W-:-:S04]  /*9cc0*/  SHF.R.U32.HI R2, RZ, 0x5, R2 ;  /* 0x00000005ff027819 */ /* 0x008fc80000011602 */
[----:B------:R-:W-:-:S05]  /*9cd0*/  LOP3.LUT R2, R2, 0x3, RZ, 0xc0, !PT ;  /* 0x0000000302027812 */ /* 0x000fca00078ec0ff */
[----:B------:R3:W4:Y:S02]  /*9ce0*/  SHFL.IDX PT, R14, R2, RZ, 0x1f ;  /* 0x00001fff020e7589 */ /* 0x00072400000e0000 */
.L_x_7440:
[----:B----4-:R-:W-:Y:S01]  /*9cf0*/  ISETP.NE.AND P0, PT, R14, RZ, PT ;  /* 0x000000ff0e00720c */ /* 0x010fe20003f05270 */
[----:B------:R-:W-:-:S12]  /*9d00*/  BSSY B0, `(.L_x_7411) ;  /* 0x0000024000007945 */ /* 0x000fd80003800000 */
[----:B------:R-:W-:Y:S05]  /*9d10*/  @P0 BRA `(.L_x_7412) ;  /* 0x0000000000880947 */ /* 0x000fea0003800000 */
[----:B------:R-:W-:-:S03]  /*9d20*/  UMOV UR4, 0xffffffff ;  /* 0xffffffff00047882 */ /* 0x000fc60000000000 */
[----:B------:R-:W-:Y:S05]  /*9d30*/  BRA.DIV UR4, `(.L_x_7413) ;  /* 0x0000000a04747947 */ /* 0x000fea000b800000 */
[----:B------:R-:W-:-:S13]  /*9d40*/  ELECT P6, URZ, PT ;  /* 0x00000000003f782f */ /* 0x000fda00038c0000 */
.L_x_7443:
[----:B------:R-:W-:Y:S05]  /*9d50*/  @!P6 BRA `(.L_x_7412) ;  /* 0x000000000078e947 */ /* 0x000fea0003800000 */
[----:B------:R-:W-:-:S06]  /*9d60*/  ULOP3.LUT UR4, UR46, 0x2, URZ, 0xfc, !UPT ;  /* 0x000000022e047892 */ /* 0x000fcc000f8efc3f */
[----:B---3--:R-:W-:-:S05]  /*9d70*/  IMAD.U32 R2, RZ, RZ, UR4 ;  /* 0x00000004ff027e24 */ /* 0x008fca000f8e00ff */
[----:B------:R-:W-:-:S13]  /*9d80*/  ISETP.NE.AND P2, PT, R2, 0x3, PT ;  /* 0x000000030200780c */ /* 0x000fda0003f45270 */
[----:B------:R-:W-:Y:S05]  /*9d90*/  @!P2 BRA `(.L_x_7414) ;  /* 0x000000000004a947 */ /* 0x000fea0003800000 */
[----:B------:R-:W-:Y:S01]  /*9da0*/  BPT.TRAP 0x1 ;  /* 0x000000040000795c */ /* 0x000fe20000300000 */
.L_x_7414:
[----:B--2---:R-:W-:Y:S01]  /*9db0*/  IADD3 R3, R0, 0x32440, RZ ;  /* 0x0003244000037810 */ /* 0x004fe20007ffe0ff */
[----:B------:R-:W-:Y:S01]  /*9dc0*/  VIADD R2, R16, 0x1 ;  /* 0x0000000110027836 */ /* 0x000fe20000000000 */
[----:B------:R-:W-:-:S03]  /*9dd0*/  SHF.L.U32 R5, R17, 0x1f, RZ ;  /* 0x0000001f11057819 */ /* 0x000fc600000006ff */
[----:B------:R-:W-:Y:S01]  /*9de0*/  IMAD R6, R16, 0x8, R3 ;  /* 0x0000000810067824 */ /* 0x000fe200078e0203 */
[----:B------:R-:W-:-:S03]  /*9df0*/  ISETP.NE.AND P1, PT, R2, 0x2, PT ;  /* 0x000000020200780c */ /* 0x000fc60003f25270 */
[----:B------:R-:W2:Y:S01]  /*9e00*/  SYNCS.PHASECHK.TRANS64.TRYWAIT P0, [R6+URZ], R5 ;  /* 0x00000005060075a7 */ /* 0x000ea2000800017f */
[----:B------:R-:W-:-:S04]  /*9e10*/  SEL R4, RZ, 0x1, P1 ;  /* 0x00000001ff047807 */ /* 0x000fc80000800000 */
[----:B------:R-:W-:Y:S02]  /*9e20*/  LOP3.LUT R17, R17, R4, RZ, 0x3c, !PT ;  /* 0x0000000411117212 */ /* 0x000fe400078e3cff */
[----:B------:R-:W-:Y:S02]  /*9e30*/  SEL R4, R2, RZ, P1 ;  /* 0x000000ff02047207 */ /* 0x000fe40000800000 */
[----:B------:R-:W-:-:S03]  /*9e40*/  SHF.L.U32 R2, R17, 0x1f, RZ ;  /* 0x0000001f11027819 */ /* 0x000fc600000006ff */
[----:B------:R-:W-:Y:S01]  /*9e50*/  IMAD R3, R4, 0x8, R3 ;  /* 0x0000000804037824 */ /* 0x000fe200078e0203 */
[----:B--2---:R-:W-:Y:S06]  /*9e60*/  @!P0 BRA `(.L_x_7415) ;  /* 0x0000000800488947 */ /* 0x004fec0003800000 */
.L_x_7444:
[----:B------:R-:W3:Y:S02]  /*9e70*/  SYNCS.PHASECHK.TRANS64.TRYWAIT P0, [R3+URZ], R2 ;  /* 0x00000002030075a7 */ /* 0x000ee4000800017f */
[----:B---3--:R-:W-:Y:S05]  /*9e80*/  @!P0 BRA `(.L_x_7416) ;  /* 0x0000000800548947 */ /* 0x008fea0003800000 */
.L_x_7445:
[----:B------:R-:W-:Y:S05]  /*9e90*/  @!P2 BRA `(.L_x_7417) ;  /* 0x000000000004a947 */ /* 0x000fea0003800000 */
[----:B------:R-:W-:Y:S01]  /*9ea0*/  BPT.TRAP 0x1 ;  /* 0x000000040000795c */ /* 0x000fe20000300000 */
.L_x_7417:
[----:B---3--:R-:W-:-:S04]  /*9eb0*/  VIADD R3, R0, 0x32460 ;  /* 0x0003246000037836 */ /* 0x008fc80000000000 */
[----:B------:R-:W-:-:S04]  /*9ec0*/  IMAD R16, R16, 0x8, R3 ;  /* 0x0000000810107824 */ /* 0x000fc800078e0203 */
[----:B------:R-:W3:Y:S02]  /*9ed0*/  SYNCS.PHASECHK.TRANS64.TRYWAIT P0, [R16+URZ], R5 ;  /* 0x00000005100075a7 */ /* 0x000ee4000800017f */
[----:B---3--:R-:W-:Y:S05]  /*9ee0*/  @!P0 BRA `(.L_x_7418) ;  /* 0x0000000800508947 */ /* 0x008fea0003800000 */
.L_x_7446:
[----:B------:R-:W-:-:S07]  /*9ef0*/  IMAD R3, R4, 0x8, R3 ;  /* 0x0000000804037824 */ /* 0x000fce00078e0203 */
.L_x_7419:
[----:B----4-:R4:W1:Y:S02]  /*9f00*/  SYNCS.PHASECHK.TRANS64.TRYWAIT P0, [R3+URZ], R2 ;  /* 0x00000002030075a7 */ /* 0x010864000800017f */
[----:B-1----:R-:W-:Y:S05]  /*9f10*/  @!P0 NANOSLEEP.SYNCS 0x989680 ;  /* 0x009896800000895d */ /* 0x002fea0003900000 */
[----:B------:R-:W1:Y:S02]  /*9f20*/  @!P0 SYNCS.PHASECHK.TRANS64 P0, [R3+URZ], R2 ;  /* 0x00000002030085a7 */ /* 0x000e64000800007f */
[----:B-1----:R-:W-:Y:S05]  /*9f30*/  @!P0 BRA `(.L_x_7419) ;  /* 0xfffffffc00f08947 */ /* 0x002fea000383ffff */
.L_x_7412:
[----:B------:R-:W-:Y:S05]  /*9f40*/  BSYNC B0 ;  /* 0x0000000000007941 */ /* 0x000fea0003800000 */
.L_x_7411:
[----:B------:R-:W-:Y:S05]  /*9f50*/  EXIT ;  /* 0x000000000000794d */ /* 0x000fea0003800000 */
.L_x_7340:
[----:B-1----:R-:W-:-:S04]  /*9f60*/  IMAD.U32 R3, RZ, RZ, UR41 ;  /* 0x00000029ff037e24 */ /* 0x002fc8000f8e00ff */
[----:B------:R1:W2:Y:S03]  /*9f70*/  SYNCS.PHASECHK.TRANS64.TRYWAIT P0, [R3+URZ+0x32400], R0 ;  /* 0x03240000030075a7 */ /* 0x0002a6000800017f */
[----:B--2---:R-:W-:Y:S05]  /*9f80*/  @!P0 NANOSLEEP.SYNCS 0x989680 ;  /* 0x009896800000895d */ /* 0x004fea0003900000 */
[----:B------:R-:W2:Y:S02]  /*9f90*/  @!P0 SYNCS.PHASECHK.TRANS64 P0, [R3+URZ+0x32400], R0 ;  /* 0x03240000030085a7 */ /* 0x000ea4000800007f */
[----:B--2---:R-:W-:Y:S05]  /*9fa0*/  @!P0 BRA `(.L_x_7340) ;  /* 0xfffffffc00ec8947 */ /* 0x004fea000383ffff */
[----:B------:R-:W-:Y:S05]  /*9fb0*/  BRA `(.L_x_7420) ;  /* 0xffffff7000607947 */ /* 0x000fea000383ffff */
.L_x_7344:
[----:B--2---:R-:W-:-:S04]  /*9fc0*/  MOV R4, UR26 ;  /* 0x0000001a00047c02 */ /* 0x004fc80008000f00 */
[----:B------:R2:W3:Y:S03]  /*9fd0*/  SYNCS.PHASECHK.TRANS64.TRYWAIT P1, [R4+URZ+0x32430], R3 ;  /* 0x03243003040075a7 */ /* 0x0004e6000802017f */
[----:B---3--:R-:W-:Y:S05]  /*9fe0*/  @!P1 NANOSLEEP.SYNCS 0x989680 ;  /* 0x009896800000995d */ /* 0x008fea0003900000 */
[----:B------:R-:W3:Y:S02]  /*9ff0*/  @!P1 SYNCS.PHASECHK.TRANS64 P1, [R4+URZ+0x32430], R3 ;  /* 0x03243003040095a7 */ /* 0x000ee4000802007f */
[----:B---3--:R-:W-:Y:S05]  /*a000*/  @!P1 BRA `(.L_x_7344) ;  /* 0xfffffffc00ec9947 */ /* 0x008fea000383ffff */
[----:B------:R-:W-:Y:S05]  /*a010*/  BRA `(.L_x_7343) ;  /* 0xffffff7000847947 */ /* 0x000fea000383ffff */
.L_x_7345:
[----:B---3--:R-:W-:-:S04]  /*a020*/  IMAD.U32 R5, RZ, RZ, UR41 ;  /* 0x00000029ff057e24 */ /* 0x008fc8000f8e00ff */
[----:B------:R3:W4:Y:S03]  /*a030*/  SYNCS.PHASECHK.TRANS64.TRYWAIT P1, [R5+URZ+0x32410], R0 ;  /* 0x03241000050075a7 */ /* 0x000726000802017f */
[----:B----4-:R-:W-:Y:S05]  /*a040*/  @!P1 NANOSLEEP.SYNCS 0x989680 ;  /* 0x009896800000995d */ /* 0x010fea0003900000 */
[----:B------:R-:W4:Y:S02]  /*a050*/  @!P1 SYNCS.PHASECHK.TRANS64 P1, [R5+URZ+0x32410], R0 ;  /* 0x03241000050095a7 */ /* 0x000f24000802007f */
[----:B----4-:R-:W-:Y:S05]  /*a060*/  @!P1 BRA `(.L_x_7345) ;  /* 0xfffffffc00ec9947 */ /* 0x010fea000383ffff */
[----:B------:R-:W-:Y:S05]  /*a070*/  BRA `(.L_x_7421) ;  /* 0xffffff7400047947 */ /* 0x000fea000383ffff */
.L_x_7349:
[----:B-1-3--:R-:W-:-:S04]  /*a080*/  IMAD.U32 R0, RZ, RZ, UR26 ;  /* 0x0000001aff007e24 */ /* 0x00afc8000f8e00ff */
[----:B------:R1:W3:Y:S03]  /*a090*/  SYNCS.PHASECHK.TRANS64.TRYWAIT P1, [R0+URZ+0x32450], R3 ;  /* 0x03245003000075a7 */ /* 0x0002e6000802017f */
[----:B---3--:R-:W-:Y:S05]  /*a0a0*/  @!P1 NANOSLEEP.SYNCS 0x989680 ;  /* 0x009896800000995d */ /* 0x008fea0003900000 */
[----:B------:R-:W3:Y:S02]  /*a0b0*/  @!P1 SYNCS.PHASECHK.TRANS64 P1, [R0+URZ+0x32450], R3 ;  /* 0x03245003000095a7 */ /* 0x000ee4000802007f */
[----:B---3--:R-:W-:Y:S05]  /*a0c0*/  @!P1 BRA `(.L_x_7349) ;  /* 0xfffffffc00ec9947 */ /* 0x008fea000383ffff */
[----:B------:R-:W-:Y:S05]  /*a0d0*/  BRA `(.L_x_7348) ;  /* 0xffffff74000c7947 */ /* 0x000fea000383ffff */
.L_x_7354:
[----:B---3--:R-:W-:-:S04]  /*a0e0*/  IMAD.U32 R3, RZ, RZ, UR28 ;  /* 0x0000001cff037e24 */ /* 0x008fc8000f8e00ff */
[----:B------:R3:W4:Y:S03]  /*a0f0*/  SYNCS.PHASECHK.TRANS64.TRYWAIT P3, [R3+URZ+0x32430], R0 ;  /* 0x03243000030075a7 */ /* 0x000726000806017f */
[----:B----4-:R-:W-:Y:S05]  /*a100*/  @!P3 NANOSLEEP.SYNCS 0x989680 ;  /* 0x009896800000b95d */ /* 0x010fea0003900000 */
[----:B------:R-:W4:Y:S02]  /*a110*/  @!P3 SYNCS.PHASECHK.TRANS64 P3, [R3+URZ+0x32430], R0 ;  /* 0x032430000300b5a7 */ /* 0x000f24000806007f */
[----:B----4-:R-:W-:Y:S05]  /*a120*/  @!P3 BRA `(.L_x_7354) ;  /* 0xfffffffc00ecb947 */ /* 0x010fea000383ffff */
[----:B------:R-:W-:Y:S05]  /*a130*/  BRA `(.L_x_7353) ;  /* 0xffffff9000a47947 */ /* 0x000fea000383ffff */
.L_x_7358:
[----:B---3--:R-:W-:-:S04]  /*a140*/  IMAD.U32 R3, RZ, RZ, UR28 ;  /* 0x0000001cff037e24 */ /* 0x008fc8000f8e00ff */
[----:B------:R3:W4:Y:S03]  /*a150*/  SYNCS.PHASECHK.TRANS64.TRYWAIT P3, [R3+URZ+0x32450], R0 ;  /* 0x03245000030075a7 */ /* 0x000726000806017f */
[----:B----4-:R-:W-:Y:S05]  /*a160*/  @!P3 NANOSLEEP.SYNCS 0x989680 ;  /* 0x009896800000b95d */ /* 0x010fea0003900000 */
[----:B------:R-:W4:Y:S02]  /*a170*/  @!P3 SYNCS.PHASECHK.TRANS64 P3, [R3+URZ+0x32450], R0 ;  /* 0x032450000300b5a7 */ /* 0x000f24000806007f */
[----:B----4-:R-:W-:Y:S05]  /*a180*/  @!P3 BRA `(.L_x_7358) ;  /* 0xfffffffc00ecb947 */ /* 0x010fea000383ffff */
[----:B------:R-:W-:Y:S05]  /*a190*/  BRA `(.L_x_7357) ;  /* 0xffffff9000fc7947 */ /* 0x000fea000383ffff */
.L_x_7368:
        /* <DEDUP_REMOVED lines=11> */
.L_x_7423:
[----:B------:R-:W-:Y:S05]  /*a250*/  BSYNC B0 ;  /* 0x0000000000007941 */ /* 0x000fea0003800000 */
.L_x_7422:
[----:B------:R-:W-:Y:S05]  /*a260*/  BRA `(.L_x_7424) ;  /* 0xffffffd400f87947 */ /* 0x000fea000383ffff */
.L_x_7369:
[----:B------:R-:W-:Y:S01]  /*a270*/  BSSY B0, `(.L_x_7425) ;  /* 0x0000006000007945 */ /* 0x000fe20003800000 */
[----:B------:R-:W-:-:S07]  /*a280*/  IMAD.MOV.U32 R15, RZ, RZ, -0x1 ;  /* 0xffffffffff0f7424 */ /* 0x000fce00078e00ff */
[----:B------:R-:W-:Y:S05]  /*a290*/  WARPSYNC.COLLECTIVE R15, `(.L_x_7426) ;  /* 0x000000000f0c7348 */ /* 0x000fea0003c00000 */
[----:B------:R-:W-:Y:S02]  /*a2a0*/  ELECT P6, UR62, PT ;  /* 0x00000000003e782f */ /* 0x000fe400038c0000 */
[----:B------:R-:W-:Y:S01]  /*a2b0*/  MOV R14, UR62 ;  /* 0x0000003e000e7c02 */ /* 0x000fe20008000f00 */
[----:B------:R-:W-:Y:S10]  /*a2c0*/  ENDCOLLECTIVE ;  /* 0x000000000000791b */ /* 0x000ff40003800000 */
.L_x_7426:
[----:B------:R-:W-:Y:S05]  /*a2d0*/  BSYNC B0 ;  /* 0x0000000000007941 */ /* 0x000fea0003800000 */
.L_x_7425:
[----:B------:R-:W-:Y:S05]  /*a2e0*/  BRA `(.L_x_7427) ;  /* 0xffffffd400f07947 */ /* 0x000fea000383ffff */
.L_x_7372:
[----:B--2---:R2:W3:Y:S02]  /*a2f0*/  SYNCS.PHASECHK.TRANS64.TRYWAIT P1, [R5+URZ+0x32440], R10 ;  /* 0x0324400a050075a7 */ /* 0x0044e4000802017f */
[----:B---3--:R-:W-:Y:S05]  /*a300*/  @!P1 NANOSLEEP.SYNCS 0x989680 ;  /* 0x009896800000995d */ /* 0x008fea0003900000 */
[----:B------:R-:W3:Y:S02]  /*a310*/  @!P1 SYNCS.PHASECHK.TRANS64 P1, [R5+URZ+0x32440], R10 ;  /* 0x0324400a050095a7 */ /* 0x000ee4000802007f */
[----:B---3--:R-:W-:Y:S05]  /*a320*/  @!P1 BRA `(.L_x_7372) ;  /* 0xfffffffc00f09947 */ /* 0x008fea000383ffff */
[----:B------:R-:W-:Y:S05]  /*a330*/  BRA `(.L_x_7428) ;  /* 0xffffffd800507947 */ /* 0x000fea000383ffff */
.L_x_7377:
        /* <DEDUP_REMOVED lines=8> */
.L_x_7380:
[----:B--2---:R2:W3:Y:S02]  /*a3c0*/  SYNCS.PHASECHK.TRANS64.TRYWAIT P1, [R8+URZ+0x32460], R5 ;  /* 0x03246005080075a7 */ /* 0x0044e4000802017f */
[----:B---3--:R-:W-:Y:S05]  /*a3d0*/  @!P1 NANOSLEEP.SYNCS 0x989680 ;  /* 0x009896800000995d */ /* 0x008fea0003900000 */
[----:B------:R-:W3:Y:S02]  /*a3e0*/  @!P1 SYNCS.PHASECHK.TRANS64 P1, [R8+URZ+0x32460], R5 ;  /* 0x03246005080095a7 */ /* 0x000ee4000802007f */
[----:B---3--:R-:W-:Y:S05]  /*a3f0*/  @!P1 BRA `(.L_x_7380) ;  /* 0xfffffffc00f09947 */ /* 0x008fea000383ffff */
[----:B------:R-:W-:Y:S05]  /*a400*/  BRA `(.L_x_7430) ;  /* 0xffffffdc00c87947 */ /* 0x000fea000383ffff */
.L_x_7387:
[----:B--2---:R2:W3:Y:S02]  /*a410*/  SYNCS.PHASECHK.TRANS64.TRYWAIT P2, [R2+URZ+0x32440], R3 ;  /* 0x03244003020075a7 */ /* 0x0044e4000804017f */
[----:B---3--:R-:W-:Y:S05]  /*a420*/  @!P2 NANOSLEEP.SYNCS 0x989680 ;  /* 0x009896800000a95d */ /* 0x008fea0003900000 */
[----:B------:R-:W3:Y:S02]  /*a430*/  @!P2 SYNCS.PHASECHK.TRANS64 P2, [R2+URZ+0x32440], R3 ;  /* 0x032440030200a5a7 */ /* 0x000ee4000804007f */
[----:B---3--:R-:W-:Y:S05]  /*a440*/  @!P2 BRA `(.L_x_7387) ;  /* 0xfffffffc00f0a947 */ /* 0x008fea000383ffff */
[----:B------:R-:W-:Y:S05]  /*a450*/  BRA `(.L_x_7431) ;  /* 0xffffffe400207947 */ /* 0x000fea000383ffff */
.L_x_7389:
[----:B---3--:R3:W4:Y:S02]  /*a460*/  SYNCS.PHASECHK.TRANS64.TRYWAIT P2, [R2+URZ+0x32460], R3 ;  /* 0x03246003020075a7 */ /* 0x008724000804017f */
[----:B----4-:R-:W-:Y:S05]  /*a470*/  @!P2 NANOSLEEP.SYNCS 0x989680 ;  /* 0x009896800000a95d */ /* 0x010fea0003900000 */
[----:B------:R-:W4:Y:S02]  /*a480*/  @!P2 SYNCS.PHASECHK.TRANS64 P2, [R2+URZ+0x32460], R3 ;  /* 0x032460030200a5a7 */ /* 0x000f24000804007f */
[----:B----4-:R-:W-:Y:S05]  /*a490*/  @!P2 BRA `(.L_x_7389) ;  /* 0xfffffffc00f0a947 */ /* 0x010fea000383ffff */
[----:B------:R-:W-:Y:S05]  /*a4a0*/  BRA `(.L_x_7432) ;  /* 0xffffffe4007c7947 */ /* 0x000fea000383ffff */
.L_x_7395:
[----:B-1----:R1:W2:Y:S02]  /*a4b0*/  SYNCS.PHASECHK.TRANS64.TRYWAIT P2, [R3+URZ+0x32440], R2 ;  /* 0x03244002030075a7 */ /* 0x0022a4000804017f */
[----:B--2---:R-:W-:Y:S05]  /*a4c0*/  @!P2 NANOSLEEP.SYNCS 0x989680 ;  /* 0x009896800000a95d */ /* 0x004fea0003900000 */
[----:B------:R-:W2:Y:S02]  /*a4d0*/  @!P2 SYNCS.PHASECHK.TRANS64 P2, [R3+URZ+0x32440], R2 ;  /* 0x032440020300a5a7 */ /* 0x000ea4000804007f */
[----:B--2---:R-:W-:Y:S05]  /*a4e0*/  @!P2 BRA `(.L_x_7395) ;  /* 0xfffffffc00f0a947 */ /* 0x004fea000383ffff */
[----:B------:R-:W-:Y:S05]  /*a4f0*/  BRA `(.L_x_7433) ;  /* 0xffffffe800b87947 */ /* 0x000fea000383ffff */
.L_x_7397:
[----:B--2---:R2:W3:Y:S02]  /*a500*/  SYNCS.PHASECHK.TRANS64.TRYWAIT P2, [R3+URZ+0x32460], R2 ;  /* 0x03246002030075a7 */ /* 0x0044e4000804017f */
[----:B---3--:R-:W-:Y:S05]  /*a510*/  @!P2 NANOSLEEP.SYNCS 0x989680 ;  /* 0x009896800000a95d */ /* 0x008fea0003900000 */
[----:B------:R-:W3:Y:S02]  /*a520*/  @!P2 SYNCS.PHASECHK.TRANS64 P2, [R3+URZ+0x32460], R2 ;  /* 0x032460020300a5a7 */ /* 0x000ee4000804007f */
[----:B---3--:R-:W-:Y:S05]  /*a530*/  @!P2 BRA `(.L_x_7397) ;  /* 0xfffffffc00f0a947 */ /* 0x008fea000383ffff */
[----:B------:R-:W-:Y:S05]  /*a540*/  BRA `(.L_x_7434) ;  /* 0xffffffec00147947 */ /* 0x000fea000383ffff */
.L_x_7402:
[----:B-1----:R1:W2:Y:S02]  /*a550*/  SYNCS.PHASECHK.TRANS64.TRYWAIT P2, [R3+URZ+0x32440], R2 ;  /* 0x03244002030075a7 */ /* 0x0022a4000804017f */
[----:B--2---:R-:W-:Y:S05]  /*a560*/  @!P2 NANOSLEEP.SYNCS 0x989680 ;  /* 0x009896800000a95d */ /* 0x004fea0003900000 */
[----:B------:R-:W2:Y:S02]  /*a570*/  @!P2 SYNCS.PHASECHK.TRANS64 P2, [R3+URZ+0x32440], R2 ;  /* 0x032440020300a5a7 */ /* 0x000ea4000804007f */
[----:B--2---:R-:W-:Y:S05]  /*a580*/  @!P2 BRA `(.L_x_7402) ;  /* 0xfffffffc00f0a947 */ /* 0x004fea000383ffff */
[----:B------:R-:W-:Y:S05]  /*a590*/  BRA `(.L_x_7435) ;  /* 0xfffffff000387947 */ /* 0x000fea000383ffff */
.L_x_7404:
[----:B--2---:R2:W3:Y:S02]  /*a5a0*/  SYNCS.PHASECHK.TRANS64.TRYWAIT P2, [R3+URZ+0x32460], R2 ;  /* 0x03246002030075a7 */ /* 0x0044e4000804017f */
[----:B---3--:R-:W-:Y:S05]  /*a5b0*/  @!P2 NANOSLEEP.SYNCS 0x989680 ;  /* 0x009896800000a95d */ /* 0x008fea0003900000 */
[----:B------:R-:W3:Y:S02]  /*a5c0*/  @!P2 SYNCS.PHASECHK.TRANS64 P2, [R3+URZ+0x32460], R2 ;  /* 0x032460020300a5a7 */ /* 0x000ee4000804007f */
[----:B---3--:R-:W-:Y:S05]  /*a5d0*/  @!P2 BRA `(.L_x_7404) ;  /* 0xfffffffc00f0a947 */ /* 0x008fea000383ffff */
[----:B------:R-:W-:Y:S05]  /*a5e0*/  BRA `(.L_x_7436) ;  /* 0xfffffff000947947 */ /* 0x000fea000383ffff */
.L_x_7409:
[----:B--2---:R2:W3:Y:S02]  /*a5f0*/  SYNCS.PHASECHK.TRANS64.TRYWAIT P0, [R0+URZ+0x32420], R3 ;  /* 0x03242003000075a7 */ /* 0x0044e4000800017f */
[----:B---3--:R-:W-:Y:S05]  /*a600*/  @!P0 NANOSLEEP.SYNCS 0x989680 ;  /* 0x009896800000895d */ /* 0x008fea0003900000 */
[----:B------:R-:W3:Y:S02]  /*a610*/  @!P0 SYNCS.PHASECHK.TRANS64 P0, [R0+URZ+0x32420], R3 ;  /* 0x03242003000085a7 */ /* 0x000ee4000800007f */
[----:B---3--:R-:W-:Y:S05]  /*a620*/  @!P0 BRA `(.L_x_7409) ;  /* 0xfffffffc00f08947 */ /* 0x008fea000383ffff */
[----:B------:R-:W-:Y:S05]  /*a630*/  BRA `(.L_x_7437) ;  /* 0xfffffff400907947 */ /* 0x000fea000383ffff */
.L_x_7410:
        /* <DEDUP_REMOVED lines=11> */
.L_x_7439:
[----:B------:R-:W-:Y:S05]  /*a6f0*/  BSYNC B0 ;  /* 0x0000000000007941 */ /* 0x000fea0003800000 */
.L_x_7438:
[----:B------:R-:W-:Y:S05]  /*a700*/  BRA `(.L_x_7440) ;  /* 0xfffffff400787947 */ /* 0x000fea000383ffff */
.L_x_7413:
[----:B------:R-:W-:Y:S01]  /*a710*/  BSSY B1, `(.L_x_7441) ;  /* 0x0000006000017945 */ /* 0x000fe20003800000 */
[----:B------:R-:W-:-:S07]  /*a720*/  IMAD.MOV.U32 R15, RZ, RZ, -0x1 ;  /* 0xffffffffff0f7424 */ /* 0x000fce00078e00ff */
[----:B-123--:R-:W-:Y:S05]  /*a730*/  WARPSYNC.COLLECTIVE R15, `(.L_x_7442) ;  /* 0x000000000f0c7348 */ /* 0x00efea0003c00000 */
[----:B------:R-:W-:Y:S02]  /*a740*/  ELECT P6, UR62, PT ;  /* 0x00000000003e782f */ /* 0x000fe400038c0000 */
[----:B------:R-:W-:Y:S01]  /*a750*/  MOV R14, UR62 ;  /* 0x0000003e000e7c02 */ /* 0x000fe20008000f00 */
[----:B-123--:R-:W-:Y:S10]  /*a760*/  ENDCOLLECTIVE ;  /* 0x000000000000791b */ /* 0x00eff40003800000 */
.L_x_7442:
[----:B------:R-:W-:Y:S05]  /*a770*/  BSYNC B1 ;  /* 0x0000000000017941 */ /* 0x000fea0003800000 */
.L_x_7441:
[----:B------:R-:W-:Y:S05]  /*a780*/  BRA `(.L_x_7443) ;  /* 0xfffffff400707947 */ /* 0x000fea000383ffff */
.L_x_7415:
[----:B--2---:R2:W3:Y:S02]  /*a790*/  SYNCS.PHASECHK.TRANS64.TRYWAIT P0, [R6+URZ], R5 ;  /* 0x00000005060075a7 */ /* 0x0044e4000800017f */
[----:B---3--:R-:W-:Y:S05]  /*a7a0*/  @!P0 NANOSLEEP.SYNCS 0x989680 ;  /* 0x009896800000895d */ /* 0x008fea0003900000 */
[----:B------:R-:W3:Y:S02]  /*a7b0*/  @!P0 SYNCS.PHASECHK.TRANS64 P0, [R6+URZ], R5 ;  /* 0x00000005060085a7 */ /* 0x000ee4000800007f */
[----:B---3--:R-:W-:Y:S05]  /*a7c0*/  @!P0 BRA `(.L_x_7415) ;  /* 0xfffffffc00f08947 */ /* 0x008fea000383ffff */
[----:B------:R-:W-:Y:S05]  /*a7d0*/  BRA `(.L_x_7444) ;  /* 0xfffffff400a47947 */ /* 0x000fea000383ffff */
.L_x_7416:
[----:B---3--:R3:W4:Y:S02]  /*a7e0*/  SYNCS.PHASECHK.TRANS64.TRYWAIT P0, [R3+URZ], R2 ;  /* 0x00000002030075a7 */ /* 0x008724000800017f */
[----:B----4-:R-:W-:Y:S05]  /*a7f0*/  @!P0 NANOSLEEP.SYNCS 0x989680 ;  /* 0x009896800000895d */ /* 0x010fea0003900000 */
[----:B------:R-:W4:Y:S02]  /*a800*/  @!P0 SYNCS.PHASECHK.TRANS64 P0, [R3+URZ], R2 ;  /* 0x00000002030085a7 */ /* 0x000f24000800007f */
[----:B----4-:R-:W-:Y:S05]  /*a810*/  @!P0 BRA `(.L_x_7416) ;  /* 0xfffffffc00f08947 */ /* 0x010fea000383ffff */
[----:B------:R-:W-:Y:S05]  /*a820*/  BRA `(.L_x_7445) ;  /* 0xfffffff400987947 */ /* 0x000fea000383ffff */
.L_x_7418:
[----:B---3--:R3:W4:Y:S02]  /*a830*/  SYNCS.PHASECHK.TRANS64.TRYWAIT P0, [R16+URZ], R5 ;  /* 0x00000005100075a7 */ /* 0x008724000800017f */
[----:B----4-:R-:W-:Y:S05]  /*a840*/  @!P0 NANOSLEEP.SYNCS 0x989680 ;  /* 0x009896800000895d */ /* 0x010fea0003900000 */
[----:B------:R-:W4:Y:S02]  /*a850*/  @!P0 SYNCS.PHASECHK.TRANS64 P0, [R16+URZ], R5 ;  /* 0x00000005100085a7 */ /* 0x000f24000800007f */
[----:B----4-:R-:W-:Y:S05]  /*a860*/  @!P0 BRA `(.L_x_7418) ;  /* 0xfffffffc00f08947 */ /* 0x010fea000383ffff */
[----:B------:R-:W-:Y:S05]  /*a870*/  BRA `(.L_x_7446) ;  /* 0xfffffff4009c7947 */ /* 0x000fea000383ffff */
.L_x_7447:
        /* <DEDUP_REMOVED lines=16> */
.L_x_11959:


//--------------------- .text._ZN7cutlass13device_kernelIN5flash11enable_sm90INS1_16FlashAttnFwdSm90INS1_25CollectiveMainloopFwdSm90ILi2EN4cute5tupleIJNS5_1CILi1EEES8_S8_EEENS6_IJNS7_ILi128EEENS7_ILi96EEENS7_ILi64EEEEEELi256ENS_6half_tEfNS_4arch4Sm90ELb0ELb0ELb0ELb1ELb0ELb0ELb0ELb1ELb0ELb0ELb0ELb0EEENS1_21CollectiveEpilogueFwdINS6_IJSA_NS7_ILi256EEESB_EEES9_SE_SG_Li256ELb1ELb0ELb0ELb0EEENS1_36VarlenDynamicPersistentTileSchedulerILi128ELi96ELi256ELi32ELb0ELb0ELb1ELb0ELb1ELb1EEEEEEEEEvNT_6ParamsE --------------------------
	.section	.text._ZN7cutlass13device_kernelIN5flash11enable_sm90INS1_16FlashAttnFwdSm90INS1_25CollectiveMainloopFwdSm90ILi2EN4cute5tupleIJNS5_1CILi1EEES8_S8_EEENS6_IJNS7_ILi128EEENS7_ILi96EEENS7_ILi64EEEEEELi256ENS_6half_tEfNS_4arch4Sm90ELb0ELb0ELb0ELb1ELb0ELb0ELb0ELb1ELb0ELb0ELb0ELb0EEENS1_21CollectiveEpilogueFwdINS6_IJSA_NS7_ILi256EEESB_EEES9_SE_SG_Li256ELb1ELb0ELb0ELb0EEENS1_36VarlenDynamicPersistentTileSchedulerILi128ELi96ELi256ELi32ELb0ELb0ELb1ELb0ELb1ELb1EEEEEEEEEvNT_6ParamsE,"ax",@progbits
	.align	128
.text._ZN7cutlass13device_kernelIN5flash11enable_sm90INS1_16FlashAttnFwdSm90INS1_25CollectiveMainloopFwdSm90ILi2EN4cute5tupleIJNS5_1CILi1EEES8_S8_EEENS6_IJNS7_ILi128EEENS7_ILi96EEENS7_ILi64EEEEEELi256ENS_6half_tEfNS_4arch4Sm90ELb0ELb0ELb0ELb1ELb0ELb0ELb0ELb1ELb0ELb0ELb0ELb0EEENS1_21CollectiveEpilogueFwdINS6_IJSA_NS7_ILi256EEESB_EEES9_SE_SG_Li256ELb1ELb0ELb0ELb0EEENS1_36VarlenDynamicPersistentTileSchedulerILi128ELi96ELi256ELi32ELb0ELb0ELb1ELb0ELb1ELb1EEEEEEEEEvNT_6ParamsE:
        .type           _ZN7cutlass13device_kernelIN5flash11enable_sm90INS1_16FlashAttnFwdSm90INS1_25CollectiveMainloopFwdSm90ILi2EN4cute5tupleIJNS5_1CILi1EEES8_S8_EEENS6_IJNS7_ILi128EEENS7_ILi96EEENS7_ILi64EEEEEELi256ENS_6half_tEfNS_4arch4Sm90ELb0ELb0ELb0ELb1ELb0ELb0ELb0ELb1ELb0ELb0ELb0ELb0EEENS1_21CollectiveEpilogueFwdINS6_IJSA_NS7_ILi256EEESB_EEES9_SE_SG_Li256ELb1ELb0ELb0ELb0EEENS1_36VarlenDynamicPersistentTileSchedulerILi128ELi96ELi256ELi32ELb0ELb0ELb1ELb0ELb1ELb1EEEEEEEEEvNT_6ParamsE,@function
        .size           _ZN7cutlass13device_kernelIN5flash11enable_sm90INS1_16FlashAttnFwdSm90INS1_25CollectiveMainloopFwdSm90ILi2EN4cute5tupleIJNS5_1CILi1EEES8_S8_EEENS6_IJNS7_ILi128EEENS7_ILi96EEENS7_ILi64EEEEEELi256ENS_6half_tEfNS_4arch4Sm90ELb0ELb0ELb0ELb1ELb0ELb0ELb0ELb1ELb0ELb0ELb0ELb0EEENS1_21CollectiveEpilogueFwdINS6_IJSA_NS7_ILi256EEESB_EEES9_SE_SG_Li256ELb1ELb0ELb0ELb0EEENS1_36VarlenDynamicPersistentTileSchedulerILi128ELi96ELi256ELi32ELb0ELb0ELb1ELb0ELb1ELb1EEEEEEEEEvNT_6ParamsE,(.L_x_11960 - _ZN7cutlass13device_kernelIN5flash11enable_sm90INS1_16FlashAttnFwdSm90INS1_25CollectiveMainloopFwdSm90ILi2EN4cute5tupleIJNS5_1CILi1EEES8_S8_EEENS6_IJNS7_ILi128EEENS7_ILi96EEENS7_ILi64EEEEEELi256ENS_6half_tEfNS_4arch4Sm90ELb0ELb0ELb0ELb1ELb0ELb0ELb0ELb1ELb0ELb0ELb0ELb0EEENS1_21CollectiveEpilogueFwdINS6_IJSA_NS7_ILi256EEESB_EEES9_SE_SG_Li256ELb1ELb0ELb0ELb0EEENS1_36VarlenDynamicPersistentTileSchedulerILi128ELi96ELi256ELi32ELb0ELb0ELb1ELb0ELb1ELb1EEEEEEEEEvNT_6ParamsE)
        .other          _ZN7cutlass13device_kernelIN5flash11enable_sm90INS1_16FlashAttnFwdSm90INS1_25CollectiveMainloopFwdSm90ILi2EN4cute5tupleIJNS5_1CILi1EEES8_S8_EEENS6_IJNS7_ILi128EEENS7_ILi96EEENS7_ILi64EEEEEELi256ENS_6half_tEfNS_4arch4Sm90ELb0ELb0ELb0ELb1ELb0ELb0ELb0ELb1ELb0ELb0ELb0ELb0EEENS1_21CollectiveEpilogueFwdINS6_IJSA_NS7_ILi256EEESB_EEES9_SE_SG_Li256ELb1ELb0ELb0ELb0EEENS1_36VarlenDynamicPersistentTileSchedulerILi128ELi96ELi256ELi32ELb0ELb0ELb1ELb0ELb1ELb1EEEEEEEEEvNT_6ParamsE,@"STO_CUDA_ENTRY STV_DEFAULT"
_ZN7cutlass13device_kernelIN5flash11enable_sm90INS1_16FlashAttnFwdSm90INS1_25CollectiveMainloopFwdSm90ILi2EN4cute5tupleIJNS5_1CILi1EEES8_S8_EEENS6_IJNS7_ILi128EEENS7_ILi96EEENS7_ILi64EEEEEELi256ENS_6half_tEfNS_4arch4Sm90ELb0ELb0ELb0ELb1ELb0ELb0ELb0ELb1ELb0ELb0ELb0ELb0EEENS1_21CollectiveEpilogueFwdINS6_IJSA_NS7_ILi256EEESB_EEES9_SE_SG_Li256ELb1ELb0ELb0ELb0EEENS1_36VarlenDynamicPersistentTileSchedulerILi128ELi96ELi256ELi32ELb0ELb0ELb1ELb0ELb1ELb1EEEEEEEEEvNT_6ParamsE:
        /* <DEDUP_REMOVED lines=21> */
.L_x_7449:
[----:B------:R-:W-:Y:S05]  /*0150*/  BSYNC B0 ;  /* 0x0000000000007941 */ /* 0x000fea0003800000 */
.L_x_7448:
        /* <DEDUP_REMOVED lines=41> */
.L_x_7450:
        /* <DEDUP_REMOVED lines=22> */
.L_x_7451:
        /* <DEDUP_REMOVED lines=18> */
.L_x_7452:
        /* <DEDUP_REMOVED lines=22> */
.L_x_7453:
        /* <DEDUP_REMOVED lines=22> */
.L_x_7454:
[----:B------:R-:W-:Y:S01]  /*0930*/  PLOP3.LUT P0, PT, PT, PT, UP0, 0x80, 0x0 ;  /* 0x000000000000781c */ /* 0x000fe20003f0f008 */
[----:B------:R-:W-:Y:S01]  /*0940*/  UMOV UR36, 0x1 ;  /* 0x0000000100247882 */ /* 0x000fe20000000000 */
[----:B------:R-:W-:Y:S01]  /*0950*/  NOP ;  /* 0x0000000000007918 */ /* 0x000fe20000000000 */
[----:B------:R-:W-:Y:S01]  /*0960*/  USEL UR36, UR36, 0x2, !UP0 ;  /* 0x0000000224247887 */ /* 0x000fe2000c000000 */
[----:B------:R-:W-:Y:S01]  /*0970*/  ULDC.64 UR40, c[0x0][0x208] ;  /* 0x0000820000287ab9 */ /* 0x000fe20000000a00 */
[----:B012-4-:R-:W-:Y:S08]  /*0980*/  BAR.SYNC.DEFER_BLOCKING 0x0 ;  /* 0x0000000000007b1d */ /* 0x017ff00000010000 */
[----:B------:R-:W-:Y:S05]  /*0990*/  @!P0 BRA `(.L_x_7455) ;  /* 0x0000007800948947 */ /* 0x000fea0003800000 */
.L_x_7456:
[----:B------:R-:W-:-:S08]  /*09a0*/  NOP ;  /* 0x0000000000007918 */ /* 0x000fd00000000000 */
[----:B------:R-:W0:Y:S02]  /*09b0*/  USETMAXREG.TRY_ALLOC.CTAPOOL UP0, 0xf0 ;  /* 0x000000f0000079c8 */ /* 0x000e240008000600 */
[----:B0-----:R-:W-:-:S13]  /*09c0*/  PLOP3.LUT P0, PT, PT, PT, UP0, 0x80, 0x0 ;  /* 0x000000000000781c */ /* 0x001fda0003f0f008 */
[----:B------:R-:W-:Y:S05]  /*09d0*/  @!P0 BRA `(.L_x_7456) ;  /* 0xfffffffc00f08947 */ /* 0x000fea000383ffff */
[----:B------:R-:W-:Y:S06]  /*09e0*/  BAR.ARV 0x8, 0x120 ;  /* 0x0204800000007b1d */ /* 0x000fec0000002000 */
[----:B------:R-:W-:Y:S02]  /*09f0*/  ISETP.NE.AND P0, PT, R22, 0x1, PT ;  /* 0x000000011600780c */ /* 0x000fe40003f05270 */
[----:B------:R-:W0:Y:S01]  /*0a00*/  S2UR UR5, SR_CgaCtaId ;  /* 0x00000000000579c3 */ /* 0x000e220000008800 */
[----:B------:R-:W-:-:S10]  /*0a10*/  UMOV UR4, 0x400 ;  /* 0x0000040000047882 */ /* 0x000fd40000000000 */
[----:B------:R-:W-:Y:S08]  /*0a20*/  @!P0 BAR.ARV 0x9, 0x100 ;  /* 0x0244000000008b1d */ /* 0x000ff00000002000 */
[----:B------:R-:W-:Y:S01]  /*0a30*/  BAR.SYNC.DEFER_BLOCKING 0x5, 0x120 ;  /* 0x0144800000007b1d */ /* 0x000fe20000010000 */
[----:B0-----:R-:W-:-:S09]  /*0a40*/  ULEA UR4, UR5, UR4, 0x18 ;  /* 0x0000000405047291 */ /* 0x001fd2000f8ec03f */
[----:B------:R-:W0:Y:S01]  /*0a50*/  LDS.128 R40, [UR4+0x228d0] ;  /* 0x0228d004ff287984 */ /* 0x000e220008000c00 */
[----:B------:R-:W-:Y:S01]  /*0a60*/  ULDC UR4, c[0x0][0xc14] ;  /* 0x0003050000047ab9 */ /* 0x000fe20000000800 */
[----:B------:R-:W-:Y:S06]  /*0a70*/  BAR.ARV 0x4, 0x120 ;  /* 0x0104800000007b1d */ /* 0x000fec0000002000 */
[----:B0-----:R-:W-:-:S13]  /*0a80*/  ISETP.GE.AND P0, PT, R43, UR4, PT ;  /* 0x000000042b007c0c */ /* 0x001fda000bf06270 */
[----:B------:R-:W-:Y:S05]  /*0a90*/  @P0 EXIT ;  /* 0x000000000000094d */ /* 0x000fea0003800000 */
[----:B------:R-:W0:Y:S01]  /*0aa0*/  S2R R0, SR_TID.X ;  /* 0x0000000000007919 */ /* 0x000e220000002100 */
[----:B------:R-:W-:Y:S01]  /*0ab0*/  R2UR UR5, R42 ;  /* 0x000000002a0572ca */ /* 0x000fe200000e0000 */
[----:B------:R-:W-:Y:S01]  /*0ac0*/  ULOP3.LUT UR47, UR36, 0x1, URZ, 0xfc, !UPT ;  /* 0x00000001242f7892 */ /* 0x000fe2000f8efc3f */
[----:B------:R-:W-:Y:S01]  /*0ad0*/  UMOV UR39, URZ ;  /* 0x0000003f00277c82 */ /* 0x000fe20008000000 */
[----:B------:R-:W-:Y:S01]  /*0ae0*/  UMOV UR38, URZ ;  /* 0x0000003f00267c82 */ /* 0x000fe20008000000 */
[----:B------:R-:W-:Y:S01]  /*0af0*/  UMOV UR37, URZ ;  /* 0x0000003f00257c82 */ /* 0x000fe20008000000 */
[----:B0-----:R-:W-:-:S05]  /*0b00*/  VIADD R203, R0, 0xffffff80 ;  /* 0xffffff8000cb7836 */ /* 0x001fca0000000000 */
[----:B------:R-:W-:-:S04]  /*0b10*/  SHF.R.S32.HI R0, RZ, 0x1f, R203 ;  /* 0x0000001fff007819 */ /* 0x000fc800000114cb */
[CC--:B------:R-:W-:Y:S02]  /*0b20*/  LEA.HI R2, R0.reuse, R203.reuse, RZ, 0x7 ;  /* 0x000000cb00027211 */ /* 0x0c0fe400078f38ff */
[----:B------:R-:W-:Y:S02]  /*0b30*/  LEA.HI R3, R0, R203, RZ, 0x4 ;  /* 0x000000cb00037211 */ /* 0x000fe400078f20ff */
[C---:B------:R-:W-:Y:S02]  /*0b40*/  LOP3.LUT R4, R2.reuse, 0xffffff80, RZ, 0xc0, !PT ;  /* 0xffffff8002047812 */ /* 0x040fe400078ec0ff */
[----:B------:R-:W-:Y:S02]  /*0b50*/  SHF.R.S32.HI R23, RZ, 0x7, R2 ;  /* 0x00000007ff177819 */ /* 0x000fe40000011402 */
[----:B------:R-:W-:Y:S01]  /*0b60*/  SHF.R.S32.HI R6, RZ, 0x4, R3 ;  /* 0x00000004ff067819 */ /* 0x000fe20000011403 */
[----:B------:R-:W-:Y:S01]  /*0b70*/  IMAD.IADD R19, R203, 0x1, -R4 ;  /* 0x00000001cb137824 */ /* 0x000fe200078e0a04 */
[----:B------:R-:W-:-:S04]  /*0b80*/  LEA.HI R2, R2, R23, RZ, 0x1 ;  /* 0x0000001702027211 */ /* 0x000fc800078f08ff */
[----:B------:R-:W-:Y:S02]  /*0b90*/  SHF.R.S32.HI R8, RZ, 0x1f, R19 ;  /* 0x0000001fff087819 */ /* 0x000fe40000011413 */
[----:B------:R-:W-:Y:S02]  /*0ba0*/  LOP3.LUT R2, R2, 0x3fffffe, RZ, 0xc0, !PT ;  /* 0x03fffffe02027812 */ /* 0x000fe400078ec0ff */
[CC--:B------:R-:W-:Y:S02]  /*0bb0*/  LEA.HI R7, R8.reuse, R19.reuse, RZ, 0x2 ;  /* 0x0000001308077211 */ /* 0x0c0fe400078f10ff */
[----:B------:R-:W-:Y:S01]  /*0bc0*/  LEA.HI R8, R8, R19, RZ, 0x5 ;  /* 0x0000001308087211 */ /* 0x000fe200078f28ff */
[----:B------:R-:W-:Y:S01]  /*0bd0*/  IMAD.IADD R2, R23, 0x1, -R2 ;  /* 0x0000000117027824 */ /* 0x000fe200078e0a02 */
[--C-:B------:R-:W-:Y:S02]  /*0be0*/  SHF.R.S32.HI R9, RZ, 0x2, R7.reuse ;  /* 0x00000002ff097819 */ /* 0x100fe40000011407 */
[----:B------:R-:W-:-:S02]  /*0bf0*/  SHF.R.S32.HI R4, RZ, 0x1f, R7 ;  /* 0x0000001fff047819 */ /* 0x000fc40000011407 */
[----:B------:R-:W-:Y:S02]  /*0c00*/  SHF.R.S32.HI R8, RZ, 0x5, R8 ;  /* 0x00000005ff087819 */ /* 0x000fe40000011408 */
[----:B------:R-:W-:Y:S02]  /*0c10*/  LEA.HI R5, R4, R9, RZ, 0x3 ;  /* 0x0000000904057211 */ /* 0x000fe400078f18ff */
[CC--:B------:R-:W-:Y:S02]  /*0c20*/  LEA.HI R4, R0.reuse, R203.reuse, RZ, 0x5 ;  /* 0x000000cb00047211 */ /* 0x0c0fe400078f28ff */
[----:B------:R-:W-:Y:S02]  /*0c30*/  LOP3.LUT R10, R5, 0xfffffff8, RZ, 0xc0, !PT ;  /* 0xfffffff8050a7812 */ /* 0x000fe400078ec0ff */
[----:B------:R-:W-:Y:S01]  /*0c40*/  LEA.HI R0, R0, R203, RZ, 0x3 ;  /* 0x000000cb00007211 */ /* 0x000fe200078f18ff */
[----:B------:R-:W-:Y:S01]  /*0c50*/  IMAD.SHL.U32 R5, R4, 0x20, RZ ;  /* 0x0000002004057824 */ /* 0x000fe200078e00ff */
[----:B------:R-:W-:Y:S01]  /*0c60*/  LOP3.LUT R4, R3, 0x3fffff0, RZ, 0xc0, !PT ;  /* 0x03fffff003047812 */ /* 0x000fe200078ec0ff */
[----:B------:R-:W-:Y:S01]  /*0c70*/  IMAD.IADD R9, R9, 0x1, -R10 ;  /* 0x0000000109097824 */ /* 0x000fe200078e0a0a */
[----:B------:R-:W-:-:S02]  /*0c80*/  LEA.HI R3, R3, R6, RZ, 0x1 ;  /* 0x0000000603037211 */ /* 0x000fc400078f08ff */
[----:B------:R-:W-:Y:S01]  /*0c90*/  LOP3.LUT R5, R5, 0xfffffc00, RZ, 0xc0, !PT ;  /* 0xfffffc0005057812 */ /* 0x000fe200078ec0ff */
[----:B------:R-:W-:Y:S01]  /*0ca0*/  IMAD R9, R8, 0x10, R9 ;  /* 0x0000001008097824 */ /* 0x000fe200078e0209 */
[----:B------:R-:W-:Y:S01]  /*0cb0*/  LOP3.LUT R3, R3, 0x1ffffffe, RZ, 0xc0, !PT ;  /* 0x1ffffffe03037812 */ /* 0x000fe200078ec0ff */
[----:B------:R-:W-:Y:S01]  /*0cc0*/  IMAD.IADD R4, R203, 0x1, -R4 ;  /* 0x00000001cb047824 */ /* 0x000fe200078e0a04 */
[----:B------:R-:W-:Y:S01]  /*0cd0*/  LOP3.LUT R200, R7, 0x7ffffffc, RZ, 0xc0, !PT ;  /* 0x7ffffffc07c87812 */ /* 0x000fe200078ec0ff */
[----:B------:R-:W-:Y:S01]  /*0ce0*/  IMAD R201, R2, 0x40, R9 ;  /* 0x0000004002c97824 */ /* 0x000fe200078e0209 */
[----:B------:R-:W-:Y:S01]  /*0cf0*/  LOP3.LUT R2, R0, 0x1ffffff8, RZ, 0xc0, !PT ;  /* 0x1ffffff800027812 */ /* 0x000fe200078ec0ff */
[----:B------:R-:W-:Y:S01]  /*0d00*/  IMAD R4, R4, 0x40, R5 ;  /* 0x0000004004047824 */ /* 0x000fe200078e0205 */
[----:B------:R-:W-:Y:S01]  /*0d10*/  SHF.R.S32.HI R16, RZ, 0x3, R0 ;  /* 0x00000003ff107819 */ /* 0x000fe20000011400 */
[----:B------:R-:W-:Y:S02]  /*0d20*/  IMAD.IADD R3, R6, 0x1, -R3 ;  /* 0x0000000106037824 */ /* 0x000fe400078e0a03 */
[----:B------:R-:W-:-:S02]  /*0d30*/  IMAD.IADD R2, R203, 0x1, -R2 ;  /* 0x00000001cb027824 */ /* 0x000fc400078e0a02 */
[----:B------:R-:W-:Y:S02]  /*0d40*/  IMAD R202, R3, 0x8, R4 ;  /* 0x0000000803ca7824 */ /* 0x000fe400078e0204 */
[----:B------:R-:W-:Y:S02]  /*0d50*/  IMAD.SHL.U32 R2, R2, 0x8, RZ ;  /* 0x0000000802027824 */ /* 0x000fe400078e00ff */
[----:B------:R-:W-:-:S07]  /*0d60*/  IMAD.IADD R200, R19, 0x1, -R200 ;  /* 0x0000000113c87824 */ /* 0x000fce00078e0ac8 */
.L_x_7498:
[----:B0---45:R-:W0:Y:S01]  /*0d70*/  LDC.64 R4, c[0x0][0xc60] ;  /* 0x00031800ff047b82 */ /* 0x031e220000000a00 */
        /* <DEDUP_REMOVED lines=16> */
[----:B------:R-:W-:Y:S01]  /*0e80*/  @UP1 ULEA.HI.X UR9, UR46, UR9, UR45, 0x2, UP3 ;  /* 0x000000092e091291 */ /* 0x000fe200098f142d */
[----:B------:R-:W-:Y:S02]  /*0e90*/  IMAD.U32 R4, RZ, RZ, UR6 ;  /* 0x00000006ff047e24 */ /* 0x000fe4000f8e00ff */
[----:B---3--:R-:W-:-:S02]  /*0ea0*/  IMAD.U32 R6, RZ, RZ, UR8 ;  /* 0x00000008ff067e24 */ /* 0x008fc4000f8e00ff */
        /* <DEDUP_REMOVED lines=10> */
[----:B------:R-:W-:Y:S01]  /*0f50*/  CS2R R44, SRZ ;  /* 0x00000000002c7805 */ /* 0x000fe2000001ff00 */
[----:B------:R-:W-:Y:S01]  /*0f60*/  UMOV UR44, UR5 ;  /* 0x00000005002c7c82 */ /* 0x000fe20008000000 */
[----:B------:R-:W-:Y:S01]  /*0f70*/  CS2R R150, SRZ ;  /* 0x0000000000967805 */ /* 0x000fe2000001ff00 */
[----:B------:R-:W-:Y:S01]  /*0f80*/  USEL UR4, UR4, 0x1, UP0 ;  /* 0x0000000104047887 */ /* 0x000fe20008000000 */
[----:B------:R-:W-:-:S02]  /*0f90*/  CS2R R148, SRZ ;  /* 0x0000000000947805 */ /* 0x000fc4000001ff00 */
[----:B------:R-:W-:Y:S02]  /*0fa0*/  CS2R R146, SRZ ;  /* 0x0000000000927805 */ /* 0x000fe4000001ff00 */
[----:B------:R-:W-:Y:S01]  /*0fb0*/  CS2R R144, SRZ ;  /* 0x0000000000907805 */ /* 0x000fe2000001ff00 */
[----:B------:R-:W-:Y:S01]  /*0fc0*/  UIMAD UR4, UR4, UR6, URZ ;  /* 0x00000006040472a4 */ /* 0x000fe2000f8e023f */
        /* <DEDUP_REMOVED lines=38> */
[----:B-1----:R-:W-:Y:S02]  /*1230*/  CS2R R68, SRZ ;  /* 0x0000000000447805 */ /* 0x002fe4000001ff00 */
[----:B------:R-:W-:-:S02]  /*1240*/  CS2R R166, SRZ ;  /* 0x0000000000a67805 */ /* 0x000fc4000001ff00 */
[----:B------:R-:W-:Y:S01]  /*1250*/  CS2R R154, SRZ ;  /* 0x00000000009a7805 */ /* 0x000fe2000001ff00 */
[----:B------:R-:W-:Y:S01]  /*1260*/  IMAD.MOV.U32 R28, RZ, RZ, RZ ;  /* 0x000000ffff1c7224 */ /* 0x000fe200078e00ff */
        /* <DEDUP_REMOVED lines=11> */
[----:B--2---:R-:W-:Y:S02]  /*1320*/  @P0 R2UR UR43, R4 ;  /* 0x00000000042b02ca */ /* 0x004fe400000e0000 */
[----:B------:R-:W-:-:S02]  /*1330*/  PLOP3.LUT P0, PT, PT, PT, PT, 0x80, 0x0 ;  /* 0x000000000000781c */ /* 0x000fc40003f0f070 */
[----:B---3--:R-:W-:Y:S01]  /*1340*/  @P1 R2UR UR4, R6 ;  /* 0x00000000060412ca */ /* 0x008fe200000e0000 */
[----:B------:R-:W-:-:S14]  /*1350*/  @P1 BRA `(.L_x_7457) ;  /* 0x0000000000341947 */ /* 0x000fdc0003800000 */
        /* <DEDUP_REMOVED lines=13> */
.L_x_7457:
[----:B------:R-:W-:Y:S01]  /*1430*/  UIADD3 UR43, -UR43, UR4, URZ ;  /* 0x000000042b2b7290 */ /* 0x000fe2000fffe13f */
[----:B------:R-:W-:Y:S01]  /*1440*/  IMAD.MOV.U32 R9, RZ, RZ, RZ ;  /* 0x000000ffff097224 */ /* 0x000fe200078e00ff */
[----:B------:R-:W-:Y:S02]  /*1450*/  CS2R R174, SRZ ;  /* 0x0000000000ae7805 */ /* 0x000fe4000001ff00 */
[----:B------:R-:W-:Y:S01]  /*1460*/  CS2R R172, SRZ ;  /* 0x0000000000ac7805 */ /* 0x000fe2000001ff00 */
[----:B------:R-:W-:Y:S01]  /*1470*/  UISETP.GE.AND UP0, UPT, UR43, 0x1, UPT ;  /* 0x000000012b00788c */ /* 0x000fe2000bf06270 */
[----:B------:R-:W-:Y:S01]  /*1480*/  CS2R R36, SRZ ;  /* 0x0000000000247805 */ /* 0x000fe2000001ff00 */
[----:B------:R-:W-:Y:S01]  /*1490*/  UIADD3 UR4, UR43, 0x5f, URZ ;  /* 0x0000005f2b047890 */ /* 0x000fe2000fffe03f */
[----:B------:R-:W-:Y:S02]  /*14a0*/  CS2R R176, SRZ ;  /* 0x0000000000b07805 */ /* 0x000fe4000001ff00 */
[----:B------:R-:W-:Y:S01]  /*14b0*/  CS2R R32, SRZ ;  /* 0x0000000000207805 */ /* 0x000fe2000001ff00 */
[----:B------:R-:W-:Y:S01]  /*14c0*/  IMAD.MOV.U32 R26, RZ, RZ, RZ ;  /* 0x000000ffff1a7224 */ /* 0x000fe200078e00ff */
[----:B------:R-:W-:Y:S01]  /*14d0*/  PLOP3.LUT P1, PT, PT, PT, UP0, 0x80, 0x0 ;  /* 0x000000000000781c */ /* 0x000fe20003f2f008 */
[----:B------:R-:W-:Y:S01]  /*14e0*/  UIMAD.WIDE UR4, UR4, 0x2aaaaaab, URZ ;  /* 0x2aaaaaab040478a5 */ /* 0x000fe2000f8e023f */
[----:B------:R-:W-:Y:S01]  /*14f0*/  IMAD.MOV.U32 R29, RZ, RZ, RZ ;  /* 0x000000ffff1d7224 */ /* 0x000fe200078e00ff */
[----:B------:R-:W-:Y:S01]  /*1500*/  CS2R R4, SRZ ;  /* 0x0000000000047805 */ /* 0x000fe2000001ff00 */
[----:B------:R-:W-:Y:S01]  /*1510*/  IMAD.MOV.U32 R6, RZ, RZ, RZ ;  /* 0x000000ffff067224 */ /* 0x000fe200078e00ff */
[----:B------:R-:W-:Y:S01]  /*1520*/  USHF.R.U32.HI UR42, URZ, 0x1f, UR5 ;  /* 0x0000001f3f2a7899 */ /* 0x000fe20008011605 */
[----:B------:R-:W-:-:S03]  /*1530*/  IMAD.MOV.U32 R179, RZ, RZ, RZ ;  /* 0x000000ffffb37224 */ /* 0x000fc600078e00ff */
[----:B------:R-:W-:-:S04]  /*1540*/  ULEA.HI.SX32 UR42, UR5, UR42, 0x1c ;  /* 0x0000002a052a7291 */ /* 0x000fc8000f8fe23f */
[----:B------:R-:W-:Y:S08]  /*1550*/  @!P1 BRA `(.L_x_7458) ;  /* 0x0000004000f89947 */ /* 0x000ff00003800000 */
        /* <DEDUP_REMOVED lines=31> */
.L_x_7459:
[----:B------:R-:W0:Y:S01]  /*1750*/  S2R R3, SR_CgaCtaId ;  /* 0x0000000000037919 */ /* 0x000e220000008800 */
[----:B------:R-:W-:Y:S01]  /*1760*/  ULEA.HI UR4, UR39, UR39, URZ, 0x1 ;  /* 0x0000002727047291 */ /* 0x000fe2000f8f083f */
[----:B------:R-:W-:Y:S01]  /*1770*/  MOV R6, 0x400 ;  /* 0x0000040000067802 */ /* 0x000fe20000000f00 */
[----:B------:R-:W-:Y:S02]  /*1780*/  VIADD R8, R22, 0x8 ;  /* 0x0000000816087836 */ /* 0x000fe40000000000 */
[----:B------:R-:W-:-:S04]  /*1790*/  ULOP3.LUT UR4, UR4, 0xfffffffe, URZ, 0xc0, !UPT ;  /* 0xfffffffe04047892 */ /* 0x000fc8000f8ec03f */
[----:B------:R-:W-:-:S06]  /*17a0*/  UIADD3 UR4, UR39, -UR4, URZ ;  /* 0x8000000427047290 */ /* 0x000fcc000fffe03f */
[----:B------:R-:W-:Y:S01]  /*17b0*/  IMAD.U32 R0, RZ, RZ, UR4 ;  /* 0x00000004ff007e24 */ /* 0x000fe2000f8e00ff */
[----:B0-----:R-:W-:-:S04]  /*17c0*/  LEA R6, R3, R6, 0x18 ;  /* 0x0000000603067211 */ /* 0x001fc800078ec0ff */
[----:B------:R-:W-:-:S04]  /*17d0*/  SHF.L.U32 R3, R0, 0x1f, RZ ;  /* 0x0000001f00037819 */ /* 0x000fc800000006ff */
[----:B------:R-:W0:Y:S02]  /*17e0*/  SYNCS.PHASECHK.TRANS64.TRYWAIT P0, [R6+URZ+0x22800], R3 ;  /* 0x02280003060075a7 */ /* 0x000e24000800017f */
[----:B0-----:R-:W-:Y:S05]  /*17f0*/  @!P0 BRA `(.L_x_7460) ;  /* 0x000000b000b08947 */ /* 0x001fea0003800000 */
.L_x_7582:
[----:B------:R-:W-:Y:S01]  /*1800*/  IMAD.U32 R0, RZ, RZ, UR47 ;  /* 0x0000002fff007e24 */ /* 0x000fe2000f8e00ff */
[----:B------:R-:W-:Y:S05]  /*1810*/  WARPSYNC.ALL ;  /* 0x0000000000007948 */ /* 0x000fea0003800000 */
[----:B------:R1:W-:Y:S01]  /*1820*/  BAR.SYNC.DEFER_BLOCKING R8, 0x100 ;  /* 0x000400080000751d */ /* 0x0003e20000010000 */
[----:B------:R-:W-:-:S13]  /*1830*/  ISETP.NE.AND P0, PT, R0, 0x3, PT ;  /* 0x000000030000780c */ /* 0x000fda0003f05270 */
[----:B-1----:R-:W-:Y:S05]  /*1840*/  @!P0 BRA `(.L_x_7461) ;  /* 0x0000000000048947 */ /* 0x002fea0003800000 */
[----:B------:R-:W-:Y:S01]  /*1850*/  BPT.TRAP 0x1 ;  /* 0x000000040000795c */ /* 0x000fe20000300000 */
.L_x_7461:
[----:B------:R-:W-:Y:S02]  /*1860*/  IMAD.U32 R10, RZ, RZ, UR38 ;  /* 0x00000026ff0a7e24 */ /* 0x000fe4000f8e00ff */
[----:B------:R-:W-:-:S03]  /*1870*/  IMAD.U32 R5, RZ, RZ, UR37 ;  /* 0x00000025ff057e24 */ /* 0x000fc6000f8e00ff */
[----:B------:R-:W-:Y:S01]  /*1880*/  SHF.L.U32 R10, R10, 0x1f, RZ ;  /* 0x0000001f0a0a7819 */ /* 0x000fe200000006ff */
[----:B------:R-:W-:-:S04]  /*1890*/  IMAD R5, R5, 0x8, R6 ;  /* 0x0000000805057824 */ /* 0x000fc800078e0206 */
[----:B------:R1:W2:Y:S01]  /*18a0*/  SYNCS.PHASECHK.TRANS64.TRYWAIT P1, [R5+URZ+0x22830], R10 ;  /* 0x0228300a050075a7 */ /* 0x0002a2000802017f */
[----:B------:R-:W-:Y:S05]  /*18b0*/  @!P0 BRA `(.L_x_7462) ;  /* 0x0000000000048947 */ /* 0x000fea0003800000 */
[----:B------:R-:W-:Y:S01]  /*18c0*/  BPT.TRAP 0x1 ;  /* 0x000000040000795c */ /* 0x000fe20000300000 */
.L_x_7462:
[----:B--2---:R-:W-:Y:S05]  /*18d0*/  @P1 BRA `(.L_x_7463) ;  /* 0x0000000000081947 */ /* 0x004fea0003800000 */
[----:B------:R-:W2:Y:S02]  /*18e0*/  SYNCS.PHASECHK.TRANS64.TRYWAIT P1, [R5+URZ+0x22830], R10 ;  /* 0x0228300a050075a7 */ /* 0x000ea4000802017f */
[----:B--2---:R-:W-:Y:S05]  /*18f0*/  @!P1 BRA `(.L_x_7464) ;  /* 0x000000b000849947 */ /* 0x004fea0003800000 */
.L_x_7463:
[----:B------:R-:W-:Y:S01]  /*1900*/  R2UR UR4, R6 ;  /* 0x00000000060472ca */ /* 0x000fe200000e0000 */
[----:B------:R-:W-:Y:S01]  /*1910*/  WARPGROUP.ARRIVE ;  /* 0x00000000000079c5 */ /* 0x000fe20000000000 */
        /* <DEDUP_REMOVED lines=8> */
[----:B------:R-:W-:Y:S01]  /*19a0*/  P2R R12, PR, RZ, 0x1 ;  /* 0x00000001ff0c7803 */ /* 0x000fe20000000000 */
[----:B------:R-:W3:Y:S01]  /*19b0*/  S2R R13, SR_TID.X ;  /* 0x00000000000d7919 */ /* 0x000ee20000002100 */
[----:B------:R-:W-:Y:S01]  /*19c0*/  IADD3 R176, -R22, 0xb, RZ ;  /* 0x0000000b16b07810 */ /* 0x000fe20007ffe1ff */
[----:B------:R-:W-:-:S04]  /*19d0*/  UIADD3 UR4, UR4, 0x1c400, URZ ;  /* 0x0001c40004047890 */ /* 0x000fc8000fffe03f */
[----:B------:R-:W-:-:S04]  /*19e0*/  USHF.R.U32.HI UR4, URZ, 0x4, UR4 ;  /* 0x000000043f047899 */ /* 0x000fc80008011604 */
[----:B------:R-:W-:-:S04]  /*19f0*/  ULOP3.LUT UR4, UR4, 0x3fff, URZ, 0xc0, !UPT ;  /* 0x00003fff04047892 */ /* 0x000fc8000f8ec03f */
[----:B------:R-:W-:Y:S02]  /*1a00*/  ULOP3.LUT UR20, UR4, 0x10000, URZ, 0xfc, !UPT ;  /* 0x0001000004147892 */ /* 0x000fe4000f8efc3f */
[----:B------:R-:W-:Y:S02]  /*1a10*/  ULOP3.LUT UR4, UR48, 0x10000, URZ, 0xfc, !UPT ;  /* 0x0001000030047892 */ /* 0x000fe4000f8efc3f */
[----:B------:R-:W-:Y:S02]  /*1a20*/  UIMAD UR6, UR37, 0x300, UR20 ;  /* 0x00000300250678a4 */ /* 0x000fe4000f8e0214 */
[----:B------:R-:W-:Y:S02]  /*1a30*/  UIADD3 UR8, UR4, 0x2, URZ ;  /* 0x0000000204087890 */ /* 0x000fe4000fffe03f */
[----:B------:R-:W-:Y:S02]  /*1a40*/  UIADD3 UR10, UR6, 0x2, URZ ;  /* 0x00000002060a7890 */ /* 0x000fe4000fffe03f */
[----:B------:R-:W-:-:S02]  /*1a50*/  UIADD3 UR12, UR4, 0x4, URZ ;  /* 0x00000004040c7890 */ /* 0x000fc4000fffe03f */
[----:B------:R-:W-:Y:S02]  /*1a60*/  UIADD3 UR14, UR6, 0x4, URZ ;  /* 0x00000004060e7890 */ /* 0x000fe4000fffe03f */
[----:B------:R-:W-:Y:S01]  /*1a70*/  HGMMA.64x96x16.F32 R24, gdesc[UR4], RZ, !UPT, gsb0 ;  /* 0x01600000041879f0 */ /* 0x000fe2000c0008ff */
[----:B------:R-:W-:Y:S02]  /*1a80*/  UIADD3 UR16, UR4, 0x6, URZ ;  /* 0x0000000604107890 */ /* 0x000fe4000fffe03f */
[----:B------:R-:W-:Y:S02]  /*1a90*/  UIADD3 UR18, UR6, 0x6, URZ ;  /* 0x0000000606127890 */ /* 0x000fe4000fffe03f */
[----:B------:R-:W-:-:S04]  /*1aa0*/  UIMAD UR6, UR42, -0x60, UR43 ;  /* 0xffffffa02a0678a4 */ /* 0x000fc8000f8e022b */
[----:B------:R-:W-:-:S06]  /*1ab0*/  UIADD3 UR6, UR6, 0x60, URZ ;  /* 0x0000006006067890 */ /* 0x000fcc000fffe03f */
[----:B0-----:R-:W-:-:S04]  /*1ac0*/  IMAD.U32 R3, RZ, RZ, UR6 ;  /* 0x00000006ff037e24 */ /* 0x001fc8000f8e00ff */
        /* <DEDUP_REMOVED lines=104> */
[----:B------:R-:W0:Y:S01]  /*2150*/  SHFL.BFLY PT, R0, R7, 0x2, 0x1f ;  /* 0x0c401f0007007f89 */ /* 0x000e2200000e0000 */
[----:B------:R-:W-:Y:S02]  /*2160*/  FSEL R67, R67, -INF , P3 ;  /* 0xff80000043437808 */ /* 0x000fe40001800000 */
[----:B------:R-:W-:-:S02]  /*2170*/  FSEL R70, R70, -INF , P2 ;  /* 0xff80000046467808 */ /* 0x000fc40001000000 */
[----:B------:R-:W-:Y:S02]  /*2180*/  FSEL R71, R71, -INF , P1 ;  /* 0xff80000047477808 */ /* 0x000fe40000800000 */
[----:B0-----:R-:W-:-:S05]  /*2190*/  FMNMX.FTZ R9, R7, R0, !PT ;  /* 0x0000000007097209 */ /* 0x001fca0007810000 */
[----:B------:R-:W0:Y:S02]  /*21a0*/  SHFL.BFLY PT, R0, R9, 0x1, 0x1f ;  /* 0x0c201f0009007f89 */ /* 0x000e2400000e0000 */
[----:B0-----:R-:W-:Y:S01]  /*21b0*/  FMNMX.FTZ R0, R9, R0, !PT ;  /* 0x0000000009007209 */ /* 0x001fe20007810000 */
[----:B------:R0:W-:Y:S06]  /*21c0*/  BAR.ARV R176, 0x100 ;  /* 0x000400b00000751d */ /* 0x0001ec0000002000 */
[C---:B------:R-:W-:Y:S01]  /*21d0*/  FMUL.FTZ R3, R0.reuse, UR10 ;  /* 0x0000000a00037c20 */ /* 0x040fe20008410000 */
[----:B------:R-:W-:-:S04]  /*21e0*/  FSETP.NEU.FTZ.AND P0, PT, R0, -INF , PT ;  /* 0xff8000000000780b */ /* 0x000fc80003f1d000 */
        /* <DEDUP_REMOVED lines=17> */
[----:B------:R-:W4:Y:S01]  /*2300*/  MUFU.EX2 R25, R25 ;  /* 0x0000001900197308 */ /* 0x000f220000000800 */
        /* <DEDUP_REMOVED lines=15> */
[----:B------:R-:W5:Y:S01]  /*2400*/  MUFU.EX2 R29, R29 ;  /* 0x0000001d001d7308 */ /* 0x000f620000000800 */
[--C-:B------:R-:W-:Y:S01]  /*2410*/  FFMA.FTZ R61, R61, UR10, -R11.reuse ;  /* 0x0000000a3d3d7c23 */ /* 0x100fe2000801080b */
[--C-:B------:R-:W-:Y:S01]  /*2420*/  FFMA.FTZ R64, R64, UR10, -R11.reuse ;  /* 0x0000000a40407c23 */ /* 0x100fe2000801080b */
[----:B------:R-:W-:Y:S01]  /*2430*/  FMNMX.FTZ R4, R46, R3, !PT ;  /* 0x000000032e047209 */ /* 0x000fe20007810000 */
[--C-:B------:R-:W-:Y:S01]  /*2440*/  FFMA.FTZ R65, R65, UR10, -R11.reuse ;  /* 0x0000000a41417c23 */ /* 0x100fe2000801080b */
[--C-:B------:R-:W-:Y:S01]  /*2450*/  FFMA.FTZ R68, R68, UR10, -R11.reuse ;  /* 0x0000000a44447c23 */ /* 0x100fe2000801080b */
[----:B------:R-:W-:Y:S01]  /*2460*/  FFMA.FTZ R11, R69, UR10, -R11 ;  /* 0x0000000a450b7c23 */ /* 0x000fe2000801080b */
[----:B------:R-:W-:Y:S01]  /*2470*/  FMNMX.FTZ R3, R47, R4, !PT ;  /* 0x000000042f037209 */ /* 0x000fe20007810000 */
[----:B------:R-:W-:Y:S01]  /*2480*/  MUFU.EX2 R32, R32 ;  /* 0x0000002000207308 */ /* 0x000fe20000000800 */
[----:B----4-:R-:W-:-:S02]  /*2490*/  F2FP.F16.F32.PACK_AB R168, R25, R24 ;  /* 0x0000001819a8723e */ /* 0x010fc400000000ff */
[----:B------:R-:W-:-:S04]  /*24a0*/  FMNMX.FTZ R4, R50, R3, !PT ;  /* 0x0000000332047209 */ /* 0x000fc80007810000 */
[----:B------:R-:W-:Y:S01]  /*24b0*/  FMNMX.FTZ R3, R51, R4, !PT ;  /* 0x0000000433037209 */ /* 0x000fe20007810000 */
[----:B------:R-:W4:Y:S01]  /*24c0*/  MUFU.EX2 R33, R33 ;  /* 0x0000002100217308 */ /* 0x000f220000000800 */
[----:B-----5:R-:W-:Y:S02]  /*24d0*/  F2FP.F16.F32.PACK_AB R170, R29, R28 ;  /* 0x0000001c1daa723e */ /* 0x020fe400000000ff */
[----:B------:R-:W-:-:S04]  /*24e0*/  FMNMX.FTZ R4, R54, R3, !PT ;  /* 0x0000000336047209 */ /* 0x000fc80007810000 */
[----:B------:R-:W-:Y:S01]  /*24f0*/  FMNMX.FTZ R3, R55, R4, !PT ;  /* 0x0000000437037209 */ /* 0x000fe20007810000 */
[----:B------:R-:W-:Y:S03]  /*2500*/  MUFU.EX2 R36, R36 ;  /* 0x0000002400247308 */ /* 0x000fe60000000800 */
[----:B------:R-:W-:-:S04]  /*2510*/  FMNMX.FTZ R4, R58, R3, !PT ;  /* 0x000000033a047209 */ /* 0x000fc80007810000 */
[----:B------:R-:W-:Y:S01]  /*2520*/  FMNMX.FTZ R3, R59, R4, !PT ;  /* 0x000000043b037209 */ /* 0x000fe20007810000 */
[----:B------:R-:W5:Y:S01]  /*2530*/  MUFU.EX2 R37, R37 ;  /* 0x0000002500257308 */ /* 0x000f620000000800 */
[----:B----4-:R-:W-:Y:S02]  /*2540*/  F2FP.F16.F32.PACK_AB R164, R33, R32 ;  /* 0x0000002021a4723e */ /* 0x010fe400000000ff */
[----:B------:R-:W-:-:S04]  /*2550*/  FMNMX.FTZ R4, R62, R3, !PT ;  /* 0x000000033e047209 */ /* 0x000fc80007810000 */
[----:B------:R-:W-:Y:S01]  /*2560*/  FMNMX.FTZ R3, R63, R4, !PT ;  /* 0x000000043f037209 */ /* 0x000fe20007810000 */
[----:B------:R-:W-:Y:S03]  /*2570*/  MUFU.EX2 R40, R40 ;  /* 0x0000002800287308 */ /* 0x000fe60000000800 */
[----:B------:R-:W-:-:S04]  /*2580*/  FMNMX.FTZ R4, R66, R3, !PT ;  /* 0x0000000342047209 */ /* 0x000fc80007810000 */
[----:B------:R-:W-:Y:S01]  /*2590*/  FMNMX.FTZ R3, R67, R4, !PT ;  /* 0x0000000443037209 */ /* 0x000fe20007810000 */
[----:B------:R-:W4:Y:S01]  /*25a0*/  MUFU.EX2 R41, R41 ;  /* 0x0000002900297308 */ /* 0x000f220000000800 */
[----:B-----5:R-:W-:Y:S02]  /*25b0*/  F2FP.F16.F32.PACK_AB R166, R37, R36 ;  /* 0x0000002425a6723e */ /* 0x020fe400000000ff */
[----:B------:R-:W-:-:S04]  /*25c0*/  FMNMX.FTZ R4, R70, R3, !PT ;  /* 0x0000000346047209 */ /* 0x000fc80007810000 */
[----:B------:R-:W-:Y:S01]  /*25d0*/  FMNMX.FTZ R4, R71, R4, !PT ;  /* 0x0000000447047209 */ /* 0x000fe20007810000 */
[----:B------:R-:W-:Y:S04]  /*25e0*/  MUFU.EX2 R44, R44 ;  /* 0x0000002c002c7308 */ /* 0x000fe80000000800 */
[----:B------:R-:W5:Y:S04]  /*25f0*/  SHFL.BFLY PT, R3, R4, 0x2, 0x1f ;  /* 0x0c401f0004037f89 */ /* 0x000f6800000e0000 */
[----:B------:R-:W1:Y:S01]  /*2600*/  MUFU.EX2 R45, R45 ;  /* 0x0000002d002d7308 */ /* 0x000e620000000800 */
[----:B----4-:R-:W-:-:S07]  /*2610*/  F2FP.F16.F32.PACK_AB R160, R41, R40 ;  /* 0x0000002829a0723e */ /* 0x010fce00000000ff */
[----:B------:R-:W-:Y:S08]  /*2620*/  MUFU.EX2 R48, R48 ;  /* 0x0000003000307308 */ /* 0x000ff00000000800 */
[----:B------:R-:W4:Y:S01]  /*2630*/  MUFU.EX2 R49, R49 ;  /* 0x0000003100317308 */ /* 0x000f220000000800 */
[----:B-1----:R-:W-:Y:S02]  /*2640*/  F2FP.F16.F32.PACK_AB R162, R45, R44 ;  /* 0x0000002c2da2723e */ /* 0x002fe400000000ff */
[----:B-----5:R-:W-:-:S05]  /*2650*/  FMNMX.FTZ R3, R4, R3, !PT ;  /* 0x0000000304037209 */ /* 0x020fca0007810000 */
[----:B------:R-:W-:Y:S01]  /*2660*/  MUFU.EX2 R52, R52 ;  /* 0x0000003400347308 */ /* 0x000fe20000000800 */
[----:B------:R-:W1:Y:S07]  /*2670*/  SHFL.BFLY PT, R4, R3, 0x1, 0x1f ;  /* 0x0c201f0003047f89 */ /* 0x000e6e00000e0000 */
[----:B------:R-:W5:Y:S01]  /*2680*/  MUFU.EX2 R53, R53 ;  /* 0x0000003500357308 */ /* 0x000f620000000800 */
[----:B----4-:R-:W-:-:S07]  /*2690*/  F2FP.F16.F32.PACK_AB R156, R49, R48 ;  /* 0x00000030319c723e */ /* 0x010fce00000000ff */
[----:B------:R-:W-:Y:S08]  /*26a0*/  MUFU.EX2 R56, R56 ;  /* 0x0000003800387308 */ /* 0x000ff00000000800 */
[----:B------:R-:W-:Y:S01]  /*26b0*/  MUFU.EX2 R57, R57 ;  /* 0x0000003900397308 */ /* 0x000fe20000000800 */
[----:B-1----:R-:W-:Y:S02]  /*26c0*/  FMNMX.FTZ R7, R3, R4, !PT ;  /* 0x0000000403077209 */ /* 0x002fe40007810000 */
[----:B-----5:R-:W-:-:S02]  /*26d0*/  F2FP.F16.F32.PACK_AB R158, R53, R52 ;  /* 0x00000034359e723e */ /* 0x020fc400000000ff */
[C---:B------:R-:W-:Y:S01]  /*26e0*/  FSETP.NEU.FTZ.AND P1, PT, R7.reuse, -INF , PT ;  /* 0xff8000000700780b */ /* 0x040fe20003f3d000 */
[----:B------:R-:W-:Y:S02]  /*26f0*/  FMUL.FTZ R3, R7, UR10 ;  /* 0x0000000a07037c20 */ /* 0x000fe40008410000 */
[----:B------:R-:W-:Y:S03]  /*2700*/  MUFU.EX2 R60, R60 ;  /* 0x0000003c003c7308 */ /* 0x000fe60000000800 */
[----:B------:R-:W-:Y:S01]  /*2710*/  FSEL R4, R3, RZ, P1 ;  /* 0x000000ff03047208 */ /* 0x000fe20000800000 */
[----:B------:R-:W-:Y:S01]  /*2720*/  FADD.FTZ R3, R24, R25 ;  /* 0x0000001918037221 */ /* 0x000fe20000010000 */
[----:B---3--:R-:W-:-:S03]  /*2730*/  LOP3.LUT P1, RZ, R13, 0x7f, RZ, 0xc0, !PT ;  /* 0x0000007f0dff7812 */ /* 0x008fc6000782c0ff */
[--C-:B------:R-:W-:Y:S01]  /*2740*/  FFMA.FTZ R26, R26, UR10, -R4.reuse ;  /* 0x0000000a1a1a7c23 */ /* 0x100fe20008010804 */
[--C-:B------:R-:W-:Y:S01]  /*2750*/  FFMA.FTZ R27, R27, UR10, -R4.reuse ;  /* 0x0000000a1b1b7c23 */ /* 0x100fe20008010804 */
[--C-:B------:R-:W-:Y:S01]  /*2760*/  FFMA.FTZ R30, R30, UR10, -R4.reuse ;  /* 0x0000000a1e1e7c23 */ /* 0x100fe20008010804 */
[--C-:B------:R-:W-:Y:S01]  /*2770*/  FFMA.FTZ R31, R31, UR10, -R4.reuse ;  /* 0x0000000a1f1f7c23 */ /* 0x100fe20008010804 */
[--C-:B------:R-:W-:Y:S01]  /*2780*/  FFMA.FTZ R34, R34, UR10, -R4.reuse ;  /* 0x0000000a22227c23 */ /* 0x100fe20008010804 */
[----:B------:R-:W-:Y:S01]  /*2790*/  FADD.FTZ R12, R28, R3 ;  /* 0x000000031c0c7221 */ /* 0x000fe20000010000 */
[----:B------:R-:W-:Y:S01]  /*27a0*/  MUFU.EX2 R26, R26 ;  /* 0x0000001a001a7308 */ /* 0x000fe20000000800 */
[--C-:B------:R-:W-:Y:S01]  /*27b0*/  FFMA.FTZ R35, R35, UR10, -R4.reuse ;  /* 0x0000000a23237c23 */ /* 0x100fe20008010804 */
[----:B------:R-:W-:Y:S01]  /*27c0*/  FFMA.FTZ R38, R38, UR10, -R4 ;  /* 0x0000000a26267c23 */ /* 0x000fe20008010804 */
[----:B------:R-:W-:Y:S01]  /*27d0*/  FADD.FTZ R3, R29, R12 ;  /* 0x0000000c1d037221 */ /* 0x000fe20000010000 */
[--C-:B------:R-:W-:Y:S01]  /*27e0*/  FFMA.FTZ R39, R39, UR10, -R4.reuse ;  /* 0x0000000a27277c23 */ /* 0x100fe20008010804 */
[--C-:B------:R-:W-:Y:S01]  /*27f0*/  FFMA.FTZ R42, R42, UR10, -R4.reuse ;  /* 0x0000000a2a2a7c23 */ /* 0x100fe20008010804 */
[--C-:B------:R-:W-:Y:S01]  /*2800*/  FFMA.FTZ R43, R43, UR10, -R4.reuse ;  /* 0x0000000a2b2b7c23 */ /* 0x100fe20008010804 */
[----:B------:R-:W-:Y:S01]  /*2810*/  FADD.FTZ R12, R32, R3 ;  /* 0x00000003200c7221 */ /* 0x000fe20000010000 */
[----:B------:R-:W1:Y:S01]  /*2820*/  MUFU.EX2 R27, R27 ;  /* 0x0000001b001b7308 */ /* 0x000e620000000800 */
[--C-:B------:R-:W-:Y:S01]  /*2830*/  FFMA.FTZ R46, R46, UR10, -R4.reuse ;  /* 0x0000000a2e2e7c23 */ /* 0x100fe20008010804 */
[----:B------:R-:W-:Y:S01]  /*2840*/  FFMA.FTZ R47, R47, UR10, -R4 ;  /* 0x0000000a2f2f7c23 */ /* 0x000fe20008010804 */
[----:B------:R-:W-:Y:S01]  /*2850*/  FADD.FTZ R9, R33, R12 ;  /* 0x0000000c21097221 */ /* 0x000fe20000010000 */
[--C-:B------:R-:W-:Y:S01]  /*2860*/  FFMA.FTZ R50, R50, UR10, -R4.reuse ;  /* 0x0000000a32327c23 */ /* 0x100fe20008010804 */
[--C-:B------:R-:W-:Y:S01]  /*2870*/  FFMA.FTZ R51, R51, UR10, -R4.reuse ;  /* 0x0000000a33337c23 */ /* 0x100fe20008010804 */
[--C-:B------:R-:W-:Y:S01]  /*2880*/  FFMA.FTZ R54, R54, UR10, -R4.reuse ;  /* 0x0000000a36367c23 */ /* 0x100fe20008010804 */
[----:B------:R-:W-:Y:S01]  /*2890*/  FADD.FTZ R14, R36, R9 ;  /* 0x00000009240e7221 */ /* 0x000fe20000010000 */
[----:B------:R-:W3:Y:S01]  /*28a0*/  MUFU.EX2 R30, R30 ;  /* 0x0000001e001e7308 */ /* 0x000ee20000000800 */
[--C-:B------:R-:W-:Y:S01]  /*28b0*/  FFMA.FTZ R55, R55, UR10, -R4.reuse ;  /* 0x0000000a37377c23 */ /* 0x100fe20008010804 */
[----:B------:R-:W-:Y:S01]  /*28c0*/  FFMA.FTZ R58, R58, UR10, -R4 ;  /* 0x0000000a3a3a7c23 */ /* 0x000fe20008010804 */
[----:B------:R-:W-:Y:S01]  /*28d0*/  FADD.FTZ R13, R37, R14 ;  /* 0x0000000e250d7221 */ /* 0x000fe20000010000 */
[--C-:B------:R-:W-:Y:S01]  /*28e0*/  FFMA.FTZ R59, R59, UR10, -R4.reuse ;  /* 0x0000000a3b3b7c23 */ /* 0x100fe20008010804 */
[--C-:B------:R-:W-:Y:S01]  /*28f0*/  FFMA.FTZ R62, R62, UR10, -R4.reuse ;  /* 0x0000000a3e3e7c23 */ /* 0x100fe20008010804 */
[--C-:B------:R-:W-:Y:S01]  /*2900*/  FFMA.FTZ R63, R63, UR10, -R4.reuse ;  /* 0x0000000a3f3f7c23 */ /* 0x100fe20008010804 */
[----:B------:R-:W-:Y:S01]  /*2910*/  FADD.FTZ R14, R40, R13 ;  /* 0x0000000d280e7221 */ /* 0x000fe20000010000 */
[----:B------:R-:W4:Y:S01]  /*2920*/  MUFU.EX2 R31, R31 ;  /* 0x0000001f001f7308 */ /* 0x000f220000000800 */
[----:B-1----:R-:W-:Y:S01]  /*2930*/  FADD.FTZ R3, R26, R27 ;  /* 0x0000001b1a037221 */ /* 0x002fe20000010000 */
[----:B------:R-:W-:Y:S01]  /*2940*/  FFMA.FTZ R66, R66, UR10, -R4 ;  /* 0x0000000a42427c23 */ /* 0x000fe20008010804 */
[----:B------:R-:W-:Y:S01]  /*2950*/  FADD.FTZ R13, R41, R14 ;  /* 0x0000000e290d7221 */ /* 0x000fe20000010000 */
[--C-:B------:R-:W-:Y:S01]  /*2960*/  FFMA.FTZ R67, R67, UR10, -R4.reuse ;  /* 0x0000000a43437c23 */ /* 0x100fe20008010804 */
[--C-:B------:R-:W-:Y:S01]  /*2970*/  FFMA.FTZ R70, R70, UR10, -R4.reuse ;  /* 0x0000000a46467c23 */ /* 0x100fe20008010804 */
[----:B------:R-:W-:Y:S01]  /*2980*/  FFMA.FTZ R4, R71, UR10, -R4 ;  /* 0x0000000a47047c23 */ /* 0x000fe20008010804 */
[----:B------:R-:W-:Y:S01]  /*2990*/  FADD.FTZ R14, R44, R13 ;  /* 0x0000000d2c0e7221 */ /* 0x000fe20000010000 */
[----:B------:R-:W1:Y:S01]  /*29a0*/  MUFU.EX2 R34, R34 ;  /* 0x0000002200227308 */ /* 0x000e620000000800 */
[----:B---3--:R-:W-:Y:S01]  /*29b0*/  FADD.FTZ R12, R30, R3 ;  /* 0x000000031e0c7221 */ /* 0x008fe20000010000 */
[----:B------:R-:W-:-:S02]  /*29c0*/  @!P1 VIADD R3, R5, 0x22840 ;  /* 0x0002284005039836 */ /* 0x000fc40000000000 */
[----:B------:R-:W-:Y:S01]  /*29d0*/  FADD.FTZ R13, R45, R14 ;  /* 0x0000000e2d0d7221 */ /* 0x000fe20000010000 */
[----:B------:R-:W-:Y:S02]  /*29e0*/  F2FP.F16.F32.PACK_AB R152, R57, R56 ;  /* 0x000000383998723e */ /* 0x000fe400000000ff */
[----:B------:R-:W-:Y:S01]  /*29f0*/  F2FP.F16.F32.PACK_AB R169, R27, R26 ;  /* 0x0000001a1ba9723e */ /* 0x000fe200000000ff */
[----:B------:R-:W-:Y:S01]  /*2a00*/  FADD.FTZ R14, R48, R13 ;  /* 0x0000000d300e7221 */ /* 0x000fe20000010000 */
[----:B------:R-:W3:Y:S01]  /*2a10*/  MUFU.EX2 R35, R35 ;  /* 0x0000002300237308 */ /* 0x000ee20000000800 */
[C---:B----4-:R-:W-:Y:S01]  /*2a20*/  FADD.FTZ R9, R31.reuse, R12 ;  /* 0x0000000c1f097221 */ /* 0x050fe20000010000 */
[----:B------:R-:W-:Y:S02]  /*2a30*/  @!P1 PRMT R3, RZ, 0x654, R3 ;  /* 0x00000654ff039816 */ /* 0x000fe40000000003 */
[----:B------:R-:W-:Y:S02]  /*2a40*/  F2FP.F16.F32.PACK_AB R171, R31, R30 ;  /* 0x0000001e1fab723e */ /* 0x000fe400000000ff */
[----:B------:R4:W-:Y:S02]  /*2a50*/  @!P1 SYNCS.ARRIVE.TRANS64.RED.A1T0 RZ, [R3+URZ], RZ ;  /* 0x000000ff03ff99a7 */ /* 0x0009e4000810043f */
[----:B------:R-:W5:Y:S01]  /*2a60*/  MUFU.EX2 R38, R38 ;  /* 0x0000002600267308 */ /* 0x000f620000000800 */
[----:B-1----:R-:W-:-:S07]  /*2a70*/  FADD.FTZ R12, R34, R9 ;  /* 0x00000009220c7221 */ /* 0x002fce0000010000 */
[----:B------:R-:W1:Y:S01]  /*2a80*/  MUFU.EX2 R39, R39 ;  /* 0x0000002700277308 */ /* 0x000e620000000800 */
[C---:B---3--:R-:W-:Y:S01]  /*2a90*/  FADD.FTZ R9, R35.reuse, R12 ;  /* 0x0000000c23097221 */ /* 0x048fe20000010000 */
[----:B------:R-:W-:-:S06]  /*2aa0*/  F2FP.F16.F32.PACK_AB R165, R35, R34 ;  /* 0x0000002223a5723e */ /* 0x000fcc00000000ff */
[----:B------:R-:W3:Y:S01]  /*2ab0*/  MUFU.EX2 R42, R42 ;  /* 0x0000002a002a7308 */ /* 0x000ee20000000800 */
[----:B-----5:R-:W-:-:S07]  /*2ac0*/  FADD.FTZ R12, R38, R9 ;  /* 0x00000009260c7221 */ /* 0x020fce0000010000 */
[----:B------:R-:W4:Y:S01]  /*2ad0*/  MUFU.EX2 R43, R43 ;  /* 0x0000002b002b7308 */ /* 0x000f220000000800 */
[C---:B-1----:R-:W-:Y:S01]  /*2ae0*/  FADD.FTZ R9, R39.reuse, R12 ;  /* 0x0000000c27097221 */ /* 0x042fe20000010000 */
[----:B------:R-:W-:-:S06]  /*2af0*/  F2FP.F16.F32.PACK_AB R167, R39, R38 ;  /* 0x0000002627a7723e */ /* 0x000fcc00000000ff */
[----:B------:R-:W1:Y:S01]  /*2b00*/  MUFU.EX2 R46, R46 ;  /* 0x0000002e002e7308 */ /* 0x000e620000000800 */
[----:B---3--:R-:W-:Y:S01]  /*2b10*/  FADD.FTZ R12, R42, R9 ;  /* 0x000000092a0c7221 */ /* 0x008fe20000010000 */
[----:B------:R-:W-:-:S04]  /*2b20*/  FADD.FTZ R9, R49, R14 ;  /* 0x0000000e31097221 */ /* 0x000fc80000010000 */
[----:B------:R-:W-:Y:S02]  /*2b30*/  FADD.FTZ R14, R52, R9 ;  /* 0x00000009340e7221 */ /* 0x000fe40000010000 */
[----:B------:R-:W3:Y:S01]  /*2b40*/  MUFU.EX2 R47, R47 ;  /* 0x0000002f002f7308 */ /* 0x000ee20000000800 */
[----:B----4-:R-:W-:Y:S01]  /*2b50*/  FADD.FTZ R3, R43, R12 ;  /* 0x0000000c2b037221 */ /* 0x010fe20000010000 */
[----:B------:R-:W-:Y:S01]  /*2b60*/  FADD.FTZ R9, R53, R14 ;  /* 0x0000000e35097221 */ /* 0x000fe20000010000 */
[----:B------:R-:W-:-:S03]  /*2b70*/  F2FP.F16.F32.PACK_AB R161, R43, R42 ;  /* 0x0000002a2ba1723e */ /* 0x000fc600000000ff */
[----:B------:R-:W-:Y:S02]  /*2b80*/  FADD.FTZ R14, R56, R9 ;  /* 0x00000009380e7221 */ /* 0x000fe40000010000 */
[----:B------:R-:W4:Y:S01]  /*2b90*/  MUFU.EX2 R50, R50 ;  /* 0x0000003200327308 */ /* 0x000f220000000800 */
[----:B-1----:R-:W-:Y:S01]  /*2ba0*/  FADD.FTZ R12, R46, R3 ;  /* 0x000000032e0c7221 */ /* 0x002fe20000010000 */
[----:B------:R-:W-:-:S04]  /*2bb0*/  FADD.FTZ R9, R57, R14 ;  /* 0x0000000e39097221 */ /* 0x000fc80000010000 */
[----:B------:R-:W-:Y:S02]  /*2bc0*/  FADD.FTZ R14, R60, R9 ;  /* 0x000000093c0e7221 */ /* 0x000fe40000010000 */
[----:B------:R-:W1:Y:S01]  /*2bd0*/  MUFU.EX2 R51, R51 ;  /* 0x0000003300337308 */ /* 0x000e620000000800 */
[C---:B---3--:R-:W-:Y:S01]  /*2be0*/  FADD.FTZ R3, R47.reuse, R12 ;  /* 0x0000000c2f037221 */ /* 0x048fe20000010000 */
[----:B------:R-:W-:-:S06]  /*2bf0*/  F2FP.F16.F32.PACK_AB R163, R47, R46 ;  /* 0x0000002e2fa3723e */ /* 0x000fcc00000000ff */
[----:B------:R-:W3:Y:S01]  /*2c00*/  MUFU.EX2 R54, R54 ;  /* 0x0000003600367308 */ /* 0x000ee20000000800 */
[----:B----4-:R-:W-:-:S07]  /*2c10*/  FADD.FTZ R12, R50, R3 ;  /* 0x00000003320c7221 */ /* 0x010fce0000010000 */
[----:B------:R-:W4:Y:S01]  /*2c20*/  MUFU.EX2 R55, R55 ;  /* 0x0000003700377308 */ /* 0x000f220000000800 */
[C---:B-1----:R-:W-:Y:S01]  /*2c30*/  FADD.FTZ R3, R51.reuse, R12 ;  /* 0x0000000c33037221 */ /* 0x042fe20000010000 */
[----:B------:R-:W-:-:S06]  /*2c40*/  F2FP.F16.F32.PACK_AB R157, R51, R50 ;  /* 0x00000032339d723e */ /* 0x000fcc00000000ff */
        /* <DEDUP_REMOVED lines=12> */
[----:B------:R-:W4:Y:S01]  /*2d10*/  MUFU.EX2 R62, R62 ;  /* 0x0000003e003e7308 */ /* 0x000f220000000800 */
[C---:B-1----:R-:W-:Y:S01]  /*2d20*/  FADD.FTZ R3, R59.reuse, R12 ;  /* 0x0000000c3b037221 */ /* 0x042fe20000010000 */
[----:B------:R-:W-:-:S06]  /*2d30*/  F2FP.F16.F32.PACK_AB R153, R59, R58 ;  /* 0x0000003a3b99723e */ /* 0x000fcc00000000ff */
[----:B------:R-:W1:Y:S01]  /*2d40*/  MUFU.EX2 R68, R68 ;  /* 0x0000004400447308 */ /* 0x000e620000000800 */
[C---:B---3--:R-:W-:Y:S01]  /*2d50*/  FADD.FTZ R9, R65.reuse, R14 ;  /* 0x0000000e41097221 */ /* 0x048fe20000010000 */
[----:B------:R-:W-:-:S06]  /*2d60*/  F2FP.F16.F32.PACK_AB R172, R65, R64 ;  /* 0x0000004041ac723e */ /* 0x000fcc00000000ff */
[----:B------:R-:W3:Y:S01]  /*2d70*/  MUFU.EX2 R63, R63 ;  /* 0x0000003f003f7308 */ /* 0x000ee20000000800 */
[----:B----4-:R-:W-:-:S07]  /*2d80*/  FADD.FTZ R12, R62, R3 ;  /* 0x000000033e0c7221 */ /* 0x010fce0000010000 */
[----:B------:R-:W4:Y:S01]  /*2d90*/  MUFU.EX2 R66, R66 ;  /* 0x0000004200427308 */ /* 0x000f220000000800 */
[----:B-1----:R-:W-:-:S07]  /*2da0*/  FADD.FTZ R14, R68, R9 ;  /* 0x00000009440e7221 */ /* 0x002fce0000010000 */
[----:B------:R-:W1:Y:S01]  /*2db0*/  MUFU.EX2 R67, R67 ;  /* 0x0000004300437308 */ /* 0x000e620000000800 */
[C---:B---3--:R-:W-:Y:S01]  /*2dc0*/  FADD.FTZ R9, R63.reuse, R12 ;  /* 0x0000000c3f097221 */ /* 0x048fe20000010000 */
[----:B------:R-:W-:-:S06]  /*2dd0*/  F2FP.F16.F32.PACK_AB R155, R63, R62 ;  /* 0x0000003e3f9b723e */ /* 0x000fcc00000000ff */
[----:B------:R-:W3:Y:S01]  /*2de0*/  MUFU.EX2 R70, R70 ;  /* 0x0000004600467308 */ /* 0x000ee20000000800 */
[----:B----4-:R-:W-:-:S07]  /*2df0*/  FADD.FTZ R12, R66, R9 ;  /* 0x00000009420c7221 */ /* 0x010fce0000010000 */
[----:B------:R3:W4:Y:S01]  /*2e00*/  MUFU.EX2 R175, R4 ;  /* 0x0000000400af7308 */ /* 0x0007220000000800 */
[C---:B-1----:R-:W-:Y:S01]  /*2e10*/  FADD.FTZ R9, R67.reuse, R12 ;  /* 0x0000000c43097221 */ /* 0x042fe20000010000 */
[----:B------:R-:W-:-:S06]  /*2e20*/  F2FP.F16.F32.PACK_AB R173, R67, R66 ;  /* 0x0000004243ad723e */ /* 0x000fcc00000000ff */
[----:B------:R-:W1:Y:S01]  /*2e30*/  MUFU.EX2 R11, R11 ;  /* 0x0000000b000b7308 */ /* 0x000e620000000800 */
[----:B---3--:R-:W-:-:S04]  /*2e40*/  FADD.FTZ R4, R70, R9 ;  /* 0x0000000946047221 */ /* 0x008fc80000010000 */
[C---:B----4-:R-:W-:Y:S01]  /*2e50*/  FADD.FTZ R4, R175.reuse, R4 ;  /* 0x00000004af047221 */ /* 0x050fe20000010000 */
[----:B------:R-:W-:Y:S01]  /*2e60*/  F2FP.F16.F32.PACK_AB R175, R175, R70 ;  /* 0x00000046afaf723e */ /* 0x000fe200000000ff */
[C---:B-1----:R-:W-:Y:S01]  /*2e70*/  FADD.FTZ R3, R11.reuse, R14 ;  /* 0x0000000e0b037221 */ /* 0x042fe20000010000 */
[----:B------:R-:W-:Y:S01]  /*2e80*/  F2FP.F16.F32.PACK_AB R174, R11, R68 ;  /* 0x000000440bae723e */ /* 0x000fe200000000ff */
[----:B0-----:R-:W-:Y:S06]  /*2e90*/  @!P0 BRA `(.L_x_7465) ;  /* 0x0000000000048947 */ /* 0x001fec0003800000 */
[----:B------:R-:W-:Y:S01]  /*2ea0*/  BPT.TRAP 0x1 ;  /* 0x000000040000795c */ /* 0x000fe20000300000 */
.L_x_7465:
[----:B------:R0:W1:Y:S01]  /*2eb0*/  SYNCS.PHASECHK.TRANS64.TRYWAIT P2, [R5+URZ+0x22850], R10 ;  /* 0x0228500a050075a7 */ /* 0x000062000804017f */
[----:B------:R-:W-:Y:S05]  /*2ec0*/  @!P0 BRA `(.L_x_7466) ;  /* 0x0000000000048947 */ /* 0x000fea0003800000 */
[----:B------:R-:W-:Y:S01]  /*2ed0*/  BPT.TRAP 0x1 ;  /* 0x000000040000795c */ /* 0x000fe20000300000 */
.L_x_7466:
[----:B-1----:R-:W-:Y:S05]  /*2ee0*/  @P2 BRA `(.L_x_7467) ;  /* 0x0000000000082947 */ /* 0x002fea0003800000 */
[----:B------:R-:W1:Y:S02]  /*2ef0*/  SYNCS.PHASECHK.TRANS64.TRYWAIT P2, [R5+URZ+0x22850], R10 ;  /* 0x0228500a050075a7 */ /* 0x000e64000804017f */
[----:B-1----:R-:W-:Y:S05]  /*2f00*/  @!P2 BRA `(.L_x_7468) ;  /* 0x0000009c0014a947 */ /* 0x002fea0003800000 */
.L_x_7467:
[----:B------:R-:W-:Y:S01]  /*2f10*/  R2UR UR6, R6 ;  /* 0x00000000060672ca */ /* 0x000fe200000e0000 */
[----:B------:R3:W-:Y:S01]  /*2f20*/  BAR.SYNC.DEFER_BLOCKING R8, 0x100 ;  /* 0x000400080000751d */ /* 0x0007e20000010000 */
[----:B------:R-:W-:Y:S01]  /*2f30*/  UISETP.GE.AND UP0, UPT, UR43, 0x61, UPT ;  /* 0x000000612b00788c */ /* 0x000fe2000bf06270 */
[----:B012---:R-:W-:-:S04]  /*2f40*/  @!P1 VIADD R5, R5, 0x22860 ;  /* 0x0002286005059836 */ /* 0x007fc80000000000 */
[----:B------:R-:W-:Y:S01]  /*2f50*/  UMOV UR7, 0x40000040 ;  /* 0x4000004000077882 */ /* 0x000fe20000000000 */
[----:B------:R-:W-:Y:S02]  /*2f60*/  PLOP3.LUT P2, PT, PT, PT, UP0, 0x80, 0x0 ;  /* 0x000000000000781c */ /* 0x000fe40003f4f008 */
[----:B------:R-:W-:-:S03]  /*2f70*/  @!P1 PRMT R5, RZ, 0x654, R5 ;  /* 0x00000654ff059816 */ /* 0x000fc60000000005 */
[----:B------:R-:W-:-:S04]  /*2f80*/  UIADD3 UR6, UR6, 0x400, URZ ;  /* 0x0000040006067890 */ /* 0x000fc8000fffe03f */
[----:B------:R-:W-:-:S04]  /*2f90*/  USHF.R.U32.HI UR6, URZ, 0x4, UR6 ;  /* 0x000000043f067899 */ /* 0x000fc80008011606 */
[----:B------:R-:W-:-:S04]  /*2fa0*/  ULOP3.LUT UR6, UR6, 0x3fff, URZ, 0xc0, !UPT ;  /* 0x00003fff06067892 */ /* 0x000fc8000f8ec03f */
[----:B------:R-:W-:Y:S01]  /*2fb0*/  ULOP3.LUT UR21, UR6, 0x3000000, URZ, 0xfc, !UPT ;  /* 0x0300000006157892 */ /* 0x000fe2000f8efc3f */
[----:B------:R-:W-:-:S03]  /*2fc0*/  WARPGROUP.ARRIVE ;  /* 0x00000000000079c5 */ /* 0x000fc60000000000 */
[----:B------:R-:W-:-:S07]  /*2fd0*/  UIMAD UR11, UR37, 0xc00, UR21 ;  /* 0x00000c00250b78a4 */ /* 0x000fce000f8e0215 */
        /* <DEDUP_REMOVED lines=39> */
.L_x_7478:
        /* <DEDUP_REMOVED lines=8> */
[----:B0-----:R-:W-:Y:S11]  /*32d0*/  @!P0 BRA `(.L_x_7470) ;  /* 0x0000000000048947 */ /* 0x001ff60003800000 */
[----:B------:R-:W-:Y:S01]  /*32e0*/  BPT.TRAP 0x1 ;  /* 0x000000040000795c */ /* 0x000fe20000300000 */
.L_x_7470:
[----:B------:R-:W0:Y:S01]  /*32f0*/  S2UR UR7, SR_CgaCtaId ;  /* 0x00000000000779c3 */ /* 0x000e220000008800 */
[----:B------:R-:W-:Y:S01]  /*3300*/  UMOV UR6, 0x400 ;  /* 0x0000040000067882 */ /* 0x000fe20000000000 */
[----:B---3--:R-:W-:-:S05]  /*3310*/  IMAD.U32 R5, RZ, RZ, UR38 ;  /* 0x00000026ff057e24 */ /* 0x008fca000f8e00ff */
[----:B------:R-:W-:Y:S01]  /*3320*/  SHF.L.U32 R5, R5, 0x1f, RZ ;  /* 0x0000001f05057819 */ /* 0x000fe200000006ff */
[----:B0-----:R-:W-:-:S04]  /*3330*/  ULEA UR6, UR7, UR6, 0x18 ;  /* 0x0000000607067291 */ /* 0x001fc8000f8ec03f */
[----:B------:R-:W-:-:S09]  /*3340*/  ULEA UR23, UR37, UR6, 0x3 ;  /* 0x0000000625177291 */ /* 0x000fd2000f8e183f */
[----:B------:R0:W1:Y:S01]  /*3350*/  SYNCS.PHASECHK.TRANS64.TRYWAIT P3, [UR23+0x22830], R5 ;  /* 0x02283005ff0075a7 */ /* 0x0000620008060157 */
[----:B------:R-:W-:Y:S05]  /*3360*/  @!P0 BRA `(.L_x_7471) ;  /* 0x0000000000048947 */ /* 0x000fea0003800000 */
[----:B------:R-:W-:Y:S01]  /*3370*/  BPT.TRAP 0x1 ;  /* 0x000000040000795c */ /* 0x000fe20000300000 */
.L_x_7471:
[----:B-1----:R-:W-:Y:S05]  /*3380*/  @P3 BRA `(.L_x_7472) ;  /* 0x0000000000083947 */ /* 0x002fea0003800000 */
[----:B------:R-:W1:Y:S02]  /*3390*/  SYNCS.PHASECHK.TRANS64.TRYWAIT P3, [UR23+0x22830], R5 ;  /* 0x02283005ff0075a7 */ /* 0x000e640008060157 */
[----:B-1----:R-:W-:Y:S05]  /*33a0*/  @!P3 BRA `(.L_x_7473) ;  /* 0x000000980000b947 */ /* 0x002fea0003800000 */
.L_x_7472:
        /* <DEDUP_REMOVED lines=12> */
[----:B------:R-:W-:Y:S01]  /*3470*/  HGMMA.64x96x16.F32 R152, gdesc[UR8], R152, gsb0 ;  /* 0x01600000089879f0 */ /* 0x000fe20008000898 */
[----:B------:R-:W-:Y:S02]  /*3480*/  UMOV UR10, UR22 ;  /* 0x00000016000a7c82 */ /* 0x000fe40008000000 */
[----:B------:R-:W-:Y:S02]  /*3490*/  WARPGROUP.DEPBAR.LE gsb0, 0x0 ;  /* 0x00008000000079c5 */ /* 0x000fe40000010000 */
[----:B------:R-:W-:-:S06]  /*34a0*/  WARPGROUP.ARRIVE ;  /* 0x00000000000079c5 */ /* 0x000fcc0000000000 */
[----:B------:R-:W-:Y:S03]  /*34b0*/  HGMMA.64x96x16.F32 R152, gdesc[UR12], R152, gsb0 ;  /* 0x016000000c9879f0 */ /* 0x000fe60008000898 */
[----:B------:R-:W-:Y:S02]  /*34c0*/  WARPGROUP.DEPBAR.LE gsb0, 0x0 ;  /* 0x00008000000079c5 */ /* 0x000fe40000010000 */
[----:B------:R-:W-:-:S06]  /*34d0*/  WARPGROUP.ARRIVE ;  /* 0x00000000000079c5 */ /* 0x000fcc0000000000 */
[----:B------:R-:W-:Y:S03]  /*34e0*/  HGMMA.64x96x16.F32 R152, gdesc[UR16], R152, gsb0 ;  /* 0x01600000109879f0 */ /* 0x000fe60008000898 */
[----:B------:R-:W-:Y:S02]  /*34f0*/  WARPGROUP.DEPBAR.LE gsb0, 0x0 ;  /* 0x00008000000079c5 */ /* 0x000fe40000010000 */
[----:B-1----:R-:W-:Y:S02]  /*3500*/  FMNMX.FTZ R0, R152, R9, !PT ;  /* 0x0000000998007209 */ /* 0x002fe40007810000 */
[----:B------:R-:W-:Y:S02]  /*3510*/  FMNMX.FTZ R8, R154, R204, !PT ;  /* 0x000000cc9a087209 */ /* 0x000fe40007810000 */
        /* <DEDUP_REMOVED lines=42> */
[----:B------:R-:W-:Y:S01]  /*37c0*/  FMUL.FTZ R6, R6, UR10 ;  /* 0x0000000a06067c20 */ /* 0x000fe20008410000 */
[----:B------:R-:W-:Y:S01]  /*37d0*/  FMNMX.FTZ R12, R170, R7, !PT ;  /* 0x00000007aa0c7209 */ /* 0x000fe20007810000 */
[--C-:B------:R-:W-:Y:S01]  /*37e0*/  FFMA.FTZ R172, R172, UR10, -R205.reuse ;  /* 0x0000000aacac7c23 */ /* 0x100fe200080108cd */
[--C-:B------:R-:W-:Y:S01]  /*37f0*/  FFMA.FTZ R11, R157, UR10, -R205.reuse ;  /* 0x0000000a9d0b7c23 */ /* 0x100fe200080108cd */
[--C-:B------:R-:W-:Y:S01]  /*3800*/  FFMA.FTZ R156, R156, UR10, -R205.reuse ;  /* 0x0000000a9c9c7c23 */ /* 0x100fe200080108cd */
[----:B------:R-:W-:Y:S01]  /*3810*/  FMNMX.FTZ R7, R171, R12, !PT ;  /* 0x0000000cab077209 */ /* 0x000fe20007810000 */
[--C-:B------:R-:W-:Y:S01]  /*3820*/  FFMA.FTZ R157, R177, UR10, -R205.reuse ;  /* 0x0000000ab19d7c23 */ /* 0x100fe200080108cd */
[----:B------:R-:W2:Y:S01]  /*3830*/  MUFU.EX2 R6, R6 ;  /* 0x0000000600067308 */ /* 0x000ea20000000800 */
[--C-:B-1----:R-:W-:Y:S01]  /*3840*/  FFMA.FTZ R153, R173, UR10, -R205.reuse ;  /* 0x0000000aad997c23 */ /* 0x102fe200080108cd */
[----:B------:R-:W-:Y:S01]  /*3850*/  FMNMX.FTZ R14, R174, R7, !PT ;  /* 0x00000007ae0e7209 */ /* 0x000fe20007810000 */
[--C-:B------:R-:W-:Y:S01]  /*3860*/  FFMA.FTZ R173, R192, UR10, -R205.reuse ;  /* 0x0000000ac0ad7c23 */ /* 0x100fe200080108cd */
[--C-:B------:R-:W-:Y:S01]  /*3870*/  FFMA.FTZ R177, R196, UR10, -R205.reuse ;  /* 0x0000000ac4b17c23 */ /* 0x100fe200080108cd */
[--C-:B------:R-:W-:Y:S01]  /*3880*/  FFMA.FTZ R160, R160, UR10, -R205.reuse ;  /* 0x0000000aa0a07c23 */ /* 0x100fe200080108cd */
[----:B------:R-:W-:Y:S01]  /*3890*/  FMNMX.FTZ R7, R175, R14, !PT ;  /* 0x0000000eaf077209 */ /* 0x000fe20007810000 */
[--C-:B------:R-:W-:Y:S01]  /*38a0*/  FFMA.FTZ R15, R165, UR10, -R205.reuse ;  /* 0x0000000aa50f7c23 */ /* 0x100fe200080108cd */
[----:B------:R-:W1:Y:S01]  /*38b0*/  MUFU.EX2 R9, R9 ;  /* 0x0000000900097308 */ /* 0x000e620000000800 */
[--C-:B------:R-:W-:Y:S01]  /*38c0*/  FFMA.FTZ R21, R169, UR10, -R205.reuse ;  /* 0x0000000aa9157c23 */ /* 0x100fe200080108cd */
[----:B------:R-:W-:Y:S01]  /*38d0*/  FMNMX.FTZ R14, R178, R7, !PT ;  /* 0x00000007b20e7209 */ /* 0x000fe20007810000 */
[--C-:B------:R-:W-:Y:S01]  /*38e0*/  FFMA.FTZ R165, R184, UR10, -R205.reuse ;  /* 0x0000000ab8a57c23 */ /* 0x100fe200080108cd */
[--C-:B------:R-:W-:Y:S01]  /*38f0*/  FFMA.FTZ R184, R193, UR10, -R205.reuse ;  /* 0x0000000ac1b87c23 */ /* 0x100fe200080108cd */
[--C-:B------:R-:W-:Y:S01]  /*3900*/  FFMA.FTZ R169, R188, UR10, -R205.reuse ;  /* 0x0000000abca97c23 */ /* 0x100fe200080108cd */
[----:B------:R-:W-:Y:S01]  /*3910*/  FMNMX.FTZ R7, R179, R14, !PT ;  /* 0x0000000eb3077209 */ /* 0x000fe20007810000 */
[----:B------:R-:W-:Y:S01]  /*3920*/  FFMA.FTZ R188, R197, UR10, -R205 ;  /* 0x0000000ac5bc7c23 */ /* 0x000fe200080108cd */
[----:B------:R-:W-:Y:S01]  /*3930*/  MUFU.EX2 R14, R164 ;  /* 0x000000a4000e7308 */ /* 0x000fe20000000800 */
[-C--:B--2---:R-:W-:Y:S01]  /*3940*/  FMUL.FTZ R24, R24, R6.reuse ;  /* 0x0000000618187220 */ /* 0x084fe20000410000 */
[----:B------:R-:W-:Y:S01]  /*3950*/  FMNMX.FTZ R20, R182, R7, !PT ;  /* 0x00000007b6147209 */ /* 0x000fe20007810000 */
[-C--:B------:R-:W-:Y:S01]  /*3960*/  FMUL.FTZ R25, R25, R6.reuse ;  /* 0x0000000619197220 */ /* 0x080fe20000410000 */
[-C--:B------:R-:W-:Y:S01]  /*3970*/  FMUL.FTZ R28, R28, R6.reuse ;  /* 0x000000061c1c7220 */ /* 0x080fe20000410000 */
[----:B------:R-:W-:Y:S01]  /*3980*/  FMUL.FTZ R29, R29, R6 ;  /* 0x000000061d1d7220 */ /* 0x000fe20000410000 */
[----:B------:R-:W-:Y:S01]  /*3990*/  FMNMX.FTZ R7, R183, R20, !PT ;  /* 0x00000014b7077209 */ /* 0x000fe20007810000 */
[-C--:B------:R-:W-:Y:S01]  /*39a0*/  FMUL.FTZ R32, R32, R6.reuse ;  /* 0x0000000620207220 */ /* 0x080fe20000410000 */
[----:B------:R2:W-:Y:S01]  /*39b0*/  MUFU.EX2 R10, R156 ;  /* 0x0000009c000a7308 */ /* 0x0005e20000000800 */
[----:B-1----:R-:W-:Y:S01]  /*39c0*/  FFMA.FTZ R3, R6, R3, R9 ;  /* 0x0000000306037223 */ /* 0x002fe20000010009 */
[----:B------:R-:W-:Y:S01]  /*39d0*/  FMNMX.FTZ R20, R186, R7, !PT ;  /* 0x00000007ba147209 */ /* 0x000fe20007810000 */
[-C--:B------:R-:W-:Y:S01]  /*39e0*/  FMUL.FTZ R33, R33, R6.reuse ;  /* 0x0000000621217220 */ /* 0x080fe20000410000 */
[----:B------:R-:W-:Y:S01]  /*39f0*/  FMUL.FTZ R36, R36, R6 ;  /* 0x0000000624247220 */ /* 0x000fe20000410000 */
[----:B------:R-:W-:Y:S01]  /*3a00*/  FADD.FTZ R3, R8, R3 ;  /* 0x0000000308037221 */ /* 0x000fe20000010000 */
[----:B------:R-:W-:Y:S01]  /*3a10*/  FMNMX.FTZ R7, R187, R20, !PT ;  /* 0x00000014bb077209 */ /* 0x000fe20007810000 */
[-C--:B------:R-:W-:Y:S01]  /*3a20*/  FMUL.FTZ R37, R37, R6.reuse ;  /* 0x0000000625257220 */ /* 0x080fe20000410000 */
[----:B------:R-:W-:Y:S01]  /*3a30*/  MUFU.EX2 R11, R11 ;  /* 0x0000000b000b7308 */ /* 0x000fe20000000800 */
[--C-:B--2---:R-:W-:Y:S01]  /*3a40*/  FFMA.FTZ R156, R176, UR10, -R205.reuse ;  /* 0x0000000ab09c7c23 */ /* 0x104fe200080108cd */
[----:B------:R-:W-:Y:S01]  /*3a50*/  FMNMX.FTZ R20, R190, R7, !PT ;  /* 0x00000007be147209 */ /* 0x000fe20007810000 */
[-C--:B------:R-:W-:Y:S01]  /*3a60*/  FMUL.FTZ R40, R40, R6.reuse ;  /* 0x0000000628287220 */ /* 0x080fe20000410000 */
[----:B------:R-:W-:Y:S01]  /*3a70*/  IADD3 R176, -R22, 0xb, RZ ;  /* 0x0000000b16b07810 */ /* 0x000fe20007ffe1ff */
[----:B------:R-:W-:Y:S01]  /*3a80*/  FMUL.FTZ R41, R41, R6 ;  /* 0x0000000629297220 */ /* 0x000fe20000410000 */
[----:B------:R-:W-:Y:S01]  /*3a90*/  FMNMX.FTZ R7, R191, R20, !PT ;  /* 0x00000014bf077209 */ /* 0x000fe20007810000 */
[-C--:B------:R-:W-:Y:S01]  /*3aa0*/  FMUL.FTZ R44, R44, R6.reuse ;  /* 0x000000062c2c7220 */ /* 0x080fe20000410000 */
[----:B------:R1:W-:Y:S01]  /*3ab0*/  MUFU.EX2 R12, R160 ;  /* 0x000000a0000c7308 */ /* 0x0003e20000000800 */
[-C--:B------:R-:W-:Y:S01]  /*3ac0*/  FMUL.FTZ R45, R45, R6.reuse ;  /* 0x000000062d2d7220 */ /* 0x080fe20000410000 */
[----:B------:R-:W-:Y:S01]  /*3ad0*/  FMNMX.FTZ R20, R194, R7, !PT ;  /* 0x00000007c2147209 */ /* 0x000fe20007810000 */
[-C--:B------:R-:W-:Y:S01]  /*3ae0*/  FMUL.FTZ R48, R48, R6.reuse ;  /* 0x0000000630307220 */ /* 0x080fe20000410000 */
[-C--:B------:R-:W-:Y:S01]  /*3af0*/  FMUL.FTZ R49, R49, R6.reuse ;  /* 0x0000000631317220 */ /* 0x080fe20000410000 */
[----:B------:R-:W-:Y:S01]  /*3b00*/  FMUL.FTZ R52, R52, R6 ;  /* 0x0000000634347220 */ /* 0x000fe20000410000 */
[----:B------:R-:W-:Y:S01]  /*3b10*/  FMNMX.FTZ R7, R195, R20, !PT ;  /* 0x00000014c3077209 */ /* 0x000fe20007810000 */
[-C--:B------:R-:W-:Y:S01]  /*3b20*/  FMUL.FTZ R53, R53, R6.reuse ;  /* 0x0000000635357220 */ /* 0x080fe20000410000 */
[----:B------:R2:W-:Y:S01]  /*3b30*/  MUFU.EX2 R20, R172 ;  /* 0x000000ac00147308 */ /* 0x0005e20000000800 */
[--C-:B-1----:R-:W-:Y:S01]  /*3b40*/  FFMA.FTZ R160, R168, UR10, -R205.reuse ;  /* 0x0000000aa8a07c23 */ /* 0x102fe200080108cd */
[----:B------:R-:W-:Y:S01]  /*3b50*/  FMNMX.FTZ R152, R198, R7, !PT ;  /* 0x00000007c6987209 */ /* 0x000fe20007810000 */
[-C--:B------:R-:W-:Y:S01]  /*3b60*/  FMUL.FTZ R56, R56, R6.reuse ;  /* 0x0000000638387220 */ /* 0x080fe20000410000 */
[----:B------:R-:W-:Y:S01]  /*3b70*/  F2FP.F16.F32.PACK_AB R168, R8, R9 ;  /* 0x0000000908a8723e */ /* 0x000fe200000000ff */
[----:B------:R-:W-:Y:S01]  /*3b80*/  FMUL.FTZ R57, R57, R6 ;  /* 0x0000000639397220 */ /* 0x000fe20000410000 */
[----:B------:R-:W-:Y:S01]  /*3b90*/  FMNMX.FTZ R7, R199, R152, !PT ;  /* 0x00000098c7077209 */ /* 0x000fe20007810000 */
[--C-:B------:R-:W-:Y:S01]  /*3ba0*/  FFMA.FTZ R152, R180, UR10, -R205.reuse ;  /* 0x0000000ab4987c23 */ /* 0x100fe200080108cd */
[----:B------:R-:W-:Y:S01]  /*3bb0*/  MUFU.EX2 R13, R13 ;  /* 0x0000000d000d7308 */ /* 0x000fe20000000800 */
[--C-:B--2---:R-:W-:Y:S01]  /*3bc0*/  FFMA.FTZ R172, R185, UR10, -R205.reuse ;  /* 0x0000000ab9ac7c23 */ /* 0x104fe200080108cd */
[----:B------:R-:W-:Y:S01]  /*3bd0*/  FFMA.FTZ R180, R189, UR10, -R205 ;  /* 0x0000000abdb47c23 */ /* 0x000fe200080108cd */
[----:B------:R-:W1:Y:S01]  /*3be0*/  SHFL.BFLY PT, R164, R7, 0x2, 0x1f ;  /* 0x0c401f0007a47f89 */ /* 0x000e6200000e0000 */
        /* <DEDUP_REMOVED lines=23> */
[----:B-1----:R-:W-:Y:S01]  /*3d60*/  FMNMX.FTZ R164, R7, R164, !PT ;  /* 0x000000a407a47209 */ /* 0x002fe20007810000 */
        /* <DEDUP_REMOVED lines=31> */
[----:B------:R-:W-:-:S02]  /*3f60*/  FMUL.FTZ R149, R149, R6 ;  /* 0x0000000695957220 */ /* 0x000fc40000410000 */
[----:B------:R-:W-:-:S04]  /*3f70*/  FADD.FTZ R164, -R7, R204 ;  /* 0x000000cc07a47221 */ /* 0x000fc80000010100 */
[----:B------:R-:W-:Y:S01]  /*3f80*/  FMUL.FTZ R181, R164, UR10 ;  /* 0x0000000aa4b57c20 */ /* 0x000fe20008410000 */
[----:B------:R-:W-:Y:S01]  /*3f90*/  FMUL.FTZ R164, R7, UR10 ;  /* 0x0000000a07a47c20 */ /* 0x000fe20008410000 */
[----:B------:R-:W-:Y:S03]  /*3fa0*/  MUFU.EX2 R161, R161 ;  /* 0x000000a100a17308 */ /* 0x000fe60000000800 */
        /* <DEDUP_REMOVED lines=12> */
[----:B------:R-:W-:Y:S01]  /*4070*/  IMAD.U32 R186, RZ, RZ, UR23 ;  /* 0x00000017ffba7e24 */ /* 0x000fe2000f8e00ff */
[----:B------:R-:W1:Y:S01]  /*4080*/  MUFU.EX2 R192, R192 ;  /* 0x000000c000c07308 */ /* 0x000e620000000800 */
[--C-:B------:R-:W-:Y:S01]  /*4090*/  FFMA.FTZ R204, R163, UR10, -R164.reuse ;  /* 0x0000000aa3cc7c23 */ /* 0x100fe200080108a4 */
[----:B------:R-:W-:Y:S01]  /*40a0*/  FFMA.FTZ R163, R166, UR10, -R164 ;  /* 0x0000000aa6a37c23 */ /* 0x000fe200080108a4 */
[----:B------:R-:W-:-:S02]  /*40b0*/  @!P1 VIADD R154, R186, 0x22840 ;  /* 0x00022840ba9a9836 */ /* 0x000fc40000000000 */
[--C-:B------:R-:W-:Y:S01]  /*40c0*/  FFMA.FTZ R206, R167, UR10, -R164.reuse ;  /* 0x0000000aa7ce7c23 */ /* 0x100fe200080108a4 */
[--C-:B------:R-:W-:Y:S01]  /*40d0*/  FFMA.FTZ R189, R170, UR10, -R164.reuse ;  /* 0x0000000aaabd7c23 */ /* 0x100fe200080108a4 */
[--C-:B------:R-:W-:Y:S01]  /*40e0*/  FFMA.FTZ R208, R171, UR10, -R164.reuse ;  /* 0x0000000aabd07c23 */ /* 0x100fe200080108a4 */
[----:B------:R-:W-:Y:S01]  /*40f0*/  FFMA.FTZ R193, R174, UR10, -R164 ;  /* 0x0000000aaec17c23 */ /* 0x000fe200080108a4 */
[----:B------:R-:W2:Y:S01]  /*4100*/  MUFU.EX2 R155, R155 ;  /* 0x0000009b009b7308 */ /* 0x000ea20000000800 */
[----:B------:R-:W-:Y:S01]  /*4110*/  @!P1 PRMT R154, RZ, 0x654, R154 ;  /* 0x00000654ff9a9816 */ /* 0x000fe2000000009a */
[----:B------:R3:W-:Y:S06]  /*4120*/  BAR.ARV R176, 0x100 ;  /* 0x000400b00000751d */ /* 0x0007ec0000002000 */
[----:B------:R-:W4:Y:S01]  /*4130*/  MUFU.EX2 R185, R185 ;  /* 0x000000b900b97308 */ /* 0x000f220000000800 */
[----:B-1----:R-:W-:Y:S01]  /*4140*/  FFMA.FTZ R4, R181, R4, R192 ;  /* 0x00000004b5047223 */ /* 0x002fe200000100c0 */
[----:B------:R1:W-:Y:S01]  /*4150*/  @!P1 SYNCS.ARRIVE.TRANS64.RED.A1T0 RZ, [R154+URZ], RZ ;  /* 0x000000ff9aff99a7 */ /* 0x0003e2000810043f */
[--C-:B------:R-:W-:Y:S01]  /*4160*/  FFMA.FTZ R212, R187, UR10, -R164.reuse ;  /* 0x0000000abbd47c23 */ /* 0x100fe200080108a4 */
[--C-:B------:R-:W-:Y:S01]  /*4170*/  FFMA.FTZ R187, R190, UR10, -R164.reuse ;  /* 0x0000000abebb7c23 */ /* 0x100fe200080108a4 */
[--C-:B------:R-:W-:Y:S01]  /*4180*/  FFMA.FTZ R190, R191, UR10, -R164.reuse ;  /* 0x0000000abfbe7c23 */ /* 0x100fe200080108a4 */
[--C-:B------:R-:W-:Y:S01]  /*4190*/  FFMA.FTZ R191, R194, UR10, -R164.reuse ;  /* 0x0000000ac2bf7c23 */ /* 0x100fe200080108a4 */
[----:B------:R-:W-:Y:S01]  /*41a0*/  FFMA.FTZ R195, R195, UR10, -R164 ;  /* 0x0000000ac3c37c23 */ /* 0x000fe200080108a4 */
[----:B------:R-:W5:Y:S01]  /*41b0*/  MUFU.EX2 R196, R196 ;  /* 0x000000c400c47308 */ /* 0x000f620000000800 */
[----:B--2---:R-:W-:Y:S01]  /*41c0*/  FADD.FTZ R4, R155, R4 ;  /* 0x000000049b047221 */ /* 0x004fe20000010000 */
[----:B-1----:R-:W-:Y:S01]  /*41d0*/  FADD.FTZ R154, R10, R3 ;  /* 0x000000030a9a7221 */ /* 0x002fe20000010000 */
[--C-:B------:R-:W-:Y:S01]  /*41e0*/  FFMA.FTZ R198, R198, UR10, -R164.reuse ;  /* 0x0000000ac6c67c23 */ /* 0x100fe200080108a4 */
[----:B------:R-:W-:Y:S01]  /*41f0*/  FFMA.FTZ R199, R199, UR10, -R164 ;  /* 0x0000000ac7c77c23 */ /* 0x000fe200080108a4 */
[----:B------:R-:W-:Y:S01]  /*4200*/  F2FP.F16.F32.PACK_AB R158, R161, R152 ;  /* 0x00000098a19e723e */ /* 0x000fe200000000ff */
[----:B------:R-:W-:Y:S01]  /*4210*/  FADD.FTZ R3, R11, R154 ;  /* 0x0000009a0b037221 */ /* 0x000fe20000010000 */
[----:B------:R-:W-:Y:S01]  /*4220*/  F2FP.F16.F32.PACK_AB R162, R153, R20 ;  /* 0x0000001499a2723e */ /* 0x000fe200000000ff */
[----:B------:R-:W1:Y:S01]  /*4230*/  MUFU.EX2 R159, R159 ;  /* 0x0000009f009f7308 */ /* 0x000e620000000800 */
[----:B----4-:R-:W-:Y:S01]  /*4240*/  FADD.FTZ R9, R185, R4 ;  /* 0x00000004b9097221 */ /* 0x010fe20000010000 */
[----:B------:R-:W-:Y:S01]  /*4250*/  FADD.FTZ R154, R12, R3 ;  /* 0x000000030c9a7221 */ /* 0x000fe20000010000 */
[----:B------:R-:W-:Y:S01]  /*4260*/  F2FP.F16.F32.PACK_AB R170, R11, R10 ;  /* 0x0000000a0baa723e */ /* 0x000fe200000000ff */
[-C--:B------:R-:W-:Y:S01]  /*4270*/  FMUL.FTZ R26, R26, R181.reuse ;  /* 0x000000b51a1a7220 */ /* 0x080fe20000410000 */
[C---:B------:R-:W-:Y:S01]  /*4280*/  F2FP.F16.F32.PACK_AB R164, R13.reuse, R12 ;  /* 0x0000000c0da4723e */ /* 0x040fe200000000ff */
[----:B------:R-:W-:Y:S01]  /*4290*/  FADD.FTZ R3, R13, R154 ;  /* 0x0000009a0d037221 */ /* 0x000fe20000010000 */
[----:B------:R-:W-:Y:S01]  /*42a0*/  F2FP.F16.F32.PACK_AB R166, R15, R14 ;  /* 0x0000000e0fa6723e */ /* 0x000fe200000000ff */
        /* <DEDUP_REMOVED lines=11> */
[----:B------:R-:W-:Y:S01]  /*4360*/  F2FP.F16.F32.PACK_AB R160, R21, R160 ;  /* 0x000000a015a0723e */ /* 0x000fe200000000ff */
[-C--:B------:R-:W-:Y:S01]  /*4370*/  FMUL.FTZ R35, R35, R181.reuse ;  /* 0x000000b523237220 */ /* 0x080fe20000410000 */
[-C--:B------:R-:W-:Y:S01]  /*4380*/  FMUL.FTZ R38, R38, R181.reuse ;  /* 0x000000b526267220 */ /* 0x080fe20000410000 */
[----:B------:R-:W-:Y:S01]  /*4390*/  FADD.FTZ R3, R21, R154 ;  /* 0x0000009a15037221 */ /* 0x000fe20000010000 */
[-C--:B------:R-:W-:Y:S01]  /*43a0*/  FMUL.FTZ R39, R39, R181.reuse ;  /* 0x000000b527277220 */ /* 0x080fe20000410000 */
[----:B------:R-:W1:Y:S01]  /*43b0*/  MUFU.EX2 R206, R206 ;  /* 0x000000ce00ce7308 */ /* 0x000e620000000800 */
        /* <DEDUP_REMOVED lines=10> */
[----:B------:R-:W-:Y:S01]  /*4460*/  F2FP.F16.F32.PACK_AB R156, R157, R156 ;  /* 0x0000009c9d9c723e */ /* 0x000fe200000000ff */
[-C--:B------:R-:W-:Y:S01]  /*4470*/  FMUL.FTZ R50, R50, R181.reuse ;  /* 0x000000b532327220 */ /* 0x080fe20000410000 */
[-C--:B------:R-:W-:Y:S01]  /*4480*/  FMUL.FTZ R51, R51, R181.reuse ;  /* 0x000000b533337220 */ /* 0x080fe20000410000 */
[----:B------:R-:W-:Y:S01]  /*4490*/  FADD.FTZ R3, R157, R154 ;  /* 0x0000009a9d037221 */ /* 0x000fe20000010000 */
[----:B------:R-:W-:Y:S01]  /*44a0*/  FMUL.FTZ R54, R54, R181 ;  /* 0x000000b536367220 */ /* 0x000fe20000410000 */
        /* <DEDUP_REMOVED lines=71> */
[----:B------:R-:W-:Y:S01]  /*4920*/  F2FP.F16.F32.PACK_AB R171, R196, R185 ;  /* 0x000000b9c4ab723e */ /* 0x000fe200000000ff */
[----:B------:R-:W4:Y:S01]  /*4930*/  MUFU.EX2 R172, R172 ;  /* 0x000000ac00ac7308 */ /* 0x000f220000000800 */
[----:B-1----:R-:W-:Y:S01]  /*4940*/  FADD.FTZ R3, R165, R154 ;  /* 0x0000009aa5037221 */ /* 0x002fe20000010000 */
[----:B------:R-:W-:-:S02]  /*4950*/  F2FP.F16.F32.PACK_AB R161, R208, R189 ;  /* 0x000000bdd0a1723e */ /* 0x000fc400000000ff */
[----:B------:R-:W-:-:S04]  /*4960*/  F2FP.F16.F32.PACK_AB R163, R210, R193 ;  /* 0x000000c1d2a3723e */ /* 0x000fc800000000ff */
[----:B------:R-:W1:Y:S01]  /*4970*/  MUFU.EX2 R212, R212 ;  /* 0x000000d400d47308 */ /* 0x000e620000000800 */
[----:B--2---:R-:W-:-:S07]  /*4980*/  FADD.FTZ R9, R183, R4 ;  /* 0x00000004b7097221 */ /* 0x004fce0000010000 */
[----:B------:R-:W2:Y:S01]  /*4990*/  MUFU.EX2 R169, R169 ;  /* 0x000000a900a97308 */ /* 0x000ea20000000800 */
[C---:B----4-:R-:W-:Y:S01]  /*49a0*/  FADD.FTZ R154, R172.reuse, R3 ;  /* 0x00000003ac9a7221 */ /* 0x050fe20000010000 */
[----:B------:R-:W-:Y:S02]  /*49b0*/  F2FP.F16.F32.PACK_AB R152, R172, R165 ;  /* 0x000000a5ac98723e */ /* 0x000fe400000000ff */
[----:B------:R-:W-:Y:S02]  /*49c0*/  F2FP.F16.F32.PACK_AB R165, R204, R159 ;  /* 0x0000009fcca5723e */ /* 0x000fe400000000ff */
[----:B------:R-:W-:Y:S02]  /*49d0*/  F2FP.F16.F32.PACK_AB R159, R182, R179 ;  /* 0x000000b3b69f723e */ /* 0x000fe400000000ff */
[----:B------:R-:W4:Y:S01]  /*49e0*/  MUFU.EX2 R187, R187 ;  /* 0x000000bb00bb7308 */ /* 0x000f220000000800 */
[C---:B-1----:R-:W-:Y:S01]  /*49f0*/  FADD.FTZ R4, R212.reuse, R9 ;  /* 0x00000009d4047221 */ /* 0x042fe20000010000 */
[----:B------:R-:W-:-:S06]  /*4a00*/  F2FP.F16.F32.PACK_AB R153, R212, R183 ;  /* 0x000000b7d499723e */ /* 0x000fcc00000000ff */
[----:B------:R-:W1:Y:S01]  /*4a10*/  MUFU.EX2 R180, R180 ;  /* 0x000000b400b47308 */ /* 0x000e620000000800 */
[----:B--2---:R-:W-:-:S07]  /*4a20*/  FADD.FTZ R3, R169, R154 ;  /* 0x0000009aa9037221 */ /* 0x004fce0000010000 */
[----:B------:R-:W2:Y:S01]  /*4a30*/  MUFU.EX2 R190, R190 ;  /* 0x000000be00be7308 */ /* 0x000ea20000000800 */
[----:B----4-:R-:W-:-:S07]  /*4a40*/  FADD.FTZ R9, R187, R4 ;  /* 0x00000004bb097221 */ /* 0x010fce0000010000 */
[----:B------:R-:W4:Y:S01]  /*4a50*/  MUFU.EX2 R173, R173 ;  /* 0x000000ad00ad7308 */ /* 0x000f220000000800 */
[C---:B-1----:R-:W-:Y:S01]  /*4a60*/  FADD.FTZ R8, R180.reuse, R3 ;  /* 0x00000003b4087221 */ /* 0x042fe20000010000 */
[----:B------:R-:W-:Y:S02]  /*4a70*/  F2FP.F16.F32.PACK_AB R154, R180, R169 ;  /* 0x000000a9b49a723e */ /* 0x000fe400000000ff */
[----:B------:R-:W-:-:S04]  /*4a80*/  F2FP.F16.F32.PACK_AB R169, R155, R192 ;  /* 0x000000c09ba9723e */ /* 0x000fc800000000ff */
[----:B------:R-:W1:Y:S01]  /*4a90*/  MUFU.EX2 R191, R191 ;  /* 0x000000bf00bf7308 */ /* 0x000e620000000800 */
[C---:B--2---:R-:W-:Y:S01]  /*4aa0*/  FADD.FTZ R4, R190.reuse, R9 ;  /* 0x00000009be047221 */ /* 0x044fe20000010000 */
[----:B------:R-:W-:-:S06]  /*4ab0*/  F2FP.F16.F32.PACK_AB R155, R190, R187 ;  /* 0x000000bbbe9b723e */ /* 0x000fcc00000000ff */
[----:B------:R-:W2:Y:S01]  /*4ac0*/  MUFU.EX2 R184, R184 ;  /* 0x000000b800b87308 */ /* 0x000ea20000000800 */
[----:B----4-:R-:W-:-:S07]  /*4ad0*/  FADD.FTZ R3, R173, R8 ;  /* 0x00000008ad037221 */ /* 0x010fce0000010000 */
[----:B------:R-:W4:Y:S01]  /*4ae0*/  MUFU.EX2 R6, R195 ;  /* 0x000000c300067308 */ /* 0x000f220000000800 */
[----:B-1----:R-:W-:-:S07]  /*4af0*/  FADD.FTZ R9, R191, R4 ;  /* 0x00000004bf097221 */ /* 0x002fce0000010000 */
[----:B------:R-:W1:Y:S01]  /*4b00*/  MUFU.EX2 R177, R177 ;  /* 0x000000b100b17308 */ /* 0x000e620000000800 */
[C---:B--2---:R-:W-:Y:S01]  /*4b10*/  FADD.FTZ R8, R184.reuse, R3 ;  /* 0x00000003b8087221 */ /* 0x044fe20000010000 */
[----:B------:R-:W-:-:S06]  /*4b20*/  F2FP.F16.F32.PACK_AB R172, R184, R173 ;  /* 0x000000adb8ac723e */ /* 0x000fcc00000000ff */
[----:B------:R-:W2:Y:S01]  /*4b30*/  MUFU.EX2 R198, R198 ;  /* 0x000000c600c67308 */ /* 0x000ea20000000800 */
[C---:B----4-:R-:W-:Y:S01]  /*4b40*/  FADD.FTZ R9, R6.reuse, R9 ;  /* 0x0000000906097221 */ /* 0x050fe20000010000 */
[----:B------:R-:W-:-:S06]  /*4b50*/  F2FP.F16.F32.PACK_AB R173, R6, R191 ;  /* 0x000000bf06ad723e */ /* 0x000fcc00000000ff */
[----:B------:R-:W4:Y:S01]  /*4b60*/  MUFU.EX2 R188, R188 ;  /* 0x000000bc00bc7308 */ /* 0x000f220000000800 */
[----:B-1----:R-:W-:-:S07]  /*4b70*/  FADD.FTZ R3, R177, R8 ;  /* 0x00000008b1037221 */ /* 0x002fce0000010000 */
[----:B------:R-:W1:Y:S01]  /*4b80*/  MUFU.EX2 R199, R199 ;  /* 0x000000c700c77308 */ /* 0x000e620000000800 */
[----:B--2---:R-:W-:Y:S01]  /*4b90*/  FADD.FTZ R4, R198, R9 ;  /* 0x00000009c6047221 */ /* 0x004fe20000010000 */
[C---:B----4-:R-:W-:Y:S01]  /*4ba0*/  FADD.FTZ R3, R188.reuse, R3 ;  /* 0x00000003bc037221 */ /* 0x050fe20000010000 */
[----:B------:R-:W-:Y:S02]  /*4bb0*/  F2FP.F16.F32.PACK_AB R174, R188, R177 ;  /* 0x000000b1bcae723e */ /* 0x000fe400000000ff */
[C---:B-1----:R-:W-:Y:S01]  /*4bc0*/  FADD.FTZ R4, R199.reuse, R4 ;  /* 0x00000004c7047221 */ /* 0x042fe20000010000 */
[----:B------:R-:W-:Y:S01]  /*4bd0*/  F2FP.F16.F32.PACK_AB R175, R199, R198 ;  /* 0x000000c6c7af723e */ /* 0x000fe200000000ff */
[----:B---3--:R-:W-:Y:S06]  /*4be0*/  @!P0 BRA `(.L_x_7474) ;  /* 0x0000000000048947 */ /* 0x008fec0003800000 */
[----:B------:R-:W-:Y:S01]  /*4bf0*/  BPT.TRAP 0x1 ;  /* 0x000000040000795c */ /* 0x000fe20000300000 */
.L_x_7474:
[----:B------:R1:W2:Y:S01]  /*4c00*/  SYNCS.PHASECHK.TRANS64.TRYWAIT P3, [UR23+0x22850], R5 ;  /* 0x02285005ff0075a7 */ /* 0x0002a20008060157 */
[----:B------:R-:W-:Y:S05]  /*4c10*/  @!P0 BRA `(.L_x_7475) ;  /* 0x0000000000048947 */ /* 0x000fea0003800000 */
[----:B------:R-:W-:Y:S01]  /*4c20*/  BPT.TRAP 0x1 ;  /* 0x000000040000795c */ /* 0x000fe20000300000 */
.L_x_7475:
[----:B--2---:R-:W-:Y:S05]  /*4c30*/  @P3 BRA `(.L_x_7476) ;  /* 0x0000000000083947 */ /* 0x004fea0003800000 */
[----:B------:R-:W2:Y:S02]  /*4c40*/  SYNCS.PHASECHK.TRANS64.TRYWAIT P3, [UR23+0x22850], R5 ;  /* 0x02285005ff0075a7 */ /* 0x000ea40008060157 */
[----:B--2---:R-:W-:Y:S05]  /*4c50*/  @!P3 BRA `(.L_x_7477) ;  /* 0x0000007c00ecb947 */ /* 0x004fea0003800000 */
.L_x_7476:
[----:B012---:R-:W-:Y:S01]  /*4c60*/  VIADD R5, R22, 0x8 ;  /* 0x0000000816057836 */ /* 0x007fe20000000000 */
[----:B------:R-:W-:Y:S01]  /*4c70*/  UIMAD UR11, UR37, 0xc00, UR21 ;  /* 0x00000c00250b78a4 */ /* 0x000fe2000f8e0215 */
[----:B------:R-:W-:Y:S01]  /*4c80*/  @!P1 VIADD R186, R186, 0x22860 ;  /* 0x00022860baba9836 */ /* 0x000fe20000000000 */
[----:B------:R-:W-:Y:S01]  /*4c90*/  UMOV UR7, 0x40000040 ;  /* 0x4000004000077882 */ /* 0x000fe20000000000 */
[----:B------:R-:W-:Y:S01]  /*4ca0*/  IMAD.MOV.U32 R204, RZ, RZ, R7 ;  /* 0x000000ffffcc7224 */ /* 0x000fe200078e0007 */
        /* <DEDUP_REMOVED lines=39> */
.L_x_7469:
[----:B------:R-:W1:Y:S01]  /*4f20*/  SHFL.BFLY PT, R6, R3, 0x2, 0x1f ;  /* 0x0c401f0003067f89 */ /* 0x000e6200000e0000 */
[----:B------:R-:W-:Y:S01]  /*4f30*/  CS2R R20, SRZ ;  /* 0x0000000000147805 */ /* 0x000fe2000001ff00 */
[----:B------:R-:W-:Y:S01]  /*4f40*/  UIADD3 UR37, UR37, 0x1, URZ ;  /* 0x0000000125257890 */ /* 0x000fe2000fffe03f */
[----:B------:R2:W-:Y:S06]  /*4f50*/  BAR.ARV R176, 0x100 ;  /* 0x000400b00000751d */ /* 0x0005ec0000002000 */
[----:B------:R-:W-:Y:S02]  /*4f60*/  UISETP.NE.AND UP0, UPT, UR37, 0x2, UPT ;  /* 0x000000022500788c */ /* 0x000fe4000bf05270 */
[----:B------:R-:W-:Y:S06]  /*4f70*/  BAR.ARV 0x8, 0x120 ;  /* 0x0204800000007b1d */ /* 0x000fec0000002000 */
[----:B------:R-:W-:Y:S01]  /*4f80*/  USEL UR4, URZ, 0x1, UP0 ;  /* 0x000000013f047887 */ /* 0x000fe20008000000 */
[----:B------:R-:W-:Y:S01]  /*4f90*/  PLOP3.LUT P0, PT, PT, PT, PT, 0x8, 0x0 ;  /* 0x000000000000781c */ /* 0x000fe20003f0e170 */
[----:B------:R-:W4:Y:S01]  /*4fa0*/  SHFL.BFLY PT, R9, R4, 0x2, 0x1f ;  /* 0x0c401f0004097f89 */ /* 0x000f2200000e0000 */
[----:B------:R-:W-:-:S02]  /*4fb0*/  UIADD3 UR39, UR39, 0x1, URZ ;  /* 0x0000000127277890 */ /* 0x000fc4000fffe03f */
[----:B------:R-:W-:Y:S01]  /*4fc0*/  USEL UR37, UR37, URZ, UP0 ;  /* 0x0000003f25257287 */ /* 0x000fe20008000000 */
[----:B-1----:R-:W-:Y:S01]  /*4fd0*/  FADD.FTZ R6, R6, R3 ;  /* 0x0000000306067221 */ /* 0x002fe20000010000 */
[----:B------:R-:W-:-:S04]  /*4fe0*/  ULOP3.LUT UR38, UR38, UR4, URZ, 0x3c, !UPT ;  /* 0x0000000426267292 */ /* 0x000fc8000f8e3c3f */
[----:B0--3--:R-:W0:Y:S01]  /*4ff0*/  SHFL.BFLY PT, R5, R6, 0x1, 0x1f ;  /* 0x0c201f0006057f89 */ /* 0x009e2200000e0000 */
[----:B----4-:R-:W-:-:S05]  /*5000*/  FADD.FTZ R9, R9, R4 ;  /* 0x0000000409097221 */ /* 0x010fca0000010000 */
[----:B------:R-:W1:Y:S01]  /*5010*/  SHFL.BFLY PT, R8, R9, 0x1, 0x1f ;  /* 0x0c201f0009087f89 */ /* 0x000e6200000e0000 */
[----:B0-----:R-:W-:-:S05]  /*5020*/  FADD.FTZ R152, R6, R5 ;  /* 0x0000000506987221 */ /* 0x001fca0000010000 */
[----:B------:R-:W-:-:S13]  /*5030*/  FSETP.NE.FTZ.AND P1, PT, R152, RZ, PT ;  /* 0x000000ff9800720b */ /* 0x000fda0003f35000 */
[----:B------:R-:W0:Y:S01]  /*5040*/  @P1 MUFU.RCP R21, R152 ;  /* 0x0000009800151308 */ /* 0x000e220000001000 */
[----:B-1----:R-:W-:-:S05]  /*5050*/  FADD.FTZ R153, R9, R8 ;  /* 0x0000000809997221 */ /* 0x002fca0000010000 */
[----:B------:R-:W-:Y:S01]  /*5060*/  FSETP.NE.FTZ.AND P2, PT, R153, RZ, PT ;  /* 0x000000ff9900720b */ /* 0x000fe20003f55000 */
[-C--:B0-----:R-:W-:Y:S01]  /*5070*/  FMUL.FTZ R9, R40, R21.reuse ;  /* 0x0000001528097220 */ /* 0x081fe20000410000 */
[-C--:B------:R-:W-:Y:S01]  /*5080*/  FMUL.FTZ R8, R41, R21.reuse ;  /* 0x0000001529087220 */ /* 0x080fe20000410000 */
[----:B------:R-:W-:Y:S01]  /*5090*/  @P1 MUFU.LG2 R40, R152 ;  /* 0x0000009800281308 */ /* 0x000fe20000000c00 */
[-C--:B------:R-:W-:Y:S01]  /*50a0*/  FMUL.FTZ R5, R24, R21.reuse ;  /* 0x0000001518057220 */ /* 0x080fe20000410000 */
[-C--:B------:R-:W-:Y:S01]  /*50b0*/  FMUL.FTZ R6, R28, R21.reuse ;  /* 0x000000151c067220 */ /* 0x080fe20000410000 */
[-C--:B------:R-:W-:Y:S01]  /*50c0*/  FMUL.FTZ R4, R25, R21.reuse ;  /* 0x0000001519047220 */ /* 0x080fe20000410000 */
[-C--:B------:R-:W-:Y:S01]  /*50d0*/  FMUL.FTZ R29, R29, R21.reuse ;  /* 0x000000151d1d7220 */ /* 0x080fe20000410000 */
[-C--:B------:R-:W-:Y:S01]  /*50e0*/  FMUL.FTZ R32, R32, R21.reuse ;  /* 0x0000001520207220 */ /* 0x080fe20000410000 */
[-C--:B------:R-:W-:Y:S01]  /*50f0*/  FMUL.FTZ R33, R33, R21.reuse ;  /* 0x0000001521217220 */ /* 0x080fe20000410000 */
[----:B------:R-:W-:-:S03]  /*5100*/  FMUL.FTZ R36, R36, R21 ;  /* 0x0000001524247220 */ /* 0x000fc60000410000 */
[----:B------:R-:W0:Y:S01]  /*5110*/  @P2 MUFU.RCP R20, R153 ;  /* 0x0000009900142308 */ /* 0x000e220000001000 */
[-C--:B------:R-:W-:Y:S01]  /*5120*/  FMUL.FTZ R37, R37, R21.reuse ;  /* 0x0000001525257220 */ /* 0x080fe20000410000 */
[-C--:B------:R-:W-:Y:S01]  /*5130*/  FMUL.FTZ R11, R44, R21.reuse ;  /* 0x000000152c0b7220 */ /* 0x080fe20000410000 */
[-C--:B------:R-:W-:Y:S01]  /*5140*/  FMUL.FTZ R10, R45, R21.reuse ;  /* 0x000000152d0a7220 */ /* 0x080fe20000410000 */
[-C--:B------:R-:W-:Y:S01]  /*5150*/  FMUL.FTZ R13, R48, R21.reuse ;  /* 0x00000015300d7220 */ /* 0x080fe20000410000 */
[-C--:B------:R-:W-:Y:S01]  /*5160*/  FMUL.FTZ R12, R49, R21.reuse ;  /* 0x00000015310c7220 */ /* 0x080fe20000410000 */
[-C--:B------:R-:W-:Y:S01]  /*5170*/  FMUL.FTZ R15, R52, R21.reuse ;  /* 0x00000015340f7220 */ /* 0x080fe20000410000 */
[-C--:B------:R-:W-:Y:S01]  /*5180*/  FMUL.FTZ R14, R53, R21.reuse ;  /* 0x00000015350e7220 */ /* 0x080fe20000410000 */
[----:B------:R-:W1:Y:S01]  /*5190*/  @P2 MUFU.LG2 R41, R153 ;  /* 0x0000009900292308 */ /* 0x000e620000000c00 */
        /* <DEDUP_REMOVED lines=48> */
[----:B------:R-:W-:-:S02]  /*54a0*/  IMAD.U32 R21, RZ, RZ, UR10 ;  /* 0x0000000aff157e24 */ /* 0x000fc4000f8e00ff */
[-C--:B0-----:R-:W-:Y:S01]  /*54b0*/  FMUL.FTZ R174, R26, R20.reuse ;  /* 0x000000141aae7220 */ /* 0x081fe20000410000 */
[----:B------:R-:W-:Y:S02]  /*54c0*/  IMAD.U32 R49, RZ, RZ, UR10 ;  /* 0x0000000aff317e24 */ /* 0x000fe4000f8e00ff */
[-C--:B------:R-:W-:Y:S01]  /*54d0*/  FMUL.FTZ R26, R30, R20.reuse ;  /* 0x000000141e1a7220 */ /* 0x080fe20000410000 */
[----:B------:R-:W-:Y:S01]  /*54e0*/  @P1 FMUL.FTZ R21, R21, 0.69314718246459960938 ;  /* 0x3f31721815151820 */ /* 0x000fe20000410000 */
[----:B------:R-:W-:Y:S01]  /*54f0*/  @P1 FMUL.FTZ R40, R40, 0.69314718246459960938 ;  /* 0x3f31721828281820 */ /* 0x000fe20000410000 */
[----:B------:R-:W-:Y:S01]  /*5500*/  @P2 FMUL.FTZ R49, R49, 0.69314718246459960938 ;  /* 0x3f31721831312820 */ /* 0x000fe20000410000 */
[----:B-1----:R-:W-:Y:S01]  /*5510*/  @P2 FMUL.FTZ R30, R41, 0.69314718246459960938 ;  /* 0x3f317218291e2820 */ /* 0x002fe20000410000 */
[-C--:B------:R-:W-:Y:S01]  /*5520*/  FMUL.FTZ R161, R83, R20.reuse ;  /* 0x0000001453a17220 */ /* 0x080fe20000410000 */
[----:B------:R-:W-:Y:S01]  /*5530*/  FMUL.FTZ R160, R87, R20 ;  /* 0x0000001457a07220 */ /* 0x000fe20000410000 */
[----:B------:R-:W-:-:S02]  /*5540*/  IMAD.MOV.U32 R44, RZ, RZ, -0x800000 ;  /* 0xff800000ff2c7424 */ /* 0x000fc400078e00ff */
[-C--:B------:R-:W-:Y:S01]  /*5550*/  FMUL.FTZ R83, R86, R20.reuse ;  /* 0x0000001456537220 */ /* 0x080fe20000410000 */
[----:B------:R-:W-:Y:S02]  /*5560*/  IMAD.MOV.U32 R45, RZ, RZ, -0x800000 ;  /* 0xff800000ff2d7424 */ /* 0x000fe400078e00ff */
[-C--:B------:R-:W-:Y:S01]  /*5570*/  FMUL.FTZ R87, R91, R20.reuse ;  /* 0x000000145b577220 */ /* 0x080fe20000410000 */
[-C--:B------:R-:W-:Y:S01]  /*5580*/  FMUL.FTZ R179, R27, R20.reuse ;  /* 0x000000141bb37220 */ /* 0x080fe20000410000 */
[-C--:B------:R-:W-:Y:S01]  /*5590*/  FMUL.FTZ R177, R31, R20.reuse ;  /* 0x000000141fb17220 */ /* 0x080fe20000410000 */
[-C--:B------:R-:W-:Y:S01]  /*55a0*/  FMUL.FTZ R173, R34, R20.reuse ;  /* 0x0000001422ad7220 */ /* 0x080fe20000410000 */
        /* <DEDUP_REMOVED lines=56> */
[----:B------:R-:W-:-:S07]  /*5930*/  @P2 FFMA.FTZ R45, R49, R7, R30 ;  /* 0x00000007312d2223 */ /* 0x000fce000001001e */
.L_x_7458:
        /* <DEDUP_REMOVED lines=11> */
[----:B------:R-:W-:Y:S01]  /*59f0*/  USHF.L.U32 UR8, UR46, 0x2, URZ ;  /* 0x000000022e087899 */ /* 0x000fe2000800063f */
[----:B------:R-:W-:Y:S01]  /*5a00*/  F2FP.F16.F32.PACK_AB R4, R4, R5 ;  /* 0x000000050404723e */ /* 0x000fe200000000ff */
[----:B------:R-:W-:Y:S01]  /*5a10*/  BAR.SYNC.DEFER_BLOCKING 0x1, 0x100 ;  /* 0x0044000000007b1d */ /* 0x000fe20000010000 */
[----:B------:R-:W-:Y:S01]  /*5a20*/  F2FP.F16.F32.PACK_AB R5, R179, R174 ;  /* 0x000000aeb305723e */ /* 0x000fe200000000ff */
[----:B------:R-:W-:Y:S01]  /*5a30*/  USHF.L.U64.HI UR9, UR46, 0x2, UR45 ;  /* 0x000000022e097899 */ /* 0x000fe2000801022d */
[----:B------:R-:W-:Y:S02]  /*5a40*/  F2FP.F16.F32.PACK_AB R8, R8, R9 ;  /* 0x000000090808723e */ /* 0x000fe400000000ff */
[----:B------:R-:W-:Y:S01]  /*5a50*/  F2FP.F16.F32.PACK_AB R10, R10, R11 ;  /* 0x0000000b0a0a723e */ /* 0x000fe200000000ff */
[----:B------:R-:W-:Y:S01]  /*5a60*/  ULDC.64 UR6, c[0x0][0xbd8] ;  /* 0x0002f60000067ab9 */ /* 0x000fe20000000a00 */
[----:B------:R-:W-:Y:S01]  /*5a70*/  F2FP.F16.F32.PACK_AB R9, R170, R159 ;  /* 0x0000009faa09723e */ /* 0x000fe200000000ff */
[----:B------:R-:W-:Y:S01]  /*5a80*/  UIADD3 UR4, UP1, UR8, UR6, URZ ;  /* 0x0000000608047290 */ /* 0x000fe2000ff3e03f */
[----:B------:R-:W-:Y:S01]  /*5a90*/  F2FP.F16.F32.PACK_AB R11, R171, R158 ;  /* 0x0000009eab0b723e */ /* 0x000fe200000000ff */
[----:B------:R-:W-:Y:S01]  /*5aa0*/  UISETP.NE.U32.AND UP0, UPT, UR6, URZ, UPT ;  /* 0x0000003f0600728c */ /* 0x000fe2000bf05070 */
[----:B------:R-:W-:Y:S01]  /*5ab0*/  F2FP.F16.F32.PACK_AB R12, R12, R13 ;  /* 0x0000000d0c0c723e */ /* 0x000fe200000000ff */
[----:B------:R-:W-:Y:S01]  /*5ac0*/  UIADD3.X UR6, UR9, UR7, URZ, UP1, !UPT ;  /* 0x0000000709067290 */ /* 0x000fe20008ffe43f */
[----:B------:R-:W-:Y:S01]  /*5ad0*/  F2FP.F16.F32.PACK_AB R14, R14, R15 ;  /* 0x0000000f0e0e723e */ /* 0x000fe200000000ff */
[----:B------:R-:W-:Y:S01]  /*5ae0*/  UISETP.NE.AND.EX UP0, UPT, UR7, URZ, UPT, UP0 ;  /* 0x0000003f0700728c */ /* 0x000fe2000bf05300 */
        /* <DEDUP_REMOVED lines=8> */
[----:B0-----:R-:W-:Y:S02]  /*5b70*/  MOV R21, R7 ;  /* 0x0000000700157202 */ /* 0x001fe40000000f00 */
[----:B------:R-:W-:Y:S02]  /*5b80*/  F2FP.F16.F32.PACK_AB R73, R165, R152 ;  /* 0x00000098a549723e */ /* 0x000fe400000000ff */
[----:B------:R-:W-:Y:S01]  /*5b90*/  F2FP.F16.F32.PACK_AB R81, R161, R82 ;  /* 0x00000052a151723e */ /* 0x000fe200000000ff */
[----:B------:R-:W-:Y:S01]  /*5ba0*/  IMAD.WIDE R78, R202, 0x2, R20 ;  /* 0x00000002ca4e7825 */ /* 0x000fe200078e0214 */
[----:B------:R-:W-:Y:S02]  /*5bb0*/  F2FP.F16.F32.PACK_AB R88, R89, R88 ;  /* 0x000000585958723e */ /* 0x000fe400000000ff */
[----:B------:R-:W-:-:S02]  /*5bc0*/  F2FP.F16.F32.PACK_AB R82, R85, R84 ;  /* 0x000000545552723e */ /* 0x000fc400000000ff */
[C---:B------:R-:W-:Y:S02]  /*5bd0*/  IADD3 R30, P1, R78.reuse, 0x20, RZ ;  /* 0x000000204e1e7810 */ /* 0x040fe40007f3e0ff */
[C---:B------:R-:W-:Y:S02]  /*5be0*/  LOP3.LUT R7, R78.reuse, 0x380, RZ, 0xc0, !PT ;  /* 0x000003804e077812 */ /* 0x040fe400078ec0ff */
        /* <DEDUP_REMOVED lines=14> */
[--C-:B------:R-:W-:Y:S01]  /*5cd0*/  IMAD.X R53, RZ, RZ, R79.reuse, P2 ;  /* 0x000000ffff357224 */ /* 0x100fe200010e064f */
        /* <DEDUP_REMOVED lines=30> */
[----:B------:R-:W-:Y:S02]  /*5ec0*/  LOP3.LUT R40, R191, 0x380, RZ, 0xc0, !PT ;  /* 0x00000380bf287812 */ /* 0x000fe400078ec0ff */
[----:B------:R-:W-:Y:S02]  /*5ed0*/  SHF.R.U64 R7, R7, 0x3, RZ ;  /* 0x0000000307077819 */ /* 0x000fe400000012ff */
[----:B------:R-:W-:Y:S02]  /*5ee0*/  SHF.R.U64 R42, R42, 0x3, RZ ;  /* 0x000000032a2a7819 */ /* 0x000fe400000012ff */
[----:B------:R-:W-:Y:S02]  /*5ef0*/  SHF.R.U64 R40, R40, 0x3, RZ ;  /* 0x0000000328287819 */ /* 0x000fe400000012ff */
[----:B------:R-:W-:Y:S02]  /*5f00*/  LOP3.LUT R58, R7, R58, RZ, 0x3c, !PT ;  /* 0x0000003a073a7212 */ /* 0x000fe400078e3cff */
[----:B------:R-:W-:-:S02]  /*5f10*/  LOP3.LUT R34, R95, 0x380, RZ, 0xc0, !PT ;  /* 0x000003805f227812 */ /* 0x000fc400078ec0ff */
[----:B------:R-:W-:Y:S02]  /*5f20*/  LOP3.LUT R64, R42, R193, RZ, 0x3c, !PT ;  /* 0x000000c12a407212 */ /* 0x000fe400078e3cff */
[----:B------:R-:W-:Y:S02]  /*5f30*/  LOP3.LUT R7, R70, 0x380, RZ, 0xc0, !PT ;  /* 0x0000038046077812 */ /* 0x000fe400078ec0ff */
[----:B------:R-:W-:Y:S02]  /*5f40*/  LOP3.LUT R38, R181, 0x380, RZ, 0xc0, !PT ;  /* 0x00000380b5267812 */ /* 0x000fe400078ec0ff */
[----:B------:R-:W-:Y:S02]  /*5f50*/  LOP3.LUT R62, R40, R191, RZ, 0x3c, !PT ;  /* 0x000000bf283e7212 */ /* 0x000fe400078e3cff */
[----:B------:R-:W-:Y:S02]  /*5f60*/  LOP3.LUT R42, R199, 0x380, RZ, 0xc0, !PT ;  /* 0x00000380c72a7812 */ /* 0x000fe400078ec0ff */
[----:B------:R-:W-:-:S02]  /*5f70*/  LOP3.LUT R40, R197, 0x380, RZ, 0xc0, !PT ;  /* 0x00000380c5287812 */ /* 0x000fc400078ec0ff */
[----:B------:R-:W-:Y:S02]  /*5f80*/  SHF.R.U64 R34, R34, 0x3, RZ ;  /* 0x0000000322227819 */ /* 0x000fe400000012ff */
[----:B------:R-:W-:Y:S02]  /*5f90*/  SHF.R.U64 R29, R7, 0x3, RZ ;  /* 0x00000003071d7819 */ /* 0x000fe400000012ff */
[----:B------:R-:W-:Y:S02]  /*5fa0*/  SHF.R.U64 R38, R38, 0x3, RZ ;  /* 0x0000000326267819 */ /* 0x000fe400000012ff */
[----:B------:R-:W-:Y:S02]  /*5fb0*/  LOP3.LUT R52, R187, 0x380, RZ, 0xc0, !PT ;  /* 0x00000380bb347812 */ /* 0x000fe400078ec0ff */
[----:B------:R-:W-:Y:S02]  /*5fc0*/  MOV R78, R78 ;  /* 0x0000004e004e7202 */ /* 0x000fe40000000f00 */
[----:B------:R-:W-:-:S02]  /*5fd0*/  SHF.R.U64 R42, R42, 0x3, RZ ;  /* 0x000000032a2a7819 */ /* 0x000fc400000012ff */
[----:B------:R-:W-:Y:S02]  /*5fe0*/  F2FP.F16.F32.PACK_AB R7, R177, R26 ;  /* 0x0000001ab107723e */ /* 0x000fe400000000ff */
[----:B------:R-:W-:Y:S02]  /*5ff0*/  LOP3.LUT R54, R189, 0x380, RZ, 0xc0, !PT ;  /* 0x00000380bd367812 */ /* 0x000fe400078ec0ff */
[----:B------:R-:W-:Y:S01]  /*6000*/  SHF.R.U64 R40, R40, 0x3, RZ ;  /* 0x0000000328287819 */ /* 0x000fe200000012ff */
[----:B------:R0:W-:Y:S01]  /*6010*/  STSM.16.M88.4 [R78], R4 ;  /* 0x000000044e007844 */ /* 0x0001e20000000200 */
[----:B------:R-:W-:Y:S02]  /*6020*/  LOP3.LUT R34, R34, R95, RZ, 0x3c, !PT ;  /* 0x0000005f22227212 */ /* 0x000fe400078e3cff */
[----:B------:R-:W-:Y:S02]  /*6030*/  LOP3.LUT R38, R38, R181, RZ, 0x3c, !PT ;  /* 0x000000b526267212 */ /* 0x000fe400078e3cff */
[----:B------:R-:W-:-:S02]  /*6040*/  SHF.R.U64 R52, R52, 0x3, RZ ;  /* 0x0000000334347819 */ /* 0x000fc400000012ff */
[----:B------:R-:W-:Y:S02]  /*6050*/  LOP3.LUT R26, R42, R199, RZ, 0x3c, !PT ;  /* 0x000000c72a1a7212 */ /* 0x000fe400078e3cff */
[----:B------:R-:W-:Y:S02]  /*6060*/  SHF.R.U64 R54, R54, 0x3, RZ ;  /* 0x0000000336367819 */ /* 0x000fe400000012ff */
[----:B------:R-:W-:Y:S02]  /*6070*/  LOP3.LUT R66, R195, 0x380, RZ, 0xc0, !PT ;  /* 0x00000380c3427812 */ /* 0x000fe400078ec0ff */
[----:B------:R-:W-:Y:S02]  /*6080*/  LOP3.LUT R74, R40, R197, RZ, 0x3c, !PT ;  /* 0x000000c5284a7212 */ /* 0x000fe400078e3cff */
[----:B------:R-:W-:Y:S02]  /*6090*/  MOV R40, R30 ;  /* 0x0000001e00287202 */ /* 0x000fe40000000f00 */
[----:B0-----:R-:W-:-:S02]  /*60a0*/  F2FP.F16.F32.PACK_AB R4, R33, R32 ;  /* 0x000000202104723e */ /* 0x001fc400000000ff */
[----:B------:R-:W-:Y:S02]  /*60b0*/  F2FP.F16.F32.PACK_AB R5, R176, R173 ;  /* 0x000000adb005723e */ /* 0x000fe400000000ff */
[----:B------:R-:W-:Y:S02]  /*60c0*/  F2FP.F16.F32.PACK_AB R6, R37, R36 ;  /* 0x000000242506723e */ /* 0x000fe400000000ff */
[----:B------:R-:W-:Y:S02]  /*60d0*/  F2FP.F16.F32.PACK_AB R7, R175, R172 ;  /* 0x000000acaf07723e */ /* 0x000fe400000000ff */
[----:B------:R-:W-:Y:S02]  /*60e0*/  MOV R35, R34 ;  /* 0x0000002200237202 */ /* 0x000fe40000000f00 */
[----:B------:R-:W-:Y:S01]  /*60f0*/  LOP3.LUT R52, R52, R187, RZ, 0x3c, !PT ;  /* 0x000000bb34347212 */ /* 0x000fe200078e3cff */
[----:B------:R0:W-:Y:S01]  /*6100*/  STSM.16.M88.4 [R40], R4 ;  /* 0x0000000428007844 */ /* 0x0001e20000000200 */
[----:B------:R-:W-:-:S02]  /*6110*/  MOV R38, R38 ;  /* 0x0000002600267202 */ /* 0x000fc40000000f00 */
[----:B------:R-:W-:Y:S01]  /*6120*/  MOV R32, R26 ;  /* 0x0000001a00207202 */ /* 0x000fe20000000f00 */
[----:B------:R-:W-:Y:S01]  /*6130*/  STSM.16.M88.4 [R35], R8 ;  /* 0x0000000823007844 */ /* 0x000fe20000000200 */
[----:B------:R-:W-:Y:S02]  /*6140*/  LOP3.LUT R54, R54, R189, RZ, 0x3c, !PT ;  /* 0x000000bd36367212 */ /* 0x000fe400078e3cff */
[----:B------:R-:W-:Y:S01]  /*6150*/  SHF.R.U64 R66, R66, 0x3, RZ ;  /* 0x0000000342427819 */ /* 0x000fe200000012ff */
[----:B------:R-:W-:Y:S01]  /*6160*/  STSM.16.M88.4 [R38], R12 ;  /* 0x0000000c26007844 */ /* 0x000fe20000000200 */
[----:B------:R-:W-:Y:S02]  /*6170*/  LOP3.LUT R70, R29, R70, RZ, 0x3c, !PT ;  /* 0x000000461d467212 */ /* 0x000fe400078e3cff */
[----:B------:R-:W-:Y:S02]  /*6180*/  MOV R46, R46 ;  /* 0x0000002e002e7202 */ /* 0x000fe40000000f00 */
[----:B------:R-:W-:-:S02]  /*6190*/  F2FP.F16.F32.PACK_AB R26, R61, R60 ;  /* 0x0000003c3d1a723e */ /* 0x000fc400000000ff */
[----:B------:R-:W-:Y:S01]  /*61a0*/  F2FP.F16.F32.PACK_AB R27, R164, R155 ;  /* 0x0000009ba41b723e */ /* 0x000fe200000000ff */
[----:B0-----:R-:W-:Y:S01]  /*61b0*/  IMAD.U32 R5, RZ, RZ, UR6 ;  /* 0x00000006ff057e24 */ /* 0x001fe2000f8e00ff */
[----:B------:R-:W-:Y:S01]  /*61c0*/  MOV R48, R48 ;  /* 0x0000003000307202 */ /* 0x000fe20000000f00 */
[----:B------:R-:W-:Y:S01]  /*61d0*/  ULDC.64 UR6, c[0x0][0xbe0] ;  /* 0x0002f80000067ab9 */ /* 0x000fe20000000a00 */
[----:B------:R-:W-:Y:S01]  /*61e0*/  MOV R34, R74 ;  /* 0x0000004a00227202 */ /* 0x000fe20000000f00 */
[----:B------:R-:W-:Y:S01]  /*61f0*/  STSM.16.M88.4 [R46], R24 ;  /* 0x000000182e007844 */ /* 0x000fe20000000200 */
[----:B------:R-:W-:Y:S01]  /*6200*/  F2FP.F16.F32.PACK_AB R29, R167, R154 ;  /* 0x0000009aa71d723e */ /* 0x000fe200000000ff */
[----:B------:R-:W-:Y:S01]  /*6210*/  IMAD.U32 R4, RZ, RZ, UR4 ;  /* 0x00000004ff047e24 */ /* 0x000fe2000f8e00ff */
[----:B------:R-:W-:Y:S02]  /*6220*/  F2FP.F16.F32.PACK_AB R30, R69, R68 ;  /* 0x00000044451e723e */ /* 0x000fe400000000ff */
[----:B------:R-:W-:-:S02]  /*6230*/  F2FP.F16.F32.PACK_AB R31, R162, R153 ;  /* 0x00000099a21f723e */ /* 0x000fc400000000ff */
[----:B------:R-:W-:Y:S02]  /*6240*/  MOV R50, R50 ;  /* 0x0000003200327202 */ /* 0x000fe40000000f00 */
[----:B------:R-:W-:Y:S01]  /*6250*/  F2FP.F16.F32.PACK_AB R74, R77, R76 ;  /* 0x0000004c4d4a723e */ /* 0x000fe200000000ff */
[----:B------:R-:W-:Y:S01]  /*6260*/  STSM.16.M88.4 [R48], R28 ;  /* 0x0000001c30007844 */ /* 0x000fe20000000200 */
[----:B------:R-:W-:Y:S02]  /*6270*/  F2FP.F16.F32.PACK_AB R75, R163, R56 ;  /* 0x00000038a34b723e */ /* 0x000fe400000000ff */
[----:B------:R-:W-:Y:S02]  /*6280*/  MOV R52, R52 ;  /* 0x0000003400347202 */ /* 0x000fe40000000f00 */
[----:B------:R-:W-:Y:S01]  /*6290*/  F2FP.F16.F32.PACK_AB R83, R160, R83 ;  /* 0x00000053a053723e */ /* 0x000fe200000000ff */
[----:B------:R-:W-:Y:S01]  /*62a0*/  STSM.16.M88.4 [R50], R72 ;  /* 0x0000004832007844 */ /* 0x000fe20000000200 */
[----:B------:R-:W-:-:S02]  /*62b0*/  F2FP.F16.F32.PACK_AB R89, R87, R90 ;  /* 0x0000005a5759723e */ /* 0x000fc400000000ff */
[----:B------:R-:W-:Y:S01]  /*62c0*/  F2FP.F16.F32.PACK_AB R96, R97, R96 ;  /* 0x000000606160723e */ /* 0x000fe200000000ff */
[----:B------:R0:W-:Y:S01]  /*62d0*/  STSM.16.M88.4 [R52], R80 ;  /* 0x0000005034007844 */ /* 0x0001e20000000200 */
[----:B------:R-:W-:Y:S02]  /*62e0*/  LOP3.LUT R66, R66, R195, RZ, 0x3c, !PT ;  /* 0x000000c342427212 */ /* 0x000fe400078e3cff */
        /* <DEDUP_REMOVED lines=49> */
[----:B------:R-:W-:Y:S01]  /*6600*/  @UP1 UIADD3 UR6, UP2, UR8, UR6, URZ ;  /* 0x0000000608061290 */ /* 0x000fe2000ff5e03f */
[----:B------:R-:W-:-:S03]  /*6610*/  IMAD R7, R16, 0x40, R2 ;  /* 0x0000004010077824 */ /* 0x000fc600078e0202 */
[----:B------:R-:W-:Y:S01]  /*6620*/  @UP1 UIADD3.X UR7, UR9, UR7, URZ, UP2, !UPT ;  /* 0x0000000709071290 */ /* 0x000fe200097fe43f */
[----:B------:R-:W-:-:S04]  /*6630*/  IMAD.WIDE R20, R7, 0x2, R20 ;  /* 0x0000000207147825 */ /* 0x000fc800078e0214 */
[----:B------:R-:W-:Y:S01]  /*6640*/  IMAD.U32 R6, RZ, RZ, UR6 ;  /* 0x00000006ff067e24 */ /* 0x000fe2000f8e00ff */
[----:B------:R-:W2:Y:S01]  /*6650*/  @P1 LDG.E R3, desc[UR40][R4.64] ;  /* 0x0000002804031981 */ /* 0x000ea2000c1e1900 */
[----:B------:R-:W-:Y:S01]  /*6660*/  IMAD.U32 R7, RZ, RZ, UR7 ;  /* 0x00000007ff077e24 */ /* 0x000fe2000f8e00ff */
[----:B------:R-:W-:Y:S01]  /*6670*/  UMOV UR4, URZ ;  /* 0x0000003f00047c82 */ /* 0x000fe20008000000 */
[----:B------:R-:W-:-:S03]  /*6680*/  IADD3 R13, P0, R20, 0x1000, RZ ;  /* 0x00001000140d7810 */ /* 0x000fc60007f1e0ff */
[----:B0-----:R1:W5:Y:S01]  /*6690*/  @P2 LDG.E R81, desc[UR40][R6.64] ;  /* 0x0000002806512981 */ /* 0x001362000c1e1900 */
[----:B--2---:R-:W-:Y:S01]  /*66a0*/  @P1 R2UR UR4, R3 ;  /* 0x00000000030412ca */ /* 0x004fe200000e0000 */
[----:B-1----:R-:W-:-:S14]  /*66b0*/  @P2 BRA `(.L_x_7481) ;  /* 0x0000000000102947 */ /* 0x002fdc0003800000 */
[----:B------:R-:W-:Y:S05]  /*66c0*/  @!P1 BRA `(.L_x_7481) ;  /* 0x00000000000c9947 */ /* 0x000fea0003800000 */
[----:B------:R-:W2:Y:S04]  /*66d0*/  LDG.E R6, desc[UR40][R4.64] ;  /* 0x0000002804067981 */ /* 0x000ea8000c1e1900 */
[----:B-----5:R-:W2:Y:S02]  /*66e0*/  LDG.E R81, desc[UR40][R4.64+0x4] ;  /* 0x0000042804517981 */ /* 0x020ea4000c1e1900 */
[----:B--2---:R-:W-:-:S07]  /*66f0*/  IMAD.IADD R81, R81, 0x1, -R6 ;  /* 0x0000000151517824 */ /* 0x004fce00078e0a06 */
.L_x_7481:
[----:B------:R-:W-:Y:S01]  /*6700*/  USHF.R.S32.HI UR11, URZ, 0x1f, UR44 ;  /* 0x0000001f3f0b7899 */ /* 0x000fe2000801142c */
[----:B------:R-:W-:Y:S01]  /*6710*/  IADD3 R5, P2, R20, 0x3000, RZ ;  /* 0x0000300014057810 */ /* 0x000fe20007f5e0ff */
[----:B------:R-:W-:Y:S01]  /*6720*/  ULDC.64 UR12, c[0x0][0xb70] ;  /* 0x0002dc00000c7ab9 */ /* 0x000fe20000000a00 */
[----:B------:R-:W-:Y:S01]  /*6730*/  USHF.R.S32.HI UR9, URZ, 0x1f, UR4 ;  /* 0x0000001f3f097899 */ /* 0x000fe20008011404 */
[----:B------:R-:W-:Y:S01]  /*6740*/  IMAD R10, R18, 0x80, R201 ;  /* 0x00000080120a7824 */ /* 0x000fe200078e02c9 */
[----:B------:R-:W-:Y:S01]  /*6750*/  UIMAD UR10, UR11, UR12, URZ ;  /* 0x0000000c0b0a72a4 */ /* 0x000fe2000f8e023f */
[----:B------:R-:W-:Y:S01]  /*6760*/  LOP3.LUT R4, R5, 0x380, RZ, 0xc0, !PT ;  /* 0x0000038005047812 */ /* 0x000fe200078ec0ff */
[----:B------:R-:W-:Y:S01]  /*6770*/  UMOV UR8, UR4 ;  /* 0x0000000400087c82 */ /* 0x000fe20008000000 */
[----:B------:R-:W-:Y:S01]  /*6780*/  USEL UR45, UR45, URZ, !UP0 ;  /* 0x0000003f2d2d7287 */ /* 0x000fe2000c000000 */
[----:B------:R-:W-:Y:S01]  /*6790*/  LOP3.LUT R12, R13, 0x380, RZ, 0xc0, !PT ;  /* 0x000003800d0c7812 */ /* 0x000fe200078ec0ff */
[----:B------:R-:W-:Y:S01]  /*67a0*/  UIMAD.WIDE.U32 UR6, UR44, UR12, UR8 ;  /* 0x0000000c2c0672a5 */ /* 0x000fe2000f8e0008 */
[----:B------:R-:W-:Y:S01]  /*67b0*/  SHF.R.U64 R4, R4, 0x3, RZ ;  /* 0x0000000304047819 */ /* 0x000fe200000012ff */
[----:B------:R-:W-:Y:S01]  /*67c0*/  UIMAD UR10, UR44, UR13, UR10 ;  /* 0x0000000d2c0a72a4 */ /* 0x000fe2000f8e020a */
[----:B------:R-:W-:Y:S01]  /*67d0*/  IADD3 R9, P1, R20, 0x2000, RZ ;  /* 0x0000200014097810 */ /* 0x000fe20007f3e0ff */
[----:B------:R-:W-:Y:S01]  /*67e0*/  USEL UR46, UR46, URZ, !UP0 ;  /* 0x0000003f2e2e7287 */ /* 0x000fe2000c000000 */
[----:B------:R-:W-:Y:S01]  /*67f0*/  LOP3.LUT R4, R4, R5, RZ, 0x3c, !PT ;  /* 0x0000000504047212 */ /* 0x000fe200078e3cff */
[----:B------:R-:W-:Y:S01]  /*6800*/  ULDC.64 UR12, c[0x0][0xb78] ;  /* 0x0002de00000c7ab9 */ /* 0x000fe20000000a00 */
[----:B------:R-:W-:Y:S01]  /*6810*/  UIADD3 UR7, UR7, UR10, URZ ;  /* 0x0000000a07077290 */ /* 0x000fe2000fffe03f */
[----:B------:R-:W-:Y:S01]  /*6820*/  SHF.R.S32.HI R3, RZ, 0x1f, R10 ;  /* 0x0000001fff037819 */ /* 0x000fe2000001140a */
[----:B------:R-:W-:Y:S01]  /*6830*/  UIMAD UR8, UR45, UR12, URZ ;  /* 0x0000000c2d0872a4 */ /* 0x000fe2000f8e023f */
[----:B------:R-:W-:Y:S01]  /*6840*/  SHF.R.U64 R12, R12, 0x3, RZ ;  /* 0x000000030c0c7819 */ /* 0x000fe200000012ff */
[----:B------:R-:W-:Y:S01]  /*6850*/  UIMAD.WIDE.U32 UR6, UR46, UR12, UR6 ;  /* 0x0000000c2e0672a5 */ /* 0x000fe2000f8e0006 */
[----:B------:R-:W-:Y:S01]  /*6860*/  LOP3.LUT R8, R9, 0x380, RZ, 0xc0, !PT ;  /* 0x0000038009087812 */ /* 0x000fe200078ec0ff */
[----:B------:R-:W-:Y:S01]  /*6870*/  UIMAD UR8, UR46, UR13, UR8 ;  /* 0x0000000d2e0872a4 */ /* 0x000fe2000f8e0208 */
[----:B------:R-:W-:Y:S01]  /*6880*/  LOP3.LUT R12, R12, R13, RZ, 0x3c, !PT ;  /* 0x0000000d0c0c7212 */ /* 0x000fe200078e3cff */
[----:B------:R-:W-:Y:S01]  /*6890*/  IMAD.X R13, RZ, RZ, R21, P0 ;  /* 0x000000ffff0d7224 */ /* 0x000fe200000e0615 */
[----:B------:R-:W-:Y:S01]  /*68a0*/  SHF.R.U64 R8, R8, 0x3, RZ ;  /* 0x0000000308087819 */ /* 0x000fe200000012ff */
[----:B------:R-:W-:Y:S01]  /*68b0*/  ULDC.64 UR12, c[0x0][0xaa0] ;  /* 0x0002a800000c7ab9 */ /* 0x000fe20000000a00 */
[----:B------:R-:W-:Y:S01]  /*68c0*/  IADD3 R5, P3, R10, UR6, RZ ;  /* 0x000000060a057c10 */ /* 0x000fe2000ff7e0ff */
[----:B------:R-:W-:Y:S01]  /*68d0*/  IMAD.U32 R6, RZ, RZ, UR8 ;  /* 0x00000008ff067e24 */ /* 0x000fe2000f8e00ff */
[----:B------:R-:W-:-:S02]  /*68e0*/  IADD3 R73, P0, R20, 0x8000, RZ ;  /* 0x0000800014497810 */ /* 0x000fc40007f1e0ff */
[----:B------:R-:W-:Y:S01]  /*68f0*/  LOP3.LUT R8, R8, R9, RZ, 0x3c, !PT ;  /* 0x0000000908087212 */ /* 0x000fe200078e3cff */
[--C-:B------:R-:W-:Y:S01]  /*6900*/  IMAD.X R9, RZ, RZ, R21.reuse, P1 ;  /* 0x000000ffff097224 */ /* 0x100fe200008e0615 */
[----:B------:R-:W-:Y:S01]  /*6910*/  IADD3.X R6, R3, UR7, R6, P3, !PT ;  /* 0x0000000703067c10 */ /* 0x000fe20009ffe406 */
[----:B------:R-:W-:Y:S01]  /*6920*/  ULDC.64 UR6, c[0x0][0xb40] ;  /* 0x0002d00000067ab9 */ /* 0x000fe20000000a00 */
[C---:B------:R-:W-:Y:S02]  /*6930*/  IADD3 R61, P1, R20.reuse, 0x9000, RZ ;  /* 0x00009000143d7810 */ /* 0x040fe40007f3e0ff */
[----:B------:R-:W-:Y:S02]  /*6940*/  LEA R38, P3, R5, UR6, 0x2 ;  /* 0x0000000605267c11 */ /* 0x000fe4000f8610ff */
[----:B------:R-:W-:Y:S02]  /*6950*/  LOP3.LUT R72, R73, 0x380, RZ, 0xc0, !PT ;  /* 0x0000038049487812 */ /* 0x000fe400078ec0ff */
[----:B------:R-:W-:Y:S01]  /*6960*/  LEA.HI.X R39, R5, UR7, R6, 0x2, P3 ;  /* 0x0000000705277c11 */ /* 0x000fe200098f1406 */
[----:B------:R-:W-:Y:S01]  /*6970*/  IMAD.X R5, RZ, RZ, R21, P2 ;  /* 0x000000ffff057224 */ /* 0x000fe200010e0615 */
[----:B------:R-:W-:Y:S01]  /*6980*/  IADD3 R65, P6, R20, 0x4000, RZ ;  /* 0x0000400014417810 */ /* 0x000fe20007fde0ff */
[----:B------:R-:W-:Y:S01]  /*6990*/  VIADD R6, R10, 0x8 ;  /* 0x000000080a067836 */ /* 0x000fe20000000000 */
[----:B------:R-:W-:-:S02]  /*69a0*/  IADD3 R53, P5, R20, 0x5000, RZ ;  /* 0x0000500014357810 */ /* 0x000fc40007fbe0ff */
[C---:B------:R-:W-:Y:S02]  /*69b0*/  IADD3 R33, P4, R20.reuse, 0x6000, RZ ;  /* 0x0000600014217810 */ /* 0x040fe40007f9e0ff */
[C---:B------:R-:W-:Y:S02]  /*69c0*/  IADD3 R25, P3, R20.reuse, 0x7000, RZ ;  /* 0x0000700014197810 */ /* 0x040fe40007f7e0ff */
[----:B------:R-:W-:Y:S02]  /*69d0*/  IADD3 R49, P2, R20, 0xa000, RZ ;  /* 0x0000a00014317810 */ /* 0x000fe40007f5e0ff */
[----:B------:R-:W-:Y:S02]  /*69e0*/  LOP3.LUT R60, R61, 0x380, RZ, 0xc0, !PT ;  /* 0x000003803d3c7812 */ /* 0x000fe400078ec0ff */
[----:B------:R-:W-:Y:S02]  /*69f0*/  SHF.R.U64 R72, R72, 0x3, RZ ;  /* 0x0000000348487819 */ /* 0x000fe400000012ff */
[----:B------:R-:W-:-:S02]  /*6a00*/  LOP3.LUT R64, R65, 0x380, RZ, 0xc0, !PT ;  /* 0x0000038041407812 */ /* 0x000fc400078ec0ff */
[----:B------:R-:W-:Y:S02]  /*6a10*/  LOP3.LUT R52, R53, 0x380, RZ, 0xc0, !PT ;  /* 0x0000038035347812 */ /* 0x000fe400078ec0ff */
[----:B------:R-:W-:Y:S02]  /*6a20*/  LOP3.LUT R32, R33, 0x380, RZ, 0xc0, !PT ;  /* 0x0000038021207812 */ /* 0x000fe400078ec0ff */
[----:B------:R-:W-:Y:S02]  /*6a30*/  LOP3.LUT R24, R25, 0x380, RZ, 0xc0, !PT ;  /* 0x0000038019187812 */ /* 0x000fe400078ec0ff */
[----:B------:R-:W-:Y:S02]  /*6a40*/  LOP3.LUT R48, R49, 0x380, RZ, 0xc0, !PT ;  /* 0x0000038031307812 */ /* 0x000fe400078ec0ff */
[----:B------:R-:W-:Y:S02]  /*6a50*/  SHF.R.U64 R60, R60, 0x3, RZ ;  /* 0x000000033c3c7819 */ /* 0x000fe400000012ff */
[----:B------:R-:W-:Y:S01]  /*6a60*/  LOP3.LUT R72, R72, R73, RZ, 0x3c, !PT ;  /* 0x0000004948487212 */ /* 0x000fe200078e3cff */
[----:B------:R-:W-:Y:S01]  /*6a70*/  IMAD.X R73, RZ, RZ, R21, P0 ;  /* 0x000000ffff497224 */ /* 0x000fe200000e0615 */
[----:B------:R-:W-:-:S02]  /*6a80*/  SHF.R.U64 R64, R64, 0x3, RZ ;  /* 0x0000000340407819 */ /* 0x000fc400000012ff */
[----:B------:R-:W-:Y:S02]  /*6a90*/  SHF.R.U64 R52, R52, 0x3, RZ ;  /* 0x0000000334347819 */ /* 0x000fe400000012ff */
[----:B------:R-:W-:Y:S02]  /*6aa0*/  SHF.R.U64 R32, R32, 0x3, RZ ;  /* 0x0000000320207819 */ /* 0x000fe400000012ff */
[----:B------:R-:W-:Y:S02]  /*6ab0*/  SHF.R.U64 R24, R24, 0x3, RZ ;  /* 0x0000000318187819 */ /* 0x000fe400000012ff */
[----:B------:R-:W-:Y:S02]  /*6ac0*/  SHF.R.U64 R48, R48, 0x3, RZ ;  /* 0x0000000330307819 */ /* 0x000fe400000012ff */
[----:B------:R-:W-:Y:S02]  /*6ad0*/  LOP3.LUT P0, RZ, R19, 0x3, RZ, 0xc0, !PT ;  /* 0x0000000313ff7812 */ /* 0x000fe4000780c0ff */
        /* <DEDUP_REMOVED lines=12> */
[----:B-----5:R-:W-:-:S02]  /*6ba0*/  ISETP.GE.OR P1, PT, R10, R81, P0 ;  /* 0x000000510a00720c */ /* 0x020fc40000726670 */
[----:B------:R-:W-:Y:S02]  /*6bb0*/  ISETP.GE.OR P0, PT, R6, R81, P0 ;  /* 0x000000510600720c */ /* 0x000fe40000706670 */
[C---:B------:R-:W-:Y:S02]  /*6bc0*/  IADD3 R37, P6, R20.reuse, 0xb000, RZ ;  /* 0x0000b00014257810 */ /* 0x040fe40007fde0ff */
[C---:B------:R-:W-:Y:S02]  /*6bd0*/  IADD3 R77, P5, R20.reuse, 0xc000, RZ ;  /* 0x0000c000144d7810 */ /* 0x040fe40007fbe0ff */
[C---:B------:R-:W-:Y:S02]  /*6be0*/  IADD3 R69, P4, R20.reuse, 0xd000, RZ ;  /* 0x0000d00014457810 */ /* 0x040fe40007f9e0ff */
[C---:B------:R-:W-:Y:S02]  /*6bf0*/  IADD3 R57, P3, R20.reuse, 0xe000, RZ ;  /* 0x0000e00014397810 */ /* 0x040fe40007f7e0ff */
[C---:B------:R-:W-:Y:S01]  /*6c00*/  LOP3.LUT R7, R20.reuse, 0x380, RZ, 0xc0, !PT ;  /* 0x0000038014077812 */ /* 0x040fe200078ec0ff */
[----:B------:R-:W-:Y:S01]  /*6c10*/  @!P1 STG.E desc[UR40][R38.64], R44 ;  /* 0x0000002c26009986 */ /* 0x000fe2000c101928 */
[----:B------:R-:W-:-:S02]  /*6c20*/  IADD3 R10, P2, R20, 0xf000, RZ ;  /* 0x0000f000140a7810 */ /* 0x000fc40007f5e0ff */
[----:B------:R-:W-:Y:S01]  /*6c30*/  LOP3.LUT R36, R37, 0x380, RZ, 0xc0, !PT ;  /* 0x0000038025247812 */ /* 0x000fe200078ec0ff */
[----:B------:R0:W-:Y:S01]  /*6c40*/  @!P0 STG.E desc[UR40][R38.64+0x20], R45 ;  /* 0x0000202d26008986 */ /* 0x0001e2000c101928 */
[----:B------:R-:W-:Y:S01]  /*6c50*/  LOP3.LUT R76, R77, 0x380, RZ, 0xc0, !PT ;  /* 0x000003804d4c7812 */ /* 0x000fe200078ec0ff */
[----:B------:R-:W-:Y:S01]  /*6c60*/  UIMAD UR6, UR9, UR12, URZ ;  /* 0x0000000c090672a4 */ /* 0x000fe2000f8e023f */
[----:B------:R-:W-:Y:S01]  /*6c70*/  LOP3.LUT R68, R69, 0x380, RZ, 0xc0, !PT ;  /* 0x0000038045447812 */ /* 0x000fe200078ec0ff */
[----:B------:R-:W-:Y:S01]  /*6c80*/  IMAD.X R47, RZ, RZ, R21, P2 ;  /* 0x000000ffff2f7224 */ /* 0x000fe200010e0615 */
[----:B------:R-:W-:Y:S01]  /*6c90*/  LOP3.LUT R56, R57, 0x380, RZ, 0xc0, !PT ;  /* 0x0000038039387812 */ /* 0x000fe200078ec0ff */
[----:B------:R-:W5:Y:S01]  /*6ca0*/  LD.E.128 R12, desc[UR40][R12.64] ;  /* 0x000000280c0c7980 */ /* 0x000f62000c101d00 */
[----:B------:R-:W-:Y:S02]  /*6cb0*/  SHF.R.U64 R7, R7, 0x3, RZ ;  /* 0x0000000307077819 */ /* 0x000fe400000012ff */
[----:B------:R-:W-:Y:S01]  /*6cc0*/  LOP3.LUT R3, R10, 0x380, RZ, 0xc0, !PT ;  /* 0x000003800a037812 */ /* 0x000fe200078ec0ff */
[----:B------:R-:W5:Y:S01]  /*6cd0*/  LD.E.128 R64, desc[UR40][R64.64] ;  /* 0x0000002840407980 */ /* 0x000f62000c101d00 */
[----:B------:R-:W-:-:S02]  /*6ce0*/  SHF.R.U64 R36, R36, 0x3, RZ ;  /* 0x0000000324247819 */ /* 0x000fc400000012ff */
[----:B------:R-:W-:Y:S01]  /*6cf0*/  SHF.R.U64 R76, R76, 0x3, RZ ;  /* 0x000000034c4c7819 */ /* 0x000fe200000012ff */
[----:B------:R-:W5:Y:S01]  /*6d00*/  LD.E.128 R52, desc[UR40][R52.64] ;  /* 0x0000002834347980 */ /* 0x000f62000c101d00 */
[----:B------:R-:W-:Y:S02]  /*6d10*/  SHF.R.U64 R68, R68, 0x3, RZ ;  /* 0x0000000344447819 */ /* 0x000fe400000012ff */
[----:B------:R-:W-:Y:S01]  /*6d20*/  SHF.R.U64 R56, R56, 0x3, RZ ;  /* 0x0000000338387819 */ /* 0x000fe200000012ff */
[----:B------:R-:W5:Y:S01]  /*6d30*/  LD.E.128 R32, desc[UR40][R32.64] ;  /* 0x0000002820207980 */ /* 0x000f62000c101d00 */
[----:B------:R-:W-:Y:S02]  /*6d40*/  LOP3.LUT R20, R7, R20, RZ, 0x3c, !PT ;  /* 0x0000001407147212 */ /* 0x000fe400078e3cff */
[----:B------:R-:W-:Y:S01]  /*6d50*/  SHF.R.U64 R3, R3, 0x3, RZ ;  /* 0x0000000303037819 */ /* 0x000fe200000012ff */
[----:B------:R-:W-:Y:S01]  /*6d60*/  UIMAD UR6, UR4, UR13, UR6 ;  /* 0x0000000d040672a4 */ /* 0x000fe2000f8e0206 */
        /* <DEDUP_REMOVED lines=9> */
[----:B------:R1:W5:Y:S01]  /*6e00*/  LD.E.128 R28, desc[UR40][R20.64] ;  /* 0x00000028141c7980 */ /* 0x000362000c101d00 */
[----:B------:R-:W-:-:S03]  /*6e10*/  SHF.R.S32.HI R3, RZ, 0x1f, R2 ;  /* 0x0000001fff037819 */ /* 0x000fc60000011402 */
[----:B------:R-:W5:Y:S04]  /*6e20*/  LD.E.128 R8, desc[UR40][R8.64] ;  /* 0x0000002808087980 */ /* 0x000f68000c101d00 */
[----:B------:R-:W5:Y:S01]  /*6e30*/  LD.E.128 R4, desc[UR40][R4.64] ;  /* 0x0000002804047980 */ /* 0x000f62000c101d00 */
[----:B-1----:R-:W-:-:S03]  /*6e40*/  IMAD.U32 R21, RZ, RZ, UR12 ;  /* 0x0000000cff157e24 */ /* 0x002fc6000f8e00ff */
[----:B------:R-:W5:Y:S01]  /*6e50*/  LD.E.128 R24, desc[UR40][R24.64] ;  /* 0x0000002818187980 */ /* 0x000f62000c101d00 */
[----:B------:R-:W-:-:S03]  /*6e60*/  IMAD.WIDE.U32 R20, R21, UR4, R2 ;  /* 0x0000000415147c25 */ /* 0x000fc6000f8e0002 */
[----:B------:R-:W5:Y:S01]  /*6e70*/  LD.E.128 R72, desc[UR40][R72.64] ;  /* 0x0000002848487980 */ /* 0x000f62000c101d00 */
[----:B------:R-:W-:Y:S01]  /*6e80*/  VIADD R21, R21, UR6 ;  /* 0x0000000615157c36 */ /* 0x000fe20008000000 */
[----:B------:R-:W-:Y:S02]  /*6e90*/  ULDC.64 UR6, c[0x0][0xae0] ;  /* 0x0002b80000067ab9 */ /* 0x000fe40000000a00 */
[----:B------:R-:W5:Y:S04]  /*6ea0*/  LD.E.128 R60, desc[UR40][R60.64] ;  /* 0x000000283c3c7980 */ /* 0x000f68000c101d00 */
[----:B------:R-:W5:Y:S04]  /*6eb0*/  LD.E.128 R48, desc[UR40][R48.64] ;  /* 0x0000002830307980 */ /* 0x000f68000c101d00 */
[----:B0-----:R-:W5:Y:S04]  /*6ec0*/  LD.E.128 R36, desc[UR40][R36.64] ;  /* 0x0000002824247980 */ /* 0x001f68000c101d00 */
        /* <DEDUP_REMOVED lines=10> */
[----:B0-----:R-:W0:Y:S01]  /*6f70*/  FENCE.VIEW.ASYNC.S ;  /* 0x00000000000073c6 */ /* 0x001e220000000000 */
[----:B------:R-:W-:-:S02]  /*6f80*/  IMAD R40, R18, -0x80, R81 ;  /* 0xffffff8012287824 */ /* 0x000fc400078e0251 */
[----:B------:R-:W-:Y:S01]  /*6f90*/  IMAD.U32 R81, RZ, RZ, UR6 ;  /* 0x00000006ff517e24 */ /* 0x000fe2000f8e00ff */
[----:B------:R-:W-:-:S03]  /*6fa0*/  UIMAD UR4, UR44, UR7, UR4 ;  /* 0x000000072c0472a4 */ /* 0x000fc6000f8e0204 */
[----:B------:R-:W-:Y:S01]  /*6fb0*/  IMAD.WIDE.U32 R20, R81, UR44, R20 ;  /* 0x0000002c51147c25 */ /* 0x000fe2000f8e0014 */
[----:B------:R-:W-:Y:S01]  /*6fc0*/  ISETP.GE.AND P3, PT, R16, R40, PT ;  /* 0x000000281000720c */ /* 0x000fe20003f66270 */
[----:B------:R-:W-:Y:S02]  /*6fd0*/  ULDC.64 UR6, c[0x0][0xae8] ;  /* 0x0002ba0000067ab9 */ /* 0x000fe40000000a00 */
[----:B------:R-:W-:Y:S01]  /*6fe0*/  VIADD R21, R21, UR4 ;  /* 0x0000000415157c36 */ /* 0x000fe20008000000 */
[----:B------:R-:W-:Y:S01]  /*6ff0*/  UIMAD UR4, UR45, UR6, URZ ;  /* 0x000000062d0472a4 */ /* 0x000fe2000f8e023f */
[----:B------:R-:W-:Y:S02]  /*7000*/  VIADD R0, R0, 0x22820 ;  /* 0x0002282000007836 */ /* 0x000fe40000000000 */
[C---:B------:R-:W-:Y:S02]  /*7010*/  VIADD R3, R16.reuse, 0x20 ;  /* 0x0000002010037836 */ /* 0x040fe40000000000 */
[----:B------:R-:W-:-:S02]  /*7020*/  VIADD R17, R16, 0x60 ;  /* 0x0000006010117836 */ /* 0x000fc40000000000 */
[----:B------:R-:W-:Y:S01]  /*7030*/  IMAD.U32 R83, RZ, RZ, UR6 ;  /* 0x00000006ff537e24 */ /* 0x000fe2000f8e00ff */
[----:B------:R-:W-:Y:S01]  /*7040*/  UIMAD UR4, UR46, UR7, UR4 ;  /* 0x000000072e0472a4 */ /* 0x000fe2000f8e0204 */
[----:B------:R-:W-:Y:S02]  /*7050*/  PRMT R0, RZ, 0x654, R0 ;  /* 0x00000654ff007816 */ /* 0x000fe40000000000 */
[----:B------:R-:W-:Y:S01]  /*7060*/  IMAD.WIDE.U32 R82, R83, UR46, R20 ;  /* 0x0000002e53527c25 */ /* 0x000fe2000f8e0014 */
[-C--:B------:R-:W-:Y:S01]  /*7070*/  ISETP.GE.AND P0, PT, R3, R40.reuse, PT ;  /* 0x000000280300720c */ /* 0x080fe20003f06270 */
[----:B0-----:R0:W-:Y:S01]  /*7080*/  SYNCS.ARRIVE.TRANS64.RED.A1T0 RZ, [R0+URZ], RZ ;  /* 0x000000ff00ff79a7 */ /* 0x0011e2000810043f */
[-C--:B------:R-:W-:Y:S01]  /*7090*/  ISETP.GE.AND P2, PT, R17, R40.reuse, PT ;  /* 0x000000281100720c */ /* 0x080fe20003f46270 */
[----:B------:R-:W-:Y:S01]  /*70a0*/  VIADD R3, R16, 0x40 ;  /* 0x0000004010037836 */ /* 0x000fe20000000000 */
[--C-:B------:R-:W-:Y:S01]  /*70b0*/  SHF.R.S32.HI R17, RZ, 0x1f, R16.reuse ;  /* 0x0000001fff117819 */ /* 0x100fe20000011410 */
[----:B------:R-:W-:Y:S01]  /*70c0*/  VIADD R87, R83, UR4 ;  /* 0x0000000453577c36 */ /* 0x000fe20008000000 */
[----:B------:R-:W-:Y:S02]  /*70d0*/  BSSY B1, `(.L_x_7482) ;  /* 0x000001a000017945 */ /* 0x000fe40003800000 */
[----:B------:R-:W-:Y:S01]  /*70e0*/  ISETP.GE.AND P1, PT, R3, R40, PT ;  /* 0x000000280300720c */ /* 0x000fe20003f26270 */
[----:B------:R-:W-:Y:S01]  /*70f0*/  IMAD.WIDE R80, R18, 0x80, R16 ;  /* 0x0000008012507825 */ /* 0x000fe200078e0210 */
[----:B0-----:R-:W-:Y:S11]  /*7100*/  @P3 BRA `(.L_x_7483) ;  /* 0x0000000000583947 */ /* 0x001ff60003800000 */
[----:B------:R-:W-:Y:S01]  /*7110*/  ULDC.64 UR6, c[0x0][0xad8] ;  /* 0x0002b60000067ab9 */ /* 0x000fe20000000a00 */
[----:B------:R-:W-:Y:S01]  /*7120*/  IMAD.MOV.U32 R20, RZ, RZ, R82 ;  /* 0x000000ffff147224 */ /* 0x000fe200078e0052 */
[----:B------:R-:W-:Y:S01]  /*7130*/  ULDC UR4, c[0x0][0xa8c] ;  /* 0x0002a30000047ab9 */ /* 0x000fe20000000800 */
[----:B------:R-:W-:Y:S01]  /*7140*/  IMAD R3, R81, UR6, RZ ;  /* 0x0000000651037c24 */ /* 0x000fe2000f8e02ff */
[C---:B------:R-:W-:Y:S01]  /*7150*/  ISETP.GE.AND P4, PT, R2.reuse, UR4, PT ;  /* 0x0000000402007c0c */ /* 0x040fe2000bf86270 */
[----:B------:R-:W-:Y:S02]  /*7160*/  IMAD.MOV.U32 R21, RZ, RZ, R87 ;  /* 0x000000ffff157224 */ /* 0x000fe400078e0057 */
[----:B------:R-:W-:Y:S02]  /*7170*/  VIADD R0, R2, 0x40 ;  /* 0x0000004002007836 */ /* 0x000fe40000000000 */
[----:B------:R-:W-:-:S03]  /*7180*/  IMAD.WIDE.U32 R20, R80, UR6, R20 ;  /* 0x0000000650147c25 */ /* 0x000fc6000f8e0014 */
[----:B------:R-:W-:Y:S01]  /*7190*/  ISETP.GE.AND P3, PT, R0, UR4, PT ;  /* 0x0000000400007c0c */ /* 0x000fe2000bf66270 */
[----:B------:R-:W-:Y:S01]  /*71a0*/  IMAD R3, R80, UR7, R3 ;  /* 0x0000000750037c24 */ /* 0x000fe2000f8e0203 */
[----:B------:R-:W-:Y:S01]  /*71b0*/  ULDC.64 UR6, c[0x0][0xa80] ;  /* 0x0002a00000067ab9 */ /* 0x000fe20000000a00 */
[----:B------:R-:W-:Y:S01]  /*71c0*/  VIADD R0, R2, 0x80 ;  /* 0x0000008002007836 */ /* 0x000fe20000000000 */
[----:B------:R-:W-:Y:S01]  /*71d0*/  LEA R84, P6, R20, UR6, 0x1 ;  /* 0x0000000614547c11 */ /* 0x000fe2000f8c08ff */
[----:B------:R-:W-:Y:S02]  /*71e0*/  IMAD.IADD R3, R21, 0x1, R3 ;  /* 0x0000000115037824 */ /* 0x000fe400078e0203 */
[----:B------:R-:W-:Y:S01]  /*71f0*/  VIADD R18, R2, 0xc0 ;  /* 0x000000c002127836 */ /* 0x000fe20000000000 */
[----:B------:R-:W-:Y:S02]  /*7200*/  ISETP.GE.AND P5, PT, R0, UR4, PT ;  /* 0x0000000400007c0c */ /* 0x000fe4000bfa6270 */
[----:B------:R-:W-:-:S02]  /*7210*/  LEA.HI.X R85, R20, UR7, R3, 0x1, P6 ;  /* 0x0000000714557c11 */ /* 0x000fc4000b0f0c03 */
[----:B------:R-:W-:-:S03]  /*7220*/  ISETP.GE.AND P6, PT, R18, UR4, PT ;  /* 0x0000000412007c0c */ /* 0x000fc6000bfc6270 */
[----:B-----5:R0:W-:Y:S04]  /*7230*/  @!P4 STG.E.128 desc[UR40][R84.64], R28 ;  /* 0x0000001c5400c986 */ /* 0x0201e8000c101d28 */
[----:B------:R0:W-:Y:S04]  /*7240*/  @!P3 STG.E.128 desc[UR40][R84.64+0x80], R64 ;  /* 0x000080405400b986 */ /* 0x0001e8000c101d28 */
[----:B------:R0:W-:Y:S04]  /*7250*/  @!P5 STG.E.128 desc[UR40][R84.64+0x100], R72 ;  /* 0x000100485400d986 */ /* 0x0001e8000c101d28 */
[----:B------:R0:W-:Y:S02]  /*7260*/  @!P6 STG.E.128 desc[UR40][R84.64+0x180], R76 ;  /* 0x0001804c5400e986 */ /* 0x0001e4000c101d28 */
.L_x_7483:
[----:B------:R-:W-:Y:S05]  /*7270*/  BSYNC B1 ;  /* 0x0000000000017941 */ /* 0x000fea0003800000 */
.L_x_7482:
[----:B------:R-:W-:Y:S04]  /*7280*/  BSSY B1, `(.L_x_7484) ;  /* 0x000001a000017945 */ /* 0x000fe80003800000 */
[----:B------:R-:W-:Y:S05]  /*7290*/  @P0 BRA `(.L_x_7485) ;  /* 0x0000000000600947 */ /* 0x000fea0003800000 */
[----:B------:R-:W-:Y:S01]  /*72a0*/  IADD3 R3, P0, R80, 0x20, RZ ;  /* 0x0000002050037810 */ /* 0x000fe20007f1e0ff */
[C---:B------:R-:W-:Y:S01]  /*72b0*/  VIADD R20, R2.reuse, 0x80 ;  /* 0x0000008002147836 */ /* 0x040fe20000000000 */
[----:B------:R-:W-:Y:S01]  /*72c0*/  ULDC UR4, c[0x0][0xa8c] ;  /* 0x0002a30000047ab9 */ /* 0x000fe20000000800 */
[----:B------:R-:W-:Y:S01]  /*72d0*/  VIADD R18, R2, 0x40 ;  /* 0x0000004002127836 */ /* 0x000fe20000000000 */
[----:B------:R-:W-:Y:S01]  /*72e0*/  ULDC.64 UR6, c[0x0][0xad8] ;  /* 0x0002b60000067ab9 */ /* 0x000fe20000000a00 */
[----:B------:R-:W-:Y:S01]  /*72f0*/  IMAD.X R0, RZ, RZ, R81, P0 ;  /* 0x000000ffff007224 */ /* 0x000fe200000e0651 */
[----:B------:R-:W-:Y:S01]  /*7300*/  ISETP.GE.AND P5, PT, R20, UR4, PT ;  /* 0x0000000414007c0c */ /* 0x000fe2000bfa6270 */
[----:B------:R-:W-:Y:S01]  /*7310*/  IMAD.MOV.U32 R20, RZ, RZ, R82 ;  /* 0x000000ffff147224 */ /* 0x000fe200078e0052 */
[----:B------:R-:W-:Y:S01]  /*7320*/  ISETP.GE.AND P4, PT, R18, UR4, PT ;  /* 0x0000000412007c0c */ /* 0x000fe2000bf86270 */
[----:B------:R-:W-:Y:S01]  /*7330*/  IMAD.MOV.U32 R21, RZ, RZ, R87 ;  /* 0x000000ffff157224 */ /* 0x000fe200078e0057 */
[----:B------:R-:W-:Y:S01]  /*7340*/  ISETP.GE.AND P3, PT, R2, UR4, PT ;  /* 0x0000000402007c0c */ /* 0x000fe2000bf66270 */
[----:B------:R-:W-:-:S02]  /*7350*/  IMAD R0, R0, UR6, RZ ;  /* 0x0000000600007c24 */ /* 0x000fc4000f8e02ff */
[----:B------:R-:W-:Y:S02]  /*7360*/  VIADD R18, R2, 0xc0 ;  /* 0x000000c002127836 */ /* 0x000fe40000000000 */
[----:B------:R-:W-:-:S03]  /*7370*/  IMAD.WIDE.U32 R20, R3, UR6, R20 ;  /* 0x0000000603147c25 */ /* 0x000fc6000f8e0014 */
[----:B------:R-:W-:Y:S01]  /*7380*/  ISETP.GE.AND P6, PT, R18, UR4, PT ;  /* 0x0000000412007c0c */ /* 0x000fe2000bfc6270 */
[----:B------:R-:W-:Y:S01]  /*7390*/  IMAD R3, R3, UR7, R0 ;  /* 0x0000000703037c24 */ /* 0x000fe2000f8e0200 */
[----:B------:R-:W-:Y:S02]  /*73a0*/  ULDC.64 UR6, c[0x0][0xa80] ;  /* 0x0002a00000067ab9 */ /* 0x000fe40000000a00 */
[----:B0----5:R-:W-:Y:S01]  /*73b0*/  LEA R28, P0, R20, UR6, 0x1 ;  /* 0x00000006141c7c11 */ /* 0x021fe2000f8008ff */
[----:B------:R-:W-:-:S05]  /*73c0*/  IMAD.IADD R3, R21, 0x1, R3 ;  /* 0x0000000115037824 */ /* 0x000fca00078e0203 */
[----:B------:R-:W-:-:S05]  /*73d0*/  LEA.HI.X R29, R20, UR7, R3, 0x1, P0 ;  /* 0x00000007141d7c11 */ /* 0x000fca00080f0c03 */
[----:B------:R1:W-:Y:S04]  /*73e0*/  @!P3 STG.E.128 desc[UR40][R28.64], R12 ;  /* 0x0000000c1c00b986 */ /* 0x0003e8000c101d28 */
[----:B------:R1:W-:Y:S04]  /*73f0*/  @!P4 STG.E.128 desc[UR40][R28.64+0x80], R52 ;  /* 0x000080341c00c986 */ /* 0x0003e8000c101d28 */
[----:B------:R1:W-:Y:S04]  /*7400*/  @!P5 STG.E.128 desc[UR40][R28.64+0x100], R60 ;  /* 0x0001003c1c00d986 */ /* 0x0003e8000c101d28 */
[----:B------:R1:W-:Y:S02]  /*7410*/  @!P6 STG.E.128 desc[UR40][R28.64+0x180], R68 ;  /* 0x000180441c00e986 */ /* 0x0003e4000c101d28 */
.L_x_7485:
[----:B------:R-:W-:Y:S05]  /*7420*/  BSYNC B1 ;  /* 0x0000000000017941 */ /* 0x000fea0003800000 */
.L_x_7484:
[----:B------:R-:W-:Y:S04]  /*7430*/  BSSY B1, `(.L_x_7486) ;  /* 0x000001a000017945 */ /* 0x000fe80003800000 */
[----:B------:R-:W-:Y:S05]  /*7440*/  @P1 BRA `(.L_x_7487) ;  /* 0x0000000000601947 */ /* 0x000fea0003800000 */
[----:B------:R-:W-:Y:S01]  /*7450*/  IADD3 R3, P0, R80, 0x40, RZ ;  /* 0x0000004050037810 */ /* 0x000fe20007f1e0ff */
[C---:B-1---5:R-:W-:Y:S01]  /*7460*/  VIADD R12, R2.reuse, 0x40 ;  /* 0x00000040020c7836 */ /* 0x062fe20000000000 */
        /* <DEDUP_REMOVED lines=15> */
[----:B------:R-:W-:Y:S01]  /*7560*/  LEA R14, P0, R12, UR6, 0x1 ;  /* 0x000000060c0e7c11 */ /* 0x000fe2000f8008ff */
[----:B------:R-:W-:-:S05]  /*7570*/  IMAD.IADD R3, R13, 0x1, R3 ;  /* 0x000000010d037824 */ /* 0x000fca00078e0203 */
[----:B------:R-:W-:-:S05]  /*7580*/  LEA.HI.X R15, R12, UR7, R3, 0x1, P0 ;  /* 0x000000070c0f7c11 */ /* 0x000fca00080f0c03 */
[----:B------:R2:W-:Y:S04]  /*7590*/  @!P1 STG.E.128 desc[UR40][R14.64], R8 ;  /* 0x000000080e009986 */ /* 0x0005e8000c101d28 */
[----:B------:R2:W-:Y:S04]  /*75a0*/  @!P3 STG.E.128 desc[UR40][R14.64+0x80], R32 ;  /* 0x000080200e00b986 */ /* 0x0005e8000c101d28 */
[----:B------:R2:W-:Y:S04]  /*75b0*/  @!P4 STG.E.128 desc[UR40][R14.64+0x100], R48 ;  /* 0x000100300e00c986 */ /* 0x0005e8000c101d28 */
[----:B------:R2:W-:Y:S02]  /*75c0*/  @!P5 STG.E.128 desc[UR40][R14.64+0x180], R56 ;  /* 0x000180380e00d986 */ /* 0x0005e4000c101d28 */
.L_x_7487:
[----:B------:R-:W-:Y:S05]  /*75d0*/  BSYNC B1 ;  /* 0x0000000000017941 */ /* 0x000fea0003800000 */
.L_x_7486:
[----:B------:R-:W-:Y:S05]  /*75e0*/  @P2 BRA `(.L_x_7488) ;  /* 0x0000000c006c2947 */ /* 0x000fea0003800000 */
[----:B------:R-:W-:Y:S01]  /*75f0*/  IADD3 R3, P0, R80, 0x60, RZ ;  /* 0x0000006050037810 */ /* 0x000fe20007f1e0ff */
[C---:B------:R-:W-:Y:S01]  /*7600*/  VIADD R0, R2.reuse, 0x40 ;  /* 0x0000004002007836 */ /* 0x040fe20000000000 */
[----:B------:R-:W-:Y:S01]  /*7610*/  ULDC UR4, c[0x0][0xa8c] ;  /* 0x0002a30000047ab9 */ /* 0x000fe20000000800 */
[----:B------:R-:W-:Y:S01]  /*7620*/  ULDC.64 UR6, c[0x0][0xad8] ;  /* 0x0002b60000067ab9 */ /* 0x000fe20000000a00 */
[----:B--2--5:R-:W-:Y:S01]  /*7630*/  IMAD.MOV.U32 R8, RZ, RZ, R82 ;  /* 0x000000ffff087224 */ /* 0x024fe200078e0052 */
[----:B------:R-:W-:Y:S01]  /*7640*/  ISETP.GE.AND P1, PT, R2, UR4, PT ;  /* 0x0000000402007c0c */ /* 0x000fe2000bf26270 */
[----:B------:R-:W-:Y:S01]  /*7650*/  IMAD.X R80, RZ, RZ, R81, P0 ;  /* 0x000000ffff507224 */ /* 0x000fe200000e0651 */
[----:B------:R-:W-:Y:S01]  /*7660*/  ISETP.GE.AND P2, PT, R0, UR4, PT ;  /* 0x0000000400007c0c */ /* 0x000fe2000bf46270 */
[----:B------:R-:W-:Y:S02]  /*7670*/  IMAD.MOV.U32 R9, RZ, RZ, R87 ;  /* 0x000000ffff097224 */ /* 0x000fe400078e0057 */
[----:B------:R-:W-:-:S02]  /*7680*/  IMAD R80, R80, UR6, RZ ;  /* 0x0000000650507c24 */ /* 0x000fc4000f8e02ff */
[----:B------:R-:W-:Y:S02]  /*7690*/  VIADD R0, R2, 0x80 ;  /* 0x0000008002007836 */ /* 0x000fe40000000000 */
[----:B------:R-:W-:-:S03]  /*76a0*/  IMAD.WIDE.U32 R8, R3, UR6, R8 ;  /* 0x0000000603087c25 */ /* 0x000fc6000f8e0008 */
[----:B------:R-:W-:Y:S01]  /*76b0*/  ISETP.GE.AND P3, PT, R0, UR4, PT ;  /* 0x0000000400007c0c */ /* 0x000fe2000bf66270 */
[----:B------:R-:W-:Y:S01]  /*76c0*/  IMAD R3, R3, UR7, R80 ;  /* 0x0000000703037c24 */ /* 0x000fe2000f8e0250 */
[----:B------:R-:W-:Y:S01]  /*76d0*/  ULDC.64 UR6, c[0x0][0xa80] ;  /* 0x0002a00000067ab9 */ /* 0x000fe20000000a00 */
[----:B------:R-:W-:Y:S01]  /*76e0*/  VIADD R0, R2, 0xc0 ;  /* 0x000000c002007836 */ /* 0x000fe20000000000 */
[----:B------:R-:W-:Y:S01]  /*76f0*/  LEA R10, P0, R8, UR6, 0x1 ;  /* 0x00000006080a7c11 */ /* 0x000fe2000f8008ff */
[----:B------:R-:W-:-:S05]  /*7700*/  IMAD.IADD R3, R9, 0x1, R3 ;  /* 0x0000000109037824 */ /* 0x000fca00078e0203 */
[----:B------:R-:W-:Y:S02]  /*7710*/  LEA.HI.X R11, R8, UR7, R3, 0x1, P0 ;  /* 0x00000007080b7c11 */ /* 0x000fe400080f0c03 */
[----:B------:R-:W-:-:S03]  /*7720*/  ISETP.GE.AND P0, PT, R0, UR4, PT ;  /* 0x0000000400007c0c */ /* 0x000fc6000bf06270 */
[----:B------:R4:W-:Y:S04]  /*7730*/  @!P1 STG.E.128 desc[UR40][R10.64], R4 ;  /* 0x000000040a009986 */ /* 0x0009e8000c101d28 */
[----:B------:R4:W-:Y:S04]  /*7740*/  @!P2 STG.E.128 desc[UR40][R10.64+0x80], R24 ;  /* 0x000080180a00a986 */ /* 0x0009e8000c101d28 */
[----:B------:R4:W-:Y:S02]  /*7750*/  @!P3 STG.E.128 desc[UR40][R10.64+0x100], R36 ;  /* 0x000100240a00b986 */ /* 0x0009e4000c101d28 */
[----:B------:R-:W-:Y:S05]  /*7760*/  @P0 BRA `(.L_x_7488) ;  /* 0x0000000c000c0947 */ /* 0x000fea0003800000 */
[----:B------:R2:W-:Y:S01]  /*7770*/  STG.E.128 desc[UR40][R10.64+0x180], R44 ;  /* 0x0001802c0a007986 */ /* 0x0005e2000c101d28 */
[----:B------:R-:W-:Y:S05]  /*7780*/  BRA `(.L_x_7488) ;  /* 0x0000000c00047947 */ /* 0x000fea0003800000 */
.L_x_7480:
        /* <DEDUP_REMOVED lines=9> */
[----:B------:R-:W-:-:S02]  /*7820*/  IMAD.U32 R4, RZ, RZ, UR4 ;  /* 0x00000004ff047e24 */ /* 0x000fc4000f8e00ff */
[----:B------:R-:W-:Y:S01]  /*7830*/  IMAD.U32 R5, RZ, RZ, UR6 ;  /* 0x00000006ff057e24 */ /* 0x000fe2000f8e00ff */
[----:B------:R-:W-:Y:S01]  /*7840*/  ULDC.64 UR6, c[0x0][0xbe0] ;  /* 0x0002f80000067ab9 */ /* 0x000fe20000000a00 */
[----:B------:R-:W-:Y:S01]  /*7850*/  PLOP3.LUT P1, PT, PT, PT, UP0, 0x80, 0x0 ;  /* 0x000000000000781c */ /* 0x000fe20003f2f008 */
[----:B------:R-:W-:-:S04]  /*7860*/  UISETP.NE.U32.AND UP1, UPT, UR6, URZ, UPT ;  /* 0x0000003f0600728c */ /* 0x000fc8000bf25070 */
[----:B------:R-:W-:-:S06]  /*7870*/  UISETP.NE.AND.EX UP1, UPT, UR7, URZ, UPT, UP1 ;  /* 0x0000003f0700728c */ /* 0x000fcc000bf25310 */
[----:B------:R-:W-:Y:S02]  /*7880*/  PLOP3.LUT P2, PT, PT, PT, UP1, 0x80, 0x0 ;  /* 0x000000000000781c */ /* 0x000fe40003f4f018 */
[----:B------:R1:W5:Y:S03]  /*7890*/  @P1 LDG.E R11, desc[UR40][R4.64] ;  /* 0x00000028040b1981 */ /* 0x000366000c1e1900 */
[----:B------:R-:W-:-:S04]  /*78a0*/  @UP1 UIADD3 UR6, UP2, UR8, UR6, URZ ;  /* 0x0000000608061290 */ /* 0x000fc8000ff5e03f */
[----:B------:R-:W-:Y:S02]  /*78b0*/  @UP1 UIADD3.X UR7, UR9, UR7, URZ, UP2, !UPT ;  /* 0x0000000709071290 */ /* 0x000fe400097fe43f */
[----:B------:R-:W-:-:S04]  /*78c0*/  IMAD.U32 R6, RZ, RZ, UR6 ;  /* 0x00000006ff067e24 */ /* 0x000fc8000f8e00ff */
[----:B------:R-:W-:-:S05]  /*78d0*/  IMAD.U32 R7, RZ, RZ, UR7 ;  /* 0x00000007ff077e24 */ /* 0x000fca000f8e00ff */
[----:B0-----:R1:W5:Y:S01]  /*78e0*/  @P2 LDG.E R9, desc[UR40][R6.64] ;  /* 0x0000002806092981 */ /* 0x001362000c1e1900 */
[----:B------:R-:W-:Y:S01]  /*78f0*/  ISETP.GE.AND P0, PT, R203, 0x80, PT ;  /* 0x00000080cb00780c */ /* 0x000fe20003f06270 */
[----:B------:R-:W-:-:S12]  /*7900*/  @P2 BRA `(.L_x_7489) ;  /* 0x0000000000102947 */ /* 0x000fd80003800000 */
[----:B------:R-:W-:Y:S05]  /*7910*/  @!P1 BRA `(.L_x_7489) ;  /* 0x00000000000c9947 */ /* 0x000fea0003800000 */
[----:B------:R-:W2:Y:S04]  /*7920*/  LDG.E R0, desc[UR40][R4.64] ;  /* 0x0000002804007981 */ /* 0x000ea8000c1e1900 */
[----:B-----5:R-:W2:Y:S02]  /*7930*/  LDG.E R9, desc[UR40][R4.64+0x4] ;  /* 0x0000042804097981 */ /* 0x020ea4000c1e1900 */
[----:B--2---:R-:W-:-:S07]  /*7940*/  IMAD.IADD R9, R9, 0x1, -R0 ;  /* 0x0000000109097824 */ /* 0x004fce00078e0a00 */
.L_x_7489:
[----:B------:R-:W-:Y:S01]  /*7950*/  USHF.R.S32.HI UR7, URZ, 0x1f, UR44 ;  /* 0x0000001f3f077899 */ /* 0x000fe2000801142c */
[----:B------:R-:W-:Y:S01]  /*7960*/  BSSY B1, `(.L_x_7490) ;  /* 0x000001e000017945 */ /* 0x000fe20003800000 */
[----:B------:R-:W-:Y:S01]  /*7970*/  USEL UR46, UR46, URZ, !UP0 ;  /* 0x0000003f2e2e7287 */ /* 0x000fe2000c000000 */
[----:B------:R-:W-:Y:S01]  /*7980*/  SHF.R.S32.HI R13, RZ, 0x1f, R2 ;  /* 0x0000001fff0d7819 */ /* 0x000fe20000011402 */
[----:B------:R-:W-:Y:S01]  /*7990*/  USEL UR45, UR45, URZ, !UP0 ;  /* 0x0000003f2d2d7287 */ /* 0x000fe2000c000000 */
[----:B-----5:R-:W-:Y:S01]  /*79a0*/  SHF.R.S32.HI R8, RZ, 0x1f, R11 ;  /* 0x0000001fff087819 */ /* 0x020fe2000001140b */
[----:B------:R-:W-:Y:S10]  /*79b0*/  @P0 BRA `(.L_x_7491) ;  /* 0x0000000000600947 */ /* 0x000ff40003800000 */
[----:B------:R-:W0:Y:S02]  /*79c0*/  S2R R0, SR_TID.X ;  /* 0x0000000000007919 */ /* 0x000e240000002100 */
[----:B0-----:R-:W-:-:S04]  /*79d0*/  IMAD R0, R18, 0x80, R0 ;  /* 0x0000008012007824 */ /* 0x001fc800078e0200 */
[----:B------:R-:W-:-:S05]  /*79e0*/  VIADD R0, R0, 0xffffff80 ;  /* 0xffffff8000007836 */ /* 0x000fca0000000000 */
[----:B------:R-:W-:-:S13]  /*79f0*/  ISETP.GE.AND P0, PT, R0, R9, PT ;  /* 0x000000090000720c */ /* 0x000fda0003f06270 */
[----:B------:R-:W-:Y:S05]  /*7a00*/  @P0 BRA `(.L_x_7491) ;  /* 0x00000000004c0947 */ /* 0x000fea0003800000 */
[C---:B-1----:R-:W-:Y:S01]  /*7a10*/  IADD3 R4, P0, R0.reuse, R11, RZ ;  /* 0x0000000b00047210 */ /* 0x042fe20007f1e0ff */
        /* <DEDUP_REMOVED lines=18> */
.L_x_7491:
[----:B------:R-:W-:Y:S05]  /*7b40*/  BSYNC B1 ;  /* 0x0000000000017941 */ /* 0x000fea0003800000 */
.L_x_7490:
[----:B------:R-:W-:Y:S01]  /*7b50*/  ULDC.64 UR8, c[0x0][0xaa0] ;  /* 0x0002a80000087ab9 */ /* 0x000fe20000000a00 */
[----:B0-----:R-:W-:Y:S01]  /*7b60*/  IMAD.MOV.U32 R3, RZ, RZ, R13 ;  /* 0x000000ffff037224 */ /* 0x001fe200078e000d */
[----:B------:R-:W-:Y:S01]  /*7b70*/  BSSY B1, `(.L_x_7492) ;  /* 0x0000032000017945 */ /* 0x000fe20003800000 */
[----:B------:R-:W-:Y:S02]  /*7b80*/  IMAD R0, R8, UR8, RZ ;  /* 0x0000000808007c24 */ /* 0x000fe4000f8e02ff */
[----:B-1----:R-:W-:-:S04]  /*7b90*/  IMAD.WIDE.U32 R4, R11, UR8, R2 ;  /* 0x000000080b047c25 */ /* 0x002fc8000f8e0002 */
[----:B------:R-:W-:Y:S01]  /*7ba0*/  IMAD R11, R11, UR9, R0 ;  /* 0x000000090b0b7c24 */ /* 0x000fe2000f8e0200 */
[----:B------:R-:W-:Y:S01]  /*7bb0*/  ULDC.64 UR8, c[0x0][0xae0] ;  /* 0x0002b80000087ab9 */ /* 0x000fe20000000a00 */
[----:B------:R-:W-:Y:S01]  /*7bc0*/  VIADD R6, R16, 0x40 ;  /* 0x0000004010067836 */ /* 0x000fe20000000000 */
[----:B------:R-:W-:Y:S01]  /*7bd0*/  UIMAD UR4, UR7, UR8, URZ ;  /* 0x00000008070472a4 */ /* 0x000fe2000f8e023f */
[----:B------:R-:W-:Y:S02]  /*7be0*/  IMAD.IADD R5, R5, 0x1, R11 ;  /* 0x0000000105057824 */ /* 0x000fe400078e020b */
[----:B------:R-:W-:Y:S01]  /*7bf0*/  IMAD.U32 R3, RZ, RZ, UR8 ;  /* 0x00000008ff037e24 */ /* 0x000fe2000f8e00ff */
[----:B------:R-:W-:Y:S01]  /*7c00*/  UIMAD UR4, UR44, UR9, UR4 ;  /* 0x000000092c0472a4 */ /* 0x000fe2000f8e0204 */
[----:B------:R-:W-:Y:S01]  /*7c10*/  IMAD R11, R18, -0x80, R9 ;  /* 0xffffff80120b7824 */ /* 0x000fe200078e0209 */
[----:B------:R-:W-:Y:S01]  /*7c20*/  ULDC.64 UR6, c[0x0][0xae8] ;  /* 0x0002ba0000067ab9 */ /* 0x000fe20000000a00 */
[----:B------:R-:W-:Y:S01]  /*7c30*/  IMAD.WIDE.U32 R4, R3, UR44, R4 ;  /* 0x0000002c03047c25 */ /* 0x000fe2000f8e0004 */
[----:B------:R-:W-:-:S02]  /*7c40*/  SHF.R.S32.HI R9, RZ, 0x1f, R16 ;  /* 0x0000001fff097819 */ /* 0x000fc40000011410 */
[-C--:B------:R-:W-:Y:S01]  /*7c50*/  ISETP.GE.AND P2, PT, R16, R11.reuse, PT ;  /* 0x0000000b1000720c */ /* 0x080fe20003f46270 */
[----:B------:R-:W-:Y:S01]  /*7c60*/  VIADD R5, R5, UR4 ;  /* 0x0000000405057c36 */ /* 0x000fe20008000000 */
[----:B------:R-:W-:Y:S02]  /*7c70*/  UIMAD UR4, UR45, UR6, URZ ;  /* 0x000000062d0472a4 */ /* 0x000fe4000f8e023f */
[----:B------:R-:W-:Y:S01]  /*7c80*/  IMAD.U32 R7, RZ, RZ, UR6 ;  /* 0x00000006ff077e24 */ /* 0x000fe2000f8e00ff */
[-C--:B------:R-:W-:Y:S01]  /*7c90*/  ISETP.GE.AND P0, PT, R6, R11.reuse, PT ;  /* 0x0000000b0600720c */ /* 0x080fe20003f06270 */
[----:B------:R-:W-:Y:S01]  /*7ca0*/  VIADD R0, R16, 0x20 ;  /* 0x0000002010007836 */ /* 0x000fe20000000000 */
[----:B------:R-:W-:Y:S02]  /*7cb0*/  UIMAD UR4, UR46, UR7, UR4 ;  /* 0x000000072e0472a4 */ /* 0x000fe4000f8e0204 */
[----:B------:R-:W-:Y:S02]  /*7cc0*/  IMAD.WIDE.U32 R6, R7, UR46, R4 ;  /* 0x0000002e07067c25 */ /* 0x000fe4000f8e0004 */
[----:B------:R-:W-:-:S02]  /*7cd0*/  ISETP.GE.AND P1, PT, R0, R11, PT ;  /* 0x0000000b0000720c */ /* 0x000fc40003f26270 */
[----:B------:R-:W-:Y:S02]  /*7ce0*/  IMAD.MOV.U32 R8, RZ, RZ, R16 ;  /* 0x000000ffff087224 */ /* 0x000fe400078e0010 */
[----:B------:R-:W-:Y:S02]  /*7cf0*/  VIADD R13, R7, UR4 ;  /* 0x00000004070d7c36 */ /* 0x000fe40008000000 */
[----:B------:R-:W-:-:S04]  /*7d00*/  IMAD.WIDE R8, R18, 0x80, R8 ;  /* 0x0000008012087825 */ /* 0x000fc800078e0208 */
[----:B------:R-:W-:Y:S01]  /*7d10*/  VIADD R0, R16, 0x60 ;  /* 0x0000006010007836 */ /* 0x000fe20000000000 */
[----:B------:R-:W-:Y:S06]  /*7d20*/  @P2 BRA `(.L_x_7493) ;  /* 0x0000000000582947 */ /* 0x000fec0003800000 */
[C---:B------:R-:W-:Y:S01]  /*7d30*/  VIADD R3, R2.reuse, 0x40 ;  /* 0x0000004002037836 */ /* 0x040fe20000000000 */
[----:B------:R-:W-:Y:S01]  /*7d40*/  ULDC UR4, c[0x0][0xa8c] ;  /* 0x0002a30000047ab9 */ /* 0x000fe20000000800 */
[C---:B------:R-:W-:Y:S01]  /*7d50*/  VIADD R4, R2.reuse, 0x80 ;  /* 0x0000008002047836 */ /* 0x040fe20000000000 */
[----:B------:R-:W-:Y:S01]  /*7d60*/  ULDC.64 UR6, c[0x0][0xad8] ;  /* 0x0002b60000067ab9 */ /* 0x000fe20000000a00 */
[----:B------:R-:W-:Y:S01]  /*7d70*/  VIADD R10, R2, 0xc0 ;  /* 0x000000c0020a7836 */ /* 0x000fe20000000000 */
[----:B------:R-:W-:Y:S01]  /*7d80*/  ISETP.GE.AND P4, PT, R3, UR4, PT ;  /* 0x0000000403007c0c */ /* 0x000fe2000bf86270 */
[----:B------:R-:W-:Y:S01]  /*7d90*/  IMAD R3, R9, UR6, RZ ;  /* 0x0000000609037c24 */ /* 0x000fe2000f8e02ff */
[----:B------:R-:W-:Y:S01]  /*7da0*/  ISETP.GE.AND P5, PT, R4, UR4, PT ;  /* 0x0000000404007c0c */ /* 0x000fe2000bfa6270 */
[----:B------:R-:W-:Y:S01]  /*7db0*/  IMAD.MOV.U32 R4, RZ, RZ, R6 ;  /* 0x000000ffff047224 */ /* 0x000fe200078e0006 */
[----:B------:R-:W-:Y:S01]  /*7dc0*/  ISETP.GE.AND P3, PT, R2, UR4, PT ;  /* 0x0000000402007c0c */ /* 0x000fe2000bf66270 */
[----:B------:R-:W-:Y:S01]  /*7dd0*/  IMAD.MOV.U32 R5, RZ, RZ, R13 ;  /* 0x000000ffff057224 */ /* 0x000fe200078e000d */
[----:B------:R-:W-:Y:S01]  /*7de0*/  ISETP.GE.AND P6, PT, R10, UR4, PT ;  /* 0x000000040a007c0c */ /* 0x000fe2000bfc6270 */
[----:B------:R-:W-:-:S02]  /*7df0*/  IMAD R3, R8, UR7, R3 ;  /* 0x0000000708037c24 */ /* 0x000fc4000f8e0203 */
[----:B------:R-:W-:Y:S01]  /*7e00*/  IMAD.WIDE.U32 R4, R8, UR6, R4 ;  /* 0x0000000608047c25 */ /* 0x000fe2000f8e0004 */
[----:B------:R-:W-:-:S03]  /*7e10*/  ULDC.64 UR6, c[0x0][0xa80] ;  /* 0x0002a00000067ab9 */ /* 0x000fc60000000a00 */
[----:B------:R-:W-:Y:S01]  /*7e20*/  IMAD.IADD R3, R5, 0x1, R3 ;  /* 0x0000000105037824 */ /* 0x000fe200078e0203 */
[----:B------:R-:W-:-:S04]  /*7e30*/  LEA R14, P2, R4, UR6, 0x1 ;  /* 0x00000006040e7c11 */ /* 0x000fc8000f8408ff */
[----:B------:R-:W-:-:S05]  /*7e40*/  LEA.HI.X R15, R4, UR7, R3, 0x1, P2 ;  /* 0x00000007040f7c11 */ /* 0x000fca00090f0c03 */
[----:B------:R0:W-:Y:S04]  /*7e50*/  @!P3 STG.E.128 desc[UR40][R14.64], RZ ;  /* 0x000000ff0e00b986 */ /* 0x0001e8000c101d28 */
[----:B------:R0:W-:Y:S04]  /*7e60*/  @!P4 STG.E.128 desc[UR40][R14.64+0x80], RZ ;  /* 0x000080ff0e00c986 */ /* 0x0001e8000c101d28 */
[----:B------:R0:W-:Y:S04]  /*7e70*/  @!P5 STG.E.128 desc[UR40][R14.64+0x100], RZ ;  /* 0x000100ff0e00d986 */ /* 0x0001e8000c101d28 */
[----:B------:R0:W-:Y:S02]  /*7e80*/  @!P6 STG.E.128 desc[UR40][R14.64+0x180], RZ ;  /* 0x000180ff0e00e986 */ /* 0x0001e4000c101d28 */
.L_x_7493:
[----:B------:R-:W-:Y:S05]  /*7e90*/  BSYNC B1 ;  /* 0x0000000000017941 */ /* 0x000fea0003800000 */
.L_x_7492:
[----:B------:R-:W-:Y:S01]  /*7ea0*/  BSSY B1, `(.L_x_7494) ;  /* 0x000001b000017945 */ /* 0x000fe20003800000 */
[----:B------:R-:W-:-:S03]  /*7eb0*/  ISETP.GE.AND P2, PT, R0, R11, PT ;  /* 0x0000000b0000720c */ /* 0x000fc60003f46270 */
[----:B------:R-:W-:Y:S10]  /*7ec0*/  @P1 BRA `(.L_x_7495) ;  /* 0x0000000000601947 */ /* 0x000ff40003800000 */
        /* <DEDUP_REMOVED lines=20> */
[----:B------:R1:W-:Y:S04]  /*8010*/  @!P3 STG.E.128 desc[UR40][R10.64], RZ ;  /* 0x000000ff0a00b986 */ /* 0x0003e8000c101d28 */
[----:B------:R1:W-:Y:S04]  /*8020*/  @!P4 STG.E.128 desc[UR40][R10.64+0x80], RZ ;  /* 0x000080ff0a00c986 */ /* 0x0003e8000c101d28 */
[----:B------:R1:W-:Y:S04]  /*8030*/  @!P5 STG.E.128 desc[UR40][R10.64+0x100], RZ ;  /* 0x000100ff0a00d986 */ /* 0x0003e8000c101d28 */
[----:B------:R1:W-:Y:S02]  /*8040*/  @!P6 STG.E.128 desc[UR40][R10.64+0x180], RZ ;  /* 0x000180ff0a00e986 */ /* 0x0003e4000c101d28 */
.L_x_7495:
[----:B------:R-:W-:Y:S05]  /*8050*/  BSYNC B1 ;  /* 0x0000000000017941 */ /* 0x000fea0003800000 */
.L_x_7494:
        /* <DEDUP_REMOVED lines=14> */
[----:B-1----:R-:W-:Y:S02]  /*8140*/  VIADD R10, R2, 0xc0 ;  /* 0x000000c0020a7836 */ /* 0x002fe40000000000 */
        /* <DEDUP_REMOVED lines=11> */
.L_x_7497:
[----:B------:R-:W-:Y:S05]  /*8200*/  BSYNC B1 ;  /* 0x0000000000017941 */ /* 0x000fea0003800000 */
.L_x_7496:
[----:B------:R-:W-:Y:S05]  /*8210*/  @P2 BRA `(.L_x_7488) ;  /* 0x0000000000602947 */ /* 0x000fea0003800000 */
[----:B------:R-:W-:Y:S01]  /*8220*/  IADD3 R3, P0, R8, 0x60, RZ ;  /* 0x0000006008037810 */ /* 0x000fe20007f1e0ff */
[C---:B------:R-:W-:Y:S01]  /*8230*/  VIADD R0, R2.reuse, 0x40 ;  /* 0x0000004002007836 */ /* 0x040fe20000000000 */
[----:B------:R-:W-:Y:S01]  /*8240*/  ULDC UR4, c[0x0][0xa8c] ;  /* 0x0002a30000047ab9 */ /* 0x000fe20000000800 */
[----:B------:R-:W-:Y:S01]  /*8250*/  ULDC.64 UR6, c[0x0][0xad8] ;  /* 0x0002b60000067ab9 */ /* 0x000fe20000000a00 */
[----:B------:R-:W-:Y:S01]  /*8260*/  IMAD.MOV.U32 R4, RZ, RZ, R6 ;  /* 0x000000ffff047224 */ /* 0x000fe200078e0006 */
[----:B------:R-:W-:Y:S01]  /*8270*/  ISETP.GE.AND P1, PT, R2, UR4, PT ;  /* 0x0000000402007c0c */ /* 0x000fe2000bf26270 */
[----:B------:R-:W-:Y:S01]  /*8280*/  IMAD.X R8, RZ, RZ, R9, P0 ;  /* 0x000000ffff087224 */ /* 0x000fe200000e0609 */
[----:B------:R-:W-:Y:S01]  /*8290*/  ISETP.GE.AND P2, PT, R0, UR4, PT ;  /* 0x0000000400007c0c */ /* 0x000fe2000bf46270 */
[----:B------:R-:W-:Y:S02]  /*82a0*/  IMAD.MOV.U32 R5, RZ, RZ, R13 ;  /* 0x000000ffff057224 */ /* 0x000fe400078e000d */
[----:B------:R-:W-:-:S02]  /*82b0*/  VIADD R6, R2, 0x80 ;  /* 0x0000008002067836 */ /* 0x000fc40000000000 */
[----:B------:R-:W-:Y:S02]  /*82c0*/  IMAD R8, R8, UR6, RZ ;  /* 0x0000000608087c24 */ /* 0x000fe4000f8e02ff */
[----:B------:R-:W-:Y:S01]  /*82d0*/  VIADD R0, R2, 0xc0 ;  /* 0x000000c002007836 */ /* 0x000fe20000000000 */
[----:B------:R-:W-:Y:S01]  /*82e0*/  ISETP.GE.AND P3, PT, R6, UR4, PT ;  /* 0x0000000406007c0c */ /* 0x000fe2000bf66270 */
        /* <DEDUP_REMOVED lines=11> */
.L_x_7488:
[----:B------:R-:W-:Y:S05]  /*83a0*/  BSYNC B0 ;  /* 0x0000000000007941 */ /* 0x000fea0003800000 */
.L_x_7479:
[----:B------:R-:W-:Y:S02]  /*83b0*/  ULDC UR4, c[0x0][0xc14] ;  /* 0x0003050000047ab9 */ /* 0x000fe40000000800 */
[----:B------:R-:W-:-:S13]  /*83c0*/  ISETP.GE.AND P0, PT, R43, UR4, PT ;  /* 0x000000042b007c0c */ /* 0x000fda000bf06270 */
[----:B------:R-:W-:Y:S05]  /*83d0*/  @!P0 BRA `(.L_x_7498) ;  /* 0xffffff8800648947 */ /* 0x000fea000383ffff */
[----:B------:R-:W-:Y:S05]  /*83e0*/  EXIT ;  /* 0x000000000000794d */ /* 0x000fea0003800000 */
.L_x_7455:
        /* <DEDUP_REMOVED lines=61> */
.L_x_7503:
        /* <DEDUP_REMOVED lines=16> */
.L_x_7502:
[----:B------:R-:W-:Y:S05]  /*88c0*/  BSYNC B0 ;  /* 0x0000000000007941 */ /* 0x000fea0003800000 */
.L_x_7501:
        /* <DEDUP_REMOVED lines=26> */
.L_x_7499:
        /* <DEDUP_REMOVED lines=16> */
.L_x_7504:
        /* <DEDUP_REMOVED lines=25> */
.L_x_7500:
[----:B------:R-:W-:Y:S02]  /*8d00*/  IMAD.MOV.U32 R17, RZ, RZ, RZ ;  /* 0x000000ffff117224 */ /* 0x000fe400078e00ff */
[----:B------:R-:W-:Y:S02]  /*8d10*/  IMAD.U32 R16, RZ, RZ, UR6 ;  /* 0x00000006ff107e24 */ /* 0x000fe4000f8e00ff */
[----:B------:R-:W-:-:S07]  /*8d20*/  IMAD.MOV.U32 R18, RZ, RZ, RZ ;  /* 0x000000ffff127224 */ /* 0x000fce00078e00ff */
.L_x_7505:
        /* <DEDUP_REMOVED lines=20> */
.L_x_7569:
        /* <DEDUP_REMOVED lines=50> */
[----:B--2---:R-:W-:-:S07]  /*9190*/  IMAD.IADD R6, R6, 0x1, -R5 ;  /* 0x0000000106067824 */ /* 0x004fce00078e0a05 */
.L_x_7507:
[--C-:B-1---5:R-:W-:Y:S01]  /*91a0*/  IMAD.IADD R2, R6, 0x1, -R0.reuse ;  /* 0x0000000106027824 */ /* 0x122fe200078e0a00 */
[----:B------:R-:W-:Y:S01]  /*91b0*/  BSSY B6, `(.L_x_7508) ;  /* 0x00002b6000067945 */ /* 0x000fe20003800000 */
[----:B------:R-:W-:Y:S02]  /*91c0*/  IMAD.IADD R3, R7, 0x1, R0 ;  /* 0x0000000107037824 */ /* 0x000fe400078e0200 */
[C---:B------:R-:W-:Y:S01]  /*91d0*/  VIADD R0, R2.reuse, 0x5f ;  /* 0x0000005f02007836 */ /* 0x040fe20000000000 */
[----:B------:R-:W-:Y:S01]  /*91e0*/  STL [R1+0x20], R2 ;  /* 0x0000200201007387 */ /* 0x000fe20000100800 */
[----:B------:R-:W-:Y:S02]  /*91f0*/  ISETP.GT.AND P0, PT, R2, RZ, PT ;  /* 0x000000ff0200720c */ /* 0x000fe40003f04270 */
[----:B------:R-:W-:Y:S01]  /*9200*/  IMAD.HI R0, R0, 0x2aaaaaab, RZ ;  /* 0x2aaaaaab00007827 */ /* 0x000fe200078e02ff */
[----:B------:R0:W-:Y:S04]  /*9210*/  STL [R1+0x8], R3 ;  /* 0x0000080301007387 */ /* 0x0001e80000100800 */
[----:B0-----:R-:W-:-:S04]  /*9220*/  SHF.R.U32.HI R3, RZ, 0x1f, R0 ;  /* 0x0000001fff037819 */ /* 0x001fc80000011600 */
[----:B------:R-:W-:-:S05]  /*9230*/  LEA.HI.SX32 R0, R0, R3, 0x1c ;  /* 0x0000000300007211 */ /* 0x000fca00078fe2ff */
        /* <DEDUP_REMOVED lines=19> */
.L_x_7509:
        /* <DEDUP_REMOVED lines=23> */
.L_x_7511:
        /* <DEDUP_REMOVED lines=20> */
.L_x_7513:
        /* <DEDUP_REMOVED lines=16> */
.L_x_7512:
        /* <DEDUP_REMOVED lines=31> */
.L_x_7514:
        /* <DEDUP_REMOVED lines=17> */
.L_x_7585:
[----:B------:R-:W2:Y:S01]  /*9a20*/  LDL R8, [R1+0x14] ;  /* 0x0000140001087983 */ /* 0x000ea20000100800 */
[----:B------:R-:W-:Y:S01]  /*9a30*/  UMOV UR4, 0xffffffff ;  /* 0xffffffff00047882 */ /* 0x000fe20000000000 */
[----:B------:R-:W-:Y:S01]  /*9a40*/  SHF.R.S32.HI R5, RZ, 0x1f, R0 ;  /* 0x0000001fff057819 */ /* 0x000fe20000011400 */
[----:B--2---:R-:W-:Y:S01]  /*9a50*/  VIADD R9, R8, 0xffffffff ;  /* 0xffffffff08097836 */ /* 0x004fe20000000000 */
[----:B------:R-:W-:Y:S06]  /*9a60*/  BRA.DIV UR4, `(.L_x_7516) ;  /* 0x0000003204b07947 */ /* 0x000fec000b800000 */
[----:B------:R-:W-:-:S13]  /*9a70*/  ELECT P6, URZ, PT ;  /* 0x00000000003f782f */ /* 0x000fda00038c0000 */
.L_x_7588:
        /* <DEDUP_REMOVED lines=24> */
.L_x_7518:
        /* <DEDUP_REMOVED lines=9> */
.L_x_7589:
        /* <DEDUP_REMOVED lines=11> */
.L_x_7520:
        /* <DEDUP_REMOVED lines=19> */
[----:B------:R-:W-:-:S03]  /*9e70*/  UIMAD UR11, UR11, 0x60, UR4 ;  /* 0x000000600b0b78a4 */ /* 0x000fc6000f8e0204 */
[----:B------:R-:W-:-:S06]  /*9e80*/  UMOV UR4, 0x0 ;  /* 0x0000000000047882 */ /* 0x000fcc0000000000 */
[----:B------:R0:W-:Y:S02]  /*9e90*/  UTMALDG.4D [UR8], [UR6], desc[UR4] ;  /* 0x00000408060075b4 */ /* 0x0001e40008019000 */
[----:B0-----:R-:W-:Y:S01]  /*9ea0*/  NOP ;  /* 0x0000000000007918 */ /* 0x001fe20000000000 */
.L_x_7517:
        /* <DEDUP_REMOVED lines=30> */
.L_x_7590:
[----:B------:R-:W-:Y:S05]  /*a090*/  BSYNC B0 ;  /* 0x0000000000007941 */ /* 0x000fea0003800000 */
.L_x_7521:
        /* <DEDUP_REMOVED lines=11> */
.L_x_7591:
        /* <DEDUP_REMOVED lines=11> */
.L_x_7526:
[----:B0-----:R-:W2:Y:S01]  /*a200*/  LDL R6, [R1] ;  /* 0x0000000001067983 */ /* 0x001ea20000100800 */
[----:B------:R-:W-:-:S03]  /*a210*/  MOV R12, 0x400 ;  /* 0x00000400000c7802 */ /* 0x000fc60000000f00 */
[----:B------:R-:W3:Y:S04]  /*a220*/  LDL R11, [R1+0x28] ;  /* 0x00002800010b7983 */ /* 0x000ee80000100800 */
        /* <DEDUP_REMOVED lines=17> */
[----:B------:R-:W-:Y:S02]  /*a340*/  UIMAD UR11, UR11, 0x60, UR5 ;  /* 0x000000600b0b78a4 */ /* 0x000fe4000f8e0205 */
[----:B------:R-:W-:Y:S02]  /*a350*/  UIADD3.X UR5, URZ, UR39, URZ, UP0, !UPT ;  /* 0x000000273f057290 */ /* 0x000fe400087fe43f */
[----:B------:R-:W-:Y:S02]  /*a360*/  UIADD3 UR15, UR14, 0x3400, URZ ;  /* 0x000034000e0f7890 */ /* 0x000fe4000fffe03f */
[----:B------:R-:W-:Y:S02]  /*a370*/  UIADD3 UR17, UR14, 0x6400, URZ ;  /* 0x000064000e117890 */ /* 0x000fe4000fffe03f */
[----:B------:R-:W-:-:S03]  /*a380*/  UIADD3 UR18, UR14, 0x9400, URZ ;  /* 0x000094000e127890 */ /* 0x000fc6000fffe03f */
        /* <DEDUP_REMOVED lines=13> */
.L_x_7524:
[----:B------:R-:W-:Y:S05]  /*a460*/  BSYNC B0 ;  /* 0x0000000000007941 */ /* 0x000fea0003800000 */
.L_x_7523:
        /* <DEDUP_REMOVED lines=46> */
.L_x_7533:
[----:B-1----:R-:W1:Y:S01]  /*a750*/  S2R R3, SR_CgaCtaId ;  /* 0x0000000000037919 */ /* 0x002e620000008800 */
[----:B------:R-:W-:Y:S02]  /*a760*/  MOV R2, 0x400 ;  /* 0x0000040000027802 */ /* 0x000fe40000000f00 */
[----:B------:R-:W-:Y:S02]  /*a770*/  SHF.L.U32 R6, R14, 0x1f, RZ ;  /* 0x0000001f0e067819 */ /* 0x000fe400000006ff */
[----:B-1----:R-:W-:-:S05]  /*a780*/  LEA R2, R3, R2, 0x18 ;  /* 0x0000000203027211 */ /* 0x002fca00078ec0ff */
[----:B------:R-:W-:-:S04]  /*a790*/  IMAD R3, R15, 0x8, R2 ;  /* 0x000000080f037824 */ /* 0x000fc800078e0202 */
[----:B------:R-:W1:Y:S02]  /*a7a0*/  SYNCS.PHASECHK.TRANS64.TRYWAIT P0, [R3+URZ+0x22840], R6 ;  /* 0x02284006030075a7 */ /* 0x000e64000800017f */
[----:B-1----:R-:W-:Y:S05]  /*a7b0*/  @!P0 BRA `(.L_x_7534) ;  /* 0x0000002400c48947 */ /* 0x002fea0003800000 */
.L_x_7592:
        /* <DEDUP_REMOVED lines=11> */
.L_x_7535:
        /* <DEDUP_REMOVED lines=22> */
.L_x_7593:
        /* <DEDUP_REMOVED lines=8> */
.L_x_7537:
        /* <DEDUP_REMOVED lines=34> */
.L_x_7532:
[----:B------:R-:W-:Y:S05]  /*ac70*/  BSYNC B2 ;  /* 0x0000000000027941 */ /* 0x000fea0003800000 */
.L_x_7531:
[----:B------:R-:W2:Y:S02]  /*ac80*/  LDL.LU R2, [R1+0x14] ;  /* 0x0000140001027983 */ /* 0x000ea40000300800 */
[----:B--2---:R-:W-:-:S07]  /*ac90*/  VIADD R8, R2, 0xfffffffd ;  /* 0xfffffffd02087836 */ /* 0x004fce0000000000 */
.L_x_7530:
[----:B------:R-:W-:Y:S05]  /*aca0*/  BSYNC B1 ;  /* 0x0000000000017941 */ /* 0x000fea0003800000 */
.L_x_7529:
[----:B------:R-:W-:-:S05]  /*acb0*/  IMAD.MOV R2, RZ, RZ, -R11 ;  /* 0x000000ffff027224 */ /* 0x000fca00078e0a0b */
[----:B------:R-:W-:-:S13]  /*acc0*/  ISETP.NE.AND P0, PT, R9, R2, PT ;  /* 0x000000020900720c */ /* 0x000fda0003f05270 */
[----:B------:R-:W-:Y:S05]  /*acd0*/  @!P0 BRA `(.L_x_7528) ;  /* 0x0000000c009c8947 */ /* 0x000fea0003800000 */
.L_x_7552:
        /* <DEDUP_REMOVED lines=32> */
.L_x_7540:
[----:B------:R-:W2:Y:S01]  /*aee0*/  S2R R3, SR_CgaCtaId ;  /* 0x0000000000037919 */ /* 0x000ea20000008800 */
[----:B------:R-:W-:-:S04]  /*aef0*/  MOV R2, 0x400 ;  /* 0x0000040000027802 */ /* 0x000fc80000000f00 */
[----:B--2---:R-:W-:Y:S02]  /*af00*/  LEA R2, R3, R2, 0x18 ;  /* 0x0000000203027211 */ /* 0x004fe400078ec0ff */
[----:B------:R-:W-:-:S03]  /*af10*/  SHF.L.U32 R3, R10, 0x1f, RZ ;  /* 0x0000001f0a037819 */ /* 0x000fc600000006ff */
[----:B------:R-:W-:-:S04]  /*af20*/  IMAD R2, R9, 0x8, R2 ;  /* 0x0000000809027824 */ /* 0x000fc800078e0202 */
[----:B------:R-:W2:Y:S02]  /*af30*/  SYNCS.PHASECHK.TRANS64.TRYWAIT P0, [R2+URZ+0x22840], R3 ;  /* 0x02284003020075a7 */ /* 0x000ea4000800017f */
[----:B--2---:R-:W-:Y:S05]  /*af40*/  @!P0 BRA `(.L_x_7541) ;  /* 0x0000002000088947 */ /* 0x004fea0003800000 */
.L_x_7594:
        /* <DEDUP_REMOVED lines=11> */
.L_x_7542:
        /* <DEDUP_REMOVED lines=21> */
.L_x_7595:
        /* <DEDUP_REMOVED lines=8> */
.L_x_7544:
        /* <DEDUP_REMOVED lines=33> */
.L_x_7539:
[----:B------:R-:W-:Y:S05]  /*b3e0*/  BSYNC B1 ;  /* 0x0000000000017941 */ /* 0x000fea0003800000 */
.L_x_7538:
        /* <DEDUP_REMOVED lines=31> */
.L_x_7547:
[----:B------:R-:W3:Y:S01]  /*b5e0*/  S2R R3, SR_CgaCtaId ;  /* 0x0000000000037919 */ /* 0x000ee20000008800 */
[----:B------:R-:W-:-:S04]  /*b5f0*/  MOV R2, 0x400 ;  /* 0x0000040000027802 */ /* 0x000fc80000000f00 */
[----:B---3--:R-:W-:Y:S02]  /*b600*/  LEA R2, R3, R2, 0x18 ;  /* 0x0000000203027211 */ /* 0x008fe400078ec0ff */
[----:B------:R-:W-:-:S03]  /*b610*/  SHF.L.U32 R3, R11, 0x1f, RZ ;  /* 0x0000001f0b037819 */ /* 0x000fc600000006ff */
[----:B------:R-:W-:-:S04]  /*b620*/  IMAD R2, R12, 0x8, R2 ;  /* 0x000000080c027824 */ /* 0x000fc800078e0202 */
[----:B------:R-:W3:Y:S02]  /*b630*/  SYNCS.PHASECHK.TRANS64.TRYWAIT P0, [R2+URZ+0x22840], R3 ;  /* 0x02284003020075a7 */ /* 0x000ee4000800017f */
[----:B---3--:R-:W-:Y:S05]  /*b640*/  @!P0 BRA `(.L_x_7548) ;  /* 0x0000001800708947 */ /* 0x008fea0003800000 */
.L_x_7596:
        /* <DEDUP_REMOVED lines=11> */
.L_x_7549:
        /* <DEDUP_REMOVED lines=22> */
.L_x_7597:
        /* <DEDUP_REMOVED lines=8> */
.L_x_7551:
        /* <DEDUP_REMOVED lines=34> */
.L_x_7546:
[----:B------:R-:W-:Y:S05]  /*bb00*/  BSYNC B1 ;  /* 0x0000000000017941 */ /* 0x000fea0003800000 */
.L_x_7545:
[C---:B------:R-:W-:Y:S01]  /*bb10*/  ISETP.GT.AND P0, PT, R8.reuse, 0x1, PT ;  /* 0x000000010800780c */ /* 0x040fe20003f04270 */
[----:B------:R-:W-:-:S04]  /*bb20*/  VIADD R2, R8, 0xfffffffe ;  /* 0xfffffffe08027836 */ /* 0x000fc80000000000 */
[----:B------:R-:W-:-:S08]  /*bb30*/  IMAD.MOV.U32 R8, RZ, RZ, R2 ;  /* 0x000000ffff087224 */ /* 0x000fd000078e0002 */
[----:B------:R-:W-:Y:S05]  /*bb40*/  @P0 BRA `(.L_x_7552) ;  /* 0xfffffff000640947 */ /* 0x000fea000383ffff */
.L_x_7528:
[----:B------:R-:W-:Y:S05]  /*bb50*/  BSYNC B0 ;  /* 0x0000000000007941 */ /* 0x000fea0003800000 */
.L_x_7527:
        /* <DEDUP_REMOVED lines=23> */
.L_x_7554:
[----:B------:R-:W-:Y:S05]  /*bcd0*/  BSYNC B0 ;  /* 0x0000000000007941 */ /* 0x000fea0003800000 */
.L_x_7553:
[----:B--2---:R-:W2:Y:S02]  /*bce0*/  LDL.LU R2, [R1+0x4] ;  /* 0x0000040001027983 */ /* 0x004ea40000300800 */
[----:B--2---:R-:W-:-:S05]  /*bcf0*/  LOP3.LUT R2, R2, R0, RZ, 0x3c, !PT ;  /* 0x0000000002027212 */ /* 0x004fca00078e3cff */
[----:B------:R2:W-:Y:S02]  /*bd00*/  STL [R1+0x4], R2 ;  /* 0x0000040201007387 */ /* 0x0005e40000100800 */
.L_x_7510:
[----:B------:R-:W-:Y:S05]  /*bd10*/  BSYNC B6 ;  /* 0x0000000000067941 */ /* 0x000fea0003800000 */
.L_x_7508:
[----:B------:R-:W-:-:S03]  /*bd20*/  UMOV UR4, 0xffffffff ;  /* 0xffffffff00047882 */ /* 0x000fc60000000000 */
[----:B------:R-:W-:Y:S05]  /*bd30*/  BRA.DIV UR4, `(.L_x_7555) ;  /* 0x0000001204dc7947 */ /* 0x000fea000b800000 */
[----:B------:R3:W4:Y:S04]  /*bd40*/  SHFL.IDX PT, R4, R16, RZ, 0x1f ;  /* 0x00001fff10047589 */ /* 0x00072800000e0000 */
[----:B------:R3:W0:Y:S02]  /*bd50*/  SHFL.IDX PT, R5, R16, 0x1, 0x1f ;  /* 0x00201f0010057f89 */ /* 0x00062400000e0000 */
.L_x_7601:
        /* <DEDUP_REMOVED lines=13> */
.L_x_7557:
[----:B------:R-:W-:Y:S05]  /*be30*/  BSYNC B0 ;  /* 0x0000000000007941 */ /* 0x000fea0003800000 */
.L_x_7556:
        /* <DEDUP_REMOVED lines=23> */
.L_x_7609:
[----:B------:R-:W-:Y:S02]  /*bfb0*/  ULDC UR4, c[0x0][0xc10] ;  /* 0x0003040000047ab9 */ /* 0x000fe40000000800 */
[----:B---3--:R-:W-:-:S04]  /*bfc0*/  IMAD.U32 R16, RZ, RZ, UR4 ;  /* 0x00000004ff107e24 */ /* 0x008fc8000f8e00ff */
[----:B--2---:R-:W-:-:S04]  /*bfd0*/  IMAD R6, R14, R16, RZ ;  /* 0x000000100e067224 */ /* 0x004fc800078e02ff */
[----:B------:R-:W-:-:S05]  /*bfe0*/  IMAD.IADD R5, R5, 0x1, R6 ;  /* 0x0000000105057824 */ /* 0x000fca00078e0206 */
[----:B----4-:R-:W-:-:S13]  /*bff0*/  ISETP.GT.AND P0, PT, R5, R4, PT ;  /* 0x000000040500720c */ /* 0x010fda0003f04270 */
[----:B------:R-:W-:Y:S05]  /*c000*/  @P0 BRA `(.L_x_7559) ;  /* 0x0000000000b40947 */ /* 0x000fea0003800000 */
[----:B------:R-:W2:Y:S02]  /*c010*/  LDC R0, c[0x0][0xc14] ;  /* 0x00030500ff007b82 */ /* 0x000ea40000000800 */
.L_x_7564:
[----:B------:R-:W-:-:S05]  /*c020*/  VIADD R19, R19, 0x1f ;  /* 0x0000001f13137836 */ /* 0x000fca0000000000 */
        /* <DEDUP_REMOVED lines=13> */
.L_x_7562:
[----:B------:R-:W-:Y:S05]  /*c100*/  BSYNC B0 ;  /* 0x0000000000007941 */ /* 0x000fea0003800000 */
.L_x_7561:
        /* <DEDUP_REMOVED lines=23> */
.L_x_7617:
[----:B------:R-:W-:Y:S02]  /*c280*/  ULDC UR4, c[0x0][0xc10] ;  /* 0x0003040000047ab9 */ /* 0x000fe40000000800 */
[----:B------:R-:W-:-:S04]  /*c290*/  IMAD.U32 R16, RZ, RZ, UR4 ;  /* 0x00000004ff107e24 */ /* 0x000fc8000f8e00ff */
[----:B--2---:R-:W-:-:S04]  /*c2a0*/  IMAD R6, R14, R16, RZ ;  /* 0x000000100e067224 */ /* 0x004fc800078e02ff */
[----:B------:R-:W-:-:S05]  /*c2b0*/  IMAD.IADD R5, R6, 0x1, R5 ;  /* 0x0000000106057824 */ /* 0x000fca00078e0205 */
[----:B------:R-:W-:-:S13]  /*c2c0*/  ISETP.GT.AND P0, PT, R5, R4, PT ;  /* 0x000000040500720c */ /* 0x000fda0003f04270 */
[----:B------:R-:W-:Y:S05]  /*c2d0*/  @!P0 BRA `(.L_x_7564) ;  /* 0xfffffffc00508947 */ /* 0x000fea000383ffff */
.L_x_7559:
        /* <DEDUP_REMOVED lines=8> */
.L_x_7621:
[----:B------:R-:W-:Y:S01]  /*c360*/  ISETP.NE.AND P0, PT, R7, RZ, PT ;  /* 0x000000ff0700720c */ /* 0x000fe20003f05270 */
[----:B------:R-:W-:-:S12]  /*c370*/  IMAD.MOV.U32 R14, RZ, RZ, RZ ;  /* 0x000000ffff0e7224 */ /* 0x000fd800078e00ff */
[----:B------:R-:W-:Y:S05]  /*c380*/  @!P0 BRA `(.L_x_7566) ;  /* 0x0000000000108947 */ /* 0x000fea0003800000 */
[----:B------:R-:W-:Y:S01]  /*c390*/  UMOV UR4, 0xffffffff ;  /* 0xffffffff00047882 */ /* 0x000fe20000000000 */
[----:B-1----:R-:W-:Y:S02]  /*c3a0*/  VIADD R12, R5, 0xffffffff ;  /* 0xffffffff050c7836 */ /* 0x002fe40000000000 */
[----:B------:R-:W-:Y:S05]  /*c3b0*/  BRA.DIV UR4, `(.L_x_7567) ;  /* 0x0000001604707947 */ /* 0x000fea000b800000 */
[----:B------:R4:W1:Y:S02]  /*c3c0*/  SHFL.IDX PT, R14, R2, R12, 0x1f ;  /* 0x00001f0c020e7589 */ /* 0x00086400000e0000 */
.L_x_7566:
        /* <DEDUP_REMOVED lines=31> */
.L_x_7560:
[----:B------:R-:W-:Y:S01]  /*c5c0*/  UMOV UR4, URZ ;  /* 0x0000003f00047c82 */ /* 0x000fe20008000000 */
[----:B------:R-:W-:Y:S01]  /*c5d0*/  UMOV UR5, URZ ;  /* 0x0000003f00057c82 */ /* 0x000fe20008000000 */
[----:B------:R-:W-:Y:S01]  /*c5e0*/  ULDC UR6, c[0x0][0xc14] ;  /* 0x0003050000067ab9 */ /* 0x000fe20000000800 */
[----:B------:R-:W-:Y:S02]  /*c5f0*/  IMAD.MOV.U32 R16, RZ, RZ, R4 ;  /* 0x000000ffff107224 */ /* 0x000fe400078e0004 */
[----:B------:R-:W-:Y:S02]  /*c600*/  IMAD.U32 R17, RZ, RZ, UR4 ;  /* 0x00000004ff117e24 */ /* 0x000fe4000f8e00ff */
[----:B------:R-:W-:Y:S02]  /*c610*/  IMAD.U32 R18, RZ, RZ, UR5 ;  /* 0x00000005ff127e24 */ /* 0x000fe4000f8e00ff */
[----:B------:R-:W-:-:S07]  /*c620*/  IMAD.U32 R19, RZ, RZ, UR6 ;  /* 0x00000006ff137e24 */ /* 0x000fce000f8e00ff */
.L_x_7568:
        /* <DEDUP_REMOVED lines=12> */
.L_x_7506:
        /* <DEDUP_REMOVED lines=12> */
.L_x_7624:
[----:B------:R-:W-:Y:S05]  /*c7b0*/  BSYNC B0 ;  /* 0x0000000000007941 */ /* 0x000fea0003800000 */
.L_x_7570:
[----:B------:R-:W-:-:S03]  /*c7c0*/  UMOV UR4, 0xffffffff ;  /* 0xffffffff00047882 */ /* 0x000fc60000000000 */
[----:B------:R-:W-:Y:S05]  /*c7d0*/  BRA.DIV UR4, `(.L_x_7572) ;  /* 0x0000001204a07947 */ /* 0x000fea000b800000 */
[----:B------:R-:W2:Y:S02]  /*c7e0*/  S2R R2, SR_TID.X ;  /* 0x0000000000027919 */ /* 0x000ea40000002100 */
[----:B--2---:R-:W-:-:S04]  /*c7f0*/  SHF.R.U32.HI R2, RZ, 0x5, R2 ;  /* 0x00000005ff027819 */ /* 0x004fc80000011602 */
[----:B------:R-:W-:-:S05]  /*c800*/  LOP3.LUT R2, R2, 0x3, RZ, 0xc0, !PT ;  /* 0x0000000302027812 */ /* 0x000fca00078ec0ff */
[----:B------:R2:W3:Y:S02]  /*c810*/  SHFL.IDX PT, R14, R2, RZ, 0x1f ;  /* 0x00001fff020e7589 */ /* 0x0004e400000e0000 */
.L_x_7627:
[----:B---3--:R-:W-:Y:S01]  /*c820*/  ISETP.NE.AND P0, PT, R14, RZ, PT ;  /* 0x000000ff0e00720c */ /* 0x008fe20003f05270 */
[----:B------:R-:W-:-:S12]  /*c830*/  BSSY B0, `(.L_x_7573) ;  /* 0x0000027000007945 */ /* 0x000fd80003800000 */
[----:B------:R-:W-:Y:S05]  /*c840*/  @P0 BRA `(.L_x_7574) ;  /* 0x0000000000940947 */ /* 0x000fea0003800000 */
[----:B------:R-:W-:-:S03]  /*c850*/  UMOV UR4, 0xffffffff ;  /* 0xffffffff00047882 */ /* 0x000fc60000000000 */
[----:B------:R-:W-:Y:S05]  /*c860*/  BRA.DIV UR4, `(.L_x_7575) ;  /* 0x0000001204b07947 */ /* 0x000fea000b800000 */
[----:B------:R-:W-:-:S13]  /*c870*/  ELECT P6, URZ, PT ;  /* 0x00000000003f782f */ /* 0x000fda00038c0000 */
.L_x_7630:
[----:B------:R-:W-:Y:S05]  /*c880*/  @!P6 BRA `(.L_x_7574) ;  /* 0x000000000084e947 */ /* 0x000fea0003800000 */
[----:B------:R-:W-:-:S06]  /*c890*/  ULOP3.LUT UR4, UR36, 0x2, URZ, 0xfc, !UPT ;  /* 0x0000000224047892 */ /* 0x000fcc000f8efc3f */
[----:B--2---:R-:W-:-:S05]  /*c8a0*/  IMAD.U32 R2, RZ, RZ, UR4 ;  /* 0x00000004ff027e24 */ /* 0x004fca000f8e00ff */
[----:B------:R-:W-:-:S13]  /*c8b0*/  ISETP.NE.AND P2, PT, R2, 0x3, PT ;  /* 0x000000030200780c */ /* 0x000fda0003f45270 */
[----:B------:R-:W-:Y:S05]  /*c8c0*/  @!P2 BRA `(.L_x_7576) ;  /* 0x000000000004a947 */ /* 0x000fea0003800000 */
[----:B------:R-:W-:Y:S01]  /*c8d0*/  BPT.TRAP 0x1 ;  /* 0x000000040000795c */ /* 0x000fe20000300000 */
.L_x_7576:
        /* <DEDUP_REMOVED lines=14> */
.L_x_7631:
[----:B------:R-:W2:Y:S02]  /*c9c0*/  SYNCS.PHASECHK.TRANS64.TRYWAIT P0, [R7+URZ], R2 ;  /* 0x00000002070075a7 */ /* 0x000ea4000800017f */
[----:B--2---:R-:W-:Y:S05]  /*c9d0*/  @!P0 BRA `(.L_x_7578) ;  /* 0x0000001000888947 */ /* 0x004fea0003800000 */
.L_x_7632:
[----:B------:R-:W-:Y:S05]  /*c9e0*/  @!P2 BRA `(.L_x_7579) ;  /* 0x000000000004a947 */ /* 0x000fea0003800000 */
[----:B------:R-:W-:Y:S01]  /*c9f0*/  BPT.TRAP 0x1 ;  /* 0x000000040000795c */ /* 0x000fe20000300000 */
.L_x_7579:
[----:B------:R-:W3:Y:S01]  /*ca00*/  LDL.LU R4, [R1] ;  /* 0x0000000001047983 */ /* 0x000ee20000300800 */
[----:B------:R-:W-:-:S04]  /*ca10*/  VIADD R0, R0, 0x22860 ;  /* 0x0002286000007836 */ /* 0x000fc80000000000 */
[----:B---3--:R-:W-:-:S04]  /*ca20*/  IMAD R4, R4, 0x8, R0 ;  /* 0x0000000804047824 */ /* 0x008fc800078e0200 */
[----:B------:R-:W3:Y:S02]  /*ca30*/  SYNCS.PHASECHK.TRANS64.TRYWAIT P0, [R4+URZ], R5 ;  /* 0x00000005040075a7 */ /* 0x000ee4000800017f */
[----:B---3--:R-:W-:Y:S05]  /*ca40*/  @!P0 BRA `(.L_x_7580) ;  /* 0x0000001000808947 */ /* 0x008fea0003800000 */
.L_x_7633:
[----:B------:R-:W-:-:S07]  /*ca50*/  IMAD R3, R3, 0x8, R0 ;  /* 0x0000000803037824 */ /* 0x000fce00078e0200 */
.L_x_7581:
[----:B----4-:R4:W0:Y:S02]  /*ca60*/  SYNCS.PHASECHK.TRANS64.TRYWAIT P0, [R3+URZ], R2 ;  /* 0x00000002030075a7 */ /* 0x010824000800017f */
[----:B0-----:R-:W-:Y:S05]  /*ca70*/  @!P0 NANOSLEEP.SYNCS 0x989680 ;  /* 0x009896800000895d */ /* 0x001fea0003900000 */
[----:B------:R-:W0:Y:S02]  /*ca80*/  @!P0 SYNCS.PHASECHK.TRANS64 P0, [R3+URZ], R2 ;  /* 0x00000002030085a7 */ /* 0x000e24000800007f */
[----:B0-----:R-:W-:Y:S05]  /*ca90*/  @!P0 BRA `(.L_x_7581) ;  /* 0xfffffffc00f08947 */ /* 0x001fea000383ffff */
.L_x_7574:
[----:B------:R-:W-:Y:S05]  /*caa0*/  BSYNC B0 ;  /* 0x0000000000007941 */ /* 0x000fea0003800000 */
.L_x_7573:
[----:B------:R-:W-:Y:S05]  /*cab0*/  EXIT ;  /* 0x000000000000794d */ /* 0x000fea0003800000 */
.L_x_7460:
[----:B0-----:R0:W1:Y:S02]  /*cac0*/  SYNCS.PHASECHK.TRANS64.TRYWAIT P0, [R6+URZ+0x22800], R3 ;  /* 0x02280003060075a7 */ /* 0x001064000800017f */
[----:B-1----:R-:W-:Y:S05]  /*cad0*/  @!P0 NANOSLEEP.SYNCS 0x989680 ;  /* 0x009896800000895d */ /* 0x002fea0003900000 */
[----:B------:R-:W1:Y:S02]  /*cae0*/  @!P0 SYNCS.PHASECHK.TRANS64 P0, [R6+URZ+0x22800], R3 ;  /* 0x02280003060085a7 */ /* 0x000e64000800007f */
[----:B-1----:R-:W-:Y:S05]  /*caf0*/  @!P0 BRA `(.L_x_7460) ;  /* 0xfffffffc00f08947 */ /* 0x002fea000383ffff */
[----:B------:R-:W-:Y:S05]  /*cb00*/  BRA `(.L_x_7582) ;  /* 0xffffff4c003c7947 */ /* 0x000fea000383ffff */
.L_x_7464:
[----:B--2---:R2:W3:Y:S02]  /*cb10*/  SYNCS.PHASECHK.TRANS64.TRYWAIT P1, [R5+URZ+0x22830], R10 ;  /* 0x0228300a050075a7 */ /* 0x0044e4000802017f */
[----:B---3--:R-:W-:Y:S05]  /*cb20*/  @!P1 NANOSLEEP.SYNCS 0x989680 ;  /* 0x009896800000995d */ /* 0x008fea0003900000 */
[----:B------:R-:W3:Y:S02]  /*cb30*/  @!P1 SYNCS.PHASECHK.TRANS64 P1, [R5+URZ+0x22830], R10 ;  /* 0x0228300a050095a7 */ /* 0x000ee4000802007f */
[----:B---3--:R-:W-:Y:S05]  /*cb40*/  @!P1 BRA `(.L_x_7464) ;  /* 0xfffffffc00f09947 */ /* 0x008fea000383ffff */
[----:B------:R-:W-:Y:S05]  /*cb50*/  BRA `(.L_x_7463) ;  /* 0xffffff4c00687947 */ /* 0x000fea000383ffff */
.L_x_7468:
[----:B-1----:R1:W3:Y:S02]  /*cb60*/  SYNCS.PHASECHK.TRANS64.TRYWAIT P2, [R5+URZ+0x22850], R10 ;  /* 0x0228500a050075a7 */ /* 0x0022e4000804017f */
[----:B---3--:R-:W-:Y:S05]  /*cb70*/  @!P2 NANOSLEEP.SYNCS 0x989680 ;  /* 0x009896800000a95d */ /* 0x008fea0003900000 */
[----:B------:R-:W3:Y:S02]  /*cb80*/  @!P2 SYNCS.PHASECHK.TRANS64 P2, [R5+URZ+0x22850], R10 ;  /* 0x0228500a0500a5a7 */ /* 0x000ee4000804007f */
[----:B---3--:R-:W-:Y:S05]  /*cb90*/  @!P2 BRA `(.L_x_7468) ;  /* 0xfffffffc00f0a947 */ /* 0x008fea000383ffff */
[----:B------:R-:W-:Y:S05]  /*cba0*/  BRA `(.L_x_7467) ;  /* 0xffffff6000d87947 */ /* 0x000fea000383ffff */
.L_x_7473:
[----:B-1----:R-:W-:-:S04]  /*cbb0*/  IMAD.U32 R0, RZ, RZ, UR23 ;  /* 0x00000017ff007e24 */ /* 0x002fc8000f8e00ff */
[----:B------:R1:W2:Y:S03]  /*cbc0*/  SYNCS.PHASECHK.TRANS64.TRYWAIT P3, [R0+URZ+0x22830], R5 ;  /* 0x02283005000075a7 */ /* 0x0002a6000806017f */
[----:B--2---:R-:W-:Y:S05]  /*cbd0*/  @!P3 NANOSLEEP.SYNCS 0x989680 ;  /* 0x009896800000b95d */ /* 0x004fea0003900000 */
[----:B------:R-:W2:Y:S02]  /*cbe0*/  @!P3 SYNCS.PHASECHK.TRANS64 P3, [R0+URZ+0x22830], R5 ;  /* 0x022830050000b5a7 */ /* 0x000ea4000806007f */
[----:B--2---:R-:W-:Y:S05]  /*cbf0*/  @!P3 BRA `(.L_x_7473) ;  /* 0xfffffffc00ecb947 */ /* 0x004fea000383ffff */
[----:B------:R-:W-:Y:S05]  /*cc00*/  BRA `(.L_x_7472) ;  /* 0xffffff6400e87947 */ /* 0x000fea000383ffff */
.L_x_7477:
[----:B--2---:R2:W3:Y:S02]  /*cc10*/  SYNCS.PHASECHK.TRANS64.TRYWAIT P3, [R186+URZ+0x22850], R5 ;  /* 0x02285005ba0075a7 */ /* 0x0044e4000806017f */
[----:B---3--:R-:W-:Y:S05]  /*cc20*/  @!P3 NANOSLEEP.SYNCS 0x989680 ;  /* 0x009896800000b95d */ /* 0x008fea0003900000 */
[----:B------:R-:W3:Y:S02]  /*cc30*/  @!P3 SYNCS.PHASECHK.TRANS64 P3, [R186+URZ+0x22850], R5 ;  /* 0x02285005ba00b5a7 */ /* 0x000ee4000806007f */
[----:B---3--:R-:W-:Y:S05]  /*cc40*/  @!P3 BRA `(.L_x_7477) ;  /* 0xfffffffc00f0b947 */ /* 0x008fea000383ffff */
[----:B------:R-:W-:Y:S05]  /*cc50*/  BRA `(.L_x_7476) ;  /* 0xffffff8000007947 */ /* 0x000fea000383ffff */
.L_x_7515:
        /* <DEDUP_REMOVED lines=11> */
.L_x_7584:
[----:B------:R-:W-:Y:S05]  /*cd10*/  BSYNC B0 ;  /* 0x0000000000007941 */ /* 0x000fea0003800000 */
.L_x_7583:
[----:B------:R-:W-:Y:S05]  /*cd20*/  BRA `(.L_x_7585) ;  /* 0xffffffcc003c7947 */ /* 0x000fea000383ffff */
.L_x_7516:
[----:B------:R-:W-:Y:S01]  /*cd30*/  BSSY B0, `(.L_x_7586) ;  /* 0x0000006000007945 */ /* 0x000fe20003800000 */
[----:B------:R-:W-:-:S07]  /*cd40*/  IMAD.MOV.U32 R15, RZ, RZ, -0x1 ;  /* 0xffffffffff0f7424 */ /* 0x000fce00078e00ff */
[----:B------:R-:W-:Y:S05]  /*cd50*/  WARPSYNC.COLLECTIVE R15, `(.L_x_7587) ;  /* 0x000000000f0c7348 */ /* 0x000fea0003c00000 */
[----:B------:R-:W-:Y:S02]  /*cd60*/  ELECT P6, UR62, PT ;  /* 0x00000000003e782f */ /* 0x000fe400038c0000 */
[----:B------:R-:W-:Y:S01]  /*cd70*/  MOV R14, UR62 ;  /* 0x0000003e000e7c02 */ /* 0x000fe20008000f00 */
[----:B------:R-:W-:Y:S10]  /*cd80*/  ENDCOLLECTIVE ;  /* 0x000000000000791b */ /* 0x000ff40003800000 */
.L_x_7587:
[----:B------:R-:W-:Y:S05]  /*cd90*/  BSYNC B0 ;  /* 0x0000000000007941 */ /* 0x000fea0003800000 */
.L_x_7586:
[----:B------:R-:W-:Y:S05]  /*cda0*/  BRA `(.L_x_7588) ;  /* 0xffffffcc00347947 */ /* 0x000fea000383ffff */
.L_x_7519:
[----:B0-----:R0:W1:Y:S02]  /*cdb0*/  SYNCS.PHASECHK.TRANS64.TRYWAIT P0, [R8+URZ+0x22840], R10 ;  /* 0x0228400a080075a7 */ /* 0x001064000800017f */
[----:B-1----:R-:W-:Y:S05]  /*cdc0*/  @!P0 NANOSLEEP.SYNCS 0x989680 ;  /* 0x009896800000895d */ /* 0x002fea0003900000 */
[----:B------:R-:W1:Y:S02]  /*cdd0*/  @!P0 SYNCS.PHASECHK.TRANS64 P0, [R8+URZ+0x22840], R10 ;  /* 0x0228400a080085a7 */ /* 0x000e64000800007f */
[----:B-1----:R-:W-:Y:S05]  /*cde0*/  @!P0 BRA `(.L_x_7519) ;  /* 0xfffffffc00f08947 */ /* 0x002fea000383ffff */
[----:B------:R-:W-:Y:S05]  /*cdf0*/  BRA `(.L_x_7589) ;  /* 0xffffffcc00a47947 */ /* 0x000fea000383ffff */
.L_x_7522:
        /* <DEDUP_REMOVED lines=8> */
.L_x_7525:
[----:B0-----:R0:W1:Y:S02]  /*ce80*/  SYNCS.PHASECHK.TRANS64.TRYWAIT P0, [R8+URZ+0x22860], R6 ;  /* 0x02286006080075a7 */ /* 0x001064000800017f */
[----:B-1----:R-:W-:Y:S05]  /*ce90*/  @!P0 NANOSLEEP.SYNCS 0x989680 ;  /* 0x009896800000895d */ /* 0x002fea0003900000 */
[----:B------:R-:W1:Y:S02]  /*cea0*/  @!P0 SYNCS.PHASECHK.TRANS64 P0, [R8+URZ+0x22860], R6 ;  /* 0x02286006080085a7 */ /* 0x000e64000800007f */
[----:B-1----:R-:W-:Y:S05]  /*ceb0*/  @!P0 BRA `(.L_x_7525) ;  /* 0xfffffffc00f08947 */ /* 0x002fea000383ffff */
[----:B------:R-:W-:Y:S05]  /*cec0*/  BRA `(.L_x_7591) ;  /* 0xffffffd000a07947 */ /* 0x000fea000383ffff */
.L_x_7534:
[----:B-1----:R1:W2:Y:S02]  /*ced0*/  SYNCS.PHASECHK.TRANS64.TRYWAIT P0, [R3+URZ+0x22840], R6 ;  /* 0x02284006030075a7 */ /* 0x0022a4000800017f */
[----:B--2---:R-:W-:Y:S05]  /*cee0*/  @!P0 NANOSLEEP.SYNCS 0x989680 ;  /* 0x009896800000895d */ /* 0x004fea0003900000 */
[----:B------:R-:W2:Y:S02]  /*cef0*/  @!P0 SYNCS.PHASECHK.TRANS64 P0, [R3+URZ+0x22840], R6 ;  /* 0x02284006030085a7 */ /* 0x000ea4000800007f */
[----:B--2---:R-:W-:Y:S05]  /*cf00*/  @!P0 BRA `(.L_x_7534) ;  /* 0xfffffffc00f08947 */ /* 0x004fea000383ffff */
[----:B------:R-:W-:Y:S05]  /*cf10*/  BRA `(.L_x_7592) ;  /* 0xffffffd800287947 */ /* 0x000fea000383ffff */
.L_x_7536:
[----:B--2---:R2:W3:Y:S02]  /*cf20*/  SYNCS.PHASECHK.TRANS64.TRYWAIT P0, [R3+URZ+0x22860], R6 ;  /* 0x02286006030075a7 */ /* 0x0044e4000800017f */
[----:B---3--:R-:W-:Y:S05]  /*cf30*/  @!P0 NANOSLEEP.SYNCS 0x989680 ;  /* 0x009896800000895d */ /* 0x008fea0003900000 */
[----:B------:R-:W3:Y:S02]  /*cf40*/  @!P0 SYNCS.PHASECHK.TRANS64 P0, [R3+URZ+0x22860], R6 ;  /* 0x02286006030085a7 */ /* 0x000ee4000800007f */
[----:B---3--:R-:W-:Y:S05]  /*cf50*/  @!P0 BRA `(.L_x_7536) ;  /* 0xfffffffc00f08947 */ /* 0x008fea000383ffff */
[----:B------:R-:W-:Y:S05]  /*cf60*/  BRA `(.L_x_7593) ;  /* 0xffffffd800987947 */ /* 0x000fea000383ffff */
.L_x_7541:
[----:B--2---:R2:W3:Y:S02]  /*cf70*/  SYNCS.PHASECHK.TRANS64.TRYWAIT P0, [R2+URZ+0x22840], R3 ;  /* 0x02284003020075a7 */ /* 0x0044e4000800017f */
[----:B---3--:R-:W-:Y:S05]  /*cf80*/  @!P0 NANOSLEEP.SYNCS 0x989680 ;  /* 0x009896800000895d */ /* 0x008fea0003900000 */
[----:B------:R-:W3:Y:S02]  /*cf90*/  @!P0 SYNCS.PHASECHK.TRANS64 P0, [R2+URZ+0x22840], R3 ;  /* 0x02284003020085a7 */ /* 0x000ee4000800007f */
[----:B---3--:R-:W-:Y:S05]  /*cfa0*/  @!P0 BRA `(.L_x_7541) ;  /* 0xfffffffc00f08947 */ /* 0x008fea000383ffff */
[----:B------:R-:W-:Y:S05]  /*cfb0*/  BRA `(.L_x_7594) ;  /* 0xffffffdc00e47947 */ /* 0x000fea000383ffff */
.L_x_7543:
[----:B-1----:R1:W3:Y:S02]  /*cfc0*/  SYNCS.PHASECHK.TRANS64.TRYWAIT P1, [R2+URZ+0x22860], R3 ;  /* 0x02286003020075a7 */ /* 0x0022e4000802017f */
[----:B---3--:R-:W-:Y:S05]  /*cfd0*/  @!P1 NANOSLEEP.SYNCS 0x989680 ;  /* 0x009896800000995d */ /* 0x008fea0003900000 */
[----:B------:R-:W3:Y:S02]  /*cfe0*/  @!P1 SYNCS.PHASECHK.TRANS64 P1, [R2+URZ+0x22860], R3 ;  /* 0x02286003020095a7 */ /* 0x000ee4000802007f */
[----:B---3--:R-:W-:Y:S05]  /*cff0*/  @!P1 BRA `(.L_x_7543) ;  /* 0xfffffffc00f09947 */ /* 0x008fea000383ffff */
[----:B------:R-:W-:Y:S05]  /*d000*/  BRA `(.L_x_7595) ;  /* 0xffffffe000507947 */ /* 0x000fea000383ffff */
.L_x_7548:
[----:B---3--:R3:W4:Y:S02]  /*d010*/  SYNCS.PHASECHK.TRANS64.TRYWAIT P0, [R2+URZ+0x22840], R3 ;  /* 0x02284003020075a7 */ /* 0x008724000800017f */
[----:B----4-:R-:W-:Y:S05]  /*d020*/  @!P0 NANOSLEEP.SYNCS 0x989680 ;  /* 0x009896800000895d */ /* 0x010fea0003900000 */
[----:B------:R-:W4:Y:S02]  /*d030*/  @!P0 SYNCS.PHASECHK.TRANS64 P0, [R2+URZ+0x22840], R3 ;  /* 0x02284003020085a7 */ /* 0x000f24000800007f */
[----:B----4-:R-:W-:Y:S05]  /*d040*/  @!P0 BRA `(.L_x_7548) ;  /* 0xfffffffc00f08947 */ /* 0x010fea000383ffff */
[----:B------:R-:W-:Y:S05]  /*d050*/  BRA `(.L_x_7596) ;  /* 0xffffffe4007c7947 */ /* 0x000fea000383ffff */
.L_x_7550:
[----:B-1----:R1:W2:Y:S02]  /*d060*/  SYNCS.PHASECHK.TRANS64.TRYWAIT P1, [R2+URZ+0x22860], R3 ;  /* 0x02286003020075a7 */ /* 0x0022a4000802017f */
[----:B--2---:R-:W-:Y:S05]  /*d070*/  @!P1 NANOSLEEP.SYNCS 0x989680 ;  /* 0x009896800000995d */ /* 0x004fea0003900000 */
[----:B------:R-:W2:Y:S02]  /*d080*/  @!P1 SYNCS.PHASECHK.TRANS64 P1, [R2+URZ+0x22860], R3 ;  /* 0x02286003020095a7 */ /* 0x000ea4000802007f */
[----:B--2---:R-:W-:Y:S05]  /*d090*/  @!P1 BRA `(.L_x_7550) ;  /* 0xfffffffc00f09947 */ /* 0x004fea000383ffff */
[----:B------:R-:W-:Y:S05]  /*d0a0*/  BRA `(.L_x_7597) ;  /* 0xffffffe400ec7947 */ /* 0x000fea000383ffff */
.L_x_7555:
        /* <DEDUP_REMOVED lines=8> */
.L_x_7599:
[----:B------:R-:W-:Y:S05]  /*d130*/  BSYNC B0 ;  /* 0x0000000000007941 */ /* 0x000fea0003800000 */
.L_x_7598:
        /* <DEDUP_REMOVED lines=8> */
.L_x_7600:
[----:B------:R-:W-:Y:S01]  /*d1c0*/  IMAD.MOV.U32 R5, RZ, RZ, R14 ;  /* 0x000000ffff057224 */ /* 0x000fe200078e000e */
[----:B------:R-:W-:Y:S06]  /*d1d0*/  BRA `(.L_x_7601) ;  /* 0xffffffe800e07947 */ /* 0x000fec000383ffff */
.L_x_7558:
        /* <DEDUP_REMOVED lines=8> */
.L_x_7603:
[----:B------:R-:W-:Y:S05]  /*d260*/  BSYNC B0 ;  /* 0x0000000000007941 */ /* 0x000fea0003800000 */
.L_x_7602:
        /* <DEDUP_REMOVED lines=10> */
.L_x_7604:
        /* <DEDUP_REMOVED lines=8> */
.L_x_7605:
        /* <DEDUP_REMOVED lines=8> */
.L_x_7606:
        /* <DEDUP_REMOVED lines=8> */
.L_x_7607:
        /* <DEDUP_REMOVED lines=8> */
.L_x_7608:
[----:B------:R-:W-:Y:S05]  /*d510*/  BRA `(.L_x_7609) ;  /* 0xffffffe800a47947 */ /* 0x000fea000383ffff */
.L_x_7563:
[----:B------:R-:W-:Y:S01]  /*d520*/  BSSY B0, `(.L_x_7610) ;  /* 0x0000008000007945 */ /* 0x000fe20003800000 */
[----:B-----5:R-:W-:Y:S02]  /*d530*/  IMAD.MOV.U32 R13, RZ, RZ, R3 ;  /* 0x000000ffff0d7224 */ /* 0x020fe400078e0003 */
[----:B-1----:R-:W-:Y:S02]  /*d540*/  IMAD.MOV.U32 R12, RZ, RZ, 0x1 ;  /* 0x00000001ff0c7424 */ /* 0x002fe400078e00ff */
[----:B------:R-:W-:Y:S02]  /*d550*/  IMAD.MOV.U32 R11, RZ, RZ, RZ ;  /* 0x000000ffff0b7224 */ /* 0x000fe400078e00ff */
[----:B------:R-:W-:-:S07]  /*d560*/  IMAD.MOV.U32 R15, RZ, RZ, -0x1 ;  /* 0xffffffffff0f7424 */ /* 0x000fce00078e00ff */
[----:B0-----:R-:W-:Y:S05]  /*d570*/  WARPSYNC.COLLECTIVE R15, `(.L_x_7611) ;  /* 0x000000000f087348 */ /* 0x001fea0003c00000 */
[----:B------:R1:W2:Y:S02]  /*d580*/  SHFL.UP P6, R14, R13, R12, R11 ;  /* 0x0400000c0d0e7389 */ /* 0x0002a400000c000b */
[----:B012---:R-:W-:Y:S01]  /*d590*/  ENDCOLLECTIVE ;  /* 0x000000000000791b */ /* 0x007fe20003800000 */
.L_x_7611:
[----:B------:R-:W-:Y:S05]  /*d5a0*/  BSYNC B0 ;  /* 0x0000000000007941 */ /* 0x000fea0003800000 */
.L_x_7610:
        /* <DEDUP_REMOVED lines=10> */
.L_x_7612:
        /* <DEDUP_REMOVED lines=8> */
.L_x_7613:
        /* <DEDUP_REMOVED lines=8> */
.L_x_7614:
        /* <DEDUP_REMOVED lines=8> */
.L_x_7615:
        /* <DEDUP_REMOVED lines=8> */
.L_x_7616:
[----:B------:R-:W-:Y:S05]  /*d850*/  BRA `(.L_x_7617) ;  /* 0xffffffe800887947 */ /* 0x000fea000383ffff */
.L_x_7565:
[----:B------:R-:W-:Y:S01]  /*d860*/  BSSY B0, `(.L_x_7618) ;  /* 0x0000006000007945 */ /* 0x000fe20003800000 */
[----:B------:R-:W-:Y:S01]  /*d870*/  PLOP3.LUT P6, PT, P6, PT, PT, 0x8, 0x0 ;  /* 0x000000000000781c */ /* 0x000fe200037ce170 */
[----:B------:R-:W-:-:S12]  /*d880*/  IMAD.MOV.U32 R15, RZ, RZ, -0x1 ;  /* 0xffffffffff0f7424 */ /* 0x000fd800078e00ff */
[----:B01----:R-:W-:Y:S05]  /*d890*/  WARPSYNC.COLLECTIVE R15, `(.L_x_7619) ;  /* 0x000000000f087348 */ /* 0x003fea0003c00000 */
[----:B------:R-:W-:Y:S01]  /*d8a0*/  VOTE.ANY R14, PT, P6 ;  /* 0x00000000000e7806 */ /* 0x000fe200030e0100 */
[----:B01----:R-:W-:Y:S06]  /*d8b0*/  ENDCOLLECTIVE ;  /* 0x000000000000791b */ /* 0x003fec0003800000 */
.L_x_7619:
[----:B------:R-:W-:Y:S05]  /*d8c0*/  BSYNC B0 ;  /* 0x0000000000007941 */ /* 0x000fea0003800000 */
.L_x_7618:
        /* <DEDUP_REMOVED lines=9> */
.L_x_7620:
[----:B------:R-:W-:Y:S01]  /*d960*/  IMAD.MOV.U32 R17, RZ, RZ, R14 ;  /* 0x000000ffff117224 */ /* 0x000fe200078e000e */
[----:B------:R-:W-:Y:S06]  /*d970*/  BRA `(.L_x_7621) ;  /* 0xffffffe800787947 */ /* 0x000fec000383ffff */
.L_x_7567:
[----:B------:R-:W-:Y:S01]  /*d980*/  BSSY B0, `(.L_x_7622) ;  /* 0x0000007000007945 */ /* 0x000fe20003800000 */
[----:B------:R-:W-:Y:S02]  /*d990*/  IMAD.MOV.U32 R13, RZ, RZ, R2 ;  /* 0x000000ffff0d7224 */ /* 0x000fe400078e0002 */
[----:B------:R-:W-:Y:S02]  /*d9a0*/  IMAD.MOV.U32 R11, RZ, RZ, 0x1f ;  /* 0x0000001fff0b7424 */ /* 0x000fe400078e00ff */
[----:B------:R-:W-:-:S07]  /*d9b0*/  IMAD.MOV.U32 R15, RZ, RZ, -0x1 ;  /* 0xffffffffff0f7424 */ /* 0x000fce00078e00ff */
[----:B0-23--:R-:W-:Y:S05]  /*d9c0*/  WARPSYNC.COLLECTIVE R15, `(.L_x_7623) ;  /* 0x000000000f087348 */ /* 0x00dfea0003c00000 */
[----:B------:R1:W4:Y:S02]  /*d9d0*/  SHFL.IDX P6, R14, R13, R12, R11 ;  /* 0x0000000c0d0e7389 */ /* 0x00032400000c000b */
[----:B01234-:R-:W-:Y:S01]  /*d9e0*/  ENDCOLLECTIVE ;  /* 0x000000000000791b */ /* 0x01ffe20003800000 */
.L_x_7623:
[----:B------:R-:W-:Y:S05]  /*d9f0*/  BSYNC B0 ;  /* 0x0000000000007941 */ /* 0x000fea0003800000 */
.L_x_7622:
[----:B------:R-:W-:Y:S05]  /*da00*/  BRA `(.L_x_7566) ;  /* 0xffffffe800707947 */ /* 0x000fea000383ffff */
.L_x_7571:
[----:B0-----:R0:W2:Y:S02]  /*da10*/  SYNCS.PHASECHK.TRANS64.TRYWAIT P0, [R0+URZ+0x22820], R3 ;  /* 0x02282003000075a7 */ /* 0x0010a4000800017f */
[----:B--2---:R-:W-:Y:S05]  /*da20*/  @!P0 NANOSLEEP.SYNCS 0x989680 ;  /* 0x009896800000895d */ /* 0x004fea0003900000 */
[----:B------:R-:W2:Y:S02]  /*da30*/  @!P0 SYNCS.PHASECHK.TRANS64 P0, [R0+URZ+0x22820], R3 ;  /* 0x02282003000085a7 */ /* 0x000ea4000800007f */
[----:B--2---:R-:W-:Y:S05]  /*da40*/  @!P0 BRA `(.L_x_7571) ;  /* 0xfffffffc00f08947 */ /* 0x004fea000383ffff */
[----:B------:R-:W-:Y:S05]  /*da50*/  BRA `(.L_x_7624) ;  /* 0xffffffec00547947 */ /* 0x000fea000383ffff */
.L_x_7572:
[----:B------:R-:W2:Y:S01]  /*da60*/  S2R R2, SR_TID.X ;  /* 0x0000000000027919 */ /* 0x000ea20000002100 */
[----:B------:R-:W-:Y:S01]  /*da70*/  BSSY B0, `(.L_x_7625) ;  /* 0x000000a000007945 */ /* 0x000fe20003800000 */
[----:B-1----:R-:W-:Y:S02]  /*da80*/  IMAD.MOV.U32 R12, RZ, RZ, RZ ;  /* 0x000000ffff0c7224 */ /* 0x002fe400078e00ff */
        /* <DEDUP_REMOVED lines=8> */
.L_x_7626:
[----:B------:R-:W-:Y:S05]  /*db10*/  BSYNC B0 ;  /* 0x0000000000007941 */ /* 0x000fea0003800000 */
.L_x_7625:
[----:B------:R-:W-:Y:S05]  /*db20*/  BRA `(.L_x_7627) ;  /* 0xffffffec003c7947 */ /* 0x000fea000383ffff */
.L_x_7575:
[----:B------:R-:W-:Y:S01]  /*db30*/  BSSY B1, `(.L_x_7628) ;  /* 0x0000006000017945 */ /* 0x000fe20003800000 */
[----:B------:R-:W-:-:S07]  /*db40*/  IMAD.MOV.U32 R15, RZ, RZ, -0x1 ;  /* 0xffffffffff0f7424 */ /* 0x000fce00078e00ff */
[----:B012---:R-:W-:Y:S05]  /*db50*/  WARPSYNC.COLLECTIVE R15, `(.L_x_7629) ;  /* 0x000000000f0c7348 */ /* 0x007fea0003c00000 */
[----:B------:R-:W-:Y:S02]  /*db60*/  ELECT P6, UR62, PT ;  /* 0x00000000003e782f */ /* 0x000fe400038c0000 */
[----:B------:R-:W-:Y:S01]  /*db70*/  MOV R14, UR62 ;  /* 0x0000003e000e7c02 */ /* 0x000fe20008000f00 */
[----:B012---:R-:W-:Y:S10]  /*db80*/  ENDCOLLECTIVE ;  /* 0x000000000000791b */ /* 0x007ff40003800000 */
.L_x_7629:
[----:B------:R-:W-:Y:S05]  /*db90*/  BSYNC B1 ;  /* 0x0000000000017941 */ /* 0x000fea0003800000 */
.L_x_7628:
[----:B------:R-:W-:Y:S05]  /*dba0*/  BRA `(.L_x_7630) ;  /* 0xffffffec00347947 */ /* 0x000fea000383ffff */
.L_x_7577:
[----:B0-----:R0:W2:Y:S02]  /*dbb0*/  SYNCS.PHASECHK.TRANS64.TRYWAIT P0, [R6+URZ], R5 ;  /* 0x00000005060075a7 */ /* 0x0010a4000800017f */
[----:B--2---:R-:W-:Y:S05]  /*dbc0*/  @!P0 NANOSLEEP.SYNCS 0x989680 ;  /* 0x009896800000895d */ /* 0x004fea0003900000 */
[----:B------:R-:W2:Y:S02]  /*dbd0*/  @!P0 SYNCS.PHASECHK.TRANS64 P0, [R6+URZ], R5 ;  /* 0x00000005060085a7 */ /* 0x000ea4000800007f */
[----:B--2---:R-:W-:Y:S05]  /*dbe0*/  @!P0 BRA `(.L_x_7577) ;  /* 0xfffffffc00f08947 */ /* 0x004fea000383ffff */
[----:B------:R-:W-:Y:S05]  /*dbf0*/  BRA `(.L_x_7631) ;  /* 0xffffffec00707947 */ /* 0x000fea000383ffff */
.L_x_7578:
[----:B--2---:R2:W3:Y:S02]  /*dc00*/  SYNCS.PHASECHK.TRANS64.TRYWAIT P0, [R7+URZ], R2 ;  /* 0x00000002070075a7 */ /* 0x0044e4000800017f */
[----:B---3--:R-:W-:Y:S05]  /*dc10*/  @!P0 NANOSLEEP.SYNCS 0x989680 ;  /* 0x009896800000895d */ /* 0x008fea0003900000 */
[----:B------:R-:W3:Y:S02]  /*dc20*/  @!P0 SYNCS.PHASECHK.TRANS64 P0, [R7+URZ], R2 ;  /* 0x00000002070085a7 */ /* 0x000ee4000800007f */
[----:B---3--:R-:W-:Y:S05]  /*dc30*/  @!P0 BRA `(.L_x_7578) ;  /* 0xfffffffc00f08947 */ /* 0x008fea000383ffff */
[----:B------:R-:W-:Y:S05]  /*dc40*/  BRA `(.L_x_7632) ;  /* 0xffffffec00647947 */ /* 0x000fea000383ffff */
.L_x_7580:
[----:B---3--:R3:W4:Y:S02]  /*dc50*/  SYNCS.PHASECHK.TRANS64.TRYWAIT P0, [R4+URZ], R5 ;  /* 0x00000005040075a7 */ /* 0x008724000800017f */
[----:B----4-:R-:W-:Y:S05]  /*dc60*/  @!P0 NANOSLEEP.SYNCS 0x989680 ;  /* 0x009896800000895d */ /* 0x010fea0003900000 */
[----:B------:R-:W4:Y:S02]  /*dc70*/  @!P0 SYNCS.PHASECHK.TRANS64 P0, [R4+URZ], R5 ;  /* 0x00000005040085a7 */ /* 0x000f24000800007f */
[----:B----4-:R-:W-:Y:S05]  /*dc80*/  @!P0 BRA `(.L_x_7580) ;  /* 0xfffffffc00f08947 */ /* 0x010fea000383ffff */
[----:B------:R-:W-:Y:S05]  /*dc90*/  BRA `(.L_x_7633) ;  /* 0xffffffec006c7947 */ /* 0x000fea000383ffff */
.L_x_7634:
        /* <DEDUP_REMOVED lines=14> */
.L_x_11960:


//--------------------- .text._ZN7cutlass13device_kernelIN5flash11enable_sm90INS1_16FlashAttnFwdSm90INS1_25CollectiveMainloopFwdSm90ILi2EN4cute5tupleIJNS5_1CILi1EEES8_S8_EEENS6_IJNS7_ILi128EEENS7_ILi96EEENS7_ILi64EEEEEELi256ENS_6half_tEfNS_4arch4Sm90ELb0ELb0ELb0ELb1ELb0ELb1ELb0ELb1ELb0ELb0ELb0ELb0EEENS1_21CollectiveEpilogueFwdINS6_IJSA_NS7_ILi256EEESB_EEES9_SE_SG_Li256ELb1ELb0ELb0ELb0EEENS1_36VarlenDynamicPersistentTileSchedulerILi128ELi96ELi256ELi32ELb0ELb0ELb1ELb0ELb1ELb1EEEEEEEEEvNT_6ParamsE --------------------------
	.section	.text._ZN7cutlass13device_kernelIN5flash11enable_sm90INS1_16FlashAttnFwdSm90INS1_25CollectiveMainloopFwdSm90ILi2EN4cute5tupleIJNS5_1CILi1EEES8_S8_EEENS6_IJNS7_ILi128EEENS7_ILi96EEENS7_ILi64EEEEEELi256ENS_6half_tEfNS_4arch4Sm90ELb0ELb0ELb0ELb1ELb0ELb1ELb0ELb1ELb0ELb0ELb0ELb0EEENS1_21CollectiveEpilogueFwdINS6_IJSA_NS7_ILi256EEESB_EEES9_SE_SG_Li256ELb1ELb0ELb0ELb0EEENS1_36VarlenDynamicPersistentTileSchedulerILi128ELi96ELi256ELi32ELb0ELb0ELb1ELb0ELb1ELb1EEEEEEEEEvNT_6ParamsE,"ax",@progbits
	.align	128
.text._ZN7cutlass13device_kernelIN5flash11enable_sm90INS1_16FlashAttnFwdSm90INS1_25CollectiveMainloopFwdSm90ILi2EN4cute5tupleIJNS5_1CILi1EEES8_S8_EEENS6_IJNS7_ILi128EEENS7_ILi96EEENS7_ILi64EEEEEELi256ENS_6half_tEfNS_4arch4Sm90ELb0ELb0ELb0ELb1ELb0ELb1ELb0ELb1ELb0ELb0ELb0ELb0EEENS1_21CollectiveEpilogueFwdINS6_IJSA_NS7_ILi256EEESB_EEES9_SE_SG_Li256ELb1ELb0ELb0ELb0EEENS1_36VarlenDynamicPersistentTileSchedulerILi128ELi96ELi256ELi32ELb0ELb0ELb1ELb0ELb1ELb1EEEEEEEEEvNT_6ParamsE:
        .type           _ZN7cutlass13device_kernelIN5flash11enable_sm90INS1_16FlashAttnFwdSm90INS1_25CollectiveMainloopFwdSm90ILi2EN4cute5tupleIJNS5_1CILi1EEES8_S8_EEENS6_IJNS7_ILi128EEENS7_ILi96EEENS7_ILi64EEEEEELi256ENS_6half_tEfNS_4arch4Sm90ELb0ELb0ELb0ELb1ELb0ELb1ELb0ELb1ELb0ELb0ELb0ELb0EEENS1_21CollectiveEpilogueFwdINS6_IJSA_NS7_ILi256EEESB_EEES9_SE_SG_Li256ELb1ELb0ELb0ELb0EEENS1_36VarlenDynamicPersistentTileSchedulerILi128ELi96ELi256ELi32ELb0ELb0ELb1ELb0ELb1ELb1EEEEEEEEEvNT_6ParamsE,@function
        .size           _ZN7cutlass13device_kernelIN5flash11enable_sm90INS1_16FlashAttnFwdSm90INS1_25CollectiveMainloopFwdSm90ILi2EN4cute5tupleIJNS5_1CILi1EEES8_S8_EEENS6_IJNS7_ILi128EEENS7_ILi96EEENS7_ILi64EEEEEELi256ENS_6half_tEfNS_4arch4Sm90ELb0ELb0ELb0ELb1ELb0ELb1ELb0ELb1ELb0ELb0ELb0ELb0EEENS1_21CollectiveEpilogueFwdINS6_IJSA_NS7_ILi256EEESB_EEES9_SE_SG_Li256ELb1ELb0ELb0ELb0EEENS1_36VarlenDynamicPersistentTileSchedulerILi128ELi96ELi256ELi32ELb0ELb0ELb1ELb0ELb1ELb1EEEEEEEEEvNT_6ParamsE,(.L_x_11961 - _ZN7cutlass13device_kernelIN5flash11enable_sm90INS1_16FlashAttnFwdSm90INS1_25CollectiveMainloopFwdSm90ILi2EN4cute5tupleIJNS5_1CILi1EEES8_S8_EEENS6_IJNS7_ILi128EEENS7_ILi96EEENS7_ILi64EEEEEELi256ENS_6half_tEfNS_4arch4Sm90ELb0ELb0ELb0ELb1ELb0ELb1ELb0ELb1ELb0ELb0ELb0ELb0EEENS1_21CollectiveEpilogueFwdINS6_IJSA_NS7_ILi256EEESB_EEES9_SE_SG_Li256ELb1ELb0ELb0ELb0EEENS1_36VarlenDynamicPersistentTileSchedulerILi128ELi96ELi256ELi32ELb0ELb0ELb1ELb0ELb1ELb1EEEEEEEEEvNT_6ParamsE)
        .other          _ZN7cutlass13device_kernelIN5flash11enable_sm90INS1_16FlashAttnFwdSm90INS1_25CollectiveMainloopFwdSm90ILi2EN4cute5tupleIJNS5_1CILi1EEES8_S8_EEENS6_IJNS7_ILi128EEENS7_ILi96EEENS7_ILi64EEEEEELi256ENS_6half_tEfNS_4arch4Sm90ELb0ELb0ELb0ELb1ELb0ELb1ELb0ELb1ELb0ELb0ELb0ELb0EEENS1_21CollectiveEpilogueFwdINS6_IJSA_NS7_ILi256EEESB_EEES9_SE_SG_Li256ELb1ELb0ELb0ELb0EEENS1_36VarlenDynamicPersistentTileSchedulerILi128ELi96ELi256ELi32ELb0ELb0ELb1ELb0ELb1ELb1EEEEEEEEEvNT_6ParamsE,@"STO_CUDA_ENTRY STV_DEFAULT"
_ZN7cutlass13device_kernelIN5flash11enable_sm90INS1_16FlashAttnFwdSm90INS1_25CollectiveMainloopFwdSm90ILi2EN4cute5tupleIJNS5_1CILi1EEES8_S8_EEENS6_IJNS7_ILi128EEENS7_ILi96EEENS7_ILi64EEEEEELi256ENS_6half_tEfNS_4arch4Sm90ELb0ELb0ELb0ELb1ELb0ELb1ELb0ELb1ELb0ELb0ELb0ELb0EEENS1_21CollectiveEpilogueFwdINS6_IJSA_NS7_ILi256EEESB_EEES9_SE_SG_Li256ELb1ELb0ELb0ELb0EEENS1_36VarlenDynamicPersistentTileSchedulerILi128ELi96ELi256ELi32ELb0ELb0ELb1ELb0ELb1ELb1EEEEEEEEEvNT_6ParamsE:
        /* <DEDUP_REMOVED lines=27> */
.L_x_7636:
[----:B------:R-:W-:Y:S05]  /*01b0*/  BSYNC B0 ;  /* 0x0000000000007941 */ /* 0x000fea0003800000 */
.L_x_7635:
        /* <DEDUP_REMOVED lines=41> */
.L_x_7637:
        /* <DEDUP_REMOVED lines=22> */
.L_x_7638:
        /* <DEDUP_REMOVED lines=18> */
.L_x_7639:
        /* <DEDUP_REMOVED lines=22> */
.L_x_7640:
        /* <DEDUP_REMOVED lines=22> */
.L_x_7641:
        /* <DEDUP_REMOVED lines=8> */
.L_x_7644:
[----:B------:R-:W-:-:S08]  /*0a10*/  NOP ;  /* 0x0000000000007918 */ /* 0x000fd00000000000 */
[----:B------:R-:W0:Y:S02]  /*0a20*/  USETMAXREG.TRY_ALLOC.CTAPOOL UP0, 0xf0 ;  /* 0x000000f0000079c8 */ /* 0x000e240008000600 */
[----:B0-----:R-:W-:-:S13]  /*0a30*/  PLOP3.LUT P0, PT, PT, PT, UP0, 0x80, 0x0 ;  /* 0x000000000000781c */ /* 0x001fda0003f0f008 */
[----:B------:R-:W-:Y:S05]  /*0a40*/  @!P0 BRA `(.L_x_7644) ;  /* 0xfffffffc00f08947 */ /* 0x000fea000383ffff */
[----:B------:R-:W0:Y:S01]  /*0a50*/  S2R R0, SR_TID.X ;  /* 0x0000000000007919 */ /* 0x000e220000002100 */
[----:B------:R-:W1:Y:S01]  /*0a60*/  S2UR UR5, SR_CgaCtaId ;  /* 0x00000000000579c3 */ /* 0x000e620000008800 */
[----:B------:R-:W-:-:S07]  /*0a70*/  UMOV UR4, 0x400 ;  /* 0x0000040000047882 */ /* 0x000fce0000000000 */
[----:B------:R-:W-:Y:S06]  /*0a80*/  BAR.ARV 0x8, 0x120 ;  /* 0x0204800000007b1d */ /* 0x000fec0000002000 */
[----:B-1----:R-:W-:-:S06]  /*0a90*/  ULEA UR4, UR5, UR4, 0x18 ;  /* 0x0000000405047291 */ /* 0x002fcc000f8ec03f */
[----:B------:R-:W-:Y:S01]  /*0aa0*/  IMAD.U32 R18, RZ, RZ, UR4 ;  /* 0x00000004ff127e24 */ /* 0x000fe2000f8e00ff */
[----:B0-----:R-:W-:Y:S01]  /*0ab0*/  SHF.R.U32.HI R0, RZ, 0x7, R0 ;  /* 0x00000007ff007819 */ /* 0x001fe20000011600 */
[----:B------:R-:W-:-:S03]  /*0ac0*/  ULDC UR4, c[0x0][0xc14] ;  /* 0x0003050000047ab9 */ /* 0x000fc60000000800 */
[----:B------:R-:W-:-:S13]  /*0ad0*/  ISETP.NE.AND P0, PT, R0, 0x1, PT ;  /* 0x000000010000780c */ /* 0x000fda0003f05270 */
[----:B------:R-:W-:Y:S08]  /*0ae0*/  @!P0 BAR.ARV 0x9, 0x100 ;  /* 0x0244000000008b1d */ /* 0x000ff00000002000 */
[----:B------:R-:W-:Y:S06]  /*0af0*/  BAR.SYNC.DEFER_BLOCKING 0x5, 0x120 ;  /* 0x0144800000007b1d */ /* 0x000fec0000010000 */
[----:B------:R-:W0:Y:S02]  /*0b00*/  LDS.128 R84, [R18+0x228d0] ;  /* 0x0228d00012547984 */ /* 0x000e240000000c00 */
[----:B------:R-:W-:Y:S06]  /*0b10*/  BAR.ARV 0x4, 0x120 ;  /* 0x0104800000007b1d */ /* 0x000fec0000002000 */
[----:B0-----:R-:W-:-:S13]  /*0b20*/  ISETP.GE.AND P0, PT, R87, UR4, PT ;  /* 0x0000000457007c0c */ /* 0x001fda000bf06270 */
[----:B------:R-:W-:Y:S05]  /*0b30*/  @P0 BRA `(.L_x_7645) ;  /* 0x0000013400e40947 */ /* 0x000fea0003800000 */
[----:B------:R-:W0:Y:S01]  /*0b40*/  S2R R2, SR_TID.X ;  /* 0x0000000000027919 */ /* 0x000e220000002100 */
[----:B------:R-:W-:Y:S01]  /*0b50*/  IMAD.MOV.U32 R212, RZ, RZ, RZ ;  /* 0x000000ffffd47224 */ /* 0x000fe200078e00ff */
[----:B------:R-:W-:Y:S01]  /*0b60*/  CS2R R22, SRZ ;  /* 0x0000000000167805 */ /* 0x000fe2000001ff00 */
[----:B------:R-:W-:Y:S01]  /*0b70*/  IMAD.MOV.U32 R200, RZ, RZ, RZ ;  /* 0x000000ffffc87224 */ /* 0x000fe200078e00ff */
[----:B------:R-:W-:Y:S01]  /*0b80*/  ULOP3.LUT UR44, UR36, 0x1, URZ, 0xfc, !UPT ;  /* 0x00000001242c7892 */ /* 0x000fe2000f8efc3f */
[----:B0-----:R-:W-:-:S05]  /*0b90*/  VIADD R235, R2, 0xffffff80 ;  /* 0xffffff8002eb7836 */ /* 0x001fca0000000000 */
[----:B------:R-:W-:-:S04]  /*0ba0*/  SHF.R.S32.HI R0, RZ, 0x1f, R235 ;  /* 0x0000001fff007819 */ /* 0x000fc800000114eb */
[CC--:B------:R-:W-:Y:S02]  /*0bb0*/  LEA.HI R3, R0.reuse, R235.reuse, RZ, 0x7 ;  /* 0x000000eb00037211 */ /* 0x0c0fe400078f38ff */
[----:B------:R-:W-:Y:S02]  /*0bc0*/  LEA.HI R205, R0, R235, RZ, 0x5 ;  /* 0x000000eb00cd7211 */ /* 0x000fe400078f28ff */
[----:B------:R-:W-:Y:S02]  /*0bd0*/  LOP3.LUT R2, R3, 0xffffff80, RZ, 0xc0, !PT ;  /* 0xffffff8003027812 */ /* 0x000fe400078ec0ff */
[----:B------:R-:W-:Y:S02]  /*0be0*/  SHF.R.S32.HI R230, RZ, 0x7, R3 ;  /* 0x00000007ffe67819 */ /* 0x000fe40000011403 */
[----:B------:R-:W-:Y:S01]  /*0bf0*/  SHF.R.S32.HI R205, RZ, 0x5, R205 ;  /* 0x00000005ffcd7819 */ /* 0x000fe200000114cd */
[----:B------:R-:W-:Y:S01]  /*0c00*/  IMAD.IADD R227, R235, 0x1, -R2 ;  /* 0x00000001ebe37824 */ /* 0x000fe200078e0a02 */
[----:B------:R-:W-:-:S02]  /*0c10*/  LEA.HI R3, R3, R230, RZ, 0x1 ;  /* 0x000000e603037211 */ /* 0x000fc400078f08ff */
[----:B------:R-:W-:Y:S02]  /*0c20*/  LEA.HI R2, R0, R235, RZ, 0x4 ;  /* 0x000000eb00027211 */ /* 0x000fe400078f20ff */
        /* <DEDUP_REMOVED lines=9> */
[----:B------:R-:W-:Y:S02]  /*0cc0*/  LOP3.LUT R9, R5, 0xfffffff8, RZ, 0xc0, !PT ;  /* 0xfffffff805097812 */ /* 0x000fe400078ec0ff */
[----:B------:R-:W-:-:S03]  /*0cd0*/  SHF.R.S32.HI R5, RZ, 0x4, R2 ;  /* 0x00000004ff057819 */ /* 0x000fc60000011402 */
[----:B------:R-:W-:Y:S01]  /*0ce0*/  IMAD.IADD R9, R4, 0x1, -R9 ;  /* 0x0000000104097824 */ /* 0x000fe200078e0a09 */
[C---:B------:R-:W-:Y:S02]  /*0cf0*/  LOP3.LUT R4, R2.reuse, 0x3fffff0, RZ, 0xc0, !PT ;  /* 0x03fffff002047812 */ /* 0x040fe400078ec0ff */
[----:B------:R-:W-:Y:S01]  /*0d00*/  LEA.HI R2, R2, R5, RZ, 0x1 ;  /* 0x0000000502027211 */ /* 0x000fe200078f08ff */
[----:B------:R-:W-:Y:S01]  /*0d10*/  IMAD R6, R6, 0x10, R9 ;  /* 0x0000001006067824 */ /* 0x000fe200078e0209 */
[----:B------:R-:W-:Y:S02]  /*0d20*/  IADD3 R4, R235, -R4, RZ ;  /* 0x80000004eb047210 */ /* 0x000fe40007ffe0ff */
[----:B------:R-:W-:Y:S02]  /*0d30*/  LOP3.LUT R2, R2, 0x1ffffffe, RZ, 0xc0, !PT ;  /* 0x1ffffffe02027812 */ /* 0x000fe400078ec0ff */
[----:B------:R-:W-:Y:S02]  /*0d40*/  LEA R232, R3, R6, 0x6 ;  /* 0x0000000603e87211 */ /* 0x000fe400078e30ff */
[CC--:B------:R-:W-:Y:S01]  /*0d50*/  LEA.HI R3, R0.reuse, R235.reuse, RZ, 0x2 ;  /* 0x000000eb00037211 */ /* 0x0c0fe200078f10ff */
[----:B------:R-:W-:Y:S01]  /*0d60*/  IMAD.IADD R2, R5, 0x1, -R2 ;  /* 0x0000000105027824 */ /* 0x000fe200078e0a02 */
[----:B------:R-:W-:Y:S01]  /*0d70*/  LEA.HI R0, R0, R235, RZ, 0x3 ;  /* 0x000000eb00007211 */ /* 0x000fe200078f18ff */
[----:B------:R-:W-:Y:S01]  /*0d80*/  IMAD R5, R205, 0x10, R4 ;  /* 0x00000010cd057824 */ /* 0x000fe200078e0204 */
[----:B------:R-:W-:-:S02]  /*0d90*/  SHF.R.S32.HI R19, RZ, 0x2, R3 ;  /* 0x00000002ff137819 */ /* 0x000fc40000011403 */
[----:B------:R-:W-:Y:S01]  /*0da0*/  LOP3.LUT R4, R3, 0xfffffffc, RZ, 0xc0, !PT ;  /* 0xfffffffc03047812 */ /* 0x000fe200078ec0ff */
[----:B------:R-:W-:Y:S01]  /*0db0*/  IMAD R5, R5, 0x8, R2 ;  /* 0x0000000805057824 */ /* 0x000fe200078e0202 */
[----:B------:R-:W-:Y:S01]  /*0dc0*/  SHF.R.S32.HI R202, RZ, 0x3, R0 ;  /* 0x00000003ffca7819 */ /* 0x000fe20000011400 */
[----:B------:R-:W-:Y:S01]  /*0dd0*/  VIADD R211, R19, 0x40 ;  /* 0x0000004013d37836 */ /* 0x000fe20000000000 */
[----:B------:R-:W-:Y:S01]  /*0de0*/  IADD3 R219, R235, -R4, RZ ;  /* 0x80000004ebdb7210 */ /* 0x000fe20007ffe0ff */
[----:B------:R-:W-:Y:S01]  /*0df0*/  IMAD.MOV.U32 R2, RZ, RZ, RZ ;  /* 0x000000ffff027224 */ /* 0x000fe200078e00ff */
[----:B------:R-:W-:Y:S01]  /*0e00*/  LOP3.LUT R0, R0, 0x1ffffff8, RZ, 0xc0, !PT ;  /* 0x1ffffff800007812 */ /* 0x000fe200078ec0ff */
[----:B------:R-:W-:Y:S01]  /*0e10*/  IMAD.SHL.U32 R204, R211, 0x40, RZ ;  /* 0x00000040d3cc7824 */ /* 0x000fe200078e00ff */
[----:B------:R-:W-:Y:S01]  /*0e20*/  SHF.R.S32.HI R8, RZ, 0x1f, R211 ;  /* 0x0000001fff087819 */ /* 0x000fe200000114d3 */
[----:B------:R-:W-:Y:S01]  /*0e30*/  IMAD.SHL.U32 R16, R219, 0x8, RZ ;  /* 0x00000008db107824 */ /* 0x000fe200078e00ff */
[----:B------:R-:W-:Y:S01]  /*0e40*/  SHF.R.S32.HI R6, RZ, 0x1f, R3 ;  /* 0x0000001fff067819 */ /* 0x000fe20000011403 */
[----:B------:R-:W-:Y:S01]  /*0e50*/  IMAD.IADD R0, R235, 0x1, -R0 ;  /* 0x00000001eb007824 */ /* 0x000fe200078e0a00 */
[----:B------:R-:W-:Y:S01]  /*0e60*/  LEA.HI R8, R8, R211, RZ, 0x3 ;  /* 0x000000d308087211 */ /* 0x000fe200078f18ff */
[----:B------:R-:W-:Y:S01]  /*0e70*/  IMAD.SHL.U32 R233, R5, 0x8, RZ ;  /* 0x0000000805e97824 */ /* 0x000fe200078e00ff */
[----:B------:R-:W-:Y:S01]  /*0e80*/  LOP3.LUT R204, R204, 0x1c0, RZ, 0xc0, !PT ;  /* 0x000001c0cccc7812 */ /* 0x000fe200078ec0ff */
[----:B------:R-:W-:Y:S01]  /*0e90*/  IMAD.SHL.U32 R201, R0, 0x8, RZ ;  /* 0x0000000800c97824 */ /* 0x000fe200078e00ff */
[----:B------:R-:W-:Y:S01]  /*0ea0*/  LEA.HI R6, R6, R19, RZ, 0x3 ;  /* 0x0000001306067211 */ /* 0x000fe200078f18ff */
[----:B------:R-:W-:Y:S01]  /*0eb0*/  IMAD.SHL.U32 R8, R8, 0x40, RZ ;  /* 0x0000004008087824 */ /* 0x000fe200078e00ff */
[----:B------:R-:W-:-:S02]  /*0ec0*/  SHF.R.U32.HI R234, RZ, 0x3, R204 ;  /* 0x00000003ffea7819 */ /* 0x000fc400000116cc */
[----:B------:R-:W-:Y:S02]  /*0ed0*/  LOP3.LUT R3, R204, 0x38, R16, 0xf8, !PT ;  /* 0x00000038cc037812 */ /* 0x000fe400078ef810 */
[----:B------:R-:W-:Y:S02]  /*0ee0*/  LOP3.LUT R206, R8, 0xfffffe00, RZ, 0xc0, !PT ;  /* 0xfffffe0008ce7812 */ /* 0x000fe400078ec0ff */
[----:B------:R-:W-:Y:S02]  /*0ef0*/  LOP3.LUT R6, R6, 0xfffffff8, RZ, 0xc0, !PT ;  /* 0xfffffff806067812 */ /* 0x000fe400078ec0ff */
[----:B------:R-:W-:Y:S02]  /*0f00*/  LOP3.LUT R3, R206, R3, R234, 0xf6, !PT ;  /* 0x00000003ce037212 */ /* 0x000fe400078ef6ea */
[----:B------:R-:W-:Y:S01]  /*0f10*/  LOP3.LUT R0, R7, 0x7ffffffc, RZ, 0xc0, !PT ;  /* 0x7ffffffc07007812 */ /* 0x000fe200078ec0ff */
[----:B------:R-:W-:Y:S01]  /*0f20*/  IMAD.IADD R220, R19, 0x1, -R6 ;  /* 0x0000000113dc7824 */ /* 0x000fe200078e0a06 */
[----:B------:R-:W-:Y:S01]  /*0f30*/  SHF.R.S32.HI R218, RZ, 0x1f, R19 ;  /* 0x0000001fffda7819 */ /* 0x000fe20000011413 */
[----:B------:R-:W-:Y:S01]  /*0f40*/  IMAD R229, R3, 0x2, R18 ;  /* 0x0000000203e57824 */ /* 0x000fe200078e0212 */
[----:B------:R-:W-:-:S02]  /*0f50*/  SHF.R.S32.HI R17, RZ, 0x1f, R16 ;  /* 0x0000001fff117819 */ /* 0x000fc40000011410 */
[----:B------:R-:W-:-:S07]  /*0f60*/  IADD3 R231, R227, -R0, RZ ;  /* 0x80000000e3e77210 */ /* 0x000fce0007ffe0ff */
.L_x_7778:
[----:B0--3-5:R-:W0:Y:S02]  /*0f70*/  LDC.64 R4, c[0x0][0xc60] ;  /* 0x00031800ff047b82 */ /* 0x029e240000000a00 */
[----:B0-----:R-:W-:-:S05]  /*0f80*/  IMAD.WIDE R4, R87, 0x4, R4 ;  /* 0x0000000457047825 */ /* 0x001fca00078e0204 */
[----:B--2---:R-:W2:Y:S01]  /*0f90*/  LDG.E R210, desc[UR40][R4.64] ;  /* 0x0000002804d27981 */ /* 0x004ea2000c1e1900 */
[----:B------:R-:W-:Y:S05]  /*0fa0*/  YIELD ;  /* 0x0000000000007946 */ /* 0x000fea0003800000 */
[----:B------:R-:W-:Y:S01]  /*0fb0*/  ULDC.64 UR4, c[0x0][0xa28] ;  /* 0x00028a0000047ab9 */ /* 0x000fe20000000a00 */
[----:B------:R-:W-:Y:S01]  /*0fc0*/  ULDC.64 UR8, c[0x0][0xa18] ;  /* 0x0002860000087ab9 */ /* 0x000fe20000000a00 */
[----:B------:R-:W-:Y:S01]  /*0fd0*/  ISETP.NE.U32.AND P1, PT, RZ, UR4, PT ;  /* 0x00000004ff007c0c */ /* 0x000fe2000bf25070 */
[----:B------:R-:W-:Y:S01]  /*0fe0*/  ULDC.64 UR6, c[0x0][0xa08] ;  /* 0x0002820000067ab9 */ /* 0x000fe20000000a00 */
[----:B------:R-:W-:Y:S01]  /*0ff0*/  IMAD.MOV.U32 R3, RZ, RZ, RZ ;  /* 0x000000ffff037224 */ /* 0x000fe200078e00ff */
[----:B------:R-:W-:Y:S01]  /*1000*/  ISETP.NE.U32.AND P0, PT, RZ, UR6, PT ;  /* 0x00000006ff007c0c */ /* 0x000fe2000bf05070 */
[----:B------:R-:W-:Y:S01]  /*1010*/  IMAD.MOV.U32 R27, RZ, RZ, RZ ;  /* 0x000000ffff1b7224 */ /* 0x000fe200078e00ff */
[----:B------:R-:W-:-:S02]  /*1020*/  ISETP.NE.AND.EX P1, PT, RZ, UR5, PT, P1 ;  /* 0x00000005ff007c0c */ /* 0x000fc4000bf25310 */
[----:B------:R-:W-:Y:S02]  /*1030*/  ISETP.NE.AND.EX P0, PT, RZ, UR7, PT, P0 ;  /* 0x00000007ff007c0c */ /* 0x000fe4000bf05300 */
[----:B--2---:R-:W-:Y:S01]  /*1040*/  SHF.R.S32.HI R221, RZ, 0x1f, R210 ;  /* 0x0000001fffdd7819 */ /* 0x004fe200000114d2 */
[----:B------:R-:W-:-:S08]  /*1050*/  IMAD.SHL.U32 R208, R210, 0x4, RZ ;  /* 0x00000004d2d07824 */ /* 0x000fd000078e00ff */
[C---:B----4-:R-:W-:Y:S02]  /*1060*/  @P1 LEA R6, P2, R210.reuse, UR4, 0x2 ;  /* 0x00000004d2061c11 */ /* 0x050fe4000f8410ff */
[C-C-:B------:R-:W-:Y:S02]  /*1070*/  SHF.L.U64.HI R209, R210.reuse, 0x2, R221.reuse ;  /* 0x00000002d2d17819 */ /* 0x140fe400000102dd */
[----:B------:R-:W-:Y:S02]  /*1080*/  @P1 LEA.HI.X R7, R210, UR5, R221, 0x2, P2 ;  /* 0x00000005d2071c11 */ /* 0x000fe400090f14dd */
[----:B------:R-:W-:Y:S01]  /*1090*/  ISETP.NE.U32.AND P2, PT, RZ, UR8, PT ;  /* 0x00000008ff007c0c */ /* 0x000fe2000bf45070 */
[----:B------:R-:W-:Y:S01]  /*10a0*/  ULDC UR4, c[0x0][0x288] ;  /* 0x0000a20000047ab9 */ /* 0x000fe20000000800 */
[----:B------:R-:W-:Y:S01]  /*10b0*/  IADD3 R8, P3, R208, UR6, RZ ;  /* 0x00000006d0087c10 */ /* 0x000fe2000ff7e0ff */
[----:B------:R0:W5:Y:S01]  /*10c0*/  @P1 LDG.E R3, desc[UR40][R6.64] ;  /* 0x0000002806031981 */ /* 0x000162000c1e1900 */
[----:B------:R-:W-:-:S02]  /*10d0*/  ISETP.NE.AND.EX P2, PT, RZ, UR9, PT, P2 ;  /* 0x00000009ff007c0c */ /* 0x000fc4000bf45320 */
[----:B------:R-:W-:Y:S01]  /*10e0*/  MOV R30, UR4 ;  /* 0x00000004001e7c02 */ /* 0x000fe20008000f00 */
[----:B------:R-:W-:Y:S01]  /*10f0*/  ULDC.64 UR4, c[0x0][0x3f8] ;  /* 0x0000fe0000047ab9 */ /* 0x000fe20000000a00 */
[----:B------:R-:W-:-:S05]  /*1100*/  IADD3.X R9, R209, UR7, RZ, P3, !PT ;  /* 0x00000007d1097c10 */ /* 0x000fca0009ffe4ff */
[----:B------:R0:W5:Y:S04]  /*1110*/  @P0 LDG.E R27, desc[UR40][R8.64] ;  /* 0x00000028081b0981 */ /* 0x000168000c1e1900 */
[----:B------:R-:W-:-:S04]  /*1120*/  @P2 IADD3 R4, P1, R208, UR8, RZ ;  /* 0x00000008d0042c10 */ /* 0x000fc8000ff3e0ff */
[----:B------:R-:W-:-:S05]  /*1130*/  @P2 IADD3.X R5, R209, UR9, RZ, P1, !PT ;  /* 0x00000009d1052c10 */ /* 0x000fca0008ffe4ff */
[----:B------:R0:W5:Y:S01]  /*1140*/  @P2 LDG.E R30, desc[UR40][R4.64] ;  /* 0x00000028041e2981 */ /* 0x000162000c1e1900 */
[----:B------:R-:W-:-:S03]  /*1150*/  UISETP.NE.U32.AND UP0, UPT, UR4, URZ, UPT ;  /* 0x0000003f0400728c */ /* 0x000fc6000bf05070 */
[----:B------:R-:W-:Y:S01]  /*1160*/  ULDC UR4, c[0x0][0x404] ;  /* 0x0001010000047ab9 */ /* 0x000fe20000000800 */
[----:B------:R-:W-:-:S03]  /*1170*/  UISETP.NE.AND.EX UP0, UPT, UR5, URZ, UPT, UP0 ;  /* 0x0000003f0500728c */ /* 0x000fc6000bf05300 */
[----:B------:R-:W-:Y:S01]  /*1180*/  ULDC UR5, c[0x0][0x2e0] ;  /* 0x0000b80000057ab9 */ /* 0x000fe20000000800 */
[----:B------:R-:W-:-:S04]  /*1190*/  USEL UR4, UR4, 0x1, UP0 ;  /* 0x0000000104047887 */ /* 0x000fc80008000000 */
[----:B------:R-:W-:-:S03]  /*11a0*/  UIMAD UR4, UR4, UR5, URZ ;  /* 0x00000005040472a4 */ /* 0x000fc6000f8e023f */
[----:B------:R-:W-:Y:S02]  /*11b0*/  ULDC UR5, c[0x0][0x338] ;  /* 0x0000ce0000057ab9 */ /* 0x000fe40000000800 */
[----:B------:R-:W-:Y:S02]  /*11c0*/  IMAD.U32 R62, RZ, RZ, UR5 ;  /* 0x00000005ff3e7e24 */ /* 0x000fe4000f8e00ff */
[----:B------:R-:W-:Y:S02]  /*11d0*/  IMAD.U32 R24, RZ, RZ, UR4 ;  /* 0x00000004ff187e24 */ /* 0x000fe4000f8e00ff */
        /* <DEDUP_REMOVED lines=11> */
.L_x_7646:
[----:B------:R-:W-:Y:S01]  /*1290*/  ULDC.64 UR4, c[0x0][0xa20] ;  /* 0x0002880000047ab9 */ /* 0x000fe20000000a00 */
[----:B------:R-:W-:Y:S01]  /*12a0*/  IMAD.MOV.U32 R213, RZ, RZ, R85 ;  /* 0x000000ffffd57224 */ /* 0x000fe200078e0055 */
[----:B------:R-:W-:Y:S02]  /*12b0*/  ISETP.NE.U32.AND P1, PT, RZ, UR4, PT ;  /* 0x00000004ff007c0c */ /* 0x000fe4000bf25070 */
[----:B------:R-:W-:Y:S02]  /*12c0*/  MOV R207, R86 ;  /* 0x0000005600cf7202 */ /* 0x000fe40000000f00 */
[----:B------:R-:W-:-:S13]  /*12d0*/  ISETP.NE.AND.EX P1, PT, RZ, UR5, PT, P1 ;  /* 0x00000005ff007c0c */ /* 0x000fda000bf25310 */
[----:B------:R-:W-:Y:S05]  /*12e0*/  @!P1 BRA `(.L_x_7647) ;  /* 0x0000000000109947 */ /* 0x000fea0003800000 */
[----:B------:R-:W-:-:S04]  /*12f0*/  IADD3 R4, P0, R208, UR4, RZ ;  /* 0x00000004d0047c10 */ /* 0x000fc8000ff1e0ff */
[----:B------:R-:W-:-:S05]  /*1300*/  IADD3.X R5, R209, UR5, RZ, P0, !PT ;  /* 0x00000005d1057c10 */ /* 0x000fca00087fe4ff */
[----:B------:R0:W5:Y:S01]  /*1310*/  LDG.E R24, desc[UR40][R4.64] ;  /* 0x0000002804187981 */ /* 0x000162000c1e1900 */
[----:B------:R-:W-:Y:S05]  /*1320*/  BRA `(.L_x_7648) ;  /* 0x0000000000107947 */ /* 0x000fea0003800000 */
.L_x_7647:
[----:B------:R-:W-:Y:S05]  /*1330*/  @!P0 BRA `(.L_x_7648) ;  /* 0x00000000000c8947 */ /* 0x000fea0003800000 */
[----:B------:R-:W2:Y:S04]  /*1340*/  LDG.E R5, desc[UR40][R8.64] ;  /* 0x0000002808057981 */ /* 0x000ea8000c1e1900 */
[----:B------:R-:W2:Y:S02]  /*1350*/  LDG.E R24, desc[UR40][R8.64+0x4] ;  /* 0x0000042808187981 */ /* 0x000ea4000c1e1900 */
[----:B--2---:R-:W-:-:S07]  /*1360*/  IMAD.IADD R24, R24, 0x1, -R5 ;  /* 0x0000000118187824 */ /* 0x004fce00078e0a05 */
.L_x_7648:
        /* <DEDUP_REMOVED lines=17> */
[----:B--2---:R-:W-:-:S04]  /*1480*/  @P0 IMAD.IADD R62, R9, 0x1, -R0 ;  /* 0x00000001093e0824 */ /* 0x004fc800078e0a00 */
[----:B------:R-:W-:-:S05]  /*1490*/  IMAD.IADD R176, R3, 0x1, R62 ;  /* 0x0000000103b07824 */ /* 0x000fca00078e023e */
[----:B------:R-:W-:-:S05]  /*14a0*/  IADD3 R0, R176, 0x5f, RZ ;  /* 0x0000005fb0007810 */ /* 0x000fca0007ffe0ff */
[----:B------:R-:W-:-:S05]  /*14b0*/  IMAD.HI R0, R0, 0x2aaaaaab, RZ ;  /* 0x2aaaaaab00007827 */ /* 0x000fca00078e02ff */
[----:B------:R-:W-:-:S04]  /*14c0*/  SHF.R.U32.HI R177, RZ, 0x1f, R0 ;  /* 0x0000001fffb17819 */ /* 0x000fc80000011600 */
[----:B------:R-:W-:-:S05]  /*14d0*/  LEA.HI.SX32 R177, R0, R177, 0x1c ;  /* 0x000000b100b17211 */ /* 0x000fca00078fe2ff */
[----:B------:R-:W-:-:S05]  /*14e0*/  IMAD R3, R177, 0x60, -R3 ;  /* 0x00000060b1037824 */ /* 0x000fca00078e0a03 */
[----:B------:R-:W-:-:S04]  /*14f0*/  VIMNMX R3, R3, R62, PT ;  /* 0x0000003e03037248 */ /* 0x000fc80003fe0100 */
[----:B------:R-:W-:Y:S01]  /*1500*/  ISETP.GT.AND P0, PT, R3, R60, PT ;  /* 0x0000003c0300720c */ /* 0x000fe20003f04270 */
[----:B------:R-:W-:-:S05]  /*1510*/  IMAD.WIDE.U32 R60, R60, -0x55555555, RZ ;  /* 0xaaaaaaab3c3c7825 */ /* 0x000fca00078e00ff */
[----:B------:R-:W-:-:S05]  /*1520*/  SHF.R.U32.HI R60, RZ, 0x6, R61 ;  /* 0x00000006ff3c7819 */ /* 0x000fca000001163d */
[----:B------:R-:W-:Y:S02]  /*1530*/  IMAD.MOV.U32 R59, RZ, RZ, R60 ;  /* 0x000000ffff3b7224 */ /* 0x000fe400078e003c */
[----:B------:R-:W-:-:S04]  /*1540*/  @P0 VIADD R0, R3, 0x5f ;  /* 0x0000005f03000836 */ /* 0x000fc80000000000 */
[----:B------:R-:W-:-:S05]  /*1550*/  @P0 IMAD.HI R0, R0, 0x2aaaaaab, RZ ;  /* 0x2aaaaaab00000827 */ /* 0x000fca00078e02ff */
[----:B------:R-:W-:-:S04]  /*1560*/  @P0 SHF.R.U32.HI R3, RZ, 0x1f, R0 ;  /* 0x0000001fff030819 */ /* 0x000fc80000011600 */
[----:B------:R-:W-:Y:S02]  /*1570*/  @P0 LEA.HI.SX32 R59, R0, R3, 0x1c ;  /* 0x00000003003b0211 */ /* 0x000fe400078fe2ff */
        /* <DEDUP_REMOVED lines=23> */
.L_x_7651:
[----:B------:R-:W-:Y:S05]  /*16f0*/  BSYNC B6 ;  /* 0x0000000000067941 */ /* 0x000fea0003800000 */
.L_x_7650:
        /* <DEDUP_REMOVED lines=20> */
.L_x_7653:
[----:B------:R-:W-:Y:S05]  /*1840*/  BSYNC B6 ;  /* 0x0000000000067941 */ /* 0x000fea0003800000 */
.L_x_7652:
[----:B------:R-:W-:Y:S01]  /*1850*/  ULDC.64 UR4, c[0x0][0x9f8] ;  /* 0x00027e0000047ab9 */ /* 0x000fe20000000a00 */
[----:B------:R-:W0:Y:S01]  /*1860*/  LDC R0, c[0x0][0x428] ;  /* 0x00010a00ff007b82 */ /* 0x000e220000000800 */
[----:B------:R-:W-:Y:S01]  /*1870*/  ISETP.NE.U32.AND P0, PT, RZ, UR4, PT ;  /* 0x00000004ff007c0c */ /* 0x000fe2000bf05070 */
[----:B------:R-:W-:-:S03]  /*1880*/  ULDC.64 UR6, c[0x0][0xa08] ;  /* 0x0002820000067ab9 */ /* 0x000fc60000000a00 */
[----:B------:R-:W-:Y:S01]  /*1890*/  ISETP.NE.AND.EX P0, PT, RZ, UR5, PT, P0 ;  /* 0x00000005ff007c0c */ /* 0x000fe2000bf05300 */
[----:B------:R-:W1:Y:S02]  /*18a0*/  S2R R20, SR_TID.X ;  /* 0x0000000000147919 */ /* 0x000e640000002100 */
[----:B------:R-:W2:Y:S01]  /*18b0*/  LDC.64 R42, c[0x0][0x2f0] ;  /* 0x0000bc00ff2a7b82 */ /* 0x000ea20000000a00 */
[----:B------:R-:W-:Y:S01]  /*18c0*/  IADD3 R56, R27, R24, RZ ;  /* 0x000000181b387210 */ /* 0x000fe20007ffe0ff */
[C---:B------:R-:W-:Y:S02]  /*18d0*/  VIADD R99, R16.reuse, 0x20 ;  /* 0x0000002010637836 */ /* 0x040fe40000000000 */
[C---:B------:R-:W-:Y:S02]  /*18e0*/  VIADD R98, R16.reuse, 0x40 ;  /* 0x0000004010627836 */ /* 0x040fe40000000000 */
[----:B------:R-:W-:Y:S02]  /*18f0*/  VIADD R96, R16, 0x60 ;  /* 0x0000006010607836 */ /* 0x000fe40000000000 */
[----:B------:R-:W3:Y:S02]  /*1900*/  LDC.64 R54, c[0x0][0x3d8] ;  /* 0x0000f600ff367b82 */ /* 0x000ee40000000a00 */
[----:B------:R-:W-:-:S04]  /*1910*/  @P0 IADD3 R4, P1, R208, UR4, RZ ;  /* 0x00000004d0040c10 */ /* 0x000fc8000ff3e0ff */
[----:B------:R-:W-:Y:S01]  /*1920*/  @P0 IADD3.X R5, R209, UR5, RZ, P1, !PT ;  /* 0x00000005d1050c10 */ /* 0x000fe20008ffe4ff */
[----:B------:R-:W-:Y:S01]  /*1930*/  ULDC.64 UR4, c[0x0][0x2f8] ;  /* 0x0000be0000047ab9 */ /* 0x000fe20000000a00 */
[----:B------:R-:W4:Y:S03]  /*1940*/  LDC R27, c[0x0][0x3d4] ;  /* 0x0000f500ff1b7b82 */ /* 0x000f260000000800 */
[----:B------:R1:W4:Y:S01]  /*1950*/  @P0 LDG.E R25, desc[UR40][R4.64] ;  /* 0x0000002804190981 */ /* 0x000322000c1e1900 */
[----:B0-----:R-:W-:Y:S01]  /*1960*/  ISETP.NE.AND P0, PT, R0, 0x1, PT ;  /* 0x000000010000780c */ /* 0x001fe20003f05270 */
[C---:B------:R-:W-:Y:S01]  /*1970*/  VIADD R94, R16.reuse, 0x80 ;  /* 0x00000080105e7836 */ /* 0x040fe20000000000 */
[----:B------:R-:W-:Y:S01]  /*1980*/  SHF.R.S32.HI R33, RZ, 0x1f, R56 ;  /* 0x0000001fff217819 */ /* 0x000fe20000011438 */
[----:B------:R-:W-:Y:S01]  /*1990*/  VIADD R92, R16, 0xa0 ;  /* 0x000000a0105c7836 */ /* 0x000fe20000000000 */
[----:B------:R-:W0:Y:S01]  /*19a0*/  LDC.64 R48, c[0x0][0x3e8] ;  /* 0x0000fa00ff307b82 */ /* 0x000e220000000a00 */
[----:B------:R-:W-:Y:S01]  /*19b0*/  IMAD.SHL.U32 R28, R219, 0x4, RZ ;  /* 0x00000004db1c7824 */ /* 0x000fe200078e00ff */
[----:B--2---:R-:W-:Y:S01]  /*19c0*/  SHF.L.U64.HI R88, R42, 0x6, R43 ;  /* 0x000000062a587819 */ /* 0x004fe2000001022b */
[-C--:B------:R-:W-:Y:S01]  /*19d0*/  IMAD R6, R33, R42.reuse, RZ ;  /* 0x0000002a21067224 */ /* 0x080fe200078e02ff */
[----:B------:R-:W-:Y:S01]  /*19e0*/  SHF.R.S32.HI R81, RZ, 0x1f, R211 ;  /* 0x0000001fff517819 */ /* 0x000fe200000114d3 */
[----:B-1----:R-:W-:Y:S01]  /*19f0*/  IMAD.WIDE.U32 R4, R56, R42, RZ ;  /* 0x0000002a38047225 */ /* 0x002fe200078e00ff */
[----:B------:R-:W-:-:S02]  /*1a00*/  SHF.R.U32.HI R26, RZ, 0x7, R20 ;  /* 0x00000007ff1a7819 */ /* 0x000fc40000011614 */
[----:B------:R-:W-:Y:S01]  /*1a10*/  SHF.R.S32.HI R29, RZ, 0x1f, R28 ;  /* 0x0000001fff1d7819 */ /* 0x000fe2000001141c */
[----:B------:R-:W1:Y:S01]  /*1a20*/  @P0 LDC R3, c[0x0][0x42c] ;  /* 0x00010b00ff030b82 */ /* 0x000e620000000800 */
[----:B------:R-:W-:Y:S01]  /*1a30*/  ISETP.NE.AND P6, PT, R26, 0x1, PT ;  /* 0x000000011a00780c */ /* 0x000fe20003fc5270 */
[----:B------:R-:W-:Y:S01]  /*1a40*/  IMAD.SHL.U32 R87, R220, 0x40, RZ ;  /* 0x00000040dc577824 */ /* 0x000fe200078e00ff */
[----:B---3--:R-:W-:Y:S01]  /*1a50*/  SHF.L.U64.HI R84, R54, 0x6, R55 ;  /* 0x0000000636547819 */ /* 0x008fe20000010237 */
[----:B------:R-:W-:Y:S01]  /*1a60*/  IMAD.MOV.U32 R80, RZ, RZ, 0x20 ;  /* 0x00000020ff507424 */ /* 0x000fe200078e00ff */
[----:B------:R-:W-:Y:S01]  /*1a70*/  IADD3 R79, R26, 0x8, RZ ;  /* 0x000000081a4f7810 */ /* 0x000fe20007ffe0ff */
[----:B------:R-:W-:Y:S01]  /*1a80*/  IMAD.SHL.U32 R83, R54, 0x40, RZ ;  /* 0x0000004036537824 */ /* 0x000fe200078e00ff */
[----:B------:R-:W-:Y:S01]  /*1a90*/  LOP3.LUT R87, R87, 0x1c0, RZ, 0xc0, !PT ;  /* 0x000001c057577812 */ /* 0x000fe200078ec0ff */
[----:B------:R-:W2:Y:S01]  /*1aa0*/  @P0 LDC R7, c[0x0][0x430] ;  /* 0x00010c00ff070b82 */ /* 0x000ea20000000800 */
[----:B----4-:R-:W-:-:S02]  /*1ab0*/  IMAD.SHL.U32 R78, R27, 0x2, RZ ;  /* 0x000000021b4e7824 */ /* 0x010fc400078e00ff */
[----:B------:R-:W-:Y:S01]  /*1ac0*/  SHF.R.U32.HI R82, RZ, 0x3, R87 ;  /* 0x00000003ff527819 */ /* 0x000fe20000011657 */
[----:B0-----:R-:W-:Y:S01]  /*1ad0*/  IMAD.WIDE.U32 R10, R19, R48, R16 ;  /* 0x00000030130a7225 */ /* 0x001fe200078e0010 */
[----:B------:R-:W-:-:S03]  /*1ae0*/  SHF.L.U64.HI R91, R48, 0x6, R49 ;  /* 0x00000006305b7819 */ /* 0x000fc60000010231 */
[----:B------:R-:W-:Y:S02]  /*1af0*/  IMAD R75, R49, 0x60, RZ ;  /* 0x00000060314b7824 */ /* 0x000fe400078e02ff */
[----:B------:R-:W-:Y:S02]  /*1b00*/  IMAD.SHL.U32 R89, R48, 0x40, RZ ;  /* 0x0000004030597824 */ /* 0x000fe400078e00ff */
[----:B-1----:R-:W-:-:S04]  /*1b10*/  @P0 IMAD.HI.U32 R0, R86, R3, RZ ;  /* 0x0000000356000227 */ /* 0x002fc800078e00ff */
[----:B------:R-:W-:Y:S02]  /*1b20*/  IMAD R3, R56, R43, R6 ;  /* 0x0000002b38037224 */ /* 0x000fe400078e0206 */
[----:B------:R-:W-:Y:S01]  /*1b30*/  IMAD R6, R218, R42, RZ ;  /* 0x0000002ada067224 */ /* 0x000fe200078e02ff */
[----:B--2---:R-:W-:Y:S01]  /*1b40*/  @P0 SHF.R.U32.HI R86, RZ, R7, R0 ;  /* 0x00000007ff560219 */ /* 0x004fe20000011600 */
[----:B------:R-:W-:Y:S01]  /*1b50*/  IMAD.IADD R5, R5, 0x1, R3 ;  /* 0x0000000105057824 */ /* 0x000fe200078e0203 */
[----:B------:R-:W-:Y:S01]  /*1b60*/  ISETP.NE.U32.AND P0, PT, RZ, UR6, PT ;  /* 0x00000006ff007c0c */ /* 0x000fe2000bf05070 */
[----:B------:R-:W-:Y:S01]  /*1b70*/  IMAD R6, R19, R43, R6 ;  /* 0x0000002b13067224 */ /* 0x000fe200078e0206 */
[----:B------:R-:W-:Y:S01]  /*1b80*/  SHF.R.S32.HI R7, RZ, 0x1f, R86 ;  /* 0x0000001fff077819 */ /* 0x000fe20000011456 */
[----:B------:R-:W-:Y:S01]  /*1b90*/  IMAD.WIDE.U32 R4, R86, UR4, R4 ;  /* 0x0000000456047c25 */ /* 0x000fe2000f8e0004 */
[----:B------:R-:W-:-:S03]  /*1ba0*/  ISETP.NE.AND.EX P0, PT, RZ, UR7, PT, P0 ;  /* 0x00000007ff007c0c */ /* 0x000fc6000bf05300 */
[----:B------:R-:W-:-:S04]  /*1bb0*/  IMAD R3, R7, UR4, RZ ;  /* 0x0000000407037c24 */ /* 0x000fc8000f8e02ff */
[----:B------:R-:W-:Y:S01]  /*1bc0*/  IMAD R3, R86, UR5, R3 ;  /* 0x0000000556037c24 */ /* 0x000fe2000f8e0203 */
[----:B------:R-:W-:-:S03]  /*1bd0*/  ULDC.64 UR4, c[0x0][0x300] ;  /* 0x0000c00000047ab9 */ /* 0x000fc60000000a00 */
        /* <DEDUP_REMOVED lines=8> */
[----:B------:R-:W-:Y:S05]  /*1c60*/  @!P6 WARPSYNC.ALL ;  /* 0x000000000000e948 */ /* 0x000fea0003800000 */
[----:B------:R-:W-:Y:S01]  /*1c70*/  ULDC UR4, c[0x0][0x310] ;  /* 0x0000c40000047ab9 */ /* 0x000fe20000000800 */
[----:B------:R-:W-:Y:S01]  /*1c80*/  IMAD.IADD R97, R21, 0x1, R97 ;  /* 0x0000000115617824 */ /* 0x000fe200078e0261 */
[----:B------:R-:W-:Y:S01]  /*1c90*/  @!P6 BAR.SYNC.DEFER_BLOCKING 0x9, 0x100 ;  /* 0x024400000000eb1d */ /* 0x000fe20000010000 */
[----:B------:R-:W-:Y:S02]  /*1ca0*/  ISETP.GE.AND P1, PT, R99, UR4, PT ;  /* 0x0000000463007c0c */ /* 0x000fe4000bf26270 */
[----:B------:R-:W-:Y:S01]  /*1cb0*/  IADD3 R95, P0, R20, R4, RZ ;  /* 0x00000004145f7210 */ /* 0x000fe20007f1e0ff */
[----:B------:R-:W-:Y:S01]  /*1cc0*/  VIADD R4, R16, 0xc0 ;  /* 0x000000c010047836 */ /* 0x000fe20000000000 */
[----:B------:R-:W-:Y:S01]  /*1cd0*/  SEL R3, RZ, 0xffffffff, P1 ;  /* 0xffffffffff037807 */ /* 0x000fe20000800000 */
[----:B------:R-:W-:Y:S01]  /*1ce0*/  ULDC.64 UR6, c[0x0][0x320] ;  /* 0x0000c80000067ab9 */ /* 0x000fe20000000a00 */
[----:B------:R-:W-:-:S02]  /*1cf0*/  IADD3.X R93, R97, R5, R6, P0, !PT ;  /* 0x00000005615d7210 */ /* 0x000fc400007fe406 */
[C---:B------:R-:W-:Y:S01]  /*1d00*/  ISETP.GE.AND P0, PT, R16.reuse, UR4, PT ;  /* 0x0000000410007c0c */ /* 0x040fe2000bf06270 */
[----:B------:R-:W-:Y:S01]  /*1d10*/  IMAD.SHL.U32 R5, R3, 0x2, RZ ;  /* 0x0000000203057824 */ /* 0x000fe200078e00ff */
[----:B------:R-:W-:Y:S01]  /*1d20*/  IADD3 R6, R16, 0xe0, RZ ;  /* 0x000000e010067810 */ /* 0x000fe20007ffe0ff */
[----:B------:R-:W-:Y:S01]  /*1d30*/  IMAD R3, R7, UR6, RZ ;  /* 0x0000000607037c24 */ /* 0x000fe2000f8e02ff */
[----:B------:R-:W-:Y:S02]  /*1d40*/  SEL R0, RZ, 0x1, P0 ;  /* 0x00000001ff007807 */ /* 0x000fe40000000000 */
[----:B------:R-:W-:Y:S01]  /*1d50*/  ISETP.GE.AND P0, PT, R98, UR4, PT ;  /* 0x0000000462007c0c */ /* 0x000fe2000bf06270 */
[----:B------:R-:W-:Y:S01]  /*1d60*/  IMAD R7, R86, UR7, R3 ;  /* 0x0000000756077c24 */ /* 0x000fe2000f8e0203 */
[----:B------:R-:W-:Y:S02]  /*1d70*/  ISETP.GE.AND P1, PT, R96, UR4, PT ;  /* 0x0000000460007c0c */ /* 0x000fe4000bf26270 */
[----:B------:R-:W-:-:S02]  /*1d80*/  ISETP.GE.AND P3, PT, R6, UR4, PT ;  /* 0x0000000406007c0c */ /* 0x000fc4000bf66270 */
[----:B------:R-:W-:Y:S02]  /*1d90*/  LOP3.LUT R0, R5, 0x2, R0, 0xe2, !PT ;  /* 0x0000000205007812 */ /* 0x000fe400078ee200 */
[----:B------:R-:W-:Y:S02]  /*1da0*/  SEL R3, RZ, 0x4, P0 ;  /* 0x00000004ff037807 */ /* 0x000fe40000000000 */
[----:B------:R-:W-:Y:S02]  /*1db0*/  SEL R6, RZ, 0x8, P1 ;  /* 0x00000008ff067807 */ /* 0x000fe40000800000 */
[----:B------:R-:W-:Y:S02]  /*1dc0*/  ISETP.GE.AND P0, PT, R94, UR4, PT ;  /* 0x000000045e007c0c */ /* 0x000fe4000bf06270 */
[----:B------:R-:W-:Y:S02]  /*1dd0*/  ISETP.GE.AND P1, PT, R92, UR4, PT ;  /* 0x000000045c007c0c */ /* 0x000fe4000bf26270 */
[----:B------:R-:W-:Y:S01]  /*1de0*/  ISETP.GE.AND P2, PT, R4, UR4, PT ;  /* 0x0000000404007c0c */ /* 0x000fe2000bf46270 */
[----:B------:R-:W-:Y:S01]  /*1df0*/  IMAD.WIDE.U32 R4, R86, UR6, R16 ;  /* 0x0000000656047c25 */ /* 0x000fe2000f8e0010 */
[----:B------:R-:W-:Y:S01]  /*1e00*/  LOP3.LUT R0, R6, R0, R3, 0xfe, !PT ;  /* 0x0000000006007212 */ /* 0x000fe200078efe03 */
[----:B------:R-:W-:Y:S01]  /*1e10*/  ULDC.64 UR4, c[0x0][0x328] ;  /* 0x0000ca0000047ab9 */ /* 0x000fe20000000a00 */
[----:B------:R-:W-:Y:S01]  /*1e20*/  SEL R3, RZ, 0x10, P0 ;  /* 0x00000010ff037807 */ /* 0x000fe20000000000 */
[----:B------:R-:W-:Y:S01]  /*1e30*/  IMAD.SHL.U32 R86, R42, 0x40, RZ ;  /* 0x000000402a567824 */ /* 0x000fe200078e00ff */
[----:B------:R-:W-:-:S02]  /*1e40*/  SEL R6, RZ, 0x20, P1 ;  /* 0x00000020ff067807 */ /* 0x000fc40000800000 */
[----:B------:R-:W-:Y:S01]  /*1e50*/  IADD3 R5, R5, R7, RZ ;  /* 0x0000000705057210 */ /* 0x000fe20007ffe0ff */
[----:B------:R-:W-:Y:S01]  /*1e60*/  IMAD R7, R8, UR4, RZ ;  /* 0x0000000408077c24 */ /* 0x000fe2000f8e02ff */
[----:B------:R-:W-:Y:S01]  /*1e70*/  LOP3.LUT R3, R6, R0, R3, 0xfe, !PT ;  /* 0x0000000006037212 */ /* 0x000fe200078efe03 */
[----:B------:R-:W-:Y:S01]  /*1e80*/  IMAD.WIDE.U32 R8, R19, R54, R16 ;  /* 0x0000003613087225 */ /* 0x000fe200078e0010 */
[----:B------:R-:W-:Y:S02]  /*1e90*/  SEL R0, RZ, 0x40, P2 ;  /* 0x00000040ff007807 */ /* 0x000fe40001000000 */
[----:B------:R-:W-:Y:S01]  /*1ea0*/  ISETP.GE.AND P0, PT, R16, R27, PT ;  /* 0x0000001b1000720c */ /* 0x000fe20003f06270 */
[----:B------:R-:W-:Y:S01]  /*1eb0*/  IMAD R63, R41, UR5, R7 ;  /* 0x00000005293f7c24 */ /* 0x000fe2000f8e0207 */
[----:B------:R-:W-:Y:S01]  /*1ec0*/  LOP3.LUT R0, R3, R0, RZ, 0xfc, !PT ;  /* 0x0000000003007212 */ /* 0x000fe200078efcff */
[----:B------:R-:W-:Y:S01]  /*1ed0*/  IMAD.WIDE.U32 R40, R41, UR4, R4 ;  /* 0x0000000429287c25 */ /* 0x000fe2000f8e0004 */
[----:B------:R-:W-:Y:S01]  /*1ee0*/  SEL R3, R27, RZ, P0 ;  /* 0x000000ff1b037207 */ /* 0x000fe20000000000 */
[----:B------:R-:W-:Y:S01]  /*1ef0*/  ULDC UR4, c[0x0][0x2e4] ;  /* 0x0000b90000047ab9 */ /* 0x000fe20000000800 */
[----:B------:R-:W-:Y:S01]  /*1f00*/  LOP3.LUT P1, RZ, R220, 0x4, RZ, 0xc0, !PT ;  /* 0x00000004dcff7812 */ /* 0x000fe2000782c0ff */
[----:B------:R-:W-:Y:S01]  /*1f10*/  IMAD R4, R218, R54, RZ ;  /* 0x00000036da047224 */ /* 0x000fe200078e02ff */
[C---:B------:R-:W-:Y:S01]  /*1f20*/  IADD3 R56, P2, R19.reuse, R56, RZ ;  /* 0x0000003813387210 */ /* 0x040fe20007f5e0ff */
[----:B------:R-:W-:Y:S01]  /*1f30*/  IMAD.IADD R3, R16, 0x1, R3 ;  /* 0x0000000110037824 */ /* 0x000fe200078e0203 */
[----:B------:R-:W-:Y:S01]  /*1f40*/  SEL R80, R80, 0xffffffe0, !P1 ;  /* 0xffffffe050507807 */ /* 0x000fe20004800000 */
[C---:B------:R-:W-:Y:S01]  /*1f50*/  IMAD R13, R19.reuse, R55, R4 ;  /* 0x00000037130d7224 */ /* 0x040fe200078e0204 */
[----:B------:R-:W-:Y:S01]  /*1f60*/  ISETP.GE.AND P1, PT, R16, UR4, PT ;  /* 0x0000000410007c0c */ /* 0x000fe2000bf26270 */
[----:B------:R-:W-:Y:S01]  /*1f70*/  IMAD.WIDE.U32 R4, R19, R54, R28 ;  /* 0x0000003613047225 */ /* 0x000fe200078e001c */
[----:B------:R-:W-:-:S03]  /*1f80*/  SHF.R.S32.HI R12, RZ, 0x1f, R3 ;  /* 0x0000001fff0c7819 */ /* 0x000fc60000011403 */
[----:B------:R-:W-:Y:S01]  /*1f90*/  IMAD.IADD R9, R13, 0x1, R9 ;  /* 0x000000010d097824 */ /* 0x000fe200078e0209 */
[----:B------:R-:W-:Y:S01]  /*1fa0*/  IADD3 R5, R5, R13, RZ ;  /* 0x0000000d05057210 */ /* 0x000fe20007ffe0ff */
[----:B------:R-:W-:Y:S01]  /*1fb0*/  IMAD R6, R218, R48, RZ ;  /* 0x00000030da067224 */ /* 0x000fe200078e02ff */
[----:B-----5:R-:W-:Y:S01]  /*1fc0*/  SHF.R.S32.HI R13, RZ, 0x1f, R31 ;  /* 0x0000001fff0d7819 */ /* 0x020fe2000001141f */
[----:B------:R-:W-:Y:S01]  /*1fd0*/  IMAD.WIDE.U32 R50, R31, R54, R8 ;  /* 0x000000361f327225 */ /* 0x000fe200078e0008 */
[----:B------:R-:W-:Y:S02]  /*1fe0*/  LEA.HI R12, R12, R3, RZ, 0x3 ;  /* 0x000000030c0c7211 */ /* 0x000fe400078f18ff */
[----:B------:R-:W-:Y:S01]  /*1ff0*/  LOP3.LUT R3, R87, 0x18, R16, 0xf8, !PT ;  /* 0x0000001857037812 */ /* 0x000fe200078ef810 */
[C---:B------:R-:W-:Y:S01]  /*2000*/  IMAD R15, R19.reuse, R49, R6 ;  /* 0x00000031130f7224 */ /* 0x040fe200078e0206 */
[----:B------:R-:W-:Y:S01]  /*2010*/  LOP3.LUT R69, R12, 0xfffffff8, RZ, 0xc0, !PT ;  /* 0xfffffff80c457812 */ /* 0x000fe200078ec0ff */
[----:B------:R-:W-:Y:S01]  /*2020*/  IMAD.WIDE.U32 R6, R19, R48, R28 ;  /* 0x0000003013067225 */ /* 0x000fe200078e001c */
[----:B------:R-:W-:-:S02]  /*2030*/  SHF.R.S32.HI R70, RZ, 0x3, R12 ;  /* 0x00000003ff467819 */ /* 0x000fc4000001140c */
[----:B------:R-:W-:Y:S01]  /*2040*/  SHF.R.S32.HI R64, RZ, 0x1f, R69 ;  /* 0x0000001fff407819 */ /* 0x000fe20000011445 */
[----:B------:R-:W-:Y:S02]  /*2050*/  IMAD R14, R13, R48, RZ ;  /* 0x000000300d0e7224 */ /* 0x000fe400078e02ff */
[----:B------:R-:W-:Y:S01]  /*2060*/  IMAD.WIDE.U32 R52, R31, R54, R4 ;  /* 0x000000361f347225 */ /* 0x000fe200078e0004 */
[----:B------:R-:W-:Y:S02]  /*2070*/  LOP3.LUT R4, R3, R82, RZ, 0x3c, !PT ;  /* 0x0000005203047212 */ /* 0x000fe400078e3cff */
[--C-:B------:R-:W-:Y:S01]  /*2080*/  LOP3.LUT R3, R87, 0x38, R12.reuse, 0xf8, !PT ;  /* 0x0000003857037812 */ /* 0x100fe200078ef80c */
[----:B------:R-:W-:Y:S01]  /*2090*/  IMAD.IADD R11, R15, 0x1, R11 ;  /* 0x000000010f0b7824 */ /* 0x000fe200078e020b */
[----:B------:R-:W-:Y:S01]  /*20a0*/  LOP3.LUT R5, R204, 0x38, R12, 0xf8, !PT ;  /* 0x00000038cc057812 */ /* 0x000fe200078ef80c */
[----:B------:R-:W-:Y:S02]  /*20b0*/  IMAD.IADD R7, R7, 0x1, R15 ;  /* 0x0000000107077824 */ /* 0x000fe400078e020f */
[----:B------:R-:W-:Y:S01]  /*20c0*/  IMAD R25, R31, R49, R14 ;  /* 0x000000311f197224 */ /* 0x000fe200078e020e */
[----:B------:R-:W-:Y:S01]  /*20d0*/  LOP3.LUT R5, R5, R234, RZ, 0x3c, !PT ;  /* 0x000000ea05057212 */ /* 0x000fe200078e3cff */
[----:B------:R-:W-:-:S02]  /*20e0*/  IMAD R14, R13, R54, RZ ;  /* 0x000000360d0e7224 */ /* 0x000fc400078e02ff */
[----:B------:R-:W-:-:S04]  /*20f0*/  IMAD.WIDE.U32 R44, R31, R48, R10 ;  /* 0x000000301f2c7225 */ /* 0x000fc800078e000a */
[----:B------:R-:W-:-:S04]  /*2100*/  IMAD.WIDE.U32 R46, R31, R48, R6 ;  /* 0x000000301f2e7225 */ /* 0x000fc800078e0006 */
[----:B------:R-:W-:Y:S01]  /*2110*/  IMAD R77, R205, 0x200, R4 ;  /* 0x00000200cd4d7824 */ /* 0x000fe200078e0204 */
[----:B------:R-:W-:Y:S01]  /*2120*/  LOP3.LUT R4, R3, R82, RZ, 0x3c, !PT ;  /* 0x0000005203047212 */ /* 0x000fe200078e3cff */
[----:B------:R-:W-:Y:S01]  /*2130*/  IMAD R7, R31, R55, R14 ;  /* 0x000000371f077224 */ /* 0x000fe200078e020e */
[----:B------:R-:W-:Y:S01]  /*2140*/  SEL R3, RZ, 0xffffff80, P3 ;  /* 0xffffff80ff037807 */ /* 0x000fe20001800000 */
[----:B------:R-:W-:Y:S01]  /*2150*/  IMAD R11, R55, 0x60, RZ ;  /* 0x00000060370b7824 */ /* 0x000fe200078e02ff */
[----:B------:R-:W-:Y:S01]  /*2160*/  LEA R67, R205, R4, 0x9 ;  /* 0x00000004cd437211 */ /* 0x000fe200078e48ff */
[----:B------:R-:W-:Y:S01]  /*2170*/  IMAD R15, R43, 0x60, RZ ;  /* 0x000000602b0f7824 */ /* 0x000fe200078e02ff */
[----:B------:R-:W-:Y:S01]  /*2180*/  LOP3.LUT R3, R0, 0x80, R3, 0xc8, !PT ;  /* 0x0000008000037812 */ /* 0x000fe200078ec803 */
[----:B------:R-:W-:Y:S01]  /*2190*/  IMAD.WIDE.U32 R54, R54, 0x60, RZ ;  /* 0x0000006036367825 */ /* 0x000fe200078e00ff */
[----:B------:R-:W-:-:S03]  /*21a0*/  LOP3.LUT R0, R0, 0x40, RZ, 0xc0, !PT ;  /* 0x0000004000007812 */ /* 0x000fc600078ec0ff */
[----:B------:R-:W-:Y:S01]  /*21b0*/  IMAD.WIDE.U32 R42, R42, 0x60, RZ ;  /* 0x000000602a2a7825 */ /* 0x000fe200078e00ff */
[----:B------:R-:W-:-:S03]  /*21c0*/  IADD3 R74, R55, R11, RZ ;  /* 0x0000000b374a7210 */ /* 0x000fc60007ffe0ff */
[----:B------:R-:W-:-:S04]  /*21d0*/  IMAD.WIDE.U32 R48, R48, 0x60, RZ ;  /* 0x0000006030307825 */ /* 0x000fc800078e00ff */
[----:B------:R-:W-:Y:S01]  /*21e0*/  IMAD.X R57, R218, 0x1, R33, P2 ;  /* 0x00000001da397824 */ /* 0x000fe200010e0621 */
[----:B------:R-:W-:Y:S01]  /*21f0*/  ISETP.GE.AND P2, PT, R99, UR4, PT ;  /* 0x0000000463007c0c */ /* 0x000fe2000bf46270 */
[----:B------:R-:W-:Y:S02]  /*2200*/  IMAD.IADD R76, R43, 0x1, R15 ;  /* 0x000000012b4c7824 */ /* 0x000fe400078e020f */
[----:B------:R-:W-:Y:S02]  /*2210*/  IMAD.IADD R75, R49, 0x1, R75 ;  /* 0x00000001314b7824 */ /* 0x000fe400078e024b */
[----:B------:R-:W-:Y:S02]  /*2220*/  IMAD.IADD R73, R80, 0x1, R77 ;  /* 0x0000000150497824 */ /* 0x000fe400078e024d */
[----:B------:R-:W-:Y:S02]  /*2230*/  IMAD.IADD R72, R25, 0x1, R45 ;  /* 0x0000000119487824 */ /* 0x000fe400078e022d */
[----:B------:R-:W-:-:S02]  /*2240*/  IMAD.IADD R71, R7, 0x1, R51 ;  /* 0x0000000107477824 */ /* 0x000fc400078e0233 */
[----:B------:R-:W-:Y:S02]  /*2250*/  IMAD.IADD R68, R47, 0x1, R25 ;  /* 0x000000012f447824 */ /* 0x000fe400078e0219 */
[----:B------:R-:W-:Y:S02]  /*2260*/  IMAD.IADD R66, R53, 0x1, R7 ;  /* 0x0000000135427824 */ /* 0x000fe400078e0207 */
[----:B------:R-:W-:Y:S02]  /*2270*/  IMAD.IADD R65, R206, 0x1, R5 ;  /* 0x00000001ce417824 */ /* 0x000fe400078e0205 */
[----:B------:R-:W-:-:S07]  /*2280*/  IMAD.IADD R63, R41, 0x1, R63 ;  /* 0x00000001293f7824 */ /* 0x000fce00078e023f */
.L_x_7701:
[----:B------:R-:W0:Y:S01]  /*2290*/  LDC.64 R102, c[0x0][0x2d8] ;  /* 0x0000b600ff667b82 */ /* 0x000e220000000a00 */
[----:B------:R-:W-:Y:S01]  /*22a0*/  VIADD R59, R59, 0xffffffff ;  /* 0xffffffff3b3b7836 */ /* 0x000fe20000000000 */
[----:B------:R-:W-:Y:S05]  /*22b0*/  YIELD ;  /* 0x0000000000007946 */ /* 0x000fea0003800000 */
[----:B------:R-:W-:Y:S01]  /*22c0*/  SHF.R.S32.HI R11, RZ, 0x1f, R59 ;  /* 0x0000001fff0b7819 */ /* 0x000fe2000001143b */
[----:B------:R-:W1:Y:S01]  /*22d0*/  LDC R105, c[0x0][0x3d4] ;  /* 0x0000f500ff697b82 */ /* 0x000e620000000800 */
[-C--:B------:R-:W-:Y:S01]  /*22e0*/  IMAD R5, R76, R59.reuse, RZ ;  /* 0x0000003b4c057224 */ /* 0x080fe200078e02ff */
[----:B------:R-:W-:Y:S01]  /*22f0*/  BSSY B0, `(.L_x_7654) ;  /* 0x00002a3000007945 */ /* 0x000fe20003800000 */
[----:B------:R-:W-:-:S04]  /*2300*/  IMAD.WIDE.U32 R108, R42, R59, RZ ;  /* 0x0000003b2a6c7225 */ /* 0x000fc800078e00ff */
[----:B------:R-:W-:Y:S01]  /*2310*/  IMAD R5, R11, R42, R5 ;  /* 0x0000002a0b057224 */ /* 0x000fe200078e0205 */
[CC--:B------:R-:W-:Y:S01]  /*2320*/  IADD3 R4, P3, P4, R95.reuse, R108.reuse, R86 ;  /* 0x0000006c5f047210 */ /* 0x0c0fe20007c7e056 */
[----:B------:R-:W-:Y:S01]  /*2330*/  IMAD R107, R2, 0x1800, R77 ;  /* 0x00001800026b7824 */ /* 0x000fe200078e024d */
[----:B------:R-:W-:Y:S01]  /*2340*/  IADD3 R6, P5, R95, R108, RZ ;  /* 0x0000006c5f067210 */ /* 0x000fe20007fbe0ff */
[----:B------:R-:W-:-:S03]  /*2350*/  IMAD.IADD R38, R109, 0x1, R5 ;  /* 0x000000016d267824 */ /* 0x000fc600078e0205 */
[----:B------:R-:W-:Y:S01]  /*2360*/  LEA R107, R107, R58, 0x1 ;  /* 0x0000003a6b6b7211 */ /* 0x000fe200078e08ff */
[----:B------:R-:W-:Y:S01]  /*2370*/  IMAD.X R7, R38, 0x1, R93, P5 ;  /* 0x0000000126077824 */ /* 0x000fe200028e065d */
[----:B------:R-:W-:Y:S02]  /*2380*/  IADD3.X R5, R93, R38, R88, P3, P4 ;  /* 0x000000265d057210 */ /* 0x000fe40001fe8458 */
[-C--:B0-----:R-:W-:Y:S02]  /*2390*/  LEA R12, P3, R4, R102.reuse, 0x1 ;  /* 0x00000066040c7211 */ /* 0x081fe400078608ff */
[----:B------:R-:W-:Y:S02]  /*23a0*/  LEA R14, P5, R6, R102, 0x1 ;  /* 0x00000066060e7211 */ /* 0x000fe400078a08ff */
[----:B------:R-:W-:Y:S01]  /*23b0*/  LEA.HI.X R13, R4, R103, R5, 0x1, P3 ;  /* 0x00000067040d7211 */ /* 0x000fe200018f0c05 */
[----:B------:R-:W-:Y:S01]  /*23c0*/  IMAD R5, R2, 0x1800, R73 ;  /* 0x0000180002057824 */ /* 0x000fe200078e0249 */
[----:B-1----:R-:W-:-:S02]  /*23d0*/  ISETP.GE.AND P3, PT, R105, 0x1, PT ;  /* 0x000000016900780c */ /* 0x002fc40003f66270 */
[----:B------:R-:W-:Y:S01]  /*23e0*/  ISETP.GT.AND P4, PT, R59, R60, PT ;  /* 0x0000003c3b00720c */ /* 0x000fe20003f84270 */
[----:B------:R-:W-:Y:S01]  /*23f0*/  IMAD R106, R5, 0x2, R58 ;  /* 0x00000002056a7824 */ /* 0x000fe200078e023a */
[----:B------:R-:W-:Y:S02]  /*2400*/  LEA.HI.X R15, R6, R103, R7, 0x1, P5 ;  /* 0x00000067060f7211 */ /* 0x000fe400028f0c07 */
[----:B------:R-:W-:-:S07]  /*2410*/  P2R R100, PR, RZ, 0x10 ;  /* 0x00000010ff647803 */ /* 0x000fce0000000000 */
[----:B--234-:R-:W-:Y:S05]  /*2420*/  @!P3 BRA `(.L_x_7655) ;  /* 0x0000002400d4b947 */ /* 0x01cfea0003800000 */
        /* <DEDUP_REMOVED lines=19> */
[----:B------:R-:W-:-:S03]  /*2560*/  CS2R R38, SRZ ;  /* 0x0000000000267805 */ /* 0x000fc6000001ff00 */
[----:B------:R-:W-:Y:S05]  /*2570*/  @P4 BRA `(.L_x_7658) ;  /* 0x0000000000544947 */ /* 0x000fea0003800000 */
[----:B------:R-:W-:Y:S01]  /*2580*/  IADD3 R9, P3, R52, R6, RZ ;  /* 0x0000000634097210 */ /* 0x000fe20007f7e0ff */
[----:B------:R-:W-:Y:S01]  /*2590*/  ULDC.64 UR4, c[0x0][0x3c8] ;  /* 0x0000f20000047ab9 */ /* 0x000fe20000000a00 */
[----:B------:R-:W-:Y:S02]  /*25a0*/  CS2R R36, SRZ ;  /* 0x0000000000247805 */ /* 0x000fe4000001ff00 */
[----:B------:R-:W-:Y:S01]  /*25b0*/  CS2R R38, SRZ ;  /* 0x0000000000267805 */ /* 0x000fe2000001ff00 */
[----:B------:R-:W-:Y:S01]  /*25c0*/  IMAD.X R24, R101, 0x1, R66, P3 ;  /* 0x0000000165187824 */ /* 0x000fe200018e0642 */
[----:B------:R-:W-:-:S04]  /*25d0*/  LEA R8, P3, R9, UR4, 0x1 ;  /* 0x0000000409087c11 */ /* 0x000fc8000f8608ff */
[----:B------:R-:W-:Y:S01]  /*25e0*/  LEA.HI.X R9, R9, UR5, R24, 0x1, P3 ;  /* 0x0000000509097c11 */ /* 0x000fe200098f0c18 */
[----:B------:R-:W-:Y:S01]  /*25f0*/  ULDC.64 UR4, c[0x0][0x3e0] ;  /* 0x0000f80000047ab9 */ /* 0x000fe20000000a00 */
[----:B------:R-:W-:-:S05]  /*2600*/  IADD3 R25, P3, R46, R4, RZ ;  /* 0x000000042e197210 */ /* 0x000fca0007f7e0ff */
[----:B------:R-:W-:Y:S01]  /*2610*/  IMAD.X R26, R111, 0x1, R68, P3 ;  /* 0x000000016f1a7824 */ /* 0x000fe200018e0644 */
[----:B------:R-:W-:-:S04]  /*2620*/  LEA R24, P3, R25, UR4, 0x1 ;  /* 0x0000000419187c11 */ /* 0x000fc8000f8608ff */
[----:B------:R-:W-:Y:S02]  /*2630*/  LEA.HI.X R25, R25, UR5, R26, 0x1, P3 ;  /* 0x0000000519197c11 */ /* 0x000fe400098f0c1a */
[C---:B------:R-:W-:Y:S02]  /*2640*/  ISETP.GE.AND P3, PT, R28.reuse, R105, PT ;  /* 0x000000691c00720c */ /* 0x040fe40003f66270 */
        /* <DEDUP_REMOVED lines=8> */
.L_x_7658:
[----:B------:R-:W-:Y:S05]  /*26d0*/  BSYNC B1 ;  /* 0x0000000000017941 */ /* 0x000fea0003800000 */
.L_x_7657:
[----:B------:R-:W-:Y:S01]  /*26e0*/  ISETP.GE.AND P5, PT, R211, R104, PT ;  /* 0x00000068d300720c */ /* 0x000fe20003fa6270 */
[----:B------:R-:W-:Y:S01]  /*26f0*/  BSSY B1, `(.L_x_7659) ;  /* 0x000001c000017945 */ /* 0x000fe20003800000 */
[----:B------:R-:W-:Y:S02]  /*2700*/  CS2R R26, SRZ ;  /* 0x00000000001a7805 */ /* 0x000fe4000001ff00 */
[----:B0-----:R-:W-:Y:S01]  /*2710*/  CS2R R8, SRZ ;  /* 0x0000000000087805 */ /* 0x001fe2000001ff00 */
[----:B-----5:R-:W-:Y:S01]  /*2720*/  IMAD.MOV.U32 R102, RZ, RZ, R34 ;  /* 0x000000ffff667224 */ /* 0x020fe200078e0022 */
[----:B------:R-:W-:Y:S01]  /*2730*/  CS2R R24, SRZ ;  /* 0x0000000000187805 */ /* 0x000fe2000001ff00 */
[----:B------:R-:W-:-:S06]  /*2740*/  IMAD.MOV.U32 R103, RZ, RZ, R35 ;  /* 0x000000ffff677224 */ /* 0x000fcc00078e0023 */
[----:B------:R-:W-:Y:S05]  /*2750*/  @P5 BRA `(.L_x_7660) ;  /* 0x0000000000545947 */ /* 0x000fea0003800000 */
[----:B------:R-:W-:Y:S01]  /*2760*/  IADD3 R6, P3, P6, R52, R6, R83 ;  /* 0x0000000634067210 */ /* 0x000fe20007e7e053 */
[----:B------:R-:W-:Y:S01]  /*2770*/  ULDC.64 UR4, c[0x0][0x3c8] ;  /* 0x0000f20000047ab9 */ /* 0x000fe20000000a00 */
[----:B------:R-:W-:Y:S02]  /*2780*/  CS2R R26, SRZ ;  /* 0x00000000001a7805 */ /* 0x000fe4000001ff00 */
[----:B------:R-:W-:Y:S02]  /*2790*/  CS2R R24, SRZ ;  /* 0x0000000000187805 */ /* 0x000fe4000001ff00 */
[----:B------:R-:W-:Y:S02]  /*27a0*/  IADD3.X R5, R66, R101, R84, P3, P6 ;  /* 0x0000006542057210 */ /* 0x000fe40001fec454 */
[----:B------:R-:W-:-:S04]  /*27b0*/  IADD3 R7, P3, P6, R46, R4, R89 ;  /* 0x000000042e077210 */ /* 0x000fc80007e7e059 */
[----:B------:R-:W-:Y:S02]  /*27c0*/  IADD3.X R8, R68, R111, R91, P3, P6 ;  /* 0x0000006f44087210 */ /* 0x000fe40001fec45b */
[----:B------:R-:W-:-:S04]  /*27d0*/  LEA R4, P3, R6, UR4, 0x1 ;  /* 0x0000000406047c11 */ /* 0x000fc8000f8608ff */
[----:B------:R-:W-:Y:S01]  /*27e0*/  LEA.HI.X R5, R6, UR5, R5, 0x1, P3 ;  /* 0x0000000506057c11 */ /* 0x000fe200098f0c05 */
[----:B------:R-:W-:Y:S02]  /*27f0*/  ULDC.64 UR4, c[0x0][0x3e0] ;  /* 0x0000f80000047ab9 */ /* 0x000fe40000000a00 */
[----:B------:R-:W-:-:S04]  /*2800*/  LEA R6, P3, R7, UR4, 0x1 ;  /* 0x0000000407067c11 */ /* 0x000fc8000f8608ff */
[----:B------:R-:W-:Y:S02]  /*2810*/  LEA.HI.X R7, R7, UR5, R8, 0x1, P3 ;  /* 0x0000000507077c11 */ /* 0x000fe400098f0c08 */
[C---:B------:R-:W-:Y:S01]  /*2820*/  ISETP.GE.AND P3, PT, R28.reuse, R105, PT ;  /* 0x000000691c00720c */ /* 0x040fe20003f66270 */
        /* <DEDUP_REMOVED lines=8> */
.L_x_7660:
[----:B------:R-:W-:Y:S05]  /*28b0*/  BSYNC B1 ;  /* 0x0000000000017941 */ /* 0x000fea0003800000 */
.L_x_7659:
[----:B0-----:R-:W-:Y:S01]  /*28c0*/  IMAD.MOV.U32 R4, RZ, RZ, R36 ;  /* 0x000000ffff047224 */ /* 0x001fe200078e0024 */
[----:B------:R-:W-:Y:S01]  /*28d0*/  UISETP.NE.AND UP0, UPT, UR44, 0x3, UPT ;  /* 0x000000032c00788c */ /* 0x000fe2000bf05270 */
[----:B------:R-:W-:Y:S01]  /*28e0*/  IMAD.MOV.U32 R5, RZ, RZ, R37 ;  /* 0x000000ffff057224 */ /* 0x000fe200078e0025 */
[----:B------:R-:W-:Y:S01]  /*28f0*/  PRMT R118, R102, 0x5410, R103 ;  /* 0x0000541066767816 */ /* 0x000fe20000000067 */
[----:B------:R-:W-:Y:S02]  /*2900*/  IMAD.MOV.U32 R6, RZ, RZ, R38 ;  /* 0x000000ffff067224 */ /* 0x000fe400078e0026 */
[----:B------:R-:W-:Y:S01]  /*2910*/  IMAD.MOV.U32 R7, RZ, RZ, R39 ;  /* 0x000000ffff077224 */ /* 0x000fe200078e0027 */
[----:B------:R-:W-:Y:S01]  /*2920*/  PRMT R115, R4, 0x5410, R5 ;  /* 0x0000541004737816 */ /* 0x000fe20000000005 */
[----:B------:R-:W-:Y:S01]  /*2930*/  IMAD.MOV.U32 R5, RZ, RZ, R33 ;  /* 0x000000ffff057224 */ /* 0x000fe200078e0021 */
[----:B------:R-:W-:Y:S02]  /*2940*/  MOV R4, R32 ;  /* 0x0000002000047202 */ /* 0x000fe40000000f00 */
[----:B------:R-:W-:-:S02]  /*2950*/  PLOP3.LUT P3, PT, PT, PT, UP0, 0x80, 0x0 ;  /* 0x000000000000781c */ /* 0x000fc40003f6f008 */
        /* <DEDUP_REMOVED lines=14> */
[----:B------:R-:W-:-:S02]  /*2a40*/  PRMT R109, R6, 0x7610, R109 ;  /* 0x00007610066d7816 */ /* 0x000fc4000000006d */
[----:B------:R-:W-:Y:S01]  /*2a50*/  PRMT R108, R108, 0x5410, R7 ;  /* 0x000054106c6c7816 */ /* 0x000fe20000000007 */
[----:B------:R-:W-:Y:S06]  /*2a60*/  @!P3 BRA `(.L_x_7661) ;  /* 0x000000000004b947 */ /* 0x000fec0003800000 */
[----:B------:R-:W-:Y:S01]  /*2a70*/  BPT.TRAP 0x1 ;  /* 0x000000040000795c */ /* 0x000fe20000300000 */
.L_x_7661:
[----:B------:R-:W-:Y:S01]  /*2a80*/  LEA R90, R2, R18, 0x3 ;  /* 0x00000012025a7211 */ /* 0x000fe200078e18ff */
[----:B------:R-:W-:Y:S01]  /*2a90*/  BSSY B1, `(.L_x_7662) ;  /* 0x0000004000017945 */ /* 0x000fe20003800000 */
[----:B------:R-:W-:-:S04]  /*2aa0*/  SHF.L.U32 R101, R23, 0x1f, RZ ;  /* 0x0000001f17657819 */ /* 0x000fc800000006ff */
[----:B------:R-:W0:Y:S02]  /*2ab0*/  SYNCS.PHASECHK.TRANS64.TRYWAIT P6, [R90+URZ+0x22890], R101 ;  /* 0x022890655a0075a7 */ /* 0x000e2400080c017f */
[----:B0-----:R-:W-:Y:S05]  /*2ac0*/  @!P6 BRA `(.L_x_7663) ;  /* 0x000001180008e947 */ /* 0x001fea0003800000 */
.L_x_7879:
[----:B------:R-:W-:Y:S05]  /*2ad0*/  BSYNC B1 ;  /* 0x0000000000017941 */ /* 0x000fea0003800000 */
.L_x_7662:
[----:B------:R-:W-:Y:S04]  /*2ae0*/  BSSY B1, `(.L_x_7664) ;  /* 0x0000065000017945 */ /* 0x000fe80003800000 */
[----:B------:R-:W-:Y:S05]  /*2af0*/  @P4 BRA `(.L_x_7665) ;  /* 0x00000004008c4947 */ /* 0x000fea0003800000 */
[----:B------:R-:W-:Y:S04]  /*2b00*/  BSSY B2, `(.L_x_7666) ;  /* 0x0000031000027945 */ /* 0x000fe80003800000 */
[----:B------:R-:W-:Y:S05]  /*2b10*/  @P1 BRA `(.L_x_7667) ;  /* 0x0000000000bc1947 */ /* 0x000fea0003800000 */
[----:B------:R1:W2:Y:S01]  /*2b20*/  LDS.128 R4, [R107] ;  /* 0x000000006b047984 */ /* 0x0002a20000000c00 */
        /* <DEDUP_REMOVED lines=44> */
.L_x_7669:
[----:B------:R-:W-:Y:S05]  /*2df0*/  BSYNC B3 ;  /* 0x0000000000037941 */ /* 0x000fea0003800000 */
.L_x_7668:
[----:B--2---:R1:W-:Y:S02]  /*2e00*/  STG.E.128 desc[UR40][R14.64], R4 ;  /* 0x000000040e007986 */ /* 0x0043e4000c101d28 */
.L_x_7667:
[----:B------:R-:W-:Y:S05]  /*2e10*/  BSYNC B2 ;  /* 0x0000000000027941 */ /* 0x000fea0003800000 */
.L_x_7666:
[----:B------:R-:W-:Y:S05]  /*2e20*/  @P2 BRA `(.L_x_7665) ;  /* 0x0000000000c02947 */ /* 0x000fea0003800000 */
[----:B-1----:R1:W2:Y:S01]  /*2e30*/  LDS.128 R4, [R106] ;  /* 0x000000006a047984 */ /* 0x0022a20000000c00 */
[----:B------:R-:W-:Y:S01]  /*2e40*/  VIADD R36, R28, 0x10 ;  /* 0x000000101c247836 */ /* 0x000fe20000000000 */
[----:B------:R-:W-:Y:S04]  /*2e50*/  BSSY B2, `(.L_x_7670) ;  /* 0x000002c000027945 */ /* 0x000fe80003800000 */
[----:B------:R-:W-:-:S13]  /*2e60*/  ISETP.GE.AND P4, PT, R36, R105, PT ;  /* 0x000000692400720c */ /* 0x000fda0003f86270 */
        /* <DEDUP_REMOVED lines=19> */
[--C-:B------:R-:W-:Y:S02]  /*2fa0*/  HADD2.F32 R34, -RZ, R119.reuse.H0_H0 ;  /* 0x20000077ff227230 */ /* 0x100fe40000004100 */
[C---:B------:R-:W-:Y:S01]  /*2fb0*/  FMUL.FTZ R38, R7.reuse, R38 ;  /* 0x0000002607267220 */ /* 0x040fe20000410000 */
[----:B------:R-:W-:Y:S02]  /*2fc0*/  HADD2.F32 R35, -RZ, R119.H1_H1 ;  /* 0x30000077ff237230 */ /* 0x000fe40000004100 */
[-C--:B------:R-:W-:Y:S01]  /*2fd0*/  FFMA.FTZ R112, R7, R36.reuse, -R112 ;  /* 0x0000002407707223 */ /* 0x080fe20000010870 */
[----:B------:R-:W-:Y:S02]  /*2fe0*/  HADD2.F32 R5, -RZ, R4.H1_H1 ;  /* 0x30000004ff057230 */ /* 0x000fe40000004100 */
[----:B------:R-:W-:Y:S01]  /*2ff0*/  FFMA.FTZ R113, R33, R36, R38 ;  /* 0x0000002421717223 */ /* 0x000fe20000010026 */
[----:B------:R-:W-:-:S02]  /*3000*/  HADD2.F32 R6, -RZ, R32.H1_H1 ;  /* 0x30000020ff067230 */ /* 0x000fc40000004100 */
[----:B------:R-:W-:Y:S02]  /*3010*/  HADD2.F32 R4, -RZ, R4.H0_H0 ;  /* 0x20000004ff047230 */ /* 0x000fe40000004100 */
        /* <DEDUP_REMOVED lines=15> */
.L_x_7671:
[----:B------:R-:W-:Y:S05]  /*3110*/  BSYNC B2 ;  /* 0x0000000000027941 */ /* 0x000fea0003800000 */
.L_x_7670:
[----:B--2---:R2:W-:Y:S02]  /*3120*/  STG.E.128 desc[UR40][R14.64+0x40], R4 ;  /* 0x000040040e007986 */ /* 0x0045e4000c101d28 */
.L_x_7665:
[----:B------:R-:W-:Y:S05]  /*3130*/  BSYNC B1 ;  /* 0x0000000000017941 */ /* 0x000fea0003800000 */
.L_x_7664:
[----:B------:R-:W-:Y:S05]  /*3140*/  @P5 BRA `(.L_x_7672) ;  /* 0x0000001800f45947 */ /* 0x000fea0003800000 */
[----:B------:R-:W-:Y:S04]  /*3150*/  BSSY B1, `(.L_x_7673) ;  /* 0x0000031000017945 */ /* 0x000fe80003800000 */
[----:B------:R-:W-:Y:S05]  /*3160*/  @P1 BRA `(.L_x_7674) ;  /* 0x0000000000bc1947 */ /* 0x000fea0003800000 */
[----:B-12---:R1:W2:Y:S01]  /*3170*/  LDS.128 R4, [R107+0x2000] ;  /* 0x002000006b047984 */ /* 0x0062a20000000c00 */
        /* <DEDUP_REMOVED lines=8> */
[----:B------:R-:W-:Y:S01]  /*3200*/  HADD2.F32 R25, -RZ, R15.H0_H0 ;  /* 0x2000000fff197230 */ /* 0x000fe20000004100 */
[----:B------:R-:W-:Y:S01]  /*3210*/  SHF.R.U32.HI R26, RZ, 0x10, R27 ;  /* 0x00000010ff1a7819 */ /* 0x000fe2000001161b */
[----:B------:R-:W-:Y:S02]  /*3220*/  HADD2.F32 R32, -RZ, R32.H0_H0 ;  /* 0x20000020ff207230 */ /* 0x000fe40000004100 */
[----:B------:R-:W-:Y:S02]  /*3230*/  HADD2.F32 R5, -RZ, R5.H0_H0 ;  /* 0x20000005ff057230 */ /* 0x000fe40000004100 */
[----:B------:R-:W-:Y:S01]  /*3240*/  FMUL.FTZ R34, R6, R25 ;  /* 0x0000001906227220 */ /* 0x000fe20000410000 */
[----:B------:R-:W-:-:S02]  /*3250*/  HADD2.F32 R15, -RZ, R7.H1_H1 ;  /* 0x30000007ff0f7230 */ /* 0x000fc40000004100 */
[----:B------:R-:W-:Y:S02]  /*3260*/  HADD2.F32 R24, -RZ, R33.H0_H0 ;  /* 0x20000021ff187230 */ /* 0x000fe40000004100 */
[----:B------:R-:W-:Y:S01]  /*3270*/  FMUL.FTZ R25, R5, R25 ;  /* 0x0000001905197220 */ /* 0x000fe20000410000 */
[----:B------:R-:W-:Y:S02]  /*3280*/  HADD2.F32 R7, -RZ, R7.H0_H0 ;  /* 0x20000007ff077230 */ /* 0x000fe40000004100 */
[----:B------:R-:W-:Y:S01]  /*3290*/  FMUL.FTZ R36, R15, R32 ;  /* 0x000000200f247220 */ /* 0x000fe20000410000 */
[----:B------:R-:W-:Y:S02]  /*32a0*/  HADD2.F32 R26, -RZ, R26.H0_H0 ;  /* 0x2000001aff1a7230 */ /* 0x000fe40000004100 */
[-C--:B------:R-:W-:Y:S01]  /*32b0*/  FFMA.FTZ R34, R5, R24.reuse, -R34 ;  /* 0x0000001805227223 */ /* 0x080fe20000010822 */
[----:B------:R-:W-:Y:S01]  /*32c0*/  FFMA.FTZ R33, R6, R24, R25 ;  /* 0x0000001806217223 */ /* 0x000fe20000010019 */
[----:B------:R-:W-:Y:S01]  /*32d0*/  FMUL.FTZ R32, R7, R32 ;  /* 0x0000002007207220 */ /* 0x000fe20000410000 */
[----:B------:R-:W-:-:S02]  /*32e0*/  HADD2.F32 R25, -RZ, R108.H1_H1 ;  /* 0x3000006cff197230 */ /* 0x000fc40000004100 */
[-C--:B------:R-:W-:Y:S01]  /*32f0*/  FFMA.FTZ R36, R7, R26.reuse, -R36 ;  /* 0x0000001a07247223 */ /* 0x080fe20000010824 */
[--C-:B------:R-:W-:Y:S02]  /*3300*/  HADD2.F32 R7, -RZ, R109.reuse.H1_H1 ;  /* 0x3000006dff077230 */ /* 0x100fe40000004100 */
[----:B------:R-:W-:Y:S01]  /*3310*/  FFMA.FTZ R37, R15, R26, R32 ;  /* 0x0000001a0f257223 */ /* 0x000fe20000010020 */
[----:B------:R-:W-:Y:S02]  /*3320*/  HADD2.F32 R5, -RZ, R4.H1_H1 ;  /* 0x30000004ff057230 */ /* 0x000fe40000004100 */
[----:B------:R-:W-:Y:S02]  /*3330*/  HADD2.F32 R6, -RZ, R14.H1_H1 ;  /* 0x3000000eff067230 */ /* 0x000fe40000004100 */
[----:B------:R-:W-:Y:S02]  /*3340*/  HADD2.F32 R109, -RZ, R109.H0_H0 ;  /* 0x2000006dff6d7230 */ /* 0x000fe40000004100 */
[----:B------:R-:W-:-:S02]  /*3350*/  HADD2.F32 R4, -RZ, R4.H0_H0 ;  /* 0x20000004ff047230 */ /* 0x000fc40000004100 */
[----:B------:R-:W-:Y:S01]  /*3360*/  FMUL.FTZ R35, R6, R25 ;  /* 0x0000001906237220 */ /* 0x000fe20000410000 */
[----:B------:R-:W-:Y:S02]  /*3370*/  HADD2.F32 R14, -RZ, R14.H0_H0 ;  /* 0x2000000eff0e7230 */ /* 0x000fe40000004100 */
[CC--:B------:R-:W-:Y:S01]  /*3380*/  FMUL.FTZ R27, R5.reuse, R109.reuse ;  /* 0x0000006d051b7220 */ /* 0x0c0fe20000410000 */
[----:B------:R-:W-:Y:S02]  /*3390*/  HADD2.F32 R15, -RZ, R108.H0_H0 ;  /* 0x2000006cff0f7230 */ /* 0x000fe40000004100 */
[----:B------:R-:W-:Y:S01]  /*33a0*/  FMUL.FTZ R24, R4, R109 ;  /* 0x0000006d04187220 */ /* 0x000fe20000410000 */
[----:B------:R-:W-:Y:S01]  /*33b0*/  FMUL.FTZ R25, R14, R25 ;  /* 0x000000190e197220 */ /* 0x000fe20000410000 */
[-C--:B------:R-:W-:Y:S02]  /*33c0*/  FFMA.FTZ R27, R4, R7.reuse, -R27 ;  /* 0x00000007041b7223 */ /* 0x080fe4000001081b */
[----:B------:R-:W-:Y:S01]  /*33d0*/  FFMA.FTZ R24, R5, R7, R24 ;  /* 0x0000000705187223 */ /* 0x000fe20000010018 */
[-C--:B------:R-:W-:Y:S01]  /*33e0*/  FFMA.FTZ R35, R14, R15.reuse, -R35 ;  /* 0x0000000f0e237223 */ /* 0x080fe20000010823 */
[----:B------:R-:W-:Y:S01]  /*33f0*/  FFMA.FTZ R6, R6, R15, R25 ;  /* 0x0000000f06067223 */ /* 0x000fe20000010019 */
[----:B------:R-:W-:-:S02]  /*3400*/  F2FP.F16.F32.PACK_AB R5, R33, R34 ;  /* 0x000000222105723e */ /* 0x000fc400000000ff */
[----:B------:R-:W-:Y:S02]  /*3410*/  F2FP.F16.F32.PACK_AB R7, R37, R36 ;  /* 0x000000242507723e */ /* 0x000fe400000000ff */
[----:B------:R-:W-:Y:S02]  /*3420*/  F2FP.F16.F32.PACK_AB R4, R24, R27 ;  /* 0x0000001b1804723e */ /* 0x000fe400000000ff */
[----:B------:R-:W-:-:S07]  /*3430*/  F2FP.F16.F32.PACK_AB R6, R6, R35 ;  /* 0x000000230606723e */ /* 0x000fce00000000ff */
.L_x_7676:
[----:B------:R-:W-:Y:S05]  /*3440*/  BSYNC B2 ;  /* 0x0000000000027941 */ /* 0x000fea0003800000 */
.L_x_7675:
[----:B--2---:R3:W-:Y:S02]  /*3450*/  STG.E.128 desc[UR40][R12.64], R4 ;  /* 0x000000040c007986 */ /* 0x0047e4000c101d28 */
.L_x_7674:
[----:B------:R-:W-:Y:S05]  /*3460*/  BSYNC B1 ;  /* 0x0000000000017941 */ /* 0x000fea0003800000 */
.L_x_7673:
[----:B------:R-:W-:Y:S05]  /*3470*/  @P2 BRA `(.L_x_7672) ;  /* 0x0000001800282947 */ /* 0x000fea0003800000 */
[----:B-123--:R1:W2:Y:S01]  /*3480*/  LDS.128 R4, [R106+0x2000] ;  /* 0x002000006a047984 */ /* 0x00e2a20000000c00 */
        /* <DEDUP_REMOVED lines=8> */
[----:B--2---:R-:W-:Y:S01]  /*3510*/  MOV R8, R6 ;  /* 0x0000000600087202 */ /* 0x004fe20000000f00 */
[----:B------:R-:W-:Y:S01]  /*3520*/  HADD2.F32 R6, -RZ, R5.H1_H1 ;  /* 0x30000005ff067230 */ /* 0x000fe20000004100 */
[----:B------:R-:W-:Y:S01]  /*3530*/  SHF.R.U32.HI R24, RZ, 0x10, R9 ;  /* 0x00000010ff187819 */ /* 0x000fe20000011609 */
[----:B------:R-:W-:Y:S02]  /*3540*/  HADD2.F32 R11, -RZ, R11.H0_H0 ;  /* 0x2000000bff0b7230 */ /* 0x000fe40000004100 */
[----:B------:R-:W-:-:S02]  /*3550*/  HADD2.F32 R5, -RZ, R5.H0_H0 ;  /* 0x20000005ff057230 */ /* 0x000fc40000004100 */
[----:B------:R-:W-:Y:S02]  /*3560*/  HADD2.F32 R24, -RZ, R24.H0_H0 ;  /* 0x20000018ff187230 */ /* 0x000fe40000004100 */
[CC--:B------:R-:W-:Y:S01]  /*3570*/  FMUL.FTZ R26, R6.reuse, R11.reuse ;  /* 0x0000000b061a7220 */ /* 0x0c0fe20000410000 */
[--C-:B------:R-:W-:Y:S02]  /*3580*/  HADD2.F32 R9, -RZ, R7.reuse.H1_H1 ;  /* 0x30000007ff097230 */ /* 0x100fe40000004100 */
[C---:B------:R-:W-:Y:S01]  /*3590*/  FMUL.FTZ R11, R5.reuse, R11 ;  /* 0x0000000b050b7220 */ /* 0x040fe20000410000 */
[----:B------:R-:W-:Y:S02]  /*35a0*/  HADD2.F32 R7, -RZ, R7.H0_H0 ;  /* 0x20000007ff077230 */ /* 0x000fe40000004100 */
[-C--:B------:R-:W-:Y:S01]  /*35b0*/  FFMA.FTZ R26, R5, R10.reuse, -R26 ;  /* 0x0000000a051a7223 */ /* 0x080fe2000001081a */
[----:B------:R-:W-:Y:S02]  /*35c0*/  HADD2.F32 R14, -RZ, R14.H0_H0 ;  /* 0x2000000eff0e7230 */ /* 0x000fe40000004100 */
[----:B------:R-:W-:Y:S01]  /*35d0*/  FFMA.FTZ R15, R6, R10, R11 ;  /* 0x0000000a060f7223 */ /* 0x000fe2000001000b */
        /* <DEDUP_REMOVED lines=24> */
.L_x_7678:
[----:B------:R-:W-:Y:S05]  /*3760*/  BSYNC B1 ;  /* 0x0000000000017941 */ /* 0x000fea0003800000 */
.L_x_7677:
[----:B--2---:R1:W-:Y:S01]  /*3770*/  STG.E.128 desc[UR40][R12.64+0x40], R4 ;  /* 0x000040040c007986 */ /* 0x0043e2000c101d28 */
[----:B------:R-:W-:Y:S05]  /*3780*/  BRA `(.L_x_7672) ;  /* 0x0000001400647947 */ /* 0x000fea0003800000 */
.L_x_7656:
[----:B------:R-:W-:Y:S02]  /*3790*/  ISETP.GE.AND P3, PT, R211, R104, PT ;  /* 0x00000068d300720c */ /* 0x000fe40003f66270 */
[----:B------:R-:W-:Y:S02]  /*37a0*/  CS2R R14, SRZ ;  /* 0x00000000000e7805 */ /* 0x000fe4000001ff00 */
[----:B------:R-:W-:Y:S02]  /*37b0*/  CS2R R12, SRZ ;  /* 0x00000000000c7805 */ /* 0x000fe4000001ff00 */
[----:B------:R-:W-:-:S13]  /*37c0*/  ISETP.GE.OR P3, PT, R16, R105, P3 ;  /* 0x000000691000720c */ /* 0x000fda0001f66670 */
[----:B------:R-:W-:Y:S01]  /*37d0*/  @!P3 IADD3 R5, P4, P5, R50, R6, R83 ;  /* 0x000000063205b210 */ /* 0x000fe20007d9e053 */
[----:B------:R-:W0:Y:S03]  /*37e0*/  @!P3 LDC.64 R34, c[0x0][0x3c8] ;  /* 0x0000f200ff22bb82 */ /* 0x000e260000000a00 */
[----:B------:R-:W-:Y:S02]  /*37f0*/  @!P3 IADD3.X R36, R71, R101, R84, P4, P5 ;  /* 0x000000654724b210 */ /* 0x000fe400027ea454 */
[----:B------:R-:W-:-:S03]  /*3800*/  @!P3 IADD3 R10, P4, P5, R44, R4, R89 ;  /* 0x000000042c0ab210 */ /* 0x000fc60007d9e059 */
[----:B------:R-:W1:Y:S01]  /*3810*/  @!P3 LDC.64 R106, c[0x0][0x3e0] ;  /* 0x0000f800ff6abb82 */ /* 0x000e620000000a00 */
[----:B------:R-:W-:Y:S02]  /*3820*/  @!P3 IADD3.X R11, R72, R111, R91, P4, P5 ;  /* 0x0000006f480bb210 */ /* 0x000fe400027ea45b */
[----:B------:R-:W-:-:S04]  /*3830*/  ISETP.GE.AND P4, PT, R19, R104, PT ;  /* 0x000000681300720c */ /* 0x000fc80003f86270 */
[----:B------:R-:W-:-:S13]  /*3840*/  ISETP.GE.OR P4, PT, R16, R105, P4 ;  /* 0x000000691000720c */ /* 0x000fda0002786670 */
[----:B------:R-:W2:Y:S01]  /*3850*/  @!P4 LDC.64 R8, c[0x0][0x3c8] ;  /* 0x0000f200ff08cb82 */ /* 0x000ea20000000a00 */
[----:B------:R-:W-:-:S05]  /*3860*/  @!P4 IADD3 R6, P5, R50, R6, RZ ;  /* 0x000000063206c210 */ /* 0x000fca0007fbe0ff */
[----:B------:R-:W-:Y:S02]  /*3870*/  @!P4 IMAD.X R7, R101, 0x1, R71, P5 ;  /* 0x000000016507c824 */ /* 0x000fe400028e0647 */
[----:B------:R-:W3:Y:S01]  /*3880*/  @!P4 LDC.64 R32, c[0x0][0x3e0] ;  /* 0x0000f800ff20cb82 */ /* 0x000ee20000000a00 */
[----:B------:R-:W-:Y:S02]  /*3890*/  CS2R R26, SRZ ;  /* 0x00000000001a7805 */ /* 0x000fe4000001ff00 */
[----:B------:R-:W-:Y:S02]  /*38a0*/  CS2R R24, SRZ ;  /* 0x0000000000187805 */ /* 0x000fe4000001ff00 */
[----:B--2---:R-:W-:-:S04]  /*38b0*/  @!P4 LEA R8, P5, R6, R8, 0x1 ;  /* 0x000000080608c211 */ /* 0x004fc800078a08ff */
[----:B------:R-:W-:Y:S02]  /*38c0*/  @!P4 LEA.HI.X R9, R6, R9, R7, 0x1, P5 ;  /* 0x000000090609c211 */ /* 0x000fe400028f0c07 */
[----:B------:R-:W-:-:S03]  /*38d0*/  @!P4 IADD3 R4, P5, R44, R4, RZ ;  /* 0x000000042c04c210 */ /* 0x000fc60007fbe0ff */
[----:B------:R2:W4:Y:S02]  /*38e0*/  @!P4 LDG.E.128 R12, desc[UR40][R8.64] ;  /* 0x00000028080cc981 */ /* 0x000524000c1e1d00 */
[----:B------:R-:W-:Y:S01]  /*38f0*/  @!P4 IMAD.X R6, R111, 0x1, R72, P5 ;  /* 0x000000016f06c824 */ /* 0x000fe200028e0648 */
[----:B---3--:R-:W-:-:S04]  /*3900*/  @!P4 LEA R32, P5, R4, R32, 0x1 ;  /* 0x000000200420c211 */ /* 0x008fc800078a08ff */
[----:B------:R-:W-:-:S05]  /*3910*/  @!P4 LEA.HI.X R33, R4, R33, R6, 0x1, P5 ;  /* 0x000000210421c211 */ /* 0x000fca00028f0c06 */
[----:B------:R4:W3:Y:S01]  /*3920*/  @!P4 LDG.E.128 R24, desc[UR40][R32.64] ;  /* 0x000000282018c981 */ /* 0x0008e2000c1e1d00 */
[C---:B0-----:R-:W-:Y:S02]  /*3930*/  @!P3 LEA R34, P4, R5.reuse, R34, 0x1 ;  /* 0x000000220522b211 */ /* 0x041fe400078808ff */
[----:B------:R-:W-:Y:S02]  /*3940*/  CS2R R6, SRZ ;  /* 0x0000000000067805 */ /* 0x000fe4000001ff00 */
[----:B------:R-:W-:Y:S02]  /*3950*/  @!P3 LEA.HI.X R35, R5, R35, R36, 0x1, P4 ;  /* 0x000000230523b211 */ /* 0x000fe400020f0c24 */
[----:B------:R-:W-:Y:S02]  /*3960*/  CS2R R4, SRZ ;  /* 0x0000000000047805 */ /* 0x000fe4000001ff00 */
[----:B-1----:R-:W-:Y:S02]  /*3970*/  @!P3 LEA R36, P4, R10, R106, 0x1 ;  /* 0x0000006a0a24b211 */ /* 0x002fe400078808ff */
[----:B--2---:R-:W-:-:S02]  /*3980*/  CS2R R8, SRZ ;  /* 0x0000000000087805 */ /* 0x004fc4000001ff00 */
[----:B------:R-:W-:Y:S01]  /*3990*/  @!P3 LEA.HI.X R37, R10, R107, R11, 0x1, P4 ;  /* 0x0000006b0a25b211 */ /* 0x000fe200020f0c0b */
[----:B------:R0:W2:Y:S01]  /*39a0*/  @!P3 LDG.E.128 R4, desc[UR40][R34.64] ;  /* 0x000000282204b981 */ /* 0x0000a2000c1e1d00 */
[----:B------:R-:W-:-:S06]  /*39b0*/  CS2R R10, SRZ ;  /* 0x00000000000a7805 */ /* 0x000fcc000001ff00 */
[----:B------:R-:W5:Y:S01]  /*39c0*/  @!P3 LDG.E.128 R8, desc[UR40][R36.64] ;  /* 0x000000282408b981 */ /* 0x000f62000c1e1d00 */
[----:B------:R-:W-:-:S06]  /*39d0*/  UISETP.NE.AND UP0, UPT, UR44, 0x3, UPT ;  /* 0x000000032c00788c */ /* 0x000fcc000bf05270 */
[----:B------:R-:W-:Y:S02]  /*39e0*/  PLOP3.LUT P3, PT, PT, PT, UP0, 0x80, 0x0 ;  /* 0x000000000000781c */ /* 0x000fe40003f6f008 */
[----:B------:R-:W-:Y:S01]  /*39f0*/  ISETP.GE.AND P4, PT, R16, R105, PT ;  /* 0x000000691000720c */ /* 0x000fe20003f86270 */
[----:B----4-:R-:W-:Y:S02]  /*3a00*/  IMAD.MOV.U32 R32, RZ, RZ, R14 ;  /* 0x000000ffff207224 */ /* 0x010fe400078e000e */
[----:B------:R-:W-:Y:S01]  /*3a10*/  IMAD.MOV.U32 R33, RZ, RZ, R15 ;  /* 0x000000ffff217224 */ /* 0x000fe200078e000f */
[----:B------:R-:W-:Y:S01]  /*3a20*/  MOV R90, R13 ;  /* 0x0000000d005a7202 */ /* 0x000fe20000000f00 */
[----:B------:R-:W-:Y:S01]  /*3a30*/  IMAD.MOV.U32 R39, RZ, RZ, R12 ;  /* 0x000000ffff277224 */ /* 0x000fe200078e000c */
[----:B------:R-:W-:Y:S02]  /*3a40*/  PRMT R121, R32, 0x7610, R121 ;  /* 0x0000761020797816 */ /* 0x000fe40000000079 */
[----:B------:R-:W-:-:S02]  /*3a50*/  PRMT R127, R33, 0x7610, R127 ;  /* 0x00007610217f7816 */ /* 0x000fc4000000007f */
[----:B------:R-:W-:Y:S02]  /*3a60*/  PRMT R133, R39, 0x7610, R133 ;  /* 0x0000761027857816 */ /* 0x000fe40000000085 */
[----:B------:R-:W-:Y:S01]  /*3a70*/  PRMT R123, R90, 0x7610, R123 ;  /* 0x000076105a7b7816 */ /* 0x000fe2000000007b */
[----:B---3--:R-:W-:Y:S02]  /*3a80*/  IMAD.MOV.U32 R32, RZ, RZ, R26 ;  /* 0x000000ffff207224 */ /* 0x008fe400078e001a */
[----:B0-----:R-:W-:Y:S02]  /*3a90*/  IMAD.MOV.U32 R34, RZ, RZ, R24 ;  /* 0x000000ffff227224 */ /* 0x001fe400078e0018 */
[----:B------:R-:W-:Y:S02]  /*3aa0*/  IMAD.MOV.U32 R35, RZ, RZ, R25 ;  /* 0x000000ffff237224 */ /* 0x000fe400078e0019 */
[----:B------:R-:W-:Y:S01]  /*3ab0*/  IMAD.MOV.U32 R33, RZ, RZ, R27 ;  /* 0x000000ffff217224 */ /* 0x000fe200078e001b */
[----:B------:R-:W-:-:S02]  /*3ac0*/  PRMT R121, R121, 0x5410, R32 ;  /* 0x0000541079797816 */ /* 0x000fc40000000020 */
[----:B------:R-:W-:Y:S02]  /*3ad0*/  PRMT R133, R133, 0x5410, R34 ;  /* 0x0000541085857816 */ /* 0x000fe40000000022 */
[----:B------:R-:W-:Y:S01]  /*3ae0*/  PRMT R123, R123, 0x5410, R35 ;  /* 0x000054107b7b7816 */ /* 0x000fe20000000023 */
[----:B--2---:R-:W-:Y:S01]  /*3af0*/  IMAD.MOV.U32 R32, RZ, RZ, R6 ;  /* 0x000000ffff207224 */ /* 0x004fe200078e0006 */
        /* <DEDUP_REMOVED lines=14> */
.L_x_7679:
[----:B------:R-:W-:Y:S01]  /*3be0*/  IMAD R90, R2, 0x8, R18 ;  /* 0x00000008025a7824 */ /* 0x000fe200078e0212 */
[----:B------:R-:W-:Y:S01]  /*3bf0*/  SHF.L.U32 R101, R23, 0x1f, RZ ;  /* 0x0000001f17657819 */ /* 0x000fe200000006ff */
[----:B------:R-:W0:Y:S01]  /*3c00*/  LDC R105, c[0x0][0x2e4] ;  /* 0x0000b900ff697b82 */ /* 0x000e220000000800 */
[----:B------:R-:W-:Y:S01]  /*3c10*/  BSSY B1, `(.L_x_7680) ;  /* 0x0000006000017945 */ /* 0x000fe20003800000 */
[----:B------:R-:W-:Y:S01]  /*3c20*/  IMAD.MOV.U32 R109, RZ, RZ, R38 ;  /* 0x000000ffff6d7224 */ /* 0x000fe200078e0026 */
[----:B------:R-:W1:Y:S05]  /*3c30*/  SYNCS.PHASECHK.TRANS64.TRYWAIT P5, [R90+URZ+0x22890], R101 ;  /* 0x022890655a0075a7 */ /* 0x000e6a00080a017f */
[----:B------:R-:W2:Y:S01]  /*3c40*/  LDC.64 R106, c[0x0][0x2f0] ;  /* 0x0000bc00ff6a7b82 */ /* 0x000ea20000000a00 */
[----:B0-----:R-:W-:Y:S01]  /*3c50*/  IMAD.IADD R113, R105, 0x1, -R78 ;  /* 0x0000000169717824 */ /* 0x001fe200078e0a4e */
[----:B-1----:R-:W-:Y:S06]  /*3c60*/  @!P5 BRA `(.L_x_7681) ;  /* 0x0000010400b4d947 */ /* 0x002fec0003800000 */
.L_x_7880:
[----:B------:R-:W-:Y:S05]  /*3c70*/  BSYNC B1 ;  /* 0x0000000000017941 */ /* 0x000fea0003800000 */
.L_x_7680:
[----:B------:R-:W-:Y:S01]  /*3c80*/  ISETP.GE.OR P5, PT, R19, R104, P1 ;  /* 0x000000681300720c */ /* 0x000fe20000fa6670 */
[----:B------:R-:W-:-:S12]  /*3c90*/  BSSY B1, `(.L_x_7682) ;  /* 0x0000077000017945 */ /* 0x000fd80003800000 */
[----:B------:R-:W-:Y:S05]  /*3ca0*/  @P5 BRA `(.L_x_7683) ;  /* 0x0000000400d45947 */ /* 0x000fea0003800000 */
[-C--:B--2---:R-:W-:Y:S01]  /*3cb0*/  IMAD R32, R218, R106.reuse, RZ ;  /* 0x0000006ada207224 */ /* 0x084fe200078e02ff */
[----:B------:R-:W-:Y:S01]  /*3cc0*/  BSSY B2, `(.L_x_7684) ;  /* 0x0000067000027945 */ /* 0x000fe20003800000 */
[----:B------:R-:W-:-:S04]  /*3cd0*/  IMAD.WIDE.U32 R110, R19, R106, R108 ;  /* 0x0000006a136e7225 */ /* 0x000fc800078e006c */
[----:B------:R-:W-:Y:S01]  /*3ce0*/  IMAD R33, R19, R107, R32 ;  /* 0x0000006b13217224 */ /* 0x000fe200078e0220 */
[----:B------:R-:W-:Y:S02]  /*3cf0*/  SEL R32, R78, R113, !P0 ;  /* 0x000000714e207207 */ /* 0x000fe40004000000 */
[----:B------:R-:W-:Y:S01]  /*3d00*/  IADD3 R117, P5, P6, R20, R110, R69 ;  /* 0x0000006e14757210 */ /* 0x000fe20007ebe045 */
[----:B------:R-:W-:Y:S01]  /*3d10*/  IMAD.IADD R120, R33, 0x1, R111 ;  /* 0x0000000121787824 */ /* 0x000fe200078e026f */
[----:B------:R-:W-:-:S04]  /*3d20*/  SHF.R.S32.HI R33, RZ, 0x1f, R32 ;  /* 0x0000001fff217819 */ /* 0x000fc80000011420 */
[----:B------:R-:W-:Y:S02]  /*3d30*/  LEA.HI R33, R33, R32, RZ, 0x4 ;  /* 0x0000002021217211 */ /* 0x000fe400078f20ff */
[----:B------:R-:W-:Y:S02]  /*3d40*/  IADD3.X R118, R97, R120, R64, P5, P6 ;  /* 0x0000007861767210 */ /* 0x000fe40002fec440 */
[----:B------:R-:W-:-:S05]  /*3d50*/  LEA.HI.SX32 R33, R33, R70, 0x1c ;  /* 0x0000004621217211 */ /* 0x000fca00078fe2ff */
[----:B------:R-:W-:-:S05]  /*3d60*/  IMAD.SHL.U32 R119, R33, 0x8, RZ ;  /* 0x0000000821777824 */ /* 0x000fca00078e00ff */
[----:B------:R-:W-:-:S04]  /*3d70*/  LOP3.LUT R33, R87, 0x38, R119, 0xf8, !PT ;  /* 0x0000003857217812 */ /* 0x000fc800078ef877 */
[----:B------:R-:W-:Y:S01]  /*3d80*/  LOP3.LUT R32, R33, R82, RZ, 0x3c, !PT ;  /* 0x0000005221207212 */ /* 0x000fe200078e3cff */
[----:B------:R-:W-:-:S03]  /*3d90*/  IMAD R33, R2, 0x1800, R67 ;  /* 0x0000180002217824 */ /* 0x000fc600078e0243 */
[----:B------:R-:W-:Y:S01]  /*3da0*/  LEA R35, R205, R32, 0x9 ;  /* 0x00000020cd237211 */ /* 0x000fe200078e48ff */
[----:B------:R-:W-:-:S04]  /*3db0*/  IMAD R33, R33, 0x2, R18 ;  /* 0x0000000221217824 */ /* 0x000fc800078e0212 */
[----:B------:R-:W-:-:S04]  /*3dc0*/  IMAD R35, R2, 0x1800, R35 ;  /* 0x0000180002237824 */ /* 0x000fc800078e0223 */
        /* <DEDUP_REMOVED lines=13> */
[----:B------:R-:W-:Y:S01]  /*3ea0*/  HADD2.F32 R15, -RZ, R123.H1_H1 ;  /* 0x3000007bff0f7230 */ /* 0x000fe20000004100 */
[--C-:B------:R-:W-:Y:S01]  /*3eb0*/  SHF.R.U64 R129, R26, 0x10, R27.reuse ;  /* 0x000000101a817819 */ /* 0x100fe2000000121b */
[----:B------:R-:W-:Y:S01]  /*3ec0*/  HADD2.F32 R26, -RZ, R24.H0_H0 ;  /* 0x20000018ff1a7230 */ /* 0x000fe20000004100 */
[----:B------:R-:W-:Y:S01]  /*3ed0*/  SHF.R.U32.HI R27, RZ, 0x10, R27 ;  /* 0x00000010ff1b7819 */ /* 0x000fe2000001161b */
[----:B------:R-:W-:-:S02]  /*3ee0*/  HADD2.F32 R33, -RZ, R33.H1_H1 ;  /* 0x30000021ff217230 */ /* 0x000fc40000004100 */
[CC--:B------:R-:W-:Y:S01]  /*3ef0*/  FMUL.FTZ R124, R12.reuse, R15.reuse ;  /* 0x0000000f0c7c7220 */ /* 0x0c0fe20000410000 */
[----:B------:R-:W-:Y:S02]  /*3f00*/  HADD2.F32 R14, -RZ, R123.H0_H0 ;  /* 0x2000007bff0e7230 */ /* 0x000fe40000004100 */
        /* <DEDUP_REMOVED lines=13> */
[----:B------:R-:W-:Y:S01]  /*3fe0*/  HADD2.F32 R15, -RZ, R127.H1_H1 ;  /* 0x3000007fff0f7230 */ /* 0x000fe20000004100 */
[----:B------:R-:W-:Y:S01]  /*3ff0*/  F2FP.F16.F32.PACK_AB R122, R123, R122 ;  /* 0x0000007a7b7a723e */ /* 0x000fe200000000ff */
[----:B------:R-:W-:Y:S02]  /*4000*/  HADD2.F32 R35, -RZ, R35.H1_H1 ;  /* 0x30000023ff237230 */ /* 0x000fe40000004100 */
[----:B------:R-:W-:Y:S01]  /*4010*/  FMUL.FTZ R128, R39, R26 ;  /* 0x0000001a27807220 */ /* 0x000fe20000410000 */
[----:B------:R-:W-:-:S02]  /*4020*/  HADD2.F32 R14, -RZ, R127.H0_H0 ;  /* 0x2000007fff0e7230 */ /* 0x000fc40000004100 */
        /* <DEDUP_REMOVED lines=9> */
[----:B------:R-:W-:-:S02]  /*40c0*/  HADD2.F32 R24, -RZ, R133.H1_H1 ;  /* 0x30000085ff187230 */ /* 0x000fc40000004100 */
        /* <DEDUP_REMOVED lines=11> */
[-C--:B------:R-:W-:Y:S01]  /*4180*/  FFMA.FTZ R27, R12, R14.reuse, -R27 ;  /* 0x0000000e0c1b7223 */ /* 0x080fe2000001081b */
[----:B------:R-:W-:Y:S01]  /*4190*/  FFMA.FTZ R24, R13, R14, R24 ;  /* 0x0000000e0d187223 */ /* 0x000fe20000010018 */
[-C--:B------:R-:W-:Y:S01]  /*41a0*/  FFMA.FTZ R32, R32, R15.reuse, -R33 ;  /* 0x0000000f20207223 */ /* 0x080fe20000010821 */
[----:B------:R-:W-:Y:S01]  /*41b0*/  FFMA.FTZ R33, R36, R15, R25 ;  /* 0x0000000f24217223 */ /* 0x000fe20000010019 */
[--C-:B------:R-:W-:Y:S02]  /*41c0*/  HADD2.F32 R14, -RZ, R121.reuse.H0_H0 ;  /* 0x20000079ff0e7230 */ /* 0x100fe40000004100 */
[----:B------:R-:W-:Y:S01]  /*41d0*/  HADD2.F32 R13, -RZ, R38.H0_H0 ;  /* 0x20000026ff0d7230 */ /* 0x000fe20000004100 */
[----:B------:R-:W-:Y:S01]  /*41e0*/  F2FP.F16.F32.PACK_AB R32, R32, R27 ;  /* 0x0000001b2020723e */ /* 0x000fe200000000ff */
[----:B------:R-:W-:Y:S01]  /*41f0*/  HADD2.F32 R121, -RZ, R121.H1_H1 ;  /* 0x30000079ff797230 */ /* 0x000fe20000004100 */
[----:B------:R-:W-:Y:S01]  /*4200*/  F2FP.F16.F32.PACK_AB R36, R33, R24 ;  /* 0x000000182124723e */ /* 0x000fe200000000ff */
[----:B------:R-:W-:-:S02]  /*4210*/  HADD2.F32 R25, -RZ, R129.H0_H0 ;  /* 0x20000081ff197230 */ /* 0x000fc40000004100 */
[----:B------:R-:W-:Y:S02]  /*4220*/  HADD2.F32 R12, -RZ, R34.H0_H0 ;  /* 0x20000022ff0c7230 */ /* 0x000fe40000004100 */
[CC--:B------:R-:W-:Y:S01]  /*4230*/  FMUL.FTZ R35, R13.reuse, R121.reuse ;  /* 0x000000790d237220 */ /* 0x0c0fe20000410000 */
[----:B------:R-:W-:Y:S02]  /*4240*/  HADD2.F32 R38, -RZ, R38.H1_H1 ;  /* 0x30000026ff267230 */ /* 0x000fe40000004100 */
[----:B------:R-:W-:Y:S02]  /*4250*/  HADD2.F32 R34, -RZ, R34.H1_H1 ;  /* 0x30000022ff227230 */ /* 0x000fe40000004100 */
[----:B------:R-:W-:Y:S01]  /*4260*/  FMUL.FTZ R26, R12, R121 ;  /* 0x000000790c1a7220 */ /* 0x000fe20000410000 */
[----:B------:R-:W-:Y:S02]  /*4270*/  HADD2.F32 R15, -RZ, R131.H0_H0 ;  /* 0x20000083ff0f7230 */ /* 0x000fe40000004100 */
[-C--:B------:R-:W-:Y:S01]  /*4280*/  FMUL.FTZ R39, R38, R25.reuse ;  /* 0x0000001926277220 */ /* 0x080fe20000410000 */
[-C--:B------:R-:W-:Y:S01]  /*4290*/  FFMA.FTZ R35, R12, R14.reuse, -R35 ;  /* 0x0000000e0c237223 */ /* 0x080fe20000010823 */
[C---:B------:R-:W-:Y:S01]  /*42a0*/  FMUL.FTZ R25, R34.reuse, R25 ;  /* 0x0000001922197220 */ /* 0x040fe20000410000 */
[----:B------:R-:W-:Y:S01]  /*42b0*/  FFMA.FTZ R26, R13, R14, R26 ;  /* 0x0000000e0d1a7223 */ /* 0x000fe2000001001a */
[-C--:B------:R-:W-:Y:S01]  /*42c0*/  FFMA.FTZ R34, R34, R15.reuse, -R39 ;  /* 0x0000000f22227223 */ /* 0x080fe20000010827 */
[----:B------:R-:W-:Y:S01]  /*42d0*/  F2FP.F16.F32.PACK_AB R39, R127, R126 ;  /* 0x0000007e7f27723e */ /* 0x000fe200000000ff */
[----:B------:R-:W-:Y:S01]  /*42e0*/  FFMA.FTZ R25, R38, R15, R25 ;  /* 0x0000000f26197223 */ /* 0x000fe20000010019 */
[----:B------:R-:W-:-:S02]  /*42f0*/  IMAD.MOV.U32 R33, RZ, RZ, R122 ;  /* 0x000000ffff217224 */ /* 0x000fc400078e007a */
[----:B------:R-:W-:Y:S01]  /*4300*/  F2FP.F16.F32.PACK_AB R34, R34, R35 ;  /* 0x000000232222723e */ /* 0x000fe200000000ff */
[----:B------:R-:W-:Y:S01]  /*4310*/  IMAD.MOV.U32 R35, RZ, RZ, R125 ;  /* 0x000000ffff237224 */ /* 0x000fe200078e007d */
[----:B------:R-:W-:-:S07]  /*4320*/  F2FP.F16.F32.PACK_AB R38, R25, R26 ;  /* 0x0000001a1926723e */ /* 0x000fce00000000ff */
.L_x_7685:
[----:B------:R-:W-:Y:S05]  /*4330*/  BSYNC B2 ;  /* 0x0000000000027941 */ /* 0x000fea0003800000 */
.L_x_7684:
[----:B------:R-:W-:Y:S02]  /*4340*/  ISETP.GE.AND P5, PT, R119, R105, PT ;  /* 0x000000697700720c */ /* 0x000fe40003fa6270 */
[----:B------:R-:W-:-:S11]  /*4350*/  P2R R13, PR, RZ, 0x1 ;  /* 0x00000001ff0d7803 */ /* 0x000fd60000000000 */
[--C-:B------:R-:W-:Y:S02]  /*4360*/  @!P5 SHF.R.S32.HI R12, RZ, 0x1f, R119.reuse ;  /* 0x0000001fff0cd819 */ /* 0x100fe40000011477 */
[----:B------:R-:W-:-:S04]  /*4370*/  @!P5 IADD3 R110, P0, P6, R20, R110, R119 ;  /* 0x0000006e146ed210 */ /* 0x000fc80007e1e077 */
[----:B------:R-:W-:Y:S02]  /*4380*/  @!P5 IADD3.X R120, R97, R120, R12, P0, P6 ;  /* 0x000000786178d210 */ /* 0x000fe400007ec40c */
[-C--:B------:R-:W-:Y:S02]  /*4390*/  LEA R12, P6, R117, R102.reuse, 0x1 ;  /* 0x00000066750c7211 */ /* 0x080fe400078c08ff */
[----:B------:R-:W-:Y:S02]  /*43a0*/  ISETP.NE.AND P0, PT, R13, RZ, PT ;  /* 0x000000ff0d00720c */ /* 0x000fe40003f05270 */
[----:B------:R-:W-:Y:S02]  /*43b0*/  LEA.HI.X R13, R117, R103, R118, 0x1, P6 ;  /* 0x00000067750d7211 */ /* 0x000fe400030f0c76 */
[----:B------:R-:W-:-:S03]  /*43c0*/  @!P5 LEA R14, P6, R110, R102, 0x1 ;  /* 0x000000666e0ed211 */ /* 0x000fc600078c08ff */
[----:B-1----:R1:W-:Y:S01]  /*43d0*/  STG.E.128 desc[UR40][R12.64], R32 ;  /* 0x000000200c007986 */ /* 0x0023e2000c101d28 */
[----:B------:R-:W-:-:S05]  /*43e0*/  @!P5 LEA.HI.X R15, R110, R103, R120, 0x1, P6 ;  /* 0x000000676e0fd211 */ /* 0x000fca00030f0c78 */
[----:B--2---:R1:W-:Y:S04]  /*43f0*/  @!P5 STG.E.128 desc[UR40][R14.64], R36 ;  /* 0x000000240e00d986 */ /* 0x0043e8000c101d28 */
.L_x_7683:
[----:B------:R-:W-:Y:S05]  /*4400*/  BSYNC B1 ;  /* 0x0000000000017941 */ /* 0x000fea0003800000 */
.L_x_7682:
[----:B------:R-:W-:Y:S01]  /*4410*/  ISETP.GE.OR P5, PT, R211, R104, P1 ;  /* 0x00000068d300720c */ /* 0x000fe20000fa6670 */
[-C--:B-12---:R-:W-:Y:S02]  /*4420*/  IMAD R12, R81, R106.reuse, RZ ;  /* 0x0000006a510c7224 */ /* 0x086fe400078e02ff */
[----:B------:R-:W-:-:S04]  /*4430*/  IMAD.WIDE.U32 R108, R211, R106, R108 ;  /* 0x0000006ad36c7225 */ /* 0x000fc800078e006c */
[----:B------:R-:W-:-:S06]  /*4440*/  IMAD R107, R211, R107, R12 ;  /* 0x0000006bd36b7224 */ /* 0x000fcc00078e020c */
[----:B------:R-:W-:Y:S05]  /*4450*/  @P5 BRA `(.L_x_7672) ;  /* 0x0000000800305947 */ /* 0x000fea0003800000 */
[----:B------:R-:W-:Y:S01]  /*4460*/  IMAD.IADD R34, R109, 0x1, R107 ;  /* 0x000000016d227824 */ /* 0x000fe200078e026b */
[----:B------:R-:W-:Y:S01]  /*4470*/  IADD3 R12, P5, P6, R20, R108, R69 ;  /* 0x0000006c140c7210 */ /* 0x000fe20007ebe045 */
[----:B------:R-:W-:Y:S01]  /*4480*/  BSSY B1, `(.L_x_7686) ;  /* 0x0000065000017945 */ /* 0x000fe20003800000 */
[----:B------:R-:W-:Y:S02]  /*4490*/  SEL R113, R78, R113, !P0 ;  /* 0x000000714e717207 */ /* 0x000fe40004000000 */
[----:B------:R-:W-:Y:S02]  /*44a0*/  IADD3.X R13, R97, R34, R64, P5, P6 ;  /* 0x00000022610d7210 */ /* 0x000fe40002fec440 */
[----:B------:R-:W-:-:S04]  /*44b0*/  LEA R32, P5, R12, R102, 0x1 ;  /* 0x000000660c207211 */ /* 0x000fc800078a08ff */
[----:B------:R-:W-:Y:S02]  /*44c0*/  LEA.HI.X R33, R12, R103, R13, 0x1, P5 ;  /* 0x000000670c217211 */ /* 0x000fe400028f0c0d */
[----:B------:R-:W-:-:S04]  /*44d0*/  SHF.R.S32.HI R12, RZ, 0x1f, R113 ;  /* 0x0000001fff0c7819 */ /* 0x000fc80000011471 */
[----:B------:R-:W-:-:S04]  /*44e0*/  LEA.HI R113, R12, R113, RZ, 0x4 ;  /* 0x000000710c717211 */ /* 0x000fc800078f20ff */
[----:B------:R-:W-:-:S04]  /*44f0*/  LEA.HI.SX32 R35, R113, R70, 0x1c ;  /* 0x0000004671237211 */ /* 0x000fc800078fe2ff */
[----:B------:R-:W-:-:S04]  /*4500*/  SHF.L.U32 R35, R35, 0x3, RZ ;  /* 0x0000000323237819 */ /* 0x000fc800000006ff */
[----:B------:R-:W-:-:S04]  /*4510*/  LOP3.LUT R13, R204, 0x38, R35, 0xf8, !PT ;  /* 0x00000038cc0d7812 */ /* 0x000fc800078ef823 */
[----:B------:R-:W-:-:S05]  /*4520*/  LOP3.LUT R13, R13, R234, RZ, 0x3c, !PT ;  /* 0x000000ea0d0d7212 */ /* 0x000fca00078e3cff */
[----:B------:R-:W-:Y:S02]  /*4530*/  IMAD.IADD R15, R206, 0x1, R13 ;  /* 0x00000001ce0f7824 */ /* 0x000fe400078e020d */
[C---:B------:R-:W-:Y:S02]  /*4540*/  IMAD R13, R2.reuse, 0x1800, R65 ;  /* 0x00001800020d7824 */ /* 0x040fe400078e0241 */
[----:B------:R-:W-:Y:S02]  /*4550*/  IMAD R15, R2, 0x1800, R15 ;  /* 0x00001800020f7824 */ /* 0x000fe400078e020f */
[--C-:B------:R-:W-:Y:S02]  /*4560*/  IMAD R13, R13, 0x2, R18.reuse ;  /* 0x000000020d0d7824 */ /* 0x100fe400078e0212 */
[----:B------:R-:W-:-:S04]  /*4570*/  IMAD R24, R15, 0x2, R18 ;  /* 0x000000020f187824 */ /* 0x000fc800078e0212 */
        /* <DEDUP_REMOVED lines=21> */
[----:B------:R-:W-:Y:S01]  /*46d0*/  FMUL.FTZ R106, R25, R10 ;  /* 0x0000000a196a7220 */ /* 0x000fe20000410000 */
[----:B------:R-:W-:Y:S01]  /*46e0*/  FFMA.FTZ R36, R4, R6, -R9 ;  /* 0x0000000604247223 */ /* 0x000fe20000010809 */
[----:B------:R-:W-:Y:S01]  /*46f0*/  FMUL.FTZ R10, R13, R10 ;  /* 0x0000000a0d0a7220 */ /* 0x000fe20000410000 */
[----:B------:R-:W-:Y:S01]  /*4700*/  FFMA.FTZ R38, R5, R6, R38 ;  /* 0x0000000605267223 */ /* 0x000fe20000010026 */
[----:B------:R-:W-:-:S02]  /*4710*/  HADD2.F32 R7, -RZ, R115.H1_H1 ;  /* 0x30000073ff077230 */ /* 0x000fc40000004100 */
[-C--:B------:R-:W-:Y:S01]  /*4720*/  FFMA.FTZ R37, R13, R8.reuse, -R106 ;  /* 0x000000080d257223 */ /* 0x080fe2000001086a */
[----:B------:R-:W-:Y:S02]  /*4730*/  HADD2.F32 R4, -RZ, R15.H0_H0 ;  /* 0x2000000fff047230 */ /* 0x000fe40000004100 */
[----:B------:R-:W-:Y:S01]  /*4740*/  FFMA.FTZ R25, R25, R8, R10 ;  /* 0x0000000819197223 */ /* 0x000fe2000001000a */
[--C-:B------:R-:W-:Y:S02]  /*4750*/  HADD2.F32 R5, -RZ, R27.reuse.H0_H0 ;  /* 0x2000001bff057230 */ /* 0x100fe40000004100 */
[----:B------:R-:W-:Y:S02]  /*4760*/  HADD2.F32 R6, -RZ, R112.H1_H1 ;  /* 0x30000070ff067230 */ /* 0x000fe40000004100 */
[-C--:B------:R-:W-:Y:S01]  /*4770*/  FMUL.FTZ R106, R4, R7.reuse ;  /* 0x00000007046a7220 */ /* 0x080fe20000410000 */
[----:B------:R-:W-:Y:S02]  /*4780*/  HADD2.F32 R27, -RZ, R27.H1_H1 ;  /* 0x3000001bff1b7230 */ /* 0x000fe40000004100 */
[----:B------:R-:W-:Y:S01]  /*4790*/  FMUL.FTZ R9, R5, R7 ;  /* 0x0000000705097220 */ /* 0x000fe20000410000 */
[----:B------:R-:W-:-:S02]  /*47a0*/  HADD2.F32 R10, -RZ, R11.H0_H0 ;  /* 0x2000000bff0a7230 */ /* 0x000fc40000004100 */
[----:B------:R-:W-:Y:S01]  /*47b0*/  FFMA.FTZ R106, R5, R6, R106 ;  /* 0x00000006056a7223 */ /* 0x000fe2000001006a */
[----:B------:R-:W-:Y:S01]  /*47c0*/  HADD2.F32 R15, -RZ, R15.H1_H1 ;  /* 0x3000000fff0f7230 */ /* 0x000fe20000004100 */
[----:B------:R-:W-:Y:S01]  /*47d0*/  F2FP.F16.F32.PACK_AB R36, R37, R36 ;  /* 0x000000242524723e */ /* 0x000fe200000000ff */
[----:B------:R-:W-:Y:S02]  /*47e0*/  HADD2.F32 R116, -RZ, R116.H0_H0 ;  /* 0x20000074ff747230 */ /* 0x000fe40000004100 */
[-C--:B------:R-:W-:Y:S01]  /*47f0*/  FMUL.FTZ R110, R27, R10.reuse ;  /* 0x0000000a1b6e7220 */ /* 0x080fe20000410000 */
[----:B------:R-:W-:Y:S02]  /*4800*/  HADD2.F32 R5, -RZ, R24.H0_H0 ;  /* 0x20000018ff057230 */ /* 0x000fe40000004100 */
[----:B------:R-:W-:Y:S01]  /*4810*/  FMUL.FTZ R118, R15, R10 ;  /* 0x0000000a0f767220 */ /* 0x000fe20000410000 */
[----:B------:R-:W-:Y:S01]  /*4820*/  FFMA.FTZ R10, R4, R6, -R9 ;  /* 0x00000006040a7223 */ /* 0x000fe20000010809 */
[----:B------:R-:W-:Y:S01]  /*4830*/  HADD2.F32 R9, -RZ, R113.H0_H0 ;  /* 0x20000071ff097230 */ /* 0x000fe20000004100 */
[----:B------:R-:W-:Y:S01]  /*4840*/  F2FP.F16.F32.PACK_AB R25, R25, R38 ;  /* 0x000000261919723e */ /* 0x000fe200000000ff */
[----:B------:R-:W-:-:S02]  /*4850*/  HADD2.F32 R4, -RZ, R12.H0_H0 ;  /* 0x2000000cff047230 */ /* 0x000fc40000004100 */
[-C--:B------:R-:W-:Y:S01]  /*4860*/  FMUL.FTZ R11, R5, R116.reuse ;  /* 0x00000074050b7220 */ /* 0x080fe20000410000 */
[----:B------:R-:W-:Y:S02]  /*4870*/  HADD2.F32 R24, -RZ, R24.H1_H1 ;  /* 0x30000018ff187230 */ /* 0x000fe40000004100 */
        /* <DEDUP_REMOVED lines=33> */
[----:B------:R-:W-:-:S02]  /*4a90*/  IMAD.MOV.U32 R13, RZ, RZ, R36 ;  /* 0x000000ffff0d7224 */ /* 0x000fc400078e0024 */
[----:B------:R-:W-:Y:S01]  /*4aa0*/  F2FP.F16.F32.PACK_AB R14, R14, R15 ;  /* 0x0000000f0e0e723e */ /* 0x000fe200000000ff */
[----:B------:R-:W-:Y:S01]  /*4ab0*/  IMAD.MOV.U32 R15, RZ, RZ, R10 ;  /* 0x000000ffff0f7224 */ /* 0x000fe200078e000a */
[----:B------:R-:W-:-:S07]  /*4ac0*/  F2FP.F16.F32.PACK_AB R26, R9, R6 ;  /* 0x00000006091a723e */ /* 0x000fce00000000ff */
.L_x_7687:
[----:B------:R-:W-:Y:S05]  /*4ad0*/  BSYNC B1 ;  /* 0x0000000000017941 */ /* 0x000fea0003800000 */
.L_x_7686:
        /* <DEDUP_REMOVED lines=10> */
.L_x_7655:
[----:B------:R-:W-:-:S06]  /*4b80*/  UISETP.NE.AND UP0, UPT, UR44, 0x3, UPT ;  /* 0x000000032c00788c */ /* 0x000fcc000bf05270 */
[----:B------:R-:W-:-:S13]  /*4b90*/  PLOP3.LUT P3, PT, PT, PT, UP0, 0x80, 0x0 ;  /* 0x000000000000781c */ /* 0x000fda0003f6f008 */
[----:B------:R-:W-:Y:S05]  /*4ba0*/  @!P3 BRA `(.L_x_7688) ;  /* 0x000000000004b947 */ /* 0x000fea0003800000 */
[----:B------:R-:W-:Y:S01]  /*4bb0*/  BPT.TRAP 0x1 ;  /* 0x000000040000795c */ /* 0x000fe20000300000 */
.L_x_7688:
[----:B------:R-:W-:Y:S01]  /*4bc0*/  LEA R90, R2, R18, 0x3 ;  /* 0x00000012025a7211 */ /* 0x000fe200078e18ff */
[----:B------:R-:W-:Y:S01]  /*4bd0*/  IMAD R104, R59, -0x60, R62 ;  /* 0xffffffa03b687824 */ /* 0x000fe200078e023e */
[----:B------:R-:W-:Y:S01]  /*4be0*/  SHF.L.U32 R101, R23, 0x1f, RZ ;  /* 0x0000001f17657819 */ /* 0x000fe200000006ff */
[----:B------:R-:W-:Y:S03]  /*4bf0*/  BSSY B1, `(.L_x_7689) ;  /* 0x0000004000017945 */ /* 0x000fe60003800000 */
[----:B------:R-:W0:Y:S01]  /*4c00*/  SYNCS.PHASECHK.TRANS64.TRYWAIT P4, [R90+URZ+0x22890], R101 ;  /* 0x022890655a0075a7 */ /* 0x000e22000808017f */
[----:B------:R-:W-:Y:S01]  /*4c10*/  VIMNMX R104, R104, 0x60, PT ;  /* 0x0000006068687848 */ /* 0x000fe20003fe0100 */
[----:B0-----:R-:W-:Y:S06]  /*4c20*/  @!P4 BRA `(.L_x_7690) ;  /* 0x000000f400d8c947 */ /* 0x001fec0003800000 */
.L_x_7881:
[----:B------:R-:W-:Y:S05]  /*4c30*/  BSYNC B1 ;  /* 0x0000000000017941 */ /* 0x000fea0003800000 */
.L_x_7689:
[-C--:B------:R-:W-:Y:S01]  /*4c40*/  ISETP.GE.AND P5, PT, R19, R104.reuse, PT ;  /* 0x000000681300720c */ /* 0x080fe20003fa6270 */
[----:B------:R-:W-:Y:S01]  /*4c50*/  BSSY B1, `(.L_x_7691) ;  /* 0x0000007000017945 */ /* 0x000fe20003800000 */
[----:B------:R-:W-:-:S11]  /*4c60*/  ISETP.GE.AND P4, PT, R211, R104, PT ;  /* 0x00000068d300720c */ /* 0x000fd60003f86270 */
[----:B------:R-:W-:Y:S05]  /*4c70*/  @P5 BRA `(.L_x_7692) ;  /* 0x0000000000105947 */ /* 0x000fea0003800000 */
[----:B------:R-:W1:Y:S04]  /*4c80*/  @!P1 LDS.128 R4, [R107] ;  /* 0x000000006b049984 */ /* 0x000e680000000c00 */
[----:B------:R-:W2:Y:S04]  /*4c90*/  @!P2 LDS.128 R8, [R106] ;  /* 0x000000006a08a984 */ /* 0x000ea80000000c00 */
[----:B-1----:R1:W-:Y:S04]  /*4ca0*/  @!P1 STG.E.128 desc[UR40][R14.64], R4 ;  /* 0x000000040e009986 */ /* 0x0023e8000c101d28 */
[----:B--2---:R1:W-:Y:S02]  /*4cb0*/  @!P2 STG.E.128 desc[UR40][R14.64+0x40], R8 ;  /* 0x000040080e00a986 */ /* 0x0043e4000c101d28 */
.L_x_7692:
[----:B------:R-:W-:Y:S05]  /*4cc0*/  BSYNC B1 ;  /* 0x0000000000017941 */ /* 0x000fea0003800000 */
.L_x_7691:
[----:B------:R-:W-:Y:S05]  /*4cd0*/  @P4 BRA `(.L_x_7672) ;  /* 0x0000000000104947 */ /* 0x000fea0003800000 */
[----:B-1----:R-:W1:Y:S04]  /*4ce0*/  @!P1 LDS.128 R4, [R107+0x2000] ;  /* 0x002000006b049984 */ /* 0x002e680000000c00 */
[----:B------:R-:W2:Y:S04]  /*4cf0*/  @!P2 LDS.128 R8, [R106+0x2000] ;  /* 0x002000006a08a984 */ /* 0x000ea80000000c00 */
[----:B-1----:R3:W-:Y:S04]  /*4d00*/  @!P1 STG.E.128 desc[UR40][R12.64], R4 ;  /* 0x000000040c009986 */ /* 0x0027e8000c101d28 */
[----:B--2---:R3:W-:Y:S02]  /*4d10*/  @!P2 STG.E.128 desc[UR40][R12.64+0x40], R8 ;  /* 0x000040080c00a986 */ /* 0x0047e4000c101d28 */
.L_x_7672:
[----:B------:R-:W-:Y:S05]  /*4d20*/  BSYNC B0 ;  /* 0x0000000000007941 */ /* 0x000fea0003800000 */
.L_x_7654:
[----:B-123--:R-:W1:Y:S01]  /*4d30*/  S2R R4, SR_TID.X ;  /* 0x0000000000047919 */ /* 0x00ee620000002100 */
        /* <DEDUP_REMOVED lines=16> */
.L_x_7694:
[----:B------:R-:W-:Y:S05]  /*4e40*/  BSYNC B0 ;  /* 0x0000000000007941 */ /* 0x000fea0003800000 */
.L_x_7693:
[----:B------:R-:W2:Y:S01]  /*4e50*/  SYNCS.PHASECHK.TRANS64.TRYWAIT P3, [R90+URZ+0x228b0], R101 ;  /* 0x0228b0655a0075a7 */ /* 0x000ea2000806017f */
[----:B------:R-:W-:Y:S01]  /*4e60*/  ULDC UR45, c[0x0][0x310] ;  /* 0x0000c400002d7ab9 */ /* 0x000fe20000000800 */
[----:B------:R-:W-:Y:S01]  /*4e70*/  ULDC.64 UR42, c[0x0][0x318] ;  /* 0x0000c600002a7ab9 */ /* 0x000fe20000000a00 */
[----:B------:R-:W-:Y:S01]  /*4e80*/  ULDC.64 UR38, c[0x0][0x308] ;  /* 0x0000c20000267ab9 */ /* 0x000fe20000000a00 */
[----:B------:R-:W-:Y:S01]  /*4e90*/  BSSY B0, `(.L_x_7695) ;  /* 0x0000003000007945 */ /* 0x000fe20003800000 */
[----:B-1----:R-:W-:-:S03]  /*4ea0*/  IMAD R4, R2, 0x6000, R77 ;  /* 0x0000600002047824 */ /* 0x002fc600078e024d */
[----:B--2---:R-:W-:Y:S05]  /*4eb0*/  @!P3 BRA `(.L_x_7696) ;  /* 0x000000f40048b947 */ /* 0x004fea0003800000 */
.L_x_7882:
[----:B------:R-:W-:Y:S05]  /*4ec0*/  BSYNC B0 ;  /* 0x0000000000007941 */ /* 0x000fea0003800000 */
.L_x_7695:
[----:B------:R-:W-:Y:S01]  /*4ed0*/  ISETP.GE.AND P3, PT, R19, R104, PT ;  /* 0x000000681300720c */ /* 0x000fe20003f66270 */
[----:B------:R-:W-:Y:S01]  /*4ee0*/  IMAD.IADD R6, R80, 0x1, R4 ;  /* 0x0000000150067824 */ /* 0x000fe200078e0204 */
[----:B------:R-:W-:Y:S01]  /*4ef0*/  BSSY B0, `(.L_x_7697) ;  /* 0x0000025000007945 */ /* 0x000fe20003800000 */
[----:B------:R-:W-:Y:S02]  /*4f00*/  IMAD R36, R4, 0x2, R61 ;  /* 0x0000000204247824 */ /* 0x000fe400078e023d */
[----:B----4-:R-:W-:-:S04]  /*4f10*/  IMAD.WIDE R32, R59, 0x60, R56 ;  /* 0x000000603b207825 */ /* 0x010fc800078e0238 */
[----:B------:R-:W-:-:S04]  /*4f20*/  IMAD R37, R6, 0x2, R61 ;  /* 0x0000000206257824 */ /* 0x000fc800078e023d */
[----:B------:R-:W-:Y:S05]  /*4f30*/  @P3 BRA `(.L_x_7698) ;  /* 0x0000000000803947 */ /* 0x000fea0003800000 */
[----:B------:R-:W-:Y:S01]  /*4f40*/  MOV R5, R63 ;  /* 0x0000003f00057202 */ /* 0x000fe20000000f00 */
[----:B------:R-:W-:Y:S02]  /*4f50*/  IMAD R7, R33, UR42, RZ ;  /* 0x0000002a21077c24 */ /* 0x000fe4000f8e02ff */
[----:B------:R-:W-:Y:S02]  /*4f60*/  IMAD.MOV.U32 R4, RZ, RZ, R40 ;  /* 0x000000ffff047224 */ /* 0x000fe400078e0028 */
[C---:B------:R-:W-:Y:S02]  /*4f70*/  IMAD R7, R32.reuse, UR43, R7 ;  /* 0x0000002b20077c24 */ /* 0x040fe4000f8e0207 */
[----:B------:R-:W-:-:S04]  /*4f80*/  IMAD.WIDE.U32 R4, R32, UR42, R4 ;  /* 0x0000002a20047c25 */ /* 0x000fc8000f8e0004 */
[----:B------:R-:W-:Y:S01]  /*4f90*/  IMAD.IADD R5, R5, 0x1, R7 ;  /* 0x0000000105057824 */ /* 0x000fe200078e0207 */
[----:B------:R-:W-:-:S04]  /*4fa0*/  LEA R34, P3, R4, UR38, 0x1 ;  /* 0x0000002604227c11 */ /* 0x000fc8000f8608ff */
[----:B------:R-:W-:Y:S02]  /*4fb0*/  LEA.HI.X R35, R4, UR39, R5, 0x1, P3 ;  /* 0x0000002704237c11 */ /* 0x000fe400098f0c05 */
[----:B------:R-:W-:-:S13]  /*4fc0*/  ISETP.GE.AND P3, PT, R16, UR45, PT ;  /* 0x0000002d10007c0c */ /* 0x000fda000bf66270 */
[----:B------:R-:W2:Y:S04]  /*4fd0*/  @!P3 LDS.128 R4, [R36] ;  /* 0x000000002404b984 */ /* 0x000ea80000000c00 */
[----:B--2---:R-:W-:Y:S01]  /*4fe0*/  @!P3 STG.E.128 desc[UR40][R34.64], R4 ;  /* 0x000000042200b986 */ /* 0x004fe2000c101d28 */
[----:B------:R-:W-:-:S13]  /*4ff0*/  ISETP.GE.AND P3, PT, R99, UR45, PT ;  /* 0x0000002d63007c0c */ /* 0x000fda000bf66270 */
[----:B------:R-:W2:Y:S04]  /*5000*/  @!P3 LDS.128 R8, [R37] ;  /* 0x000000002508b984 */ /* 0x000ea80000000c00 */
[----:B--2---:R-:W-:Y:S01]  /*5010*/  @!P3 STG.E.128 desc[UR40][R34.64+0x40], R8 ;  /* 0x000040082200b986 */ /* 0x004fe2000c101d28 */
[----:B------:R-:W-:-:S13]  /*5020*/  ISETP.GE.AND P3, PT, R98, UR45, PT ;  /* 0x0000002d62007c0c */ /* 0x000fda000bf66270 */
[----:B------:R-:W2:Y:S04]  /*5030*/  @!P3 LDS.128 R12, [R36+0x3000] ;  /* 0x00300000240cb984 */ /* 0x000ea80000000c00 */
        /* <DEDUP_REMOVED lines=10> */
[----:B------:R-:W-:-:S13]  /*50e0*/  ISETP.NE.AND P3, PT, R0, RZ, PT ;  /* 0x000000ff0000720c */ /* 0x000fda0003f65270 */
[----:B------:R-:W2:Y:S04]  /*50f0*/  @P3 LDS.128 R12, [R36+0x9000] ;  /* 0x00900000240c3984 */ /* 0x000ea80000000c00 */
[----:B--2---:R-:W-:Y:S01]  /*5100*/  @P3 STG.E.128 desc[UR40][R34.64+0x180], R12 ;  /* 0x0001800c22003986 */ /* 0x004fe2000c101d28 */
[----:B------:R-:W-:-:S13]  /*5110*/  ISETP.NE.AND P3, PT, R3, RZ, PT ;  /* 0x000000ff0300720c */ /* 0x000fda0003f65270 */
[----:B------:R-:W2:Y:S04]  /*5120*/  @P3 LDS.128 R24, [R37+0x9000] ;  /* 0x0090000025183984 */ /* 0x000ea80000000c00 */
[----:B--2---:R2:W-:Y:S02]  /*5130*/  @P3 STG.E.128 desc[UR40][R34.64+0x1c0], R24 ;  /* 0x0001c01822003986 */ /* 0x0045e4000c101d28 */
.L_x_7698:
[----:B------:R-:W-:Y:S05]  /*5140*/  BSYNC B0 ;  /* 0x0000000000007941 */ /* 0x000fea0003800000 */
.L_x_7697:
[----:B------:R-:W-:Y:S01]  /*5150*/  ISETP.GE.AND P3, PT, R211, R104, PT ;  /* 0x00000068d300720c */ /* 0x000fe20003f66270 */
[----:B------:R-:W-:-:S12]  /*5160*/  BSSY B0, `(.L_x_7699) ;  /* 0x0000024000007945 */ /* 0x000fd80003800000 */
[----:B------:R-:W-:Y:S05]  /*5170*/  @P3 BRA `(.L_x_7700) ;  /* 0x0000000000883947 */ /* 0x000fea0003800000 */
[----:B------:R-:W-:Y:S01]  /*5180*/  IADD3 R7, P3, R32, 0x40, RZ ;  /* 0x0000004020077810 */ /* 0x000fe20007f7e0ff */
[----:B------:R-:W-:Y:S02]  /*5190*/  IMAD.MOV.U32 R4, RZ, RZ, R40 ;  /* 0x000000ffff047224 */ /* 0x000fe400078e0028 */
[----:B------:R-:W-:Y:S02]  /*51a0*/  IMAD.MOV.U32 R5, RZ, RZ, R63 ;  /* 0x000000ffff057224 */ /* 0x000fe400078e003f */
[----:B------:R-:W-:Y:S02]  /*51b0*/  IMAD.X R32, RZ, RZ, R33, P3 ;  /* 0x000000ffff207224 */ /* 0x000fe400018e0621 */
[----:B------:R-:W-:-:S04]  /*51c0*/  IMAD.WIDE.U32 R4, R7, UR42, R4 ;  /* 0x0000002a07047c25 */ /* 0x000fc8000f8e0004 */
[----:B------:R-:W-:-:S04]  /*51d0*/  IMAD R32, R32, UR42, RZ ;  /* 0x0000002a20207c24 */ /* 0x000fc8000f8e02ff */
[----:B------:R-:W-:Y:S01]  /*51e0*/  IMAD R7, R7, UR43, R32 ;  /* 0x0000002b07077c24 */ /* 0x000fe2000f8e0220 */
[----:B------:R-:W-:-:S03]  /*51f0*/  LEA R32, P3, R4, UR38, 0x1 ;  /* 0x0000002604207c11 */ /* 0x000fc6000f8608ff */
[----:B------:R-:W-:-:S05]  /*5200*/  IMAD.IADD R5, R5, 0x1, R7 ;  /* 0x0000000105057824 */ /* 0x000fca00078e0207 */
[----:B------:R-:W-:Y:S02]  /*5210*/  LEA.HI.X R33, R4, UR39, R5, 0x1, P3 ;  /* 0x0000002704217c11 */ /* 0x000fe400098f0c05 */
[----:B------:R-:W-:-:S13]  /*5220*/  ISETP.GE.AND P3, PT, R16, UR45, PT ;  /* 0x0000002d10007c0c */ /* 0x000fda000bf66270 */
[----:B------:R-:W3:Y:S04]  /*5230*/  @!P3 LDS.128 R4, [R36+0x2000] ;  /* 0x002000002404b984 */ /* 0x000ee80000000c00 */
[----:B---3--:R-:W-:Y:S01]  /*5240*/  @!P3 STG.E.128 desc[UR40][R32.64], R4 ;  /* 0x000000042000b986 */ /* 0x008fe2000c101d28 */
[----:B------:R-:W-:-:S13]  /*5250*/  ISETP.GE.AND P3, PT, R98, UR45, PT ;  /* 0x0000002d62007c0c */ /* 0x000fda000bf66270 */
[----:B------:R-:W3:Y:S04]  /*5260*/  @!P3 LDS.128 R8, [R36+0x5000] ;  /* 0x005000002408b984 */ /* 0x000ee80000000c00 */
[----:B---3--:R-:W-:Y:S01]  /*5270*/  @!P3 STG.E.128 desc[UR40][R32.64+0x80], R8 ;  /* 0x000080082000b986 */ /* 0x008fe2000c101d28 */
[----:B------:R-:W-:-:S13]  /*5280*/  ISETP.GE.AND P3, PT, R94, UR45, PT ;  /* 0x0000002d5e007c0c */ /* 0x000fda000bf66270 */
[----:B------:R-:W3:Y:S04]  /*5290*/  @!P3 LDS.128 R12, [R36+0x8000] ;  /* 0x00800000240cb984 */ /* 0x000ee80000000c00 */
[----:B---3--:R-:W-:Y:S01]  /*52a0*/  @!P3 STG.E.128 desc[UR40][R32.64+0x100], R12 ;  /* 0x0001000c2000b986 */ /* 0x008fe2000c101d28 */
[----:B------:R-:W-:-:S13]  /*52b0*/  ISETP.NE.AND P3, PT, R0, RZ, PT ;  /* 0x000000ff0000720c */ /* 0x000fda0003f65270 */
[----:B--2---:R-:W2:Y:S04]  /*52c0*/  @P3 LDS.128 R24, [R36+0xb000] ;  /* 0x00b0000024183984 */ /* 0x004ea80000000c00 */
[----:B--2---:R-:W-:Y:S01]  /*52d0*/  @P3 STG.E.128 desc[UR40][R32.64+0x180], R24 ;  /* 0x0001801820003986 */ /* 0x004fe2000c101d28 */
        /* <DEDUP_REMOVED lines=11> */
[----:B--2---:R3:W-:Y:S02]  /*5390*/  @P3 STG.E.128 desc[UR40][R32.64+0x1c0], R24 ;  /* 0x0001c01820003986 */ /* 0x0047e4000c101d28 */
.L_x_7700:
[----:B------:R-:W-:Y:S05]  /*53a0*/  BSYNC B0 ;  /* 0x0000000000007941 */ /* 0x000fea0003800000 */
.L_x_7699:
[----:B------:R-:W-:Y:S01]  /*53b0*/  @!PT LDS RZ, [RZ] ;  /* 0x00000000fffff984 */ /* 0x000fe20000000800 */
[----:B------:R-:W-:Y:S01]  /*53c0*/  @!PT LDS RZ, [RZ] ;  /* 0x00000000fffff984 */ /* 0x000fe20000000800 */
[----:B------:R-:W-:Y:S01]  /*53d0*/  @!PT LDS RZ, [RZ] ;  /* 0x00000000fffff984 */ /* 0x000fe20000000800 */
[----:B------:R-:W-:Y:S01]  /*53e0*/  @!PT LDS RZ, [RZ] ;  /* 0x00000000fffff984 */ /* 0x000fe20000000800 */
[----:B------:R4:W-:Y:S06]  /*53f0*/  MEMBAR.ALL.CTA ;  /* 0x0000000000007992 */ /* 0x0009ec0000008000 */
[----:B----4-:R-:W4:Y:S02]  /*5400*/  FENCE.VIEW.ASYNC.S ;  /* 0x00000000000073c6 */ /* 0x010f240000000000 */
[----:B----4-:R4:W-:Y:S01]  /*5410*/  BAR.SYNC.DEFER_BLOCKING R79, 0x80 ;  /* 0x0002004f0000751d */ /* 0x0109e20000010000 */
[----:B------:R-:W-:Y:S01]  /*5420*/  ISETP.NE.AND P5, PT, R100, RZ, PT ;  /* 0x000000ff6400720c */ /* 0x000fe20003fa5270 */
[----:B------:R-:W-:Y:S01]  /*5430*/  VIADD R2, R2, 0x1 ;  /* 0x0000000102027836 */ /* 0x000fe20000000000 */
[----:B01----:R-:W-:-:S04]  /*5440*/  @!P4 IADD3 R90, R90, 0x228c0, RZ ;  /* 0x000228c05a5ac810 */ /* 0x003fc80007ffe0ff */
[C---:B------:R-:W-:Y:S02]  /*5450*/  ISETP.NE.AND P3, PT, R2.reuse, 0x2, PT ;  /* 0x000000020200780c */ /* 0x040fe40003f65270 */
[----:B------:R-:W-:Y:S02]  /*5460*/  @!P4 PRMT R90, RZ, 0x654, R90 ;  /* 0x00000654ff5ac816 */ /* 0x000fe4000000005a */
[----:B------:R-:W-:Y:S02]  /*5470*/  SEL R4, RZ, 0x1, P3 ;  /* 0x00000001ff047807 */ /* 0x000fe40001800000 */
[----:B------:R-:W-:Y:S02]  /*5480*/  SEL R2, R2, RZ, P3 ;  /* 0x000000ff02027207 */ /* 0x000fe40001800000 */
[----:B------:R-:W-:Y:S01]  /*5490*/  LOP3.LUT R23, R23, R4, RZ, 0x3c, !PT ;  /* 0x0000000417177212 */ /* 0x000fe200078e3cff */
[----:B------:R4:W-:Y:S01]  /*54a0*/  @!P4 SYNCS.ARRIVE.TRANS64.RED.A1T0 RZ, [R90+URZ], RZ ;  /* 0x000000ff5affc9a7 */ /* 0x0009e2000810043f */
[----:B------:R-:W-:Y:S05]  /*54b0*/  @P5 BRA `(.L_x_7701) ;  /* 0xffffffcc00745947 */ /* 0x000fea000383ffff */
[----:B------:R-:W0:Y:S01]  /*54c0*/  S2R R5, SR_TID.X ;  /* 0x0000000000057919 */ /* 0x000e220000002100 */
[----:B------:R-:W-:Y:S02]  /*54d0*/  PLOP3.LUT P0, PT, PT, PT, PT, 0x8, 0x0 ;  /* 0x000000000000781c */ /* 0x000fe40003f0e170 */
[----:B0-----:R-:W-:-:S04]  /*54e0*/  SHF.R.U32.HI R5, RZ, 0x7, R5 ;  /* 0x00000007ff057819 */ /* 0x001fc80000011605 */
[----:B------:R-:W-:-:S13]  /*54f0*/  ISETP.NE.AND P5, PT, R5, 0x1, PT ;  /* 0x000000010500780c */ /* 0x000fda0003fa5270 */
[----:B------:R-:W-:Y:S06]  /*5500*/  @!P5 BAR.ARV 0x9, 0x100 ;  /* 0x024400000000db1d */ /* 0x000fec0000002000 */
.L_x_7649:
[----:B------:R-:W-:Y:S02]  /*5510*/  ISETP.GE.AND P2, PT, R176, 0x1, PT ;  /* 0x00000001b000780c */ /* 0x000fe40003f46270 */
[----:B------:R-:W-:Y:S02]  /*5520*/  CS2R R4, SRZ ;  /* 0x0000000000047805 */ /* 0x000fe4000001ff00 */
[----:B------:R-:W-:Y:S02]  /*5530*/  PLOP3.LUT P1, PT, PT, PT, PT, 0x80, 0x0 ;  /* 0x000000000000781c */ /* 0x000fe40003f2f070 */
        /* <DEDUP_REMOVED lines=42> */
[----:B----4-:R-:W-:Y:S02]  /*57e0*/  CS2R R78, SRZ ;  /* 0x00000000004e7805 */ /* 0x010fe4000001ff00 */
        /* <DEDUP_REMOVED lines=17> */
[----:B--2---:R-:W-:Y:S02]  /*5900*/  CS2R R34, SRZ ;  /* 0x0000000000227805 */ /* 0x004fe4000001ff00 */
[----:B------:R-:W-:-:S02]  /*5910*/  CS2R R36, SRZ ;  /* 0x0000000000247805 */ /* 0x000fc4000001ff00 */
[----:B---3--:R-:W-:Y:S02]  /*5920*/  CS2R R32, SRZ ;  /* 0x0000000000207805 */ /* 0x008fe4000001ff00 */
[----:B------:R-:W-:Y:S02]  /*5930*/  CS2R R26, SRZ ;  /* 0x00000000001a7805 */ /* 0x000fe4000001ff00 */
[----:B------:R-:W-:Y:S01]  /*5940*/  CS2R R28, SRZ ;  /* 0x00000000001c7805 */ /* 0x000fe2000001ff00 */
[----:B------:R-:W-:Y:S06]  /*5950*/  @P0 BRA `(.L_x_7702) ;  /* 0x00000000000c0947 */ /* 0x000fec0003800000 */
[----:B------:R-:W0:Y:S01]  /*5960*/  FENCE.VIEW.ASYNC.G ;  /* 0x00000000000073c6 */ /* 0x000e220000000100 */
[----:B------:R-:W-:Y:S05]  /*5970*/  WARPSYNC.ALL ;  /* 0x0000000000007948 */ /* 0x000fea0003800000 */
[----:B0-----:R-:W-:Y:S06]  /*5980*/  BAR.ARV 0xc, 0x120 ;  /* 0x0304800000007b1d */ /* 0x001fec0000002000 */
.L_x_7702:
[----:B------:R-:W-:Y:S01]  /*5990*/  CS2R R24, SRZ ;  /* 0x0000000000187805 */ /* 0x000fe2000001ff00 */
[----:B------:R-:W-:Y:S06]  /*59a0*/  @!P2 BRA `(.L_x_7703) ;  /* 0x000000680070a947 */ /* 0x000fec0003800000 */
[----:B------:R-:W-:-:S03]  /*59b0*/  UMOV UR4, 0xffffffff ;  /* 0xffffffff00047882 */ /* 0x000fc60000000000 */
[----:B------:R-:W-:Y:S05]  /*59c0*/  BRA.DIV UR4, `(.L_x_7704) ;  /* 0x000000ea04987947 */ /* 0x000fea000b800000 */
[----:B------:R0:W1:Y:S02]  /*59d0*/  SHFL.IDX PT, R14, R230, RZ, 0x1f ;  /* 0x00001fffe60e7589 */ /* 0x00006400000e0000 */
.L_x_7885:
[----:B-1----:R-:W-:Y:S01]  /*59e0*/  LEA.HI R0, R14, R14, RZ, 0x1 ;  /* 0x0000000e0e007211 */ /* 0x002fe200078f08ff */
[----:B------:R-:W-:Y:S01]  /*59f0*/  BSSY B6, `(.L_x_7705) ;  /* 0x0000019000067945 */ /* 0x000fe20003800000 */
[----:B------:R-:W-:Y:S02]  /*5a00*/  IADD3 R24, R18, 0x18400, RZ ;  /* 0x0001840012187810 */ /* 0x000fe40007ffe0ff */
[----:B------:R-:W-:Y:S02]  /*5a10*/  LOP3.LUT R3, R0, 0x1e, RZ, 0xc0, !PT ;  /* 0x0000001e00037812 */ /* 0x000fe400078ec0ff */
[----:B------:R-:W-:-:S03]  /*5a20*/  LOP3.LUT P0, RZ, R24, 0x1bf, RZ, 0xc0, !PT ;  /* 0x000001bf18ff7812 */ /* 0x000fc6000780c0ff */
[----:B------:R-:W-:-:S04]  /*5a30*/  IMAD.IADD R3, R14, 0x1, -R3 ;  /* 0x000000010e037824 */ /* 0x000fc800078e0a03 */
        /* <DEDUP_REMOVED lines=19> */
[----:B0-2--5:R-:W-:Y:S05]  /*5b70*/  CALL.ABS.NOINC R14 ;  /* 0x000000000e007343 */ /* 0x025fea0003c00000 */
.L_x_7706:
[----:B------:R-:W-:Y:S05]  /*5b80*/  BSYNC B6 ;  /* 0x0000000000067941 */ /* 0x000fea0003800000 */
.L_x_7705:
[----:B------:R-:W-:Y:S02]  /*5b90*/  ULDC UR4, c[0x0][0x3d4] ;  /* 0x0000f50000047ab9 */ /* 0x000fe40000000800 */
[----:B------:R-:W-:-:S13]  /*5ba0*/  ISETP.LT.AND P0, PT, RZ, UR4, PT ;  /* 0x00000004ff007c0c */ /* 0x000fda000bf01270 */
[----:B------:R-:W-:Y:S05]  /*5bb0*/  @P0 BRA `(.L_x_7707) ;  /* 0x00000000003c0947 */ /* 0x000fea0003800000 */
[----:B------:R-:W-:-:S04]  /*5bc0*/  LEA.HI R0, R212, R212, RZ, 0x1 ;  /* 0x000000d4d4007211 */ /* 0x000fc800078f08ff */
[----:B------:R-:W-:-:S04]  /*5bd0*/  LOP3.LUT R3, R0, 0xfffffffe, RZ, 0xc0, !PT ;  /* 0xfffffffe00037812 */ /* 0x000fc800078ec0ff */
[----:B------:R-:W-:-:S04]  /*5be0*/  IADD3 R3, R212, -R3, RZ ;  /* 0x80000003d4037210 */ /* 0x000fc80007ffe0ff */
[----:B------:R-:W-:-:S04]  /*5bf0*/  SHF.L.U32 R3, R3, 0x1f, RZ ;  /* 0x0000001f03037819 */ /* 0x000fc800000006ff */
[----:B------:R1:W2:Y:S03]  /*5c00*/  SYNCS.PHASECHK.TRANS64.TRYWAIT P0, [R18+URZ+0x22800], R3 ;  /* 0x02280003120075a7 */ /* 0x0002a6000800017f */
[----:B--2---:R-:W-:Y:S05]  /*5c10*/  @!P0 NANOSLEEP.SYNCS 0x989680 ;  /* 0x009896800000895d */ /* 0x004fea0003900000 */
[----:B------:R-:W2:Y:S01]  /*5c20*/  @!P0 SYNCS.PHASECHK.TRANS64 P0, [R18+URZ+0x22800], R3 ;  /* 0x02280003120085a7 */ /* 0x000ea2000800007f */
[----:B------:R-:W-:Y:S04]  /*5c30*/  BSSY B0, `(.L_x_7708) ;  /* 0x0000006000007945 */ /* 0x000fe80003800000 */
[----:B--2---:R-:W-:Y:S05]  /*5c40*/  @P0 BRA `(.L_x_7709) ;  /* 0x0000000000100947 */ /* 0x004fea0003800000 */
.L_x_7710:
[----:B--2---:R2:W3:Y:S02]  /*5c50*/  SYNCS.PHASECHK.TRANS64.TRYWAIT P0, [R18+URZ+0x22800], R3 ;  /* 0x02280003120075a7 */ /* 0x0044e4000800017f */
[----:B---3--:R-:W-:Y:S05]  /*5c60*/  @!P0 NANOSLEEP.SYNCS 0x989680 ;  /* 0x009896800000895d */ /* 0x008fea0003900000 */
[----:B------:R-:W3:Y:S02]  /*5c70*/  @!P0 SYNCS.PHASECHK.TRANS64 P0, [R18+URZ+0x22800], R3 ;  /* 0x02280003120085a7 */ /* 0x000ee4000800007f */
[----:B---3--:R-:W-:Y:S05]  /*5c80*/  @!P0 BRA `(.L_x_7710) ;  /* 0xfffffffc00f08947 */ /* 0x008fea000383ffff */
.L_x_7709:
[----:B------:R-:W-:Y:S05]  /*5c90*/  BSYNC B0 ;  /* 0x0000000000007941 */ /* 0x000fea0003800000 */
.L_x_7708:
[----:B------:R-:W-:Y:S05]  /*5ca0*/  BRA `(.L_x_7711) ;  /* 0x00000020006c7947 */ /* 0x000fea0003800000 */
.L_x_7707:
[----:B-----5:R-:W-:Y:S01]  /*5cb0*/  SHF.R.S32.HI R0, RZ, 0x1f, R31 ;  /* 0x0000001fff007819 */ /* 0x020fe2000001141f */
[----:B------:R-:W-:Y:S01]  /*5cc0*/  ULDC.64 UR4, c[0x0][0x3d8] ;  /* 0x0000f60000047ab9 */ /* 0x000fe20000000a00 */
[----:B------:R-:W-:Y:S01]  /*5cd0*/  ULDC.64 UR6, c[0x0][0x3e8] ;  /* 0x0000fa0000067ab9 */ /* 0x000fe20000000a00 */
[----:B------:R-:W-:Y:S01]  /*5ce0*/  IMAD.WIDE.U32 R4, R31, UR4, RZ ;  /* 0x000000041f047c25 */ /* 0x000fe2000f8e00ff */
[----:B------:R-:W-:Y:S01]  /*5cf0*/  LOP3.LUT P0, RZ, R24, 0x3ff, RZ, 0xc0, !PT ;  /* 0x000003ff18ff7812 */ /* 0x000fe2000780c0ff */
[----:B------:R-:W-:Y:S02]  /*5d00*/  BSSY B6, `(.L_x_7712) ;  /* 0x0000031000067945 */ /* 0x000fe40003800000 */
[C---:B------:R-:W-:Y:S02]  /*5d10*/  IMAD R6, R0.reuse, UR4, RZ ;  /* 0x0000000400067c24 */ /* 0x040fe4000f8e02ff */
[----:B------:R-:W-:Y:S02]  /*5d20*/  IMAD R0, R0, UR6, RZ ;  /* 0x0000000600007c24 */ /* 0x000fe4000f8e02ff */
[----:B------:R-:W-:-:S02]  /*5d30*/  IMAD.SHL.U32 R41, R219, 0x4, RZ ;  /* 0x00000004db297824 */ /* 0x000fc400078e00ff */
[C---:B------:R-:W-:Y:S01]  /*5d40*/  IMAD R9, R31.reuse, UR5, R6 ;  /* 0x000000051f097c24 */ /* 0x040fe2000f8e0206 */
[----:B------:R-:W-:Y:S01]  /*5d50*/  ULDC.64 UR4, c[0x0][0x3c8] ;  /* 0x0000f20000047ab9 */ /* 0x000fe20000000a00 */
[----:B------:R-:W-:Y:S01]  /*5d60*/  IMAD R27, R31, UR7, R0 ;  /* 0x000000071f1b7c24 */ /* 0x000fe2000f8e0200 */
[-C--:B------:R-:W-:Y:S01]  /*5d70*/  IADD3 R0, P3, R41, R4.reuse, RZ ;  /* 0x0000000429007210 */ /* 0x080fe20007f7e0ff */
[----:B------:R-:W-:Y:S01]  /*5d80*/  IMAD.IADD R9, R9, 0x1, R5 ;  /* 0x0000000109097824 */ /* 0x000fe200078e0205 */
[----:B------:R-:W-:Y:S01]  /*5d90*/  SHF.R.S32.HI R10, RZ, 0x1f, R41 ;  /* 0x0000001fff0a7819 */ /* 0x000fe20000011429 */
[----:B------:R-:W-:Y:S01]  /*5da0*/  IMAD.WIDE.U32 R6, R31, UR6, RZ ;  /* 0x000000061f067c25 */ /* 0x000fe2000f8e00ff */
[----:B------:R-:W-:Y:S01]  /*5db0*/  LEA R24, P2, R4, UR4, 0x1 ;  /* 0x0000000404187c11 */ /* 0x000fe2000f8408ff */
[----:B------:R-:W-:Y:S01]  /*5dc0*/  ULDC.64 UR6, c[0x0][0x3e0] ;  /* 0x0000f80000067ab9 */ /* 0x000fe20000000a00 */
[----:B------:R-:W-:Y:S01]  /*5dd0*/  IADD3 R5, P1, R16, R4, RZ ;  /* 0x0000000410057210 */ /* 0x000fe20007f3e0ff */
[--C-:B------:R-:W-:Y:S01]  /*5de0*/  IMAD.X R3, R10, 0x1, R9.reuse, P3 ;  /* 0x000000010a037824 */ /* 0x100fe200018e0609 */
[----:B------:R-:W-:Y:S01]  /*5df0*/  LEA.HI.X R25, R4, UR5, R9, 0x1, P2 ;  /* 0x0000000504197c11 */ /* 0x000fe200090f0c09 */
[----:B------:R-:W-:Y:S01]  /*5e00*/  IMAD.IADD R27, R27, 0x1, R7 ;  /* 0x000000011b1b7824 */ /* 0x000fe200078e0207 */
[----:B------:R-:W-:-:S02]  /*5e10*/  LEA R32, P2, R0, UR4, 0x1 ;  /* 0x0000000400207c11 */ /* 0x000fc4000f8408ff */
[-C--:B------:R-:W-:Y:S02]  /*5e20*/  IADD3 R8, P4, R41, R6.reuse, RZ ;  /* 0x0000000629087210 */ /* 0x080fe40007f9e0ff */
[----:B------:R-:W-:Y:S02]  /*5e30*/  LEA.HI.X R33, R0, UR5, R3, 0x1, P2 ;  /* 0x0000000500217c11 */ /* 0x000fe400090f0c03 */
[----:B------:R-:W-:Y:S01]  /*5e40*/  IADD3 R0, P3, R16, R6, RZ ;  /* 0x0000000610007210 */ /* 0x000fe20007f7e0ff */
[--C-:B------:R-:W-:Y:S01]  /*5e50*/  IMAD.X R7, R10, 0x1, R27.reuse, P4 ;  /* 0x000000010a077824 */ /* 0x100fe200020e061b */
[C---:B------:R-:W-:Y:S02]  /*5e60*/  IADD3.X R4, R17.reuse, R9, RZ, P1, !PT ;  /* 0x0000000911047210 */ /* 0x040fe40000ffe4ff */
[----:B------:R-:W-:Y:S01]  /*5e70*/  LEA R26, P2, R6, UR6, 0x1 ;  /* 0x00000006061a7c11 */ /* 0x000fe2000f8408ff */
[----:B------:R-:W-:Y:S01]  /*5e80*/  IMAD.X R3, R17, 0x1, R27, P3 ;  /* 0x0000000111037824 */ /* 0x000fe200018e061b */
[----:B------:R-:W-:-:S02]  /*5e90*/  LEA R34, P5, R8, UR6, 0x1 ;  /* 0x0000000608227c11 */ /* 0x000fc4000f8a08ff */
[C---:B------:R-:W-:Y:S02]  /*5ea0*/  LEA R36, P4, R5.reuse, UR4, 0x1 ;  /* 0x0000000405247c11 */ /* 0x040fe4000f8808ff */
[----:B------:R-:W-:Y:S02]  /*5eb0*/  LEA R38, P1, R0, UR6, 0x1 ;  /* 0x0000000600267c11 */ /* 0x000fe4000f8208ff */
[----:B------:R-:W-:Y:S02]  /*5ec0*/  LEA.HI.X R35, R8, UR7, R7, 0x1, P5 ;  /* 0x0000000708237c11 */ /* 0x000fe4000a8f0c07 */
[----:B------:R-:W-:Y:S02]  /*5ed0*/  LEA.HI.X R27, R6, UR7, R27, 0x1, P2 ;  /* 0x00000007061b7c11 */ /* 0x000fe400090f0c1b */
[----:B------:R-:W-:Y:S02]  /*5ee0*/  LEA.HI.X R37, R5, UR5, R4, 0x1, P4 ;  /* 0x0000000505257c11 */ /* 0x000fe4000a0f0c04 */
[----:B------:R-:W-:Y:S01]  /*5ef0*/  LEA.HI.X R39, R0, UR7, R3, 0x1, P1 ;  /* 0x0000000700277c11 */ /* 0x000fe200088f0c03 */
        /* <DEDUP_REMOVED lines=16> */
[----:B0-2---:R-:W-:Y:S05]  /*6000*/  CALL.ABS.NOINC R14 ;  /* 0x000000000e007343 */ /* 0x005fea0003c00000 */
.L_x_7713:
[----:B------:R-:W-:Y:S05]  /*6010*/  BSYNC B6 ;  /* 0x0000000000067941 */ /* 0x000fea0003800000 */
.L_x_7712:
        /* <DEDUP_REMOVED lines=16> */
[----:B------:R-:W-:Y:S02]  /*6120*/  SHF.R.U32.HI R5, RZ, 0x3, R5 ;  /* 0x00000003ff057819 */ /* 0x000fe40000011605 */
[----:B------:R-:W-:-:S02]  /*6130*/  IADD3 R3, R212, -R3, RZ ;  /* 0x80000003d4037210 */ /* 0x000fc40007ffe0ff */
[----:B------:R-:W-:Y:S02]  /*6140*/  LOP3.LUT R0, R0, R5, RZ, 0x3c, !PT ;  /* 0x0000000500007212 */ /* 0x000fe400078e3cff */
[----:B------:R-:W-:Y:S02]  /*6150*/  CS2R R4, SRZ ;  /* 0x0000000000047805 */ /* 0x000fe4000001ff00 */
[----:B------:R-:W-:Y:S01]  /*6160*/  SHF.L.U32 R29, R3, 0x1f, RZ ;  /* 0x0000001f031d7819 */ /* 0x000fe200000006ff */
[----:B------:R-:W-:Y:S06]  /*6170*/  @P0 BRA `(.L_x_7717) ;  /* 0x0000000000300947 */ /* 0x000fec0003800000 */
[C---:B------:R-:W-:Y:S01]  /*6180*/  VIADD R3, R41.reuse, 0x10 ;  /* 0x0000001029037836 */ /* 0x040fe20000000000 */
[----:B------:R-:W-:Y:S01]  /*6190*/  ULDC UR4, c[0x0][0x3d4] ;  /* 0x0000f50000047ab9 */ /* 0x000fe20000000800 */
[----:B------:R-:W-:Y:S02]  /*61a0*/  CS2R R8, SRZ ;  /* 0x0000000000087805 */ /* 0x000fe4000001ff00 */
[----:B------:R-:W-:Y:S02]  /*61b0*/  ISETP.GE.AND P1, PT, R41, UR4, PT ;  /* 0x0000000429007c0c */ /* 0x000fe4000bf26270 */
[----:B------:R-:W-:Y:S02]  /*61c0*/  CS2R R20, SRZ ;  /* 0x0000000000147805 */ /* 0x000fe4000001ff00 */
[----:B------:R-:W-:Y:S02]  /*61d0*/  ISETP.GE.AND P2, PT, R3, UR4, PT ;  /* 0x0000000403007c0c */ /* 0x000fe4000bf46270 */
[----:B------:R-:W-:-:S02]  /*61e0*/  CS2R R4, SRZ ;  /* 0x0000000000047805 */ /* 0x000fc4000001ff00 */
[----:B------:R-:W-:-:S05]  /*61f0*/  CS2R R6, SRZ ;  /* 0x0000000000067805 */ /* 0x000fca000001ff00 */
[----:B------:R1:W5:Y:S04]  /*6200*/  @!P1 LDG.E.64 R8, desc[UR40][R32.64] ;  /* 0x0000002820089981 */ /* 0x000368000c1e1b00 */
[----:B------:R1:W5:Y:S04]  /*6210*/  @!P2 LDG.E.64 R20, desc[UR40][R32.64+0x20] ;  /* 0x000020282014a981 */ /* 0x000368000c1e1b00 */
[----:B------:R1:W5:Y:S04]  /*6220*/  @!P1 LDG.E.64 R4, desc[UR40][R34.64] ;  /* 0x0000002822049981 */ /* 0x000368000c1e1b00 */
[----:B------:R1:W5:Y:S02]  /*6230*/  @!P2 LDG.E.64 R6, desc[UR40][R34.64+0x20] ;  /* 0x000020282206a981 */ /* 0x000364000c1e1b00 */
.L_x_7717:
[----:B------:R-:W-:Y:S05]  /*6240*/  BSYNC B1 ;  /* 0x0000000000017941 */ /* 0x000fea0003800000 */
.L_x_7716:
[----:B------:R-:W-:-:S03]  /*6250*/  UMOV UR4, 0xffffffff ;  /* 0xffffffff00047882 */ /* 0x000fc60000000000 */
[----:B------:R-:W-:Y:S05]  /*6260*/  BRA.DIV UR4, `(.L_x_7718) ;  /* 0x000000e204987947 */ /* 0x000fea000b800000 */
.L_x_7888:
[----:B------:R-:W-:-:S03]  /*6270*/  UMOV UR4, 0xffffffff ;  /* 0xffffffff00047882 */ /* 0x000fc60000000000 */
[----:B------:R-:W-:Y:S05]  /*6280*/  BRA.DIV UR4, `(.L_x_7719) ;  /* 0x000000e204b87947 */ /* 0x000fea000b800000 */
.L_x_7891:
[----:B------:R-:W-:-:S03]  /*6290*/  UMOV UR4, 0xffffffff ;  /* 0xffffffff00047882 */ /* 0x000fc60000000000 */
[----:B------:R-:W-:Y:S05]  /*62a0*/  BRA.DIV UR4, `(.L_x_7720) ;  /* 0x000000e204d87947 */ /* 0x000fea000b800000 */
.L_x_7894:
[----:B------:R-:W-:-:S03]  /*62b0*/  UMOV UR4, 0xffffffff ;  /* 0xffffffff00047882 */ /* 0x000fc60000000000 */
[----:B------:R-:W-:Y:S05]  /*62c0*/  BRA.DIV UR4, `(.L_x_7721) ;  /* 0x000000e204f87947 */ /* 0x000fea000b800000 */
.L_x_7897:
[----:B------:R-:W2:Y:S01]  /*62d0*/  SYNCS.PHASECHK.TRANS64.TRYWAIT P1, [R18+URZ+0x22800], R29 ;  /* 0x0228001d120075a7 */ /* 0x000ea2000802017f */
[----:B------:R-:W-:Y:S01]  /*62e0*/  LOP3.LUT P2, RZ, R220, 0x4, RZ, 0xc0, !PT ;  /* 0x00000004dcff7812 */ /* 0x000fe2000784c0ff */
[----:B------:R-:W-:Y:S01]  /*62f0*/  IMAD R3, R205, 0x200, R0 ;  /* 0x00000200cd037824 */ /* 0x000fe200078e0200 */
[----:B-1---5:R-:W-:Y:S01]  /*6300*/  SHF.R.U64 R34, R8, 0x10, R9 ;  /* 0x0000001008227819 */ /* 0x022fe20000001209 */
[----:B------:R-:W-:Y:S01]  /*6310*/  IMAD.MOV.U32 R32, RZ, RZ, R8 ;  /* 0x000000ffff207224 */ /* 0x000fe200078e0008 */
[--C-:B------:R-:W-:Y:S01]  /*6320*/  SHF.R.U64 R36, R4, 0x10, R5.reuse ;  /* 0x0000001004247819 */ /* 0x100fe20000001205 */
[----:B------:R-:W-:Y:S01]  /*6330*/  IMAD R3, R3, 0x2, R18 ;  /* 0x0000000203037824 */ /* 0x000fe200078e0212 */
[--C-:B------:R-:W-:Y:S01]  /*6340*/  SHF.R.U32.HI R13, RZ, 0x10, R5.reuse ;  /* 0x00000010ff0d7819 */ /* 0x100fe20000011605 */
[----:B------:R-:W-:Y:S01]  /*6350*/  IMAD.MOV.U32 R8, RZ, RZ, R5 ;  /* 0x000000ffff087224 */ /* 0x000fe200078e0005 */
[--C-:B------:R-:W-:Y:S01]  /*6360*/  SHF.R.U32.HI R11, RZ, 0x10, R9.reuse ;  /* 0x00000010ff0b7819 */ /* 0x100fe20000011609 */
[----:B------:R-:W-:Y:S01]  /*6370*/  IMAD.MOV.U32 R10, RZ, RZ, R9 ;  /* 0x000000ffff0a7224 */ /* 0x000fe200078e0009 */
[----:B------:R-:W-:Y:S01]  /*6380*/  MOV R9, R21 ;  /* 0x0000001500097202 */ /* 0x000fe20000000f00 */
[----:B------:R-:W-:Y:S01]  /*6390*/  IMAD.MOV.U32 R33, RZ, RZ, R20 ;  /* 0x000000ffff217224 */ /* 0x000fe200078e0014 */
[--C-:B------:R-:W-:Y:S01]  /*63a0*/  SHF.R.U64 R35, R20, 0x10, R21.reuse ;  /* 0x0000001014237819 */ /* 0x100fe20000001215 */
[----:B------:R-:W-:Y:S01]  /*63b0*/  IMAD.MOV.U32 R27, RZ, RZ, R4 ;  /* 0x000000ffff1b7224 */ /* 0x000fe200078e0004 */
[----:B------:R-:W-:Y:S01]  /*63c0*/  SHF.R.U32.HI R12, RZ, 0x10, R21 ;  /* 0x00000010ff0c7819 */ /* 0x000fe20000011615 */
[----:B------:R-:W-:Y:S01]  /*63d0*/  IMAD.MOV.U32 R31, RZ, RZ, R6 ;  /* 0x000000ffff1f7224 */ /* 0x000fe200078e0006 */
[----:B------:R-:W-:Y:S01]  /*63e0*/  BSSY B1, `(.L_x_7722) ;  /* 0x000000f000017945 */ /* 0x000fe20003800000 */
[--C-:B------:R-:W-:Y:S01]  /*63f0*/  IMAD.MOV.U32 R5, RZ, RZ, R7.reuse ;  /* 0x000000ffff057224 */ /* 0x100fe200078e0007 */
[C---:B------:R-:W-:Y:S01]  /*6400*/  IADD3 R0, R3.reuse, 0x18440, RZ ;  /* 0x0001844003007810 */ /* 0x040fe20007ffe0ff */
[----:B------:R-:W-:Y:S01]  /*6410*/  VIADD R4, R3, 0x18400 ;  /* 0x0001840003047836 */ /* 0x000fe20000000000 */
[----:B------:R-:W-:-:S02]  /*6420*/  SHF.R.U64 R6, R6, 0x10, R7 ;  /* 0x0000001006067819 */ /* 0x000fc40000001207 */
[----:B------:R-:W-:Y:S01]  /*6430*/  SHF.R.U32.HI R7, RZ, 0x10, R7 ;  /* 0x00000010ff077819 */ /* 0x000fe20000011607 */
[----:B------:R-:W-:Y:S01]  /*6440*/  @P2 VIADD R0, R4, 0xffffffc0 ;  /* 0xffffffc004002836 */ /* 0x000fe20000000000 */
[----:B------:R-:W-:Y:S02]  /*6450*/  PRMT R32, R32, 0x5410, R10 ;  /* 0x0000541020207816 */ /* 0x000fe4000000000a */
[----:B------:R-:W-:Y:S02]  /*6460*/  PRMT R34, R34, 0x5410, R11 ;  /* 0x0000541022227816 */ /* 0x000fe4000000000b */
[----:B------:R-:W-:Y:S02]  /*6470*/  PRMT R33, R33, 0x5410, R9 ;  /* 0x0000541021217816 */ /* 0x000fe40000000009 */
[----:B------:R-:W-:Y:S02]  /*6480*/  PRMT R35, R35, 0x5410, R12 ;  /* 0x0000541023237816 */ /* 0x000fe4000000000c */
[----:B------:R-:W-:-:S02]  /*6490*/  PRMT R27, R27, 0x5410, R8 ;  /* 0x000054101b1b7816 */ /* 0x000fc40000000008 */
[----:B------:R-:W-:Y:S02]  /*64a0*/  PRMT R36, R36, 0x5410, R13 ;  /* 0x0000541024247816 */ /* 0x000fe4000000000d */
[----:B------:R-:W-:Y:S01]  /*64b0*/  PRMT R31, R31, 0x5410, R5 ;  /* 0x000054101f1f7816 */ /* 0x000fe20000000005 */
[----:B--2---:R-:W-:Y:S06]  /*64c0*/  @!P1 BRA `(.L_x_7723) ;  /* 0x000000e000a09947 */ /* 0x004fec0003800000 */
.L_x_7898:
[----:B------:R-:W-:Y:S05]  /*64d0*/  BSYNC B1 ;  /* 0x0000000000017941 */ /* 0x000fea0003800000 */
.L_x_7722:
[----:B------:R-:W-:Y:S01]  /*64e0*/  BSSY B1, `(.L_x_7724) ;  /* 0x0000057000017945 */ /* 0x000fe20003800000 */
[----:B-1----:R-:W-:-:S03]  /*64f0*/  PRMT R29, R6, 0x5410, R7 ;  /* 0x00005410061d7816 */ /* 0x002fc60000000007 */
        /* <DEDUP_REMOVED lines=45> */
.L_x_7727:
[----:B------:R-:W-:Y:S05]  /*67d0*/  BSYNC B2 ;  /* 0x0000000000027941 */ /* 0x000fea0003800000 */
.L_x_7726:
        /* <DEDUP_REMOVED lines=39> */
.L_x_7725:
[----:B------:R-:W-:Y:S05]  /*6a50*/  BSYNC B1 ;  /* 0x0000000000017941 */ /* 0x000fea0003800000 */
.L_x_7724:
        /* <DEDUP_REMOVED lines=10> */
[----:B------:R-:W-:Y:S02]  /*6b00*/  HADD2.F32 R12, -RZ, R32.H0_H0 ;  /* 0x20000020ff0c7230 */ /* 0x000fe40000004100 */
[----:B------:R-:W-:Y:S02]  /*6b10*/  HADD2.F32 R25, -RZ, R36.H0_H0 ;  /* 0x20000024ff197230 */ /* 0x000fe40000004100 */
        /* <DEDUP_REMOVED lines=33> */
[----:B------:R1:W-:Y:S02]  /*6d30*/  STS.128 [R3+0x1a400], R8 ;  /* 0x01a4000803007388 */ /* 0x0003e40000000c00 */
.L_x_7730:
[----:B------:R-:W-:Y:S05]  /*6d40*/  BSYNC B1 ;  /* 0x0000000000017941 */ /* 0x000fea0003800000 */
.L_x_7729:
[----:B------:R-:W-:Y:S05]  /*6d50*/  @P1 BRA `(.L_x_7728) ;  /* 0x00000010001c1947 */ /* 0x000fea0003800000 */
[----:B------:R-:W1:Y:S01]  /*6d60*/  LDS.128 R4, [R0+0x2000] ;  /* 0x0020000000047984 */ /* 0x000e620000000c00 */
        /* <DEDUP_REMOVED lines=38> */
.L_x_7715:
[----:B------:R-:W1:Y:S01]  /*6fd0*/  LDC R9, c[0x0][0x3d4] ;  /* 0x0000f500ff097b82 */ /* 0x000e620000000800 */
[----:B------:R-:W-:Y:S01]  /*6fe0*/  IMAD R30, R85, -0x80, R30 ;  /* 0xffffff80551e7824 */ /* 0x000fe200078e021e */
[----:B------:R-:W-:Y:S02]  /*6ff0*/  CS2R R32, SRZ ;  /* 0x0000000000207805 */ /* 0x000fe4000001ff00 */
[----:B------:R-:W-:Y:S02]  /*7000*/  CS2R R34, SRZ ;  /* 0x0000000000227805 */ /* 0x000fe4000001ff00 */
[----:B------:R-:W-:Y:S02]  /*7010*/  CS2R R4, SRZ ;  /* 0x0000000000047805 */ /* 0x000fe4000001ff00 */
[----:B------:R-:W-:Y:S02]  /*7020*/  CS2R R6, SRZ ;  /* 0x0000000000067805 */ /* 0x000fe4000001ff00 */
[----:B------:R-:W-:-:S02]  /*7030*/  VIMNMX R30, R30, 0x80, PT ;  /* 0x000000801e1e7848 */ /* 0x000fc40003fe0100 */
[----:B-1----:R-:W-:-:S04]  /*7040*/  ISETP.GE.AND P0, PT, R16, R9, PT ;  /* 0x000000091000720c */ /* 0x002fc80003f06270 */
[----:B------:R-:W-:-:S13]  /*7050*/  ISETP.GE.OR P1, PT, R19, R30, P0 ;  /* 0x0000001e1300720c */ /* 0x000fda0000726670 */
[----:B------:R1:W5:Y:S04]  /*7060*/  @!P1 LDG.E.128 R32, desc[UR40][R36.64] ;  /* 0x0000002824209981 */ /* 0x000368000c1e1d00 */
[----:B------:R1:W5:Y:S01]  /*7070*/  @!P1 LDG.E.128 R4, desc[UR40][R38.64] ;  /* 0x0000002826049981 */ /* 0x000362000c1e1d00 */
[----:B------:R-:W-:Y:S01]  /*7080*/  UMOV UR4, 0xffffffff ;  /* 0xffffffff00047882 */ /* 0x000fe20000000000 */
[----:B------:R-:W-:Y:S02]  /*7090*/  LEA.HI R0, R212, R212, RZ, 0x1 ;  /* 0x000000d4d4007211 */ /* 0x000fe400078f08ff */
[----:B------:R-:W-:Y:S05]  /*70a0*/  BRA.DIV UR4, `(.L_x_7731) ;  /* 0x000000d604bc7947 */ /* 0x000fea000b800000 */
.L_x_7901:
[----:B------:R-:W-:Y:S01]  /*70b0*/  UMOV UR4, 0xffffffff ;  /* 0xffffffff00047882 */ /* 0x000fe20000000000 */
[----:B------:R-:W-:Y:S02]  /*70c0*/  LOP3.LUT R3, R0, 0xfffffffe, RZ, 0xc0, !PT ;  /* 0xfffffffe00037812 */ /* 0x000fe400078ec0ff */
[----:B------:R-:W-:Y:S05]  /*70d0*/  BRA.DIV UR4, `(.L_x_7732) ;  /* 0x000000d604d87947 */ /* 0x000fea000b800000 */
.L_x_7904:
[----:B------:R-:W-:Y:S01]  /*70e0*/  UMOV UR4, 0xffffffff ;  /* 0xffffffff00047882 */ /* 0x000fe20000000000 */
[----:B------:R-:W-:Y:S02]  /*70f0*/  IMAD.IADD R3, R212, 0x1, -R3 ;  /* 0x00000001d4037824 */ /* 0x000fe400078e0a03 */
[----:B------:R-:W-:Y:S05]  /*7100*/  BRA.DIV UR4, `(.L_x_7733) ;  /* 0x000000d604f47947 */ /* 0x000fea000b800000 */
.L_x_7907:
[----:B------:R-:W-:Y:S01]  /*7110*/  UMOV UR4, 0xffffffff ;  /* 0xffffffff00047882 */ /* 0x000fe20000000000 */
[----:B------:R-:W-:Y:S02]  /*7120*/  SHF.L.U32 R3, R3, 0x1f, RZ ;  /* 0x0000001f03037819 */ /* 0x000fe400000006ff */
[----:B------:R-:W-:Y:S05]  /*7130*/  BRA.DIV UR4, `(.L_x_7734) ;  /* 0x000000da04107947 */ /* 0x000fea000b800000 */
.L_x_7910:
[----:B------:R-:W2:Y:S01]  /*7140*/  SYNCS.PHASECHK.TRANS64.TRYWAIT P1, [R18+URZ+0x22800], R3 ;  /* 0x02280003120075a7 */ /* 0x000ea2000802017f */
[----:B-----5:R-:W-:Y:S01]  /*7150*/  IMAD.MOV.U32 R0, RZ, RZ, R33 ;  /* 0x000000ffff007224 */ /* 0x020fe200078e0021 */
[----:B-1----:R-:W-:Y:S01]  /*7160*/  MOV R38, R32 ;  /* 0x0000002000267202 */ /* 0x002fe20000000f00 */
[----:B------:R-:W-:Y:S01]  /*7170*/  IMAD.MOV.U32 R40, RZ, RZ, R4 ;  /* 0x000000ffff287224 */ /* 0x000fe200078e0004 */
[--C-:B------:R-:W-:Y:S01]  /*7180*/  SHF.R.U64 R44, R4, 0x10, R5.reuse ;  /* 0x00000010042c7819 */ /* 0x100fe20000001205 */
[----:B------:R-:W-:Y:S01]  /*7190*/  IMAD.MOV.U32 R39, RZ, RZ, R34 ;  /* 0x000000ffff277224 */ /* 0x000fe200078e0022 */
[----:B------:R-:W-:Y:S01]  /*71a0*/  PRMT R38, R38, 0x5410, R0 ;  /* 0x0000541026267816 */ /* 0x000fe20000000000 */
[----:B------:R-:W-:Y:S01]  /*71b0*/  IMAD.MOV.U32 R0, RZ, RZ, R5 ;  /* 0x000000ffff007224 */ /* 0x000fe200078e0005 */
[----:B------:R-:W-:Y:S01]  /*71c0*/  MOV R41, R6 ;  /* 0x0000000600297202 */ /* 0x000fe20000000f00 */
[----:B------:R-:W-:Y:S01]  /*71d0*/  IMAD.MOV.U32 R8, RZ, RZ, R35 ;  /* 0x000000ffff087224 */ /* 0x000fe200078e0023 */
[--C-:B------:R-:W-:Y:S01]  /*71e0*/  SHF.R.U64 R45, R6, 0x10, R7.reuse ;  /* 0x00000010062d7819 */ /* 0x100fe20000001207 */
[----:B------:R-:W-:Y:S01]  /*71f0*/  IMAD.MOV.U32 R4, RZ, RZ, R7 ;  /* 0x000000ffff047224 */ /* 0x000fe200078e0007 */
[--C-:B------:R-:W-:Y:S01]  /*7200*/  SHF.R.U64 R42, R32, 0x10, R33.reuse ;  /* 0x00000010202a7819 */ /* 0x100fe20000001221 */
[----:B------:R-:W-:Y:S01]  /*7210*/  BSSY B1, `(.L_x_7735) ;  /* 0x0000011000017945 */ /* 0x000fe20003800000 */
[----:B------:R-:W-:-:S02]  /*7220*/  SHF.R.U32.HI R10, RZ, 0x10, R33 ;  /* 0x00000010ff0a7819 */ /* 0x000fc40000011621 */
[--C-:B------:R-:W-:Y:S02]  /*7230*/  SHF.R.U64 R43, R34, 0x10, R35.reuse ;  /* 0x00000010222b7819 */ /* 0x100fe40000001223 */
[----:B------:R-:W-:Y:S02]  /*7240*/  SHF.R.U32.HI R11, RZ, 0x10, R35 ;  /* 0x00000010ff0b7819 */ /* 0x000fe40000011623 */
[----:B------:R-:W-:Y:S02]  /*7250*/  SHF.R.U32.HI R5, RZ, 0x10, R5 ;  /* 0x00000010ff057819 */ /* 0x000fe40000011605 */
        /* <DEDUP_REMOVED lines=11> */
[----:B--2---:R-:W-:Y:S06]  /*7310*/  @!P1 BRA `(.L_x_7736) ;  /* 0x000000d400c09947 */ /* 0x004fec0003800000 */
.L_x_7911:
[----:B------:R-:W-:Y:S05]  /*7320*/  BSYNC B1 ;  /* 0x0000000000017941 */ /* 0x000fea0003800000 */
.L_x_7735:
[----:B------:R-:W-:Y:S01]  /*7330*/  BSSY B1, `(.L_x_7737) ;  /* 0x0000059000017945 */ /* 0x000fe20003800000 */
[----:B-1----:R-:W-:-:S03]  /*7340*/  LOP3.LUT R3, R0, 0x38, RZ, 0xc0, !PT ;  /* 0x0000003800037812 */ /* 0x002fc600078ec0ff */
[----:B------:R-:W-:Y:S05]  /*7350*/  @P2 BRA `(.L_x_7738) ;  /* 0x0000000400582947 */ /* 0x000fea0003800000 */
[----:B------:R-:W-:Y:S02]  /*7360*/  IMAD.SHL.U32 R0, R220, 0x40, RZ ;  /* 0x00000040dc007824 */ /* 0x000fe400078e00ff */
[----:B------:R-:W-:Y:S02]  /*7370*/  HADD2.F32 R26, -RZ, R40.H0_H0 ;  /* 0x20000028ff1a7230 */ /* 0x000fe40000004100 */
[----:B------:R-:W-:Y:S01]  /*7380*/  HADD2.F32 R25, -RZ, R38.H0_H0 ;  /* 0x20000026ff197230 */ /* 0x000fe20000004100 */
[----:B------:R-:W-:Y:S01]  /*7390*/  LOP3.LUT R4, R0, 0x1c0, RZ, 0xc0, !PT ;  /* 0x000001c000047812 */ /* 0x000fe200078ec0ff */
[----:B------:R-:W-:-:S03]  /*73a0*/  HADD2.F32 R27, -RZ, R44.H0_H0 ;  /* 0x2000002cff1b7230 */ /* 0x000fc60000004100 */
[----:B------:R-:W-:Y:S02]  /*73b0*/  LOP3.LUT R0, R4, 0x38, R16, 0xf8, !PT ;  /* 0x0000003804007812 */ /* 0x000fe400078ef810 */
[----:B------:R-:W-:-:S04]  /*73c0*/  SHF.R.U32.HI R7, RZ, 0x3, R4 ;  /* 0x00000003ff077819 */ /* 0x000fc80000011604 */
[----:B------:R-:W-:-:S05]  /*73d0*/  LOP3.LUT R0, R0, R7, RZ, 0x3c, !PT ;  /* 0x0000000700007212 */ /* 0x000fca00078e3cff */
[----:B------:R-:W-:Y:S01]  /*73e0*/  IMAD R5, R205, 0x200, R0 ;  /* 0x00000200cd057824 */ /* 0x000fe200078e0200 */
[----:B------:R-:W-:-:S03]  /*73f0*/  LOP3.LUT R0, R7, R3, R4, 0x1e, !PT ;  /* 0x0000000307007212 */ /* 0x000fc600078e1e04 */
[----:B------:R-:W-:Y:S01]  /*7400*/  IMAD R36, R5, 0x2, R18 ;  /* 0x0000000205247824 */ /* 0x000fe200078e0212 */
[----:B------:R-:W-:-:S04]  /*7410*/  LEA R5, R205, R0, 0x9 ;  /* 0x00000000cd057211 */ /* 0x000fc800078e48ff */
[----:B------:R-:W1:Y:S01]  /*7420*/  LDS.128 R8, [R36+0x18400] ;  /* 0x0184000024087984 */ /* 0x000e620000000c00 */
[----:B------:R-:W-:-:S05]  /*7430*/  IMAD R37, R5, 0x2, R18 ;  /* 0x0000000205257824 */ /* 0x000fca00078e0212 */
[----:B------:R-:W2:Y:S01]  /*7440*/  LDS.128 R4, [R37+0x18400] ;  /* 0x0184000025047984 */ /* 0x000ea20000000c00 */
[--C-:B-1----:R-:W-:Y:S02]  /*7450*/  HADD2.F32 R0, -RZ, R8.reuse.H0_H0 ;  /* 0x20000008ff007230 */ /* 0x102fe40000004100 */
[----:B------:R-:W-:Y:S02]  /*7460*/  HADD2.F32 R8, -RZ, R8.H1_H1 ;  /* 0x30000008ff087230 */ /* 0x000fe40000004100 */
[----:B------:R-:W-:Y:S02]  /*7470*/  HADD2.F32 R12, -RZ, R9.H0_H0 ;  /* 0x20000009ff0c7230 */ /* 0x000fe40000004100 */
[--C-:B--2---:R-:W-:Y:S02]  /*7480*/  HADD2.F32 R15, -RZ, R4.reuse.H0_H0 ;  /* 0x20000004ff0f7230 */ /* 0x104fe40000004100 */
[----:B------:R-:W-:Y:S02]  /*7490*/  HADD2.F32 R4, -RZ, R4.H1_H1 ;  /* 0x30000004ff047230 */ /* 0x000fe40000004100 */
[----:B------:R-:W-:-:S02]  /*74a0*/  HADD2.F32 R20, -RZ, R5.H0_H0 ;  /* 0x20000005ff147230 */ /* 0x000fc40000004100 */
[CC--:B------:R-:W-:Y:S01]  /*74b0*/  FMUL.FTZ R29, R15.reuse, R26.reuse ;  /* 0x0000001a0f1d7220 */ /* 0x0c0fe20000410000 */
[----:B------:R-:W-:Y:S01]  /*74c0*/  FMUL.FTZ R31, R15, R25 ;  /* 0x000000190f1f7220 */ /* 0x000fe20000410000 */
[----:B------:R-:W-:Y:S02]  /*74d0*/  HADD2.F32 R15, -RZ, R42.H0_H0 ;  /* 0x2000002aff0f7230 */ /* 0x000fe40000004100 */
[----:B------:R-:W-:Y:S01]  /*74e0*/  FMUL.FTZ R33, R4, R27 ;  /* 0x0000001b04217220 */ /* 0x000fe20000410000 */
[C---:B------:R-:W-:Y:S01]  /*74f0*/  FFMA.FTZ R30, R0.reuse, R25, -R29 ;  /* 0x00000019001e7223 */ /* 0x040fe2000001081d */
[----:B------:R-:W-:Y:S02]  /*7500*/  HADD2.F32 R29, -RZ, R40.H1_H1 ;  /* 0x30000028ff1d7230 */ /* 0x000fe40000004100 */
[----:B------:R-:W-:Y:S01]  /*7510*/  FFMA.FTZ R31, R0, R26, R31 ;  /* 0x0000001a001f7223 */ /* 0x000fe2000001001f */
[----:B------:R-:W-:Y:S02]  /*7520*/  HADD2.F32 R25, -RZ, R38.H1_H1 ;  /* 0x30000026ff197230 */ /* 0x000fe40000004100 */
[-C--:B------:R-:W-:Y:S01]  /*7530*/  FMUL.FTZ R35, R4, R15.reuse ;  /* 0x0000000f04237220 */ /* 0x080fe20000410000 */
[----:B------:R-:W-:Y:S01]  /*7540*/  FFMA.FTZ R33, R8, R15, -R33 ;  /* 0x0000000f08217223 */ /* 0x000fe20000010821 */
[----:B------:R-:W-:Y:S01]  /*7550*/  FMUL.FTZ R15, R20, R29 ;  /* 0x0000001d140f7220 */ /* 0x000fe20000410000 */
[----:B------:R-:W-:-:S02]  /*7560*/  HADD2.F32 R5, -RZ, R5.H1_H1 ;  /* 0x30000005ff057230 */ /* 0x000fc40000004100 */
[-C--:B------:R-:W-:Y:S01]  /*7570*/  FMUL.FTZ R4, R20, R25.reuse ;  /* 0x0000001914047220 */ /* 0x080fe20000410000 */
[----:B------:R-:W-:Y:S02]  /*7580*/  HADD2.F32 R26, -RZ, R44.H1_H1 ;  /* 0x3000002cff1a7230 */ /* 0x000fe40000004100 */
[----:B------:R-:W-:Y:S01]  /*7590*/  FFMA.FTZ R25, R12, R25, -R15 ;  /* 0x000000190c197223 */ /* 0x000fe2000001080f */
[----:B------:R-:W-:Y:S02]  /*75a0*/  HADD2.F32 R0, -RZ, R42.H1_H1 ;  /* 0x3000002aff007230 */ /* 0x000fe40000004100 */
[----:B------:R-:W-:Y:S01]  /*75b0*/  FFMA.FTZ R20, R8, R27, R35 ;  /* 0x0000001b08147223 */ /* 0x000fe20000010023 */
[----:B------:R-:W-:Y:S02]  /*75c0*/  HADD2.F32 R9, -RZ, R9.H1_H1 ;  /* 0x30000009ff097230 */ /* 0x000fe40000004100 */
        /* <DEDUP_REMOVED lines=11> */
[--C-:B------:R-:W-:Y:S02]  /*7680*/  HADD2.F32 R13, -RZ, R10.reuse.H0_H0 ;  /* 0x2000000aff0d7230 */ /* 0x100fe40000004100 */
[----:B------:R-:W-:Y:S01]  /*7690*/  FFMA.FTZ R21, R9, R26, R34 ;  /* 0x0000001a09157223 */ /* 0x000fe20000010022 */
[----:B------:R-:W-:Y:S02]  /*76a0*/  HADD2.F32 R10, -RZ, R10.H1_H1 ;  /* 0x3000000aff0a7230 */ /* 0x000fe40000004100 */
[----:B------:R-:W-:Y:S01]  /*76b0*/  FMUL.FTZ R9, R6, R15 ;  /* 0x0000000f06097220 */ /* 0x000fe20000410000 */
[----:B------:R-:W-:Y:S02]  /*76c0*/  HADD2.F32 R5, -RZ, R43.H0_H0 ;  /* 0x2000002bff057230 */ /* 0x000fe40000004100 */
[C---:B------:R-:W-:Y:S01]  /*76d0*/  FFMA.FTZ R26, R13.reuse, R4, -R0 ;  /* 0x000000040d1a7223 */ /* 0x040fe20000010800 */
[----:B------:R-:W-:Y:S01]  /*76e0*/  FFMA.FTZ R27, R13, R8, R27 ;  /* 0x000000080d1b7223 */ /* 0x000fe2000001001b */
[--C-:B------:R-:W-:Y:S01]  /*76f0*/  HADD2.F32 R24, -RZ, R7.reuse.H0_H0 ;  /* 0x20000007ff187230 */ /* 0x100fe20000004100 */
[----:B------:R-:W-:Y:S01]  /*7700*/  F2FP.F16.F32.PACK_AB R8, R20, R31 ;  /* 0x0000001f1408723e */ /* 0x000fe200000000ff */
[----:B------:R-:W-:Y:S01]  /*7710*/  FFMA.FTZ R13, R10, R5, -R9 ;  /* 0x000000050a0d7223 */ /* 0x000fe20000010809 */
[----:B------:R-:W-:-:S02]  /*7720*/  HADD2.F32 R7, -RZ, R7.H1_H1 ;  /* 0x30000007ff077230 */ /* 0x000fc40000004100 */
[----:B------:R-:W-:Y:S01]  /*7730*/  FMUL.FTZ R29, R6, R5 ;  /* 0x00000005061d7220 */ /* 0x000fe20000410000 */
[----:B------:R-:W-:Y:S02]  /*7740*/  HADD2.F32 R9, -RZ, R41.H1_H1 ;  /* 0x30000029ff097230 */ /* 0x000fe40000004100 */
[----:B------:R-:W-:Y:S02]  /*7750*/  HADD2.F32 R4, -RZ, R45.H1_H1 ;  /* 0x3000002dff047230 */ /* 0x000fe40000004100 */
[----:B------:R-:W-:Y:S01]  /*7760*/  FFMA.FTZ R10, R10, R15, R29 ;  /* 0x0000000f0a0a7223 */ /* 0x000fe2000001001d */
[----:B------:R-:W-:Y:S02]  /*7770*/  HADD2.F32 R5, -RZ, R39.H1_H1 ;  /* 0x30000027ff057230 */ /* 0x000fe40000004100 */
[----:B------:R-:W-:Y:S01]  /*7780*/  FMUL.FTZ R15, R24, R9 ;  /* 0x00000009180f7220 */ /* 0x000fe20000410000 */
[----:B------:R-:W-:Y:S02]  /*7790*/  HADD2.F32 R0, -RZ, R43.H1_H1 ;  /* 0x3000002bff007230 */ /* 0x000fe40000004100 */
[----:B------:R-:W-:Y:S01]  /*77a0*/  FMUL.FTZ R6, R7, R4 ;  /* 0x0000000407067220 */ /* 0x000fe20000410000 */
[----:B------:R-:W-:-:S02]  /*77b0*/  HADD2.F32 R14, -RZ, R11.H0_H0 ;  /* 0x2000000bff0e7230 */ /* 0x000fc40000004100 */
[----:B------:R-:W-:Y:S01]  /*77c0*/  FMUL.FTZ R24, R24, R5 ;  /* 0x0000000518187220 */ /* 0x000fe20000410000 */
[----:B------:R-:W-:Y:S02]  /*77d0*/  HADD2.F32 R11, -RZ, R11.H1_H1 ;  /* 0x3000000bff0b7230 */ /* 0x000fe40000004100 */
[-C--:B------:R-:W-:Y:S01]  /*77e0*/  FMUL.FTZ R29, R7, R0.reuse ;  /* 0x00000000071d7220 */ /* 0x080fe20000410000 */
[----:B------:R-:W-:Y:S01]  /*77f0*/  F2FP.F16.F32.PACK_AB R10, R10, R27 ;  /* 0x0000001b0a0a723e */ /* 0x000fe200000000ff */
        /* <DEDUP_REMOVED lines=12> */
.L_x_7738:
[----:B------:R-:W-:Y:S05]  /*78c0*/  BSYNC B1 ;  /* 0x0000000000017941 */ /* 0x000fea0003800000 */
.L_x_7737:
[----:B------:R-:W-:Y:S05]  /*78d0*/  @P0 BRA `(.L_x_7728) ;  /* 0x00000004003c0947 */ /* 0x000fea0003800000 */
[----:B------:R-:W-:Y:S01]  /*78e0*/  LOP3.LUT R3, R234, R3, R204, 0x1e, !PT ;  /* 0x00000003ea037212 */ /* 0x000fe200078e1ecc */
[----:B-1----:R-:W1:Y:S01]  /*78f0*/  LDS.128 R8, [R229+0x18400] ;  /* 0x01840000e5087984 */ /* 0x002e620000000c00 */
[----:B------:R-:W-:Y:S02]  /*7900*/  HADD2.F32 R30, -RZ, R40.H0_H0 ;  /* 0x20000028ff1e7230 */ /* 0x000fe40000004100 */
[----:B------:R-:W-:Y:S02]  /*7910*/  HADD2.F32 R26, -RZ, R38.H0_H0 ;  /* 0x20000026ff1a7230 */ /* 0x000fe40000004100 */
[----:B------:R-:W-:Y:S02]  /*7920*/  IMAD.IADD R3, R206, 0x1, R3 ;  /* 0x00000001ce037824 */ /* 0x000fe400078e0203 */
[----:B------:R-:W-:Y:S02]  /*7930*/  HADD2.F32 R32, -RZ, R44.H0_H0 ;  /* 0x2000002cff207230 */ /* 0x000fe40000004100 */
[----:B------:R-:W-:-:S02]  /*7940*/  IMAD R3, R3, 0x2, R18 ;  /* 0x0000000203037824 */ /* 0x000fc400078e0212 */
[----:B------:R-:W-:Y:S02]  /*7950*/  HADD2.F32 R34, -RZ, R40.H1_H1 ;  /* 0x30000028ff227230 */ /* 0x000fe40000004100 */
[----:B------:R-:W-:Y:S01]  /*7960*/  HADD2.F32 R35, -RZ, R44.H1_H1 ;  /* 0x3000002cff237230 */ /* 0x000fe20000004100 */
[----:B------:R-:W2:Y:S01]  /*7970*/  LDS.128 R4, [R3+0x18400] ;  /* 0x0184000003047984 */ /* 0x000ea20000000c00 */
[----:B------:R-:W-:Y:S02]  /*7980*/  HADD2.F32 R37, -RZ, R41.H0_H0 ;  /* 0x20000029ff257230 */ /* 0x000fe40000004100 */
[----:B------:R-:W-:Y:S02]  /*7990*/  HADD2.F32 R33, -RZ, R39.H0_H0 ;  /* 0x20000027ff217230 */ /* 0x000fe40000004100 */
[--C-:B-1----:R-:W-:Y:S02]  /*79a0*/  HADD2.F32 R0, -RZ, R8.reuse.H0_H0 ;  /* 0x20000008ff007230 */ /* 0x102fe40000004100 */
[----:B------:R-:W-:-:S02]  /*79b0*/  HADD2.F32 R8, -RZ, R8.H1_H1 ;  /* 0x30000008ff087230 */ /* 0x000fc40000004100 */
[--C-:B------:R-:W-:Y:S02]  /*79c0*/  HADD2.F32 R12, -RZ, R9.reuse.H0_H0 ;  /* 0x20000009ff0c7230 */ /* 0x100fe40000004100 */
[----:B------:R-:W-:Y:S02]  /*79d0*/  HADD2.F32 R9, -RZ, R9.H1_H1 ;  /* 0x30000009ff097230 */ /* 0x000fe40000004100 */
[--C-:B------:R-:W-:Y:S02]  /*79e0*/  HADD2.F32 R13, -RZ, R10.reuse.H0_H0 ;  /* 0x2000000aff0d7230 */ /* 0x100fe40000004100 */
[----:B------:R-:W-:Y:S02]  /*79f0*/  HADD2.F32 R10, -RZ, R10.H1_H1 ;  /* 0x3000000aff0a7230 */ /* 0x000fe40000004100 */
[----:B------:R-:W-:Y:S02]  /*7a00*/  HADD2.F32 R14, -RZ, R11.H0_H0 ;  /* 0x2000000bff0e7230 */ /* 0x000fe40000004100 */
[----:B--2---:R-:W-:-:S02]  /*7a10*/  HADD2.F32 R15, -RZ, R4.H0_H0 ;  /* 0x20000004ff0f7230 */ /* 0x004fc40000004100 */
        /* <DEDUP_REMOVED lines=17> */
[-C--:B------:R-:W-:Y:S01]  /*7b30*/  FFMA.FTZ R27, R30, R12.reuse, -R27 ;  /* 0x0000000c1e1b7223 */ /* 0x080fe2000001081b */
[----:B------:R-:W-:Y:S02]  /*7b40*/  HADD2.F32 R6, -RZ, R6.H1_H1 ;  /* 0x30000006ff067230 */ /* 0x000fe40000004100 */
[----:B------:R-:W-:Y:S01]  /*7b50*/  FFMA.FTZ R31, R34, R12, R31 ;  /* 0x0000000c221f7223 */ /* 0x000fe2000001001f */
[----:B------:R-:W-:Y:S02]  /*7b60*/  HADD2.F32 R32, -RZ, R45.H0_H0 ;  /* 0x2000002dff207230 */ /* 0x000fe40000004100 */
[-C--:B------:R-:W-:Y:S01]  /*7b70*/  FMUL.FTZ R4, R35, R5.reuse ;  /* 0x0000000523047220 */ /* 0x080fe20000410000 */
[----:B------:R-:W-:Y:S01]  /*7b80*/  FMUL.FTZ R12, R29, R5 ;  /* 0x000000051d0c7220 */ /* 0x000fe20000410000 */
[----:B------:R-:W-:Y:S02]  /*7b90*/  HADD2.F32 R30, -RZ, R43.H0_H0 ;  /* 0x2000002bff1e7230 */ /* 0x000fe40000004100 */
[----:B------:R-:W-:Y:S01]  /*7ba0*/  FMUL.FTZ R20, R37, R21 ;  /* 0x0000001525147220 */ /* 0x000fe20000410000 */
[----:B------:R-:W-:Y:S01]  /*7bb0*/  FMUL.FTZ R5, R32, R6 ;  /* 0x0000000620057220 */ /* 0x000fe20000410000 */
[----:B------:R-:W-:-:S02]  /*7bc0*/  HADD2.F32 R24, -RZ, R7.H0_H0 ;  /* 0x20000007ff187230 */ /* 0x000fc40000004100 */
[----:B------:R-:W-:Y:S01]  /*7bd0*/  FFMA.FTZ R4, R29, R9, -R4 ;  /* 0x000000091d047223 */ /* 0x000fe20000010804 */
[----:B------:R-:W-:Y:S01]  /*7be0*/  FMUL.FTZ R26, R33, R21 ;  /* 0x00000015211a7220 */ /* 0x000fe20000410000 */
[----:B------:R-:W-:Y:S01]  /*7bf0*/  FFMA.FTZ R12, R35, R9, R12 ;  /* 0x00000009230c7223 */ /* 0x000fe2000001000c */
[-C--:B------:R-:W-:Y:S01]  /*7c00*/  FFMA.FTZ R20, R33, R13.reuse, -R20 ;  /* 0x0000000d21147223 */ /* 0x080fe20000010814 */
[----:B------:R-:W-:Y:S02]  /*7c10*/  HADD2.F32 R7, -RZ, R7.H1_H1 ;  /* 0x30000007ff077230 */ /* 0x000fe40000004100 */
[C---:B------:R-:W-:Y:S01]  /*7c20*/  FMUL.FTZ R9, R30.reuse, R6 ;  /* 0x000000061e097220 */ /* 0x040fe20000410000 */
[----:B------:R-:W-:Y:S01]  /*7c30*/  FFMA.FTZ R5, R30, R10, -R5 ;  /* 0x0000000a1e057223 */ /* 0x000fe20000010805 */
[----:B------:R-:W-:Y:S02]  /*7c40*/  HADD2.F32 R34, -RZ, R41.H1_H1 ;  /* 0x30000029ff227230 */ /* 0x000fe40000004100 */
[----:B------:R-:W-:Y:S01]  /*7c50*/  FFMA.FTZ R26, R37, R13, R26 ;  /* 0x0000000d251a7223 */ /* 0x000fe2000001001a */
[----:B------:R-:W-:-:S02]  /*7c60*/  HADD2.F32 R33, -RZ, R45.H1_H1 ;  /* 0x3000002dff217230 */ /* 0x000fc40000004100 */
[----:B------:R-:W-:Y:S01]  /*7c70*/  FFMA.FTZ R9, R32, R10, R9 ;  /* 0x0000000a20097223 */ /* 0x000fe20000010009 */
[----:B------:R-:W-:Y:S02]  /*7c80*/  HADD2.F32 R30, -RZ, R39.H1_H1 ;  /* 0x30000027ff1e7230 */ /* 0x000fe40000004100 */
[-C--:B------:R-:W-:Y:S01]  /*7c90*/  FMUL.FTZ R13, R34, R24.reuse ;  /* 0x00000018220d7220 */ /* 0x080fe20000410000 */
[----:B------:R-:W-:Y:S02]  /*7ca0*/  HADD2.F32 R29, -RZ, R43.H1_H1 ;  /* 0x3000002bff1d7230 */ /* 0x000fe40000004100 */
[-C--:B------:R-:W-:Y:S01]  /*7cb0*/  FMUL.FTZ R6, R33, R7.reuse ;  /* 0x0000000721067220 */ /* 0x080fe20000410000 */
[----:B------:R-:W-:Y:S02]  /*7cc0*/  HADD2.F32 R11, -RZ, R11.H1_H1 ;  /* 0x3000000bff0b7230 */ /* 0x000fe40000004100 */
[C---:B------:R-:W-:Y:S01]  /*7cd0*/  FMUL.FTZ R21, R30.reuse, R24 ;  /* 0x000000181e157220 */ /* 0x040fe20000410000 */
[-C--:B------:R-:W-:Y:S01]  /*7ce0*/  FFMA.FTZ R13, R30, R14.reuse, -R13 ;  /* 0x0000000e1e0d7223 */ /* 0x080fe2000001080d */
[C---:B------:R-:W-:Y:S01]  /*7cf0*/  FMUL.FTZ R10, R29.reuse, R7 ;  /* 0x000000071d0a7220 */ /* 0x040fe20000410000 */
[----:B------:R-:W-:Y:S01]  /*7d00*/  F2FP.F16.F32.PACK_AB R32, R0, R25 ;  /* 0x000000190020723e */ /* 0x000fe200000000ff */
[-C--:B------:R-:W-:Y:S01]  /*7d10*/  FFMA.FTZ R6, R29, R11.reuse, -R6 ;  /* 0x0000000b1d067223 */ /* 0x080fe20000010806 */
        /* <DEDUP_REMOVED lines=11> */
.L_x_7728:
[----:B------:R-:W-:Y:S05]  /*7dd0*/  BSYNC B0 ;  /* 0x0000000000007941 */ /* 0x000fea0003800000 */
.L_x_7714:
        /* <DEDUP_REMOVED lines=8> */
.L_x_7711:
[----:B--23--:R-:W2:Y:S01]  /*7e60*/  S2R R0, SR_TID.X ;  /* 0x0000000000007919 */ /* 0x00cea20000002100 */
[----:B------:R-:W-:Y:S05]  /*7e70*/  WARPSYNC.ALL ;  /* 0x0000000000007948 */ /* 0x000fea0003800000 */
[----:B--2---:R-:W-:-:S05]  /*7e80*/  SHF.R.U32.HI R0, RZ, 0x7, R0 ;  /* 0x00000007ff007819 */ /* 0x004fca0000011600 */
[----:B------:R-:W-:Y:S02]  /*7e90*/  VIADD R178, R0, 0x8 ;  /* 0x0000000800b27836 */ /* 0x000fe40000000000 */
[----:B------:R-:W-:-:S03]  /*7ea0*/  IMAD.U32 R0, RZ, RZ, UR44 ;  /* 0x0000002cff007e24 */ /* 0x000fc6000f8e00ff */
[----:B------:R2:W-:Y:S02]  /*7eb0*/  BAR.SYNC.DEFER_BLOCKING R178, 0x100 ;  /* 0x000400b20000751d */ /* 0x0005e40000010000 */
[----:B------:R-:W-:-:S13]  /*7ec0*/  ISETP.NE.AND P0, PT, R0, 0x3, PT ;  /* 0x000000030000780c */ /* 0x000fda0003f05270 */
[----:B--2---:R-:W-:Y:S05]  /*7ed0*/  @!P0 BRA `(.L_x_7739) ;  /* 0x0000000000048947 */ /* 0x004fea0003800000 */
[----:B------:R-:W-:Y:S01]  /*7ee0*/  BPT.TRAP 0x1 ;  /* 0x000000040000795c */ /* 0x000fe20000300000 */
.L_x_7739:
[----:B------:R-:W-:Y:S02]  /*7ef0*/  LEA R13, R22, R18, 0x3 ;  /* 0x00000012160d7211 */ /* 0x000fe400078e18ff */
[----:B------:R-:W-:-:S04]  /*7f00*/  SHF.L.U32 R14, R200, 0x1f, RZ ;  /* 0x0000001fc80e7819 */ /* 0x000fc800000006ff */
[----:B------:R2:W3:Y:S01]  /*7f10*/  SYNCS.PHASECHK.TRANS64.TRYWAIT P1, [R13+URZ+0x22830], R14 ;  /* 0x0228300e0d0075a7 */ /* 0x0004e2000802017f */
[----:B------:R-:W-:Y:S05]  /*7f20*/  @!P0 BRA `(.L_x_7740) ;  /* 0x0000000000048947 */ /* 0x000fea0003800000 */
[----:B------:R-:W-:Y:S01]  /*7f30*/  BPT.TRAP 0x1 ;  /* 0x000000040000795c */ /* 0x000fe20000300000 */
.L_x_7740:
[----:B------:R-:W-:Y:S01]  /*7f40*/  VIADD R0, R18, 0x1c400 ;  /* 0x0001c40012007836 */ /* 0x000fe20000000000 */
[----:B-1----:R-:W-:Y:S01]  /*7f50*/  LOP3.LUT R4, R28, 0x10000, RZ, 0xfc, !PT ;  /* 0x000100001c047812 */ /* 0x002fe200078efcff */
[----:B------:R-:W-:-:S03]  /*7f60*/  IMAD.MOV.U32 R5, RZ, RZ, 0x40000040 ;  /* 0x40000040ff057424 */ /* 0x000fc600078e00ff */
[----:B------:R-:W-:-:S04]  /*7f70*/  SHF.R.U32.HI R0, RZ, 0x4, R0 ;  /* 0x00000004ff007819 */ /* 0x000fc80000011600 */
[----:B------:R-:W-:-:S04]  /*7f80*/  LOP3.LUT R0, R0, 0x3fff, RZ, 0xc0, !PT ;  /* 0x00003fff00007812 */ /* 0x000fc800078ec0ff */
[----:B------:R-:W-:Y:S01]  /*7f90*/  LOP3.LUT R0, R0, 0x10000, RZ, 0xfc, !PT ;  /* 0x0001000000007812 */ /* 0x000fe200078efcff */
[----:B---3--:R-:W-:Y:S06]  /*7fa0*/  @P1 BRA `(.L_x_7741) ;  /* 0x0000000000081947 */ /* 0x008fec0003800000 */
[----:B------:R-:W1:Y:S02]  /*7fb0*/  SYNCS.PHASECHK.TRANS64.TRYWAIT P1, [R13+URZ+0x22830], R14 ;  /* 0x0228300e0d0075a7 */ /* 0x000e64000802017f */
[----:B-1----:R-:W-:Y:S05]  /*7fc0*/  @!P1 BRA `(.L_x_7742) ;  /* 0x000000c800a89947 */ /* 0x002fea0003800000 */
.L_x_7741:
[----:B------:R-:W-:Y:S01]  /*7fd0*/  IMAD R20, R22, 0x300, R0 ;  /* 0x0000030016147824 */ /* 0x000fe200078e0200 */
[----:B------:R-:W-:Y:S05]  /*7fe0*/  WARPSYNC.ALL ;  /* 0x0000000000007948 */ /* 0x000fea0003800000 */
[----:B------:R-:W-:Y:S01]  /*7ff0*/  IMAD.MOV.U32 R21, RZ, RZ, 0x40000040 ;  /* 0x40000040ff157424 */ /* 0x000fe200078e00ff */
[C---:B------:R-:W-:Y:S01]  /*8000*/  R2UR UR4, R4.reuse ;  /* 0x00000000040472ca */ /* 0x040fe200000e0000 */
[----:B----45:R-:W-:Y:S01]  /*8010*/  WARPGROUP.ARRIVE ;  /* 0x00000000000079c5 */ /* 0x030fe20000000000 */
        /* <DEDUP_REMOVED lines=8> */
[----:B------:R-:W3:Y:S01]  /*80a0*/  S2R R73, SR_TID.X ;  /* 0x0000000000497919 */ /* 0x000ee20000002100 */
[----:B------:R-:W-:-:S02]  /*80b0*/  IMAD.MOV.U32 R9, RZ, RZ, 0x40000040 ;  /* 0x40000040ff097424 */ /* 0x000fc400078e00ff */
[----:B------:R-:W-:Y:S02]  /*80c0*/  IMAD.MOV.U32 R21, RZ, RZ, 0x40000040 ;  /* 0x40000040ff157424 */ /* 0x000fe400078e00ff */
[----:B------:R-:W-:-:S04]  /*80d0*/  IMAD R3, R177, -0x60, R176 ;  /* 0xffffffa0b1037824 */ /* 0x000fc800078e02b0 */
[----:B------:R-:W-:Y:S01]  /*80e0*/  HGMMA.64x96x16.F32 R24, gdesc[UR4], RZ, !UPT, gsb0 ;  /* 0x01600000041879f0 */ /* 0x000fe2000c0008ff */
[----:B------:R-:W-:Y:S01]  /*80f0*/  R2UR UR4, R10 ;  /* 0x000000000a0472ca */ /* 0x000fe200000e0000 */
[----:B------:R-:W-:Y:S01]  /*8100*/  VIADD R12, R3, 0x60 ;  /* 0x00000060030c7836 */ /* 0x000fe20000000000 */
[----:B------:R-:W-:Y:S02]  /*8110*/  R2UR UR5, R11 ;  /* 0x000000000b0572ca */ /* 0x000fe400000e0000 */
[----:B------:R-:W-:Y:S01]  /*8120*/  R2UR UR6, R6 ;  /* 0x00000000060672ca */ /* 0x000fe200000e0000 */
[C---:B------:R-:W-:Y:S01]  /*8130*/  VIADD R6, R20.reuse, 0x4 ;  /* 0x0000000414067836 */ /* 0x040fe20000000000 */
[----:B------:R-:W-:Y:S01]  /*8140*/  R2UR UR7, R7 ;  /* 0x00000000070772ca */ /* 0x000fe200000e0000 */
[----:B------:R-:W-:Y:S02]  /*8150*/  IMAD.MOV.U32 R7, RZ, RZ, 0x40000040 ;  /* 0x40000040ff077424 */ /* 0x000fe400078e00ff */
[----:B------:R-:W-:-:S02]  /*8160*/  VIADD R20, R20, 0x6 ;  /* 0x0000000614147836 */ /* 0x000fc40000000000 */
[----:B------:R-:W-:-:S05]  /*8170*/  IMAD R12, R231, -0x2, R12 ;  /* 0xfffffffee70c7824 */ /* 0x000fca00078e020c */
[C---:B------:R-:W-:Y:S02]  /*8180*/  ISETP.GT.AND P2, PT, R12.reuse, RZ, PT ;  /* 0x000000ff0c00720c */ /* 0x040fe40003f44270 */
[C---:B------:R-:W-:Y:S02]  /*8190*/  ISETP.GT.AND P3, PT, R12.reuse, 0x1, PT ;  /* 0x000000010c00780c */ /* 0x040fe40003f64270 */
[C---:B------:R-:W-:Y:S02]  /*81a0*/  ISETP.GT.AND P4, PT, R12.reuse, 0x8, PT ;  /* 0x000000080c00780c */ /* 0x040fe40003f84270 */
[C---:B------:R-:W-:Y:S02]  /*81b0*/  ISETP.GT.AND P5, PT, R12.reuse, 0x9, PT ;  /* 0x000000090c00780c */ /* 0x040fe40003fa4270 */
[----:B------:R-:W-:Y:S02]  /*81c0*/  ISETP.GT.AND P1, PT, R12, 0x10, PT ;  /* 0x000000100c00780c */ /* 0x000fe40003f24270 */
[----:B---3--:R-:W-:Y:S01]  /*81d0*/  LOP3.LUT R73, R73, 0x7f, RZ, 0xc0, !PT ;  /* 0x0000007f49497812 */ /* 0x008fe200078ec0ff */
[----:B------:R-:W-:-:S02]  /*81e0*/  WARPGROUP.DEPBAR.LE gsb0, 0x0 ;  /* 0x00008000000079c5 */ /* 0x000fc40000010000 */
[----:B------:R-:W-:-:S06]  /*81f0*/  WARPGROUP.ARRIVE ;  /* 0x00000000000079c5 */ /* 0x000fcc0000000000 */
        /* <DEDUP_REMOVED lines=14> */
[----:B------:R-:W-:Y:S02]  /*82e0*/  WARPGROUP.DEPBAR.LE gsb0, 0x0 ;  /* 0x00008000000079c5 */ /* 0x000fe40000010000 */
[----:B------:R-:W-:-:S10]  /*82f0*/  WARPGROUP.ARRIVE ;  /* 0x00000000000079c5 */ /* 0x000fd40000000000 */
[----:B------:R-:W-:Y:S01]  /*8300*/  HGMMA.64x96x16.F32 R24, gdesc[UR4], R24, gsb0 ;  /* 0x01600000041879f0 */ /* 0x000fe20008000818 */
        /* <DEDUP_REMOVED lines=86> */
[----:B------:R-:W-:Y:S02]  /*8870*/  FSEL R64, R63, -INF , P1 ;  /* 0xff8000003f407808 */ /* 0x000fe40000800000 */
[----:B------:R-:W-:Y:S01]  /*8880*/  FMNMX.FTZ R21, R110, R3, !PT ;  /* 0x000000036e157209 */ /* 0x000fe20007810000 */
[----:B------:R-:W-:Y:S01]  /*8890*/  IMAD.U32 R3, RZ, RZ, UR4 ;  /* 0x00000004ff037e24 */ /* 0x000fe2000f8e00ff */
[----:B------:R-:W-:Y:S02]  /*88a0*/  FSEL R66, R66, -INF , P2 ;  /* 0xff80000042427808 */ /* 0x000fe40001000000 */
[----:B------:R-:W-:Y:S01]  /*88b0*/  FSEL R68, R67, -INF , P3 ;  /* 0xff80000043447808 */ /* 0x000fe20001800000 */
[----:B------:R-:W3:Y:S01]  /*88c0*/  SHFL.BFLY PT, R12, R21, 0x2, 0x1f ;  /* 0x0c401f00150c7f89 */ /* 0x000ee200000e0000 */
[----:B------:R-:W-:-:S02]  /*88d0*/  FSEL R70, R70, -INF , P4 ;  /* 0xff80000046467808 */ /* 0x000fc40002000000 */
[----:B---3--:R-:W-:-:S05]  /*88e0*/  FMNMX.FTZ R29, R21, R12, !PT ;  /* 0x0000000c151d7209 */ /* 0x008fca0007810000 */
[----:B------:R-:W3:Y:S02]  /*88f0*/  SHFL.BFLY PT, R12, R29, 0x1, 0x1f ;  /* 0x0c201f001d0c7f89 */ /* 0x000ee400000e0000 */
[----:B---3--:R-:W-:-:S04]  /*8900*/  FMNMX.FTZ R12, R29, R12, !PT ;  /* 0x0000000c1d0c7209 */ /* 0x008fc80007810000 */
[C---:B------:R-:W-:Y:S01]  /*8910*/  FSETP.NEU.FTZ.AND P6, PT, R12.reuse, -INF , PT ;  /* 0xff8000000c00780b */ /* 0x040fe20003fdd000 */
[----:B------:R-:W-:-:S05]  /*8920*/  FMUL.FTZ R15, R12, R3 ;  /* 0x000000030c0f7220 */ /* 0x000fca0000410000 */
[----:B------:R-:W-:Y:S02]  /*8930*/  FSEL R31, R15, RZ, P6 ;  /* 0x000000ff0f1f7208 */ /* 0x000fe40003000000 */
[----:B------:R-:W-:-:S03]  /*8940*/  FMNMX.FTZ R15, R26, R27, !PT ;  /* 0x0000001b1a0f7209 */ /* 0x000fc60007810000 */
[--C-:B------:R-:W-:Y:S01]  /*8950*/  FFMA.FTZ R29, R25, R3, -R31.reuse ;  /* 0x00000003191d7223 */ /* 0x100fe2000001081f */
        /* <DEDUP_REMOVED lines=15> */
[----:B------:R-:W3:Y:S01]  /*8a50*/  MUFU.EX2 R15, R29 ;  /* 0x0000001d000f7308 */ /* 0x000ee20000000800 */
        /* <DEDUP_REMOVED lines=16> */
[----:B------:R-:W-:Y:S01]  /*8b60*/  FMNMX.FTZ R25, R46, R25, !PT ;  /* 0x000000192e197209 */ /* 0x000fe20007810000 */
[----:B---3--:R-:W-:Y:S01]  /*8b70*/  FADD.FTZ R49, R152, R15 ;  /* 0x0000000f98317221 */ /* 0x008fe20000010000 */
[----:B------:R-:W-:Y:S01]  /*8b80*/  F2FP.F16.F32.PACK_AB R152, R15, R152 ;  /* 0x000000980f98723e */ /* 0x000fe200000000ff */
[--C-:B------:R-:W-:Y:S01]  /*8b90*/  FFMA.FTZ R104, R104, R3, -R31.reuse ;  /* 0x0000000368687223 */ /* 0x100fe2000001081f */
[----:B------:R-:W-:Y:S01]  /*8ba0*/  FMNMX.FTZ R25, R48, R25, !PT ;  /* 0x0000001930197209 */ /* 0x000fe20007810000 */
[-CC-:B------:R-:W-:Y:S01]  /*8bb0*/  FFMA.FTZ R106, R106, R3.reuse, -R31.reuse ;  /* 0x000000036a6a7223 */ /* 0x180fe2000001081f */
[--C-:B------:R-:W-:Y:S01]  /*8bc0*/  FFMA.FTZ R108, R108, R3, -R31.reuse ;  /* 0x000000036c6c7223 */ /* 0x100fe2000001081f */
[----:B------:R-:W-:Y:S01]  /*8bd0*/  MUFU.EX2 R156, R156 ;  /* 0x0000009c009c7308 */ /* 0x000fe20000000800 */
[----:B------:R-:W-:Y:S01]  /*8be0*/  FMNMX.FTZ R25, R50, R25, !PT ;  /* 0x0000001932197209 */ /* 0x000fe20007810000 */
[----:B------:R-:W-:-:S03]  /*8bf0*/  FFMA.FTZ R31, R110, R3, -R31 ;  /* 0x000000036e1f7223 */ /* 0x000fc6000001081f */
[----:B------:R-:W-:-:S03]  /*8c00*/  FMNMX.FTZ R29, R52, R25, !PT ;  /* 0x00000019341d7209 */ /* 0x000fc60007810000 */
[----:B------:R-:W-:Y:S01]  /*8c10*/  MUFU.EX2 R25, R80 ;  /* 0x0000005000197308 */ /* 0x000fe20000000800 */
[----:B------:R-:W-:-:S04]  /*8c20*/  FMNMX.FTZ R29, R54, R29, !PT ;  /* 0x0000001d361d7209 */ /* 0x000fc80007810000 */
[----:B------:R-:W-:-:S03]  /*8c30*/  FMNMX.FTZ R29, R36, R29, !PT ;  /* 0x0000001d241d7209 */ /* 0x000fc60007810000 */
[----:B------:R-:W-:Y:S01]  /*8c40*/  MUFU.EX2 R82, R82 ;  /* 0x0000005200527308 */ /* 0x000fe20000000800 */
[----:B------:R-:W-:-:S04]  /*8c50*/  FMNMX.FTZ R29, R58, R29, !PT ;  /* 0x0000001d3a1d7209 */ /* 0x000fc80007810000 */
[----:B------:R-:W-:-:S03]  /*8c60*/  FMNMX.FTZ R29, R40, R29, !PT ;  /* 0x0000001d281d7209 */ /* 0x000fc60007810000 */
[----:B------:R-:W3:Y:S01]  /*8c70*/  MUFU.EX2 R33, R84 ;  /* 0x0000005400217308 */ /* 0x000ee20000000800 */
[----:B------:R-:W-:-:S04]  /*8c80*/  FMNMX.FTZ R29, R62, R29, !PT ;  /* 0x0000001d3e1d7209 */ /* 0x000fc80007810000 */
[----:B------:R-:W-:-:S03]  /*8c90*/  FMNMX.FTZ R29, R64, R29, !PT ;  /* 0x0000001d401d7209 */ /* 0x000fc60007810000 */
[----:B------:R-:W-:Y:S01]  /*8ca0*/  MUFU.EX2 R86, R86 ;  /* 0x0000005600567308 */ /* 0x000fe20000000800 */
[----:B------:R-:W-:-:S04]  /*8cb0*/  FMNMX.FTZ R29, R66, R29, !PT ;  /* 0x0000001d421d7209 */ /* 0x000fc80007810000 */
[----:B------:R-:W-:-:S03]  /*8cc0*/  FMNMX.FTZ R29, R68, R29, !PT ;  /* 0x0000001d441d7209 */ /* 0x000fc60007810000 */
[----:B------:R-:W4:Y:S01]  /*8cd0*/  MUFU.EX2 R35, R88 ;  /* 0x0000005800237308 */ /* 0x000f220000000800 */
[----:B------:R-:W-:Y:S02]  /*8ce0*/  FMNMX.FTZ R29, R70, R29, !PT ;  /* 0x0000001d461d7209 */ /* 0x000fe40007810000 */
[----:B---3--:R-:W-:Y:S02]  /*8cf0*/  F2FP.F16.F32.PACK_AB R158, R33, R82 ;  /* 0x00000052219e723e */ /* 0x008fe400000000ff */
[----:B------:R-:W-:-:S03]  /*8d00*/  FMNMX.FTZ R29, R72, R29, !PT ;  /* 0x0000001d481d7209 */ /* 0x000fc60007810000 */
[----:B------:R-:W-:Y:S02]  /*8d10*/  MUFU.EX2 R37, R37 ;  /* 0x0000002500257308 */ /* 0x000fe40000000800 */
[----:B------:R-:W3:Y:S06]  /*8d20*/  SHFL.BFLY PT, R44, R29, 0x2, 0x1f ;  /* 0x0c401f001d2c7f89 */ /* 0x000eec00000e0000 */
[----:B------:R-:W0:Y:S01]  /*8d30*/  MUFU.EX2 R90, R90 ;  /* 0x0000005a005a7308 */ /* 0x000e220000000800 */
[----:B----4-:R-:W-:-:S07]  /*8d40*/  F2FP.F16.F32.PACK_AB R160, R35, R86 ;  /* 0x0000005623a0723e */ /* 0x010fce00000000ff */
[----:B------:R-:W-:Y:S08]  /*8d50*/  MUFU.EX2 R92, R92 ;  /* 0x0000005c005c7308 */ /* 0x000ff00000000800 */
[----:B------:R-:W4:Y:S01]  /*8d60*/  MUFU.EX2 R39, R94 ;  /* 0x0000005e00277308 */ /* 0x000f220000000800 */
[----:B0-----:R-:W-:Y:S02]  /*8d70*/  F2FP.F16.F32.PACK_AB R162, R90, R37 ;  /* 0x000000255aa2723e */ /* 0x001fe400000000ff */
[----:B---3--:R-:W-:-:S05]  /*8d80*/  FMNMX.FTZ R44, R29, R44, !PT ;  /* 0x0000002c1d2c7209 */ /* 0x008fca0007810000 */
[----:B------:R-:W0:Y:S01]  /*8d90*/  SHFL.BFLY PT, R29, R44, 0x1, 0x1f ;  /* 0x0c201f002c1d7f89 */ /* 0x000e2200000e0000 */
[----:B------:R-:W-:Y:S08]  /*8da0*/  MUFU.EX2 R96, R96 ;  /* 0x0000006000607308 */ /* 0x000ff00000000800 */
[----:B------:R-:W3:Y:S01]  /*8db0*/  MUFU.EX2 R41, R98 ;  /* 0x0000006200297308 */ /* 0x000ee20000000800 */
[----:B----4-:R-:W-:-:S07]  /*8dc0*/  F2FP.F16.F32.PACK_AB R164, R39, R92 ;  /* 0x0000005c27a4723e */ /* 0x010fce00000000ff */
[----:B------:R-:W-:Y:S01]  /*8dd0*/  MUFU.EX2 R56, R56 ;  /* 0x0000003800387308 */ /* 0x000fe20000000800 */
[----:B0-----:R-:W-:-:S07]  /*8de0*/  FMNMX.FTZ R180, R44, R29, !PT ;  /* 0x0000001d2cb47209 */ /* 0x001fce0007810000 */
[----:B------:R-:W0:Y:S01]  /*8df0*/  MUFU.EX2 R43, R100 ;  /* 0x00000064002b7308 */ /* 0x000e220000000800 */
[----:B---3--:R-:W-:Y:S02]  /*8e00*/  F2FP.F16.F32.PACK_AB R166, R41, R96 ;  /* 0x0000006029a6723e */ /* 0x008fe400000000ff */
[C---:B------:R-:W-:Y:S01]  /*8e10*/  FSETP.NEU.FTZ.AND P1, PT, R180.reuse, -INF , PT ;  /* 0xff800000b400780b */ /* 0x040fe20003f3d000 */
[----:B------:R-:W-:-:S04]  /*8e20*/  FMUL.FTZ R44, R180, R3 ;  /* 0x00000003b42c7220 */ /* 0x000fc80000410000 */
[----:B------:R-:W-:Y:S01]  /*8e30*/  MUFU.EX2 R60, R60 ;  /* 0x0000003c003c7308 */ /* 0x000fe20000000800 */
[----:B------:R-:W-:Y:S02]  /*8e40*/  FSEL R47, R44, RZ, P1 ;  /* 0x000000ff2c2f7208 */ /* 0x000fe40000800000 */
[----:B------:R-:W-:Y:S02]  /*8e50*/  ISETP.NE.AND P1, PT, R73, RZ, PT ;  /* 0x000000ff4900720c */ /* 0x000fe40003f25270 */
[----:B------:R-:W3:Y:S01]  /*8e60*/  S2R R73, SR_TID.X ;  /* 0x0000000000497919 */ /* 0x000ee20000002100 */
        /* <DEDUP_REMOVED lines=25> */
[-CC-:B------:R-:W-:Y:S01]  /*9000*/  FFMA.FTZ R70, R70, R3.reuse, -R47.reuse ;  /* 0x0000000346467223 */ /* 0x180fe2000001082f */
[----:B------:R-:W-:Y:S01]  /*9010*/  FFMA.FTZ R47, R72, R3, -R47 ;  /* 0x00000003482f7223 */ /* 0x000fe2000001082f */
[----:B0-----:R-:W-:-:S03]  /*9020*/  F2FP.F16.F32.PACK_AB R168, R43, R56 ;  /* 0x000000382ba8723e */ /* 0x001fc600000000ff */
[----:B------:R0:W2:Y:S01]  /*9030*/  MUFU.EX2 R155, R20 ;  /* 0x00000014009b7308 */ /* 0x0000a20000000800 */
[----:B---3--:R-:W-:Y:S02]  /*9040*/  SHF.R.U32.HI R73, RZ, 0x7, R73 ;  /* 0x00000007ff497819 */ /* 0x008fe40000011649 */
[----:B----4-:R-:W-:Y:S02]  /*9050*/  F2FP.F16.F32.PACK_AB R153, R27, R26 ;  /* 0x0000001a1b99723e */ /* 0x010fe400000000ff */
[----:B------:R-:W-:-:S03]  /*9060*/  IADD3 R181, -R73, 0xb, RZ ;  /* 0x0000000b49b57810 */ /* 0x000fc60007ffe1ff */
[----:B------:R-:W3:Y:S01]  /*9070*/  MUFU.EX2 R34, R34 ;  /* 0x0000002200227308 */ /* 0x000ee20000000800 */
[----:B0-----:R-:W-:Y:S01]  /*9080*/  FADD.FTZ R20, R154, R49 ;  /* 0x000000319a147221 */ /* 0x001fe20000010000 */
[----:B------:R-:W-:-:S03]  /*9090*/  F2FP.F16.F32.PACK_AB R154, R21, R154 ;  /* 0x0000009a159a723e */ /* 0x000fc600000000ff */
[----:B------:R-:W-:-:S03]  /*90a0*/  FADD.FTZ R49, R21, R20 ;  /* 0x0000001415317221 */ /* 0x000fc60000010000 */
[----:B------:R0:W4:Y:S01]  /*90b0*/  MUFU.EX2 R157, R24 ;  /* 0x00000018009d7308 */ /* 0x0001220000000800 */
[----:B------:R-:W-:Y:S01]  /*90c0*/  FADD.FTZ R20, R156, R49 ;  /* 0x000000319c147221 */ /* 0x000fe20000010000 */
[----:B------:R-:W-:Y:S01]  /*90d0*/  FADD.FTZ R49, R26, R27 ;  /* 0x0000001b1a317221 */ /* 0x000fe20000010000 */
[C---:B------:R-:W-:Y:S02]  /*90e0*/  F2FP.F16.F32.PACK_AB R156, R25.reuse, R156 ;  /* 0x0000009c199c723e */ /* 0x040fe400000000ff */
[----:B------:R-:W-:Y:S01]  /*90f0*/  FADD.FTZ R51, R25, R20 ;  /* 0x0000001419337221 */ /* 0x000fe20000010000 */
[----:B-1----:R-:W-:Y:S02]  /*9100*/  FADD.FTZ R20, R30, R49 ;  /* 0x000000311e147221 */ /* 0x002fe40000010000 */
[----:B------:R-:W1:Y:S01]  /*9110*/  MUFU.EX2 R38, R38 ;  /* 0x0000002600267308 */ /* 0x000e620000000800 */
[----:B0-----:R-:W-:Y:S01]  /*9120*/  FADD.FTZ R24, R82, R51 ;  /* 0x0000003352187221 */ /* 0x001fe20000010000 */
[----:B--2---:R-:W-:Y:S01]  /*9130*/  FADD.FTZ R49, R155, R20 ;  /* 0x000000149b317221 */ /* 0x004fe20000010000 */
[----:B------:R-:W-:-:S02]  /*9140*/  @!P1 IADD3 R20, R13, 0x22840, RZ ;  /* 0x000228400d149810 */ /* 0x000fc40007ffe0ff */
[----:B------:R-:W-:Y:S01]  /*9150*/  FADD.FTZ R51, R33, R24 ;  /* 0x0000001821337221 */ /* 0x000fe20000010000 */
[----:B---3--:R-:W-:Y:S01]  /*9160*/  FADD.FTZ R24, R34, R49 ;  /* 0x0000003122187221 */ /* 0x008fe20000010000 */
[----:B------:R-:W-:Y:S01]  /*9170*/  @!P1 PRMT R20, RZ, 0x654, R20 ;  /* 0x00000654ff149816 */ /* 0x000fe20000000014 */
[----:B------:R0:W2:Y:S01]  /*9180*/  MUFU.EX2 R159, R28 ;  /* 0x0000001c009f7308 */ /* 0x0000a20000000800 */
[----:B------:R3:W-:Y:S06]  /*9190*/  BAR.ARV R181, 0x100 ;  /* 0x000400b50000751d */ /* 0x0007ec0000002000 */
[----:B----4-:R-:W-:Y:S01]  /*91a0*/  FADD.FTZ R49, R157, R24 ;  /* 0x000000189d317221 */ /* 0x010fe20000010000 */
[----:B------:R-:W4:Y:S01]  /*91b0*/  MUFU.EX2 R42, R42 ;  /* 0x0000002a002a7308 */ /* 0x000f220000000800 */
[----:B------:R4:W-:Y:S01]  /*91c0*/  @!P1 SYNCS.ARRIVE.TRANS64.RED.A1T0 RZ, [R20+URZ], RZ ;  /* 0x000000ff14ff99a7 */ /* 0x0009e2000810043f */
[----:B0-----:R-:W-:Y:S01]  /*91d0*/  FADD.FTZ R28, R86, R51 ;  /* 0x00000033561c7221 */ /* 0x001fe20000010000 */
[----:B-1----:R-:W-:Y:S01]  /*91e0*/  FADD.FTZ R24, R38, R49 ;  /* 0x0000003126187221 */ /* 0x002fe20000010000 */
[----:B------:R-:W-:-:S02]  /*91f0*/  F2FP.F16.F32.PACK_AB R155, R155, R30 ;  /* 0x0000001e9b9b723e */ /* 0x000fc400000000ff */
[----:B------:R-:W-:Y:S01]  /*9200*/  FADD.FTZ R28, R35, R28 ;  /* 0x0000001c231c7221 */ /* 0x000fe20000010000 */
[----:B------:R-:W-:Y:S01]  /*9210*/  F2FP.F16.F32.PACK_AB R157, R157, R34 ;  /* 0x000000229d9d723e */ /* 0x000fe200000000ff */
[----:B------:R-:W0:Y:S01]  /*9220*/  MUFU.EX2 R161, R32 ;  /* 0x0000002000a17308 */ /* 0x000e220000000800 */
[----:B--2---:R-:W-:Y:S01]  /*9230*/  FADD.FTZ R49, R159, R24 ;  /* 0x000000189f317221 */ /* 0x004fe20000010000 */
[----:B------:R-:W-:Y:S01]  /*9240*/  FADD.FTZ R51, R37, R28 ;  /* 0x0000001c25337221 */ /* 0x000fe20000010000 */
[----:B------:R-:W-:-:S03]  /*9250*/  F2FP.F16.F32.PACK_AB R159, R159, R38 ;  /* 0x000000269f9f723e */ /* 0x000fc600000000ff */
[----:B------:R-:W-:Y:S02]  /*9260*/  FADD.FTZ R51, R90, R51 ;  /* 0x000000335a337221 */ /* 0x000fe40000010000 */
[----:B------:R-:W1:Y:S01]  /*9270*/  MUFU.EX2 R46, R46 ;  /* 0x0000002e002e7308 */ /* 0x000e620000000800 */
[----:B----4-:R-:W-:Y:S01]  /*9280*/  FADD.FTZ R20, R42, R49 ;  /* 0x000000312a147221 */ /* 0x010fe20000010000 */
[----:B------:R-:W-:-:S04]  /*9290*/  FADD.FTZ R24, R92, R51 ;  /* 0x000000335c187221 */ /* 0x000fc80000010000 */
[----:B------:R-:W-:Y:S02]  /*92a0*/  FADD.FTZ R51, R39, R24 ;  /* 0x0000001827337221 */ /* 0x000fe40000010000 */
        /* <DEDUP_REMOVED lines=51> */
[----:B------:R-:W-:Y:S02]  /*95e0*/  F2FP.F16.F32.PACK_AB R174, R31, R108 ;  /* 0x0000006c1fae723e */ /* 0x000fe400000000ff */
[C---:B-1----:R-:W-:Y:S01]  /*95f0*/  FADD.FTZ R20, R47.reuse, R20 ;  /* 0x000000142f147221 */ /* 0x042fe20000010000 */
[----:B------:R-:W-:Y:S01]  /*9600*/  F2FP.F16.F32.PACK_AB R175, R47, R70 ;  /* 0x000000462faf723e */ /* 0x000fe200000000ff */
[----:B---3--:R-:W-:Y:S06]  /*9610*/  @!P0 BRA `(.L_x_7743) ;  /* 0x0000000000048947 */ /* 0x008fec0003800000 */
[----:B------:R-:W-:Y:S01]  /*9620*/  BPT.TRAP 0x1 ;  /* 0x000000040000795c */ /* 0x000fe20000300000 */
.L_x_7743:
[----:B------:R0:W1:Y:S01]  /*9630*/  SYNCS.PHASECHK.TRANS64.TRYWAIT P2, [R13+URZ+0x22850], R14 ;  /* 0x0228500e0d0075a7 */ /* 0x000062000804017f */
[----:B------:R-:W-:Y:S05]  /*9640*/  @!P0 BRA `(.L_x_7744) ;  /* 0x0000000000048947 */ /* 0x000fea0003800000 */
[----:B------:R-:W-:Y:S01]  /*9650*/  BPT.TRAP 0x1 ;  /* 0x000000040000795c */ /* 0x000fe20000300000 */
.L_x_7744:
[----:B------:R-:W-:Y:S04]  /*9660*/  BSSY B0, `(.L_x_7745) ;  /* 0x0000004000007945 */ /* 0x000fe80003800000 */
[----:B-1----:R-:W-:Y:S05]  /*9670*/  @P2 BRA `(.L_x_7746) ;  /* 0x0000000000082947 */ /* 0x002fea0003800000 */
[----:B------:R-:W1:Y:S02]  /*9680*/  SYNCS.PHASECHK.TRANS64.TRYWAIT P2, [R13+URZ+0x22850], R14 ;  /* 0x0228500e0d0075a7 */ /* 0x000e64000804017f */
[----:B-1----:R-:W-:Y:S05]  /*9690*/  @!P2 BRA `(.L_x_7747) ;  /* 0x000000b40008a947 */ /* 0x002fea0003800000 */
.L_x_7746:
[----:B------:R-:W-:Y:S05]  /*96a0*/  BSYNC B0 ;  /* 0x0000000000007941 */ /* 0x000fea0003800000 */
.L_x_7745:
[----:B------:R-:W-:Y:S05]  /*96b0*/  WARPSYNC.ALL ;  /* 0x0000000000007948 */ /* 0x000fea0003800000 */
[----:B------:R-:W-:Y:S01]  /*96c0*/  R2UR UR4, R18 ;  /* 0x00000000120472ca */ /* 0x000fe200000e0000 */
[----:B------:R2:W-:Y:S01]  /*96d0*/  BAR.SYNC.DEFER_BLOCKING R178, 0x100 ;  /* 0x000400b20000751d */ /* 0x0005e20000010000 */
[----:B------:R-:W-:Y:S01]  /*96e0*/  IMAD.MOV.U32 R15, RZ, RZ, 0xc00 ;  /* 0x00000c00ff0f7424 */ /* 0x000fe200078e00ff */
[----:B------:R-:W-:Y:S01]  /*96f0*/  ISETP.GE.AND P2, PT, R176, 0x61, PT ;  /* 0x00000061b000780c */ /* 0x000fe20003f46270 */
[----:B01----:R-:W-:-:S03]  /*9700*/  @!P1 VIADD R13, R13, 0x22860 ;  /* 0x000228600d0d9836 */ /* 0x003fc60000000000 */
[----:B------:R-:W-:Y:S02]  /*9710*/  ULDC UR46, c[0x0][0x988] ;  /* 0x00026200002e7ab9 */ /* 0x000fe40000000800 */
[----:B------:R-:W-:-:S04]  /*9720*/  @!P1 PRMT R13, RZ, 0x654, R13 ;  /* 0x00000654ff0d9816 */ /* 0x000fc8000000000d */
[----:B------:R-:W-:-:S04]  /*9730*/  UIADD3 UR4, UR4, 0x400, URZ ;  /* 0x0000040004047890 */ /* 0x000fc8000fffe03f */
[----:B------:R-:W-:-:S04]  /*9740*/  USHF.R.U32.HI UR4, URZ, 0x4, UR4 ;  /* 0x000000043f047899 */ /* 0x000fc80008011604 */
[----:B------:R-:W-:-:S04]  /*9750*/  ULOP3.LUT UR4, UR4, 0x3fff, URZ, 0xc0, !UPT ;  /* 0x00003fff04047892 */ /* 0x000fc8000f8ec03f */
[----:B------:R-:W-:Y:S01]  /*9760*/  ULOP3.LUT UR37, UR4, 0x3000000, URZ, 0xfc, !UPT ;  /* 0x0300000004257892 */ /* 0x000fe2000f8efc3f */
[----:B------:R-:W-:-:S05]  /*9770*/  WARPGROUP.ARRIVE ;  /* 0x00000000000079c5 */ /* 0x000fca0000000000 */
[----:B------:R-:W-:Y:S02]  /*9780*/  IMAD R14, R22, R15, UR37 ;  /* 0x00000025160e7e24 */ /* 0x000fe4000f8e020f */
[----:B------:R-:W-:-:S03]  /*9790*/  IMAD.MOV.U32 R15, RZ, RZ, 0x40000040 ;  /* 0x40000040ff0f7424 */ /* 0x000fc600078e00ff */
[----:B------:R-:W-:Y:S02]  /*97a0*/  R2UR UR6, R14 ;  /* 0x000000000e0672ca */ /* 0x000fe400000e0000 */
[----:B------:R-:W-:Y:S02]  /*97b0*/  R2UR UR7, R15 ;  /* 0x000000000f0772ca */ /* 0x000fe400000e0000 */
[----:B------:R-:W-:-:S11]  /*97c0*/  MOV R15, 0x40000040 ;  /* 0x40000040000f7802 */ /* 0x000fd60000000f00 */
[----:B------:R-:W-:Y:S03]  /*97d0*/  HGMMA.64x256x16.F32 R24, R152, gdesc[UR4].tnspB, RZ, !UPT, gsb0 ;  /* 0x43e0000498187df0 */ /* 0x000fe6000c0008ff */
[----:B------:R-:W-:Y:S02]  /*97e0*/  WARPGROUP.DEPBAR.LE gsb0, 0x0 ;  /* 0x00008000000079c5 */ /* 0x000fe40000010000 */
[----:B------:R-:W-:Y:S01]  /*97f0*/  VIADD R152, R14, 0x80 ;  /* 0x000000800e987836 */ /* 0x000fe20000000000 */
[----:B------:R-:W-:Y:S01]  /*9800*/  WARPGROUP.ARRIVE ;  /* 0x00000000000079c5 */ /* 0x000fe20000000000 */
[----:B------:R-:W-:-:S03]  /*9810*/  IMAD.MOV.U32 R153, RZ, RZ, 0x40000040 ;  /* 0x40000040ff997424 */ /* 0x000fc600078e00ff */
[----:B------:R-:W-:Y:S01]  /*9820*/  R2UR UR6, R152 ;  /* 0x00000000980672ca */ /* 0x000fe200000e0000 */
[----:B------:R-:W-:Y:S01]  /*9830*/  VIADD R152, R14, 0x100 ;  /* 0x000001000e987836 */ /* 0x000fe20000000000 */
[----:B------:R-:W-:Y:S02]  /*9840*/  R2UR UR7, R153 ;  /* 0x00000000990772ca */ /* 0x000fe400000e0000 */
[----:B------:R-:W-:-:S14]  /*9850*/  MOV R153, 0x40000040 ;  /* 0x4000004000997802 */ /* 0x000fdc0000000f00 */
        /* <DEDUP_REMOVED lines=10> */
[C---:B------:R-:W-:Y:S01]  /*9900*/  VIADD R152, R14.reuse, 0x200 ;  /* 0x000002000e987836 */ /* 0x040fe20000000000 */
[----:B------:R-:W-:Y:S01]  /*9910*/  R2UR UR7, R153 ;  /* 0x00000000990772ca */ /* 0x000fe200000e0000 */
[----:B------:R-:W-:Y:S02]  /*9920*/  IMAD.MOV.U32 R153, RZ, RZ, 0x40000040 ;  /* 0x40000040ff997424 */ /* 0x000fe400078e00ff */
[----:B------:R-:W-:Y:S01]  /*9930*/  VIADD R14, R14, 0x280 ;  /* 0x000002800e0e7836 */ /* 0x000fe20000000000 */
[----:B------:R-:W-:Y:S02]  /*9940*/  WARPGROUP.DEPBAR.LE gsb0, 0x0 ;  /* 0x00008000000079c5 */ /* 0x000fe40000010000 */
[----:B------:R-:W-:-:S15]  /*9950*/  WARPGROUP.ARRIVE ;  /* 0x00000000000079c5 */ /* 0x000fde0000000000 */
[----:B------:R-:W-:-:S04]  /*9960*/  NOP ;  /* 0x0000000000007918 */ /* 0x000fc80000000000 */
        /* <DEDUP_REMOVED lines=14> */
[----:B------:R2:W-:Y:S01]  /*9a50*/  @!P1 SYNCS.ARRIVE.TRANS64.RED.A1T0 RZ, [R13+URZ], RZ ;  /* 0x000000ff0dff99a7 */ /* 0x0005e2000810043f */
[----:B------:R-:W-:Y:S05]  /*9a60*/  @!P2 BRA `(.L_x_7748) ;  /* 0x0000001c00b8a947 */ /* 0x000fea0003800000 */
[----:B------:R-:W-:Y:S02]  /*9a70*/  VIADD R15, R177, 0xfffffffe ;  /* 0xfffffffeb10f7836 */ /* 0x000fe40000000000 */
[----:B------:R-:W-:Y:S02]  /*9a80*/  IMAD.MOV.U32 R222, RZ, RZ, R180 ;  /* 0x000000ffffde7224 */ /* 0x000fe400078e00b4 */
[----:B------:R-:W-:-:S07]  /*9a90*/  IMAD.MOV.U32 R223, RZ, RZ, R12 ;  /* 0x000000ffffdf7224 */ /* 0x000fce00078e000c */
.L_x_7758:
[----:B------:R-:W-:Y:S01]  /*9aa0*/  VIADD R22, R22, 0x1 ;  /* 0x0000000116167836 */ /* 0x000fe20000000000 */
[----:B------:R-:W-:Y:S05]  /*9ab0*/  YIELD ;  /* 0x0000000000007946 */ /* 0x000fea0003800000 */
[----:B------:R-:W-:Y:S02]  /*9ac0*/  ISETP.NE.AND P3, PT, R22, 0x2, PT ;  /* 0x000000021600780c */ /* 0x000fe40003f65270 */
[----:B------:R-:W-:Y:S02]  /*9ad0*/  ISETP.GT.AND P2, PT, R15, RZ, PT ;  /* 0x000000ff0f00720c */ /* 0x000fe40003f44270 */
[----:B------:R-:W-:-:S02]  /*9ae0*/  SEL R3, RZ, 0x1, P3 ;  /* 0x00000001ff037807 */ /* 0x000fc40001800000 */
[----:B------:R-:W-:Y:S02]  /*9af0*/  IADD3 R15, R15, -0x1, RZ ;  /* 0xffffffff0f0f7810 */ /* 0x000fe40007ffe0ff */
[----:B------:R-:W-:Y:S02]  /*9b00*/  LOP3.LUT R200, R200, R3, RZ, 0x3c, !PT ;  /* 0x00000003c8c87212 */ /* 0x000fe400078e3cff */
[----:B------:R-:W-:Y:S01]  /*9b10*/  SEL R22, R22, RZ, P3 ;  /* 0x000000ff16167207 */ /* 0x000fe20001800000 */
[----:B0-----:R-:W-:Y:S06]  /*9b20*/  @!P0 BRA `(.L_x_7749) ;  /* 0x0000000000048947 */ /* 0x001fec0003800000 */
[----:B------:R-:W-:Y:S01]  /*9b30*/  BPT.TRAP 0x1 ;  /* 0x000000040000795c */ /* 0x000fe20000300000 */
.L_x_7749:
[----:B------:R-:W-:Y:S01]  /*9b40*/  IMAD R14, R22, 0x8, R18 ;  /* 0x00000008160e7824 */ /* 0x000fe200078e0212 */
[----:B--2---:R-:W-:-:S04]  /*9b50*/  SHF.L.U32 R13, R200, 0x1f, RZ ;  /* 0x0000001fc80d7819 */ /* 0x004fc800000006ff */
[----:B------:R0:W1:Y:S01]  /*9b60*/  SYNCS.PHASECHK.TRANS64.TRYWAIT P3, [R14+URZ+0x22830], R13 ;  /* 0x0228300d0e0075a7 */ /* 0x000062000806017f */
[----:B------:R-:W-:Y:S05]  /*9b70*/  @!P0 BRA `(.L_x_7750) ;  /* 0x0000000000048947 */ /* 0x000fea0003800000 */
[----:B------:R-:W-:Y:S01]  /*9b80*/  BPT.TRAP 0x1 ;  /* 0x000000040000795c */ /* 0x000fe20000300000 */
.L_x_7750:
[----:B------:R-:W-:Y:S02]  /*9b90*/  IMAD R214, R22, 0x300, R0 ;  /* 0x0000030016d67824 */ /* 0x000fe400078e0200 */
[----:B------:R-:W-:Y:S01]  /*9ba0*/  IMAD.MOV.U32 R215, RZ, RZ, 0x40000040 ;  /* 0x40000040ffd77424 */ /* 0x000fe200078e00ff */
[----:B-1----:R-:W-:Y:S06]  /*9bb0*/  @P3 BRA `(.L_x_7751) ;  /* 0x0000000000083947 */ /* 0x002fec0003800000 */
[----:B------:R-:W1:Y:S02]  /*9bc0*/  SYNCS.PHASECHK.TRANS64.TRYWAIT P3, [R14+URZ+0x22830], R13 ;  /* 0x0228300d0e0075a7 */ /* 0x000e64000806017f */
[----:B-1----:R-:W-:Y:S05]  /*9bd0*/  @!P3 BRA `(.L_x_7752) ;  /* 0x000000ac00ccb947 */ /* 0x002fea0003800000 */
.L_x_7751:
[----:B------:R-:W-:Y:S05]  /*9be0*/  WARPSYNC.ALL ;  /* 0x0000000000007948 */ /* 0x000fea0003800000 */
[C---:B------:R-:W-:Y:S01]  /*9bf0*/  R2UR UR6, R214.reuse ;  /* 0x00000000d60672ca */ /* 0x040fe200000e0000 */
[----:B------:R-:W-:Y:S01]  /*9c00*/  WARPGROUP.ARRIVE ;  /* 0x00000000000079c5 */ /* 0x000fe20000000000 */
[----:B------:R-:W-:Y:S01]  /*9c10*/  R2UR UR7, R215 ;  /* 0x00000000d70772ca */ /* 0x000fe200000e0000 */
[----:B------:R-:W-:Y:S01]  /*9c20*/  VIADD R216, R214, 0x2 ;  /* 0x00000002d6d87836 */ /* 0x000fe20000000000 */
[----:B------:R-:W-:Y:S01]  /*9c30*/  R2UR UR4, R4 ;  /* 0x00000000040472ca */ /* 0x000fe200000e0000 */
[----:B------:R-:W-:Y:S01]  /*9c40*/  IMAD.MOV.U32 R217, RZ, RZ, 0x40000040 ;  /* 0x40000040ffd97424 */ /* 0x000fe200078e00ff */
[----:B------:R-:W-:Y:S01]  /*9c50*/  R2UR UR5, R5 ;  /* 0x00000000050572ca */ /* 0x000fe200000e0000 */
[----:B------:R-:W-:Y:S01]  /*9c60*/  IMAD.MOV.U32 R215, RZ, RZ, 0x40000040 ;  /* 0x40000040ffd77424 */ /* 0x000fe200078e00ff */
[----:B------:R-:W2:Y:S11]  /*9c70*/  S2R R226, SR_TID.X ;  /* 0x0000000000e27919 */ /* 0x000eb60000002100 */
[----:B------:R-:W-:Y:S01]  /*9c80*/  HGMMA.64x96x16.F32 R152, gdesc[UR4], RZ, !UPT, gsb0 ;  /* 0x01600000049879f0 */ /* 0x000fe2000c0008ff */
[----:B------:R-:W-:Y:S01]  /*9c90*/  R2UR UR6, R216 ;  /* 0x00000000d80672ca */ /* 0x000fe200000e0000 */
[C---:B------:R-:W-:Y:S01]  /*9ca0*/  VIADD R216, R214.reuse, 0x4 ;  /* 0x00000004d6d87836 */ /* 0x040fe20000000000 */
[----:B------:R-:W-:Y:S01]  /*9cb0*/  R2UR UR7, R217 ;  /* 0x00000000d90772ca */ /* 0x000fe200000e0000 */
[----:B------:R-:W-:Y:S01]  /*9cc0*/  VIADD R214, R214, 0x6 ;  /* 0x00000006d6d67836 */ /* 0x000fe20000000000 */
[----:B------:R-:W-:-:S02]  /*9cd0*/  R2UR UR4, R10 ;  /* 0x000000000a0472ca */ /* 0x000fc400000e0000 */
[----:B------:R-:W-:Y:S02]  /*9ce0*/  R2UR UR5, R11 ;  /* 0x000000000b0572ca */ /* 0x000fe400000e0000 */
[----:B------:R-:W-:Y:S01]  /*9cf0*/  MOV R217, 0x40000040 ;  /* 0x4000004000d97802 */ /* 0x000fe20000000f00 */
[----:B------:R-:W-:Y:S02]  /*9d00*/  WARPGROUP.DEPBAR.LE gsb0, 0x0 ;  /* 0x00008000000079c5 */ /* 0x000fe40000010000 */
        /* <DEDUP_REMOVED lines=9> */
[----:B------:R-:W-:Y:S02]  /*9da0*/  R2UR UR6, R214 ;  /* 0x00000000d60672ca */ /* 0x000fe400000e0000 */
[----:B------:R-:W-:Y:S02]  /*9db0*/  R2UR UR7, R215 ;  /* 0x00000000d70772ca */ /* 0x000fe400000e0000 */
[----:B------:R-:W-:Y:S02]  /*9dc0*/  R2UR UR4, R6 ;  /* 0x00000000060472ca */ /* 0x000fe400000e0000 */
[----:B------:R-:W-:Y:S01]  /*9dd0*/  R2UR UR5, R7 ;  /* 0x00000000070572ca */ /* 0x000fe200000e0000 */
[----:B------:R-:W-:Y:S02]  /*9de0*/  WARPGROUP.DEPBAR.LE gsb0, 0x0 ;  /* 0x00008000000079c5 */ /* 0x000fe40000010000 */
[----:B------:R-:W-:-:S10]  /*9df0*/  WARPGROUP.ARRIVE ;  /* 0x00000000000079c5 */ /* 0x000fd40000000000 */
[----:B------:R-:W-:Y:S03]  /*9e00*/  HGMMA.64x96x16.F32 R152, gdesc[UR4], R152, gsb0 ;  /* 0x01600000049879f0 */ /* 0x000fe60008000898 */
[----:B------:R-:W-:Y:S02]  /*9e10*/  WARPGROUP.DEPBAR.LE gsb0, 0x0 ;  /* 0x00008000000079c5 */ /* 0x000fe40000010000 */
[----:B------:R-:W-:Y:S02]  /*9e20*/  FMNMX.FTZ R12, R152, R223, !PT ;  /* 0x000000df980c7209 */ /* 0x000fe40007810000 */
        /* <DEDUP_REMOVED lines=23> */
[----:B------:R-:W-:-:S03]  /*9fa0*/  IMAD.U32 R3, RZ, RZ, UR46 ;  /* 0x0000002eff037e24 */ /* 0x000fc6000f8e00ff */
[----:B------:R-:W-:-:S05]  /*9fb0*/  FMNMX.FTZ R215, R197, R12, !PT ;  /* 0x0000000cc5d77209 */ /* 0x000fca0007810000 */
[----:B------:R-:W3:Y:S02]  /*9fc0*/  SHFL.BFLY PT, R12, R215, 0x2, 0x1f ;  /* 0x0c401f00d70c7f89 */ /* 0x000ee400000e0000 */
[----:B---3--:R-:W-:Y:S02]  /*9fd0*/  FMNMX.FTZ R217, R215, R12, !PT ;  /* 0x0000000cd7d97209 */ /* 0x008fe40007810000 */
[----:B------:R-:W-:-:S03]  /*9fe0*/  FMNMX.FTZ R215, R155, R224, !PT ;  /* 0x000000e09bd77209 */ /* 0x000fc60007810000 */
[----:B------:R-:W3:Y:S01]  /*9ff0*/  SHFL.BFLY PT, R12, R217, 0x1, 0x1f ;  /* 0x0c201f00d90c7f89 */ /* 0x000ee200000e0000 */
[----:B------:R-:W-:-:S04]  /*a000*/  FMNMX.FTZ R224, R158, R215, !PT ;  /* 0x000000d79ee07209 */ /* 0x000fc80007810000 */
[----:B------:R-:W-:-:S04]  /*a010*/  FMNMX.FTZ R215, R159, R224, !PT ;  /* 0x000000e09fd77209 */ /* 0x000fc80007810000 */
[----:B------:R-:W-:-:S04]  /*a020*/  FMNMX.FTZ R224, R162, R215, !PT ;  /* 0x000000d7a2e07209 */ /* 0x000fc80007810000 */
[----:B------:R-:W-:-:S04]  /*a030*/  FMNMX.FTZ R215, R163, R224, !PT ;  /* 0x000000e0a3d77209 */ /* 0x000fc80007810000 */
[----:B------:R-:W-:-:S04]  /*a040*/  FMNMX.FTZ R224, R166, R215, !PT ;  /* 0x000000d7a6e07209 */ /* 0x000fc80007810000 */
[----:B------:R-:W-:Y:S02]  /*a050*/  FMNMX.FTZ R215, R167, R224, !PT ;  /* 0x000000e0a7d77209 */ /* 0x000fe40007810000 */
[----:B---3--:R-:W-:Y:S02]  /*a060*/  FMNMX.FTZ R12, R217, R12, !PT ;  /* 0x0000000cd90c7209 */ /* 0x008fe40007810000 */
[----:B------:R-:W-:-:S03]  /*a070*/  FMNMX.FTZ R224, R170, R215, !PT ;  /* 0x000000d7aae07209 */ /* 0x000fc60007810000 */
[C---:B------:R-:W-:Y:S01]  /*a080*/  FADD.FTZ R214, -R12.reuse, R223 ;  /* 0x000000df0cd67221 */ /* 0x040fe20000010100 */
[----:B------:R-:W-:Y:S01]  /*a090*/  FMNMX.FTZ R215, R171, R224, !PT ;  /* 0x000000e0abd77209 */ /* 0x000fe20007810000 */
[-C--:B------:R-:W-:Y:S02]  /*a0a0*/  FMUL.FTZ R216, R12, R3.reuse ;  /* 0x000000030cd87220 */ /* 0x080fe40000410000 */
[----:B------:R-:W-:Y:S01]  /*a0b0*/  FMUL.FTZ R214, R214, R3 ;  /* 0x00000003d6d67220 */ /* 0x000fe20000410000 */
        /* <DEDUP_REMOVED lines=31> */
[----:B------:R-:W-:-:S04]  /*a2b0*/  FMNMX.FTZ R224, R190, R215, !PT ;  /* 0x000000d7bee07209 */ /* 0x000fc80007810000 */
[----:B------:R-:W-:Y:S02]  /*a2c0*/  FMNMX.FTZ R215, R191, R224, !PT ;  /* 0x000000e0bfd77209 */ /* 0x000fe40007810000 */
[----:B------:R-:W4:Y:S02]  /*a2d0*/  MUFU.EX2 R152, R152 ;  /* 0x0000009800987308 */ /* 0x000f240000000800 */
[----:B------:R-:W-:-:S04]  /*a2e0*/  FMNMX.FTZ R224, R194, R215, !PT ;  /* 0x000000d7c2e07209 */ /* 0x000fc80007810000 */
[----:B------:R-:W-:Y:S02]  /*a2f0*/  FMNMX.FTZ R215, R195, R224, !PT ;  /* 0x000000e0c3d77209 */ /* 0x000fe40007810000 */
[----:B------:R-:W5:Y:S01]  /*a300*/  MUFU.EX2 R153, R153 ;  /* 0x0000009900997308 */ /* 0x000f620000000800 */
[-C--:B---3--:R-:W-:Y:S01]  /*a310*/  FMUL.FTZ R24, R24, R214.reuse ;  /* 0x000000d618187220 */ /* 0x088fe20000410000 */
[----:B------:R-:W-:Y:S01]  /*a320*/  FMNMX.FTZ R224, R198, R215, !PT ;  /* 0x000000d7c6e07209 */ /* 0x000fe20007810000 */
[-CC-:B------:R-:W-:Y:S01]  /*a330*/  FFMA.FTZ R215, R180, R3.reuse, -R216.reuse ;  /* 0x00000003b4d77223 */ /* 0x180fe200000108d8 */
[-C--:B------:R-:W-:Y:S01]  /*a340*/  FFMA.FTZ R216, R197, R3.reuse, -R216 ;  /* 0x00000003c5d87223 */ /* 0x080fe200000108d8 */
[----:B------:R-:W-:Y:S01]  /*a350*/  FMUL.FTZ R25, R25, R214 ;  /* 0x000000d619197220 */ /* 0x000fe20000410000 */
[----:B------:R-:W-:Y:S01]  /*a360*/  FMNMX.FTZ R223, R199, R224, !PT ;  /* 0x000000e0c7df7209 */ /* 0x000fe20007810000 */
[-C--:B------:R-:W-:Y:S01]  /*a370*/  FMUL.FTZ R28, R28, R214.reuse ;  /* 0x000000d61c1c7220 */ /* 0x080fe20000410000 */
        /* <DEDUP_REMOVED lines=27> */
[----:B---3--:R-:W-:Y:S01]  /*a530*/  FMNMX.FTZ R181, R223, R224, !PT ;  /* 0x000000e0dfb57209 */ /* 0x008fe20007810000 */
[-C--:B------:R-:W-:Y:S01]  /*a540*/  FMUL.FTZ R73, R73, R214.reuse ;  /* 0x000000d649497220 */ /* 0x080fe20000410000 */
[-C--:B------:R-:W-:Y:S01]  /*a550*/  FMUL.FTZ R76, R76, R214.reuse ;  /* 0x000000d64c4c7220 */ /* 0x080fe20000410000 */
[-C--:B------:R-:W-:Y:S01]  /*a560*/  FMUL.FTZ R77, R77, R214.reuse ;  /* 0x000000d64d4d7220 */ /* 0x080fe20000410000 */
[-C--:B------:R-:W-:Y:S01]  /*a570*/  FMUL.FTZ R80, R80, R214.reuse ;  /* 0x000000d650507220 */ /* 0x080fe20000410000 */
[----:B------:R-:W3:Y:S01]  /*a580*/  SHFL.BFLY PT, R180, R181, 0x1, 0x1f ;  /* 0x0c201f00b5b47f89 */ /* 0x000ee200000e0000 */
        /* <DEDUP_REMOVED lines=25> */
[----:B--2---:R-:W-:Y:S01]  /*a720*/  SHF.R.U32.HI R181, RZ, 0x7, R226 ;  /* 0x00000007ffb57819 */ /* 0x004fe200000116e2 */
[-C--:B------:R-:W-:Y:S01]  /*a730*/  FMUL.FTZ R121, R121, R214.reuse ;  /* 0x000000d679797220 */ /* 0x080fe20000410000 */
[-C--:B------:R-:W-:Y:S01]  /*a740*/  FMUL.FTZ R124, R124, R214.reuse ;  /* 0x000000d67c7c7220 */ /* 0x080fe20000410000 */
[C---:B------:R-:W-:Y:S01]  /*a750*/  FADD.FTZ R222, -R180.reuse, R222 ;  /* 0x000000deb4de7221 */ /* 0x040fe20000010100 */
[-C--:B------:R-:W-:Y:S01]  /*a760*/  FMUL.FTZ R228, R180, R3.reuse ;  /* 0x00000003b4e47220 */ /* 0x080fe20000410000 */
[----:B------:R-:W-:Y:S01]  /*a770*/  IADD3 R181, -R181, 0xb, RZ ;  /* 0x0000000bb5b57810 */ /* 0x000fe20007ffe1ff */
        /* <DEDUP_REMOVED lines=9> */
[----:B------:R-:W-:Y:S01]  /*a810*/  FFMA.FTZ R162, R182, R3, -R228 ;  /* 0x00000003b6a27223 */ /* 0x000fe200000108e4 */
[----:B----4-:R-:W-:Y:S01]  /*a820*/  FFMA.FTZ R182, R214, R21, R152 ;  /* 0x00000015d6b67223 */ /* 0x010fe20000010098 */
[-CC-:B------:R-:W-:Y:S01]  /*a830*/  FFMA.FTZ R225, R166, R3.reuse, -R228.reuse ;  /* 0x00000003a6e17223 */ /* 0x180fe200000108e4 */
[-CC-:B------:R-:W-:Y:S01]  /*a840*/  FFMA.FTZ R166, R175, R3.reuse, -R228.reuse ;  /* 0x00000003afa67223 */ /* 0x180fe200000108e4 */
[-C--:B------:R-:W-:Y:S01]  /*a850*/  FFMA.FTZ R167, R167, R3.reuse, -R228 ;  /* 0x00000003a7a77223 */ /* 0x080fe200000108e4 */
[C---:B-----5:R-:W-:Y:S01]  /*a860*/  FADD.FTZ R21, R153.reuse, R182 ;  /* 0x000000b699157221 */ /* 0x060fe20000010000 */
[----:B------:R-:W2:Y:S01]  /*a870*/  MUFU.EX2 R222, R222 ;  /* 0x000000de00de7308 */ /* 0x000ea20000000800 */
[-CC-:B------:R-:W-:Y:S01]  /*a880*/  FFMA.FTZ R236, R170, R3.reuse, -R228.reuse ;  /* 0x00000003aaec7223 */ /* 0x180fe200000108e4 */
[-CC-:B------:R-:W-:Y:S01]  /*a890*/  FFMA.FTZ R170, R178, R3.reuse, -R228.reuse ;  /* 0x00000003b2aa7223 */ /* 0x180fe200000108e4 */
[----:B------:R-:W-:Y:S01]  /*a8a0*/  F2FP.F16.F32.PACK_AB R152, R153, R152 ;  /* 0x000000989998723e */ /* 0x000fe200000000ff */
[----:B------:R-:W-:Y:S01]  /*a8b0*/  FFMA.FTZ R226, R171, R3, -R228 ;  /* 0x00000003abe27223 */ /* 0x000fe200000108e4 */
[----:B------:R-:W-:-:S02]  /*a8c0*/  @!P1 VIADD R154, R14, 0x22840 ;  /* 0x000228400e9a9836 */ /* 0x000fc40000000000 */
[-CC-:B------:R-:W-:Y:S01]  /*a8d0*/  FFMA.FTZ R174, R174, R3.reuse, -R228.reuse ;  /* 0x00000003aeae7223 */ /* 0x180fe200000108e4 */
[-C--:B------:R-:W-:Y:S01]  /*a8e0*/  FFMA.FTZ R158, R183, R3.reuse, -R228 ;  /* 0x00000003b79e7223 */ /* 0x080fe200000108e4 */
[----:B------:R-:W3:Y:S01]  /*a8f0*/  MUFU.EX2 R155, R155 ;  /* 0x0000009b009b7308 */ /* 0x000ee20000000800 */
[----:B------:R-:W-:Y:S01]  /*a900*/  FMUL.FTZ R128, R128, R214 ;  /* 0x000000d680807220 */ /* 0x000fe20000410000 */
[----:B------:R-:W-:Y:S01]  /*a910*/  @!P1 PRMT R154, RZ, 0x654, R154 ;  /* 0x00000654ff9a9816 */ /* 0x000fe2000000009a */
[----:B------:R4:W-:Y:S06]  /*a920*/  BAR.ARV R181, 0x100 ;  /* 0x000400b50000751d */ /* 0x0009ec0000002000 */
[----:B------:R-:W5:Y:S01]  /*a930*/  MUFU.EX2 R223, R223 ;  /* 0x000000df00df7308 */ /* 0x000f620000000800 */
[----:B--2---:R-:W-:Y:S01]  /*a940*/  FFMA.FTZ R20, R197, R20, R222 ;  /* 0x00000014c5147223 */ /* 0x004fe200000100de */
[----:B------:R2:W-:Y:S01]  /*a950*/  @!P1 SYNCS.ARRIVE.TRANS64.RED.A1T0 RZ, [R154+URZ], RZ ;  /* 0x000000ff9aff99a7 */ /* 0x0005e2000810043f */
[-C--:B------:R-:W-:Y:S01]  /*a960*/  FMUL.FTZ R129, R129, R214.reuse ;  /* 0x000000d681817220 */ /* 0x080fe20000410000 */
[-C--:B------:R-:W-:Y:S01]  /*a970*/  FMUL.FTZ R132, R132, R214.reuse ;  /* 0x000000d684847220 */ /* 0x080fe20000410000 */
[-C--:B------:R-:W-:Y:S01]  /*a980*/  FMUL.FTZ R133, R133, R214.reuse ;  /* 0x000000d685857220 */ /* 0x080fe20000410000 */
[-C--:B------:R-:W-:Y:S01]  /*a990*/  FMUL.FTZ R136, R136, R214.reuse ;  /* 0x000000d688887220 */ /* 0x080fe20000410000 */
[-C--:B------:R-:W-:Y:S01]  /*a9a0*/  FMUL.FTZ R137, R137, R214.reuse ;  /* 0x000000d689897220 */ /* 0x080fe20000410000 */
[----:B------:R-:W0:Y:S01]  /*a9b0*/  MUFU.EX2 R159, R159 ;  /* 0x0000009f009f7308 */ /* 0x000e220000000800 */
[----:B---3--:R-:W-:Y:S01]  /*a9c0*/  FADD.FTZ R20, R155, R20 ;  /* 0x000000149b147221 */ /* 0x008fe20000010000 */
[-C--:B--2---:R-:W-:Y:S01]  /*a9d0*/  FFMA.FTZ R154, R179, R3.reuse, -R228 ;  /* 0x00000003b39a7223 */ /* 0x084fe200000108e4 */
[-C--:B------:R-:W-:Y:S01]  /*a9e0*/  FMUL.FTZ R140, R140, R214.reuse ;  /* 0x000000d68c8c7220 */ /* 0x080fe20000410000 */
[-C--:B------:R-:W-:Y:S01]  /*a9f0*/  FMUL.FTZ R141, R141, R214.reuse ;  /* 0x000000d68d8d7220 */ /* 0x080fe20000410000 */
[-C--:B------:R-:W-:Y:S01]  /*aa00*/  FMUL.FTZ R144, R144, R214.reuse ;  /* 0x000000d690907220 */ /* 0x080fe20000410000 */
[-C--:B------:R-:W-:Y:S01]  /*aa10*/  FMUL.FTZ R145, R145, R214.reuse ;  /* 0x000000d691917220 */ /* 0x080fe20000410000 */
[-C--:B------:R-:W-:Y:S01]  /*aa20*/  FMUL.FTZ R148, R148, R214.reuse ;  /* 0x000000d694947220 */ /* 0x080fe20000410000 */
[----:B------:R-:W2:Y:S01]  /*aa30*/  MUFU.EX2 R224, R224 ;  /* 0x000000e000e07308 */ /* 0x000ea20000000800 */
[----:B-----5:R-:W-:Y:S01]  /*aa40*/  FADD.FTZ R20, R223, R20 ;  /* 0x00000014df147221 */ /* 0x020fe20000010000 */
[----:B------:R-:W-:Y:S01]  /*aa50*/  FMUL.FTZ R149, R149, R214 ;  /* 0x000000d695957220 */ /* 0x000fe20000410000 */
[-CC-:B------:R-:W-:Y:S01]  /*aa60*/  FFMA.FTZ R186, R186, R3.reuse, -R228.reuse ;  /* 0x00000003baba7223 */ /* 0x180fe200000108e4 */
[-CC-:B------:R-:W-:Y:S01]  /*aa70*/  FFMA.FTZ R187, R187, R3.reuse, -R228.reuse ;  /* 0x00000003bbbb7223 */ /* 0x180fe200000108e4 */
[-CC-:B------:R-:W-:Y:S01]  /*aa80*/  FFMA.FTZ R190, R190, R3.reuse, -R228.reuse ;  /* 0x00000003bebe7223 */ /* 0x180fe200000108e4 */
[-CC-:B------:R-:W-:Y:S01]  /*aa90*/  FFMA.FTZ R191, R191, R3.reuse, -R228.reuse ;  /* 0x00000003bfbf7223 */ /* 0x180fe200000108e4 */
[-C--:B------:R-:W-:Y:S01]  /*aaa0*/  FFMA.FTZ R194, R194, R3.reuse, -R228 ;  /* 0x00000003c2c27223 */ /* 0x080fe200000108e4 */
[----:B------:R-:W3:Y:S01]  /*aab0*/  MUFU.EX2 R163, R163 ;  /* 0x000000a300a37308 */ /* 0x000ee20000000800 */
[----:B0-----:R-:W-:Y:S01]  /*aac0*/  FADD.FTZ R153, R159, R20 ;  /* 0x000000149f997221 */ /* 0x001fe20000010000 */
[-CC-:B------:R-:W-:Y:S01]  /*aad0*/  FFMA.FTZ R195, R195, R3.reuse, -R228.reuse ;  /* 0x00000003c3c37223 */ /* 0x180fe200000108e4 */
[-CC-:B------:R-:W-:Y:S01]  /*aae0*/  FFMA.FTZ R198, R198, R3.reuse, -R228.reuse ;  /* 0x00000003c6c67223 */ /* 0x180fe200000108e4 */
[----:B------:R-:W-:Y:S01]  /*aaf0*/  FFMA.FTZ R199, R199, R3, -R228 ;  /* 0x00000003c7c77223 */ /* 0x000fe200000108e4 */
        /* <DEDUP_REMOVED lines=11> */
[----:B------:R2:W-:Y:S01]  /*abb0*/  MUFU.EX2 R178, R166 ;  /* 0x000000a600b27308 */ /* 0x0005e20000000800 */
        /* <DEDUP_REMOVED lines=9> */
[----:B0-----:R-:W-:Y:S01]  /*ac50*/  FADD.FTZ R20, R225, R20 ;  /* 0x00000014e1147221 */ /* 0x001fe20000010000 */
[-C--:B------:R-:W-:Y:S01]  /*ac60*/  FMUL.FTZ R55, R55, R197.reuse ;  /* 0x000000c537377220 */ /* 0x080fe20000410000 */
[-C--:B------:R-:W-:Y:S01]  /*ac70*/  FMUL.FTZ R58, R58, R197.reuse ;  /* 0x000000c53a3a7220 */ /* 0x080fe20000410000 */
[----:B------:R-:W-:Y:S01]  /*ac80*/  FADD.FTZ R21, R157, R166 ;  /* 0x000000a69d157221 */ /* 0x000fe20000010000 */
[-C--:B------:R-:W-:Y:S01]  /*ac90*/  FMUL.FTZ R59, R59, R197.reuse ;  /* 0x000000c53b3b7220 */ /* 0x080fe20000410000 */
[-C--:B------:R-:W-:Y:S01]  /*aca0*/  FMUL.FTZ R62, R62, R197.reuse ;  /* 0x000000c53e3e7220 */ /* 0x080fe20000410000 */
[----:B------:R-:W0:Y:S01]  /*acb0*/  MUFU.EX2 R171, R236 ;  /* 0x000000ec00ab7308 */ /* 0x000e220000000800 */
[----:B------:R-:W-:Y:S01]  /*acc0*/  FADD.FTZ R166, R160, R21 ;  /* 0x00000015a0a67221 */ /* 0x000fe20000010000 */
[-C--:B------:R-:W-:Y:S01]  /*acd0*/  FMUL.FTZ R63, R63, R197.reuse ;  /* 0x000000c53f3f7220 */ /* 0x080fe20000410000 */
[-C--:B------:R-:W-:Y:S01]  /*ace0*/  FMUL.FTZ R66, R66, R197.reuse ;  /* 0x000000c542427220 */ /* 0x080fe20000410000 */
[-C--:B------:R-:W-:Y:S01]  /*acf0*/  FMUL.FTZ R67, R67, R197.reuse ;  /* 0x000000c543437220 */ /* 0x080fe20000410000 */
[----:B------:R-:W-:Y:S01]  /*ad00*/  FADD.FTZ R21, R161, R166 ;  /* 0x000000a6a1157221 */ /* 0x000fe20000010000 */
[-C--:B------:R-:W-:Y:S01]  /*ad10*/  FMUL.FTZ R70, R70, R197.reuse ;  /* 0x000000c546467220 */ /* 0x080fe20000410000 */
[-C--:B------:R-:W-:Y:S01]  /*ad20*/  FMUL.FTZ R71, R71, R197.reuse ;  /* 0x000000c547477220 */ /* 0x080fe20000410000 */
[----:B------:R-:W2:Y:S01]  /*ad30*/  MUFU.EX2 R226, R226 ;  /* 0x000000e200e27308 */ /* 0x000ea20000000800 */
[----:B------:R-:W-:Y:S01]  /*ad40*/  FADD.FTZ R166, R164, R21 ;  /* 0x00000015a4a67221 */ /* 0x000fe20000010000 */
[----:B---3--:R-:W-:Y:S01]  /*ad50*/  FADD.FTZ R20, R167, R20 ;  /* 0x00000014a7147221 */ /* 0x008fe20000010000 */
[-C--:B------:R-:W-:Y:S01]  /*ad60*/  FMUL.FTZ R74, R74, R197.reuse ;  /* 0x000000c54a4a7220 */ /* 0x080fe20000410000 */
[-C--:B------:R-:W-:Y:S01]  /*ad70*/  FMUL.FTZ R75, R75, R197.reuse ;  /* 0x000000c54b4b7220 */ /* 0x080fe20000410000 */
[----:B------:R-:W-:Y:S01]  /*ad80*/  FADD.FTZ R21, R165, R166 ;  /* 0x000000a6a5157221 */ /* 0x000fe20000010000 */
        /* <DEDUP_REMOVED lines=31> */
[----:B------:R-:W-:Y:S01]  /*af80*/  FADD.FTZ R20, R178, R153 ;  /* 0x00000099b2147221 */ /* 0x000fe20000010000 */
[-C--:B------:R-:W-:Y:S01]  /*af90*/  FMUL.FTZ R126, R126, R197.reuse ;  /* 0x000000c57e7e7220 */ /* 0x080fe20000410000 */
[-C--:B------:R-:W-:Y:S01]  /*afa0*/  FMUL.FTZ R127, R127, R197.reuse ;  /* 0x000000c57f7f7220 */ /* 0x080fe20000410000 */
[----:B------:R-:W-:Y:S01]  /*afb0*/  MUFU.EX2 R176, R176 ;  /* 0x000000b000b07308 */ /* 0x000fe20000000800 */
[----:B--2---:R-:W-:Y:S01]  /*afc0*/  F2FP.F16.F32.PACK_AB R154, R157, R156 ;  /* 0x0000009c9d9a723e */ /* 0x004fe200000000ff */
[----:B------:R-:W-:Y:S01]  /*afd0*/  FMUL.FTZ R130, R130, R197 ;  /* 0x000000c582827220 */ /* 0x000fe20000410000 */
[----:B------:R-:W-:Y:S01]  /*afe0*/  F2FP.F16.F32.PACK_AB R156, R161, R160 ;  /* 0x000000a0a19c723e */ /* 0x000fe200000000ff */
[----:B------:R-:W-:Y:S01]  /*aff0*/  FADD.FTZ R160, R168, R21 ;  /* 0x00000015a8a07221 */ /* 0x000fe20000010000 */
[----:B------:R-:W-:Y:S01]  /*b000*/  F2FP.F16.F32.PACK_AB R161, R226, R171 ;  /* 0x000000abe2a1723e */ /* 0x000fe200000000ff */
[-C--:B------:R-:W-:Y:S01]  /*b010*/  FMUL.FTZ R131, R131, R197.reuse ;  /* 0x000000c583837220 */ /* 0x080fe20000410000 */
[----:B------:R-:W-:Y:S01]  /*b020*/  F2FP.F16.F32.PACK_AB R157, R163, R224 ;  /* 0x000000e0a39d723e */ /* 0x000fe200000000ff */
[----:B------:R-:W0:Y:S01]  /*b030*/  MUFU.EX2 R179, R170 ;  /* 0x000000aa00b37308 */ /* 0x000e220000000800 */
[C---:B------:R-:W-:Y:S01]  /*b040*/  FADD.FTZ R21, R169.reuse, R160 ;  /* 0x000000a0a9157221 */ /* 0x040fe20000010000 */
[----:B------:R-:W-:Y:S01]  /*b050*/  F2FP.F16.F32.PACK_AB R160, R169, R168 ;  /* 0x000000a8a9a0723e */ /* 0x000fe200000000ff */
[----:B------:R-:W-:Y:S01]  /*b060*/  FMUL.FTZ R134, R134, R197 ;  /* 0x000000c586867220 */ /* 0x000fe20000410000 */
[----:B------:R-:W-:Y:S01]  /*b070*/  F2FP.F16.F32.PACK_AB R163, R178, R175 ;  /* 0x000000afb2a3723e */ /* 0x000fe200000000ff */
        /* <DEDUP_REMOVED lines=9> */
[----:B------:R-:W-:-:S02]  /*b110*/  FMUL.FTZ R151, R151, R197 ;  /* 0x000000c597977220 */ /* 0x000fc40000410000 */
[----:B------:R3:W-:Y:S01]  /*b120*/  MUFU.EX2 R214, R158 ;  /* 0x0000009e00d67308 */ /* 0x0007e20000000800 */
[----:B0-----:R-:W-:-:S04]  /*b130*/  FADD.FTZ R153, R179, R20 ;  /* 0x00000014b3997221 */ /* 0x001fc80000010000 */
[----:B------:R-:W-:-:S03]  /*b140*/  FADD.FTZ R20, R182, R153 ;  /* 0x00000099b6147221 */ /* 0x000fc60000010000 */
[----:B------:R-:W0:Y:S01]  /*b150*/  MUFU.EX2 R215, R215 ;  /* 0x000000d700d77308 */ /* 0x000e220000000800 */
[----:B---3--:R-:W-:Y:S01]  /*b160*/  F2FP.F16.F32.PACK_AB R158, R165, R164 ;  /* 0x000000a4a59e723e */ /* 0x008fe200000000ff */
[----:B------:R-:W-:-:S04]  /*b170*/  FADD.FTZ R164, R172, R21 ;  /* 0x00000015aca47221 */ /* 0x000fc80000010000 */
[----:B------:R-:W-:Y:S02]  /*b180*/  FADD.FTZ R21, R173, R164 ;  /* 0x000000a4ad157221 */ /* 0x000fe40000010000 */
[----:B------:R3:W5:Y:S02]  /*b190*/  MUFU.EX2 R183, R162 ;  /* 0x000000a200b77308 */ /* 0x0007640000000800 */
[----:B------:R-:W-:-:S04]  /*b1a0*/  FADD.FTZ R164, R176, R21 ;  /* 0x00000015b0a47221 */ /* 0x000fc80000010000 */
[----:B--2---:R-:W-:Y:S02]  /*b1b0*/  FADD.FTZ R164, R177, R164 ;  /* 0x000000a4b1a47221 */ /* 0x004fe40000010000 */
[----:B------:R-:W2:Y:S01]  /*b1c0*/  MUFU.EX2 R217, R217 ;  /* 0x000000d900d97308 */ /* 0x000ea20000000800 */
[----:B---3--:R-:W-:Y:S01]  /*b1d0*/  F2FP.F16.F32.PACK_AB R162, R173, R172 ;  /* 0x000000acada2723e */ /* 0x008fe200000000ff */
[----:B0-----:R-:W-:Y:S01]  /*b1e0*/  FADD.FTZ R166, R215, R164 ;  /* 0x000000a4d7a67221 */ /* 0x001fe20000010000 */
[----:B------:R-:W-:-:S05]  /*b1f0*/  F2FP.F16.F32.PACK_AB R164, R177, R176 ;  /* 0x000000b0b1a4723e */ /* 0x000fca00000000ff */
[----:B------:R-:W0:Y:S01]  /*b200*/  MUFU.EX2 R184, R184 ;  /* 0x000000b800b87308 */ /* 0x000e220000000800 */
[----:B-----5:R-:W-:-:S04]  /*b210*/  FADD.FTZ R153, R183, R20 ;  /* 0x00000014b7997221 */ /* 0x020fc80000010000 */
[----:B------:R-:W-:-:S03]  /*b220*/  FADD.FTZ R153, R214, R153 ;  /* 0x00000099d6997221 */ /* 0x000fc60000010000 */
[----:B------:R-:W3:Y:S01]  /*b230*/  MUFU.EX2 R186, R186 ;  /* 0x000000ba00ba7308 */ /* 0x000ee20000000800 */
[C---:B--2---:R-:W-:Y:S01]  /*b240*/  FADD.FTZ R21, R217.reuse, R166 ;  /* 0x000000a6d9157221 */ /* 0x044fe20000010000 */
[----:B------:R-:W-:-:S06]  /*b250*/  F2FP.F16.F32.PACK_AB R166, R217, R215 ;  /* 0x000000d7d9a6723e */ /* 0x000fcc00000000ff */
[----:B------:R-:W2:Y:S01]  /*b260*/  MUFU.EX2 R185, R185 ;  /* 0x000000b900b97308 */ /* 0x000ea20000000800 */
[----:B0-----:R-:W-:-:S07]  /*b270*/  FADD.FTZ R168, R184, R21 ;  /* 0x00000015b8a87221 */ /* 0x001fce0000010000 */
[----:B------:R-:W0:Y:S01]  /*b280*/  MUFU.EX2 R169, R187 ;  /* 0x000000bb00a97308 */ /* 0x000e220000000800 */
[----:B---3--:R-:W-:-:S07]  /*b290*/  FADD.FTZ R20, R186, R153 ;  /* 0x00000099ba147221 */ /* 0x008fce0000010000 */
[----:B------:R-:W3:Y:S01]  /*b2a0*/  MUFU.EX2 R188, R188 ;  /* 0x000000bc00bc7308 */ /* 0x000ee20000000800 */
[C---:B--2---:R-:W-:Y:S01]  /*b2b0*/  FADD.FTZ R21, R185.reuse, R168 ;  /* 0x000000a8b9157221 */ /* 0x044fe20000010000 */
[----:B------:R-:W-:-:S06]  /*b2c0*/  F2FP.F16.F32.PACK_AB R168, R185, R184 ;  /* 0x000000b8b9a8723e */ /* 0x000fcc00000000ff */
[----:B------:R-:W2:Y:S01]  /*b2d0*/  MUFU.EX2 R190, R190 ;  /* 0x000000be00be7308 */ /* 0x000ea20000000800 */
[C---:B0-----:R-:W-:Y:S01]  /*b2e0*/  FADD.FTZ R153, R169.reuse, R20 ;  /* 0x00000014a9997221 */ /* 0x041fe20000010000 */
[----:B------:R-:W-:-:S06]  /*b2f0*/  F2FP.F16.F32.PACK_AB R169, R169, R186 ;  /* 0x000000baa9a9723e */ /* 0x000fcc00000000ff */
[----:B------:R-:W0:Y:S01]  /*b300*/  MUFU.EX2 R189, R189 ;  /* 0x000000bd00bd7308 */ /* 0x000e220000000800 */
[----:B---3--:R-:W-:-:S07]  /*b310*/  FADD.FTZ R170, R188, R21 ;  /* 0x00000015bcaa7221 */ /* 0x008fce0000010000 */
[----:B------:R-:W3:Y:S01]  /*b320*/  MUFU.EX2 R191, R191 ;  /* 0x000000bf00bf7308 */ /* 0x000ee20000000800 */
[----:B--2---:R-:W-:Y:S01]  /*b330*/  FADD.FTZ R20, R190, R153 ;  /* 0x00000099be147221 */ /* 0x004fe20000010000 */
[----:B------:R-:W-:Y:S02]  /*b340*/  F2FP.F16.F32.PACK_AB R153, R155, R222 ;  /* 0x000000de9b99723e */ /* 0x000fe400000000ff */
[----:B------:R-:W-:Y:S02]  /*b350*/  F2FP.F16.F32.PACK_AB R155, R159, R223 ;  /* 0x000000df9f9b723e */ /* 0x000fe400000000ff */
[----:B------:R-:W-:Y:S02]  /*b360*/  F2FP.F16.F32.PACK_AB R159, R167, R225 ;  /* 0x000000e1a79f723e */ /* 0x000fe400000000ff */
[----:B------:R-:W2:Y:S01]  /*b370*/  MUFU.EX2 R192, R192 ;  /* 0x000000c000c07308 */ /* 0x000ea20000000800 */
[C---:B0-----:R-:W-:Y:S01]  /*b380*/  FADD.FTZ R21, R189.reuse, R170 ;  /* 0x000000aabd157221 */ /* 0x041fe20000010000 */
[----:B------:R-:W-:-:S02]  /*b390*/  F2FP.F16.F32.PACK_AB R170, R189, R188 ;  /* 0x000000bcbdaa723e */ /* 0x000fc400000000ff */
[----:B------:R-:W-:-:S04]  /*b3a0*/  F2FP.F16.F32.PACK_AB R167, R214, R183 ;  /* 0x000000b7d6a7723e */ /* 0x000fc800000000ff */
[----:B------:R-:W0:Y:S01]  /*b3b0*/  MUFU.EX2 R173, R194 ;  /* 0x000000c200ad7308 */ /* 0x000e220000000800 */
[----:B---3--:R-:W-:-:S07]  /*b3c0*/  FADD.FTZ R20, R191, R20 ;  /* 0x00000014bf147221 */ /* 0x008fce0000010000 */
[----:B------:R-:W3:Y:S01]  /*b3d0*/  MUFU.EX2 R193, R193 ;  /* 0x000000c100c17308 */ /* 0x000ee20000000800 */
[----:B--2---:R-:W-:-:S07]  /*b3e0*/  FADD.FTZ R172, R192, R21 ;  /* 0x00000015c0ac7221 */ /* 0x004fce0000010000 */
[----:B------:R-:W2:Y:S01]  /*b3f0*/  MUFU.EX2 R176, R195 ;  /* 0x000000c300b07308 */ /* 0x000ea20000000800 */
[----:B0-----:R-:W-:-:S07]  /*b400*/  FADD.FTZ R165, R173, R20 ;  /* 0x00000014ada57221 */ /* 0x001fce0000010000 */
[----:B------:R-:W0:Y:S01]  /*b410*/  MUFU.EX2 R196, R196 ;  /* 0x000000c400c47308 */ /* 0x000e220000000800 */
[C---:B---3--:R-:W-:Y:S01]  /*b420*/  FADD.FTZ R21, R193.reuse, R172 ;  /* 0x000000acc1157221 */ /* 0x048fe20000010000 */
[----:B------:R-:W-:-:S06]  /*b430*/  F2FP.F16.F32.PACK_AB R172, R193, R192 ;  /* 0x000000c0c1ac723e */ /* 0x000fcc00000000ff */
[----:B------:R-:W3:Y:S01]  /*b440*/  MUFU.EX2 R198, R198 ;  /* 0x000000c600c67308 */ /* 0x000ee20000000800 */
[----:B--2---:R-:W-:Y:S01]  /*b450*/  FADD.FTZ R171, R176, R165 ;  /* 0x000000a5b0ab7221 */ /* 0x004fe20000010000 */
[----:B------:R-:W-:Y:S02]  /*b460*/  F2FP.F16.F32.PACK_AB R165, R182, R179 ;  /* 0x000000b3b6a5723e */ /* 0x000fe400000000ff */
[----:B------:R-:W-:-:S04]  /*b470*/  F2FP.F16.F32.PACK_AB R173, R176, R173 ;  /* 0x000000adb0ad723e */ /* 0x000fc800000000ff */
[----:B------:R-:W2:Y:S01]  /*b480*/  MUFU.EX2 R216, R216 ;  /* 0x000000d800d87308 */ /* 0x000ea20000000800 */
[----:B0-----:R-:W-:-:S07]  /*b490*/  FADD.FTZ R21, R196, R21 ;  /* 0x00000015c4157221 */ /* 0x001fce0000010000 */
[----:B------:R-:W0:Y:S01]  /*b4a0*/  MUFU.EX2 R199, R199 ;  /* 0x000000c700c77308 */ /* 0x000e220000000800 */
[----:B---3--:R-:W-:Y:S01]  /*b4b0*/  FADD.FTZ R20, R198, R171 ;  /* 0x000000abc6147221 */ /* 0x008fe20000010000 */
[----:B------:R-:W-:Y:S01]  /*b4c0*/  F2FP.F16.F32.PACK_AB R171, R191, R190 ;  /* 0x000000bebfab723e */ /* 0x000fe200000000ff */
[C---:B--2---:R-:W-:Y:S01]  /*b4d0*/  FADD.FTZ R21, R216.reuse, R21 ;  /* 0x00000015d8157221 */ /* 0x044fe20000010000 */
[----:B------:R-:W-:Y:S01]  /*b4e0*/  F2FP.F16.F32.PACK_AB R174, R216, R196 ;  /* 0x000000c4d8ae723e */ /* 0x000fe200000000ff */
[C---:B0-----:R-:W-:Y:S01]  /*b4f0*/  FADD.FTZ R20, R199.reuse, R20 ;  /* 0x00000014c7147221 */ /* 0x041fe20000010000 */
[----:B------:R-:W-:Y:S01]  /*b500*/  F2FP.F16.F32.PACK_AB R175, R199, R198 ;  /* 0x000000c6c7af723e */ /* 0x000fe200000000ff */
[----:B----4-:R-:W-:Y:S06]  /*b510*/  @!P0 BRA `(.L_x_7753) ;  /* 0x0000000000048947 */ /* 0x010fec0003800000 */
[----:B------:R-:W-:Y:S01]  /*b520*/  BPT.TRAP 0x1 ;  /* 0x000000040000795c */ /* 0x000fe20000300000 */
.L_x_7753:
[----:B------:R0:W2:Y:S01]  /*b530*/  SYNCS.PHASECHK.TRANS64.TRYWAIT P3, [R14+URZ+0x22850], R13 ;  /* 0x0228500d0e0075a7 */ /* 0x0000a2000806017f */
[----:B------:R-:W-:Y:S05]  /*b540*/  @!P0 BRA `(.L_x_7754) ;  /* 0x0000000000048947 */ /* 0x000fea0003800000 */
[----:B------:R-:W-:Y:S01]  /*b550*/  BPT.TRAP 0x1 ;  /* 0x000000040000795c */ /* 0x000fe20000300000 */
.L_x_7754:
[----:B------:R-:W-:Y:S04]  /*b560*/  BSSY B0, `(.L_x_7755) ;  /* 0x0000004000007945 */ /* 0x000fe80003800000 */
[----:B--2---:R-:W-:Y:S05]  /*b570*/  @P3 BRA `(.L_x_7756) ;  /* 0x0000000000083947 */ /* 0x004fea0003800000 */
[----:B------:R-:W2:Y:S02]  /*b580*/  SYNCS.PHASECHK.TRANS64.TRYWAIT P3, [R14+URZ+0x22850], R13 ;  /* 0x0228500d0e0075a7 */ /* 0x000ea4000806017f */
[----:B--2---:R-:W-:Y:S05]  /*b590*/  @!P3 BRA `(.L_x_7757) ;  /* 0x000000940070b947 */ /* 0x004fea0003800000 */
.L_x_7756:
[----:B------:R-:W-:Y:S05]  /*b5a0*/  BSYNC B0 ;  /* 0x0000000000007941 */ /* 0x000fea0003800000 */
.L_x_7755:
[----:B------:R-:W3:Y:S01]  /*b5b0*/  S2R R178, SR_TID.X ;  /* 0x0000000000b27919 */ /* 0x000ee20000002100 */
[----:B------:R-:W-:Y:S05]  /*b5c0*/  WARPSYNC.ALL ;  /* 0x0000000000007948 */ /* 0x000fea0003800000 */
[----:B------:R-:W-:Y:S01]  /*b5d0*/  IMAD.MOV.U32 R177, RZ, RZ, 0xc00 ;  /* 0x00000c00ffb17424 */ /* 0x000fe200078e00ff */
[----:B012---:R-:W-:Y:S01]  /*b5e0*/  @!P1 IADD3 R14, R14, 0x22860, RZ ;  /* 0x000228600e0e9810 */ /* 0x007fe20007ffe0ff */
[----:B------:R-:W-:Y:S02]  /*b5f0*/  IMAD.MOV.U32 R222, RZ, RZ, R180 ;  /* 0x000000ffffde7224 */ /* 0x000fe400078e00b4 */
[----:B------:R-:W-:Y:S01]  /*b600*/  IMAD R176, R22, R177, UR37 ;  /* 0x0000002516b07e24 */ /* 0x000fe2000f8e02b1 */
[----:B------:R-:W-:Y:S01]  /*b610*/  MOV R177, 0x40000040 ;  /* 0x4000004000b17802 */ /* 0x000fe20000000f00 */
[----:B------:R-:W-:Y:S01]  /*b620*/  IMAD.MOV.U32 R223, RZ, RZ, R12 ;  /* 0x000000ffffdf7224 */ /* 0x000fe200078e000c */
[----:B------:R-:W-:-:S02]  /*b630*/  @!P1 PRMT R14, RZ, 0x654, R14 ;  /* 0x00000654ff0e9816 */ /* 0x000fc4000000000e */
[----:B------:R-:W-:Y:S02]  /*b640*/  R2UR UR6, R176 ;  /* 0x00000000b00672ca */ /* 0x000fe400000e0000 */
[----:B------:R-:W-:Y:S01]  /*b650*/  R2UR UR7, R177 ;  /* 0x00000000b10772ca */ /* 0x000fe200000e0000 */
[----:B------:R-:W-:Y:S01]  /*b660*/  IMAD.MOV.U32 R177, RZ, RZ, 0x40000040 ;  /* 0x40000040ffb17424 */ /* 0x000fe200078e00ff */
[----:B---3--:R-:W-:-:S05]  /*b670*/  SHF.R.U32.HI R178, RZ, 0x7, R178 ;  /* 0x00000007ffb27819 */ /* 0x008fca00000116b2 */
[----:B------:R-:W-:-:S05]  /*b680*/  VIADD R13, R178, 0x8 ;  /* 0x00000008b20d7836 */ /* 0x000fca0000000000 */
[----:B------:R0:W-:Y:S06]  /*b690*/  BAR.SYNC.DEFER_BLOCKING R13, 0x100 ;  /* 0x0004000d0000751d */ /* 0x0001ec0000010000 */
[----:B------:R-:W-:-:S06]  /*b6a0*/  WARPGROUP.ARRIVE ;  /* 0x00000000000079c5 */ /* 0x000fcc0000000000 */
[----:B------:R-:W-:Y:S03]  /*b6b0*/  HGMMA.64x256x16.F32 R24, R152, gdesc[UR4].tnspB, R24, gsb0 ;  /* 0x43e0000498187df0 */ /* 0x000fe60008000818 */
[----:B------:R-:W-:Y:S02]  /*b6c0*/  WARPGROUP.DEPBAR.LE gsb0, 0x0 ;  /* 0x00008000000079c5 */ /* 0x000fe40000010000 */
[----:B------:R-:W-:Y:S01]  /*b6d0*/  VIADD R152, R176, 0x80 ;  /* 0x00000080b0987836 */ /* 0x000fe20000000000 */
[----:B------:R-:W-:Y:S01]  /*b6e0*/  WARPGROUP.ARRIVE ;  /* 0x00000000000079c5 */ /* 0x000fe20000000000 */
[----:B------:R-:W-:-:S03]  /*b6f0*/  IMAD.MOV.U32 R153, RZ, RZ, 0x40000040 ;  /* 0x40000040ff997424 */ /* 0x000fc600078e00ff */
[----:B------:R-:W-:Y:S01]  /*b700*/  R2UR UR6, R152 ;  /* 0x00000000980672ca */ /* 0x000fe200000e0000 */
[----:B------:R-:W-:Y:S01]  /*b710*/  VIADD R152, R176, 0x100 ;  /* 0x00000100b0987836 */ /* 0x000fe20000000000 */
[----:B------:R-:W-:Y:S01]  /*b720*/  R2UR UR7, R153 ;  /* 0x00000000990772ca */ /* 0x000fe200000e0000 */
[----:B------:R-:W-:-:S15]  /*b730*/  IMAD.MOV.U32 R153, RZ, RZ, 0x40000040 ;  /* 0x40000040ff997424 */ /* 0x000fde00078e00ff */
[----:B------:R-:W-:Y:S01]  /*b740*/  HGMMA.64x256x16.F32 R24, R156, gdesc[UR4].tnspB, R24, gsb0 ;  /* 0x43e000049c187df0 */ /* 0x000fe20008000818 */
[----:B------:R-:W-:Y:S02]  /*b750*/  R2UR UR6, R152 ;  /* 0x00000000980672ca */ /* 0x000fe400000e0000 */
[----:B------:R-:W-:Y:S01]  /*b760*/  R2UR UR7, R153 ;  /* 0x00000000990772ca */ /* 0x000fe200000e0000 */
[----:B------:R-:W-:Y:S01]  /*b770*/  IMAD.MOV.U32 R153, RZ, RZ, 0x40000040 ;  /* 0x40000040ff997424 */ /* 0x000fe200078e00ff */
[----:B------:R-:W-:Y:S01]  /*b780*/  IADD3 R152, R176, 0x180, RZ ;  /* 0x00000180b0987810 */ /* 0x000fe20007ffe0ff */
[----:B------:R-:W-:Y:S02]  /*b790*/  WARPGROUP.DEPBAR.LE gsb0, 0x0 ;  /* 0x00008000000079c5 */ /* 0x000fe40000010000 */
[----:B------:R-:W-:-:S15]  /*b7a0*/  WARPGROUP.ARRIVE ;  /* 0x00000000000079c5 */ /* 0x000fde0000000000 */
[----:B------:R-:W-:-:S05]  /*b7b0*/  NOP ;  /* 0x0000000000007918 */ /* 0x000fca0000000000 */
        /* <DEDUP_REMOVED lines=24> */
[----:B------:R-:W-:Y:S05]  /*b940*/  @P2 BRA `(.L_x_7758) ;  /* 0xffffffe000542947 */ /* 0x000fea000383ffff */
.L_x_7748:
[----:B------:R-:W-:Y:S05]  /*b950*/  WARPSYNC.ALL ;  /* 0x0000000000007948 */ /* 0x000fea0003800000 */
[----:B------:R-:W1:Y:S01]  /*b960*/  SHFL.BFLY PT, R0, R21, 0x2, 0x1f ;  /* 0x0c401f0015007f89 */ /* 0x000e6200000e0000 */
[----:B------:R-:W-:Y:S01]  /*b970*/  VIADD R22, R22, 0x1 ;  /* 0x0000000116167836 */ /* 0x000fe20000000000 */
[----:B------:R-:W-:Y:S01]  /*b980*/  MOV R6, 0xff800000 ;  /* 0xff80000000067802 */ /* 0x000fe20000000f00 */
[----:B------:R-:W-:Y:S01]  /*b990*/  VIADD R212, R212, 0x1 ;  /* 0x00000001d4d47836 */ /* 0x000fe20000000000 */
[----:B------:R-:W3:Y:S01]  /*b9a0*/  SHFL.BFLY PT, R7, R20, 0x2, 0x1f ;  /* 0x0c401f0014077f89 */ /* 0x000ee200000e0000 */
[----:B------:R4:W-:Y:S08]  /*b9b0*/  BAR.ARV R181, 0x100 ;  /* 0x000400b50000751d */ /* 0x0009f00000002000 */
[----:B------:R-:W-:Y:S06]  /*b9c0*/  BAR.ARV 0x8, 0x120 ;  /* 0x0204800000007b1d */ /* 0x000fec0000002000 */
[----:B------:R-:W-:Y:S01]  /*b9d0*/  ISETP.NE.AND P0, PT, R22, 0x2, PT ;  /* 0x000000021600780c */ /* 0x000fe20003f05270 */
[----:B-1----:R-:W-:Y:S01]  /*b9e0*/  FADD.FTZ R0, R0, R21 ;  /* 0x0000001500007221 */ /* 0x002fe20000010000 */
[----:B------:R-:W-:-:S02]  /*b9f0*/  PLOP3.LUT P1, PT, PT, PT, PT, 0x8, 0x0 ;  /* 0x000000000000781c */ /* 0x000fc40003f2e170 */
[----:B------:R-:W-:Y:S01]  /*ba00*/  SEL R9, RZ, 0x1, P0 ;  /* 0x00000001ff097807 */ /* 0x000fe20000000000 */
[----:B---3--:R-:W-:Y:S01]  /*ba10*/  FADD.FTZ R4, R7, R20 ;  /* 0x0000001407047221 */ /* 0x008fe20000010000 */
[----:B------:R-:W1:Y:S01]  /*ba20*/  SHFL.BFLY PT, R5, R0, 0x1, 0x1f ;  /* 0x0c201f0000057f89 */ /* 0x000e6200000e0000 */
[----:B------:R-:W-:Y:S02]  /*ba30*/  SEL R22, R22, RZ, P0 ;  /* 0x000000ff16167207 */ /* 0x000fe40000000000 */
[----:B------:R-:W-:Y:S01]  /*ba40*/  LOP3.LUT R200, R200, R9, RZ, 0x3c, !PT ;  /* 0x00000009c8c87212 */ /* 0x000fe200078e3cff */
[----:B------:R-:W3:Y:S01]  /*ba50*/  SHFL.BFLY PT, R7, R4, 0x1, 0x1f ;  /* 0x0c201f0004077f89 */ /* 0x000ee200000e0000 */
[----:B-1----:R-:W-:Y:S01]  /*ba60*/  FADD.FTZ R8, R0, R5 ;  /* 0x0000000500087221 */ /* 0x002fe20000010000 */
[----:B------:R-:W-:Y:S02]  /*ba70*/  IMAD.MOV.U32 R5, RZ, RZ, RZ ;  /* 0x000000ffff057224 */ /* 0x000fe400078e00ff */
[----:B------:R-:W-:-:S02]  /*ba80*/  IMAD.MOV.U32 R0, RZ, RZ, RZ ;  /* 0x000000ffff007224 */ /* 0x000fc400078e00ff */
[----:B---3--:R-:W-:Y:S01]  /*ba90*/  FADD.FTZ R7, R4, R7 ;  /* 0x0000000704077221 */ /* 0x008fe20000010000 */
[----:B------:R-:W-:-:S04]  /*baa0*/  FSETP.NE.FTZ.AND P2, PT, R8, RZ, PT ;  /* 0x000000ff0800720b */ /* 0x000fc80003f55000 */
[----:B------:R-:W-:-:S09]  /*bab0*/  FSETP.NE.FTZ.AND P3, PT, R7, RZ, PT ;  /* 0x000000ff0700720b */ /* 0x000fd20003f75000 */
[----:B------:R-:W1:Y:S01]  /*bac0*/  @P2 MUFU.LG2 R10, R8 ;  /* 0x00000008000a2308 */ /* 0x000e620000000c00 */
[----:B------:R-:W-:-:S03]  /*bad0*/  @P2 FMUL.FTZ R11, R3, 0.69314718246459960938 ;  /* 0x3f317218030b2820 */ /* 0x000fc60000410000 */
[----:B0-2---:R-:W-:-:S04]  /*bae0*/  @P3 FMUL.FTZ R13, R3, 0.69314718246459960938 ;  /* 0x3f317218030d3820 */ /* 0x005fc80000410000 */
[----:B------:R-:W0:Y:S08]  /*baf0*/  @P3 MUFU.LG2 R14, R7 ;  /* 0x00000007000e3308 */ /* 0x000e300000000c00 */
[----:B------:R-:W2:Y:S01]  /*bb00*/  @P2 MUFU.RCP R5, R8 ;  /* 0x0000000800052308 */ /* 0x000ea20000001000 */
[----:B-1----:R-:W-:-:S04]  /*bb10*/  @P2 FMUL.FTZ R10, R10, 0.69314718246459960938 ;  /* 0x3f3172180a0a2820 */ /* 0x002fc80000410000 */
[----:B------:R-:W-:-:S03]  /*bb20*/  @P2 FFMA.FTZ R6, R11, R12, R10 ;  /* 0x0000000c0b062223 */ /* 0x000fc6000001000a */
[----:B------:R-:W1:Y:S01]  /*bb30*/  @P3 MUFU.RCP R0, R7 ;  /* 0x0000000700003308 */ /* 0x000e620000001000 */
[----:B0-----:R-:W-:Y:S01]  /*bb40*/  @P3 FMUL.FTZ R14, R14, 0.69314718246459960938 ;  /* 0x3f3172180e0e3820 */ /* 0x001fe20000410000 */
        /* <DEDUP_REMOVED lines=129> */
[----:B----4-:R-:W-:-:S07]  /*c360*/  @P3 FFMA.FTZ R5, R13, R180, R14 ;  /* 0x000000b40d053223 */ /* 0x010fce000001000e */
.L_x_7703:
[----:B------:R-:W-:Y:S05]  /*c370*/  WARPSYNC.ALL ;  /* 0x0000000000007948 */ /* 0x000fea0003800000 */
        /* <DEDUP_REMOVED lines=10> */
[----:B------:R-:W-:Y:S05]  /*c420*/  WARPSYNC.ALL ;  /* 0x0000000000007948 */ /* 0x000fea0003800000 */
[----:B------:R-:W-:Y:S01]  /*c430*/  BAR.SYNC.DEFER_BLOCKING 0x1, 0x100 ;  /* 0x0044000000007b1d */ /* 0x000fe20000010000 */
[----:B------:R-:W-:Y:S02]  /*c440*/  F2FP.F16.F32.PACK_AB R24, R25, R24 ;  /* 0x000000181918723e */ /* 0x000fe400000000ff */
[----:B------:R-:W-:Y:S02]  /*c450*/  F2FP.F16.F32.PACK_AB R25, R92, R26 ;  /* 0x0000001a5c19723e */ /* 0x000fe400000000ff */
        /* <DEDUP_REMOVED lines=12> */
[----:B------:R-:W-:Y:S02]  /*c520*/  MOV R10, R18 ;  /* 0x00000012000a7202 */ /* 0x000fe40000000f00 */
[----:B--2---:R-:W-:Y:S02]  /*c530*/  MOV R11, R13 ;  /* 0x0000000d000b7202 */ /* 0x004fe40000000f00 */
        /* <DEDUP_REMOVED lines=9> */
[----:B------:R-:W-:-:S02]  /*c5d0*/  IADD3 R183, P4, R130, 0x4000, RZ ;  /* 0x0000400082b77810 */ /* 0x000fc40007f9e0ff */
[----:B------:R-:W-:Y:S01]  /*c5e0*/  LOP3.LUT R20, R177, 0x380, RZ, 0xc0, !PT ;  /* 0x00000380b1147812 */ /* 0x000fe200078ec0ff */
[--C-:B-----5:R-:W-:Y:S01]  /*c5f0*/  IMAD.X R31, RZ, RZ, R131.reuse, P2 ;  /* 0x000000ffff1f7224 */ /* 0x120fe200010e0683 */
[----:B------:R-:W-:Y:S01]  /*c600*/  LOP3.LUT R38, R181, 0x380, RZ, 0xc0, !PT ;  /* 0x00000380b5267812 */ /* 0x000fe200078ec0ff */
[--C-:B------:R-:W-:Y:S01]  /*c610*/  IMAD.X R91, RZ, RZ, R131.reuse, P4 ;  /* 0x000000ffff5b7224 */ /* 0x100fe200020e0683 */
[----:B------:R-:W-:Y:S02]  /*c620*/  SHF.R.U64 R20, R20, 0x3, RZ ;  /* 0x0000000314147819 */ /* 0x000fe400000012ff */
[----:B------:R-:W-:Y:S02]  /*c630*/  IADD3 R106, P2, R130, 0x8000, RZ ;  /* 0x00008000826a7810 */ /* 0x000fe40007f5e0ff */
[----:B------:R-:W-:Y:S02]  /*c640*/  SHF.R.U64 R38, R38, 0x3, RZ ;  /* 0x0000000326267819 */ /* 0x000fe400000012ff */
[C---:B------:R-:W-:Y:S01]  /*c650*/  IADD3 R114, P4, R130.reuse, 0x8040, RZ ;  /* 0x0000804082727810 */ /* 0x040fe20007f9e0ff */
[----:B------:R-:W-:Y:S01]  /*c660*/  IMAD.X R107, RZ, RZ, R131, P2 ;  /* 0x000000ffff6b7224 */ /* 0x000fe200010e0683 */
[----:B------:R-:W-:-:S02]  /*c670*/  IADD3 R187, P0, R130, 0x4040, RZ ;  /* 0x0000404082bb7810 */ /* 0x000fc40007f1e0ff */
[----:B------:R-:W-:Y:S01]  /*c680*/  LOP3.LUT R20, R20, R177, RZ, 0x3c, !PT ;  /* 0x000000b114147212 */ /* 0x000fe200078e3cff */
[--C-:B------:R-:W-:Y:S01]  /*c690*/  IMAD.X R115, RZ, RZ, R131.reuse, P4 ;  /* 0x000000ffff737224 */ /* 0x100fe200020e0683 */
[----:B------:R-:W-:Y:S01]  /*c6a0*/  IADD3.X R39, RZ, R131, RZ, P3, !PT ;  /* 0x00000083ff277210 */ /* 0x000fe20001ffe4ff */
[----:B------:R-:W-:Y:S01]  /*c6b0*/  IMAD.X R99, RZ, RZ, R131, P0 ;  /* 0x000000ffff637224 */ /* 0x000fe200000e0683 */
[----:B------:R-:W-:Y:S02]  /*c6c0*/  LOP3.LUT R38, R38, R181, RZ, 0x3c, !PT ;  /* 0x000000b526267212 */ /* 0x000fe400078e3cff */
[----:B------:R-:W-:Y:S02]  /*c6d0*/  LOP3.LUT R177, R106, 0x380, RZ, 0xc0, !PT ;  /* 0x000003806ab17812 */ /* 0x000fe400078ec0ff */
[----:B------:R-:W-:Y:S02]  /*c6e0*/  IADD3 R110, P3, R130, 0x8020, RZ ;  /* 0x00008020826e7810 */ /* 0x000fe40007f7e0ff */
[----:B------:R-:W-:-:S02]  /*c6f0*/  LOP3.LUT R181, R114, 0x380, RZ, 0xc0, !PT ;  /* 0x0000038072b57812 */ /* 0x000fc400078ec0ff */
[----:B------:R-:W-:Y:S02]  /*c700*/  LOP3.LUT R30, R179, 0x380, RZ, 0xc0, !PT ;  /* 0x00000380b31e7812 */ /* 0x000fe400078ec0ff */
[C---:B------:R-:W-:Y:S02]  /*c710*/  LOP3.LUT R15, R130.reuse, 0x380, RZ, 0xc0, !PT ;  /* 0x00000380820f7812 */ /* 0x040fe400078ec0ff */
        /* <DEDUP_REMOVED lines=10> */
[----:B------:R-:W-:Y:S02]  /*c7c0*/  IADD3 R14, P3, R130, 0xc060, RZ ;  /* 0x0000c060820e7810 */ /* 0x000fe40007f7e0ff */
[----:B------:R-:W-:Y:S01]  /*c7d0*/  SHF.R.U64 R30, R30, 0x3, RZ ;  /* 0x000000031e1e7819 */ /* 0x000fe200000012ff */
[----:B------:R-:W-:Y:S01]  /*c7e0*/  IMAD.X R13, RZ, RZ, R131, P2 ;  /* 0x000000ffff0d7224 */ /* 0x000fe200010e0683 */
[----:B------:R-:W-:Y:S02]  /*c7f0*/  SHF.R.U64 R15, R15, 0x3, RZ ;  /* 0x000000030f0f7819 */ /* 0x000fe400000012ff */
[----:B------:R-:W-:Y:S02]  /*c800*/  LOP3.LUT R90, R183, 0x380, RZ, 0xc0, !PT ;  /* 0x00000380b75a7812 */ /* 0x000fe400078ec0ff */
[----:B------:R-:W-:Y:S02]  /*c810*/  LOP3.LUT R106, R177, R106, RZ, 0x3c, !PT ;  /* 0x0000006ab16a7212 */ /* 0x000fe400078e3cff */
[----:B------:R-:W-:-:S02]  /*c820*/  LOP3.LUT R94, R185, 0x380, RZ, 0xc0, !PT ;  /* 0x00000380b95e7812 */ /* 0x000fc400078ec0ff */
[----:B------:R-:W-:Y:S02]  /*c830*/  LOP3.LUT R114, R181, R114, RZ, 0x3c, !PT ;  /* 0x00000072b5727212 */ /* 0x000fe400078e3cff */
[----:B------:R-:W-:Y:S02]  /*c840*/  LOP3.LUT R177, R12, 0x380, RZ, 0xc0, !PT ;  /* 0x000003800cb17812 */ /* 0x000fe400078ec0ff */
[----:B------:R-:W-:Y:S02]  /*c850*/  LOP3.LUT R30, R30, R179, RZ, 0x3c, !PT ;  /* 0x000000b31e1e7212 */ /* 0x000fe400078e3cff */
[----:B------:R-:W-:Y:S02]  /*c860*/  LOP3.LUT R98, R187, 0x380, RZ, 0xc0, !PT ;  /* 0x00000380bb627812 */ /* 0x000fe400078ec0ff */
[----:B------:R-:W-:Y:S02]  /*c870*/  LOP3.LUT R176, R151, 0x380, RZ, 0xc0, !PT ;  /* 0x0000038097b07812 */ /* 0x000fe400078ec0ff */
[----:B------:R-:W-:-:S02]  /*c880*/  LOP3.LUT R181, R14, 0x380, RZ, 0xc0, !PT ;  /* 0x000003800eb57812 */ /* 0x000fc400078ec0ff */
[C---:B------:R-:W-:Y:S02]  /*c890*/  IADD3 R118, P5, R130.reuse, 0x8060, RZ ;  /* 0x0000806082767810 */ /* 0x040fe40007fbe0ff */
[----:B-1----:R-:W-:Y:S02]  /*c8a0*/  IADD3 R84, P1, R130, 0xc020, RZ ;  /* 0x0000c02082547810 */ /* 0x002fe40007f3e0ff */
[----:B------:R-:W-:Y:S01]  /*c8b0*/  LOP3.LUT R102, R189, 0x380, RZ, 0xc0, !PT ;  /* 0x00000380bd667812 */ /* 0x000fe200078ec0ff */
[--C-:B------:R-:W-:Y:S01]  /*c8c0*/  IMAD.X R119, RZ, RZ, R131.reuse, P5 ;  /* 0x000000ffff777224 */ /* 0x100fe200028e0683 */
[----:B------:R-:W-:Y:S01]  /*c8d0*/  LOP3.LUT R179, R110, 0x380, RZ, 0xc0, !PT ;  /* 0x000003806eb37812 */ /* 0x000fe200078ec0ff */
[----:B------:R-:W-:Y:S01]  /*c8e0*/  IMAD.X R127, RZ, RZ, R131, P1 ;  /* 0x000000ffff7f7224 */ /* 0x000fe200008e0683 */
[----:B------:R-:W-:Y:S02]  /*c8f0*/  LOP3.LUT R130, R15, R130, RZ, 0x3c, !PT ;  /* 0x000000820f827212 */ /* 0x000fe400078e3cff */
[----:B------:R-:W-:-:S02]  /*c900*/  SHF.R.U64 R90, R90, 0x3, RZ ;  /* 0x000000035a5a7819 */ /* 0x000fc400000012ff */
        /* <DEDUP_REMOVED lines=8> */
[----:B------:R-:W-:Y:S02]  /*c990*/  MOV R130, R130 ;  /* 0x0000008200827202 */ /* 0x000fe40000000f00 */
[----:B------:R-:W-:Y:S02]  /*c9a0*/  LOP3.LUT R94, R94, R185, RZ, 0x3c, !PT ;  /* 0x000000b95e5e7212 */ /* 0x000fe400078e3cff */
[----:B------:R-:W-:Y:S01]  /*c9b0*/  LOP3.LUT R122, R177, R12, RZ, 0x3c, !PT ;  /* 0x0000000cb17a7212 */ /* 0x000fe200078e3cff */
[----:B------:R1:W-:Y:S01]  /*c9c0*/  STSM.16.M88.4 [R130], R24 ;  /* 0x0000001882007844 */ /* 0x0003e20000000200 */
[----:B------:R-:W-:-:S02]  /*c9d0*/  MOV R28, R20 ;  /* 0x00000014001c7202 */ /* 0x000fc40000000f00 */
[----:B------:R-:W-:Y:S02]  /*c9e0*/  IADD3.X R15, RZ, R131, RZ, P3, !PT ;  /* 0x00000083ff0f7210 */ /* 0x000fe40001ffe4ff */
[----:B------:R-:W-:Y:S01]  /*c9f0*/  LOP3.LUT R98, R98, R187, RZ, 0x3c, !PT ;  /* 0x000000bb62627212 */ /* 0x000fe200078e3cff */
[----:B------:R2:W-:Y:S01]  /*ca00*/  STSM.16.M88.4 [R28], R32 ;  /* 0x000000201c007844 */ /* 0x0005e20000000200 */
[----:B------:R-:W-:Y:S02]  /*ca10*/  LOP3.LUT R183, R118, 0x380, RZ, 0xc0, !PT ;  /* 0x0000038076b77812 */ /* 0x000fe400078ec0ff */
[----:B------:R-:W-:Y:S02]  /*ca20*/  LOP3.LUT R12, R176, R151, RZ, 0x3c, !PT ;  /* 0x00000097b00c7212 */ /* 0x000fe400078e3cff */
[----:B------:R-:W-:Y:S02]  /*ca30*/  LOP3.LUT R14, R181, R14, RZ, 0x3c, !PT ;  /* 0x0000000eb50e7212 */ /* 0x000fe400078e3cff */
[----:B------:R-:W-:-:S02]  /*ca40*/  MOV R30, R30 ;  /* 0x0000001e001e7202 */ /* 0x000fc40000000f00 */
[----:B------:R-:W-:Y:S02]  /*ca50*/  LOP3.LUT R102, R102, R189, RZ, 0x3c, !PT ;  /* 0x000000bd66667212 */ /* 0x000fe400078e3cff */
[----:B------:R-:W-:Y:S01]  /*ca60*/  LOP3.LUT R110, R179, R110, RZ, 0x3c, !PT ;  /* 0x0000006eb36e7212 */ /* 0x000fe200078e3cff */
[----:B------:R3:W-:Y:S01]  /*ca70*/  STSM.16.M88.4 [R30], R40 ;  /* 0x000000281e007844 */ /* 0x0007e20000000200 */
[----:B------:R-:W-:Y:S02]  /*ca80*/  MOV R38, R38 ;  /* 0x0000002600267202 */ /* 0x000fe40000000f00 */
[----:B------:R-:W-:Y:S02]  /*ca90*/  F2FP.F16.F32.PACK_AB R57, R7, R58 ;  /* 0x0000003a0739723e */ /* 0x000fe400000000ff */
[----:B------:R-:W-:Y:S01]  /*caa0*/  F2FP.F16.F32.PACK_AB R64, R65, R64 ;  /* 0x000000404140723e */ /* 0x000fe200000000ff */
[----:B------:R-:W-:Y:S01]  /*cab0*/  STSM.16.M88.4 [R38], R48 ;  /* 0x0000003026007844 */ /* 0x000fe20000000200 */
[----:B------:R-:W-:-:S02]  /*cac0*/  LOP3.LUT R179, R84, 0x380, RZ, 0xc0, !PT ;  /* 0x0000038054b37812 */ /* 0x000fc400078ec0ff */
[----:B------:R-:W-:Y:S02]  /*cad0*/  MOV R90, R90 ;  /* 0x0000005a005a7202 */ /* 0x000fe40000000f00 */
[----:B------:R-:W-:Y:S02]  /*cae0*/  F2FP.F16.F32.PACK_AB R58, R61, R60 ;  /* 0x0000003c3d3a723e */ /* 0x000fe400000000ff */
[----:B------:R-:W-:Y:S02]  /*caf0*/  F2FP.F16.F32.PACK_AB R59, R63, R59 ;  /* 0x0000003b3f3b723e */ /* 0x000fe400000000ff */
[----:B------:R-:W-:Y:S01]  /*cb00*/  F2FP.F16.F32.PACK_AB R65, R3, R66 ;  /* 0x000000420341723e */ /* 0x000fe200000000ff */
[----:B------:R-:W-:Y:S01]  /*cb10*/  IMAD.MOV.U32 R3, RZ, RZ, RZ ;  /* 0x000000ffff037224 */ /* 0x000fe200078e00ff */
[----:B------:R-:W-:Y:S01]  /*cb20*/  F2FP.F16.F32.PACK_AB R72, R73, R72 ;  /* 0x000000484948723e */ /* 0x000fe200000000ff */
[----:B------:R-:W-:Y:S01]  /*cb30*/  STSM.16.M88.4 [R90], R56 ;  /* 0x000000385a007844 */ /* 0x000fe20000000200 */
[----:B------:R-:W-:-:S02]  /*cb40*/  MOV R94, R94 ;  /* 0x0000005e005e7202 */ /* 0x000fc40000000f00 */
[----:B------:R-:W-:Y:S02]  /*cb50*/  F2FP.F16.F32.PACK_AB R66, R69, R68 ;  /* 0x000000444542723e */ /* 0x000fe400000000ff */
[----:B------:R-:W-:Y:S02]  /*cb60*/  F2FP.F16.F32.PACK_AB R67, R67, R70 ;  /* 0x000000464343723e */ /* 0x000fe400000000ff */
[----:B------:R-:W-:Y:S02]  /*cb70*/  F2FP.F16.F32.PACK_AB R73, R75, R74 ;  /* 0x0000004a4b49723e */ /* 0x000fe400000000ff */
[----:B------:R-:W-:Y:S01]  /*cb80*/  SHF.R.U64 R183, R183, 0x3, RZ ;  /* 0x00000003b7b77819 */ /* 0x000fe200000012ff */
[----:B------:R-:W-:Y:S01]  /*cb90*/  STSM.16.M88.4 [R94], R64 ;  /* 0x000000405e007844 */ /* 0x000fe20000000200 */
[----:B------:R-:W-:Y:S02]  /*cba0*/  MOV R98, R98 ;  /* 0x0000006200627202 */ /* 0x000fe40000000f00 */
[----:B------:R-:W-:-:S02]  /*cbb0*/  MOV R21, R12 ;  /* 0x0000000c00157202 */ /* 0x000fc40000000f00 */
[----:B------:R-:W-:Y:S02]  /*cbc0*/  MOV R20, R14 ;  /* 0x0000000e00147202 */ /* 0x000fe40000000f00 */
[----:B------:R-:W-:Y:S02]  /*cbd0*/  F2FP.F16.F32.PACK_AB R74, R77, R163 ;  /* 0x000000a34d4a723e */ /* 0x000fe400000000ff */
[----:B------:R-:W-:Y:S02]  /*cbe0*/  F2FP.F16.F32.PACK_AB R75, R79, R78 ;  /* 0x0000004e4f4b723e */ /* 0x000fe400000000ff */
[----:B------:R-:W-:Y:S02]  /*cbf0*/  MOV R102, R102 ;  /* 0x0000006600667202 */ /* 0x000fe40000000f00 */
[----:B------:R-:W-:Y:S01]  /*cc00*/  F2FP.F16.F32.PACK_AB R12, R81, R164 ;  /* 0x000000a4510c723e */ /* 0x000fe200000000ff */
[----:B------:R-:W-:Y:S01]  /*cc10*/  STSM.16.M88.4 [R98], R72 ;  /* 0x0000004862007844 */ /* 0x000fe20000000200 */
[----:B------:R-:W-:-:S02]  /*cc20*/  F2FP.F16.F32.PACK_AB R13, R83, R82 ;  /* 0x00000052530d723e */ /* 0x000fc400000000ff */
[----:B------:R-:W-:Y:S02]  /*cc30*/  F2FP.F16.F32.PACK_AB R14, R4, R165 ;  /* 0x000000a5040e723e */ /* 0x000fe400000000ff */
[----:B------:R-:W-:Y:S02]  /*cc40*/  F2FP.F16.F32.PACK_AB R15, R54, R46 ;  /* 0x0000002e360f723e */ /* 0x000fe400000000ff */
[----:B------:R-:W-:Y:S02]  /*cc50*/  SHF.R.U64 R179, R179, 0x3, RZ ;  /* 0x00000003b3b37819 */ /* 0x000fe400000012ff */
[----:B------:R-:W-:Y:S01]  /*cc60*/  LOP3.LUT R118, R183, R118, RZ, 0x3c, !PT ;  /* 0x00000076b7767212 */ /* 0x000fe200078e3cff */
[----:B------:R4:W-:Y:S01]  /*cc70*/  STSM.16.M88.4 [R102], R12 ;  /* 0x0000000c66007844 */ /* 0x0009e20000000200 */
[----:B------:R-:W-:Y:S02]  /*cc80*/  MOV R106, R106 ;  /* 0x0000006a006a7202 */ /* 0x000fe40000000f00 */
[----:B-1----:R-:W-:-:S02]  /*cc90*/  F2FP.F16.F32.PACK_AB R24, R89, R166 ;  /* 0x000000a65918723e */ /* 0x002fc400000000ff */
[----:B------:R-:W-:Y:S02]  /*cca0*/  F2FP.F16.F32.PACK_AB R25, R71, R62 ;  /* 0x0000003e4719723e */ /* 0x000fe400000000ff */
[----:B------:R-:W-:Y:S02]  /*ccb0*/  F2FP.F16.F32.PACK_AB R26, R93, R167 ;  /* 0x000000a75d1a723e */ /* 0x000fe400000000ff */
[----:B------:R-:W-:Y:S02]  /*ccc0*/  F2FP.F16.F32.PACK_AB R27, R100, R96 ;  /* 0x00000060641b723e */ /* 0x000fe400000000ff */
[----:B------:R-:W-:Y:S02]  /*ccd0*/  LOP3.LUT R126, R179, R84, RZ, 0x3c, !PT ;  /* 0x00000054b37e7212 */ /* 0x000fe400078e3cff */
[----:B------:R-:W-:Y:S01]  /*cce0*/  MOV R110, R110 ;  /* 0x0000006e006e7202 */ /* 0x000fe20000000f00 */
[----:B------:R-:W-:Y:S01]  /*ccf0*/  STSM.16.M88.4 [R106], R24 ;  /* 0x000000186a007844 */ /* 0x000fe20000000200 */
[----:B--2---:R-:W-:-:S02]  /*cd00*/  F2FP.F16.F32.PACK_AB R28, R97, R168 ;  /* 0x000000a8611c723e */ /* 0x004fc400000000ff */
[----:B------:R-:W-:Y:S02]  /*cd10*/  F2FP.F16.F32.PACK_AB R29, R108, R104 ;  /* 0x000000686c1d723e */ /* 0x000fe400000000ff */
[----:B---3--:R-:W-:Y:S02]  /*cd20*/  F2FP.F16.F32.PACK_AB R30, R101, R169 ;  /* 0x000000a9651e723e */ /* 0x008fe400000000ff */
[----:B------:R-:W-:Y:S02]  /*cd30*/  F2FP.F16.F32.PACK_AB R31, R116, R112 ;  /* 0x00000070741f723e */ /* 0x000fe400000000ff */
[----:B------:R-:W-:Y:S02]  /*cd40*/  MOV R114, R114 ;  /* 0x0000007200727202 */ /* 0x000fe40000000f00 */
[----:B----4-:R-:W-:Y:S01]  /*cd50*/  F2FP.F16.F32.PACK_AB R12, R105, R170 ;  /* 0x000000aa690c723e */ /* 0x010fe200000000ff */
[----:B------:R-:W-:Y:S01]  /*cd60*/  STSM.16.M88.4 [R110], R28 ;  /* 0x0000001c6e007844 */ /* 0x000fe20000000200 */
[----:B------:R-:W-:-:S02]  /*cd70*/  F2FP.F16.F32.PACK_AB R13, R124, R120 ;  /* 0x000000787c0d723e */ /* 0x000fc400000000ff */
[----:B------:R-:W-:Y:S02]  /*cd80*/  F2FP.F16.F32.PACK_AB R14, R109, R171 ;  /* 0x000000ab6d0e723e */ /* 0x000fe400000000ff */
[----:B------:R-:W-:Y:S02]  /*cd90*/  F2FP.F16.F32.PACK_AB R15, R152, R128 ;  /* 0x00000080980f723e */ /* 0x000fe400000000ff */
[----:B------:R-:W-:Y:S02]  /*cda0*/  F2FP.F16.F32.PACK_AB R153, R154, R153 ;  /* 0x000000999a99723e */ /* 0x000fe400000000ff */
[----:B------:R-:W-:Y:S01]  /*cdb0*/  MOV R118, R118 ;  /* 0x0000007600767202 */ /* 0x000fe20000000f00 */
[----:B------:R1:W-:Y:S01]  /*cdc0*/  STSM.16.M88.4 [R114], R12 ;  /* 0x0000000c72007844 */ /* 0x0003e20000000200 */
[----:B------:R-:W-:Y:S02]  /*cdd0*/  F2FP.F16.F32.PACK_AB R152, R113, R172 ;  /* 0x000000ac7198723e */ /* 0x000fe400000000ff */
[----:B------:R-:W-:-:S02]  /*cde0*/  F2FP.F16.F32.PACK_AB R154, R117, R173 ;  /* 0x000000ad759a723e */ /* 0x000fc400000000ff */
[----:B------:R-:W-:Y:S02]  /*cdf0*/  F2FP.F16.F32.PACK_AB R155, R156, R155 ;  /* 0x0000009b9c9b723e */ /* 0x000fe400000000ff */
[----:B------:R-:W-:Y:S02]  /*ce00*/  F2FP.F16.F32.PACK_AB R157, R158, R157 ;  /* 0x0000009d9e9d723e */ /* 0x000fe400000000ff */
[----:B------:R-:W-:Y:S01]  /*ce10*/  MOV R122, R122 ;  /* 0x0000007a007a7202 */ /* 0x000fe20000000f00 */
[----:B------:R2:W-:Y:S01]  /*ce20*/  STSM.16.M88.4 [R118], R152 ;  /* 0x0000009876007844 */ /* 0x0005e20000000200 */
[----:B------:R-:W-:Y:S02]  /*ce30*/  F2FP.F16.F32.PACK_AB R156, R121, R174 ;  /* 0x000000ae799c723e */ /* 0x000fe400000000ff */
[----:B------:R-:W-:Y:S02]  /*ce40*/  F2FP.F16.F32.PACK_AB R158, R125, R175 ;  /* 0x000000af7d9e723e */ /* 0x000fe400000000ff */
[----:B------:R-:W-:-:S02]  /*ce50*/  F2FP.F16.F32.PACK_AB R159, R160, R159 ;  /* 0x0000009fa09f723e */ /* 0x000fc400000000ff */
[----:B------:R-:W-:Y:S02]  /*ce60*/  F2FP.F16.F32.PACK_AB R161, R162, R161 ;  /* 0x000000a1a2a1723e */ /* 0x000fe400000000ff */
[----:B------:R-:W-:Y:S01]  /*ce70*/  F2FP.F16.F32.PACK_AB R136, R137, R136 ;  /* 0x000000888988723e */ /* 0x000fe200000000ff */
[----:B------:R2:W-:Y:S01]  /*ce80*/  STSM.16.M88.4 [R122], R156 ;  /* 0x0000009c7a007844 */ /* 0x0005e20000000200 */
[----:B------:R-:W-:Y:S02]  /*ce90*/  ISETP.NE.U32.AND P0, PT, RZ, UR4, PT ;  /* 0x00000004ff007c0c */ /* 0x000fe4000bf05070 */
[----:B------:R-:W-:Y:S02]  /*cea0*/  IADD3 R8, P1, R208, UR4, RZ ;  /* 0x00000004d0087c10 */ /* 0x000fe4000ff3e0ff */
        /* <DEDUP_REMOVED lines=10> */
[----:B------:R-:W-:Y:S01]  /*cf50*/  F2FP.F16.F32.PACK_AB R146, R149, R148 ;  /* 0x000000949592723e */ /* 0x000fe200000000ff */
[----:B------:R2:W-:Y:S01]  /*cf60*/  STSM.16.M88.4 [R21], R136 ;  /* 0x0000008815007844 */ /* 0x0005e20000000200 */
        /* <DEDUP_REMOVED lines=16> */
[----:B-1----:R-:W-:Y:S01]  /*d070*/  IADD3 R13, P4, R10, 0x1000, RZ ;  /* 0x000010000a0d7810 */ /* 0x002fe20007f9e0ff */
[----:B------:R-:W-:-:S12]  /*d080*/  @P1 BRA `(.L_x_7761) ;  /* 0x0000000000101947 */ /* 0x000fd80003800000 */
[----:B------:R-:W-:Y:S05]  /*d090*/  @!P0 BRA `(.L_x_7761) ;  /* 0x00000000000c8947 */ /* 0x000fea0003800000 */
[----:B------:R-:W3:Y:S04]  /*d0a0*/  LDG.E R7, desc[UR40][R8.64] ;  /* 0x0000002808077981 */ /* 0x000ee8000c1e1900 */
[----:B-----5:R-:W3:Y:S02]  /*d0b0*/  LDG.E R0, desc[UR40][R8.64+0x4] ;  /* 0x0000042808007981 */ /* 0x020ee4000c1e1900 */
[----:B---3--:R-:W-:-:S07]  /*d0c0*/  IMAD.IADD R0, R0, 0x1, -R7 ;  /* 0x0000000100007824 */ /* 0x008fce00078e0a07 */
.L_x_7761:
[----:B------:R-:W-:Y:S01]  /*d0d0*/  SHF.R.S32.HI R81, RZ, 0x1f, R207 ;  /* 0x0000001fff517819 */ /* 0x000fe200000114cf */
[----:B------:R-:W-:Y:S01]  /*d0e0*/  ULDC.64 UR4, c[0x0][0xb70] ;  /* 0x0002dc0000047ab9 */ /* 0x000fe20000000a00 */
[--C-:B--2--5:R-:W-:Y:S01]  /*d0f0*/  SHF.R.S32.HI R21, RZ, 0x1f, R3.reuse ;  /* 0x0000001fff157819 */ /* 0x124fe20000011403 */
[----:B------:R-:W-:Y:S01]  /*d100*/  IMAD.MOV.U32 R20, RZ, RZ, R3 ;  /* 0x000000ffff147224 */ /* 0x000fe200078e0003 */
[----:B------:R-:W-:Y:S01]  /*d110*/  LOP3.LUT R12, R13, 0x380, RZ, 0xc0, !PT ;  /* 0x000003800d0c7812 */ /* 0x000fe200078ec0ff */
[----:B------:R-:W-:Y:S01]  /*d120*/  IMAD R4, R81, UR4, RZ ;  /* 0x0000000451047c24 */ /* 0x000fe2000f8e02ff */
[----:B------:R-:W-:Y:S01]  /*d130*/  SEL R221, R221, RZ, !P0 ;  /* 0x000000ffdddd7207 */ /* 0x000fe20004000000 */
[C---:B------:R-:W-:Y:S01]  /*d140*/  IMAD.WIDE.U32 R8, R207.reuse, UR4, R20 ;  /* 0x00000004cf087c25 */ /* 0x040fe2000f8e0014 */
[----:B------:R-:W-:Y:S02]  /*d150*/  SEL R83, R210, RZ, !P0 ;  /* 0x000000ffd2537207 */ /* 0x000fe40004000000 */
[----:B------:R-:W-:Y:S01]  /*d160*/  SHF.R.U64 R12, R12, 0x3, RZ ;  /* 0x000000030c0c7819 */ /* 0x000fe200000012ff */
[----:B------:R-:W-:Y:S01]  /*d170*/  IMAD R7, R207, UR5, R4 ;  /* 0x00000005cf077c24 */ /* 0x000fe2000f8e0204 */
[----:B------:R-:W-:Y:S01]  /*d180*/  ULDC.64 UR4, c[0x0][0xb78] ;  /* 0x0002de0000047ab9 */ /* 0x000fe20000000a00 */
[C---:B------:R-:W-:Y:S01]  /*d190*/  IADD3 R29, P0, R10.reuse, 0x3000, RZ ;  /* 0x000030000a1d7810 */ /* 0x040fe20007f1e0ff */
[----:B------:R-:W-:Y:S01]  /*d1a0*/  IMAD R4, R221, UR4, RZ ;  /* 0x00000004dd047c24 */ /* 0x000fe2000f8e02ff */
[----:B------:R-:W-:Y:S01]  /*d1b0*/  IADD3 R25, P5, R10, 0x2000, RZ ;  /* 0x000020000a197810 */ /* 0x000fe20007fbe0ff */
[----:B------:R-:W-:Y:S01]  /*d1c0*/  IMAD R15, R213, 0x80, R232 ;  /* 0x00000080d50f7824 */ /* 0x000fe200078e02e8 */
[----:B------:R-:W-:-:S02]  /*d1d0*/  IADD3 R9, R9, R7, RZ ;  /* 0x0000000709097210 */ /* 0x000fc40007ffe0ff */
[----:B------:R-:W-:Y:S02]  /*d1e0*/  IADD3 R37, P2, R10, 0x5000, RZ ;  /* 0x000050000a257810 */ /* 0x000fe40007f5e0ff */
[----:B------:R-:W-:Y:S01]  /*d1f0*/  LOP3.LUT R12, R12, R13, RZ, 0x3c, !PT ;  /* 0x0000000d0c0c7212 */ /* 0x000fe200078e3cff */
[----:B------:R-:W-:Y:S01]  /*d200*/  IMAD.WIDE.U32 R8, R83, UR4, R8 ;  /* 0x0000000453087c25 */ /* 0x000fe2000f8e0008 */
[----:B------:R-:W-:Y:S02]  /*d210*/  IADD3 R33, P1, R10, 0x4000, RZ ;  /* 0x000040000a217810 */ /* 0x000fe40007f3e0ff */
[----:B------:R-:W-:Y:S01]  /*d220*/  LOP3.LUT R28, R29, 0x380, RZ, 0xc0, !PT ;  /* 0x000003801d1c7812 */ /* 0x000fe200078ec0ff */
[----:B------:R-:W-:Y:S01]  /*d230*/  IMAD R13, R83, UR5, R4 ;  /* 0x00000005530d7c24 */ /* 0x000fe2000f8e0204 */
[----:B------:R-:W-:Y:S01]  /*d240*/  LOP3.LUT R24, R25, 0x380, RZ, 0xc0, !PT ;  /* 0x0000038019187812 */ /* 0x000fe200078ec0ff */
[----:B------:R-:W-:Y:S01]  /*d250*/  ULDC.64 UR4, c[0x0][0xb40] ;  /* 0x0002d00000047ab9 */ /* 0x000fe20000000a00 */
[----:B------:R-:W-:-:S02]  /*d260*/  SHF.R.S32.HI R7, RZ, 0x1f, R15 ;  /* 0x0000001fff077819 */ /* 0x000fc4000001140f */
[----:B------:R-:W-:Y:S02]  /*d270*/  IADD3 R4, P3, R15, R8, RZ ;  /* 0x000000080f047210 */ /* 0x000fe40007f7e0ff */
[----:B------:R-:W-:Y:S02]  /*d280*/  LOP3.LUT R36, R37, 0x380, RZ, 0xc0, !PT ;  /* 0x0000038025247812 */ /* 0x000fe400078ec0ff */
[----:B------:R-:W-:Y:S02]  /*d290*/  LOP3.LUT R32, R33, 0x380, RZ, 0xc0, !PT ;  /* 0x0000038021207812 */ /* 0x000fe400078ec0ff */
[----:B------:R-:W-:Y:S02]  /*d2a0*/  SHF.R.U64 R28, R28, 0x3, RZ ;  /* 0x000000031c1c7819 */ /* 0x000fe400000012ff */
[----:B------:R-:W-:Y:S02]  /*d2b0*/  SHF.R.U64 R24, R24, 0x3, RZ ;  /* 0x0000000318187819 */ /* 0x000fe400000012ff */
[----:B------:R-:W-:Y:S01]  /*d2c0*/  IADD3.X R7, R7, R9, R13, P3, !PT ;  /* 0x0000000907077210 */ /* 0x000fe20001ffe40d */
[----:B------:R-:W-:Y:S01]  /*d2d0*/  IMAD.X R13, RZ, RZ, R11, P4 ;  /* 0x000000ffff0d7224 */ /* 0x000fe200020e060b */
[----:B------:R-:W-:-:S02]  /*d2e0*/  SHF.R.U64 R36, R36, 0x3, RZ ;  /* 0x0000000324247819 */ /* 0x000fc400000012ff */
[----:B------:R-:W-:Y:S02]  /*d2f0*/  LEA R58, P3, R4, UR4, 0x2 ;  /* 0x00000004043a7c11 */ /* 0x000fe4000f8610ff */
[----:B------:R-:W-:Y:S02]  /*d300*/  SHF.R.U64 R32, R32, 0x3, RZ ;  /* 0x0000000320207819 */ /* 0x000fe400000012ff */
[----:B------:R-:W-:Y:S01]  /*d310*/  LOP3.LUT R28, R28, R29, RZ, 0x3c, !PT ;  /* 0x0000001d1c1c7212 */ /* 0x000fe200078e3cff */
[--C-:B------:R-:W-:Y:S01]  /*d320*/  IMAD.X R29, RZ, RZ, R11.reuse, P0 ;  /* 0x000000ffff1d7224 */ /* 0x100fe200000e060b */
[----:B------:R-:W-:Y:S01]  /*d330*/  LOP3.LUT R24, R24, R25, RZ, 0x3c, !PT ;  /* 0x0000001918187212 */ /* 0x000fe200078e3cff */
[----:B------:R-:W-:Y:S01]  /*d340*/  IMAD.X R25, RZ, RZ, R11, P5 ;  /* 0x000000ffff197224 */ /* 0x000fe200028e060b */
[----:B------:R-:W-:Y:S02]  /*d350*/  IADD3 R53, P0, R10, 0x9000, RZ ;  /* 0x000090000a357810 */ /* 0x000fe40007f1e0ff */
[----:B------:R-:W-:-:S02]  /*d360*/  LOP3.LUT R36, R36, R37, RZ, 0x3c, !PT ;  /* 0x0000002524247212 */ /* 0x000fc400078e3cff */
[----:B------:R-:W-:Y:S01]  /*d370*/  LEA.HI.X R59, R4, UR5, R7, 0x2, P3 ;  /* 0x00000005043b7c11 */ /* 0x000fe200098f1407 */
[----:B------:R-:W-:Y:S01]  /*d380*/  ULDC.64 UR4, c[0x0][0xaa0] ;  /* 0x0002a80000047ab9 */ /* 0x000fe20000000a00 */
[----:B------:R-:W-:Y:S01]  /*d390*/  LOP3.LUT R32, R32, R33, RZ, 0x3c, !PT ;  /* 0x0000002120207212 */ /* 0x000fe200078e3cff */
[----:B------:R-:W-:Y:S01]  /*d3a0*/  IMAD.X R33, RZ, RZ, R11, P1 ;  /* 0x000000ffff217224 */ /* 0x000fe200008e060b */
[C---:B------:R-:W-:Y:S02]  /*d3b0*/  IADD3 R41, P3, R10.reuse, 0x6000, RZ ;  /* 0x000060000a297810 */ /* 0x040fe40007f7e0ff */
[C---:B------:R-:W-:Y:S02]  /*d3c0*/  IADD3 R45, P4, R10.reuse, 0x7000, RZ ;  /* 0x000070000a2d7810 */ /* 0x040fe40007f9e0ff */
[----:B------:R-:W-:Y:S02]  /*d3d0*/  IADD3 R49, P5, R10, 0x8000, RZ ;  /* 0x000080000a317810 */ /* 0x000fe40007fbe0ff */
[----:B------:R-:W-:-:S02]  /*d3e0*/  IADD3.X R37, RZ, R11, RZ, P2, !PT ;  /* 0x0000000bff257210 */ /* 0x000fc400017fe4ff */
[C---:B------:R-:W-:Y:S02]  /*d3f0*/  IADD3 R57, P2, R10.reuse, 0xb000, RZ ;  /* 0x0000b0000a397810 */ /* 0x040fe40007f5e0ff */
[----:B------:R-:W-:Y:S02]  /*d400*/  LOP3.LUT R52, R53, 0x380, RZ, 0xc0, !PT ;  /* 0x0000038035347812 */ /* 0x000fe400078ec0ff */
[----:B------:R-:W-:Y:S02]  /*d410*/  IADD3 R77, P1, R10, 0xa000, RZ ;  /* 0x0000a0000a4d7810 */ /* 0x000fe40007f3e0ff */
[----:B------:R-:W-:Y:S02]  /*d420*/  LOP3.LUT R40, R41, 0x380, RZ, 0xc0, !PT ;  /* 0x0000038029287812 */ /* 0x000fe400078ec0ff */
[----:B------:R-:W-:Y:S02]  /*d430*/  LOP3.LUT R44, R45, 0x380, RZ, 0xc0, !PT ;  /* 0x000003802d2c7812 */ /* 0x000fe400078ec0ff */
[----:B------:R-:W-:-:S02]  /*d440*/  LOP3.LUT R48, R49, 0x380, RZ, 0xc0, !PT ;  /* 0x0000038031307812 */ /* 0x000fc400078ec0ff */
[----:B------:R-:W-:Y:S02]  /*d450*/  LOP3.LUT R56, R57, 0x380, RZ, 0xc0, !PT ;  /* 0x0000038039387812 */ /* 0x000fe400078ec0ff */
[----:B------:R-:W-:Y:S02]  /*d460*/  SHF.R.U64 R52, R52, 0x3, RZ ;  /* 0x0000000334347819 */ /* 0x000fe400000012ff */
[----:B------:R-:W-:Y:S02]  /*d470*/  LOP3.LUT R76, R77, 0x380, RZ, 0xc0, !PT ;  /* 0x000003804d4c7812 */ /* 0x000fe400078ec0ff */
[----:B------:R-:W-:Y:S02]  /*d480*/  SHF.R.U64 R40, R40, 0x3, RZ ;  /* 0x0000000328287819 */ /* 0x000fe400000012ff */
[----:B------:R-:W-:Y:S02]  /*d490*/  SHF.R.U64 R44, R44, 0x3, RZ ;  /* 0x000000032c2c7819 */ /* 0x000fe400000012ff */
[----:B------:R-:W-:-:S02]  /*d4a0*/  SHF.R.U64 R48, R48, 0x3, RZ ;  /* 0x0000000330307819 */ /* 0x000fc400000012ff */
[----:B------:R-:W-:Y:S02]  /*d4b0*/  SHF.R.U64 R56, R56, 0x3, RZ ;  /* 0x0000000338387819 */ /* 0x000fe400000012ff */
[----:B------:R-:W-:Y:S01]  /*d4c0*/  LOP3.LUT R52, R52, R53, RZ, 0x3c, !PT ;  /* 0x0000003534347212 */ /* 0x000fe200078e3cff */
[--C-:B------:R-:W-:Y:S01]  /*d4d0*/  IMAD.X R53, RZ, RZ, R11.reuse, P0 ;  /* 0x000000ffff357224 */ /* 0x100fe200000e060b */
[----:B------:R-:W-:Y:S02]  /*d4e0*/  SHF.R.U64 R76, R76, 0x3, RZ ;  /* 0x000000034c4c7819 */ /* 0x000fe400000012ff */
[----:B------:R-:W-:Y:S01]  /*d4f0*/  LOP3.LUT R40, R40, R41, RZ, 0x3c, !PT ;  /* 0x0000002928287212 */ /* 0x000fe200078e3cff */
[--C-:B------:R-:W-:Y:S01]  /*d500*/  IMAD.X R41, RZ, RZ, R11.reuse, P3 ;  /* 0x000000ffff297224 */ /* 0x100fe200018e060b */
[----:B------:R-:W-:Y:S01]  /*d510*/  LOP3.LUT R44, R44, R45, RZ, 0x3c, !PT ;  /* 0x0000002d2c2c7212 */ /* 0x000fe200078e3cff */
[--C-:B------:R-:W-:Y:S01]  /*d520*/  IMAD.X R45, RZ, RZ, R11.reuse, P4 ;  /* 0x000000ffff2d7224 */ /* 0x100fe200020e060b */
[----:B------:R-:W-:Y:S01]  /*d530*/  LOP3.LUT R48, R48, R49, RZ, 0x3c, !PT ;  /* 0x0000003130307212 */ /* 0x000fe200078e3cff */
[----:B------:R-:W-:Y:S01]  /*d540*/  IMAD.X R49, RZ, RZ, R11, P5 ;  /* 0x000000ffff317224 */ /* 0x000fe200028e060b */
[----:B------:R-:W-:-:S02]  /*d550*/  LOP3.LUT P0, RZ, R227, 0x3, RZ, 0xc0, !PT ;  /* 0x00000003e3ff7812 */ /* 0x000fc4000780c0ff */
[----:B------:R-:W-:Y:S01]  /*d560*/  LOP3.LUT R56, R56, R57, RZ, 0x3c, !PT ;  /* 0x0000003938387212 */ /* 0x000fe200078e3cff */
[--C-:B------:R-:W-:Y:S01]  /*d570*/  IMAD.X R57, RZ, RZ, R11.reuse, P2 ;  /* 0x000000ffff397224 */ /* 0x100fe200010e060b */
[----:B------:R-:W-:Y:S02]  /*d580*/  IADD3 R7, R15, 0x8, RZ ;  /* 0x000000080f077810 */ /* 0x000fe40007ffe0ff */
[C---:B------:R-:W-:Y:S02]  /*d590*/  IADD3 R73, P3, R10.reuse, 0xc000, RZ ;  /* 0x0000c0000a497810 */ /* 0x040fe40007f7e0ff */
[----:B------:R-:W-:Y:S02]  /*d5a0*/  IADD3 R69, P4, R10, 0xd000, RZ ;  /* 0x0000d0000a457810 */ /* 0x000fe40007f9e0ff */
[----:B------:R-:W-:Y:S01]  /*d5b0*/  LOP3.LUT R76, R76, R77, RZ, 0x3c, !PT ;  /* 0x0000004d4c4c7212 */ /* 0x000fe200078e3cff */
[----:B------:R-:W-:Y:S01]  /*d5c0*/  IMAD.X R77, RZ, RZ, R11, P1 ;  /* 0x000000ffff4d7224 */ /* 0x000fe200008e060b */
[----:B------:R-:W-:-:S02]  /*d5d0*/  IADD3 R65, P5, R10, 0xe000, RZ ;  /* 0x0000e0000a417810 */ /* 0x000fc40007fbe0ff */
[C---:B------:R-:W-:Y:S02]  /*d5e0*/  LOP3.LUT R4, R10.reuse, 0x380, RZ, 0xc0, !PT ;  /* 0x000003800a047812 */ /* 0x040fe400078ec0ff */
[----:B------:R-:W-:Y:S02]  /*d5f0*/  IADD3 R9, P2, R10, 0xf000, RZ ;  /* 0x0000f0000a097810 */ /* 0x000fe40007f5e0ff */
[-C--:B------:R-:W-:Y:S02]  /*d600*/  ISETP.GE.OR P1, PT, R15, R0.reuse, P0 ;  /* 0x000000000f00720c */ /* 0x080fe40000726670 */
[----:B------:R-:W-:Y:S01]  /*d610*/  ISETP.GE.OR P0, PT, R7, R0, P0 ;  /* 0x000000000700720c */ /* 0x000fe20000706670 */
[----:B------:R-:W-:Y:S01]  /*d620*/  IMAD.X R61, RZ, RZ, R11, P2 ;  /* 0x000000ffff3d7224 */ /* 0x000fe200010e060b */
[----:B------:R-:W-:Y:S02]  /*d630*/  LOP3.LUT R72, R73, 0x380, RZ, 0xc0, !PT ;  /* 0x0000038049487812 */ /* 0x000fe400078ec0ff */
[----:B------:R-:W-:-:S02]  /*d640*/  LOP3.LUT R68, R69, 0x380, RZ, 0xc0, !PT ;  /* 0x0000038045447812 */ /* 0x000fc400078ec0ff */
[----:B------:R-:W-:Y:S02]  /*d650*/  LOP3.LUT R64, R65, 0x380, RZ, 0xc0, !PT ;  /* 0x0000038041407812 */ /* 0x000fe400078ec0ff */
[----:B------:R-:W-:Y:S02]  /*d660*/  SHF.R.U64 R7, R4, 0x3, RZ ;  /* 0x0000000304077819 */ /* 0x000fe400000012ff */
[----:B------:R-:W-:Y:S01]  /*d670*/  LOP3.LUT R4, R9, 0x380, RZ, 0xc0, !PT ;  /* 0x0000038009047812 */ /* 0x000fe200078ec0ff */
[----:B------:R-:W-:Y:S01]  /*d680*/  @!P1 STG.E desc[UR40][R58.64], R6 ;  /* 0x000000063a009986 */ /* 0x000fe2000c101928 */
[----:B------:R-:W-:Y:S02]  /*d690*/  SHF.R.U64 R72, R72, 0x3, RZ ;  /* 0x0000000348487819 */ /* 0x000fe400000012ff */
[----:B------:R-:W-:Y:S01]  /*d6a0*/  SHF.R.U64 R68, R68, 0x3, RZ ;  /* 0x0000000344447819 */ /* 0x000fe200000012ff */
[----:B------:R1:W-:Y:S01]  /*d6b0*/  @!P0 STG.E desc[UR40][R58.64+0x20], R5 ;  /* 0x000020053a008986 */ /* 0x0003e2000c101928 */
[----:B------:R-:W-:-:S02]  /*d6c0*/  SHF.R.U64 R64, R64, 0x3, RZ ;  /* 0x0000000340407819 */ /* 0x000fc400000012ff */
[----:B------:R-:W-:Y:S01]  /*d6d0*/  SHF.R.U64 R4, R4, 0x3, RZ ;  /* 0x0000000304047819 */ /* 0x000fe200000012ff */
[----:B------:R-:W5:Y:S01]  /*d6e0*/  LD.E.128 R12, desc[UR40][R12.64] ;  /* 0x000000280c0c7980 */ /* 0x000f62000c101d00 */
        /* <DEDUP_REMOVED lines=8> */
[----:B------:R-:W-:-:S03]  /*d770*/  LOP3.LUT R60, R4, R9, RZ, 0x3c, !PT ;  /* 0x00000009043c7212 */ /* 0x000fc600078e3cff */
[----:B------:R-:W5:Y:S01]  /*d780*/  LD.E.128 R28, desc[UR40][R28.64] ;  /* 0x000000281c1c7980 */ /* 0x000f62000c101d00 */
[----:B------:R-:W-:-:S03]  /*d790*/  SHF.R.S32.HI R79, RZ, 0x1f, R201 ;  /* 0x0000001fff4f7819 */ /* 0x000fc600000114c9 */
[----:B------:R-:W5:Y:S01]  /*d7a0*/  LD.E.128 R8, desc[UR40][R10.64] ;  /* 0x000000280a087980 */ /* 0x000f62000c101d00 */
[----:B------:R-:W-:-:S03]  /*d7b0*/  MOV R78, R201 ;  /* 0x000000c9004e7202 */ /* 0x000fc60000000f00 */
[----:B------:R-:W5:Y:S04]  /*d7c0*/  LD.E.128 R32, desc[UR40][R32.64] ;  /* 0x0000002820207980 */ /* 0x000f68000c101d00 */
[----:B------:R-:W5:Y:S04]  /*d7d0*/  LD.E.128 R36, desc[UR40][R36.64] ;  /* 0x0000002824247980 */ /* 0x000f68000c101d00 */
[----:B------:R-:W5:Y:S04]  /*d7e0*/  LD.E.128 R40, desc[UR40][R40.64] ;  /* 0x0000002828287980 */ /* 0x000f68000c101d00 */
[----:B------:R-:W5:Y:S04]  /*d7f0*/  LD.E.128 R44, desc[UR40][R44.64] ;  /* 0x000000282c2c7980 */ /* 0x000f68000c101d00 */
[----:B------:R-:W5:Y:S04]  /*d800*/  LD.E.128 R48, desc[UR40][R48.64] ;  /* 0x0000002830307980 */ /* 0x000f68000c101d00 */
[----:B------:R-:W5:Y:S04]  /*d810*/  LD.E.128 R52, desc[UR40][R52.64] ;  /* 0x0000002834347980 */ /* 0x000f68000c101d00 */
[----:B-1----:R1:W5:Y:S04]  /*d820*/  LD.E.128 R4, desc[UR40][R76.64] ;  /* 0x000000284c047980 */ /* 0x002368000c101d00 */
[----:B------:R-:W5:Y:S04]  /*d830*/  LD.E.128 R56, desc[UR40][R56.64] ;  /* 0x0000002838387980 */ /* 0x000f68000c101d00 */
[----:B------:R-:W5:Y:S04]  /*d840*/  LD.E.128 R72, desc[UR40][R72.64] ;  /* 0x0000002848487980 */ /* 0x000f68000c101d00 */
[----:B------:R-:W5:Y:S04]  /*d850*/  LD.E.128 R68, desc[UR40][R68.64] ;  /* 0x0000002844447980 */ /* 0x000f68000c101d00 */
[----:B------:R-:W5:Y:S04]  /*d860*/  LD.E.128 R64, desc[UR40][R64.64] ;  /* 0x0000002840407980 */ /* 0x000f68000c101d00 */
[----:B------:R-:W5:Y:S01]  /*d870*/  LD.E.128 R60, desc[UR40][R60.64] ;  /* 0x000000283c3c7980 */ /* 0x000f62000c101d00 */
[----:B------:R-:W-:Y:S01]  /*d880*/  IMAD R80, R21, UR4, RZ ;  /* 0x0000000415507c24 */ /* 0x000fe2000f8e02ff */
        /* <DEDUP_REMOVED lines=9> */
[----:B------:R-:W-:Y:S02]  /*d920*/  IMAD R79, R213, -0x80, R0 ;  /* 0xffffff80d54f7824 */ /* 0x000fe400078e0200 */
[C---:B------:R-:W-:Y:S02]  /*d930*/  VIADD R0, R202.reuse, 0x40 ;  /* 0x00000040ca007836 */ /* 0x040fe40000000000 */
[----:B------:R-:W-:Y:S01]  /*d940*/  IMAD.IADD R21, R21, 0x1, R3 ;  /* 0x0000000115157824 */ /* 0x000fe200078e0203 */
[CC--:B------:R-:W-:Y:S01]  /*d950*/  ISETP.GE.AND P3, PT, R202.reuse, R79.reuse, PT ;  /* 0x0000004fca00720c */ /* 0x0c0fe20003f66270 */
[----:B------:R-:W-:Y:S02]  /*d960*/  IMAD R78, R81, UR4, RZ ;  /* 0x00000004514e7c24 */ /* 0x000fe4000f8e02ff */
[----:B------:R-:W-:Y:S01]  /*d970*/  VIADD R3, R202, 0x20 ;  /* 0x00000020ca037836 */ /* 0x000fe20000000000 */
[-C--:B------:R-:W-:Y:S01]  /*d980*/  ISETP.GE.AND P0, PT, R0, R79.reuse, PT ;  /* 0x0000004f0000720c */ /* 0x080fe20003f06270 */
[C---:B-1----:R-:W-:Y:S01]  /*d990*/  IMAD R77, R207.reuse, UR5, R78 ;  /* 0x00000005cf4d7c24 */ /* 0x042fe2000f8e024e */
[----:B------:R-:W-:Y:S01]  /*d9a0*/  IADD3 R0, R18, 0x22820, RZ ;  /* 0x0002282012007810 */ /* 0x000fe20007ffe0ff */
[----:B------:R-:W-:Y:S01]  /*d9b0*/  IMAD.WIDE.U32 R20, R207, UR4, R20 ;  /* 0x00000004cf147c25 */ /* 0x000fe2000f8e0014 */
[----:B------:R-:W-:Y:S01]  /*d9c0*/  ULDC.64 UR4, c[0x0][0xae8] ;  /* 0x0002ba0000047ab9 */ /* 0x000fe20000000a00 */
[----:B------:R-:W-:-:S02]  /*d9d0*/  ISETP.GE.AND P2, PT, R3, R79, PT ;  /* 0x0000004f0300720c */ /* 0x000fc40003f46270 */
[----:B------:R-:W-:Y:S01]  /*d9e0*/  VIADD R76, R202, 0x60 ;  /* 0x00000060ca4c7836 */ /* 0x000fe20000000000 */
[----:B------:R-:W-:Y:S01]  /*d9f0*/  PRMT R0, RZ, 0x654, R0 ;  /* 0x00000654ff007816 */ /* 0x000fe20000000000 */
[----:B------:R-:W-:Y:S02]  /*da00*/  IMAD.IADD R21, R21, 0x1, R77 ;  /* 0x0000000115157824 */ /* 0x000fe400078e024d */
        /* <DEDUP_REMOVED lines=9> */
[----:B-1----:R-:W-:Y:S06]  /*daa0*/  @P3 BRA `(.L_x_7763) ;  /* 0x0000000000583947 */ /* 0x002fec0003800000 */
[----:B------:R-:W-:Y:S01]  /*dab0*/  ULDC.64 UR4, c[0x0][0xad8] ;  /* 0x0002b60000047ab9 */ /* 0x000fe20000000a00 */
[----:B------:R-:W-:Y:S01]  /*dac0*/  IMAD.MOV.U32 R20, RZ, RZ, R78 ;  /* 0x000000ffff147224 */ /* 0x000fe200078e004e */
[----:B------:R-:W-:Y:S01]  /*dad0*/  ULDC.64 UR6, c[0x0][0xa80] ;  /* 0x0002a00000067ab9 */ /* 0x000fe20000000a00 */
[----:B------:R-:W-:Y:S02]  /*dae0*/  IMAD.MOV.U32 R21, RZ, RZ, R83 ;  /* 0x000000ffff157224 */ /* 0x000fe400078e0053 */
[----:B------:R-:W-:Y:S02]  /*daf0*/  IMAD R3, R77, UR4, RZ ;  /* 0x000000044d037c24 */ /* 0x000fe4000f8e02ff */
[C---:B------:R-:W-:Y:S01]  /*db00*/  IMAD.WIDE.U32 R20, R76.reuse, UR4, R20 ;  /* 0x000000044c147c25 */ /* 0x040fe2000f8e0014 */
[----:B------:R-:W-:Y:S02]  /*db10*/  ULDC UR4, c[0x0][0xa8c] ;  /* 0x0002a30000047ab9 */ /* 0x000fe40000000800 */
[C---:B------:R-:W-:Y:S01]  /*db20*/  ISETP.GE.AND P5, PT, R201.reuse, UR4, PT ;  /* 0x00000004c9007c0c */ /* 0x040fe2000bfa6270 */
[----:B------:R-:W-:Y:S01]  /*db30*/  IMAD R3, R76, UR5, R3 ;  /* 0x000000054c037c24 */ /* 0x000fe2000f8e0203 */
[----:B------:R-:W-:Y:S01]  /*db40*/  LEA R80, P3, R20, UR6, 0x1 ;  /* 0x0000000614507c11 */ /* 0x000fe2000f8608ff */
[----:B------:R-:W-:-:S02]  /*db50*/  VIADD R0, R201, 0x40 ;  /* 0x00000040c9007836 */ /* 0x000fc40000000000 */
[----:B------:R-:W-:-:S03]  /*db60*/  IMAD.IADD R3, R21, 0x1, R3 ;  /* 0x0000000115037824 */ /* 0x000fc600078e0203 */
[----:B------:R-:W-:Y:S01]  /*db70*/  ISETP.GE.AND P4, PT, R0, UR4, PT ;  /* 0x0000000400007c0c */ /* 0x000fe2000bf86270 */
[C---:B------:R-:W-:Y:S01]  /*db80*/  VIADD R0, R201.reuse, 0xc0 ;  /* 0x000000c0c9007836 */ /* 0x040fe20000000000 */
[----:B------:R-:W-:Y:S02]  /*db90*/  LEA.HI.X R81, R20, UR7, R3, 0x1, P3 ;  /* 0x0000000714517c11 */ /* 0x000fe400098f0c03 */
[----:B------:R-:W-:-:S03]  /*dba0*/  IADD3 R3, R201, 0x80, RZ ;  /* 0x00000080c9037810 */ /* 0x000fc60007ffe0ff */
[----:B-----5:R1:W-:Y:S01]  /*dbb0*/  @!P5 STG.E.128 desc[UR40][R80.64], R8 ;  /* 0x000000085000d986 */ /* 0x0203e2000c101d28 */
[----:B------:R-:W-:Y:S02]  /*dbc0*/  ISETP.GE.AND P3, PT, R3, UR4, PT ;  /* 0x0000000403007c0c */ /* 0x000fe4000bf66270 */
[----:B------:R-:W-:-:S03]  /*dbd0*/  ISETP.GE.AND P5, PT, R0, UR4, PT ;  /* 0x0000000400007c0c */ /* 0x000fc6000bfa6270 */
[----:B------:R1:W-:Y:S08]  /*dbe0*/  @!P4 STG.E.128 desc[UR40][R80.64+0x80], R32 ;  /* 0x000080205000c986 */ /* 0x0003f0000c101d28 */
[----:B------:R1:W-:Y:S04]  /*dbf0*/  @!P3 STG.E.128 desc[UR40][R80.64+0x100], R48 ;  /* 0x000100305000b986 */ /* 0x0003e8000c101d28 */
[----:B------:R1:W-:Y:S02]  /*dc00*/  @!P5 STG.E.128 desc[UR40][R80.64+0x180], R72 ;  /* 0x000180485000d986 */ /* 0x0003e4000c101d28 */
.L_x_7763:
[----:B------:R-:W-:Y:S05]  /*dc10*/  BSYNC B1 ;  /* 0x0000000000017941 */ /* 0x000fea0003800000 */
.L_x_7762:
[----:B------:R-:W-:Y:S04]  /*dc20*/  BSSY B1, `(.L_x_7764) ;  /* 0x000001a000017945 */ /* 0x000fe80003800000 */
[----:B------:R-:W-:Y:S05]  /*dc30*/  @P2 BRA `(.L_x_7765) ;  /* 0x0000000000602947 */ /* 0x000fea0003800000 */
[----:B------:R-:W-:Y:S01]  /*dc40*/  IADD3 R3, P2, R76, 0x20, RZ ;  /* 0x000000204c037810 */ /* 0x000fe20007f5e0ff */
[----:B------:R-:W-:Y:S01]  /*dc50*/  ULDC.64 UR6, c[0x0][0xad8] ;  /* 0x0002b60000067ab9 */ /* 0x000fe20000000a00 */
[----:B-1---5:R-:W-:Y:S01]  /*dc60*/  IMAD.MOV.U32 R8, RZ, RZ, R78 ;  /* 0x000000ffff087224 */ /* 0x022fe200078e004e */
        /* <DEDUP_REMOVED lines=9> */
[----:B------:R-:W-:Y:S01]  /*dd00*/  ULDC.64 UR6, c[0x0][0xa80] ;  /* 0x0002a00000067ab9 */ /* 0x000fe20000000a00 */
[----:B------:R-:W-:Y:S02]  /*dd10*/  IADD3 R0, R201, 0x80, RZ ;  /* 0x00000080c9007810 */ /* 0x000fe40007ffe0ff */
[----:B------:R-:W-:Y:S01]  /*dd20*/  IMAD.IADD R3, R9, 0x1, R3 ;  /* 0x0000000109037824 */ /* 0x000fe200078e0203 */
[----:B------:R-:W-:Y:S01]  /*dd30*/  LEA R10, P5, R8, UR6, 0x1 ;  /* 0x00000006080a7c11 */ /* 0x000fe2000f8a08ff */
[----:B------:R-:W-:Y:S01]  /*dd40*/  VIADD R9, R201, 0xc0 ;  /* 0x000000c0c9097836 */ /* 0x000fe20000000000 */
[----:B------:R-:W-:Y:S02]  /*dd50*/  ISETP.GE.AND P2, PT, R0, UR4, PT ;  /* 0x0000000400007c0c */ /* 0x000fe4000bf46270 */
[----:B------:R-:W-:Y:S02]  /*dd60*/  LEA.HI.X R11, R8, UR7, R3, 0x1, P5 ;  /* 0x00000007080b7c11 */ /* 0x000fe4000a8f0c03 */
[----:B------:R-:W-:-:S03]  /*dd70*/  ISETP.GE.AND P5, PT, R9, UR4, PT ;  /* 0x0000000409007c0c */ /* 0x000fc6000bfa6270 */
[----:B------:R2:W-:Y:S04]  /*dd80*/  @!P4 STG.E.128 desc[UR40][R10.64], R12 ;  /* 0x0000000c0a00c986 */ /* 0x0005e8000c101d28 */
[----:B------:R2:W-:Y:S04]  /*dd90*/  @!P3 STG.E.128 desc[UR40][R10.64+0x80], R36 ;  /* 0x000080240a00b986 */ /* 0x0005e8000c101d28 */
[----:B------:R2:W-:Y:S04]  /*dda0*/  @!P2 STG.E.128 desc[UR40][R10.64+0x100], R52 ;  /* 0x000100340a00a986 */ /* 0x0005e8000c101d28 */
[----:B------:R2:W-:Y:S02]  /*ddb0*/  @!P5 STG.E.128 desc[UR40][R10.64+0x180], R68 ;  /* 0x000180440a00d986 */ /* 0x0005e4000c101d28 */
.L_x_7765:
[----:B------:R-:W-:Y:S05]  /*ddc0*/  BSYNC B1 ;  /* 0x0000000000017941 */ /* 0x000fea0003800000 */
.L_x_7764:
        /* <DEDUP_REMOVED lines=12> */
[C---:B--2---:R-:W-:Y:S01]  /*de90*/  IADD3 R10, R201.reuse, 0xc0, RZ ;  /* 0x000000c0c90a7810 */ /* 0x044fe20007ffe0ff */
[----:B------:R-:W-:Y:S01]  /*dea0*/  IMAD R0, R0, UR6, RZ ;  /* 0x0000000600007c24 */ /* 0x000fe2000f8e02ff */
[----:B------:R-:W-:Y:S01]  /*deb0*/  ISETP.GE.AND P2, PT, R201, UR4, PT ;  /* 0x00000004c9007c0c */ /* 0x000fe2000bf46270 */
        /* <DEDUP_REMOVED lines=11> */
.L_x_7767:
[----:B------:R-:W-:Y:S05]  /*df70*/  BSYNC B1 ;  /* 0x0000000000017941 */ /* 0x000fea0003800000 */
.L_x_7766:
[----:B------:R-:W-:Y:S05]  /*df80*/  @P1 BRA `(.L_x_7768) ;  /* 0x0000000c00441947 */ /* 0x000fea0003800000 */
[----:B------:R-:W-:Y:S01]  /*df90*/  IADD3 R3, P0, R76, 0x60, RZ ;  /* 0x000000604c037810 */ /* 0x000fe20007f1e0ff */
[C---:B------:R-:W-:Y:S01]  /*dfa0*/  VIADD R0, R201.reuse, 0x40 ;  /* 0x00000040c9007836 */ /* 0x040fe20000000000 */
[----:B------:R-:W-:Y:S01]  /*dfb0*/  ULDC UR4, c[0x0][0xa8c] ;  /* 0x0002a30000047ab9 */ /* 0x000fe20000000800 */
[----:B---3-5:R-:W-:Y:S01]  /*dfc0*/  MOV R5, R83 ;  /* 0x0000005300057202 */ /* 0x028fe20000000f00 */
[----:B------:R-:W-:Y:S01]  /*dfd0*/  ULDC.64 UR6, c[0x0][0xad8] ;  /* 0x0002b60000067ab9 */ /* 0x000fe20000000a00 */
[----:B------:R-:W-:Y:S01]  /*dfe0*/  IMAD.X R76, RZ, RZ, R77, P0 ;  /* 0x000000ffff4c7224 */ /* 0x000fe200000e064d */
[----:B------:R-:W-:Y:S01]  /*dff0*/  ISETP.GE.AND P2, PT, R0, UR4, PT ;  /* 0x0000000400007c0c */ /* 0x000fe2000bf46270 */
[----:B------:R-:W-:Y:S01]  /*e000*/  IMAD.MOV.U32 R4, RZ, RZ, R78 ;  /* 0x000000ffff047224 */ /* 0x000fe200078e004e */
[C---:B------:R-:W-:Y:S01]  /*e010*/  ISETP.GE.AND P1, PT, R201.reuse, UR4, PT ;  /* 0x00000004c9007c0c */ /* 0x040fe2000bf26270 */
[----:B------:R-:W-:Y:S02]  /*e020*/  IMAD R76, R76, UR6, RZ ;  /* 0x000000064c4c7c24 */ /* 0x000fe4000f8e02ff */
[----:B------:R-:W-:-:S02]  /*e030*/  VIADD R0, R201, 0x80 ;  /* 0x00000080c9007836 */ /* 0x000fc40000000000 */
        /* <DEDUP_REMOVED lines=15> */
.L_x_7760:
        /* <DEDUP_REMOVED lines=12> */
[----:B------:R-:W-:Y:S02]  /*e1f0*/  MOV R0, UR4 ;  /* 0x0000000400007c02 */ /* 0x000fe40008000f00 */
[----:B------:R-:W-:-:S05]  /*e200*/  @P1 IADD3.X R209, R209, UR5, RZ, P2, !PT ;  /* 0x00000005d1d11c10 */ /* 0x000fca00097fe4ff */
[----:B------:R2:W5:Y:S01]  /*e210*/  @P1 LDG.E R0, desc[UR40][R208.64] ;  /* 0x00000028d0001981 */ /* 0x000562000c1e1900 */
[----:B------:R-:W-:Y:S01]  /*e220*/  ISETP.GE.AND P2, PT, R235, 0x80, PT ;  /* 0x00000080eb00780c */ /* 0x000fe20003f46270 */
[----:B------:R-:W-:-:S12]  /*e230*/  @P1 BRA `(.L_x_7769) ;  /* 0x0000000000101947 */ /* 0x000fd80003800000 */
[----:B------:R-:W-:Y:S05]  /*e240*/  @!P0 BRA `(.L_x_7769) ;  /* 0x00000000000c8947 */ /* 0x000fea0003800000 */
[----:B------:R-:W3:Y:S04]  /*e250*/  LDG.E R7, desc[UR40][R4.64] ;  /* 0x0000002804077981 */ /* 0x000ee8000c1e1900 */
[----:B-----5:R-:W3:Y:S02]  /*e260*/  LDG.E R0, desc[UR40][R4.64+0x4] ;  /* 0x0000042804007981 */ /* 0x020ee4000c1e1900 */
[----:B---3--:R-:W-:-:S07]  /*e270*/  IMAD.IADD R0, R0, 0x1, -R7 ;  /* 0x0000000100007824 */ /* 0x008fce00078e0a07 */
.L_x_7769:
        /* <DEDUP_REMOVED lines=26> */
[----:B------:R-:W-:Y:S02]  /*e420*/  LEA.HI.X R7, R4, UR5, R5, 0x2, P0 ;  /* 0x0000000504077c11 */ /* 0x000fe400080f1405 */
[----:B------:R-:W-:-:S05]  /*e430*/  MOV R5, 0xff800000 ;  /* 0xff80000000057802 */ /* 0x000fca0000000f00 */
[----:B------:R3:W-:Y:S02]  /*e440*/  STG.E desc[UR40][R6.64], R5 ;  /* 0x0000000506007986 */ /* 0x0007e4000c101928 */
.L_x_7771:
[----:B------:R-:W-:Y:S05]  /*e450*/  BSYNC B1 ;  /* 0x0000000000017941 */ /* 0x000fea0003800000 */
.L_x_7770:
[----:B------:R-:W-:Y:S01]  /*e460*/  ULDC.64 UR4, c[0x0][0xaa0] ;  /* 0x0002a80000047ab9 */ /* 0x000fe20000000a00 */
[----:B--2---:R-:W-:Y:S01]  /*e470*/  IMAD.MOV.U32 R4, RZ, RZ, R201 ;  /* 0x000000ffff047224 */ /* 0x004fe200078e00c9 */
[----:B------:R-:W-:Y:S01]  /*e480*/  BSSY B1, `(.L_x_7772) ;  /* 0x000002f000017945 */ /* 0x000fe20003800000 */
[----:B---3--:R-:W-:Y:S02]  /*e490*/  IMAD.MOV.U32 R5, RZ, RZ, R10 ;  /* 0x000000ffff057224 */ /* 0x008fe400078e000a */
[----:B------:R-:W-:Y:S01]  /*e4a0*/  IMAD R6, R8, UR4, RZ ;  /* 0x0000000408067c24 */ /* 0x000fe2000f8e02ff */
[----:B------:R-:W-:Y:S01]  /*e4b0*/  MOV R8, R202 ;  /* 0x000000ca00087202 */ /* 0x000fe20000000f00 */
[----:B------:R-:W-:-:S04]  /*e4c0*/  IMAD.WIDE.U32 R4, R3, UR4, R4 ;  /* 0x0000000403047c25 */ /* 0x000fc8000f8e0004 */
[----:B------:R-:W-:Y:S01]  /*e4d0*/  IMAD R3, R3, UR5, R6 ;  /* 0x0000000503037c24 */ /* 0x000fe2000f8e0206 */
[----:B------:R-:W-:Y:S01]  /*e4e0*/  ULDC.64 UR4, c[0x0][0xae0] ;  /* 0x0002b80000047ab9 */ /* 0x000fe20000000a00 */
[----:B------:R-:W-:Y:S02]  /*e4f0*/  IMAD R11, R213, -0x80, R0 ;  /* 0xffffff80d50b7824 */ /* 0x000fe400078e0200 */
[----:B------:R-:W-:Y:S01]  /*e500*/  IMAD R6, R9, UR4, RZ ;  /* 0x0000000409067c24 */ /* 0x000fe2000f8e02ff */
[----:B------:R-:W-:Y:S01]  /*e510*/  SHF.R.S32.HI R9, RZ, 0x1f, R202 ;  /* 0x0000001fff097819 */ /* 0x000fe200000114ca */
[----:B------:R-:W-:Y:S01]  /*e520*/  IMAD.IADD R5, R5, 0x1, R3 ;  /* 0x0000000105057824 */ /* 0x000fe200078e0203 */
[C---:B------:R-:W-:Y:S01]  /*e530*/  ISETP.GE.AND P1, PT, R202.reuse, R11, PT ;  /* 0x0000000bca00720c */ /* 0x040fe20003f26270 */
[----:B------:R-:W-:Y:S02]  /*e540*/  VIADD R0, R202, 0x20 ;  /* 0x00000020ca007836 */ /* 0x000fe40000000000 */
[----:B------:R-:W-:-:S02]  /*e550*/  IMAD R3, R207, UR5, R6 ;  /* 0x00000005cf037c24 */ /* 0x000fc4000f8e0206 */
[----:B------:R-:W-:Y:S01]  /*e560*/  IMAD.WIDE.U32 R4, R207, UR4, R4 ;  /* 0x00000004cf047c25 */ /* 0x000fe2000f8e0004 */
[----:B------:R-:W-:Y:S01]  /*e570*/  ULDC.64 UR4, c[0x0][0xae8] ;  /* 0x0002ba0000047ab9 */ /* 0x000fe20000000a00 */
[----:B------:R-:W-:Y:S02]  /*e580*/  ISETP.GE.AND P0, PT, R0, R11, PT ;  /* 0x0000000b0000720c */ /* 0x000fe40003f06270 */
[----:B------:R-:W-:Y:S02]  /*e590*/  IMAD.IADD R5, R5, 0x1, R3 ;  /* 0x0000000105057824 */ /* 0x000fe400078e0203 */
[----:B------:R-:W-:Y:S02]  /*e5a0*/  IMAD R0, R221, UR4, RZ ;  /* 0x00000004dd007c24 */ /* 0x000fe4000f8e02ff */
[----:B------:R-:W-:-:S04]  /*e5b0*/  IMAD.WIDE.U32 R6, R13, UR4, R4 ;  /* 0x000000040d067c25 */ /* 0x000fc8000f8e0004 */
[----:B------:R-:W-:Y:S02]  /*e5c0*/  IMAD R3, R13, UR5, R0 ;  /* 0x000000050d037c24 */ /* 0x000fe4000f8e0200 */
[----:B------:R-:W-:-:S04]  /*e5d0*/  IMAD.WIDE R8, R213, 0x80, R8 ;  /* 0x00000080d5087825 */ /* 0x000fc800078e0208 */
[----:B------:R-:W-:Y:S02]  /*e5e0*/  VIADD R0, R202, 0x40 ;  /* 0x00000040ca007836 */ /* 0x000fe40000000000 */
[----:B------:R-:W-:Y:S01]  /*e5f0*/  IMAD.IADD R13, R7, 0x1, R3 ;  /* 0x00000001070d7824 */ /* 0x000fe200078e0203 */
[----:B------:R-:W-:Y:S06]  /*e600*/  @P1 BRA `(.L_x_7773) ;  /* 0x0000000000581947 */ /* 0x000fec0003800000 */
[C---:B------:R-:W-:Y:S01]  /*e610*/  VIADD R4, R201.reuse, 0x80 ;  /* 0x00000080c9047836 */ /* 0x040fe20000000000 */
[----:B------:R-:W-:Y:S01]  /*e620*/  ULDC UR4, c[0x0][0xa8c] ;  /* 0x0002a30000047ab9 */ /* 0x000fe20000000800 */
[C---:B------:R-:W-:Y:S01]  /*e630*/  VIADD R3, R201.reuse, 0x40 ;  /* 0x00000040c9037836 */ /* 0x040fe20000000000 */
[----:B------:R-:W-:Y:S01]  /*e640*/  ULDC.64 UR6, c[0x0][0xad8] ;  /* 0x0002b60000067ab9 */ /* 0x000fe20000000a00 */
[----:B------:R-:W-:Y:S01]  /*e650*/  VIADD R10, R201, 0xc0 ;  /* 0x000000c0c90a7836 */ /* 0x000fe20000000000 */
[----:B------:R-:W-:Y:S01]  /*e660*/  ISETP.GE.AND P4, PT, R4, UR4, PT ;  /* 0x0000000404007c0c */ /* 0x000fe2000bf86270 */
[----:B------:R-:W-:Y:S01]  /*e670*/  IMAD.MOV.U32 R5, RZ, RZ, R13 ;  /* 0x000000ffff057224 */ /* 0x000fe200078e000d */
[----:B------:R-:W-:Y:S01]  /*e680*/  ISETP.GE.AND P3, PT, R3, UR4, PT ;  /* 0x0000000403007c0c */ /* 0x000fe2000bf66270 */
[----:B------:R-:W-:Y:S01]  /*e690*/  IMAD R3, R9, UR6, RZ ;  /* 0x0000000609037c24 */ /* 0x000fe2000f8e02ff */
[----:B------:R-:W-:Y:S02]  /*e6a0*/  MOV R4, R6 ;  /* 0x0000000600047202 */ /* 0x000fe40000000f00 */
[----:B------:R-:W-:Y:S01]  /*e6b0*/  ISETP.GE.AND P2, PT, R201, UR4, PT ;  /* 0x00000004c9007c0c */ /* 0x000fe2000bf46270 */
[----:B------:R-:W-:Y:S01]  /*e6c0*/  IMAD R3, R8, UR7, R3 ;  /* 0x0000000708037c24 */ /* 0x000fe2000f8e0203 */
[----:B------:R-:W-:Y:S01]  /*e6d0*/  ISETP.GE.AND P5, PT, R10, UR4, PT ;  /* 0x000000040a007c0c */ /* 0x000fe2000bfa6270 */
        /* <DEDUP_REMOVED lines=9> */
.L_x_7773:
[----:B------:R-:W-:Y:S05]  /*e770*/  BSYNC B1 ;  /* 0x0000000000017941 */ /* 0x000fea0003800000 */
.L_x_7772:
[----:B------:R-:W-:Y:S01]  /*e780*/  BSSY B1, `(.L_x_7774) ;  /* 0x000001c000017945 */ /* 0x000fe20003800000 */
[----:B------:R-:W-:Y:S01]  /*e790*/  ISETP.GE.AND P1, PT, R0, R11, PT ;  /* 0x0000000b0000720c */ /* 0x000fe20003f26270 */
[----:B------:R-:W-:Y:S02]  /*e7a0*/  VIADD R10, R202, 0x60 ;  /* 0x00000060ca0a7836 */ /* 0x000fe40000000000 */
[----:B------:R-:W-:Y:S10]  /*e7b0*/  @P0 BRA `(.L_x_7775) ;  /* 0x0000000000600947 */ /* 0x000ff40003800000 */
[----:B------:R-:W-:Y:S01]  /*e7c0*/  IADD3 R3, P0, R8, 0x20, RZ ;  /* 0x0000002008037810 */ /* 0x000fe20007f1e0ff */
[C---:B------:R-:W-:Y:S01]  /*e7d0*/  VIADD R4, R201.reuse, 0x40 ;  /* 0x00000040c9047836 */ /* 0x040fe20000000000 */
[----:B------:R-:W-:Y:S01]  /*e7e0*/  ULDC UR4, c[0x0][0xa8c] ;  /* 0x0002a30000047ab9 */ /* 0x000fe20000000800 */
[----:B------:R-:W-:Y:S01]  /*e7f0*/  VIADD R5, R201, 0x80 ;  /* 0x00000080c9057836 */ /* 0x000fe20000000000 */
[----:B------:R-:W-:Y:S01]  /*e800*/  IADD3.X R0, RZ, R9, RZ, P0, !PT ;  /* 0x00000009ff007210 */ /* 0x000fe200007fe4ff */
[----:B------:R-:W-:Y:S01]  /*e810*/  ULDC.64 UR6, c[0x0][0xad8] ;  /* 0x0002b60000067ab9 */ /* 0x000fe20000000a00 */
        /* <DEDUP_REMOVED lines=11> */
[----:B--2---:R-:W-:Y:S01]  /*e8d0*/  LEA R14, P0, R4, UR6, 0x1 ;  /* 0x00000006040e7c11 */ /* 0x004fe2000f8008ff */
[----:B------:R-:W-:-:S05]  /*e8e0*/  IMAD.IADD R3, R5, 0x1, R3 ;  /* 0x0000000105037824 */ /* 0x000fca00078e0203 */
[----:B------:R-:W-:-:S05]  /*e8f0*/  LEA.HI.X R15, R4, UR7, R3, 0x1, P0 ;  /* 0x00000007040f7c11 */ /* 0x000fca00080f0c03 */
[----:B------:R3:W-:Y:S04]  /*e900*/  @!P2 STG.E.128 desc[UR40][R14.64], RZ ;  /* 0x000000ff0e00a986 */ /* 0x0007e8000c101d28 */
[----:B------:R3:W-:Y:S04]  /*e910*/  @!P3 STG.E.128 desc[UR40][R14.64+0x80], RZ ;  /* 0x000080ff0e00b986 */ /* 0x0007e8000c101d28 */
[----:B------:R3:W-:Y:S04]  /*e920*/  @!P4 STG.E.128 desc[UR40][R14.64+0x100], RZ ;  /* 0x000100ff0e00c986 */ /* 0x0007e8000c101d28 */
[----:B------:R3:W-:Y:S02]  /*e930*/  @!P5 STG.E.128 desc[UR40][R14.64+0x180], RZ ;  /* 0x000180ff0e00d986 */ /* 0x0007e4000c101d28 */
.L_x_7775:
[----:B------:R-:W-:Y:S05]  /*e940*/  BSYNC B1 ;  /* 0x0000000000017941 */ /* 0x000fea0003800000 */
.L_x_7774:
[----:B------:R-:W-:Y:S01]  /*e950*/  BSSY B1, `(.L_x_7776) ;  /* 0x000001b000017945 */ /* 0x000fe20003800000 */
[----:B------:R-:W-:-:S03]  /*e960*/  ISETP.GE.AND P0, PT, R10, R11, PT ;  /* 0x0000000b0a00720c */ /* 0x000fc60003f06270 */
[----:B------:R-:W-:Y:S10]  /*e970*/  @P1 BRA `(.L_x_7777) ;  /* 0x0000000000601947 */ /* 0x000ff40003800000 */
[----:B------:R-:W-:Y:S01]  /*e980*/  IADD3 R3, P1, R8, 0x40, RZ ;  /* 0x0000004008037810 */ /* 0x000fe20007f3e0ff */
[C---:B------:R-:W-:Y:S01]  /*e990*/  VIADD R4, R201.reuse, 0x40 ;  /* 0x00000040c9047836 */ /* 0x040fe20000000000 */
[----:B------:R-:W-:Y:S01]  /*e9a0*/  IADD3 R5, R201, 0x80, RZ ;  /* 0x00000080c9057810 */ /* 0x000fe20007ffe0ff */
[----:B------:R-:W-:Y:S01]  /*e9b0*/  ULDC UR4, c[0x0][0xa8c] ;  /* 0x0002a30000047ab9 */ /* 0x000fe20000000800 */
        /* <DEDUP_REMOVED lines=20> */
.L_x_7777:
[----:B------:R-:W-:Y:S05]  /*eb00*/  BSYNC B1 ;  /* 0x0000000000017941 */ /* 0x000fea0003800000 */
.L_x_7776:
[----:B------:R-:W-:Y:S05]  /*eb10*/  @P0 BRA `(.L_x_7768) ;  /* 0x0000000000600947 */ /* 0x000fea0003800000 */
[----:B------:R-:W-:Y:S01]  /*eb20*/  IADD3 R3, P0, R8, 0x60, RZ ;  /* 0x0000006008037810 */ /* 0x000fe20007f1e0ff */
[C---:B------:R-:W-:Y:S01]  /*eb30*/  VIADD R0, R201.reuse, 0x40 ;  /* 0x00000040c9007836 */ /* 0x040fe20000000000 */
[----:B------:R-:W-:Y:S01]  /*eb40*/  ULDC UR4, c[0x0][0xa8c] ;  /* 0x0002a30000047ab9 */ /* 0x000fe20000000800 */
[----:B------:R-:W-:Y:S01]  /*eb50*/  MOV R4, R6 ;  /* 0x0000000600047202 */ /* 0x000fe20000000f00 */
[----:B------:R-:W-:Y:S01]  /*eb60*/  ULDC.64 UR6, c[0x0][0xad8] ;  /* 0x0002b60000067ab9 */ /* 0x000fe20000000a00 */
[----:B------:R-:W-:Y:S01]  /*eb70*/  IMAD.X R8, RZ, RZ, R9, P0 ;  /* 0x000000ffff087224 */ /* 0x000fe200000e0609 */
[----:B------:R-:W-:Y:S01]  /*eb80*/  ISETP.GE.AND P2, PT, R0, UR4, PT ;  /* 0x0000000400007c0c */ /* 0x000fe2000bf46270 */
[----:B------:R-:W-:Y:S01]  /*eb90*/  IMAD.MOV.U32 R5, RZ, RZ, R13 ;  /* 0x000000ffff057224 */ /* 0x000fe200078e000d */
[C---:B------:R-:W-:Y:S01]  /*eba0*/  ISETP.GE.AND P1, PT, R201.reuse, UR4, PT ;  /* 0x00000004c9007c0c */ /* 0x040fe2000bf26270 */
[----:B------:R-:W-:Y:S02]  /*ebb0*/  VIADD R6, R201, 0x80 ;  /* 0x00000080c9067836 */ /* 0x000fe40000000000 */
[----:B------:R-:W-:-:S02]  /*ebc0*/  IMAD R8, R8, UR6, RZ ;  /* 0x0000000608087c24 */ /* 0x000fc4000f8e02ff */
[----:B------:R-:W-:Y:S01]  /*ebd0*/  VIADD R0, R201, 0xc0 ;  /* 0x000000c0c9007836 */ /* 0x000fe20000000000 */
[----:B------:R-:W-:Y:S01]  /*ebe0*/  ISETP.GE.AND P3, PT, R6, UR4, PT ;  /* 0x0000000406007c0c */ /* 0x000fe2000bf66270 */
[----:B------:R-:W-:-:S03]  /*ebf0*/  IMAD.WIDE.U32 R4, R3, UR6, R4 ;  /* 0x0000000603047c25 */ /* 0x000fc6000f8e0004 */
[----:B------:R-:W-:Y:S01]  /*ec00*/  ISETP.GE.AND P4, PT, R0, UR4, PT ;  /* 0x0000000400007c0c */ /* 0x000fe2000bf86270 */
[----:B------:R-:W-:Y:S01]  /*ec10*/  IMAD R3, R3, UR7, R8 ;  /* 0x0000000703037c24 */ /* 0x000fe2000f8e0208 */
[----:B------:R-:W-:Y:S02]  /*ec20*/  ULDC.64 UR6, c[0x0][0xa80] ;  /* 0x0002a00000067ab9 */ /* 0x000fe40000000a00 */
[----:B------:R-:W-:Y:S02]  /*ec30*/  LEA R6, P0, R4, UR6, 0x1 ;  /* 0x0000000604067c11 */ /* 0x000fe4000f8008ff */
[----:B------:R-:W-:-:S04]  /*ec40*/  IADD3 R3, R5, R3, RZ ;  /* 0x0000000305037210 */ /* 0x000fc80007ffe0ff */
[----:B------:R-:W-:-:S05]  /*ec50*/  LEA.HI.X R7, R4, UR7, R3, 0x1, P0 ;  /* 0x0000000704077c11 */ /* 0x000fca00080f0c03 */
[----:B------:R0:W-:Y:S04]  /*ec60*/  @!P1 STG.E.128 desc[UR40][R6.64], RZ ;  /* 0x000000ff06009986 */ /* 0x0001e8000c101d28 */
[----:B------:R0:W-:Y:S04]  /*ec70*/  @!P2 STG.E.128 desc[UR40][R6.64+0x80], RZ ;  /* 0x000080ff0600a986 */ /* 0x0001e8000c101d28 */
[----:B------:R0:W-:Y:S04]  /*ec80*/  @!P3 STG.E.128 desc[UR40][R6.64+0x100], RZ ;  /* 0x000100ff0600b986 */ /* 0x0001e8000c101d28 */
[----:B------:R0:W-:Y:S02]  /*ec90*/  @!P4 STG.E.128 desc[UR40][R6.64+0x180], RZ ;  /* 0x000180ff0600c986 */ /* 0x0001e4000c101d28 */
.L_x_7768:
[----:B------:R-:W-:Y:S05]  /*eca0*/  BSYNC B0 ;  /* 0x0000000000007941 */ /* 0x000fea0003800000 */
.L_x_7759:
[----:B------:R-:W-:Y:S02]  /*ecb0*/  ULDC UR4, c[0x0][0xc14] ;  /* 0x0003050000047ab9 */ /* 0x000fe40000000800 */
[----:B-1----:R-:W-:-:S13]  /*ecc0*/  ISETP.GE.AND P0, PT, R87, UR4, PT ;  /* 0x0000000457007c0c */ /* 0x002fda000bf06270 */
[----:B------:R-:W-:Y:S05]  /*ecd0*/  @!P0 BRA `(.L_x_7778) ;  /* 0xffffff2000a48947 */ /* 0x000fea000383ffff */
[----:B------:R-:W-:Y:S05]  /*ece0*/  BRA `(.L_x_7645) ;  /* 0x0000005400787947 */ /* 0x000fea0003800000 */
.L_x_7643:
        /* <DEDUP_REMOVED lines=49> */
[----:B0-----:R-:W-:-:S04]  /*f000*/  SEL R2, R2, RZ, P0 ;  /* 0x000000ff02027207 */ /* 0x001fc80000000000 */
[----:B------:R-:W-:-:S05]  /*f010*/  IADD3 R2, R3, R2, RZ ;  /* 0x0000000203027210 */ /* 0x000fca0007ffe0ff */
        /* <DEDUP_REMOVED lines=10> */
.L_x_7783:
[----:B------:R-:W-:Y:S01]  /*f0c0*/  IADD3 R2, R19, 0x1f, RZ ;  /* 0x0000001f13027810 */ /* 0x000fe20007ffe0ff */
        /* <DEDUP_REMOVED lines=15> */
.L_x_7782:
[----:B------:R-:W-:Y:S05]  /*f1c0*/  BSYNC B0 ;  /* 0x0000000000007941 */ /* 0x000fea0003800000 */
.L_x_7781:
        /* <DEDUP_REMOVED lines=26> */
.L_x_7779:
        /* <DEDUP_REMOVED lines=16> */
.L_x_7784:
        /* <DEDUP_REMOVED lines=25> */
.L_x_7780:
[----:B------:R-:W-:Y:S02]  /*f600*/  IMAD.MOV.U32 R17, RZ, RZ, RZ ;  /* 0x000000ffff117224 */ /* 0x000fe400078e00ff */
[----:B------:R-:W-:Y:S02]  /*f610*/  IMAD.U32 R16, RZ, RZ, UR6 ;  /* 0x00000006ff107e24 */ /* 0x000fe4000f8e00ff */
[----:B------:R-:W-:-:S07]  /*f620*/  IMAD.MOV.U32 R18, RZ, RZ, RZ ;  /* 0x000000ffff127224 */ /* 0x000fce00078e00ff */
.L_x_7785:
        /* <DEDUP_REMOVED lines=22> */
.L_x_7868:
[----:B-1-3--:R-:W1:Y:S02]  /*f790*/  LDC.64 R2, c[0x0][0xc60] ;  /* 0x00031800ff027b82 */ /* 0x00ae640000000a00 */
[----:B-1----:R-:W-:-:S05]  /*f7a0*/  IMAD.WIDE R2, R19, 0x4, R2 ;  /* 0x0000000413027825 */ /* 0x002fca00078e0202 */
[----:B--2---:R-:W0:Y:S01]  /*f7b0*/  LDG.E R11, desc[UR40][R2.64] ;  /* 0x00000028020b7981 */ /* 0x004e22000c1e1900 */
[----:B------:R-:W-:Y:S05]  /*f7c0*/  YIELD ;  /* 0x0000000000007946 */ /* 0x000fea0003800000 */
[----:B------:R-:W-:Y:S01]  /*f7d0*/  ULDC.64 UR4, c[0x0][0xa28] ;  /* 0x00028a0000047ab9 */ /* 0x000fe20000000a00 */
[----:B------:R-:W-:Y:S01]  /*f7e0*/  MOV R6, RZ ;  /* 0x000000ff00067202 */ /* 0x000fe20000000f00 */
[----:B------:R-:W-:Y:S01]  /*f7f0*/  IMAD.MOV.U32 R4, RZ, RZ, RZ ;  /* 0x000000ffff047224 */ /* 0x000fe200078e00ff */
[----:B------:R-:W-:Y:S01]  /*f800*/  ISETP.NE.U32.AND P0, PT, RZ, UR4, PT ;  /* 0x00000004ff007c0c */ /* 0x000fe2000bf05070 */
[----:B------:R-:W-:Y:S01]  /*f810*/  IMAD.MOV.U32 R10, RZ, RZ, RZ ;  /* 0x000000ffff0a7224 */ /* 0x000fe200078e00ff */
[----:B------:R-:W-:-:S02]  /*f820*/  ULDC.64 UR6, c[0x0][0xa10] ;  /* 0x0002840000067ab9 */ /* 0x000fc40000000a00 */
[----:B------:R-:W-:Y:S02]  /*f830*/  ISETP.NE.AND.EX P0, PT, RZ, UR5, PT, P0 ;  /* 0x00000005ff007c0c */ /* 0x000fe4000bf05300 */
[----:B0-----:R-:W-:Y:S01]  /*f840*/  SHF.R.S32.HI R0, RZ, 0x1f, R11 ;  /* 0x0000001fff007819 */ /* 0x001fe2000001140b */
        /* <DEDUP_REMOVED lines=11> */
[----:B------:R-:W-:Y:S02]  /*f900*/  ISETP.NE.U32.AND P1, PT, RZ, UR4, PT ;  /* 0x00000004ff007c0c */ /* 0x000fe4000bf25070 */
[C---:B------:R-:W-:Y:S02]  /*f910*/  SHF.L.U64.HI R0, R11.reuse, 0x2, R0 ;  /* 0x000000020b007819 */ /* 0x040fe40000010200 */
[----:B------:R-:W-:Y:S01]  /*f920*/  ISETP.NE.AND.EX P1, PT, RZ, UR5, PT, P1 ;  /* 0x00000005ff007c0c */ /* 0x000fe2000bf25310 */
[----:B--2---:R0:W-:Y:S02]  /*f930*/  STL [R1+0x34], R4 ;  /* 0x0000340401007387 */ /* 0x0041e40000100800 */
[----:B0-----:R-:W-:-:S10]  /*f940*/  IMAD.SHL.U32 R4, R11, 0x4, RZ ;  /* 0x000000040b047824 */ /* 0x001fd400078e00ff */
[----:B------:R-:W-:Y:S01]  /*f950*/  @P1 IADD3 R8, P0, R4, UR4, RZ ;  /* 0x0000000404081c10 */ /* 0x000fe2000ff1e0ff */
[----:B------:R0:W-:Y:S03]  /*f960*/  STL [R1+0x20], R4 ;  /* 0x0000200401007387 */ /* 0x0001e60000100800 */
        /* <DEDUP_REMOVED lines=8> */
[----:B0-----:R-:W-:Y:S01]  /*f9f0*/  IADD3 R4, P0, R4, UR6, RZ ;  /* 0x0000000604047c10 */ /* 0x001fe2000ff1e0ff */
        /* <DEDUP_REMOVED lines=8> */
[----:B------:R-:W-:-:S06]  /*fa80*/  IMAD.U32 R7, RZ, RZ, UR4 ;  /* 0x00000004ff077e24 */ /* 0x000fcc000f8e00ff */
[----:B------:R0:W5:Y:S01]  /*fa90*/  @P1 LDG.E R7, desc[UR40][R8.64] ;  /* 0x0000002808071981 */ /* 0x000162000c1e1900 */
[----:B------:R-:W-:Y:S01]  /*faa0*/  ISETP.NE.U32.AND P0, PT, RZ, UR6, PT ;  /* 0x00000006ff007c0c */ /* 0x000fe2000bf05070 */
[----:B------:R-:W-:Y:S02]  /*fab0*/  ULDC UR4, c[0x0][0x338] ;  /* 0x0000ce0000047ab9 */ /* 0x000fe40000000800 */
[----:B-1----:R-:W-:Y:S01]  /*fac0*/  IMAD.U32 R0, RZ, RZ, UR4 ;  /* 0x00000004ff007e24 */ /* 0x002fe2000f8e00ff */
[----:B------:R-:W-:Y:S01]  /*fad0*/  ISETP.NE.AND.EX P0, PT, RZ, UR7, PT, P0 ;  /* 0x00000007ff007c0c */ /* 0x000fe2000bf05300 */
[----:B------:R-:W-:-:S12]  /*fae0*/  @P1 BRA `(.L_x_7787) ;  /* 0x0000000000101947 */ /* 0x000fd80003800000 */
[----:B------:R-:W-:Y:S05]  /*faf0*/  @!P2 BRA `(.L_x_7787) ;  /* 0x00000000000ca947 */ /* 0x000fea0003800000 */
[----:B-----5:R-:W2:Y:S04]  /*fb00*/  LDG.E R7, desc[UR40][R2.64] ;  /* 0x0000002802077981 */ /* 0x020ea8000c1e1900 */
[----:B0-----:R-:W2:Y:S02]  /*fb10*/  LDG.E R2, desc[UR40][R2.64+0x4] ;  /* 0x0000042802027981 */ /* 0x001ea4000c1e1900 */
[----:B--2---:R-:W-:-:S07]  /*fb20*/  IADD3 R7, -R7, R2, RZ ;  /* 0x0000000207077210 */ /* 0x004fce0007ffe1ff */
.L_x_7787:
[----:B0-----:R-:W2:Y:S04]  /*fb30*/  @P0 LDG.E R2, desc[UR40][R4.64] ;  /* 0x0000002804020981 */ /* 0x001ea8000c1e1900 */
[----:B------:R-:W2:Y:S01]  /*fb40*/  @P0 LDG.E R3, desc[UR40][R4.64+0x4] ;  /* 0x0000042804030981 */ /* 0x000ea2000c1e1900 */
[----:B-----5:R-:W-:Y:S02]  /*fb50*/  IMAD.IADD R7, R7, 0x1, -R6 ;  /* 0x0000000107077824 */ /* 0x020fe400078e0a06 */
[----:B--2---:R-:W-:-:S04]  /*fb60*/  @P0 IMAD.IADD R0, R3, 0x1, -R2 ;  /* 0x0000000103000824 */ /* 0x004fc800078e0a02 */
[----:B------:R-:W-:-:S04]  /*fb70*/  IMAD.IADD R8, R7, 0x1, R0 ;  /* 0x0000000107087824 */ /* 0x000fc800078e0200 */
[----:B------:R-:W-:Y:S01]  /*fb80*/  VIADD R2, R8, 0x5f ;  /* 0x0000005f08027836 */ /* 0x000fe20000000000 */
[----:B------:R0:W-:Y:S03]  /*fb90*/  STL [R1+0x2c], R8 ;  /* 0x00002c0801007387 */ /* 0x0001e60000100800 */
[----:B------:R-:W-:-:S05]  /*fba0*/  IMAD.HI R2, R2, 0x2aaaaaab, RZ ;  /* 0x2aaaaaab02027827 */ /* 0x000fca00078e02ff */
[----:B------:R-:W-:-:S04]  /*fbb0*/  SHF.R.U32.HI R3, RZ, 0x1f, R2 ;  /* 0x0000001fff037819 */ /* 0x000fc80000011602 */
[----:B0-----:R-:W-:-:S05]  /*fbc0*/  LEA.HI.SX32 R8, R2, R3, 0x1c ;  /* 0x0000000302087211 */ /* 0x001fca00078fe2ff */
[--C-:B------:R-:W-:Y:S01]  /*fbd0*/  IMAD R2, R8, 0x60, -R7.reuse ;  /* 0x0000006008027824 */ /* 0x100fe200078e0a07 */
[----:B------:R0:W-:Y:S01]  /*fbe0*/  STL [R1+0x1c], R8 ;  /* 0x00001c0801007387 */ /* 0x0001e20000100800 */
[----:B------:R-:W-:-:S03]  /*fbf0*/  IMAD.MOV R7, RZ, RZ, -R7 ;  /* 0x000000ffff077224 */ /* 0x000fc600078e0a07 */
[----:B------:R-:W-:Y:S02]  /*fc00*/  VIMNMX R0, R2, R0, PT ;  /* 0x0000000002007248 */ /* 0x000fe40003fe0100 */
[----:B------:R-:W-:-:S04]  /*fc10*/  VIMNMX R2, RZ, R7, !PT ;  /* 0x00000007ff027248 */ /* 0x000fc80007fe0100 */
[----:B------:R-:W-:Y:S01]  /*fc20*/  ISETP.GT.AND P1, PT, R0, R2, PT ;  /* 0x000000020000720c */ /* 0x000fe20003f24270 */
[----:B0-----:R-:W-:-:S05]  /*fc30*/  IMAD.WIDE.U32 R8, R2, -0x55555555, RZ ;  /* 0xaaaaaaab02087825 */ /* 0x001fca00078e00ff */
[----:B------:R-:W-:-:S07]  /*fc40*/  SHF.R.U32.HI R2, RZ, 0x6, R9 ;  /* 0x00000006ff027819 */ /* 0x000fce0000011609 */
[----:B------:R-:W-:Y:S01]  /*fc50*/  @P1 IADD3 R3, R0, 0x5f, RZ ;  /* 0x0000005f00031810 */ /* 0x000fe20007ffe0ff */
[----:B------:R-:W-:-:S04]  /*fc60*/  IMAD.MOV.U32 R0, RZ, RZ, R2 ;  /* 0x000000ffff007224 */ /* 0x000fc800078e0002 */
[----:B------:R-:W-:-:S05]  /*fc70*/  @P1 IMAD.HI R3, R3, 0x2aaaaaab, RZ ;  /* 0x2aaaaaab03031827 */ /* 0x000fca00078e02ff */
[----:B------:R-:W-:-:S04]  /*fc80*/  @P1 SHF.R.U32.HI R7, RZ, 0x1f, R3 ;  /* 0x0000001fff071819 */ /* 0x000fc80000011603 */
[----:B------:R-:W-:Y:S01]  /*fc90*/  @P1 LEA.HI.SX32 R0, R3, R7, 0x1c ;  /* 0x0000000703001211 */ /* 0x000fe200078fe2ff */
[----:B------:R-:W-:-:S06]  /*fca0*/  IMAD.MOV.U32 R7, RZ, RZ, RZ ;  /* 0x000000ffff077224 */ /* 0x000fcc00078e00ff */
[----:B------:R0:W5:Y:S01]  /*fcb0*/  @P0 LDG.E R7, desc[UR40][R4.64] ;  /* 0x0000002804070981 */ /* 0x000162000c1e1900 */
[----:B------:R-:W-:Y:S01]  /*fcc0*/  IMAD.IADD R3, R10, 0x1, R6 ;  /* 0x000000010a037824 */ /* 0x000fe200078e0206 */
[----:B------:R-:W-:Y:S01]  /*fcd0*/  ISETP.GT.AND P1, PT, R0, R2, PT ;  /* 0x000000020000720c */ /* 0x000fe20003f24270 */
[----:B------:R-:W-:Y:S01]  /*fce0*/  BSSY B0, `(.L_x_7788) ;  /* 0x00000d6000007945 */ /* 0x000fe20003800000 */
[----:B------:R-:W-:Y:S02]  /*fcf0*/  PLOP3.LUT P2, PT, PT, PT, PT, 0x80, 0x0 ;  /* 0x000000000000781c */ /* 0x000fe40003f4f070 */
[----:B------:R0:W-:Y:S09]  /*fd00*/  STL [R1+0x10], R3 ;  /* 0x0000100301007387 */ /* 0x0001f20000100800 */
        /* <DEDUP_REMOVED lines=11> */
.L_x_7914:
[----:B------:R-:W-:-:S03]  /*fdc0*/  UMOV UR4, 0xffffffff ;  /* 0xffffffff00047882 */ /* 0x000fc60000000000 */
[----:B------:R-:W-:Y:S05]  /*fdd0*/  BRA.DIV UR4, `(.L_x_7791) ;  /* 0x0000004e04a87947 */ /* 0x000fea000b800000 */
[----:B------:R-:W-:-:S13]  /*fde0*/  ELECT P6, URZ, PT ;  /* 0x00000000003f782f */ /* 0x000fda00038c0000 */
.L_x_7917:
        /* <DEDUP_REMOVED lines=12> */
.L_x_7918:
[----:B------:R-:W-:Y:S05]  /*feb0*/  BSYNC B1 ;  /* 0x0000000000017941 */ /* 0x000fea0003800000 */
.L_x_7792:
        /* <DEDUP_REMOVED lines=8> */
.L_x_7919:
        /* <DEDUP_REMOVED lines=11> */
.L_x_7797:
        /* <DEDUP_REMOVED lines=19> */
.L_x_7920:
        /* <DEDUP_REMOVED lines=8> */
.L_x_7799:
        /* <DEDUP_REMOVED lines=31> */
.L_x_7795:
[----:B------:R-:W-:Y:S05]  /*10390*/  BSYNC B1 ;  /* 0x0000000000017941 */ /* 0x000fea0003800000 */
.L_x_7794:
        /* <DEDUP_REMOVED lines=12> */
[----:B-1----:R-:W-:Y:S05]  /*10460*/  @!P0 BRA `(.L_x_7789) ;  /* 0x0000000400748947 */ /* 0x002fea0003800000 */
[C---:B-----5:R-:W-:Y:S02]  /*10470*/  IMAD R6, R0.reuse, 0x60, R7 ;  /* 0x0000006000067824 */ /* 0x060fe400078e0207 */
[----:B------:R-:W-:Y:S02]  /*10480*/  VIADD R0, R0, 0xffffffff ;  /* 0xffffffff00007836 */ /* 0x000fe40000000000 */
[----:B------:R-:W-:-:S07]  /*10490*/  VIADD R6, R6, 0xffffff40 ;  /* 0xffffff4006067836 */ /* 0x000fce0000000000 */
.L_x_7806:
        /* <DEDUP_REMOVED lines=9> */
.L_x_7921:
        /* <DEDUP_REMOVED lines=11> */
.L_x_7803:
        /* <DEDUP_REMOVED lines=15> */
[----:B------:R-:W2:Y:S02]  /*106d0*/  SYNCS.PHASECHK.TRANS64.TRYWAIT P1, [R7+URZ+0x228c0], R8 ;  /* 0x0228c008070075a7 */ /* 0x000ea4000802017f */
[----:B-12---:R-:W-:Y:S05]  /*106e0*/  @!P1 BRA `(.L_x_7804) ;  /* 0x0000004400d49947 */ /* 0x006fea0003800000 */
.L_x_7922:
        /* <DEDUP_REMOVED lines=8> */
.L_x_7805:
        /* <DEDUP_REMOVED lines=21> */
[----:B------:R-:W-:Y:S01]  /*108c0*/  UMOV UR15, 0x80 ;  /* 0x00000080000f7882 */ /* 0x000fe20000000000 */
        /* <DEDUP_REMOVED lines=8> */
[----:B0-----:R-:W-:Y:S01]  /*10950*/  NOP ;  /* 0x0000000000007918 */ /* 0x001fe20000000000 */
.L_x_7801:
[----:B------:R-:W-:Y:S05]  /*10960*/  BSYNC B1 ;  /* 0x0000000000017941 */ /* 0x000fea0003800000 */
.L_x_7800:
[----:B------:R-:W2:Y:S04]  /*10970*/  LDL.LU R7, [R1+0x4] ;  /* 0x0000040001077983 */ /* 0x000ea80000300800 */
[----:B------:R-:W3:Y:S01]  /*10980*/  LDL.LU R8, [R1+0xc] ;  /* 0x00000c0001087983 */ /* 0x000ee20000300800 */
[----:B------:R-:W-:Y:S02]  /*10990*/  VIADD R0, R0, 0xffffffff ;  /* 0xffffffff00007836 */ /* 0x000fe40000000000 */
[----:B------:R-:W-:Y:S01]  /*109a0*/  VIADD R6, R6, 0xffffffa0 ;  /* 0xffffffa006067836 */ /* 0x000fe20000000000 */
[----:B--2---:R-:W-:-:S04]  /*109b0*/  IADD3 R7, R7, 0x1, RZ ;  /* 0x0000000107077810 */ /* 0x004fc80007ffe0ff */
        /* <DEDUP_REMOVED lines=8> */
.L_x_7789:
[----:B------:R-:W-:Y:S05]  /*10a40*/  BSYNC B0 ;  /* 0x0000000000007941 */ /* 0x000fea0003800000 */
.L_x_7788:
        /* <DEDUP_REMOVED lines=23> */
.L_x_7808:
        /* <DEDUP_REMOVED lines=19> */
[----:B-1----:R-:W-:Y:S02]  /*10cf0*/  IMAD.MOV.U32 R8, RZ, RZ, 0x70 ;  /* 0x00000070ff087424 */ /* 0x002fe400078e00ff */
[----:B------:R-:W-:-:S07]  /*10d00*/  IMAD.MOV.U32 R12, RZ, RZ, 0x1 ;  /* 0x00000001ff0c7424 */ /* 0x000fce00078e00ff */
[----:B------:R-:W-:-:S07]  /*10d10*/  LEPC R20, `(.L_x_7810) ;  /* 0x000000001014794e */ /* 0x000fce0000000000 */
[----:B0-----:R-:W-:Y:S05]  /*10d20*/  CALL.ABS.NOINC R2 ;  /* 0x0000000002007343 */ /* 0x001fea0003c00000 */
.L_x_7810:
        /* <DEDUP_REMOVED lines=20> */
.L_x_7812:
        /* <DEDUP_REMOVED lines=16> */
.L_x_7811:
        /* <DEDUP_REMOVED lines=25> */
[----:B--2---:R-:W2:Y:S01]  /*11100*/  @P0 LDC R2, c[0x0][0x430] ;  /* 0x00010c00ff020b82 */ /* 0x004ea20000000800 */
[----:B0-----:R-:W-:-:S05]  /*11110*/  @P0 IMAD.HI.U32 R3, R18, R5, RZ ;  /* 0x0000000512030227 */ /* 0x001fca00078e00ff */
[----:B--2---:R-:W-:Y:S02]  /*11120*/  @P0 SHF.R.U32.HI R4, RZ, R2, R3 ;  /* 0x00000002ff040219 */ /* 0x004fe40000011603 */
[----:B------:R-:W-:-:S04]  /*11130*/  ISETP.NE.U32.AND P0, PT, RZ, UR4, PT ;  /* 0x00000004ff007c0c */ /* 0x000fc8000bf05070 */
[----:B------:R-:W-:-:S04]  /*11140*/  ISETP.NE.AND.EX P0, PT, RZ, UR5, PT, P0 ;  /* 0x00000005ff007c0c */ /* 0x000fc8000bf05300 */
[----:B------:R-:W-:-:S09]  /*11150*/  SEL R2, R6, RZ, !P0 ;  /* 0x000000ff06027207 */ /* 0x000fd20004000000 */
.L_x_7813:
        /* <DEDUP_REMOVED lines=17> */
.L_x_7925:
[----:B------:R-:W2:Y:S01]  /*11270*/  LDL R3, [R1+0x1c] ;  /* 0x00001c0001037983 */ /* 0x000ea20000100800 */
[----:B------:R-:W-:Y:S01]  /*11280*/  UMOV UR4, 0xffffffff ;  /* 0xffffffff00047882 */ /* 0x000fe20000000000 */
[----:B-1----:R-:W-:Y:S01]  /*11290*/  SHF.R.S32.HI R8, RZ, 0x1f, R0 ;  /* 0x0000001fff087819 */ /* 0x002fe20000011400 */
[----:B--2---:R-:W-:Y:S01]  /*112a0*/  VIADD R3, R3, 0xffffffff ;  /* 0xffffffff03037836 */ /* 0x004fe20000000000 */
[----:B------:R-:W-:Y:S06]  /*112b0*/  BRA.DIV UR4, `(.L_x_7815) ;  /* 0x0000003e04287947 */ /* 0x000fec000b800000 */
[----:B------:R-:W-:-:S13]  /*112c0*/  ELECT P6, URZ, PT ;  /* 0x00000000003f782f */ /* 0x000fda00038c0000 */
.L_x_7928:
[----:B------:R-:W-:Y:S05]  /*112d0*/  @!P6 BRA `(.L_x_7816) ;  /* 0x000000040008e947 */ /* 0x000fea0003800000 */
[----:B------:R0:W-:Y:S01]  /*112e0*/  STL [R1+0x30], R3 ;  /* 0x0000300301007387 */ /* 0x0001e20000100800 */
[----:B------:R-:W-:-:S04]  /*112f0*/  ISETP.NE.U32.AND P0, PT, R20, RZ, PT ;  /* 0x000000ff1400720c */ /* 0x000fc80003f05070 */
[----:B------:R-:W-:-:S13]  /*11300*/  ISETP.NE.AND.EX P0, PT, R21, RZ, PT, P0 ;  /* 0x000000ff1500720c */ /* 0x000fda0003f05300 */
[----:B0-----:R-:W-:Y:S05]  /*11310*/  @!P0 BRA `(.L_x_7817) ;  /* 0x00000000004c8947 */ /* 0x001fea0003800000 */
[----:B------:R-:W0:Y:S01]  /*11320*/  LDC R9, c[0x0][0x41c] ;  /* 0x00010700ff097b82 */ /* 0x000e220000000800 */
[----:B------:R-:W-:Y:S01]  /*11330*/  MOV R5, R3 ;  /* 0x0000000300057202 */ /* 0x000fe20000000f00 */
        /* <DEDUP_REMOVED lines=17> */
.L_x_7817:
        /* <DEDUP_REMOVED lines=9> */
.L_x_7929:
        /* <DEDUP_REMOVED lines=11> */
.L_x_7819:
        /* <DEDUP_REMOVED lines=23> */
.L_x_7816:
        /* <DEDUP_REMOVED lines=14> */
[----:B------:R-:W-:Y:S02]  /*117e0*/  @P0 MOV R5, 0x4000 ;  /* 0x0000400000050802 */ /* 0x000fe40000000f00 */
        /* <DEDUP_REMOVED lines=15> */
.L_x_7930:
[----:B------:R-:W-:Y:S05]  /*118e0*/  BSYNC B0 ;  /* 0x0000000000007941 */ /* 0x000fea0003800000 */
.L_x_7820:
        /* <DEDUP_REMOVED lines=11> */
.L_x_7931:
        /* <DEDUP_REMOVED lines=11> */
.L_x_7825:
        /* <DEDUP_REMOVED lines=38> */
.L_x_7823:
[----:B------:R-:W-:Y:S05]  /*11cb0*/  BSYNC B0 ;  /* 0x0000000000007941 */ /* 0x000fea0003800000 */
.L_x_7822:
[----:B0-----:R-:W2:Y:S01]  /*11cc0*/  LDL.LU R2, [R1+0x2c] ;  /* 0x00002c0001027983 */ /* 0x001ea20000300800 */
[----:B------:R-:W-:Y:S01]  /*11cd0*/  BSSY B0, `(.L_x_7826) ;  /* 0x000016c000007945 */ /* 0x000fe20003800000 */
[----:B--2---:R-:W-:-:S13]  /*11ce0*/  ISETP.GE.AND P0, PT, R2, 0x61, PT ;  /* 0x000000610200780c */ /* 0x004fda0003f06270 */
[----:B------:R-:W-:Y:S05]  /*11cf0*/  @!P0 BRA `(.L_x_7827) ;  /* 0x0000001400a48947 */ /* 0x000fea0003800000 */
[----:B------:R-:W2:Y:S01]  /*11d00*/  LDL R5, [R1+0x1c] ;  /* 0x00001c0001057983 */ /* 0x000ea20000100800 */
[----:B------:R-:W-:Y:S01]  /*11d10*/  MOV R2, 0x1 ;  /* 0x0000000100027802 */ /* 0x000fe20000000f00 */
        /* <DEDUP_REMOVED lines=40> */
.L_x_7832:
[----:B------:R-:W2:Y:S01]  /*11fa0*/  S2R R7, SR_CgaCtaId ;  /* 0x0000000000077919 */ /* 0x000ea20000008800 */
[----:B------:R-:W-:-:S04]  /*11fb0*/  MOV R2, 0x400 ;  /* 0x0000040000027802 */ /* 0x000fc80000000f00 */
[----:B--2---:R-:W-:Y:S02]  /*11fc0*/  LEA R2, R7, R2, 0x18 ;  /* 0x0000000207027211 */ /* 0x004fe400078ec0ff */
[----:B------:R-:W-:-:S03]  /*11fd0*/  SHF.L.U32 R7, R12, 0x1f, RZ ;  /* 0x0000001f0c077819 */ /* 0x000fc600000006ff */
[----:B------:R-:W-:-:S04]  /*11fe0*/  IMAD R2, R13, 0x8, R2 ;  /* 0x000000080d027824 */ /* 0x000fc800078e0202 */
[----:B------:R-:W2:Y:S02]  /*11ff0*/  SYNCS.PHASECHK.TRANS64.TRYWAIT P0, [R2+URZ+0x22840], R7 ;  /* 0x02284007020075a7 */ /* 0x000ea4000800017f */
[----:B--2---:R-:W-:Y:S05]  /*12000*/  @!P0 BRA `(.L_x_7833) ;  /* 0x00000030003c8947 */ /* 0x004fea0003800000 */
.L_x_7932:
        /* <DEDUP_REMOVED lines=11> */
.L_x_7834:
        /* <DEDUP_REMOVED lines=22> */
.L_x_7933:
        /* <DEDUP_REMOVED lines=8> */
.L_x_7836:
        /* <DEDUP_REMOVED lines=34> */
.L_x_7831:
[----:B------:R-:W-:Y:S05]  /*124c0*/  BSYNC B2 ;  /* 0x0000000000027941 */ /* 0x000fea0003800000 */
.L_x_7830:
[----:B------:R-:W2:Y:S02]  /*124d0*/  LDL.LU R2, [R1+0x1c] ;  /* 0x00001c0001027983 */ /* 0x000ea40000300800 */
[----:B--2---:R-:W-:-:S07]  /*124e0*/  VIADD R5, R2, 0xfffffffd ;  /* 0xfffffffd02057836 */ /* 0x004fce0000000000 */
.L_x_7829:
[----:B------:R-:W-:Y:S05]  /*124f0*/  BSYNC B1 ;  /* 0x0000000000017941 */ /* 0x000fea0003800000 */
.L_x_7828:
[----:B------:R-:W-:-:S04]  /*12500*/  IADD3 R2, -R9, RZ, RZ ;  /* 0x000000ff09027210 */ /* 0x000fc80007ffe1ff */
[----:B------:R-:W-:-:S13]  /*12510*/  ISETP.NE.AND P0, PT, R3, R2, PT ;  /* 0x000000020300720c */ /* 0x000fda0003f05270 */
[----:B------:R-:W-:Y:S05]  /*12520*/  @!P0 BRA `(.L_x_7827) ;  /* 0x0000000c00988947 */ /* 0x000fea0003800000 */
.L_x_7851:
        /* <DEDUP_REMOVED lines=32> */
.L_x_7839:
[----:B------:R-:W3:Y:S01]  /*12730*/  S2R R3, SR_CgaCtaId ;  /* 0x0000000000037919 */ /* 0x000ee20000008800 */
[----:B------:R-:W-:Y:S02]  /*12740*/  MOV R2, 0x400 ;  /* 0x0000040000027802 */ /* 0x000fe40000000f00 */
[----:B--2---:R-:W-:Y:S02]  /*12750*/  SHF.L.U32 R7, R10, 0x1f, RZ ;  /* 0x0000001f0a077819 */ /* 0x004fe400000006ff */
[----:B---3--:R-:W-:-:S04]  /*12760*/  LEA R2, R3, R2, 0x18 ;  /* 0x0000000203027211 */ /* 0x008fc800078ec0ff */
[----:B------:R-:W-:-:S04]  /*12770*/  LEA R3, R9, R2, 0x3 ;  /* 0x0000000209037211 */ /* 0x000fc800078e18ff */
[----:B------:R-:W2:Y:S02]  /*12780*/  SYNCS.PHASECHK.TRANS64.TRYWAIT P0, [R3+URZ+0x22840], R7 ;  /* 0x02284007030075a7 */ /* 0x000ea4000800017f */
[----:B--2---:R-:W-:Y:S05]  /*12790*/  @!P0 BRA `(.L_x_7840) ;  /* 0x0000002800808947 */ /* 0x004fea0003800000 */
.L_x_7934:
        /* <DEDUP_REMOVED lines=11> */
.L_x_7841:
[----:B0-----:R-:W4:Y:S01]  /*12850*/  LDL R12, [R1+0x10] ;  /* 0x00001000010c7983 */ /* 0x001f220000100800 */
[----:B---3--:R-:W-:Y:S01]  /*12860*/  MOV R2, 0x400 ;  /* 0x0000040000027802 */ /* 0x008fe20000000f00 */
        /* <DEDUP_REMOVED lines=17> */
[----:B------:R-:W3:Y:S02]  /*12980*/  SYNCS.PHASECHK.TRANS64.TRYWAIT P1, [R3+URZ+0x22860], R7 ;  /* 0x02286007030075a7 */ /* 0x000ee4000802017f */
[----:B0--3--:R-:W-:Y:S05]  /*12990*/  @!P1 BRA `(.L_x_7842) ;  /* 0x0000002800149947 */ /* 0x009fea0003800000 */
.L_x_7935:
        /* <DEDUP_REMOVED lines=8> */
.L_x_7843:
        /* <DEDUP_REMOVED lines=11> */
[----:B------:R-:W-:-:S07]  /*12ad0*/  UMOV UR17, 0x40 ;  /* 0x0000004000117882 */ /* 0x000fce0000000000 */
        /* <DEDUP_REMOVED lines=21> */
.L_x_7838:
[----:B------:R-:W-:Y:S05]  /*12c30*/  BSYNC B1 ;  /* 0x0000000000017941 */ /* 0x000fea0003800000 */
.L_x_7837:
        /* <DEDUP_REMOVED lines=31> */
.L_x_7846:
[----:B------:R-:W4:Y:S01]  /*12e30*/  S2R R3, SR_CgaCtaId ;  /* 0x0000000000037919 */ /* 0x000f220000008800 */
[----:B------:R-:W-:Y:S02]  /*12e40*/  MOV R2, 0x400 ;  /* 0x0000040000027802 */ /* 0x000fe40000000f00 */
[----:B---3--:R-:W-:Y:S02]  /*12e50*/  SHF.L.U32 R7, R10, 0x1f, RZ ;  /* 0x0000001f0a077819 */ /* 0x008fe400000006ff */
[----:B----4-:R-:W-:-:S05]  /*12e60*/  LEA R2, R3, R2, 0x18 ;  /* 0x0000000203027211 */ /* 0x010fca00078ec0ff */
[----:B------:R-:W-:-:S04]  /*12e70*/  IMAD R3, R11, 0x8, R2 ;  /* 0x000000080b037824 */ /* 0x000fc800078e0202 */
[----:B------:R-:W3:Y:S02]  /*12e80*/  SYNCS.PHASECHK.TRANS64.TRYWAIT P0, [R3+URZ+0x22840], R7 ;  /* 0x02284007030075a7 */ /* 0x000ee4000800017f */
[----:B---3--:R-:W-:Y:S05]  /*12e90*/  @!P0 BRA `(.L_x_7847) ;  /* 0x0000002000e88947 */ /* 0x008fea0003800000 */
.L_x_7936:
[----:B------:R-:W4:Y:S02]  /*12ea0*/  S2R R2, SR_TID.X ;  /* 0x0000000000027919 */ /* 0x000f240000002100 */
[----:B----4-:R-:W-:-:S04]  /*12eb0*/  LOP3.LUT R2, R2, 0x7f, RZ, 0xc0, !PT ;  /* 0x0000007f02027812 */ /* 0x010fc800078ec0ff */
[----:B------:R-:W-:-:S13]  /*12ec0*/  ISETP.NE.AND P0, PT, R2, RZ, PT ;  /* 0x000000ff0200720c */ /* 0x000fda0003f05270 */
[----:B------:R-:W-:Y:S05]  /*12ed0*/  @P0 BRA `(.L_x_7848) ;  /* 0x00000000001c0947 */ /* 0x000fea0003800000 */
[----:B------:R-:W4:Y:S02]  /*12ee0*/  S2R R2, SR_TID.X ;  /* 0x0000000000027919 */ /* 0x000f240000002100 */
[----:B----4-:R-:W-:-:S04]  /*12ef0*/  LOP3.LUT R2, R2, 0x1f, RZ, 0xc0, !PT ;  /* 0x0000001f02027812 */ /* 0x010fc800078ec0ff */
[----:B------:R-:W-:Y:S01]  /*12f00*/  ISETP.NE.AND P1, PT, R2, RZ, PT ;  /* 0x000000ff0200720c */ /* 0x000fe20003f25270 */
[----:B------:R-:W-:-:S04]  /*12f10*/  IMAD.MOV.U32 R2, RZ, RZ, 0x3000 ;  /* 0x00003000ff027424 */ /* 0x000fc800078e00ff */
[----:B------:R4:W-:Y:S08]  /*12f20*/  SYNCS.ARRIVE.TRANS64 RZ, [R3+URZ+0x22830], R2 ;  /* 0x0228300203ff79a7 */ /* 0x0009f0000800003f */
[----:B------:R-:W-:Y:S05]  /*12f30*/  @!P1 BRA `(.L_x_7848) ;  /* 0x0000000000049947 */ /* 0x000fea0003800000 */
[----:B------:R-:W-:Y:S01]  /*12f40*/  BPT.TRAP 0x1 ;  /* 0x000000040000795c */ /* 0x000fe20000300000 */
.L_x_7848:
[----:B----4-:R-:W4:Y:S01]  /*12f50*/  LDL R2, [R1] ;  /* 0x0000000001027983 */ /* 0x010f220000100800 */
        /* <DEDUP_REMOVED lines=13> */
[----:B----4-:R-:W-:-:S05]  /*13030*/  IMAD R2, R2, 0x3000, R11 ;  /* 0x0000300002027824 */ /* 0x010fca00078e020b */
[----:B------:R-:W-:Y:S01]  /*13040*/  R2UR UR8, R2 ;  /* 0x00000000020872ca */ /* 0x000fe200000e0000 */
[----:B--2---:R-:W-:-:S05]  /*13050*/  IMAD R9, R9, 0x60, R10 ;  /* 0x0000006009097824 */ /* 0x004fca00078e020a */
[----:B------:R-:W-:-:S07]  /*13060*/  R2UR UR11, R9 ;  /* 0x00000000090b72ca */ /* 0x000fce00000e0000 */
[----:B------:R-:W-:-:S09]  /*13070*/  UIADD3 UR8, UR8, 0x1c400, URZ ;  /* 0x0001c40008087890 */ /* 0x000fd2000fffe03f */
[----:B------:R0:W-:Y:S01]  /*13080*/  UTMALDG.4D [UR8], [UR4], desc[UR6] ;  /* 0x00000608040075b4 */ /* 0x0001e20008019000 */
[----:B------:R-:W2:Y:S02]  /*13090*/  SYNCS.PHASECHK.TRANS64.TRYWAIT P1, [R3+URZ+0x22860], R7 ;  /* 0x02286007030075a7 */ /* 0x000ea4000802017f */
[----:B0-2---:R-:W-:Y:S05]  /*130a0*/  @!P1 BRA `(.L_x_7849) ;  /* 0x0000002000789947 */ /* 0x005fea0003800000 */
.L_x_7937:
        /* <DEDUP_REMOVED lines=8> */
.L_x_7850:
[----:B--2---:R-:W2:Y:S01]  /*13130*/  LDL R2, [R1] ;  /* 0x0000000001027983 */ /* 0x004ea20000100800 */
[----:B0--3--:R-:W-:Y:S01]  /*13140*/  MOV R7, 0x400 ;  /* 0x0000040000077802 */ /* 0x009fe20000000f00 */
        /* <DEDUP_REMOVED lines=32> */
.L_x_7845:
[----:B------:R-:W-:Y:S05]  /*13350*/  BSYNC B1 ;  /* 0x0000000000017941 */ /* 0x000fea0003800000 */
.L_x_7844:
[C---:B------:R-:W-:Y:S02]  /*13360*/  ISETP.GT.AND P0, PT, R5.reuse, 0x1, PT ;  /* 0x000000010500780c */ /* 0x040fe40003f04270 */
[----:B------:R-:W-:-:S11]  /*13370*/  IADD3 R5, R5, -0x2, RZ ;  /* 0xfffffffe05057810 */ /* 0x000fd60007ffe0ff */
[----:B------:R-:W-:Y:S05]  /*13380*/  @P0 BRA `(.L_x_7851) ;  /* 0xfffffff000680947 */ /* 0x000fea000383ffff */
.L_x_7827:
[----:B------:R-:W-:Y:S05]  /*13390*/  BSYNC B0 ;  /* 0x0000000000007941 */ /* 0x000fea0003800000 */
.L_x_7826:
[----:B------:R-:W3:Y:S01]  /*133a0*/  LDL.LU R3, [R1] ;  /* 0x0000000001037983 */ /* 0x000ee20000300800 */
[----:B------:R-:W-:Y:S01]  /*133b0*/  BSSY B0, `(.L_x_7852) ;  /* 0x0000016000007945 */ /* 0x000fe20003800000 */
[----:B------:R-:W4:Y:S02]  /*133c0*/  S2R R2, SR_TID.X ;  /* 0x0000000000027919 */ /* 0x000f240000002100 */
[----:B----4-:R-:W-:-:S04]  /*133d0*/  LOP3.LUT R2, R2, 0x1f, RZ, 0xc0, !PT ;  /* 0x0000001f02027812 */ /* 0x010fc800078ec0ff */
[----:B------:R-:W-:Y:S01]  /*133e0*/  ISETP.NE.AND P1, PT, R2, RZ, PT ;  /* 0x000000ff0200720c */ /* 0x000fe20003f25270 */
[----:B---3--:R-:W-:-:S05]  /*133f0*/  VIADD R0, R3, 0x1 ;  /* 0x0000000103007836 */ /* 0x008fca0000000000 */
        /* <DEDUP_REMOVED lines=17> */
.L_x_7853:
[----:B------:R-:W-:Y:S05]  /*13510*/  BSYNC B0 ;  /* 0x0000000000007941 */ /* 0x000fea0003800000 */
.L_x_7852:
[----:B---3--:R-:W3:Y:S02]  /*13520*/  LDL.LU R2, [R1+0x8] ;  /* 0x0000080001027983 */ /* 0x008ee40000300800 */
[----:B---3--:R-:W-:-:S05]  /*13530*/  LOP3.LUT R2, R2, R0, RZ, 0x3c, !PT ;  /* 0x0000000002027212 */ /* 0x008fca00078e3cff */
[----:B------:R3:W-:Y:S02]  /*13540*/  STL [R1+0x8], R2 ;  /* 0x0000080201007387 */ /* 0x0007e40000100800 */
.L_x_7809:
[----:B------:R-:W-:Y:S05]  /*13550*/  BSYNC B6 ;  /* 0x0000000000067941 */ /* 0x000fea0003800000 */
.L_x_7807:
[----:B------:R-:W-:-:S03]  /*13560*/  UMOV UR4, 0xffffffff ;  /* 0xffffffff00047882 */ /* 0x000fc60000000000 */
[----:B------:R-:W-:Y:S05]  /*13570*/  BRA.DIV UR4, `(.L_x_7854) ;  /* 0x0000001e04587947 */ /* 0x000fea000b800000 */
[----:B0-----:R0:W4:Y:S04]  /*13580*/  SHFL.IDX PT, R4, R16, RZ, 0x1f ;  /* 0x00001fff10047589 */ /* 0x00112800000e0000 */
[----:B------:R0:W0:Y:S02]  /*13590*/  SHFL.IDX PT, R6, R16, 0x1, 0x1f ;  /* 0x00201f0010067f89 */ /* 0x00002400000e0000 */
.L_x_7941:
        /* <DEDUP_REMOVED lines=10> */
[----:B---3--:R-:W1:Y:S02]  /*13640*/  LDC.64 R2, c[0x0][0xc58] ;  /* 0x00031600ff027b82 */ /* 0x008e640000000a00 */
[----:B-1----:R-:W-:-:S05]  /*13650*/  IMAD.WIDE R2, R5, 0x4, R2 ;  /* 0x0000000405027825 */ /* 0x002fca00078e0202 */
[----:B------:R1:W5:Y:S02]  /*13660*/  LDG.E R17, desc[UR40][R2.64] ;  /* 0x0000002802117981 */ /* 0x000364000c1e1900 */
.L_x_7856:
[----:B------:R-:W-:Y:S05]  /*13670*/  BSYNC B0 ;  /* 0x0000000000007941 */ /* 0x000fea0003800000 */
.L_x_7855:
        /* <DEDUP_REMOVED lines=20> */
[----:B---3--:R-:W-:-:S05]  /*137c0*/  SEL R2, R14, RZ, P0 ;  /* 0x000000ff0e027207 */ /* 0x008fca0000000000 */
[----:B------:R-:W-:-:S05]  /*137d0*/  IMAD.IADD R2, R7, 0x1, R2 ;  /* 0x0000000107027824 */ /* 0x000fca00078e0202 */
[----:B------:R0:W1:Y:S02]  /*137e0*/  SHFL.IDX PT, R14, R2, 0x1f, 0x1f ;  /* 0x03e01f00020e7f89 */ /* 0x00006400000e0000 */
.L_x_7949:
[----:B------:R-:W-:Y:S02]  /*137f0*/  ULDC UR4, c[0x0][0xc10] ;  /* 0x0003040000047ab9 */ /* 0x000fe40000000800 */
[----:B------:R-:W-:-:S05]  /*13800*/  MOV R16, UR4 ;  /* 0x0000000400107c02 */ /* 0x000fca0008000f00 */
[----:B-1----:R-:W-:-:S04]  /*13810*/  IMAD R3, R14, R16, RZ ;  /* 0x000000100e037224 */ /* 0x002fc800078e02ff */
[----:B------:R-:W-:-:S05]  /*13820*/  IMAD.IADD R6, R6, 0x1, R3 ;  /* 0x0000000106067824 */ /* 0x000fca00078e0203 */
[----:B----4-:R-:W-:-:S13]  /*13830*/  ISETP.GT.AND P0, PT, R6, R4, PT ;  /* 0x000000040600720c */ /* 0x010fda0003f04270 */
[----:B------:R-:W-:Y:S05]  /*13840*/  @P0 BRA `(.L_x_7858) ;  /* 0x0000000000b40947 */ /* 0x000fea0003800000 */
[----:B------:R-:W1:Y:S02]  /*13850*/  LDC R0, c[0x0][0xc14] ;  /* 0x00030500ff007b82 */ /* 0x000e640000000800 */
.L_x_7863:
        /* <DEDUP_REMOVED lines=14> */
.L_x_7861:
[----:B------:R-:W-:Y:S05]  /*13940*/  BSYNC B0 ;  /* 0x0000000000007941 */ /* 0x000fea0003800000 */
.L_x_7860:
        /* <DEDUP_REMOVED lines=23> */
.L_x_7957:
[----:B------:R-:W-:Y:S02]  /*13ac0*/  ULDC UR4, c[0x0][0xc10] ;  /* 0x0003040000047ab9 */ /* 0x000fe40000000800 */
[----:B------:R-:W-:-:S05]  /*13ad0*/  MOV R16, UR4 ;  /* 0x0000000400107c02 */ /* 0x000fca0008000f00 */
[----:B-1----:R-:W-:-:S04]  /*13ae0*/  IMAD R3, R14, R16, RZ ;  /* 0x000000100e037224 */ /* 0x002fc800078e02ff */
[----:B------:R-:W-:-:S05]  /*13af0*/  IMAD.IADD R6, R3, 0x1, R6 ;  /* 0x0000000103067824 */ /* 0x000fca00078e0206 */
[----:B------:R-:W-:-:S13]  /*13b00*/  ISETP.GT.AND P0, PT, R6, R4, PT ;  /* 0x000000040600720c */ /* 0x000fda0003f04270 */
[----:B------:R-:W-:Y:S05]  /*13b10*/  @!P0 BRA `(.L_x_7863) ;  /* 0xfffffffc00508947 */ /* 0x000fea000383ffff */
.L_x_7858:
        /* <DEDUP_REMOVED lines=8> */
.L_x_7961:
[----:B------:R-:W-:Y:S01]  /*13ba0*/  ISETP.NE.AND P0, PT, R3, RZ, PT ;  /* 0x000000ff0300720c */ /* 0x000fe20003f05270 */
[----:B------:R-:W-:-:S12]  /*13bb0*/  IMAD.MOV.U32 R14, RZ, RZ, RZ ;  /* 0x000000ffff0e7224 */ /* 0x000fd800078e00ff */
[----:B------:R-:W-:Y:S05]  /*13bc0*/  @!P0 BRA `(.L_x_7865) ;  /* 0x0000000000108947 */ /* 0x000fea0003800000 */
[----:B------:R-:W-:Y:S01]  /*13bd0*/  UMOV UR4, 0xffffffff ;  /* 0xffffffff00047882 */ /* 0x000fe20000000000 */
[----:B------:R-:W-:Y:S02]  /*13be0*/  VIADD R12, R5, 0xffffffff ;  /* 0xffffffff050c7836 */ /* 0x000fe40000000000 */
[----:B------:R-:W-:Y:S05]  /*13bf0*/  BRA.DIV UR4, `(.L_x_7866) ;  /* 0x0000001e04ec7947 */ /* 0x000fea000b800000 */
[----:B------:R4:W0:Y:S02]  /*13c00*/  SHFL.IDX PT, R14, R2, R12, 0x1f ;  /* 0x00001f0c020e7589 */ /* 0x00082400000e0000 */
.L_x_7865:
[----:B0-----:R-:W-:Y:S01]  /*13c10*/  IMAD R16, R14, R16, R6 ;  /* 0x000000100e107224 */ /* 0x001fe200078e0206 */
[----:B---3--:R-:W-:Y:S01]  /*13c20*/  IABS R6, R17 ;  /* 0x0000001100067213 */ /* 0x008fe20000000000 */
[----:B----4-:R-:W-:Y:S01]  /*13c30*/  IMAD.MOV.U32 R2, RZ, RZ, RZ ;  /* 0x000000ffff027224 */ /* 0x010fe200078e00ff */
[----:B------:R-:W-:Y:S02]  /*13c40*/  IADD3 R19, R5, R19, RZ ;  /* 0x0000001305137210 */ /* 0x000fe40007ffe0ff */
        /* <DEDUP_REMOVED lines=27> */
.L_x_7859:
[----:B------:R-:W-:Y:S01]  /*13e00*/  UMOV UR4, URZ ;  /* 0x0000003f00047c82 */ /* 0x000fe20008000000 */
[----:B------:R-:W-:Y:S01]  /*13e10*/  UMOV UR5, URZ ;  /* 0x0000003f00057c82 */ /* 0x000fe20008000000 */
[----:B------:R-:W-:Y:S01]  /*13e20*/  ULDC UR6, c[0x0][0xc14] ;  /* 0x0003050000067ab9 */ /* 0x000fe20000000800 */
[----:B------:R-:W-:Y:S01]  /*13e30*/  IMAD.MOV.U32 R16, RZ, RZ, R4 ;  /* 0x000000ffff107224 */ /* 0x000fe200078e0004 */
[----:B------:R-:W-:Y:S01]  /*13e40*/  MOV R19, UR6 ;  /* 0x0000000600137c02 */ /* 0x000fe20008000f00 */
[----:B------:R-:W-:Y:S02]  /*13e50*/  IMAD.U32 R17, RZ, RZ, UR4 ;  /* 0x00000004ff117e24 */ /* 0x000fe4000f8e00ff */
[----:B------:R-:W-:-:S07]  /*13e60*/  IMAD.U32 R18, RZ, RZ, UR5 ;  /* 0x00000005ff127e24 */ /* 0x000fce000f8e00ff */
.L_x_7867:
        /* <DEDUP_REMOVED lines=12> */
.L_x_7786:
[----:B0-----:R-:W4:Y:S01]  /*13f30*/  LDL.LU R0, [R1+0x28] ;  /* 0x0000280001007983 */ /* 0x001f220000300800 */
[----:B------:R-:W-:Y:S01]  /*13f40*/  BSSY B0, `(.L_x_7869) ;  /* 0x000000b000007945 */ /* 0x000fe20003800000 */
[----:B-1----:R-:W0:Y:S01]  /*13f50*/  S2R R5, SR_CgaCtaId ;  /* 0x0000000000057919 */ /* 0x002e220000008800 */
[----:B----4-:R-:W-:-:S05]  /*13f60*/  VIADD R0, R0, 0x1 ;  /* 0x0000000100007836 */ /* 0x010fca0000000000 */
        /* <DEDUP_REMOVED lines=8> */
.L_x_7964:
[----:B------:R-:W-:Y:S05]  /*13ff0*/  BSYNC B0 ;  /* 0x0000000000007941 */ /* 0x000fea0003800000 */
.L_x_7869:
[----:B------:R-:W-:-:S03]  /*14000*/  UMOV UR4, 0xffffffff ;  /* 0xffffffff00047882 */ /* 0x000fc60000000000 */
[----:B------:R-:W-:Y:S05]  /*14010*/  BRA.DIV UR4, `(.L_x_7871) ;  /* 0x0000001e041c7947 */ /* 0x000fea000b800000 */
[----:B------:R-:W1:Y:S02]  /*14020*/  S2R R2, SR_TID.X ;  /* 0x0000000000027919 */ /* 0x000e640000002100 */
[----:B-1----:R-:W-:-:S04]  /*14030*/  SHF.R.U32.HI R2, RZ, 0x5, R2 ;  /* 0x00000005ff027819 */ /* 0x002fc80000011602 */
[----:B------:R-:W-:-:S05]  /*14040*/  LOP3.LUT R2, R2, 0x3, RZ, 0xc0, !PT ;  /* 0x0000000302027812 */ /* 0x000fca00078ec0ff */
[----:B------:R1:W3:Y:S02]  /*14050*/  SHFL.IDX PT, R14, R2, RZ, 0x1f ;  /* 0x00001fff020e7589 */ /* 0x0002e400000e0000 */
.L_x_7967:
[----:B---3--:R-:W-:-:S13]  /*14060*/  ISETP.NE.AND P0, PT, R14, RZ, PT ;  /* 0x000000ff0e00720c */ /* 0x008fda0003f05270 */
[----:B------:R-:W-:Y:S05]  /*14070*/  @P0 BRA `(.L_x_7645) ;  /* 0x0000000000940947 */ /* 0x000fea0003800000 */
[----:B------:R-:W-:-:S03]  /*14080*/  UMOV UR4, 0xffffffff ;  /* 0xffffffff00047882 */ /* 0x000fc60000000000 */
[----:B------:R-:W-:Y:S05]  /*14090*/  BRA.DIV UR4, `(.L_x_7872) ;  /* 0x0000001e04307947 */ /* 0x000fea000b800000 */
[----:B------:R-:W-:-:S13]  /*140a0*/  ELECT P6, URZ, PT ;  /* 0x00000000003f782f */ /* 0x000fda00038c0000 */
.L_x_7970:
[----:B------:R-:W-:Y:S05]  /*140b0*/  @!P6 BRA `(.L_x_7645) ;  /* 0x000000000084e947 */ /* 0x000fea0003800000 */
[----:B------:R-:W-:-:S06]  /*140c0*/  ULOP3.LUT UR4, UR36, 0x2, URZ, 0xfc, !UPT ;  /* 0x0000000224047892 */ /* 0x000fcc000f8efc3f */
[----:B-1----:R-:W-:-:S05]  /*140d0*/  IMAD.U32 R2, RZ, RZ, UR4 ;  /* 0x00000004ff027e24 */ /* 0x002fca000f8e00ff */
[----:B------:R-:W-:-:S13]  /*140e0*/  ISETP.NE.AND P2, PT, R2, 0x3, PT ;  /* 0x000000030200780c */ /* 0x000fda0003f45270 */
[----:B------:R-:W-:Y:S05]  /*140f0*/  @!P2 BRA `(.L_x_7873) ;  /* 0x000000000004a947 */ /* 0x000fea0003800000 */
[----:B------:R-:W-:Y:S01]  /*14100*/  BPT.TRAP 0x1 ;  /* 0x000000040000795c */ /* 0x000fe20000300000 */
.L_x_7873:
[----:B0-----:R-:W3:Y:S04]  /*14110*/  LDL R3, [R1] ;  /* 0x0000000001037983 */ /* 0x001ee80000100800 */
[----:B------:R-:W4:Y:S01]  /*14120*/  LDL.LU R7, [R1+0x8] ;  /* 0x0000080001077983 */ /* 0x000f220000300800 */
[----:B------:R-:W-:-:S05]  /*14130*/  VIADD R2, R0, 0x22840 ;  /* 0x0002284000027836 */ /* 0x000fca0000000000 */
[C---:B---3--:R-:W-:Y:S01]  /*14140*/  LEA R6, R3.reuse, R2, 0x3 ;  /* 0x0000000203067211 */ /* 0x048fe200078e18ff */
[----:B------:R-:W-:Y:S01]  /*14150*/  VIADD R3, R3, 0x1 ;  /* 0x0000000103037836 */ /* 0x000fe20000000000 */
[----:B----4-:R-:W-:-:S04]  /*14160*/  SHF.L.U32 R5, R7, 0x1f, RZ ;  /* 0x0000001f07057819 */ /* 0x010fc800000006ff */
        /* <DEDUP_REMOVED lines=8> */
.L_x_7971:
[----:B------:R-:W1:Y:S02]  /*141f0*/  SYNCS.PHASECHK.TRANS64.TRYWAIT P0, [R7+URZ], R2 ;  /* 0x00000002070075a7 */ /* 0x000e64000800017f */
[----:B-1----:R-:W-:Y:S05]  /*14200*/  @!P0 BRA `(.L_x_7875) ;  /* 0x0000001c00088947 */ /* 0x002fea0003800000 */
.L_x_7972:
[----:B------:R-:W-:Y:S05]  /*14210*/  @!P2 BRA `(.L_x_7876) ;  /* 0x000000000004a947 */ /* 0x000fea0003800000 */
[----:B------:R-:W-:Y:S01]  /*14220*/  BPT.TRAP 0x1 ;  /* 0x000000040000795c */ /* 0x000fe20000300000 */
.L_x_7876:
[----:B------:R-:W3:Y:S01]  /*14230*/  LDL.LU R4, [R1] ;  /* 0x0000000001047983 */ /* 0x000ee20000300800 */
[----:B------:R-:W-:-:S04]  /*14240*/  VIADD R0, R0, 0x22860 ;  /* 0x0002286000007836 */ /* 0x000fc80000000000 */
[----:B---3--:R-:W-:-:S04]  /*14250*/  IMAD R4, R4, 0x8, R0 ;  /* 0x0000000804047824 */ /* 0x008fc800078e0200 */
[----:B------:R-:W3:Y:S02]  /*14260*/  SYNCS.PHASECHK.TRANS64.TRYWAIT P0, [R4+URZ], R5 ;  /* 0x00000005040075a7 */ /* 0x000ee4000800017f */
[----:B---3--:R-:W-:Y:S05]  /*14270*/  @!P0 BRA `(.L_x_7877) ;  /* 0x0000001c00008947 */ /* 0x008fea0003800000 */
.L_x_7973:
[----:B------:R-:W-:-:S07]  /*14280*/  LEA R3, R3, R0, 0x3 ;  /* 0x0000000003037211 */ /* 0x000fce00078e18ff */
.L_x_7878:
[----:B----4-:R4:W0:Y:S02]  /*14290*/  SYNCS.PHASECHK.TRANS64.TRYWAIT P0, [R3+URZ], R2 ;  /* 0x00000002030075a7 */ /* 0x010824000800017f */
[----:B0-----:R-:W-:Y:S05]  /*142a0*/  @!P0 NANOSLEEP.SYNCS 0x989680 ;  /* 0x009896800000895d */ /* 0x001fea0003900000 */
[----:B------:R-:W0:Y:S02]  /*142b0*/  @!P0 SYNCS.PHASECHK.TRANS64 P0, [R3+URZ], R2 ;  /* 0x00000002030085a7 */ /* 0x000e24000800007f */
[----:B0-----:R-:W-:Y:S05]  /*142c0*/  @!P0 BRA `(.L_x_7878) ;  /* 0xfffffffc00f08947 */ /* 0x001fea000383ffff */
.L_x_7645:
[----:B------:R-:W-:Y:S05]  /*142d0*/  BSYNC B7 ;  /* 0x0000000000077941 */ /* 0x000fea0003800000 */
.L_x_7642:
[----:B------:R-:W-:Y:S05]  /*142e0*/  EXIT ;  /* 0x000000000000794d */ /* 0x000fea0003800000 */
.L_x_7663:
[----:B0-----:R0:W1:Y:S02]  /*142f0*/  SYNCS.PHASECHK.TRANS64.TRYWAIT P6, [R90+URZ+0x22890], R101 ;  /* 0x022890655a0075a7 */ /* 0x00106400080c017f */
[----:B-1----:R-:W-:Y:S05]  /*14300*/  @!P6 NANOSLEEP.SYNCS 0x989680 ;  /* 0x009896800000e95d */ /* 0x002fea0003900000 */
[----:B------:R-:W1:Y:S02]  /*14310*/  @!P6 SYNCS.PHASECHK.TRANS64 P6, [R90+URZ+0x22890], R101 ;  /* 0x022890655a00e5a7 */ /* 0x000e6400080c007f */
[----:B-1----:R-:W-:Y:S05]  /*14320*/  @!P6 BRA `(.L_x_7663) ;  /* 0xfffffffc00f0e947 */ /* 0x002fea000383ffff */
[----:B------:R-:W-:Y:S05]  /*14330*/  BRA `(.L_x_7879) ;  /* 0xfffffee400e47947 */ /* 0x000fea000383ffff */
.L_x_7681:
[----:B0-----:R0:W1:Y:S02]  /*14340*/  SYNCS.PHASECHK.TRANS64.TRYWAIT P5, [R90+URZ+0x22890], R101 ;  /* 0x022890655a0075a7 */ /* 0x00106400080a017f */
[----:B-1----:R-:W-:Y:S05]  /*14350*/  @!P5 NANOSLEEP.SYNCS 0x989680 ;  /* 0x009896800000d95d */ /* 0x002fea0003900000 */
[----:B------:R-:W1:Y:S02]  /*14360*/  @!P5 SYNCS.PHASECHK.TRANS64 P5, [R90+URZ+0x22890], R101 ;  /* 0x022890655a00d5a7 */ /* 0x000e6400080a007f */
[----:B-1----:R-:W-:Y:S05]  /*14370*/  @!P5 BRA `(.L_x_7681) ;  /* 0xfffffffc00f0d947 */ /* 0x002fea000383ffff */
[----:B------:R-:W-:Y:S05]  /*14380*/  BRA `(.L_x_7880) ;  /* 0xfffffef800387947 */ /* 0x000fea000383ffff */
.L_x_7690:
[----:B0-----:R0:W1:Y:S02]  /*14390*/  SYNCS.PHASECHK.TRANS64.TRYWAIT P4, [R90+URZ+0x22890], R101 ;  /* 0x022890655a0075a7 */ /* 0x001064000808017f */
[----:B-1----:R-:W-:Y:S05]  /*143a0*/  @!P4 NANOSLEEP.SYNCS 0x989680 ;  /* 0x009896800000c95d */ /* 0x002fea0003900000 */
[----:B------:R-:W1:Y:S02]  /*143b0*/  @!P4 SYNCS.PHASECHK.TRANS64 P4, [R90+URZ+0x22890], R101 ;  /* 0x022890655a00c5a7 */ /* 0x000e64000808007f */
[----:B-1----:R-:W-:Y:S05]  /*143c0*/  @!P4 BRA `(.L_x_7690) ;  /* 0xfffffffc00f0c947 */ /* 0x002fea000383ffff */
[----:B------:R-:W-:Y:S05]  /*143d0*/  BRA `(.L_x_7881) ;  /* 0xffffff0800147947 */ /* 0x000fea000383ffff */
.L_x_7696:
[----:B-1----:R1:W2:Y:S02]  /*143e0*/  SYNCS.PHASECHK.TRANS64.TRYWAIT P3, [R90+URZ+0x228b0], R101 ;  /* 0x0228b0655a0075a7 */ /* 0x0022a4000806017f */
[----:B--2---:R-:W-:Y:S05]  /*143f0*/  @!P3 NANOSLEEP.SYNCS 0x989680 ;  /* 0x009896800000b95d */ /* 0x004fea0003900000 */
[----:B------:R-:W2:Y:S02]  /*14400*/  @!P3 SYNCS.PHASECHK.TRANS64 P3, [R90+URZ+0x228b0], R101 ;  /* 0x0228b0655a00b5a7 */ /* 0x000ea4000806007f */
[----:B--2---:R-:W-:Y:S05]  /*14410*/  @!P3 BRA `(.L_x_7696) ;  /* 0xfffffffc00f0b947 */ /* 0x004fea000383ffff */
[----:B------:R-:W-:Y:S05]  /*14420*/  BRA `(.L_x_7882) ;  /* 0xffffff0800a47947 */ /* 0x000fea000383ffff */
.L_x_7704:
        /* <DEDUP_REMOVED lines=8> */
.L_x_7884:
[----:B------:R-:W-:Y:S05]  /*144b0*/  BSYNC B0 ;  /* 0x0000000000007941 */ /* 0x000fea0003800000 */
.L_x_7883:
[----:B------:R-:W-:Y:S05]  /*144c0*/  BRA `(.L_x_7885) ;  /* 0xffffff1400447947 */ /* 0x000fea000383ffff */
.L_x_7718:
[----:B------:R-:W-:Y:S01]  /*144d0*/  BSSY B1, `(.L_x_7886) ;  /* 0x0000008000017945 */ /* 0x000fe20003800000 */
[----:B------:R-:W-:Y:S01]  /*144e0*/  MOV R13, R25 ;  /* 0x00000019000d7202 */ /* 0x000fe20000000f00 */
[----:B------:R-:W-:Y:S02]  /*144f0*/  IMAD.MOV.U32 R12, RZ, RZ, RZ ;  /* 0x000000ffff0c7224 */ /* 0x000fe400078e00ff */
[----:B------:R-:W-:Y:S02]  /*14500*/  IMAD.MOV.U32 R11, RZ, RZ, 0x1c1f ;  /* 0x00001c1fff0b7424 */ /* 0x000fe400078e00ff */
[----:B------:R-:W-:-:S07]  /*14510*/  IMAD.MOV.U32 R15, RZ, RZ, -0x1 ;  /* 0xffffffffff0f7424 */ /* 0x000fce00078e00ff */
[----:B01---5:R-:W-:Y:S05]  /*14520*/  WARPSYNC.COLLECTIVE R15, `(.L_x_7887) ;  /* 0x000000000f087348 */ /* 0x023fea0003c00000 */
[----:B------:R2:W3:Y:S02]  /*14530*/  SHFL.IDX P6, R14, R13, R12, R11 ;  /* 0x0000000c0d0e7389 */ /* 0x0004e400000c000b */
[----:B0123-5:R-:W-:Y:S01]  /*14540*/  ENDCOLLECTIVE ;  /* 0x000000000000791b */ /* 0x02ffe20003800000 */
.L_x_7887:
[----:B------:R-:W-:Y:S05]  /*14550*/  BSYNC B1 ;  /* 0x0000000000017941 */ /* 0x000fea0003800000 */
.L_x_7886:
[----:B------:R-:W-:Y:S05]  /*14560*/  BRA `(.L_x_7888) ;  /* 0xffffff1c00407947 */ /* 0x000fea000383ffff */
.L_x_7719:
[----:B------:R-:W-:Y:S01]  /*14570*/  BSSY B1, `(.L_x_7889) ;  /* 0x0000008000017945 */ /* 0x000fe20003800000 */
[----:B------:R-:W-:Y:S01]  /*14580*/  IMAD.MOV.U32 R13, RZ, RZ, R24 ;  /* 0x000000ffff0d7224 */ /* 0x000fe200078e0018 */
[----:B------:R-:W-:Y:S01]  /*14590*/  MOV R12, RZ ;  /* 0x000000ff000c7202 */ /* 0x000fe20000000f00 */
[----:B------:R-:W-:Y:S02]  /*145a0*/  IMAD.MOV.U32 R11, RZ, RZ, 0x1c1f ;  /* 0x00001c1fff0b7424 */ /* 0x000fe400078e00ff */
[----:B------:R-:W-:-:S07]  /*145b0*/  IMAD.MOV.U32 R15, RZ, RZ, -0x1 ;  /* 0xffffffffff0f7424 */ /* 0x000fce00078e00ff */
[----:B01---5:R-:W-:Y:S05]  /*145c0*/  WARPSYNC.COLLECTIVE R15, `(.L_x_7890) ;  /* 0x000000000f087348 */ /* 0x023fea0003c00000 */
[----:B------:R2:W3:Y:S02]  /*145d0*/  SHFL.IDX P6, R14, R13, R12, R11 ;  /* 0x0000000c0d0e7389 */ /* 0x0004e400000c000b */
[----:B0123-5:R-:W-:Y:S01]  /*145e0*/  ENDCOLLECTIVE ;  /* 0x000000000000791b */ /* 0x02ffe20003800000 */
.L_x_7890:
[----:B------:R-:W-:Y:S05]  /*145f0*/  BSYNC B1 ;  /* 0x0000000000017941 */ /* 0x000fea0003800000 */
.L_x_7889:
[----:B------:R-:W-:Y:S05]  /*14600*/  BRA `(.L_x_7891) ;  /* 0xffffff1c00207947 */ /* 0x000fea000383ffff */
.L_x_7720:
[----:B------:R-:W-:Y:S01]  /*14610*/  BSSY B1, `(.L_x_7892) ;  /* 0x0000008000017945 */ /* 0x000fe20003800000 */
[----:B------:R-:W-:Y:S01]  /*14620*/  IMAD.MOV.U32 R13, RZ, RZ, R27 ;  /* 0x000000ffff0d7224 */ /* 0x000fe200078e001b */
[----:B------:R-:W-:Y:S01]  /*14630*/  MOV R11, 0x1c1f ;  /* 0x00001c1f000b7802 */ /* 0x000fe20000000f00 */
[----:B------:R-:W-:Y:S02]  /*14640*/  IMAD.MOV.U32 R12, RZ, RZ, RZ ;  /* 0x000000ffff0c7224 */ /* 0x000fe400078e00ff */
[----:B------:R-:W-:-:S07]  /*14650*/  IMAD.MOV.U32 R15, RZ, RZ, -0x1 ;  /* 0xffffffffff0f7424 */ /* 0x000fce00078e00ff */
[----:B01---5:R-:W-:Y:S05]  /*14660*/  WARPSYNC.COLLECTIVE R15, `(.L_x_7893) ;  /* 0x000000000f087348 */ /* 0x023fea0003c00000 */
[----:B------:R2:W3:Y:S02]  /*14670*/  SHFL.IDX P6, R14, R13, R12, R11 ;  /* 0x0000000c0d0e7389 */ /* 0x0004e400000c000b */
[----:B0123-5:R-:W-:Y:S01]  /*14680*/  ENDCOLLECTIVE ;  /* 0x000000000000791b */ /* 0x02ffe20003800000 */
.L_x_7893:
[----:B------:R-:W-:Y:S05]  /*14690*/  BSYNC B1 ;  /* 0x0000000000017941 */ /* 0x000fea0003800000 */
.L_x_7892:
[----:B------:R-:W-:Y:S05]  /*146a0*/  BRA `(.L_x_7894) ;  /* 0xffffff1c00007947 */ /* 0x000fea000383ffff */
.L_x_7721:
[----:B------:R-:W-:Y:S01]  /*146b0*/  BSSY B1, `(.L_x_7895) ;  /* 0x0000008000017945 */ /* 0x000fe20003800000 */
[----:B------:R-:W-:Y:S01]  /*146c0*/  IMAD.MOV.U32 R13, RZ, RZ, R26 ;  /* 0x000000ffff0d7224 */ /* 0x000fe200078e001a */
[----:B------:R-:W-:Y:S01]  /*146d0*/  MOV R15, 0xffffffff ;  /* 0xffffffff000f7802 */ /* 0x000fe20000000f00 */
[----:B------:R-:W-:Y:S02]  /*146e0*/  IMAD.MOV.U32 R12, RZ, RZ, RZ ;  /* 0x000000ffff0c7224 */ /* 0x000fe400078e00ff */
[----:B------:R-:W-:-:S07]  /*146f0*/  IMAD.MOV.U32 R11, RZ, RZ, 0x1c1f ;  /* 0x00001c1fff0b7424 */ /* 0x000fce00078e00ff */
[----:B01---5:R-:W-:Y:S05]  /*14700*/  WARPSYNC.COLLECTIVE R15, `(.L_x_7896) ;  /* 0x000000000f087348 */ /* 0x023fea0003c00000 */
[----:B------:R2:W3:Y:S02]  /*14710*/  SHFL.IDX P6, R14, R13, R12, R11 ;  /* 0x0000000c0d0e7389 */ /* 0x0004e400000c000b */
[----:B0123-5:R-:W-:Y:S01]  /*14720*/  ENDCOLLECTIVE ;  /* 0x000000000000791b */ /* 0x02ffe20003800000 */
.L_x_7896:
[----:B------:R-:W-:Y:S05]  /*14730*/  BSYNC B1 ;  /* 0x0000000000017941 */ /* 0x000fea0003800000 */
.L_x_7895:
[----:B------:R-:W-:Y:S05]  /*14740*/  BRA `(.L_x_7897) ;  /* 0xffffff1800e07947 */ /* 0x000fea000383ffff */
.L_x_7723:
[----:B-1----:R1:W2:Y:S02]  /*14750*/  SYNCS.PHASECHK.TRANS64.TRYWAIT P1, [R18+URZ+0x22800], R29 ;  /* 0x0228001d120075a7 */ /* 0x0022a4000802017f */
[----:B--2---:R-:W-:Y:S05]  /*14760*/  @!P1 NANOSLEEP.SYNCS 0x989680 ;  /* 0x009896800000995d */ /* 0x004fea0003900000 */
[----:B------:R-:W2:Y:S02]  /*14770*/  @!P1 SYNCS.PHASECHK.TRANS64 P1, [R18+URZ+0x22800], R29 ;  /* 0x0228001d120095a7 */ /* 0x000ea4000802007f */
[----:B--2---:R-:W-:Y:S05]  /*14780*/  @!P1 BRA `(.L_x_7723) ;  /* 0xfffffffc00f09947 */ /* 0x004fea000383ffff */
[----:B------:R-:W-:Y:S05]  /*14790*/  BRA `(.L_x_7898) ;  /* 0xffffff1c004c7947 */ /* 0x000fea000383ffff */
.L_x_7731:
[----:B------:R-:W-:Y:S01]  /*147a0*/  BSSY B1, `(.L_x_7899) ;  /* 0x0000008000017945 */ /* 0x000fe20003800000 */
[----:B------:R-:W-:Y:S02]  /*147b0*/  IMAD.MOV.U32 R13, RZ, RZ, R25 ;  /* 0x000000ffff0d7224 */ /* 0x000fe400078e0019 */
[----:B------:R-:W-:Y:S02]  /*147c0*/  IMAD.MOV.U32 R12, RZ, RZ, RZ ;  /* 0x000000ffff0c7224 */ /* 0x000fe400078e00ff */
[----:B------:R-:W-:Y:S02]  /*147d0*/  IMAD.MOV.U32 R11, RZ, RZ, 0x1c1f ;  /* 0x00001c1fff0b7424 */ /* 0x000fe400078e00ff */
[----:B------:R-:W-:-:S07]  /*147e0*/  IMAD.MOV.U32 R15, RZ, RZ, -0x1 ;  /* 0xffffffffff0f7424 */ /* 0x000fce00078e00ff */
[----:B01---5:R-:W-:Y:S05]  /*147f0*/  WARPSYNC.COLLECTIVE R15, `(.L_x_7900) ;  /* 0x000000000f087348 */ /* 0x023fea0003c00000 */
[----:B------:R2:W3:Y:S02]  /*14800*/  SHFL.IDX P6, R14, R13, R12, R11 ;  /* 0x0000000c0d0e7389 */ /* 0x0004e400000c000b */
[----:B0123-5:R-:W-:Y:S01]  /*14810*/  ENDCOLLECTIVE ;  /* 0x000000000000791b */ /* 0x02ffe20003800000 */
.L_x_7900:
[----:B------:R-:W-:Y:S05]  /*14820*/  BSYNC B1 ;  /* 0x0000000000017941 */ /* 0x000fea0003800000 */
.L_x_7899:
[----:B------:R-:W-:Y:S05]  /*14830*/  BRA `(.L_x_7901) ;  /* 0xffffff28001c7947 */ /* 0x000fea000383ffff */
.L_x_7732:
        /* <DEDUP_REMOVED lines=8> */
.L_x_7903:
[----:B------:R-:W-:Y:S05]  /*148c0*/  BSYNC B1 ;  /* 0x0000000000017941 */ /* 0x000fea0003800000 */
.L_x_7902:
[----:B------:R-:W-:Y:S05]  /*148d0*/  BRA `(.L_x_7904) ;  /* 0xffffff2800007947 */ /* 0x000fea000383ffff */
.L_x_7733:
        /* <DEDUP_REMOVED lines=8> */
.L_x_7906:
[----:B------:R-:W-:Y:S05]  /*14960*/  BSYNC B1 ;  /* 0x0000000000017941 */ /* 0x000fea0003800000 */
.L_x_7905:
[----:B------:R-:W-:Y:S05]  /*14970*/  BRA `(.L_x_7907) ;  /* 0xffffff2400e47947 */ /* 0x000fea000383ffff */
.L_x_7734:
        /* <DEDUP_REMOVED lines=8> */
.L_x_7909:
[----:B------:R-:W-:Y:S05]  /*14a00*/  BSYNC B1 ;  /* 0x0000000000017941 */ /* 0x000fea0003800000 */
.L_x_7908:
[----:B------:R-:W-:Y:S05]  /*14a10*/  BRA `(.L_x_7910) ;  /* 0xffffff2400c87947 */ /* 0x000fea000383ffff */
.L_x_7736:
[----:B-1----:R1:W2:Y:S02]  /*14a20*/  SYNCS.PHASECHK.TRANS64.TRYWAIT P1, [R18+URZ+0x22800], R3 ;  /* 0x02280003120075a7 */ /* 0x0022a4000802017f */
[----:B--2---:R-:W-:Y:S05]  /*14a30*/  @!P1 NANOSLEEP.SYNCS 0x989680 ;  /* 0x009896800000995d */ /* 0x004fea0003900000 */
[----:B------:R-:W2:Y:S02]  /*14a40*/  @!P1 SYNCS.PHASECHK.TRANS64 P1, [R18+URZ+0x22800], R3 ;  /* 0x02280003120095a7 */ /* 0x000ea4000802007f */
[----:B--2---:R-:W-:Y:S05]  /*14a50*/  @!P1 BRA `(.L_x_7736) ;  /* 0xfffffffc00f09947 */ /* 0x004fea000383ffff */
[----:B------:R-:W-:Y:S05]  /*14a60*/  BRA `(.L_x_7911) ;  /* 0xffffff28002c7947 */ /* 0x000fea000383ffff */
.L_x_7742:
[----:B-1----:R1:W3:Y:S02]  /*14a70*/  SYNCS.PHASECHK.TRANS64.TRYWAIT P1, [R13+URZ+0x22830], R14 ;  /* 0x0228300e0d0075a7 */ /* 0x0022e4000802017f */
[----:B---3--:R-:W-:Y:S05]  /*14a80*/  @!P1 NANOSLEEP.SYNCS 0x989680 ;  /* 0x009896800000995d */ /* 0x008fea0003900000 */
[----:B------:R-:W3:Y:S02]  /*14a90*/  @!P1 SYNCS.PHASECHK.TRANS64 P1, [R13+URZ+0x22830], R14 ;  /* 0x0228300e0d0095a7 */ /* 0x000ee4000802007f */
[----:B---3--:R-:W-:Y:S05]  /*14aa0*/  @!P1 BRA `(.L_x_7742) ;  /* 0xfffffffc00f09947 */ /* 0x008fea000383ffff */
[----:B------:R-:W-:Y:S05]  /*14ab0*/  BRA `(.L_x_7741) ;  /* 0xffffff3400447947 */ /* 0x000fea000383ffff */
.L_x_7747:
[----:B-1----:R1:W2:Y:S02]  /*14ac0*/  SYNCS.PHASECHK.TRANS64.TRYWAIT P2, [R13+URZ+0x22850], R14 ;  /* 0x0228500e0d0075a7 */ /* 0x0022a4000804017f */
[----:B--2---:R-:W-:Y:S05]  /*14ad0*/  @!P2 NANOSLEEP.SYNCS 0x989680 ;  /* 0x009896800000a95d */ /* 0x004fea0003900000 */
[----:B------:R-:W2:Y:S02]  /*14ae0*/  @!P2 SYNCS.PHASECHK.TRANS64 P2, [R13+URZ+0x22850], R14 ;  /* 0x0228500e0d00a5a7 */ /* 0x000ea4000804007f */
[----:B--2---:R-:W-:Y:S05]  /*14af0*/  @!P2 BRA `(.L_x_7747) ;  /* 0xfffffffc00f0a947 */ /* 0x004fea000383ffff */
[----:B------:R-:W-:Y:S05]  /*14b00*/  BRA `(.L_x_7746) ;  /* 0xffffff4800e47947 */ /* 0x000fea000383ffff */
.L_x_7752:
[----:B-1----:R1:W2:Y:S02]  /*14b10*/  SYNCS.PHASECHK.TRANS64.TRYWAIT P3, [R14+URZ+0x22830], R13 ;  /* 0x0228300d0e0075a7 */ /* 0x0022a4000806017f */
[----:B--2---:R-:W-:Y:S05]  /*14b20*/  @!P3 NANOSLEEP.SYNCS 0x989680 ;  /* 0x009896800000b95d */ /* 0x004fea0003900000 */
[----:B------:R-:W2:Y:S02]  /*14b30*/  @!P3 SYNCS.PHASECHK.TRANS64 P3, [R14+URZ+0x22830], R13 ;  /* 0x0228300d0e00b5a7 */ /* 0x000ea4000806007f */
[----:B--2---:R-:W-:Y:S05]  /*14b40*/  @!P3 BRA `(.L_x_7752) ;  /* 0xfffffffc00f0b947 */ /* 0x004fea000383ffff */
[----:B------:R-:W-:Y:S05]  /*14b50*/  BRA `(.L_x_7751) ;  /* 0xffffff5000207947 */ /* 0x000fea000383ffff */
.L_x_7757:
[----:B--2---:R2:W3:Y:S02]  /*14b60*/  SYNCS.PHASECHK.TRANS64.TRYWAIT P3, [R14+URZ+0x22850], R13 ;  /* 0x0228500d0e0075a7 */ /* 0x0044e4000806017f */
[----:B---3--:R-:W-:Y:S05]  /*14b70*/  @!P3 NANOSLEEP.SYNCS 0x989680 ;  /* 0x009896800000b95d */ /* 0x008fea0003900000 */
[----:B------:R-:W3:Y:S02]  /*14b80*/  @!P3 SYNCS.PHASECHK.TRANS64 P3, [R14+URZ+0x22850], R13 ;  /* 0x0228500d0e00b5a7 */ /* 0x000ee4000806007f */
[----:B---3--:R-:W-:Y:S05]  /*14b90*/  @!P3 BRA `(.L_x_7757) ;  /* 0xfffffffc00f0b947 */ /* 0x008fea000383ffff */
[----:B------:R-:W-:Y:S05]  /*14ba0*/  BRA `(.L_x_7756) ;  /* 0xffffff68007c7947 */ /* 0x000fea000383ffff */
.L_x_7790:
[----:B------:R-:W0:Y:S01]  /*14bb0*/  S2R R11, SR_TID.X ;  /* 0x00000000000b7919 */ /* 0x000e220000002100 */
[----:B------:R-:W-:Y:S01]  /*14bc0*/  BSSY B1, `(.L_x_7912) ;  /* 0x000000a000017945 */ /* 0x000fe20003800000 */
[----:B------:R-:W-:Y:S01]  /*14bd0*/  IMAD.MOV.U32 R12, RZ, RZ, RZ ;  /* 0x000000ffff0c7224 */ /* 0x000fe200078e00ff */
[----:B------:R-:W-:Y:S02]  /*14be0*/  MOV R15, 0xffffffff ;  /* 0xffffffff000f7802 */ /* 0x000fe40000000f00 */
[----:B0-----:R-:W-:-:S04]  /*14bf0*/  SHF.R.U32.HI R11, RZ, 0x5, R11 ;  /* 0x00000005ff0b7819 */ /* 0x001fc8000001160b */
[----:B------:R-:W-:-:S05]  /*14c00*/  LOP3.LUT R11, R11, 0x3, RZ, 0xc0, !PT ;  /* 0x000000030b0b7812 */ /* 0x000fca00078ec0ff */
[----:B------:R-:W-:Y:S02]  /*14c10*/  IMAD.MOV.U32 R13, RZ, RZ, R11 ;  /* 0x000000ffff0d7224 */ /* 0x000fe400078e000b */
[----:B------:R-:W-:-:S07]  /*14c20*/  IMAD.MOV.U32 R11, RZ, RZ, 0x1f ;  /* 0x0000001fff0b7424 */ /* 0x000fce00078e00ff */
[----:B-----5:R-:W-:Y:S05]  /*14c30*/  WARPSYNC.COLLECTIVE R15, `(.L_x_7913) ;  /* 0x000000000f087348 */ /* 0x020fea0003c00000 */
[----:B------:R0:W1:Y:S02]  /*14c40*/  SHFL.IDX P6, R14, R13, R12, R11 ;  /* 0x0000000c0d0e7389 */ /* 0x00006400000c000b */
[----:B01---5:R-:W-:Y:S01]  /*14c50*/  ENDCOLLECTIVE ;  /* 0x000000000000791b */ /* 0x023fe20003800000 */
.L_x_7913:
[----:B------:R-:W-:Y:S05]  /*14c60*/  BSYNC B1 ;  /* 0x0000000000017941 */ /* 0x000fea0003800000 */
.L_x_7912:
[----:B------:R-:W-:Y:S05]  /*14c70*/  BRA `(.L_x_7914) ;  /* 0xffffffb000507947 */ /* 0x000fea000383ffff */
.L_x_7791:
[----:B------:R-:W-:Y:S01]  /*14c80*/  BSSY B1, `(.L_x_7915) ;  /* 0x0000006000017945 */ /* 0x000fe20003800000 */
[----:B------:R-:W-:-:S07]  /*14c90*/  IMAD.MOV.U32 R15, RZ, RZ, -0x1 ;  /* 0xffffffffff0f7424 */ /* 0x000fce00078e00ff */
[----:B-----5:R-:W-:Y:S05]  /*14ca0*/  WARPSYNC.COLLECTIVE R15, `(.L_x_7916) ;  /* 0x000000000f0c7348 */ /* 0x020fea0003c00000 */
[----:B------:R-:W-:Y:S02]  /*14cb0*/  ELECT P6, UR62, PT ;  /* 0x00000000003e782f */ /* 0x000fe400038c0000 */
[----:B------:R-:W-:Y:S01]  /*14cc0*/  MOV R14, UR62 ;  /* 0x0000003e000e7c02 */ /* 0x000fe20008000f00 */
[----:B-----5:R-:W-:Y:S10]  /*14cd0*/  ENDCOLLECTIVE ;  /* 0x000000000000791b */ /* 0x020ff40003800000 */
.L_x_7916:
[----:B------:R-:W-:Y:S05]  /*14ce0*/  BSYNC B1 ;  /* 0x0000000000017941 */ /* 0x000fea0003800000 */
.L_x_7915:
[----:B------:R-:W-:Y:S05]  /*14cf0*/  BRA `(.L_x_7917) ;  /* 0xffffffb0003c7947 */ /* 0x000fea000383ffff */
.L_x_7793:
[----:B0-----:R0:W1:Y:S02]  /*14d00*/  SYNCS.PHASECHK.TRANS64.TRYWAIT P0, [R5+URZ+0x22820], R6 ;  /* 0x02282006050075a7 */ /* 0x001064000800017f */
[----:B-1----:R-:W-:Y:S05]  /*14d10*/  @!P0 NANOSLEEP.SYNCS 0x989680 ;  /* 0x009896800000895d */ /* 0x002fea0003900000 */
[----:B------:R-:W1:Y:S02]  /*14d20*/  @!P0 SYNCS.PHASECHK.TRANS64 P0, [R5+URZ+0x22820], R6 ;  /* 0x02282006050085a7 */ /* 0x000e64000800007f */
[----:B-1----:R-:W-:Y:S05]  /*14d30*/  @!P0 BRA `(.L_x_7793) ;  /* 0xfffffffc00f08947 */ /* 0x002fea000383ffff */
[----:B------:R-:W-:Y:S05]  /*14d40*/  BRA `(.L_x_7918) ;  /* 0xffffffb000587947 */ /* 0x000fea000383ffff */
.L_x_7796:
[----:B0-----:R0:W1:Y:S02]  /*14d50*/  SYNCS.PHASECHK.TRANS64.TRYWAIT P0, [R6+URZ+0x228a0], R9 ;  /* 0x0228a009060075a7 */ /* 0x001064000800017f */
[----:B-1----:R-:W-:Y:S05]  /*14d60*/  @!P0 NANOSLEEP.SYNCS 0x989680 ;  /* 0x009896800000895d */ /* 0x002fea0003900000 */
[----:B------:R-:W1:Y:S02]  /*14d70*/  @!P0 SYNCS.PHASECHK.TRANS64 P0, [R6+URZ+0x228a0], R9 ;  /* 0x0228a009060085a7 */ /* 0x000e64000800007f */
[----:B-1----:R-:W-:Y:S05]  /*14d80*/  @!P0 BRA `(.L_x_7796) ;  /* 0xfffffffc00f08947 */ /* 0x002fea000383ffff */
[----:B------:R-:W-:Y:S05]  /*14d90*/  BRA `(.L_x_7919) ;  /* 0xffffffb000687947 */ /* 0x000fea000383ffff */
.L_x_7798:
[----:B-1----:R1:W2:Y:S02]  /*14da0*/  SYNCS.PHASECHK.TRANS64.TRYWAIT P0, [R6+URZ+0x228c0], R9 ;  /* 0x0228c009060075a7 */ /* 0x0022a4000800017f */
[----:B--2---:R-:W-:Y:S05]  /*14db0*/  @!P0 NANOSLEEP.SYNCS 0x989680 ;  /* 0x009896800000895d */ /* 0x004fea0003900000 */
[----:B------:R-:W2:Y:S02]  /*14dc0*/  @!P0 SYNCS.PHASECHK.TRANS64 P0, [R6+URZ+0x228c0], R9 ;  /* 0x0228c009060085a7 */ /* 0x000ea4000800007f */
[----:B--2---:R-:W-:Y:S05]  /*14dd0*/  @!P0 BRA `(.L_x_7798) ;  /* 0xfffffffc00f08947 */ /* 0x004fea000383ffff */
[----:B------:R-:W-:Y:S05]  /*14de0*/  BRA `(.L_x_7920) ;  /* 0xffffffb000cc7947 */ /* 0x000fea000383ffff */
.L_x_7802:
[----:B0-----:R0:W1:Y:S02]  /*14df0*/  SYNCS.PHASECHK.TRANS64.TRYWAIT P0, [R7+URZ+0x228a0], R8 ;  /* 0x0228a008070075a7 */ /* 0x001064000800017f */
[----:B-1----:R-:W-:Y:S05]  /*14e00*/  @!P0 NANOSLEEP.SYNCS 0x989680 ;  /* 0x009896800000895d */ /* 0x002fea0003900000 */
[----:B------:R-:W1:Y:S02]  /*14e10*/  @!P0 SYNCS.PHASECHK.TRANS64 P0, [R7+URZ+0x228a0], R8 ;  /* 0x0228a008070085a7 */ /* 0x000e64000800007f */
[----:B-1----:R-:W-:Y:S05]  /*14e20*/  @!P0 BRA `(.L_x_7802) ;  /* 0xfffffffc00f08947 */ /* 0x002fea000383ffff */
[----:B------:R-:W-:Y:S05]  /*14e30*/  BRA `(.L_x_7921) ;  /* 0xffffffb400bc7947 */ /* 0x000fea000383ffff */
.L_x_7804:
[----:B-1----:R1:W2:Y:S02]  /*14e40*/  SYNCS.PHASECHK.TRANS64.TRYWAIT P1, [R7+URZ+0x228c0], R8 ;  /* 0x0228c008070075a7 */ /* 0x0022a4000802017f */
[----:B--2---:R-:W-:Y:S05]  /*14e50*/  @!P1 NANOSLEEP.SYNCS 0x989680 ;  /* 0x009896800000995d */ /* 0x004fea0003900000 */
[----:B------:R-:W2:Y:S02]  /*14e60*/  @!P1 SYNCS.PHASECHK.TRANS64 P1, [R7+URZ+0x228c0], R8 ;  /* 0x0228c008070095a7 */ /* 0x000ea4000802007f */
[----:B--2---:R-:W-:Y:S05]  /*14e70*/  @!P1 BRA `(.L_x_7804) ;  /* 0xfffffffc00f09947 */ /* 0x004fea000383ffff */
[----:B------:R-:W-:Y:S05]  /*14e80*/  BRA `(.L_x_7922) ;  /* 0xffffffb800187947 */ /* 0x000fea000383ffff */
.L_x_7814:
        /* <DEDUP_REMOVED lines=8> */
[----:B-1----:R-:W-:Y:S05]  /*14f10*/  WARPSYNC.COLLECTIVE R15, `(.L_x_7924) ;  /* 0x000000000f087348 */ /* 0x002fea0003c00000 */
[----:B------:R0:W2:Y:S02]  /*14f20*/  SHFL.IDX P6, R14, R13, R12, R11 ;  /* 0x0000000c0d0e7389 */ /* 0x0000a400000c000b */
[----:B012---:R-:W-:Y:S01]  /*14f30*/  ENDCOLLECTIVE ;  /* 0x000000000000791b */ /* 0x007fe20003800000 */
.L_x_7924:
[----:B------:R-:W-:Y:S05]  /*14f40*/  BSYNC B0 ;  /* 0x0000000000007941 */ /* 0x000fea0003800000 */
.L_x_7923:
[----:B------:R-:W-:Y:S05]  /*14f50*/  BRA `(.L_x_7925) ;  /* 0xffffffc000c47947 */ /* 0x000fea000383ffff */
.L_x_7815:
[----:B------:R-:W-:Y:S01]  /*14f60*/  BSSY B0, `(.L_x_7926) ;  /* 0x0000006000007945 */ /* 0x000fe20003800000 */
[----:B------:R-:W-:-:S07]  /*14f70*/  IMAD.MOV.U32 R15, RZ, RZ, -0x1 ;  /* 0xffffffffff0f7424 */ /* 0x000fce00078e00ff */
[----:B------:R-:W-:Y:S05]  /*14f80*/  WARPSYNC.COLLECTIVE R15, `(.L_x_7927) ;  /* 0x000000000f0c7348 */ /* 0x000fea0003c00000 */
[----:B------:R-:W-:Y:S02]  /*14f90*/  ELECT P6, UR62, PT ;  /* 0x00000000003e782f */ /* 0x000fe400038c0000 */
[----:B------:R-:W-:Y:S01]  /*14fa0*/  MOV R14, UR62 ;  /* 0x0000003e000e7c02 */ /* 0x000fe20008000f00 */
[----:B------:R-:W-:Y:S10]  /*14fb0*/  ENDCOLLECTIVE ;  /* 0x000000000000791b */ /* 0x000ff40003800000 */
.L_x_7927:
[----:B------:R-:W-:Y:S05]  /*14fc0*/  BSYNC B0 ;  /* 0x0000000000007941 */ /* 0x000fea0003800000 */
.L_x_7926:
[----:B------:R-:W-:Y:S05]  /*14fd0*/  BRA `(.L_x_7928) ;  /* 0xffffffc000bc7947 */ /* 0x000fea000383ffff */
.L_x_7818:
[----:B0-----:R0:W1:Y:S02]  /*14fe0*/  SYNCS.PHASECHK.TRANS64.TRYWAIT P0, [R5+URZ+0x22840], R7 ;  /* 0x02284007050075a7 */ /* 0x001064000800017f */
[----:B-1----:R-:W-:Y:S05]  /*14ff0*/  @!P0 NANOSLEEP.SYNCS 0x989680 ;  /* 0x009896800000895d */ /* 0x002fea0003900000 */
[----:B------:R-:W1:Y:S02]  /*15000*/  @!P0 SYNCS.PHASECHK.TRANS64 P0, [R5+URZ+0x22840], R7 ;  /* 0x02284007050085a7 */ /* 0x000e64000800007f */
[----:B-1----:R-:W-:Y:S05]  /*15010*/  @!P0 BRA `(.L_x_7818) ;  /* 0xfffffffc00f08947 */ /* 0x002fea000383ffff */
[----:B------:R-:W-:Y:S05]  /*15020*/  BRA `(.L_x_7929) ;  /* 0xffffffc4002c7947 */ /* 0x000fea000383ffff */
.L_x_7821:
        /* <DEDUP_REMOVED lines=8> */
.L_x_7824:
[----:B0-----:R0:W1:Y:S02]  /*150b0*/  SYNCS.PHASECHK.TRANS64.TRYWAIT P0, [R2+URZ+0x22860], R5 ;  /* 0x02286005020075a7 */ /* 0x001064000800017f */
[----:B-1----:R-:W-:Y:S05]  /*150c0*/  @!P0 NANOSLEEP.SYNCS 0x989680 ;  /* 0x009896800000895d */ /* 0x002fea0003900000 */
[----:B------:R-:W1:Y:S02]  /*150d0*/  @!P0 SYNCS.PHASECHK.TRANS64 P0, [R2+URZ+0x22860], R5 ;  /* 0x02286005020085a7 */ /* 0x000e64000800007f */
[----:B-1----:R-:W-:Y:S05]  /*150e0*/  @!P0 BRA `(.L_x_7824) ;  /* 0xfffffffc00f08947 */ /* 0x002fea000383ffff */
[----:B------:R-:W-:Y:S05]  /*150f0*/  BRA `(.L_x_7931) ;  /* 0xffffffc800287947 */ /* 0x000fea000383ffff */
.L_x_7833:
[----:B--2---:R2:W3:Y:S02]  /*15100*/  SYNCS.PHASECHK.TRANS64.TRYWAIT P0, [R2+URZ+0x22840], R7 ;  /* 0x02284007020075a7 */ /* 0x0044e4000800017f */
[----:B---3--:R-:W-:Y:S05]  /*15110*/  @!P0 NANOSLEEP.SYNCS 0x989680 ;  /* 0x009896800000895d */ /* 0x008fea0003900000 */
[----:B------:R-:W3:Y:S02]  /*15120*/  @!P0 SYNCS.PHASECHK.TRANS64 P0, [R2+URZ+0x22840], R7 ;  /* 0x02284007020085a7 */ /* 0x000ee4000800007f */
[----:B---3--:R-:W-:Y:S05]  /*15130*/  @!P0 BRA `(.L_x_7833) ;  /* 0xfffffffc00f08947 */ /* 0x008fea000383ffff */
[----:B------:R-:W-:Y:S05]  /*15140*/  BRA `(.L_x_7932) ;  /* 0xffffffcc00b07947 */ /* 0x000fea000383ffff */
.L_x_7835:
[----:B0-----:R0:W3:Y:S02]  /*15150*/  SYNCS.PHASECHK.TRANS64.TRYWAIT P0, [R2+URZ+0x22860], R7 ;  /* 0x02286007020075a7 */ /* 0x0010e4000800017f */
[----:B---3--:R-:W-:Y:S05]  /*15160*/  @!P0 NANOSLEEP.SYNCS 0x989680 ;  /* 0x009896800000895d */ /* 0x008fea0003900000 */
[----:B------:R-:W3:Y:S02]  /*15170*/  @!P0 SYNCS.PHASECHK.TRANS64 P0, [R2+URZ+0x22860], R7 ;  /* 0x02286007020085a7 */ /* 0x000ee4000800007f */
[----:B---3--:R-:W-:Y:S05]  /*15180*/  @!P0 BRA `(.L_x_7835) ;  /* 0xfffffffc00f08947 */ /* 0x008fea000383ffff */
[----:B------:R-:W-:Y:S05]  /*15190*/  BRA `(.L_x_7933) ;  /* 0xffffffd000207947 */ /* 0x000fea000383ffff */
.L_x_7840:
[----:B--2---:R2:W3:Y:S02]  /*151a0*/  SYNCS.PHASECHK.TRANS64.TRYWAIT P0, [R3+URZ+0x22840], R7 ;  /* 0x02284007030075a7 */ /* 0x0044e4000800017f */
[----:B---3--:R-:W-:Y:S05]  /*151b0*/  @!P0 NANOSLEEP.SYNCS 0x989680 ;  /* 0x009896800000895d */ /* 0x008fea0003900000 */
[----:B------:R-:W3:Y:S02]  /*151c0*/  @!P0 SYNCS.PHASECHK.TRANS64 P0, [R3+URZ+0x22840], R7 ;  /* 0x02284007030085a7 */ /* 0x000ee4000800007f */
[----:B---3--:R-:W-:Y:S05]  /*151d0*/  @!P0 BRA `(.L_x_7840) ;  /* 0xfffffffc00f08947 */ /* 0x008fea000383ffff */
[----:B------:R-:W-:Y:S05]  /*151e0*/  BRA `(.L_x_7934) ;  /* 0xffffffd4006c7947 */ /* 0x000fea000383ffff */
.L_x_7842:
[----:B0-----:R0:W3:Y:S02]  /*151f0*/  SYNCS.PHASECHK.TRANS64.TRYWAIT P1, [R3+URZ+0x22860], R7 ;  /* 0x02286007030075a7 */ /* 0x0010e4000802017f */
[----:B---3--:R-:W-:Y:S05]  /*15200*/  @!P1 NANOSLEEP.SYNCS 0x989680 ;  /* 0x009896800000995d */ /* 0x008fea0003900000 */
[----:B------:R-:W3:Y:S02]  /*15210*/  @!P1 SYNCS.PHASECHK.TRANS64 P1, [R3+URZ+0x22860], R7 ;  /* 0x02286007030095a7 */ /* 0x000ee4000802007f */
[----:B---3--:R-:W-:Y:S05]  /*15220*/  @!P1 BRA `(.L_x_7842) ;  /* 0xfffffffc00f09947 */ /* 0x008fea000383ffff */
[----:B------:R-:W-:Y:S05]  /*15230*/  BRA `(.L_x_7935) ;  /* 0xffffffd400d87947 */ /* 0x000fea000383ffff */
.L_x_7847:
[----:B---3--:R3:W4:Y:S02]  /*15240*/  SYNCS.PHASECHK.TRANS64.TRYWAIT P0, [R3+URZ+0x22840], R7 ;  /* 0x02284007030075a7 */ /* 0x008724000800017f */
[----:B----4-:R-:W-:Y:S05]  /*15250*/  @!P0 NANOSLEEP.SYNCS 0x989680 ;  /* 0x009896800000895d */ /* 0x010fea0003900000 */
[----:B------:R-:W4:Y:S02]  /*15260*/  @!P0 SYNCS.PHASECHK.TRANS64 P0, [R3+URZ+0x22840], R7 ;  /* 0x02284007030085a7 */ /* 0x000f24000800007f */
[----:B----4-:R-:W-:Y:S05]  /*15270*/  @!P0 BRA `(.L_x_7847) ;  /* 0xfffffffc00f08947 */ /* 0x010fea000383ffff */
[----:B------:R-:W-:Y:S05]  /*15280*/  BRA `(.L_x_7936) ;  /* 0xffffffdc00047947 */ /* 0x000fea000383ffff */
.L_x_7849:
[----:B0-----:R0:W2:Y:S02]  /*15290*/  SYNCS.PHASECHK.TRANS64.TRYWAIT P1, [R3+URZ+0x22860], R7 ;  /* 0x02286007030075a7 */ /* 0x0010a4000802017f */
[----:B--2---:R-:W-:Y:S05]  /*152a0*/  @!P1 NANOSLEEP.SYNCS 0x989680 ;  /* 0x009896800000995d */ /* 0x004fea0003900000 */
[----:B------:R-:W2:Y:S02]  /*152b0*/  @!P1 SYNCS.PHASECHK.TRANS64 P1, [R3+URZ+0x22860], R7 ;  /* 0x02286007030095a7 */ /* 0x000ea4000802007f */
[----:B--2---:R-:W-:Y:S05]  /*152c0*/  @!P1 BRA `(.L_x_7849) ;  /* 0xfffffffc00f09947 */ /* 0x004fea000383ffff */
[----:B------:R-:W-:Y:S05]  /*152d0*/  BRA `(.L_x_7937) ;  /* 0xffffffdc00747947 */ /* 0x000fea000383ffff */
.L_x_7854:
[----:B------:R-:W-:Y:S01]  /*152e0*/  BSSY B0, `(.L_x_7938) ;  /* 0x0000008000007945 */ /* 0x000fe20003800000 */
[----:B0-----:R-:W-:Y:S01]  /*152f0*/  IMAD.MOV.U32 R13, RZ, RZ, R16 ;  /* 0x000000ffff0d7224 */ /* 0x001fe200078e0010 */
[----:B------:R-:W-:Y:S01]  /*15300*/  MOV R15, 0xffffffff ;  /* 0xffffffff000f7802 */ /* 0x000fe20000000f00 */
[----:B------:R-:W-:Y:S02]  /*15310*/  IMAD.MOV.U32 R12, RZ, RZ, RZ ;  /* 0x000000ffff0c7224 */ /* 0x000fe400078e00ff */
[----:B--2---:R-:W-:-:S07]  /*15320*/  IMAD.MOV.U32 R11, RZ, RZ, 0x1f ;  /* 0x0000001fff0b7424 */ /* 0x004fce00078e00ff */
[----:B-1-3--:R-:W-:Y:S05]  /*15330*/  WARPSYNC.COLLECTIVE R15, `(.L_x_7939) ;  /* 0x000000000f087348 */ /* 0x00afea0003c00000 */
[----:B------:R0:W2:Y:S02]  /*15340*/  SHFL.IDX P6, R14, R13, R12, R11 ;  /* 0x0000000c0d0e7389 */ /* 0x0000a400000c000b */
[----:B0123--:R-:W-:Y:S01]  /*15350*/  ENDCOLLECTIVE ;  /* 0x000000000000791b */ /* 0x00ffe20003800000 */
.L_x_7939:
[----:B------:R-:W-:Y:S05]  /*15360*/  BSYNC B0 ;  /* 0x0000000000007941 */ /* 0x000fea0003800000 */
.L_x_7938:
        /* <DEDUP_REMOVED lines=8> */
.L_x_7940:
[----:B------:R-:W-:Y:S01]  /*153f0*/  IMAD.MOV.U32 R6, RZ, RZ, R14 ;  /* 0x000000ffff067224 */ /* 0x000fe200078e000e */
[----:B------:R-:W-:Y:S06]  /*15400*/  BRA `(.L_x_7941) ;  /* 0xffffffe000647947 */ /* 0x000fec000383ffff */
.L_x_7857:
[----:B------:R-:W-:Y:S01]  /*15410*/  BSSY B0, `(.L_x_7942) ;  /* 0x0000008000007945 */ /* 0x000fe20003800000 */
[----:B-----5:R-:W-:Y:S01]  /*15420*/  IMAD.MOV.U32 R13, RZ, RZ, R17 ;  /* 0x000000ffff0d7224 */ /* 0x020fe200078e0011 */
[----:B------:R-:W-:Y:S01]  /*15430*/  MOV R15, 0xffffffff ;  /* 0xffffffff000f7802 */ /* 0x000fe20000000f00 */
[----:B------:R-:W-:Y:S02]  /*15440*/  IMAD.MOV.U32 R12, RZ, RZ, 0x1 ;  /* 0x00000001ff0c7424 */ /* 0x000fe400078e00ff */
[----:B--2---:R-:W-:-:S07]  /*15450*/  IMAD.MOV.U32 R11, RZ, RZ, RZ ;  /* 0x000000ffff0b7224 */ /* 0x004fce00078e00ff */
[----:B01-34-:R-:W-:Y:S05]  /*15460*/  WARPSYNC.COLLECTIVE R15, `(.L_x_7943) ;  /* 0x000000000f087348 */ /* 0x01bfea0003c00000 */
[----:B------:R2:W0:Y:S02]  /*15470*/  SHFL.UP P6, R14, R13, R12, R11 ;  /* 0x0400000c0d0e7389 */ /* 0x00042400000c000b */
[----:B01234-:R-:W-:Y:S01]  /*15480*/  ENDCOLLECTIVE ;  /* 0x000000000000791b */ /* 0x01ffe20003800000 */
.L_x_7943:
[----:B------:R-:W-:Y:S05]  /*15490*/  BSYNC B0 ;  /* 0x0000000000007941 */ /* 0x000fea0003800000 */
.L_x_7942:
        /* <DEDUP_REMOVED lines=10> */
.L_x_7944:
        /* <DEDUP_REMOVED lines=8> */
.L_x_7945:
        /* <DEDUP_REMOVED lines=8> */
.L_x_7946:
        /* <DEDUP_REMOVED lines=8> */
.L_x_7947:
        /* <DEDUP_REMOVED lines=8> */
.L_x_7948:
[----:B------:R-:W-:Y:S05]  /*15740*/  BRA `(.L_x_7949) ;  /* 0xffffffe000287947 */ /* 0x000fea000383ffff */
.L_x_7862:
[----:B------:R-:W-:Y:S01]  /*15750*/  BSSY B0, `(.L_x_7950) ;  /* 0x0000008000007945 */ /* 0x000fe20003800000 */
[----:B-----5:R-:W-:Y:S01]  /*15760*/  IMAD.MOV.U32 R13, RZ, RZ, R17 ;  /* 0x000000ffff0d7224 */ /* 0x020fe200078e0011 */
[----:B--2---:R-:W-:Y:S01]  /*15770*/  MOV R11, RZ ;  /* 0x000000ff000b7202 */ /* 0x004fe20000000f00 */
[----:B------:R-:W-:Y:S02]  /*15780*/  IMAD.MOV.U32 R12, RZ, RZ, 0x1 ;  /* 0x00000001ff0c7424 */ /* 0x000fe400078e00ff */
[----:B------:R-:W-:-:S07]  /*15790*/  IMAD.MOV.U32 R15, RZ, RZ, -0x1 ;  /* 0xffffffffff0f7424 */ /* 0x000fce00078e00ff */
[----:B0-----:R-:W-:Y:S05]  /*157a0*/  WARPSYNC.COLLECTIVE R15, `(.L_x_7951) ;  /* 0x000000000f087348 */ /* 0x001fea0003c00000 */
[----:B------:R1:W2:Y:S02]  /*157b0*/  SHFL.UP P6, R14, R13, R12, R11 ;  /* 0x0400000c0d0e7389 */ /* 0x0002a400000c000b */
[----:B012---:R-:W-:Y:S01]  /*157c0*/  ENDCOLLECTIVE ;  /* 0x000000000000791b */ /* 0x007fe20003800000 */
.L_x_7951:
[----:B------:R-:W-:Y:S05]  /*157d0*/  BSYNC B0 ;  /* 0x0000000000007941 */ /* 0x000fea0003800000 */
.L_x_7950:
        /* <DEDUP_REMOVED lines=10> */
.L_x_7952:
        /* <DEDUP_REMOVED lines=8> */
.L_x_7953:
        /* <DEDUP_REMOVED lines=8> */
.L_x_7954:
        /* <DEDUP_REMOVED lines=8> */
.L_x_7955:
        /* <DEDUP_REMOVED lines=8> */
.L_x_7956:
[----:B------:R-:W-:Y:S05]  /*15a80*/  BRA `(.L_x_7957) ;  /* 0xffffffe0000c7947 */ /* 0x000fea000383ffff */
.L_x_7864:
[----:B------:R-:W-:Y:S01]  /*15a90*/  BSSY B0, `(.L_x_7958) ;  /* 0x0000006000007945 */ /* 0x000fe20003800000 */
[----:B------:R-:W-:Y:S01]  /*15aa0*/  PLOP3.LUT P6, PT, P6, PT, PT, 0x8, 0x0 ;  /* 0x000000000000781c */ /* 0x000fe200037ce170 */
[----:B------:R-:W-:-:S12]  /*15ab0*/  IMAD.MOV.U32 R15, RZ, RZ, -0x1 ;  /* 0xffffffffff0f7424 */ /* 0x000fd800078e00ff */
[----:B0-2---:R-:W-:Y:S05]  /*15ac0*/  WARPSYNC.COLLECTIVE R15, `(.L_x_7959) ;  /* 0x000000000f087348 */ /* 0x005fea0003c00000 */
[----:B------:R-:W-:Y:S01]  /*15ad0*/  VOTE.ANY R14, PT, P6 ;  /* 0x00000000000e7806 */ /* 0x000fe200030e0100 */
[----:B0-2---:R-:W-:Y:S06]  /*15ae0*/  ENDCOLLECTIVE ;  /* 0x000000000000791b */ /* 0x005fec0003800000 */
.L_x_7959:
[----:B------:R-:W-:Y:S05]  /*15af0*/  BSYNC B0 ;  /* 0x0000000000007941 */ /* 0x000fea0003800000 */
.L_x_7958:
        /* <DEDUP_REMOVED lines=9> */
.L_x_7960:
[----:B------:R-:W-:Y:S01]  /*15b90*/  MOV R17, R14 ;  /* 0x0000000e00117202 */ /* 0x000fe20000000f00 */
[----:B------:R-:W-:Y:S06]  /*15ba0*/  BRA `(.L_x_7961) ;  /* 0xffffffdc00fc7947 */ /* 0x000fec000383ffff */
.L_x_7866:
[----:B------:R-:W-:Y:S01]  /*15bb0*/  BSSY B0, `(.L_x_7962) ;  /* 0x0000007000007945 */ /* 0x000fe20003800000 */
[----:B------:R-:W-:Y:S02]  /*15bc0*/  IMAD.MOV.U32 R13, RZ, RZ, R2 ;  /* 0x000000ffff0d7224 */ /* 0x000fe400078e0002 */
[----:B--2---:R-:W-:Y:S02]  /*15bd0*/  IMAD.MOV.U32 R11, RZ, RZ, 0x1f ;  /* 0x0000001fff0b7424 */ /* 0x004fe400078e00ff */
[----:B------:R-:W-:-:S07]  /*15be0*/  IMAD.MOV.U32 R15, RZ, RZ, -0x1 ;  /* 0xffffffffff0f7424 */ /* 0x000fce00078e00ff */
[----:B01-3--:R-:W-:Y:S05]  /*15bf0*/  WARPSYNC.COLLECTIVE R15, `(.L_x_7963) ;  /* 0x000000000f087348 */ /* 0x00bfea0003c00000 */
[----:B------:R2:W4:Y:S02]  /*15c00*/  SHFL.IDX P6, R14, R13, R12, R11 ;  /* 0x0000000c0d0e7389 */ /* 0x00052400000c000b */
[----:B01234-:R-:W-:Y:S01]  /*15c10*/  ENDCOLLECTIVE ;  /* 0x000000000000791b */ /* 0x01ffe20003800000 */
.L_x_7963:
[----:B------:R-:W-:Y:S05]  /*15c20*/  BSYNC B0 ;  /* 0x0000000000007941 */ /* 0x000fea0003800000 */
.L_x_7962:
[----:B------:R-:W-:Y:S05]  /*15c30*/  BRA `(.L_x_7865) ;  /* 0xffffffdc00f47947 */ /* 0x000fea000383ffff */
.L_x_7870:
[----:B0-----:R0:W1:Y:S02]  /*15c40*/  SYNCS.PHASECHK.TRANS64.TRYWAIT P0, [R0+URZ+0x22820], R3 ;  /* 0x02282003000075a7 */ /* 0x001064000800017f */
[----:B-1----:R-:W-:Y:S05]  /*15c50*/  @!P0 NANOSLEEP.SYNCS 0x989680 ;  /* 0x009896800000895d */ /* 0x002fea0003900000 */
[----:B------:R-:W1:Y:S02]  /*15c60*/  @!P0 SYNCS.PHASECHK.TRANS64 P0, [R0+URZ+0x22820], R3 ;  /* 0x02282003000085a7 */ /* 0x000e64000800007f */
[----:B-1----:R-:W-:Y:S05]  /*15c70*/  @!P0 BRA `(.L_x_7870) ;  /* 0xfffffffc00f08947 */ /* 0x002fea000383ffff */
[----:B------:R-:W-:Y:S05]  /*15c80*/  BRA `(.L_x_7964) ;  /* 0xffffffe000d87947 */ /* 0x000fea000383ffff */
.L_x_7871:
[----:B------:R-:W1:Y:S01]  /*15c90*/  S2R R2, SR_TID.X ;  /* 0x0000000000027919 */ /* 0x000e620000002100 */
[----:B------:R-:W-:Y:S01]  /*15ca0*/  BSSY B0, `(.L_x_7965) ;  /* 0x000000a000007945 */ /* 0x000fe20003800000 */
[----:B------:R-:W-:Y:S01]  /*15cb0*/  MOV R12, RZ ;  /* 0x000000ff000c7202 */ /* 0x000fe20000000f00 */
[----:B--2---:R-:W-:Y:S02]  /*15cc0*/  IMAD.MOV.U32 R11, RZ, RZ, 0x1f ;  /* 0x0000001fff0b7424 */ /* 0x004fe400078e00ff */
[----:B------:R-:W-:Y:S01]  /*15cd0*/  IMAD.MOV.U32 R15, RZ, RZ, -0x1 ;  /* 0xffffffffff0f7424 */ /* 0x000fe200078e00ff */
[----:B-1----:R-:W-:-:S04]  /*15ce0*/  SHF.R.U32.HI R2, RZ, 0x5, R2 ;  /* 0x00000005ff027819 */ /* 0x002fc80000011602 */
[----:B------:R-:W-:-:S05]  /*15cf0*/  LOP3.LUT R2, R2, 0x3, RZ, 0xc0, !PT ;  /* 0x0000000302027812 */ /* 0x000fca00078ec0ff */
[----:B------:R-:W-:-:S07]  /*15d00*/  IMAD.MOV.U32 R13, RZ, RZ, R2 ;  /* 0x000000ffff0d7224 */ /* 0x000fce00078e0002 */
[----:B0-----:R-:W-:Y:S05]  /*15d10*/  WARPSYNC.COLLECTIVE R15, `(.L_x_7966) ;  /* 0x000000000f087348 */ /* 0x001fea0003c00000 */
[----:B------:R1:W2:Y:S02]  /*15d20*/  SHFL.IDX P6, R14, R13, R12, R11 ;  /* 0x0000000c0d0e7389 */ /* 0x0002a400000c000b */
[----:B012---:R-:W-:Y:S01]  /*15d30*/  ENDCOLLECTIVE ;  /* 0x000000000000791b */ /* 0x007fe20003800000 */
.L_x_7966:
[----:B------:R-:W-:Y:S05]  /*15d40*/  BSYNC B0 ;  /* 0x0000000000007941 */ /* 0x000fea0003800000 */
.L_x_7965:
[----:B------:R-:W-:Y:S05]  /*15d50*/  BRA `(.L_x_7967) ;  /* 0xffffffe000c07947 */ /* 0x000fea000383ffff */
.L_x_7872:
[----:B------:R-:W-:Y:S01]  /*15d60*/  BSSY B0, `(.L_x_7968) ;  /* 0x0000006000007945 */ /* 0x000fe20003800000 */
[----:B------:R-:W-:-:S07]  /*15d70*/  IMAD.MOV.U32 R15, RZ, RZ, -0x1 ;  /* 0xffffffffff0f7424 */ /* 0x000fce00078e00ff */
[----:B012---:R-:W-:Y:S05]  /*15d80*/  WARPSYNC.COLLECTIVE R15, `(.L_x_7969) ;  /* 0x000000000f0c7348 */ /* 0x007fea0003c00000 */
[----:B------:R-:W-:Y:S02]  /*15d90*/  ELECT P6, UR62, PT ;  /* 0x00000000003e782f */ /* 0x000fe400038c0000 */
[----:B------:R-:W-:Y:S01]  /*15da0*/  MOV R14, UR62 ;  /* 0x0000003e000e7c02 */ /* 0x000fe20008000f00 */
[----:B012---:R-:W-:Y:S10]  /*15db0*/  ENDCOLLECTIVE ;  /* 0x000000000000791b */ /* 0x007ff40003800000 */
.L_x_7969:
[----:B------:R-:W-:Y:S05]  /*15dc0*/  BSYNC B0 ;  /* 0x0000000000007941 */ /* 0x000fea0003800000 */
.L_x_7968:
[----:B------:R-:W-:Y:S05]  /*15dd0*/  BRA `(.L_x_7970) ;  /* 0xffffffe000b47947 */ /* 0x000fea000383ffff */
.L_x_7874:
[----:B0-----:R0:W1:Y:S02]  /*15de0*/  SYNCS.PHASECHK.TRANS64.TRYWAIT P0, [R6+URZ], R5 ;  /* 0x00000005060075a7 */ /* 0x001064000800017f */
[----:B-1----:R-:W-:Y:S05]  /*15df0*/  @!P0 NANOSLEEP.SYNCS 0x989680 ;  /* 0x009896800000895d */ /* 0x002fea0003900000 */
[----:B------:R-:W1:Y:S02]  /*15e00*/  @!P0 SYNCS.PHASECHK.TRANS64 P0, [R6+URZ], R5 ;  /* 0x00000005060085a7 */ /* 0x000e64000800007f */
[----:B-1----:R-:W-:Y:S05]  /*15e10*/  @!P0 BRA `(.L_x_7874) ;  /* 0xfffffffc00f08947 */ /* 0x002fea000383ffff */
[----:B------:R-:W-:Y:S05]  /*15e20*/  BRA `(.L_x_7971) ;  /* 0xffffffe000f07947 */ /* 0x000fea000383ffff */
.L_x_7875:
[----:B-1----:R1:W3:Y:S02]  /*15e30*/  SYNCS.PHASECHK.TRANS64.TRYWAIT P0, [R7+URZ], R2 ;  /* 0x00000002070075a7 */ /* 0x0022e4000800017f */
[----:B---3--:R-:W-:Y:S05]  /*15e40*/  @!P0 NANOSLEEP.SYNCS 0x989680 ;  /* 0x009896800000895d */ /* 0x008fea0003900000 */
[----:B------:R-:W3:Y:S02]  /*15e50*/  @!P0 SYNCS.PHASECHK.TRANS64 P0, [R7+URZ], R2 ;  /* 0x00000002070085a7 */ /* 0x000ee4000800007f */
[----:B---3--:R-:W-:Y:S05]  /*15e60*/  @!P0 BRA `(.L_x_7875) ;  /* 0xfffffffc00f08947 */ /* 0x008fea000383ffff */
[----:B------:R-:W-:Y:S05]  /*15e70*/  BRA `(.L_x_7972) ;  /* 0xffffffe000e47947 */ /* 0x000fea000383ffff */
.L_x_7877:
[----:B---3--:R3:W4:Y:S02]  /*15e80*/  SYNCS.PHASECHK.TRANS64.TRYWAIT P0, [R4+URZ], R5 ;  /* 0x00000005040075a7 */ /* 0x008724000800017f */
[----:B----4-:R-:W-:Y:S05]  /*15e90*/  @!P0 NANOSLEEP.SYNCS 0x989680 ;  /* 0x009896800000895d */ /* 0x010fea0003900000 */
[----:B------:R-:W4:Y:S02]  /*15ea0*/  @!P0 SYNCS.PHASECHK.TRANS64 P0, [R4+URZ], R5 ;  /* 0x00000005040085a7 */ /* 0x000f24000800007f */
[----:B----4-:R-:W-:Y:S05]  /*15eb0*/  @!P0 BRA `(.L_x_7877) ;  /* 0xfffffffc00f08947 */ /* 0x010fea000383ffff */
[----:B------:R-:W-:Y:S05]  /*15ec0*/  BRA `(.L_x_7973) ;  /* 0xffffffe000ec7947 */ /* 0x000fea000383ffff */
.L_x_7974:
        /* <DEDUP_REMOVED lines=11> */
.L_x_11961:


//--------------------- .text._ZN7cutlass13device_kernelIN5flash11enable_sm90INS1_16FlashAttnFwdSm90INS1_25CollectiveMainloopFwdSm90ILi2EN4cute5tupleIJNS5_1CILi1EEES8_S8_EEENS6_IJNS7_ILi128EEENS7_ILi96EEENS7_ILi64EEEEEELi256ENS_6half_tEfNS_4arch4Sm90ELb0ELb0ELb0ELb1ELb0ELb0ELb1ELb1ELb0ELb0ELb0ELb0EEENS1_21CollectiveEpilogueFwdINS6_IJSA_NS7_ILi256EEESB_EEES9_SE_SG_Li256ELb1ELb0ELb0ELb0EEENS1_36VarlenDynamicPersistentTileSchedulerILi128ELi96ELi256ELi32ELb0ELb0ELb1ELb0ELb1ELb1EEEEEEEEEvNT_6ParamsE --------------------------
	.section	.text._ZN7cutlass13device_kernelIN5flash11enable_sm90INS1_16FlashAttnFwdSm90INS1_25CollectiveMainloopFwdSm90ILi2EN4cute5tupleIJNS5_1CILi1EEES8_S8_EEENS6_IJNS7_ILi128EEENS7_ILi96EEENS7_ILi64EEEEEELi256ENS_6half_tEfNS_4arch4Sm90ELb0ELb0ELb0ELb1ELb0ELb0ELb1ELb1ELb0ELb0ELb0ELb0EEENS1_21CollectiveEpilogueFwdINS6_IJSA_NS7_ILi256EEESB_EEES9_SE_SG_Li256ELb1ELb0ELb0ELb0EEENS1_36VarlenDynamicPersistentTileSchedulerILi128ELi96ELi256ELi32ELb0ELb0ELb1ELb0ELb1ELb1EEEEEEEEEvNT_6ParamsE,"ax",@progbits
	.align	128
.text._ZN7cutlass13device_kernelIN5flash11enable_sm90INS1_16FlashAttnFwdSm90INS1_25CollectiveMainloopFwdSm90ILi2EN4cute5tupleIJNS5_1CILi1EEES8_S8_EEENS6_IJNS7_ILi128EEENS7_ILi96EEENS7_ILi64EEEEEELi256ENS_6half_tEfNS_4arch4Sm90ELb0ELb0ELb0ELb1ELb0ELb0ELb1ELb1ELb0ELb0ELb0ELb0EEENS1_21CollectiveEpilogueFwdINS6_IJSA_NS7_ILi256EEESB_EEES9_SE_SG_Li256ELb1ELb0ELb0ELb0EEENS1_36VarlenDynamicPersistentTileSchedulerILi128ELi96ELi256ELi32ELb0ELb0ELb1ELb0ELb1ELb1EEEEEEEEEvNT_6ParamsE:
        .type           _ZN7cutlass13device_kernelIN5flash11enable_sm90INS1_16FlashAttnFwdSm90INS1_25CollectiveMainloopFwdSm90ILi2EN4cute5tupleIJNS5_1CILi1EEES8_S8_EEENS6_IJNS7_ILi128EEENS7_ILi96EEENS7_ILi64EEEEEELi256ENS_6half_tEfNS_4arch4Sm90ELb0ELb0ELb0ELb1ELb0ELb0ELb1ELb1ELb0ELb0ELb0ELb0EEENS1_21CollectiveEpilogueFwdINS6_IJSA_NS7_ILi256EEESB_EEES9_SE_SG_Li256ELb1ELb0ELb0ELb0EEENS1_36VarlenDynamicPersistentTileSchedulerILi128ELi96ELi256ELi32ELb0ELb0ELb1ELb0ELb1ELb1EEEEEEEEEvNT_6ParamsE,@function
        .size           _ZN7cutlass13device_kernelIN5flash11enable_sm90INS1_16FlashAttnFwdSm90INS1_25CollectiveMainloopFwdSm90ILi2EN4cute5tupleIJNS5_1CILi1EEES8_S8_EEENS6_IJNS7_ILi128EEENS7_ILi96EEENS7_ILi64EEEEEELi256ENS_6half_tEfNS_4arch4Sm90ELb0ELb0ELb0ELb1ELb0ELb0ELb1ELb1ELb0ELb0ELb0ELb0EEENS1_21CollectiveEpilogueFwdINS6_IJSA_NS7_ILi256EEESB_EEES9_SE_SG_Li256ELb1ELb0ELb0ELb0EEENS1_36VarlenDynamicPersistentTileSchedulerILi128ELi96ELi256ELi32ELb0ELb0ELb1ELb0ELb1ELb1EEEEEEEEEvNT_6ParamsE,(.L_x_11962 - _ZN7cutlass13device_kernelIN5flash11enable_sm90INS1_16FlashAttnFwdSm90INS1_25CollectiveMainloopFwdSm90ILi2EN4cute5tupleIJNS5_1CILi1EEES8_S8_EEENS6_IJNS7_ILi128EEENS7_ILi96EEENS7_ILi64EEEEEELi256ENS_6half_tEfNS_4arch4Sm90ELb0ELb0ELb0ELb1ELb0ELb0ELb1ELb1ELb0ELb0ELb0ELb0EEENS1_21CollectiveEpilogueFwdINS6_IJSA_NS7_ILi256EEESB_EEES9_SE_SG_Li256ELb1ELb0ELb0ELb0EEENS1_36VarlenDynamicPersistentTileSchedulerILi128ELi96ELi256ELi32ELb0ELb0ELb1ELb0ELb1ELb1EEEEEEEEEvNT_6ParamsE)
        .other          _ZN7cutlass13device_kernelIN5flash11enable_sm90INS1_16FlashAttnFwdSm90INS1_25CollectiveMainloopFwdSm90ILi2EN4cute5tupleIJNS5_1CILi1EEES8_S8_EEENS6_IJNS7_ILi128EEENS7_ILi96EEENS7_ILi64EEEEEELi256ENS_6half_tEfNS_4arch4Sm90ELb0ELb0ELb0ELb1ELb0ELb0ELb1ELb1ELb0ELb0ELb0ELb0EEENS1_21CollectiveEpilogueFwdINS6_IJSA_NS7_ILi256EEESB_EEES9_SE_SG_Li256ELb1ELb0ELb0ELb0EEENS1_36VarlenDynamicPersistentTileSchedulerILi128ELi96ELi256ELi32ELb0ELb0ELb1ELb0ELb1ELb1EEEEEEEEEvNT_6ParamsE,@"STO_CUDA_ENTRY STV_DEFAULT"
_ZN7cutlass13device_kernelIN5flash11enable_sm90INS1_16FlashAttnFwdSm90INS1_25CollectiveMainloopFwdSm90ILi2EN4cute5tupleIJNS5_1CILi1EEES8_S8_EEENS6_IJNS7_ILi128EEENS7_ILi96EEENS7_ILi64EEEEEELi256ENS_6half_tEfNS_4arch4Sm90ELb0ELb0ELb0ELb1ELb0ELb0ELb1ELb1ELb0ELb0ELb0ELb0EEENS1_21CollectiveEpilogueFwdINS6_IJSA_NS7_ILi256EEESB_EEES9_SE_SG_Li256ELb1ELb0ELb0ELb0EEENS1_36VarlenDynamicPersistentTileSchedulerILi128ELi96ELi256ELi32ELb0ELb0ELb1ELb0ELb1ELb1EEEEEEEEEvNT_6ParamsE:
        /* <DEDUP_REMOVED lines=24> */
.L_x_7976:
[----:B------:R-:W-:Y:S05]  /*0180*/  BSYNC B0 ;  /* 0x0000000000007941 */ /* 0x000fea0003800000 */
.L_x_7975:
        /* <DEDUP_REMOVED lines=43> */
.L_x_7977:
        /* <DEDUP_REMOVED lines=22> */
.L_x_7978:
        /* <DEDUP_REMOVED lines=18> */
.L_x_7979:
        /* <DEDUP_REMOVED lines=22> */
.L_x_7980:
        /* <DEDUP_REMOVED lines=22> */
.L_x_7981:
[----:B0-----:R-:W-:Y:S01]  /*0980*/  UMOV UR4, 0x1 ;  /* 0x0000000100047882 */ /* 0x001fe20000000000 */
[----:B------:R-:W-:Y:S01]  /*0990*/  PLOP3.LUT P0, PT, PT, PT, UP0, 0x80, 0x0 ;  /* 0x000000000000781c */ /* 0x000fe20003f0f008 */
[----:B------:R-:W-:Y:S01]  /*09a0*/  USEL UR4, UR4, 0x2, !UP0 ;  /* 0x0000000204047887 */ /* 0x000fe2000c000000 */
[----:B------:R-:W-:Y:S01]  /*09b0*/  NOP ;  /* 0x0000000000007918 */ /* 0x000fe20000000000 */
[----:B------:R-:W-:-:S04]  /*09c0*/  ULDC.64 UR60, c[0x0][0x208] ;  /* 0x00008200003c7ab9 */ /* 0x000fc80000000a00 */
[----:B------:R-:W-:-:S05]  /*09d0*/  IMAD.U32 R2, RZ, RZ, UR4 ;  /* 0x00000004ff027e24 */ /* 0x000fca000f8e00ff */
[----:B------:R0:W-:Y:S01]  /*09e0*/  STL [R1+0x2c], R2 ;  /* 0x00002c0201007387 */ /* 0x0001e20000100800 */
[----:B-123--:R-:W-:Y:S06]  /*09f0*/  BAR.SYNC.DEFER_BLOCKING 0x0 ;  /* 0x0000000000007b1d */ /* 0x00efec0000010000 */
[----:B------:R-:W-:Y:S05]  /*0a00*/  @!P0 BRA `(.L_x_7982) ;  /* 0x0000008800e48947 */ /* 0x000fea0003800000 */
.L_x_7983:
[----:B------:R-:W-:-:S08]  /*0a10*/  NOP ;  /* 0x0000000000007918 */ /* 0x000fd00000000000 */
[----:B------:R-:W1:Y:S02]  /*0a20*/  USETMAXREG.TRY_ALLOC.CTAPOOL UP0, 0xf0 ;  /* 0x000000f0000079c8 */ /* 0x000e640008000600 */
[----:B-1----:R-:W-:-:S13]  /*0a30*/  PLOP3.LUT P0, PT, PT, PT, UP0, 0x80, 0x0 ;  /* 0x000000000000781c */ /* 0x002fda0003f0f008 */
[----:B------:R-:W-:Y:S05]  /*0a40*/  @!P0 BRA `(.L_x_7983) ;  /* 0xfffffffc00f08947 */ /* 0x000fea000383ffff */
[----:B------:R-:W1:Y:S01]  /*0a50*/  S2R R0, SR_TID.X ;  /* 0x0000000000007919 */ /* 0x000e620000002100 */
[----:B------:R-:W2:Y:S01]  /*0a60*/  S2UR UR5, SR_CgaCtaId ;  /* 0x00000000000579c3 */ /* 0x000ea20000008800 */
[----:B------:R-:W-:-:S07]  /*0a70*/  UMOV UR4, 0x400 ;  /* 0x0000040000047882 */ /* 0x000fce0000000000 */
[----:B------:R-:W-:Y:S06]  /*0a80*/  BAR.ARV 0x8, 0x120 ;  /* 0x0204800000007b1d */ /* 0x000fec0000002000 */
[----:B--2---:R-:W-:Y:S01]  /*0a90*/  ULEA UR4, UR5, UR4, 0x18 ;  /* 0x0000000405047291 */ /* 0x004fe2000f8ec03f */
[----:B-1----:R-:W-:-:S04]  /*0aa0*/  SHF.R.U32.HI R0, RZ, 0x7, R0 ;  /* 0x00000007ff007819 */ /* 0x002fc80000011600 */
[----:B------:R-:W-:-:S13]  /*0ab0*/  ISETP.NE.AND P0, PT, R0, 0x1, PT ;  /* 0x000000010000780c */ /* 0x000fda0003f05270 */
[----:B------:R-:W-:Y:S08]  /*0ac0*/  @!P0 BAR.ARV 0x9, 0x100 ;  /* 0x0244000000008b1d */ /* 0x000ff00000002000 */
[----:B------:R-:W-:Y:S06]  /*0ad0*/  BAR.SYNC.DEFER_BLOCKING 0x5, 0x120 ;  /* 0x0144800000007b1d */ /* 0x000fec0000010000 */
        /* <DEDUP_REMOVED lines=9> */
[----:B------:R-:W0:Y:S02]  /*0b70*/  S2R R0, SR_TID.X ;  /* 0x0000000000007919 */ /* 0x000e240000002100 */
[----:B0-----:R-:W-:-:S05]  /*0b80*/  VIADD R223, R0, 0xffffff80 ;  /* 0xffffff8000df7836 */ /* 0x001fca0000000000 */
[----:B------:R-:W-:-:S04]  /*0b90*/  SHF.R.S32.HI R0, RZ, 0x1f, R223 ;  /* 0x0000001fff007819 */ /* 0x000fc800000114df */
[CC--:B------:R-:W-:Y:S02]  /*0ba0*/  LEA.HI R3, R0.reuse, R223.reuse, RZ, 0x7 ;  /* 0x000000df00037211 */ /* 0x0c0fe400078f38ff */
[----:B------:R-:W-:Y:S02]  /*0bb0*/  LEA.HI R4, R0, R223, RZ, 0x5 ;  /* 0x000000df00047211 */ /* 0x000fe400078f28ff */
[----:B------:R-:W-:-:S03]  /*0bc0*/  SHF.R.S32.HI R218, RZ, 0x7, R3 ;  /* 0x00000007ffda7819 */ /* 0x000fc60000011403 */
[----:B------:R-:W-:Y:S01]  /*0bd0*/  IMAD.SHL.U32 R6, R4, 0x20, RZ ;  /* 0x0000002004067824 */ /* 0x000fe200078e00ff */
        /* <DEDUP_REMOVED lines=17> */
[----:B------:R-:W-:Y:S02]  /*0cf0*/  LEA.HI R2, R0, R223, RZ, 0x4 ;  /* 0x000000df00027211 */ /* 0x000fe400078f20ff */
[----:B------:R-:W-:Y:S02]  /*0d00*/  LOP3.LUT R10, R5, 0xfffffff8, RZ, 0xc0, !PT ;  /* 0xfffffff8050a7812 */ /* 0x000fe400078ec0ff */
[----:B------:R-:W-:Y:S02]  /*0d10*/  SHF.R.S32.HI R5, RZ, 0x4, R2 ;  /* 0x00000004ff057819 */ /* 0x000fe40000011402 */
[C---:B------:R-:W-:Y:S01]  /*0d20*/  LOP3.LUT R4, R2.reuse, 0x3fffff0, RZ, 0xc0, !PT ;  /* 0x03fffff002047812 */ /* 0x040fe200078ec0ff */
[----:B------:R-:W-:Y:S01]  /*0d30*/  IMAD.IADD R11, R7, 0x1, -R10 ;  /* 0x00000001070b7824 */ /* 0x000fe200078e0a0a */
[----:B------:R-:W-:-:S02]  /*0d40*/  LEA.HI R2, R2, R5, RZ, 0x1 ;  /* 0x0000000502027211 */ /* 0x000fc400078f08ff */
[----:B------:R-:W-:Y:S01]  /*0d50*/  LOP3.LUT R7, R6, 0xfffffc00, RZ, 0xc0, !PT ;  /* 0xfffffc0006077812 */ /* 0x000fe200078ec0ff */
[----:B------:R-:W-:Y:S01]  /*0d60*/  IMAD.IADD R4, R223, 0x1, -R4 ;  /* 0x00000001df047824 */ /* 0x000fe200078e0a04 */
[----:B------:R-:W-:Y:S01]  /*0d70*/  LOP3.LUT R2, R2, 0x1ffffffe, RZ, 0xc0, !PT ;  /* 0x1ffffffe02027812 */ /* 0x000fe200078ec0ff */
[----:B------:R-:W-:Y:S01]  /*0d80*/  IMAD R8, R8, 0x10, R11 ;  /* 0x0000001008087824 */ /* 0x000fe200078e020b */
[----:B------:R-:W-:Y:S01]  /*0d90*/  LEA.HI R0, R0, R223, RZ, 0x3 ;  /* 0x000000df00007211 */ /* 0x000fe200078f18ff */
[----:B------:R-:W-:Y:S01]  /*0da0*/  IMAD R7, R4, 0x40, R7 ;  /* 0x0000004004077824 */ /* 0x000fe200078e0207 */
[----:B------:R-:W-:Y:S01]  /*0db0*/  LOP3.LUT R4, R9, 0x7ffffffc, RZ, 0xc0, !PT ;  /* 0x7ffffffc09047812 */ /* 0x000fe200078ec0ff */
[----:B------:R-:W-:Y:S01]  /*0dc0*/  IMAD.IADD R2, R5, 0x1, -R2 ;  /* 0x0000000105027824 */ /* 0x000fe200078e0a02 */
[----:B------:R-:W-:Y:S01]  /*0dd0*/  SHF.R.S32.HI R22, RZ, 0x3, R0 ;  /* 0x00000003ff167819 */ /* 0x000fe20000011400 */
[----:B------:R-:W-:Y:S02]  /*0de0*/  IMAD R220, R3, 0x40, R8 ;  /* 0x0000004003dc7824 */ /* 0x000fe400078e0208 */
[----:B------:R-:W-:Y:S01]  /*0df0*/  IMAD R221, R2, 0x8, R7 ;  /* 0x0000000802dd7824 */ /* 0x000fe200078e0207 */
[----:B------:R-:W-:Y:S01]  /*0e00*/  LOP3.LUT R2, R0, 0x1ffffff8, RZ, 0xc0, !PT ;  /* 0x1ffffff800027812 */ /* 0x000fe200078ec0ff */
[----:B------:R-:W-:-:S02]  /*0e10*/  IMAD.MOV.U32 R5, RZ, RZ, R13 ;  /* 0x000000ffff057224 */ /* 0x000fc400078e000d */
[----:B------:R-:W-:Y:S02]  /*0e20*/  IMAD.MOV.U32 R7, RZ, RZ, R15 ;  /* 0x000000ffff077224 */ /* 0x000fe400078e000f */
[----:B------:R-:W-:Y:S02]  /*0e30*/  IMAD.IADD R2, R223, 0x1, -R2 ;  /* 0x00000001df027824 */ /* 0x000fe400078e0a02 */
[----:B------:R-:W-:Y:S02]  /*0e40*/  IMAD.IADD R219, R205, 0x1, -R4 ;  /* 0x00000001cddb7824 */ /* 0x000fe400078e0a04 */
[----:B------:R-:W-:-:S07]  /*0e50*/  IMAD.SHL.U32 R2, R2, 0x8, RZ ;  /* 0x0000000802027824 */ /* 0x000fce00078e00ff */
.L_x_8026:
[----:B01---5:R-:W0:Y:S01]  /*0e60*/  LDC.64 R8, c[0x0][0xd60] ;  /* 0x00035800ff087b82 */ /* 0x023e220000000a00 */
        /* <DEDUP_REMOVED lines=13> */
[----:B------:R-:W-:Y:S02]  /*0f40*/  @UP0 ULEA UR6, UP2, UR4, UR6, 0x2 ;  /* 0x0000000604060291 */ /* 0x000fe4000f84103f */
[----:B------:R-:W-:Y:S02]  /*0f50*/  @UP1 ULEA UR8, UP3, UR4, UR8, 0x2 ;  /* 0x0000000804081291 */ /* 0x000fe4000f86103f */
[----:B------:R-:W-:Y:S02]  /*0f60*/  @UP0 ULEA.HI.X UR7, UR4, UR7, UR10, 0x2, UP2 ;  /* 0x0000000704070291 */ /* 0x000fe400090f140a */
[----:B------:R-:W-:Y:S01]  /*0f70*/  IMAD.U32 R203, RZ, RZ, UR10 ;  /* 0x0000000affcb7e24 */ /* 0x000fe2000f8e00ff */
[----:B------:R-:W-:Y:S01]  /*0f80*/  @UP1 ULEA.HI.X UR9, UR4, UR9, UR10, 0x2, UP3 ;  /* 0x0000000904091291 */ /* 0x000fe200098f140a */
[----:B------:R-:W-:-:S02]  /*0f90*/  IMAD.U32 R6, RZ, RZ, UR6 ;  /* 0x00000006ff067e24 */ /* 0x000fc4000f8e00ff */
[----:B------:R-:W-:Y:S01]  /*0fa0*/  IMAD.U32 R8, RZ, RZ, UR8 ;  /* 0x00000008ff087e24 */ /* 0x000fe2000f8e00ff */
[----:B------:R-:W-:Y:S01]  /*0fb0*/  ULDC UR4, c[0x0][0x404] ;  /* 0x0001010000047ab9 */ /* 0x000fe20000000800 */
[----:B------:R-:W-:Y:S01]  /*0fc0*/  IMAD.U32 R7, RZ, RZ, UR7 ;  /* 0x00000007ff077e24 */ /* 0x000fe2000f8e00ff */
[----:B------:R-:W-:Y:S01]  /*0fd0*/  ULDC.64 UR6, c[0x0][0x3f8] ;  /* 0x0000fe0000067ab9 */ /* 0x000fe20000000a00 */
[----:B------:R-:W-:-:S03]  /*0fe0*/  IMAD.U32 R9, RZ, RZ, UR9 ;  /* 0x00000009ff097e24 */ /* 0x000fc6000f8e00ff */
[----:B------:R-:W2:Y:S04]  /*0ff0*/  @P0 LDG.E R6, desc[UR60][R6.64] ;  /* 0x0000003c06060981 */ /* 0x000ea8000c1e1900 */
[----:B---3--:R-:W3:Y:S01]  /*1000*/  @P1 LDG.E R8, desc[UR60][R8.64] ;  /* 0x0000003c08081981 */ /* 0x008ee2000c1e1900 */
[----:B------:R-:W-:Y:S01]  /*1010*/  UISETP.NE.U32.AND UP0, UPT, UR6, URZ, UPT ;  /* 0x0000003f0600728c */ /* 0x000fe2000bf05070 */
[----:B------:R-:W-:Y:S01]  /*1020*/  IMAD.MOV.U32 R200, RZ, RZ, R5 ;  /* 0x000000ffffc87224 */ /* 0x000fe200078e0005 */
[----:B------:R-:W-:Y:S01]  /*1030*/  UMOV UR52, URZ ;  /* 0x0000003f00347c82 */ /* 0x000fe20008000000 */
[----:B------:R-:W-:Y:S01]  /*1040*/  ULDC UR6, c[0x0][0x2e0] ;  /* 0x0000b80000067ab9 */ /* 0x000fe20000000800 */
[----:B------:R-:W-:Y:S01]  /*1050*/  UISETP.NE.AND.EX UP0, UPT, UR7, URZ, UPT, UP0 ;  /* 0x0000003f0700728c */ /* 0x000fe2000bf05300 */
[----:B------:R-:W-:Y:S01]  /*1060*/  IMAD.MOV.U32 R3, RZ, RZ, RZ ;  /* 0x000000ffff037224 */ /* 0x000fe200078e00ff */
[----:B------:R-:W-:Y:S01]  /*1070*/  CS2R R148, SRZ ;  /* 0x0000000000947805 */ /* 0x000fe2000001ff00 */
[----:B------:R-:W-:Y:S01]  /*1080*/  IMAD.MOV.U32 R150, RZ, RZ, RZ ;  /* 0x000000ffff967224 */ /* 0x000fe200078e00ff */
        /* <DEDUP_REMOVED lines=46> */
[----:B----4-:R-:W-:-:S02]  /*1370*/  CS2R R58, SRZ ;  /* 0x00000000003a7805 */ /* 0x010fc4000001ff00 */
        /* <DEDUP_REMOVED lines=9> */
[----:B------:R-:W-:Y:S02]  /*1410*/  IMAD.MOV.U32 R41, RZ, RZ, RZ ;  /* 0x000000ffff297224 */ /* 0x000fe400078e00ff */
[----:B------:R-:W-:Y:S01]  /*1420*/  IMAD.U32 R201, RZ, RZ, UR5 ;  /* 0x00000005ffc97e24 */ /* 0x000fe2000f8e00ff */
[----:B--2---:R-:W-:Y:S02]  /*1430*/  @P0 R2UR UR52, R6 ;  /* 0x00000000063402ca */ /* 0x004fe400000e0000 */
[----:B------:R-:W-:-:S02]  /*1440*/  PLOP3.LUT P0, PT, PT, PT, PT, 0x80, 0x0 ;  /* 0x000000000000781c */ /* 0x000fc40003f0f070 */
[----:B---3--:R-:W-:Y:S02]  /*1450*/  @P1 R2UR UR4, R8 ;  /* 0x00000000080412ca */ /* 0x008fe400000e0000 */
[----:B------:R-:W-:Y:S01]  /*1460*/  CS2R R8, SRZ ;  /* 0x0000000000087805 */ /* 0x000fe2000001ff00 */
[----:B------:R-:W-:-:S12]  /*1470*/  @P1 BRA `(.L_x_7984) ;  /* 0x0000000000381947 */ /* 0x000fd80003800000 */
[----:B------:R-:W-:Y:S02]  /*1480*/  ULDC.64 UR6, c[0x0][0xb00] ;  /* 0x0002c00000067ab9 */ /* 0x000fe40000000a00 */
[----:B------:R-:W-:-:S04]  /*1490*/  ISETP.NE.U32.AND P1, PT, RZ, UR6, PT ;  /* 0x00000006ff007c0c */ /* 0x000fc8000bf25070 */
[----:B------:R-:W-:-:S13]  /*14a0*/  ISETP.NE.AND.EX P1, PT, RZ, UR7, PT, P1 ;  /* 0x00000007ff007c0c */ /* 0x000fda000bf25310 */
[----:B------:R-:W-:Y:S05]  /*14b0*/  @!P1 BRA `(.L_x_7984) ;  /* 0x0000000000289947 */ /* 0x000fea0003800000 */
[----:B------:R-:W-:Y:S01]  /*14c0*/  R2UR UR6, R202 ;  /* 0x00000000ca0672ca */ /* 0x000fe200000e0000 */
[----:B------:R-:W-:-:S12]  /*14d0*/  ULDC.64 UR4, c[0x0][0xb00] ;  /* 0x0002c00000047ab9 */ /* 0x000fd80000000a00 */
        /* <DEDUP_REMOVED lines=8> */
.L_x_7984:
[----:B------:R-:W-:Y:S01]  /*1560*/  UIADD3 UR52, -UR52, UR4, URZ ;  /* 0x0000000434347290 */ /* 0x000fe2000fffe13f */
[----:B------:R-:W-:Y:S01]  /*1570*/  IMAD.MOV.U32 R40, RZ, RZ, RZ ;  /* 0x000000ffff287224 */ /* 0x000fe200078e00ff */
[----:B------:R-:W-:Y:S02]  /*1580*/  CS2R R164, SRZ ;  /* 0x0000000000a47805 */ /* 0x000fe4000001ff00 */
[----:B------:R-:W-:Y:S01]  /*1590*/  CS2R R34, SRZ ;  /* 0x0000000000227805 */ /* 0x000fe2000001ff00 */
[----:B------:R-:W-:Y:S01]  /*15a0*/  UISETP.GE.AND UP0, UPT, UR52, 0x1, UPT ;  /* 0x000000013400788c */ /* 0x000fe2000bf06270 */
[----:B------:R-:W-:Y:S01]  /*15b0*/  CS2R R36, SRZ ;  /* 0x0000000000247805 */ /* 0x000fe2000001ff00 */
[----:B------:R-:W-:Y:S01]  /*15c0*/  UIADD3 UR4, UR52, 0x5f, URZ ;  /* 0x0000005f34047890 */ /* 0x000fe2000fffe03f */
[----:B------:R-:W-:Y:S01]  /*15d0*/  CS2R R32, SRZ ;  /* 0x0000000000207805 */ /* 0x000fe2000001ff00 */
[----:B------:R-:W-:Y:S01]  /*15e0*/  IMAD.MOV.U32 R12, RZ, RZ, RZ ;  /* 0x000000ffff0c7224 */ /* 0x000fe200078e00ff */
[----:B------:R-:W-:-:S02]  /*15f0*/  CS2R R26, SRZ ;  /* 0x00000000001a7805 */ /* 0x000fc4000001ff00 */
[----:B------:R-:W-:Y:S01]  /*1600*/  PLOP3.LUT P1, PT, PT, PT, UP0, 0x80, 0x0 ;  /* 0x000000000000781c */ /* 0x000fe20003f2f008 */
[----:B------:R-:W-:Y:S01]  /*1610*/  UIMAD.WIDE UR4, UR4, 0x2aaaaaab, URZ ;  /* 0x2aaaaaab040478a5 */ /* 0x000fe2000f8e023f */
[----:B------:R-:W-:Y:S01]  /*1620*/  CS2R R28, SRZ ;  /* 0x00000000001c7805 */ /* 0x000fe2000001ff00 */
[----:B------:R-:W-:Y:S01]  /*1630*/  IMAD.MOV.U32 R166, RZ, RZ, RZ ;  /* 0x000000ffffa67224 */ /* 0x000fe200078e00ff */
[----:B------:R-:W-:Y:S01]  /*1640*/  CS2R R24, SRZ ;  /* 0x0000000000187805 */ /* 0x000fe2000001ff00 */
[----:B------:R-:W-:-:S04]  /*1650*/  USHF.R.U32.HI UR53, URZ, 0x1f, UR5 ;  /* 0x0000001f3f357899 */ /* 0x000fc80008011605 */
[----:B------:R-:W-:-:S04]  /*1660*/  ULEA.HI.SX32 UR53, UR5, UR53, 0x1c ;  /* 0x0000003505357291 */ /* 0x000fc8000f8fe23f */
[----:B------:R-:W-:Y:S08]  /*1670*/  @!P1 BRA `(.L_x_7985) ;  /* 0x0000005000ec9947 */ /* 0x000ff00003800000 */
[----:B------:R-:W0:Y:S01]  /*1680*/  S2R R4, SR_CgaCtaId ;  /* 0x0000000000047919 */ /* 0x000e220000008800 */
[----:B------:R-:W-:Y:S01]  /*1690*/  MOV R3, 0x400 ;  /* 0x0000040000037802 */ /* 0x000fe20000000f00 */
[----:B------:R-:W1:Y:S03]  /*16a0*/  SHFL.IDX PT, R0, R218, RZ, 0x1f ;  /* 0x00001fffda007589 */ /* 0x000e6600000e0000 */
[----:B0-----:R-:W-:Y:S02]  /*16b0*/  LEA R4, R4, R3, 0x18 ;  /* 0x0000000304047211 */ /* 0x001fe400078ec0ff */
[----:B-1----:R-:W-:-:S03]  /*16c0*/  LEA.HI R3, R0, R0, RZ, 0x1 ;  /* 0x0000000000037211 */ /* 0x002fc600078f08ff */
[----:B------:R-:W-:Y:S01]  /*16d0*/  VIADD R4, R4, 0x18400 ;  /* 0x0001840004047836 */ /* 0x000fe20000000000 */
[----:B------:R-:W-:-:S04]  /*16e0*/  LOP3.LUT R3, R3, 0xffffe, RZ, 0xc0, !PT ;  /* 0x000ffffe03037812 */ /* 0x000fc800078ec0ff */
[----:B------:R-:W-:Y:S01]  /*16f0*/  LOP3.LUT P0, RZ, R4, 0x1bf, RZ, 0xc0, !PT ;  /* 0x000001bf04ff7812 */ /* 0x000fe2000780c0ff */
[----:B------:R-:W-:-:S12]  /*1700*/  IMAD.IADD R16, R0, 0x1, -R3 ;  /* 0x0000000100107824 */ /* 0x000fd800078e0a03 */
        /* <DEDUP_REMOVED lines=17> */
.L_x_7986:
[----:B------:R-:W0:Y:S01]  /*1820*/  S2R R3, SR_CgaCtaId ;  /* 0x0000000000037919 */ /* 0x000e220000008800 */
[----:B------:R-:W-:Y:S02]  /*1830*/  R2UR UR5, R204 ;  /* 0x00000000cc0572ca */ /* 0x000fe400000e0000 */
[----:B------:R-:W-:Y:S01]  /*1840*/  MOV R0, 0x400 ;  /* 0x0000040000007802 */ /* 0x000fe20000000f00 */
[----:B------:R-:W1:Y:S10]  /*1850*/  S2R R17, SR_TID.X ;  /* 0x0000000000117919 */ /* 0x000e740000002100 */
[----:B------:R-:W-:-:S04]  /*1860*/  ULEA.HI UR4, UR5, UR5, URZ, 0x1 ;  /* 0x0000000505047291 */ /* 0x000fc8000f8f083f */
[----:B------:R-:W-:-:S04]  /*1870*/  ULOP3.LUT UR4, UR4, 0xfffffffe, URZ, 0xc0, !UPT ;  /* 0xfffffffe04047892 */ /* 0x000fc8000f8ec03f */
[----:B------:R-:W-:-:S06]  /*1880*/  UIADD3 UR4, UR5, -UR4, URZ ;  /* 0x8000000405047290 */ /* 0x000fcc000fffe03f */
[----:B------:R-:W-:Y:S01]  /*1890*/  IMAD.U32 R4, RZ, RZ, UR4 ;  /* 0x00000004ff047e24 */ /* 0x000fe2000f8e00ff */
[----:B0-----:R-:W-:-:S04]  /*18a0*/  LEA R5, R3, R0, 0x18 ;  /* 0x0000000003057211 */ /* 0x001fc800078ec0ff */
[----:B------:R-:W-:Y:S02]  /*18b0*/  SHF.L.U32 R0, R4, 0x1f, RZ ;  /* 0x0000001f04007819 */ /* 0x000fe400000006ff */
[----:B-1----:R-:W-:Y:S02]  /*18c0*/  SHF.R.U32.HI R17, RZ, 0x7, R17 ;  /* 0x00000007ff117819 */ /* 0x002fe40000011611 */
[----:B------:R-:W0:Y:S03]  /*18d0*/  SYNCS.PHASECHK.TRANS64.TRYWAIT P0, [R5+URZ+0x32400], R0 ;  /* 0x03240000050075a7 */ /* 0x000e26000800017f */
[----:B------:R-:W-:Y:S01]  /*18e0*/  VIADD R214, R17, 0x8 ;  /* 0x0000000811d67836 */ /* 0x000fe20000000000 */
[----:B0-----:R-:W-:Y:S06]  /*18f0*/  @!P0 BRA `(.L_x_7987) ;  /* 0x000000c4005c8947 */ /* 0x001fec0003800000 */
.L_x_8110:
[----:B------:R-:W-:Y:S05]  /*1900*/  WARPSYNC.ALL ;  /* 0x0000000000007948 */ /* 0x000fea0003800000 */
[----:B------:R-:W-:Y:S01]  /*1910*/  R2UR UR4, R222 ;  /* 0x00000000de0472ca */ /* 0x000fe200000e0000 */
[----:B------:R1:W-:-:S12]  /*1920*/  BAR.SYNC.DEFER_BLOCKING R214, 0x100 ;  /* 0x000400d60000751d */ /* 0x0003d80000010000 */
[----:B------:R-:W-:-:S05]  /*1930*/  IMAD.U32 R3, RZ, RZ, UR4 ;  /* 0x00000004ff037e24 */ /* 0x000fca000f8e00ff */
[----:B------:R-:W-:-:S13]  /*1940*/  ISETP.NE.AND P0, PT, R3, 0x3, PT ;  /* 0x000000030300780c */ /* 0x000fda0003f05270 */
[----:B-1----:R-:W-:Y:S05]  /*1950*/  @!P0 BRA `(.L_x_7988) ;  /* 0x0000000000048947 */ /* 0x002fea0003800000 */
[----:B------:R-:W-:Y:S01]  /*1960*/  BPT.TRAP 0x1 ;  /* 0x000000040000795c */ /* 0x000fe20000300000 */
.L_x_7988:
[----:B------:R-:W-:Y:S02]  /*1970*/  IMAD.U32 R4, RZ, RZ, UR36 ;  /* 0x00000024ff047e24 */ /* 0x000fe4000f8e00ff */
[----:B------:R-:W-:Y:S02]  /*1980*/  IMAD.U32 R6, RZ, RZ, UR37 ;  /* 0x00000025ff067e24 */ /* 0x000fe4000f8e00ff */
[----:B------:R-:W-:-:S03]  /*1990*/  IMAD R3, R4, 0x8, R5 ;  /* 0x0000000804037824 */ /* 0x000fc600078e0205 */
[----:B------:R-:W-:-:S04]  /*19a0*/  SHF.L.U32 R4, R6, 0x1f, RZ ;  /* 0x0000001f06047819 */ /* 0x000fc800000006ff */
[----:B------:R1:W2:Y:S01]  /*19b0*/  SYNCS.PHASECHK.TRANS64.TRYWAIT P1, [R3+URZ+0x32430], R4 ;  /* 0x03243004030075a7 */ /* 0x0002a2000802017f */
[----:B------:R-:W-:Y:S05]  /*19c0*/  @!P0 BRA `(.L_x_7989) ;  /* 0x0000000000048947 */ /* 0x000fea0003800000 */
[----:B------:R-:W-:Y:S01]  /*19d0*/  BPT.TRAP 0x1 ;  /* 0x000000040000795c */ /* 0x000fe20000300000 */
.L_x_7989:
[----:B------:R-:W-:Y:S01]  /*19e0*/  IMAD R16, R16, 0x2000, R5 ;  /* 0x0000200010107824 */ /* 0x000fe200078e0205 */
[----:B--2---:R-:W-:Y:S06]  /*19f0*/  @P1 BRA `(.L_x_7990) ;  /* 0x0000000000081947 */ /* 0x004fec0003800000 */
[----:B------:R-:W2:Y:S02]  /*1a00*/  SYNCS.PHASECHK.TRANS64.TRYWAIT P1, [R3+URZ+0x32430], R4 ;  /* 0x03243004030075a7 */ /* 0x000ea4000802017f */
[----:B--2---:R-:W-:Y:S05]  /*1a10*/  @!P1 BRA `(.L_x_7991) ;  /* 0x000000c400289947 */ /* 0x004fea0003800000 */
.L_x_7990:
[----:B------:R-:W-:Y:S01]  /*1a20*/  R2UR UR4, R5 ;  /* 0x00000000050472ca */ /* 0x000fe200000e0000 */
[----:B------:R-:W-:Y:S01]  /*1a30*/  WARPGROUP.ARRIVE ;  /* 0x00000000000079c5 */ /* 0x000fe20000000000 */
[----:B------:R-:W-:Y:S01]  /*1a40*/  R2UR UR5, R16 ;  /* 0x00000000100572ca */ /* 0x000fe200000e0000 */
[----:B------:R-:W-:Y:S01]  /*1a50*/  UMOV UR13, 0x40000040 ;  /* 0x40000040000d7882 */ /* 0x000fe20000000000 */
[----:B------:R-:W-:Y:S01]  /*1a60*/  UMOV UR15, 0x40000040 ;  /* 0x40000040000f7882 */ /* 0x000fe20000000000 */
[----:B------:R-:W-:-:S08]  /*1a70*/  IMAD.U32 R21, RZ, RZ, UR13 ;  /* 0x0000000dff157e24 */ /* 0x000fd0000f8e00ff */
[----:B------:R-:W-:Y:S02]  /*1a80*/  UIADD3 UR4, UR4, 0x1c400, URZ ;  /* 0x0001c40004047890 */ /* 0x000fe4000fffe03f */
[----:B------:R-:W-:Y:S02]  /*1a90*/  UIADD3 UR6, UR5, 0x18400, URZ ;  /* 0x0001840005067890 */ /* 0x000fe4000fffe03f */
[----:B------:R-:W-:Y:S02]  /*1aa0*/  USHF.R.U32.HI UR4, URZ, 0x4, UR4 ;  /* 0x000000043f047899 */ /* 0x000fe40008011604 */
[----:B------:R-:W-:Y:S02]  /*1ab0*/  USHF.R.U32.HI UR6, URZ, 0x4, UR6 ;  /* 0x000000043f067899 */ /* 0x000fe40008011606 */
[----:B------:R-:W-:Y:S02]  /*1ac0*/  ULOP3.LUT UR4, UR4, 0x3fff, URZ, 0xc0, !UPT ;  /* 0x00003fff04047892 */ /* 0x000fe4000f8ec03f */
[----:B------:R-:W-:-:S02]  /*1ad0*/  ULOP3.LUT UR6, UR6, 0x3fff, URZ, 0xc0, !UPT ;  /* 0x00003fff06067892 */ /* 0x000fc4000f8ec03f */
[----:B------:R-:W-:Y:S02]  /*1ae0*/  ULOP3.LUT UR39, UR4, 0x10000, URZ, 0xfc, !UPT ;  /* 0x0001000004277892 */ /* 0x000fe4000f8efc3f */
[----:B------:R-:W-:Y:S02]  /*1af0*/  ULOP3.LUT UR8, UR6, 0x10000, URZ, 0xfc, !UPT ;  /* 0x0001000006087892 */ /* 0x000fe4000f8efc3f */
[----:B------:R-:W-:Y:S02]  /*1b00*/  UIMAD UR4, UR36, 0x300, UR39 ;  /* 0x00000300240478a4 */ /* 0x000fe4000f8e0227 */
[----:B------:R-:W-:Y:S02]  /*1b10*/  UIADD3 UR6, UR8, 0x2, URZ ;  /* 0x0000000208067890 */ /* 0x000fe4000fffe03f */
[----:B------:R-:W-:Y:S01]  /*1b20*/  UIADD3 UR7, UR4, 0x2, URZ ;  /* 0x0000000204077890 */ /* 0x000fe2000fffe03f */
[----:B------:R-:W-:Y:S02]  /*1b30*/  UMOV UR12, UR8 ;  /* 0x00000008000c7c82 */ /* 0x000fe40008000000 */
[----:B------:R-:W-:Y:S01]  /*1b40*/  UMOV UR14, UR4 ;  /* 0x00000004000e7c82 */ /* 0x000fe20008000000 */
[----:B------:R-:W-:Y:S01]  /*1b50*/  IMAD.U32 R20, RZ, RZ, UR12 ;  /* 0x0000000cff147e24 */ /* 0x000fe2000f8e00ff */
[----:B------:R-:W-:Y:S01]  /*1b60*/  HGMMA.64x96x16.F32 R24, gdesc[UR12], RZ, !UPT, gsb0 ;  /* 0x016000000c1879f0 */ /* 0x000fe2000c0008ff */
[----:B------:R-:W-:Y:S01]  /*1b70*/  UMOV UR12, UR6 ;  /* 0x00000006000c7c82 */ /* 0x000fe20008000000 */
[----:B------:R-:W-:Y:S01]  /*1b80*/  UMOV UR13, 0x40000040 ;  /* 0x40000040000d7882 */ /* 0x000fe20000000000 */
[----:B------:R-:W-:Y:S01]  /*1b90*/  UMOV UR14, UR7 ;  /* 0x00000007000e7c82 */ /* 0x000fe20008000000 */
[----:B------:R-:W-:Y:S01]  /*1ba0*/  UMOV UR15, 0x40000040 ;  /* 0x40000040000f7882 */ /* 0x000fe20000000000 */
[----:B------:R-:W-:Y:S01]  /*1bb0*/  UIADD3 UR6, UR8, 0x4, URZ ;  /* 0x0000000408067890 */ /* 0x000fe2000fffe03f */
[----:B------:R-:W-:Y:S01]  /*1bc0*/  IMAD.U32 R18, RZ, RZ, UR12 ;  /* 0x0000000cff127e24 */ /* 0x000fe2000f8e00ff */
[----:B------:R-:W-:Y:S01]  /*1bd0*/  UIADD3 UR7, UR4, 0x4, URZ ;  /* 0x0000000404077890 */ /* 0x000fe2000fffe03f */
[----:B------:R-:W-:Y:S01]  /*1be0*/  IMAD.U32 R19, RZ, RZ, UR13 ;  /* 0x0000000dff137e24 */ /* 0x000fe2000f8e00ff */
[----:B------:R-:W-:Y:S01]  /*1bf0*/  UIADD3 UR4, UR4, 0x6, URZ ;  /* 0x0000000604047890 */ /* 0x000fe2000fffe03f */
[----:B------:R-:W-:-:S02]  /*1c00*/  WARPGROUP.DEPBAR.LE gsb0, 0x0 ;  /* 0x00008000000079c5 */ /* 0x000fc40000010000 */
[----:B------:R-:W-:-:S06]  /*1c10*/  WARPGROUP.ARRIVE ;  /* 0x00000000000079c5 */ /* 0x000fcc0000000000 */
[----:B------:R-:W-:Y:S01]  /*1c20*/  HGMMA.64x96x16.F32 R24, gdesc[UR12], R24, gsb0 ;  /* 0x016000000c1879f0 */ /* 0x000fe20008000818 */
[----:B------:R-:W-:Y:S01]  /*1c30*/  UMOV UR12, UR6 ;  /* 0x00000006000c7c82 */ /* 0x000fe20008000000 */
[----:B------:R-:W-:Y:S01]  /*1c40*/  UMOV UR13, 0x40000040 ;  /* 0x40000040000d7882 */ /* 0x000fe20000000000 */
[----:B------:R-:W-:Y:S01]  /*1c50*/  UMOV UR14, UR7 ;  /* 0x00000007000e7c82 */ /* 0x000fe20008000000 */
[----:B------:R-:W-:Y:S01]  /*1c60*/  UMOV UR15, 0x40000040 ;  /* 0x40000040000f7882 */ /* 0x000fe20000000000 */
[----:B------:R-:W-:Y:S01]  /*1c70*/  UIADD3 UR6, UR8, 0x6, URZ ;  /* 0x0000000608067890 */ /* 0x000fe2000fffe03f */
[----:B------:R-:W-:Y:S02]  /*1c80*/  IMAD.U32 R16, RZ, RZ, UR12 ;  /* 0x0000000cff107e24 */ /* 0x000fe4000f8e00ff */
[----:B------:R-:W-:Y:S01]  /*1c90*/  IMAD.U32 R17, RZ, RZ, UR13 ;  /* 0x0000000dff117e24 */ /* 0x000fe2000f8e00ff */
[----:B------:R-:W-:Y:S02]  /*1ca0*/  WARPGROUP.DEPBAR.LE gsb0, 0x0 ;  /* 0x00008000000079c5 */ /* 0x000fe40000010000 */
[----:B------:R-:W-:-:S06]  /*1cb0*/  WARPGROUP.ARRIVE ;  /* 0x00000000000079c5 */ /* 0x000fcc0000000000 */
[----:B------:R-:W-:Y:S01]  /*1cc0*/  HGMMA.64x96x16.F32 R24, gdesc[UR12], R24, gsb0 ;  /* 0x016000000c1879f0 */ /* 0x000fe20008000818 */
[----:B------:R-:W-:Y:S01]  /*1cd0*/  UMOV UR12, UR6 ;  /* 0x00000006000c7c82 */ /* 0x000fe20008000000 */
[----:B------:R-:W-:Y:S01]  /*1ce0*/  UMOV UR13, 0x40000040 ;  /* 0x40000040000d7882 */ /* 0x000fe20000000000 */
[----:B------:R-:W-:Y:S01]  /*1cf0*/  UMOV UR14, UR4 ;  /* 0x00000004000e7c82 */ /* 0x000fe20008000000 */
[----:B------:R-:W-:Y:S01]  /*1d00*/  UMOV UR15, 0x40000040 ;  /* 0x40000040000f7882 */ /* 0x000fe20000000000 */
[----:B------:R-:W-:Y:S02]  /*1d10*/  IMAD.U32 R14, RZ, RZ, UR12 ;  /* 0x0000000cff0e7e24 */ /* 0x000fe4000f8e00ff */
[----:B------:R-:W-:Y:S01]  /*1d20*/  IMAD.U32 R15, RZ, RZ, UR13 ;  /* 0x0000000dff0f7e24 */ /* 0x000fe2000f8e00ff */
[----:B------:R-:W-:Y:S02]  /*1d30*/  WARPGROUP.DEPBAR.LE gsb0, 0x0 ;  /* 0x00008000000079c5 */ /* 0x000fe40000010000 */
[----:B------:R-:W-:-:S06]  /*1d40*/  WARPGROUP.ARRIVE ;  /* 0x00000000000079c5 */ /* 0x000fcc0000000000 */
[----:B------:R-:W-:Y:S03]  /*1d50*/  HGMMA.64x96x16.F32 R24, gdesc[UR12], R24, gsb0 ;  /* 0x016000000c1879f0 */ /* 0x000fe60008000818 */
[----:B------:R-:W-:Y:S02]  /*1d60*/  WARPGROUP.DEPBAR.LE gsb0, 0x0 ;  /* 0x00008000000079c5 */ /* 0x000fe40000010000 */
[----:B------:R-:W3:Y:S02]  /*1d70*/  SYNCS.PHASECHK.TRANS64.TRYWAIT P1, [R5+URZ+0x32410], R0 ;  /* 0x03241000050075a7 */ /* 0x000ee4000802017f */
[----:B---3--:R-:W-:Y:S05]  /*1d80*/  @!P1 BRA `(.L_x_7992) ;  /* 0x000000c000609947 */ /* 0x008fea0003800000 */
.L_x_8111:
[----:B------:R-:W-:Y:S05]  /*1d90*/  @!P0 BRA `(.L_x_7993) ;  /* 0x0000000000048947 */ /* 0x000fea0003800000 */
[----:B------:R-:W-:Y:S01]  /*1da0*/  BPT.TRAP 0x1 ;  /* 0x000000040000795c */ /* 0x000fe20000300000 */
.L_x_7993:
[----:B------:R4:W0:Y:S01]  /*1db0*/  SYNCS.PHASECHK.TRANS64.TRYWAIT P1, [R3+URZ+0x32450], R4 ;  /* 0x03245004030075a7 */ /* 0x000822000802017f */
[----:B------:R-:W-:Y:S05]  /*1dc0*/  @!P0 BRA `(.L_x_7994) ;  /* 0x0000000000048947 */ /* 0x000fea0003800000 */
[----:B------:R-:W-:Y:S01]  /*1dd0*/  BPT.TRAP 0x1 ;  /* 0x000000040000795c */ /* 0x000fe20000300000 */
.L_x_7994:
[----:B0-----:R-:W-:Y:S05]  /*1de0*/  @P1 BRA `(.L_x_7995) ;  /* 0x0000000000081947 */ /* 0x001fea0003800000 */
[----:B------:R-:W0:Y:S02]  /*1df0*/  SYNCS.PHASECHK.TRANS64.TRYWAIT P1, [R3+URZ+0x32450], R4 ;  /* 0x03245004030075a7 */ /* 0x000e24000802017f */
[----:B0-----:R-:W-:Y:S05]  /*1e00*/  @!P1 BRA `(.L_x_7996) ;  /* 0x000000c000549947 */ /* 0x001fea0003800000 */
.L_x_7995:
[----:B------:R-:W-:Y:S01]  /*1e10*/  R2UR UR4, R5 ;  /* 0x00000000050472ca */ /* 0x000fe200000e0000 */
[----:B------:R-:W-:Y:S01]  /*1e20*/  UIADD3 UR5, UR5, 0x22400, URZ ;  /* 0x0002240005057890 */ /* 0x000fe2000fffe03f */
[----:B------:R-:W-:Y:S01]  /*1e30*/  WARPGROUP.ARRIVE ;  /* 0x00000000000079c5 */ /* 0x000fe20000000000 */
[----:B------:R-:W-:Y:S01]  /*1e40*/  UMOV UR9, 0x40000040 ;  /* 0x4000004000097882 */ /* 0x000fe20000000000 */
[----:B------:R-:W-:Y:S01]  /*1e50*/  UMOV UR11, 0x40000040 ;  /* 0x40000040000b7882 */ /* 0x000fe20000000000 */
[----:B------:R-:W-:Y:S01]  /*1e60*/  USHF.R.U32.HI UR5, URZ, 0x4, UR5 ;  /* 0x000000043f057899 */ /* 0x000fe20008011605 */
[----:B---3--:R-:W-:Y:S01]  /*1e70*/  IMAD.U32 R5, RZ, RZ, UR9 ;  /* 0x00000009ff057e24 */ /* 0x008fe2000f8e00ff */
[----:B------:R-:W-:Y:S01]  /*1e80*/  UMOV UR13, 0x40000040 ;  /* 0x40000040000d7882 */ /* 0x000fe20000000000 */
[----:B------:R-:W-:Y:S01]  /*1e90*/  UMOV UR15, 0x40000040 ;  /* 0x40000040000f7882 */ /* 0x000fe20000000000 */
[----:B------:R-:W-:Y:S01]  /*1ea0*/  IMAD.U32 R7, RZ, RZ, UR13 ;  /* 0x0000000dff077e24 */ /* 0x000fe2000f8e00ff */
[----:B------:R-:W-:Y:S01]  /*1eb0*/  UMOV UR17, 0x40000040 ;  /* 0x4000004000117882 */ /* 0x000fe20000000000 */
[----:B------:R-:W-:Y:S01]  /*1ec0*/  UMOV UR19, 0x40000040 ;  /* 0x4000004000137882 */ /* 0x000fe20000000000 */
[----:B------:R-:W-:Y:S01]  /*1ed0*/  UMOV UR21, 0x40000040 ;  /* 0x4000004000157882 */ /* 0x000fe20000000000 */
[----:B------:R-:W-:Y:S01]  /*1ee0*/  UIADD3 UR4, UR4, 0x400, URZ ;  /* 0x0000040004047890 */ /* 0x000fe2000fffe03f */
[----:B------:R-:W0:Y:S01]  /*1ef0*/  S2R R72, SR_TID.X ;  /* 0x0000000000487919 */ /* 0x000e220000002100 */
[----:B------:R-:W-:Y:S01]  /*1f00*/  UMOV UR23, 0x40000040 ;  /* 0x4000004000177882 */ /* 0x000fe20000000000 */
[----:B------:R-:W-:Y:S01]  /*1f10*/  UMOV UR25, 0x40000040 ;  /* 0x4000004000197882 */ /* 0x000fe20000000000 */
[----:B------:R-:W-:Y:S01]  /*1f20*/  USHF.R.U32.HI UR4, URZ, 0x4, UR4 ;  /* 0x000000043f047899 */ /* 0x000fe20008011604 */
[----:B------:R-:W-:Y:S01]  /*1f30*/  UMOV UR27, 0x40000040 ;  /* 0x40000040001b7882 */ /* 0x000fe20000000000 */
[----:B------:R-:W-:-:S02]  /*1f40*/  UMOV UR29, 0x40000040 ;  /* 0x40000040001d7882 */ /* 0x000fc40000000000 */
[----:B------:R-:W-:Y:S02]  /*1f50*/  ULOP3.LUT UR7, UR4, 0x3fff, URZ, 0xc0, !UPT ;  /* 0x00003fff04077892 */ /* 0x000fe4000f8ec03f */
[----:B------:R-:W-:Y:S02]  /*1f60*/  ULOP3.LUT UR4, UR5, 0x3fff, URZ, 0xc0, !UPT ;  /* 0x00003fff05047892 */ /* 0x000fe4000f8ec03f */
[----:B------:R-:W-:Y:S02]  /*1f70*/  ULOP3.LUT UR38, UR7, 0x10000, URZ, 0xfc, !UPT ;  /* 0x0001000007267892 */ /* 0x000fe4000f8efc3f */
[----:B------:R-:W-:Y:S02]  /*1f80*/  ULOP3.LUT UR4, UR4, 0x10000, URZ, 0xfc, !UPT ;  /* 0x0001000004047892 */ /* 0x000fe4000f8efc3f */
[----:B------:R-:W-:Y:S02]  /*1f90*/  UIMAD UR5, UR36, 0xc00, UR38 ;  /* 0x00000c00240578a4 */ /* 0x000fe4000f8e0226 */
[----:B------:R-:W-:-:S02]  /*1fa0*/  UIADD3 UR6, UR4, 0x2, URZ ;  /* 0x0000000204067890 */ /* 0x000fc4000fffe03f */
[----:B------:R-:W-:Y:S02]  /*1fb0*/  UIADD3 UR16, UR4, 0x406, URZ ;  /* 0x0000040604107890 */ /* 0x000fe4000fffe03f */
[----:B------:R-:W-:Y:S01]  /*1fc0*/  UMOV UR8, UR4 ;  /* 0x0000000400087c82 */ /* 0x000fe20008000000 */
[----:B------:R-:W-:Y:S01]  /*1fd0*/  UMOV UR10, UR5 ;  /* 0x00000005000a7c82 */ /* 0x000fe20008000000 */
[----:B-12-4-:R-:W-:Y:S01]  /*1fe0*/  IMAD.U32 R4, RZ, RZ, UR8 ;  /* 0x00000008ff047e24 */ /* 0x016fe2000f8e00ff */
[----:B------:R-:W-:Y:S01]  /*1ff0*/  HGMMA.64x96x16.F32 R24, gdesc[UR8], R24, gsb0 ;  /* 0x01600000081879f0 */ /* 0x000fe20008000818 */
[----:B------:R-:W-:Y:S01]  /*2000*/  UIADD3 UR8, UR5, 0x2, URZ ;  /* 0x0000000205087890 */ /* 0x000fe2000fffe03f */
[----:B------:R-:W-:Y:S01]  /*2010*/  UMOV UR12, UR6 ;  /* 0x00000006000c7c82 */ /* 0x000fe20008000000 */
[----:B------:R-:W-:Y:S01]  /*2020*/  UIADD3 UR6, UR4, 0x4, URZ ;  /* 0x0000000404067890 */ /* 0x000fe2000fffe03f */
[----:B------:R-:W-:Y:S01]  /*2030*/  IMAD.U32 R6, RZ, RZ, UR12 ;  /* 0x0000000cff067e24 */ /* 0x000fe2000f8e00ff */
[----:B------:R-:W-:-:S03]  /*2040*/  UIADD3 UR10, UR5, 0x302, URZ ;  /* 0x00000302050a7890 */ /* 0x000fc6000fffe03f */
[----:B------:R-:W-:Y:S01]  /*2050*/  UMOV UR14, UR8 ;  /* 0x00000008000e7c82 */ /* 0x000fe20008000000 */
[----:B------:R-:W-:Y:S01]  /*2060*/  UIADD3 UR8, UR5, 0x4, URZ ;  /* 0x0000000405087890 */ /* 0x000fe2000fffe03f */
[----:B------:R-:W-:Y:S01]  /*2070*/  UMOV UR9, 0x40000040 ;  /* 0x4000004000097882 */ /* 0x000fe20000000000 */
[----:B------:R-:W-:Y:S01]  /*2080*/  UMOV UR11, 0x40000040 ;  /* 0x40000040000b7882 */ /* 0x000fe20000000000 */
[----:B------:R-:W-:Y:S02]  /*2090*/  UIADD3 UR18, UR5, 0x306, URZ ;  /* 0x0000030605127890 */ /* 0x000fe4000fffe03f */
[----:B------:R-:W-:Y:S02]  /*20a0*/  UIADD3 UR20, UR4, 0x800, URZ ;  /* 0x0000080004147890 */ /* 0x000fe4000fffe03f */
[----:B------:R-:W-:Y:S02]  /*20b0*/  UIADD3 UR22, UR5, 0x600, URZ ;  /* 0x0000060005167890 */ /* 0x000fe4000fffe03f */
[----:B------:R-:W-:-:S02]  /*20c0*/  UIADD3 UR24, UR4, 0x802, URZ ;  /* 0x0000080204187890 */ /* 0x000fc4000fffe03f */
[----:B------:R-:W-:Y:S02]  /*20d0*/  UIADD3 UR26, UR5, 0x602, URZ ;  /* 0x00000602051a7890 */ /* 0x000fe4000fffe03f */
[----:B------:R-:W-:Y:S02]  /*20e0*/  UIADD3 UR28, UR4, 0x804, URZ ;  /* 0x00000804041c7890 */ /* 0x000fe4000fffe03f */
[----:B------:R-:W-:Y:S01]  /*20f0*/  UIADD3 UR30, UR5, 0x604, URZ ;  /* 0x00000604051e7890 */ /* 0x000fe2000fffe03f */
        /* <DEDUP_REMOVED lines=21> */
[----:B------:R-:W-:Y:S02]  /*2250*/  ULOP3.LUT UR7, UR7, 0x3000000, URZ, 0xfc, !UPT ;  /* 0x0300000007077892 */ /* 0x000fe4000f8efc3f */
[----:B------:R-:W-:Y:S01]  /*2260*/  UISETP.GE.AND UP0, UPT, UR52, 0x61, UPT ;  /* 0x000000613400788c */ /* 0x000fe2000bf06270 */
[----:B------:R-:W-:Y:S02]  /*2270*/  WARPGROUP.DEPBAR.LE gsb0, 0x0 ;  /* 0x00008000000079c5 */ /* 0x000fe40000010000 */
[----:B------:R-:W-:-:S06]  /*2280*/  WARPGROUP.ARRIVE ;  /* 0x00000000000079c5 */ /* 0x000fcc0000000000 */
[----:B------:R-:W-:Y:S01]  /*2290*/  HGMMA.64x96x16.F32 R24, gdesc[UR12], R24, gsb0 ;  /* 0x016000000c1879f0 */ /* 0x000fe20008000818 */
        /* <DEDUP_REMOVED lines=28> */
[----:B------:R-:W-:Y:S01]  /*2460*/  ULDC UR6, c[0x0][0xa80] ;  /* 0x0002a00000067ab9 */ /* 0x000fe20000000800 */
[----:B------:R-:W-:Y:S01]  /*2470*/  IMAD.U32 R13, RZ, RZ, UR13 ;  /* 0x0000000dff0d7e24 */ /* 0x000fe2000f8e00ff */
[----:B------:R-:W-:Y:S02]  /*2480*/  WARPGROUP.DEPBAR.LE gsb0, 0x0 ;  /* 0x00008000000079c5 */ /* 0x000fe40000010000 */
[----:B------:R-:W-:-:S06]  /*2490*/  WARPGROUP.ARRIVE ;  /* 0x00000000000079c5 */ /* 0x000fcc0000000000 */
[----:B------:R-:W-:Y:S01]  /*24a0*/  HGMMA.64x96x16.F32 R24, gdesc[UR12], R24, gsb0 ;  /* 0x016000000c1879f0 */ /* 0x000fe20008000818 */
[----:B------:R-:W-:Y:S02]  /*24b0*/  UIADD3 UR12, UR4, 0x404, URZ ;  /* 0x00000404040c7890 */ /* 0x000fe4000fffe03f */
[----:B------:R-:W-:Y:S01]  /*24c0*/  UIADD3 UR14, UR5, 0x304, URZ ;  /* 0x00000304050e7890 */ /* 0x000fe2000fffe03f */
[----:B------:R-:W-:Y:S01]  /*24d0*/  UMOV UR13, 0x40000040 ;  /* 0x40000040000d7882 */ /* 0x000fe20000000000 */
[----:B------:R-:W-:Y:S01]  /*24e0*/  UMOV UR15, 0x40000040 ;  /* 0x40000040000f7882 */ /* 0x000fe20000000000 */
[----:B------:R-:W-:-:S04]  /*24f0*/  UIMAD UR4, UR53, -0x60, UR52 ;  /* 0xffffffa0350478a4 */ /* 0x000fc8000f8e0234 */
[----:B------:R-:W-:-:S06]  /*2500*/  UIADD3 UR4, UR4, 0x60, URZ ;  /* 0x0000006004047890 */ /* 0x000fcc000fffe03f */
[----:B------:R-:W-:Y:S01]  /*2510*/  IMAD.U32 R0, RZ, RZ, UR4 ;  /* 0x00000004ff007e24 */ /* 0x000fe2000f8e00ff */
[----:B------:R-:W-:-:S03]  /*2520*/  UIMAD UR4, UR36, 0xc00, UR7 ;  /* 0x00000c00240478a4 */ /* 0x000fc6000f8e0207 */
        /* <DEDUP_REMOVED lines=10> */
[----:B------:R-:W-:Y:S01]  /*25d0*/  UMOV UR10, UR4 ;  /* 0x00000004000a7c82 */ /* 0x000fe20008000000 */
        /* <DEDUP_REMOVED lines=35> */
[----:B------:R-:W-:-:S02]  /*2810*/  FSEL R25, R30, -INF , P6 ;  /* 0xff8000001e197808 */ /* 0x000fc40003000000 */
[----:B------:R-:W-:Y:S02]  /*2820*/  FSEL R30, R29, -INF , P5 ;  /* 0xff8000001d1e7808 */ /* 0x000fe40002800000 */
[----:B------:R-:W-:Y:S02]  /*2830*/  FSEL R28, R28, -INF , P6 ;  /* 0xff8000001c1c7808 */ /* 0x000fe40003000000 */
[----:B------:R-:W-:Y:S02]  /*2840*/  FMNMX.FTZ R29, R24, R26, !PT ;  /* 0x0000001a181d7209 */ /* 0x000fe40007810000 */
[----:B------:R-:W-:Y:S02]  /*2850*/  FSEL R159, R32, -INF , P4 ;  /* 0xff800000209f7808 */ /* 0x000fe40002000000 */
[----:B------:R-:W-:Y:S02]  /*2860*/  FMNMX.FTZ R29, R28, R29, !PT ;  /* 0x0000001d1c1d7209 */ /* 0x000fe40007810000 */
[----:B------:R-:W-:-:S02]  /*2870*/  FSEL R161, R33, -INF , P3 ;  /* 0xff80000021a17808 */ /* 0x000fc40001800000 */
[----:B------:R-:W-:Y:S02]  /*2880*/  FMNMX.FTZ R32, R30, R29, !PT ;  /* 0x0000001d1e207209 */ /* 0x000fe40007810000 */
[----:B------:R-:W-:Y:S02]  /*2890*/  FSEL R27, R27, -INF , P1 ;  /* 0xff8000001b1b7808 */ /* 0x000fe40000800000 */
[----:B------:R-:W-:Y:S02]  /*28a0*/  FMNMX.FTZ R32, R159, R32, !PT ;  /* 0x000000209f207209 */ /* 0x000fe40007810000 */
[----:B------:R-:W-:Y:S02]  /*28b0*/  ISETP.GT.AND P2, PT, R0, 0x18, PT ;  /* 0x000000180000780c */ /* 0x000fe40003f44270 */
[----:B------:R-:W-:Y:S02]  /*28c0*/  FMNMX.FTZ R29, R161, R32, !PT ;  /* 0x00000020a11d7209 */ /* 0x000fe40007810000 */
[----:B------:R-:W-:-:S02]  /*28d0*/  FMNMX.FTZ R32, R73, R27, !PT ;  /* 0x0000001b49207209 */ /* 0x000fc40007810000 */
[----:B------:R-:W-:Y:S02]  /*28e0*/  ISETP.GT.AND P1, PT, R0, 0x19, PT ;  /* 0x000000190000780c */ /* 0x000fe40003f24270 */
[----:B------:R-:W-:Y:S02]  /*28f0*/  FSEL R164, R36, -INF , P2 ;  /* 0xff80000024a47808 */ /* 0x000fe40001000000 */
[----:B------:R-:W-:Y:S02]  /*2900*/  FSEL R31, R31, -INF , P5 ;  /* 0xff8000001f1f7808 */ /* 0x000fe40002800000 */
[----:B------:R-:W-:Y:S02]  /*2910*/  FMNMX.FTZ R32, R25, R32, !PT ;  /* 0x0000002019207209 */ /* 0x000fe40007810000 */
[----:B------:R-:W-:Y:S02]  /*2920*/  FSEL R168, R37, -INF , P1 ;  /* 0xff80000025a87808 */ /* 0x000fe40000800000 */
[----:B------:R-:W-:-:S02]  /*2930*/  FMNMX.FTZ R29, R164, R29, !PT ;  /* 0x0000001da41d7209 */ /* 0x000fc40007810000 */
[----:B------:R-:W-:Y:S02]  /*2940*/  FSEL R157, R34, -INF , P4 ;  /* 0xff800000229d7808 */ /* 0x000fe40002000000 */
[----:B------:R-:W-:Y:S02]  /*2950*/  FMNMX.FTZ R32, R31, R32, !PT ;  /* 0x000000201f207209 */ /* 0x000fe40007810000 */
[----:B------:R-:W-:Y:S02]  /*2960*/  FMNMX.FTZ R34, R168, R29, !PT ;  /* 0x0000001da8227209 */ /* 0x000fe40007810000 */
[----:B------:R-:W-:Y:S02]  /*2970*/  FSEL R160, R35, -INF , P3 ;  /* 0xff80000023a07808 */ /* 0x000fe40001800000 */
[----:B------:R-:W-:Y:S02]  /*2980*/  FMNMX.FTZ R29, R157, R32, !PT ;  /* 0x000000209d1d7209 */ /* 0x000fe40007810000 */
[----:B------:R-:W-:-:S02]  /*2990*/  ISETP.GT.AND P6, PT, R0, 0x20, PT ;  /* 0x000000200000780c */ /* 0x000fc40003fc4270 */
[----:B------:R-:W-:Y:S02]  /*29a0*/  FSEL R162, R38, -INF , P2 ;  /* 0xff80000026a27808 */ /* 0x000fe40001000000 */
[----:B------:R-:W-:Y:S02]  /*29b0*/  FMNMX.FTZ R29, R160, R29, !PT ;  /* 0x0000001da01d7209 */ /* 0x000fe40007810000 */
[----:B------:R-:W-:Y:S02]  /*29c0*/  ISETP.GT.AND P5, PT, R0, 0x21, PT ;  /* 0x000000210000780c */ /* 0x000fe40003fa4270 */
[----:B------:R-:W-:Y:S02]  /*29d0*/  FSEL R165, R40, -INF , P6 ;  /* 0xff80000028a57808 */ /* 0x000fe40003000000 */
        /* <DEDUP_REMOVED lines=96> */
[--C-:B------:R-:W-:Y:S01]  /*2fe0*/  FFMA.FTZ R194, R28, UR6, -R211.reuse ;  /* 0x000000061cc27c23 */ /* 0x100fe200080108d3 */
[----:B------:R-:W-:Y:S01]  /*2ff0*/  FSEL R212, R212, RZ, P1 ;  /* 0x000000ffd4d47208 */ /* 0x000fe20000800000 */
[--C-:B------:R-:W-:Y:S01]  /*3000*/  FFMA.FTZ R195, R30, UR6, -R211.reuse ;  /* 0x000000061ec37c23 */ /* 0x100fe200080108d3 */
[----:B0-----:R-:W-:Y:S01]  /*3010*/  LOP3.LUT P1, RZ, R72, 0x7f, RZ, 0xc0, !PT ;  /* 0x0000007f48ff7812 */ /* 0x001fe2000782c0ff */
[----:B------:R-:W-:Y:S01]  /*3020*/  MUFU.EX2 R192, R192 ;  /* 0x000000c000c07308 */ /* 0x000fe20000000800 */
[----:B------:R-:W-:Y:S01]  /*3030*/  SHF.R.U32.HI R72, RZ, 0x7, R72 ;  /* 0x00000007ff487819 */ /* 0x000fe20000011648 */
[--C-:B------:R-:W-:Y:S01]  /*3040*/  FFMA.FTZ R196, R73, UR6, -R212.reuse ;  /* 0x0000000649c47c23 */ /* 0x100fe200080108d4 */
[--C-:B------:R-:W-:Y:S01]  /*3050*/  FFMA.FTZ R197, R27, UR6, -R212.reuse ;  /* 0x000000061bc57c23 */ /* 0x100fe200080108d4 */
[--C-:B------:R-:W-:Y:S01]  /*3060*/  FFMA.FTZ R198, R25, UR6, -R212.reuse ;  /* 0x0000000619c67c23 */ /* 0x100fe200080108d4 */
[----:B------:R-:W-:Y:S01]  /*3070*/  IADD3 R158, -R72, 0xb, RZ ;  /* 0x0000000b489e7810 */ /* 0x000fe20007ffe1ff */
[----:B------:R-:W-:Y:S01]  /*3080*/  FFMA.FTZ R199, R31, UR6, -R212 ;  /* 0x000000061fc77c23 */ /* 0x000fe200080108d4 */
[--C-:B------:R-:W-:Y:S01]  /*3090*/  FFMA.FTZ R159, R159, UR6, -R211.reuse ;  /* 0x000000069f9f7c23 */ /* 0x100fe200080108d3 */
[----:B------:R-:W0:Y:S01]  /*30a0*/  MUFU.EX2 R193, R193 ;  /* 0x000000c100c17308 */ /* 0x000e220000000800 */
[--C-:B------:R-:W-:Y:S01]  /*30b0*/  FFMA.FTZ R161, R161, UR6, -R211.reuse ;  /* 0x00000006a1a17c23 */ /* 0x100fe200080108d3 */
[--C-:B------:R-:W-:Y:S01]  /*30c0*/  FFMA.FTZ R164, R164, UR6, -R211.reuse ;  /* 0x00000006a4a47c23 */ /* 0x100fe200080108d3 */
[----:B------:R-:W-:Y:S01]  /*30d0*/  FFMA.FTZ R168, R168, UR6, -R211 ;  /* 0x00000006a8a87c23 */ /* 0x000fe200080108d3 */
[----:B------:R-:W-:-:S02]  /*30e0*/  @!P1 VIADD R24, R3, 0x32440 ;  /* 0x0003244003189836 */ /* 0x000fc40000000000 */
[--C-:B------:R-:W-:Y:S01]  /*30f0*/  FFMA.FTZ R157, R157, UR6, -R212.reuse ;  /* 0x000000069d9d7c23 */ /* 0x100fe200080108d4 */
[--C-:B------:R-:W-:Y:S01]  /*3100*/  FFMA.FTZ R160, R160, UR6, -R212.reuse ;  /* 0x00000006a0a07c23 */ /* 0x100fe200080108d4 */
[----:B------:R-:W-:Y:S01]  /*3110*/  FFMA.FTZ R162, R162, UR6, -R212 ;  /* 0x00000006a2a27c23 */ /* 0x000fe200080108d4 */
[----:B------:R-:W-:Y:S01]  /*3120*/  MUFU.EX2 R194, R194 ;  /* 0x000000c200c27308 */ /* 0x000fe20000000800 */
[----:B------:R-:W-:Y:S01]  /*3130*/  @!P1 PRMT R24, RZ, 0x654, R24 ;  /* 0x00000654ff189816 */ /* 0x000fe20000000018 */
[----:B------:R1:W-:Y:S06]  /*3140*/  BAR.ARV R158, 0x100 ;  /* 0x0004009e0000751d */ /* 0x0003ec0000002000 */
[----:B------:R2:W-:Y:S01]  /*3150*/  @!P1 SYNCS.ARRIVE.TRANS64.RED.A1T0 RZ, [R24+URZ], RZ ;  /* 0x000000ff18ff99a7 */ /* 0x0005e2000810043f */
[----:B------:R-:W3:Y:S01]  /*3160*/  MUFU.EX2 R195, R195 ;  /* 0x000000c300c37308 */ /* 0x000ee20000000800 */
[----:B------:R4:W-:Y:S01]  /*3170*/  BAR.SYNC.DEFER_BLOCKING R214, 0x100 ;  /* 0x000400d60000751d */ /* 0x0009e20000010000 */
[----:B0-----:R-:W-:Y:S01]  /*3180*/  F2FP.F16.F32.PACK_AB R152, R193, R192 ;  /* 0x000000c0c198723e */ /* 0x001fe200000000ff */
[--C-:B------:R-:W-:Y:S01]  /*3190*/  FFMA.FTZ R166, R166, UR6, -R212.reuse ;  /* 0x00000006a6a67c23 */ /* 0x100fe200080108d4 */
[--C-:B------:R-:W-:Y:S01]  /*31a0*/  FFMA.FTZ R165, R165, UR6, -R211.reuse ;  /* 0x00000006a5a57c23 */ /* 0x100fe200080108d3 */
[--C-:B------:R-:W-:Y:S01]  /*31b0*/  FFMA.FTZ R163, R163, UR6, -R212.reuse ;  /* 0x00000006a3a37c23 */ /* 0x100fe200080108d4 */
[--C-:B------:R-:W-:Y:S01]  /*31c0*/  FFMA.FTZ R224, R175, UR6, -R212.reuse ;  /* 0x00000006afe07c23 */ /* 0x100fe200080108d4 */
[--C-:B------:R-:W-:Y:S01]  /*31d0*/  FFMA.FTZ R173, R173, UR6, -R211.reuse ;  /* 0x00000006adad7c23 */ /* 0x100fe200080108d3 */
[----:B------:R-:W-:Y:S01]  /*31e0*/  MUFU.EX2 R196, R196 ;  /* 0x000000c400c47308 */ /* 0x000fe20000000800 */
[--C-:B----4-:R-:W-:Y:S01]  /*31f0*/  FFMA.FTZ R214, R169, UR6, -R211.reuse ;  /* 0x00000006a9d67c23 */ /* 0x110fe200080108d3 */
[--C-:B------:R-:W-:Y:S01]  /*3200*/  FFMA.FTZ R169, R172, UR6, -R211.reuse ;  /* 0x00000006aca97c23 */ /* 0x100fe200080108d3 */
[--C-:B------:R-:W-:Y:S01]  /*3210*/  FFMA.FTZ R172, R176, UR6, -R211.reuse ;  /* 0x00000006b0ac7c23 */ /* 0x100fe200080108d3 */
[--C-:B------:R-:W-:Y:S01]  /*3220*/  FFMA.FTZ R176, R167, UR6, -R212.reuse ;  /* 0x00000006a7b07c23 */ /* 0x100fe200080108d4 */
[--C-:B------:R-:W-:Y:S01]  /*3230*/  FFMA.FTZ R167, R170, UR6, -R212.reuse ;  /* 0x00000006aaa77c23 */ /* 0x100fe200080108d4 */
[--C-:B------:R-:W-:Y:S01]  /*3240*/  FFMA.FTZ R170, R174, UR6, -R212.reuse ;  /* 0x00000006aeaa7c23 */ /* 0x100fe200080108d4 */
[--C-:B------:R-:W-:Y:S01]  /*3250*/  FFMA.FTZ R174, R177, UR6, -R211.reuse ;  /* 0x00000006b1ae7c23 */ /* 0x100fe200080108d3 */
[----:B------:R-:W0:Y:S01]  /*3260*/  MUFU.EX2 R197, R197 ;  /* 0x000000c500c57308 */ /* 0x000e220000000800 */
[----:B---3--:R-:W-:Y:S01]  /*3270*/  F2FP.F16.F32.PACK_AB R154, R195, R194 ;  /* 0x000000c2c39a723e */ /* 0x008fe200000000ff */
        /* <DEDUP_REMOVED lines=14> */
[----:B------:R-:W3:Y:S01]  /*3360*/  MUFU.EX2 R199, R199 ;  /* 0x000000c700c77308 */ /* 0x000ee20000000800 */
[----:B0-----:R-:W-:Y:S01]  /*3370*/  F2FP.F16.F32.PACK_AB R153, R197, R196 ;  /* 0x000000c4c599723e */ /* 0x001fe200000000ff */
[--C-:B------:R-:W-:Y:S01]  /*3380*/  FFMA.FTZ R187, R186, UR6, -R211.reuse ;  /* 0x00000006babb7c23 */ /* 0x100fe200080108d3 */
[--C-:B------:R-:W-:Y:S01]  /*3390*/  FFMA.FTZ R186, R189, UR6, -R211.reuse ;  /* 0x00000006bdba7c23 */ /* 0x100fe200080108d3 */
[--C-:B------:R-:W-:Y:S01]  /*33a0*/  FFMA.FTZ R189, R190, UR6, -R211.reuse ;  /* 0x00000006bebd7c23 */ /* 0x100fe200080108d3 */
[--C-:B------:R-:W-:Y:S01]  /*33b0*/  FFMA.FTZ R190, R206, UR6, -R212.reuse ;  /* 0x00000006cebe7c23 */ /* 0x100fe200080108d4 */
[----:B------:R-:W-:Y:S01]  /*33c0*/  FFMA.FTZ R180, R180, UR6, -R211 ;  /* 0x00000006b4b47c23 */ /* 0x000fe200080108d3 */
[--C-:B------:R-:W-:Y:S01]  /*33d0*/  FFMA.FTZ R191, R208, UR6, -R212.reuse ;  /* 0x00000006d0bf7c23 */ /* 0x100fe200080108d4 */
[----:B------:R-:W0:Y:S01]  /*33e0*/  MUFU.EX2 R159, R159 ;  /* 0x0000009f009f7308 */ /* 0x000e220000000800 */
[--C-:B------:R-:W-:Y:S01]  /*33f0*/  FFMA.FTZ R206, R209, UR6, -R212.reuse ;  /* 0x00000006d1ce7c23 */ /* 0x100fe200080108d4 */
[----:B------:R-:W-:Y:S01]  /*3400*/  FFMA.FTZ R207, R213, UR6, -R212 ;  /* 0x00000006d5cf7c23 */ /* 0x000fe200080108d4 */
[----:B------:R-:W-:Y:S01]  /*3410*/  FADD.FTZ R193, R192, R193 ;  /* 0x000000c1c0c17221 */ /* 0x000fe20000010000 */
[----:B------:R-:W-:Y:S01]  /*3420*/  FADD.FTZ R197, R196, R197 ;  /* 0x000000c5c4c57221 */ /* 0x000fe20000010000 */
[----:B------:R-:W-:-:S02]  /*3430*/  @!P1 VIADD R3, R3, 0x32460 ;  /* 0x0003246003039836 */ /* 0x000fc40000000000 */
[----:B------:R-:W-:Y:S01]  /*3440*/  FADD.FTZ R194, R194, R193 ;  /* 0x000000c1c2c27221 */ /* 0x000fe20000010000 */
[----:B------:R-:W4:Y:S01]  /*3450*/  MUFU.EX2 R161, R161 ;  /* 0x000000a100a17308 */ /* 0x000f220000000800 */
[----:B---3--:R-:W-:Y:S01]  /*3460*/  F2FP.F16.F32.PACK_AB R155, R199, R198 ;  /* 0x000000c6c79b723e */ /* 0x008fe200000000ff */
[----:B------:R-:W-:Y:S01]  /*3470*/  FADD.FTZ R198, R198, R197 ;  /* 0x000000c5c6c67221 */ /* 0x000fe20000010000 */
[----:B------:R-:W-:Y:S01]  /*3480*/  FADD.FTZ R194, R195, R194 ;  /* 0x000000c2c3c27221 */ /* 0x000fe20000010000 */
[----:B------:R-:W-:Y:S01]  /*3490*/  @!P1 PRMT R3, RZ, 0x654, R3 ;  /* 0x00000654ff039816 */ /* 0x000fe20000000003 */
[----:B--2---:R-:W-:Y:S01]  /*34a0*/  WARPGROUP.ARRIVE ;  /* 0x00000000000079c5 */ /* 0x004fe20000000000 */
[----:B------:R-:W-:Y:S02]  /*34b0*/  FADD.FTZ R198, R199, R198 ;  /* 0x000000c6c7c67221 */ /* 0x000fe40000010000 */
[----:B------:R-:W-:Y:S01]  /*34c0*/  MUFU.EX2 R164, R164 ;  /* 0x000000a400a47308 */ /* 0x000fe20000000800 */
[----:B0-----:R-:W-:-:S02]  /*34d0*/  FADD.FTZ R194, R159, R194 ;  /* 0x000000c29fc27221 */ /* 0x001fc40000010000 */
[----:B------:R-:W-:Y:S01]  /*34e0*/  HGMMA.64x256x16.F32 R24, R152, gdesc[UR8].tnspB, RZ, !UPT, gsb0 ;  /* 0x43e0000898187df0 */ /* 0x000fe2000c0008ff */
[----:B------:R-:W-:Y:S01]  /*34f0*/  UIADD3 UR10, UR4, 0x80, URZ ;  /* 0x00000080040a7890 */ /* 0x000fe2000fffe03f */
[----:B------:R-:W-:-:S03]  /*3500*/  UMOV UR11, 0x40000040 ;  /* 0x40000040000b7882 */ /* 0x000fc60000000000 */
[----:B------:R-:W-:Y:S08]  /*3510*/  MUFU.EX2 R168, R168 ;  /* 0x000000a800a87308 */ /* 0x000ff00000000800 */
[----:B------:R-:W-:Y:S08]  /*3520*/  MUFU.EX2 R157, R157 ;  /* 0x0000009d009d7308 */ /* 0x000ff00000000800 */
[----:B------:R-:W0:Y:S08]  /*3530*/  MUFU.EX2 R160, R160 ;  /* 0x000000a000a07308 */ /* 0x000e300000000800 */
[----:B------:R-:W-:Y:S08]  /*3540*/  MUFU.EX2 R162, R162 ;  /* 0x000000a200a27308 */ /* 0x000ff00000000800 */
[----:B------:R-:W2:Y:S08]  /*3550*/  MUFU.EX2 R166, R166 ;  /* 0x000000a600a67308 */ /* 0x000eb00000000800 */
[----:B------:R-:W-:Y:S08]  /*3560*/  MUFU.EX2 R165, R165 ;  /* 0x000000a500a57308 */ /* 0x000ff00000000800 */
[----:B------:R-:W3:Y:S08]  /*3570*/  MUFU.EX2 R214, R214 ;  /* 0x000000d600d67308 */ /* 0x000ef00000000800 */
[----:B------:R-:W-:Y:S08]  /*3580*/  MUFU.EX2 R169, R169 ;  /* 0x000000a900a97308 */ /* 0x000ff00000000800 */
[----:B------:R-:W-:Y:S08]  /*3590*/  MUFU.EX2 R172, R172 ;  /* 0x000000ac00ac7308 */ /* 0x000ff00000000800 */
[----:B------:R-:W-:Y:S08]  /*35a0*/  MUFU.EX2 R163, R163 ;  /* 0x000000a300a37308 */ /* 0x000ff00000000800 */
[----:B------:R-:W5:Y:S08]  /*35b0*/  MUFU.EX2 R176, R176 ;  /* 0x000000b000b07308 */ /* 0x000f700000000800 */
[----:B------:R-:W-:Y:S08]  /*35c0*/  MUFU.EX2 R167, R167 ;  /* 0x000000a700a77308 */ /* 0x000ff00000000800 */
[----:B------:R-:W1:Y:S08]  /*35d0*/  MUFU.EX2 R170, R170 ;  /* 0x000000aa00aa7308 */ /* 0x000e700000000800 */
[----:B------:R-:W-:Y:S08]  /*35e0*/  MUFU.EX2 R173, R173 ;  /* 0x000000ad00ad7308 */ /* 0x000ff00000000800 */
[----:B------:R-:W1:Y:S08]  /*35f0*/  MUFU.EX2 R174, R174 ;  /* 0x000000ae00ae7308 */ /* 0x000e700000000800 */
[----:B------:R-:W-:Y:S08]  /*3600*/  MUFU.EX2 R177, R177 ;  /* 0x000000b100b17308 */ /* 0x000ff00000000800 */
[----:B------:R-:W-:Y:S08]  /*3610*/  MUFU.EX2 R216, R216 ;  /* 0x000000d800d87308 */ /* 0x000ff00000000800 */
[----:B------:R-:W-:Y:S08]  /*3620*/  MUFU.EX2 R171, R171 ;  /* 0x000000ab00ab7308 */ /* 0x000ff00000000800 */
[----:B------:R-:W1:Y:S08]  /*3630*/  MUFU.EX2 R224, R224 ;  /* 0x000000e000e07308 */ /* 0x000e700000000800 */
        /* <DEDUP_REMOVED lines=14> */
[----:B------:R-:W-:Y:S01]  /*3720*/  MUFU.EX2 R190, R190 ;  /* 0x000000be00be7308 */ /* 0x000fe20000000800 */
[----:B------:R-:W-:-:S02]  /*3730*/  WARPGROUP.DEPBAR.LE gsb0, 0x0 ;  /* 0x00008000000079c5 */ /* 0x000fc40000010000 */
[C---:B----4-:R-:W-:Y:S01]  /*3740*/  F2FP.F16.F32.PACK_AB R152, R161.reuse, R159 ;  /* 0x0000009fa198723e */ /* 0x050fe200000000ff */
[----:B------:R-:W-:Y:S01]  /*3750*/  FADD.FTZ R161, R161, R194 ;  /* 0x000000c2a1a17221 */ /* 0x000fe20000010000 */
[----:B0-----:R-:W-:Y:S01]  /*3760*/  F2FP.F16.F32.PACK_AB R153, R160, R157 ;  /* 0x0000009da099723e */ /* 0x001fe200000000ff */
[----:B------:R-:W-:Y:S01]  /*3770*/  FADD.FTZ R157, R157, R198 ;  /* 0x000000c69d9d7221 */ /* 0x000fe20000010000 */
[----:B------:R-:W-:Y:S01]  /*3780*/  F2FP.F16.F32.PACK_AB R154, R168, R164 ;  /* 0x000000a4a89a723e */ /* 0x000fe200000000ff */
[----:B------:R-:W0:Y:S01]  /*3790*/  MUFU.EX2 R191, R191 ;  /* 0x000000bf00bf7308 */ /* 0x000e220000000800 */
[----:B--2---:R-:W-:Y:S01]  /*37a0*/  F2FP.F16.F32.PACK_AB R155, R166, R162 ;  /* 0x000000a2a69b723e */ /* 0x004fe200000000ff */
        /* <DEDUP_REMOVED lines=9> */
[----:B------:R-:W-:-:S03]  /*3840*/  UMOV UR11, 0x40000040 ;  /* 0x40000040000b7882 */ /* 0x000fc60000000000 */
[----:B------:R-:W2:Y:S01]  /*3850*/  MUFU.EX2 R207, R207 ;  /* 0x000000cf00cf7308 */ /* 0x000ea20000000800 */
[----:B------:R-:W-:Y:S02]  /*3860*/  WARPGROUP.DEPBAR.LE gsb0, 0x0 ;  /* 0x00008000000079c5 */ /* 0x000fe40000010000 */
[----:B---3--:R-:W-:Y:S01]  /*3870*/  F2FP.F16.F32.PACK_AB R152, R214, R165 ;  /* 0x000000a5d698723e */ /* 0x008fe200000000ff */
[----:B------:R-:W-:Y:S01]  /*3880*/  FADD.FTZ R165, R165, R168 ;  /* 0x000000a8a5a57221 */ /* 0x000fe20000010000 */
[----:B-----5:R-:W-:Y:S01]  /*3890*/  F2FP.F16.F32.PACK_AB R153, R176, R163 ;  /* 0x000000a3b099723e */ /* 0x020fe200000000ff */
[----:B------:R-:W-:Y:S01]  /*38a0*/  FADD.FTZ R163, R163, R166 ;  /* 0x000000a6a3a37221 */ /* 0x000fe20000010000 */
[----:B------:R-:W-:Y:S01]  /*38b0*/  F2FP.F16.F32.PACK_AB R154, R172, R169 ;  /* 0x000000a9ac9a723e */ /* 0x000fe200000000ff */
[----:B------:R-:W-:Y:S01]  /*38c0*/  FADD.FTZ R214, R214, R165 ;  /* 0x000000a5d6d67221 */ /* 0x000fe20000010000 */
[----:B-1----:R-:W-:Y:S01]  /*38d0*/  F2FP.F16.F32.PACK_AB R155, R170, R167 ;  /* 0x000000a7aa9b723e */ /* 0x002fe200000000ff */
        /* <DEDUP_REMOVED lines=46> */
[----:B0-----:R-:W-:Y:S01]  /*3bc0*/  F2FP.F16.F32.PACK_AB R153, R191, R190 ;  /* 0x000000bebf99723e */ /* 0x001fe200000000ff */
[----:B------:R-:W-:Y:S01]  /*3bd0*/  FADD.FTZ R190, R190, R185 ;  /* 0x000000b9bebe7221 */ /* 0x000fe20000010000 */
[----:B------:R-:W-:Y:S01]  /*3be0*/  F2FP.F16.F32.PACK_AB R154, R189, R186 ;  /* 0x000000babd9a723e */ /* 0x000fe200000000ff */
[----:B------:R-:W-:Y:S01]  /*3bf0*/  FADD.FTZ R187, R187, R180 ;  /* 0x000000b4bbbb7221 */ /* 0x000fe20000010000 */
[----:B--2---:R-:W-:Y:S01]  /*3c00*/  F2FP.F16.F32.PACK_AB R155, R207, R206 ;  /* 0x000000cecf9b723e */ /* 0x004fe200000000ff */
[----:B------:R-:W-:-:S02]  /*3c10*/  FADD.FTZ R191, R191, R190 ;  /* 0x000000bebfbf7221 */ /* 0x000fc40000010000 */
[----:B------:R-:W-:Y:S01]  /*3c20*/  FADD.FTZ R186, R186, R187 ;  /* 0x000000bbbaba7221 */ /* 0x000fe20000010000 */
[----:B------:R-:W-:Y:S01]  /*3c30*/  WARPGROUP.ARRIVE ;  /* 0x00000000000079c5 */ /* 0x000fe20000000000 */
[----:B------:R-:W-:-:S04]  /*3c40*/  FADD.FTZ R206, R206, R191 ;  /* 0x000000bfcece7221 */ /* 0x000fc80000010000 */
[----:B------:R-:W-:-:S08]  /*3c50*/  FADD.FTZ R207, R207, R206 ;  /* 0x000000cecfcf7221 */ /* 0x000fd00000010000 */
[----:B------:R-:W-:Y:S03]  /*3c60*/  HGMMA.64x256x16.F32 R24, R152, gdesc[UR8].tnspB, R24, gsb0 ;  /* 0x43e0000898187df0 */ /* 0x000fe60008000818 */
[----:B------:R-:W-:Y:S02]  /*3c70*/  WARPGROUP.DEPBAR.LE gsb0, 0x0 ;  /* 0x00008000000079c5 */ /* 0x000fe40000010000 */
[----:B------:R0:W-:Y:S02]  /*3c80*/  @!P1 SYNCS.ARRIVE.TRANS64.RED.A1T0 RZ, [R3+URZ], RZ ;  /* 0x000000ff03ff99a7 */ /* 0x0001e4000810043f */
[----:B0-----:R-:W-:Y:S01]  /*3c90*/  FADD.FTZ R3, R189, R186 ;  /* 0x000000babd037221 */ /* 0x001fe20000010000 */
[----:B------:R-:W-:Y:S06]  /*3ca0*/  @!P2 BRA `(.L_x_7997) ;  /* 0x0000002000cca947 */ /* 0x000fec0003800000 */
[----:B------:R-:W-:Y:S01]  /*3cb0*/  IMAD.MOV.U32 R213, RZ, RZ, R156 ;  /* 0x000000ffffd57224 */ /* 0x000fe200078e009c */
[----:B------:R-:W-:Y:S01]  /*3cc0*/  UIADD3 UR4, UR53, -0x2, URZ ;  /* 0xfffffffe35047890 */ /* 0x000fe2000fffe03f */
[----:B------:R-:W-:-:S11]  /*3cd0*/  IMAD.MOV.U32 R209, RZ, RZ, R0 ;  /* 0x000000ffffd17224 */ /* 0x000fd600078e0000 */
.L_x_8006:
        /* <DEDUP_REMOVED lines=10> */
.L_x_7998:
[----:B------:R-:W0:Y:S01]  /*3d80*/  S2UR UR6, SR_CgaCtaId ;  /* 0x00000000000679c3 */ /* 0x000e220000008800 */
[----:B------:R-:W-:Y:S01]  /*3d90*/  UMOV UR5, 0x400 ;  /* 0x0000040000057882 */ /* 0x000fe20000000000 */
[----:B------:R-:W-:-:S05]  /*3da0*/  IMAD.U32 R0, RZ, RZ, UR37 ;  /* 0x00000025ff007e24 */ /* 0x000fca000f8e00ff */
[----:B------:R-:W-:Y:S01]  /*3db0*/  SHF.L.U32 R0, R0, 0x1f, RZ ;  /* 0x0000001f00007819 */ /* 0x000fe200000006ff */
[----:B0-----:R-:W-:-:S04]  /*3dc0*/  ULEA UR5, UR6, UR5, 0x18 ;  /* 0x0000000506057291 */ /* 0x001fc8000f8ec03f */
[----:B------:R-:W-:-:S09]  /*3dd0*/  ULEA UR5, UR36, UR5, 0x3 ;  /* 0x0000000524057291 */ /* 0x000fd2000f8e183f */
[----:B------:R0:W1:Y:S01]  /*3de0*/  SYNCS.PHASECHK.TRANS64.TRYWAIT P3, [UR5+0x32430], R0 ;  /* 0x03243000ff0075a7 */ /* 0x0000620008060145 */
[----:B------:R-:W-:Y:S05]  /*3df0*/  @!P0 BRA `(.L_x_7999) ;  /* 0x0000000000048947 */ /* 0x000fea0003800000 */
[----:B------:R-:W-:Y:S01]  /*3e00*/  BPT.TRAP 0x1 ;  /* 0x000000040000795c */ /* 0x000fe20000300000 */
.L_x_7999:
[----:B-1----:R-:W-:Y:S05]  /*3e10*/  @P3 BRA `(.L_x_8000) ;  /* 0x0000000000083947 */ /* 0x002fea0003800000 */
[----:B------:R-:W1:Y:S02]  /*3e20*/  SYNCS.PHASECHK.TRANS64.TRYWAIT P3, [UR5+0x32430], R0 ;  /* 0x03243000ff0075a7 */ /* 0x000e640008060145 */
[----:B-1----:R-:W-:Y:S05]  /*3e30*/  @!P3 BRA `(.L_x_8001) ;  /* 0x000000a0005cb947 */ /* 0x002fea0003800000 */
.L_x_8000:
[----:B------:R-:W-:Y:S01]  /*3e40*/  R2UR UR52, R20 ;  /* 0x00000000143472ca */ /* 0x000fe200000e0000 */
[----:B------:R-:W-:Y:S01]  /*3e50*/  UIMAD UR6, UR36, 0x300, UR39 ;  /* 0x00000300240678a4 */ /* 0x000fe2000f8e0227 */
[----:B------:R-:W-:Y:S01]  /*3e60*/  R2UR UR53, R21 ;  /* 0x00000000153572ca */ /* 0x000fe200000e0000 */
[----:B-1----:R-:W-:Y:S01]  /*3e70*/  WARPGROUP.ARRIVE ;  /* 0x00000000000079c5 */ /* 0x002fe20000000000 */
[----:B------:R-:W-:-:S04]  /*3e80*/  UMOV UR55, 0x40000040 ;  /* 0x4000004000377882 */ /* 0x000fc80000000000 */
[----:B------:R-:W-:-:S07]  /*3e90*/  UMOV UR54, UR6 ;  /* 0x0000000600367c82 */ /* 0x000fce0008000000 */
[----:B------:R-:W-:Y:S01]  /*3ea0*/  HGMMA.64x96x16.F32 R152, gdesc[UR52], RZ, !UPT, gsb0 ;  /* 0x01600000349879f0 */ /* 0x000fe2000c0008ff */
[----:B------:R-:W-:Y:S01]  /*3eb0*/  R2UR UR52, R18 ;  /* 0x00000000123472ca */ /* 0x000fe200000e0000 */
[----:B------:R-:W-:Y:S01]  /*3ec0*/  UIADD3 UR54, UR6, 0x2, URZ ;  /* 0x0000000206367890 */ /* 0x000fe2000fffe03f */
[----:B------:R-:W-:Y:S01]  /*3ed0*/  R2UR UR53, R19 ;  /* 0x00000000133572ca */ /* 0x000fe200000e0000 */
[----:B------:R-:W-:Y:S01]  /*3ee0*/  UMOV UR55, 0x40000040 ;  /* 0x4000004000377882 */ /* 0x000fe20000000000 */
[----:B------:R-:W-:Y:S02]  /*3ef0*/  WARPGROUP.DEPBAR.LE gsb0, 0x0 ;  /* 0x00008000000079c5 */ /* 0x000fe40000010000 */
[----:B------:R-:W-:-:S09]  /*3f00*/  WARPGROUP.ARRIVE ;  /* 0x00000000000079c5 */ /* 0x000fd20000000000 */
[----:B------:R-:W-:Y:S01]  /*3f10*/  HGMMA.64x96x16.F32 R152, gdesc[UR52], R152, gsb0 ;  /* 0x01600000349879f0 */ /* 0x000fe20008000898 */
        /* <DEDUP_REMOVED lines=13> */
[----:B------:R-:W-:Y:S03]  /*3ff0*/  HGMMA.64x96x16.F32 R152, gdesc[UR52], R152, gsb0 ;  /* 0x01600000349879f0 */ /* 0x000fe60008000898 */
[----:B------:R-:W-:Y:S02]  /*4000*/  WARPGROUP.DEPBAR.LE gsb0, 0x0 ;  /* 0x00008000000079c5 */ /* 0x000fe40000010000 */
[----:B------:R-:W-:Y:S05]  /*4010*/  @!P0 BRA `(.L_x_8002) ;  /* 0x0000000000048947 */ /* 0x000fea0003800000 */
[----:B------:R-:W-:Y:S01]  /*4020*/  BPT.TRAP 0x1 ;  /* 0x000000040000795c */ /* 0x000fe20000300000 */
.L_x_8002:
[----:B------:R1:W2:Y:S01]  /*4030*/  SYNCS.PHASECHK.TRANS64.TRYWAIT P3, [UR5+0x32450], R0 ;  /* 0x03245000ff0075a7 */ /* 0x0002a20008060145 */
[----:B------:R-:W-:Y:S05]  /*4040*/  @!P0 BRA `(.L_x_8003) ;  /* 0x0000000000048947 */ /* 0x000fea0003800000 */
[----:B------:R-:W-:Y:S01]  /*4050*/  BPT.TRAP 0x1 ;  /* 0x000000040000795c */ /* 0x000fe20000300000 */
.L_x_8003:
[----:B--2---:R-:W-:Y:S05]  /*4060*/  @P3 BRA `(.L_x_8004) ;  /* 0x0000000000083947 */ /* 0x004fea0003800000 */
[----:B------:R-:W2:Y:S02]  /*4070*/  SYNCS.PHASECHK.TRANS64.TRYWAIT P3, [UR5+0x32450], R0 ;  /* 0x03245000ff0075a7 */ /* 0x000ea40008060145 */
[----:B--2---:R-:W-:Y:S05]  /*4080*/  @!P3 BRA `(.L_x_8005) ;  /* 0x0000009c00e0b947 */ /* 0x004fea0003800000 */
.L_x_8004:
[----:B------:R-:W-:Y:S01]  /*4090*/  R2UR UR52, R4 ;  /* 0x00000000043472ca */ /* 0x000fe200000e0000 */
[----:B------:R-:W-:Y:S01]  /*40a0*/  UIMAD UR6, UR36, 0xc00, UR38 ;  /* 0x00000c00240678a4 */ /* 0x000fe2000f8e0226 */
[----:B------:R-:W-:Y:S01]  /*40b0*/  R2UR UR53, R5 ;  /* 0x00000000053572ca */ /* 0x000fe200000e0000 */
[----:B------:R-:W-:Y:S01]  /*40c0*/  WARPGROUP.ARRIVE ;  /* 0x00000000000079c5 */ /* 0x000fe20000000000 */
[----:B------:R-:W-:Y:S01]  /*40d0*/  UMOV UR55, 0x40000040 ;  /* 0x4000004000377882 */ /* 0x000fe20000000000 */
[----:B------:R-:W-:-:S04]  /*40e0*/  UIADD3 UR10, UR6, 0x302, URZ ;  /* 0x00000302060a7890 */ /* 0x000fc8000fffe03f */
[----:B------:R-:W3:Y:S01]  /*40f0*/  S2R R216, SR_TID.X ;  /* 0x0000000000d87919 */ /* 0x000ee20000002100 */
[----:B------:R-:W-:Y:S01]  /*4100*/  UMOV UR11, 0x40000040 ;  /* 0x40000040000b7882 */ /* 0x000fe20000000000 */
[----:B------:R-:W-:Y:S01]  /*4110*/  UMOV UR54, UR6 ;  /* 0x0000000600367c82 */ /* 0x000fe20008000000 */
[----:B------:R-:W-:Y:S01]  /*4120*/  UIADD3 UR14, UR6, 0x304, URZ ;  /* 0x00000304060e7890 */ /* 0x000fe2000fffe03f */
[----:B------:R-:W-:Y:S01]  /*4130*/  UMOV UR15, 0x40000040 ;  /* 0x40000040000f7882 */ /* 0x000fe20000000000 */
[----:B------:R-:W-:Y:S01]  /*4140*/  UIADD3 UR18, UR6, 0x306, URZ ;  /* 0x0000030606127890 */ /* 0x000fe2000fffe03f */
[----:B------:R-:W-:Y:S01]  /*4150*/  UMOV UR19, 0x40000040 ;  /* 0x4000004000137882 */ /* 0x000fe20000000000 */
[----:B------:R-:W-:Y:S01]  /*4160*/  HGMMA.64x96x16.F32 R152, gdesc[UR52], R152, gsb0 ;  /* 0x01600000349879f0 */ /* 0x000fe20008000898 */
[----:B------:R-:W-:Y:S01]  /*4170*/  R2UR UR52, R6 ;  /* 0x00000000063472ca */ /* 0x000fe200000e0000 */
[----:B------:R-:W-:Y:S01]  /*4180*/  UIADD3 UR54, UR6, 0x2, URZ ;  /* 0x0000000206367890 */ /* 0x000fe2000fffe03f */
[----:B------:R-:W-:Y:S01]  /*4190*/  R2UR UR53, R7 ;  /* 0x00000000073572ca */ /* 0x000fe200000e0000 */
[----:B------:R-:W-:Y:S01]  /*41a0*/  UMOV UR55, 0x40000040 ;  /* 0x4000004000377882 */ /* 0x000fe20000000000 */
[----:B------:R-:W-:Y:S01]  /*41b0*/  UIADD3 UR22, UR6, 0x600, URZ ;  /* 0x0000060006167890 */ /* 0x000fe2000fffe03f */
        /* <DEDUP_REMOVED lines=12> */
[----:B---3--:R-:W-:Y:S01]  /*4280*/  SHF.R.U32.HI R224, RZ, 0x7, R216 ;  /* 0x00000007ffe07819 */ /* 0x008fe200000116d8 */
[----:B------:R-:W-:Y:S01]  /*4290*/  UMOV UR51, 0x40000040 ;  /* 0x4000004000337882 */ /* 0x000fe20000000000 */
        /* <DEDUP_REMOVED lines=24> */
[----:B------:R-:W-:Y:S01]  /*4420*/  UIADD3 UR54, UR6, 0x906, URZ ;  /* 0x0000090606367890 */ /* 0x000fe2000fffe03f */
[----:B------:R-:W-:Y:S01]  /*4430*/  UMOV UR52, UR56 ;  /* 0x0000003800347c82 */ /* 0x000fe20008000000 */
[----:B------:R-:W-:Y:S01]  /*4440*/  UMOV UR53, UR57 ;  /* 0x0000003900357c82 */ /* 0x000fe20008000000 */
[----:B------:R-:W-:Y:S01]  /*4450*/  UMOV UR55, 0x40000040 ;  /* 0x4000004000377882 */ /* 0x000fe20000000000 */
[----:B------:R-:W-:Y:S01]  /*4460*/  ULDC UR6, c[0x0][0xa80] ;  /* 0x0002a00000067ab9 */ /* 0x000fe20000000800 */
[----:B------:R-:W-:Y:S02]  /*4470*/  WARPGROUP.DEPBAR.LE gsb0, 0x0 ;  /* 0x00008000000079c5 */ /* 0x000fe40000010000 */
[----:B------:R-:W-:-:S06]  /*4480*/  WARPGROUP.ARRIVE ;  /* 0x00000000000079c5 */ /* 0x000fcc0000000000 */
[----:B------:R-:W-:Y:S01]  /*4490*/  HGMMA.64x96x16.F32 R152, gdesc[UR8], R152, gsb0 ;  /* 0x01600000089879f0 */ /* 0x000fe20008000898 */
[----:B------:R-:W-:Y:S02]  /*44a0*/  UMOV UR11, 0x40000040 ;  /* 0x40000040000b7882 */ /* 0x000fe40000000000 */
        /* <DEDUP_REMOVED lines=31> */
[----:B012---:R-:W-:-:S04]  /*46a0*/  FMNMX.FTZ R0, R152, R209, !PT ;  /* 0x000000d198007209 */ /* 0x007fc80007810000 */
        /* <DEDUP_REMOVED lines=42> */
[----:B------:R-:W0:Y:S01]  /*4950*/  SHFL.BFLY PT, R215, R206, 0x2, 0x1f ;  /* 0x0c401f00ced77f89 */ /* 0x000e2200000e0000 */
[----:B------:R-:W-:-:S04]  /*4960*/  FMNMX.FTZ R211, R191, R0, !PT ;  /* 0x00000000bfd37209 */ /* 0x000fc80007810000 */
[----:B------:R-:W-:-:S04]  /*4970*/  FMNMX.FTZ R0, R194, R211, !PT ;  /* 0x000000d3c2007209 */ /* 0x000fc80007810000 */
[----:B------:R-:W-:-:S04]  /*4980*/  FMNMX.FTZ R211, R195, R0, !PT ;  /* 0x00000000c3d37209 */ /* 0x000fc80007810000 */
[----:B------:R-:W-:-:S04]  /*4990*/  FMNMX.FTZ R0, R198, R211, !PT ;  /* 0x000000d3c6007209 */ /* 0x000fc80007810000 */
[----:B------:R-:W-:-:S05]  /*49a0*/  FMNMX.FTZ R208, R199, R0, !PT ;  /* 0x00000000c7d07209 */ /* 0x000fca0007810000 */
[----:B------:R-:W1:Y:S01]  /*49b0*/  SHFL.BFLY PT, R211, R208, 0x2, 0x1f ;  /* 0x0c401f00d0d37f89 */ /* 0x000e6200000e0000 */
[----:B0-----:R-:W-:-:S05]  /*49c0*/  FMNMX.FTZ R215, R206, R215, !PT ;  /* 0x000000d7ced77209 */ /* 0x001fca0007810000 */
[----:B------:R-:W0:Y:S01]  /*49d0*/  SHFL.BFLY PT, R0, R215, 0x1, 0x1f ;  /* 0x0c201f00d7007f89 */ /* 0x000e2200000e0000 */
[----:B-1----:R-:W-:-:S05]  /*49e0*/  FMNMX.FTZ R210, R208, R211, !PT ;  /* 0x000000d3d0d27209 */ /* 0x002fca0007810000 */
[----:B------:R-:W1:Y:S01]  /*49f0*/  SHFL.BFLY PT, R217, R210, 0x1, 0x1f ;  /* 0x0c201f00d2d97f89 */ /* 0x000e6200000e0000 */
[----:B0-----:R-:W-:-:S05]  /*4a00*/  FMNMX.FTZ R0, R215, R0, !PT ;  /* 0x00000000d7007209 */ /* 0x001fca0007810000 */
[C---:B------:R-:W-:Y:S01]  /*4a10*/  FMUL.FTZ R211, R0.reuse, UR6 ;  /* 0x0000000600d37c20 */ /* 0x040fe20008410000 */
[----:B------:R-:W-:-:S03]  /*4a20*/  FADD.FTZ R206, -R0, R209 ;  /* 0x000000d100ce7221 */ /* 0x000fc60000010100 */
[--C-:B------:R-:W-:Y:S01]  /*4a30*/  FFMA.FTZ R209, R153, UR6, -R211.reuse ;  /* 0x0000000699d17c23 */ /* 0x100fe200080108d3 */
[--C-:B------:R-:W-:Y:S01]  /*4a40*/  FFMA.FTZ R153, R156, UR6, -R211.reuse ;  /* 0x000000069c997c23 */ /* 0x100fe200080108d3 */
[--C-:B------:R-:W-:Y:S01]  /*4a50*/  FFMA.FTZ R214, R152, UR6, -R211.reuse ;  /* 0x0000000698d67c23 */ /* 0x100fe200080108d3 */
        /* <DEDUP_REMOVED lines=10> */
[----:B-1----:R-:W-:Y:S01]  /*4b00*/  FMNMX.FTZ R156, R210, R217, !PT ;  /* 0x000000d9d29c7209 */ /* 0x002fe20007810000 */
[----:B------:R-:W1:Y:S01]  /*4b10*/  MUFU.EX2 R206, R206 ;  /* 0x000000ce00ce7308 */ /* 0x000e620000000800 */
[----:B0-----:R-:W-:Y:S01]  /*4b20*/  IMAD.U32 R214, RZ, RZ, UR5 ;  /* 0x00000005ffd67e24 */ /* 0x001fe2000f8e00ff */
[----:B------:R-:W-:Y:S01]  /*4b30*/  UIMAD UR5, UR36, 0xc00, UR7 ;  /* 0x00000c00240578a4 */ /* 0x000fe2000f8e0207 */
[----:B------:R-:W-:Y:S01]  /*4b40*/  FFMA.FTZ R173, R173, UR6, -R211 ;  /* 0x00000006adad7c23 */ /* 0x000fe200080108d3 */
[C---:B------:R-:W-:Y:S01]  /*4b50*/  FADD.FTZ R152, -R156.reuse, R213 ;  /* 0x000000d59c987221 */ /* 0x040fe20000010100 */
[----:B------:R-:W-:Y:S01]  /*4b60*/  FMUL.FTZ R217, R156, UR6 ;  /* 0x000000069cd97c20 */ /* 0x000fe20008410000 */
[--C-:B------:R-:W-:Y:S01]  /*4b70*/  FFMA.FTZ R176, R176, UR6, -R211.reuse ;  /* 0x00000006b0b07c23 */ /* 0x100fe200080108d3 */
[----:B------:R-:W-:Y:S01]  /*4b80*/  FFMA.FTZ R177, R177, UR6, -R211 ;  /* 0x00000006b1b17c23 */ /* 0x000fe200080108d3 */
[----:B------:R-:W-:Y:S01]  /*4b90*/  FMUL.FTZ R212, R152, UR6 ;  /* 0x0000000698d47c20 */ /* 0x000fe20008410000 */
[----:B------:R-:W-:-:S02]  /*4ba0*/  @!P1 VIADD R152, R214, 0x32440 ;  /* 0x00032440d6989836 */ /* 0x000fc40000000000 */
[--C-:B------:R-:W-:Y:S01]  /*4bb0*/  FFMA.FTZ R216, R158, UR6, -R217.reuse ;  /* 0x000000069ed87c23 */ /* 0x100fe200080108d9 */
[----:B------:R-:W-:Y:S01]  /*4bc0*/  IADD3 R158, -R224, 0xb, RZ ;  /* 0x0000000be09e7810 */ /* 0x000fe20007ffe1ff */
[----:B------:R0:W-:Y:S01]  /*4bd0*/  MUFU.EX2 R210, R153 ;  /* 0x0000009900d27308 */ /* 0x0001e20000000800 */
[--C-:B------:R-:W-:Y:S01]  /*4be0*/  FFMA.FTZ R213, R154, UR6, -R217.reuse ;  /* 0x000000069ad57c23 */ /* 0x100fe200080108d9 */
[----:B------:R-:W-:Y:S01]  /*4bf0*/  @!P1 PRMT R152, RZ, 0x654, R152 ;  /* 0x00000654ff989816 */ /* 0x000fe20000000098 */
[--C-:B------:R-:W-:Y:S01]  /*4c00*/  FFMA.FTZ R215, R155, UR6, -R217.reuse ;  /* 0x000000069bd77c23 */ /* 0x100fe200080108d9 */
[--C-:B------:R-:W-:Y:S01]  /*4c10*/  FFMA.FTZ R159, R159, UR6, -R217.reuse ;  /* 0x000000069f9f7c23 */ /* 0x100fe200080108d9 */
[----:B------:R2:W-:Y:S06]  /*4c20*/  BAR.ARV R158, 0x100 ;  /* 0x0004009e0000751d */ /* 0x0005ec0000002000 */
[----:B0-----:R-:W-:Y:S01]  /*4c30*/  VIADD R153, R224, 0x8 ;  /* 0x00000008e0997836 */ /* 0x001fe20000000000 */
[----:B------:R0:W-:Y:S01]  /*4c40*/  @!P1 SYNCS.ARRIVE.TRANS64.RED.A1T0 RZ, [R152+URZ], RZ ;  /* 0x000000ff98ff99a7 */ /* 0x0001e2000810043f */
[----:B------:R-:W3:Y:S01]  /*4c50*/  MUFU.EX2 R212, R212 ;  /* 0x000000d400d47308 */ /* 0x000ee20000000800 */
[-C--:B-1----:R-:W-:Y:S01]  /*4c60*/  FMUL.FTZ R24, R24, R206.reuse ;  /* 0x000000ce18187220 */ /* 0x082fe20000410000 */
        /* <DEDUP_REMOVED lines=31> */
[----:B------:R4:W-:Y:S01]  /*4e60*/  BAR.SYNC.DEFER_BLOCKING R153, 0x100 ;  /* 0x000400990000751d */ /* 0x0009e20000010000 */
        /* <DEDUP_REMOVED lines=102> */
[----:B0-----:R-:W-:Y:S01]  /*54d0*/  F2FP.F16.F32.PACK_AB R152, R209, R208 ;  /* 0x000000d0d198723e */ /* 0x001fe200000000ff */
[----:B------:R-:W-:Y:S01]  /*54e0*/  UMOV UR10, UR5 ;  /* 0x00000005000a7c82 */ /* 0x000fe20008000000 */
[----:B-1----:R-:W-:Y:S01]  /*54f0*/  F2FP.F16.F32.PACK_AB R154, R157, R210 ;  /* 0x000000d29d9a723e */ /* 0x002fe200000000ff */
[--C-:B------:R-:W-:Y:S01]  /*5500*/  FFMA.FTZ R162, R162, UR6, -R217.reuse ;  /* 0x00000006a2a27c23 */ /* 0x100fe200080108d9 */
[----:B----4-:R-:W-:Y:S01]  /*5510*/  F2FP.F16.F32.PACK_AB R153, R215, R213 ;  /* 0x000000d5d799723e */ /* 0x010fe200000000ff */
[--C-:B------:R-:W-:Y:S01]  /*5520*/  FFMA.FTZ R163, R163, UR6, -R217.reuse ;  /* 0x00000006a3a37c23 */ /* 0x100fe200080108d9 */
[----:B-----5:R-:W-:Y:S01]  /*5530*/  F2FP.F16.F32.PACK_AB R155, R159, R216 ;  /* 0x000000d89f9b723e */ /* 0x020fe200000000ff */
[--C-:B------:R-:W-:Y:S01]  /*5540*/  FFMA.FTZ R166, R166, UR6, -R217.reuse ;  /* 0x00000006a6a67c23 */ /* 0x100fe200080108d9 */
[--C-:B------:R-:W-:Y:S01]  /*5550*/  FFMA.FTZ R167, R167, UR6, -R217.reuse ;  /* 0x00000006a7a77c23 */ /* 0x100fe200080108d9 */
[----:B------:R-:W-:Y:S01]  /*5560*/  MUFU.EX2 R160, R160 ;  /* 0x000000a000a07308 */ /* 0x000fe20000000800 */
[----:B------:R-:W-:Y:S01]  /*5570*/  WARPGROUP.ARRIVE ;  /* 0x00000000000079c5 */ /* 0x000fe20000000000 */
[--C-:B------:R-:W-:Y:S01]  /*5580*/  FFMA.FTZ R170, R170, UR6, -R217.reuse ;  /* 0x00000006aaaa7c23 */ /* 0x100fe200080108d9 */
[--C-:B------:R-:W-:Y:S01]  /*5590*/  FFMA.FTZ R171, R171, UR6, -R217.reuse ;  /* 0x00000006abab7c23 */ /* 0x100fe200080108d9 */
[--C-:B------:R-:W-:Y:S01]  /*55a0*/  FFMA.FTZ R174, R174, UR6, -R217.reuse ;  /* 0x00000006aeae7c23 */ /* 0x100fe200080108d9 */
[----:B------:R-:W-:Y:S01]  /*55b0*/  FFMA.FTZ R175, R175, UR6, -R217 ;  /* 0x00000006afaf7c23 */ /* 0x000fe200080108d9 */
[--C-:B------:R-:W-:Y:S01]  /*55c0*/  FFMA.FTZ R180, R180, UR6, -R211.reuse ;  /* 0x00000006b4b47c23 */ /* 0x100fe200080108d3 */
[----:B------:R-:W-:Y:S01]  /*55d0*/  HGMMA.64x256x16.F32 R24, R152, gdesc[UR8].tnspB, R24, gsb0 ;  /* 0x43e0000898187df0 */ /* 0x000fe20008000818 */
[----:B------:R-:W0:Y:S01]  /*55e0*/  MUFU.EX2 R161, R161 ;  /* 0x000000a100a17308 */ /* 0x000e220000000800 */
[----:B------:R-:W-:Y:S01]  /*55f0*/  UIADD3 UR10, UR5, 0x80, URZ ;  /* 0x00000080050a7890 */ /* 0x000fe2000fffe03f */
[----:B------:R-:W-:Y:S01]  /*5600*/  FFMA.FTZ R181, R181, UR6, -R211 ;  /* 0x00000006b5b57c23 */ /* 0x000fe200080108d3 */
[----:B------:R-:W-:Y:S01]  /*5610*/  UMOV UR11, 0x40000040 ;  /* 0x40000040000b7882 */ /* 0x000fe20000000000 */
[--C-:B------:R-:W-:Y:S01]  /*5620*/  FFMA.FTZ R178, R178, UR6, -R217.reuse ;  /* 0x00000006b2b27c23 */ /* 0x100fe200080108d9 */
[--C-:B------:R-:W-:Y:S01]  /*5630*/  FFMA.FTZ R179, R179, UR6, -R217.reuse ;  /* 0x00000006b3b37c23 */ /* 0x100fe200080108d9 */
[--C-:B------:R-:W-:Y:S01]  /*5640*/  FFMA.FTZ R182, R182, UR6, -R217.reuse ;  /* 0x00000006b6b67c23 */ /* 0x100fe200080108d9 */
[----:B------:R-:W-:Y:S01]  /*5650*/  FFMA.FTZ R183, R183, UR6, -R217 ;  /* 0x00000006b7b77c23 */ /* 0x000fe200080108d9 */
[----:B------:R-:W-:Y:S01]  /*5660*/  MUFU.EX2 R164, R164 ;  /* 0x000000a400a47308 */ /* 0x000fe20000000800 */
[--C-:B------:R-:W-:Y:S01]  /*5670*/  FFMA.FTZ R184, R184, UR6, -R211.reuse ;  /* 0x00000006b8b87c23 */ /* 0x100fe200080108d3 */
[--C-:B------:R-:W-:Y:S01]  /*5680*/  FFMA.FTZ R185, R185, UR6, -R211.reuse ;  /* 0x00000006b9b97c23 */ /* 0x100fe200080108d3 */
[--C-:B------:R-:W-:Y:S01]  /*5690*/  FFMA.FTZ R188, R188, UR6, -R211.reuse ;  /* 0x00000006bcbc7c23 */ /* 0x100fe200080108d3 */
[----:B------:R-:W-:Y:S01]  /*56a0*/  FFMA.FTZ R189, R189, UR6, -R211 ;  /* 0x00000006bdbd7c23 */ /* 0x000fe200080108d3 */
[--C-:B------:R-:W-:Y:S01]  /*56b0*/  FFMA.FTZ R186, R186, UR6, -R217.reuse ;  /* 0x00000006baba7c23 */ /* 0x100fe200080108d9 */
[--C-:B------:R-:W-:Y:S01]  /*56c0*/  FFMA.FTZ R187, R187, UR6, -R217.reuse ;  /* 0x00000006bbbb7c23 */ /* 0x100fe200080108d9 */
[--C-:B------:R-:W-:Y:S01]  /*56d0*/  FFMA.FTZ R190, R190, UR6, -R217.reuse ;  /* 0x00000006bebe7c23 */ /* 0x100fe200080108d9 */
[----:B------:R-:W1:Y:S01]  /*56e0*/  MUFU.EX2 R165, R165 ;  /* 0x000000a500a57308 */ /* 0x000e620000000800 */
        /* <DEDUP_REMOVED lines=10> */
[----:B------:R-:W-:Y:S01]  /*5790*/  FFMA.FTZ R206, R206, R3, R208 ;  /* 0x00000003cece7223 */ /* 0x000fe200000100d0 */
[----:B------:R-:W-:Y:S01]  /*57a0*/  FFMA.FTZ R212, R212, R207, R213 ;  /* 0x000000cfd4d47223 */ /* 0x000fe200000100d5 */
[----:B------:R-:W-:-:S02]  /*57b0*/  @!P1 VIADD R214, R214, 0x32460 ;  /* 0x00032460d6d69836 */ /* 0x000fc40000000000 */
[----:B------:R-:W-:Y:S01]  /*57c0*/  FADD.FTZ R209, R209, R206 ;  /* 0x000000ced1d17221 */ /* 0x000fe20000010000 */
[----:B------:R-:W3:Y:S01]  /*57d0*/  MUFU.EX2 R163, R163 ;  /* 0x000000a300a37308 */ /* 0x000ee20000000800 */
[----:B------:R-:W-:Y:S01]  /*57e0*/  FADD.FTZ R215, R215, R212 ;  /* 0x000000d4d7d77221 */ /* 0x000fe20000010000 */
[----:B------:R-:W-:Y:S01]  /*57f0*/  @!P1 PRMT R214, RZ, 0x654, R214 ;  /* 0x00000654ffd69816 */ /* 0x000fe200000000d6 */
[----:B------:R-:W-:Y:S01]  /*5800*/  FADD.FTZ R210, R210, R209 ;  /* 0x000000d1d2d27221 */ /* 0x000fe20000010000 */
[----:B------:R-:W-:Y:S02]  /*5810*/  IMAD.MOV.U32 R213, RZ, RZ, R156 ;  /* 0x000000ffffd57224 */ /* 0x000fe400078e009c */
[----:B------:R-:W-:Y:S01]  /*5820*/  FADD.FTZ R216, R216, R215 ;  /* 0x000000d7d8d87221 */ /* 0x000fe20000010000 */
[----:B------:R-:W-:Y:S02]  /*5830*/  IMAD.MOV.U32 R209, RZ, RZ, R0 ;  /* 0x000000ffffd17224 */ /* 0x000fe400078e0000 */
[----:B------:R-:W-:Y:S01]  /*5840*/  FADD.FTZ R157, R157, R210 ;  /* 0x000000d29d9d7221 */ /* 0x000fe20000010000 */
[----:B------:R-:W-:Y:S01]  /*5850*/  MUFU.EX2 R166, R166 ;  /* 0x000000a600a67308 */ /* 0x000fe20000000800 */
[----:B------:R-:W-:-:S07]  /*5860*/  FADD.FTZ R159, R159, R216 ;  /* 0x000000d89f9f7221 */ /* 0x000fce0000010000 */
[----:B------:R-:W4:Y:S08]  /*5870*/  MUFU.EX2 R167, R167 ;  /* 0x000000a700a77308 */ /* 0x000f300000000800 */
[----:B------:R-:W-:Y:S08]  /*5880*/  MUFU.EX2 R168, R168 ;  /* 0x000000a800a87308 */ /* 0x000ff00000000800 */
[----:B------:R-:W5:Y:S08]  /*5890*/  MUFU.EX2 R169, R169 ;  /* 0x000000a900a97308 */ /* 0x000f700000000800 */
[----:B------:R-:W-:Y:S08]  /*58a0*/  MUFU.EX2 R172, R172 ;  /* 0x000000ac00ac7308 */ /* 0x000ff00000000800 */
[----:B------:R-:W2:Y:S08]  /*58b0*/  MUFU.EX2 R173, R173 ;  /* 0x000000ad00ad7308 */ /* 0x000eb00000000800 */
        /* <DEDUP_REMOVED lines=22> */
[----:B------:R-:W-:Y:S01]  /*5a20*/  MUFU.EX2 R196, R196 ;  /* 0x000000c400c47308 */ /* 0x000fe20000000800 */
[----:B------:R-:W-:-:S02]  /*5a30*/  WARPGROUP.DEPBAR.LE gsb0, 0x0 ;  /* 0x00008000000079c5 */ /* 0x000fc40000010000 */
[----:B0-----:R-:W-:-:S05]  /*5a40*/  F2FP.F16.F32.PACK_AB R152, R161, R160 ;  /* 0x000000a0a198723e */ /* 0x001fca00000000ff */
[----:B------:R-:W0:Y:S01]  /*5a50*/  MUFU.EX2 R197, R197 ;  /* 0x000000c500c57308 */ /* 0x000e220000000800 */
[----:B-1----:R-:W-:Y:S01]  /*5a60*/  F2FP.F16.F32.PACK_AB R154, R165, R164 ;  /* 0x000000a4a59a723e */ /* 0x002fe200000000ff */
[----:B------:R-:W-:Y:S01]  /*5a70*/  FADD.FTZ R160, R160, R157 ;  /* 0x0000009da0a07221 */ /* 0x000fe20000010000 */
[----:B---3--:R-:W-:Y:S01]  /*5a80*/  F2FP.F16.F32.PACK_AB R153, R163, R162 ;  /* 0x000000a2a399723e */ /* 0x008fe200000000ff */
[----:B------:R-:W-:Y:S01]  /*5a90*/  FADD.FTZ R162, R162, R159 ;  /* 0x0000009fa2a27221 */ /* 0x000fe20000010000 */
[----:B----4-:R-:W-:Y:S01]  /*5aa0*/  F2FP.F16.F32.PACK_AB R155, R167, R166 ;  /* 0x000000a6a79b723e */ /* 0x010fe200000000ff */
[----:B------:R-:W-:Y:S02]  /*5ab0*/  FADD.FTZ R161, R161, R160 ;  /* 0x000000a0a1a17221 */ /* 0x000fe40000010000 */
[----:B------:R-:W-:Y:S01]  /*5ac0*/  MUFU.EX2 R194, R194 ;  /* 0x000000c200c27308 */ /* 0x000fe20000000800 */
[----:B------:R-:W-:Y:S01]  /*5ad0*/  WARPGROUP.ARRIVE ;  /* 0x00000000000079c5 */ /* 0x000fe20000000000 */
[----:B------:R-:W-:Y:S01]  /*5ae0*/  FADD.FTZ R163, R163, R162 ;  /* 0x000000a2a3a37221 */ /* 0x000fe20000010000 */
[----:B------:R-:W-:-:S03]  /*5af0*/  FADD.FTZ R164, R164, R161 ;  /* 0x000000a1a4a47221 */ /* 0x000fc60000010000 */
[----:B------:R-:W-:Y:S01]  /*5b00*/  FADD.FTZ R166, R166, R163 ;  /* 0x000000a3a6a67221 */ /* 0x000fe20000010000 */
[----:B------:R-:W-:Y:S01]  /*5b10*/  HGMMA.64x256x16.F32 R24, R152, gdesc[UR8].tnspB, R24, gsb0 ;  /* 0x43e0000898187df0 */ /* 0x000fe20008000818 */
[----:B------:R-:W-:Y:S01]  /*5b20*/  UIADD3 UR10, UR5, 0x100, URZ ;  /* 0x00000100050a7890 */ /* 0x000fe2000fffe03f */
[----:B------:R-:W1:Y:S01]  /*5b30*/  MUFU.EX2 R195, R195 ;  /* 0x000000c300c37308 */ /* 0x000e620000000800 */
[----:B------:R-:W-:Y:S01]  /*5b40*/  UMOV UR11, 0x40000040 ;  /* 0x40000040000b7882 */ /* 0x000fe20000000000 */
[----:B------:R-:W-:Y:S01]  /*5b50*/  FADD.FTZ R165, R165, R164 ;  /* 0x000000a4a5a57221 */ /* 0x000fe20000010000 */
[----:B------:R-:W-:-:S05]  /*5b60*/  FADD.FTZ R167, R167, R166 ;  /* 0x000000a6a7a77221 */ /* 0x000fca0000010000 */
[----:B------:R-:W-:Y:S08]  /*5b70*/  MUFU.EX2 R198, R198 ;  /* 0x000000c600c67308 */ /* 0x000ff00000000800 */
[----:B------:R-:W3:Y:S01]  /*5b80*/  MUFU.EX2 R199, R199 ;  /* 0x000000c700c77308 */ /* 0x000ee20000000800 */
[----:B------:R-:W-:Y:S02]  /*5b90*/  WARPGROUP.DEPBAR.LE gsb0, 0x0 ;  /* 0x00008000000079c5 */ /* 0x000fe40000010000 */
[----:B-----5:R-:W-:Y:S01]  /*5ba0*/  F2FP.F16.F32.PACK_AB R152, R169, R168 ;  /* 0x000000a8a998723e */ /* 0x020fe200000000ff */
[----:B------:R-:W-:Y:S01]  /*5bb0*/  FADD.FTZ R168, R168, R165 ;  /* 0x000000a5a8a87221 */ /* 0x000fe20000010000 */
[----:B--2---:R-:W-:-:S02]  /*5bc0*/  F2FP.F16.F32.PACK_AB R154, R173, R172 ;  /* 0x000000acad9a723e */ /* 0x004fc400000000ff */
[----:B------:R-:W-:Y:S01]  /*5bd0*/  F2FP.F16.F32.PACK_AB R153, R171, R170 ;  /* 0x000000aaab99723e */ /* 0x000fe200000000ff */
[----:B------:R-:W-:Y:S01]  /*5be0*/  FADD.FTZ R170, R170, R167 ;  /* 0x000000a7aaaa7221 */ /* 0x000fe20000010000 */
[----:B------:R-:W-:Y:S01]  /*5bf0*/  F2FP.F16.F32.PACK_AB R155, R175, R174 ;  /* 0x000000aeaf9b723e */ /* 0x000fe200000000ff */
[----:B------:R-:W-:Y:S02]  /*5c00*/  FADD.FTZ R169, R169, R168 ;  /* 0x000000a8a9a97221 */ /* 0x000fe40000010000 */
[----:B------:R-:W-:Y:S01]  /*5c10*/  FADD.FTZ R171, R171, R170 ;  /* 0x000000aaabab7221 */ /* 0x000fe20000010000 */
[----:B------:R-:W-:Y:S01]  /*5c20*/  WARPGROUP.ARRIVE ;  /* 0x00000000000079c5 */ /* 0x000fe20000000000 */
[----:B------:R-:W-:Y:S02]  /*5c30*/  FADD.FTZ R172, R172, R169 ;  /* 0x000000a9acac7221 */ /* 0x000fe40000010000 */
[----:B------:R-:W-:Y:S02]  /*5c40*/  FADD.FTZ R174, R174, R171 ;  /* 0x000000abaeae7221 */ /* 0x000fe40000010000 */
[----:B------:R-:W-:Y:S01]  /*5c50*/  FADD.FTZ R173, R173, R172 ;  /* 0x000000acadad7221 */ /* 0x000fe20000010000 */
[----:B------:R-:W-:Y:S01]  /*5c60*/  HGMMA.64x256x16.F32 R24, R152, gdesc[UR8].tnspB, R24, gsb0 ;  /* 0x43e0000898187df0 */ /* 0x000fe20008000818 */
[----:B------:R-:W-:Y:S01]  /*5c70*/  UIADD3 UR10, UR5, 0x180, URZ ;  /* 0x00000180050a7890 */ /* 0x000fe2000fffe03f */
[----:B------:R-:W-:Y:S01]  /*5c80*/  FADD.FTZ R175, R175, R174 ;  /* 0x000000aeafaf7221 */ /* 0x000fe20000010000 */
[----:B------:R-:W-:Y:S01]  /*5c90*/  UMOV UR11, 0x40000040 ;  /* 0x40000040000b7882 */ /* 0x000fe20000000000 */
[----:B------:R-:W-:-:S02]  /*5ca0*/  WARPGROUP.DEPBAR.LE gsb0, 0x0 ;  /* 0x00008000000079c5 */ /* 0x000fc40000010000 */
[----:B------:R-:W-:Y:S01]  /*5cb0*/  F2FP.F16.F32.PACK_AB R152, R177, R176 ;  /* 0x000000b0b198723e */ /* 0x000fe200000000ff */
[----:B------:R-:W-:Y:S01]  /*5cc0*/  FADD.FTZ R176, R176, R173 ;  /* 0x000000adb0b07221 */ /* 0x000fe20000010000 */
[----:B------:R-:W-:Y:S02]  /*5cd0*/  F2FP.F16.F32.PACK_AB R154, R181, R180 ;  /* 0x000000b4b59a723e */ /* 0x000fe400000000ff */
        /* <DEDUP_REMOVED lines=8> */
[----:B------:R-:W-:-:S07]  /*5d60*/  FADD.FTZ R181, R181, R180 ;  /* 0x000000b4b5b57221 */ /* 0x000fce0000010000 */
[----:B------:R-:W-:Y:S01]  /*5d70*/  HGMMA.64x256x16.F32 R24, R152, gdesc[UR8].tnspB, R24, gsb0 ;  /* 0x43e0000898187df0 */ /* 0x000fe20008000818 */
[----:B------:R-:W-:Y:S01]  /*5d80*/  UIADD3 UR10, UR5, 0x200, URZ ;  /* 0x00000200050a7890 */ /* 0x000fe2000fffe03f */
[----:B------:R-:W-:Y:S01]  /*5d90*/  FADD.FTZ R183, R183, R182 ;  /* 0x000000b6b7b77221 */ /* 0x000fe20000010000 */
[----:B------:R-:W-:Y:S01]  /*5da0*/  UMOV UR11, 0x40000040 ;  /* 0x40000040000b7882 */ /* 0x000fe20000000000 */
[----:B------:R-:W-:Y:S02]  /*5db0*/  WARPGROUP.DEPBAR.LE gsb0, 0x0 ;  /* 0x00008000000079c5 */ /* 0x000fe40000010000 */
[----:B------:R-:W-:Y:S01]  /*5dc0*/  F2FP.F16.F32.PACK_AB R152, R185, R184 ;  /* 0x000000b8b998723e */ /* 0x000fe200000000ff */
[----:B------:R-:W-:Y:S01]  /*5dd0*/  FADD.FTZ R184, R184, R181 ;  /* 0x000000b5b8b87221 */ /* 0x000fe20000010000 */
[----:B------:R-:W-:Y:S02]  /*5de0*/  F2FP.F16.F32.PACK_AB R154, R189, R188 ;  /* 0x000000bcbd9a723e */ /* 0x000fe400000000ff */
        /* <DEDUP_REMOVED lines=16> */
[----:B0-----:R-:W-:Y:S02]  /*5ef0*/  F2FP.F16.F32.PACK_AB R154, R197, R196 ;  /* 0x000000c4c59a723e */ /* 0x001fe400000000ff */
[----:B-1----:R-:W-:Y:S01]  /*5f00*/  F2FP.F16.F32.PACK_AB R153, R195, R194 ;  /* 0x000000c2c399723e */ /* 0x002fe200000000ff */
[----:B------:R-:W-:Y:S01]  /*5f10*/  FADD.FTZ R194, R194, R191 ;  /* 0x000000bfc2c27221 */ /* 0x000fe20000010000 */
[----:B---3--:R-:W-:Y:S01]  /*5f20*/  F2FP.F16.F32.PACK_AB R155, R199, R198 ;  /* 0x000000c6c79b723e */ /* 0x008fe200000000ff */
[----:B------:R-:W-:-:S02]  /*5f30*/  FADD.FTZ R193, R193, R192 ;  /* 0x000000c0c1c17221 */ /* 0x000fc40000010000 */
[----:B------:R-:W-:Y:S01]  /*5f40*/  FADD.FTZ R195, R195, R194 ;  /* 0x000000c2c3c37221 */ /* 0x000fe20000010000 */
[----:B------:R-:W-:Y:S01]  /*5f50*/  WARPGROUP.ARRIVE ;  /* 0x00000000000079c5 */ /* 0x000fe20000000000 */
[----:B------:R-:W-:Y:S02]  /*5f60*/  FADD.FTZ R196, R196, R193 ;  /* 0x000000c1c4c47221 */ /* 0x000fe40000010000 */
[----:B------:R-:W-:Y:S02]  /*5f70*/  FADD.FTZ R198, R198, R195 ;  /* 0x000000c3c6c67221 */ /* 0x000fe40000010000 */
[----:B------:R-:W-:-:S07]  /*5f80*/  FADD.FTZ R3, R197, R196 ;  /* 0x000000c4c5037221 */ /* 0x000fce0000010000 */
[----:B------:R-:W-:Y:S01]  /*5f90*/  HGMMA.64x256x16.F32 R24, R152, gdesc[UR8].tnspB, R24, gsb0 ;  /* 0x43e0000898187df0 */ /* 0x000fe20008000818 */
[----:B------:R-:W-:Y:S02]  /*5fa0*/  FADD.FTZ R207, R199, R198 ;  /* 0x000000c6c7cf7221 */ /* 0x000fe40000010000 */
[----:B------:R-:W-:Y:S02]  /*5fb0*/  WARPGROUP.DEPBAR.LE gsb0, 0x0 ;  /* 0x00008000000079c5 */ /* 0x000fe40000010000 */
[----:B------:R0:W-:Y:S01]  /*5fc0*/  @!P1 SYNCS.ARRIVE.TRANS64.RED.A1T0 RZ, [R214+URZ], RZ ;  /* 0x000000ffd6ff99a7 */ /* 0x0001e2000810043f */
[----:B------:R-:W-:Y:S05]  /*5fd0*/  @P2 BRA `(.L_x_8006) ;  /* 0xffffffdc00402947 */ /* 0x000fea000383ffff */
.L_x_7997:
[----:B------:R-:W1:Y:S01]  /*5fe0*/  SHFL.BFLY PT, R4, R3, 0x2, 0x1f ;  /* 0x0c401f0003047f89 */ /* 0x000e6200000e0000 */
[----:B------:R-:W-:Y:S01]  /*5ff0*/  IMAD.MOV.U32 R7, RZ, RZ, RZ ;  /* 0x000000ffff077224 */ /* 0x000fe200078e00ff */
[----:B------:R-:W-:Y:S01]  /*6000*/  R2UR UR4, R204 ;  /* 0x00000000cc0472ca */ /* 0x000fe200000e0000 */
[----:B------:R-:W-:Y:S01]  /*6010*/  UIADD3 UR36, UR36, 0x1, URZ ;  /* 0x0000000124247890 */ /* 0x000fe2000fffe03f */
[----:B------:R-:W2:Y:S01]  /*6020*/  SHFL.BFLY PT, R6, R207, 0x2, 0x1f ;  /* 0x0c401f00cf067f89 */ /* 0x000ea200000e0000 */
[----:B------:R-:W-:Y:S01]  /*6030*/  IMAD.U32 R14, RZ, RZ, UR6 ;  /* 0x00000006ff0e7e24 */ /* 0x000fe2000f8e00ff */
[----:B------:R3:W-:Y:S06]  /*6040*/  BAR.ARV R158, 0x100 ;  /* 0x0004009e0000751d */ /* 0x0007ec0000002000 */
[----:B------:R-:W-:Y:S01]  /*6050*/  UISETP.NE.AND UP0, UPT, UR36, 0x2, UPT ;  /* 0x000000022400788c */ /* 0x000fe2000bf05270 */
[----:B------:R-:W-:Y:S01]  /*6060*/  IMAD.MOV.U32 R9, RZ, RZ, -0x800000 ;  /* 0xff800000ff097424 */ /* 0x000fe200078e00ff */
[----:B------:R-:W-:Y:S06]  /*6070*/  BAR.ARV 0x8, 0x120 ;  /* 0x0204800000007b1d */ /* 0x000fec0000002000 */
[----:B------:R-:W-:Y:S01]  /*6080*/  UIADD3 UR4, UR4, 0x1, URZ ;  /* 0x0000000104047890 */ /* 0x000fe2000fffe03f */
[----:B------:R-:W-:-:S02]  /*6090*/  IMAD.MOV.U32 R8, RZ, RZ, -0x800000 ;  /* 0xff800000ff087424 */ /* 0x000fc400078e00ff */
[----:B-1----:R-:W-:Y:S01]  /*60a0*/  FADD.FTZ R4, R4, R3 ;  /* 0x0000000304047221 */ /* 0x002fe20000010000 */
[----:B------:R-:W-:Y:S01]  /*60b0*/  IMAD.MOV.U32 R3, RZ, RZ, RZ ;  /* 0x000000ffff037224 */ /* 0x000fe200078e00ff */
[----:B------:R-:W-:Y:S01]  /*60c0*/  PLOP3.LUT P0, PT, PT, PT, PT, 0x8, 0x0 ;  /* 0x000000000000781c */ /* 0x000fe20003f0e170 */
[----:B------:R-:W-:Y:S01]  /*60d0*/  USEL UR36, UR36, URZ, UP0 ;  /* 0x0000003f24247287 */ /* 0x000fe20008000000 */
[----:B--2---:R-:W-:Y:S01]  /*60e0*/  FADD.FTZ R6, R6, R207 ;  /* 0x000000cf06067221 */ /* 0x004fe20000010000 */
[----:B------:R-:W1:Y:S01]  /*60f0*/  SHFL.BFLY PT, R5, R4, 0x1, 0x1f ;  /* 0x0c201f0004057f89 */ /* 0x000e6200000e0000 */
[----:B------:R-:W-:Y:S01]  /*6100*/  IMAD.U32 R204, RZ, RZ, UR4 ;  /* 0x00000004ffcc7e24 */ /* 0x000fe2000f8e00ff */
[----:B------:R-:W-:-:S04]  /*6110*/  USEL UR4, URZ, 0x1, UP0 ;  /* 0x000000013f047887 */ /* 0x000fc80008000000 */
[----:B------:R-:W-:Y:S01]  /*6120*/  ULOP3.LUT UR37, UR37, UR4, URZ, 0x3c, !UPT ;  /* 0x0000000425257292 */ /* 0x000fe2000f8e3c3f */
[----:B-1----:R-:W-:Y:S02]  /*6130*/  FADD.FTZ R10, R4, R5 ;  /* 0x00000005040a7221 */ /* 0x002fe40000010000 */
[----:B------:R-:W1:Y:S03]  /*6140*/  SHFL.BFLY PT, R5, R6, 0x1, 0x1f ;  /* 0x0c201f0006057f89 */ /* 0x000e6600000e0000 */
[----:B------:R-:W-:-:S13]  /*6150*/  FSETP.NE.FTZ.AND P1, PT, R10, RZ, PT ;  /* 0x000000ff0a00720b */ /* 0x000fda0003f35000 */
[----:B------:R-:W2:Y:S01]  /*6160*/  @P1 MUFU.RCP R7, R10 ;  /* 0x0000000a00071308 */ /* 0x000ea20000001000 */
[----:B-1----:R-:W-:-:S07]  /*6170*/  FADD.FTZ R11, R6, R5 ;  /* 0x00000005060b7221 */ /* 0x002fce0000010000 */
[----:B------:R-:W1:Y:S01]  /*6180*/  @P1 MUFU.LG2 R4, R10 ;  /* 0x0000000a00041308 */ /* 0x000e620000000c00 */
[----:B------:R-:W-:Y:S01]  /*6190*/  IMAD.U32 R5, RZ, RZ, UR6 ;  /* 0x00000006ff057e24 */ /* 0x000fe2000f8e00ff */
[----:B------:R-:W-:-:S03]  /*61a0*/  FSETP.NE.FTZ.AND P2, PT, R11, RZ, PT ;  /* 0x000000ff0b00720b */ /* 0x000fc60003f55000 */
[----:B------:R-:W-:Y:S01]  /*61b0*/  @P1 FMUL.FTZ R5, R5, 0.69314718246459960938 ;  /* 0x3f31721805051820 */ /* 0x000fe20000410000 */
        /* <DEDUP_REMOVED lines=9> */
[----:B------:R-:W2:Y:S01]  /*6250*/  @P2 MUFU.LG2 R6, R11 ;  /* 0x0000000b00062308 */ /* 0x000ea20000000c00 */
[-C--:B------:R-:W-:Y:S01]  /*6260*/  FMUL.FTZ R41, R41, R7.reuse ;  /* 0x0000000729297220 */ /* 0x080fe20000410000 */
[-C--:B------:R-:W-:Y:S01]  /*6270*/  FMUL.FTZ R44, R44, R7.reuse ;  /* 0x000000072c2c7220 */ /* 0x080fe20000410000 */
[-C--:B------:R-:W-:Y:S01]  /*6280*/  FMUL.FTZ R45, R45, R7.reuse ;  /* 0x000000072d2d7220 */ /* 0x080fe20000410000 */
[-C--:B------:R-:W-:Y:S01]  /*6290*/  FMUL.FTZ R48, R48, R7.reuse ;  /* 0x0000000730307220 */ /* 0x080fe20000410000 */
[-C--:B------:R-:W-:Y:S01]  /*62a0*/  FMUL.FTZ R49, R49, R7.reuse ;  /* 0x0000000731317220 */ /* 0x080fe20000410000 */
[-C--:B------:R-:W-:Y:S01]  /*62b0*/  FMUL.FTZ R52, R52, R7.reuse ;  /* 0x0000000734347220 */ /* 0x080fe20000410000 */
[-C--:B------:R-:W-:Y:S01]  /*62c0*/  FMUL.FTZ R53, R53, R7.reuse ;  /* 0x0000000735357220 */ /* 0x080fe20000410000 */
[----:B------:R-:W4:Y:S01]  /*62d0*/  @P2 MUFU.RCP R3, R11 ;  /* 0x0000000b00032308 */ /* 0x000f220000001000 */
        /* <DEDUP_REMOVED lines=48> */
[----:B------:R-:W-:Y:S01]  /*65e0*/  @P2 FMUL.FTZ R14, R14, 0.69314718246459960938 ;  /* 0x3f3172180e0e2820 */ /* 0x000fe20000410000 */
[----:B-1----:R-:W-:Y:S01]  /*65f0*/  @P1 FMUL.FTZ R4, R4, 0.69314718246459960938 ;  /* 0x3f31721804041820 */ /* 0x002fe20000410000 */
[----:B--2---:R-:W-:Y:S01]  /*6600*/  @P2 FMUL.FTZ R7, R6, 0.69314718246459960938 ;  /* 0x3f31721806072820 */ /* 0x004fe20000410000 */
        /* <DEDUP_REMOVED lines=66> */
.L_x_7985:
[----:B------:R-:W1:Y:S01]  /*6a30*/  S2R R5, SR_CgaCtaId ;  /* 0x0000000000057919 */ /* 0x000e620000008800 */
[----:B------:R-:W-:Y:S01]  /*6a40*/  MOV R0, 0x400 ;  /* 0x0000040000007802 */ /* 0x000fe20000000f00 */
[----:B------:R-:W-:Y:S01]  /*6a50*/  BSSY B0, `(.L_x_8007) ;  /* 0x00002b0000007945 */ /* 0x000fe20003800000 */
[----:B------:R-:W-:Y:S02]  /*6a60*/  BAR.SYNC.DEFER_BLOCKING 0x5, 0x120 ;  /* 0x0144800000007b1d */ /* 0x000fe40000010000 */
[----:B-1----:R-:W-:-:S05]  /*6a70*/  LEA R0, R5, R0, 0x18 ;  /* 0x0000000005007211 */ /* 0x002fca00078ec0ff */
[----:B------:R-:W1:Y:S02]  /*6a80*/  LDS.128 R4, [R0+0x324d0] ;  /* 0x0324d00000047984 */ /* 0x000e640000000c00 */
[----:B-1----:R-:W-:Y:S01]  /*6a90*/  R2UR UR5, R6 ;  /* 0x00000000060572ca */ /* 0x002fe200000e0000 */
[----:B------:R-:W-:Y:S06]  /*6aa0*/  BAR.ARV 0x4, 0x120 ;  /* 0x0104800000007b1d */ /* 0x000fec0000002000 */
[----:B------:R-:W-:Y:S08]  /*6ab0*/  @P0 BRA `(.L_x_8008) ;  /* 0x0000001c00840947 */ /* 0x000ff00003800000 */
[----:B------:R-:W1:Y:S01]  /*6ac0*/  S2R R13, SR_SWINHI ;  /* 0x00000000000d7919 */ /* 0x000e620000002f00 */
[----:B------:R-:W-:Y:S02]  /*6ad0*/  R2UR UR4, R202 ;  /* 0x00000000ca0472ca */ /* 0x000fe400000e0000 */
[----:B------:R-:W-:Y:S01]  /*6ae0*/  R2UR UR6, R203 ;  /* 0x00000000cb0672ca */ /* 0x000fe200000e0000 */
[----:B------:R-:W-:Y:S01]  /*6af0*/  BAR.SYNC.DEFER_BLOCKING 0x1, 0x100 ;  /* 0x0044000000007b1d */ /* 0x000fe20000010000 */
[----:B------:R-:W-:Y:S02]  /*6b00*/  F2FP.F16.F32.PACK_AB R24, R25, R24 ;  /* 0x000000181918723e */ /* 0x000fe400000000ff */
[----:B------:R-:W-:Y:S02]  /*6b10*/  F2FP.F16.F32.PACK_AB R25, R166, R26 ;  /* 0x0000001aa619723e */ /* 0x000fe400000000ff */
[----:B------:R-:W-:Y:S02]  /*6b20*/  F2FP.F16.F32.PACK_AB R26, R29, R28 ;  /* 0x0000001c1d1a723e */ /* 0x000fe400000000ff */
[----:B------:R-:W-:-:S02]  /*6b30*/  F2FP.F16.F32.PACK_AB R32, R33, R32 ;  /* 0x000000202120723e */ /* 0x000fc400000000ff */
[----:B------:R-:W-:Y:S01]  /*6b40*/  F2FP.F16.F32.PACK_AB R27, R12, R27 ;  /* 0x0000001b0c1b723e */ /* 0x000fe200000000ff */
[----:B------:R-:W-:Y:S01]  /*6b50*/  USHF.L.U32 UR8, UR4, 0x2, URZ ;  /* 0x0000000204087899 */ /* 0x000fe2000800063f */
        /* <DEDUP_REMOVED lines=15> */
[----:B------:R-:W-:Y:S02]  /*6c50*/  MOV R10, R0 ;  /* 0x00000000000a7202 */ /* 0x000fe40000000f00 */
[----:B-1----:R-:W-:Y:S02]  /*6c60*/  MOV R11, R13 ;  /* 0x0000000d000b7202 */ /* 0x002fe40000000f00 */
[----:B------:R-:W-:Y:S02]  /*6c70*/  F2FP.F16.F32.PACK_AB R56, R57, R56 ;  /* 0x000000383938723e */ /* 0x000fe400000000ff */
[----:B------:R-:W-:Y:S01]  /*6c80*/  F2FP.F16.F32.PACK_AB R50, R53, R52 ;  /* 0x000000343532723e */ /* 0x000fe200000000ff */
[----:B------:R-:W-:Y:S01]  /*6c90*/  IMAD.WIDE R106, R221, 0x2, R10 ;  /* 0x00000002dd6a7825 */ /* 0x000fe200078e020a */
[----:B------:R-:W-:-:S02]  /*6ca0*/  F2FP.F16.F32.PACK_AB R51, R160, R51 ;  /* 0x00000033a033723e */ /* 0x000fc400000000ff */
[----:B------:R-:W-:Y:S02]  /*6cb0*/  F2FP.F16.F32.PACK_AB R57, R159, R58 ;  /* 0x0000003a9f39723e */ /* 0x000fe400000000ff */
[C---:B------:R-:W-:Y:S02]  /*6cc0*/  IADD3 R151, P1, R106.reuse, 0x20, RZ ;  /* 0x000000206a977810 */ /* 0x040fe40007f3e0ff */
[C---:B------:R-:W-:Y:S02]  /*6cd0*/  IADD3 R175, P0, R106.reuse, 0x40, RZ ;  /* 0x000000406aaf7810 */ /* 0x040fe40007f1e0ff */
[C---:B------:R-:W-:Y:S01]  /*6ce0*/  IADD3 R183, P5, R106.reuse, 0x4040, RZ ;  /* 0x000040406ab77810 */ /* 0x040fe20007fbe0ff */
[--C-:B------:R-:W-:Y:S01]  /*6cf0*/  IMAD.X R15, RZ, RZ, R107.reuse, P1 ;  /* 0x000000ffff0f7224 */ /* 0x100fe200008e066b */
[C---:B------:R-:W-:Y:S01]  /*6d00*/  IADD3 R177, P4, R106.reuse, 0x60, RZ ;  /* 0x000000606ab17810 */ /* 0x040fe20007f9e0ff */
[--C-:B------:R-:W-:Y:S01]  /*6d10*/  IMAD.X R17, RZ, RZ, R107.reuse, P0 ;  /* 0x000000ffff117224 */ /* 0x100fe200000e066b */
[C---:B------:R-:W-:Y:S01]  /*6d20*/  LOP3.LUT R13, R106.reuse, 0x380, RZ, 0xc0, !PT ;  /* 0x000003806a0d7812 */ /* 0x040fe200078ec0ff */
        /* <DEDUP_REMOVED lines=8> */
[----:B------:R-:W-:Y:S01]  /*6db0*/  LOP3.LUT R14, R151, 0x380, RZ, 0xc0, !PT ;  /* 0x00000380970e7812 */ /* 0x000fe200078ec0ff */
[--C-:B------:R-:W-:Y:S01]  /*6dc0*/  IMAD.X R47, RZ, RZ, R107.reuse, P2 ;  /* 0x000000ffff2f7224 */ /* 0x100fe200010e066b */
[----:B------:R-:W-:Y:S01]  /*6dd0*/  LOP3.LUT R16, R175, 0x380, RZ, 0xc0, !PT ;  /* 0x00000380af107812 */ /* 0x000fe200078ec0ff */
[----:B------:R-:W-:Y:S01]  /*6de0*/  IMAD.X R55, RZ, RZ, R107, P1 ;  /* 0x000000ffff377224 */ /* 0x000fe200008e066b */
[----:B------:R-:W-:Y:S02]  /*6df0*/  LOP3.LUT R18, R177, 0x380, RZ, 0xc0, !PT ;  /* 0x00000380b1127812 */ /* 0x000fe400078ec0ff */
[----:B------:R-:W-:-:S02]  /*6e00*/  IADD3 R4, P5, R106, 0xc020, RZ ;  /* 0x0000c0206a047810 */ /* 0x000fc40007fbe0ff */
[----:B------:R-:W-:Y:S02]  /*6e10*/  SHF.R.U64 R13, R13, 0x3, RZ ;  /* 0x000000030d0d7819 */ /* 0x000fe400000012ff */
[----:B------:R-:W-:Y:S01]  /*6e20*/  LOP3.LUT R20, R179, 0x380, RZ, 0xc0, !PT ;  /* 0x00000380b3147812 */ /* 0x000fe200078ec0ff */
[--C-:B------:R-:W-:Y:S01]  /*6e30*/  IMAD.X R99, RZ, RZ, R107.reuse, P5 ;  /* 0x000000ffff637224 */ /* 0x100fe200028e066b */
[----:B------:R-:W-:Y:S02]  /*6e40*/  IADD3 R189, P0, R106, 0x8020, RZ ;  /* 0x000080206abd7810 */ /* 0x000fe40007f1e0ff */
[----:B------:R-:W-:Y:S02]  /*6e50*/  SHF.R.U64 R14, R14, 0x3, RZ ;  /* 0x000000030e0e7819 */ /* 0x000fe400000012ff */
[----:B------:R-:W-:Y:S01]  /*6e60*/  LOP3.LUT R30, R181, 0x380, RZ, 0xc0, !PT ;  /* 0x00000380b51e7812 */ /* 0x000fe200078ec0ff */
[----:B------:R-:W-:Y:S01]  /*6e70*/  IMAD.X R63, RZ, RZ, R107, P0 ;  /* 0x000000ffff3f7224 */ /* 0x000fe200000e066b */
[----:B------:R-:W-:-:S02]  /*6e80*/  IADD3 R191, P4, R106, 0x8040, RZ ;  /* 0x000080406abf7810 */ /* 0x000fc40007f9e0ff */
[----:B------:R-:W-:Y:S02]  /*6e90*/  SHF.R.U64 R16, R16, 0x3, RZ ;  /* 0x0000000310107819 */ /* 0x000fe400000012ff */
[----:B------:R-:W-:Y:S01]  /*6ea0*/  LOP3.LUT R38, R183, 0x380, RZ, 0xc0, !PT ;  /* 0x00000380b7267812 */ /* 0x000fe200078ec0ff */
[--C-:B------:R-:W-:Y:S01]  /*6eb0*/  IMAD.X R71, RZ, RZ, R107.reuse, P4 ;  /* 0x000000ffff477224 */ /* 0x100fe200020e066b */
[C---:B------:R-:W-:Y:S02]  /*6ec0*/  IADD3 R193, P3, R106.reuse, 0x8060, RZ ;  /* 0x000080606ac17810 */ /* 0x040fe40007f7e0ff */
[C---:B------:R-:W-:Y:S02]  /*6ed0*/  IADD3 R195, P6, R106.reuse, 0xc000, RZ ;  /* 0x0000c0006ac37810 */ /* 0x040fe40007fde0ff */
[C---:B------:R-:W-:Y:S01]  /*6ee0*/  IADD3 R102, P2, R106.reuse, 0xc040, RZ ;  /* 0x0000c0406a667810 */ /* 0x040fe20007f5e0ff */
[--C-:B------:R-:W-:Y:S01]  /*6ef0*/  IMAD.X R79, RZ, RZ, R107.reuse, P3 ;  /* 0x000000ffff4f7224 */ /* 0x100fe200018e066b */
[----:B------:R-:W-:Y:S01]  /*6f00*/  IADD3 R6, P1, R106, 0xc060, RZ ;  /* 0x0000c0606a067810 */ /* 0x000fe20007f3e0ff */
[--C-:B------:R-:W-:Y:S01]  /*6f10*/  IMAD.X R95, RZ, RZ, R107.reuse, P6 ;  /* 0x000000ffff5f7224 */ /* 0x100fe200030e066b */
[----:B------:R-:W-:Y:S01]  /*6f20*/  SHF.R.U64 R18, R18, 0x3, RZ ;  /* 0x0000000312127819 */ /* 0x000fe200000012ff */
[----:B------:R-:W-:Y:S01]  /*6f30*/  IMAD.X R103, RZ, RZ, R107, P2 ;  /* 0x000000ffff677224 */ /* 0x000fe200010e066b */
[----:B------:R-:W-:-:S02]  /*6f40*/  LOP3.LUT R46, R185, 0x380, RZ, 0xc0, !PT ;  /* 0x00000380b92e7812 */ /* 0x000fc400078ec0ff */
[----:B------:R-:W-:Y:S01]  /*6f50*/  LOP3.LUT R106, R13, R106, RZ, 0x3c, !PT ;  /* 0x0000006a0d6a7212 */ /* 0x000fe200078e3cff */
[----:B------:R-:W-:Y:S01]  /*6f60*/  IMAD.X R13, RZ, RZ, R107, P1 ;  /* 0x000000ffff0d7224 */ /* 0x000fe200008e066b */
[----:B------:R-:W-:Y:S02]  /*6f70*/  SHF.R.U64 R20, R20, 0x3, RZ ;  /* 0x0000000314147819 */ /* 0x000fe400000012ff */
[----:B------:R-:W-:Y:S02]  /*6f80*/  LOP3.LUT R54, R187, 0x380, RZ, 0xc0, !PT ;  /* 0x00000380bb367812 */ /* 0x000fe400078ec0ff */
[----:B------:R-:W-:Y:S02]  /*6f90*/  LOP3.LUT R98, R4, 0x380, RZ, 0xc0, !PT ;  /* 0x0000038004627812 */ /* 0x000fe400078ec0ff */
[----:B------:R-:W-:Y:S02]  /*6fa0*/  LOP3.LUT R14, R14, R151, RZ, 0x3c, !PT ;  /* 0x000000970e0e7212 */ /* 0x000fe400078e3cff */
[----:B------:R-:W-:-:S02]  /*6fb0*/  SHF.R.U64 R30, R30, 0x3, RZ ;  /* 0x000000031e1e7819 */ /* 0x000fc400000012ff */
[----:B------:R-:W-:Y:S02]  /*6fc0*/  LOP3.LUT R62, R189, 0x380, RZ, 0xc0, !PT ;  /* 0x00000380bd3e7812 */ /* 0x000fe400078ec0ff */
        /* <DEDUP_REMOVED lines=9> */
[----:B------:R-:W-:Y:S02]  /*7060*/  LOP3.LUT R94, R195, 0x380, RZ, 0xc0, !PT ;  /* 0x00000380c35e7812 */ /* 0x000fe400078ec0ff */
[----:B------:R-:W-:-:S02]  /*7070*/  MOV R106, R106 ;  /* 0x0000006a006a7202 */ /* 0x000fc40000000f00 */
[----:B------:R-:W-:Y:S02]  /*7080*/  SHF.R.U64 R29, R98, 0x3, RZ ;  /* 0x00000003621d7819 */ /* 0x000fe400000012ff */
[----:B------:R-:W-:Y:S01]  /*7090*/  LOP3.LUT R30, R30, R181, RZ, 0x3c, !PT ;  /* 0x000000b51e1e7212 */ /* 0x000fe200078e3cff */
[----:B------:R1:W-:Y:S01]  /*70a0*/  STSM.16.M88.4 [R106], R24 ;  /* 0x000000186a007844 */ /* 0x0003e20000000200 */
[----:B------:R-:W-:Y:S02]  /*70b0*/  SHF.R.U64 R62, R62, 0x3, RZ ;  /* 0x000000033e3e7819 */ /* 0x000fe400000012ff */
[----:B------:R-:W-:Y:S02]  /*70c0*/  LOP3.LUT R107, R102, 0x380, RZ, 0xc0, !PT ;  /* 0x00000380666b7812 */ /* 0x000fe400078ec0ff */
[----:B------:R-:W-:Y:S02]  /*70d0*/  MOV R14, R14 ;  /* 0x0000000e000e7202 */ /* 0x000fe40000000f00 */
[----:B------:R-:W-:-:S02]  /*70e0*/  LOP3.LUT R38, R38, R183, RZ, 0x3c, !PT ;  /* 0x000000b726267212 */ /* 0x000fc400078e3cff */
[----:B------:R-:W-:Y:S01]  /*70f0*/  SHF.R.U64 R70, R70, 0x3, RZ ;  /* 0x0000000346467819 */ /* 0x000fe200000012ff */
[----:B------:R2:W-:Y:S01]  /*7100*/  STSM.16.M88.4 [R14], R32 ;  /* 0x000000200e007844 */ /* 0x0005e20000000200 */
[----:B------:R-:W-:Y:S02]  /*7110*/  MOV R16, R16 ;  /* 0x0000001000107202 */ /* 0x000fe40000000f00 */
[----:B------:R-:W-:Y:S02]  /*7120*/  LOP3.LUT R46, R46, R185, RZ, 0x3c, !PT ;  /* 0x000000b92e2e7212 */ /* 0x000fe400078e3cff */
[----:B------:R-:W-:Y:S01]  /*7130*/  SHF.R.U64 R78, R78, 0x3, RZ ;  /* 0x000000034e4e7819 */ /* 0x000fe200000012ff */
[----:B------:R3:W-:Y:S01]  /*7140*/  STSM.16.M88.4 [R16], R40 ;  /* 0x0000002810007844 */ /* 0x0007e20000000200 */
[----:B------:R-:W-:Y:S02]  /*7150*/  SHF.R.U64 R151, R151, 0x3, RZ ;  /* 0x0000000397977819 */ /* 0x000fe400000012ff */
[----:B------:R-:W-:-:S02]  /*7160*/  MOV R18, R18 ;  /* 0x0000001200127202 */ /* 0x000fc40000000f00 */
[----:B------:R-:W-:Y:S02]  /*7170*/  F2FP.F16.F32.PACK_AB R64, R65, R64 ;  /* 0x000000404140723e */ /* 0x000fe400000000ff */
[----:B------:R-:W-:Y:S01]  /*7180*/  LOP3.LUT R54, R54, R187, RZ, 0x3c, !PT ;  /* 0x000000bb36367212 */ /* 0x000fe200078e3cff */
[----:B------:R3:W-:Y:S01]  /*7190*/  STSM.16.M88.4 [R18], R48 ;  /* 0x0000003012007844 */ /* 0x0007e20000000200 */
[----:B------:R-:W-:Y:S02]  /*71a0*/  SHF.R.U64 R94, R94, 0x3, RZ ;  /* 0x000000035e5e7819 */ /* 0x000fe400000012ff */
[----:B------:R-:W-:Y:S02]  /*71b0*/  LOP3.LUT R98, R29, R4, RZ, 0x3c, !PT ;  /* 0x000000041d627212 */ /* 0x000fe400078e3cff */
[----:B------:R-:W-:Y:S02]  /*71c0*/  MOV R20, R20 ;  /* 0x0000001400147202 */ /* 0x000fe40000000f00 */
[----:B------:R-:W-:-:S02]  /*71d0*/  F2FP.F16.F32.PACK_AB R58, R61, R60 ;  /* 0x0000003c3d3a723e */ /* 0x000fc400000000ff */
[----:B------:R-:W-:Y:S02]  /*71e0*/  F2FP.F16.F32.PACK_AB R59, R158, R59 ;  /* 0x0000003b9e3b723e */ /* 0x000fe400000000ff */
[----:B------:R-:W-:Y:S02]  /*71f0*/  F2FP.F16.F32.PACK_AB R65, R157, R66 ;  /* 0x000000429d41723e */ /* 0x000fe400000000ff */
[----:B------:R-:W-:Y:S01]  /*7200*/  F2FP.F16.F32.PACK_AB R72, R73, R72 ;  /* 0x000000484948723e */ /* 0x000fe200000000ff */
[----:B------:R3:W-:Y:S01]  /*7210*/  STSM.16.M88.4 [R20], R56 ;  /* 0x0000003814007844 */ /* 0x0007e20000000200 */
        /* <DEDUP_REMOVED lines=13> */
[----:B------:R-:W-:Y:S01]  /*72f0*/  LOP3.LUT R78, R78, R193, RZ, 0x3c, !PT ;  /* 0x000000c14e4e7212 */ /* 0x000fe200078e3cff */
[----:B------:R3:W-:Y:S01]  /*7300*/  STSM.16.M88.4 [R38], R72 ;  /* 0x0000004826007844 */ /* 0x0007e20000000200 */
[----:B------:R-:W-:Y:S02]  /*7310*/  LOP3.LUT R12, R151, R6, RZ, 0x3c, !PT ;  /* 0x00000006970c7212 */ /* 0x000fe400078e3cff */
[----:B------:R-:W-:-:S02]  /*7320*/  MOV R46, R46 ;  /* 0x0000002e002e7202 */ /* 0x000fc40000000f00 */
[----:B------:R-:W-:Y:S02]  /*7330*/  F2FP.F16.F32.PACK_AB R82, R85, R84 ;  /* 0x000000545552723e */ /* 0x000fe400000000ff */
[----:B------:R-:W-:Y:S02]  /*7340*/  F2FP.F16.F32.PACK_AB R83, R83, R86 ;  /* 0x000000565353723e */ /* 0x000fe400000000ff */
[----:B------:R-:W-:Y:S02]  /*7350*/  LOP3.LUT R94, R94, R195, RZ, 0x3c, !PT ;  /* 0x000000c35e5e7212 */ /* 0x000fe400078e3cff */
[----:B------:R-:W-:Y:S01]  /*7360*/  MOV R54, R54 ;  /* 0x0000003600367202 */ /* 0x000fe20000000f00 */
[----:B------:R3:W-:Y:S01]  /*7370*/  STSM.16.M88.4 [R46], R80 ;  /* 0x000000502e007844 */ /* 0x0007e20000000200 */
[----:B------:R-:W-:Y:S02]  /*7380*/  MOV R6, R98 ;  /* 0x0000006200067202 */ /* 0x000fe40000000f00 */
[----:B------:R-:W-:-:S02]  /*7390*/  F2FP.F16.F32.PACK_AB R84, R89, R88 ;  /* 0x000000585954723e */ /* 0x000fc400000000ff */
        /* <DEDUP_REMOVED lines=15> */
[----:B-1----:R-:W-:Y:S02]  /*7490*/  F2FP.F16.F32.PACK_AB R106, R109, R108 ;  /* 0x0000006c6d6a723e */ /* 0x002fe400000000ff */
        /* <DEDUP_REMOVED lines=25> */
[----:B------:R-:W-:Y:S01]  /*7630*/  MOV R4, R12 ;  /* 0x0000000c00047202 */ /* 0x000fe20000000f00 */
[----:B------:R-:W-:Y:S01]  /*7640*/  IMAD.U32 R13, RZ, RZ, UR6 ;  /* 0x00000006ff0d7e24 */ /* 0x000fe2000f8e00ff */
[----:B------:R-:W-:Y:S01]  /*7650*/  F2FP.F16.F32.PACK_AB R146, R149, R148 ;  /* 0x000000949592723e */ /* 0x000fe200000000ff */
[----:B------:R3:W-:Y:S01]  /*7660*/  STSM.16.M88.4 [R102], R136 ;  /* 0x0000008866007844 */ /* 0x0007e20000000200 */
[----:B------:R-:W-:Y:S01]  /*7670*/  F2FP.F16.F32.PACK_AB R147, R3, R150 ;  /* 0x000000960393723e */ /* 0x000fe200000000ff */
[----:B------:R-:W-:Y:S01]  /*7680*/  ULDC.64 UR6, c[0x0][0xce0] ;  /* 0x0003380000067ab9 */ /* 0x000fe20000000a00 */
[----:B------:R-:W1:Y:S01]  /*7690*/  LDC R77, c[0x0][0xb88] ;  /* 0x0002e200ff4d7b82 */ /* 0x000e620000000800 */
[----:B------:R-:W-:Y:S01]  /*76a0*/  UISETP.NE.U32.AND UP1, UPT, UR6, URZ, UPT ;  /* 0x0000003f0600728c */ /* 0x000fe2000bf25070 */
[----:B------:R-:W-:Y:S01]  /*76b0*/  PLOP3.LUT P1, PT, PT, PT, UP0, 0x80, 0x0 ;  /* 0x000000000000781c */ /* 0x000fe20003f2f008 */
[----:B------:R3:W-:Y:S01]  /*76c0*/  STSM.16.M88.4 [R4], R144 ;  /* 0x0000009004007844 */ /* 0x0007e20000000200 */
[----:B------:R-:W-:-:S04]  /*76d0*/  IMAD.U32 R12, RZ, RZ, UR4 ;  /* 0x00000004ff0c7e24 */ /* 0x000fc8000f8e00ff */
[----:B------:R-:W-:Y:S01]  /*76e0*/  BAR.SYNC.DEFER_BLOCKING 0x1, 0x100 ;  /* 0x0044000000007b1d */ /* 0x000fe20000010000 */
[----:B------:R-:W-:Y:S01]  /*76f0*/  UISETP.NE.AND.EX UP1, UPT, UR7, URZ, UPT, UP1 ;  /* 0x0000003f0700728c */ /* 0x000fe2000bf25310 */
[----:B------:R-:W-:-:S05]  /*7700*/  IMAD R15, R22, 0x40, R2 ;  /* 0x00000040160f7824 */ /* 0x000fca00078e0202 */
[----:B------:R-:W-:-:S05]  /*7710*/  PLOP3.LUT P2, PT, PT, PT, UP1, 0x80, 0x0 ;  /* 0x000000000000781c */ /* 0x000fca0003f4f018 */
[----:B------:R-:W-:-:S04]  /*7720*/  @UP1 UIADD3 UR6, UP2, UR8, UR6, URZ ;  /* 0x0000000608061290 */ /* 0x000fc8000ff5e03f */
[----:B------:R-:W-:Y:S01]  /*7730*/  @UP1 UIADD3.X UR7, UR9, UR7, URZ, UP2, !UPT ;  /* 0x0000000709071290 */ /* 0x000fe200097fe43f */
[----:B------:R-:W-:-:S04]  /*7740*/  IMAD.WIDE R10, R15, 0x2, R10 ;  /* 0x000000020f0a7825 */ /* 0x000fc800078e020a */
[----:B--2---:R-:W-:Y:S01]  /*7750*/  IMAD.U32 R14, RZ, RZ, UR6 ;  /* 0x00000006ff0e7e24 */ /* 0x004fe2000f8e00ff */
[----:B------:R-:W2:Y:S01]  /*7760*/  @P1 LDG.E R3, desc[UR60][R12.64] ;  /* 0x0000003c0c031981 */ /* 0x000ea2000c1e1900 */
[----:B------:R-:W-:Y:S01]  /*7770*/  IMAD.U32 R15, RZ, RZ, UR7 ;  /* 0x00000007ff0f7e24 */ /* 0x000fe2000f8e00ff */
[----:B------:R-:W-:Y:S01]  /*7780*/  UMOV UR4, URZ ;  /* 0x0000003f00047c82 */ /* 0x000fe20008000000 */
[----:B------:R-:W-:-:S03]  /*7790*/  IADD3 R25, P0, R10, 0x1000, RZ ;  /* 0x000010000a197810 */ /* 0x000fc60007f1e0ff */
[----:B-1----:R3:W5:Y:S01]  /*77a0*/  @P2 LDG.E R77, desc[UR60][R14.64] ;  /* 0x0000003c0e4d2981 */ /* 0x002762000c1e1900 */
[----:B--2---:R-:W-:Y:S01]  /*77b0*/  @P1 R2UR UR4, R3 ;  /* 0x00000000030412ca */ /* 0x004fe200000e0000 */
[----:B---3--:R-:W-:-:S14]  /*77c0*/  @P2 BRA `(.L_x_8009) ;  /* 0x0000000000102947 */ /* 0x008fdc0003800000 */
[----:B------:R-:W-:Y:S05]  /*77d0*/  @!P1 BRA `(.L_x_8009) ;  /* 0x00000000000c9947 */ /* 0x000fea0003800000 */
[----:B------:R-:W2:Y:S04]  /*77e0*/  LDG.E R4, desc[UR60][R12.64] ;  /* 0x0000003c0c047981 */ /* 0x000ea8000c1e1900 */
[----:B-----5:R-:W2:Y:S02]  /*77f0*/  LDG.E R77, desc[UR60][R12.64+0x4] ;  /* 0x0000043c0c4d7981 */ /* 0x020ea4000c1e1900 */
[----:B--2---:R-:W-:-:S07]  /*7800*/  IMAD.IADD R77, R77, 0x1, -R4 ;  /* 0x000000014d4d7824 */ /* 0x004fce00078e0a04 */
.L_x_8009:
[----:B------:R-:W-:Y:S01]  /*7810*/  R2UR UR16, R201 ;  /* 0x00000000c91072ca */ /* 0x000fe200000e0000 */
[----:B------:R-:W-:Y:S01]  /*7820*/  ULDC.64 UR12, c[0x0][0xc70] ;  /* 0x00031c00000c7ab9 */ /* 0x000fe20000000a00 */
[----:B------:R-:W-:Y:S01]  /*7830*/  R2UR UR15, R203 ;  /* 0x00000000cb0f72ca */ /* 0x000fe200000e0000 */
[----:B------:R-:W-:Y:S01]  /*7840*/  USHF.R.S32.HI UR9, URZ, 0x1f, UR4 ;  /* 0x0000001f3f097899 */ /* 0x000fe20008011404 */
[----:B------:R-:W-:Y:S01]  /*7850*/  R2UR UR14, R202 ;  /* 0x00000000ca0e72ca */ /* 0x000fe200000e0000 */
[----:B------:R-:W-:Y:S01]  /*7860*/  UMOV UR8, UR4 ;  /* 0x0000000400087c82 */ /* 0x000fe20008000000 */
[----:B------:R-:W-:Y:S01]  /*7870*/  LOP3.LUT R24, R25, 0x380, RZ, 0xc0, !PT ;  /* 0x0000038019187812 */ /* 0x000fe200078ec0ff */
[----:B------:R-:W-:Y:S01]  /*7880*/  IMAD R6, R200, 0x80, R220 ;  /* 0x00000080c8067824 */ /* 0x000fe200078e02dc */
[C---:B------:R-:W-:Y:S02]  /*7890*/  IADD3 R17, P1, R10.reuse, 0x2000, RZ ;  /* 0x000020000a117810 */ /* 0x040fe40007f3e0ff */
[----:B------:R-:W-:-:S02]  /*78a0*/  IADD3 R13, P2, R10, 0x3000, RZ ;  /* 0x000030000a0d7810 */ /* 0x000fc40007f5e0ff */
[----:B------:R-:W-:Y:S01]  /*78b0*/  SHF.R.U64 R24, R24, 0x3, RZ ;  /* 0x0000000318187819 */ /* 0x000fe200000012ff */
[----:B------:R-:W-:Y:S01]  /*78c0*/  USHF.R.S32.HI UR11, URZ, 0x1f, UR16 ;  /* 0x0000001f3f0b7899 */ /* 0x000fe20008011410 */
[----:B------:R-:W-:Y:S01]  /*78d0*/  LOP3.LUT R16, R17, 0x380, RZ, 0xc0, !PT ;  /* 0x0000038011107812 */ /* 0x000fe200078ec0ff */
[----:B------:R-:W-:Y:S01]  /*78e0*/  USEL UR15, UR15, URZ, !UP0 ;  /* 0x0000003f0f0f7287 */ /* 0x000fe2000c000000 */
[----:B------:R-:W-:Y:S01]  /*78f0*/  LOP3.LUT R12, R13, 0x380, RZ, 0xc0, !PT ;  /* 0x000003800d0c7812 */ /* 0x000fe200078ec0ff */
[----:B------:R-:W-:Y:S01]  /*7900*/  UIMAD UR10, UR11, UR12, URZ ;  /* 0x0000000c0b0a72a4 */ /* 0x000fe2000f8e023f */
[----:B------:R-:W-:Y:S01]  /*7910*/  SHF.R.S32.HI R3, RZ, 0x1f, R6 ;  /* 0x0000001fff037819 */ /* 0x000fe20000011406 */
[----:B------:R-:W-:Y:S01]  /*7920*/  UIMAD.WIDE.U32 UR6, UR16, UR12, UR8 ;  /* 0x0000000c100672a5 */ /* 0x000fe2000f8e0008 */
[----:B------:R-:W-:Y:S01]  /*7930*/  LOP3.LUT R24, R24, R25, RZ, 0x3c, !PT ;  /* 0x0000001918187212 */ /* 0x000fe200078e3cff */
[----:B------:R-:W-:Y:S01]  /*7940*/  UIMAD UR10, UR16, UR13, UR10 ;  /* 0x0000000d100a72a4 */ /* 0x000fe2000f8e020a */
[----:B------:R-:W-:Y:S01]  /*7950*/  SHF.R.U64 R16, R16, 0x3, RZ ;  /* 0x0000000310107819 */ /* 0x000fe200000012ff */
[----:B------:R-:W-:Y:S01]  /*7960*/  USEL UR14, UR14, URZ, !UP0 ;  /* 0x0000003f0e0e7287 */ /* 0x000fe2000c000000 */
[----:B------:R-:W-:Y:S01]  /*7970*/  SHF.R.U64 R12, R12, 0x3, RZ ;  /* 0x000000030c0c7819 */ /* 0x000fe200000012ff */
[----:B------:R-:W-:Y:S01]  /*7980*/  ULDC.64 UR12, c[0x0][0xc78] ;  /* 0x00031e00000c7ab9 */ /* 0x000fe20000000a00 */
[----:B------:R-:W-:Y:S01]  /*7990*/  UIADD3 UR7, UR7, UR10, URZ ;  /* 0x0000000a07077290 */ /* 0x000fe2000fffe03f */
[--C-:B------:R-:W-:Y:S01]  /*79a0*/  IMAD.X R25, RZ, RZ, R11.reuse, P0 ;  /* 0x000000ffff197224 */ /* 0x100fe200000e060b */
[----:B------:R-:W-:Y:S01]  /*79b0*/  UIMAD UR8, UR15, UR12, URZ ;  /* 0x0000000c0f0872a4 */ /* 0x000fe2000f8e023f */
[----:B------:R-:W-:Y:S01]  /*79c0*/  IADD3 R69, P0, R10, 0x8000, RZ ;  /* 0x000080000a457810 */ /* 0x000fe20007f1e0ff */
[----:B------:R-:W-:Y:S01]  /*79d0*/  UIMAD.WIDE.U32 UR6, UR14, UR12, UR6 ;  /* 0x0000000c0e0672a5 */ /* 0x000fe2000f8e0006 */
[----:B------:R-:W-:Y:S01]  /*79e0*/  LOP3.LUT R16, R16, R17, RZ, 0x3c, !PT ;  /* 0x0000001110107212 */ /* 0x000fe200078e3cff */
[----:B------:R-:W-:Y:S01]  /*79f0*/  UIMAD UR8, UR14, UR13, UR8 ;  /* 0x0000000d0e0872a4 */ /* 0x000fe2000f8e0208 */
[----:B------:R-:W-:Y:S01]  /*7a00*/  LOP3.LUT R12, R12, R13, RZ, 0x3c, !PT ;  /* 0x0000000d0c0c7212 */ /* 0x000fe200078e3cff */
[--C-:B------:R-:W-:Y:S01]  /*7a10*/  IMAD.X R17, RZ, RZ, R11.reuse, P1 ;  /* 0x000000ffff117224 */ /* 0x100fe200008e060b */
[----:B------:R-:W-:Y:S01]  /*7a20*/  IADD3 R45, P6, R10, 0x4000, RZ ;  /* 0x000040000a2d7810 */ /* 0x000fe20007fde0ff */
[----:B------:R-:W-:Y:S01]  /*7a30*/  IMAD.X R13, RZ, RZ, R11, P2 ;  /* 0x000000ffff0d7224 */ /* 0x000fe200010e060b */
[----:B------:R-:W-:Y:S01]  /*7a40*/  IADD3 R4, P3, R6, UR6, RZ ;  /* 0x0000000606047c10 */ /* 0x000fe2000ff7e0ff */
[----:B------:R-:W-:Y:S01]  /*7a50*/  IMAD.U32 R14, RZ, RZ, UR8 ;  /* 0x00000008ff0e7e24 */ /* 0x000fe2000f8e00ff */
[----:B------:R-:W-:Y:S01]  /*7a60*/  IADD3 R61, P1, R10, 0x9000, RZ ;  /* 0x000090000a3d7810 */ /* 0x000fe20007f3e0ff */
[----:B------:R-:W-:Y:S01]  /*7a70*/  ULDC.64 UR12, c[0x0][0xba0] ;  /* 0x0002e800000c7ab9 */ /* 0x000fe20000000a00 */
[----:B------:R-:W-:-:S02]  /*7a80*/  LOP3.LUT R68, R69, 0x380, RZ, 0xc0, !PT ;  /* 0x0000038045447812 */ /* 0x000fc400078ec0ff */
[----:B------:R-:W-:Y:S01]  /*7a90*/  IADD3.X R3, R3, UR7, R14, P3, !PT ;  /* 0x0000000703037c10 */ /* 0x000fe20009ffe40e */
[----:B------:R-:W-:Y:S01]  /*7aa0*/  ULDC.64 UR6, c[0x0][0xc40] ;  /* 0x0003100000067ab9 */ /* 0x000fe20000000a00 */
[----:B------:R-:W-:Y:S02]  /*7ab0*/  IADD3 R49, P2, R10, 0xa000, RZ ;  /* 0x0000a0000a317810 */ /* 0x000fe40007f5e0ff */
[----:B------:R-:W-:Y:S02]  /*7ac0*/  LEA R50, P3, R4, UR6, 0x2 ;  /* 0x0000000604327c11 */ /* 0x000fe4000f8610ff */
[----:B------:R-:W-:Y:S02]  /*7ad0*/  IADD3 R41, P5, R10, 0x5000, RZ ;  /* 0x000050000a297810 */ /* 0x000fe40007fbe0ff */
[----:B------:R-:W-:Y:S01]  /*7ae0*/  LEA.HI.X R51, R4, UR7, R3, 0x2, P3 ;  /* 0x0000000704337c11 */ /* 0x000fe200098f1403 */
[----:B------:R-:W-:Y:S01]  /*7af0*/  VIADD R4, R6, 0x8 ;  /* 0x0000000806047836 */ /* 0x000fe20000000000 */
[----:B------:R-:W-:-:S02]  /*7b00*/  IADD3 R37, P4, R10, 0x6000, RZ ;  /* 0x000060000a257810 */ /* 0x000fc40007f9e0ff */
[----:B------:R-:W-:Y:S02]  /*7b10*/  IADD3 R29, P3, R10, 0x7000, RZ ;  /* 0x000070000a1d7810 */ /* 0x000fe40007f7e0ff */
[----:B------:R-:W-:Y:S02]  /*7b20*/  LOP3.LUT R44, R45, 0x380, RZ, 0xc0, !PT ;  /* 0x000003802d2c7812 */ /* 0x000fe400078ec0ff */
[----:B------:R-:W-:Y:S02]  /*7b30*/  LOP3.LUT R60, R61, 0x380, RZ, 0xc0, !PT ;  /* 0x000003803d3c7812 */ /* 0x000fe400078ec0ff */
[----:B------:R-:W-:Y:S02]  /*7b40*/  SHF.R.U64 R68, R68, 0x3, RZ ;  /* 0x0000000344447819 */ /* 0x000fe400000012ff */
[----:B------:R-:W-:Y:S02]  /*7b50*/  LOP3.LUT R48, R49, 0x380, RZ, 0xc0, !PT ;  /* 0x0000038031307812 */ /* 0x000fe400078ec0ff */
[----:B------:R-:W-:-:S02]  /*7b60*/  LOP3.LUT R40, R41, 0x380, RZ, 0xc0, !PT ;  /* 0x0000038029287812 */ /* 0x000fc400078ec0ff */
[----:B------:R-:W-:Y:S02]  /*7b70*/  LOP3.LUT R36, R37, 0x380, RZ, 0xc0, !PT ;  /* 0x0000038025247812 */ /* 0x000fe400078ec0ff */
[----:B------:R-:W-:Y:S02]  /*7b80*/  LOP3.LUT R28, R29, 0x380, RZ, 0xc0, !PT ;  /* 0x000003801d1c7812 */ /* 0x000fe400078ec0ff */
[----:B------:R-:W-:Y:S02]  /*7b90*/  SHF.R.U64 R44, R44, 0x3, RZ ;  /* 0x000000032c2c7819 */ /* 0x000fe400000012ff */
[----:B------:R-:W-:Y:S02]  /*7ba0*/  SHF.R.U64 R60, R60, 0x3, RZ ;  /* 0x000000033c3c7819 */ /* 0x000fe400000012ff */
[----:B------:R-:W-:Y:S01]  /*7bb0*/  LOP3.LUT R68, R68, R69, RZ, 0x3c, !PT ;  /* 0x0000004544447212 */ /* 0x000fe200078e3cff */
[----:B------:R-:W-:Y:S01]  /*7bc0*/  IMAD.X R69, RZ, RZ, R11, P0 ;  /* 0x000000ffff457224 */ /* 0x000fe200000e060b */
[----:B------:R-:W-:-:S02]  /*7bd0*/  SHF.R.U64 R48, R48, 0x3, RZ ;  /* 0x0000000330307819 */ /* 0x000fc400000012ff */
[----:B------:R-:W-:Y:S02]  /*7be0*/  LOP3.LUT P0, RZ, R205, 0x3, RZ, 0xc0, !PT ;  /* 0x00000003cdff7812 */ /* 0x000fe4000780c0ff */
        /* <DEDUP_REMOVED lines=8> */
[----:B------:R-:W-:Y:S01]  /*7c70*/  IMAD.X R49, RZ, RZ, R11, P2 ;  /* 0x000000ffff317224 */ /* 0x000fe200010e060b */
[----:B------:R-:W-:-:S02]  /*7c80*/  IADD3 R21, P6, R10, 0xb000, RZ ;  /* 0x0000b0000a157810 */ /* 0x000fc40007fde0ff */
[----:B-----5:R-:W-:Y:S02]  /*7c90*/  ISETP.GE.OR P1, PT, R6, R77, P0 ;  /* 0x0000004d0600720c */ /* 0x020fe40000726670 */
        /* <DEDUP_REMOVED lines=9> */
[C---:B------:R-:W-:Y:S01]  /*7d30*/  LOP3.LUT R15, R10.reuse, 0x380, RZ, 0xc0, !PT ;  /* 0x000003800a0f7812 */ /* 0x040fe200078ec0ff */
[----:B------:R-:W-:Y:S01]  /*7d40*/  UIMAD UR6, UR9, UR12, URZ ;  /* 0x0000000c090672a4 */ /* 0x000fe2000f8e023f */
[----:B------:R-:W-:Y:S01]  /*7d50*/  IADD3 R57, P3, R10, 0xe000, RZ ;  /* 0x0000e0000a397810 */ /* 0x000fe20007f7e0ff */
[----:B------:R-:W-:Y:S01]  /*7d60*/  IMAD.U32 R23, RZ, RZ, UR12 ;  /* 0x0000000cff177e24 */ /* 0x000fe2000f8e00ff */
[----:B------:R-:W-:Y:S01]  /*7d70*/  ISETP.GE.OR P0, PT, R4, R77, P0 ;  /* 0x0000004d0400720c */ /* 0x000fe20000706670 */
[----:B------:R-:W-:Y:S01]  /*7d80*/  IMAD.X R53, RZ, RZ, R11, P2 ;  /* 0x000000ffff357224 */ /* 0x000fe200010e060b */
[----:B------:R-:W-:Y:S01]  /*7d90*/  LOP3.LUT R20, R21, 0x380, RZ, 0xc0, !PT ;  /* 0x0000038015147812 */ /* 0x000fe200078ec0ff */
[----:B------:R-:W-:Y:S01]  /*7da0*/  @!P1 STG.E desc[UR60][R50.64], R9 ;  /* 0x0000000932009986 */ /* 0x000fe2000c10193c */
[----:B------:R-:W-:-:S02]  /*7db0*/  LOP3.LUT R3, R6, 0x380, RZ, 0xc0, !PT ;  /* 0x0000038006037812 */ /* 0x000fc400078ec0ff */
[----:B------:R-:W-:Y:S02]  /*7dc0*/  LOP3.LUT R72, R73, 0x380, RZ, 0xc0, !PT ;  /* 0x0000038049487812 */ /* 0x000fe400078ec0ff */
[----:B------:R-:W-:Y:S02]  /*7dd0*/  LOP3.LUT R64, R65, 0x380, RZ, 0xc0, !PT ;  /* 0x0000038041407812 */ /* 0x000fe400078ec0ff */
[----:B------:R-:W-:Y:S02]  /*7de0*/  LOP3.LUT R56, R57, 0x380, RZ, 0xc0, !PT ;  /* 0x0000038039387812 */ /* 0x000fe400078ec0ff */
[----:B------:R-:W-:Y:S01]  /*7df0*/  SHF.R.U64 R20, R20, 0x3, RZ ;  /* 0x0000000314147819 */ /* 0x000fe200000012ff */
[----:B------:R1:W-:Y:S01]  /*7e00*/  @!P0 STG.E desc[UR60][R50.64+0x20], R8 ;  /* 0x0000200832008986 */ /* 0x0003e2000c10193c */
[----:B------:R-:W-:Y:S02]  /*7e10*/  SHF.R.U64 R15, R15, 0x3, RZ ;  /* 0x000000030f0f7819 */ /* 0x000fe400000012ff */
[----:B------:R-:W-:Y:S01]  /*7e20*/  SHF.R.U64 R3, R3, 0x3, RZ ;  /* 0x0000000303037819 */ /* 0x000fe200000012ff */
[----:B------:R-:W-:Y:S01]  /*7e30*/  UIMAD UR6, UR4, UR13, UR6 ;  /* 0x0000000d040672a4 */ /* 0x000fe2000f8e0206 */
[----:B------:R-:W-:Y:S01]  /*7e40*/  SHF.R.U64 R72, R72, 0x3, RZ ;  /* 0x0000000348487819 */ /* 0x000fe200000012ff */
[----:B------:R-:W5:Y:S01]  /*7e50*/  LD.E.128 R24, desc[UR60][R24.64] ;  /* 0x0000003c18187980 */ /* 0x000f62000c101d00 */
[----:B------:R-:W-:-:S02]  /*7e60*/  SHF.R.U64 R64, R64, 0x3, RZ ;  /* 0x0000000340407819 */ /* 0x000fc400000012ff */
[----:B------:R-:W-:Y:S01]  /*7e70*/  SHF.R.U64 R56, R56, 0x3, RZ ;  /* 0x0000000338387819 */ /* 0x000fe200000012ff */
[----:B------:R-:W5:Y:S01]  /*7e80*/  LD.E.128 R16, desc[UR60][R16.64] ;  /* 0x0000003c10107980 */ /* 0x000f62000c101d00 */
[----:B------:R-:W-:Y:S01]  /*7e90*/  LOP3.LUT R20, R20, R21, RZ, 0x3c, !PT ;  /* 0x0000001514147212 */ /* 0x000fe200078e3cff */
[--C-:B------:R-:W-:Y:S01]  /*7ea0*/  IMAD.X R21, RZ, RZ, R11.reuse, P6 ;  /* 0x000000ffff157224 */ /* 0x100fe200030e060b */
[----:B------:R-:W-:Y:S01]  /*7eb0*/  LOP3.LUT R10, R15, R10, RZ, 0x3c, !PT ;  /* 0x0000000a0f0a7212 */ /* 0x000fe200078e3cff */
[----:B------:R-:W5:Y:S01]  /*7ec0*/  LD.E.128 R44, desc[UR60][R44.64] ;  /* 0x0000003c2c2c7980 */ /* 0x000f62000c101d00 */
[----:B------:R-:W-:Y:S02]  /*7ed0*/  LOP3.LUT R52, R3, R6, RZ, 0x3c, !PT ;  /* 0x0000000603347212 */ /* 0x000fe400078e3cff */
[--C-:B------:R-:W-:Y:S01]  /*7ee0*/  SHF.R.S32.HI R3, RZ, 0x1f, R2.reuse ;  /* 0x0000001fff037819 */ /* 0x100fe20000011402 */
[----:B------:R-:W5:Y:S01]  /*7ef0*/  LD.E.128 R32, desc[UR60][R10.64] ;  /* 0x0000003c0a207980 */ /* 0x000f62000c101d00 */
[----:B------:R-:W-:Y:S01]  /*7f00*/  LOP3.LUT R72, R72, R73, RZ, 0x3c, !PT ;  /* 0x0000004948487212 */ /* 0x000fe200078e3cff */
[--C-:B------:R-:W-:Y:S01]  /*7f10*/  IMAD.X R73, RZ, RZ, R11.reuse, P5 ;  /* 0x000000ffff497224 */ /* 0x100fe200028e060b */
[----:B------:R-:W-:Y:S01]  /*7f20*/  LOP3.LUT R64, R64, R65, RZ, 0x3c, !PT ;  /* 0x0000004140407212 */ /* 0x000fe200078e3cff */
[--C-:B------:R-:W-:Y:S01]  /*7f30*/  IMAD.X R65, RZ, RZ, R11.reuse, P4 ;  /* 0x000000ffff417224 */ /* 0x100fe200020e060b */
[----:B------:R-:W-:Y:S01]  /*7f40*/  LOP3.LUT R56, R56, R57, RZ, 0x3c, !PT ;  /* 0x0000003938387212 */ /* 0x000fe200078e3cff */
[----:B------:R-:W-:Y:S01]  /*7f50*/  IMAD.X R57, RZ, RZ, R11, P3 ;  /* 0x000000ffff397224 */ /* 0x000fe200018e060b */
[----:B------:R-:W5:Y:S04]  /*7f60*/  LD.E.128 R12, desc[UR60][R12.64] ;  /* 0x0000003c0c0c7980 */ /* 0x000f68000c101d00 */
[----:B-1----:R1:W5:Y:S04]  /*7f70*/  LD.E.128 R8, desc[UR60][R20.64] ;  /* 0x0000003c14087980 */ /* 0x002368000c101d00 */
[----:B------:R-:W5:Y:S04]  /*7f80*/  LD.E.128 R40, desc[UR60][R40.64] ;  /* 0x0000003c28287980 */ /* 0x000f68000c101d00 */
[----:B------:R-:W5:Y:S01]  /*7f90*/  LD.E.128 R36, desc[UR60][R36.64] ;  /* 0x0000003c24247980 */ /* 0x000f62000c101d00 */
[----:B-1----:R-:W-:-:S03]  /*7fa0*/  IMAD.WIDE.U32 R20, R23, UR4, R2 ;  /* 0x0000000417147c25 */ /* 0x002fc6000f8e0002 */
        /* <DEDUP_REMOVED lines=22> */
[CC--:B------:R-:W-:Y:S01]  /*8110*/  ISETP.GE.AND P3, PT, R22.reuse, R77.reuse, PT ;  /* 0x0000004d1600720c */ /* 0x0c0fe20003f66270 */
[----:B------:R-:W-:Y:S01]  /*8120*/  VIADD R21, R21, UR4 ;  /* 0x0000000415157c36 */ /* 0x000fe20008000000 */
[----:B------:R-:W-:Y:S01]  /*8130*/  UIMAD UR4, UR15, UR6, URZ ;  /* 0x000000060f0472a4 */ /* 0x000fe2000f8e023f */
[----:B------:R-:W-:Y:S02]  /*8140*/  VIADD R3, R22, 0x20 ;  /* 0x0000002016037836 */ /* 0x000fe40000000000 */
[----:B------:R-:W-:Y:S02]  /*8150*/  VIADD R0, R0, 0x32420 ;  /* 0x0003242000007836 */ /* 0x000fe40000000000 */
[----:B------:R-:W-:Y:S01]  /*8160*/  IMAD.U32 R79, RZ, RZ, UR6 ;  /* 0x00000006ff4f7e24 */ /* 0x000fe2000f8e00ff */
[----:B------:R-:W-:Y:S01]  /*8170*/  UIMAD UR4, UR14, UR7, UR4 ;  /* 0x000000070e0472a4 */ /* 0x000fe2000f8e0204 */
[----:B------:R-:W-:Y:S01]  /*8180*/  ISETP.GE.AND P0, PT, R3, R77, PT ;  /* 0x0000004d0300720c */ /* 0x000fe20003f06270 */
[----:B------:R-:W-:Y:S01]  /*8190*/  VIADD R3, R22, 0x40 ;  /* 0x0000004016037836 */ /* 0x000fe20000000000 */
[----:B------:R-:W-:Y:S01]  /*81a0*/  PRMT R0, RZ, 0x654, R0 ;  /* 0x00000654ff007816 */ /* 0x000fe20000000000 */
[----:B------:R-:W-:Y:S01]  /*81b0*/  IMAD.WIDE.U32 R78, R79, UR14, R20 ;  /* 0x0000000e4f4e7c25 */ /* 0x000fe2000f8e0014 */
[----:B------:R-:W-:-:S03]  /*81c0*/  SHF.R.S32.HI R23, RZ, 0x1f, R22 ;  /* 0x0000001fff177819 */ /* 0x000fc60000011416 */
[----:B------:R-:W-:Y:S01]  /*81d0*/  VIADD R4, R22, 0x60 ;  /* 0x0000006016047836 */ /* 0x000fe20000000000 */
[----:B-1----:R1:W-:Y:S01]  /*81e0*/  SYNCS.ARRIVE.TRANS64.RED.A1T0 RZ, [R0+URZ], RZ ;  /* 0x000000ff00ff79a7 */ /* 0x0023e2000810043f */
[----:B------:R-:W-:Y:S01]  /*81f0*/  VIADD R83, R79, UR4 ;  /* 0x000000044f537c36 */ /* 0x000fe20008000000 */
[----:B------:R-:W-:Y:S01]  /*8200*/  BSSY B1, `(.L_x_8010) ;  /* 0x000001b000017945 */ /* 0x000fe20003800000 */
[-C--:B------:R-:W-:Y:S02]  /*8210*/  ISETP.GE.AND P1, PT, R3, R77.reuse, PT ;  /* 0x0000004d0300720c */ /* 0x080fe40003f26270 */
[----:B------:R-:W-:Y:S01]  /*8220*/  ISETP.GE.AND P2, PT, R4, R77, PT ;  /* 0x0000004d0400720c */ /* 0x000fe20003f46270 */
[----:B------:R-:W-:Y:S01]  /*8230*/  IMAD.WIDE R76, R200, 0x80, R22 ;  /* 0x00000080c84c7825 */ /* 0x000fe200078e0216 */
[----:B------:R-:W-:Y:S11]  /*8240*/  @P3 BRA `(.L_x_8011) ;  /* 0x0000000000583947 */ /* 0x000ff60003800000 */
[----:B------:R-:W-:Y:S01]  /*8250*/  ULDC.64 UR6, c[0x0][0xbd8] ;  /* 0x0002f60000067ab9 */ /* 0x000fe20000000a00 */
[----:B------:R-:W-:Y:S01]  /*8260*/  IMAD.MOV.U32 R20, RZ, RZ, R78 ;  /* 0x000000ffff147224 */ /* 0x000fe200078e004e */
[----:B------:R-:W-:Y:S01]  /*8270*/  ULDC UR4, c[0x0][0xb8c] ;  /* 0x0002e30000047ab9 */ /* 0x000fe20000000800 */
[----:B------:R-:W-:Y:S01]  /*8280*/  IMAD R3, R77, UR6, RZ ;  /* 0x000000064d037c24 */ /* 0x000fe2000f8e02ff */
[C---:B------:R-:W-:Y:S01]  /*8290*/  ISETP.GE.AND P4, PT, R2.reuse, UR4, PT ;  /* 0x0000000402007c0c */ /* 0x040fe2000bf86270 */
[----:B------:R-:W-:Y:S02]  /*82a0*/  IMAD.MOV.U32 R21, RZ, RZ, R83 ;  /* 0x000000ffff157224 */ /* 0x000fe400078e0053 */
[----:B-1----:R-:W-:Y:S02]  /*82b0*/  VIADD R0, R2, 0x40 ;  /* 0x0000004002007836 */ /* 0x002fe40000000000 */
        /* <DEDUP_REMOVED lines=15> */
.L_x_8011:
[----:B------:R-:W-:Y:S05]  /*83b0*/  BSYNC B1 ;  /* 0x0000000000017941 */ /* 0x000fea0003800000 */
.L_x_8010:
[----:B------:R-:W-:Y:S04]  /*83c0*/  BSSY B1, `(.L_x_8012) ;  /* 0x000001a000017945 */ /* 0x000fe80003800000 */
[----:B------:R-:W-:Y:S05]  /*83d0*/  @P0 BRA `(.L_x_8013) ;  /* 0x0000000000600947 */ /* 0x000fea0003800000 */
[----:B------:R-:W-:Y:S01]  /*83e0*/  IADD3 R3, P0, R76, 0x20, RZ ;  /* 0x000000204c037810 */ /* 0x000fe20007f1e0ff */
[C---:B------:R-:W-:Y:S01]  /*83f0*/  VIADD R4, R2.reuse, 0x40 ;  /* 0x0000004002047836 */ /* 0x040fe20000000000 */
[----:B------:R-:W-:Y:S01]  /*8400*/  ULDC UR4, c[0x0][0xb8c] ;  /* 0x0002e30000047ab9 */ /* 0x000fe20000000800 */
[----:B------:R-:W-:Y:S01]  /*8410*/  ULDC.64 UR6, c[0x0][0xbd8] ;  /* 0x0002f60000067ab9 */ /* 0x000fe20000000a00 */
[----:B------:R-:W-:Y:S01]  /*8420*/  IMAD.MOV.U32 R20, RZ, RZ, R78 ;  /* 0x000000ffff147224 */ /* 0x000fe200078e004e */
[----:B------:R-:W-:Y:S01]  /*8430*/  ISETP.GE.AND P3, PT, R2, UR4, PT ;  /* 0x0000000402007c0c */ /* 0x000fe2000bf66270 */
[----:B-1----:R-:W-:Y:S01]  /*8440*/  IMAD.X R0, RZ, RZ, R77, P0 ;  /* 0x000000ffff007224 */ /* 0x002fe200000e064d */
        /* <DEDUP_REMOVED lines=10> */
[----:B--2--5:R-:W-:Y:S01]  /*84f0*/  LEA R32, P0, R20, UR6, 0x1 ;  /* 0x0000000614207c11 */ /* 0x024fe2000f8008ff */
[----:B------:R-:W-:-:S05]  /*8500*/  IMAD.IADD R3, R21, 0x1, R3 ;  /* 0x0000000115037824 */ /* 0x000fca00078e0203 */
[----:B------:R-:W-:-:S05]  /*8510*/  LEA.HI.X R33, R20, UR7, R3, 0x1, P0 ;  /* 0x0000000714217c11 */ /* 0x000fca00080f0c03 */
[----:B------:R3:W-:Y:S04]  /*8520*/  @!P3 STG.E.128 desc[UR60][R32.64], R24 ;  /* 0x000000182000b986 */ /* 0x0007e8000c101d3c */
[----:B------:R3:W-:Y:S04]  /*8530*/  @!P4 STG.E.128 desc[UR60][R32.64+0x80], R40 ;  /* 0x000080282000c986 */ /* 0x0007e8000c101d3c */
[----:B------:R3:W-:Y:S04]  /*8540*/  @!P5 STG.E.128 desc[UR60][R32.64+0x100], R60 ;  /* 0x0001003c2000d986 */ /* 0x0007e8000c101d3c */
[----:B------:R3:W-:Y:S02]  /*8550*/  @!P6 STG.E.128 desc[UR60][R32.64+0x180], R64 ;  /* 0x000180402000e986 */ /* 0x0007e4000c101d3c */
.L_x_8013:
[----:B------:R-:W-:Y:S05]  /*8560*/  BSYNC B1 ;  /* 0x0000000000017941 */ /* 0x000fea0003800000 */
.L_x_8012:
        /* <DEDUP_REMOVED lines=19> */
[----:B---3-5:R-:W-:Y:S01]  /*86a0*/  LEA R24, P0, R20, UR6, 0x1 ;  /* 0x0000000614187c11 */ /* 0x028fe2000f8008ff */
[----:B------:R-:W-:-:S05]  /*86b0*/  IMAD.IADD R3, R21, 0x1, R3 ;  /* 0x0000000115037824 */ /* 0x000fca00078e0203 */
[----:B------:R-:W-:-:S05]  /*86c0*/  LEA.HI.X R25, R20, UR7, R3, 0x1, P0 ;  /* 0x0000000714197c11 */ /* 0x000fca00080f0c03 */
[----:B------:R4:W-:Y:S04]  /*86d0*/  @!P1 STG.E.128 desc[UR60][R24.64], R16 ;  /* 0x0000001018009986 */ /* 0x0009e8000c101d3c */
[----:B------:R4:W-:Y:S04]  /*86e0*/  @!P3 STG.E.128 desc[UR60][R24.64+0x80], R36 ;  /* 0x000080241800b986 */ /* 0x0009e8000c101d3c */
[----:B------:R4:W-:Y:S04]  /*86f0*/  @!P4 STG.E.128 desc[UR60][R24.64+0x100], R48 ;  /* 0x000100301800c986 */ /* 0x0009e8000c101d3c */
[----:B------:R4:W-:Y:S02]  /*8700*/  @!P5 STG.E.128 desc[UR60][R24.64+0x180], R56 ;  /* 0x000180381800d986 */ /* 0x0009e4000c101d3c */
.L_x_8015:
[----:B------:R-:W-:Y:S05]  /*8710*/  BSYNC B1 ;  /* 0x0000000000017941 */ /* 0x000fea0003800000 */
.L_x_8014:
[----:B------:R-:W-:Y:S05]  /*8720*/  @P2 BRA `(.L_x_8016) ;  /* 0x0000000c00882947 */ /* 0x000fea0003800000 */
[----:B------:R-:W-:Y:S01]  /*8730*/  IADD3 R3, P0, R76, 0x60, RZ ;  /* 0x000000604c037810 */ /* 0x000fe20007f1e0ff */
[C---:B-1----:R-:W-:Y:S01]  /*8740*/  VIADD R0, R2.reuse, 0x40 ;  /* 0x0000004002007836 */ /* 0x042fe20000000000 */
[----:B------:R-:W-:Y:S01]  /*8750*/  ULDC UR4, c[0x0][0xb8c] ;  /* 0x0002e30000047ab9 */ /* 0x000fe20000000800 */
[----:B------:R-:W-:Y:S01]  /*8760*/  ULDC.64 UR6, c[0x0][0xbd8] ;  /* 0x0002f60000067ab9 */ /* 0x000fe20000000a00 */
[----:B----45:R-:W-:Y:S01]  /*8770*/  IMAD.MOV.U32 R16, RZ, RZ, R78 ;  /* 0x000000ffff107224 */ /* 0x030fe200078e004e */
        /* <DEDUP_REMOVED lines=21> */
.L_x_8008:
[----:B------:R-:W-:Y:S01]  /*88d0*/  R2UR UR4, R202 ;  /* 0x00000000ca0472ca */ /* 0x000fe200000e0000 */
[----:B------:R-:W-:Y:S01]  /*88e0*/  ULDC.64 UR6, c[0x0][0xcd8] ;  /* 0x0003360000067ab9 */ /* 0x000fe20000000a00 */
[----:B------:R-:W-:Y:S01]  /*88f0*/  R2UR UR9, R203 ;  /* 0x00000000cb0972ca */ /* 0x000fe200000e0000 */
[----:B------:R-:W-:Y:S01]  /*8900*/  UISETP.NE.U32.AND UP0, UPT, UR6, URZ, UPT ;  /* 0x0000003f0600728c */ /* 0x000fe2000bf05070 */
[----:B------:R-:W-:-:S03]  /*8910*/  IMAD.MOV.U32 R15, RZ, RZ, RZ ;  /* 0x000000ffff0f7224 */ /* 0x000fc600078e00ff */
[----:B------:R-:W-:-:S06]  /*8920*/  UISETP.NE.AND.EX UP0, UPT, UR7, URZ, UPT, UP0 ;  /* 0x0000003f0700728c */ /* 0x000fcc000bf05300 */
[----:B------:R-:W-:Y:S01]  /*8930*/  USHF.L.U32 UR8, UR4, 0x2, URZ ;  /* 0x0000000204087899 */ /* 0x000fe2000800063f */
[----:B------:R-:W1:Y:S01]  /*8940*/  LDC R13, c[0x0][0xb88] ;  /* 0x0002e200ff0d7b82 */ /* 0x000e620000000800 */
[----:B------:R-:W-:Y:S01]  /*8950*/  USHF.L.U64.HI UR9, UR4, 0x2, UR9 ;  /* 0x0000000204097899 */ /* 0x000fe20008010209 */
[----:B------:R-:W-:Y:S01]  /*8960*/  PLOP3.LUT P1, PT, PT, PT, UP0, 0x80, 0x0 ;  /* 0x000000000000781c */ /* 0x000fe20003f2f008 */
[----:B------:R-:W-:-:S04]  /*8970*/  UIADD3 UR4, UP1, UR8, UR6, URZ ;  /* 0x0000000608047290 */ /* 0x000fc8000ff3e03f */
        /* <DEDUP_REMOVED lines=11> */
[----:B------:R-:W-:-:S05]  /*8a30*/  IMAD.U32 R11, RZ, RZ, UR7 ;  /* 0x00000007ff0b7e24 */ /* 0x000fca000f8e00ff */
[----:B-1----:R2:W5:Y:S01]  /*8a40*/  @P2 LDG.E R13, desc[UR60][R10.64] ;  /* 0x0000003c0a0d2981 */ /* 0x002562000c1e1900 */
[----:B------:R-:W-:Y:S01]  /*8a50*/  ISETP.GE.AND P0, PT, R223, 0x80, PT ;  /* 0x00000080df00780c */ /* 0x000fe20003f06270 */
[----:B------:R-:W-:-:S12]  /*8a60*/  @P2 BRA `(.L_x_8017) ;  /* 0x0000000000102947 */ /* 0x000fd80003800000 */
[----:B------:R-:W-:Y:S05]  /*8a70*/  @!P1 BRA `(.L_x_8017) ;  /* 0x00000000000c9947 */ /* 0x000fea0003800000 */
[----:B------:R-:W3:Y:S04]  /*8a80*/  LDG.E R0, desc[UR60][R8.64] ;  /* 0x0000003c08007981 */ /* 0x000ee8000c1e1900 */
[----:B-----5:R-:W3:Y:S02]  /*8a90*/  LDG.E R13, desc[UR60][R8.64+0x4] ;  /* 0x0000043c080d7981 */ /* 0x020ee4000c1e1900 */
[----:B---3--:R-:W-:-:S07]  /*8aa0*/  IMAD.IADD R13, R13, 0x1, -R0 ;  /* 0x000000010d0d7824 */ /* 0x008fce00078e0a00 */
.L_x_8017:
        /* <DEDUP_REMOVED lines=10> */
[----:B------:R-:W1:Y:S02]  /*8b50*/  S2R R0, SR_TID.X ;  /* 0x0000000000007919 */ /* 0x000e640000002100 */
[----:B-1----:R-:W-:-:S04]  /*8b60*/  IMAD R0, R200, 0x80, R0 ;  /* 0x00000080c8007824 */ /* 0x002fc800078e0200 */
[----:B------:R-:W-:-:S05]  /*8b70*/  VIADD R0, R0, 0xffffff80 ;  /* 0xffffff8000007836 */ /* 0x000fca0000000000 */
[----:B------:R-:W-:-:S13]  /*8b80*/  ISETP.GE.AND P0, PT, R0, R13, PT ;  /* 0x0000000d0000720c */ /* 0x000fda0003f06270 */
[----:B------:R-:W-:Y:S05]  /*8b90*/  @P0 BRA `(.L_x_8019) ;  /* 0x0000000000500947 */ /* 0x000fea0003800000 */
[----:B------:R-:W-:Y:S01]  /*8ba0*/  R2UR UR6, R201 ;  /* 0x00000000c90672ca */ /* 0x000fe200000e0000 */
[----:B------:R-:W-:Y:S01]  /*8bb0*/  ULDC.64 UR10, c[0x0][0xc70] ;  /* 0x00031c00000a7ab9 */ /* 0x000fe20000000a00 */
[C---:B--2---:R-:W-:Y:S01]  /*8bc0*/  IADD3 R8, P0, R0.reuse, R15, RZ ;  /* 0x0000000f00087210 */ /* 0x044fe20007f1e0ff */
[----:B------:R-:W-:Y:S02]  /*8bd0*/  UIMAD UR4, UR7, UR10, URZ ;  /* 0x0000000a070472a4 */ /* 0x000fe4000f8e023f */
[----:B------:R-:W-:Y:S01]  /*8be0*/  IMAD.U32 R3, RZ, RZ, UR10 ;  /* 0x0000000aff037e24 */ /* 0x000fe2000f8e00ff */
[----:B------:R-:W-:-:S07]  /*8bf0*/  LEA.HI.X.SX32 R9, R0, R4, 0x1, P0 ;  /* 0x0000000400097211 */ /* 0x000fce00000f0eff */
        /* <DEDUP_REMOVED lines=14> */
.L_x_8019:
[----:B------:R-:W-:Y:S05]  /*8ce0*/  BSYNC B1 ;  /* 0x0000000000017941 */ /* 0x000fea0003800000 */
.L_x_8018:
[----:B------:R-:W-:Y:S01]  /*8cf0*/  R2UR UR6, R201 ;  /* 0x00000000c90672ca */ /* 0x000fe200000e0000 */
[----:B------:R-:W-:Y:S01]  /*8d00*/  ULDC.64 UR10, c[0x0][0xba0] ;  /* 0x0002e800000a7ab9 */ /* 0x000fe20000000a00 */
[----:B-1----:R-:W-:Y:S01]  /*8d10*/  IMAD.MOV.U32 R3, RZ, RZ, R17 ;  /* 0x000000ffff037224 */ /* 0x002fe200078e0011 */
[----:B------:R-:W-:Y:S01]  /*8d20*/  BSSY B1, `(.L_x_8020) ;  /* 0x0000032000017945 */ /* 0x000fe20003800000 */
[----:B------:R-:W-:Y:S02]  /*8d30*/  IMAD R0, R4, UR10, RZ ;  /* 0x0000000a04007c24 */ /* 0x000fe4000f8e02ff */
[----:B--2---:R-:W-:-:S04]  /*8d40*/  IMAD.WIDE.U32 R8, R15, UR10, R2 ;  /* 0x0000000a0f087c25 */ /* 0x004fc8000f8e0002 */
        /* <DEDUP_REMOVED lines=8> */
[----:B------:R-:W-:Y:S01]  /*8dd0*/  SHF.R.S32.HI R13, RZ, 0x1f, R22 ;  /* 0x0000001fff0d7819 */ /* 0x000fe20000011416 */
[----:B------:R-:W-:Y:S01]  /*8de0*/  IMAD.WIDE.U32 R8, R3, UR6, R8 ;  /* 0x0000000603087c25 */ /* 0x000fe2000f8e0008 */
[----:B------:R-:W-:-:S02]  /*8df0*/  ULDC.64 UR6, c[0x0][0xbe8] ;  /* 0x0002fa0000067ab9 */ /* 0x000fc40000000a00 */
        /* <DEDUP_REMOVED lines=16> */
[----:B------:R-:W-:Y:S01]  /*8f00*/  VIADD R4, R2, 0x80 ;  /* 0x0000008002047836 */ /* 0x000fe20000000000 */
[----:B------:R-:W-:Y:S01]  /*8f10*/  ULDC.64 UR6, c[0x0][0xbd8] ;  /* 0x0002f60000067ab9 */ /* 0x000fe20000000a00 */
[----:B------:R-:W-:Y:S01]  /*8f20*/  IMAD.MOV.U32 R8, RZ, RZ, R10 ;  /* 0x000000ffff087224 */ /* 0x000fe200078e000a */
[----:B------:R-:W-:Y:S01]  /*8f30*/  ISETP.GE.AND P4, PT, R3, UR4, PT ;  /* 0x0000000403007c0c */ /* 0x000fe2000bf86270 */
[----:B------:R-:W-:Y:S01]  /*8f40*/  IMAD R3, R13, UR6, RZ ;  /* 0x000000060d037c24 */ /* 0x000fe2000f8e02ff */
[----:B------:R-:W-:Y:S01]  /*8f50*/  ISETP.GE.AND P5, PT, R4, UR4, PT ;  /* 0x0000000404007c0c */ /* 0x000fe2000bfa6270 */
[C---:B------:R-:W-:Y:S01]  /*8f60*/  VIADD R4, R2.reuse, 0xc0 ;  /* 0x000000c002047836 */ /* 0x040fe20000000000 */
[----:B------:R-:W-:Y:S01]  /*8f70*/  ISETP.GE.AND P3, PT, R2, UR4, PT ;  /* 0x0000000402007c0c */ /* 0x000fe2000bf66270 */
[----:B------:R-:W-:-:S02]  /*8f80*/  IMAD.MOV.U32 R9, RZ, RZ, R17 ;  /* 0x000000ffff097224 */ /* 0x000fc400078e0011 */
        /* <DEDUP_REMOVED lines=11> */
.L_x_8021:
[----:B------:R-:W-:Y:S05]  /*9040*/  BSYNC B1 ;  /* 0x0000000000017941 */ /* 0x000fea0003800000 */
.L_x_8020:
[----:B------:R-:W-:Y:S01]  /*9050*/  BSSY B1, `(.L_x_8022) ;  /* 0x000001b000017945 */ /* 0x000fe20003800000 */
[----:B------:R-:W-:-:S03]  /*9060*/  ISETP.GE.AND P2, PT, R0, R15, PT ;  /* 0x0000000f0000720c */ /* 0x000fc60003f46270 */
[----:B------:R-:W-:Y:S10]  /*9070*/  @P1 BRA `(.L_x_8023) ;  /* 0x0000000000601947 */ /* 0x000ff40003800000 */
        /* <DEDUP_REMOVED lines=24> */
.L_x_8023:
[----:B------:R-:W-:Y:S05]  /*9200*/  BSYNC B1 ;  /* 0x0000000000017941 */ /* 0x000fea0003800000 */
.L_x_8022:
        /* <DEDUP_REMOVED lines=26> */
.L_x_8025:
[----:B------:R-:W-:Y:S05]  /*93b0*/  BSYNC B1 ;  /* 0x0000000000017941 */ /* 0x000fea0003800000 */
.L_x_8024:
        /* <DEDUP_REMOVED lines=25> */
.L_x_8016:
[----:B------:R-:W-:Y:S05]  /*9550*/  BSYNC B0 ;  /* 0x0000000000007941 */ /* 0x000fea0003800000 */
.L_x_8007:
[----:B------:R-:W-:Y:S02]  /*9560*/  ULDC UR4, c[0x0][0xd14] ;  /* 0x0003450000047ab9 */ /* 0x000fe40000000800 */
[----:B------:R-:W-:-:S13]  /*9570*/  ISETP.GE.AND P0, PT, R7, UR4, PT ;  /* 0x0000000407007c0c */ /* 0x000fda000bf06270 */
[----:B------:R-:W-:Y:S05]  /*9580*/  @!P0 BRA `(.L_x_8026) ;  /* 0xffffff7800348947 */ /* 0x000fea000383ffff */
[----:B------:R-:W-:Y:S05]  /*9590*/  EXIT ;  /* 0x000000000000794d */ /* 0x000fea0003800000 */
.L_x_7982:
        /* <DEDUP_REMOVED lines=61> */
.L_x_8031:
        /* <DEDUP_REMOVED lines=16> */
.L_x_8030:
[----:B------:R-:W-:Y:S05]  /*9a70*/  BSYNC B0 ;  /* 0x0000000000007941 */ /* 0x000fea0003800000 */
.L_x_8029:
        /* <DEDUP_REMOVED lines=26> */
.L_x_8027:
        /* <DEDUP_REMOVED lines=16> */
.L_x_8032:
        /* <DEDUP_REMOVED lines=25> */
.L_x_8028:
[----:B------:R-:W-:Y:S02]  /*9eb0*/  IMAD.MOV.U32 R17, RZ, RZ, RZ ;  /* 0x000000ffff117224 */ /* 0x000fe400078e00ff */
[----:B------:R-:W-:Y:S02]  /*9ec0*/  IMAD.U32 R16, RZ, RZ, UR6 ;  /* 0x00000006ff107e24 */ /* 0x000fe4000f8e00ff */
[----:B------:R-:W-:-:S07]  /*9ed0*/  IMAD.MOV.U32 R18, RZ, RZ, RZ ;  /* 0x000000ffff127224 */ /* 0x000fce00078e00ff */
.L_x_8033:
        /* <DEDUP_REMOVED lines=12> */
[----:B------:R0:W-:Y:S07]  /*9fa0*/  STL [R1+0x4], R0 ;  /* 0x0000040001007387 */ /* 0x0001ee0000100800 */
[----:B------:R-:W-:Y:S05]  /*9fb0*/  @P0 BRA `(.L_x_8034) ;  /* 0x0000003800b80947 */ /* 0x000fea0003800000 */
[----:B0-----:R-:W-:Y:S01]  /*9fc0*/  IMAD.MOV.U32 R0, RZ, RZ, 0x1 ;  /* 0x00000001ff007424 */ /* 0x001fe200078e00ff */
[----:B------:R0:W-:Y:S01]  /*9fd0*/  STL [R1], RZ ;  /* 0x000000ff01007387 */ /* 0x0001e20000100800 */
[----:B------:R-:W-:Y:S01]  /*9fe0*/  ULDC UR51, c[0x0][0xc] ;  /* 0x0000030000337ab9 */ /* 0x000fe20000000800 */
[----:B------:R-:W-:Y:S01]  /*9ff0*/  ULDC.64 UR48, c[0x0][0x198] ;  /* 0x0000660000307ab9 */ /* 0x000fe20000000a00 */
[----:B------:R-:W-:Y:S01]  /*a000*/  UMOV UR50, URZ ;  /* 0x0000003f00327c82 */ /* 0x000fe20008000000 */
[----:B------:R0:W-:Y:S04]  /*a010*/  STL [R1+0x4], R0 ;  /* 0x0000040001007387 */ /* 0x0001e80000100800 */
.L_x_8098:
        /* <DEDUP_REMOVED lines=51> */
.L_x_8035:
        /* <DEDUP_REMOVED lines=29> */
.L_x_8037:
        /* <DEDUP_REMOVED lines=23> */
.L_x_8039:
        /* <DEDUP_REMOVED lines=20> */
.L_x_8041:
        /* <DEDUP_REMOVED lines=16> */
.L_x_8040:
[----:B------:R-:W2:Y:S01]  /*a8d0*/  LDL.LU R2, [R1+0x18] ;  /* 0x0000180001027983 */ /* 0x000ea20000300800 */
[----:B------:R-:W-:Y:S01]  /*a8e0*/  ULDC.64 UR4, c[0x0][0xaf0] ;  /* 0x0002bc0000047ab9 */ /* 0x000fe20000000a00 */
[----:B------:R-:W0:Y:S02]  /*a8f0*/  LDC R4, c[0x0][0x428] ;  /* 0x00010a00ff047b82 */ /* 0x000e240000000800 */
        /* <DEDUP_REMOVED lines=22> */
[----:B------:R-:W2:Y:S01]  /*aa60*/  @P0 LDC R5, c[0x0][0x430] ;  /* 0x00010c00ff050b82 */ /* 0x000ea20000000800 */
[----:B0-----:R-:W-:-:S05]  /*aa70*/  @P0 IMAD.HI.U32 R6, R18, R7, RZ ;  /* 0x0000000712060227 */ /* 0x001fca00078e00ff */
[----:B--2---:R-:W-:Y:S02]  /*aa80*/  @P0 SHF.R.U32.HI R4, RZ, R5, R6 ;  /* 0x00000005ff040219 */ /* 0x004fe40000011606 */
[----:B------:R-:W-:-:S04]  /*aa90*/  ISETP.NE.U32.AND P0, PT, RZ, UR4, PT ;  /* 0x00000004ff007c0c */ /* 0x000fc8000bf05070 */
[----:B------:R-:W-:-:S04]  /*aaa0*/  ISETP.NE.AND.EX P0, PT, RZ, UR5, PT, P0 ;  /* 0x00000005ff007c0c */ /* 0x000fc8000bf05300 */
[----:B-1----:R-:W-:-:S09]  /*aab0*/  SEL R6, R9, RZ, !P0 ;  /* 0x000000ff09067207 */ /* 0x002fd20004000000 */
.L_x_8042:
        /* <DEDUP_REMOVED lines=17> */
.L_x_8114:
[----:B------:R-:W2:Y:S01]  /*abd0*/  LDL R8, [R1+0x14] ;  /* 0x0000140001087983 */ /* 0x000ea20000100800 */
[----:B------:R-:W-:Y:S01]  /*abe0*/  UMOV UR4, 0xffffffff ;  /* 0xffffffff00047882 */ /* 0x000fe20000000000 */
[----:B------:R-:W-:Y:S01]  /*abf0*/  SHF.R.S32.HI R5, RZ, 0x1f, R0 ;  /* 0x0000001fff057819 */ /* 0x000fe20000011400 */
[----:B--2---:R-:W-:Y:S01]  /*ac00*/  VIADD R9, R8, 0xffffffff ;  /* 0xffffffff08097836 */ /* 0x004fe20000000000 */
[----:B------:R-:W-:Y:S06]  /*ac10*/  BRA.DIV UR4, `(.L_x_8044) ;  /* 0x0000003604487947 */ /* 0x000fec000b800000 */
[----:B------:R-:W-:-:S13]  /*ac20*/  ELECT P6, URZ, PT ;  /* 0x00000000003f782f */ /* 0x000fda00038c0000 */
.L_x_8117:
        /* <DEDUP_REMOVED lines=24> */
.L_x_8046:
        /* <DEDUP_REMOVED lines=9> */
.L_x_8118:
        /* <DEDUP_REMOVED lines=11> */
.L_x_8048:
        /* <DEDUP_REMOVED lines=23> */
.L_x_8045:
        /* <DEDUP_REMOVED lines=16> */
[----:B------:R-:W-:Y:S01]  /*b160*/  IMAD.MOV.U32 R6, RZ, RZ, 0x4000 ;  /* 0x00004000ff067424 */ /* 0x000fe200078e00ff */
[----:B------:R-:W-:Y:S01]  /*b170*/  UMOV UR15, 0x12f00000 ;  /* 0x12f00000000f7882 */ /* 0x000fe20000000000 */
[----:B------:R-:W-:Y:S01]  /*b180*/  UMOV UR10, URZ ;  /* 0x0000003f000a7c82 */ /* 0x000fe20008000000 */
[----:B------:R-:W-:Y:S01]  /*b190*/  UIADD3.X UR7, URZ, UR49, URZ, UP0, !UPT ;  /* 0x000000313f077290 */ /* 0x000fe200087fe43f */
[----:B------:R0:W-:Y:S01]  /*b1a0*/  SYNCS.ARRIVE.TRANS64 RZ, [R8+URZ+0x32400], R6 ;  /* 0x0324000608ff79a7 */ /* 0x0001e2000800003f */
[----:B------:R-:W-:-:S02]  /*b1b0*/  UIADD3 UR8, UR16, 0x18400, URZ ;  /* 0x0001840010087890 */ /* 0x000fc4000fffe03f */
[----:B------:R-:W-:Y:S02]  /*b1c0*/  UIADD3 UR9, UR16, 0x32400, URZ ;  /* 0x0003240010097890 */ /* 0x000fe4000fffe03f */
[----:B------:R-:W-:Y:S02]  /*b1d0*/  UIADD3 UR40, UR16, 0x22400, URZ ;  /* 0x0002240010287890 */ /* 0x000fe4000fffe03f */
[----:B------:R-:W-:Y:S02]  /*b1e0*/  UIADD3 UR41, UR16, 0x32410, URZ ;  /* 0x0003241010297890 */ /* 0x000fe4000fffe03f */
[----:B------:R-:W-:Y:S01]  /*b1f0*/  UIADD3 UR32, UR16, 0x26400, URZ ;  /* 0x0002640010207890 */ /* 0x000fe2000fffe03f */
[----:B0-----:R-:W-:Y:S01]  /*b200*/  IMAD.MOV.U32 R6, RZ, RZ, 0x10000 ;  /* 0x00010000ff067424 */ /* 0x001fe200078e00ff */
[----:B------:R-:W-:Y:S01]  /*b210*/  UIADD3 UR24, UR16, 0x2a400, URZ ;  /* 0x0002a40010187890 */ /* 0x000fe2000fffe03f */
[----:B------:R0:W-:Y:S01]  /*b220*/  UTMALDG.4D [UR8], [UR4], desc[UR14] ;  /* 0x00000e08040075b4 */ /* 0x0001e20008019000 */
[----:B------:R-:W-:Y:S01]  /*b230*/  UIADD3 UR16, UR16, 0x2e400, URZ ;  /* 0x0002e40010107890 */ /* 0x000fe2000fffe03f */
[----:B------:R-:W-:Y:S01]  /*b240*/  UMOV UR43, UR11 ;  /* 0x0000000b002b7c82 */ /* 0x000fe20008000000 */
        /* <DEDUP_REMOVED lines=23> */
[----:B0-----:R-:W-:Y:S01]  /*b3c0*/  NOP ;  /* 0x0000000000007918 */ /* 0x001fe20000000000 */
.L_x_8050:
[----:B------:R-:W-:Y:S05]  /*b3d0*/  BSYNC B0 ;  /* 0x0000000000007941 */ /* 0x000fea0003800000 */
.L_x_8049:
        /* <DEDUP_REMOVED lines=8> */
.L_x_8119:
[----:B------:R-:W-:Y:S01]  /*b460*/  ULDC.64 UR38, c[0x0][0x3f8] ;  /* 0x0000fe0000267ab9 */ /* 0x000fe20000000a00 */
[----:B------:R-:W-:Y:S01]  /*b470*/  ULDC.64 UR46, c[0x0][0x408] ;  /* 0x00010200002e7ab9 */ /* 0x000fe20000000a00 */
        /* <DEDUP_REMOVED lines=11> */
.L_x_8120:
        /* <DEDUP_REMOVED lines=11> */
.L_x_8055:
        /* <DEDUP_REMOVED lines=38> */
.L_x_8053:
[----:B------:R-:W-:Y:S05]  /*b840*/  BSYNC B0 ;  /* 0x0000000000007941 */ /* 0x000fea0003800000 */
.L_x_8052:
        /* <DEDUP_REMOVED lines=46> */
.L_x_8062:
[----:B-1----:R-:W1:Y:S01]  /*bb30*/  S2R R3, SR_CgaCtaId ;  /* 0x0000000000037919 */ /* 0x002e620000008800 */
[----:B------:R-:W-:Y:S02]  /*bb40*/  MOV R2, 0x400 ;  /* 0x0000040000027802 */ /* 0x000fe40000000f00 */
[----:B------:R-:W-:Y:S02]  /*bb50*/  SHF.L.U32 R6, R14, 0x1f, RZ ;  /* 0x0000001f0e067819 */ /* 0x000fe400000006ff */
[----:B-1----:R-:W-:-:S05]  /*bb60*/  LEA R2, R3, R2, 0x18 ;  /* 0x0000000203027211 */ /* 0x002fca00078ec0ff */
[----:B------:R-:W-:-:S04]  /*bb70*/  IMAD R3, R15, 0x8, R2 ;  /* 0x000000080f037824 */ /* 0x000fc800078e0202 */
[----:B------:R-:W1:Y:S02]  /*bb80*/  SYNCS.PHASECHK.TRANS64.TRYWAIT P0, [R3+URZ+0x32440], R6 ;  /* 0x03244006030075a7 */ /* 0x000e64000800017f */
[----:B-1----:R-:W-:Y:S05]  /*bb90*/  @!P0 BRA `(.L_x_8063) ;  /* 0x0000002400d08947 */ /* 0x002fea0003800000 */
.L_x_8121:
        /* <DEDUP_REMOVED lines=11> */
.L_x_8064:
        /* <DEDUP_REMOVED lines=22> */
.L_x_8122:
        /* <DEDUP_REMOVED lines=8> */
.L_x_8066:
        /* <DEDUP_REMOVED lines=34> */
.L_x_8061:
[----:B------:R-:W-:Y:S05]  /*c050*/  BSYNC B2 ;  /* 0x0000000000027941 */ /* 0x000fea0003800000 */
.L_x_8060:
[----:B------:R-:W2:Y:S02]  /*c060*/  LDL.LU R2, [R1+0x14] ;  /* 0x0000140001027983 */ /* 0x000ea40000300800 */
[----:B--2---:R-:W-:-:S07]  /*c070*/  VIADD R8, R2, 0xfffffffd ;  /* 0xfffffffd02087836 */ /* 0x004fce0000000000 */
.L_x_8059:
[----:B------:R-:W-:Y:S05]  /*c080*/  BSYNC B1 ;  /* 0x0000000000017941 */ /* 0x000fea0003800000 */
.L_x_8058:
[----:B------:R-:W-:-:S05]  /*c090*/  IMAD.MOV R2, RZ, RZ, -R11 ;  /* 0x000000ffff027224 */ /* 0x000fca00078e0a0b */
[----:B------:R-:W-:-:S13]  /*c0a0*/  ISETP.NE.AND P0, PT, R9, R2, PT ;  /* 0x000000020900720c */ /* 0x000fda0003f05270 */
[----:B------:R-:W-:Y:S05]  /*c0b0*/  @!P0 BRA `(.L_x_8057) ;  /* 0x0000000c00908947 */ /* 0x000fea0003800000 */
.L_x_8081:
        /* <DEDUP_REMOVED lines=15> */
[----:B------:R-:W-:Y:S02]  /*c1b0*/  IMAD.MOV.U32 R11, RZ, RZ, R8 ;  /* 0x000000ffff0b7224 */ /* 0x000fe400078e0008 */
        /* <DEDUP_REMOVED lines=15> */
.L_x_8069:
[----:B------:R-:W2:Y:S01]  /*c2b0*/  S2R R3, SR_CgaCtaId ;  /* 0x0000000000037919 */ /* 0x000ea20000008800 */
[----:B------:R-:W-:-:S04]  /*c2c0*/  MOV R2, 0x400 ;  /* 0x0000040000027802 */ /* 0x000fc80000000f00 */
[----:B--2---:R-:W-:Y:S02]  /*c2d0*/  LEA R2, R3, R2, 0x18 ;  /* 0x0000000203027211 */ /* 0x004fe400078ec0ff */
[----:B------:R-:W-:-:S03]  /*c2e0*/  SHF.L.U32 R3, R10, 0x1f, RZ ;  /* 0x0000001f0a037819 */ /* 0x000fc600000006ff */
[----:B------:R-:W-:-:S04]  /*c2f0*/  IMAD R2, R9, 0x8, R2 ;  /* 0x0000000809027824 */ /* 0x000fc800078e0202 */
[----:B------:R-:W2:Y:S02]  /*c300*/  SYNCS.PHASECHK.TRANS64.TRYWAIT P0, [R2+URZ+0x32440], R3 ;  /* 0x03244003020075a7 */ /* 0x000ea4000800017f */
[----:B--2---:R-:W-:Y:S05]  /*c310*/  @!P0 BRA `(.L_x_8070) ;  /* 0x0000002000188947 */ /* 0x004fea0003800000 */
.L_x_8123:
        /* <DEDUP_REMOVED lines=11> */
.L_x_8071:
        /* <DEDUP_REMOVED lines=21> */
.L_x_8124:
        /* <DEDUP_REMOVED lines=8> */
.L_x_8073:
        /* <DEDUP_REMOVED lines=33> */
.L_x_8068:
[----:B------:R-:W-:Y:S05]  /*c7b0*/  BSYNC B1 ;  /* 0x0000000000017941 */ /* 0x000fea0003800000 */
.L_x_8067:
        /* <DEDUP_REMOVED lines=29> */
.L_x_8076:
[----:B------:R-:W3:Y:S01]  /*c990*/  S2R R3, SR_CgaCtaId ;  /* 0x0000000000037919 */ /* 0x000ee20000008800 */
[----:B------:R-:W-:-:S04]  /*c9a0*/  MOV R2, 0x400 ;  /* 0x0000040000027802 */ /* 0x000fc80000000f00 */
[----:B---3--:R-:W-:Y:S02]  /*c9b0*/  LEA R2, R3, R2, 0x18 ;  /* 0x0000000203027211 */ /* 0x008fe400078ec0ff */
[----:B------:R-:W-:-:S03]  /*c9c0*/  SHF.L.U32 R3, R11, 0x1f, RZ ;  /* 0x0000001f0b037819 */ /* 0x000fc600000006ff */
[----:B------:R-:W-:-:S04]  /*c9d0*/  IMAD R2, R12, 0x8, R2 ;  /* 0x000000080c027824 */ /* 0x000fc800078e0202 */
[----:B------:R-:W3:Y:S02]  /*c9e0*/  SYNCS.PHASECHK.TRANS64.TRYWAIT P0, [R2+URZ+0x32440], R3 ;  /* 0x03244003020075a7 */ /* 0x000ee4000800017f */
[----:B---3--:R-:W-:Y:S05]  /*c9f0*/  @!P0 BRA `(.L_x_8077) ;  /* 0x0000001800888947 */ /* 0x008fea0003800000 */
.L_x_8125:
        /* <DEDUP_REMOVED lines=11> */
.L_x_8078:
        /* <DEDUP_REMOVED lines=22> */
.L_x_8126:
        /* <DEDUP_REMOVED lines=8> */
.L_x_8080:
        /* <DEDUP_REMOVED lines=34> */
.L_x_8075:
[----:B------:R-:W-:Y:S05]  /*ceb0*/  BSYNC B1 ;  /* 0x0000000000017941 */ /* 0x000fea0003800000 */
.L_x_8074:
[C---:B------:R-:W-:Y:S01]  /*cec0*/  ISETP.GT.AND P0, PT, R8.reuse, 0x1, PT ;  /* 0x000000010800780c */ /* 0x040fe20003f04270 */
[----:B------:R-:W-:-:S04]  /*ced0*/  VIADD R2, R8, 0xfffffffe ;  /* 0xfffffffe08027836 */ /* 0x000fc80000000000 */
[----:B------:R-:W-:-:S08]  /*cee0*/  IMAD.MOV.U32 R8, RZ, RZ, R2 ;  /* 0x000000ffff087224 */ /* 0x000fd000078e0002 */
[----:B------:R-:W-:Y:S05]  /*cef0*/  @P0 BRA `(.L_x_8081) ;  /* 0xfffffff000700947 */ /* 0x000fea000383ffff */
.L_x_8057:
[----:B------:R-:W-:Y:S05]  /*cf00*/  BSYNC B0 ;  /* 0x0000000000007941 */ /* 0x000fea0003800000 */
.L_x_8056:
        /* <DEDUP_REMOVED lines=23> */
.L_x_8083:
[----:B------:R-:W-:Y:S05]  /*d080*/  BSYNC B0 ;  /* 0x0000000000007941 */ /* 0x000fea0003800000 */
.L_x_8082:
[----:B--2---:R-:W2:Y:S02]  /*d090*/  LDL.LU R2, [R1+0x4] ;  /* 0x0000040001027983 */ /* 0x004ea40000300800 */
[----:B--2---:R-:W-:-:S05]  /*d0a0*/  LOP3.LUT R2, R2, R0, RZ, 0x3c, !PT ;  /* 0x0000000002027212 */ /* 0x004fca00078e3cff */
[----:B------:R2:W-:Y:S02]  /*d0b0*/  STL [R1+0x4], R2 ;  /* 0x0000040201007387 */ /* 0x0005e40000100800 */
.L_x_8038:
[----:B------:R-:W-:Y:S05]  /*d0c0*/  BSYNC B6 ;  /* 0x0000000000067941 */ /* 0x000fea0003800000 */
.L_x_8036:
[----:B------:R-:W-:-:S03]  /*d0d0*/  UMOV UR4, 0xffffffff ;  /* 0xffffffff00047882 */ /* 0x000fc60000000000 */
[----:B------:R-:W-:Y:S05]  /*d0e0*/  BRA.DIV UR4, `(.L_x_8084) ;  /* 0x0000001204f47947 */ /* 0x000fea000b800000 */
[----:B------:R3:W4:Y:S04]  /*d0f0*/  SHFL.IDX PT, R4, R16, RZ, 0x1f ;  /* 0x00001fff10047589 */ /* 0x00072800000e0000 */
[----:B------:R3:W0:Y:S02]  /*d100*/  SHFL.IDX PT, R5, R16, 0x1, 0x1f ;  /* 0x00201f0010057f89 */ /* 0x00062400000e0000 */
.L_x_8130:
        /* <DEDUP_REMOVED lines=13> */
.L_x_8086:
[----:B------:R-:W-:Y:S05]  /*d1e0*/  BSYNC B0 ;  /* 0x0000000000007941 */ /* 0x000fea0003800000 */
.L_x_8085:
        /* <DEDUP_REMOVED lines=23> */
.L_x_8138:
[----:B------:R-:W-:Y:S02]  /*d360*/  ULDC UR4, c[0x0][0xd10] ;  /* 0x0003440000047ab9 */ /* 0x000fe40000000800 */
[----:B---3--:R-:W-:-:S04]  /*d370*/  IMAD.U32 R16, RZ, RZ, UR4 ;  /* 0x00000004ff107e24 */ /* 0x008fc8000f8e00ff */
[----:B--2---:R-:W-:-:S04]  /*d380*/  IMAD R6, R14, R16, RZ ;  /* 0x000000100e067224 */ /* 0x004fc800078e02ff */
[----:B------:R-:W-:-:S05]  /*d390*/  IMAD.IADD R5, R5, 0x1, R6 ;  /* 0x0000000105057824 */ /* 0x000fca00078e0206 */
[----:B----4-:R-:W-:-:S13]  /*d3a0*/  ISETP.GT.AND P0, PT, R5, R4, PT ;  /* 0x000000040500720c */ /* 0x010fda0003f04270 */
[----:B------:R-:W-:Y:S05]  /*d3b0*/  @P0 BRA `(.L_x_8088) ;  /* 0x0000000000b40947 */ /* 0x000fea0003800000 */
[----:B------:R-:W2:Y:S02]  /*d3c0*/  LDC R0, c[0x0][0xd14] ;  /* 0x00034500ff007b82 */ /* 0x000ea40000000800 */
.L_x_8093:
        /* <DEDUP_REMOVED lines=14> */
.L_x_8091:
[----:B------:R-:W-:Y:S05]  /*d4b0*/  BSYNC B0 ;  /* 0x0000000000007941 */ /* 0x000fea0003800000 */
.L_x_8090:
        /* <DEDUP_REMOVED lines=23> */
.L_x_8146:
[----:B------:R-:W-:Y:S02]  /*d630*/  ULDC UR4, c[0x0][0xd10] ;  /* 0x0003440000047ab9 */ /* 0x000fe40000000800 */
[----:B------:R-:W-:-:S04]  /*d640*/  IMAD.U32 R16, RZ, RZ, UR4 ;  /* 0x00000004ff107e24 */ /* 0x000fc8000f8e00ff */
[----:B--2---:R-:W-:-:S04]  /*d650*/  IMAD R6, R14, R16, RZ ;  /* 0x000000100e067224 */ /* 0x004fc800078e02ff */
[----:B------:R-:W-:-:S05]  /*d660*/  IMAD.IADD R5, R6, 0x1, R5 ;  /* 0x0000000106057824 */ /* 0x000fca00078e0205 */
[----:B------:R-:W-:-:S13]  /*d670*/  ISETP.GT.AND P0, PT, R5, R4, PT ;  /* 0x000000040500720c */ /* 0x000fda0003f04270 */
[----:B------:R-:W-:Y:S05]  /*d680*/  @!P0 BRA `(.L_x_8093) ;  /* 0xfffffffc00508947 */ /* 0x000fea000383ffff */
.L_x_8088:
        /* <DEDUP_REMOVED lines=8> */
.L_x_8150:
[----:B------:R-:W-:Y:S01]  /*d710*/  ISETP.NE.AND P0, PT, R7, RZ, PT ;  /* 0x000000ff0700720c */ /* 0x000fe20003f05270 */
[----:B------:R-:W-:-:S12]  /*d720*/  IMAD.MOV.U32 R14, RZ, RZ, RZ ;  /* 0x000000ffff0e7224 */ /* 0x000fd800078e00ff */
[----:B------:R-:W-:Y:S05]  /*d730*/  @!P0 BRA `(.L_x_8095) ;  /* 0x0000000000108947 */ /* 0x000fea0003800000 */
[----:B------:R-:W-:Y:S01]  /*d740*/  UMOV UR4, 0xffffffff ;  /* 0xffffffff00047882 */ /* 0x000fe20000000000 */
[----:B-1----:R-:W-:Y:S02]  /*d750*/  VIADD R12, R5, 0xffffffff ;  /* 0xffffffff050c7836 */ /* 0x002fe40000000000 */
[----:B------:R-:W-:Y:S05]  /*d760*/  BRA.DIV UR4, `(.L_x_8096) ;  /* 0x0000001604887947 */ /* 0x000fea000b800000 */
[----:B------:R4:W1:Y:S02]  /*d770*/  SHFL.IDX PT, R14, R2, R12, 0x1f ;  /* 0x00001f0c020e7589 */ /* 0x00086400000e0000 */
.L_x_8095:
        /* <DEDUP_REMOVED lines=31> */
.L_x_8089:
[----:B------:R-:W-:Y:S01]  /*d970*/  UMOV UR4, URZ ;  /* 0x0000003f00047c82 */ /* 0x000fe20008000000 */
[----:B------:R-:W-:Y:S01]  /*d980*/  UMOV UR5, URZ ;  /* 0x0000003f00057c82 */ /* 0x000fe20008000000 */
[----:B------:R-:W-:Y:S01]  /*d990*/  ULDC UR6, c[0x0][0xd14] ;  /* 0x0003450000067ab9 */ /* 0x000fe20000000800 */
[----:B------:R-:W-:Y:S02]  /*d9a0*/  IMAD.MOV.U32 R16, RZ, RZ, R4 ;  /* 0x000000ffff107224 */ /* 0x000fe400078e0004 */
[----:B------:R-:W-:Y:S02]  /*d9b0*/  IMAD.U32 R17, RZ, RZ, UR4 ;  /* 0x00000004ff117e24 */ /* 0x000fe4000f8e00ff */
[----:B------:R-:W-:Y:S02]  /*d9c0*/  IMAD.U32 R18, RZ, RZ, UR5 ;  /* 0x00000005ff127e24 */ /* 0x000fe4000f8e00ff */
[----:B------:R-:W-:-:S07]  /*d9d0*/  IMAD.U32 R19, RZ, RZ, UR6 ;  /* 0x00000006ff137e24 */ /* 0x000fce000f8e00ff */
.L_x_8097:
        /* <DEDUP_REMOVED lines=12> */
.L_x_8034:
[----:B------:R-:W3:Y:S01]  /*daa0*/  S2R R3, SR_CgaCtaId ;  /* 0x0000000000037919 */ /* 0x000ee20000008800 */
[----:B------:R-:W-:Y:S01]  /*dab0*/  UIADD3 UR4, UR50, 0x1, URZ ;  /* 0x0000000132047890 */ /* 0x000fe2000fffe03f */
[----:B0-----:R-:W-:-:S03]  /*dac0*/  MOV R0, 0x400 ;  /* 0x0000040000007802 */ /* 0x001fc60000000f00 */
[----:B------:R-:W-:-:S04]  /*dad0*/  ULEA.HI UR5, UR4, UR4, URZ, 0x1 ;  /* 0x0000000404057291 */ /* 0x000fc8000f8f083f */
[----:B------:R-:W-:-:S04]  /*dae0*/  ULOP3.LUT UR5, UR5, 0xfffffffe, URZ, 0xc0, !UPT ;  /* 0xfffffffe05057892 */ /* 0x000fc8000f8ec03f */
[----:B------:R-:W-:Y:S01]  /*daf0*/  UIADD3 UR5, UR4, -UR5, URZ ;  /* 0x8000000504057290 */ /* 0x000fe2000fffe03f */
[----:B---3--:R-:W-:-:S05]  /*db00*/  LEA R0, R3, R0, 0x18 ;  /* 0x0000000003007211 */ /* 0x008fca00078ec0ff */
[----:B------:R-:W-:-:S05]  /*db10*/  IMAD.U32 R3, RZ, RZ, UR5 ;  /* 0x00000005ff037e24 */ /* 0x000fca000f8e00ff */
[----:B------:R-:W-:-:S04]  /*db20*/  SHF.L.U32 R3, R3, 0x1f, RZ ;  /* 0x0000001f03037819 */ /* 0x000fc800000006ff */
[----:B------:R-:W0:Y:S02]  /*db30*/  SYNCS.PHASECHK.TRANS64.TRYWAIT P0, [R0+URZ+0x32420], R3 ;  /* 0x03242003000075a7 */ /* 0x000e24000800017f */
[----:B0-----:R-:W-:Y:S05]  /*db40*/  @!P0 BRA `(.L_x_8099) ;  /* 0x0000001000b48947 */ /* 0x001fea0003800000 */
.L_x_8153:
[----:B------:R-:W-:-:S03]  /*db50*/  UMOV UR4, 0xffffffff ;  /* 0xffffffff00047882 */ /* 0x000fc60000000000 */
[----:B------:R-:W-:Y:S05]  /*db60*/  BRA.DIV UR4, `(.L_x_8100) ;  /* 0x0000001204c07947 */ /* 0x000fea000b800000 */
[----:B--2---:R-:W2:Y:S02]  /*db70*/  S2R R2, SR_TID.X ;  /* 0x0000000000027919 */ /* 0x004ea40000002100 */
[----:B--2---:R-:W-:-:S04]  /*db80*/  SHF.R.U32.HI R2, RZ, 0x5, R2 ;  /* 0x00000005ff027819 */ /* 0x004fc80000011602 */
[----:B------:R-:W-:-:S05]  /*db90*/  LOP3.LUT R2, R2, 0x3, RZ, 0xc0, !PT ;  /* 0x0000000302027812 */ /* 0x000fca00078ec0ff */
[----:B------:R2:W3:Y:S02]  /*dba0*/  SHFL.IDX PT, R14, R2, RZ, 0x1f ;  /* 0x00001fff020e7589 */ /* 0x0004e400000e0000 */
.L_x_8156:
[----:B---3--:R-:W-:Y:S01]  /*dbb0*/  ISETP.NE.AND P0, PT, R14, RZ, PT ;  /* 0x000000ff0e00720c */ /* 0x008fe20003f05270 */
[----:B------:R-:W-:-:S12]  /*dbc0*/  BSSY B0, `(.L_x_8101) ;  /* 0x0000029000007945 */ /* 0x000fd80003800000 */
[----:B------:R-:W-:Y:S05]  /*dbd0*/  @P0 BRA `(.L_x_8102) ;  /* 0x00000000009c0947 */ /* 0x000fea0003800000 */
[----:B------:R-:W-:-:S03]  /*dbe0*/  UMOV UR4, 0xffffffff ;  /* 0xffffffff00047882 */ /* 0x000fc60000000000 */
[----:B------:R-:W-:Y:S05]  /*dbf0*/  BRA.DIV UR4, `(.L_x_8103) ;  /* 0x0000001204d07947 */ /* 0x000fea000b800000 */
[----:B------:R-:W-:-:S13]  /*dc00*/  ELECT P6, URZ, PT ;  /* 0x00000000003f782f */ /* 0x000fda00038c0000 */
.L_x_8159:
        /* <DEDUP_REMOVED lines=8> */
.L_x_8104:
        /* <DEDUP_REMOVED lines=14> */
.L_x_8160:
[----:B------:R-:W2:Y:S02]  /*dd70*/  SYNCS.PHASECHK.TRANS64.TRYWAIT P0, [R7+URZ], R2 ;  /* 0x00000002070075a7 */ /* 0x000ea4000800017f */
[----:B--2---:R-:W-:Y:S05]  /*dd80*/  @!P0 BRA `(.L_x_8106) ;  /* 0x0000001000a08947 */ /* 0x004fea0003800000 */
.L_x_8161:
[----:B------:R-:W-:Y:S05]  /*dd90*/  @!P2 BRA `(.L_x_8107) ;  /* 0x000000000004a947 */ /* 0x000fea0003800000 */
[----:B------:R-:W-:Y:S01]  /*dda0*/  BPT.TRAP 0x1 ;  /* 0x000000040000795c */ /* 0x000fe20000300000 */
.L_x_8107:
[----:B------:R-:W3:Y:S01]  /*ddb0*/  LDL.LU R4, [R1] ;  /* 0x0000000001047983 */ /* 0x000ee20000300800 */
[----:B------:R-:W-:-:S04]  /*ddc0*/  VIADD R0, R0, 0x32460 ;  /* 0x0003246000007836 */ /* 0x000fc80000000000 */
[----:B---3--:R-:W-:-:S04]  /*ddd0*/  IMAD R4, R4, 0x8, R0 ;  /* 0x0000000804047824 */ /* 0x008fc800078e0200 */
[----:B------:R-:W3:Y:S02]  /*dde0*/  SYNCS.PHASECHK.TRANS64.TRYWAIT P0, [R4+URZ], R5 ;  /* 0x00000005040075a7 */ /* 0x000ee4000800017f */
[----:B---3--:R-:W-:Y:S05]  /*ddf0*/  @!P0 BRA `(.L_x_8108) ;  /* 0x0000001000988947 */ /* 0x008fea0003800000 */
.L_x_8162:
[----:B------:R-:W-:-:S07]  /*de00*/  IMAD R3, R3, 0x8, R0 ;  /* 0x0000000803037824 */ /* 0x000fce00078e0200 */
.L_x_8109:
[----:B----4-:R4:W0:Y:S02]  /*de10*/  SYNCS.PHASECHK.TRANS64.TRYWAIT P0, [R3+URZ], R2 ;  /* 0x00000002030075a7 */ /* 0x010824000800017f */
[----:B0-----:R-:W-:Y:S05]  /*de20*/  @!P0 NANOSLEEP.SYNCS 0x989680 ;  /* 0x009896800000895d */ /* 0x001fea0003900000 */
[----:B------:R-:W0:Y:S02]  /*de30*/  @!P0 SYNCS.PHASECHK.TRANS64 P0, [R3+URZ], R2 ;  /* 0x00000002030085a7 */ /* 0x000e24000800007f */
[----:B0-----:R-:W-:Y:S05]  /*de40*/  @!P0 BRA `(.L_x_8109) ;  /* 0xfffffffc00f08947 */ /* 0x001fea000383ffff */
.L_x_8102:
[----:B------:R-:W-:Y:S05]  /*de50*/  BSYNC B0 ;  /* 0x0000000000007941 */ /* 0x000fea0003800000 */
.L_x_8101:
[----:B------:R-:W-:Y:S05]  /*de60*/  EXIT ;  /* 0x000000000000794d */ /* 0x000fea0003800000 */
.L_x_7987:
[----:B0-----:R0:W1:Y:S02]  /*de70*/  SYNCS.PHASECHK.TRANS64.TRYWAIT P0, [R5+URZ+0x32400], R0 ;  /* 0x03240000050075a7 */ /* 0x001064000800017f */
[----:B-1----:R-:W-:Y:S05]  /*de80*/  @!P0 NANOSLEEP.SYNCS 0x989680 ;  /* 0x009896800000895d */ /* 0x002fea0003900000 */
[----:B------:R-:W1:Y:S02]  /*de90*/  @!P0 SYNCS.PHASECHK.TRANS64 P0, [R5+URZ+0x32400], R0 ;  /* 0x03240000050085a7 */ /* 0x000e64000800007f */
[----:B-1----:R-:W-:Y:S05]  /*dea0*/  @!P0 BRA `(.L_x_7987) ;  /* 0xfffffffc00f08947 */ /* 0x002fea000383ffff */
[----:B------:R-:W-:Y:S05]  /*deb0*/  BRA `(.L_x_8110) ;  /* 0xffffff3800907947 */ /* 0x000fea000383ffff */
.L_x_7991:
[----:B--2---:R2:W3:Y:S02]  /*dec0*/  SYNCS.PHASECHK.TRANS64.TRYWAIT P1, [R3+URZ+0x32430], R4 ;  /* 0x03243004030075a7 */ /* 0x0044e4000802017f */
[----:B---3--:R-:W-:Y:S05]  /*ded0*/  @!P1 NANOSLEEP.SYNCS 0x989680 ;  /* 0x009896800000995d */ /* 0x008fea0003900000 */
[----:B------:R-:W3:Y:S02]  /*dee0*/  @!P1 SYNCS.PHASECHK.TRANS64 P1, [R3+URZ+0x32430], R4 ;  /* 0x03243004030095a7 */ /* 0x000ee4000802007f */
[----:B---3--:R-:W-:Y:S05]  /*def0*/  @!P1 BRA `(.L_x_7991) ;  /* 0xfffffffc00f09947 */ /* 0x008fea000383ffff */
[----:B------:R-:W-:Y:S05]  /*df00*/  BRA `(.L_x_7990) ;  /* 0xffffff3800c47947 */ /* 0x000fea000383ffff */
.L_x_7992:
[----:B---3--:R3:W4:Y:S02]  /*df10*/  SYNCS.PHASECHK.TRANS64.TRYWAIT P1, [R5+URZ+0x32410], R0 ;  /* 0x03241000050075a7 */ /* 0x008724000802017f */
[----:B----4-:R-:W-:Y:S05]  /*df20*/  @!P1 NANOSLEEP.SYNCS 0x989680 ;  /* 0x009896800000995d */ /* 0x010fea0003900000 */
[----:B------:R-:W4:Y:S02]  /*df30*/  @!P1 SYNCS.PHASECHK.TRANS64 P1, [R5+URZ+0x32410], R0 ;  /* 0x03241000050095a7 */ /* 0x000f24000802007f */
[----:B----4-:R-:W-:Y:S05]  /*df40*/  @!P1 BRA `(.L_x_7992) ;  /* 0xfffffffc00f09947 */ /* 0x010fea000383ffff */
[----:B------:R-:W-:Y:S05]  /*df50*/  BRA `(.L_x_8111) ;  /* 0xffffff3c008c7947 */ /* 0x000fea000383ffff */
.L_x_7996:
[----:B------:R0:W0:Y:S02]  /*df60*/  SYNCS.PHASECHK.TRANS64.TRYWAIT P1, [R3+URZ+0x32450], R4 ;  /* 0x03245004030075a7 */ /* 0x000024000802017f */
[----:B0-----:R-:W-:Y:S05]  /*df70*/  @!P1 NANOSLEEP.SYNCS 0x989680 ;  /* 0x009896800000995d */ /* 0x001fea0003900000 */
[----:B------:R-:W0:Y:S02]  /*df80*/  @!P1 SYNCS.PHASECHK.TRANS64 P1, [R3+URZ+0x32450], R4 ;  /* 0x03245004030095a7 */ /* 0x000e24000802007f */
[----:B0-----:R-:W-:Y:S05]  /*df90*/  @!P1 BRA `(.L_x_7996) ;  /* 0xfffffffc00f09947 */ /* 0x001fea000383ffff */
[----:B------:R-:W-:Y:S05]  /*dfa0*/  BRA `(.L_x_7995) ;  /* 0xffffff3c00987947 */ /* 0x000fea000383ffff */
.L_x_8001:
[----:B-1----:R-:W-:-:S04]  /*dfb0*/  IMAD.U32 R153, RZ, RZ, UR5 ;  /* 0x00000005ff997e24 */ /* 0x002fc8000f8e00ff */
[----:B------:R1:W2:Y:S03]  /*dfc0*/  SYNCS.PHASECHK.TRANS64.TRYWAIT P3, [R153+URZ+0x32430], R0 ;  /* 0x03243000990075a7 */ /* 0x0002a6000806017f */
[----:B--2---:R-:W-:Y:S05]  /*dfd0*/  @!P3 NANOSLEEP.SYNCS 0x989680 ;  /* 0x009896800000b95d */ /* 0x004fea0003900000 */
[----:B------:R-:W2:Y:S02]  /*dfe0*/  @!P3 SYNCS.PHASECHK.TRANS64 P3, [R153+URZ+0x32430], R0 ;  /* 0x032430009900b5a7 */ /* 0x000ea4000806007f */
[----:B--2---:R-:W-:Y:S05]  /*dff0*/  @!P3 BRA `(.L_x_8001) ;  /* 0xfffffffc00ecb947 */ /* 0x004fea000383ffff */
[----:B------:R-:W-:Y:S05]  /*e000*/  BRA `(.L_x_8000) ;  /* 0xffffff5c008c7947 */ /* 0x000fea000383ffff */
.L_x_8005:
[----:B--2---:R-:W-:-:S04]  /*e010*/  IMAD.U32 R211, RZ, RZ, UR5 ;  /* 0x00000005ffd37e24 */ /* 0x004fc8000f8e00ff */
[----:B------:R2:W3:Y:S03]  /*e020*/  SYNCS.PHASECHK.TRANS64.TRYWAIT P3, [R211+URZ+0x32450], R0 ;  /* 0x03245000d30075a7 */ /* 0x0004e6000806017f */
[----:B---3--:R-:W-:Y:S05]  /*e030*/  @!P3 NANOSLEEP.SYNCS 0x989680 ;  /* 0x009896800000b95d */ /* 0x008fea0003900000 */
[----:B------:R-:W3:Y:S02]  /*e040*/  @!P3 SYNCS.PHASECHK.TRANS64 P3, [R211+URZ+0x32450], R0 ;  /* 0x03245000d300b5a7 */ /* 0x000ee4000806007f */
[----:B---3--:R-:W-:Y:S05]  /*e050*/  @!P3 BRA `(.L_x_8005) ;  /* 0xfffffffc00ecb947 */ /* 0x008fea000383ffff */
[----:B------:R-:W-:Y:S05]  /*e060*/  BRA `(.L_x_8004) ;  /* 0xffffff6000087947 */ /* 0x000fea000383ffff */
.L_x_8043:
        /* <DEDUP_REMOVED lines=11> */
.L_x_8113:
[----:B------:R-:W-:Y:S05]  /*e120*/  BSYNC B0 ;  /* 0x0000000000007941 */ /* 0x000fea0003800000 */
.L_x_8112:
[----:B------:R-:W-:Y:S05]  /*e130*/  BRA `(.L_x_8114) ;  /* 0xffffffc800a47947 */ /* 0x000fea000383ffff */
.L_x_8044:
[----:B------:R-:W-:Y:S01]  /*e140*/  BSSY B0, `(.L_x_8115) ;  /* 0x0000006000007945 */ /* 0x000fe20003800000 */
[----:B------:R-:W-:-:S07]  /*e150*/  IMAD.MOV.U32 R15, RZ, RZ, -0x1 ;  /* 0xffffffffff0f7424 */ /* 0x000fce00078e00ff */
[----:B------:R-:W-:Y:S05]  /*e160*/  WARPSYNC.COLLECTIVE R15, `(.L_x_8116) ;  /* 0x000000000f0c7348 */ /* 0x000fea0003c00000 */
[----:B------:R-:W-:Y:S02]  /*e170*/  ELECT P6, UR62, PT ;  /* 0x00000000003e782f */ /* 0x000fe400038c0000 */
[----:B------:R-:W-:Y:S01]  /*e180*/  MOV R14, UR62 ;  /* 0x0000003e000e7c02 */ /* 0x000fe20008000f00 */
[----:B------:R-:W-:Y:S10]  /*e190*/  ENDCOLLECTIVE ;  /* 0x000000000000791b */ /* 0x000ff40003800000 */
.L_x_8116:
[----:B------:R-:W-:Y:S05]  /*e1a0*/  BSYNC B0 ;  /* 0x0000000000007941 */ /* 0x000fea0003800000 */
.L_x_8115:
[----:B------:R-:W-:Y:S05]  /*e1b0*/  BRA `(.L_x_8117) ;  /* 0xffffffc8009c7947 */ /* 0x000fea000383ffff */
.L_x_8047:
[----:B0-----:R0:W1:Y:S02]  /*e1c0*/  SYNCS.PHASECHK.TRANS64.TRYWAIT P0, [R8+URZ+0x32440], R10 ;  /* 0x0324400a080075a7 */ /* 0x001064000800017f */
[----:B-1----:R-:W-:Y:S05]  /*e1d0*/  @!P0 NANOSLEEP.SYNCS 0x989680 ;  /* 0x009896800000895d */ /* 0x002fea0003900000 */
[----:B------:R-:W1:Y:S02]  /*e1e0*/  @!P0 SYNCS.PHASECHK.TRANS64 P0, [R8+URZ+0x32440], R10 ;  /* 0x0324400a080085a7 */ /* 0x000e64000800007f */
[----:B-1----:R-:W-:Y:S05]  /*e1f0*/  @!P0 BRA `(.L_x_8047) ;  /* 0xfffffffc00f08947 */ /* 0x002fea000383ffff */
[----:B------:R-:W-:Y:S05]  /*e200*/  BRA `(.L_x_8118) ;  /* 0xffffffcc000c7947 */ /* 0x000fea000383ffff */
.L_x_8051:
        /* <DEDUP_REMOVED lines=8> */
.L_x_8054:
[----:B0-----:R0:W1:Y:S02]  /*e290*/  SYNCS.PHASECHK.TRANS64.TRYWAIT P0, [R8+URZ+0x32460], R6 ;  /* 0x03246006080075a7 */ /* 0x001064000800017f */
[----:B-1----:R-:W-:Y:S05]  /*e2a0*/  @!P0 NANOSLEEP.SYNCS 0x989680 ;  /* 0x009896800000895d */ /* 0x002fea0003900000 */
[----:B------:R-:W1:Y:S02]  /*e2b0*/  @!P0 SYNCS.PHASECHK.TRANS64 P0, [R8+URZ+0x32460], R6 ;  /* 0x03246006080085a7 */ /* 0x000e64000800007f */
[----:B-1----:R-:W-:Y:S05]  /*e2c0*/  @!P0 BRA `(.L_x_8054) ;  /* 0xfffffffc00f08947 */ /* 0x002fea000383ffff */
[----:B------:R-:W-:Y:S05]  /*e2d0*/  BRA `(.L_x_8120) ;  /* 0xffffffd000947947 */ /* 0x000fea000383ffff */
.L_x_8063:
[----:B-1----:R1:W2:Y:S02]  /*e2e0*/  SYNCS.PHASECHK.TRANS64.TRYWAIT P0, [R3+URZ+0x32440], R6 ;  /* 0x03244006030075a7 */ /* 0x0022a4000800017f */
[----:B--2---:R-:W-:Y:S05]  /*e2f0*/  @!P0 NANOSLEEP.SYNCS 0x989680 ;  /* 0x009896800000895d */ /* 0x004fea0003900000 */
[----:B------:R-:W2:Y:S02]  /*e300*/  @!P0 SYNCS.PHASECHK.TRANS64 P0, [R3+URZ+0x32440], R6 ;  /* 0x03244006030085a7 */ /* 0x000ea4000800007f */
[----:B--2---:R-:W-:Y:S05]  /*e310*/  @!P0 BRA `(.L_x_8063) ;  /* 0xfffffffc00f08947 */ /* 0x004fea000383ffff */
[----:B------:R-:W-:Y:S05]  /*e320*/  BRA `(.L_x_8121) ;  /* 0xffffffd8001c7947 */ /* 0x000fea000383ffff */
.L_x_8065:
[----:B--2---:R2:W3:Y:S02]  /*e330*/  SYNCS.PHASECHK.TRANS64.TRYWAIT P0, [R3+URZ+0x32460], R6 ;  /* 0x03246006030075a7 */ /* 0x0044e4000800017f */
[----:B---3--:R-:W-:Y:S05]  /*e340*/  @!P0 NANOSLEEP.SYNCS 0x989680 ;  /* 0x009896800000895d */ /* 0x008fea0003900000 */
[----:B------:R-:W3:Y:S02]  /*e350*/  @!P0 SYNCS.PHASECHK.TRANS64 P0, [R3+URZ+0x32460], R6 ;  /* 0x03246006030085a7 */ /* 0x000ee4000800007f */
[----:B---3--:R-:W-:Y:S05]  /*e360*/  @!P0 BRA `(.L_x_8065) ;  /* 0xfffffffc00f08947 */ /* 0x008fea000383ffff */
[----:B------:R-:W-:Y:S05]  /*e370*/  BRA `(.L_x_8122) ;  /* 0xffffffd8008c7947 */ /* 0x000fea000383ffff */
.L_x_8070:
[----:B--2---:R2:W3:Y:S02]  /*e380*/  SYNCS.PHASECHK.TRANS64.TRYWAIT P0, [R2+URZ+0x32440], R3 ;  /* 0x03244003020075a7 */ /* 0x0044e4000800017f */
[----:B---3--:R-:W-:Y:S05]  /*e390*/  @!P0 NANOSLEEP.SYNCS 0x989680 ;  /* 0x009896800000895d */ /* 0x008fea0003900000 */
[----:B------:R-:W3:Y:S02]  /*e3a0*/  @!P0 SYNCS.PHASECHK.TRANS64 P0, [R2+URZ+0x32440], R3 ;  /* 0x03244003020085a7 */ /* 0x000ee4000800007f */
[----:B---3--:R-:W-:Y:S05]  /*e3b0*/  @!P0 BRA `(.L_x_8070) ;  /* 0xfffffffc00f08947 */ /* 0x008fea000383ffff */
[----:B------:R-:W-:Y:S05]  /*e3c0*/  BRA `(.L_x_8123) ;  /* 0xffffffdc00d47947 */ /* 0x000fea000383ffff */
.L_x_8072:
[----:B-1----:R1:W3:Y:S02]  /*e3d0*/  SYNCS.PHASECHK.TRANS64.TRYWAIT P1, [R2+URZ+0x32460], R3 ;  /* 0x03246003020075a7 */ /* 0x0022e4000802017f */
[----:B---3--:R-:W-:Y:S05]  /*e3e0*/  @!P1 NANOSLEEP.SYNCS 0x989680 ;  /* 0x009896800000995d */ /* 0x008fea0003900000 */
[----:B------:R-:W3:Y:S02]  /*e3f0*/  @!P1 SYNCS.PHASECHK.TRANS64 P1, [R2+URZ+0x32460], R3 ;  /* 0x03246003020095a7 */ /* 0x000ee4000802007f */
[----:B---3--:R-:W-:Y:S05]  /*e400*/  @!P1 BRA `(.L_x_8072) ;  /* 0xfffffffc00f09947 */ /* 0x008fea000383ffff */
[----:B------:R-:W-:Y:S05]  /*e410*/  BRA `(.L_x_8124) ;  /* 0xffffffe000407947 */ /* 0x000fea000383ffff */
.L_x_8077:
[----:B---3--:R3:W4:Y:S02]  /*e420*/  SYNCS.PHASECHK.TRANS64.TRYWAIT P0, [R2+URZ+0x32440], R3 ;  /* 0x03244003020075a7 */ /* 0x008724000800017f */
[----:B----4-:R-:W-:Y:S05]  /*e430*/  @!P0 NANOSLEEP.SYNCS 0x989680 ;  /* 0x009896800000895d */ /* 0x010fea0003900000 */
[----:B------:R-:W4:Y:S02]  /*e440*/  @!P0 SYNCS.PHASECHK.TRANS64 P0, [R2+URZ+0x32440], R3 ;  /* 0x03244003020085a7 */ /* 0x000f24000800007f */
[----:B----4-:R-:W-:Y:S05]  /*e450*/  @!P0 BRA `(.L_x_8077) ;  /* 0xfffffffc00f08947 */ /* 0x010fea000383ffff */
[----:B------:R-:W-:Y:S05]  /*e460*/  BRA `(.L_x_8125) ;  /* 0xffffffe400647947 */ /* 0x000fea000383ffff */
.L_x_8079:
[----:B-1----:R1:W2:Y:S02]  /*e470*/  SYNCS.PHASECHK.TRANS64.TRYWAIT P1, [R2+URZ+0x32460], R3 ;  /* 0x03246003020075a7 */ /* 0x0022a4000802017f */
[----:B--2---:R-:W-:Y:S05]  /*e480*/  @!P1 NANOSLEEP.SYNCS 0x989680 ;  /* 0x009896800000995d */ /* 0x004fea0003900000 */
[----:B------:R-:W2:Y:S02]  /*e490*/  @!P1 SYNCS.PHASECHK.TRANS64 P1, [R2+URZ+0x32460], R3 ;  /* 0x03246003020095a7 */ /* 0x000ea4000802007f */
[----:B--2---:R-:W-:Y:S05]  /*e4a0*/  @!P1 BRA `(.L_x_8079) ;  /* 0xfffffffc00f09947 */ /* 0x004fea000383ffff */
[----:B------:R-:W-:Y:S05]  /*e4b0*/  BRA `(.L_x_8126) ;  /* 0xffffffe400d47947 */ /* 0x000fea000383ffff */
.L_x_8084:
        /* <DEDUP_REMOVED lines=8> */
.L_x_8128:
[----:B------:R-:W-:Y:S05]  /*e540*/  BSYNC B0 ;  /* 0x0000000000007941 */ /* 0x000fea0003800000 */
.L_x_8127:
        /* <DEDUP_REMOVED lines=8> */
.L_x_8129:
[----:B------:R-:W-:Y:S01]  /*e5d0*/  IMAD.MOV.U32 R5, RZ, RZ, R14 ;  /* 0x000000ffff057224 */ /* 0x000fe200078e000e */
[----:B------:R-:W-:Y:S06]  /*e5e0*/  BRA `(.L_x_8130) ;  /* 0xffffffe800c87947 */ /* 0x000fec000383ffff */
.L_x_8087:
        /* <DEDUP_REMOVED lines=8> */
.L_x_8132:
[----:B------:R-:W-:Y:S05]  /*e670*/  BSYNC B0 ;  /* 0x0000000000007941 */ /* 0x000fea0003800000 */
.L_x_8131:
        /* <DEDUP_REMOVED lines=10> */
.L_x_8133:
        /* <DEDUP_REMOVED lines=8> */
.L_x_8134:
        /* <DEDUP_REMOVED lines=8> */
.L_x_8135:
        /* <DEDUP_REMOVED lines=8> */
.L_x_8136:
        /* <DEDUP_REMOVED lines=8> */
.L_x_8137:
[----:B------:R-:W-:Y:S05]  /*e920*/  BRA `(.L_x_8138) ;  /* 0xffffffe8008c7947 */ /* 0x000fea000383ffff */
.L_x_8092:
        /* <DEDUP_REMOVED lines=8> */
.L_x_8140:
[----:B------:R-:W-:Y:S05]  /*e9b0*/  BSYNC B0 ;  /* 0x0000000000007941 */ /* 0x000fea0003800000 */
.L_x_8139:
        /* <DEDUP_REMOVED lines=10> */
.L_x_8141:
        /* <DEDUP_REMOVED lines=8> */
.L_x_8142:
        /* <DEDUP_REMOVED lines=8> */
.L_x_8143:
        /* <DEDUP_REMOVED lines=8> */
.L_x_8144:
        /* <DEDUP_REMOVED lines=8> */
.L_x_8145:
[----:B------:R-:W-:Y:S05]  /*ec60*/  BRA `(.L_x_8146) ;  /* 0xffffffe800707947 */ /* 0x000fea000383ffff */
.L_x_8094:
[----:B------:R-:W-:Y:S01]  /*ec70*/  BSSY B0, `(.L_x_8147) ;  /* 0x0000006000007945 */ /* 0x000fe20003800000 */
[----:B------:R-:W-:Y:S01]  /*ec80*/  PLOP3.LUT P6, PT, P6, PT, PT, 0x8, 0x0 ;  /* 0x000000000000781c */ /* 0x000fe200037ce170 */
[----:B------:R-:W-:-:S12]  /*ec90*/  IMAD.MOV.U32 R15, RZ, RZ, -0x1 ;  /* 0xffffffffff0f7424 */ /* 0x000fd800078e00ff */
[----:B01----:R-:W-:Y:S05]  /*eca0*/  WARPSYNC.COLLECTIVE R15, `(.L_x_8148) ;  /* 0x000000000f087348 */ /* 0x003fea0003c00000 */
[----:B------:R-:W-:Y:S01]  /*ecb0*/  VOTE.ANY R14, PT, P6 ;  /* 0x00000000000e7806 */ /* 0x000fe200030e0100 */
[----:B01----:R-:W-:Y:S06]  /*ecc0*/  ENDCOLLECTIVE ;  /* 0x000000000000791b */ /* 0x003fec0003800000 */
.L_x_8148:
[----:B------:R-:W-:Y:S05]  /*ecd0*/  BSYNC B0 ;  /* 0x0000000000007941 */ /* 0x000fea0003800000 */
.L_x_8147:
        /* <DEDUP_REMOVED lines=9> */
.L_x_8149:
[----:B------:R-:W-:Y:S01]  /*ed70*/  IMAD.MOV.U32 R17, RZ, RZ, R14 ;  /* 0x000000ffff117224 */ /* 0x000fe200078e000e */
[----:B------:R-:W-:Y:S06]  /*ed80*/  BRA `(.L_x_8150) ;  /* 0xffffffe800607947 */ /* 0x000fec000383ffff */
.L_x_8096:
[----:B------:R-:W-:Y:S01]  /*ed90*/  BSSY B0, `(.L_x_8151) ;  /* 0x0000007000007945 */ /* 0x000fe20003800000 */
[----:B------:R-:W-:Y:S02]  /*eda0*/  IMAD.MOV.U32 R13, RZ, RZ, R2 ;  /* 0x000000ffff0d7224 */ /* 0x000fe400078e0002 */
[----:B------:R-:W-:Y:S02]  /*edb0*/  IMAD.MOV.U32 R11, RZ, RZ, 0x1f ;  /* 0x0000001fff0b7424 */ /* 0x000fe400078e00ff */
[----:B------:R-:W-:-:S07]  /*edc0*/  IMAD.MOV.U32 R15, RZ, RZ, -0x1 ;  /* 0xffffffffff0f7424 */ /* 0x000fce00078e00ff */
[----:B0-23--:R-:W-:Y:S05]  /*edd0*/  WARPSYNC.COLLECTIVE R15, `(.L_x_8152) ;  /* 0x000000000f087348 */ /* 0x00dfea0003c00000 */
[----:B------:R1:W4:Y:S02]  /*ede0*/  SHFL.IDX P6, R14, R13, R12, R11 ;  /* 0x0000000c0d0e7389 */ /* 0x00032400000c000b */
[----:B01234-:R-:W-:Y:S01]  /*edf0*/  ENDCOLLECTIVE ;  /* 0x000000000000791b */ /* 0x01ffe20003800000 */
.L_x_8152:
[----:B------:R-:W-:Y:S05]  /*ee00*/  BSYNC B0 ;  /* 0x0000000000007941 */ /* 0x000fea0003800000 */
.L_x_8151:
[----:B------:R-:W-:Y:S05]  /*ee10*/  BRA `(.L_x_8095) ;  /* 0xffffffe800587947 */ /* 0x000fea000383ffff */
.L_x_8099:
[----:B0-----:R0:W3:Y:S02]  /*ee20*/  SYNCS.PHASECHK.TRANS64.TRYWAIT P0, [R0+URZ+0x32420], R3 ;  /* 0x03242003000075a7 */ /* 0x0010e4000800017f */
[----:B---3--:R-:W-:Y:S05]  /*ee30*/  @!P0 NANOSLEEP.SYNCS 0x989680 ;  /* 0x009896800000895d */ /* 0x008fea0003900000 */
[----:B------:R-:W3:Y:S02]  /*ee40*/  @!P0 SYNCS.PHASECHK.TRANS64 P0, [R0+URZ+0x32420], R3 ;  /* 0x03242003000085a7 */ /* 0x000ee4000800007f */
[----:B---3--:R-:W-:Y:S05]  /*ee50*/  @!P0 BRA `(.L_x_8099) ;  /* 0xfffffffc00f08947 */ /* 0x008fea000383ffff */
[----:B------:R-:W-:Y:S05]  /*ee60*/  BRA `(.L_x_8153) ;  /* 0xffffffec00387947 */ /* 0x000fea000383ffff */
.L_x_8100:
[----:B--2---:R-:W2:Y:S01]  /*ee70*/  S2R R2, SR_TID.X ;  /* 0x0000000000027919 */ /* 0x004ea20000002100 */
        /* <DEDUP_REMOVED lines=10> */
.L_x_8155:
[----:B------:R-:W-:Y:S05]  /*ef20*/  BSYNC B0 ;  /* 0x0000000000007941 */ /* 0x000fea0003800000 */
.L_x_8154:
[----:B------:R-:W-:Y:S05]  /*ef30*/  BRA `(.L_x_8156) ;  /* 0xffffffec001c7947 */ /* 0x000fea000383ffff */
.L_x_8103:
[----:B------:R-:W-:Y:S01]  /*ef40*/  BSSY B1, `(.L_x_8157) ;  /* 0x0000006000017945 */ /* 0x000fe20003800000 */
[----:B------:R-:W-:-:S07]  /*ef50*/  IMAD.MOV.U32 R15, RZ, RZ, -0x1 ;  /* 0xffffffffff0f7424 */ /* 0x000fce00078e00ff */
[----:B012---:R-:W-:Y:S05]  /*ef60*/  WARPSYNC.COLLECTIVE R15, `(.L_x_8158) ;  /* 0x000000000f0c7348 */ /* 0x007fea0003c00000 */
[----:B------:R-:W-:Y:S02]  /*ef70*/  ELECT P6, UR62, PT ;  /* 0x00000000003e782f */ /* 0x000fe400038c0000 */
[----:B------:R-:W-:Y:S01]  /*ef80*/  MOV R14, UR62 ;  /* 0x0000003e000e7c02 */ /* 0x000fe20008000f00 */
[----:B012---:R-:W-:Y:S10]  /*ef90*/  ENDCOLLECTIVE ;  /* 0x000000000000791b */ /* 0x007ff40003800000 */
.L_x_8158:
[----:B------:R-:W-:Y:S05]  /*efa0*/  BSYNC B1 ;  /* 0x0000000000017941 */ /* 0x000fea0003800000 */
.L_x_8157:
[----:B------:R-:W-:Y:S05]  /*efb0*/  BRA `(.L_x_8159) ;  /* 0xffffffec00147947 */ /* 0x000fea000383ffff */
.L_x_8105:
[----:B0-----:R0:W2:Y:S02]  /*efc0*/  SYNCS.PHASECHK.TRANS64.TRYWAIT P0, [R6+URZ], R5 ;  /* 0x00000005060075a7 */ /* 0x0010a4000800017f */
[----:B--2---:R-:W-:Y:S05]  /*efd0*/  @!P0 NANOSLEEP.SYNCS 0x989680 ;  /* 0x009896800000895d */ /* 0x004fea0003900000 */
[----:B------:R-:W2:Y:S02]  /*efe0*/  @!P0 SYNCS.PHASECHK.TRANS64 P0, [R6+URZ], R5 ;  /* 0x00000005060085a7 */ /* 0x000ea4000800007f */
[----:B--2---:R-:W-:Y:S05]  /*eff0*/  @!P0 BRA `(.L_x_8105) ;  /* 0xfffffffc00f08947 */ /* 0x004fea000383ffff */
[----:B------:R-:W-:Y:S05]  /*f000*/  BRA `(.L_x_8160) ;  /* 0xffffffec00587947 */ /* 0x000fea000383ffff */
.L_x_8106:
[----:B--2---:R2:W3:Y:S02]  /*f010*/  SYNCS.PHASECHK.TRANS64.TRYWAIT P0, [R7+URZ], R2 ;  /* 0x00000002070075a7 */ /* 0x0044e4000800017f */
[----:B---3--:R-:W-:Y:S05]  /*f020*/  @!P0 NANOSLEEP.SYNCS 0x989680 ;  /* 0x009896800000895d */ /* 0x008fea0003900000 */
[----:B------:R-:W3:Y:S02]  /*f030*/  @!P0 SYNCS.PHASECHK.TRANS64 P0, [R7+URZ], R2 ;  /* 0x00000002070085a7 */ /* 0x000ee4000800007f */
[----:B---3--:R-:W-:Y:S05]  /*f040*/  @!P0 BRA `(.L_x_8106) ;  /* 0xfffffffc00f08947 */ /* 0x008fea000383ffff */
[----:B------:R-:W-:Y:S05]  /*f050*/  BRA `(.L_x_8161) ;  /* 0xffffffec004c7947 */ /* 0x000fea000383ffff */
.L_x_8108:
[----:B---3--:R3:W4:Y:S02]  /*f060*/  SYNCS.PHASECHK.TRANS64.TRYWAIT P0, [R4+URZ], R5 ;  /* 0x00000005040075a7 */ /* 0x008724000800017f */
[----:B----4-:R-:W-:Y:S05]  /*f070*/  @!P0 NANOSLEEP.SYNCS 0x989680 ;  /* 0x009896800000895d */ /* 0x010fea0003900000 */
[----:B------:R-:W4:Y:S02]  /*f080*/  @!P0 SYNCS.PHASECHK.TRANS64 P0, [R4+URZ], R5 ;  /* 0x00000005040085a7 */ /* 0x000f24000800007f */
[----:B----4-:R-:W-:Y:S05]  /*f090*/  @!P0 BRA `(.L_x_8108) ;  /* 0xfffffffc00f08947 */ /* 0x010fea000383ffff */
[----:B------:R-:W-:Y:S05]  /*f0a0*/  BRA `(.L_x_8162) ;  /* 0xffffffec00547947 */ /* 0x000fea000383ffff */
.L_x_8163:
        /* <DEDUP_REMOVED lines=13> */
.L_x_11962:


//--------------------- .text._ZN7cutlass13device_kernelIN5flash11enable_sm90INS1_16FlashAttnFwdSm90INS1_25CollectiveMainloopFwdSm90ILi2EN4cute5tupleIJNS5_1CILi1EEES8_S8_EEENS6_IJNS7_ILi128EEENS7_ILi96EEENS7_ILi64EEEEEELi256ENS_6half_tEfNS_4arch4Sm90ELb0ELb0ELb0ELb1ELb0ELb1ELb1ELb1ELb0ELb0ELb0ELb0EEENS1_21CollectiveEpilogueFwdINS6_IJSA_NS7_ILi256EEESB_EEES9_SE_SG_Li256ELb1ELb0ELb0ELb0EEENS1_36VarlenDynamicPersistentTileSchedulerILi128ELi96ELi256ELi32ELb0ELb0ELb1ELb0ELb1ELb1EEEEEEEEEvNT_6ParamsE --------------------------
	.section	.text._ZN7cutlass13device_kernelIN5flash11enable_sm90INS1_16FlashAttnFwdSm90INS1_25CollectiveMainloopFwdSm90ILi2EN4cute5tupleIJNS5_1CILi1EEES8_S8_EEENS6_IJNS7_ILi128EEENS7_ILi96EEENS7_ILi64EEEEEELi256ENS_6half_tEfNS_4arch4Sm90ELb0ELb0ELb0ELb1ELb0ELb1ELb1ELb1ELb0ELb0ELb0ELb0EEENS1_21CollectiveEpilogueFwdINS6_IJSA_NS7_ILi256EEESB_EEES9_SE_SG_Li256ELb1ELb0ELb0ELb0EEENS1_36VarlenDynamicPersistentTileSchedulerILi128ELi96ELi256ELi32ELb0ELb0ELb1ELb0ELb1ELb1EEEEEEEEEvNT_6ParamsE,"ax",@progbits
	.align	128
.text._ZN7cutlass13device_kernelIN5flash11enable_sm90INS1_16FlashAttnFwdSm90INS1_25CollectiveMainloopFwdSm90ILi2EN4cute5tupleIJNS5_1CILi1EEES8_S8_EEENS6_IJNS7_ILi128EEENS7_ILi96EEENS7_ILi64EEEEEELi256ENS_6half_tEfNS_4arch4Sm90ELb0ELb0ELb0ELb1ELb0ELb1ELb1ELb1ELb0ELb0ELb0ELb0EEENS1_21CollectiveEpilogueFwdINS6_IJSA_NS7_ILi256EEESB_EEES9_SE_SG_Li256ELb1ELb0ELb0ELb0EEENS1_36VarlenDynamicPersistentTileSchedulerILi128ELi96ELi256ELi32ELb0ELb0ELb1ELb0ELb1ELb1EEEEEEEEEvNT_6ParamsE:
        .type           _ZN7cutlass13device_kernelIN5flash11enable_sm90INS1_16FlashAttnFwdSm90INS1_25CollectiveMainloopFwdSm90ILi2EN4cute5tupleIJNS5_1CILi1EEES8_S8_EEENS6_IJNS7_ILi128EEENS7_ILi96EEENS7_ILi64EEEEEELi256ENS_6half_tEfNS_4arch4Sm90ELb0ELb0ELb0ELb1ELb0ELb1ELb1ELb1ELb0ELb0ELb0ELb0EEENS1_21CollectiveEpilogueFwdINS6_IJSA_NS7_ILi256EEESB_EEES9_SE_SG_Li256ELb1ELb0ELb0ELb0EEENS1_36VarlenDynamicPersistentTileSchedulerILi128ELi96ELi256ELi32ELb0ELb0ELb1ELb0ELb1ELb1EEEEEEEEEvNT_6ParamsE,@function
        .size           _ZN7cutlass13device_kernelIN5flash11enable_sm90INS1_16FlashAttnFwdSm90INS1_25CollectiveMainloopFwdSm90ILi2EN4cute5tupleIJNS5_1CILi1EEES8_S8_EEENS6_IJNS7_ILi128EEENS7_ILi96EEENS7_ILi64EEEEEELi256ENS_6half_tEfNS_4arch4Sm90ELb0ELb0ELb0ELb1ELb0ELb1ELb1ELb1ELb0ELb0ELb0ELb0EEENS1_21CollectiveEpilogueFwdINS6_IJSA_NS7_ILi256EEESB_EEES9_SE_SG_Li256ELb1ELb0ELb0ELb0EEENS1_36VarlenDynamicPersistentTileSchedulerILi128ELi96ELi256ELi32ELb0ELb0ELb1ELb0ELb1ELb1EEEEEEEEEvNT_6ParamsE,(.L_x_11963 - _ZN7cutlass13device_kernelIN5flash11enable_sm90INS1_16FlashAttnFwdSm90INS1_25CollectiveMainloopFwdSm90ILi2EN4cute5tupleIJNS5_1CILi1EEES8_S8_EEENS6_IJNS7_ILi128EEENS7_ILi96EEENS7_ILi64EEEEEELi256ENS_6half_tEfNS_4arch4Sm90ELb0ELb0ELb0ELb1ELb0ELb1ELb1ELb1ELb0ELb0ELb0ELb0EEENS1_21CollectiveEpilogueFwdINS6_IJSA_NS7_ILi256EEESB_EEES9_SE_SG_Li256ELb1ELb0ELb0ELb0EEENS1_36VarlenDynamicPersistentTileSchedulerILi128ELi96ELi256ELi32ELb0ELb0ELb1ELb0ELb1ELb1EEEEEEEEEvNT_6ParamsE)
        .other          _ZN7cutlass13device_kernelIN5flash11enable_sm90INS1_16FlashAttnFwdSm90INS1_25CollectiveMainloopFwdSm90ILi2EN4cute5tupleIJNS5_1CILi1EEES8_S8_EEENS6_IJNS7_ILi128EEENS7_ILi96EEENS7_ILi64EEEEEELi256ENS_6half_tEfNS_4arch4Sm90ELb0ELb0ELb0ELb1ELb0ELb1ELb1ELb1ELb0ELb0ELb0ELb0EEENS1_21CollectiveEpilogueFwdINS6_IJSA_NS7_ILi256EEESB_EEES9_SE_SG_Li256ELb1ELb0ELb0ELb0EEENS1_36VarlenDynamicPersistentTileSchedulerILi128ELi96ELi256ELi32ELb0ELb0ELb1ELb0ELb1ELb1EEEEEEEEEvNT_6ParamsE,@"STO_CUDA_ENTRY STV_DEFAULT"
_ZN7cutlass13device_kernelIN5flash11enable_sm90INS1_16FlashAttnFwdSm90INS1_25CollectiveMainloopFwdSm90ILi2EN4cute5tupleIJNS5_1CILi1EEES8_S8_EEENS6_IJNS7_ILi128EEENS7_ILi96EEENS7_ILi64EEEEEELi256ENS_6half_tEfNS_4arch4Sm90ELb0ELb0ELb0ELb1ELb0ELb1ELb1ELb1ELb0ELb0ELb0ELb0EEENS1_21CollectiveEpilogueFwdINS6_IJSA_NS7_ILi256EEESB_EEES9_SE_SG_Li256ELb1ELb0ELb0ELb0EEENS1_36VarlenDynamicPersistentTileSchedulerILi128ELi96ELi256ELi32ELb0ELb0ELb1ELb0ELb1ELb1EEEEEEEEEvNT_6ParamsE:
        /* <DEDUP_REMOVED lines=30> */
.L_x_8165:
[----:B------:R-:W-:Y:S05]  /*01e0*/  BSYNC B0 ;  /* 0x0000000000007941 */ /* 0x000fea0003800000 */
.L_x_8164:
        /* <DEDUP_REMOVED lines=43> */
.L_x_8166:
        /* <DEDUP_REMOVED lines=22> */
.L_x_8167:
        /* <DEDUP_REMOVED lines=18> */
.L_x_8168:
        /* <DEDUP_REMOVED lines=22> */
.L_x_8169:
        /* <DEDUP_REMOVED lines=22> */
.L_x_8170:
        /* <DEDUP_REMOVED lines=10> */
.L_x_8173:
        /* <DEDUP_REMOVED lines=8> */
[----:B--2---:R-:W-:-:S06]  /*0b00*/  ULEA UR4, UR5, UR4, 0x18 ;  /* 0x0000000405047291 */ /* 0x004fcc000f8ec03f */
[----:B------:R-:W-:Y:S01]  /*0b10*/  IMAD.U32 R18, RZ, RZ, UR4 ;  /* 0x00000004ff127e24 */ /* 0x000fe2000f8e00ff */
[----:B-1----:R-:W-:Y:S01]  /*0b20*/  SHF.R.U32.HI R0, RZ, 0x7, R0 ;  /* 0x00000007ff007819 */ /* 0x002fe20000011600 */
[----:B------:R-:W-:-:S03]  /*0b30*/  ULDC UR4, c[0x0][0xd14] ;  /* 0x0003450000047ab9 */ /* 0x000fc60000000800 */
[----:B------:R-:W-:-:S13]  /*0b40*/  ISETP.NE.AND P0, PT, R0, 0x1, PT ;  /* 0x000000010000780c */ /* 0x000fda0003f05270 */
[----:B------:R-:W-:Y:S08]  /*0b50*/  @!P0 BAR.ARV 0x9, 0x100 ;  /* 0x0244000000008b1d */ /* 0x000ff00000002000 */
[----:B------:R-:W-:Y:S06]  /*0b60*/  BAR.SYNC.DEFER_BLOCKING 0x5, 0x120 ;  /* 0x0144800000007b1d */ /* 0x000fec0000010000 */
[----:B------:R-:W1:Y:S02]  /*0b70*/  LDS.128 R32, [R18+0x324d0] ;  /* 0x0324d00012207984 */ /* 0x000e640000000c00 */
[----:B------:R-:W-:Y:S06]  /*0b80*/  BAR.ARV 0x4, 0x120 ;  /* 0x0104800000007b1d */ /* 0x000fec0000002000 */
[----:B-1----:R-:W-:-:S13]  /*0b90*/  ISETP.GE.AND P0, PT, R35, UR4, PT ;  /* 0x0000000423007c0c */ /* 0x002fda000bf06270 */
[----:B------:R-:W-:Y:S05]  /*0ba0*/  @P0 BRA `(.L_x_8174) ;  /* 0x0000015000680947 */ /* 0x000fea0003800000 */
[----:B------:R-:W2:Y:S01]  /*0bb0*/  LDL R3, [R1+0x80] ;  /* 0x0000800001037983 */ /* 0x000ea20000100800 */
[----:B------:R-:W-:Y:S01]  /*0bc0*/  CS2R R22, SRZ ;  /* 0x0000000000167805 */ /* 0x000fe2000001ff00 */
[----:B------:R-:W-:Y:S01]  /*0bd0*/  IMAD.MOV.U32 R200, RZ, RZ, RZ ;  /* 0x000000ffffc87224 */ /* 0x000fe200078e00ff */
[----:B0-----:R-:W0:Y:S01]  /*0be0*/  S2R R2, SR_TID.X ;  /* 0x0000000000027919 */ /* 0x001e220000002100 */
[----:B------:R-:W-:Y:S02]  /*0bf0*/  IMAD.MOV.U32 R224, RZ, RZ, RZ ;  /* 0x000000ffffe07224 */ /* 0x000fe400078e00ff */
[----:B0-----:R-:W-:-:S05]  /*0c00*/  VIADD R237, R2, 0xffffff80 ;  /* 0xffffff8002ed7836 */ /* 0x001fca0000000000 */
[----:B------:R-:W-:-:S04]  /*0c10*/  SHF.R.S32.HI R0, RZ, 0x1f, R237 ;  /* 0x0000001fff007819 */ /* 0x000fc800000114ed */
[CC--:B------:R-:W-:Y:S02]  /*0c20*/  LEA.HI R2, R0.reuse, R237.reuse, RZ, 0x4 ;  /* 0x000000ed00027211 */ /* 0x0c0fe400078f20ff */
[----:B------:R-:W-:-:S04]  /*0c30*/  LEA.HI R217, R0, R237, RZ, 0x5 ;  /* 0x000000ed00d97211 */ /* 0x000fc800078f28ff */
[----:B------:R-:W-:Y:S02]  /*0c40*/  SHF.R.S32.HI R217, RZ, 0x5, R217 ;  /* 0x00000005ffd97819 */ /* 0x000fe400000114d9 */
[----:B--2---:R-:W-:Y:S02]  /*0c50*/  R2UR UR4, R3 ;  /* 0x00000000030472ca */ /* 0x004fe400000e0000 */
[----:B------:R-:W-:-:S04]  /*0c60*/  LEA.HI R3, R0, R237, RZ, 0x7 ;  /* 0x000000ed00037211 */ /* 0x000fc800078f38ff */
[----:B------:R-:W-:Y:S02]  /*0c70*/  LOP3.LUT R230, R3, 0xffffff80, RZ, 0xc0, !PT ;  /* 0xffffff8003e67812 */ /* 0x000fe400078ec0ff */
[----:B------:R-:W-:-:S03]  /*0c80*/  SHF.R.S32.HI R232, RZ, 0x7, R3 ;  /* 0x00000007ffe87819 */ /* 0x000fc60000011403 */
[----:B------:R-:W-:Y:S01]  /*0c90*/  IMAD.IADD R230, R237, 0x1, -R230 ;  /* 0x00000001ede67824 */ /* 0x000fe200078e0ae6 */
[----:B------:R-:W-:Y:S01]  /*0ca0*/  LEA.HI R3, R3, R232, RZ, 0x1 ;  /* 0x000000e803037211 */ /* 0x000fe200078f08ff */
[----:B------:R-:W-:-:S03]  /*0cb0*/  ULOP3.LUT UR4, UR4, 0x1, URZ, 0xfc, !UPT ;  /* 0x0000000104047892 */ /* 0x000fc6000f8efc3f */
        /* <DEDUP_REMOVED lines=9> */
[----:B------:R-:W-:Y:S02]  /*0d50*/  LOP3.LUT R233, R6, 0x7ffffffc, RZ, 0xc0, !PT ;  /* 0x7ffffffc06e97812 */ /* 0x000fe400078ec0ff */
[----:B------:R-:W-:Y:S02]  /*0d60*/  LOP3.LUT R9, R5, 0xfffffff8, RZ, 0xc0, !PT ;  /* 0xfffffff805097812 */ /* 0x000fe400078ec0ff */
[----:B------:R-:W-:Y:S01]  /*0d70*/  SHF.R.S32.HI R5, RZ, 0x4, R2 ;  /* 0x00000004ff057819 */ /* 0x000fe20000011402 */
[----:B------:R-:W-:Y:S01]  /*0d80*/  IMAD.IADD R233, R230, 0x1, -R233 ;  /* 0x00000001e6e97824 */ /* 0x000fe200078e0ae9 */
[----:B------:R-:W-:-:S02]  /*0d90*/  IADD3 R8, R4, -R9, RZ ;  /* 0x8000000904087210 */ /* 0x000fc40007ffe0ff */
[C---:B------:R-:W-:Y:S02]  /*0da0*/  LOP3.LUT R4, R2.reuse, 0x3fffff0, RZ, 0xc0, !PT ;  /* 0x03fffff002047812 */ /* 0x040fe400078ec0ff */
[----:B------:R-:W-:Y:S01]  /*0db0*/  LEA.HI R2, R2, R5, RZ, 0x1 ;  /* 0x0000000502027211 */ /* 0x000fe200078f08ff */
[----:B------:R-:W-:Y:S02]  /*0dc0*/  IMAD R8, R7, 0x10, R8 ;  /* 0x0000001007087824 */ /* 0x000fe400078e0208 */
[----:B------:R-:W-:Y:S01]  /*0dd0*/  IMAD.IADD R4, R237, 0x1, -R4 ;  /* 0x00000001ed047824 */ /* 0x000fe200078e0a04 */
[----:B------:R-:W-:Y:S01]  /*0de0*/  LOP3.LUT R2, R2, 0x1ffffffe, RZ, 0xc0, !PT ;  /* 0x1ffffffe02027812 */ /* 0x000fe200078ec0ff */
[----:B------:R-:W-:Y:S01]  /*0df0*/  IMAD R234, R3, 0x40, R8 ;  /* 0x0000004003ea7824 */ /* 0x000fe200078e0208 */
[CC--:B------:R-:W-:Y:S02]  /*0e00*/  LEA.HI R3, R0.reuse, R237.reuse, RZ, 0x2 ;  /* 0x000000ed00037211 */ /* 0x0c0fe400078f10ff */
[----:B------:R-:W-:Y:S01]  /*0e10*/  LEA.HI R0, R0, R237, RZ, 0x3 ;  /* 0x000000ed00007211 */ /* 0x000fe200078f18ff */
[----:B------:R-:W-:Y:S01]  /*0e20*/  IMAD.IADD R2, R5, 0x1, -R2 ;  /* 0x0000000105027824 */ /* 0x000fe200078e0a02 */
[--C-:B------:R-:W-:Y:S01]  /*0e30*/  SHF.R.S32.HI R19, RZ, 0x2, R3.reuse ;  /* 0x00000002ff137819 */ /* 0x100fe20000011403 */
[----:B------:R-:W-:Y:S01]  /*0e40*/  IMAD R5, R217, 0x10, R4 ;  /* 0x00000010d9057824 */ /* 0x000fe200078e0204 */
[----:B------:R-:W-:Y:S01]  /*0e50*/  SHF.R.S32.HI R8, RZ, 0x1f, R3 ;  /* 0x0000001fff087819 */ /* 0x000fe20000011403 */
[----:B------:R-:W-:Y:S01]  /*0e60*/  IMAD.U32 R4, RZ, RZ, UR4 ;  /* 0x00000004ff047e24 */ /* 0x000fe2000f8e00ff */
[----:B------:R-:W-:-:S02]  /*0e70*/  IADD3 R223, R19, 0x40, RZ ;  /* 0x0000004013df7810 */ /* 0x000fc40007ffe0ff */
[----:B------:R-:W-:Y:S02]  /*0e80*/  SHF.R.S32.HI R214, RZ, 0x3, R0 ;  /* 0x00000003ffd67819 */ /* 0x000fe40000011400 */
[----:B------:R0:W-:Y:S01]  /*0e90*/  STL [R1+0x7c], R4 ;  /* 0x00007c0401007387 */ /* 0x0001e20000100800 */
[----:B------:R-:W-:Y:S01]  /*0ea0*/  SHF.R.S32.HI R10, RZ, 0x1f, R223 ;  /* 0x0000001fff0a7819 */ /* 0x000fe200000114df */
[----:B------:R-:W-:Y:S01]  /*0eb0*/  IMAD.SHL.U32 R213, R223, 0x40, RZ ;  /* 0x00000040dfd57824 */ /* 0x000fe200078e00ff */
[----:B------:R-:W-:Y:S02]  /*0ec0*/  LOP3.LUT R0, R0, 0x1ffffff8, RZ, 0xc0, !PT ;  /* 0x1ffffff800007812 */ /* 0x000fe400078ec0ff */
[----:B------:R-:W-:Y:S02]  /*0ed0*/  LEA.HI R10, R10, R223, RZ, 0x3 ;  /* 0x000000df0a0a7211 */ /* 0x000fe400078f18ff */
[----:B------:R-:W-:Y:S01]  /*0ee0*/  LOP3.LUT R213, R213, 0x1c0, RZ, 0xc0, !PT ;  /* 0x000001c0d5d57812 */ /* 0x000fe200078ec0ff */
[----:B------:R-:W-:Y:S01]  /*0ef0*/  IMAD.IADD R0, R237, 0x1, -R0 ;  /* 0x00000001ed007824 */ /* 0x000fe200078e0a00 */
[----:B------:R-:W-:Y:S01]  /*0f00*/  LEA.HI R8, R8, R19, RZ, 0x3 ;  /* 0x0000001308087211 */ /* 0x000fe200078f18ff */
[----:B------:R-:W-:Y:S01]  /*0f10*/  IMAD.SHL.U32 R10, R10, 0x40, RZ ;  /* 0x000000400a0a7824 */ /* 0x000fe200078e00ff */
[----:B0-----:R-:W-:-:S02]  /*0f20*/  LOP3.LUT R4, R3, 0xfffffffc, RZ, 0xc0, !PT ;  /* 0xfffffffc03047812 */ /* 0x001fc400078ec0ff */
[----:B------:R-:W-:Y:S02]  /*0f30*/  SHF.R.U32.HI R236, RZ, 0x3, R213 ;  /* 0x00000003ffec7819 */ /* 0x000fe400000116d5 */
[----:B------:R-:W-:Y:S01]  /*0f40*/  LOP3.LUT R218, R10, 0xfffffe00, RZ, 0xc0, !PT ;  /* 0xfffffe000ada7812 */ /* 0x000fe200078ec0ff */
[----:B------:R-:W-:Y:S01]  /*0f50*/  IMAD.IADD R227, R237, 0x1, -R4 ;  /* 0x00000001ede37824 */ /* 0x000fe200078e0a04 */
[----:B------:R-:W-:Y:S01]  /*0f60*/  LEA R5, R5, R2, 0x3 ;  /* 0x0000000205057211 */ /* 0x000fe200078e18ff */
[----:B------:R-:W-:Y:S01]  /*0f70*/  IMAD.MOV.U32 R2, RZ, RZ, RZ ;  /* 0x000000ffff027224 */ /* 0x000fe200078e00ff */
[----:B------:R-:W-:Y:S01]  /*0f80*/  LOP3.LUT R8, R8, 0xfffffff8, RZ, 0xc0, !PT ;  /* 0xfffffff808087812 */ /* 0x000fe200078ec0ff */
[----:B------:R-:W-:Y:S01]  /*0f90*/  IMAD.SHL.U32 R16, R227, 0x8, RZ ;  /* 0x00000008e3107824 */ /* 0x000fe200078e00ff */
[----:B------:R-:W-:Y:S01]  /*0fa0*/  SHF.R.S32.HI R226, RZ, 0x1f, R19 ;  /* 0x0000001fffe27819 */ /* 0x000fe20000011413 */
[----:B------:R-:W-:Y:S01]  /*0fb0*/  IMAD.SHL.U32 R235, R5, 0x8, RZ ;  /* 0x0000000805eb7824 */ /* 0x000fe200078e00ff */
[----:B------:R-:W-:Y:S01]  /*0fc0*/  SHF.L.U32 R201, R0, 0x3, RZ ;  /* 0x0000000300c97819 */ /* 0x000fe200000006ff */
[----:B------:R-:W-:Y:S01]  /*0fd0*/  IMAD.IADD R228, R19, 0x1, -R8 ;  /* 0x0000000113e47824 */ /* 0x000fe200078e0a08 */
[----:B------:R-:W-:-:S02]  /*0fe0*/  LOP3.LUT R3, R213, 0x38, R16, 0xf8, !PT ;  /* 0x00000038d5037812 */ /* 0x000fc400078ef810 */
[----:B------:R-:W-:Y:S02]  /*0ff0*/  SHF.R.S32.HI R17, RZ, 0x1f, R16 ;  /* 0x0000001fff117819 */ /* 0x000fe40000011410 */
[----:B------:R-:W-:-:S05]  /*1000*/  LOP3.LUT R3, R218, R3, R236, 0xf6, !PT ;  /* 0x00000003da037212 */ /* 0x000fca00078ef6ec */
[----:B------:R-:W-:-:S07]  /*1010*/  IMAD R231, R3, 0x2, R18 ;  /* 0x0000000203e77824 */ /* 0x000fce00078e0212 */
.L_x_8309:
[----:B0----5:R-:W0:Y:S02]  /*1020*/  LDC.64 R4, c[0x0][0xd60] ;  /* 0x00035800ff047b82 */ /* 0x021e240000000a00 */
[----:B0-----:R-:W-:-:S05]  /*1030*/  IMAD.WIDE R4, R35, 0x4, R4 ;  /* 0x0000000423047825 */ /* 0x001fca00078e0204 */
[----:B--2---:R-:W2:Y:S01]  /*1040*/  LDG.E R222, desc[UR60][R4.64] ;  /* 0x0000003c04de7981 */ /* 0x004ea2000c1e1900 */
[----:B------:R-:W-:Y:S05]  /*1050*/  YIELD ;  /* 0x0000000000007946 */ /* 0x000fea0003800000 */
[----:B------:R-:W-:Y:S01]  /*1060*/  ULDC.64 UR8, c[0x0][0xb20] ;  /* 0x0002c80000087ab9 */ /* 0x000fe20000000a00 */
[----:B------:R-:W-:Y:S01]  /*1070*/  ULDC.64 UR4, c[0x0][0xb10] ;  /* 0x0002c40000047ab9 */ /* 0x000fe20000000a00 */
[----:B------:R-:W-:Y:S01]  /*1080*/  ISETP.NE.U32.AND P1, PT, RZ, UR8, PT ;  /* 0x00000008ff007c0c */ /* 0x000fe2000bf25070 */
[----:B------:R-:W-:Y:S01]  /*1090*/  ULDC.64 UR6, c[0x0][0xb00] ;  /* 0x0002c00000067ab9 */ /* 0x000fe20000000a00 */
[----:B------:R-:W-:Y:S01]  /*10a0*/  MOV R3, RZ ;  /* 0x000000ff00037202 */ /* 0x000fe20000000f00 */
[----:B------:R-:W-:Y:S01]  /*10b0*/  IMAD.MOV.U32 R35, RZ, RZ, RZ ;  /* 0x000000ffff237224 */ /* 0x000fe200078e00ff */
[----:B------:R-:W-:-:S02]  /*10c0*/  ISETP.NE.AND.EX P1, PT, RZ, UR9, PT, P1 ;  /* 0x00000009ff007c0c */ /* 0x000fc4000bf25310 */
[----:B------:R-:W-:-:S04]  /*10d0*/  ISETP.NE.U32.AND P0, PT, RZ, UR6, PT ;  /* 0x00000006ff007c0c */ /* 0x000fc8000bf05070 */
[----:B------:R-:W-:Y:S02]  /*10e0*/  ISETP.NE.AND.EX P0, PT, RZ, UR7, PT, P0 ;  /* 0x00000007ff007c0c */ /* 0x000fe4000bf05300 */
[----:B--2---:R-:W-:Y:S01]  /*10f0*/  SHF.R.S32.HI R229, RZ, 0x1f, R222 ;  /* 0x0000001fffe57819 */ /* 0x004fe200000114de */
[----:B------:R-:W-:-:S04]  /*1100*/  IMAD.SHL.U32 R220, R222, 0x4, RZ ;  /* 0x00000004dedc7824 */ /* 0x000fc800078e00ff */
[C---:B---3--:R-:W-:Y:S02]  /*1110*/  @P1 LEA R6, P2, R222.reuse, UR8, 0x2 ;  /* 0x00000008de061c11 */ /* 0x048fe4000f8410ff */
[C-C-:B------:R-:W-:Y:S02]  /*1120*/  SHF.L.U64.HI R221, R222.reuse, 0x2, R229.reuse ;  /* 0x00000002dedd7819 */ /* 0x140fe400000102e5 */
[----:B------:R-:W-:Y:S02]  /*1130*/  @P1 LEA.HI.X R7, R222, UR9, R229, 0x2, P2 ;  /* 0x00000009de071c11 */ /* 0x000fe400090f14e5 */
[----:B------:R-:W-:Y:S02]  /*1140*/  ISETP.NE.U32.AND P2, PT, RZ, UR4, PT ;  /* 0x00000004ff007c0c */ /* 0x000fe4000bf45070 */
[----:B------:R-:W-:Y:S01]  /*1150*/  IADD3 R8, P3, R220, UR6, RZ ;  /* 0x00000006dc087c10 */ /* 0x000fe2000ff7e0ff */
[----:B------:R0:W5:Y:S01]  /*1160*/  @P1 LDG.E R3, desc[UR60][R6.64] ;  /* 0x0000003c06031981 */ /* 0x000162000c1e1900 */
[----:B------:R-:W-:-:S02]  /*1170*/  ISETP.NE.AND.EX P2, PT, RZ, UR5, PT, P2 ;  /* 0x00000005ff007c0c */ /* 0x000fc4000bf45320 */
[----:B------:R-:W-:-:S05]  /*1180*/  IADD3.X R9, R221, UR7, RZ, P3, !PT ;  /* 0x00000007dd097c10 */ /* 0x000fca0009ffe4ff */
[----:B------:R0:W5:Y:S06]  /*1190*/  @P0 LDG.E R35, desc[UR60][R8.64] ;  /* 0x0000003c08230981 */ /* 0x00016c000c1e1900 */
[----:B------:R-:W-:Y:S01]  /*11a0*/  @P2 IADD3 R4, P1, R220, UR4, RZ ;  /* 0x00000004dc042c10 */ /* 0x000fe2000ff3e0ff */
[----:B------:R-:W-:Y:S02]  /*11b0*/  ULDC UR4, c[0x0][0x288] ;  /* 0x0000a20000047ab9 */ /* 0x000fe40000000800 */
[----:B------:R-:W-:Y:S01]  /*11c0*/  IMAD.U32 R99, RZ, RZ, UR4 ;  /* 0x00000004ff637e24 */ /* 0x000fe2000f8e00ff */
[----:B------:R-:W-:Y:S01]  /*11d0*/  @P2 IADD3.X R5, R221, UR5, RZ, P1, !PT ;  /* 0x00000005dd052c10 */ /* 0x000fe20008ffe4ff */
[----:B------:R-:W-:-:S04]  /*11e0*/  ULDC.64 UR4, c[0x0][0x3f8] ;  /* 0x0000fe0000047ab9 */ /* 0x000fc80000000a00 */
        /* <DEDUP_REMOVED lines=11> */
[----:B0---4-:R-:W-:Y:S06]  /*12a0*/  @P2 BRA `(.L_x_8175) ;  /* 0x0000000000242947 */ /* 0x011fec0003800000 */
        /* <DEDUP_REMOVED lines=9> */
.L_x_8175:
[----:B------:R-:W-:Y:S01]  /*1340*/  ULDC.64 UR4, c[0x0][0xb18] ;  /* 0x0002c60000047ab9 */ /* 0x000fe20000000a00 */
[----:B------:R-:W-:Y:S01]  /*1350*/  IMAD.MOV.U32 R225, RZ, RZ, R33 ;  /* 0x000000ffffe17224 */ /* 0x000fe200078e0021 */
[----:B------:R-:W-:Y:S01]  /*1360*/  ISETP.NE.U32.AND P1, PT, RZ, UR4, PT ;  /* 0x00000004ff007c0c */ /* 0x000fe2000bf25070 */
[----:B------:R-:W-:-:S03]  /*1370*/  IMAD.MOV.U32 R219, RZ, RZ, R34 ;  /* 0x000000ffffdb7224 */ /* 0x000fc600078e0022 */
[----:B------:R-:W-:-:S13]  /*1380*/  ISETP.NE.AND.EX P1, PT, RZ, UR5, PT, P1 ;  /* 0x00000005ff007c0c */ /* 0x000fda000bf25310 */
[----:B------:R-:W-:Y:S05]  /*1390*/  @!P1 BRA `(.L_x_8176) ;  /* 0x0000000000109947 */ /* 0x000fea0003800000 */
[----:B------:R-:W-:-:S04]  /*13a0*/  IADD3 R4, P0, R220, UR4, RZ ;  /* 0x00000004dc047c10 */ /* 0x000fc8000ff1e0ff */
[----:B------:R-:W-:-:S05]  /*13b0*/  IADD3.X R5, R221, UR5, RZ, P0, !PT ;  /* 0x00000005dd057c10 */ /* 0x000fca00087fe4ff */
[----:B------:R0:W5:Y:S01]  /*13c0*/  LDG.E R30, desc[UR60][R4.64] ;  /* 0x0000003c041e7981 */ /* 0x000162000c1e1900 */
[----:B------:R-:W-:Y:S05]  /*13d0*/  BRA `(.L_x_8177) ;  /* 0x0000000000107947 */ /* 0x000fea0003800000 */
.L_x_8176:
[----:B------:R-:W-:Y:S05]  /*13e0*/  @!P0 BRA `(.L_x_8177) ;  /* 0x00000000000c8947 */ /* 0x000fea0003800000 */
[----:B------:R-:W2:Y:S04]  /*13f0*/  LDG.E R5, desc[UR60][R8.64] ;  /* 0x0000003c08057981 */ /* 0x000ea8000c1e1900 */
[----:B------:R-:W2:Y:S02]  /*1400*/  LDG.E R30, desc[UR60][R8.64+0x4] ;  /* 0x0000043c081e7981 */ /* 0x000ea4000c1e1900 */
[----:B--2---:R-:W-:-:S07]  /*1410*/  IMAD.IADD R30, R30, 0x1, -R5 ;  /* 0x000000011e1e7824 */ /* 0x004fce00078e0a05 */
.L_x_8177:
        /* <DEDUP_REMOVED lines=9> */
[----:B------:R-:W-:Y:S01]  /*14b0*/  ISETP.NE.U32.AND P1, PT, RZ, UR4, PT ;  /* 0x00000004ff007c0c */ /* 0x000fe2000bf25070 */
[----:B------:R-:W-:-:S03]  /*14c0*/  IMAD.MOV.U32 R28, RZ, RZ, R30 ;  /* 0x000000ffff1c7224 */ /* 0x000fc600078e001e */
[----:B------:R-:W-:Y:S01]  /*14d0*/  ISETP.NE.AND.EX P1, PT, RZ, UR5, PT, P1 ;  /* 0x00000005ff007c0c */ /* 0x000fe2000bf25310 */
[----:B0-----:R-:W-:-:S05]  /*14e0*/  IMAD.MOV R4, RZ, RZ, -R8 ;  /* 0x000000ffff047224 */ /* 0x001fca00078e0a08 */
[----:B------:R-:W-:-:S07]  /*14f0*/  VIMNMX R4, RZ, R4, !PT ;  /* 0x00000004ff047248 */ /* 0x000fce0007fe0100 */
[----:B------:R-:W-:-:S04]  /*1500*/  @P1 IADD3 R6, P2, R220, UR4, RZ ;  /* 0x00000004dc061c10 */ /* 0x000fc8000ff5e0ff */
[----:B------:R-:W-:-:S05]  /*1510*/  @P1 IADD3.X R7, R221, UR5, RZ, P2, !PT ;  /* 0x00000005dd071c10 */ /* 0x000fca00097fe4ff */
[----:B------:R0:W5:Y:S01]  /*1520*/  @P1 LDG.E R28, desc[UR60][R6.64] ;  /* 0x0000003c061c1981 */ /* 0x000162000c1e1900 */
[----:B--2---:R-:W-:-:S05]  /*1530*/  @P0 IADD3 R29, -R0, R9, RZ ;  /* 0x00000009001d0210 */ /* 0x004fca0007ffe1ff */
[----:B------:R-:W-:-:S04]  /*1540*/  IMAD.IADD R199, R8, 0x1, R29 ;  /* 0x0000000108c77824 */ /* 0x000fc800078e021d */
[----:B------:R-:W-:-:S04]  /*1550*/  VIADD R0, R199, 0x5f ;  /* 0x0000005fc7007836 */ /* 0x000fc80000000000 */
        /* <DEDUP_REMOVED lines=36> */
.L_x_8180:
[----:B------:R-:W-:Y:S05]  /*17a0*/  BSYNC B6 ;  /* 0x0000000000067941 */ /* 0x000fea0003800000 */
.L_x_8179:
        /* <DEDUP_REMOVED lines=20> */
.L_x_8182:
[----:B------:R-:W-:Y:S05]  /*18f0*/  BSYNC B6 ;  /* 0x0000000000067941 */ /* 0x000fea0003800000 */
.L_x_8181:
[----:B------:R-:W-:Y:S01]  /*1900*/  ULDC.64 UR4, c[0x0][0xaf0] ;  /* 0x0002bc0000047ab9 */ /* 0x000fe20000000a00 */
[----:B------:R-:W0:Y:S01]  /*1910*/  LDC R0, c[0x0][0x428] ;  /* 0x00010a00ff007b82 */ /* 0x000e220000000800 */
[----:B------:R-:W-:-:S07]  /*1920*/  ISETP.NE.U32.AND P0, PT, RZ, UR4, PT ;  /* 0x00000004ff007c0c */ /* 0x000fce000bf05070 */
[----:B------:R-:W1:Y:S01]  /*1930*/  LDC.64 R12, c[0x0][0x2f0] ;  /* 0x0000bc00ff0c7b82 */ /* 0x000e620000000a00 */
[----:B------:R-:W-:Y:S01]  /*1940*/  ISETP.NE.AND.EX P0, PT, RZ, UR5, PT, P0 ;  /* 0x00000005ff007c0c */ /* 0x000fe2000bf05300 */
[----:B------:R-:W2:Y:S01]  /*1950*/  S2R R20, SR_TID.X ;  /* 0x0000000000147919 */ /* 0x000ea20000002100 */
[----:B------:R-:W-:Y:S01]  /*1960*/  IMAD.IADD R72, R35, 0x1, R30 ;  /* 0x0000000123487824 */ /* 0x000fe200078e021e */
[----:B------:R-:W-:-:S04]  /*1970*/  ULDC.64 UR6, c[0x0][0xb00] ;  /* 0x0002c00000067ab9 */ /* 0x000fc80000000a00 */
[----:B------:R-:W3:Y:S06]  /*1980*/  LDC R97, c[0x0][0x3d4] ;  /* 0x0000f500ff617b82 */ /* 0x000eec0000000800 */
[----:B------:R-:W-:Y:S02]  /*1990*/  @P0 IADD3 R4, P1, R220, UR4, RZ ;  /* 0x00000004dc040c10 */ /* 0x000fe4000ff3e0ff */
[----:B------:R-:W4:Y:S02]  /*19a0*/  LDC.64 R64, c[0x0][0x3e8] ;  /* 0x0000fa00ff407b82 */ /* 0x000f240000000a00 */
[----:B------:R-:W-:Y:S01]  /*19b0*/  @P0 IADD3.X R5, R221, UR5, RZ, P1, !PT ;  /* 0x00000005dd050c10 */ /* 0x000fe20008ffe4ff */
[----:B------:R-:W-:-:S04]  /*19c0*/  ULDC.64 UR4, c[0x0][0x2f8] ;  /* 0x0000be0000047ab9 */ /* 0x000fc80000000a00 */
[----:B------:R2:W3:Y:S01]  /*19d0*/  @P0 LDG.E R31, desc[UR60][R4.64] ;  /* 0x0000003c041f0981 */ /* 0x0004e2000c1e1900 */
[----:B0-----:R-:W-:Y:S01]  /*19e0*/  ISETP.NE.AND P0, PT, R0, 0x1, PT ;  /* 0x000000010000780c */ /* 0x001fe20003f05270 */
[----:B------:R-:W0:Y:S01]  /*19f0*/  LDC.64 R70, c[0x0][0x3d8] ;  /* 0x0000f600ff467b82 */ /* 0x000e220000000a00 */
[----:B------:R-:W-:Y:S01]  /*1a00*/  SHF.R.S32.HI R51, RZ, 0x1f, R72 ;  /* 0x0000001fff337819 */ /* 0x000fe20000011448 */
[C---:B------:R-:W-:Y:S01]  /*1a10*/  VIADD R10, R16.reuse, 0xc0 ;  /* 0x000000c0100a7836 */ /* 0x040fe20000000000 */
[----:B------:R-:W-:Y:S01]  /*1a20*/  SHF.R.S32.HI R98, RZ, 0x1f, R223 ;  /* 0x0000001fff627819 */ /* 0x000fe200000114df */
[----:B------:R-:W-:Y:S02]  /*1a30*/  VIADD R11, R16, 0xe0 ;  /* 0x000000e0100b7836 */ /* 0x000fe40000000000 */
[-C--:B-1----:R-:W-:Y:S02]  /*1a40*/  IMAD R6, R51, R12.reuse, RZ ;  /* 0x0000000c33067224 */ /* 0x082fe400078e02ff */
[----:B--2---:R-:W-:Y:S01]  /*1a50*/  IMAD.WIDE.U32 R4, R72, R12, RZ ;  /* 0x0000000c48047225 */ /* 0x004fe200078e00ff */
[----:B------:R-:W-:-:S03]  /*1a60*/  SHF.R.U32.HI R44, RZ, 0x7, R20 ;  /* 0x00000007ff2c7819 */ /* 0x000fc60000011614 */
[----:B------:R-:W1:Y:S01]  /*1a70*/  @P0 LDC R3, c[0x0][0x42c] ;  /* 0x00010b00ff030b82 */ /* 0x000e620000000800 */
[C---:B------:R-:W-:Y:S01]  /*1a80*/  ISETP.NE.AND P6, PT, R44.reuse, 0x1, PT ;  /* 0x000000012c00780c */ /* 0x040fe20003fc5270 */
[----:B------:R-:W-:Y:S01]  /*1a90*/  IMAD R79, R13, 0x60, RZ ;  /* 0x000000600d4f7824 */ /* 0x000fe200078e02ff */
[----:B------:R-:W-:Y:S01]  /*1aa0*/  IADD3 R100, R44, 0x8, RZ ;  /* 0x000000082c647810 */ /* 0x000fe20007ffe0ff */
[----:B----4-:R-:W-:-:S04]  /*1ab0*/  IMAD.WIDE.U32 R38, R19, R64, R16 ;  /* 0x0000004013267225 */ /* 0x010fc800078e0010 */
[----:B------:R-:W2:Y:S01]  /*1ac0*/  @P0 LDC R7, c[0x0][0x430] ;  /* 0x00010c00ff070b82 */ /* 0x000ea20000000800 */
[----:B------:R-:W-:Y:S02]  /*1ad0*/  IMAD.MOV.U32 R40, RZ, RZ, R38 ;  /* 0x000000ffff287224 */ /* 0x000fe400078e0026 */
[----:B------:R-:W-:Y:S01]  /*1ae0*/  IMAD.MOV.U32 R77, RZ, RZ, 0x20 ;  /* 0x00000020ff4d7424 */ /* 0x000fe200078e00ff */
[----:B0-----:R-:W-:Y:S01]  /*1af0*/  SHF.L.U64.HI R74, R70, 0x6, R71 ;  /* 0x00000006464a7819 */ /* 0x001fe20000010247 */
[----:B------:R-:W-:-:S04]  /*1b00*/  IMAD.WIDE.U32 R36, R19, R70, R16 ;  /* 0x0000004613247225 */ /* 0x000fc800078e0010 */
[----:B------:R-:W-:Y:S02]  /*1b10*/  IMAD.MOV.U32 R66, RZ, RZ, R36 ;  /* 0x000000ffff427224 */ /* 0x000fe400078e0024 */
[----:B------:R-:W-:Y:S02]  /*1b20*/  IMAD R81, R71, 0x60, RZ ;  /* 0x0000006047517824 */ /* 0x000fe400078e02ff */
[----:B------:R-:W-:Y:S02]  /*1b30*/  IMAD.SHL.U32 R75, R70, 0x40, RZ ;  /* 0x00000040464b7824 */ /* 0x000fe400078e00ff */
[----:B------:R-:W-:Y:S02]  /*1b40*/  IMAD R49, R65, 0x60, RZ ;  /* 0x0000006041317824 */ /* 0x000fe400078e02ff */
        /* <DEDUP_REMOVED lines=14> */
[----:B---3--:R-:W-:Y:S02]  /*1c30*/  SHF.R.S32.HI R0, RZ, 0x1f, R31 ;  /* 0x0000001fff007819 */ /* 0x008fe4000001141f */
[----:B------:R-:W-:Y:S02]  /*1c40*/  SEL R35, R31, RZ, !P0 ;  /* 0x000000ff1f237207 */ /* 0x000fe40004000000 */
[----:B------:R-:W-:-:S03]  /*1c50*/  SEL R32, R0, RZ, !P0 ;  /* 0x000000ff00207207 */ /* 0x000fc60004000000 */
[----:B------:R-:W-:-:S04]  /*1c60*/  IMAD.WIDE.U32 R14, R35, UR4, R4 ;  /* 0x00000004230e7c25 */ /* 0x000fc8000f8e0004 */
[----:B------:R-:W-:Y:S02]  /*1c70*/  IMAD R0, R32, UR4, RZ ;  /* 0x0000000420007c24 */ /* 0x000fe4000f8e02ff */
[----:B------:R-:W-:-:S04]  /*1c80*/  IMAD.WIDE.U32 R4, R19, R12, R16 ;  /* 0x0000000c13047225 */ /* 0x000fc800078e0010 */
[----:B------:R-:W-:Y:S01]  /*1c90*/  IMAD R3, R35, UR5, R0 ;  /* 0x0000000523037c24 */ /* 0x000fe2000f8e0200 */
[----:B------:R-:W-:Y:S05]  /*1ca0*/  @!P6 WARPSYNC.ALL ;  /* 0x000000000000e948 */ /* 0x000fea0003800000 */
[----:B------:R-:W-:Y:S01]  /*1cb0*/  VIADD R0, R16, 0x20 ;  /* 0x0000002010007836 */ /* 0x000fe20000000000 */
[----:B------:R-:W-:Y:S01]  /*1cc0*/  ULDC UR6, c[0x0][0x310] ;  /* 0x0000c40000067ab9 */ /* 0x000fe20000000800 */
[----:B------:R-:W-:Y:S01]  /*1cd0*/  IADD3 R3, R15, R3, RZ ;  /* 0x000000030f037210 */ /* 0x000fe20007ffe0ff */
[----:B------:R-:W-:Y:S01]  /*1ce0*/  ULDC.64 UR4, c[0x0][0x320] ;  /* 0x0000c80000047ab9 */ /* 0x000fe20000000a00 */
[----:B------:R-:W-:Y:S01]  /*1cf0*/  @!P6 BAR.SYNC.DEFER_BLOCKING 0x9, 0x100 ;  /* 0x024400000000eb1d */ /* 0x000fe20000010000 */
[----:B------:R-:W-:-:S02]  /*1d00*/  ISETP.GE.AND P1, PT, R0, UR6, PT ;  /* 0x0000000600007c0c */ /* 0x000fc4000bf26270 */
[----:B------:R-:W-:Y:S02]  /*1d10*/  IADD3 R4, P0, R14, R4, RZ ;  /* 0x000000040e047210 */ /* 0x000fe40007f1e0ff */
[----:B------:R-:W-:Y:S02]  /*1d20*/  SEL R7, RZ, 0xffffffff, P1 ;  /* 0xffffffffff077807 */ /* 0x000fe40000800000 */
[----:B------:R-:W-:Y:S02]  /*1d30*/  IADD3.X R5, R3, R5, R6, P0, !PT ;  /* 0x0000000503057210 */ /* 0x000fe400007fe406 */
[----:B------:R-:W-:Y:S01]  /*1d40*/  ISETP.GE.AND P0, PT, R16, UR6, PT ;  /* 0x0000000610007c0c */ /* 0x000fe2000bf06270 */
[----:B------:R-:W-:Y:S01]  /*1d50*/  IMAD.SHL.U32 R9, R7, 0x2, RZ ;  /* 0x0000000207097824 */ /* 0x000fe200078e00ff */
[----:B------:R-:W-:Y:S01]  /*1d60*/  ISETP.GE.AND P2, PT, R10, UR6, PT ;  /* 0x000000060a007c0c */ /* 0x000fe2000bf46270 */
[----:B------:R-:W-:Y:S01]  /*1d70*/  IMAD R7, R8, UR4, RZ ;  /* 0x0000000408077c24 */ /* 0x000fe2000f8e02ff */
[----:B------:R-:W-:-:S02]  /*1d80*/  SEL R6, RZ, 0x1, P0 ;  /* 0x00000001ff067807 */ /* 0x000fc40000000000 */
[----:B------:R-:W-:Y:S01]  /*1d90*/  IADD3 R8, R16, 0x80, RZ ;  /* 0x0000008010087810 */ /* 0x000fe20007ffe0ff */
[----:B------:R-:W-:Y:S01]  /*1da0*/  IMAD R31, R34, UR5, R7 ;  /* 0x00000005221f7c24 */ /* 0x000fe2000f8e0207 */
[----:B------:R-:W-:Y:S01]  /*1db0*/  LOP3.LUT R20, R9, 0x2, R6, 0xe2, !PT ;  /* 0x0000000209147812 */ /* 0x000fe200078ee206 */
[C---:B------:R-:W-:Y:S01]  /*1dc0*/  VIADD R6, R16.reuse, 0x40 ;  /* 0x0000004010067836 */ /* 0x040fe20000000000 */
[----:B------:R-:W-:Y:S01]  /*1dd0*/  ISETP.GE.AND P3, PT, R11, UR6, PT ;  /* 0x000000060b007c0c */ /* 0x000fe2000bf66270 */
[C---:B------:R-:W-:Y:S02]  /*1de0*/  VIADD R7, R16.reuse, 0x60 ;  /* 0x0000006010077836 */ /* 0x040fe40000000000 */
[----:B------:R-:W-:Y:S01]  /*1df0*/  VIADD R9, R16, 0xa0 ;  /* 0x000000a010097836 */ /* 0x000fe20000000000 */
[----:B------:R-:W-:Y:S01]  /*1e00*/  ISETP.GE.AND P0, PT, R6, UR6, PT ;  /* 0x0000000606007c0c */ /* 0x000fe2000bf06270 */
[----:B------:R-:W-:Y:S01]  /*1e10*/  IMAD.WIDE.U32 R10, R34, UR4, R16 ;  /* 0x00000004220a7c25 */ /* 0x000fe2000f8e0010 */
[----:B------:R-:W-:Y:S01]  /*1e20*/  ISETP.GE.AND P1, PT, R7, UR6, PT ;  /* 0x0000000607007c0c */ /* 0x000fe2000bf26270 */
[----:B------:R-:W-:Y:S01]  /*1e30*/  ULDC.64 UR4, c[0x0][0x328] ;  /* 0x0000ca0000047ab9 */ /* 0x000fe20000000a00 */
[----:B------:R-:W-:Y:S01]  /*1e40*/  SEL R21, RZ, 0x4, P0 ;  /* 0x00000004ff157807 */ /* 0x000fe20000000000 */
[----:B------:R-:W-:Y:S01]  /*1e50*/  IMAD.IADD R11, R11, 0x1, R31 ;  /* 0x000000010b0b7824 */ /* 0x000fe200078e021f */
[----:B------:R-:W-:Y:S01]  /*1e60*/  SEL R30, RZ, 0x8, P1 ;  /* 0x00000008ff1e7807 */ /* 0x000fe20000800000 */
[----:B------:R-:W-:Y:S01]  /*1e70*/  IMAD R31, R32, UR4, RZ ;  /* 0x00000004201f7c24 */ /* 0x000fe2000f8e02ff */
[----:B------:R-:W-:-:S02]  /*1e80*/  ISETP.GE.AND P0, PT, R8, UR6, PT ;  /* 0x0000000608007c0c */ /* 0x000fc4000bf06270 */
[----:B------:R-:W-:Y:S01]  /*1e90*/  ISETP.GE.AND P1, PT, R9, UR6, PT ;  /* 0x0000000609007c0c */ /* 0x000fe2000bf26270 */
[----:B------:R-:W-:Y:S01]  /*1ea0*/  IMAD R47, R35, UR5, R31 ;  /* 0x00000005232f7c24 */ /* 0x000fe2000f8e021f */
[----:B------:R-:W-:Y:S02]  /*1eb0*/  LOP3.LUT R20, R30, R20, R21, 0xfe, !PT ;  /* 0x000000141e147212 */ /* 0x000fe400078efe15 */
[----:B------:R-:W-:Y:S02]  /*1ec0*/  SEL R21, RZ, 0x10, P0 ;  /* 0x00000010ff157807 */ /* 0x000fe40000000000 */
[----:B------:R-:W-:Y:S02]  /*1ed0*/  SEL R30, RZ, 0x20, P1 ;  /* 0x00000020ff1e7807 */ /* 0x000fe40000800000 */
[----:B------:R-:W-:Y:S02]  /*1ee0*/  ISETP.GE.AND P0, PT, R16, R97, PT ;  /* 0x000000611000720c */ /* 0x000fe40003f06270 */
[----:B------:R-:W-:Y:S01]  /*1ef0*/  LOP3.LUT R32, R30, R20, R21, 0xfe, !PT ;  /* 0x000000141e207212 */ /* 0x000fe200078efe15 */
[----:B------:R-:W-:Y:S01]  /*1f00*/  IMAD.SHL.U32 R20, R227, 0x4, RZ ;  /* 0x00000004e3147824 */ /* 0x000fe200078e00ff */
[----:B------:R-:W-:Y:S01]  /*1f10*/  SEL R21, RZ, 0x40, P2 ;  /* 0x00000040ff157807 */ /* 0x000fe20001000000 */
[----:B------:R-:W-:Y:S01]  /*1f20*/  IMAD.WIDE.U32 R30, R35, UR4, R10 ;  /* 0x00000004231e7c25 */ /* 0x000fe2000f8e000a */
[----:B------:R-:W-:Y:S01]  /*1f30*/  SEL R43, R97, RZ, P0 ;  /* 0x000000ff612b7207 */ /* 0x000fe20000000000 */
[----:B------:R-:W-:Y:S01]  /*1f40*/  ULDC UR4, c[0x0][0x2e4] ;  /* 0x0000b90000047ab9 */ /* 0x000fe20000000800 */
[----:B------:R-:W-:Y:S01]  /*1f50*/  LOP3.LUT R94, R32, R21, RZ, 0xfc, !PT ;  /* 0x00000015205e7212 */ /* 0x000fe200078efcff */
[----:B------:R-:W-:Y:S01]  /*1f60*/  IMAD R32, R226, R64, RZ ;  /* 0x00000040e2207224 */ /* 0x000fe200078e02ff */
[----:B------:R-:W-:Y:S01]  /*1f70*/  SHF.R.S32.HI R21, RZ, 0x1f, R20 ;  /* 0x0000001fff157819 */ /* 0x000fe20000011414 */
[----:B------:R-:W-:Y:S01]  /*1f80*/  IMAD.IADD R43, R16, 0x1, R43 ;  /* 0x00000001102b7824 */ /* 0x000fe200078e022b */
[----:B------:R-:W-:Y:S01]  /*1f90*/  LOP3.LUT P1, RZ, R228, 0x4, RZ, 0xc0, !PT ;  /* 0x00000004e4ff7812 */ /* 0x000fe2000782c0ff */
[----:B------:R-:W-:Y:S01]  /*1fa0*/  IMAD R10, R226, R70, RZ ;  /* 0x00000046e20a7224 */ /* 0x000fe200078e02ff */
[C---:B------:R-:W-:Y:S01]  /*1fb0*/  IADD3 R72, P2, R19.reuse, R72, RZ ;  /* 0x0000004813487210 */ /* 0x040fe20007f5e0ff */
[C---:B------:R-:W-:Y:S01]  /*1fc0*/  IMAD R45, R19.reuse, R65, R32 ;  /* 0x00000041132d7224 */ /* 0x040fe200078e0220 */
[----:B------:R-:W-:Y:S01]  /*1fd0*/  SHF.R.S32.HI R32, RZ, 0x1f, R43 ;  /* 0x0000001fff207819 */ /* 0x000fe2000001142b */
[----:B------:R-:W-:Y:S01]  /*1fe0*/  IMAD R69, R19, R71, R10 ;  /* 0x0000004713457224 */ /* 0x000fe200078e020a */
[----:B------:R-:W-:Y:S01]  /*1ff0*/  SEL R77, R77, 0xffffffe0, !P1 ;  /* 0xffffffe04d4d7807 */ /* 0x000fe20004800000 */
[----:B------:R-:W-:Y:S01]  /*2000*/  IMAD.WIDE.U32 R10, R19, R70, R20 ;  /* 0x00000046130a7225 */ /* 0x000fe200078e0014 */
[----:B------:R-:W-:-:S02]  /*2010*/  LEA.HI R43, R32, R43, RZ, 0x3 ;  /* 0x0000002b202b7211 */ /* 0x000fc400078f18ff */
[----:B------:R-:W-:Y:S01]  /*2020*/  IADD3 R67, R69, R37, RZ ;  /* 0x0000002545437210 */ /* 0x000fe20007ffe0ff */
[----:B------:R-:W-:Y:S01]  /*2030*/  IMAD.SHL.U32 R32, R228, 0x40, RZ ;  /* 0x00000040e4207824 */ /* 0x000fe200078e00ff */
[----:B-----5:R-:W-:Y:S01]  /*2040*/  SHF.R.S32.HI R37, RZ, 0x1f, R28 ;  /* 0x0000001fff257819 */ /* 0x020fe2000001141c */
[----:B------:R-:W-:Y:S01]  /*2050*/  IMAD.IADD R41, R45, 0x1, R39 ;  /* 0x000000012d297824 */ /* 0x000fe200078e0227 */
[----:B------:R-:W-:Y:S01]  /*2060*/  MOV R68, R10 ;  /* 0x0000000a00447202 */ /* 0x000fe20000000f00 */
[-C--:B------:R-:W-:Y:S01]  /*2070*/  IMAD.WIDE.U32 R34, R19, R64.reuse, R20 ;  /* 0x0000004013227225 */ /* 0x080fe200078e0014 */
[----:B------:R-:W-:Y:S02]  /*2080*/  LOP3.LUT R32, R32, 0x1c0, RZ, 0xc0, !PT ;  /* 0x000001c020207812 */ /* 0x000fe400078ec0ff */
[----:B------:R-:W-:Y:S01]  /*2090*/  SHF.L.U64.HI R10, R12, 0x6, R13 ;  /* 0x000000060c0a7819 */ /* 0x000fe2000001020d */
[C---:B------:R-:W-:Y:S01]  /*20a0*/  IMAD R13, R37.reuse, R64, RZ ;  /* 0x00000040250d7224 */ /* 0x040fe200078e02ff */
[----:B------:R-:W-:Y:S01]  /*20b0*/  SHF.R.U32.HI R76, RZ, 0x3, R32 ;  /* 0x00000003ff4c7819 */ /* 0x000fe20000011620 */
[----:B------:R-:W-:Y:S01]  /*20c0*/  IMAD R42, R37, R70, RZ ;  /* 0x00000046252a7224 */ /* 0x000fe200078e02ff */
[----:B------:R-:W-:Y:S01]  /*20d0*/  SHF.R.S32.HI R85, RZ, 0x3, R43 ;  /* 0x00000003ff557819 */ /* 0x000fe2000001142b */
[----:B------:R-:W-:Y:S01]  /*20e0*/  IMAD.WIDE.U32 R36, R28, R64, R40 ;  /* 0x000000401c247225 */ /* 0x000fe200078e0028 */
[----:B------:R-:W-:-:S02]  /*20f0*/  LOP3.LUT R41, R32, 0x18, R16, 0xf8, !PT ;  /* 0x0000001820297812 */ /* 0x000fc400078ef810 */
[----:B------:R-:W-:Y:S01]  /*2100*/  LOP3.LUT R86, R43, 0xfffffff8, RZ, 0xc0, !PT ;  /* 0xfffffff82b567812 */ /* 0x000fe200078ec0ff */
[----:B------:R-:W-:Y:S01]  /*2110*/  IMAD.IADD R69, R11, 0x1, R69 ;  /* 0x000000010b457824 */ /* 0x000fe200078e0245 */
[----:B------:R-:W-:Y:S01]  /*2120*/  LOP3.LUT R78, R41, R76, RZ, 0x3c, !PT ;  /* 0x0000004c294e7212 */ /* 0x000fe200078e3cff */
[----:B------:R-:W-:Y:S01]  /*2130*/  IMAD.IADD R39, R35, 0x1, R45 ;  /* 0x0000000123277824 */ /* 0x000fe200078e022d */
[--C-:B------:R-:W-:Y:S01]  /*2140*/  LOP3.LUT R41, R32, 0x38, R43.reuse, 0xf8, !PT ;  /* 0x0000003820297812 */ /* 0x100fe200078ef82b */
[----:B------:R-:W-:Y:S01]  /*2150*/  IMAD.MOV.U32 R38, RZ, RZ, R34 ;  /* 0x000000ffff267224 */ /* 0x000fe200078e0022 */
[----:B------:R-:W-:Y:S01]  /*2160*/  LOP3.LUT R43, R213, 0x38, R43, 0xf8, !PT ;  /* 0x00000038d52b7812 */ /* 0x000fe200078ef82b */
[C---:B------:R-:W-:Y:S01]  /*2170*/  IMAD.SHL.U32 R11, R12.reuse, 0x40, RZ ;  /* 0x000000400c0b7824 */ /* 0x040fe200078e00ff */
[----:B------:R-:W-:Y:S01]  /*2180*/  SEL R93, RZ, 0xffffff80, P3 ;  /* 0xffffff80ff5d7807 */ /* 0x000fe20001800000 */
[----:B------:R-:W-:Y:S01]  /*2190*/  IMAD.WIDE.U32 R34, R12, 0x60, RZ ;  /* 0x000000600c227825 */ /* 0x000fe200078e00ff */
[----:B------:R-:W-:-:S02]  /*21a0*/  SHF.L.U64.HI R12, R64, 0x6, R65 ;  /* 0x00000006400c7819 */ /* 0x000fc40000010241 */
[----:B------:R-:W-:Y:S01]  /*21b0*/  LOP3.LUT R43, R43, R236, RZ, 0x3c, !PT ;  /* 0x000000ec2b2b7212 */ /* 0x000fe200078e3cff */
[C---:B------:R-:W-:Y:S01]  /*21c0*/  IMAD R87, R28.reuse, R65, R13 ;  /* 0x000000411c577224 */ /* 0x040fe200078e020d */
[----:B------:R-:W-:Y:S01]  /*21d0*/  LOP3.LUT R90, R41, R76, RZ, 0x3c, !PT ;  /* 0x0000004c295a7212 */ /* 0x000fe200078e3cff */
[----:B------:R-:W-:Y:S01]  /*21e0*/  IMAD R45, R28, R71, R42 ;  /* 0x000000471c2d7224 */ /* 0x000fe200078e022a */
[----:B------:R-:W-:Y:S01]  /*21f0*/  LOP3.LUT R93, R94, 0x80, R93, 0xc8, !PT ;  /* 0x000000805e5d7812 */ /* 0x000fe200078ec85d */
[-C--:B------:R-:W-:Y:S01]  /*2200*/  IMAD.WIDE.U32 R66, R28, R70.reuse, R66 ;  /* 0x000000461c427225 */ /* 0x080fe200078e0042 */
[----:B------:R-:W-:Y:S02]  /*2210*/  SHF.R.S32.HI R89, RZ, 0x1f, R86 ;  /* 0x0000001fff597819 */ /* 0x000fe40000011456 */
[----:B------:R-:W-:Y:S01]  /*2220*/  ISETP.GE.AND P1, PT, R16, UR4, PT ;  /* 0x0000000410007c0c */ /* 0x000fe2000bf26270 */
[----:B------:R-:W-:Y:S01]  /*2230*/  IMAD.WIDE.U32 R68, R28, R70, R68 ;  /* 0x000000461c447225 */ /* 0x000fe200078e0044 */
[----:B------:R-:W-:-:S02]  /*2240*/  LEA R90, R217, R90, 0x9 ;  /* 0x0000005ad95a7211 */ /* 0x000fc400078e48ff */
[----:B------:R-:W-:Y:S01]  /*2250*/  LOP3.LUT R94, R94, 0x40, RZ, 0xc0, !PT ;  /* 0x000000405e5e7812 */ /* 0x000fe200078ec0ff */
[----:B------:R-:W-:Y:S02]  /*2260*/  IMAD.SHL.U32 R13, R64, 0x40, RZ ;  /* 0x00000040400d7824 */ /* 0x000fe400078e00ff */
[----:B------:R-:W-:-:S04]  /*2270*/  IMAD.WIDE.U32 R38, R28, R64, R38 ;  /* 0x000000401c267225 */ /* 0x000fc800078e0026 */
[----:B------:R-:W-:-:S04]  /*2280*/  IMAD.WIDE.U32 R70, R70, 0x60, RZ ;  /* 0x0000006046467825 */ /* 0x000fc800078e00ff */
[----:B------:R-:W-:Y:S01]  /*2290*/  IMAD.WIDE.U32 R64, R64, 0x60, RZ ;  /* 0x0000006040407825 */ /* 0x000fe200078e00ff */
[----:B------:R-:W-:-:S03]  /*22a0*/  IADD3 R81, R71, R81, RZ ;  /* 0x0000005147517210 */ /* 0x000fc60007ffe0ff */
[----:B------:R-:W-:Y:S02]  /*22b0*/  IMAD R78, R217, 0x200, R78 ;  /* 0x00000200d94e7824 */ /* 0x000fe400078e024e */
[----:B------:R-:W-:Y:S01]  /*22c0*/  IMAD.X R73, R226, 0x1, R51, P2 ;  /* 0x00000001e2497824 */ /* 0x000fe200010e0633 */
[----:B------:R-:W-:Y:S01]  /*22d0*/  ISETP.GE.AND P2, PT, R0, UR4, PT ;  /* 0x0000000400007c0c */ /* 0x000fe2000bf46270 */
[----:B------:R-:W-:Y:S02]  /*22e0*/  IMAD.IADD R83, R87, 0x1, R37 ;  /* 0x0000000157537824 */ /* 0x000fe400078e0225 */
[----:B------:R-:W-:Y:S02]  /*22f0*/  IMAD.SHL.U32 R97, R97, 0x2, RZ ;  /* 0x0000000261617824 */ /* 0x000fe400078e00ff */
[----:B------:R-:W-:Y:S02]  /*2300*/  IMAD.IADD R79, R35, 0x1, R79 ;  /* 0x00000001234f7824 */ /* 0x000fe400078e024f */
[----:B------:R-:W-:-:S02]  /*2310*/  IMAD.IADD R80, R65, 0x1, R49 ;  /* 0x0000000141507824 */ /* 0x000fc400078e0231 */
[----:B------:R-:W-:Y:S02]  /*2320*/  IMAD.IADD R82, R77, 0x1, R78 ;  /* 0x000000014d527824 */ /* 0x000fe400078e024e */
[----:B------:R-:W-:Y:S02]  /*2330*/  IMAD.IADD R84, R45, 0x1, R67 ;  /* 0x000000012d547824 */ /* 0x000fe400078e0243 */
[----:B------:R-:W-:Y:S02]  /*2340*/  IMAD.IADD R87, R39, 0x1, R87 ;  /* 0x0000000127577824 */ /* 0x000fe400078e0257 */
[----:B------:R-:W-:Y:S02]  /*2350*/  IMAD.IADD R88, R69, 0x1, R45 ;  /* 0x0000000145587824 */ /* 0x000fe400078e022d */
[----:B------:R-:W-:Y:S02]  /*2360*/  IMAD.IADD R91, R218, 0x1, R43 ;  /* 0x00000001da5b7824 */ /* 0x000fe400078e022b */
[----:B------:R-:W-:-:S07]  /*2370*/  IMAD.IADD R92, R31, 0x1, R47 ;  /* 0x000000011f5c7824 */ /* 0x000fce00078e022f */
.L_x_8230:
        /* <DEDUP_REMOVED lines=9> */
[-C--:B------:R-:W-:Y:S01]  /*2410*/  IADD3 R26, P3, P4, R4, R104.reuse, R11 ;  /* 0x00000068041a7210 */ /* 0x080fe20007c7e00b */
[----:B------:R-:W-:Y:S01]  /*2420*/  IMAD R108, R2, 0x1800, R78 ;  /* 0x00001800026c7824 */ /* 0x000fe200078e024e */
[----:B------:R-:W-:Y:S01]  /*2430*/  IADD3 R41, P5, R4, R104, RZ ;  /* 0x0000006804297210 */ /* 0x000fe20007fbe0ff */
[----:B------:R-:W-:Y:S02]  /*2440*/  IMAD.IADD R58, R105, 0x1, R43 ;  /* 0x00000001693a7824 */ /* 0x000fe400078e022b */
[----:B------:R-:W-:Y:S01]  /*2450*/  IMAD R106, R2, 0x1800, R82 ;  /* 0x00001800026a7824 */ /* 0x000fe200078e0252 */
[----:B------:R-:W-:Y:S01]  /*2460*/  LEA R108, R108, R25, 0x1 ;  /* 0x000000196c6c7211 */ /* 0x000fe200078e08ff */
[----:B------:R-:W-:Y:S01]  /*2470*/  IMAD.X R42, R58, 0x1, R5, P5 ;  /* 0x000000013a2a7824 */ /* 0x000fe200028e0605 */
[----:B------:R-:W-:Y:S01]  /*2480*/  IADD3.X R40, R5, R58, R10, P3, P4 ;  /* 0x0000003a05287210 */ /* 0x000fe20001fe840a */
[----:B------:R-:W-:Y:S01]  /*2490*/  IMAD R106, R106, 0x2, R25 ;  /* 0x000000026a6a7824 */ /* 0x000fe200078e0219 */
[----:B0-----:R-:W-:-:S02]  /*24a0*/  LEA R48, P3, R26, R102, 0x1 ;  /* 0x000000661a307211 */ /* 0x001fc400078608ff */
[----:B------:R-:W-:Y:S02]  /*24b0*/  LEA R50, P5, R41, R102, 0x1 ;  /* 0x0000006629327211 */ /* 0x000fe400078a08ff */
[----:B------:R-:W-:Y:S01]  /*24c0*/  LEA.HI.X R49, R26, R103, R40, 0x1, P3 ;  /* 0x000000671a317211 */ /* 0x000fe200018f0c28 */
[----:B------:R-:W-:Y:S01]  /*24d0*/  IMAD.MOV.U32 R26, RZ, RZ, R53 ;  /* 0x000000ffff1a7224 */ /* 0x000fe200078e0035 */
[----:B-1----:R-:W-:Y:S02]  /*24e0*/  ISETP.GE.AND P3, PT, R107, 0x1, PT ;  /* 0x000000016b00780c */ /* 0x002fe40003f66270 */
[----:B------:R-:W-:Y:S02]  /*24f0*/  ISETP.GT.AND P4, PT, R53, R27, PT ;  /* 0x0000001b3500720c */ /* 0x000fe40003f84270 */
[----:B------:R-:W-:Y:S02]  /*2500*/  LEA.HI.X R51, R41, R103, R42, 0x1, P5 ;  /* 0x0000006729337211 */ /* 0x000fe400028f0c2a */
[----:B------:R-:W-:-:S07]  /*2510*/  P2R R96, PR, RZ, 0x10 ;  /* 0x00000010ff607803 */ /* 0x000fce0000000000 */
[----:B----4-:R-:W-:Y:S05]  /*2520*/  @!P3 BRA `(.L_x_8184) ;  /* 0x0000002400f4b947 */ /* 0x010fea0003800000 */
        /* <DEDUP_REMOVED lines=29> */
[----:B------:R-:W-:-:S04]  /*2700*/  IADD3 R53, P3, R38, R42, RZ ;  /* 0x0000002a26357210 */ /* 0x000fc80007f7e0ff */
[----:B------:R-:W-:Y:S02]  /*2710*/  IADD3.X R54, R110, R87, RZ, P3, !PT ;  /* 0x000000576e367210 */ /* 0x000fe40001ffe4ff */
        /* <DEDUP_REMOVED lines=8> */
[----:B------:R-:W-:-:S13]  /*27a0*/  ISETP.GE.AND P3, PT, R54, R107, PT ;  /* 0x0000006b3600720c */ /* 0x000fda0003f66270 */
[----:B------:R0:W5:Y:S04]  /*27b0*/  @!P3 LDG.E.64 R58, desc[UR60][R44.64+0x20] ;  /* 0x0000203c2c3ab981 */ /* 0x000168000c1e1b00 */
[----:B------:R0:W5:Y:S02]  /*27c0*/  @!P3 LDG.E.64 R56, desc[UR60][R52.64+0x20] ;  /* 0x0000203c3438b981 */ /* 0x000164000c1e1b00 */
.L_x_8187:
[----:B------:R-:W-:Y:S05]  /*27d0*/  BSYNC B1 ;  /* 0x0000000000017941 */ /* 0x000fea0003800000 */
.L_x_8186:
[----:B------:R-:W-:Y:S01]  /*27e0*/  ISETP.GE.AND P5, PT, R223, R101, PT ;  /* 0x00000065df00720c */ /* 0x000fe20003fa6270 */
[----:B------:R-:W-:Y:S01]  /*27f0*/  BSSY B1, `(.L_x_8188) ;  /* 0x000001c000017945 */ /* 0x000fe20003800000 */
[----:B0-----:R-:W-:Y:S02]  /*2800*/  CS2R R52, SRZ ;  /* 0x0000000000347805 */ /* 0x001fe4000001ff00 */
[----:B------:R-:W-:Y:S01]  /*2810*/  CS2R R44, SRZ ;  /* 0x00000000002c7805 */ /* 0x000fe2000001ff00 */
        /* <DEDUP_REMOVED lines=25> */
.L_x_8189:
[----:B------:R-:W-:Y:S05]  /*29b0*/  BSYNC B1 ;  /* 0x0000000000017941 */ /* 0x000fea0003800000 */
.L_x_8188:
[----:B0-----:R-:W2:Y:S01]  /*29c0*/  LDL R40, [R1+0x7c] ;  /* 0x00007c0001287983 */ /* 0x001ea20000100800 */
[----:B------:R-:W-:Y:S01]  /*29d0*/  MOV R41, R61 ;  /* 0x0000003d00297202 */ /* 0x000fe20000000f00 */
[----:B------:R-:W-:Y:S01]  /*29e0*/  IMAD.MOV.U32 R42, RZ, RZ, R62 ;  /* 0x000000ffff2a7224 */ /* 0x000fe200078e003e */
[----:B------:R-:W-:Y:S01]  /*29f0*/  PRMT R109, R104, 0x5410, R103 ;  /* 0x00005410686d7816 */ /* 0x000fe20000000067 */
[----:B------:R-:W-:-:S05]  /*2a00*/  IMAD.MOV.U32 R43, RZ, RZ, R63 ;  /* 0x000000ffff2b7224 */ /* 0x000fca00078e003f */
[----:B------:R-:W-:Y:S01]  /*2a10*/  PRMT R120, R42, 0x5410, R43 ;  /* 0x000054102a787816 */ /* 0x000fe2000000002b */
[----:B-----5:R-:W-:Y:S02]  /*2a20*/  IMAD.MOV.U32 R42, RZ, RZ, R52 ;  /* 0x000000ffff2a7224 */ /* 0x020fe400078e0034 */
[----:B------:R-:W-:-:S05]  /*2a30*/  IMAD.MOV.U32 R43, RZ, RZ, R53 ;  /* 0x000000ffff2b7224 */ /* 0x000fca00078e0035 */
[----:B------:R-:W-:Y:S01]  /*2a40*/  PRMT R104, R42, 0x5410, R43 ;  /* 0x000054102a687816 */ /* 0x000fe2000000002b */
[----:B------:R-:W-:Y:S01]  /*2a50*/  IMAD.MOV.U32 R42, RZ, RZ, R54 ;  /* 0x000000ffff2a7224 */ /* 0x000fe200078e0036 */
[----:B------:R-:W-:-:S04]  /*2a60*/  MOV R43, R55 ;  /* 0x00000037002b7202 */ /* 0x000fc80000000f00 */
[----:B------:R-:W-:Y:S02]  /*2a70*/  PRMT R105, R42, 0x5410, R43 ;  /* 0x000054102a697816 */ /* 0x000fe4000000002b */
[----:B--2---:R-:W-:Y:S01]  /*2a80*/  R2UR UR4, R40 ;  /* 0x00000000280472ca */ /* 0x004fe200000e0000 */
[----:B------:R-:W-:-:S05]  /*2a90*/  IMAD.MOV.U32 R40, RZ, RZ, R60 ;  /* 0x000000ffff287224 */ /* 0x000fca00078e003c */
[----:B------:R-:W-:Y:S01]  /*2aa0*/  PRMT R117, R40, 0x5410, R41 ;  /* 0x0000541028757816 */ /* 0x000fe20000000029 */
[----:B------:R-:W-:Y:S02]  /*2ab0*/  IMAD.MOV.U32 R40, RZ, RZ, R56 ;  /* 0x000000ffff287224 */ /* 0x000fe400078e0038 */
[----:B------:R-:W-:-:S04]  /*2ac0*/  IMAD.MOV.U32 R41, RZ, RZ, R57 ;  /* 0x000000ffff297224 */ /* 0x000fc800078e0039 */
[----:B------:R-:W-:Y:S01]  /*2ad0*/  UISETP.NE.AND UP0, UPT, UR4, 0x3, UPT ;  /* 0x000000030400788c */ /* 0x000fe2000bf05270 */
[----:B------:R-:W-:Y:S01]  /*2ae0*/  PRMT R111, R40, 0x5410, R41 ;  /* 0x00005410286f7816 */ /* 0x000fe20000000029 */
[----:B------:R-:W-:Y:S01]  /*2af0*/  IMAD.MOV.U32 R40, RZ, RZ, R46 ;  /* 0x000000ffff287224 */ /* 0x000fe200078e002e */
[----:B------:R-:W-:-:S03]  /*2b00*/  MOV R41, R47 ;  /* 0x0000002f00297202 */ /* 0x000fc60000000f00 */
[----:B------:R-:W-:Y:S02]  /*2b10*/  PLOP3.LUT P3, PT, PT, PT, UP0, 0x80, 0x0 ;  /* 0x000000000000781c */ /* 0x000fe40003f6f008 */
[----:B------:R-:W-:Y:S01]  /*2b20*/  PRMT R102, R40, 0x5410, R41 ;  /* 0x0000541028667816 */ /* 0x000fe20000000029 */
[----:B------:R-:W-:Y:S02]  /*2b30*/  IMAD.MOV.U32 R40, RZ, RZ, R44 ;  /* 0x000000ffff287224 */ /* 0x000fe400078e002c */
[----:B------:R-:W-:-:S05]  /*2b40*/  IMAD.MOV.U32 R41, RZ, RZ, R45 ;  /* 0x000000ffff297224 */ /* 0x000fca00078e002d */
[----:B------:R-:W-:-:S03]  /*2b50*/  PRMT R103, R40, 0x5410, R41 ;  /* 0x0000541028677816 */ /* 0x000fc60000000029 */
[----:B------:R-:W-:Y:S05]  /*2b60*/  @!P3 BRA `(.L_x_8190) ;  /* 0x000000000004b947 */ /* 0x000fea0003800000 */
[----:B------:R-:W-:Y:S01]  /*2b70*/  BPT.TRAP 0x1 ;  /* 0x000000040000795c */ /* 0x000fe20000300000 */
.L_x_8190:
[----:B------:R-:W-:Y:S01]  /*2b80*/  IMAD R95, R2, 0x8, R18 ;  /* 0x00000008025f7824 */ /* 0x000fe200078e0212 */
[----:B------:R-:W-:Y:S01]  /*2b90*/  SHF.L.U32 R110, R23, 0x1f, RZ ;  /* 0x0000001f176e7819 */ /* 0x000fe200000006ff */
[----:B------:R-:W-:Y:S03]  /*2ba0*/  BSSY B1, `(.L_x_8191) ;  /* 0x0000003000017945 */ /* 0x000fe60003800000 */
[----:B------:R-:W0:Y:S02]  /*2bb0*/  SYNCS.PHASECHK.TRANS64.TRYWAIT P6, [R95+URZ+0x32490], R110 ;  /* 0x0324906e5f0075a7 */ /* 0x000e2400080c017f */
[----:B0-----:R-:W-:Y:S05]  /*2bc0*/  @!P6 BRA `(.L_x_8192) ;  /* 0x000001300068e947 */ /* 0x001fea0003800000 */
.L_x_8409:
[----:B------:R-:W-:Y:S05]  /*2bd0*/  BSYNC B1 ;  /* 0x0000000000017941 */ /* 0x000fea0003800000 */
.L_x_8191:
        /* <DEDUP_REMOVED lines=49> */
.L_x_8198:
[----:B------:R-:W-:Y:S05]  /*2ef0*/  BSYNC B3 ;  /* 0x0000000000037941 */ /* 0x000fea0003800000 */
.L_x_8197:
[----:B--2---:R1:W-:Y:S02]  /*2f00*/  STG.E.128 desc[UR60][R50.64], R40 ;  /* 0x0000002832007986 */ /* 0x0043e4000c101d3c */
.L_x_8196:
[----:B------:R-:W-:Y:S05]  /*2f10*/  BSYNC B2 ;  /* 0x0000000000027941 */ /* 0x000fea0003800000 */
.L_x_8195:
        /* <DEDUP_REMOVED lines=14> */
[--C-:B------:R-:W-:Y:S02]  /*3000*/  HADD2.F32 R57, -RZ, R43.reuse.H1_H1 ;  /* 0x3000002bff397230 */ /* 0x100fe40000004100 */
[----:B------:R-:W-:Y:S01]  /*3010*/  FMUL.FTZ R112, R42, R59 ;  /* 0x0000003b2a707220 */ /* 0x000fe20000410000 */
[----:B------:R-:W-:Y:S02]  /*3020*/  HADD2.F32 R43, -RZ, R43.H0_H0 ;  /* 0x2000002bff2b7230 */ /* 0x000fe40000004100 */
[----:B------:R-:W-:Y:S02]  /*3030*/  HADD2.F32 R41, -RZ, R41.H0_H0 ;  /* 0x20000029ff297230 */ /* 0x000fe40000004100 */
[-C--:B------:R-:W-:Y:S01]  /*3040*/  FMUL.FTZ R114, R57, R62.reuse ;  /* 0x0000003e39727220 */ /* 0x080fe20000410000 */
[----:B------:R-:W-:Y:S02]  /*3050*/  HADD2.F32 R58, -RZ, R58.H0_H0 ;  /* 0x2000003aff3a7230 */ /* 0x000fe40000004100 */
[----:B------:R-:W-:Y:S01]  /*3060*/  FMUL.FTZ R62, R43, R62 ;  /* 0x0000003e2b3e7220 */ /* 0x000fe20000410000 */
[----:B------:R-:W-:-:S02]  /*3070*/  HADD2.F32 R60, -RZ, R60.H0_H0 ;  /* 0x2000003cff3c7230 */ /* 0x000fc40000004100 */
[C---:B------:R-:W-:Y:S01]  /*3080*/  FMUL.FTZ R59, R41.reuse, R59 ;  /* 0x0000003b293b7220 */ /* 0x040fe20000410000 */
[----:B------:R-:W-:Y:S01]  /*3090*/  FFMA.FTZ R112, R41, R58, -R112 ;  /* 0x0000003a29707223 */ /* 0x000fe20000010870 */
[--C-:B------:R-:W-:Y:S02]  /*30a0*/  HADD2.F32 R41, -RZ, R40.reuse.H1_H1 ;  /* 0x30000028ff297230 */ /* 0x100fe40000004100 */
[----:B------:R-:W-:Y:S01]  /*30b0*/  FFMA.FTZ R63, R57, R60, R62 ;  /* 0x0000003c393f7223 */ /* 0x000fe2000001003e */
[----:B------:R-:W-:Y:S01]  /*30c0*/  FFMA.FTZ R61, R42, R58, R59 ;  /* 0x0000003a2a3d7223 */ /* 0x000fe2000001003b */
[--C-:B------:R-:W-:Y:S02]  /*30d0*/  HADD2.F32 R57, -RZ, R111.reuse.H0_H0 ;  /* 0x2000006fff397230 */ /* 0x100fe40000004100 */
[----:B------:R-:W-:Y:S01]  /*30e0*/  FFMA.FTZ R114, R43, R60, -R114 ;  /* 0x0000003c2b727223 */ /* 0x000fe20000010872 */
[----:B------:R-:W-:Y:S02]  /*30f0*/  HADD2.F32 R40, -RZ, R40.H0_H0 ;  /* 0x20000028ff287230 */ /* 0x000fe40000004100 */
[----:B------:R-:W-:-:S02]  /*3100*/  HADD2.F32 R111, -RZ, R111.H1_H1 ;  /* 0x3000006fff6f7230 */ /* 0x000fc40000004100 */
[CC--:B------:R-:W-:Y:S01]  /*3110*/  FMUL.FTZ R59, R41.reuse, R57.reuse ;  /* 0x00000039293b7220 */ /* 0x0c0fe20000410000 */
[--C-:B------:R-:W-:Y:S02]  /*3120*/  HADD2.F32 R42, -RZ, R56.reuse.H1_H1 ;  /* 0x30000038ff2a7230 */ /* 0x100fe40000004100 */
        /* <DEDUP_REMOVED lines=14> */
.L_x_8200:
[----:B------:R-:W-:Y:S05]  /*3210*/  BSYNC B2 ;  /* 0x0000000000027941 */ /* 0x000fea0003800000 */
.L_x_8199:
[----:B--2---:R2:W-:Y:S02]  /*3220*/  STG.E.128 desc[UR60][R50.64+0x40], R40 ;  /* 0x0000402832007986 */ /* 0x0045e4000c101d3c */
.L_x_8194:
[----:B------:R-:W-:Y:S05]  /*3230*/  BSYNC B1 ;  /* 0x0000000000017941 */ /* 0x000fea0003800000 */
.L_x_8193:
        /* <DEDUP_REMOVED lines=48> */
.L_x_8205:
[----:B------:R-:W-:Y:S05]  /*3540*/  BSYNC B2 ;  /* 0x0000000000027941 */ /* 0x000fea0003800000 */
.L_x_8204:
[----:B--2---:R3:W-:Y:S02]  /*3550*/  STG.E.128 desc[UR60][R48.64], R40 ;  /* 0x0000002830007986 */ /* 0x0047e4000c101d3c */
.L_x_8203:
[----:B------:R-:W-:Y:S05]  /*3560*/  BSYNC B1 ;  /* 0x0000000000017941 */ /* 0x000fea0003800000 */
.L_x_8202:
[----:B------:R-:W-:Y:S05]  /*3570*/  @P2 BRA `(.L_x_8201) ;  /* 0x0000001800502947 */ /* 0x000fea0003800000 */
[----:B-123--:R1:W2:Y:S01]  /*3580*/  LDS.128 R40, [R106+0x2000] ;  /* 0x002000006a287984 */ /* 0x00e2a20000000c00 */
[----:B------:R-:W-:Y:S01]  /*3590*/  IADD3 R50, R20, 0x10, RZ ;  /* 0x0000001014327810 */ /* 0x000fe20007ffe0ff */
[----:B------:R-:W-:Y:S03]  /*35a0*/  BSSY B1, `(.L_x_8206) ;  /* 0x000002c000017945 */ /* 0x000fe60003800000 */
        /* <DEDUP_REMOVED lines=43> */
.L_x_8207:
[----:B------:R-:W-:Y:S05]  /*3860*/  BSYNC B1 ;  /* 0x0000000000017941 */ /* 0x000fea0003800000 */
.L_x_8206:
[----:B--2---:R1:W-:Y:S01]  /*3870*/  STG.E.128 desc[UR60][R48.64+0x40], R40 ;  /* 0x0000402830007986 */ /* 0x0043e2000c101d3c */
[----:B------:R-:W-:Y:S05]  /*3880*/  BRA `(.L_x_8201) ;  /* 0x00000014008c7947 */ /* 0x000fea0003800000 */
.L_x_8185:
[----:B------:R-:W2:Y:S01]  /*3890*/  LDL R44, [R1+0x7c] ;  /* 0x00007c00012c7983 */ /* 0x000ea20000100800 */
[----:B------:R-:W-:-:S04]  /*38a0*/  ISETP.GE.AND P3, PT, R223, R101, PT ;  /* 0x00000065df00720c */ /* 0x000fc80003f66270 */
        /* <DEDUP_REMOVED lines=9> */
[----:B------:R-:W3:Y:S01]  /*3940*/  @!P4 LDC.64 R48, c[0x0][0x3e0] ;  /* 0x0000f800ff30cb82 */ /* 0x000ee20000000a00 */
[----:B------:R-:W-:-:S05]  /*3950*/  @!P4 IADD3 R40, P5, R66, R40, RZ ;  /* 0x000000284228c210 */ /* 0x000fca0007fbe0ff */
[----:B------:R-:W-:Y:S01]  /*3960*/  @!P4 IMAD.X R41, R95, 0x1, R84, P5 ;  /* 0x000000015f29c824 */ /* 0x000fe200028e0654 */
[----:B------:R-:W-:Y:S02]  /*3970*/  CS2R R46, SRZ ;  /* 0x00000000002e7805 */ /* 0x000fe4000001ff00 */
[----:B--2---:R-:W-:Y:S02]  /*3980*/  R2UR UR4, R44 ;  /* 0x000000002c0472ca */ /* 0x004fe400000e0000 */
[----:B------:R-:W2:Y:S02]  /*3990*/  @!P4 LDC.64 R44, c[0x0][0x3c8] ;  /* 0x0000f200ff2ccb82 */ /* 0x000ea40000000a00 */
[----:B--2---:R-:W-:-:S04]  /*39a0*/  @!P4 LEA R44, P5, R40, R44, 0x1 ;  /* 0x0000002c282cc211 */ /* 0x004fc800078a08ff */
[----:B------:R-:W-:Y:S02]  /*39b0*/  @!P4 LEA.HI.X R45, R40, R45, R41, 0x1, P5 ;  /* 0x0000002d282dc211 */ /* 0x000fe400028f0c29 */
[----:B------:R-:W-:-:S05]  /*39c0*/  @!P4 IADD3 R42, P5, R36, R42, RZ ;  /* 0x0000002a242ac210 */ /* 0x000fca0007fbe0ff */
[----:B------:R-:W-:Y:S01]  /*39d0*/  @!P4 IMAD.X R40, R110, 0x1, R83, P5 ;  /* 0x000000016e28c824 */ /* 0x000fe200028e0653 */
[----:B---3--:R-:W-:-:S04]  /*39e0*/  @!P4 LEA R48, P5, R42, R48, 0x1 ;  /* 0x000000302a30c211 */ /* 0x008fc800078a08ff */
[----:B------:R-:W-:Y:S02]  /*39f0*/  @!P4 LEA.HI.X R49, R42, R49, R40, 0x1, P5 ;  /* 0x000000312a31c211 */ /* 0x000fe400028f0c28 */
[----:B------:R-:W-:Y:S02]  /*3a00*/  CS2R R42, SRZ ;  /* 0x00000000002a7805 */ /* 0x000fe4000001ff00 */
[----:B------:R-:W-:-:S06]  /*3a10*/  CS2R R40, SRZ ;  /* 0x0000000000287805 */ /* 0x000fcc000001ff00 */
[----:B------:R2:W3:Y:S02]  /*3a20*/  @!P4 LDG.E.128 R40, desc[UR60][R44.64] ;  /* 0x0000003c2c28c981 */ /* 0x0004e4000c1e1d00 */
[----:B--2---:R-:W-:-:S06]  /*3a30*/  CS2R R44, SRZ ;  /* 0x00000000002c7805 */ /* 0x004fcc000001ff00 */
[----:B------:R2:W4:Y:S01]  /*3a40*/  @!P4 LDG.E.128 R44, desc[UR60][R48.64] ;  /* 0x0000003c302cc981 */ /* 0x000522000c1e1d00 */
[----:B0-----:R-:W-:-:S04]  /*3a50*/  @!P3 LEA R52, P4, R50, R52, 0x1 ;  /* 0x000000343234b211 */ /* 0x001fc800078808ff */
[----:B------:R-:W-:Y:S02]  /*3a60*/  @!P3 LEA.HI.X R53, R50, R53, R51, 0x1, P4 ;  /* 0x000000353235b211 */ /* 0x000fe400020f0c33 */
[----:B------:R-:W-:Y:S02]  /*3a70*/  CS2R R50, SRZ ;  /* 0x0000000000327805 */ /* 0x000fe4000001ff00 */
[C---:B-1----:R-:W-:Y:S02]  /*3a80*/  @!P3 LEA R56, P4, R54.reuse, R56, 0x1 ;  /* 0x000000383638b211 */ /* 0x042fe400078808ff */
[----:B--2---:R-:W-:Y:S02]  /*3a90*/  CS2R R48, SRZ ;  /* 0x0000000000307805 */ /* 0x004fe4000001ff00 */
[----:B------:R-:W-:Y:S02]  /*3aa0*/  @!P3 LEA.HI.X R57, R54, R57, R55, 0x1, P4 ;  /* 0x000000393639b211 */ /* 0x000fe400020f0c37 */
[----:B------:R-:W-:-:S02]  /*3ab0*/  CS2R R54, SRZ ;  /* 0x0000000000367805 */ /* 0x000fc4000001ff00 */
[----:B------:R0:W2:Y:S02]  /*3ac0*/  @!P3 LDG.E.128 R48, desc[UR60][R52.64] ;  /* 0x0000003c3430b981 */ /* 0x0000a4000c1e1d00 */
[----:B0-----:R-:W-:-:S06]  /*3ad0*/  CS2R R52, SRZ ;  /* 0x0000000000347805 */ /* 0x001fcc000001ff00 */
[----:B------:R0:W5:Y:S01]  /*3ae0*/  @!P3 LDG.E.128 R52, desc[UR60][R56.64] ;  /* 0x0000003c3834b981 */ /* 0x000162000c1e1d00 */
[----:B------:R-:W-:Y:S01]  /*3af0*/  UISETP.NE.AND UP0, UPT, UR4, 0x3, UPT ;  /* 0x000000030400788c */ /* 0x000fe2000bf05270 */
[----:B------:R-:W-:-:S05]  /*3b00*/  ISETP.GE.AND P4, PT, R16, R107, PT ;  /* 0x0000006b1000720c */ /* 0x000fca0003f86270 */
[----:B------:R-:W-:Y:S01]  /*3b10*/  PLOP3.LUT P3, PT, PT, PT, UP0, 0x80, 0x0 ;  /* 0x000000000000781c */ /* 0x000fe20003f6f008 */
[----:B---3--:R-:W-:Y:S01]  /*3b20*/  IMAD.MOV.U32 R59, RZ, RZ, R42 ;  /* 0x000000ffff3b7224 */ /* 0x008fe200078e002a */
[----:B------:R-:W-:Y:S01]  /*3b30*/  MOV R61, R40 ;  /* 0x00000028003d7202 */ /* 0x000fe20000000f00 */
[----:B------:R-:W-:Y:S02]  /*3b40*/  IMAD.MOV.U32 R60, RZ, RZ, R43 ;  /* 0x000000ffff3c7224 */ /* 0x000fe400078e002b */
[----:B------:R-:W-:Y:S01]  /*3b50*/  IMAD.MOV.U32 R62, RZ, RZ, R41 ;  /* 0x000000ffff3e7224 */ /* 0x000fe200078e0029 */
[----:B------:R-:W-:Y:S02]  /*3b60*/  PRMT R122, R122, 0x5410, R59 ;  /* 0x000054107a7a7816 */ /* 0x000fe4000000003b */
[----:B------:R-:W-:Y:S02]  /*3b70*/  PRMT R130, R60, 0x7610, R130 ;  /* 0x000076103c827816 */ /* 0x000fe40000000082 */
[----:B------:R-:W-:-:S02]  /*3b80*/  PRMT R124, R61, 0x7610, R124 ;  /* 0x000076103d7c7816 */ /* 0x000fc4000000007c */
[----:B------:R-:W-:Y:S01]  /*3b90*/  PRMT R125, R62, 0x7610, R125 ;  /* 0x000076103e7d7816 */ /* 0x000fe2000000007d */
[----:B----4-:R-:W-:Y:S02]  /*3ba0*/  IMAD.MOV.U32 R59, RZ, RZ, R46 ;  /* 0x000000ffff3b7224 */ /* 0x010fe400078e002e */
[----:B0-----:R-:W-:Y:S02]  /*3bb0*/  IMAD.MOV.U32 R57, RZ, RZ, R44 ;  /* 0x000000ffff397224 */ /* 0x001fe400078e002c */
[----:B------:R-:W-:Y:S01]  /*3bc0*/  IMAD.MOV.U32 R60, RZ, RZ, R45 ;  /* 0x000000ffff3c7224 */ /* 0x000fe200078e002d */
[----:B------:R-:W-:Y:S01]  /*3bd0*/  PRMT R122, R59, 0x7610, R122 ;  /* 0x000076103b7a7816 */ /* 0x000fe2000000007a */
[----:B------:R-:W-:Y:S01]  /*3be0*/  IMAD.MOV.U32 R56, RZ, RZ, R47 ;  /* 0x000000ffff387224 */ /* 0x000fe200078e002f */
[----:B------:R-:W-:Y:S02]  /*3bf0*/  PRMT R124, R124, 0x5410, R57 ;  /* 0x000054107c7c7816 */ /* 0x000fe40000000039 */
[----:B------:R-:W-:-:S02]  /*3c00*/  PRMT R125, R125, 0x5410, R60 ;  /* 0x000054107d7d7816 */ /* 0x000fc4000000003c */
[----:B------:R-:W-:Y:S01]  /*3c10*/  PRMT R130, R130, 0x5410, R56 ;  /* 0x0000541082827816 */ /* 0x000fe20000000038 */
[----:B--2---:R-:W-:Y:S01]  /*3c20*/  IMAD.MOV.U32 R57, RZ, RZ, R51 ;  /* 0x000000ffff397224 */ /* 0x004fe200078e0033 */
[----:B------:R-:W-:Y:S01]  /*3c30*/  MOV R56, R50 ;  /* 0x0000003200387202 */ /* 0x000fe20000000f00 */
[----:B------:R-:W-:Y:S02]  /*3c40*/  IMAD.MOV.U32 R59, RZ, RZ, R48 ;  /* 0x000000ffff3b7224 */ /* 0x000fe400078e0030 */
[----:B------:R-:W-:Y:S01]  /*3c50*/  IMAD.MOV.U32 R60, RZ, RZ, R49 ;  /* 0x000000ffff3c7224 */ /* 0x000fe200078e0031 */
[----:B------:R-:W-:-:S04]  /*3c60*/  PRMT R113, R56, 0x5410, R57 ;  /* 0x0000541038717816 */ /* 0x000fc80000000039 */
[----:B------:R-:W-:Y:S01]  /*3c70*/  PRMT R115, R59, 0x5410, R60 ;  /* 0x000054103b737816 */ /* 0x000fe2000000003c */
[----:B-----5:R-:W-:Y:S01]  /*3c80*/  IMAD.MOV.U32 R56, RZ, RZ, R54 ;  /* 0x000000ffff387224 */ /* 0x020fe200078e0036 */
[----:B------:R-:W-:Y:S01]  /*3c90*/  MOV R59, R52 ;  /* 0x00000034003b7202 */ /* 0x000fe20000000f00 */
[----:B------:R-:W-:Y:S02]  /*3ca0*/  IMAD.MOV.U32 R57, RZ, RZ, R55 ;  /* 0x000000ffff397224 */ /* 0x000fe400078e0037 */
[----:B------:R-:W-:-:S03]  /*3cb0*/  IMAD.MOV.U32 R60, RZ, RZ, R53 ;  /* 0x000000ffff3c7224 */ /* 0x000fc600078e0035 */
[----:B------:R-:W-:Y:S02]  /*3cc0*/  PRMT R117, R56, 0x5410, R57 ;  /* 0x0000541038757816 */ /* 0x000fe40000000039 */
[----:B------:R-:W-:Y:S01]  /*3cd0*/  PRMT R119, R59, 0x5410, R60 ;  /* 0x000054103b777816 */ /* 0x000fe2000000003c */
[----:B------:R-:W-:Y:S06]  /*3ce0*/  @!P3 BRA `(.L_x_8208) ;  /* 0x000000000004b947 */ /* 0x000fec0003800000 */
[----:B------:R-:W-:Y:S01]  /*3cf0*/  BPT.TRAP 0x1 ;  /* 0x000000040000795c */ /* 0x000fe20000300000 */
.L_x_8208:
        /* <DEDUP_REMOVED lines=9> */
.L_x_8410:
[----:B------:R-:W-:Y:S05]  /*3d90*/  BSYNC B1 ;  /* 0x0000000000017941 */ /* 0x000fea0003800000 */
.L_x_8209:
        /* <DEDUP_REMOVED lines=13> */
[----:B------:R-:W-:-:S04]  /*3e70*/  LEA.HI.SX32 R56, R56, R85, 0x1c ;  /* 0x0000005538387211 */ /* 0x000fc800078fe2ff */
[----:B------:R-:W-:-:S04]  /*3e80*/  SHF.L.U32 R121, R56, 0x3, RZ ;  /* 0x0000000338797819 */ /* 0x000fc800000006ff */
[----:B------:R-:W-:-:S04]  /*3e90*/  LOP3.LUT R57, R32, 0x38, R121, 0xf8, !PT ;  /* 0x0000003820397812 */ /* 0x000fc800078ef879 */
[----:B------:R-:W-:Y:S01]  /*3ea0*/  LOP3.LUT R56, R57, R76, RZ, 0x3c, !PT ;  /* 0x0000004c39387212 */ /* 0x000fe200078e3cff */
[----:B------:R-:W-:-:S04]  /*3eb0*/  IMAD R57, R2, 0x1800, R90 ;  /* 0x0000180002397824 */ /* 0x000fc800078e025a */
[----:B------:R-:W-:Y:S02]  /*3ec0*/  IMAD R59, R217, 0x200, R56 ;  /* 0x00000200d93b7824 */ /* 0x000fe400078e0238 */
[----:B------:R-:W-:Y:S02]  /*3ed0*/  IMAD R57, R57, 0x2, R18 ;  /* 0x0000000239397824 */ /* 0x000fe400078e0212 */
[----:B------:R-:W-:-:S04]  /*3ee0*/  IMAD R59, R2, 0x1800, R59 ;  /* 0x00001800023b7824 */ /* 0x000fc800078e023b */
[----:B------:R-:W-:Y:S02]  /*3ef0*/  IMAD R60, R59, 0x2, R18 ;  /* 0x000000023b3c7824 */ /* 0x000fe400078e0212 */
[----:B------:R-:W1:Y:S04]  /*3f00*/  LDS.128 R56, [R57+0x1c400] ;  /* 0x01c4000039387984 */ /* 0x000e680000000c00 */
[----:B------:R-:W2:Y:S01]  /*3f10*/  LDS.128 R60, [R60+0x1c400] ;  /* 0x01c400003c3c7984 */ /* 0x000ea20000000c00 */
[----:B------:R-:W-:Y:S05]  /*3f20*/  @P4 BRA `(.L_x_8214) ;  /* 0x0000000400484947 */ /* 0x000fea0003800000 */
[--C-:B------:R-:W-:Y:S01]  /*3f30*/  SHF.R.U64 R123, R44, 0x10, R45.reuse ;  /* 0x000000102c7b7819 */ /* 0x100fe2000000122d */
[----:B--2---:R-:W-:Y:S01]  /*3f40*/  HADD2.F32 R44, -RZ, R61.H1_H1 ;  /* 0x3000003dff2c7230 */ /* 0x004fe20000004100 */
[----:B------:R-:W-:Y:S02]  /*3f50*/  SHF.R.U32.HI R45, RZ, 0x10, R45 ;  /* 0x00000010ff2d7819 */ /* 0x000fe4000001162d */
[--C-:B------:R-:W-:Y:S01]  /*3f60*/  SHF.R.U64 R120, R40, 0x10, R41.reuse ;  /* 0x0000001028787819 */ /* 0x100fe20000001229 */
[----:B------:R-:W-:Y:S01]  /*3f70*/  HADD2.F32 R123, -RZ, R123.H0_H0 ;  /* 0x2000007bff7b7230 */ /* 0x000fe20000004100 */
[----:B------:R-:W-:Y:S02]  /*3f80*/  SHF.R.U32.HI R126, RZ, 0x10, R41 ;  /* 0x00000010ff7e7819 */ /* 0x000fe40000011629 */
[--C-:B------:R-:W-:Y:S01]  /*3f90*/  SHF.R.U64 R40, R42, 0x10, R43.reuse ;  /* 0x000000102a287819 */ /* 0x100fe2000000122b */
[----:B-1----:R-:W-:Y:S01]  /*3fa0*/  HADD2.F32 R42, -RZ, R57.H0_H0 ;  /* 0x20000039ff2a7230 */ /* 0x002fe20000004100 */
[----:B------:R-:W-:Y:S01]  /*3fb0*/  SHF.R.U32.HI R129, RZ, 0x10, R43 ;  /* 0x00000010ff817819 */ /* 0x000fe2000001162b */
[----:B------:R-:W-:Y:S01]  /*3fc0*/  HADD2.F32 R43, -RZ, R61.H0_H0 ;  /* 0x2000003dff2b7230 */ /* 0x000fe20000004100 */
[--C-:B------:R-:W-:Y:S01]  /*3fd0*/  SHF.R.U64 R41, R46, 0x10, R47.reuse ;  /* 0x000000102e297819 */ /* 0x100fe2000000122f */
[----:B------:R-:W-:Y:S01]  /*3fe0*/  HADD2.F32 R46, -RZ, R125.H0_H0 ;  /* 0x2000007dff2e7230 */ /* 0x000fe20000004100 */
[----:B------:R-:W-:Y:S01]  /*3ff0*/  SHF.R.U32.HI R127, RZ, 0x10, R47 ;  /* 0x00000010ff7f7819 */ /* 0x000fe2000001162f */
[----:B------:R-:W-:-:S02]  /*4000*/  HADD2.F32 R61, -RZ, R45.H0_H0 ;  /* 0x2000002dff3d7230 */ /* 0x000fc40000004100 */
[----:B------:R-:W-:Y:S02]  /*4010*/  HADD2.F32 R125, -RZ, R125.H1_H1 ;  /* 0x3000007dff7d7230 */ /* 0x000fe40000004100 */
[----:B------:R-:W-:Y:S02]  /*4020*/  HADD2.F32 R45, -RZ, R57.H1_H1 ;  /* 0x30000039ff2d7230 */ /* 0x000fe40000004100 */
[----:B------:R-:W-:Y:S01]  /*4030*/  FMUL.FTZ R128, R44, R61 ;  /* 0x0000003d2c807220 */ /* 0x000fe20000410000 */
[----:B------:R-:W-:Y:S02]  /*4040*/  HADD2.F32 R47, -RZ, R126.H0_H0 ;  /* 0x2000007eff2f7230 */ /* 0x000fe40000004100 */
[-C--:B------:R-:W-:Y:S01]  /*4050*/  FMUL.FTZ R57, R43, R125.reuse ;  /* 0x0000007d2b397220 */ /* 0x080fe20000410000 */
[C---:B------:R-:W-:Y:S01]  /*4060*/  FMUL.FTZ R126, R42.reuse, R125 ;  /* 0x0000007d2a7e7220 */ /* 0x040fe20000410000 */
[----:B------:R-:W-:Y:S02]  /*4070*/  FMUL.FTZ R61, R45, R61 ;  /* 0x0000003d2d3d7220 */ /* 0x000fe40000410000 */
[-C--:B------:R-:W-:Y:S01]  /*4080*/  FFMA.FTZ R42, R42, R46.reuse, -R57 ;  /* 0x0000002e2a2a7223 */ /* 0x080fe20000010839 */
[----:B------:R-:W-:Y:S01]  /*4090*/  FFMA.FTZ R43, R43, R46, R126 ;  /* 0x0000002e2b2b7223 */ /* 0x000fe2000001007e */
[-C--:B------:R-:W-:Y:S01]  /*40a0*/  FFMA.FTZ R44, R44, R47.reuse, R61 ;  /* 0x0000002f2c2c7223 */ /* 0x080fe2000001003d */
[----:B------:R-:W-:Y:S01]  /*40b0*/  FFMA.FTZ R45, R45, R47, -R128 ;  /* 0x0000002f2d2d7223 */ /* 0x000fe20000010880 */
[----:B------:R-:W-:-:S02]  /*40c0*/  HADD2.F32 R61, -RZ, R130.H1_H1 ;  /* 0x30000082ff3d7230 */ /* 0x000fc40000004100 */
[----:B------:R-:W-:Y:S01]  /*40d0*/  HADD2.F32 R46, -RZ, R59.H0_H0 ;  /* 0x2000003bff2e7230 */ /* 0x000fe20000004100 */
[----:B------:R-:W-:Y:S01]  /*40e0*/  F2FP.F16.F32.PACK_AB R43, R44, R43 ;  /* 0x0000002b2c2b723e */ /* 0x000fe200000000ff */
[--C-:B------:R-:W-:Y:S02]  /*40f0*/  HADD2.F32 R47, -RZ, R63.reuse.H0_H0 ;  /* 0x2000003fff2f7230 */ /* 0x100fe40000004100 */
[----:B------:R-:W-:Y:S02]  /*4100*/  HADD2.F32 R57, -RZ, R130.H0_H0 ;  /* 0x20000082ff397230 */ /* 0x000fe40000004100 */
[-C--:B------:R-:W-:Y:S01]  /*4110*/  FMUL.FTZ R130, R46, R61.reuse ;  /* 0x0000003d2e827220 */ /* 0x080fe20000410000 */
[----:B------:R-:W-:Y:S02]  /*4120*/  HADD2.F32 R63, -RZ, R63.H1_H1 ;  /* 0x3000003fff3f7230 */ /* 0x000fe40000004100 */
[----:B------:R-:W-:Y:S01]  /*4130*/  FMUL.FTZ R125, R47, R61 ;  /* 0x0000003d2f7d7220 */ /* 0x000fe20000410000 */
[----:B------:R-:W-:-:S02]  /*4140*/  HADD2.F32 R128, -RZ, R127.H0_H0 ;  /* 0x2000007fff807230 */ /* 0x000fc40000004100 */
[-C--:B------:R-:W-:Y:S01]  /*4150*/  FFMA.FTZ R130, R47, R57.reuse, R130 ;  /* 0x000000392f827223 */ /* 0x080fe20000010082 */
[----:B------:R-:W-:Y:S02]  /*4160*/  HADD2.F32 R59, -RZ, R59.H1_H1 ;  /* 0x3000003bff3b7230 */ /* 0x000fe40000004100 */
[----:B------:R-:W-:Y:S01]  /*4170*/  FFMA.FTZ R127, R46, R57, -R125 ;  /* 0x000000392e7f7223 */ /* 0x000fe2000001087d */
        /* <DEDUP_REMOVED lines=9> */
[----:B------:R-:W-:Y:S02]  /*4210*/  HADD2.F32 R124, -RZ, R124.H1_H1 ;  /* 0x3000007cff7c7230 */ /* 0x000fe40000004100 */
[----:B------:R-:W-:Y:S02]  /*4220*/  HADD2.F32 R56, -RZ, R56.H1_H1 ;  /* 0x30000038ff387230 */ /* 0x000fe40000004100 */
[----:B------:R-:W-:Y:S01]  /*4230*/  FMUL.FTZ R63, R60, R123 ;  /* 0x0000007b3c3f7220 */ /* 0x000fe20000410000 */
[----:B------:R-:W-:-:S02]  /*4240*/  HADD2.F32 R59, -RZ, R120.H0_H0 ;  /* 0x20000078ff3b7230 */ /* 0x000fc40000004100 */
[-C--:B------:R-:W-:Y:S01]  /*4250*/  FMUL.FTZ R61, R47, R124.reuse ;  /* 0x0000007c2f3d7220 */ /* 0x080fe20000410000 */
[----:B------:R-:W-:Y:S01]  /*4260*/  FMUL.FTZ R124, R46, R124 ;  /* 0x0000007c2e7c7220 */ /* 0x000fe20000410000 */
[----:B------:R-:W-:Y:S01]  /*4270*/  FMUL.FTZ R123, R56, R123 ;  /* 0x0000007b387b7220 */ /* 0x000fe20000410000 */
[----:B------:R-:W-:Y:S01]  /*4280*/  F2FP.F16.F32.PACK_AB R129, R129, R130 ;  /* 0x000000828181723e */ /* 0x000fe200000000ff */
[----:B------:R-:W-:Y:S01]  /*4290*/  FFMA.FTZ R61, R46, R57, -R61 ;  /* 0x000000392e3d7223 */ /* 0x000fe2000001083d */
[-C--:B------:R-:W-:Y:S01]  /*42a0*/  FFMA.FTZ R56, R56, R59.reuse, -R63 ;  /* 0x0000003b38387223 */ /* 0x080fe2000001083f */
[----:B------:R-:W-:Y:S01]  /*42b0*/  FFMA.FTZ R123, R60, R59, R123 ;  /* 0x0000003b3c7b7223 */ /* 0x000fe2000001007b */
[----:B------:R-:W-:Y:S01]  /*42c0*/  FFMA.FTZ R124, R47, R57, R124 ;  /* 0x000000392f7c7223 */ /* 0x000fe2000001007c */
[----:B------:R-:W-:Y:S02]  /*42d0*/  HADD2.F32 R59, -RZ, R41.H0_H0 ;  /* 0x20000029ff3b7230 */ /* 0x000fe40000004100 */
[----:B------:R-:W-:Y:S01]  /*42e0*/  HADD2.F32 R46, -RZ, R62.H0_H0 ;  /* 0x2000003eff2e7230 */ /* 0x000fe20000004100 */
[----:B------:R-:W-:Y:S01]  /*42f0*/  F2FP.F16.F32.PACK_AB R56, R56, R61 ;  /* 0x0000003d3838723e */ /* 0x000fe200000000ff */
[----:B------:R-:W-:Y:S01]  /*4300*/  HADD2.F32 R47, -RZ, R122.H1_H1 ;  /* 0x3000007aff2f7230 */ /* 0x000fe20000004100 */
[----:B------:R-:W-:Y:S01]  /*4310*/  F2FP.F16.F32.PACK_AB R60, R123, R124 ;  /* 0x0000007c7b3c723e */ /* 0x000fe200000000ff */
[----:B------:R-:W-:-:S02]  /*4320*/  HADD2.F32 R41, -RZ, R58.H0_H0 ;  /* 0x2000003aff297230 */ /* 0x000fc40000004100 */
[----:B------:R-:W-:Y:S02]  /*4330*/  HADD2.F32 R62, -RZ, R62.H1_H1 ;  /* 0x3000003eff3e7230 */ /* 0x000fe40000004100 */
[----:B------:R-:W-:Y:S02]  /*4340*/  HADD2.F32 R122, -RZ, R122.H0_H0 ;  /* 0x2000007aff7a7230 */ /* 0x000fe40000004100 */
[----:B------:R-:W-:Y:S02]  /*4350*/  HADD2.F32 R58, -RZ, R58.H1_H1 ;  /* 0x3000003aff3a7230 */ /* 0x000fe40000004100 */
[-C--:B------:R-:W-:Y:S01]  /*4360*/  FMUL.FTZ R125, R62, R59.reuse ;  /* 0x0000003b3e7d7220 */ /* 0x080fe20000410000 */
[----:B------:R-:W-:Y:S02]  /*4370*/  HADD2.F32 R57, -RZ, R40.H0_H0 ;  /* 0x20000028ff397230 */ /* 0x000fe40000004100 */
[-C--:B------:R-:W-:Y:S01]  /*4380*/  FMUL.FTZ R63, R41, R122.reuse ;  /* 0x0000007a293f7220 */ /* 0x080fe20000410000 */
[----:B------:R-:W-:Y:S01]  /*4390*/  FMUL.FTZ R40, R46, R122 ;  /* 0x0000007a2e287220 */ /* 0x000fe20000410000 */
[----:B------:R-:W-:Y:S01]  /*43a0*/  FMUL.FTZ R59, R58, R59 ;  /* 0x0000003b3a3b7220 */ /* 0x000fe20000410000 */
[----:B------:R-:W-:-:S02]  /*43b0*/  IMAD.MOV.U32 R61, RZ, RZ, R43 ;  /* 0x000000ffff3d7224 */ /* 0x000fc400078e002b */
[-C--:B------:R-:W-:Y:S01]  /*43c0*/  FFMA.FTZ R63, R46, R47.reuse, R63 ;  /* 0x0000002f2e3f7223 */ /* 0x080fe2000001003f */
[----:B------:R-:W-:Y:S01]  /*43d0*/  FFMA.FTZ R40, R41, R47, -R40 ;  /* 0x0000002f29287223 */ /* 0x000fe20000010828 */
[-C--:B------:R-:W-:Y:S01]  /*43e0*/  FFMA.FTZ R62, R62, R57.reuse, R59 ;  /* 0x000000393e3e7223 */ /* 0x080fe2000001003b */
[----:B------:R-:W-:Y:S01]  /*43f0*/  FFMA.FTZ R125, R58, R57, -R125 ;  /* 0x000000393a7d7223 */ /* 0x000fe2000001087d */
[----:B------:R-:W-:Y:S02]  /*4400*/  F2FP.F16.F32.PACK_AB R57, R45, R42 ;  /* 0x0000002a2d39723e */ /* 0x000fe400000000ff */
[----:B------:R-:W-:Y:S02]  /*4410*/  F2FP.F16.F32.PACK_AB R59, R132, R127 ;  /* 0x0000007f843b723e */ /* 0x000fe400000000ff */
[----:B------:R-:W-:Y:S01]  /*4420*/  F2FP.F16.F32.PACK_AB R62, R62, R63 ;  /* 0x0000003f3e3e723e */ /* 0x000fe200000000ff */
[----:B------:R-:W-:Y:S01]  /*4430*/  IMAD.MOV.U32 R63, RZ, RZ, R129 ;  /* 0x000000ffff3f7224 */ /* 0x000fe200078e0081 */
[----:B------:R-:W-:-:S07]  /*4440*/  F2FP.F16.F32.PACK_AB R58, R125, R40 ;  /* 0x000000287d3a723e */ /* 0x000fce00000000ff */
.L_x_8214:
[----:B------:R-:W-:Y:S05]  /*4450*/  BSYNC B2 ;  /* 0x0000000000027941 */ /* 0x000fea0003800000 */
.L_x_8213:
        /* <DEDUP_REMOVED lines=12> */
.L_x_8212:
[----:B------:R-:W-:Y:S05]  /*4520*/  BSYNC B1 ;  /* 0x0000000000017941 */ /* 0x000fea0003800000 */
.L_x_8211:
[C---:B------:R-:W-:Y:S01]  /*4530*/  ISETP.GE.OR P5, PT, R223.reuse, R101, P1 ;  /* 0x00000065df00720c */ /* 0x040fe20000fa6670 */
[-C--:B-12---:R-:W-:Y:S02]  /*4540*/  IMAD R40, R98, R106.reuse, RZ ;  /* 0x0000006a62287224 */ /* 0x086fe400078e02ff */
[----:B------:R-:W-:-:S04]  /*4550*/  IMAD.WIDE.U32 R104, R223, R106, R104 ;  /* 0x0000006adf687225 */ /* 0x000fc800078e0068 */
[----:B------:R-:W-:-:S06]  /*4560*/  IMAD R107, R223, R107, R40 ;  /* 0x0000006bdf6b7224 */ /* 0x000fcc00078e0228 */
[----:B------:R-:W-:Y:S05]  /*4570*/  @P5 BRA `(.L_x_8201) ;  /* 0x0000000800505947 */ /* 0x000fea0003800000 */
[----:B------:R-:W-:Y:S01]  /*4580*/  IADD3 R58, R105, R107, RZ ;  /* 0x0000006b693a7210 */ /* 0x000fe20007ffe0ff */
[----:B------:R-:W-:Y:S01]  /*4590*/  BSSY B1, `(.L_x_8215) ;  /* 0x000006c000017945 */ /* 0x000fe20003800000 */
[----:B------:R-:W-:Y:S02]  /*45a0*/  IADD3 R40, P5, P6, R14, R104, R86 ;  /* 0x000000680e287210 */ /* 0x000fe40007ebe056 */
[----:B------:R-:W-:Y:S02]  /*45b0*/  SEL R114, R97, R114, !P0 ;  /* 0x0000007261727207 */ /* 0x000fe40004000000 */
[----:B------:R-:W-:Y:S02]  /*45c0*/  IADD3.X R41, R3, R58, R89, P5, P6 ;  /* 0x0000003a03297210 */ /* 0x000fe40002fec459 */
[----:B------:R-:W-:-:S04]  /*45d0*/  LEA R56, P5, R40, R102, 0x1 ;  /* 0x0000006628387211 */ /* 0x000fc800078a08ff */
[----:B------:R-:W-:Y:S02]  /*45e0*/  LEA.HI.X R57, R40, R103, R41, 0x1, P5 ;  /* 0x0000006728397211 */ /* 0x000fe400028f0c29 */
[----:B------:R-:W-:-:S04]  /*45f0*/  SHF.R.S32.HI R41, RZ, 0x1f, R114 ;  /* 0x0000001fff297819 */ /* 0x000fc80000011472 */
[----:B------:R-:W-:-:S04]  /*4600*/  LEA.HI R114, R41, R114, RZ, 0x4 ;  /* 0x0000007229727211 */ /* 0x000fc800078f20ff */
[----:B------:R-:W-:-:S05]  /*4610*/  LEA.HI.SX32 R59, R114, R85, 0x1c ;  /* 0x00000055723b7211 */ /* 0x000fca00078fe2ff */
[----:B------:R-:W-:-:S05]  /*4620*/  IMAD.SHL.U32 R59, R59, 0x8, RZ ;  /* 0x000000083b3b7824 */ /* 0x000fca00078e00ff */
        /* <DEDUP_REMOVED lines=10> */
[----:B------:R-:W-:Y:S02]  /*46d0*/  SHF.R.U64 R108, R52, 0x10, R53 ;  /* 0x00000010346c7819 */ /* 0x000fe40000001235 */
[----:B------:R-:W-:Y:S02]  /*46e0*/  SHF.R.U64 R109, R48, 0x10, R49 ;  /* 0x00000010306d7819 */ /* 0x000fe40000001231 */
[----:B------:R-:W-:Y:S01]  /*46f0*/  SHF.R.U32.HI R52, RZ, 0x10, R53 ;  /* 0x00000010ff347819 */ /* 0x000fe20000011635 */
[----:B------:R-:W-:Y:S01]  /*4700*/  HADD2.F32 R53, -RZ, R119.H1_H1 ;  /* 0x30000077ff357230 */ /* 0x000fe20000004100 */
[----:B------:R-:W-:Y:S01]  /*4710*/  SHF.R.U32.HI R60, RZ, 0x10, R49 ;  /* 0x00000010ff3c7819 */ /* 0x000fe20000011631 */
[----:B--2---:R-:W-:Y:S01]  /*4720*/  IMAD.MOV.U32 R49, RZ, RZ, R44 ;  /* 0x000000ffff317224 */ /* 0x004fe200078e002c */
[----:B------:R-:W-:Y:S01]  /*4730*/  SHF.R.U64 R48, R50, 0x10, R51 ;  /* 0x0000001032307819 */ /* 0x000fe20000001233 */
[----:B------:R-:W-:Y:S01]  /*4740*/  IMAD.MOV.U32 R50, RZ, RZ, R46 ;  /* 0x000000ffff327224 */ /* 0x000fe200078e002e */
[----:B-1----:R-:W-:Y:S01]  /*4750*/  MOV R44, R42 ;  /* 0x0000002a002c7202 */ /* 0x002fe20000000f00 */
[----:B------:R-:W-:Y:S01]  /*4760*/  HADD2.F32 R46, -RZ, R45.H0_H0 ;  /* 0x2000002dff2e7230 */ /* 0x000fe20000004100 */
[----:B------:R-:W-:Y:S01]  /*4770*/  SHF.R.U64 R107, R54, 0x10, R55 ;  /* 0x00000010366b7819 */ /* 0x000fe20000001237 */
[----:B------:R-:W-:Y:S01]  /*4780*/  HADD2.F32 R42, -RZ, R41.H0_H0 ;  /* 0x20000029ff2a7230 */ /* 0x000fe20000004100 */
[----:B------:R-:W-:Y:S01]  /*4790*/  SHF.R.U32.HI R62, RZ, 0x10, R51 ;  /* 0x00000010ff3e7819 */ /* 0x000fe20000011633 */
[----:B------:R-:W-:Y:S01]  /*47a0*/  HADD2.F32 R45, -RZ, R45.H1_H1 ;  /* 0x3000002dff2d7230 */ /* 0x000fe20000004100 */
[----:B------:R-:W-:Y:S01]  /*47b0*/  SHF.R.U32.HI R61, RZ, 0x10, R55 ;  /* 0x00000010ff3d7819 */ /* 0x000fe20000011637 */
[----:B------:R-:W-:-:S02]  /*47c0*/  HADD2.F32 R54, -RZ, R52.H0_H0 ;  /* 0x20000034ff367230 */ /* 0x000fc40000004100 */
[-C--:B------:R-:W-:Y:S01]  /*47d0*/  FMUL.FTZ R55, R46, R53.reuse ;  /* 0x000000352e377220 */ /* 0x080fe20000410000 */
[----:B------:R-:W-:Y:S02]  /*47e0*/  HADD2.F32 R51, -RZ, R115.H1_H1 ;  /* 0x30000073ff337230 */ /* 0x000fe40000004100 */
[C---:B------:R-:W-:Y:S01]  /*47f0*/  FMUL.FTZ R53, R42.reuse, R53 ;  /* 0x000000352a357220 */ /* 0x040fe20000410000 */
[----:B------:R-:W-:Y:S02]  /*4800*/  HADD2.F32 R41, -RZ, R41.H1_H1 ;  /* 0x30000029ff297230 */ /* 0x000fe40000004100 */
[----:B------:R-:W-:Y:S02]  /*4810*/  HADD2.F32 R52, -RZ, R60.H0_H0 ;  /* 0x2000003cff347230 */ /* 0x000fe40000004100 */
[-C--:B------:R-:W-:Y:S01]  /*4820*/  FMUL.FTZ R60, R45, R54.reuse ;  /* 0x000000362d3c7220 */ /* 0x080fe20000410000 */
[-C--:B------:R-:W-:Y:S01]  /*4830*/  FFMA.FTZ R55, R42, R51.reuse, -R55 ;  /* 0x000000332a377223 */ /* 0x080fe20000010837 */
[----:B------:R-:W-:Y:S01]  /*4840*/  FFMA.FTZ R53, R46, R51, R53 ;  /* 0x000000332e357223 */ /* 0x000fe20000010035 */
[C---:B------:R-:W-:Y:S01]  /*4850*/  FMUL.FTZ R54, R41.reuse, R54 ;  /* 0x0000003629367220 */ /* 0x040fe20000410000 */
[----:B------:R-:W-:Y:S01]  /*4860*/  FFMA.FTZ R60, R41, R52, -R60 ;  /* 0x00000034293c7223 */ /* 0x000fe2000001083c */
[----:B------:R-:W-:-:S02]  /*4870*/  HADD2.F32 R51, -RZ, R117.H1_H1 ;  /* 0x30000075ff337230 */ /* 0x000fc40000004100 */
[----:B------:R-:W-:Y:S02]  /*4880*/  HADD2.F32 R42, -RZ, R47.H0_H0 ;  /* 0x2000002fff2a7230 */ /* 0x000fe40000004100 */
[----:B------:R-:W-:Y:S01]  /*4890*/  FFMA.FTZ R54, R45, R52, R54 ;  /* 0x000000342d367223 */ /* 0x000fe20000010036 */
[----:B------:R-:W-:Y:S02]  /*48a0*/  HADD2.F32 R41, -RZ, R43.H0_H0 ;  /* 0x2000002bff297230 */ /* 0x000fe40000004100 */
[----:B------:R-:W-:Y:S02]  /*48b0*/  HADD2.F32 R46, -RZ, R62.H0_H0 ;  /* 0x2000003eff2e7230 */ /* 0x000fe40000004100 */
[-C--:B------:R-:W-:Y:S01]  /*48c0*/  FMUL.FTZ R62, R42, R51.reuse ;  /* 0x000000332a3e7220 */ /* 0x080fe20000410000 */
[----:B------:R-:W-:Y:S02]  /*48d0*/  HADD2.F32 R45, -RZ, R113.H1_H1 ;  /* 0x30000071ff2d7230 */ /* 0x000fe40000004100 */
[----:B------:R-:W-:Y:S01]  /*48e0*/  FMUL.FTZ R51, R41, R51 ;  /* 0x0000003329337220 */ /* 0x000fe20000410000 */
[----:B------:R-:W-:Y:S01]  /*48f0*/  HADD2.F32 R47, -RZ, R47.H1_H1 ;  /* 0x3000002fff2f7230 */ /* 0x000fe20000004100 */
[----:B------:R-:W-:Y:S01]  /*4900*/  F2FP.F16.F32.PACK_AB R53, R54, R53 ;  /* 0x000000353635723e */ /* 0x000fe200000000ff */
        /* <DEDUP_REMOVED lines=10> */
[----:B------:R-:W-:Y:S02]  /*49b0*/  HADD2.F32 R49, -RZ, R49.H1_H1 ;  /* 0x30000031ff317230 */ /* 0x000fe40000004100 */
[----:B------:R-:W-:Y:S01]  /*49c0*/  FFMA.FTZ R106, R47, R46, R52 ;  /* 0x0000002e2f6a7223 */ /* 0x000fe20000010034 */
[----:B------:R-:W-:Y:S02]  /*49d0*/  HADD2.F32 R115, -RZ, R115.H0_H0 ;  /* 0x20000073ff737230 */ /* 0x000fe40000004100 */
[----:B------:R-:W-:Y:S01]  /*49e0*/  FMUL.FTZ R46, R42, R119 ;  /* 0x000000772a2e7220 */ /* 0x000fe20000410000 */
[--C-:B------:R-:W-:Y:S02]  /*49f0*/  HADD2.F32 R41, -RZ, R40.reuse.H0_H0 ;  /* 0x20000028ff297230 */ /* 0x100fe40000004100 */
[----:B------:R-:W-:Y:S01]  /*4a00*/  FMUL.FTZ R47, R49, R45 ;  /* 0x0000002d312f7220 */ /* 0x000fe20000410000 */
[----:B------:R-:W-:Y:S01]  /*4a10*/  HADD2.F32 R40, -RZ, R40.H1_H1 ;  /* 0x30000028ff287230 */ /* 0x000fe20000004100 */
[----:B------:R-:W-:Y:S01]  /*4a20*/  F2FP.F16.F32.PACK_AB R61, R106, R61 ;  /* 0x0000003d6a3d723e */ /* 0x000fe200000000ff */
[----:B------:R-:W-:-:S02]  /*4a30*/  HADD2.F32 R43, -RZ, R109.H0_H0 ;  /* 0x2000006dff2b7230 */ /* 0x000fc40000004100 */
[C---:B------:R-:W-:Y:S01]  /*4a40*/  FMUL.FTZ R119, R41.reuse, R119 ;  /* 0x0000007729777220 */ /* 0x040fe20000410000 */
[----:B------:R-:W-:Y:S01]  /*4a50*/  FFMA.FTZ R46, R41, R115, -R46 ;  /* 0x00000073292e7223 */ /* 0x000fe2000001082e */
        /* <DEDUP_REMOVED lines=27> */
[----:B------:R-:W-:Y:S01]  /*4c10*/  F2FP.F16.F32.PACK_AB R43, R63, R62 ;  /* 0x0000003e3f2b723e */ /* 0x000fe200000000ff */
[----:B------:R-:W-:Y:S01]  /*4c20*/  IMAD.MOV.U32 R42, RZ, RZ, R46 ;  /* 0x000000ffff2a7224 */ /* 0x000fe200078e002e */
[----:B------:R-:W-:Y:S01]  /*4c30*/  MOV R47, R61 ;  /* 0x0000003d002f7202 */ /* 0x000fe20000000f00 */
[----:B------:R-:W-:-:S07]  /*4c40*/  IMAD.MOV.U32 R46, RZ, RZ, R60 ;  /* 0x000000ffff2e7224 */ /* 0x000fce00078e003c */
.L_x_8216:
[----:B------:R-:W-:Y:S05]  /*4c50*/  BSYNC B1 ;  /* 0x0000000000017941 */ /* 0x000fea0003800000 */
.L_x_8215:
[----:B-1----:R4:W-:Y:S01]  /*4c60*/  STG.E.128 desc[UR60][R56.64], R40 ;  /* 0x0000002838007986 */ /* 0x0029e2000c101d3c */
[----:B------:R-:W-:-:S13]  /*4c70*/  ISETP.GE.AND P4, PT, R59, R112, PT ;  /* 0x000000703b00720c */ /* 0x000fda0003f86270 */
[----:B------:R-:W-:Y:S05]  /*4c80*/  @P4 BRA `(.L_x_8201) ;  /* 0x00000000008c4947 */ /* 0x000fea0003800000 */
[--C-:B----4-:R-:W-:Y:S02]  /*4c90*/  SHF.R.S32.HI R40, RZ, 0x1f, R59.reuse ;  /* 0x0000001fff287819 */ /* 0x110fe4000001143b */
[----:B------:R-:W-:-:S04]  /*4ca0*/  IADD3 R59, P4, P5, R14, R104, R59 ;  /* 0x000000680e3b7210 */ /* 0x000fc80007d9e03b */
[----:B------:R-:W-:Y:S02]  /*4cb0*/  IADD3.X R58, R3, R58, R40, P4, P5 ;  /* 0x0000003a033a7210 */ /* 0x000fe400027ea428 */
[----:B------:R-:W-:-:S04]  /*4cc0*/  LEA R102, P4, R59, R102, 0x1 ;  /* 0x000000663b667211 */ /* 0x000fc800078808ff */
[----:B------:R-:W-:-:S05]  /*4cd0*/  LEA.HI.X R103, R59, R103, R58, 0x1, P4 ;  /* 0x000000673b677211 */ /* 0x000fca00020f0c3a */
[----:B--2---:R1:W-:Y:S01]  /*4ce0*/  STG.E.128 desc[UR60][R102.64], R44 ;  /* 0x0000002c66007986 */ /* 0x0043e2000c101d3c */
[----:B------:R-:W-:Y:S05]  /*4cf0*/  BRA `(.L_x_8201) ;  /* 0x0000000000707947 */ /* 0x000fea0003800000 */
.L_x_8184:
[----:B------:R-:W2:Y:S02]  /*4d00*/  LDL R40, [R1+0x7c] ;  /* 0x00007c0001287983 */ /* 0x000ea40000100800 */
[----:B--2---:R-:W-:-:S13]  /*4d10*/  R2UR UR4, R40 ;  /* 0x00000000280472ca */ /* 0x004fda00000e0000 */
[----:B------:R-:W-:-:S06]  /*4d20*/  UISETP.NE.AND UP0, UPT, UR4, 0x3, UPT ;  /* 0x000000030400788c */ /* 0x000fcc000bf05270 */
[----:B------:R-:W-:-:S13]  /*4d30*/  PLOP3.LUT P3, PT, PT, PT, UP0, 0x80, 0x0 ;  /* 0x000000000000781c */ /* 0x000fda0003f6f008 */
[----:B------:R-:W-:Y:S05]  /*4d40*/  @!P3 BRA `(.L_x_8217) ;  /* 0x000000000004b947 */ /* 0x000fea0003800000 */
[----:B------:R-:W-:Y:S01]  /*4d50*/  BPT.TRAP 0x1 ;  /* 0x000000040000795c */ /* 0x000fe20000300000 */
.L_x_8217:
[----:B------:R-:W-:Y:S01]  /*4d60*/  IMAD R95, R2, 0x8, R18 ;  /* 0x00000008025f7824 */ /* 0x000fe200078e0212 */
[----:B------:R-:W-:Y:S01]  /*4d70*/  SHF.L.U32 R110, R23, 0x1f, RZ ;  /* 0x0000001f176e7819 */ /* 0x000fe200000006ff */
[----:B------:R-:W-:Y:S01]  /*4d80*/  IMAD R101, R26, -0x60, R29 ;  /* 0xffffffa01a657824 */ /* 0x000fe200078e021d */
[----:B------:R-:W-:Y:S02]  /*4d90*/  BSSY B1, `(.L_x_8218) ;  /* 0x0000004000017945 */ /* 0x000fe40003800000 */
[----:B------:R-:W0:Y:S02]  /*4da0*/  SYNCS.PHASECHK.TRANS64.TRYWAIT P4, [R95+URZ+0x32490], R110 ;  /* 0x0324906e5f0075a7 */ /* 0x000e24000808017f */
[----:B------:R-:W-:Y:S01]  /*4db0*/  VIMNMX R101, R101, 0x60, PT ;  /* 0x0000006065657848 */ /* 0x000fe20003fe0100 */
[----:B0-----:R-:W-:Y:S06]  /*4dc0*/  @!P4 BRA `(.L_x_8219) ;  /* 0x000001100010c947 */ /* 0x001fec0003800000 */
.L_x_8411:
[----:B------:R-:W-:Y:S05]  /*4dd0*/  BSYNC B1 ;  /* 0x0000000000017941 */ /* 0x000fea0003800000 */
.L_x_8218:
        /* <DEDUP_REMOVED lines=8> */
.L_x_8221:
[----:B------:R-:W-:Y:S05]  /*4e60*/  BSYNC B1 ;  /* 0x0000000000017941 */ /* 0x000fea0003800000 */
.L_x_8220:
[----:B------:R-:W-:Y:S05]  /*4e70*/  @P4 BRA `(.L_x_8201) ;  /* 0x0000000000104947 */ /* 0x000fea0003800000 */
[----:B-1----:R-:W1:Y:S04]  /*4e80*/  @!P1 LDS.128 R40, [R108+0x2000] ;  /* 0x002000006c289984 */ /* 0x002e680000000c00 */
[----:B------:R-:W2:Y:S04]  /*4e90*/  @!P2 LDS.128 R44, [R106+0x2000] ;  /* 0x002000006a2ca984 */ /* 0x000ea80000000c00 */
[----:B-1----:R3:W-:Y:S04]  /*4ea0*/  @!P1 STG.E.128 desc[UR60][R48.64], R40 ;  /* 0x0000002830009986 */ /* 0x0027e8000c101d3c */
[----:B--2---:R3:W-:Y:S02]  /*4eb0*/  @!P2 STG.E.128 desc[UR60][R48.64+0x40], R44 ;  /* 0x0000402c3000a986 */ /* 0x0047e4000c101d3c */
.L_x_8201:
[----:B------:R-:W-:Y:S05]  /*4ec0*/  BSYNC B0 ;  /* 0x0000000000007941 */ /* 0x000fea0003800000 */
.L_x_8183:
        /* <DEDUP_REMOVED lines=17> */
.L_x_8223:
[----:B------:R-:W-:Y:S05]  /*4fe0*/  BSYNC B0 ;  /* 0x0000000000007941 */ /* 0x000fea0003800000 */
.L_x_8222:
[----:B------:R-:W2:Y:S01]  /*4ff0*/  SYNCS.PHASECHK.TRANS64.TRYWAIT P3, [R95+URZ+0x324b0], R110 ;  /* 0x0324b06e5f0075a7 */ /* 0x000ea2000806017f */
[----:B------:R-:W-:Y:S01]  /*5000*/  ULDC.64 UR56, c[0x0][0x318] ;  /* 0x0000c60000387ab9 */ /* 0x000fe20000000a00 */
[----:B------:R-:W-:Y:S01]  /*5010*/  ULDC.64 UR58, c[0x0][0x308] ;  /* 0x0000c200003a7ab9 */ /* 0x000fe20000000a00 */
[----:B------:R-:W-:Y:S01]  /*5020*/  BSSY B0, `(.L_x_8224) ;  /* 0x0000003000007945 */ /* 0x000fe20003800000 */
[----:B-1----:R-:W-:-:S03]  /*5030*/  IMAD R40, R2, 0x6000, R78 ;  /* 0x0000600002287824 */ /* 0x002fc600078e024e */
[----:B--2---:R-:W-:Y:S05]  /*5040*/  @!P3 BRA `(.L_x_8225) ;  /* 0x0000010c0084b947 */ /* 0x004fea0003800000 */
.L_x_8412:
[----:B------:R-:W-:Y:S05]  /*5050*/  BSYNC B0 ;  /* 0x0000000000007941 */ /* 0x000fea0003800000 */
.L_x_8224:
[----:B------:R-:W-:Y:S01]  /*5060*/  ISETP.GE.AND P3, PT, R19, R101, PT ;  /* 0x000000651300720c */ /* 0x000fe20003f66270 */
[----:B------:R-:W-:Y:S01]  /*5070*/  IMAD.IADD R41, R77, 0x1, R40 ;  /* 0x000000014d297824 */ /* 0x000fe200078e0228 */
[----:B------:R-:W-:Y:S01]  /*5080*/  BSSY B0, `(.L_x_8226) ;  /* 0x0000026000007945 */ /* 0x000fe20003800000 */
[----:B------:R-:W-:Y:S02]  /*5090*/  IMAD R48, R40, 0x2, R24 ;  /* 0x0000000228307824 */ /* 0x000fe400078e0218 */
[----:B------:R-:W-:-:S04]  /*50a0*/  IMAD.WIDE R44, R26, 0x60, R72 ;  /* 0x000000601a2c7825 */ /* 0x000fc800078e0248 */
[----:B------:R-:W-:-:S04]  /*50b0*/  IMAD R49, R41, 0x2, R24 ;  /* 0x0000000229317824 */ /* 0x000fc800078e0218 */
[----:B------:R-:W-:Y:S05]  /*50c0*/  @P3 BRA `(.L_x_8227) ;  /* 0x0000000000843947 */ /* 0x000fea0003800000 */
[----:B------:R-:W-:Y:S01]  /*50d0*/  MOV R40, R30 ;  /* 0x0000001e00287202 */ /* 0x000fe20000000f00 */
[----:B------:R-:W-:Y:S01]  /*50e0*/  IMAD R43, R45, UR56, RZ ;  /* 0x000000382d2b7c24 */ /* 0x000fe2000f8e02ff */
[----:B------:R-:W-:Y:S01]  /*50f0*/  ULDC UR4, c[0x0][0x310] ;  /* 0x0000c40000047ab9 */ /* 0x000fe20000000800 */
        /* <DEDUP_REMOVED lines=30> */
.L_x_8227:
[----:B------:R-:W-:Y:S05]  /*52e0*/  BSYNC B0 ;  /* 0x0000000000007941 */ /* 0x000fea0003800000 */
.L_x_8226:
[----:B------:R-:W-:Y:S01]  /*52f0*/  ISETP.GE.AND P3, PT, R223, R101, PT ;  /* 0x00000065df00720c */ /* 0x000fe20003f66270 */
[----:B------:R-:W-:-:S12]  /*5300*/  BSSY B0, `(.L_x_8228) ;  /* 0x0000025000007945 */ /* 0x000fd80003800000 */
[----:B------:R-:W-:Y:S05]  /*5310*/  @P3 BRA `(.L_x_8229) ;  /* 0x00000000008c3947 */ /* 0x000fea0003800000 */
[----:B--2---:R-:W-:Y:S01]  /*5320*/  IADD3 R43, P3, R44, 0x40, RZ ;  /* 0x000000402c2b7810 */ /* 0x004fe20007f7e0ff */
[----:B------:R-:W-:Y:S01]  /*5330*/  IMAD.MOV.U32 R40, RZ, RZ, R30 ;  /* 0x000000ffff287224 */ /* 0x000fe200078e001e */
[----:B------:R-:W-:Y:S01]  /*5340*/  ULDC UR4, c[0x0][0x310] ;  /* 0x0000c40000047ab9 */ /* 0x000fe20000000800 */
[----:B------:R-:W-:Y:S02]  /*5350*/  IMAD.MOV.U32 R41, RZ, RZ, R92 ;  /* 0x000000ffff297224 */ /* 0x000fe400078e005c */
[----:B------:R-:W-:Y:S02]  /*5360*/  IMAD.X R44, RZ, RZ, R45, P3 ;  /* 0x000000ffff2c7224 */ /* 0x000fe400018e062d */
[----:B------:R-:W-:-:S04]  /*5370*/  IMAD.WIDE.U32 R40, R43, UR56, R40 ;  /* 0x000000382b287c25 */ /* 0x000fc8000f8e0028 */
[----:B------:R-:W-:-:S04]  /*5380*/  IMAD R44, R44, UR56, RZ ;  /* 0x000000382c2c7c24 */ /* 0x000fc8000f8e02ff */
[----:B------:R-:W-:Y:S01]  /*5390*/  IMAD R43, R43, UR57, R44 ;  /* 0x000000392b2b7c24 */ /* 0x000fe2000f8e022c */
[----:B------:R-:W-:-:S04]  /*53a0*/  LEA R44, P3, R40, UR58, 0x1 ;  /* 0x0000003a282c7c11 */ /* 0x000fc8000f8608ff */
[----:B------:R-:W-:-:S04]  /*53b0*/  IADD3 R41, R41, R43, RZ ;  /* 0x0000002b29297210 */ /* 0x000fc80007ffe0ff */
[----:B------:R-:W-:Y:S02]  /*53c0*/  LEA.HI.X R45, R40, UR59, R41, 0x1, P3 ;  /* 0x0000003b282d7c11 */ /* 0x000fe400098f0c29 */
        /* <DEDUP_REMOVED lines=24> */
.L_x_8229:
[----:B------:R-:W-:Y:S05]  /*5550*/  BSYNC B0 ;  /* 0x0000000000007941 */ /* 0x000fea0003800000 */
.L_x_8228:
        /* <DEDUP_REMOVED lines=8> */
[----:B------:R-:W-:-:S02]  /*55e0*/  VIADD R2, R2, 0x1 ;  /* 0x0000000102027836 */ /* 0x000fc40000000000 */
[----:B01----:R-:W-:-:S03]  /*55f0*/  @!P4 VIADD R95, R95, 0x324c0 ;  /* 0x000324c05f5fc836 */ /* 0x003fc60000000000 */
[C---:B------:R-:W-:Y:S02]  /*5600*/  ISETP.NE.AND P3, PT, R2.reuse, 0x2, PT ;  /* 0x000000020200780c */ /* 0x040fe40003f65270 */
[----:B------:R-:W-:Y:S02]  /*5610*/  @!P4 PRMT R95, RZ, 0x654, R95 ;  /* 0x00000654ff5fc816 */ /* 0x000fe4000000005f */
[----:B--23--:R-:W-:Y:S02]  /*5620*/  SEL R40, RZ, 0x1, P3 ;  /* 0x00000001ff287807 */ /* 0x00cfe40001800000 */
        /* <DEDUP_REMOVED lines=9> */
.L_x_8178:
[----:B------:R-:W-:Y:S02]  /*56c0*/  ISETP.GE.AND P2, PT, R199, 0x1, PT ;  /* 0x00000001c700780c */ /* 0x000fe40003f46270 */
[----:B------:R-:W-:Y:S02]  /*56d0*/  CS2R R6, SRZ ;  /* 0x0000000000067805 */ /* 0x000fe4000001ff00 */
[----:B------:R-:W-:Y:S02]  /*56e0*/  PLOP3.LUT P1, PT, PT, PT, PT, 0x80, 0x0 ;  /* 0x000000000000781c */ /* 0x000fe40003f2f070 */
        /* <DEDUP_REMOVED lines=36> */
[----:B----4-:R-:W-:Y:S02]  /*5930*/  CS2R R94, SRZ ;  /* 0x00000000005e7805 */ /* 0x010fe4000001ff00 */
        /* <DEDUP_REMOVED lines=27> */
[----:B------:R-:W-:-:S02]  /*5af0*/  IMAD.MOV.U32 R29, RZ, RZ, RZ ;  /* 0x000000ffff1d7224 */ /* 0x000fc400078e00ff */
[----:B------:R-:W-:Y:S02]  /*5b00*/  IMAD.MOV.U32 R27, RZ, RZ, RZ ;  /* 0x000000ffff1b7224 */ /* 0x000fe400078e00ff */
[----:B------:R-:W-:Y:S01]  /*5b10*/  IMAD.MOV.U32 R9, RZ, RZ, RZ ;  /* 0x000000ffff097224 */ /* 0x000fe200078e00ff */
[----:B------:R-:W-:Y:S06]  /*5b20*/  @P0 BRA `(.L_x_8231) ;  /* 0x00000000000c0947 */ /* 0x000fec0003800000 */
[----:B------:R-:W0:Y:S01]  /*5b30*/  FENCE.VIEW.ASYNC.G ;  /* 0x00000000000073c6 */ /* 0x000e220000000100 */
[----:B------:R-:W-:Y:S05]  /*5b40*/  WARPSYNC.ALL ;  /* 0x0000000000007948 */ /* 0x000fea0003800000 */
[----:B0-----:R-:W-:Y:S06]  /*5b50*/  BAR.ARV 0xc, 0x120 ;  /* 0x0304800000007b1d */ /* 0x001fec0000002000 */
.L_x_8231:
[----:B------:R-:W-:Y:S01]  /*5b60*/  IMAD.MOV.U32 R25, RZ, RZ, RZ ;  /* 0x000000ffff197224 */ /* 0x000fe200078e00ff */
[----:B------:R-:W-:Y:S01]  /*5b70*/  MOV R8, RZ ;  /* 0x000000ff00087202 */ /* 0x000fe20000000f00 */
[----:B------:R-:W-:Y:S06]  /*5b80*/  @!P2 BRA `(.L_x_8232) ;  /* 0x000000800024a947 */ /* 0x000fec0003800000 */
[----:B------:R-:W-:-:S03]  /*5b90*/  UMOV UR4, 0xffffffff ;  /* 0xffffffff00047882 */ /* 0x000fc60000000000 */
[----:B------:R-:W-:Y:S05]  /*5ba0*/  BRA.DIV UR4, `(.L_x_8233) ;  /* 0x0000010204c07947 */ /* 0x000fea000b800000 */
[----:B------:R0:W1:Y:S02]  /*5bb0*/  SHFL.IDX PT, R14, R232, RZ, 0x1f ;  /* 0x00001fffe80e7589 */ /* 0x00006400000e0000 */
.L_x_8415:
[----:B------:R-:W-:Y:S01]  /*5bc0*/  VIADD R24, R18, 0x18400 ;  /* 0x0001840012187836 */ /* 0x000fe20000000000 */
[----:B-1----:R-:W-:Y:S01]  /*5bd0*/  LEA.HI R0, R14, R14, RZ, 0x1 ;  /* 0x0000000e0e007211 */ /* 0x002fe200078f08ff */
[----:B------:R-:W-:Y:S03]  /*5be0*/  BSSY B6, `(.L_x_8234) ;  /* 0x0000015000067945 */ /* 0x000fe60003800000 */
[----:B------:R-:W-:Y:S02]  /*5bf0*/  LOP3.LUT P0, RZ, R24, 0x1bf, RZ, 0xc0, !PT ;  /* 0x000001bf18ff7812 */ /* 0x000fe4000780c0ff */
[----:B------:R-:W-:-:S05]  /*5c00*/  LOP3.LUT R35, R0, 0xffffe, RZ, 0xc0, !PT ;  /* 0x000ffffe00237812 */ /* 0x000fca00078ec0ff */
[----:B------:R-:W-:-:S06]  /*5c10*/  IMAD.IADD R35, R14, 0x1, -R35 ;  /* 0x000000010e237824 */ /* 0x000fcc00078e0a23 */
[----:B------:R-:W-:Y:S05]  /*5c20*/  @!P0 BRA `(.L_x_8235) ;  /* 0x0000000000408947 */ /* 0x000fea0003800000 */
        /* <DEDUP_REMOVED lines=16> */
.L_x_8235:
[----:B------:R-:W-:Y:S05]  /*5d30*/  BSYNC B6 ;  /* 0x0000000000067941 */ /* 0x000fea0003800000 */
.L_x_8234:
        /* <DEDUP_REMOVED lines=12> */
.L_x_8239:
[----:B--2---:R2:W3:Y:S02]  /*5e00*/  SYNCS.PHASECHK.TRANS64.TRYWAIT P0, [R18+URZ+0x32400], R3 ;  /* 0x03240003120075a7 */ /* 0x0044e4000800017f */
[----:B---3--:R-:W-:Y:S05]  /*5e10*/  @!P0 NANOSLEEP.SYNCS 0x989680 ;  /* 0x009896800000895d */ /* 0x008fea0003900000 */
[----:B------:R-:W3:Y:S02]  /*5e20*/  @!P0 SYNCS.PHASECHK.TRANS64 P0, [R18+URZ+0x32400], R3 ;  /* 0x03240003120085a7 */ /* 0x000ee4000800007f */
[----:B---3--:R-:W-:Y:S05]  /*5e30*/  @!P0 BRA `(.L_x_8239) ;  /* 0xfffffffc00f08947 */ /* 0x008fea000383ffff */
.L_x_8238:
[----:B------:R-:W-:Y:S05]  /*5e40*/  BSYNC B0 ;  /* 0x0000000000007941 */ /* 0x000fea0003800000 */
.L_x_8237:
[----:B------:R-:W-:Y:S05]  /*5e50*/  BRA `(.L_x_8240) ;  /* 0x00000020006c7947 */ /* 0x000fea0003800000 */
.L_x_8236:
[----:B-----5:R-:W-:Y:S01]  /*5e60*/  SHF.R.S32.HI R0, RZ, 0x1f, R28 ;  /* 0x0000001fff007819 */ /* 0x020fe2000001141c */
[----:B------:R-:W-:Y:S01]  /*5e70*/  ULDC.64 UR4, c[0x0][0x3d8] ;  /* 0x0000f60000047ab9 */ /* 0x000fe20000000a00 */
[----:B------:R-:W-:Y:S01]  /*5e80*/  ULDC.64 UR6, c[0x0][0x3e8] ;  /* 0x0000fa0000067ab9 */ /* 0x000fe20000000a00 */
[----:B------:R-:W-:Y:S01]  /*5e90*/  LOP3.LUT P0, RZ, R24, 0x3ff, RZ, 0xc0, !PT ;  /* 0x000003ff18ff7812 */ /* 0x000fe2000780c0ff */
[----:B------:R-:W-:Y:S01]  /*5ea0*/  IMAD.WIDE.U32 R4, R28, UR4, RZ ;  /* 0x000000041c047c25 */ /* 0x000fe2000f8e00ff */
[----:B------:R-:W-:Y:S03]  /*5eb0*/  BSSY B6, `(.L_x_8241) ;  /* 0x0000031000067945 */ /* 0x000fe60003800000 */
[C---:B------:R-:W-:Y:S02]  /*5ec0*/  IMAD R3, R0.reuse, UR4, RZ ;  /* 0x0000000400037c24 */ /* 0x040fe4000f8e02ff */
[----:B------:R-:W-:-:S02]  /*5ed0*/  IMAD R7, R0, UR6, RZ ;  /* 0x0000000600077c24 */ /* 0x000fc4000f8e02ff */
[----:B------:R-:W-:Y:S02]  /*5ee0*/  IMAD.SHL.U32 R24, R227, 0x4, RZ ;  /* 0x00000004e3187824 */ /* 0x000fe400078e00ff */
[C---:B------:R-:W-:Y:S01]  /*5ef0*/  IMAD R3, R28.reuse, UR5, R3 ;  /* 0x000000051c037c24 */ /* 0x040fe2000f8e0203 */
[----:B------:R-:W-:Y:S01]  /*5f00*/  ULDC.64 UR4, c[0x0][0x3c8] ;  /* 0x0000f20000047ab9 */ /* 0x000fe20000000a00 */
[----:B------:R-:W-:Y:S01]  /*5f10*/  IMAD R31, R28, UR7, R7 ;  /* 0x000000071c1f7c24 */ /* 0x000fe2000f8e0207 */
[----:B------:R-:W-:Y:S01]  /*5f20*/  IADD3 R0, P3, R24, R4, RZ ;  /* 0x0000000418007210 */ /* 0x000fe20007f7e0ff */
[----:B------:R-:W-:Y:S01]  /*5f30*/  IMAD.WIDE.U32 R6, R28, UR6, RZ ;  /* 0x000000061c067c25 */ /* 0x000fe2000f8e00ff */
[----:B------:R-:W-:Y:S01]  /*5f40*/  SHF.R.S32.HI R10, RZ, 0x1f, R24 ;  /* 0x0000001fff0a7819 */ /* 0x000fe20000011418 */
[----:B------:R-:W-:Y:S01]  /*5f50*/  ULDC.64 UR6, c[0x0][0x3e0] ;  /* 0x0000f80000067ab9 */ /* 0x000fe20000000a00 */
[----:B------:R-:W-:Y:S01]  /*5f60*/  LEA R28, P2, R4, UR4, 0x1 ;  /* 0x00000004041c7c11 */ /* 0x000fe2000f8408ff */
[----:B------:R-:W-:Y:S01]  /*5f70*/  IMAD.IADD R9, R3, 0x1, R5 ;  /* 0x0000000103097824 */ /* 0x000fe200078e0205 */
[----:B------:R-:W-:Y:S01]  /*5f80*/  IADD3 R8, P4, R24, R6, RZ ;  /* 0x0000000618087210 */ /* 0x000fe20007f9e0ff */
[----:B------:R-:W-:Y:S01]  /*5f90*/  IMAD.IADD R31, R31, 0x1, R7 ;  /* 0x000000011f1f7824 */ /* 0x000fe200078e0207 */
[----:B------:R-:W-:Y:S01]  /*5fa0*/  IADD3 R5, P1, R16, R4, RZ ;  /* 0x0000000410057210 */ /* 0x000fe20007f3e0ff */
[--C-:B------:R-:W-:Y:S01]  /*5fb0*/  IMAD.X R3, R10, 0x1, R9.reuse, P3 ;  /* 0x000000010a037824 */ /* 0x100fe200018e0609 */
[----:B------:R-:W-:Y:S01]  /*5fc0*/  LEA.HI.X R29, R4, UR5, R9, 0x1, P2 ;  /* 0x00000005041d7c11 */ /* 0x000fe200090f0c09 */
[----:B------:R-:W-:Y:S01]  /*5fd0*/  IMAD.X R7, R10, 0x1, R31, P4 ;  /* 0x000000010a077824 */ /* 0x000fe200020e061f */
[----:B------:R-:W-:-:S02]  /*5fe0*/  LEA R26, P2, R0, UR4, 0x1 ;  /* 0x00000004001a7c11 */ /* 0x000fc4000f8408ff */
[C---:B------:R-:W-:Y:S02]  /*5ff0*/  IADD3.X R4, R17.reuse, R9, RZ, P1, !PT ;  /* 0x0000000911047210 */ /* 0x040fe40000ffe4ff */
[----:B------:R-:W-:Y:S02]  /*6000*/  LEA.HI.X R27, R0, UR5, R3, 0x1, P2 ;  /* 0x00000005001b7c11 */ /* 0x000fe400090f0c03 */
[----:B------:R-:W-:Y:S02]  /*6010*/  IADD3 R0, P3, R16, R6, RZ ;  /* 0x0000000610007210 */ /* 0x000fe40007f7e0ff */
[----:B------:R-:W-:Y:S02]  /*6020*/  LEA R30, P2, R6, UR6, 0x1 ;  /* 0x00000006061e7c11 */ /* 0x000fe4000f8408ff */
[----:B------:R-:W-:Y:S01]  /*6030*/  LEA R40, P5, R8, UR6, 0x1 ;  /* 0x0000000608287c11 */ /* 0x000fe2000f8a08ff */
[----:B------:R-:W-:Y:S01]  /*6040*/  IMAD.X R3, R17, 0x1, R31, P3 ;  /* 0x0000000111037824 */ /* 0x000fe200018e061f */
[----:B------:R-:W-:-:S02]  /*6050*/  LEA R36, P4, R5, UR4, 0x1 ;  /* 0x0000000405247c11 */ /* 0x000fc4000f8808ff */
        /* <DEDUP_REMOVED lines=19> */
[----:B-1----:R-:W-:-:S07]  /*6190*/  IMAD.MOV.U32 R13, RZ, RZ, RZ ;  /* 0x000000ffff0d7224 */ /* 0x002fce00078e00ff */
[----:B------:R-:W-:-:S07]  /*61a0*/  LEPC R20, `(.L_x_8242) ;  /* 0x000000001014794e */ /* 0x000fce0000000000 */
[----:B0-2---:R-:W-:Y:S05]  /*61b0*/  CALL.ABS.NOINC R14 ;  /* 0x000000000e007343 */ /* 0x005fea0003c00000 */
.L_x_8242:
[----:B------:R-:W-:Y:S05]  /*61c0*/  BSYNC B6 ;  /* 0x0000000000067941 */ /* 0x000fea0003800000 */
.L_x_8241:
        /* <DEDUP_REMOVED lines=34> */
.L_x_8246:
[----:B------:R-:W-:Y:S05]  /*63f0*/  BSYNC B1 ;  /* 0x0000000000017941 */ /* 0x000fea0003800000 */
.L_x_8245:
[----:B------:R-:W-:-:S03]  /*6400*/  UMOV UR4, 0xffffffff ;  /* 0xffffffff00047882 */ /* 0x000fc60000000000 */
[----:B------:R-:W-:Y:S05]  /*6410*/  BRA.DIV UR4, `(.L_x_8247) ;  /* 0x000000fa04cc7947 */ /* 0x000fea000b800000 */
.L_x_8418:
[----:B------:R-:W-:-:S03]  /*6420*/  UMOV UR4, 0xffffffff ;  /* 0xffffffff00047882 */ /* 0x000fc60000000000 */
[----:B------:R-:W-:Y:S05]  /*6430*/  BRA.DIV UR4, `(.L_x_8248) ;  /* 0x000000fa04ec7947 */ /* 0x000fea000b800000 */
.L_x_8421:
[----:B------:R-:W-:-:S03]  /*6440*/  UMOV UR4, 0xffffffff ;  /* 0xffffffff00047882 */ /* 0x000fc60000000000 */
[----:B------:R-:W-:Y:S05]  /*6450*/  BRA.DIV UR4, `(.L_x_8249) ;  /* 0x000000fe040c7947 */ /* 0x000fea000b800000 */
.L_x_8424:
[----:B------:R-:W-:-:S03]  /*6460*/  UMOV UR4, 0xffffffff ;  /* 0xffffffff00047882 */ /* 0x000fc60000000000 */
[----:B------:R-:W-:Y:S05]  /*6470*/  BRA.DIV UR4, `(.L_x_8250) ;  /* 0x000000fe042c7947 */ /* 0x000fea000b800000 */
.L_x_8427:
[----:B------:R-:W2:Y:S01]  /*6480*/  SYNCS.PHASECHK.TRANS64.TRYWAIT P1, [R18+URZ+0x32400], R25 ;  /* 0x03240019120075a7 */ /* 0x000ea2000802017f */
[----:B------:R-:W-:Y:S01]  /*6490*/  LOP3.LUT P2, RZ, R228, 0x4, RZ, 0xc0, !PT ;  /* 0x00000004e4ff7812 */ /* 0x000fe2000784c0ff */
[----:B------:R-:W-:Y:S01]  /*64a0*/  IMAD R3, R217, 0x200, R10 ;  /* 0x00000200d9037824 */ /* 0x000fe200078e020a */
[--C-:B-----5:R-:W-:Y:S01]  /*64b0*/  SHF.R.U64 R33, R8, 0x10, R9.reuse ;  /* 0x0000001008217819 */ /* 0x120fe20000001209 */
[----:B------:R-:W-:Y:S01]  /*64c0*/  IMAD.MOV.U32 R30, RZ, RZ, R8 ;  /* 0x000000ffff1e7224 */ /* 0x000fe200078e0008 */
[----:B------:R-:W-:Y:S01]  /*64d0*/  SHF.R.U32.HI R12, RZ, 0x10, R9 ;  /* 0x00000010ff0c7819 */ /* 0x000fe20000011609 */
[----:B------:R-:W-:Y:S01]  /*64e0*/  IMAD R8, R3, 0x2, R18 ;  /* 0x0000000203087824 */ /* 0x000fe200078e0212 */
[----:B------:R-:W-:Y:S01]  /*64f0*/  SHF.R.U64 R36, R4, 0x10, R5 ;  /* 0x0000001004247819 */ /* 0x000fe20000001205 */
[----:B------:R-:W-:Y:S01]  /*6500*/  IMAD.MOV.U32 R11, RZ, RZ, R9 ;  /* 0x000000ffff0b7224 */ /* 0x000fe200078e0009 */
[--C-:B------:R-:W-:Y:S01]  /*6510*/  SHF.R.U32.HI R14, RZ, 0x10, R5.reuse ;  /* 0x00000010ff0e7819 */ /* 0x100fe20000011605 */
[----:B------:R-:W-:Y:S01]  /*6520*/  IMAD.MOV.U32 R9, RZ, RZ, R5 ;  /* 0x000000ffff097224 */ /* 0x000fe200078e0005 */
[----:B------:R-:W-:Y:S01]  /*6530*/  MOV R10, R21 ;  /* 0x00000015000a7202 */ /* 0x000fe20000000f00 */
[----:B------:R-:W-:Y:S01]  /*6540*/  IMAD.MOV.U32 R31, RZ, RZ, R20 ;  /* 0x000000ffff1f7224 */ /* 0x000fe200078e0014 */
[--C-:B------:R-:W-:Y:S01]  /*6550*/  SHF.R.U64 R34, R20, 0x10, R21.reuse ;  /* 0x0000001014227819 */ /* 0x100fe20000001215 */
[----:B-1----:R-:W-:Y:S01]  /*6560*/  IMAD.MOV.U32 R27, RZ, RZ, R4 ;  /* 0x000000ffff1b7224 */ /* 0x002fe200078e0004 */
        /* <DEDUP_REMOVED lines=17> */
.L_x_8428:
[----:B------:R-:W-:Y:S05]  /*6680*/  BSYNC B1 ;  /* 0x0000000000017941 */ /* 0x000fea0003800000 */
.L_x_8251:
[----:B------:R-:W-:Y:S01]  /*6690*/  BSSY B1, `(.L_x_8253) ;  /* 0x0000057000017945 */ /* 0x000fe20003800000 */
[----:B------:R-:W-:-:S03]  /*66a0*/  PRMT R37, R37, 0x5410, R6 ;  /* 0x0000541025257816 */ /* 0x000fc60000000006 */
[----:B------:R-:W-:Y:S05]  /*66b0*/  @P0 BRA `(.L_x_8254) ;  /* 0x0000000400500947 */ /* 0x000fea0003800000 */
[----:B------:R-:W2:Y:S01]  /*66c0*/  LDC R5, c[0x0][0x3d4] ;  /* 0x0000f500ff057b82 */ /* 0x000ea20000000800 */
[C---:B------:R-:W-:Y:S01]  /*66d0*/  VIADD R4, R24.reuse, 0x10 ;  /* 0x0000001018047836 */ /* 0x040fe20000000000 */
[----:B------:R-:W-:Y:S01]  /*66e0*/  BSSY B2, `(.L_x_8255) ;  /* 0x000002a000027945 */ /* 0x000fe20003800000 */
[----:B--2---:R-:W-:-:S03]  /*66f0*/  ISETP.GE.AND P0, PT, R24, R5, PT ;  /* 0x000000051800720c */ /* 0x004fc60003f06270 */
[----:B------:R-:W-:-:S10]  /*6700*/  ISETP.GE.AND P1, PT, R4, R5, PT ;  /* 0x000000050400720c */ /* 0x000fd40003f26270 */
[----:B------:R-:W-:Y:S05]  /*6710*/  @P0 BRA `(.L_x_8256) ;  /* 0x0000000000980947 */ /* 0x000fea0003800000 */
[----:B------:R-:W2:Y:S01]  /*6720*/  LDS.128 R4, [R8+0x18400] ;  /* 0x0184000008047984 */ /* 0x000ea20000000c00 */
[----:B------:R-:W-:Y:S02]  /*6730*/  HADD2.F32 R15, -RZ, R27.H0_H0 ;  /* 0x2000001bff0f7230 */ /* 0x000fe40000004100 */
[----:B------:R-:W-:Y:S02]  /*6740*/  HADD2.F32 R13, -RZ, R30.H0_H0 ;  /* 0x2000001eff0d7230 */ /* 0x000fe40000004100 */
[----:B------:R-:W-:Y:S02]  /*6750*/  HADD2.F32 R14, -RZ, R33.H0_H0 ;  /* 0x20000021ff0e7230 */ /* 0x000fe40000004100 */
[----:B------:R-:W-:Y:S02]  /*6760*/  HADD2.F32 R20, -RZ, R36.H0_H0 ;  /* 0x20000024ff147230 */ /* 0x000fe40000004100 */
[--C-:B--2---:R-:W-:Y:S02]  /*6770*/  HADD2.F32 R9, -RZ, R4.reuse.H0_H0 ;  /* 0x20000004ff097230 */ /* 0x104fe40000004100 */
[----:B------:R-:W-:-:S02]  /*6780*/  HADD2.F32 R4, -RZ, R4.H1_H1 ;  /* 0x30000004ff047230 */ /* 0x000fc40000004100 */
[--C-:B------:R-:W-:Y:S02]  /*6790*/  HADD2.F32 R10, -RZ, R5.reuse.H0_H0 ;  /* 0x20000005ff0a7230 */ /* 0x100fe40000004100 */
[----:B------:R-:W-:Y:S02]  /*67a0*/  HADD2.F32 R5, -RZ, R5.H1_H1 ;  /* 0x30000005ff057230 */ /* 0x000fe40000004100 */
[C---:B------:R-:W-:Y:S01]  /*67b0*/  FMUL.FTZ R26, R4.reuse, R15 ;  /* 0x0000000f041a7220 */ /* 0x040fe20000410000 */
[-C--:B------:R-:W-:Y:S01]  /*67c0*/  FMUL.FTZ R4, R4, R13.reuse ;  /* 0x0000000d04047220 */ /* 0x080fe20000410000 */
[--C-:B------:R-:W-:Y:S02]  /*67d0*/  HADD2.F32 R11, -RZ, R6.reuse.H0_H0 ;  /* 0x20000006ff0b7230 */ /* 0x100fe40000004100 */
[----:B------:R-:W-:Y:S02]  /*67e0*/  HADD2.F32 R12, -RZ, R7.H0_H0 ;  /* 0x20000007ff0c7230 */ /* 0x000fe40000004100 */
[----:B------:R-:W-:Y:S01]  /*67f0*/  FMUL.FTZ R21, R5, R20 ;  /* 0x0000001405157220 */ /* 0x000fe20000410000 */
[C---:B------:R-:W-:Y:S01]  /*6800*/  FFMA.FTZ R26, R9.reuse, R13, -R26 ;  /* 0x0000000d091a7223 */ /* 0x040fe2000001081a */
[----:B------:R-:W-:Y:S01]  /*6810*/  FFMA.FTZ R15, R9, R15, R4 ;  /* 0x0000000f090f7223 */ /* 0x000fe20000010004 */
[----:B-1----:R-:W-:Y:S01]  /*6820*/  FMUL.FTZ R25, R5, R14 ;  /* 0x0000000e05197220 */ /* 0x002fe20000410000 */
        /* <DEDUP_REMOVED lines=10> */
[----:B------:R-:W-:Y:S01]  /*68d0*/  FMUL.FTZ R25, R7, R13 ;  /* 0x0000000d07197220 */ /* 0x000fe20000410000 */
[----:B------:R-:W-:Y:S01]  /*68e0*/  FFMA.FTZ R6, R11, R4, -R14 ;  /* 0x000000040b067223 */ /* 0x000fe2000001080e */
[----:B------:R-:W-:Y:S01]  /*68f0*/  FMUL.FTZ R28, R7, R5 ;  /* 0x00000005071c7220 */ /* 0x000fe20000410000 */
        /* <DEDUP_REMOVED lines=8> */
.L_x_8256:
[----:B------:R-:W-:Y:S05]  /*6980*/  BSYNC B2 ;  /* 0x0000000000027941 */ /* 0x000fea0003800000 */
.L_x_8255:
[----:B------:R-:W-:Y:S05]  /*6990*/  @P1 BRA `(.L_x_8254) ;  /* 0x0000000000981947 */ /* 0x000fea0003800000 */
[----:B--2---:R-:W2:Y:S01]  /*69a0*/  LDS.128 R4, [R3] ;  /* 0x0000000003047984 */ /* 0x004ea20000000c00 */
        /* <DEDUP_REMOVED lines=37> */
.L_x_8254:
[----:B------:R-:W-:Y:S05]  /*6c00*/  BSYNC B1 ;  /* 0x0000000000017941 */ /* 0x000fea0003800000 */
.L_x_8253:
[----:B------:R-:W-:-:S13]  /*6c10*/  ISETP.GE.AND P0, PT, R223, R32, PT ;  /* 0x00000020df00720c */ /* 0x000fda0003f06270 */
[----:B------:R-:W-:Y:S05]  /*6c20*/  @P0 BRA `(.L_x_8257) ;  /* 0x0000001000d40947 */ /* 0x000fea0003800000 */
[----:B--23--:R-:W2:Y:S01]  /*6c30*/  LDC R5, c[0x0][0x3d4] ;  /* 0x0000f500ff057b82 */ /* 0x00cea20000000800 */
        /* <DEDUP_REMOVED lines=8> */
[--C-:B------:R-:W-:Y:S02]  /*6cc0*/  HADD2.F32 R26, -RZ, R36.reuse.H0_H0 ;  /* 0x20000024ff1a7230 */ /* 0x100fe40000004100 */
[----:B------:R-:W-:Y:S02]  /*6cd0*/  HADD2.F32 R24, -RZ, R33.H0_H0 ;  /* 0x20000021ff187230 */ /* 0x000fe40000004100 */
[----:B-1----:R-:W-:Y:S02]  /*6ce0*/  HADD2.F32 R25, -RZ, R27.H1_H1 ;  /* 0x3000001bff197230 */ /* 0x002fe40000004100 */
[----:B------:R-:W-:-:S02]  /*6cf0*/  HADD2.F32 R28, -RZ, R36.H1_H1 ;  /* 0x30000024ff1c7230 */ /* 0x000fc40000004100 */
[--C-:B--2---:R-:W-:Y:S02]  /*6d00*/  HADD2.F32 R9, -RZ, R4.reuse.H0_H0 ;  /* 0x20000004ff097230 */ /* 0x104fe40000004100 */
[----:B------:R-:W-:Y:S02]  /*6d10*/  HADD2.F32 R4, -RZ, R4.H1_H1 ;  /* 0x30000004ff047230 */ /* 0x000fe40000004100 */
[--C-:B------:R-:W-:Y:S02]  /*6d20*/  HADD2.F32 R10, -RZ, R5.reuse.H0_H0 ;  /* 0x20000005ff0a7230 */ /* 0x100fe40000004100 */
[----:B------:R-:W-:Y:S02]  /*6d30*/  HADD2.F32 R5, -RZ, R5.H1_H1 ;  /* 0x30000005ff057230 */ /* 0x000fe40000004100 */
[-C--:B------:R-:W-:Y:S01]  /*6d40*/  FMUL.FTZ R14, R21, R4.reuse ;  /* 0x00000004150e7220 */ /* 0x080fe20000410000 */
[----:B------:R-:W-:Y:S01]  /*6d50*/  FMUL.FTZ R20, R15, R4 ;  /* 0x000000040f147220 */ /* 0x000fe20000410000 */
[----:B------:R-:W-:-:S02]  /*6d60*/  HADD2.F32 R11, -RZ, R6.H0_H0 ;  /* 0x20000006ff0b7230 */ /* 0x000fc40000004100 */
[----:B------:R-:W-:Y:S01]  /*6d70*/  FMUL.FTZ R13, R26, R5 ;  /* 0x000000051a0d7220 */ /* 0x000fe20000410000 */
[----:B------:R-:W-:Y:S01]  /*6d80*/  FFMA.FTZ R4, R15, R9, -R14 ;  /* 0x000000090f047223 */ /* 0x000fe2000001080e */
[--C-:B------:R-:W-:Y:S02]  /*6d90*/  HADD2.F32 R12, -RZ, R7.reuse.H0_H0 ;  /* 0x20000007ff0c7230 */ /* 0x100fe40000004100 */
[C---:B------:R-:W-:Y:S01]  /*6da0*/  FMUL.FTZ R15, R24.reuse, R5 ;  /* 0x00000005180f7220 */ /* 0x040fe20000410000 */
[----:B------:R-:W-:Y:S02]  /*6db0*/  HADD2.F32 R6, -RZ, R6.H1_H1 ;  /* 0x30000006ff067230 */ /* 0x000fe40000004100 */
[----:B------:R-:W-:Y:S01]  /*6dc0*/  FFMA.FTZ R9, R21, R9, R20 ;  /* 0x0000000915097223 */ /* 0x000fe20000010014 */
[----:B------:R-:W-:Y:S02]  /*6dd0*/  HADD2.F32 R7, -RZ, R7.H1_H1 ;  /* 0x30000007ff077230 */ /* 0x000fe40000004100 */
[----:B------:R-:W-:Y:S01]  /*6de0*/  FFMA.FTZ R5, R24, R10, -R13 ;  /* 0x0000000a18057223 */ /* 0x000fe2000001080d */
[----:B------:R-:W-:-:S02]  /*6df0*/  HADD2.F32 R21, -RZ, R30.H1_H1 ;  /* 0x3000001eff157230 */ /* 0x000fc40000004100 */
[----:B------:R-:W-:Y:S01]  /*6e00*/  FFMA.FTZ R10, R26, R10, R15 ;  /* 0x0000000a1a0a7223 */ /* 0x000fe2000001000f */
[----:B------:R-:W-:Y:S02]  /*6e10*/  HADD2.F32 R24, -RZ, R33.H1_H1 ;  /* 0x30000021ff187230 */ /* 0x000fe40000004100 */
[-C--:B------:R-:W-:Y:S01]  /*6e20*/  FMUL.FTZ R14, R25, R6.reuse ;  /* 0x00000006190e7220 */ /* 0x080fe20000410000 */
[-C--:B------:R-:W-:Y:S01]  /*6e30*/  FMUL.FTZ R13, R28, R7.reuse ;  /* 0x000000071c0d7220 */ /* 0x080fe20000410000 */
[----:B------:R-:W-:Y:S01]  /*6e40*/  FMUL.FTZ R20, R21, R6 ;  /* 0x0000000615147220 */ /* 0x000fe20000410000 */
[----:B------:R-:W-:Y:S01]  /*6e50*/  F2FP.F16.F32.PACK_AB R4, R9, R4 ;  /* 0x000000040904723e */ /* 0x000fe200000000ff */
        /* <DEDUP_REMOVED lines=8> */
[----:B------:R2:W-:Y:S02]  /*6ee0*/  STS.128 [R8+0x1a400], R4 ;  /* 0x01a4000408007388 */ /* 0x0005e40000000c00 */
.L_x_8259:
[----:B------:R-:W-:Y:S05]  /*6ef0*/  BSYNC B1 ;  /* 0x0000000000017941 */ /* 0x000fea0003800000 */
.L_x_8258:
[----:B------:R-:W-:Y:S05]  /*6f00*/  @P1 BRA `(.L_x_8257) ;  /* 0x00000010001c1947 */ /* 0x000fea0003800000 */
[----:B--2---:R-:W2:Y:S01]  /*6f10*/  LDS.128 R4, [R3+0x2000] ;  /* 0x0020000003047984 */ /* 0x004ea20000000c00 */
[----:B------:R-:W-:Y:S02]  /*6f20*/  HADD2.F32 R14, -RZ, R31.H0_H0 ;  /* 0x2000001fff0e7230 */ /* 0x000fe40000004100 */
[----:B------:R-:W-:Y:S02]  /*6f30*/  HADD2.F32 R20, -RZ, R29.H0_H0 ;  /* 0x2000001dff147230 */ /* 0x000fe40000004100 */
[----:B-1----:R-:W-:Y:S02]  /*6f40*/  HADD2.F32 R25, -RZ, R37.H0_H0 ;  /* 0x20000025ff197230 */ /* 0x002fe40000004100 */
[----:B------:R-:W-:Y:S02]  /*6f50*/  HADD2.F32 R21, -RZ, R34.H0_H0 ;  /* 0x20000022ff157230 */ /* 0x000fe40000004100 */
[----:B------:R-:W-:Y:S02]  /*6f60*/  HADD2.F32 R24, -RZ, R29.H1_H1 ;  /* 0x3000001dff187230 */ /* 0x000fe40000004100 */
        /* <DEDUP_REMOVED lines=11> */
[C---:B------:R-:W-:Y:S01]  /*7020*/  FMUL.FTZ R8, R21.reuse, R5 ;  /* 0x0000000515087220 */ /* 0x040fe20000410000 */
[--C-:B------:R-:W-:Y:S02]  /*7030*/  HADD2.F32 R11, -RZ, R7.reuse.H0_H0 ;  /* 0x20000007ff0b7230 */ /* 0x100fe40000004100 */
[-C--:B------:R-:W-:Y:S01]  /*7040*/  FFMA.FTZ R5, R21, R9.reuse, -R12 ;  /* 0x0000000915057223 */ /* 0x080fe2000001080c */
[----:B------:R-:W-:Y:S02]  /*7050*/  HADD2.F32 R6, -RZ, R6.H1_H1 ;  /* 0x30000006ff067230 */ /* 0x000fe40000004100 */
[----:B------:R-:W-:Y:S01]  /*7060*/  FFMA.FTZ R8, R25, R9, R8 ;  /* 0x0000000919087223 */ /* 0x000fe20000010008 */
[----:B------:R-:W-:Y:S01]  /*7070*/  HADD2.F32 R7, -RZ, R7.H1_H1 ;  /* 0x30000007ff077230 */ /* 0x000fe20000004100 */
[----:B------:R-:W-:Y:S01]  /*7080*/  F2FP.F16.F32.PACK_AB R4, R15, R4 ;  /* 0x000000040f04723e */ /* 0x000fe200000000ff */
[----:B------:R-:W-:-:S02]  /*7090*/  HADD2.F32 R20, -RZ, R31.H1_H1 ;  /* 0x3000001fff147230 */ /* 0x000fc40000004100 */
[-C--:B------:R-:W-:Y:S01]  /*70a0*/  FMUL.FTZ R9, R24, R6.reuse ;  /* 0x0000000618097220 */ /* 0x080fe20000410000 */
[----:B------:R-:W-:Y:S02]  /*70b0*/  HADD2.F32 R21, -RZ, R34.H1_H1 ;  /* 0x30000022ff157230 */ /* 0x000fe40000004100 */
[----:B------:R-:W-:Y:S01]  /*70c0*/  FMUL.FTZ R12, R27, R7 ;  /* 0x000000071b0c7220 */ /* 0x000fe20000410000 */
[----:B------:R-:W-:Y:S01]  /*70d0*/  F2FP.F16.F32.PACK_AB R5, R8, R5 ;  /* 0x000000050805723e */ /* 0x000fe200000000ff */
[C---:B------:R-:W-:Y:S01]  /*70e0*/  FMUL.FTZ R13, R20.reuse, R6 ;  /* 0x00000006140d7220 */ /* 0x040fe20000410000 */
[-C--:B------:R-:W-:Y:S01]  /*70f0*/  FFMA.FTZ R6, R20, R10.reuse, -R9 ;  /* 0x0000000a14067223 */ /* 0x080fe20000010809 */
[C---:B------:R-:W-:Y:S01]  /*7100*/  FMUL.FTZ R14, R21.reuse, R7 ;  /* 0x00000007150e7220 */ /* 0x040fe20000410000 */
[-C--:B------:R-:W-:Y:S01]  /*7110*/  FFMA.FTZ R7, R21, R11.reuse, -R12 ;  /* 0x0000000b15077223 */ /* 0x080fe2000001080c */
[----:B------:R-:W-:Y:S02]  /*7120*/  FFMA.FTZ R13, R24, R10, R13 ;  /* 0x0000000a180d7223 */ /* 0x000fe4000001000d */
[----:B------:R-:W-:-:S03]  /*7130*/  FFMA.FTZ R14, R27, R11, R14 ;  /* 0x0000000b1b0e7223 */ /* 0x000fc6000001000e */
[----:B------:R-:W-:Y:S02]  /*7140*/  F2FP.F16.F32.PACK_AB R6, R13, R6 ;  /* 0x000000060d06723e */ /* 0x000fe400000000ff */
[----:B------:R-:W-:-:S05]  /*7150*/  F2FP.F16.F32.PACK_AB R7, R14, R7 ;  /* 0x000000070e07723e */ /* 0x000fca00000000ff */
[----:B------:R4:W-:Y:S01]  /*7160*/  STS.128 [R3+0x2000], R4 ;  /* 0x0020000403007388 */ /* 0x0009e20000000c00 */
[----:B------:R-:W-:Y:S05]  /*7170*/  BRA `(.L_x_8257) ;  /* 0x0000000c00807947 */ /* 0x000fea0003800000 */
.L_x_8244:
        /* <DEDUP_REMOVED lines=14> */
.L_x_8431:
[----:B------:R-:W-:Y:S01]  /*7260*/  UMOV UR4, 0xffffffff ;  /* 0xffffffff00047882 */ /* 0x000fe20000000000 */
[----:B------:R-:W-:Y:S02]  /*7270*/  LOP3.LUT R9, R0, 0xfffffffe, RZ, 0xc0, !PT ;  /* 0xfffffffe00097812 */ /* 0x000fe400078ec0ff */
[----:B------:R-:W-:Y:S05]  /*7280*/  BRA.DIV UR4, `(.L_x_8261) ;  /* 0x000000f2040c7947 */ /* 0x000fea000b800000 */
.L_x_8434:
[----:B------:R-:W-:Y:S01]  /*7290*/  UMOV UR4, 0xffffffff ;  /* 0xffffffff00047882 */ /* 0x000fe20000000000 */
[----:B------:R-:W-:Y:S02]  /*72a0*/  IMAD.IADD R0, R224, 0x1, -R9 ;  /* 0x00000001e0007824 */ /* 0x000fe400078e0a09 */
[----:B------:R-:W-:Y:S05]  /*72b0*/  BRA.DIV UR4, `(.L_x_8262) ;  /* 0x000000f204287947 */ /* 0x000fea000b800000 */
.L_x_8437:
[----:B------:R-:W-:Y:S01]  /*72c0*/  UMOV UR4, 0xffffffff ;  /* 0xffffffff00047882 */ /* 0x000fe20000000000 */
[----:B------:R-:W-:Y:S02]  /*72d0*/  SHF.L.U32 R9, R0, 0x1f, RZ ;  /* 0x0000001f00097819 */ /* 0x000fe400000006ff */
[----:B------:R-:W-:Y:S05]  /*72e0*/  BRA.DIV UR4, `(.L_x_8263) ;  /* 0x000000f204447947 */ /* 0x000fea000b800000 */
.L_x_8440:
[----:B------:R-:W2:Y:S01]  /*72f0*/  SYNCS.PHASECHK.TRANS64.TRYWAIT P1, [R18+URZ+0x32400], R9 ;  /* 0x03240009120075a7 */ /* 0x000ea2000802017f */
[-C--:B------:R-:W-:Y:S01]  /*7300*/  ISETP.GE.OR P2, PT, R19, R8.reuse, P0 ;  /* 0x000000081300720c */ /* 0x080fe20000746670 */
[----:B-----5:R-:W-:Y:S01]  /*7310*/  IMAD.MOV.U32 R40, RZ, RZ, R6 ;  /* 0x000000ffff287224 */ /* 0x020fe200078e0006 */
[----:B------:R-:W-:Y:S01]  /*7320*/  ISETP.GE.OR P0, PT, R223, R8, P0 ;  /* 0x00000008df00720c */ /* 0x000fe20000706670 */
[--C-:B------:R-:W-:Y:S01]  /*7330*/  IMAD.MOV.U32 R8, RZ, RZ, R5.reuse ;  /* 0x000000ffff087224 */ /* 0x100fe200078e0005 */
[----:B-1----:R-:W-:Y:S01]  /*7340*/  MOV R38, R4 ;  /* 0x0000000400267202 */ /* 0x002fe20000000f00 */
[----:B------:R-:W-:Y:S01]  /*7350*/  IMAD.MOV.U32 R41, RZ, RZ, R24 ;  /* 0x000000ffff297224 */ /* 0x000fe200078e0018 */
[----:B------:R-:W-:Y:S01]  /*7360*/  SHF.R.U64 R43, R4, 0x10, R5 ;  /* 0x00000010042b7819 */ /* 0x000fe20000001205 */
[----:B------:R-:W-:Y:S01]  /*7370*/  IMAD.MOV.U32 R4, RZ, RZ, R7 ;  /* 0x000000ffff047224 */ /* 0x000fe200078e0007 */
[----:B------:R-:W-:Y:S01]  /*7380*/  SHF.R.U32.HI R5, RZ, 0x10, R5 ;  /* 0x00000010ff057819 */ /* 0x000fe20000011605 */
[----:B------:R-:W-:Y:S01]  /*7390*/  BSSY B1, `(.L_x_8264) ;  /* 0x0000014000017945 */ /* 0x000fe20003800000 */
[----:B------:R-:W-:Y:S01]  /*73a0*/  SHF.R.U64 R44, R6, 0x10, R7 ;  /* 0x00000010062c7819 */ /* 0x000fe20000001207 */
[----:B------:R-:W-:Y:S01]  /*73b0*/  IMAD.IADD R3, R16, 0x1, R3 ;  /* 0x0000000110037824 */ /* 0x000fe200078e0203 */
[----:B------:R-:W-:-:S02]  /*73c0*/  SHF.R.U32.HI R6, RZ, 0x10, R7 ;  /* 0x00000010ff067819 */ /* 0x000fc40000011607 */
[----:B------:R-:W-:Y:S01]  /*73d0*/  PRMT R43, R43, 0x5410, R5 ;  /* 0x000054102b2b7816 */ /* 0x000fe20000000005 */
[----:B------:R-:W-:Y:S01]  /*73e0*/  IMAD.MOV.U32 R5, RZ, RZ, R27 ;  /* 0x000000ffff057224 */ /* 0x000fe200078e001b */
[----:B------:R-:W-:Y:S01]  /*73f0*/  PRMT R40, R40, 0x5410, R4 ;  /* 0x0000541028287816 */ /* 0x000fe20000000004 */
[--C-:B------:R-:W-:Y:S01]  /*7400*/  IMAD.MOV.U32 R4, RZ, RZ, R25.reuse ;  /* 0x000000ffff047224 */ /* 0x100fe200078e0019 */
[----:B------:R-:W-:Y:S02]  /*7410*/  PRMT R44, R44, 0x5410, R6 ;  /* 0x000054102c2c7816 */ /* 0x000fe40000000006 */
[--C-:B------:R-:W-:Y:S02]  /*7420*/  SHF.R.U64 R45, R24, 0x10, R25.reuse ;  /* 0x00000010182d7819 */ /* 0x100fe40000001219 */
[----:B------:R-:W-:Y:S02]  /*7430*/  SHF.R.U32.HI R6, RZ, 0x10, R25 ;  /* 0x00000010ff067819 */ /* 0x000fe40000011619 */
[----:B------:R-:W-:-:S02]  /*7440*/  MOV R42, R26 ;  /* 0x0000001a002a7202 */ /* 0x000fc40000000f00 */
[--C-:B------:R-:W-:Y:S02]  /*7450*/  SHF.R.U64 R46, R26, 0x10, R27.reuse ;  /* 0x000000101a2e7819 */ /* 0x100fe4000000121b */
[----:B------:R-:W-:Y:S02]  /*7460*/  SHF.R.U32.HI R7, RZ, 0x10, R27 ;  /* 0x00000010ff077819 */ /* 0x000fe4000001161b */
[----:B------:R-:W-:Y:S02]  /*7470*/  PRMT R38, R38, 0x5410, R8 ;  /* 0x0000541026267816 */ /* 0x000fe40000000008 */
[----:B------:R-:W-:Y:S02]  /*7480*/  PRMT R41, R41, 0x5410, R4 ;  /* 0x0000541029297816 */ /* 0x000fe40000000004 */
[----:B------:R-:W-:Y:S02]  /*7490*/  PRMT R45, R45, 0x5410, R6 ;  /* 0x000054102d2d7816 */ /* 0x000fe40000000006 */
[----:B------:R-:W-:-:S02]  /*74a0*/  PRMT R42, R42, 0x5410, R5 ;  /* 0x000054102a2a7816 */ /* 0x000fc40000000005 */
[----:B------:R-:W-:Y:S01]  /*74b0*/  PRMT R46, R46, 0x5410, R7 ;  /* 0x000054102e2e7816 */ /* 0x000fe20000000007 */
[----:B--2---:R-:W-:Y:S06]  /*74c0*/  @!P1 BRA `(.L_x_8265) ;  /* 0x000000ec00f49947 */ /* 0x004fec0003800000 */
.L_x_8441:
[----:B------:R-:W-:Y:S05]  /*74d0*/  BSYNC B1 ;  /* 0x0000000000017941 */ /* 0x000fea0003800000 */
.L_x_8264:
[----:B------:R-:W-:Y:S01]  /*74e0*/  BSSY B1, `(.L_x_8266) ;  /* 0x0000059000017945 */ /* 0x000fe20003800000 */
[----:B------:R-:W-:-:S03]  /*74f0*/  LOP3.LUT R3, R3, 0x38, RZ, 0xc0, !PT ;  /* 0x0000003803037812 */ /* 0x000fc600078ec0ff */
[----:B------:R-:W-:Y:S05]  /*7500*/  @P2 BRA `(.L_x_8267) ;  /* 0x0000000400582947 */ /* 0x000fea0003800000 */
[----:B------:R-:W-:Y:S02]  /*7510*/  IMAD.SHL.U32 R4, R228, 0x40, RZ ;  /* 0x00000040e4047824 */ /* 0x000fe400078e00ff */
[----:B------:R-:W-:Y:S02]  /*7520*/  HADD2.F32 R29, -RZ, R41.H0_H0 ;  /* 0x20000029ff1d7230 */ /* 0x000fe40000004100 */
[----:B------:R-:W-:Y:S01]  /*7530*/  HADD2.F32 R27, -RZ, R38.H0_H0 ;  /* 0x20000026ff1b7230 */ /* 0x000fe20000004100 */
[----:B------:R-:W-:Y:S01]  /*7540*/  LOP3.LUT R8, R4, 0x1c0, RZ, 0xc0, !PT ;  /* 0x000001c004087812 */ /* 0x000fe200078ec0ff */
[----:B------:R-:W-:-:S03]  /*7550*/  HADD2.F32 R31, -RZ, R45.H0_H0 ;  /* 0x2000002dff1f7230 */ /* 0x000fc60000004100 */
[----:B------:R-:W-:Y:S02]  /*7560*/  SHF.R.U32.HI R7, RZ, 0x3, R8 ;  /* 0x00000003ff077819 */ /* 0x000fe40000011608 */
[----:B------:R-:W-:Y:S02]  /*7570*/  LOP3.LUT R4, R8, 0x38, R16, 0xf8, !PT ;  /* 0x0000003808047812 */ /* 0x000fe400078ef810 */
[----:B------:R-:W-:Y:S02]  /*7580*/  LOP3.LUT R8, R7, R3, R8, 0x1e, !PT ;  /* 0x0000000307087212 */ /* 0x000fe400078e1e08 */
[----:B------:R-:W-:Y:S02]  /*7590*/  LOP3.LUT R4, R4, R7, RZ, 0x3c, !PT ;  /* 0x0000000704047212 */ /* 0x000fe400078e3cff */
[----:B-1----:R-:W-:-:S03]  /*75a0*/  LEA R9, R217, R8, 0x9 ;  /* 0x00000008d9097211 */ /* 0x002fc600078e48ff */
[----:B------:R-:W-:Y:S02]  /*75b0*/  IMAD R5, R217, 0x200, R4 ;  /* 0x00000200d9057824 */ /* 0x000fe400078e0204 */
[--C-:B------:R-:W-:Y:S02]  /*75c0*/  IMAD R36, R9, 0x2, R18.reuse ;  /* 0x0000000209247824 */ /* 0x100fe400078e0212 */
[----:B------:R-:W-:-:S03]  /*75d0*/  IMAD R34, R5, 0x2, R18 ;  /* 0x0000000205227824 */ /* 0x000fc600078e0212 */
[----:B------:R-:W1:Y:S04]  /*75e0*/  LDS.128 R8, [R36+0x18400] ;  /* 0x0184000024087984 */ /* 0x000e680000000c00 */
[----:B------:R-:W2:Y:S01]  /*75f0*/  LDS.128 R4, [R34+0x18400] ;  /* 0x0184000022047984 */ /* 0x000ea20000000c00 */
[--C-:B-1----:R-:W-:Y:S02]  /*7600*/  HADD2.F32 R20, -RZ, R8.reuse.H0_H0 ;  /* 0x20000008ff147230 */ /* 0x102fe40000004100 */
[----:B------:R-:W-:Y:S02]  /*7610*/  HADD2.F32 R8, -RZ, R8.H1_H1 ;  /* 0x30000008ff087230 */ /* 0x000fe40000004100 */
[----:B--2---:R-:W-:Y:S02]  /*7620*/  HADD2.F32 R12, -RZ, R4.H0_H0 ;  /* 0x20000004ff0c7230 */ /* 0x004fe40000004100 */
[C---:B------:R-:W-:Y:S01]  /*7630*/  FMUL.FTZ R33, R20.reuse, R29 ;  /* 0x0000001d14217220 */ /* 0x040fe20000410000 */
[----:B------:R-:W-:Y:S01]  /*7640*/  FMUL.FTZ R37, R20, R27 ;  /* 0x0000001b14257220 */ /* 0x000fe20000410000 */
[----:B------:R-:W-:-:S02]  /*7650*/  HADD2.F32 R21, -RZ, R9.H0_H0 ;  /* 0x20000009ff157230 */ /* 0x000fc40000004100 */
[----:B------:R-:W-:Y:S01]  /*7660*/  FMUL.FTZ R39, R8, R31 ;  /* 0x0000001f08277220 */ /* 0x000fe20000410000 */
[C---:B------:R-:W-:Y:S01]  /*7670*/  FFMA.FTZ R33, R12.reuse, R27, -R33 ;  /* 0x0000001b0c217223 */ /* 0x040fe20000010821 */
[----:B------:R-:W-:Y:S02]  /*7680*/  HADD2.F32 R27, -RZ, R43.H0_H0 ;  /* 0x2000002bff1b7230 */ /* 0x000fe40000004100 */
[----:B------:R-:W-:Y:S01]  /*7690*/  FFMA.FTZ R37, R12, R29, R37 ;  /* 0x0000001d0c257223 */ /* 0x000fe20000010025 */
[----:B------:R-:W-:Y:S02]  /*76a0*/  HADD2.F32 R20, -RZ, R41.H1_H1 ;  /* 0x30000029ff147230 */ /* 0x000fe40000004100 */
[----:B------:R-:W-:Y:S02]  /*76b0*/  HADD2.F32 R12, -RZ, R38.H1_H1 ;  /* 0x30000026ff0c7230 */ /* 0x000fe40000004100 */
[----:B------:R-:W-:Y:S01]  /*76c0*/  FMUL.FTZ R29, R8, R27 ;  /* 0x0000001b081d7220 */ /* 0x000fe20000410000 */
[----:B------:R-:W-:-:S02]  /*76d0*/  HADD2.F32 R4, -RZ, R4.H1_H1 ;  /* 0x30000004ff047230 */ /* 0x000fc40000004100 */
[C---:B------:R-:W-:Y:S01]  /*76e0*/  FMUL.FTZ R30, R21.reuse, R20 ;  /* 0x00000014151e7220 */ /* 0x040fe20000410000 */
[----:B------:R-:W-:Y:S02]  /*76f0*/  HADD2.F32 R13, -RZ, R5.H0_H0 ;  /* 0x20000005ff0d7230 */ /* 0x000fe40000004100 */
[----:B------:R-:W-:Y:S01]  /*7700*/  FMUL.FTZ R21, R21, R12 ;  /* 0x0000000c15157220 */ /* 0x000fe20000410000 */
[----:B------:R-:W-:Y:S02]  /*7710*/  HADD2.F32 R9, -RZ, R9.H1_H1 ;  /* 0x30000009ff097230 */ /* 0x000fe40000004100 */
[C---:B------:R-:W-:Y:S01]  /*7720*/  FFMA.FTZ R26, R4.reuse, R27, -R39 ;  /* 0x0000001b041a7223 */ /* 0x040fe20000010827 */
[----:B------:R-:W-:Y:S01]  /*7730*/  FFMA.FTZ R28, R4, R31, R29 ;  /* 0x0000001f041c7223 */ /* 0x000fe2000001001d */
[----:B------:R-:W-:Y:S02]  /*7740*/  HADD2.F32 R8, -RZ, R45.H1_H1 ;  /* 0x3000002dff087230 */ /* 0x000fe40000004100 */
[----:B------:R-:W-:Y:S01]  /*7750*/  FFMA.FTZ R20, R13, R20, R21 ;  /* 0x000000140d147223 */ /* 0x000fe20000010015 */
[----:B------:R-:W-:-:S02]  /*7760*/  HADD2.F32 R4, -RZ, R43.H1_H1 ;  /* 0x3000002bff047230 */ /* 0x000fc40000004100 */
[----:B------:R-:W-:Y:S01]  /*7770*/  FFMA.FTZ R30, R13, R12, -R30 ;  /* 0x0000000c0d1e7223 */ /* 0x000fe2000001081e */
[----:B------:R-:W-:Y:S02]  /*7780*/  HADD2.F32 R24, -RZ, R10.H0_H0 ;  /* 0x2000000aff187230 */ /* 0x000fe40000004100 */
[C---:B------:R-:W-:Y:S01]  /*7790*/  FMUL.FTZ R12, R9.reuse, R8 ;  /* 0x00000008090c7220 */ /* 0x040fe20000410000 */
[----:B------:R-:W-:Y:S02]  /*77a0*/  HADD2.F32 R21, -RZ, R42.H0_H0 ;  /* 0x2000002aff157230 */ /* 0x000fe40000004100 */
[----:B------:R-:W-:Y:S01]  /*77b0*/  FMUL.FTZ R32, R9, R4 ;  /* 0x0000000409207220 */ /* 0x000fe20000410000 */
[----:B------:R-:W-:Y:S02]  /*77c0*/  HADD2.F32 R5, -RZ, R5.H1_H1 ;  /* 0x30000005ff057230 */ /* 0x000fe40000004100 */
[----:B------:R-:W-:Y:S02]  /*77d0*/  HADD2.F32 R14, -RZ, R6.H0_H0 ;  /* 0x20000006ff0e7230 */ /* 0x000fe40000004100 */
[----:B------:R-:W-:Y:S01]  /*77e0*/  FMUL.FTZ R39, R24, R21 ;  /* 0x0000001518277220 */ /* 0x000fe20000410000 */
[----:B------:R-:W-:-:S02]  /*77f0*/  HADD2.F32 R13, -RZ, R40.H0_H0 ;  /* 0x20000028ff0d7230 */ /* 0x000fc40000004100 */
[C---:B------:R-:W-:Y:S01]  /*7800*/  FFMA.FTZ R29, R5.reuse, R4, -R12 ;  /* 0x00000004051d7223 */ /* 0x040fe2000001080c */
[----:B------:R-:W-:Y:S02]  /*7810*/  HADD2.F32 R10, -RZ, R10.H1_H1 ;  /* 0x3000000aff0a7230 */ /* 0x000fe40000004100 */
[----:B------:R-:W-:Y:S01]  /*7820*/  FFMA.FTZ R31, R5, R8, R32 ;  /* 0x00000008051f7223 */ /* 0x000fe20000010020 */
[----:B------:R-:W-:Y:S02]  /*7830*/  HADD2.F32 R27, -RZ, R46.H0_H0 ;  /* 0x2000002eff1b7230 */ /* 0x000fe40000004100 */
[-C--:B------:R-:W-:Y:S01]  /*7840*/  FMUL.FTZ R24, R24, R13.reuse ;  /* 0x0000000d18187220 */ /* 0x080fe20000410000 */
[----:B------:R-:W-:Y:S02]  /*7850*/  HADD2.F32 R9, -RZ, R44.H0_H0 ;  /* 0x2000002cff097230 */ /* 0x000fe40000004100 */
[----:B------:R-:W-:Y:S01]  /*7860*/  FFMA.FTZ R39, R14, R13, -R39 ;  /* 0x0000000d0e277223 */ /* 0x000fe20000010827 */
[----:B------:R-:W-:-:S02]  /*7870*/  HADD2.F32 R6, -RZ, R6.H1_H1 ;  /* 0x30000006ff067230 */ /* 0x000fc40000004100 */
[C---:B------:R-:W-:Y:S01]  /*7880*/  FMUL.FTZ R5, R10.reuse, R27 ;  /* 0x0000001b0a057220 */ /* 0x040fe20000410000 */
[--C-:B------:R-:W-:Y:S02]  /*7890*/  HADD2.F32 R25, -RZ, R11.reuse.H0_H0 ;  /* 0x2000000bff197230 */ /* 0x100fe40000004100 */
[----:B------:R-:W-:Y:S01]  /*78a0*/  FMUL.FTZ R13, R10, R9 ;  /* 0x000000090a0d7220 */ /* 0x000fe20000410000 */
[----:B------:R-:W-:Y:S02]  /*78b0*/  HADD2.F32 R11, -RZ, R11.H1_H1 ;  /* 0x3000000bff0b7230 */ /* 0x000fe40000004100 */
[----:B------:R-:W-:Y:S01]  /*78c0*/  FFMA.FTZ R24, R14, R21, R24 ;  /* 0x000000150e187223 */ /* 0x000fe20000010018 */
[----:B------:R-:W-:Y:S02]  /*78d0*/  HADD2.F32 R10, -RZ, R42.H1_H1 ;  /* 0x3000002aff0a7230 */ /* 0x000fe40000004100 */
[----:B------:R-:W-:Y:S01]  /*78e0*/  FFMA.FTZ R14, R6, R9, -R5 ;  /* 0x00000009060e7223 */ /* 0x000fe20000010805 */
[----:B------:R-:W-:-:S02]  /*78f0*/  HADD2.F32 R12, -RZ, R46.H1_H1 ;  /* 0x3000002eff0c7230 */ /* 0x000fc40000004100 */
[----:B------:R-:W-:Y:S01]  /*7900*/  FFMA.FTZ R13, R6, R27, R13 ;  /* 0x0000001b060d7223 */ /* 0x000fe2000001000d */
[----:B------:R-:W-:Y:S02]  /*7910*/  HADD2.F32 R4, -RZ, R40.H1_H1 ;  /* 0x30000028ff047230 */ /* 0x000fe40000004100 */
[----:B------:R-:W-:Y:S01]  /*7920*/  FMUL.FTZ R6, R25, R10 ;  /* 0x0000000a19067220 */ /* 0x000fe20000410000 */
[----:B------:R-:W-:Y:S02]  /*7930*/  HADD2.F32 R8, -RZ, R44.H1_H1 ;  /* 0x3000002cff087230 */ /* 0x000fe40000004100 */
[----:B------:R-:W-:Y:S01]  /*7940*/  FMUL.FTZ R32, R11, R12 ;  /* 0x0000000c0b207220 */ /* 0x000fe20000410000 */
[--C-:B------:R-:W-:Y:S02]  /*7950*/  HADD2.F32 R15, -RZ, R7.reuse.H0_H0 ;  /* 0x20000007ff0f7230 */ /* 0x100fe40000004100 */
[----:B------:R-:W-:Y:S01]  /*7960*/  FMUL.FTZ R25, R25, R4 ;  /* 0x0000000419197220 */ /* 0x000fe20000410000 */
[----:B------:R-:W-:-:S02]  /*7970*/  HADD2.F32 R7, -RZ, R7.H1_H1 ;  /* 0x30000007ff077230 */ /* 0x000fc40000004100 */
[----:B------:R-:W-:Y:S01]  /*7980*/  FMUL.FTZ R5, R11, R8 ;  /* 0x000000080b057220 */ /* 0x000fe20000410000 */
[----:B------:R-:W-:Y:S01]  /*7990*/  F2FP.F16.F32.PACK_AB R9, R31, R20 ;  /* 0x000000141f09723e */ /* 0x000fe200000000ff */
[C---:B------:R-:W-:Y:S01]  /*79a0*/  FFMA.FTZ R11, R15.reuse, R4, -R6 ;  /* 0x000000040f0b7223 */ /* 0x040fe20000010806 */
[----:B------:R-:W-:Y:S01]  /*79b0*/  FFMA.FTZ R25, R15, R10, R25 ;  /* 0x0000000a0f197223 */ /* 0x000fe20000010019 */
[C---:B------:R-:W-:Y:S01]  /*79c0*/  FFMA.FTZ R32, R7.reuse, R8, -R32 ;  /* 0x0000000807207223 */ /* 0x040fe20000010820 */
[----:B------:R-:W-:Y:S01]  /*79d0*/  FFMA.FTZ R12, R7, R12, R5 ;  /* 0x0000000c070c7223 */ /* 0x000fe20000010005 */
[----:B------:R-:W-:Y:S02]  /*79e0*/  F2FP.F16.F32.PACK_AB R4, R26, R33 ;  /* 0x000000211a04723e */ /* 0x000fe400000000ff */
[----:B------:R-:W-:Y:S02]  /*79f0*/  F2FP.F16.F32.PACK_AB R5, R29, R30 ;  /* 0x0000001e1d05723e */ /* 0x000fe400000000ff */
[----:B------:R-:W-:-:S02]  /*7a00*/  F2FP.F16.F32.PACK_AB R6, R14, R39 ;  /* 0x000000270e06723e */ /* 0x000fc400000000ff */
[----:B------:R-:W-:Y:S02]  /*7a10*/  F2FP.F16.F32.PACK_AB R7, R32, R11 ;  /* 0x0000000b2007723e */ /* 0x000fe400000000ff */
[----:B------:R-:W-:Y:S02]  /*7a20*/  F2FP.F16.F32.PACK_AB R8, R28, R37 ;  /* 0x000000251c08723e */ /* 0x000fe400000000ff */
[----:B------:R-:W-:Y:S01]  /*7a30*/  F2FP.F16.F32.PACK_AB R10, R13, R24 ;  /* 0x000000180d0a723e */ /* 0x000fe200000000ff */
[----:B------:R2:W-:Y:S01]  /*7a40*/  STS.128 [R34+0x18400], R4 ;  /* 0x0184000422007388 */ /* 0x0005e20000000c00 */
[----:B------:R-:W-:-:S05]  /*7a50*/  F2FP.F16.F32.PACK_AB R11, R12, R25 ;  /* 0x000000190c0b723e */ /* 0x000fca00000000ff */
[----:B------:R2:W-:Y:S02]  /*7a60*/  STS.128 [R36+0x18400], R8 ;  /* 0x0184000824007388 */ /* 0x0005e40000000c00 */
.L_x_8267:
[----:B------:R-:W-:Y:S05]  /*7a70*/  BSYNC B1 ;  /* 0x0000000000017941 */ /* 0x000fea0003800000 */
.L_x_8266:
[----:B------:R-:W-:Y:S05]  /*7a80*/  @P0 BRA `(.L_x_8257) ;  /* 0x00000004003c0947 */ /* 0x000fea0003800000 */
[----:B------:R-:W-:Y:S01]  /*7a90*/  LOP3.LUT R3, R236, R3, R213, 0x1e, !PT ;  /* 0x00000003ec037212 */ /* 0x000fe200078e1ed5 */
[----:B--2---:R-:W2:Y:S01]  /*7aa0*/  LDS.128 R4, [R231+0x18400] ;  /* 0x01840000e7047984 */ /* 0x004ea20000000c00 */
[----:B------:R-:W-:Y:S02]  /*7ab0*/  HADD2.F32 R26, -RZ, R38.H0_H0 ;  /* 0x20000026ff1a7230 */ /* 0x000fe40000004100 */
[----:B------:R-:W-:Y:S02]  /*7ac0*/  HADD2.F32 R28, -RZ, R41.H0_H0 ;  /* 0x20000029ff1c7230 */ /* 0x000fe40000004100 */
[----:B------:R-:W-:Y:S02]  /*7ad0*/  IMAD.IADD R3, R218, 0x1, R3 ;  /* 0x00000001da037824 */ /* 0x000fe400078e0203 */
[----:B------:R-:W-:Y:S02]  /*7ae0*/  HADD2.F32 R30, -RZ, R45.H0_H0 ;  /* 0x2000002dff1e7230 */ /* 0x000fe40000004100 */
[----:B------:R-:W-:-:S02]  /*7af0*/  IMAD R3, R3, 0x2, R18 ;  /* 0x0000000203037824 */ /* 0x000fc400078e0212 */
[----:B------:R-:W-:Y:S02]  /*7b00*/  HADD2.F32 R39, -RZ, R41.H1_H1 ;  /* 0x30000029ff277230 */ /* 0x000fe40000004100 */
[----:B------:R-:W-:Y:S01]  /*7b10*/  HADD2.F32 R37, -RZ, R38.H1_H1 ;  /* 0x30000026ff257230 */ /* 0x000fe20000004100 */
[----:B-1----:R-:W1:Y:S01]  /*7b20*/  LDS.128 R8, [R3+0x18400] ;  /* 0x0184000003087984 */ /* 0x002e620000000c00 */
[----:B------:R-:W-:Y:S02]  /*7b30*/  HADD2.F32 R41, -RZ, R45.H1_H1 ;  /* 0x3000002dff297230 */ /* 0x000fe40000004100 */
[----:B------:R-:W-:Y:S02]  /*7b40*/  HADD2.F32 R34, -RZ, R46.H0_H0 ;  /* 0x2000002eff227230 */ /* 0x000fe40000004100 */
[----:B------:R-:W-:Y:S02]  /*7b50*/  HADD2.F32 R32, -RZ, R42.H0_H0 ;  /* 0x2000002aff207230 */ /* 0x000fe40000004100 */
[----:B--2---:R-:W-:-:S02]  /*7b60*/  HADD2.F32 R12, -RZ, R4.H0_H0 ;  /* 0x20000004ff0c7230 */ /* 0x004fc40000004100 */
[----:B------:R-:W-:Y:S02]  /*7b70*/  HADD2.F32 R4, -RZ, R4.H1_H1 ;  /* 0x30000004ff047230 */ /* 0x000fe40000004100 */
[--C-:B------:R-:W-:Y:S02]  /*7b80*/  HADD2.F32 R13, -RZ, R5.reuse.H0_H0 ;  /* 0x20000005ff0d7230 */ /* 0x100fe40000004100 */
[----:B------:R-:W-:Y:S02]  /*7b90*/  HADD2.F32 R5, -RZ, R5.H1_H1 ;  /* 0x30000005ff057230 */ /* 0x000fe40000004100 */
[--C-:B------:R-:W-:Y:S02]  /*7ba0*/  HADD2.F32 R14, -RZ, R6.reuse.H0_H0 ;  /* 0x20000006ff0e7230 */ /* 0x100fe40000004100 */
[----:B------:R-:W-:Y:S02]  /*7bb0*/  HADD2.F32 R6, -RZ, R6.H1_H1 ;  /* 0x30000006ff067230 */ /* 0x000fe40000004100 */
[----:B------:R-:W-:-:S02]  /*7bc0*/  HADD2.F32 R15, -RZ, R7.H0_H0 ;  /* 0x20000007ff0f7230 */ /* 0x000fc40000004100 */
[--C-:B-1----:R-:W-:Y:S02]  /*7bd0*/  HADD2.F32 R20, -RZ, R8.reuse.H0_H0 ;  /* 0x20000008ff147230 */ /* 0x102fe40000004100 */
[----:B------:R-:W-:Y:S02]  /*7be0*/  HADD2.F32 R8, -RZ, R8.H1_H1 ;  /* 0x30000008ff087230 */ /* 0x000fe40000004100 */
[----:B------:R-:W-:Y:S02]  /*7bf0*/  HADD2.F32 R21, -RZ, R9.H0_H0 ;  /* 0x20000009ff157230 */ /* 0x000fe40000004100 */
[-C--:B------:R-:W-:Y:S01]  /*7c00*/  FMUL.FTZ R27, R28, R20.reuse ;  /* 0x000000141c1b7220 */ /* 0x080fe20000410000 */
[----:B------:R-:W-:Y:S01]  /*7c10*/  FMUL.FTZ R29, R26, R20 ;  /* 0x000000141a1d7220 */ /* 0x000fe20000410000 */
[----:B------:R-:W-:Y:S02]  /*7c20*/  HADD2.F32 R20, -RZ, R43.H0_H0 ;  /* 0x2000002bff147230 */ /* 0x000fe40000004100 */
[----:B------:R-:W-:Y:S01]  /*7c30*/  FMUL.FTZ R31, R30, R8 ;  /* 0x000000081e1f7220 */ /* 0x000fe20000410000 */
[----:B------:R-:W-:-:S02]  /*7c40*/  HADD2.F32 R9, -RZ, R9.H1_H1 ;  /* 0x30000009ff097230 */ /* 0x000fc40000004100 */
[----:B------:R-:W-:Y:S01]  /*7c50*/  FFMA.FTZ R27, R26, R12, -R27 ;  /* 0x0000000c1a1b7223 */ /* 0x000fe2000001081b */
[-C--:B------:R-:W-:Y:S01]  /*7c60*/  FMUL.FTZ R26, R37, R21.reuse ;  /* 0x00000015251a7220 */ /* 0x080fe20000410000 */
[C---:B------:R-:W-:Y:S01]  /*7c70*/  FMUL.FTZ R33, R20.reuse, R8 ;  /* 0x0000000814217220 */ /* 0x040fe20000410000 */
[----:B------:R-:W-:Y:S01]  /*7c80*/  FFMA.FTZ R8, R20, R4, -R31 ;  /* 0x0000000414087223 */ /* 0x000fe2000001081f */
[----:B------:R-:W-:Y:S01]  /*7c90*/  FMUL.FTZ R20, R39, R21 ;  /* 0x0000001527147220 */ /* 0x000fe20000410000 */
[----:B------:R-:W-:Y:S02]  /*7ca0*/  HADD2.F32 R21, -RZ, R43.H1_H1 ;  /* 0x3000002bff157230 */ /* 0x000fe40000004100 */
[----:B------:R-:W-:Y:S01]  /*7cb0*/  FFMA.FTZ R29, R28, R12, R29 ;  /* 0x0000000c1c1d7223 */ /* 0x000fe2000001001d */
[----:B------:R-:W-:Y:S01]  /*7cc0*/  FFMA.FTZ R12, R30, R4, R33 ;  /* 0x000000041e0c7223 */ /* 0x000fe20000010021 */
[----:B------:R-:W-:Y:S01]  /*7cd0*/  FMUL.FTZ R4, R41, R9 ;  /* 0x0000000929047220 */ /* 0x000fe20000410000 */
[----:B------:R-:W-:-:S02]  /*7ce0*/  HADD2.F32 R24, -RZ, R10.H0_H0 ;  /* 0x2000000aff187230 */ /* 0x000fc40000004100 */
[C---:B------:R-:W-:Y:S01]  /*7cf0*/  FMUL.FTZ R28, R21.reuse, R9 ;  /* 0x00000009151c7220 */ /* 0x040fe20000410000 */
[----:B------:R-:W-:Y:S02]  /*7d00*/  HADD2.F32 R10, -RZ, R10.H1_H1 ;  /* 0x3000000aff0a7230 */ /* 0x000fe40000004100 */
[----:B------:R-:W-:Y:S01]  /*7d10*/  FFMA.FTZ R9, R21, R5, -R4 ;  /* 0x0000000515097223 */ /* 0x000fe20000010804 */
[-C--:B------:R-:W-:Y:S01]  /*7d20*/  FFMA.FTZ R20, R37, R13.reuse, -R20 ;  /* 0x0000000d25147223 */ /* 0x080fe20000010814 */
[----:B------:R-:W-:Y:S01]  /*7d30*/  FFMA.FTZ R26, R39, R13, R26 ;  /* 0x0000000d271a7223 */ /* 0x000fe2000001001a */
[----:B------:R-:W-:Y:S02]  /*7d40*/  HADD2.F32 R4, -RZ, R44.H0_H0 ;  /* 0x2000002cff047230 */ /* 0x000fe40000004100 */
[----:B------:R-:W-:Y:S01]  /*7d50*/  FFMA.FTZ R13, R41, R5, R28 ;  /* 0x00000005290d7223 */ /* 0x000fe2000001001c */
[----:B------:R-:W-:Y:S02]  /*7d60*/  HADD2.F32 R30, -RZ, R40.H0_H0 ;  /* 0x20000028ff1e7230 */ /* 0x000fe40000004100 */
[----:B------:R-:W-:Y:S01]  /*7d70*/  FMUL.FTZ R5, R34, R10 ;  /* 0x0000000a22057220 */ /* 0x000fe20000410000 */
[----:B------:R-:W-:-:S02]  /*7d80*/  HADD2.F32 R25, -RZ, R11.H0_H0 ;  /* 0x2000000bff197230 */ /* 0x000fc40000004100 */
[----:B------:R-:W-:Y:S01]  /*7d90*/  FMUL.FTZ R33, R4, R10 ;  /* 0x0000000a04217220 */ /* 0x000fe20000410000 */
[----:B------:R-:W-:Y:S02]  /*7da0*/  HADD2.F32 R11, -RZ, R11.H1_H1 ;  /* 0x3000000bff0b7230 */ /* 0x000fe40000004100 */
[-C--:B------:R-:W-:Y:S01]  /*7db0*/  FMUL.FTZ R21, R32, R24.reuse ;  /* 0x0000001820157220 */ /* 0x080fe20000410000 */
[----:B------:R-:W-:Y:S01]  /*7dc0*/  FMUL.FTZ R31, R30, R24 ;  /* 0x000000181e1f7220 */ /* 0x000fe20000410000 */
[----:B------:R-:W-:Y:S01]  /*7dd0*/  FFMA.FTZ R10, R4, R6, -R5 ;  /* 0x00000006040a7223 */ /* 0x000fe20000010805 */
[----:B------:R-:W-:Y:S02]  /*7de0*/  HADD2.F32 R39, -RZ, R42.H1_H1 ;  /* 0x3000002aff277230 */ /* 0x000fe40000004100 */
[-C--:B------:R-:W-:Y:S01]  /*7df0*/  FFMA.FTZ R21, R30, R14.reuse, -R21 ;  /* 0x0000000e1e157223 */ /* 0x080fe20000010815 */
[----:B------:R-:W-:Y:S02]  /*7e00*/  HADD2.F32 R41, -RZ, R46.H1_H1 ;  /* 0x3000002eff297230 */ /* 0x000fe40000004100 */
[----:B------:R-:W-:Y:S01]  /*7e10*/  FFMA.FTZ R31, R32, R14, R31 ;  /* 0x0000000e201f7223 */ /* 0x000fe2000001001f */
[----:B------:R-:W-:-:S02]  /*7e20*/  HADD2.F32 R5, -RZ, R40.H1_H1 ;  /* 0x30000028ff057230 */ /* 0x000fc40000004100 */
[----:B------:R-:W-:Y:S01]  /*7e30*/  FFMA.FTZ R14, R34, R6, R33 ;  /* 0x00000006220e7223 */ /* 0x000fe20000010021 */
[----:B------:R-:W-:Y:S02]  /*7e40*/  HADD2.F32 R37, -RZ, R44.H1_H1 ;  /* 0x3000002cff257230 */ /* 0x000fe40000004100 */
        /* <DEDUP_REMOVED lines=19> */
.L_x_8257:
[----:B------:R-:W-:Y:S05]  /*7f80*/  BSYNC B0 ;  /* 0x0000000000007941 */ /* 0x000fea0003800000 */
.L_x_8243:
        /* <DEDUP_REMOVED lines=8> */
.L_x_8240:
[----:B-1234-:R-:W2:Y:S01]  /*8010*/  LDL R3, [R1+0x7c] ;  /* 0x00007c0001037983 */ /* 0x01eea20000100800 */
[----:B------:R-:W1:Y:S02]  /*8020*/  S2R R4, SR_TID.X ;  /* 0x0000000000047919 */ /* 0x000e640000002100 */
[----:B-1----:R-:W-:-:S05]  /*8030*/  SHF.R.U32.HI R4, RZ, 0x7, R4 ;  /* 0x00000007ff047819 */ /* 0x002fca0000011604 */
[----:B------:R-:W-:Y:S01]  /*8040*/  VIADD R170, R4, 0x8 ;  /* 0x0000000804aa7836 */ /* 0x000fe20000000000 */
[----:B--2---:R-:W-:-:S13]  /*8050*/  R2UR UR4, R3 ;  /* 0x00000000030472ca */ /* 0x004fda00000e0000 */
[----:B------:R-:W-:-:S05]  /*8060*/  IMAD.U32 R3, RZ, RZ, UR4 ;  /* 0x00000004ff037e24 */ /* 0x000fca000f8e00ff */
[----:B------:R-:W-:Y:S01]  /*8070*/  ISETP.NE.AND P0, PT, R3, 0x3, PT ;  /* 0x000000030300780c */ /* 0x000fe20003f05270 */
[----:B------:R-:W-:Y:S05]  /*8080*/  WARPSYNC.ALL ;  /* 0x0000000000007948 */ /* 0x000fea0003800000 */
[----:B------:R1:W-:Y:S07]  /*8090*/  BAR.SYNC.DEFER_BLOCKING R170, 0x100 ;  /* 0x000400aa0000751d */ /* 0x0003ee0000010000 */
[----:B-1----:R-:W-:Y:S05]  /*80a0*/  @!P0 BRA `(.L_x_8268) ;  /* 0x0000000000048947 */ /* 0x002fea0003800000 */
[----:B------:R-:W-:Y:S01]  /*80b0*/  BPT.TRAP 0x1 ;  /* 0x000000040000795c */ /* 0x000fe20000300000 */
.L_x_8268:
[----:B------:R-:W-:Y:S02]  /*80c0*/  LEA R3, R22, R18, 0x3 ;  /* 0x0000001216037211 */ /* 0x000fe400078e18ff */
[----:B------:R-:W-:-:S04]  /*80d0*/  SHF.L.U32 R6, R200, 0x1f, RZ ;  /* 0x0000001fc8067819 */ /* 0x000fc800000006ff */
[----:B------:R1:W2:Y:S01]  /*80e0*/  SYNCS.PHASECHK.TRANS64.TRYWAIT P1, [R3+URZ+0x32430], R6 ;  /* 0x03243006030075a7 */ /* 0x0002a2000802017f */
[----:B------:R-:W-:Y:S05]  /*80f0*/  @!P0 BRA `(.L_x_8269) ;  /* 0x0000000000048947 */ /* 0x000fea0003800000 */
[----:B------:R-:W-:Y:S01]  /*8100*/  BPT.TRAP 0x1 ;  /* 0x000000040000795c */ /* 0x000fe20000300000 */
.L_x_8269:
[----:B------:R-:W-:-:S05]  /*8110*/  VIADD R4, R18, 0x1c400 ;  /* 0x0001c40012047836 */ /* 0x000fca0000000000 */
[----:B------:R-:W-:-:S04]  /*8120*/  SHF.R.U32.HI R4, RZ, 0x4, R4 ;  /* 0x00000004ff047819 */ /* 0x000fc80000011604 */
[----:B------:R-:W-:Y:S01]  /*8130*/  LOP3.LUT R4, R4, 0x3fff, RZ, 0xc0, !PT ;  /* 0x00003fff04047812 */ /* 0x000fe200078ec0ff */
[----:B--2---:R-:W-:Y:S06]  /*8140*/  @P1 BRA `(.L_x_8270) ;  /* 0x0000000000081947 */ /* 0x004fec0003800000 */
[----:B------:R-:W2:Y:S02]  /*8150*/  SYNCS.PHASECHK.TRANS64.TRYWAIT P1, [R3+URZ+0x32430], R6 ;  /* 0x03243006030075a7 */ /* 0x000ea4000802017f */
[----:B--2---:R-:W-:Y:S05]  /*8160*/  @!P1 BRA `(.L_x_8271) ;  /* 0x000000e000e09947 */ /* 0x004fea0003800000 */
.L_x_8270:
[----:B------:R-:W-:Y:S05]  /*8170*/  WARPSYNC.ALL ;  /* 0x0000000000007948 */ /* 0x000fea0003800000 */
[----:B------:R-:W-:Y:S01]  /*8180*/  LOP3.LUT R216, R4, 0x10000, RZ, 0xfc, !PT ;  /* 0x0001000004d87812 */ /* 0x000fe200078efcff */
[----:B------:R-:W-:Y:S01]  /*8190*/  IMAD R35, R35, 0x2000, R18 ;  /* 0x0000200023237824 */ /* 0x000fe200078e0212 */
[----:B------:R-:W-:-:S03]  /*81a0*/  UMOV UR9, 0x40000040 ;  /* 0x4000004000097882 */ /* 0x000fc60000000000 */
[----:B------:R-:W-:Y:S01]  /*81b0*/  IMAD R4, R22, 0x300, R216 ;  /* 0x0000030016047824 */ /* 0x000fe200078e02d8 */
[----:B------:R-:W-:Y:S01]  /*81c0*/  BSSY B0, `(.L_x_8272) ;  /* 0x000003a000007945 */ /* 0x000fe20003800000 */
[----:B------:R-:W-:Y:S01]  /*81d0*/  IMAD.MOV.U32 R5, RZ, RZ, 0x40000040 ;  /* 0x40000040ff057424 */ /* 0x000fe200078e00ff */
[----:B------:R-:W-:Y:S01]  /*81e0*/  R2UR UR4, R35 ;  /* 0x00000000230472ca */ /* 0x000fe200000e0000 */
[----:B------:R-:W-:Y:S01]  /*81f0*/  IMAD.MOV.U32 R9, RZ, RZ, 0x40000040 ;  /* 0x40000040ff097424 */ /* 0x000fe200078e00ff */
[C---:B------:R-:W-:Y:S01]  /*8200*/  R2UR UR10, R4.reuse ;  /* 0x00000000040a72ca */ /* 0x040fe200000e0000 */
[----:B-----5:R-:W-:Y:S01]  /*8210*/  WARPGROUP.ARRIVE ;  /* 0x00000000000079c5 */ /* 0x020fe20000000000 */
[----:B------:R-:W-:Y:S01]  /*8220*/  R2UR UR11, R5 ;  /* 0x00000000050b72ca */ /* 0x000fe200000e0000 */
[----:B------:R-:W-:Y:S01]  /*8230*/  IMAD.U32 R11, RZ, RZ, UR9 ;  /* 0x00000009ff0b7e24 */ /* 0x000fe2000f8e00ff */
[----:B------:R-:W-:Y:S01]  /*8240*/  IADD3 R8, R4, 0x2, RZ ;  /* 0x0000000204087810 */ /* 0x000fe20007ffe0ff */
[----:B------:R-:W-:-:S06]  /*8250*/  IMAD.MOV.U32 R5, RZ, RZ, 0x40000040 ;  /* 0x40000040ff057424 */ /* 0x000fcc00078e00ff */
[----:B------:R-:W-:-:S04]  /*8260*/  UIADD3 UR5, UR4, 0x18400, URZ ;  /* 0x0001840004057890 */ /* 0x000fc8000fffe03f */
[----:B------:R-:W-:-:S04]  /*8270*/  USHF.R.U32.HI UR5, URZ, 0x4, UR5 ;  /* 0x000000043f057899 */ /* 0x000fc80008011605 */
[----:B------:R-:W-:-:S04]  /*8280*/  ULOP3.LUT UR5, UR5, 0x3fff, URZ, 0xc0, !UPT ;  /* 0x00003fff05057892 */ /* 0x000fc8000f8ec03f */
[----:B------:R-:W-:-:S04]  /*8290*/  ULOP3.LUT UR6, UR5, 0x10000, URZ, 0xfc, !UPT ;  /* 0x0001000005067892 */ /* 0x000fc8000f8efc3f */
[----:B------:R-:W-:-:S03]  /*82a0*/  UIADD3 UR5, UR6, 0x2, URZ ;  /* 0x0000000206057890 */ /* 0x000fc6000fffe03f */
[----:B------:R-:W-:Y:S02]  /*82b0*/  UMOV UR8, UR6 ;  /* 0x0000000600087c82 */ /* 0x000fe40008000000 */
[----:B------:R-:W-:Y:S01]  /*82c0*/  HGMMA.64x96x16.F32 R24, gdesc[UR8], RZ, !UPT, gsb0 ;  /* 0x01600000081879f0 */ /* 0x000fe2000c0008ff */
[----:B------:R-:W-:Y:S01]  /*82d0*/  R2UR UR10, R8 ;  /* 0x00000000080a72ca */ /* 0x000fe200000e0000 */
[----:B------:R-:W-:Y:S01]  /*82e0*/  IMAD.U32 R10, RZ, RZ, UR8 ;  /* 0x00000008ff0a7e24 */ /* 0x000fe2000f8e00ff */
[----:B------:R-:W-:Y:S01]  /*82f0*/  R2UR UR11, R9 ;  /* 0x00000000090b72ca */ /* 0x000fe200000e0000 */
[----:B------:R-:W-:Y:S01]  /*8300*/  UMOV UR8, UR5 ;  /* 0x0000000500087c82 */ /* 0x000fe20008000000 */
[----:B------:R-:W-:Y:S01]  /*8310*/  UMOV UR9, 0x40000040 ;  /* 0x4000004000097882 */ /* 0x000fe20000000000 */
[C---:B------:R-:W-:Y:S01]  /*8320*/  VIADD R8, R4.reuse, 0x4 ;  /* 0x0000000404087836 */ /* 0x040fe20000000000 */
[----:B------:R-:W-:Y:S01]  /*8330*/  UIADD3 UR5, UR6, 0x4, URZ ;  /* 0x0000000406057890 */ /* 0x000fe2000fffe03f */
[----:B------:R-:W-:Y:S01]  /*8340*/  IMAD.MOV.U32 R9, RZ, RZ, 0x40000040 ;  /* 0x40000040ff097424 */ /* 0x000fe200078e00ff */
[----:B------:R3:W-:Y:S01]  /*8350*/  STL.64 [R1+0x70], R10 ;  /* 0x0000700a01007387 */ /* 0x0007e20000100a00 */
[----:B------:R-:W-:-:S02]  /*8360*/  VIADD R4, R4, 0x6 ;  /* 0x0000000604047836 */ /* 0x000fc40000000000 */
[----:B---3--:R-:W-:Y:S02]  /*8370*/  IMAD.U32 R10, RZ, RZ, UR8 ;  /* 0x00000008ff0a7e24 */ /* 0x008fe4000f8e00ff */
[----:B------:R-:W-:-:S05]  /*8380*/  IMAD.U32 R11, RZ, RZ, UR9 ;  /* 0x00000009ff0b7e24 */ /* 0x000fca000f8e00ff */
[----:B------:R-:W-:Y:S01]  /*8390*/  STL.64 [R1+0x68], R10 ;  /* 0x0000680a01007387 */ /* 0x000fe20000100a00 */
[----:B------:R-:W-:Y:S02]  /*83a0*/  WARPGROUP.DEPBAR.LE gsb0, 0x0 ;  /* 0x00008000000079c5 */ /* 0x000fe40000010000 */
[----:B------:R-:W-:-:S06]  /*83b0*/  WARPGROUP.ARRIVE ;  /* 0x00000000000079c5 */ /* 0x000fcc0000000000 */
[----:B------:R-:W-:Y:S01]  /*83c0*/  HGMMA.64x96x16.F32 R24, gdesc[UR8], R24, gsb0 ;  /* 0x01600000081879f0 */ /* 0x000fe20008000818 */
[----:B------:R-:W-:Y:S01]  /*83d0*/  R2UR UR10, R8 ;  /* 0x00000000080a72ca */ /* 0x000fe200000e0000 */
[----:B------:R-:W-:Y:S01]  /*83e0*/  UMOV UR8, UR5 ;  /* 0x0000000500087c82 */ /* 0x000fe20008000000 */
[----:B------:R-:W-:Y:S01]  /*83f0*/  R2UR UR11, R9 ;  /* 0x00000000090b72ca */ /* 0x000fe200000e0000 */
[----:B------:R-:W-:Y:S01]  /*8400*/  UMOV UR9, 0x40000040 ;  /* 0x4000004000097882 */ /* 0x000fe20000000000 */
[----:B------:R-:W-:Y:S01]  /*8410*/  UIADD3 UR5, UR6, 0x6, URZ ;  /* 0x0000000606057890 */ /* 0x000fe2000fffe03f */
[----:B------:R-:W-:Y:S01]  /*8420*/  MOV R8, UR8 ;  /* 0x0000000800087c02 */ /* 0x000fe20008000f00 */
        /* <DEDUP_REMOVED lines=9> */
[----:B------:R-:W-:Y:S01]  /*84c0*/  SHF.L.U32 R5, R0, 0x1f, RZ ;  /* 0x0000001f00057819 */ /* 0x000fe200000006ff */
[----:B---3--:R-:W-:Y:S02]  /*84d0*/  IMAD.U32 R8, RZ, RZ, UR8 ;  /* 0x00000008ff087e24 */ /* 0x008fe4000f8e00ff */
[----:B------:R-:W-:-:S05]  /*84e0*/  IMAD.U32 R9, RZ, RZ, UR9 ;  /* 0x00000009ff097e24 */ /* 0x000fca000f8e00ff */
[----:B------:R3:W-:Y:S01]  /*84f0*/  STL.64 [R1+0x58], R8 ;  /* 0x0000580801007387 */ /* 0x0007e20000100a00 */
[----:B------:R-:W-:Y:S02]  /*8500*/  WARPGROUP.DEPBAR.LE gsb0, 0x0 ;  /* 0x00008000000079c5 */ /* 0x000fe40000010000 */
[----:B------:R-:W-:-:S06]  /*8510*/  WARPGROUP.ARRIVE ;  /* 0x00000000000079c5 */ /* 0x000fcc0000000000 */
[----:B------:R-:W-:Y:S03]  /*8520*/  HGMMA.64x96x16.F32 R24, gdesc[UR8], R24, gsb0 ;  /* 0x01600000081879f0 */ /* 0x000fe60008000818 */
[----:B------:R-:W-:Y:S02]  /*8530*/  WARPGROUP.DEPBAR.LE gsb0, 0x0 ;  /* 0x00008000000079c5 */ /* 0x000fe40000010000 */
[----:B------:R-:W4:Y:S02]  /*8540*/  SYNCS.PHASECHK.TRANS64.TRYWAIT P1, [R18+URZ+0x32410], R5 ;  /* 0x03241005120075a7 */ /* 0x000f24000802017f */
[----:B---34-:R-:W-:Y:S05]  /*8550*/  @!P1 BRA `(.L_x_8273) ;  /* 0x000000dc00f89947 */ /* 0x018fea0003800000 */
.L_x_8442:
[----:B------:R-:W-:Y:S05]  /*8560*/  BSYNC B0 ;  /* 0x0000000000007941 */ /* 0x000fea0003800000 */
.L_x_8272:
[----:B------:R-:W-:Y:S05]  /*8570*/  @!P0 BRA `(.L_x_8274) ;  /* 0x0000000000048947 */ /* 0x000fea0003800000 */
[----:B------:R-:W-:Y:S01]  /*8580*/  BPT.TRAP 0x1 ;  /* 0x000000040000795c */ /* 0x000fe20000300000 */
.L_x_8274:
[----:B------:R4:W0:Y:S01]  /*8590*/  SYNCS.PHASECHK.TRANS64.TRYWAIT P2, [R3+URZ+0x32450], R6 ;  /* 0x03245006030075a7 */ /* 0x000822000804017f */
[----:B------:R-:W-:Y:S05]  /*85a0*/  @!P0 BRA `(.L_x_8275) ;  /* 0x0000000000048947 */ /* 0x000fea0003800000 */
[----:B------:R-:W-:Y:S01]  /*85b0*/  BPT.TRAP 0x1 ;  /* 0x000000040000795c */ /* 0x000fe20000300000 */
.L_x_8275:
[----:B------:R-:W5:Y:S01]  /*85c0*/  S2R R0, SR_TID.X ;  /* 0x0000000000007919 */ /* 0x000f620000002100 */
[----:B------:R-:W-:Y:S01]  /*85d0*/  BSSY B0, `(.L_x_8276) ;  /* 0x0000006000007945 */ /* 0x000fe20003800000 */
[----:B-----5:R-:W-:-:S04]  /*85e0*/  LOP3.LUT R0, R0, 0x7f, RZ, 0xc0, !PT ;  /* 0x0000007f00007812 */ /* 0x020fc800078ec0ff */
[----:B------:R-:W-:Y:S01]  /*85f0*/  ISETP.NE.AND P1, PT, R0, RZ, PT ;  /* 0x000000ff0000720c */ /* 0x000fe20003f25270 */
[----:B0-----:R-:W-:-:S12]  /*8600*/  @P2 BRA `(.L_x_8277) ;  /* 0x0000000000082947 */ /* 0x001fd80003800000 */
[----:B------:R-:W0:Y:S02]  /*8610*/  SYNCS.PHASECHK.TRANS64.TRYWAIT P2, [R3+URZ+0x32450], R6 ;  /* 0x03245006030075a7 */ /* 0x000e24000804017f */
[----:B0-----:R-:W-:Y:S05]  /*8620*/  @!P2 BRA `(.L_x_8278) ;  /* 0x000000dc00d8a947 */ /* 0x001fea0003800000 */
.L_x_8277:
[----:B------:R-:W-:Y:S05]  /*8630*/  BSYNC B0 ;  /* 0x0000000000007941 */ /* 0x000fea0003800000 */
.L_x_8276:
[----:B------:R-:W-:Y:S05]  /*8640*/  WARPSYNC.ALL ;  /* 0x0000000000007948 */ /* 0x000fea0003800000 */
[----:B------:R-:W-:Y:S01]  /*8650*/  R2UR UR5, R18 ;  /* 0x00000000120572ca */ /* 0x000fe200000e0000 */
[----:B------:R-:W-:Y:S01]  /*8660*/  UIADD3 UR4, UR4, 0x22400, URZ ;  /* 0x0002240004047890 */ /* 0x000fe2000fffe03f */
[----:B---3--:R-:W-:Y:S01]  /*8670*/  MOV R5, 0xc00 ;  /* 0x00000c0000057802 */ /* 0x008fe20000000f00 */
[----:B------:R-:W-:Y:S01]  /*8680*/  WARPGROUP.ARRIVE ;  /* 0x00000000000079c5 */ /* 0x000fe20000000000 */
[----:B------:R-:W-:Y:S01]  /*8690*/  UMOV UR9, 0x40000040 ;  /* 0x4000004000097882 */ /* 0x000fe20000000000 */
[----:B------:R-:W-:Y:S01]  /*86a0*/  USHF.R.U32.HI UR4, URZ, 0x4, UR4 ;  /* 0x000000043f047899 */ /* 0x000fe20008011604 */
[----:B------:R-:W-:Y:S01]  /*86b0*/  MOV R7, 0x40000040 ;  /* 0x4000004000077802 */ /* 0x000fe20000000f00 */
[----:B------:R-:W-:Y:S01]  /*86c0*/  IMAD.U32 R9, RZ, RZ, UR9 ;  /* 0x00000009ff097e24 */ /* 0x000fe2000f8e00ff */
[----:B------:R-:W-:Y:S01]  /*86d0*/  UMOV UR53, 0x40000040 ;  /* 0x4000004000357882 */ /* 0x000fe20000000000 */
[----:B------:R-:W-:Y:S01]  /*86e0*/  ULOP3.LUT UR4, UR4, 0x3fff, URZ, 0xc0, !UPT ;  /* 0x00003fff04047892 */ /* 0x000fe2000f8ec03f */
[----:B------:R-:W0:Y:S01]  /*86f0*/  S2R R72, SR_TID.X ;  /* 0x0000000000487919 */ /* 0x000e220000002100 */
[----:B------:R-:W-:Y:S01]  /*8700*/  UMOV UR49, 0x40000040 ;  /* 0x4000004000317882 */ /* 0x000fe20000000000 */
[----:B------:R-:W-:Y:S01]  /*8710*/  UMOV UR45, 0x40000040 ;  /* 0x40000040002d7882 */ /* 0x000fe20000000000 */
[----:B------:R-:W-:-:S02]  /*8720*/  UIADD3 UR5, UR5, 0x400, URZ ;  /* 0x0000040005057890 */ /* 0x000fc4000fffe03f */
[----:B------:R-:W-:Y:S02]  /*8730*/  ULOP3.LUT UR4, UR4, 0x10000, URZ, 0xfc, !UPT ;  /* 0x0001000004047892 */ /* 0x000fe4000f8efc3f */
[----:B------:R-:W-:Y:S02]  /*8740*/  USHF.R.U32.HI UR5, URZ, 0x4, UR5 ;  /* 0x000000043f057899 */ /* 0x000fe40008011605 */
[----:B------:R-:W-:Y:S02]  /*8750*/  UIADD3 UR52, UR4, 0x806, URZ ;  /* 0x0000080604347890 */ /* 0x000fe4000fffe03f */
[----:B------:R-:W-:Y:S01]  /*8760*/  ULOP3.LUT UR5, UR5, 0x3fff, URZ, 0xc0, !UPT ;  /* 0x00003fff05057892 */ /* 0x000fe2000f8ec03f */
[----:B------:R-:W-:Y:S01]  /*8770*/  UMOV UR8, UR4 ;  /* 0x0000000400087c82 */ /* 0x000fe20008000000 */
[----:B------:R-:W-:Y:S01]  /*8780*/  UIADD3 UR48, UR4, 0xc00, URZ ;  /* 0x00000c0004307890 */ /* 0x000fe2000fffe03f */
[----:B------:R-:W-:Y:S01]  /*8790*/  IMAD.U32 R8, RZ, RZ, UR8 ;  /* 0x00000008ff087e24 */ /* 0x000fe2000f8e00ff */
[----:B------:R-:W-:-:S02]  /*87a0*/  ULOP3.LUT UR6, UR5, 0x10000, URZ, 0xfc, !UPT ;  /* 0x0001000005067892 */ /* 0x000fc4000f8efc3f */
[----:B------:R-:W-:Y:S02]  /*87b0*/  UIADD3 UR44, UR4, 0xc02, URZ ;  /* 0x00000c02042c7890 */ /* 0x000fe4000fffe03f */
[----:B------:R-:W-:Y:S02]  /*87c0*/  UIADD3 UR40, UR4, 0xc04, URZ ;  /* 0x00000c0404287890 */ /* 0x000fe4000fffe03f */
[----:B------:R-:W-:Y:S01]  /*87d0*/  IMAD R4, R22, R5, UR6 ;  /* 0x0000000616047e24 */ /* 0x000fe2000f8e0205 */
[----:B------:R-:W-:Y:S01]  /*87e0*/  UMOV UR41, 0x40000040 ;  /* 0x4000004000297882 */ /* 0x000fe20000000000 */
[----:B------:R-:W-:Y:S01]  /*87f0*/  IMAD.MOV.U32 R5, RZ, RZ, 0x40000040 ;  /* 0x40000040ff057424 */ /* 0x000fe200078e00ff */
[----:B------:R-:W-:Y:S01]  /*8800*/  UIADD3 UR36, UR4, 0xc06, URZ ;  /* 0x00000c0604247890 */ /* 0x000fe2000fffe03f */
[C---:B-12-4-:R-:W-:Y:S01]  /*8810*/  VIADD R6, R4.reuse, 0x2 ;  /* 0x0000000204067836 */ /* 0x056fe20000000000 */
[----:B------:R-:W-:Y:S01]  /*8820*/  R2UR UR10, R4 ;  /* 0x00000000040a72ca */ /* 0x000fe200000e0000 */
[----:B------:R-:W-:Y:S01]  /*8830*/  IMAD.U32 R0, RZ, RZ, UR6 ;  /* 0x00000006ff007e24 */ /* 0x000fe2000f8e00ff */
[----:B------:R-:W-:Y:S01]  /*8840*/  R2UR UR11, R5 ;  /* 0x00000000050b72ca */ /* 0x000fe200000e0000 */
[----:B------:R-:W-:Y:S01]  /*8850*/  UIADD3 UR6, UR4, 0x2, URZ ;  /* 0x0000000204067890 */ /* 0x000fe2000fffe03f */
[----:B------:R-:W-:Y:S01]  /*8860*/  MOV R5, 0x40000040 ;  /* 0x4000004000057802 */ /* 0x000fe20000000f00 */
[----:B------:R-:W-:Y:S01]  /*8870*/  UMOV UR37, 0x40000040 ;  /* 0x4000004000257882 */ /* 0x000fe20000000000 */
[----:B------:R-:W-:Y:S01]  /*8880*/  STL [R1+0x78], R0 ;  /* 0x0000780001007387 */ /* 0x000fe20000100800 */
[----:B0-----:R-:W-:-:S02]  /*8890*/  SHF.R.U32.HI R72, RZ, 0x7, R72 ;  /* 0x00000007ff487819 */ /* 0x001fc40000011648 */
[----:B------:R-:W-:Y:S01]  /*88a0*/  R2UR UR39, R5 ;  /* 0x00000000052772ca */ /* 0x000fe200000e0000 */
[----:B------:R0:W-:Y:S05]  /*88b0*/  STL.64 [R1+0x50], R8 ;  /* 0x0000500801007387 */ /* 0x0001ea0000100a00 */
[----:B------:R-:W-:Y:S01]  /*88c0*/  HGMMA.64x96x16.F32 R24, gdesc[UR8], R24, gsb0 ;  /* 0x01600000081879f0 */ /* 0x000fe20008000818 */
[----:B------:R-:W-:Y:S01]  /*88d0*/  R2UR UR10, R6 ;  /* 0x00000000060a72ca */ /* 0x000fe200000e0000 */
[----:B------:R-:W-:Y:S01]  /*88e0*/  UMOV UR8, UR6 ;  /* 0x0000000600087c82 */ /* 0x000fe20008000000 */
[----:B------:R-:W-:Y:S01]  /*88f0*/  R2UR UR11, R7 ;  /* 0x00000000070b72ca */ /* 0x000fe200000e0000 */
[----:B------:R-:W-:Y:S01]  /*8900*/  UMOV UR9, 0x40000040 ;  /* 0x4000004000097882 */ /* 0x000fe20000000000 */
[----:B------:R-:W-:Y:S01]  /*8910*/  VIADD R6, R4, 0x4 ;  /* 0x0000000404067836 */ /* 0x000fe20000000000 */
[----:B------:R-:W-:Y:S01]  /*8920*/  UIADD3 UR6, UR4, 0x4, URZ ;  /* 0x0000000404067890 */ /* 0x000fe2000fffe03f */
[----:B------:R-:W-:-:S02]  /*8930*/  IMAD.MOV.U32 R7, RZ, RZ, 0x40000040 ;  /* 0x40000040ff077424 */ /* 0x000fc400078e00ff */
[----:B0-----:R-:W-:Y:S02]  /*8940*/  IMAD.U32 R8, RZ, RZ, UR8 ;  /* 0x00000008ff087e24 */ /* 0x001fe4000f8e00ff */
[----:B------:R-:W-:Y:S02]  /*8950*/  IMAD.U32 R9, RZ, RZ, UR9 ;  /* 0x00000009ff097e24 */ /* 0x000fe4000f8e00ff */
[----:B------:R-:W-:-:S03]  /*8960*/  IMAD R0, R202, -0x60, R199 ;  /* 0xffffffa0ca007824 */ /* 0x000fc600078e02c7 */
[----:B------:R0:W-:Y:S01]  /*8970*/  STL.64 [R1+0x48], R8 ;  /* 0x0000480801007387 */ /* 0x0001e20000100a00 */
[----:B------:R-:W-:-:S04]  /*8980*/  VIADD R0, R0, 0x60 ;  /* 0x0000006000007836 */ /* 0x000fc80000000000 */
[----:B------:R-:W-:-:S05]  /*8990*/  IMAD R0, R233, -0x2, R0 ;  /* 0xfffffffee9007824 */ /* 0x000fca00078e0200 */
[C---:B------:R-:W-:Y:S02]  /*89a0*/  ISETP.GT.AND P3, PT, R0.reuse, RZ, PT ;  /* 0x000000ff0000720c */ /* 0x040fe40003f64270 */
[C---:B------:R-:W-:Y:S02]  /*89b0*/  ISETP.GT.AND P5, PT, R0.reuse, 0x1, PT ;  /* 0x000000010000780c */ /* 0x040fe40003fa4270 */
[C---:B------:R-:W-:Y:S02]  /*89c0*/  ISETP.GT.AND P4, PT, R0.reuse, 0x8, PT ;  /* 0x000000080000780c */ /* 0x040fe40003f84270 */
[----:B------:R-:W-:Y:S01]  /*89d0*/  ISETP.GT.AND P2, PT, R0, 0x9, PT ;  /* 0x000000090000780c */ /* 0x000fe20003f44270 */
        /* <DEDUP_REMOVED lines=23> */
[----:B0-----:R-:W-:Y:S02]  /*8b50*/  IMAD.U32 R8, RZ, RZ, UR8 ;  /* 0x00000008ff087e24 */ /* 0x001fe4000f8e00ff */
        /* <DEDUP_REMOVED lines=88> */
[----:B------:R-:W-:Y:S02]  /*90e0*/  IMAD.MOV.U32 R7, RZ, RZ, 0x40000040 ;  /* 0x40000040ff077424 */ /* 0x000fe400078e00ff */
[----:B0-----:R-:W-:Y:S01]  /*90f0*/  IMAD.U32 R8, RZ, RZ, UR8 ;  /* 0x00000008ff087e24 */ /* 0x001fe2000f8e00ff */
[----:B------:R-:W-:Y:S01]  /*9100*/  R2UR UR54, R6 ;  /* 0x00000000063672ca */ /* 0x000fe200000e0000 */
[----:B------:R-:W-:Y:S01]  /*9110*/  VIADD R6, R4, 0x900 ;  /* 0x0000090004067836 */ /* 0x000fe20000000000 */
[----:B------:R-:W-:Y:S01]  /*9120*/  R2UR UR55, R7 ;  /* 0x00000000073772ca */ /* 0x000fe200000e0000 */
[----:B------:R-:W-:Y:S01]  /*9130*/  IMAD.U32 R9, RZ, RZ, UR9 ;  /* 0x00000009ff097e24 */ /* 0x000fe2000f8e00ff */
[----:B------:R-:W-:-:S02]  /*9140*/  MOV R7, 0x40000040 ;  /* 0x4000004000077802 */ /* 0x000fc40000000f00 */
[----:B------:R-:W-:Y:S01]  /*9150*/  R2UR UR50, R6 ;  /* 0x00000000063272ca */ /* 0x000fe200000e0000 */
[----:B------:R-:W-:Y:S01]  /*9160*/  VIADD R6, R4, 0x902 ;  /* 0x0000090204067836 */ /* 0x000fe20000000000 */
[----:B------:R-:W-:Y:S01]  /*9170*/  R2UR UR51, R7 ;  /* 0x00000000073372ca */ /* 0x000fe200000e0000 */
[----:B------:R-:W-:Y:S01]  /*9180*/  IMAD.MOV.U32 R7, RZ, RZ, 0x40000040 ;  /* 0x40000040ff077424 */ /* 0x000fe200078e00ff */
[----:B------:R0:W-:Y:S02]  /*9190*/  STL.64 [R1], R8 ;  /* 0x0000000801007387 */ /* 0x0001e40000100a00 */
[----:B------:R-:W-:Y:S01]  /*91a0*/  R2UR UR46, R6 ;  /* 0x00000000062e72ca */ /* 0x000fe200000e0000 */
[C---:B------:R-:W-:Y:S01]  /*91b0*/  VIADD R6, R4.reuse, 0x904 ;  /* 0x0000090404067836 */ /* 0x040fe20000000000 */
[----:B------:R-:W-:Y:S01]  /*91c0*/  R2UR UR47, R7 ;  /* 0x00000000072f72ca */ /* 0x000fe200000e0000 */
[----:B------:R-:W-:Y:S02]  /*91d0*/  IMAD.MOV.U32 R7, RZ, RZ, 0x40000040 ;  /* 0x40000040ff077424 */ /* 0x000fe400078e00ff */
[----:B------:R-:W-:Y:S01]  /*91e0*/  VIADD R4, R4, 0x906 ;  /* 0x0000090604047836 */ /* 0x000fe20000000000 */
[----:B------:R-:W-:-:S02]  /*91f0*/  R2UR UR42, R6 ;  /* 0x00000000062a72ca */ /* 0x000fc400000e0000 */
[----:B------:R-:W-:Y:S02]  /*9200*/  R2UR UR43, R7 ;  /* 0x00000000072b72ca */ /* 0x000fe400000e0000 */
[----:B------:R-:W-:Y:S01]  /*9210*/  R2UR UR38, R4 ;  /* 0x00000000042672ca */ /* 0x000fe200000e0000 */
        /* <DEDUP_REMOVED lines=16> */
[----:B------:R-:W-:Y:S02]  /*9320*/  WARPGROUP.DEPBAR.LE gsb0, 0x0 ;  /* 0x00008000000079c5 */ /* 0x000fe40000010000 */
[----:B------:R-:W-:-:S06]  /*9330*/  WARPGROUP.ARRIVE ;  /* 0x00000000000079c5 */ /* 0x000fcc0000000000 */
[----:B------:R-:W-:Y:S01]  /*9340*/  HGMMA.64x96x16.F32 R24, gdesc[UR36], R24, gsb0 ;  /* 0x01600000241879f0 */ /* 0x000fe20008000818 */
[----:B------:R-:W-:Y:S01]  /*9350*/  ULDC UR38, c[0x0][0xa80] ;  /* 0x0002a00000267ab9 */ /* 0x000fe20000000800 */
[----:B------:R-:W-:Y:S01]  /*9360*/  ULOP3.LUT UR39, UR5, 0x3000000, URZ, 0xfc, !UPT ;  /* 0x0300000005277892 */ /* 0x000fe2000f8efc3f */
[----:B------:R-:W-:Y:S02]  /*9370*/  WARPGROUP.DEPBAR.LE gsb0, 0x0 ;  /* 0x00008000000079c5 */ /* 0x000fe40000010000 */
[----:B------:R-:W-:Y:S02]  /*9380*/  FSEL R5, R24, -INF , P3 ;  /* 0xff80000018057808 */ /* 0x000fe40001800000 */
[----:B------:R-:W-:Y:S02]  /*9390*/  FSEL R25, R25, -INF , P5 ;  /* 0xff80000019197808 */ /* 0x000fe40002800000 */
        /* <DEDUP_REMOVED lines=16> */
[----:B0-----:R-:W-:Y:S02]  /*94a0*/  FSEL R9, R36, -INF , P4 ;  /* 0xff80000024097808 */ /* 0x001fe40002000000 */
[----:B------:R-:W-:Y:S02]  /*94b0*/  FMNMX.FTZ R20, R6, R13, !PT ;  /* 0x0000000d06147209 */ /* 0x000fe40007810000 */
[----:B------:R-:W-:Y:S02]  /*94c0*/  FMNMX.FTZ R13, R26, R12, !PT ;  /* 0x0000000c1a0d7209 */ /* 0x000fe40007810000 */
[----:B------:R-:W-:-:S02]  /*94d0*/  FSEL R171, R34, -INF , P3 ;  /* 0xff80000022ab7808 */ /* 0x000fc40001800000 */
[----:B------:R-:W-:Y:S02]  /*94e0*/  ISETP.GT.AND P3, PT, R0, 0x20, PT ;  /* 0x000000200000780c */ /* 0x000fe40003f64270 */
[----:B------:R-:W-:Y:S02]  /*94f0*/  FSEL R11, R37, -INF , P2 ;  /* 0xff800000250b7808 */ /* 0x000fe40001000000 */
[----:B------:R-:W-:Y:S02]  /*9500*/  FMNMX.FTZ R28, R9, R20, !PT ;  /* 0x00000014091c7209 */ /* 0x000fe40007810000 */
[----:B------:R-:W-:Y:S02]  /*9510*/  FMNMX.FTZ R13, R30, R13, !PT ;  /* 0x0000000d1e0d7209 */ /* 0x000fe40007810000 */
[----:B------:R-:W-:Y:S02]  /*9520*/  FSEL R169, R35, -INF , P5 ;  /* 0xff80000023a97808 */ /* 0x000fe40002800000 */
[----:B------:R-:W-:-:S02]  /*9530*/  ISETP.GT.AND P5, PT, R0, 0x21, PT ;  /* 0x000000210000780c */ /* 0x000fc40003fa4270 */
[----:B------:R-:W-:Y:S02]  /*9540*/  FSEL R173, R40, -INF , P3 ;  /* 0xff80000028ad7808 */ /* 0x000fe40001800000 */
[----:B------:R-:W-:Y:S02]  /*9550*/  FMNMX.FTZ R32, R11, R28, !PT ;  /* 0x0000001c0b207209 */ /* 0x000fe40007810000 */
[----:B------:R-:W-:Y:S02]  /*9560*/  FMNMX.FTZ R28, R24, R13, !PT ;  /* 0x0000000d181c7209 */ /* 0x000fe40007810000 */
[----:B------:R-:W-:Y:S02]  /*9570*/  FSEL R8, R38, -INF , P4 ;  /* 0xff80000026087808 */ /* 0x000fe40002000000 */
[----:B------:R-:W-:Y:S02]  /*9580*/  ISETP.GT.AND P4, PT, R0, 0x28, PT ;  /* 0x000000280000780c */ /* 0x000fe40003f84270 */
[----:B------:R-:W-:-:S02]  /*9590*/  FSEL R172, R41, -INF , P5 ;  /* 0xff80000029ac7808 */ /* 0x000fc40002800000 */
[----:B------:R-:W-:Y:S02]  /*95a0*/  FMNMX.FTZ R13, R173, R32, !PT ;  /* 0x00000020ad0d7209 */ /* 0x000fe40007810000 */
[----:B------:R-:W-:Y:S02]  /*95b0*/  FMNMX.FTZ R28, R171, R28, !PT ;  /* 0x0000001cab1c7209 */ /* 0x000fe40007810000 */
[----:B------:R-:W-:Y:S02]  /*95c0*/  FSEL R10, R39, -INF , P2 ;  /* 0xff800000270a7808 */ /* 0x000fe40001000000 */
[----:B------:R-:W-:Y:S02]  /*95d0*/  ISETP.GT.AND P2, PT, R0, 0x29, PT ;  /* 0x000000290000780c */ /* 0x000fe40003f44270 */
[----:B------:R-:W-:Y:S02]  /*95e0*/  FSEL R15, R44, -INF , P4 ;  /* 0xff8000002c0f7808 */ /* 0x000fe40002000000 */
[----:B------:R-:W-:-:S02]  /*95f0*/  FMNMX.FTZ R32, R172, R13, !PT ;  /* 0x0000000dac207209 */ /* 0x000fc40007810000 */
[----:B------:R-:W-:Y:S02]  /*9600*/  FMNMX.FTZ R13, R169, R28, !PT ;  /* 0x0000001ca90d7209 */ /* 0x000fe40007810000 */
[----:B------:R-:W-:Y:S02]  /*9610*/  FSEL R177, R42, -INF , P3 ;  /* 0xff8000002ab17808 */ /* 0x000fe40001800000 */
[----:B------:R-:W-:Y:S02]  /*9620*/  ISETP.GT.AND P3, PT, R0, 0x30, PT ;  /* 0x000000300000780c */ /* 0x000fe40003f64270 */
[----:B------:R-:W-:Y:S02]  /*9630*/  FSEL R21, R45, -INF , P2 ;  /* 0xff8000002d157808 */ /* 0x000fe40001000000 */
[----:B------:R-:W-:Y:S02]  /*9640*/  FMNMX.FTZ R32, R15, R32, !PT ;  /* 0x000000200f207209 */ /* 0x000fe40007810000 */
[----:B------:R-:W-:-:S02]  /*9650*/  FMNMX.FTZ R13, R8, R13, !PT ;  /* 0x0000000d080d7209 */ /* 0x000fc40007810000 */
[----:B------:R-:W-:Y:S02]  /*9660*/  FSEL R174, R43, -INF , P5 ;  /* 0xff8000002bae7808 */ /* 0x000fe40002800000 */
[----:B------:R-:W-:Y:S02]  /*9670*/  ISETP.GT.AND P5, PT, R0, 0x31, PT ;  /* 0x000000310000780c */ /* 0x000fe40003fa4270 */
[----:B------:R-:W-:Y:S02]  /*9680*/  FSEL R178, R48, -INF , P3 ;  /* 0xff80000030b27808 */ /* 0x000fe40001800000 */
        /* <DEDUP_REMOVED lines=18> */
[----:B------:R-:W-:Y:S02]  /*97b0*/  FSEL R185, R56, -INF , P3 ;  /* 0xff80000038b97808 */ /* 0x000fe40001800000 */
[----:B------:R-:W-:Y:S02]  /*97c0*/  FMNMX.FTZ R28, R157, R28, !PT ;  /* 0x0000001c9d1c7209 */ /* 0x000fe40007810000 */
[----:B------:R-:W-:-:S02]  /*97d0*/  ISETP.GT.AND P5, PT, R0, 0x41, PT ;  /* 0x000000410000780c */ /* 0x000fc40003fa4270 */
[----:B------:R-:W-:Y:S02]  /*97e0*/  FMNMX.FTZ R13, R20, R13, !PT ;  /* 0x0000000d140d7209 */ /* 0x000fe40007810000 */
        /* <DEDUP_REMOVED lines=21> */
[----:B------:R-:W-:Y:S02]  /*9940*/  FSEL R159, R63, -INF , P2 ;  /* 0xff8000003f9f7808 */ /* 0x000fe40001000000 */
[----:B------:R-:W-:-:S02]  /*9950*/  ISETP.GT.AND P4, PT, R0, 0x58, PT ;  /* 0x000000580000780c */ /* 0x000fc40003f84270 */
[----:B------:R-:W-:Y:S02]  /*9960*/  ISETP.GT.AND P2, PT, R0, 0x59, PT ;  /* 0x000000590000780c */ /* 0x000fe40003f44270 */
[----:B------:R-:W-:Y:S02]  /*9970*/  FSEL R195, R65, -INF , P5 ;  /* 0xff80000041c37808 */ /* 0x000fe40002800000 */
[----:B------:R-:W-:Y:S02]  /*9980*/  FMNMX.FTZ R28, R196, R27, !PT ;  /* 0x0000001bc41c7209 */ /* 0x000fe40007810000 */
[----:B------:R-:W-:Y:S02]  /*9990*/  FMNMX.FTZ R0, R192, R13, !PT ;  /* 0x0000000dc0007209 */ /* 0x000fe40007810000 */
[----:B------:R-:W-:Y:S02]  /*99a0*/  FSEL R193, R68, -INF , P4 ;  /* 0xff80000044c17808 */ /* 0x000fe40002000000 */
[----:B------:R-:W-:-:S02]  /*99b0*/  FMNMX.FTZ R28, R195, R28, !PT ;  /* 0x0000001cc31c7209 */ /* 0x000fc40007810000 */
[----:B------:R-:W-:Y:S02]  /*99c0*/  FMNMX.FTZ R13, R191, R0, !PT ;  /* 0x00000000bf0d7209 */ /* 0x000fe40007810000 */
[----:B------:R-:W-:Y:S02]  /*99d0*/  FSEL R194, R69, -INF , P2 ;  /* 0xff80000045c27808 */ /* 0x000fe40001000000 */
[----:B------:R-:W-:Y:S02]  /*99e0*/  FMNMX.FTZ R27, R193, R28, !PT ;  /* 0x0000001cc11b7209 */ /* 0x000fe40007810000 */
[----:B------:R-:W-:Y:S02]  /*99f0*/  FMNMX.FTZ R0, R186, R13, !PT ;  /* 0x0000000dba007209 */ /* 0x000fe40007810000 */
[----:B------:R-:W-:Y:S02]  /*9a00*/  FMNMX.FTZ R27, R194, R27, !PT ;  /* 0x0000001bc21b7209 */ /* 0x000fe40007810000 */
[----:B------:R-:W-:-:S02]  /*9a10*/  FSEL R190, R66, -INF , P3 ;  /* 0xff80000042be7808 */ /* 0x000fc40001800000 */
[----:B------:R-:W-:Y:S01]  /*9a20*/  FMNMX.FTZ R13, R159, R0, !PT ;  /* 0x000000009f0d7209 */ /* 0x000fe20007810000 */
[----:B------:R-:W0:Y:S01]  /*9a30*/  SHFL.BFLY PT, R28, R27, 0x2, 0x1f ;  /* 0x0c401f001b1c7f89 */ /* 0x000e2200000e0000 */
[----:B------:R-:W-:Y:S02]  /*9a40*/  FSEL R189, R67, -INF , P5 ;  /* 0xff80000043bd7808 */ /* 0x000fe40002800000 */
[----:B------:R-:W-:Y:S02]  /*9a50*/  FMNMX.FTZ R0, R190, R13, !PT ;  /* 0x0000000dbe007209 */ /* 0x000fe40007810000 */
[----:B------:R-:W-:Y:S02]  /*9a60*/  FSEL R160, R70, -INF , P4 ;  /* 0xff80000046a07808 */ /* 0x000fe40002000000 */
[----:B------:R-:W-:Y:S02]  /*9a70*/  FMNMX.FTZ R13, R189, R0, !PT ;  /* 0x00000000bd0d7209 */ /* 0x000fe40007810000 */
[----:B------:R-:W-:-:S02]  /*9a80*/  FSEL R168, R71, -INF , P2 ;  /* 0xff80000047a87808 */ /* 0x000fc40001000000 */
[----:B------:R-:W-:-:S04]  /*9a90*/  FMNMX.FTZ R13, R160, R13, !PT ;  /* 0x0000000da00d7209 */ /* 0x000fc80007810000 */
[----:B------:R-:W-:-:S05]  /*9aa0*/  FMNMX.FTZ R13, R168, R13, !PT ;  /* 0x0000000da80d7209 */ /* 0x000fca0007810000 */
[----:B------:R-:W1:Y:S01]  /*9ab0*/  SHFL.BFLY PT, R0, R13, 0x2, 0x1f ;  /* 0x0c401f000d007f89 */ /* 0x000e6200000e0000 */
[----:B0-----:R-:W-:-:S05]  /*9ac0*/  FMNMX.FTZ R28, R27, R28, !PT ;  /* 0x0000001c1b1c7209 */ /* 0x001fca0007810000 */
[----:B------:R-:W0:Y:S01]  /*9ad0*/  SHFL.BFLY PT, R31, R28, 0x1, 0x1f ;  /* 0x0c201f001c1f7f89 */ /* 0x000e2200000e0000 */
[----:B-1----:R-:W-:Y:S01]  /*9ae0*/  FMNMX.FTZ R27, R13, R0, !PT ;  /* 0x000000000d1b7209 */ /* 0x002fe20007810000 */
[----:B------:R-:W-:-:S04]  /*9af0*/  IMAD.MOV.U32 R13, RZ, RZ, 0xc00 ;  /* 0x00000c00ff0d7424 */ /* 0x000fc800078e00ff */
[----:B------:R-:W1:Y:S01]  /*9b00*/  SHFL.BFLY PT, R32, R27, 0x1, 0x1f ;  /* 0x0c201f001b207f89 */ /* 0x000e6200000e0000 */
[----:B0-----:R-:W-:-:S04]  /*9b10*/  FMNMX.FTZ R0, R28, R31, !PT ;  /* 0x0000001f1c007209 */ /* 0x001fc80007810000 */
[C---:B------:R-:W-:Y:S01]  /*9b20*/  FSETP.NEU.FTZ.AND P2, PT, R0.reuse, -INF , PT ;  /* 0xff8000000000780b */ /* 0x040fe20003f5d000 */
[----:B------:R-:W-:-:S05]  /*9b30*/  FMUL.FTZ R162, R0, UR38 ;  /* 0x0000002600a27c20 */ /* 0x000fca0008410000 */
[----:B------:R-:W-:-:S05]  /*9b40*/  FSEL R162, R162, RZ, P2 ;  /* 0x000000ffa2a27208 */ /* 0x000fca0001000000 */
[--C-:B------:R-:W-:Y:S01]  /*9b50*/  FFMA.FTZ R197, R5, UR38, -R162.reuse ;  /* 0x0000002605c57c23 */ /* 0x100fe200080108a2 */
[--C-:B------:R-:W-:Y:S01]  /*9b60*/  FFMA.FTZ R165, R7, UR38, -R162.reuse ;  /* 0x0000002607a57c23 */ /* 0x100fe200080108a2 */
[----:B------:R-:W-:Y:S01]  /*9b70*/  IADD3 R7, -R72, 0xb, RZ ;  /* 0x0000000b48077810 */ /* 0x000fe20007ffe1ff */
[--C-:B------:R-:W-:Y:S01]  /*9b80*/  FFMA.FTZ R188, R25, UR38, -R162.reuse ;  /* 0x0000002619bc7c23 */ /* 0x100fe200080108a2 */
[--C-:B------:R-:W-:Y:S01]  /*9b90*/  FFMA.FTZ R161, R29, UR38, -R162.reuse ;  /* 0x000000261da17c23 */ /* 0x100fe200080108a2 */
[----:B-1----:R-:W-:Y:S01]  /*9ba0*/  FMNMX.FTZ R5, R27, R32, !PT ;  /* 0x000000201b057209 */ /* 0x002fe20007810000 */
[----:B------:R-:W-:Y:S01]  /*9bb0*/  MUFU.EX2 R197, R197 ;  /* 0x000000c500c57308 */ /* 0x000fe20000000800 */
[--C-:B------:R-:W-:Y:S01]  /*9bc0*/  FFMA.FTZ R4, R4, UR38, -R162.reuse ;  /* 0x0000002604047c23 */ /* 0x100fe200080108a2 */
[--C-:B------:R-:W-:Y:S01]  /*9bd0*/  FFMA.FTZ R6, R6, UR38, -R162.reuse ;  /* 0x0000002606067c23 */ /* 0x100fe200080108a2 */
[C---:B------:R-:W-:Y:S01]  /*9be0*/  FSETP.NEU.FTZ.AND P2, PT, R5.reuse, -INF , PT ;  /* 0xff8000000500780b */ /* 0x040fe20003f5d000 */
[----:B------:R-:W-:Y:S01]  /*9bf0*/  FMUL.FTZ R163, R5, UR38 ;  /* 0x0000002605a37c20 */ /* 0x000fe20008410000 */
[--C-:B------:R-:W-:Y:S01]  /*9c00*/  FFMA.FTZ R175, R21, UR38, -R162.reuse ;  /* 0x0000002615af7c23 */ /* 0x100fe200080108a2 */
[--C-:B------:R-:W-:Y:S01]  /*9c10*/  FFMA.FTZ R173, R173, UR38, -R162.reuse ;  /* 0x00000026adad7c23 */ /* 0x100fe200080108a2 */
[--C-:B------:R-:W-:Y:S01]  /*9c20*/  FFMA.FTZ R172, R172, UR38, -R162.reuse ;  /* 0x00000026acac7c23 */ /* 0x100fe200080108a2 */
[----:B------:R-:W0:Y:S01]  /*9c30*/  MUFU.EX2 R188, R188 ;  /* 0x000000bc00bc7308 */ /* 0x000e220000000800 */
[----:B------:R-:W-:Y:S01]  /*9c40*/  FSEL R163, R163, RZ, P2 ;  /* 0x000000ffa3a37208 */ /* 0x000fe20001000000 */
[--C-:B------:R-:W-:Y:S01]  /*9c50*/  FFMA.FTZ R15, R15, UR38, -R162.reuse ;  /* 0x000000260f0f7c23 */ /* 0x100fe200080108a2 */
[--C-:B------:R-:W-:Y:S01]  /*9c60*/  FFMA.FTZ R176, R176, UR38, -R162.reuse ;  /* 0x00000026b0b07c23 */ /* 0x100fe200080108a2 */
[--C-:B------:R-:W-:Y:S01]  /*9c70*/  FFMA.FTZ R156, R156, UR38, -R162.reuse ;  /* 0x000000269c9c7c23 */ /* 0x100fe200080108a2 */
[----:B------:R-:W-:Y:S01]  /*9c80*/  FFMA.FTZ R157, R157, UR38, -R162 ;  /* 0x000000269d9d7c23 */ /* 0x000fe200080108a2 */
        /* <DEDUP_REMOVED lines=11> */
[----:B------:R-:W-:Y:S01]  /*9d40*/  IMAD R12, R22, R13, UR39 ;  /* 0x00000027160c7e24 */ /* 0x000fe2000f8e020d */
[----:B0-----:R-:W-:Y:S01]  /*9d50*/  F2FP.F16.F32.PACK_AB R152, R188, R197 ;  /* 0x000000c5bc98723e */ /* 0x001fe200000000ff */
[----:B------:R-:W-:-:S02]  /*9d60*/  IMAD.MOV.U32 R13, RZ, RZ, 0x40000040 ;  /* 0x40000040ff0d7424 */ /* 0x000fc400078e00ff */
[--C-:B------:R-:W-:Y:S01]  /*9d70*/  FFMA.FTZ R169, R169, UR38, -R163.reuse ;  /* 0x00000026a9a97c23 */ /* 0x100fe200080108a3 */
[--C-:B------:R-:W-:Y:S01]  /*9d80*/  FFMA.FTZ R10, R10, UR38, -R163.reuse ;  /* 0x000000260a0a7c23 */ /* 0x100fe200080108a3 */
[----:B------:R-:W-:Y:S01]  /*9d90*/  R2UR UR6, R12 ;  /* 0x000000000c0672ca */ /* 0x000fe200000e0000 */
[----:B------:R-:W-:Y:S01]  /*9da0*/  MUFU.EX2 R166, R166 ;  /* 0x000000a600a67308 */ /* 0x000fe20000000800 */
[----:B------:R-:W-:Y:S01]  /*9db0*/  R2UR UR7, R13 ;  /* 0x000000000d0772ca */ /* 0x000fe200000e0000 */
[--C-:B----4-:R-:W-:Y:S01]  /*9dc0*/  FFMA.FTZ R170, R11, UR38, -R162.reuse ;  /* 0x000000260baa7c23 */ /* 0x110fe200080108a2 */
[--C-:B------:R-:W-:Y:S01]  /*9dd0*/  FFMA.FTZ R11, R171, UR38, -R163.reuse ;  /* 0x00000026ab0b7c23 */ /* 0x100fe200080108a3 */
[--C-:B------:R-:W-:Y:S01]  /*9de0*/  FFMA.FTZ R13, R9, UR38, -R162.reuse ;  /* 0x00000026090d7c23 */ /* 0x100fe200080108a2 */
[--C-:B------:R-:W-:Y:S01]  /*9df0*/  FFMA.FTZ R171, R8, UR38, -R163.reuse ;  /* 0x0000002608ab7c23 */ /* 0x100fe200080108a3 */
[----:B------:R-:W-:Y:S01]  /*9e00*/  VIADD R8, R12, 0x80 ;  /* 0x000000800c087836 */ /* 0x000fe20000000000 */
[----:B------:R-:W-:Y:S01]  /*9e10*/  MOV R9, 0x40000040 ;  /* 0x4000004000097802 */ /* 0x000fe20000000f00 */
        /* <DEDUP_REMOVED lines=26> */
[----:B------:R-:W-:Y:S01]  /*9fc0*/  FFMA.FTZ R162, R194, UR38, -R162 ;  /* 0x00000026c2a27c23 */ /* 0x000fe200080108a2 */
[--C-:B------:R-:W-:Y:S01]  /*9fd0*/  FFMA.FTZ R190, R190, UR38, -R163.reuse ;  /* 0x00000026bebe7c23 */ /* 0x100fe200080108a3 */
[--C-:B------:R-:W-:Y:S01]  /*9fe0*/  FFMA.FTZ R189, R189, UR38, -R163.reuse ;  /* 0x00000026bdbd7c23 */ /* 0x100fe200080108a3 */
[--C-:B------:R-:W-:Y:S01]  /*9ff0*/  FFMA.FTZ R160, R160, UR38, -R163.reuse ;  /* 0x00000026a0a07c23 */ /* 0x100fe200080108a3 */
[----:B------:R-:W-:Y:S01]  /*a000*/  FFMA.FTZ R163, R168, UR38, -R163 ;  /* 0x00000026a8a37c23 */ /* 0x000fe200080108a3 */
[----:B------:R-:W-:Y:S01]  /*a010*/  FADD.FTZ R188, R197, R188 ;  /* 0x000000bcc5bc7221 */ /* 0x000fe20000010000 */
[----:B------:R-:W4:Y:S01]  /*a020*/  MUFU.EX2 R6, R6 ;  /* 0x0000000600067308 */ /* 0x000f220000000800 */
[----:B---3--:R-:W-:Y:S01]  /*a030*/  F2FP.F16.F32.PACK_AB R155, R198, R164 ;  /* 0x000000a4c69b723e */ /* 0x008fe200000000ff */
[----:B------:R-:W-:Y:S01]  /*a040*/  FADD.FTZ R166, R166, R167 ;  /* 0x000000a7a6a67221 */ /* 0x000fe20000010000 */
[----:B------:R-:W-:Y:S01]  /*a050*/  FADD.FTZ R188, R165, R188 ;  /* 0x000000bca5bc7221 */ /* 0x000fe20000010000 */
[----:B------:R-:W-:Y:S01]  /*a060*/  ISETP.GE.AND P2, PT, R199, 0x61, PT ;  /* 0x00000061c700780c */ /* 0x000fe20003f46270 */
[----:B--2---:R-:W-:Y:S01]  /*a070*/  WARPGROUP.ARRIVE ;  /* 0x00000000000079c5 */ /* 0x004fe20000000000 */
[----:B------:R-:W-:Y:S01]  /*a080*/  FADD.FTZ R164, R164, R166 ;  /* 0x000000a6a4a47221 */ /* 0x000fe20000010000 */
[----:B------:R-:W-:Y:S01]  /*a090*/  FADD.FTZ R161, R161, R188 ;  /* 0x000000bca1a17221 */ /* 0x000fe20000010000 */
[----:B------:R-:W2:Y:S01]  /*a0a0*/  MUFU.EX2 R13, R13 ;  /* 0x0000000d000d7308 */ /* 0x000ea20000000800 */
[----:B------:R-:W-:-:S02]  /*a0b0*/  @!P1 VIADD R3, R3, 0x32460 ;  /* 0x0003246003039836 */ /* 0x000fc40000000000 */
[----:B------:R-:W-:Y:S01]  /*a0c0*/  FADD.FTZ R164, R198, R164 ;  /* 0x000000a4c6a47221 */ /* 0x000fe20000010000 */
[----:B------:R-:W-:Y:S01]  /*a0d0*/  HGMMA.64x256x16.F32 R24, R152, gdesc[UR4].tnspB, RZ, !UPT, gsb0 ;  /* 0x43e0000498187df0 */ /* 0x000fe2000c0008ff */
[----:B------:R-:W-:Y:S01]  /*a0e0*/  R2UR UR6, R8 ;  /* 0x00000000080672ca */ /* 0x000fe200000e0000 */
[----:B------:R-:W-:Y:S01]  /*a0f0*/  VIADD R8, R12, 0x100 ;  /* 0x000001000c087836 */ /* 0x000fe20000000000 */
[----:B------:R-:W-:Y:S01]  /*a100*/  R2UR UR7, R9 ;  /* 0x00000000090772ca */ /* 0x000fe200000e0000 */
[----:B------:R-:W-:Y:S01]  /*a110*/  IMAD.MOV.U32 R9, RZ, RZ, 0x40000040 ;  /* 0x40000040ff097424 */ /* 0x000fe200078e00ff */
[----:B------:R-:W3:Y:S01]  /*a120*/  MUFU.EX2 R170, R170 ;  /* 0x000000aa00aa7308 */ /* 0x000ee20000000800 */
[----:B0-----:R-:W-:Y:S01]  /*a130*/  FADD.FTZ R161, R4, R161 ;  /* 0x000000a104a17221 */ /* 0x001fe20000010000 */
[----:B------:R-:W-:-:S03]  /*a140*/  @!P1 PRMT R3, RZ, 0x654, R3 ;  /* 0x00000654ff039816 */ /* 0x000fc60000000003 */
[----:B----4-:R-:W-:-:S03]  /*a150*/  FADD.FTZ R161, R6, R161 ;  /* 0x000000a106a17221 */ /* 0x010fc60000010000 */
[----:B------:R-:W0:Y:S01]  /*a160*/  MUFU.EX2 R11, R11 ;  /* 0x0000000b000b7308 */ /* 0x000e220000000800 */
[----:B--2---:R-:W-:-:S07]  /*a170*/  FADD.FTZ R161, R13, R161 ;  /* 0x000000a10da17221 */ /* 0x004fce0000010000 */
[----:B------:R-:W2:Y:S01]  /*a180*/  MUFU.EX2 R169, R169 ;  /* 0x000000a900a97308 */ /* 0x000ea20000000800 */
[----:B---3--:R-:W-:-:S07]  /*a190*/  FADD.FTZ R161, R170, R161 ;  /* 0x000000a1aaa17221 */ /* 0x008fce0000010000 */
[----:B------:R-:W3:Y:S01]  /*a1a0*/  MUFU.EX2 R171, R171 ;  /* 0x000000ab00ab7308 */ /* 0x000ee20000000800 */
[----:B0-----:R-:W-:-:S07]  /*a1b0*/  FADD.FTZ R164, R11, R164 ;  /* 0x000000a40ba47221 */ /* 0x001fce0000010000 */
[----:B------:R-:W0:Y:S01]  /*a1c0*/  MUFU.EX2 R10, R10 ;  /* 0x0000000a000a7308 */ /* 0x000e220000000800 */
[----:B--2---:R-:W-:-:S07]  /*a1d0*/  FADD.FTZ R164, R169, R164 ;  /* 0x000000a4a9a47221 */ /* 0x004fce0000010000 */
[----:B------:R-:W2:Y:S01]  /*a1e0*/  MUFU.EX2 R173, R173 ;  /* 0x000000ad00ad7308 */ /* 0x000ea20000000800 */
[----:B---3--:R-:W-:-:S07]  /*a1f0*/  FADD.FTZ R164, R171, R164 ;  /* 0x000000a4aba47221 */ /* 0x008fce0000010000 */
[----:B------:R-:W3:Y:S01]  /*a200*/  MUFU.EX2 R172, R172 ;  /* 0x000000ac00ac7308 */ /* 0x000ee20000000800 */
[----:B0-----:R-:W-:-:S07]  /*a210*/  FADD.FTZ R164, R10, R164 ;  /* 0x000000a40aa47221 */ /* 0x001fce0000010000 */
[----:B------:R-:W-:Y:S01]  /*a220*/  MUFU.EX2 R15, R15 ;  /* 0x0000000f000f7308 */ /* 0x000fe20000000800 */
[----:B--2---:R-:W-:-:S07]  /*a230*/  FADD.FTZ R161, R173, R161 ;  /* 0x000000a1ada17221 */ /* 0x004fce0000010000 */
[----:B------:R-:W-:Y:S08]  /*a240*/  MUFU.EX2 R175, R175 ;  /* 0x000000af00af7308 */ /* 0x000ff00000000800 */
[----:B------:R-:W-:Y:S08]  /*a250*/  MUFU.EX2 R21, R21 ;  /* 0x0000001500157308 */ /* 0x000ff00000000800 */
[----:B------:R-:W0:Y:S08]  /*a260*/  MUFU.EX2 R174, R174 ;  /* 0x000000ae00ae7308 */ /* 0x000e300000000800 */
[----:B------:R-:W-:Y:S08]  /*a270*/  MUFU.EX2 R14, R14 ;  /* 0x0000000e000e7308 */ /* 0x000ff00000000800 */
[----:B------:R-:W2:Y:S08]  /*a280*/  MUFU.EX2 R20, R20 ;  /* 0x0000001400147308 */ /* 0x000eb00000000800 */
[----:B------:R-:W-:Y:S08]  /*a290*/  MUFU.EX2 R177, R177 ;  /* 0x000000b100b17308 */ /* 0x000ff00000000800 */
[----:B------:R-:W4:Y:S08]  /*a2a0*/  MUFU.EX2 R176, R176 ;  /* 0x000000b000b07308 */ /* 0x000f300000000800 */
        /* <DEDUP_REMOVED lines=20> */
[----:B------:R-:W-:Y:S02]  /*a3f0*/  F2FP.F16.F32.PACK_AB R152, R6, R4 ;  /* 0x000000040698723e */ /* 0x000fe400000000ff */
[----:B------:R-:W-:Y:S02]  /*a400*/  F2FP.F16.F32.PACK_AB R153, R169, R11 ;  /* 0x0000000ba999723e */ /* 0x000fe400000000ff */
[----:B------:R-:W-:Y:S01]  /*a410*/  F2FP.F16.F32.PACK_AB R154, R170, R13 ;  /* 0x0000000daa9a723e */ /* 0x000fe200000000ff */
[----:B------:R-:W1:Y:S01]  /*a420*/  MUFU.EX2 R189, R189 ;  /* 0x000000bd00bd7308 */ /* 0x000e620000000800 */
[----:B------:R-:W-:-:S04]  /*a430*/  F2FP.F16.F32.PACK_AB R155, R10, R171 ;  /* 0x000000ab0a9b723e */ /* 0x000fc800000000ff */
[----:B------:R-:W-:-:S03]  /*a440*/  WARPGROUP.ARRIVE ;  /* 0x00000000000079c5 */ /* 0x000fc60000000000 */
[----:B------:R-:W-:Y:S03]  /*a450*/  MUFU.EX2 R160, R160 ;  /* 0x000000a000a07308 */ /* 0x000fe60000000800 */
[----:B------:R-:W-:Y:S01]  /*a460*/  HGMMA.64x256x16.F32 R24, R152, gdesc[UR4].tnspB, R24, gsb0 ;  /* 0x43e0000498187df0 */ /* 0x000fe20008000818 */
[----:B------:R-:W-:Y:S01]  /*a470*/  R2UR UR6, R8 ;  /* 0x00000000080672ca */ /* 0x000fe200000e0000 */
[----:B------:R-:W-:Y:S01]  /*a480*/  VIADD R8, R12, 0x180 ;  /* 0x000001800c087836 */ /* 0x000fe20000000000 */
[----:B------:R-:W-:Y:S01]  /*a490*/  R2UR UR7, R9 ;  /* 0x00000000090772ca */ /* 0x000fe200000e0000 */
[----:B------:R-:W-:Y:S01]  /*a4a0*/  IMAD.MOV.U32 R9, RZ, RZ, 0x40000040 ;  /* 0x40000040ff097424 */ /* 0x000fe200078e00ff */
[----:B------:R-:W-:Y:S02]  /*a4b0*/  WARPGROUP.DEPBAR.LE gsb0, 0x0 ;  /* 0x00008000000079c5 */ /* 0x000fe40000010000 */
[C---:B---3--:R-:W-:Y:S01]  /*a4c0*/  F2FP.F16.F32.PACK_AB R152, R172.reuse, R173 ;  /* 0x000000adac98723e */ /* 0x048fe200000000ff */
        /* <DEDUP_REMOVED lines=10> */
[----:B------:R-:W-:-:S06]  /*a570*/  FADD.FTZ R21, R20, R21 ;  /* 0x0000001514157221 */ /* 0x000fcc0000010000 */
[----:B------:R-:W-:Y:S01]  /*a580*/  HGMMA.64x256x16.F32 R24, R152, gdesc[UR4].tnspB, R24, gsb0 ;  /* 0x43e0000498187df0 */ /* 0x000fe20008000818 */
[----:B------:R-:W-:Y:S01]  /*a590*/  R2UR UR6, R8 ;  /* 0x00000000080672ca */ /* 0x000fe200000e0000 */
[----:B------:R-:W-:Y:S01]  /*a5a0*/  VIADD R8, R12, 0x200 ;  /* 0x000002000c087836 */ /* 0x000fe20000000000 */
[----:B------:R-:W-:Y:S02]  /*a5b0*/  R2UR UR7, R9 ;  /* 0x00000000090772ca */ /* 0x000fe400000e0000 */
[----:B------:R-:W-:Y:S01]  /*a5c0*/  MOV R9, 0x40000040 ;  /* 0x4000004000097802 */ /* 0x000fe20000000f00 */
[----:B------:R-:W-:Y:S02]  /*a5d0*/  WARPGROUP.DEPBAR.LE gsb0, 0x0 ;  /* 0x00008000000079c5 */ /* 0x000fe40000010000 */
[----:B----4-:R-:W-:Y:S01]  /*a5e0*/  F2FP.F16.F32.PACK_AB R152, R176, R177 ;  /* 0x000000b1b098723e */ /* 0x010fe200000000ff */
        /* <DEDUP_REMOVED lines=13> */
[----:B------:R-:W-:Y:S01]  /*a6c0*/  R2UR UR6, R8 ;  /* 0x00000000080672ca */ /* 0x000fe200000e0000 */
[----:B------:R-:W-:Y:S01]  /*a6d0*/  VIADD R8, R12, 0x280 ;  /* 0x000002800c087836 */ /* 0x000fe20000000000 */
[----:B------:R-:W-:Y:S01]  /*a6e0*/  R2UR UR7, R9 ;  /* 0x00000000090772ca */ /* 0x000fe200000e0000 */
[----:B------:R-:W0:Y:S01]  /*a6f0*/  MUFU.EX2 R12, R163 ;  /* 0x000000a3000c7308 */ /* 0x000e220000000800 */
[----:B------:R-:W-:Y:S01]  /*a700*/  IMAD.MOV.U32 R9, RZ, RZ, 0x40000040 ;  /* 0x40000040ff097424 */ /* 0x000fe200078e00ff */
        /* <DEDUP_REMOVED lines=15> */
[----:B------:R-:W-:Y:S02]  /*a800*/  R2UR UR6, R8 ;  /* 0x00000000080672ca */ /* 0x000fe400000e0000 */
[----:B------:R-:W-:Y:S01]  /*a810*/  R2UR UR7, R9 ;  /* 0x00000000090772ca */ /* 0x000fe200000e0000 */
[----:B------:R-:W-:Y:S02]  /*a820*/  WARPGROUP.DEPBAR.LE gsb0, 0x0 ;  /* 0x00008000000079c5 */ /* 0x000fe40000010000 */
[----:B------:R-:W-:Y:S01]  /*a830*/  F2FP.F16.F32.PACK_AB R152, R192, R191 ;  /* 0x000000bfc098723e */ /* 0x000fe200000000ff */
[----:B------:R-:W-:Y:S01]  /*a840*/  FADD.FTZ R191, R191, R182 ;  /* 0x000000b6bfbf7221 */ /* 0x000fe20000010000 */
[C---:B------:R-:W-:Y:S01]  /*a850*/  F2FP.F16.F32.PACK_AB R153, R189.reuse, R190 ;  /* 0x000000bebd99723e */ /* 0x040fe200000000ff */
[----:B------:R-:W-:Y:S01]  /*a860*/  FADD.FTZ R190, R190, R159 ;  /* 0x0000009fbebe7221 */ /* 0x000fe20000010000 */
[----:B------:R-:W-:Y:S01]  /*a870*/  F2FP.F16.F32.PACK_AB R154, R162, R193 ;  /* 0x000000c1a29a723e */ /* 0x000fe200000000ff */
[----:B------:R-:W-:Y:S01]  /*a880*/  FADD.FTZ R192, R192, R191 ;  /* 0x000000bfc0c07221 */ /* 0x000fe20000010000 */
[----:B0-----:R-:W-:Y:S01]  /*a890*/  F2FP.F16.F32.PACK_AB R155, R12, R160 ;  /* 0x000000a00c9b723e */ /* 0x001fe200000000ff */
[----:B------:R-:W-:-:S02]  /*a8a0*/  FADD.FTZ R189, R189, R190 ;  /* 0x000000bebdbd7221 */ /* 0x000fc40000010000 */
[----:B------:R-:W-:Y:S01]  /*a8b0*/  FADD.FTZ R193, R193, R192 ;  /* 0x000000c0c1c17221 */ /* 0x000fe20000010000 */
[----:B------:R-:W-:Y:S01]  /*a8c0*/  WARPGROUP.ARRIVE ;  /* 0x00000000000079c5 */ /* 0x000fe20000000000 */
[----:B------:R-:W-:Y:S02]  /*a8d0*/  FADD.FTZ R189, R160, R189 ;  /* 0x000000bda0bd7221 */ /* 0x000fe40000010000 */
[----:B------:R-:W-:Y:S02]  /*a8e0*/  FADD.FTZ R14, R162, R193 ;  /* 0x000000c1a20e7221 */ /* 0x000fe40000010000 */
[----:B------:R-:W-:-:S07]  /*a8f0*/  FADD.FTZ R8, R12, R189 ;  /* 0x000000bd0c087221 */ /* 0x000fce0000010000 */
[----:B------:R-:W-:Y:S03]  /*a900*/  HGMMA.64x256x16.F32 R24, R152, gdesc[UR4].tnspB, R24, gsb0 ;  /* 0x43e0000498187df0 */ /* 0x000fe60008000818 */
[----:B------:R-:W-:Y:S02]  /*a910*/  WARPGROUP.DEPBAR.LE gsb0, 0x0 ;  /* 0x00008000000079c5 */ /* 0x000fe40000010000 */
[----:B------:R0:W-:Y:S01]  /*a920*/  @!P1 SYNCS.ARRIVE.TRANS64.RED.A1T0 RZ, [R3+URZ], RZ ;  /* 0x000000ff03ff99a7 */ /* 0x0001e2000810043f */
[----:B------:R-:W-:Y:S05]  /*a930*/  @!P2 BRA `(.L_x_8279) ;  /* 0x000000280028a947 */ /* 0x000fea0003800000 */
[----:B0-----:R-:W-:Y:S01]  /*a940*/  VIADD R3, R202, 0xfffffffe ;  /* 0xfffffffeca037836 */ /* 0x001fe20000000000 */
[----:B------:R-:W-:Y:S01]  /*a950*/  MOV R9, R0 ;  /* 0x0000000000097202 */ /* 0x000fe20000000f00 */
[----:B------:R-:W-:-:S07]  /*a960*/  IMAD.MOV.U32 R11, RZ, RZ, R5 ;  /* 0x000000ffff0b7224 */ /* 0x000fce00078e0005 */
.L_x_8289:
[----:B------:R-:W-:Y:S01]  /*a970*/  VIADD R22, R22, 0x1 ;  /* 0x0000000116167836 */ /* 0x000fe20000000000 */
[----:B------:R-:W-:Y:S05]  /*a980*/  YIELD ;  /* 0x0000000000007946 */ /* 0x000fea0003800000 */
[----:B------:R-:W-:Y:S02]  /*a990*/  ISETP.NE.AND P3, PT, R22, 0x2, PT ;  /* 0x000000021600780c */ /* 0x000fe40003f65270 */
[C---:B------:R-:W-:Y:S01]  /*a9a0*/  ISETP.GT.AND P2, PT, R3.reuse, RZ, PT ;  /* 0x000000ff0300720c */ /* 0x040fe20003f44270 */
[----:B------:R-:W-:Y:S01]  /*a9b0*/  VIADD R3, R3, 0xffffffff ;  /* 0xffffffff03037836 */ /* 0x000fe20000000000 */
[----:B------:R-:W-:-:S02]  /*a9c0*/  SEL R5, RZ, 0x1, P3 ;  /* 0x00000001ff057807 */ /* 0x000fc40001800000 */
[----:B------:R-:W-:Y:S02]  /*a9d0*/  SEL R22, R22, RZ, P3 ;  /* 0x000000ff16167207 */ /* 0x000fe40001800000 */
[----:B------:R-:W-:Y:S01]  /*a9e0*/  LOP3.LUT R200, R200, R5, RZ, 0x3c, !PT ;  /* 0x00000005c8c87212 */ /* 0x000fe200078e3cff */
[----:B-1----:R-:W-:Y:S06]  /*a9f0*/  @!P0 BRA `(.L_x_8280) ;  /* 0x0000000000048947 */ /* 0x002fec0003800000 */
[----:B------:R-:W-:Y:S01]  /*aa00*/  BPT.TRAP 0x1 ;  /* 0x000000040000795c */ /* 0x000fe20000300000 */
.L_x_8280:
[----:B------:R-:W-:Y:S01]  /*aa10*/  IMAD R6, R22, 0x8, R18 ;  /* 0x0000000816067824 */ /* 0x000fe200078e0212 */
[----:B------:R-:W-:-:S04]  /*aa20*/  SHF.L.U32 R0, R200, 0x1f, RZ ;  /* 0x0000001fc8007819 */ /* 0x000fc800000006ff */
[----:B------:R0:W1:Y:S01]  /*aa30*/  SYNCS.PHASECHK.TRANS64.TRYWAIT P3, [R6+URZ+0x32430], R0 ;  /* 0x03243000060075a7 */ /* 0x000062000806017f */
[----:B------:R-:W-:Y:S05]  /*aa40*/  @!P0 BRA `(.L_x_8281) ;  /* 0x0000000000048947 */ /* 0x000fea0003800000 */
[----:B------:R-:W-:Y:S01]  /*aa50*/  BPT.TRAP 0x1 ;  /* 0x000000040000795c */ /* 0x000fe20000300000 */
.L_x_8281:
[----:B------:R-:W-:Y:S02]  /*aa60*/  IMAD R4, R22, 0x300, R216 ;  /* 0x0000030016047824 */ /* 0x000fe400078e02d8 */
[----:B------:R-:W-:Y:S01]  /*aa70*/  IMAD.MOV.U32 R5, RZ, RZ, 0x40000040 ;  /* 0x40000040ff057424 */ /* 0x000fe200078e00ff */
[----:B-1----:R-:W-:Y:S06]  /*aa80*/  @P3 BRA `(.L_x_8282) ;  /* 0x0000000000083947 */ /* 0x002fec0003800000 */
[----:B------:R-:W1:Y:S02]  /*aa90*/  SYNCS.PHASECHK.TRANS64.TRYWAIT P3, [R6+URZ+0x32430], R0 ;  /* 0x03243000060075a7 */ /* 0x000e64000806017f */
[----:B-1----:R-:W-:Y:S05]  /*aaa0*/  @!P3 BRA `(.L_x_8283) ;  /* 0x000000b800ccb947 */ /* 0x002fea0003800000 */
.L_x_8282:
[----:B------:R-:W2:Y:S04]  /*aab0*/  LDL.64 R152, [R1+0x70] ;  /* 0x0000700001987983 */ /* 0x000ea80000100a00 */
[----:B------:R-:W3:Y:S04]  /*aac0*/  LDL.64 R204, [R1+0x68] ;  /* 0x0000680001cc7983 */ /* 0x000ee80000100a00 */
[----:B------:R-:W4:Y:S01]  /*aad0*/  LDL.64 R202, [R1+0x60] ;  /* 0x0000600001ca7983 */ /* 0x000f220000100a00 */
[----:B------:R-:W-:Y:S05]  /*aae0*/  WARPSYNC.ALL ;  /* 0x0000000000007948 */ /* 0x000fea0003800000 */
[----:B------:R-:W5:Y:S01]  /*aaf0*/  LDL.64 R20, [R1+0x58] ;  /* 0x0000580001147983 */ /* 0x000f620000100a00 */
[C---:B------:R-:W-:Y:S01]  /*ab00*/  R2UR UR6, R4.reuse ;  /* 0x00000000040672ca */ /* 0x040fe200000e0000 */
[----:B------:R-:W-:Y:S01]  /*ab10*/  VIADD R12, R4, 0x2 ;  /* 0x00000002040c7836 */ /* 0x000fe20000000000 */
[----:B------:R-:W-:Y:S01]  /*ab20*/  R2UR UR7, R5 ;  /* 0x00000000050772ca */ /* 0x000fe200000e0000 */
[----:B------:R-:W-:Y:S01]  /*ab30*/  IMAD.MOV.U32 R5, RZ, RZ, 0x40000040 ;  /* 0x40000040ff057424 */ /* 0x000fe200078e00ff */
[----:B------:R-:W-:-:S02]  /*ab40*/  MOV R13, 0x40000040 ;  /* 0x40000040000d7802 */ /* 0x000fc40000000f00 */
[----:B--2---:R-:W-:Y:S02]  /*ab50*/  R2UR UR4, R152 ;  /* 0x00000000980472ca */ /* 0x004fe400000e0000 */
[----:B------:R-:W-:Y:S02]  /*ab60*/  R2UR UR5, R153 ;  /* 0x00000000990572ca */ /* 0x000fe400000e0000 */
[----:B------:R-:W-:-:S11]  /*ab70*/  WARPGROUP.ARRIVE ;  /* 0x00000000000079c5 */ /* 0x000fd60000000000 */
[----:B------:R-:W-:Y:S01]  /*ab80*/  HGMMA.64x96x16.F32 R152, gdesc[UR4], RZ, !UPT, gsb0 ;  /* 0x01600000049879f0 */ /* 0x000fe2000c0008ff */
[----:B------:R-:W-:Y:S01]  /*ab90*/  R2UR UR6, R12 ;  /* 0x000000000c0672ca */ /* 0x000fe200000e0000 */
[----:B------:R-:W-:Y:S01]  /*aba0*/  VIADD R12, R4, 0x4 ;  /* 0x00000004040c7836 */ /* 0x000fe20000000000 */
[----:B------:R-:W-:Y:S01]  /*abb0*/  R2UR UR7, R13 ;  /* 0x000000000d0772ca */ /* 0x000fe200000e0000 */
[----:B------:R-:W-:Y:S01]  /*abc0*/  IMAD.MOV.U32 R13, RZ, RZ, 0x40000040 ;  /* 0x40000040ff0d7424 */ /* 0x000fe200078e00ff */
[----:B---3--:R-:W-:Y:S01]  /*abd0*/  R2UR UR4, R204 ;  /* 0x00000000cc0472ca */ /* 0x008fe200000e0000 */
[----:B------:R-:W-:Y:S01]  /*abe0*/  VIADD R4, R4, 0x6 ;  /* 0x0000000604047836 */ /* 0x000fe20000000000 */
[----:B------:R-:W-:Y:S01]  /*abf0*/  R2UR UR5, R205 ;  /* 0x00000000cd0572ca */ /* 0x000fe200000e0000 */
[----:B------:R-:W-:Y:S02]  /*ac00*/  WARPGROUP.DEPBAR.LE gsb0, 0x0 ;  /* 0x00008000000079c5 */ /* 0x000fe40000010000 */
[----:B------:R-:W-:-:S10]  /*ac10*/  WARPGROUP.ARRIVE ;  /* 0x00000000000079c5 */ /* 0x000fd40000000000 */
[----:B------:R-:W-:Y:S01]  /*ac20*/  HGMMA.64x96x16.F32 R152, gdesc[UR4], R152, gsb0 ;  /* 0x01600000049879f0 */ /* 0x000fe20008000898 */
[----:B------:R-:W-:Y:S02]  /*ac30*/  R2UR UR6, R12 ;  /* 0x000000000c0672ca */ /* 0x000fe400000e0000 */
[----:B------:R-:W-:Y:S02]  /*ac40*/  R2UR UR7, R13 ;  /* 0x000000000d0772ca */ /* 0x000fe400000e0000 */
[----:B----4-:R-:W-:Y:S02]  /*ac50*/  R2UR UR4, R202 ;  /* 0x00000000ca0472ca */ /* 0x010fe400000e0000 */
[----:B------:R-:W-:Y:S01]  /*ac60*/  R2UR UR5, R203 ;  /* 0x00000000cb0572ca */ /* 0x000fe200000e0000 */
[----:B------:R-:W-:Y:S02]  /*ac70*/  WARPGROUP.DEPBAR.LE gsb0, 0x0 ;  /* 0x00008000000079c5 */ /* 0x000fe40000010000 */
[----:B------:R-:W-:-:S10]  /*ac80*/  WARPGROUP.ARRIVE ;  /* 0x00000000000079c5 */ /* 0x000fd40000000000 */
[----:B------:R-:W-:Y:S01]  /*ac90*/  HGMMA.64x96x16.F32 R152, gdesc[UR4], R152, gsb0 ;  /* 0x01600000049879f0 */ /* 0x000fe20008000898 */
[----:B------:R-:W-:Y:S02]  /*aca0*/  R2UR UR6, R4 ;  /* 0x00000000040672ca */ /* 0x000fe400000e0000 */
[----:B------:R-:W-:Y:S02]  /*acb0*/  R2UR UR7, R5 ;  /* 0x00000000050772ca */ /* 0x000fe400000e0000 */
[----:B-----5:R-:W-:Y:S02]  /*acc0*/  R2UR UR4, R20 ;  /* 0x00000000140472ca */ /* 0x020fe400000e0000 */
[----:B------:R-:W-:Y:S01]  /*acd0*/  R2UR UR5, R21 ;  /* 0x00000000150572ca */ /* 0x000fe200000e0000 */
[----:B------:R-:W-:Y:S02]  /*ace0*/  WARPGROUP.DEPBAR.LE gsb0, 0x0 ;  /* 0x00008000000079c5 */ /* 0x000fe40000010000 */
[----:B------:R-:W-:-:S10]  /*acf0*/  WARPGROUP.ARRIVE ;  /* 0x00000000000079c5 */ /* 0x000fd40000000000 */
[----:B------:R-:W-:Y:S03]  /*ad00*/  HGMMA.64x96x16.F32 R152, gdesc[UR4], R152, gsb0 ;  /* 0x01600000049879f0 */ /* 0x000fe60008000898 */
[----:B------:R-:W-:Y:S02]  /*ad10*/  WARPGROUP.DEPBAR.LE gsb0, 0x0 ;  /* 0x00008000000079c5 */ /* 0x000fe40000010000 */
[----:B------:R-:W-:Y:S05]  /*ad20*/  @!P0 BRA `(.L_x_8284) ;  /* 0x0000000000048947 */ /* 0x000fea0003800000 */
[----:B------:R-:W-:Y:S01]  /*ad30*/  BPT.TRAP 0x1 ;  /* 0x000000040000795c */ /* 0x000fe20000300000 */
.L_x_8284:
[----:B------:R2:W3:Y:S01]  /*ad40*/  SYNCS.PHASECHK.TRANS64.TRYWAIT P3, [R6+URZ+0x32450], R0 ;  /* 0x03245000060075a7 */ /* 0x0004e2000806017f */
[----:B------:R-:W-:Y:S05]  /*ad50*/  @!P0 BRA `(.L_x_8285) ;  /* 0x0000000000048947 */ /* 0x000fea0003800000 */
[----:B------:R-:W-:Y:S01]  /*ad60*/  BPT.TRAP 0x1 ;  /* 0x000000040000795c */ /* 0x000fe20000300000 */
.L_x_8285:
[----:B------:R-:W-:Y:S04]  /*ad70*/  BSSY B0, `(.L_x_8286) ;  /* 0x0000004000007945 */ /* 0x000fe80003800000 */
[----:B---3--:R-:W-:Y:S05]  /*ad80*/  @P3 BRA `(.L_x_8287) ;  /* 0x0000000000083947 */ /* 0x008fea0003800000 */
[----:B------:R-:W3:Y:S02]  /*ad90*/  SYNCS.PHASECHK.TRANS64.TRYWAIT P3, [R6+URZ+0x32450], R0 ;  /* 0x03245000060075a7 */ /* 0x000ee4000806017f */
[----:B---3--:R-:W-:Y:S05]  /*ada0*/  @!P3 BRA `(.L_x_8288) ;  /* 0x000000b80020b947 */ /* 0x008fea0003800000 */
.L_x_8287:
[----:B------:R-:W-:Y:S05]  /*adb0*/  BSYNC B0 ;  /* 0x0000000000007941 */ /* 0x000fea0003800000 */
.L_x_8286:
[----:B------:R-:W-:Y:S05]  /*adc0*/  WARPSYNC.ALL ;  /* 0x0000000000007948 */ /* 0x000fea0003800000 */
[----:B------:R-:W4:Y:S04]  /*add0*/  LDL R4, [R1+0x78] ;  /* 0x0000780001047983 */ /* 0x000f280000100800 */
[----:B------:R-:W5:Y:S04]  /*ade0*/  LDL.64 R206, [R1+0x50] ;  /* 0x0000500001ce7983 */ /* 0x000f680000100a00 */
[----:B------:R-:W2:Y:S04]  /*adf0*/  LDL.64 R204, [R1+0x48] ;  /* 0x0000480001cc7983 */ /* 0x000ea80000100a00 */
[----:B------:R-:W3:Y:S01]  /*ae00*/  LDL.64 R202, [R1+0x40] ;  /* 0x0000400001ca7983 */ /* 0x000ee20000100a00 */
[----:B------:R-:W-:Y:S01]  /*ae10*/  MOV R5, 0x40000040 ;  /* 0x4000004000057802 */ /* 0x000fe20000000f00 */
[----:B------:R-:W-:Y:S01]  /*ae20*/  WARPGROUP.ARRIVE ;  /* 0x00000000000079c5 */ /* 0x000fe20000000000 */
[----:B------:R-:W-:Y:S01]  /*ae30*/  IMAD.MOV.U32 R13, RZ, RZ, 0x40000040 ;  /* 0x40000040ff0d7424 */ /* 0x000fe200078e00ff */
[----:B------:R-:W3:Y:S01]  /*ae40*/  LDL.64 R210, [R1+0x20] ;  /* 0x0000200001d27983 */ /* 0x000ee20000100a00 */
[----:B------:R-:W-:-:S03]  /*ae50*/  R2UR UR7, R5 ;  /* 0x00000000050772ca */ /* 0x000fc600000e0000 */
[----:B------:R-:W3:Y:S01]  /*ae60*/  LDL.64 R208, [R1+0x18] ;  /* 0x0000180001d07983 */ /* 0x000ee20000100a00 */
[----:B----4-:R-:W-:Y:S01]  /*ae70*/  R2UR UR4, R4 ;  /* 0x00000000040472ca */ /* 0x010fe200000e0000 */
[----:B------:R-:W-:Y:S01]  /*ae80*/  IMAD.MOV.U32 R4, RZ, RZ, 0xc00 ;  /* 0x00000c00ff047424 */ /* 0x000fe200078e00ff */
[----:B-----5:R-:W-:-:S11]  /*ae90*/  R2UR UR5, R207 ;  /* 0x00000000cf0572ca */ /* 0x020fd600000e0000 */
[----:B------:R-:W-:Y:S01]  /*aea0*/  IMAD R4, R22, R4, UR4 ;  /* 0x0000000416047e24 */ /* 0x000fe2000f8e0204 */
[----:B------:R-:W-:Y:S02]  /*aeb0*/  R2UR UR4, R206 ;  /* 0x00000000ce0472ca */ /* 0x000fe400000e0000 */
[----:B------:R-:W4:Y:S02]  /*aec0*/  LDL.64 R206, [R1+0x38] ;  /* 0x0000380001ce7983 */ /* 0x000f240000100a00 */
[----:B------:R-:W-:-:S13]  /*aed0*/  R2UR UR6, R4 ;  /* 0x00000000040672ca */ /* 0x000fda00000e0000 */
[----:B------:R-:W-:Y:S01]  /*aee0*/  HGMMA.64x96x16.F32 R152, gdesc[UR4], R152, gsb0 ;  /* 0x01600000049879f0 */ /* 0x000fe20008000898 */
[----:B------:R-:W-:Y:S01]  /*aef0*/  VIADD R12, R4, 0x2 ;  /* 0x00000002040c7836 */ /* 0x000fe20000000000 */
[----:B--2---:R-:W-:Y:S02]  /*af00*/  R2UR UR4, R204 ;  /* 0x00000000cc0472ca */ /* 0x004fe400000e0000 */
[----:B------:R-:W-:Y:S02]  /*af10*/  R2UR UR5, R205 ;  /* 0x00000000cd0572ca */ /* 0x000fe400000e0000 */
[----:B------:R-:W2:Y:S01]  /*af20*/  LDL.64 R204, [R1+0x30] ;  /* 0x0000300001cc7983 */ /* 0x000ea20000100a00 */
[----:B------:R-:W-:Y:S02]  /*af30*/  R2UR UR6, R12 ;  /* 0x000000000c0672ca */ /* 0x000fe400000e0000 */
[----:B------:R-:W-:Y:S01]  /*af40*/  R2UR UR7, R13 ;  /* 0x000000000d0772ca */ /* 0x000fe200000e0000 */
[----:B------:R-:W-:-:S02]  /*af50*/  VIADD R12, R4, 0x4 ;  /* 0x00000004040c7836 */ /* 0x000fc40000000000 */
[----:B------:R-:W-:Y:S01]  /*af60*/  IMAD.MOV.U32 R13, RZ, RZ, 0x40000040 ;  /* 0x40000040ff0d7424 */ /* 0x000fe200078e00ff */
[----:B------:R-:W-:Y:S02]  /*af70*/  WARPGROUP.DEPBAR.LE gsb0, 0x0 ;  /* 0x00008000000079c5 */ /* 0x000fe40000010000 */
[----:B------:R-:W-:-:S07]  /*af80*/  WARPGROUP.ARRIVE ;  /* 0x00000000000079c5 */ /* 0x000fce0000000000 */
[----:B------:R-:W-:Y:S01]  /*af90*/  HGMMA.64x96x16.F32 R152, gdesc[UR4], R152, gsb0 ;  /* 0x01600000049879f0 */ /* 0x000fe20008000898 */
[----:B---3--:R-:W-:Y:S02]  /*afa0*/  R2UR UR4, R202 ;  /* 0x00000000ca0472ca */ /* 0x008fe400000e0000 */
[----:B------:R-:W-:Y:S02]  /*afb0*/  R2UR UR5, R203 ;  /* 0x00000000cb0572ca */ /* 0x000fe400000e0000 */
[----:B------:R-:W3:Y:S01]  /*afc0*/  LDL.64 R202, [R1+0x28] ;  /* 0x0000280001ca7983 */ /* 0x000ee20000100a00 */
        /* <DEDUP_REMOVED lines=11> */
[----:B------:R-:W-:Y:S02]  /*b080*/  WARPGROUP.DEPBAR.LE gsb0, 0x0 ;  /* 0x00008000000079c5 */ /* 0x000fe40000010000 */
[----:B------:R-:W-:Y:S01]  /*b090*/  WARPGROUP.ARRIVE ;  /* 0x00000000000079c5 */ /* 0x000fe20000000000 */
[----:B------:R-:W-:Y:S01]  /*b0a0*/  VIADD R12, R4, 0x300 ;  /* 0x00000300040c7836 */ /* 0x000fe20000000000 */
[----:B------:R-:W4:Y:S08]  /*b0b0*/  LDL.64 R206, [R1+0x10] ;  /* 0x0000100001ce7983 */ /* 0x000f300000100a00 */
[----:B------:R-:W-:Y:S01]  /*b0c0*/  HGMMA.64x96x16.F32 R152, gdesc[UR4], R152, gsb0 ;  /* 0x01600000049879f0 */ /* 0x000fe20008000898 */
[----:B------:R-:W-:Y:S01]  /*b0d0*/  IMAD.MOV.U32 R13, RZ, RZ, 0x40000040 ;  /* 0x40000040ff0d7424 */ /* 0x000fe200078e00ff */
[----:B------:R-:W-:-:S02]  /*b0e0*/  R2UR UR6, R12 ;  /* 0x000000000c0672ca */ /* 0x000fc400000e0000 */
[----:B--2---:R-:W-:Y:S02]  /*b0f0*/  R2UR UR4, R204 ;  /* 0x00000000cc0472ca */ /* 0x004fe400000e0000 */
[----:B------:R-:W-:Y:S02]  /*b100*/  R2UR UR7, R13 ;  /* 0x000000000d0772ca */ /* 0x000fe400000e0000 */
[----:B------:R-:W-:Y:S01]  /*b110*/  R2UR UR5, R205 ;  /* 0x00000000cd0572ca */ /* 0x000fe200000e0000 */
[----:B------:R-:W-:Y:S01]  /*b120*/  VIADD R12, R4, 0x302 ;  /* 0x00000302040c7836 */ /* 0x000fe20000000000 */
[----:B------:R-:W2:Y:S01]  /*b130*/  LDL.64 R204, [R1+0x8] ;  /* 0x0000080001cc7983 */ /* 0x000ea20000100a00 */
[----:B------:R-:W-:Y:S01]  /*b140*/  IMAD.MOV.U32 R13, RZ, RZ, 0x40000040 ;  /* 0x40000040ff0d7424 */ /* 0x000fe200078e00ff */
[----:B------:R-:W-:Y:S02]  /*b150*/  WARPGROUP.DEPBAR.LE gsb0, 0x0 ;  /* 0x00008000000079c5 */ /* 0x000fe40000010000 */
[----:B------:R-:W-:-:S07]  /*b160*/  WARPGROUP.ARRIVE ;  /* 0x00000000000079c5 */ /* 0x000fce0000000000 */
[----:B------:R-:W-:Y:S01]  /*b170*/  HGMMA.64x96x16.F32 R152, gdesc[UR4], R152, gsb0 ;  /* 0x01600000049879f0 */ /* 0x000fe20008000898 */
[----:B------:R-:W-:Y:S02]  /*b180*/  R2UR UR6, R12 ;  /* 0x000000000c0672ca */ /* 0x000fe400000e0000 */
[----:B------:R-:W-:Y:S02]  /*b190*/  R2UR UR7, R13 ;  /* 0x000000000d0772ca */ /* 0x000fe400000e0000 */
[----:B---3--:R-:W-:Y:S02]  /*b1a0*/  R2UR UR4, R202 ;  /* 0x00000000ca0472ca */ /* 0x008fe400000e0000 */
[----:B------:R-:W-:Y:S01]  /*b1b0*/  R2UR UR5, R203 ;  /* 0x00000000cb0572ca */ /* 0x000fe200000e0000 */
[----:B------:R-:W-:Y:S01]  /*b1c0*/  VIADD R12, R4, 0x304 ;  /* 0x00000304040c7836 */ /* 0x000fe20000000000 */
[----:B------:R-:W-:Y:S01]  /*b1d0*/  MOV R13, 0x40000040 ;  /* 0x40000040000d7802 */ /* 0x000fe20000000f00 */
[----:B------:R-:W3:Y:S01]  /*b1e0*/  LDL.64 R202, [R1] ;  /* 0x0000000001ca7983 */ /* 0x000ee20000100a00 */
        /* <DEDUP_REMOVED lines=32> */
[----:B--2---:R-:W-:Y:S02]  /*b3f0*/  R2UR UR4, R204 ;  /* 0x00000000cc0472ca */ /* 0x004fe400000e0000 */
        /* <DEDUP_REMOVED lines=57> */
[----:B------:R-:W-:Y:S03]  /*b790*/  HGMMA.64x96x16.F32 R152, gdesc[UR4], R152, gsb0 ;  /* 0x01600000049879f0 */ /* 0x000fe60008000898 */
[----:B------:R-:W-:Y:S02]  /*b7a0*/  WARPGROUP.DEPBAR.LE gsb0, 0x0 ;  /* 0x00008000000079c5 */ /* 0x000fe40000010000 */
[----:B------:R-:W-:-:S04]  /*b7b0*/  FMNMX.FTZ R5, R154, R11, !PT ;  /* 0x0000000b9a057209 */ /* 0x000fc80007810000 */
[----:B------:R-:W-:-:S04]  /*b7c0*/  FMNMX.FTZ R5, R155, R5, !PT ;  /* 0x000000059b057209 */ /* 0x000fc80007810000 */
[----:B------:R-:W-:Y:S02]  /*b7d0*/  FMNMX.FTZ R5, R158, R5, !PT ;  /* 0x000000059e057209 */ /* 0x000fe40007810000 */
[----:B01----:R-:W-:Y:S02]  /*b7e0*/  FMNMX.FTZ R0, R152, R9, !PT ;  /* 0x0000000998007209 */ /* 0x003fe40007810000 */
        /* <DEDUP_REMOVED lines=44> */
[----:B------:R-:W-:-:S05]  /*bab0*/  FMNMX.FTZ R0, R197, R0, !PT ;  /* 0x00000000c5007209 */ /* 0x000fca0007810000 */
[----:B------:R-:W1:Y:S01]  /*bac0*/  SHFL.BFLY PT, R4, R0, 0x2, 0x1f ;  /* 0x0c401f0000047f89 */ /* 0x000e6200000e0000 */
[----:B------:R-:W2:Y:S01]  /*bad0*/  S2R R15, SR_TID.X ;  /* 0x00000000000f7919 */ /* 0x000ea20000002100 */
[----:B0-----:R-:W-:Y:S01]  /*bae0*/  FMNMX.FTZ R7, R7, R5, !PT ;  /* 0x0000000507077209 */ /* 0x001fe20007810000 */
[----:B------:R-:W-:-:S05]  /*baf0*/  IMAD.MOV.U32 R5, RZ, RZ, 0x40000040 ;  /* 0x40000040ff057424 */ /* 0x000fca00078e00ff */
[----:B------:R-:W-:Y:S02]  /*bb00*/  R2UR UR7, R5 ;  /* 0x00000000050772ca */ /* 0x000fe400000e0000 */
[----:B------:R-:W0:Y:S01]  /*bb10*/  SHFL.BFLY PT, R5, R7, 0x1, 0x1f ;  /* 0x0c201f0007057f89 */ /* 0x000e2200000e0000 */
[----:B-1----:R-:W-:-:S05]  /*bb20*/  FMNMX.FTZ R0, R0, R4, !PT ;  /* 0x0000000400007209 */ /* 0x002fca0007810000 */
[----:B------:R-:W1:Y:S01]  /*bb30*/  SHFL.BFLY PT, R10, R0, 0x1, 0x1f ;  /* 0x0c201f00000a7f89 */ /* 0x000e6200000e0000 */
[----:B------:R-:W-:Y:S01]  /*bb40*/  UMOV UR38, UR42 ;  /* 0x0000002a00267c82 */ /* 0x000fe20008000000 */
[----:B------:R-:W-:Y:S01]  /*bb50*/  @!P1 VIADD R13, R6, 0x32440 ;  /* 0x00032440060d9836 */ /* 0x000fe20000000000 */
[----:B--2---:R-:W-:Y:S02]  /*bb60*/  SHF.R.U32.HI R15, RZ, 0x7, R15 ;  /* 0x00000007ff0f7819 */ /* 0x004fe4000001160f */
[----:B0-----:R-:W-:-:S05]  /*bb70*/  FMNMX.FTZ R5, R7, R5, !PT ;  /* 0x0000000507057209 */ /* 0x001fca0007810000 */
[----:B------:R-:W-:-:S04]  /*bb80*/  FADD.FTZ R7, -R5, R11 ;  /* 0x0000000b05077221 */ /* 0x000fc80000010100 */
[----:B------:R-:W-:Y:S01]  /*bb90*/  FMUL.FTZ R7, R7, UR38 ;  /* 0x0000002607077c20 */ /* 0x000fe20008410000 */
[----:B-1----:R-:W-:-:S03]  /*bba0*/  FMNMX.FTZ R0, R0, R10, !PT ;  /* 0x0000000a00007209 */ /* 0x002fc60007810000 */
[----:B------:R0:W-:Y:S01]  /*bbb0*/  MUFU.EX2 R12, R7 ;  /* 0x00000007000c7308 */ /* 0x0001e20000000800 */
[----:B------:R-:W-:Y:S01]  /*bbc0*/  @!P1 PRMT R13, RZ, 0x654, R13 ;  /* 0x00000654ff0d9816 */ /* 0x000fe2000000000d */
[C---:B------:R-:W-:Y:S01]  /*bbd0*/  FADD.FTZ R9, -R0.reuse, R9 ;  /* 0x0000000900097221 */ /* 0x040fe20000010100 */
[----:B------:R-:W-:Y:S01]  /*bbe0*/  FMUL.FTZ R10, R0, UR38 ;  /* 0x00000026000a7c20 */ /* 0x000fe20008410000 */
[----:B------:R-:W-:Y:S01]  /*bbf0*/  FMUL.FTZ R11, R5, UR38 ;  /* 0x00000026050b7c20 */ /* 0x000fe20008410000 */
[----:B0-----:R-:W-:Y:S01]  /*bc00*/  IADD3 R7, -R15, 0xb, RZ ;  /* 0x0000000b0f077810 */ /* 0x001fe20007ffe1ff */
[----:B------:R-:W-:-:S04]  /*bc10*/  FMUL.FTZ R9, R9, UR38 ;  /* 0x0000002609097c20 */ /* 0x000fc80008410000 */
[----:B------:R1:W-:Y:S06]  /*bc20*/  BAR.ARV R7, 0x100 ;  /* 0x000400070000751d */ /* 0x0003ec0000002000 */
[----:B------:R0:W-:Y:S01]  /*bc30*/  @!P1 SYNCS.ARRIVE.TRANS64.RED.A1T0 RZ, [R13+URZ], RZ ;  /* 0x000000ff0dff99a7 */ /* 0x0001e2000810043f */
[--C-:B------:R-:W-:Y:S01]  /*bc40*/  FFMA.FTZ R207, R152, UR38, -R10.reuse ;  /* 0x0000002698cf7c23 */ /* 0x100fe2000801080a */
[--C-:B------:R-:W-:Y:S01]  /*bc50*/  FFMA.FTZ R208, R153, UR38, -R10.reuse ;  /* 0x0000002699d07c23 */ /* 0x100fe2000801080a */
[--C-:B------:R-:W-:Y:S01]  /*bc60*/  FFMA.FTZ R211, R156, UR38, -R10.reuse ;  /* 0x000000269cd37c23 */ /* 0x100fe2000801080a */
[----:B------:R-:W-:Y:S01]  /*bc70*/  FFMA.FTZ R212, R157, UR38, -R10 ;  /* 0x000000269dd47c23 */ /* 0x000fe2000801080a */
[--C-:B------:R-:W-:Y:S01]  /*bc80*/  FFMA.FTZ R202, R154, UR38, -R11.reuse ;  /* 0x000000269aca7c23 */ /* 0x100fe2000801080b */
[----:B------:R-:W-:Y:S01]  /*bc90*/  FFMA.FTZ R206, R155, UR38, -R11 ;  /* 0x000000269bce7c23 */ /* 0x000fe2000801080b */
[----:B0-----:R-:W-:-:S02]  /*bca0*/  VIADD R13, R15, 0x8 ;  /* 0x000000080f0d7836 */ /* 0x001fc40000000000 */
[--C-:B------:R-:W-:Y:S01]  /*bcb0*/  FFMA.FTZ R205, R158, UR38, -R11.reuse ;  /* 0x000000269ecd7c23 */ /* 0x100fe2000801080b */
[----:B------:R-:W-:Y:S01]  /*bcc0*/  FFMA.FTZ R210, R159, UR38, -R11 ;  /* 0x000000269fd27c23 */ /* 0x000fe2000801080b */
[----:B------:R-:W0:Y:S01]  /*bcd0*/  MUFU.EX2 R9, R9 ;  /* 0x0000000900097308 */ /* 0x000e220000000800 */
[----:B------:R2:W-:Y:S01]  /*bce0*/  BAR.SYNC.DEFER_BLOCKING R13, 0x100 ;  /* 0x0004000d0000751d */ /* 0x0005e20000010000 */
[----:B------:R-:W-:-:S06]  /*bcf0*/  IMAD.MOV.U32 R4, RZ, RZ, 0xc00 ;  /* 0x00000c00ff047424 */ /* 0x000fcc00078e00ff */
[----:B------:R-:W-:Y:S08]  /*bd00*/  MUFU.EX2 R207, R207 ;  /* 0x000000cf00cf7308 */ /* 0x000ff00000000800 */
[----:B------:R-:W3:Y:S08]  /*bd10*/  MUFU.EX2 R208, R208 ;  /* 0x000000d000d07308 */ /* 0x000ef00000000800 */
[----:B------:R-:W-:Y:S08]  /*bd20*/  MUFU.EX2 R211, R211 ;  /* 0x000000d300d37308 */ /* 0x000ff00000000800 */
[----:B------:R-:W4:Y:S08]  /*bd30*/  MUFU.EX2 R212, R212 ;  /* 0x000000d400d47308 */ /* 0x000f300000000800 */
[----:B------:R-:W-:Y:S08]  /*bd40*/  MUFU.EX2 R202, R202 ;  /* 0x000000ca00ca7308 */ /* 0x000ff00000000800 */
[----:B------:R-:W5:Y:S08]  /*bd50*/  MUFU.EX2 R206, R206 ;  /* 0x000000ce00ce7308 */ /* 0x000f700000000800 */
[----:B------:R-:W-:Y:S08]  /*bd60*/  MUFU.EX2 R205, R205 ;  /* 0x000000cd00cd7308 */ /* 0x000ff00000000800 */
[----:B------:R-:W1:Y:S01]  /*bd70*/  MUFU.EX2 R210, R210 ;  /* 0x000000d200d27308 */ /* 0x000e620000000800 */
[----:B------:R-:W-:-:S02]  /*bd80*/  IMAD R4, R22, R4, UR39 ;  /* 0x0000002716047e24 */ /* 0x000fc4000f8e0204 */
[-C--:B0-----:R-:W-:Y:S01]  /*bd90*/  FMUL.FTZ R24, R24, R9.reuse ;  /* 0x0000000918187220 */ /* 0x081fe20000410000 */
[-C--:B------:R-:W-:Y:S01]  /*bda0*/  FMUL.FTZ R25, R25, R9.reuse ;  /* 0x0000000919197220 */ /* 0x080fe20000410000 */
[-C--:B------:R-:W-:Y:S01]  /*bdb0*/  FMUL.FTZ R28, R28, R9.reuse ;  /* 0x000000091c1c7220 */ /* 0x080fe20000410000 */
[-C--:B------:R-:W-:Y:S01]  /*bdc0*/  FMUL.FTZ R29, R29, R9.reuse ;  /* 0x000000091d1d7220 */ /* 0x080fe20000410000 */
[----:B------:R-:W-:Y:S01]  /*bdd0*/  R2UR UR6, R4 ;  /* 0x00000000040672ca */ /* 0x000fe200000e0000 */
        /* <DEDUP_REMOVED lines=124> */
[----:B---3--:R-:W-:-:S02]  /*c5a0*/  F2FP.F16.F32.PACK_AB R152, R208, R207 ;  /* 0x000000cfd098723e */ /* 0x008fc400000000ff */
[----:B----4-:R-:W-:Y:S02]  /*c5b0*/  F2FP.F16.F32.PACK_AB R154, R212, R211 ;  /* 0x000000d3d49a723e */ /* 0x010fe400000000ff */
[----:B-----5:R-:W-:Y:S02]  /*c5c0*/  F2FP.F16.F32.PACK_AB R153, R206, R202 ;  /* 0x000000cace99723e */ /* 0x020fe400000000ff */
[----:B-1----:R-:W-:-:S04]  /*c5d0*/  F2FP.F16.F32.PACK_AB R155, R210, R205 ;  /* 0x000000cdd29b723e */ /* 0x002fc800000000ff */
[----:B------:R-:W-:-:S06]  /*c5e0*/  WARPGROUP.ARRIVE ;  /* 0x00000000000079c5 */ /* 0x000fcc0000000000 */
[----:B------:R-:W-:Y:S01]  /*c5f0*/  HGMMA.64x256x16.F32 R24, R152, gdesc[UR4].tnspB, R24, gsb0 ;  /* 0x43e0000498187df0 */ /* 0x000fe20008000818 */
[--C-:B------:R-:W-:Y:S01]  /*c600*/  FFMA.FTZ R209, R164, UR38, -R10.reuse ;  /* 0x00000026a4d17c23 */ /* 0x100fe2000801080a */
[--C-:B------:R-:W-:Y:S01]  /*c610*/  FFMA.FTZ R204, R160, UR38, -R10.reuse ;  /* 0x00000026a0cc7c23 */ /* 0x100fe2000801080a */
[--C-:B------:R-:W-:Y:S01]  /*c620*/  FFMA.FTZ R203, R161, UR38, -R10.reuse ;  /* 0x00000026a1cb7c23 */ /* 0x100fe2000801080a */
[----:B------:R-:W-:Y:S01]  /*c630*/  FFMA.FTZ R164, R165, UR38, -R10 ;  /* 0x00000026a5a47c23 */ /* 0x000fe2000801080a */
[--C-:B------:R-:W-:Y:S01]  /*c640*/  FFMA.FTZ R156, R162, UR38, -R11.reuse ;  /* 0x00000026a29c7c23 */ /* 0x100fe2000801080b */
[--C-:B------:R-:W-:Y:S01]  /*c650*/  FFMA.FTZ R163, R163, UR38, -R11.reuse ;  /* 0x00000026a3a37c23 */ /* 0x100fe2000801080b */
[--C-:B--2---:R-:W-:Y:S01]  /*c660*/  FFMA.FTZ R13, R166, UR38, -R11.reuse ;  /* 0x00000026a60d7c23 */ /* 0x104fe2000801080b */
[----:B------:R-:W-:Y:S01]  /*c670*/  FFMA.FTZ R15, R167, UR38, -R11 ;  /* 0x00000026a70f7c23 */ /* 0x000fe2000801080b */
[----:B------:R-:W-:Y:S08]  /*c680*/  MUFU.EX2 R204, R204 ;  /* 0x000000cc00cc7308 */ /* 0x000ff00000000800 */
[----:B------:R-:W0:Y:S08]  /*c690*/  MUFU.EX2 R203, R203 ;  /* 0x000000cb00cb7308 */ /* 0x000e300000000800 */
[----:B------:R-:W-:Y:S08]  /*c6a0*/  MUFU.EX2 R209, R209 ;  /* 0x000000d100d17308 */ /* 0x000ff00000000800 */
[----:B------:R-:W-:Y:S08]  /*c6b0*/  MUFU.EX2 R164, R164 ;  /* 0x000000a400a47308 */ /* 0x000ff00000000800 */
[----:B------:R-:W-:Y:S08]  /*c6c0*/  MUFU.EX2 R156, R156 ;  /* 0x0000009c009c7308 */ /* 0x000ff00000000800 */
[----:B------:R-:W1:Y:S08]  /*c6d0*/  MUFU.EX2 R163, R163 ;  /* 0x000000a300a37308 */ /* 0x000e700000000800 */
[----:B------:R-:W-:Y:S08]  /*c6e0*/  MUFU.EX2 R13, R13 ;  /* 0x0000000d000d7308 */ /* 0x000ff00000000800 */
[----:B------:R-:W2:Y:S01]  /*c6f0*/  MUFU.EX2 R15, R15 ;  /* 0x0000000f000f7308 */ /* 0x000ea20000000800 */
[----:B------:R-:W-:Y:S01]  /*c700*/  VIADD R20, R4, 0x80 ;  /* 0x0000008004147836 */ /* 0x000fe20000000000 */
[----:B------:R-:W-:-:S04]  /*c710*/  MOV R21, 0x40000040 ;  /* 0x4000004000157802 */ /* 0x000fc80000000f00 */
[----:B------:R-:W-:Y:S02]  /*c720*/  R2UR UR6, R20 ;  /* 0x00000000140672ca */ /* 0x000fe400000e0000 */
[----:B------:R-:W-:Y:S01]  /*c730*/  R2UR UR7, R21 ;  /* 0x00000000150772ca */ /* 0x000fe200000e0000 */
[--C-:B------:R-:W-:Y:S01]  /*c740*/  FFMA.FTZ R20, R168, UR38, -R10.reuse ;  /* 0x00000026a8147c23 */ /* 0x100fe2000801080a */
[--C-:B------:R-:W-:Y:S01]  /*c750*/  FFMA.FTZ R21, R169, UR38, -R10.reuse ;  /* 0x00000026a9157c23 */ /* 0x100fe2000801080a */
[--C-:B------:R-:W-:Y:S01]  /*c760*/  FFMA.FTZ R157, R172, UR38, -R10.reuse ;  /* 0x00000026ac9d7c23 */ /* 0x100fe2000801080a */
[----:B------:R-:W-:Y:S01]  /*c770*/  FFMA.FTZ R158, R173, UR38, -R10 ;  /* 0x00000026ad9e7c23 */ /* 0x000fe2000801080a */
[--C-:B------:R-:W-:Y:S01]  /*c780*/  FFMA.FTZ R159, R170, UR38, -R11.reuse ;  /* 0x00000026aa9f7c23 */ /* 0x100fe2000801080b */
[--C-:B------:R-:W-:Y:S01]  /*c790*/  FFMA.FTZ R160, R171, UR38, -R11.reuse ;  /* 0x00000026aba07c23 */ /* 0x100fe2000801080b */
[--C-:B------:R-:W-:Y:S01]  /*c7a0*/  FFMA.FTZ R161, R174, UR38, -R11.reuse ;  /* 0x00000026aea17c23 */ /* 0x100fe2000801080b */
[----:B------:R-:W-:Y:S01]  /*c7b0*/  FFMA.FTZ R162, R175, UR38, -R11 ;  /* 0x00000026afa27c23 */ /* 0x000fe2000801080b */
[----:B------:R-:W-:Y:S08]  /*c7c0*/  MUFU.EX2 R20, R20 ;  /* 0x0000001400147308 */ /* 0x000ff00000000800 */
[----:B------:R-:W3:Y:S08]  /*c7d0*/  MUFU.EX2 R21, R21 ;  /* 0x0000001500157308 */ /* 0x000ef00000000800 */
[----:B------:R-:W-:Y:S01]  /*c7e0*/  MUFU.EX2 R157, R157 ;  /* 0x0000009d009d7308 */ /* 0x000fe20000000800 */
[----:B------:R-:W-:-:S02]  /*c7f0*/  WARPGROUP.DEPBAR.LE gsb0, 0x0 ;  /* 0x00008000000079c5 */ /* 0x000fc40000010000 */
[----:B0-----:R-:W-:Y:S02]  /*c800*/  F2FP.F16.F32.PACK_AB R152, R203, R204 ;  /* 0x000000cccb98723e */ /* 0x001fe400000000ff */
[----:B-1----:R-:W-:Y:S02]  /*c810*/  F2FP.F16.F32.PACK_AB R153, R163, R156 ;  /* 0x0000009ca399723e */ /* 0x002fe400000000ff */
[----:B------:R-:W-:Y:S02]  /*c820*/  F2FP.F16.F32.PACK_AB R154, R164, R209 ;  /* 0x000000d1a49a723e */ /* 0x000fe400000000ff */
[----:B--2---:R-:W-:-:S04]  /*c830*/  F2FP.F16.F32.PACK_AB R155, R15, R13 ;  /* 0x0000000d0f9b723e */ /* 0x004fc800000000ff */
[----:B------:R-:W-:-:S06]  /*c840*/  WARPGROUP.ARRIVE ;  /* 0x00000000000079c5 */ /* 0x000fcc0000000000 */
[----:B------:R-:W-:Y:S01]  /*c850*/  HGMMA.64x256x16.F32 R24, R152, gdesc[UR4].tnspB, R24, gsb0 ;  /* 0x43e0000498187df0 */ /* 0x000fe20008000818 */
[----:B------:R-:W-:Y:S08]  /*c860*/  MUFU.EX2 R158, R158 ;  /* 0x0000009e009e7308 */ /* 0x000ff00000000800 */
[----:B------:R-:W-:Y:S08]  /*c870*/  MUFU.EX2 R159, R159 ;  /* 0x0000009f009f7308 */ /* 0x000ff00000000800 */
[----:B------:R-:W0:Y:S08]  /*c880*/  MUFU.EX2 R160, R160 ;  /* 0x000000a000a07308 */ /* 0x000e300000000800 */
[----:B------:R-:W-:Y:S08]  /*c890*/  MUFU.EX2 R161, R161 ;  /* 0x000000a100a17308 */ /* 0x000ff00000000800 */
[----:B------:R-:W1:Y:S01]  /*c8a0*/  MUFU.EX2 R162, R162 ;  /* 0x000000a200a27308 */ /* 0x000e620000000800 */
[----:B------:R-:W-:Y:S01]  /*c8b0*/  FFMA.FTZ R207, R9, R14, R207 ;  /* 0x0000000e09cf7223 */ /* 0x000fe200000100cf */
[----:B------:R-:W-:Y:S01]  /*c8c0*/  FFMA.FTZ R202, R12, R8, R202 ;  /* 0x000000080cca7223 */ /* 0x000fe200000100ca */
[----:B------:R-:W-:-:S02]  /*c8d0*/  VIADD R8, R4, 0x180 ;  /* 0x0000018004087836 */ /* 0x000fc40000000000 */
[----:B------:R-:W-:Y:S02]  /*c8e0*/  IMAD.MOV.U32 R9, RZ, RZ, 0x40000040 ;  /* 0x40000040ff097424 */ /* 0x000fe400078e00ff */
[--C-:B------:R-:W-:Y:S01]  /*c8f0*/  FFMA.FTZ R12, R180, UR38, -R10.reuse ;  /* 0x00000026b40c7c23 */ /* 0x100fe2000801080a */
[----:B------:R-:W-:Y:S01]  /*c900*/  FFMA.FTZ R14, R181, UR38, -R10 ;  /* 0x00000026b50e7c23 */ /* 0x000fe2000801080a */
[--C-:B------:R-:W-:Y:S01]  /*c910*/  FFMA.FTZ R165, R178, UR38, -R11.reuse ;  /* 0x00000026b2a57c23 */ /* 0x100fe2000801080b */
[--C-:B------:R-:W-:Y:S01]  /*c920*/  FFMA.FTZ R166, R179, UR38, -R11.reuse ;  /* 0x00000026b3a67c23 */ /* 0x100fe2000801080b */
[--C-:B------:R-:W-:Y:S01]  /*c930*/  FFMA.FTZ R167, R182, UR38, -R11.reuse ;  /* 0x00000026b6a77c23 */ /* 0x100fe2000801080b */
[----:B------:R-:W-:Y:S01]  /*c940*/  FFMA.FTZ R168, R183, UR38, -R11 ;  /* 0x00000026b7a87c23 */ /* 0x000fe2000801080b */
[----:B------:R-:W-:Y:S08]  /*c950*/  MUFU.EX2 R12, R12 ;  /* 0x0000000c000c7308 */ /* 0x000ff00000000800 */
[----:B------:R-:W-:Y:S08]  /*c960*/  MUFU.EX2 R14, R14 ;  /* 0x0000000e000e7308 */ /* 0x000ff00000000800 */
[----:B------:R-:W-:Y:S08]  /*c970*/  MUFU.EX2 R165, R165 ;  /* 0x000000a500a57308 */ /* 0x000ff00000000800 */
[----:B------:R-:W-:Y:S08]  /*c980*/  MUFU.EX2 R166, R166 ;  /* 0x000000a600a67308 */ /* 0x000ff00000000800 */
[----:B------:R-:W-:Y:S08]  /*c990*/  MUFU.EX2 R167, R167 ;  /* 0x000000a700a77308 */ /* 0x000ff00000000800 */
[----:B------:R-:W-:Y:S01]  /*c9a0*/  MUFU.EX2 R168, R168 ;  /* 0x000000a800a87308 */ /* 0x000fe20000000800 */
[----:B------:R-:W-:-:S02]  /*c9b0*/  WARPGROUP.DEPBAR.LE gsb0, 0x0 ;  /* 0x00008000000079c5 */ /* 0x000fc40000010000 */
[----:B------:R-:W-:Y:S02]  /*c9c0*/  VIADD R152, R4, 0x100 ;  /* 0x0000010004987836 */ /* 0x000fe40000000000 */
[----:B------:R-:W-:-:S03]  /*c9d0*/  IMAD.MOV.U32 R153, RZ, RZ, 0x40000040 ;  /* 0x40000040ff997424 */ /* 0x000fc600078e00ff */
[----:B------:R-:W-:Y:S02]  /*c9e0*/  R2UR UR6, R152 ;  /* 0x00000000980672ca */ /* 0x000fe400000e0000 */
[----:B------:R-:W-:Y:S02]  /*c9f0*/  R2UR UR7, R153 ;  /* 0x00000000990772ca */ /* 0x000fe400000e0000 */
[----:B---3--:R-:W-:Y:S02]  /*ca00*/  F2FP.F16.F32.PACK_AB R152, R21, R20 ;  /* 0x000000141598723e */ /* 0x008fe400000000ff */
[----:B0-----:R-:W-:Y:S02]  /*ca10*/  F2FP.F16.F32.PACK_AB R153, R160, R159 ;  /* 0x0000009fa099723e */ /* 0x001fe400000000ff */
[----:B------:R-:W-:Y:S02]  /*ca20*/  F2FP.F16.F32.PACK_AB R154, R158, R157 ;  /* 0x0000009d9e9a723e */ /* 0x000fe400000000ff */
[----:B-1----:R-:W-:-:S04]  /*ca30*/  F2FP.F16.F32.PACK_AB R155, R162, R161 ;  /* 0x000000a1a29b723e */ /* 0x002fc800000000ff */
[----:B------:R-:W-:-:S06]  /*ca40*/  WARPGROUP.ARRIVE ;  /* 0x00000000000079c5 */ /* 0x000fcc0000000000 */
[----:B------:R-:W-:Y:S01]  /*ca50*/  HGMMA.64x256x16.F32 R24, R152, gdesc[UR4].tnspB, R24, gsb0 ;  /* 0x43e0000498187df0 */ /* 0x000fe20008000818 */
[----:B------:R-:W-:Y:S01]  /*ca60*/  R2UR UR6, R8 ;  /* 0x00000000080672ca */ /* 0x000fe200000e0000 */
[--C-:B------:R-:W-:Y:S01]  /*ca70*/  FFMA.FTZ R8, R176, UR38, -R10.reuse ;  /* 0x00000026b0087c23 */ /* 0x100fe2000801080a */
[----:B------:R-:W-:Y:S01]  /*ca80*/  R2UR UR7, R9 ;  /* 0x00000000090772ca */ /* 0x000fe200000e0000 */
[----:B------:R-:W-:-:S04]  /*ca90*/  FFMA.FTZ R9, R177, UR38, -R10 ;  /* 0x00000026b1097c23 */ /* 0x000fc8000801080a */
[----:B------:R-:W-:Y:S08]  /*caa0*/  MUFU.EX2 R8, R8 ;  /* 0x0000000800087308 */ /* 0x000ff00000000800 */
[----:B------:R-:W0:Y:S01]  /*cab0*/  MUFU.EX2 R9, R9 ;  /* 0x0000000900097308 */ /* 0x000e220000000800 */
        /* <DEDUP_REMOVED lines=9> */
[----:B------:R-:W1:Y:S08]  /*cb50*/  MUFU.EX2 R185, R185 ;  /* 0x000000b900b97308 */ /* 0x000e700000000800 */
[----:B------:R-:W-:Y:S08]  /*cb60*/  MUFU.EX2 R188, R188 ;  /* 0x000000bc00bc7308 */ /* 0x000ff00000000800 */
[----:B------:R-:W-:Y:S08]  /*cb70*/  MUFU.EX2 R189, R189 ;  /* 0x000000bd00bd7308 */ /* 0x000ff00000000800 */
[----:B------:R-:W-:Y:S08]  /*cb80*/  MUFU.EX2 R169, R169 ;  /* 0x000000a900a97308 */ /* 0x000ff00000000800 */
[----:B------:R-:W2:Y:S08]  /*cb90*/  MUFU.EX2 R170, R170 ;  /* 0x000000aa00aa7308 */ /* 0x000eb00000000800 */
[----:B------:R-:W-:Y:S08]  /*cba0*/  MUFU.EX2 R171, R171 ;  /* 0x000000ab00ab7308 */ /* 0x000ff00000000800 */
[----:B------:R-:W3:Y:S01]  /*cbb0*/  MUFU.EX2 R172, R172 ;  /* 0x000000ac00ac7308 */ /* 0x000ee20000000800 */
[----:B------:R-:W-:-:S02]  /*cbc0*/  WARPGROUP.DEPBAR.LE gsb0, 0x0 ;  /* 0x00008000000079c5 */ /* 0x000fc40000010000 */
[----:B0-----:R-:W-:Y:S02]  /*cbd0*/  F2FP.F16.F32.PACK_AB R152, R9, R8 ;  /* 0x000000080998723e */ /* 0x001fe400000000ff */
[----:B------:R-:W-:Y:S02]  /*cbe0*/  F2FP.F16.F32.PACK_AB R153, R166, R165 ;  /* 0x000000a5a699723e */ /* 0x000fe400000000ff */
[----:B------:R-:W-:Y:S02]  /*cbf0*/  F2FP.F16.F32.PACK_AB R154, R14, R12 ;  /* 0x0000000c0e9a723e */ /* 0x000fe400000000ff */
[----:B------:R-:W-:-:S04]  /*cc00*/  F2FP.F16.F32.PACK_AB R155, R168, R167 ;  /* 0x000000a7a89b723e */ /* 0x000fc800000000ff */
        /* <DEDUP_REMOVED lines=10> */
[----:B------:R0:W-:Y:S08]  /*ccb0*/  MUFU.EX2 R173, R10 ;  /* 0x0000000a00ad7308 */ /* 0x0001f00000000800 */
[----:B------:R-:W-:Y:S01]  /*ccc0*/  MUFU.EX2 R192, R192 ;  /* 0x000000c000c07308 */ /* 0x000fe20000000800 */
[----:B0-----:R-:W-:-:S07]  /*ccd0*/  VIADD R10, R4, 0x280 ;  /* 0x00000280040a7836 */ /* 0x001fce0000000000 */
[----:B------:R-:W0:Y:S08]  /*cce0*/  MUFU.EX2 R193, R193 ;  /* 0x000000c100c17308 */ /* 0x000e300000000800 */
[----:B------:R-:W-:Y:S08]  /*ccf0*/  MUFU.EX2 R196, R196 ;  /* 0x000000c400c47308 */ /* 0x000ff00000000800 */
[----:B------:R-:W-:Y:S08]  /*cd00*/  MUFU.EX2 R194, R194 ;  /* 0x000000c200c27308 */ /* 0x000ff00000000800 */
[----:B------:R-:W4:Y:S08]  /*cd10*/  MUFU.EX2 R195, R195 ;  /* 0x000000c300c37308 */ /* 0x000f300000000800 */
[----:B------:R-:W-:Y:S01]  /*cd20*/  MUFU.EX2 R198, R198 ;  /* 0x000000c600c67308 */ /* 0x000fe20000000800 */
[----:B------:R-:W-:-:S02]  /*cd30*/  WARPGROUP.DEPBAR.LE gsb0, 0x0 ;  /* 0x00008000000079c5 */ /* 0x000fc40000010000 */
[----:B------:R-:W-:Y:S01]  /*cd40*/  VIADD R152, R4, 0x200 ;  /* 0x0000020004987836 */ /* 0x000fe20000000000 */
[----:B------:R-:W-:-:S04]  /*cd50*/  MOV R153, 0x40000040 ;  /* 0x4000004000997802 */ /* 0x000fc80000000f00 */
[----:B------:R-:W-:Y:S02]  /*cd60*/  R2UR UR6, R152 ;  /* 0x00000000980672ca */ /* 0x000fe400000e0000 */
[----:B------:R-:W-:Y:S02]  /*cd70*/  R2UR UR7, R153 ;  /* 0x00000000990772ca */ /* 0x000fe400000e0000 */
[----:B-1----:R-:W-:Y:S02]  /*cd80*/  F2FP.F16.F32.PACK_AB R152, R185, R184 ;  /* 0x000000b8b998723e */ /* 0x002fe400000000ff */
[----:B--2---:R-:W-:Y:S02]  /*cd90*/  F2FP.F16.F32.PACK_AB R153, R170, R169 ;  /* 0x000000a9aa99723e */ /* 0x004fe400000000ff */
[----:B------:R-:W-:Y:S02]  /*cda0*/  F2FP.F16.F32.PACK_AB R154, R189, R188 ;  /* 0x000000bcbd9a723e */ /* 0x000fe400000000ff */
[----:B---3--:R-:W-:-:S04]  /*cdb0*/  F2FP.F16.F32.PACK_AB R155, R172, R171 ;  /* 0x000000abac9b723e */ /* 0x008fc800000000ff */
[----:B------:R-:W-:-:S06]  /*cdc0*/  WARPGROUP.ARRIVE ;  /* 0x00000000000079c5 */ /* 0x000fcc0000000000 */
[----:B------:R-:W-:Y:S01]  /*cdd0*/  HGMMA.64x256x16.F32 R24, R152, gdesc[UR4].tnspB, R24, gsb0 ;  /* 0x43e0000498187df0 */ /* 0x000fe20008000818 */
[----:B------:R1:W2:Y:S01]  /*cde0*/  MUFU.EX2 R4, R11 ;  /* 0x0000000b00047308 */ /* 0x0002a20000000800 */
[----:B------:R-:W-:Y:S01]  /*cdf0*/  R2UR UR6, R10 ;  /* 0x000000000a0672ca */ /* 0x000fe200000e0000 */
[----:B-1----:R-:W-:-:S05]  /*ce00*/  IMAD.MOV.U32 R11, RZ, RZ, 0x40000040 ;  /* 0x40000040ff0b7424 */ /* 0x002fca00078e00ff */
[----:B------:R-:W-:Y:S01]  /*ce10*/  R2UR UR7, R11 ;  /* 0x000000000b0772ca */ /* 0x000fe200000e0000 */
        /* <DEDUP_REMOVED lines=38> */
[----:B------:R-:W-:-:S05]  /*d080*/  @!P1 VIADD R6, R6, 0x32460 ;  /* 0x0003246006069836 */ /* 0x000fca0000000000 */
[----:B------:R-:W-:Y:S01]  /*d090*/  @!P1 PRMT R6, RZ, 0x654, R6 ;  /* 0x00000654ff069816 */ /* 0x000fe20000000006 */
[----:B------:R-:W-:Y:S02]  /*d0a0*/  WARPGROUP.DEPBAR.LE gsb0, 0x0 ;  /* 0x00008000000079c5 */ /* 0x000fe40000010000 */
[----:B0-----:R-:W-:Y:S02]  /*d0b0*/  F2FP.F16.F32.PACK_AB R152, R193, R192 ;  /* 0x000000c0c198723e */ /* 0x001fe400000000ff */
[----:B----4-:R-:W-:Y:S02]  /*d0c0*/  F2FP.F16.F32.PACK_AB R153, R195, R194 ;  /* 0x000000c2c399723e */ /* 0x010fe400000000ff */
[----:B------:R-:W-:Y:S02]  /*d0d0*/  F2FP.F16.F32.PACK_AB R154, R173, R196 ;  /* 0x000000c4ad9a723e */ /* 0x000fe400000000ff */
[----:B--2---:R-:W-:-:S04]  /*d0e0*/  F2FP.F16.F32.PACK_AB R155, R4, R198 ;  /* 0x000000c6049b723e */ /* 0x004fc800000000ff */
[----:B------:R-:W-:-:S06]  /*d0f0*/  WARPGROUP.ARRIVE ;  /* 0x00000000000079c5 */ /* 0x000fcc0000000000 */
[----:B------:R-:W-:Y:S01]  /*d100*/  HGMMA.64x256x16.F32 R24, R152, gdesc[UR4].tnspB, R24, gsb0 ;  /* 0x43e0000498187df0 */ /* 0x000fe20008000818 */
[----:B------:R-:W-:Y:S01]  /*d110*/  FADD.FTZ R192, R192, R189 ;  /* 0x000000bdc0c07221 */ /* 0x000fe20000010000 */
[----:B------:R-:W-:-:S03]  /*d120*/  FADD.FTZ R194, R194, R171 ;  /* 0x000000abc2c27221 */ /* 0x000fc60000010000 */
[----:B------:R-:W-:Y:S01]  /*d130*/  FADD.FTZ R193, R193, R192 ;  /* 0x000000c0c1c17221 */ /* 0x000fe20000010000 */
[----:B------:R-:W-:-:S03]  /*d140*/  FADD.FTZ R195, R195, R194 ;  /* 0x000000c2c3c37221 */ /* 0x000fc60000010000 */
[----:B------:R-:W-:Y:S01]  /*d150*/  FADD.FTZ R14, R196, R193 ;  /* 0x000000c1c40e7221 */ /* 0x000fe20000010000 */
[----:B------:R-:W-:Y:S01]  /*d160*/  FADD.FTZ R195, R198, R195 ;  /* 0x000000c3c6c37221 */ /* 0x000fe20000010000 */
[----:B------:R-:W-:Y:S02]  /*d170*/  IMAD.MOV.U32 R11, RZ, RZ, R5 ;  /* 0x000000ffff0b7224 */ /* 0x000fe400078e0005 */
[----:B------:R-:W-:Y:S01]  /*d180*/  FADD.FTZ R14, R173, R14 ;  /* 0x0000000ead0e7221 */ /* 0x000fe20000010000 */
[----:B------:R-:W-:Y:S01]  /*d190*/  FADD.FTZ R8, R4, R195 ;  /* 0x000000c304087221 */ /* 0x000fe20000010000 */
[----:B------:R-:W-:Y:S01]  /*d1a0*/  IMAD.MOV.U32 R9, RZ, RZ, R0 ;  /* 0x000000ffff097224 */ /* 0x000fe200078e0000 */
[----:B------:R-:W-:Y:S02]  /*d1b0*/  WARPGROUP.DEPBAR.LE gsb0, 0x0 ;  /* 0x00008000000079c5 */ /* 0x000fe40000010000 */
[----:B------:R1:W-:Y:S01]  /*d1c0*/  @!P1 SYNCS.ARRIVE.TRANS64.RED.A1T0 RZ, [R6+URZ], RZ ;  /* 0x000000ff06ff99a7 */ /* 0x0003e2000810043f */
[----:B------:R-:W-:Y:S05]  /*d1d0*/  @P2 BRA `(.L_x_8289) ;  /* 0xffffffd400e42947 */ /* 0x000fea000383ffff */
.L_x_8279:
[----:B------:R-:W-:Y:S05]  /*d1e0*/  WARPSYNC.ALL ;  /* 0x0000000000007948 */ /* 0x000fea0003800000 */
[----:B0-----:R-:W0:Y:S01]  /*d1f0*/  SHFL.BFLY PT, R3, R14, 0x2, 0x1f ;  /* 0x0c401f000e037f89 */ /* 0x001e2200000e0000 */
[----:B-1----:R-:W-:Y:S01]  /*d200*/  MOV R6, RZ ;  /* 0x000000ff00067202 */ /* 0x002fe20000000f00 */
[----:B------:R-:W-:Y:S01]  /*d210*/  VIADD R22, R22, 0x1 ;  /* 0x0000000116167836 */ /* 0x000fe20000000000 */
[----:B------:R1:W-:Y:S08]  /*d220*/  BAR.ARV R7, 0x100 ;  /* 0x000400070000751d */ /* 0x0003f00000002000 */
[----:B------:R-:W-:Y:S06]  /*d230*/  BAR.ARV 0x8, 0x120 ;  /* 0x0204800000007b1d */ /* 0x000fec0000002000 */
[----:B------:R-:W-:Y:S01]  /*d240*/  ISETP.NE.AND P0, PT, R22, 0x2, PT ;  /* 0x000000021600780c */ /* 0x000fe20003f05270 */
[----:B-1----:R-:W-:Y:S01]  /*d250*/  IMAD.MOV.U32 R7, RZ, RZ, -0x800000 ;  /* 0xff800000ff077424 */ /* 0x002fe200078e00ff */
[----:B------:R-:W1:Y:S01]  /*d260*/  SHFL.BFLY PT, R9, R8, 0x2, 0x1f ;  /* 0x0c401f0008097f89 */ /* 0x000e6200000e0000 */
[----:B------:R-:W-:Y:S01]  /*d270*/  PLOP3.LUT P1, PT, PT, PT, PT, 0x8, 0x0 ;  /* 0x000000000000781c */ /* 0x000fe20003f2e170 */
[----:B------:R-:W-:Y:S01]  /*d280*/  VIADD R224, R224, 0x1 ;  /* 0x00000001e0e07836 */ /* 0x000fe20000000000 */
[----:B------:R-:W-:Y:S01]  /*d290*/  SEL R22, R22, RZ, P0 ;  /* 0x000000ff16167207 */ /* 0x000fe20000000000 */
[----:B0-----:R-:W-:-:S05]  /*d2a0*/  FADD.FTZ R3, R3, R14 ;  /* 0x0000000e03037221 */ /* 0x001fca0000010000 */
[----:B------:R-:W0:Y:S01]  /*d2b0*/  SHFL.BFLY PT, R4, R3, 0x1, 0x1f ;  /* 0x0c201f0003047f89 */ /* 0x000e2200000e0000 */
[----:B-1----:R-:W-:-:S05]  /*d2c0*/  FADD.FTZ R10, R9, R8 ;  /* 0x00000008090a7221 */ /* 0x002fca0000010000 */
[----:B------:R-:W1:Y:S01]  /*d2d0*/  SHFL.BFLY PT, R11, R10, 0x1, 0x1f ;  /* 0x0c201f000a0b7f89 */ /* 0x000e6200000e0000 */
[----:B0-----:R-:W-:Y:S01]  /*d2e0*/  FADD.FTZ R9, R3, R4 ;  /* 0x0000000403097221 */ /* 0x001fe20000010000 */
[----:B------:R-:W-:Y:S01]  /*d2f0*/  IMAD.MOV.U32 R4, RZ, RZ, RZ ;  /* 0x000000ffff047224 */ /* 0x000fe200078e00ff */
[----:B------:R-:W-:-:S03]  /*d300*/  SEL R3, RZ, 0x1, P0 ;  /* 0x00000001ff037807 */ /* 0x000fc60000000000 */
[----:B------:R-:W-:Y:S02]  /*d310*/  FSETP.NE.FTZ.AND P2, PT, R9, RZ, PT ;  /* 0x000000ff0900720b */ /* 0x000fe40003f55000 */
[----:B------:R-:W-:-:S11]  /*d320*/  LOP3.LUT R200, R200, R3, RZ, 0x3c, !PT ;  /* 0x00000003c8c87212 */ /* 0x000fd600078e3cff */
[----:B------:R-:W0:Y:S01]  /*d330*/  @P2 MUFU.RCP R6, R9 ;  /* 0x0000000900062308 */ /* 0x000e220000001000 */
[----:B-1----:R-:W-:-:S05]  /*d340*/  FADD.FTZ R11, R10, R11 ;  /* 0x0000000b0a0b7221 */ /* 0x002fca0000010000 */
[----:B------:R-:W-:Y:S01]  /*d350*/  FSETP.NE.FTZ.AND P3, PT, R11, RZ, PT ;  /* 0x000000ff0b00720b */ /* 0x000fe20003f75000 */
[-C--:B0-----:R-:W-:Y:S01]  /*d360*/  FMUL.FTZ R10, R28, R6.reuse ;  /* 0x000000061c0a7220 */ /* 0x081fe20000410000 */
[-C--:B------:R-:W-:Y:S01]  /*d370*/  FMUL.FTZ R8, R24, R6.reuse ;  /* 0x0000000618087220 */ /* 0x080fe20000410000 */
[----:B------:R-:W0:Y:S01]  /*d380*/  @P2 MUFU.LG2 R28, R9 ;  /* 0x00000009001c2308 */ /* 0x000e220000000c00 */
[-C--:B------:R-:W-:Y:S01]  /*d390*/  FMUL.FTZ R24, R32, R6.reuse ;  /* 0x0000000620187220 */ /* 0x080fe20000410000 */
[-C--:B------:R-:W-:Y:S01]  /*d3a0*/  FMUL.FTZ R3, R33, R6.reuse ;  /* 0x0000000621037220 */ /* 0x080fe20000410000 */
[----:B------:R-:W-:Y:S02]  /*d3b0*/  IMAD.U32 R33, RZ, RZ, UR38 ;  /* 0x00000026ff217e24 */ /* 0x000fe4000f8e00ff */
[-C--:B------:R-:W-:Y:S01]  /*d3c0*/  FMUL.FTZ R161, R48, R6.reuse ;  /* 0x0000000630a17220 */ /* 0x080fe20000410000 */
[----:B------:R-:W-:Y:S02]  /*d3d0*/  IMAD.U32 R32, RZ, RZ, UR38 ;  /* 0x00000026ff207e24 */ /* 0x000fe4000f8e00ff */
[-C--:B------:R-:W-:Y:S01]  /*d3e0*/  FMUL.FTZ R165, R64, R6.reuse ;  /* 0x0000000640a57220 */ /* 0x080fe20000410000 */
[----:B------:R-:W-:Y:S01]  /*d3f0*/  @P2 FMUL.FTZ R33, R33, 0.69314718246459960938 ;  /* 0x3f31721821212820 */ /* 0x000fe20000410000 */
[----:B------:R-:W1:Y:S01]  /*d400*/  @P3 MUFU.RCP R4, R11 ;  /* 0x0000000b00043308 */ /* 0x000e620000001000 */
[----:B------:R-:W-:Y:S01]  /*d410*/  @P3 FMUL.FTZ R32, R32, 0.69314718246459960938 ;  /* 0x3f31721820203820 */ /* 0x000fe20000410000 */
[-C--:B------:R-:W-:Y:S01]  /*d420*/  FMUL.FTZ R170, R84, R6.reuse ;  /* 0x0000000654aa7220 */ /* 0x080fe20000410000 */
[-C--:B------:R-:W-:Y:S01]  /*d430*/  FMUL.FTZ R25, R25, R6.reuse ;  /* 0x0000000619197220 */ /* 0x080fe20000410000 */
[-C--:B------:R-:W-:Y:S01]  /*d440*/  FMUL.FTZ R29, R29, R6.reuse ;  /* 0x000000061d1d7220 */ /* 0x080fe20000410000 */
[-C--:B------:R-:W-:Y:S01]  /*d450*/  FMUL.FTZ R36, R36, R6.reuse ;  /* 0x0000000624247220 */ /* 0x080fe20000410000 */
[-C--:B------:R-:W-:Y:S01]  /*d460*/  FMUL.FTZ R37, R37, R6.reuse ;  /* 0x0000000625257220 */ /* 0x080fe20000410000 */
[-C--:B------:R-:W-:Y:S01]  /*d470*/  FMUL.FTZ R159, R40, R6.reuse ;  /* 0x00000006289f7220 */ /* 0x080fe20000410000 */
[----:B------:R-:W2:Y:S01]  /*d480*/  @P3 MUFU.LG2 R18, R11 ;  /* 0x0000000b00123308 */ /* 0x000ea20000000c00 */
[----:B0-----:R-:W-:Y:S01]  /*d490*/  @P2 FMUL.FTZ R28, R28, 0.69314718246459960938 ;  /* 0x3f3172181c1c2820 */ /* 0x001fe20000410000 */
[-C--:B------:R-:W-:Y:S01]  /*d4a0*/  FMUL.FTZ R41, R41, R6.reuse ;  /* 0x0000000629297220 */ /* 0x080fe20000410000 */
[-C--:B------:R-:W-:Y:S01]  /*d4b0*/  FMUL.FTZ R160, R44, R6.reuse ;  /* 0x000000062ca07220 */ /* 0x080fe20000410000 */
[-C--:B------:R-:W-:Y:S01]  /*d4c0*/  FMUL.FTZ R45, R45, R6.reuse ;  /* 0x000000062d2d7220 */ /* 0x080fe20000410000 */
[-C--:B------:R-:W-:Y:S01]  /*d4d0*/  FMUL.FTZ R49, R49, R6.reuse ;  /* 0x0000000631317220 */ /* 0x080fe20000410000 */
[-C--:B------:R-:W-:Y:S01]  /*d4e0*/  FMUL.FTZ R162, R52, R6.reuse ;  /* 0x0000000634a27220 */ /* 0x080fe20000410000 */
[-C--:B------:R-:W-:Y:S01]  /*d4f0*/  FMUL.FTZ R53, R53, R6.reuse ;  /* 0x0000000635357220 */ /* 0x080fe20000410000 */
[----:B------:R-:W-:Y:S01]  /*d500*/  FMUL.FTZ R163, R56, R6 ;  /* 0x0000000638a37220 */ /* 0x000fe20000410000 */
[----:B-1----:R-:W-:Y:S01]  /*d510*/  FMUL.FTZ R14, R35, R4 ;  /* 0x00000004230e7220 */ /* 0x002fe20000410000 */
        /* <DEDUP_REMOVED lines=46> */
[----:B------:R-:W-:Y:S01]  /*d800*/  MOV R6, 0xff800000 ;  /* 0xff80000000067802 */ /* 0x000fe20000000f00 */
        /* <DEDUP_REMOVED lines=65> */
.L_x_8232:
        /* <DEDUP_REMOVED lines=35> */
[C---:B-----5:R-:W-:Y:S02]  /*de50*/  IADD3 R28, P3, R126.reuse, 0x60, RZ ;  /* 0x000000607e1c7810 */ /* 0x060fe40007f7e0ff */
[----:B------:R-:W-:Y:S01]  /*de60*/  IADD3 R0, P1, R126, 0x20, RZ ;  /* 0x000000207e007810 */ /* 0x000fe20007f3e0ff */
[--C-:B------:R-:W-:Y:S01]  /*de70*/  IMAD.X R101, RZ, RZ, R127.reuse, P2 ;  /* 0x000000ffff657224 */ /* 0x100fe200010e067f */
[----:B------:R-:W-:Y:S01]  /*de80*/  LOP3.LUT R100, R26, 0x380, RZ, 0xc0, !PT ;  /* 0x000003801a647812 */ /* 0x000fe200078ec0ff */
[--C-:B------:R-:W-:Y:S01]  /*de90*/  IMAD.X R105, RZ, RZ, R127.reuse, P3 ;  /* 0x000000ffff697224 */ /* 0x100fe200018e067f */
[----:B------:R-:W-:Y:S01]  /*dea0*/  LOP3.LUT R104, R28, 0x380, RZ, 0xc0, !PT ;  /* 0x000003801c687812 */ /* 0x000fe200078ec0ff */
[----:B------:R-:W-:Y:S01]  /*deb0*/  IMAD.X R97, RZ, RZ, R127, P1 ;  /* 0x000000ffff617224 */ /* 0x000fe200008e067f */
[----:B------:R-:W-:-:S02]  /*dec0*/  SHF.R.U64 R100, R100, 0x3, RZ ;  /* 0x0000000364647819 */ /* 0x000fc400000012ff */
[----:B------:R-:W-:Y:S02]  /*ded0*/  IADD3 R92, P1, R126, 0x4060, RZ ;  /* 0x000040607e5c7810 */ /* 0x000fe40007f3e0ff */
[----:B------:R-:W-:Y:S02]  /*dee0*/  SHF.R.U64 R104, R104, 0x3, RZ ;  /* 0x0000000368687819 */ /* 0x000fe400000012ff */
[C---:B------:R-:W-:Y:S01]  /*def0*/  IADD3 R30, P4, R126.reuse, 0x4000, RZ ;  /* 0x000040007e1e7810 */ /* 0x040fe20007f9e0ff */
[--C-:B------:R-:W-:Y:S01]  /*df00*/  IMAD.X R113, RZ, RZ, R127.reuse, P1 ;  /* 0x000000ffff717224 */ /* 0x100fe200008e067f */
[----:B-1----:R-:W-:Y:S02]  /*df10*/  IADD3 R32, P5, R126, 0x4020, RZ ;  /* 0x000040207e207810 */ /* 0x002fe40007fbe0ff */
[----:B------:R-:W-:Y:S02]  /*df20*/  LOP3.LUT R100, R100, R26, RZ, 0x3c, !PT ;  /* 0x0000001a64647212 */ /* 0x000fe400078e3cff */
[----:B------:R-:W-:Y:S01]  /*df30*/  LOP3.LUT R104, R104, R28, RZ, 0x3c, !PT ;  /* 0x0000001c68687212 */ /* 0x000fe200078e3cff */
[----:B------:R-:W-:Y:S01]  /*df40*/  IMAD.X R109, RZ, RZ, R127, P5 ;  /* 0x000000ffff6d7224 */ /* 0x000fe200028e067f */
[----:B------:R-:W-:-:S02]  /*df50*/  LOP3.LUT R26, R92, 0x380, RZ, 0xc0, !PT ;  /* 0x000003805c1a7812 */ /* 0x000fc400078ec0ff */
[----:B------:R-:W-:Y:S02]  /*df60*/  LOP3.LUT R28, R30, 0x380, RZ, 0xc0, !PT ;  /* 0x000003801e1c7812 */ /* 0x000fe400078ec0ff */
[----:B------:R-:W-:Y:S02]  /*df70*/  LOP3.LUT R96, R0, 0x380, RZ, 0xc0, !PT ;  /* 0x0000038000607812 */ /* 0x000fe400078ec0ff */
[----:B------:R-:W-:Y:S02]  /*df80*/  SHF.R.U64 R26, R26, 0x3, RZ ;  /* 0x000000031a1a7819 */ /* 0x000fe400000012ff */
[C---:B------:R-:W-:Y:S02]  /*df90*/  LOP3.LUT R93, R126.reuse, 0x380, RZ, 0xc0, !PT ;  /* 0x000003807e5d7812 */ /* 0x040fe400078ec0ff */
[----:B------:R-:W-:Y:S02]  /*dfa0*/  IADD3 R120, P5, R126, 0x8060, RZ ;  /* 0x000080607e787810 */ /* 0x000fe40007fbe0ff */
[----:B------:R-:W-:-:S02]  /*dfb0*/  SHF.R.U64 R28, R28, 0x3, RZ ;  /* 0x000000031c1c7819 */ /* 0x000fc400000012ff */
[C---:B------:R-:W-:Y:S01]  /*dfc0*/  IADD3 R88, P0, R126.reuse, 0x4040, RZ ;  /* 0x000040407e587810 */ /* 0x040fe20007f1e0ff */
[--C-:B------:R-:W-:Y:S01]  /*dfd0*/  IMAD.X R121, RZ, RZ, R127.reuse, P5 ;  /* 0x000000ffff797224 */ /* 0x100fe200028e067f */
[C---:B------:R-:W-:Y:S02]  /*dfe0*/  IADD3 R99, P2, R126.reuse, 0x8000, RZ ;  /* 0x000080007e637810 */ /* 0x040fe40007f5e0ff */
[----:B------:R-:W-:Y:S01]  /*dff0*/  IADD3 R116, P3, R126, 0x8020, RZ ;  /* 0x000080207e747810 */ /* 0x000fe20007f7e0ff */
[--C-:B------:R-:W-:Y:S01]  /*e000*/  IMAD.X R111, RZ, RZ, R127.reuse, P0 ;  /* 0x000000ffff6f7224 */ /* 0x100fe200000e067f */
[----:B------:R-:W-:Y:S01]  /*e010*/  SHF.R.U64 R96, R96, 0x3, RZ ;  /* 0x0000000360607819 */ /* 0x000fe200000012ff */
[--C-:B------:R-:W-:Y:S01]  /*e020*/  IMAD.X R115, RZ, RZ, R127.reuse, P2 ;  /* 0x000000ffff737224 */ /* 0x100fe200010e067f */
[----:B------:R-:W-:Y:S01]  /*e030*/  LOP3.LUT R112, R26, R92, RZ, 0x3c, !PT ;  /* 0x0000005c1a707212 */ /* 0x000fe200078e3cff */
[----:B------:R-:W-:Y:S01]  /*e040*/  IMAD.X R117, RZ, RZ, R127, P3 ;  /* 0x000000ffff757224 */ /* 0x000fe200018e067f */
[----:B------:R-:W-:-:S02]  /*e050*/  SHF.R.U64 R93, R93, 0x3, RZ ;  /* 0x000000035d5d7819 */ /* 0x000fc400000012ff */
[----:B------:R-:W-:Y:S02]  /*e060*/  LOP3.LUT R106, R28, R30, RZ, 0x3c, !PT ;  /* 0x0000001e1c6a7212 */ /* 0x000fe400078e3cff */
[----:B------:R-:W-:Y:S02]  /*e070*/  LOP3.LUT R26, R120, 0x380, RZ, 0xc0, !PT ;  /* 0x00000380781a7812 */ /* 0x000fe400078ec0ff */
[----:B------:R-:W-:Y:S02]  /*e080*/  LOP3.LUT R28, R99, 0x380, RZ, 0xc0, !PT ;  /* 0x00000380631c7812 */ /* 0x000fe400078ec0ff */
[----:B------:R-:W-:Y:S02]  /*e090*/  LOP3.LUT R30, R116, 0x380, RZ, 0xc0, !PT ;  /* 0x00000380741e7812 */ /* 0x000fe400078ec0ff */
[----:B------:R-:W-:Y:S02]  /*e0a0*/  IADD3.X R107, RZ, R127, RZ, P4, !PT ;  /* 0x0000007fff6b7210 */ /* 0x000fe400027fe4ff */
[----:B------:R-:W-:-:S02]  /*e0b0*/  IADD3 R118, P4, R126, 0x8040, RZ ;  /* 0x000080407e767810 */ /* 0x000fc40007f9e0ff */
[C---:B------:R-:W-:Y:S02]  /*e0c0*/  IADD3 R122, P0, R126.reuse, 0xc000, RZ ;  /* 0x0000c0007e7a7810 */ /* 0x040fe40007f1e0ff */
[C---:B------:R-:W-:Y:S02]  /*e0d0*/  IADD3 R124, P1, R126.reuse, 0xc020, RZ ;  /* 0x0000c0207e7c7810 */ /* 0x040fe40007f3e0ff */
        /* <DEDUP_REMOVED lines=9> */
[----:B------:R-:W-:Y:S02]  /*e170*/  SHF.R.U64 R26, R26, 0x3, RZ ;  /* 0x000000031a1a7819 */ /* 0x000fe400000012ff */
[----:B------:R-:W-:Y:S02]  /*e180*/  SHF.R.U64 R28, R28, 0x3, RZ ;  /* 0x000000031c1c7819 */ /* 0x000fe400000012ff */
[----:B------:R-:W-:Y:S02]  /*e190*/  SHF.R.U64 R30, R30, 0x3, RZ ;  /* 0x000000031e1e7819 */ /* 0x000fe400000012ff */
[----:B------:R-:W-:Y:S02]  /*e1a0*/  LOP3.LUT R108, R32, 0x380, RZ, 0xc0, !PT ;  /* 0x00000380206c7812 */ /* 0x000fe400078ec0ff */
[----:B------:R-:W-:Y:S02]  /*e1b0*/  SHF.R.U64 R0, R0, 0x3, RZ ;  /* 0x0000000300007819 */ /* 0x000fe400000012ff */
[----:B------:R-:W-:-:S02]  /*e1c0*/  LOP3.LUT R120, R26, R120, RZ, 0x3c, !PT ;  /* 0x000000781a787212 */ /* 0x000fc400078e3cff */
[----:B------:R-:W-:Y:S02]  /*e1d0*/  MOV R126, R126 ;  /* 0x0000007e007e7202 */ /* 0x000fe40000000f00 */
[----:B------:R-:W-:Y:S02]  /*e1e0*/  LOP3.LUT R114, R28, R99, RZ, 0x3c, !PT ;  /* 0x000000631c727212 */ /* 0x000fe400078e3cff */
[----:B------:R-:W-:Y:S01]  /*e1f0*/  LOP3.LUT R116, R30, R116, RZ, 0x3c, !PT ;  /* 0x000000741e747212 */ /* 0x000fe200078e3cff */
[----:B------:R1:W-:Y:S01]  /*e200*/  STSM.16.M88.4 [R126], R8 ;  /* 0x000000087e007844 */ /* 0x0003e20000000200 */
[----:B------:R-:W-:Y:S02]  /*e210*/  LOP3.LUT R26, R182, 0x380, RZ, 0xc0, !PT ;  /* 0x00000380b61a7812 */ /* 0x000fe400078ec0ff */
[----:B------:R-:W-:Y:S02]  /*e220*/  LOP3.LUT R28, R122, 0x380, RZ, 0xc0, !PT ;  /* 0x000003807a1c7812 */ /* 0x000fe400078ec0ff */
[----:B------:R-:W-:-:S02]  /*e230*/  LOP3.LUT R30, R124, 0x380, RZ, 0xc0, !PT ;  /* 0x000003807c1e7812 */ /* 0x000fc400078ec0ff */
[----:B------:R-:W-:Y:S02]  /*e240*/  SHF.R.U64 R108, R108, 0x3, RZ ;  /* 0x000000036c6c7819 */ /* 0x000fe400000012ff */
[----:B------:R-:W-:Y:S02]  /*e250*/  LOP3.LUT R110, R0, R88, RZ, 0x3c, !PT ;  /* 0x00000058006e7212 */ /* 0x000fe400078e3cff */
[----:B------:R-:W-:Y:S02]  /*e260*/  LOP3.LUT R0, R118, 0x380, RZ, 0xc0, !PT ;  /* 0x0000038076007812 */ /* 0x000fe400078ec0ff */
[----:B------:R-:W-:Y:S02]  /*e270*/  SHF.R.U64 R26, R26, 0x3, RZ ;  /* 0x000000031a1a7819 */ /* 0x000fe400000012ff */
[----:B------:R-:W-:Y:S02]  /*e280*/  SHF.R.U64 R28, R28, 0x3, RZ ;  /* 0x000000031c1c7819 */ /* 0x000fe400000012ff */
[----:B------:R-:W-:-:S02]  /*e290*/  SHF.R.U64 R30, R30, 0x3, RZ ;  /* 0x000000031e1e7819 */ /* 0x000fc400000012ff */
[----:B------:R-:W-:Y:S02]  /*e2a0*/  MOV R96, R96 ;  /* 0x0000006000607202 */ /* 0x000fe40000000f00 */
[----:B-1----:R-:W-:Y:S02]  /*e2b0*/  F2FP.F16.F32.PACK_AB R8, R3, R24 ;  /* 0x000000180308723e */ /* 0x002fe400000000ff */
[----:B------:R-:W-:Y:S02]  /*e2c0*/  F2FP.F16.F32.PACK_AB R9, R14, R12 ;  /* 0x0000000c0e09723e */ /* 0x000fe400000000ff */
[----:B------:R-:W-:Y:S02]  /*e2d0*/  F2FP.F16.F32.PACK_AB R10, R37, R36 ;  /* 0x00000024250a723e */ /* 0x000fe400000000ff */
[----:B------:R-:W-:Y:S02]  /*e2e0*/  F2FP.F16.F32.PACK_AB R11, R39, R38 ;  /* 0x00000026270b723e */ /* 0x000fe400000000ff */
[----:B------:R-:W-:-:S02]  /*e2f0*/  LOP3.LUT R108, R108, R32, RZ, 0x3c, !PT ;  /* 0x000000206c6c7212 */ /* 0x000fc400078e3cff */
[----:B------:R-:W-:Y:S01]  /*e300*/  MOV R100, R100 ;  /* 0x0000006400647202 */ /* 0x000fe20000000f00 */
[----:B------:R1:W-:Y:S01]  /*e310*/  STSM.16.M88.4 [R96], R8 ;  /* 0x0000000860007844 */ /* 0x0003e20000000200 */
[----:B------:R-:W-:Y:S02]  /*e320*/  F2FP.F16.F32.PACK_AB R12, R41, R159 ;  /* 0x0000009f290c723e */ /* 0x000fe400000000ff */
[----:B------:R-:W-:Y:S02]  /*e330*/  F2FP.F16.F32.PACK_AB R14, R45, R160 ;  /* 0x000000a02d0e723e */ /* 0x000fe400000000ff */
[----:B------:R-:W-:Y:S02]  /*e340*/  SHF.R.U64 R0, R0, 0x3, RZ ;  /* 0x0000000300007819 */ /* 0x000fe400000012ff */
[----:B------:R-:W-:Y:S01]  /*e350*/  LOP3.LUT R92, R26, R182, RZ, 0x3c, !PT ;  /* 0x000000b61a5c7212 */ /* 0x000fe200078e3cff */
[----:B------:R2:W-:Y:S01]  /*e360*/  STSM.16.M88.4 [R100], R12 ;  /* 0x0000000c64007844 */ /* 0x0005e20000000200 */
[----:B------:R-:W-:-:S02]  /*e370*/  LOP3.LUT R122, R28, R122, RZ, 0x3c, !PT ;  /* 0x0000007a1c7a7212 */ /* 0x000fc400078e3cff */
[----:B------:R-:W-:Y:S02]  /*e380*/  LOP3.LUT R124, R30, R124, RZ, 0x3c, !PT ;  /* 0x0000007c1e7c7212 */ /* 0x000fe400078e3cff */
[----:B------:R-:W-:Y:S02]  /*e390*/  MOV R104, R104 ;  /* 0x0000006800687202 */ /* 0x000fe40000000f00 */
[----:B------:R-:W-:Y:S02]  /*e3a0*/  F2FP.F16.F32.PACK_AB R24, R49, R161 ;  /* 0x000000a13118723e */ /* 0x000fe400000000ff */
[----:B------:R-:W-:Y:S02]  /*e3b0*/  F2FP.F16.F32.PACK_AB R26, R53, R162 ;  /* 0x000000a2351a723e */ /* 0x000fe400000000ff */
[----:B------:R-:W-:Y:S02]  /*e3c0*/  MOV R106, R106 ;  /* 0x0000006a006a7202 */ /* 0x000fe40000000f00 */
[----:B------:R-:W-:Y:S01]  /*e3d0*/  F2FP.F16.F32.PACK_AB R28, R57, R163 ;  /* 0x000000a3391c723e */ /* 0x000fe200000000ff */
[----:B------:R-:W-:Y:S01]  /*e3e0*/  STSM.16.M88.4 [R104], R24 ;  /* 0x0000001868007844 */ /* 0x000fe20000000200 */
[----:B------:R-:W-:-:S02]  /*e3f0*/  F2FP.F16.F32.PACK_AB R30, R61, R164 ;  /* 0x000000a43d1e723e */ /* 0x000fc400000000ff */
[----:B------:R-:W-:Y:S02]  /*e400*/  MOV R108, R108 ;  /* 0x0000006c006c7202 */ /* 0x000fe40000000f00 */
[----:B-1----:R-:W-:Y:S01]  /*e410*/  F2FP.F16.F32.PACK_AB R8, R65, R165 ;  /* 0x000000a54108723e */ /* 0x002fe200000000ff */
[----:B------:R-:W-:Y:S01]  /*e420*/  STSM.16.M88.4 [R106], R28 ;  /* 0x0000001c6a007844 */ /* 0x000fe20000000200 */
[----:B------:R-:W-:Y:S02]  /*e430*/  F2FP.F16.F32.PACK_AB R9, R67, R66 ;  /* 0x000000424309723e */ /* 0x000fe400000000ff */
[----:B------:R-:W-:Y:S02]  /*e440*/  F2FP.F16.F32.PACK_AB R10, R69, R166 ;  /* 0x000000a6450a723e */ /* 0x000fe400000000ff */
[----:B------:R-:W-:Y:S02]  /*e450*/  F2FP.F16.F32.PACK_AB R11, R71, R70 ;  /* 0x00000046470b723e */ /* 0x000fe400000000ff */
[----:B------:R-:W-:-:S02]  /*e460*/  LOP3.LUT R118, R0, R118, RZ, 0x3c, !PT ;  /* 0x0000007600767212 */ /* 0x000fc400078e3cff */
[----:B------:R-:W-:Y:S01]  /*e470*/  IADD3.X R119, RZ, R127, RZ, P4, !PT ;  /* 0x0000007fff777210 */ /* 0x000fe200027fe4ff */
[----:B------:R1:W-:Y:S01]  /*e480*/  STSM.16.M88.4 [R108], R8 ;  /* 0x000000086c007844 */ /* 0x0003e20000000200 */
[----:B------:R-:W-:Y:S02]  /*e490*/  LOP3.LUT R0, R181, 0x380, RZ, 0xc0, !PT ;  /* 0x00000380b5007812 */ /* 0x000fe400078ec0ff */
[----:B------:R-:W-:Y:S02]  /*e4a0*/  MOV R110, R110 ;  /* 0x0000006e006e7202 */ /* 0x000fe40000000f00 */
[----:B--2---:R-:W-:Y:S02]  /*e4b0*/  F2FP.F16.F32.PACK_AB R12, R73, R167 ;  /* 0x000000a7490c723e */ /* 0x004fe400000000ff */
[----:B------:R-:W-:Y:S02]  /*e4c0*/  F2FP.F16.F32.PACK_AB R13, R75, R74 ;  /* 0x0000004a4b0d723e */ /* 0x000fe400000000ff */
[----:B------:R-:W-:-:S02]  /*e4d0*/  F2FP.F16.F32.PACK_AB R14, R77, R168 ;  /* 0x000000a84d0e723e */ /* 0x000fc400000000ff */
[----:B------:R-:W-:Y:S02]  /*e4e0*/  F2FP.F16.F32.PACK_AB R15, R79, R78 ;  /* 0x0000004e4f0f723e */ /* 0x000fe400000000ff */
[----:B------:R-:W-:Y:S02]  /*e4f0*/  MOV R112, R112 ;  /* 0x0000007000707202 */ /* 0x000fe40000000f00 */
[----:B------:R-:W-:Y:S01]  /*e500*/  F2FP.F16.F32.PACK_AB R36, R81, R169 ;  /* 0x000000a95124723e */ /* 0x000fe200000000ff */
[----:B------:R2:W-:Y:S01]  /*e510*/  STSM.16.M88.4 [R110], R12 ;  /* 0x0000000c6e007844 */ /* 0x0005e20000000200 */
[----:B------:R-:W-:Y:S02]  /*e520*/  F2FP.F16.F32.PACK_AB R37, R83, R82 ;  /* 0x000000525325723e */ /* 0x000fe400000000ff */
[----:B------:R-:W-:Y:S02]  /*e530*/  F2FP.F16.F32.PACK_AB R38, R85, R170 ;  /* 0x000000aa5526723e */ /* 0x000fe400000000ff */
[----:B------:R-:W-:-:S02]  /*e540*/  F2FP.F16.F32.PACK_AB R39, R87, R86 ;  /* 0x000000565727723e */ /* 0x000fc400000000ff */
[----:B------:R-:W-:Y:S02]  /*e550*/  MOV R114, R114 ;  /* 0x0000007200727202 */ /* 0x000fe40000000f00 */
[----:B------:R-:W-:Y:S01]  /*e560*/  F2FP.F16.F32.PACK_AB R49, R91, R90 ;  /* 0x0000005a5b31723e */ /* 0x000fe200000000ff */
[----:B------:R-:W-:Y:S01]  /*e570*/  STSM.16.M88.4 [R112], R36 ;  /* 0x0000002470007844 */ /* 0x000fe20000000200 */
[----:B------:R-:W-:Y:S02]  /*e580*/  MOV R116, R116 ;  /* 0x0000007400747202 */ /* 0x000fe40000000f00 */
[----:B------:R-:W-:Y:S01]  /*e590*/  F2FP.F16.F32.PACK_AB R65, R20, R98 ;  /* 0x000000621441723e */ /* 0x000fe200000000ff */
[----:B------:R-:W-:Y:S01]  /*e5a0*/  STSM.16.M88.4 [R114], R48 ;  /* 0x0000003072007844 */ /* 0x000fe20000000200 */
[----:B------:R-:W-:Y:S02]  /*e5b0*/  F2FP.F16.F32.PACK_AB R66, R152, R174 ;  /* 0x000000ae9842723e */ /* 0x000fe400000000ff */
[----:B------:R-:W-:-:S02]  /*e5c0*/  F2FP.F16.F32.PACK_AB R67, R103, R102 ;  /* 0x000000666743723e */ /* 0x000fc400000000ff */
[----:B------:R-:W-:Y:S02]  /*e5d0*/  SHF.R.U64 R0, R0, 0x3, RZ ;  /* 0x0000000300007819 */ /* 0x000fe400000012ff */
[----:B------:R-:W-:Y:S01]  /*e5e0*/  MOV R118, R118 ;  /* 0x0000007600767202 */ /* 0x000fe20000000f00 */
[----:B------:R-:W-:Y:S01]  /*e5f0*/  STSM.16.M88.4 [R116], R64 ;  /* 0x0000004074007844 */ /* 0x000fe20000000200 */
[----:B-1----:R-:W-:Y:S02]  /*e600*/  F2FP.F16.F32.PACK_AB R8, R153, R175 ;  /* 0x000000af9908723e */ /* 0x002fe400000000ff */
[----:B------:R-:W-:Y:S02]  /*e610*/  F2FP.F16.F32.PACK_AB R9, R40, R21 ;  /* 0x000000152809723e */ /* 0x000fe400000000ff */
[----:B------:R-:W-:Y:S02]  /*e620*/  F2FP.F16.F32.PACK_AB R10, R154, R176 ;  /* 0x000000b09a0a723e */ /* 0x000fe400000000ff */
[----:B------:R-:W-:-:S02]  /*e630*/  F2FP.F16.F32.PACK_AB R11, R44, R43 ;  /* 0x0000002b2c0b723e */ /* 0x000fc400000000ff */
[----:B------:R-:W-:Y:S02]  /*e640*/  LOP3.LUT R88, R0, R181, RZ, 0x3c, !PT ;  /* 0x000000b500587212 */ /* 0x000fe400078e3cff */
[----:B------:R-:W-:Y:S01]  /*e650*/  MOV R120, R120 ;  /* 0x0000007800787202 */ /* 0x000fe20000000f00 */
[----:B------:R1:W-:Y:S01]  /*e660*/  STSM.16.M88.4 [R118], R8 ;  /* 0x0000000876007844 */ /* 0x0003e20000000200 */
[----:B--2---:R-:W-:Y:S02]  /*e670*/  F2FP.F16.F32.PACK_AB R12, R155, R177 ;  /* 0x000000b19b0c723e */ /* 0x004fe400000000ff */
[----:B------:R-:W-:Y:S02]  /*e680*/  F2FP.F16.F32.PACK_AB R13, R52, R47 ;  /* 0x0000002f340d723e */ /* 0x000fe400000000ff */
[----:B------:R-:W-:Y:S02]  /*e690*/  F2FP.F16.F32.PACK_AB R14, R156, R178 ;  /* 0x000000b29c0e723e */ /* 0x000fe400000000ff */
[----:B------:R-:W-:-:S02]  /*e6a0*/  F2FP.F16.F32.PACK_AB R15, R60, R56 ;  /* 0x000000383c0f723e */ /* 0x000fc400000000ff */
[----:B------:R-:W-:Y:S02]  /*e6b0*/  MOV R122, R122 ;  /* 0x0000007a007a7202 */ /* 0x000fe40000000f00 */
[----:B------:R-:W-:Y:S01]  /*e6c0*/  F2FP.F16.F32.PACK_AB R24, R157, R179 ;  /* 0x000000b39d18723e */ /* 0x000fe200000000ff */
[----:B------:R2:W-:Y:S01]  /*e6d0*/  STSM.16.M88.4 [R120], R12 ;  /* 0x0000000c78007844 */ /* 0x0005e20000000200 */
[----:B------:R-:W-:Y:S02]  /*e6e0*/  F2FP.F16.F32.PACK_AB R25, R72, R68 ;  /* 0x000000444819723e */ /* 0x000fe400000000ff */
[----:B------:R-:W-:Y:S02]  /*e6f0*/  F2FP.F16.F32.PACK_AB R26, R158, R180 ;  /* 0x000000b49e1a723e */ /* 0x000fe400000000ff */
[----:B------:R-:W-:Y:S02]  /*e700*/  F2FP.F16.F32.PACK_AB R27, R80, R76 ;  /* 0x0000004c501b723e */ /* 0x000fe400000000ff */
[----:B------:R-:W-:-:S02]  /*e710*/  ISETP.NE.U32.AND P0, PT, RZ, UR4, PT ;  /* 0x00000004ff007c0c */ /* 0x000fc4000bf05070 */
[----:B-1----:R-:W-:Y:S01]  /*e720*/  IADD3 R8, P1, R220, UR4, RZ ;  /* 0x00000004dc087c10 */ /* 0x002fe2000ff3e0ff */
[----:B------:R1:W-:Y:S01]  /*e730*/  STSM.16.M88.4 [R122], R24 ;  /* 0x000000187a007844 */ /* 0x0003e20000000200 */
[----:B------:R-:W-:Y:S02]  /*e740*/  MOV R124, R124 ;  /* 0x0000007c007c7202 */ /* 0x000fe40000000f00 */
[----:B------:R-:W-:Y:S02]  /*e750*/  F2FP.F16.F32.PACK_AB R28, R129, R128 ;  /* 0x00000080811c723e */ /* 0x000fe400000000ff */
        /* <DEDUP_REMOVED lines=8> */
[----:B------:R-:W-:Y:S01]  /*e7e0*/  MOV R92, R92 ;  /* 0x0000005c005c7202 */ /* 0x000fe20000000f00 */
[----:B------:R1:W-:Y:S01]  /*e7f0*/  STSM.16.M88.4 [R88], R136 ;  /* 0x0000008858007844 */ /* 0x0003e20000000200 */
        /* <DEDUP_REMOVED lines=18> */
[----:B--2---:R-:W-:Y:S01]  /*e920*/  IADD3 R15, P4, R4, 0x1000, RZ ;  /* 0x00001000040f7810 */ /* 0x004fe20007f9e0ff */
[----:B------:R-:W-:-:S12]  /*e930*/  @P1 BRA `(.L_x_8292) ;  /* 0x0000000000101947 */ /* 0x000fd80003800000 */
[----:B------:R-:W-:Y:S05]  /*e940*/  @!P0 BRA `(.L_x_8292) ;  /* 0x00000000000c8947 */ /* 0x000fea0003800000 */
[----:B------:R-:W2:Y:S04]  /*e950*/  LDG.E R3, desc[UR60][R8.64] ;  /* 0x0000003c08037981 */ /* 0x000ea8000c1e1900 */
[----:B-----5:R-:W2:Y:S02]  /*e960*/  LDG.E R0, desc[UR60][R8.64+0x4] ;  /* 0x0000043c08007981 */ /* 0x020ea4000c1e1900 */
[----:B--2---:R-:W-:-:S07]  /*e970*/  IMAD.IADD R0, R0, 0x1, -R3 ;  /* 0x0000000100007824 */ /* 0x004fce00078e0a03 */
.L_x_8292:
[----:B------:R-:W-:Y:S01]  /*e980*/  SHF.R.S32.HI R3, RZ, 0x1f, R219 ;  /* 0x0000001fff037819 */ /* 0x000fe200000114db */
[----:B------:R-:W-:Y:S01]  /*e990*/  ULDC.64 UR4, c[0x0][0xc70] ;  /* 0x00031c0000047ab9 */ /* 0x000fe20000000a00 */
[----:B-----5:R-:W-:Y:S02]  /*e9a0*/  SHF.R.S32.HI R21, RZ, 0x1f, R20 ;  /* 0x0000001fff157819 */ /* 0x020fe40000011414 */
[----:B------:R-:W-:Y:S01]  /*e9b0*/  IADD3 R13, P5, R4, 0x2000, RZ ;  /* 0x00002000040d7810 */ /* 0x000fe20007fbe0ff */
[----:B------:R-:W-:Y:S01]  /*e9c0*/  IMAD R10, R3, UR4, RZ ;  /* 0x00000004030a7c24 */ /* 0x000fe2000f8e02ff */
[----:B-1----:R-:W-:Y:S02]  /*e9d0*/  LOP3.LUT R8, R15, 0x380, RZ, 0xc0, !PT ;  /* 0x000003800f087812 */ /* 0x002fe400078ec0ff */
[----:B------:R-:W-:Y:S01]  /*e9e0*/  LOP3.LUT R12, R13, 0x380, RZ, 0xc0, !PT ;  /* 0x000003800d0c7812 */ /* 0x000fe200078ec0ff */
[C---:B------:R-:W-:Y:S01]  /*e9f0*/  IMAD R9, R219.reuse, UR5, R10 ;  /* 0x00000005db097c24 */ /* 0x040fe2000f8e020a */
[----:B------:R-:W-:Y:S01]  /*ea00*/  SHF.R.U64 R8, R8, 0x3, RZ ;  /* 0x0000000308087819 */ /* 0x000fe200000012ff */
[----:B------:R-:W-:Y:S01]  /*ea10*/  IMAD.WIDE.U32 R10, R219, UR4, R20 ;  /* 0x00000004db0a7c25 */ /* 0x000fe2000f8e0014 */
[----:B------:R-:W-:Y:S01]  /*ea20*/  SEL R229, R229, RZ, !P0 ;  /* 0x000000ffe5e57207 */ /* 0x000fe20004000000 */
[----:B------:R-:W-:Y:S01]  /*ea30*/  ULDC.64 UR4, c[0x0][0xc78] ;  /* 0x00031e0000047ab9 */ /* 0x000fe20000000a00 */
[----:B------:R-:W-:Y:S01]  /*ea40*/  SEL R222, R222, RZ, !P0 ;  /* 0x000000ffdede7207 */ /* 0x000fe20004000000 */
[----:B------:R-:W-:Y:S01]  /*ea50*/  IMAD.IADD R11, R11, 0x1, R9 ;  /* 0x000000010b0b7824 */ /* 0x000fe200078e0209 */
[----:B------:R-:W-:Y:S01]  /*ea60*/  IADD3 R25, P0, R4, 0x3000, RZ ;  /* 0x0000300004197810 */ /* 0x000fe20007f1e0ff */
[----:B------:R-:W-:Y:S01]  /*ea70*/  IMAD R9, R229, UR4, RZ ;  /* 0x00000004e5097c24 */ /* 0x000fe2000f8e02ff */
[----:B------:R-:W-:Y:S01]  /*ea80*/  LOP3.LUT R8, R8, R15, RZ, 0x3c, !PT ;  /* 0x0000000f08087212 */ /* 0x000fe200078e3cff */
[----:B------:R-:W-:Y:S01]  /*ea90*/  IMAD R15, R225, 0x80, R234 ;  /* 0x00000080e10f7824 */ /* 0x000fe200078e02ea */
[----:B------:R-:W-:Y:S01]  /*eaa0*/  SHF.R.U64 R12, R12, 0x3, RZ ;  /* 0x000000030c0c7819 */ /* 0x000fe200000012ff */
[----:B------:R-:W-:Y:S01]  /*eab0*/  IMAD.WIDE.U32 R10, R222, UR4, R10 ;  /* 0x00000004de0a7c25 */ /* 0x000fe2000f8e000a */
[----:B------:R-:W-:-:S02]  /*eac0*/  IADD3 R29, P1, R4, 0x4000, RZ ;  /* 0x00004000041d7810 */ /* 0x000fc40007f3e0ff */
[----:B------:R-:W-:Y:S02]  /*ead0*/  LOP3.LUT R24, R25, 0x380, RZ, 0xc0, !PT ;  /* 0x0000038019187812 */ /* 0x000fe400078ec0ff */
[----:B------:R-:W-:Y:S01]  /*eae0*/  LOP3.LUT R12, R12, R13, RZ, 0x3c, !PT ;  /* 0x0000000d0c0c7212 */ /* 0x000fe200078e3cff */
[----:B------:R-:W-:Y:S01]  /*eaf0*/  IMAD R13, R222, UR5, R9 ;  /* 0x00000005de0d7c24 */ /* 0x000fe2000f8e0209 */
[----:B------:R-:W-:Y:S01]  /*eb00*/  IADD3 R37, P2, R4, 0x5000, RZ ;  /* 0x0000500004257810 */ /* 0x000fe20007f5e0ff */
[----:B------:R-:W-:Y:S01]  /*eb10*/  ULDC.64 UR4, c[0x0][0xc40] ;  /* 0x0003100000047ab9 */ /* 0x000fe20000000a00 */
[----:B------:R-:W-:Y:S02]  /*eb20*/  SHF.R.S32.HI R9, RZ, 0x1f, R15 ;  /* 0x0000001fff097819 */ /* 0x000fe4000001140f */
[----:B------:R-:W-:Y:S02]  /*eb30*/  IADD3 R10, P3, R15, R10, RZ ;  /* 0x0000000a0f0a7210 */ /* 0x000fe40007f7e0ff */
[----:B------:R-:W-:-:S02]  /*eb40*/  LOP3.LUT R28, R29, 0x380, RZ, 0xc0, !PT ;  /* 0x000003801d1c7812 */ /* 0x000fc400078ec0ff */
[----:B------:R-:W-:Y:S02]  /*eb50*/  SHF.R.U64 R24, R24, 0x3, RZ ;  /* 0x0000000318187819 */ /* 0x000fe400000012ff */
[----:B------:R-:W-:Y:S02]  /*eb60*/  LOP3.LUT R36, R37, 0x380, RZ, 0xc0, !PT ;  /* 0x0000038025247812 */ /* 0x000fe400078ec0ff */
[----:B------:R-:W-:Y:S01]  /*eb70*/  IADD3.X R9, R9, R11, R13, P3, !PT ;  /* 0x0000000b09097210 */ /* 0x000fe20001ffe40d */
[--C-:B------:R-:W-:Y:S01]  /*eb80*/  IMAD.X R13, RZ, RZ, R5.reuse, P5 ;  /* 0x000000ffff0d7224 */ /* 0x100fe200028e0605 */
[----:B------:R-:W-:Y:S01]  /*eb90*/  SHF.R.U64 R28, R28, 0x3, RZ ;  /* 0x000000031c1c7819 */ /* 0x000fe200000012ff */
[----:B------:R-:W-:Y:S01]  /*eba0*/  VIADD R11, R15, 0x8 ;  /* 0x000000080f0b7836 */ /* 0x000fe20000000000 */
[----:B------:R-:W-:Y:S02]  /*ebb0*/  LEA R58, P3, R10, UR4, 0x2 ;  /* 0x000000040a3a7c11 */ /* 0x000fe4000f8610ff */
[----:B------:R-:W-:Y:S01]  /*ebc0*/  LOP3.LUT R24, R24, R25, RZ, 0x3c, !PT ;  /* 0x0000001918187212 */ /* 0x000fe200078e3cff */
[----:B------:R-:W-:Y:S01]  /*ebd0*/  IMAD.X R25, RZ, RZ, R5, P0 ;  /* 0x000000ffff197224 */ /* 0x000fe200000e0605 */
[----:B------:R-:W-:-:S02]  /*ebe0*/  SHF.R.U64 R36, R36, 0x3, RZ ;  /* 0x0000000324247819 */ /* 0x000fc400000012ff */
[----:B------:R-:W-:Y:S02]  /*ebf0*/  IADD3 R53, P0, R4, 0x9000, RZ ;  /* 0x0000900004357810 */ /* 0x000fe40007f1e0ff */
[----:B------:R-:W-:Y:S01]  /*ec00*/  LOP3.LUT R28, R28, R29, RZ, 0x3c, !PT ;  /* 0x0000001d1c1c7212 */ /* 0x000fe200078e3cff */
[----:B------:R-:W-:Y:S01]  /*ec10*/  IMAD.X R29, RZ, RZ, R5, P1 ;  /* 0x000000ffff1d7224 */ /* 0x000fe200008e0605 */
[----:B------:R-:W-:Y:S01]  /*ec20*/  LEA.HI.X R59, R10, UR5, R9, 0x2, P3 ;  /* 0x000000050a3b7c11 */ /* 0x000fe200098f1409 */
[----:B------:R-:W-:Y:S01]  /*ec30*/  ULDC.64 UR4, c[0x0][0xba0] ;  /* 0x0002e80000047ab9 */ /* 0x000fe20000000a00 */
[----:B------:R-:W-:Y:S01]  /*ec40*/  LOP3.LUT R36, R36, R37, RZ, 0x3c, !PT ;  /* 0x0000002524247212 */ /* 0x000fe200078e3cff */
[----:B------:R-:W-:Y:S01]  /*ec50*/  IMAD.X R37, RZ, RZ, R5, P2 ;  /* 0x000000ffff257224 */ /* 0x000fe200010e0605 */
[----:B------:R-:W-:Y:S02]  /*ec60*/  IADD3.X R9, RZ, R5, RZ, P4, !PT ;  /* 0x00000005ff097210 */ /* 0x000fe400027fe4ff */
[----:B------:R-:W-:-:S02]  /*ec70*/  IADD3 R41, P3, R4, 0x6000, RZ ;  /* 0x0000600004297810 */ /* 0x000fc40007f7e0ff */
[C---:B------:R-:W-:Y:S02]  /*ec80*/  IADD3 R45, P4, R4.reuse, 0x7000, RZ ;  /* 0x00007000042d7810 */ /* 0x040fe40007f9e0ff */
[C---:B------:R-:W-:Y:S02]  /*ec90*/  IADD3 R49, P5, R4.reuse, 0x8000, RZ ;  /* 0x0000800004317810 */ /* 0x040fe40007fbe0ff */
[----:B------:R-:W-:Y:S02]  /*eca0*/  LOP3.LUT R52, R53, 0x380, RZ, 0xc0, !PT ;  /* 0x0000038035347812 */ /* 0x000fe400078ec0ff */
[C---:B------:R-:W-:Y:S02]  /*ecb0*/  IADD3 R57, P1, R4.reuse, 0xa000, RZ ;  /* 0x0000a00004397810 */ /* 0x040fe40007f3e0ff */
[----:B------:R-:W-:Y:S02]  /*ecc0*/  IADD3 R61, P2, R4, 0xb000, RZ ;  /* 0x0000b000043d7810 */ /* 0x000fe40007f5e0ff */
[----:B------:R-:W-:-:S02]  /*ecd0*/  LOP3.LUT R40, R41, 0x380, RZ, 0xc0, !PT ;  /* 0x0000038029287812 */ /* 0x000fc400078ec0ff */
[----:B------:R-:W-:Y:S02]  /*ece0*/  LOP3.LUT R44, R45, 0x380, RZ, 0xc0, !PT ;  /* 0x000003802d2c7812 */ /* 0x000fe400078ec0ff */
[----:B------:R-:W-:Y:S02]  /*ecf0*/  LOP3.LUT R48, R49, 0x380, RZ, 0xc0, !PT ;  /* 0x0000038031307812 */ /* 0x000fe400078ec0ff */
[----:B------:R-:W-:Y:S02]  /*ed00*/  SHF.R.U64 R52, R52, 0x3, RZ ;  /* 0x0000000334347819 */ /* 0x000fe400000012ff */
[----:B------:R-:W-:Y:S02]  /*ed10*/  LOP3.LUT R56, R57, 0x380, RZ, 0xc0, !PT ;  /* 0x0000038039387812 */ /* 0x000fe400078ec0ff */
[----:B------:R-:W-:Y:S02]  /*ed20*/  LOP3.LUT R60, R61, 0x380, RZ, 0xc0, !PT ;  /* 0x000003803d3c7812 */ /* 0x000fe400078ec0ff */
[----:B------:R-:W-:-:S02]  /*ed30*/  SHF.R.U64 R40, R40, 0x3, RZ ;  /* 0x0000000328287819 */ /* 0x000fc400000012ff */
[----:B------:R-:W-:Y:S02]  /*ed40*/  SHF.R.U64 R44, R44, 0x3, RZ ;  /* 0x000000032c2c7819 */ /* 0x000fe400000012ff */
[----:B------:R-:W-:Y:S02]  /*ed50*/  SHF.R.U64 R48, R48, 0x3, RZ ;  /* 0x0000000330307819 */ /* 0x000fe400000012ff */
[----:B------:R-:W-:Y:S01]  /*ed60*/  LOP3.LUT R52, R52, R53, RZ, 0x3c, !PT ;  /* 0x0000003534347212 */ /* 0x000fe200078e3cff */
[----:B------:R-:W-:Y:S01]  /*ed70*/  IMAD.X R53, RZ, RZ, R5, P0 ;  /* 0x000000ffff357224 */ /* 0x000fe200000e0605 */
[----:B------:R-:W-:Y:S02]  /*ed80*/  SHF.R.U64 R56, R56, 0x3, RZ ;  /* 0x0000000338387819 */ /* 0x000fe400000012ff */
[----:B------:R-:W-:Y:S02]  /*ed90*/  SHF.R.U64 R60, R60, 0x3, RZ ;  /* 0x000000033c3c7819 */ /* 0x000fe400000012ff */
[----:B------:R-:W-:-:S02]  /*eda0*/  LOP3.LUT P0, RZ, R230, 0x3, RZ, 0xc0, !PT ;  /* 0x00000003e6ff7812 */ /* 0x000fc4000780c0ff */
[----:B------:R-:W-:Y:S01]  /*edb0*/  LOP3.LUT R40, R40, R41, RZ, 0x3c, !PT ;  /* 0x0000002928287212 */ /* 0x000fe200078e3cff */
[--C-:B------:R-:W-:Y:S01]  /*edc0*/  IMAD.X R41, RZ, RZ, R5.reuse, P3 ;  /* 0x000000ffff297224 */ /* 0x100fe200018e0605 */
[----:B------:R-:W-:Y:S02]  /*edd0*/  LOP3.LUT R44, R44, R45, RZ, 0x3c, !PT ;  /* 0x0000002d2c2c7212 */ /* 0x000fe400078e3cff */
[----:B------:R-:W-:Y:S01]  /*ede0*/  LOP3.LUT R48, R48, R49, RZ, 0x3c, !PT ;  /* 0x0000003130307212 */ /* 0x000fe200078e3cff */
[--C-:B------:R-:W-:Y:S01]  /*edf0*/  IMAD.X R49, RZ, RZ, R5.reuse, P5 ;  /* 0x000000ffff317224 */ /* 0x100fe200028e0605 */
[----:B------:R-:W-:Y:S01]  /*ee00*/  LOP3.LUT R56, R56, R57, RZ, 0x3c, !PT ;  /* 0x0000003938387212 */ /* 0x000fe200078e3cff */
[--C-:B------:R-:W-:Y:S01]  /*ee10*/  IMAD.X R57, RZ, RZ, R5.reuse, P1 ;  /* 0x000000ffff397224 */ /* 0x100fe200008e0605 */
[----:B------:R-:W-:Y:S02]  /*ee20*/  IADD3.X R45, RZ, R5, RZ, P4, !PT ;  /* 0x00000005ff2d7210 */ /* 0x000fe400027fe4ff */
[----:B------:R-:W-:Y:S01]  /*ee30*/  LOP3.LUT R60, R60, R61, RZ, 0x3c, !PT ;  /* 0x0000003d3c3c7212 */ /* 0x000fe200078e3cff */
[----:B------:R-:W-:Y:S01]  /*ee40*/  IMAD.X R61, RZ, RZ, R5, P2 ;  /* 0x000000ffff3d7224 */ /* 0x000fe200010e0605 */
[----:B------:R-:W-:-:S02]  /*ee50*/  IADD3 R65, P3, R4, 0xc000, RZ ;  /* 0x0000c00004417810 */ /* 0x000fc40007f7e0ff */
[C---:B------:R-:W-:Y:S02]  /*ee60*/  IADD3 R69, P4, R4.reuse, 0xd000, RZ ;  /* 0x0000d00004457810 */ /* 0x040fe40007f9e0ff */
[C---:B------:R-:W-:Y:S02]  /*ee70*/  IADD3 R73, P5, R4.reuse, 0xe000, RZ ;  /* 0x0000e00004497810 */ /* 0x040fe40007fbe0ff */
[-C--:B------:R-:W-:Y:S02]  /*ee80*/  ISETP.GE.OR P1, PT, R15, R0.reuse, P0 ;  /* 0x000000000f00720c */ /* 0x080fe40000726670 */
[C---:B------:R-:W-:Y:S02]  /*ee90*/  LOP3.LUT R10, R4.reuse, 0x380, RZ, 0xc0, !PT ;  /* 0x00000380040a7812 */ /* 0x040fe400078ec0ff */
[----:B------:R-:W-:Y:S02]  /*eea0*/  IADD3 R15, P2, R4, 0xf000, RZ ;  /* 0x0000f000040f7810 */ /* 0x000fe40007f5e0ff */
[----:B------:R-:W-:-:S02]  /*eeb0*/  ISETP.GE.OR P0, PT, R11, R0, P0 ;  /* 0x000000000b00720c */ /* 0x000fc40000706670 */
[----:B------:R-:W-:Y:S01]  /*eec0*/  LOP3.LUT R64, R65, 0x380, RZ, 0xc0, !PT ;  /* 0x0000038041407812 */ /* 0x000fe200078ec0ff */
[----:B------:R-:W-:Y:S01]  /*eed0*/  IMAD.X R77, RZ, RZ, R5, P2 ;  /* 0x000000ffff4d7224 */ /* 0x000fe200010e0605 */
[----:B------:R-:W-:Y:S02]  /*eee0*/  LOP3.LUT R68, R69, 0x380, RZ, 0xc0, !PT ;  /* 0x0000038045447812 */ /* 0x000fe400078ec0ff */
[----:B------:R-:W-:Y:S01]  /*eef0*/  LOP3.LUT R72, R73, 0x380, RZ, 0xc0, !PT ;  /* 0x0000038049487812 */ /* 0x000fe200078ec0ff */
[----:B------:R-:W-:Y:S01]  /*ef00*/  @!P1 STG.E desc[UR60][R58.64], R7 ;  /* 0x000000073a009986 */ /* 0x000fe2000c10193c */
[----:B------:R-:W-:Y:S02]  /*ef10*/  SHF.R.U64 R11, R10, 0x3, RZ ;  /* 0x000000030a0b7819 */ /* 0x000fe400000012ff */
[----:B------:R-:W-:Y:S02]  /*ef20*/  LOP3.LUT R10, R15, 0x380, RZ, 0xc0, !PT ;  /* 0x000003800f0a7812 */ /* 0x000fe400078ec0ff */
[----:B------:R-:W-:Y:S01]  /*ef30*/  SHF.R.U64 R64, R64, 0x3, RZ ;  /* 0x0000000340407819 */ /* 0x000fe200000012ff */
[----:B------:R1:W-:Y:S01]  /*ef40*/  @!P0 STG.E desc[UR60][R58.64+0x20], R6 ;  /* 0x000020063a008986 */ /* 0x0003e2000c10193c */
[----:B------:R-:W-:-:S02]  /*ef50*/  SHF.R.U64 R68, R68, 0x3, RZ ;  /* 0x0000000344447819 */ /* 0x000fc400000012ff */
[----:B------:R-:W-:Y:S01]  /*ef60*/  SHF.R.U64 R72, R72, 0x3, RZ ;  /* 0x0000000348487819 */ /* 0x000fe200000012ff */
[----:B------:R-:W5:Y:S01]  /*ef70*/  LD.E.128 R24, desc[UR60][R24.64] ;  /* 0x0000003c18187980 */ /* 0x000f62000c101d00 */
[----:B------:R-:W-:Y:S02]  /*ef80*/  SHF.R.U64 R10, R10, 0x3, RZ ;  /* 0x000000030a0a7819 */ /* 0x000fe400000012ff */
[----:B------:R-:W-:Y:S01]  /*ef90*/  LOP3.LUT R64, R64, R65, RZ, 0x3c, !PT ;  /* 0x0000004140407212 */ /* 0x000fe200078e3cff */
[----:B------:R-:W5:Y:S01]  /*efa0*/  LD.E.128 R28, desc[UR60][R28.64] ;  /* 0x0000003c1c1c7980 */ /* 0x000f62000c101d00 */
        /* <DEDUP_REMOVED lines=10> */
[----:B-1----:R-:W5:Y:S04]  /*f050*/  LD.E.128 R4, desc[UR60][R4.64] ;  /* 0x0000003c04047980 */ /* 0x002f68000c101d00 */
        /* <DEDUP_REMOVED lines=17> */
[----:B-1----:R-:W1:Y:S01]  /*f170*/  FENCE.VIEW.ASYNC.S ;  /* 0x00000000000073c6 */ /* 0x002e620000000000 */
[----:B------:R-:W-:-:S02]  /*f180*/  IMAD.MOV.U32 R80, RZ, RZ, R201 ;  /* 0x000000ffff507224 */ /* 0x000fc400078e00c9 */
[C---:B------:R-:W-:Y:S02]  /*f190*/  IMAD R21, R20.reuse, UR5, R21 ;  /* 0x0000000514157c24 */ /* 0x040fe4000f8e0215 */
[----:B------:R-:W-:Y:S01]  /*f1a0*/  IMAD.WIDE.U32 R80, R20, UR4, R80 ;  /* 0x0000000414507c25 */ /* 0x000fe2000f8e0050 */
[----:B------:R-:W-:-:S03]  /*f1b0*/  ULDC.64 UR4, c[0x0][0xbe0] ;  /* 0x0002f80000047ab9 */ /* 0x000fc60000000a00 */
[----:B------:R-:W-:Y:S02]  /*f1c0*/  IMAD R85, R225, -0x80, R0 ;  /* 0xffffff80e1557824 */ /* 0x000fe400078e0200 */
[C---:B------:R-:W-:Y:S02]  /*f1d0*/  VIADD R0, R214.reuse, 0x40 ;  /* 0x00000040d6007836 */ /* 0x040fe40000000000 */
[----:B------:R-:W-:Y:S01]  /*f1e0*/  IMAD R20, R3, UR4, RZ ;  /* 0x0000000403147c24 */ /* 0x000fe2000f8e02ff */
[-C--:B------:R-:W-:Y:S01]  /*f1f0*/  ISETP.GE.AND P3, PT, R214, R85.reuse, PT ;  /* 0x00000055d600720c */ /* 0x080fe20003f66270 */
[----:B------:R-:W-:Y:S01]  /*f200*/  IMAD.IADD R81, R81, 0x1, R21 ;  /* 0x0000000151517824 */ /* 0x000fe200078e0215 */
[----:B------:R-:W-:Y:S01]  /*f210*/  ISETP.GE.AND P0, PT, R0, R85, PT ;  /* 0x000000550000720c */ /* 0x000fe20003f06270 */
[C---:B------:R-:W-:Y:S02]  /*f220*/  IMAD R83, R219.reuse, UR5, R20 ;  /* 0x00000005db537c24 */ /* 0x040fe4000f8e0214 */
[----:B------:R-:W-:Y:S01]  /*f230*/  IMAD.WIDE.U32 R20, R219, UR4, R80 ;  /* 0x00000004db147c25 */ /* 0x000fe2000f8e0050 */
[----:B------:R-:W-:-:S03]  /*f240*/  ULDC.64 UR4, c[0x0][0xbe8] ;  /* 0x0002fa0000047ab9 */ /* 0x000fc60000000a00 */
[----:B------:R-:W-:Y:S02]  /*f250*/  VIADD R0, R18, 0x32420 ;  /* 0x0003242012007836 */ /* 0x000fe40000000000 */
[----:B------:R-:W-:Y:S02]  /*f260*/  IMAD.IADD R21, R21, 0x1, R83 ;  /* 0x0000000115157824 */ /* 0x000fe400078e0253 */
[----:B------:R-:W-:Y:S01]  /*f270*/  IMAD R229, R229, UR4, RZ ;  /* 0x00000004e5e57c24 */ /* 0x000fe2000f8e02ff */
[----:B------:R-:W-:Y:S01]  /*f280*/  PRMT R0, RZ, 0x654, R0 ;  /* 0x00000654ff007816 */ /* 0x000fe20000000000 */
[----:B------:R-:W-:Y:S01]  /*f290*/  VIADD R3, R214, 0x60 ;  /* 0x00000060d6037836 */ /* 0x000fe20000000000 */
[----:B------:R-:W-:Y:S01]  /*f2a0*/  SHF.R.S32.HI R215, RZ, 0x1f, R214 ;  /* 0x0000001fffd77819 */ /* 0x000fe200000114d6 */
[----:B------:R-:W-:Y:S01]  /*f2b0*/  IMAD R229, R222, UR5, R229 ;  /* 0x00000005dee57c24 */ /* 0x000fe2000f8e02e5 */
[----:B------:R-:W-:Y:S01]  /*f2c0*/  IADD3 R32, R214, 0x20, RZ ;  /* 0x00000020d6207810 */ /* 0x000fe20007ffe0ff */
[----:B------:R-:W-:Y:S01]  /*f2d0*/  IMAD.WIDE.U32 R20, R222, UR4, R20 ;  /* 0x00000004de147c25 */ /* 0x000fe2000f8e0014 */
[----:B-1----:R1:W-:Y:S01]  /*f2e0*/  SYNCS.ARRIVE.TRANS64.RED.A1T0 RZ, [R0+URZ], RZ ;  /* 0x000000ff00ff79a7 */ /* 0x0023e2000810043f */
[----:B------:R-:W-:Y:S01]  /*f2f0*/  BSSY B1, `(.L_x_8293) ;  /* 0x000001c000017945 */ /* 0x000fe20003800000 */
[-C--:B------:R-:W-:Y:S01]  /*f300*/  ISETP.GE.AND P2, PT, R32, R85.reuse, PT ;  /* 0x000000552000720c */ /* 0x080fe20003f46270 */
[----:B------:R-:W-:Y:S01]  /*f310*/  IMAD.WIDE R82, R225, 0x80, R214 ;  /* 0x00000080e1527825 */ /* 0x000fe200078e02d6 */
[----:B------:R-:W-:-:S03]  /*f320*/  ISETP.GE.AND P1, PT, R3, R85, PT ;  /* 0x000000550300720c */ /* 0x000fc60003f26270 */
[----:B------:R-:W-:Y:S01]  /*f330*/  IMAD.IADD R229, R21, 0x1, R229 ;  /* 0x0000000115e57824 */ /* 0x000fe200078e02e5 */
[----:B-1----:R-:W-:Y:S09]  /*f340*/  @P3 BRA `(.L_x_8294) ;  /* 0x0000000000583947 */ /* 0x002ff20003800000 */
[----:B------:R-:W-:Y:S01]  /*f350*/  ULDC.64 UR4, c[0x0][0xbd8] ;  /* 0x0002f60000047ab9 */ /* 0x000fe20000000a00 */
[----:B------:R-:W-:Y:S01]  /*f360*/  MOV R80, R20 ;  /* 0x0000001400507202 */ /* 0x000fe20000000f00 */
[----:B------:R-:W-:Y:S01]  /*f370*/  IMAD R3, R83, UR4, RZ ;  /* 0x0000000453037c24 */ /* 0x000fe2000f8e02ff */
[----:B------:R-:W-:Y:S01]  /*f380*/  ULDC UR6, c[0x0][0xb8c] ;  /* 0x0002e30000067ab9 */ /* 0x000fe20000000800 */
[----:B------:R-:W-:Y:S01]  /*f390*/  IMAD.MOV.U32 R81, RZ, RZ, R229 ;  /* 0x000000ffff517224 */ /* 0x000fe200078e00e5 */
[----:B------:R-:W-:Y:S01]  /*f3a0*/  ISETP.GE.AND P5, PT, R201, UR6, PT ;  /* 0x00000006c9007c0c */ /* 0x000fe2000bfa6270 */
[C---:B------:R-:W-:Y:S02]  /*f3b0*/  IMAD R3, R82.reuse, UR5, R3 ;  /* 0x0000000552037c24 */ /* 0x040fe4000f8e0203 */
[----:B------:R-:W-:Y:S01]  /*f3c0*/  IMAD.WIDE.U32 R80, R82, UR4, R80 ;  /* 0x0000000452507c25 */ /* 0x000fe2000f8e0050 */
[----:B------:R-:W-:-:S03]  /*f3d0*/  ULDC.64 UR4, c[0x0][0xb80] ;  /* 0x0002e00000047ab9 */ /* 0x000fc60000000a00 */
[----:B------:R-:W-:Y:S01]  /*f3e0*/  IMAD.IADD R3, R81, 0x1, R3 ;  /* 0x0000000151037824 */ /* 0x000fe200078e0203 */
[----:B------:R-:W-:Y:S01]  /*f3f0*/  LEA R84, P3, R80, UR4, 0x1 ;  /* 0x0000000450547c11 */ /* 0x000fe2000f8608ff */
[----:B------:R-:W-:-:S03]  /*f400*/  VIADD R0, R201, 0x40 ;  /* 0x00000040c9007836 */ /* 0x000fc60000000000 */
[----:B------:R-:W-:Y:S01]  /*f410*/  LEA.HI.X R85, R80, UR5, R3, 0x1, P3 ;  /* 0x0000000550557c11 */ /* 0x000fe200098f0c03 */
[C---:B------:R-:W-:Y:S01]  /*f420*/  VIADD R3, R201.reuse, 0x80 ;  /* 0x00000080c9037836 */ /* 0x040fe20000000000 */
[----:B------:R-:W-:Y:S01]  /*f430*/  ISETP.GE.AND P4, PT, R0, UR6, PT ;  /* 0x0000000600007c0c */ /* 0x000fe2000bf86270 */
[----:B------:R-:W-:Y:S02]  /*f440*/  VIADD R0, R201, 0xc0 ;  /* 0x000000c0c9007836 */ /* 0x000fe40000000000 */
[----:B-----5:R1:W-:Y:S01]  /*f450*/  @!P5 STG.E.128 desc[UR60][R84.64], R4 ;  /* 0x000000045400d986 */ /* 0x0203e2000c101d3c */
[----:B------:R-:W-:Y:S02]  /*f460*/  ISETP.GE.AND P3, PT, R3, UR6, PT ;  /* 0x0000000603007c0c */ /* 0x000fe4000bf66270 */
[----:B------:R-:W-:-:S07]  /*f470*/  ISETP.GE.AND P5, PT, R0, UR6, PT ;  /* 0x0000000600007c0c */ /* 0x000fce000bfa6270 */
[----:B------:R1:W-:Y:S04]  /*f480*/  @!P4 STG.E.128 desc[UR60][R84.64+0x80], R28 ;  /* 0x0000801c5400c986 */ /* 0x0003e8000c101d3c */
[----:B------:R1:W-:Y:S04]  /*f490*/  @!P3 STG.E.128 desc[UR60][R84.64+0x100], R48 ;  /* 0x000100305400b986 */ /* 0x0003e8000c101d3c */
[----:B------:R1:W-:Y:S02]  /*f4a0*/  @!P5 STG.E.128 desc[UR60][R84.64+0x180], R64 ;  /* 0x000180405400d986 */ /* 0x0003e4000c101d3c */
.L_x_8294:
[----:B------:R-:W-:Y:S05]  /*f4b0*/  BSYNC B1 ;  /* 0x0000000000017941 */ /* 0x000fea0003800000 */
.L_x_8293:
[----:B------:R-:W-:Y:S04]  /*f4c0*/  BSSY B1, `(.L_x_8295) ;  /* 0x000001a000017945 */ /* 0x000fe80003800000 */
[----:B------:R-:W-:Y:S05]  /*f4d0*/  @P2 BRA `(.L_x_8296) ;  /* 0x0000000000602947 */ /* 0x000fea0003800000 */
[----:B------:R-:W-:Y:S01]  /*f4e0*/  IADD3 R3, P2, R82, 0x20, RZ ;  /* 0x0000002052037810 */ /* 0x000fe20007f5e0ff */
[----:B------:R-:W-:Y:S01]  /*f4f0*/  ULDC.64 UR4, c[0x0][0xbd8] ;  /* 0x0002f60000047ab9 */ /* 0x000fe20000000a00 */
[----:B-1---5:R-:W-:Y:S01]  /*f500*/  IMAD.MOV.U32 R4, RZ, RZ, R20 ;  /* 0x000000ffff047224 */ /* 0x022fe200078e0014 */
[----:B------:R-:W-:Y:S01]  /*f510*/  ULDC UR6, c[0x0][0xb8c] ;  /* 0x0002e30000067ab9 */ /* 0x000fe20000000800 */
[----:B------:R-:W-:Y:S01]  /*f520*/  IADD3.X R0, RZ, R83, RZ, P2, !PT ;  /* 0x00000053ff007210 */ /* 0x000fe200017fe4ff */
[----:B------:R-:W-:Y:S01]  /*f530*/  IMAD.MOV.U32 R5, RZ, RZ, R229 ;  /* 0x000000ffff057224 */ /* 0x000fe200078e00e5 */
[C---:B------:R-:W-:Y:S01]  /*f540*/  ISETP.GE.AND P4, PT, R201.reuse, UR6, PT ;  /* 0x00000006c9007c0c */ /* 0x040fe2000bf86270 */
[----:B------:R-:W-:Y:S02]  /*f550*/  VIADD R6, R201, 0x40 ;  /* 0x00000040c9067836 */ /* 0x000fe40000000000 */
[----:B------:R-:W-:Y:S02]  /*f560*/  IMAD R0, R0, UR4, RZ ;  /* 0x0000000400007c24 */ /* 0x000fe4000f8e02ff */
[----:B------:R-:W-:Y:S01]  /*f570*/  IMAD.WIDE.U32 R4, R3, UR4, R4 ;  /* 0x0000000403047c25 */ /* 0x000fe2000f8e0004 */
[----:B------:R-:W-:-:S03]  /*f580*/  ISETP.GE.AND P3, PT, R6, UR6, PT ;  /* 0x0000000606007c0c */ /* 0x000fc6000bf66270 */
[----:B------:R-:W-:Y:S01]  /*f590*/  IMAD R3, R3, UR5, R0 ;  /* 0x0000000503037c24 */ /* 0x000fe2000f8e0200 */
[----:B------:R-:W-:Y:S01]  /*f5a0*/  ULDC.64 UR4, c[0x0][0xb80] ;  /* 0x0002e00000047ab9 */ /* 0x000fe20000000a00 */
[----:B------:R-:W-:Y:S01]  /*f5b0*/  VIADD R0, R201, 0x80 ;  /* 0x00000080c9007836 */ /* 0x000fe20000000000 */
[----:B------:R-:W-:Y:S01]  /*f5c0*/  LEA R6, P5, R4, UR4, 0x1 ;  /* 0x0000000404067c11 */ /* 0x000fe2000f8a08ff */
[----:B------:R-:W-:Y:S01]  /*f5d0*/  IMAD.IADD R3, R5, 0x1, R3 ;  /* 0x0000000105037824 */ /* 0x000fe200078e0203 */
[----:B------:R-:W-:Y:S02]  /*f5e0*/  IADD3 R5, R201, 0xc0, RZ ;  /* 0x000000c0c9057810 */ /* 0x000fe40007ffe0ff */
[----:B------:R-:W-:Y:S02]  /*f5f0*/  ISETP.GE.AND P2, PT, R0, UR6, PT ;  /* 0x0000000600007c0c */ /* 0x000fe4000bf46270 */
[----:B------:R-:W-:Y:S02]  /*f600*/  LEA.HI.X R7, R4, UR5, R3, 0x1, P5 ;  /* 0x0000000504077c11 */ /* 0x000fe4000a8f0c03 */
[----:B------:R-:W-:-:S03]  /*f610*/  ISETP.GE.AND P5, PT, R5, UR6, PT ;  /* 0x0000000605007c0c */ /* 0x000fc6000bfa6270 */
[----:B------:R2:W-:Y:S04]  /*f620*/  @!P4 STG.E.128 desc[UR60][R6.64], R8 ;  /* 0x000000080600c986 */ /* 0x0005e8000c101d3c */
[----:B------:R2:W-:Y:S04]  /*f630*/  @!P3 STG.E.128 desc[UR60][R6.64+0x80], R36 ;  /* 0x000080240600b986 */ /* 0x0005e8000c101d3c */
[----:B------:R2:W-:Y:S04]  /*f640*/  @!P2 STG.E.128 desc[UR60][R6.64+0x100], R52 ;  /* 0x000100340600a986 */ /* 0x0005e8000c101d3c */
[----:B------:R2:W-:Y:S02]  /*f650*/  @!P5 STG.E.128 desc[UR60][R6.64+0x180], R68 ;  /* 0x000180440600d986 */ /* 0x0005e4000c101d3c */
.L_x_8296:
[----:B------:R-:W-:Y:S05]  /*f660*/  BSYNC B1 ;  /* 0x0000000000017941 */ /* 0x000fea0003800000 */
.L_x_8295:
        /* <DEDUP_REMOVED lines=9> */
[C---:B--2---:R-:W-:Y:S01]  /*f700*/  VIADD R6, R201.reuse, 0xc0 ;  /* 0x000000c0c9067836 */ /* 0x044fe20000000000 */
[----:B------:R-:W-:Y:S01]  /*f710*/  ISETP.GE.AND P3, PT, R4, UR6, PT ;  /* 0x0000000604007c0c */ /* 0x000fe2000bf66270 */
[----:B------:R-:W-:Y:S01]  /*f720*/  IMAD.MOV.U32 R4, RZ, RZ, R20 ;  /* 0x000000ffff047224 */ /* 0x000fe200078e0014 */
[----:B------:R-:W-:Y:S01]  /*f730*/  MOV R5, R229 ;  /* 0x000000e500057202 */ /* 0x000fe20000000f00 */
[----:B------:R-:W-:Y:S01]  /*f740*/  IMAD R0, R0, UR4, RZ ;  /* 0x0000000400007c24 */ /* 0x000fe2000f8e02ff */
[----:B------:R-:W-:-:S02]  /*f750*/  ISETP.GE.AND P2, PT, R201, UR6, PT ;  /* 0x00000006c9007c0c */ /* 0x000fc4000bf46270 */
[----:B------:R-:W-:Y:S01]  /*f760*/  ISETP.GE.AND P5, PT, R6, UR6, PT ;  /* 0x0000000606007c0c */ /* 0x000fe2000bfa6270 */
[----:B------:R-:W-:-:S04]  /*f770*/  IMAD.WIDE.U32 R4, R3, UR4, R4 ;  /* 0x0000000403047c25 */ /* 0x000fc8000f8e0004 */
        /* <DEDUP_REMOVED lines=9> */
.L_x_8298:
[----:B------:R-:W-:Y:S05]  /*f810*/  BSYNC B1 ;  /* 0x0000000000017941 */ /* 0x000fea0003800000 */
.L_x_8297:
[----:B------:R-:W-:Y:S05]  /*f820*/  @P1 BRA `(.L_x_8299) ;  /* 0x0000000c00441947 */ /* 0x000fea0003800000 */
[----:B------:R-:W-:Y:S01]  /*f830*/  IADD3 R3, P0, R82, 0x60, RZ ;  /* 0x0000006052037810 */ /* 0x000fe20007f1e0ff */
[C---:B------:R-:W-:Y:S01]  /*f840*/  VIADD R0, R201.reuse, 0x40 ;  /* 0x00000040c9007836 */ /* 0x040fe20000000000 */
[----:B------:R-:W-:Y:S01]  /*f850*/  ULDC.64 UR4, c[0x0][0xbd8] ;  /* 0x0002f60000047ab9 */ /* 0x000fe20000000a00 */
[----:B------:R-:W-:Y:S01]  /*f860*/  ULDC UR6, c[0x0][0xb8c] ;  /* 0x0002e30000067ab9 */ /* 0x000fe20000000800 */
[----:B-1---5:R-:W-:Y:S01]  /*f870*/  IMAD.MOV.U32 R4, RZ, RZ, R20 ;  /* 0x000000ffff047224 */ /* 0x022fe200078e0014 */
[C---:B------:R-:W-:Y:S01]  /*f880*/  ISETP.GE.AND P1, PT, R201.reuse, UR6, PT ;  /* 0x00000006c9007c0c */ /* 0x040fe2000bf26270 */
[----:B------:R-:W-:Y:S01]  /*f890*/  IMAD.X R82, RZ, RZ, R83, P0 ;  /* 0x000000ffff527224 */ /* 0x000fe200000e0653 */
[----:B------:R-:W-:Y:S01]  /*f8a0*/  ISETP.GE.AND P2, PT, R0, UR6, PT ;  /* 0x0000000600007c0c */ /* 0x000fe2000bf46270 */
[----:B------:R-:W-:Y:S01]  /*f8b0*/  IMAD.MOV.U32 R5, RZ, RZ, R229 ;  /* 0x000000ffff057224 */ /* 0x000fe200078e00e5 */
[----:B------:R-:W-:Y:S01]  /*f8c0*/  IADD3 R0, R201, 0x80, RZ ;  /* 0x00000080c9007810 */ /* 0x000fe20007ffe0ff */
[----:B------:R-:W-:-:S02]  /*f8d0*/  IMAD R82, R82, UR4, RZ ;  /* 0x0000000452527c24 */ /* 0x000fc4000f8e02ff */
[----:B------:R-:W-:Y:S01]  /*f8e0*/  IMAD.WIDE.U32 R4, R3, UR4, R4 ;  /* 0x0000000403047c25 */ /* 0x000fe2000f8e0004 */
[----:B------:R-:W-:-:S03]  /*f8f0*/  ISETP.GE.AND P3, PT, R0, UR6, PT ;  /* 0x0000000600007c0c */ /* 0x000fc6000bf66270 */
[----:B------:R-:W-:Y:S01]  /*f900*/  IMAD R3, R3, UR5, R82 ;  /* 0x0000000503037c24 */ /* 0x000fe2000f8e0252 */
[----:B------:R-:W-:Y:S01]  /*f910*/  ULDC.64 UR4, c[0x0][0xb80] ;  /* 0x0002e00000047ab9 */ /* 0x000fe20000000a00 */
[----:B------:R-:W-:Y:S01]  /*f920*/  VIADD R0, R201, 0xc0 ;  /* 0x000000c0c9007836 */ /* 0x000fe20000000000 */
[----:B--23--:R-:W-:Y:S01]  /*f930*/  LEA R6, P0, R4, UR4, 0x1 ;  /* 0x0000000404067c11 */ /* 0x00cfe2000f8008ff */
        /* <DEDUP_REMOVED lines=9> */
.L_x_8291:
        /* <DEDUP_REMOVED lines=21> */
.L_x_8300:
        /* <DEDUP_REMOVED lines=8> */
[----:B--2---:R-:W-:-:S05]  /*fba0*/  LEA R4, R225, R4, 0x7 ;  /* 0x00000004e1047211 */ /* 0x004fca00078e38ff */
        /* <DEDUP_REMOVED lines=20> */
.L_x_8302:
[----:B------:R-:W-:Y:S05]  /*fcf0*/  BSYNC B1 ;  /* 0x0000000000017941 */ /* 0x000fea0003800000 */
.L_x_8301:
[----:B------:R-:W-:Y:S01]  /*fd00*/  ULDC.64 UR4, c[0x0][0xba0] ;  /* 0x0002e80000047ab9 */ /* 0x000fe20000000a00 */
[----:B--23--:R-:W-:Y:S01]  /*fd10*/  MOV R5, R10 ;  /* 0x0000000a00057202 */ /* 0x00cfe20000000f00 */
[----:B------:R-:W-:Y:S01]  /*fd20*/  IMAD.MOV.U32 R4, RZ, RZ, R201 ;  /* 0x000000ffff047224 */ /* 0x000fe200078e00c9 */
[----:B------:R-:W-:Y:S01]  /*fd30*/  BSSY B1, `(.L_x_8303) ;  /* 0x000002e000017945 */ /* 0x000fe20003800000 */
[----:B------:R-:W-:Y:S02]  /*fd40*/  IMAD R6, R8, UR4, RZ ;  /* 0x0000000408067c24 */ /* 0x000fe4000f8e02ff */
        /* <DEDUP_REMOVED lines=17> */
[----:B------:R-:W-:Y:S02]  /*fe60*/  IMAD.MOV.U32 R8, RZ, RZ, R214 ;  /* 0x000000ffff087224 */ /* 0x000fe400078e00d6 */
[----:B------:R-:W-:Y:S01]  /*fe70*/  VIADD R0, R214, 0x40 ;  /* 0x00000040d6007836 */ /* 0x000fe20000000000 */
[----:B------:R-:W-:Y:S01]  /*fe80*/  IADD3 R13, R7, R3, RZ ;  /* 0x00000003070d7210 */ /* 0x000fe20007ffe0ff */
[----:B------:R-:W-:Y:S01]  /*fe90*/  IMAD.WIDE R8, R225, 0x80, R8 ;  /* 0x00000080e1087825 */ /* 0x000fe200078e0208 */
        /* <DEDUP_REMOVED lines=23> */
.L_x_8304:
[----:B------:R-:W-:Y:S05]  /*10010*/  BSYNC B1 ;  /* 0x0000000000017941 */ /* 0x000fea0003800000 */
.L_x_8303:
[----:B------:R-:W-:Y:S01]  /*10020*/  BSSY B1, `(.L_x_8305) ;  /* 0x000001c000017945 */ /* 0x000fe20003800000 */
[----:B------:R-:W-:Y:S01]  /*10030*/  ISETP.GE.AND P1, PT, R0, R11, PT ;  /* 0x0000000b0000720c */ /* 0x000fe20003f26270 */
[----:B------:R-:W-:Y:S02]  /*10040*/  VIADD R10, R214, 0x60 ;  /* 0x00000060d60a7836 */ /* 0x000fe40000000000 */
[----:B------:R-:W-:Y:S10]  /*10050*/  @P0 BRA `(.L_x_8306) ;  /* 0x0000000000600947 */ /* 0x000ff40003800000 */
[----:B------:R-:W-:Y:S01]  /*10060*/  IADD3 R3, P0, R8, 0x20, RZ ;  /* 0x0000002008037810 */ /* 0x000fe20007f1e0ff */
[C---:B------:R-:W-:Y:S01]  /*10070*/  VIADD R4, R201.reuse, 0x40 ;  /* 0x00000040c9047836 */ /* 0x040fe20000000000 */
[----:B------:R-:W-:Y:S01]  /*10080*/  ULDC UR6, c[0x0][0xb8c] ;  /* 0x0002e30000067ab9 */ /* 0x000fe20000000800 */
[C---:B------:R-:W-:Y:S01]  /*10090*/  VIADD R5, R201.reuse, 0x80 ;  /* 0x00000080c9057836 */ /* 0x040fe20000000000 */
[----:B------:R-:W-:Y:S01]  /*100a0*/  ULDC.64 UR4, c[0x0][0xbd8] ;  /* 0x0002f60000047ab9 */ /* 0x000fe20000000a00 */
[----:B------:R-:W-:Y:S01]  /*100b0*/  IMAD.X R0, RZ, RZ, R9, P0 ;  /* 0x000000ffff007224 */ /* 0x000fe200000e0609 */
[----:B------:R-:W-:Y:S01]  /*100c0*/  ISETP.GE.AND P3, PT, R4, UR6, PT ;  /* 0x0000000604007c0c */ /* 0x000fe2000bf66270 */
[----:B------:R-:W-:Y:S01]  /*100d0*/  VIADD R12, R201, 0xc0 ;  /* 0x000000c0c90c7836 */ /* 0x000fe20000000000 */
        /* <DEDUP_REMOVED lines=16> */
.L_x_8306:
[----:B------:R-:W-:Y:S05]  /*101e0*/  BSYNC B1 ;  /* 0x0000000000017941 */ /* 0x000fea0003800000 */
.L_x_8305:
        /* <DEDUP_REMOVED lines=13> */
[C---:B------:R-:W-:Y:S01]  /*102c0*/  IADD3 R10, R201.reuse, 0xc0, RZ ;  /* 0x000000c0c90a7810 */ /* 0x040fe20007ffe0ff */
        /* <DEDUP_REMOVED lines=13> */
.L_x_8308:
[----:B------:R-:W-:Y:S05]  /*103a0*/  BSYNC B1 ;  /* 0x0000000000017941 */ /* 0x000fea0003800000 */
.L_x_8307:
[----:B------:R-:W-:Y:S05]  /*103b0*/  @P0 BRA `(.L_x_8299) ;  /* 0x0000000000600947 */ /* 0x000fea0003800000 */
[----:B------:R-:W-:Y:S01]  /*103c0*/  IADD3 R3, P0, R8, 0x60, RZ ;  /* 0x0000006008037810 */ /* 0x000fe20007f1e0ff */
[----:B------:R-:W-:Y:S01]  /*103d0*/  ULDC UR6, c[0x0][0xb8c] ;  /* 0x0002e30000067ab9 */ /* 0x000fe20000000800 */
[C---:B------:R-:W-:Y:S01]  /*103e0*/  IADD3 R0, R201.reuse, 0x40, RZ ;  /* 0x00000040c9007810 */ /* 0x040fe20007ffe0ff */
[----:B------:R-:W-:Y:S01]  /*103f0*/  ULDC.64 UR4, c[0x0][0xbd8] ;  /* 0x0002f60000047ab9 */ /* 0x000fe20000000a00 */
[----:B------:R-:W-:Y:S01]  /*10400*/  IMAD.MOV.U32 R4, RZ, RZ, R6 ;  /* 0x000000ffff047224 */ /* 0x000fe200078e0006 */
[C---:B------:R-:W-:Y:S01]  /*10410*/  ISETP.GE.AND P1, PT, R201.reuse, UR6, PT ;  /* 0x00000006c9007c0c */ /* 0x040fe2000bf26270 */
        /* <DEDUP_REMOVED lines=18> */
.L_x_8299:
[----:B------:R-:W-:Y:S05]  /*10540*/  BSYNC B0 ;  /* 0x0000000000007941 */ /* 0x000fea0003800000 */
.L_x_8290:
[----:B------:R-:W-:Y:S02]  /*10550*/  ULDC UR4, c[0x0][0xd14] ;  /* 0x0003450000047ab9 */ /* 0x000fe40000000800 */
[----:B-1----:R-:W-:-:S13]  /*10560*/  ISETP.GE.AND P0, PT, R35, UR4, PT ;  /* 0x0000000423007c0c */ /* 0x002fda000bf06270 */
[----:B------:R-:W-:Y:S05]  /*10570*/  @!P0 BRA `(.L_x_8309) ;  /* 0xffffff0800a88947 */ /* 0x000fea000383ffff */
[----:B------:R-:W-:Y:S05]  /*10580*/  BRA `(.L_x_8174) ;  /* 0x0000005400f07947 */ /* 0x000fea0003800000 */
.L_x_8172:
[----:B------:R-:W-:-:S08]  /*10590*/  NOP ;  /* 0x0000000000007918 */ /* 0x000fd00000000000 */
[----:B0-----:R-:W0:-:S00]  /*105a0*/  USETMAXREG.DEALLOC.CTAPOOL 0x18 ;  /* 0x00000018000079c8 */ /* 0x001e0000080e0500 */
        /* <DEDUP_REMOVED lines=59> */
.L_x_8314:
        /* <DEDUP_REMOVED lines=16> */
.L_x_8313:
[----:B------:R-:W-:Y:S05]  /*10a60*/  BSYNC B0 ;  /* 0x0000000000007941 */ /* 0x000fea0003800000 */
.L_x_8312:
        /* <DEDUP_REMOVED lines=26> */
.L_x_8310:
        /* <DEDUP_REMOVED lines=16> */
.L_x_8315:
        /* <DEDUP_REMOVED lines=25> */
.L_x_8311:
[----:B------:R-:W-:Y:S01]  /*10ea0*/  IMAD.MOV.U32 R17, RZ, RZ, RZ ;  /* 0x000000ffff117224 */ /* 0x000fe200078e00ff */
[----:B------:R-:W-:Y:S01]  /*10eb0*/  MOV R16, UR6 ;  /* 0x0000000600107c02 */ /* 0x000fe20008000f00 */
[----:B------:R-:W-:-:S07]  /*10ec0*/  IMAD.MOV.U32 R18, RZ, RZ, RZ ;  /* 0x000000ffff127224 */ /* 0x000fce00078e00ff */
.L_x_8316:
        /* <DEDUP_REMOVED lines=15> */
[----:B------:R0:W-:Y:S01]  /*10fc0*/  STL [R1+0x4], RZ ;  /* 0x000004ff01007387 */ /* 0x0001e20000100800 */
[----:B------:R-:W-:Y:S01]  /*10fd0*/  ULDC.64 UR48, c[0x0][0x198] ;  /* 0x0000660000307ab9 */ /* 0x000fe20000000a00 */
[----:B------:R-:W-:Y:S01]  /*10fe0*/  ULDC UR51, c[0x0][0xc] ;  /* 0x0000030000337ab9 */ /* 0x000fe20000000800 */
[----:B------:R-:W-:Y:S01]  /*10ff0*/  UMOV UR50, URZ ;  /* 0x0000003f00327c82 */ /* 0x000fe20008000000 */
[----:B------:R0:W-:Y:S04]  /*11000*/  STL [R1+0xc], R0 ;  /* 0x00000c0001007387 */ /* 0x0001e80000100800 */
[----:B------:R0:W-:Y:S04]  /*11010*/  STL [R1], RZ ;  /* 0x000000ff01007387 */ /* 0x0001e80000100800 */
[----:B------:R0:W-:Y:S02]  /*11020*/  STL [R1+0x8], R0 ;  /* 0x0000080001007387 */ /* 0x0001e40000100800 */
.L_x_8399:
[----:B-1-3--:R-:W1:Y:S02]  /*11030*/  LDC.64 R2, c[0x0][0xd60] ;  /* 0x00035800ff027b82 */ /* 0x00ae640000000a00 */
[----:B-1----:R-:W-:-:S05]  /*11040*/  IMAD.WIDE R2, R19, 0x4, R2 ;  /* 0x0000000413027825 */ /* 0x002fca00078e0202 */
[----:B--2---:R-:W0:Y:S01]  /*11050*/  LDG.E R11, desc[UR60][R2.64] ;  /* 0x0000003c020b7981 */ /* 0x004e22000c1e1900 */
[----:B------:R-:W-:Y:S05]  /*11060*/  YIELD ;  /* 0x0000000000007946 */ /* 0x000fea0003800000 */
[----:B------:R-:W-:Y:S01]  /*11070*/  ULDC.64 UR4, c[0x0][0xb20] ;  /* 0x0002c80000047ab9 */ /* 0x000fe20000000a00 */
        /* <DEDUP_REMOVED lines=42> */
[----:B-1----:R-:W-:-:S06]  /*11320*/  IMAD.U32 R0, RZ, RZ, UR4 ;  /* 0x00000004ff007e24 */ /* 0x002fcc000f8e00ff */
[----:B------:R0:W5:Y:S01]  /*11330*/  @P1 LDG.E R0, desc[UR60][R8.64] ;  /* 0x0000003c08001981 */ /* 0x000162000c1e1900 */
[----:B------:R-:W-:Y:S01]  /*11340*/  ISETP.NE.U32.AND P0, PT, RZ, UR6, PT ;  /* 0x00000006ff007c0c */ /* 0x000fe2000bf05070 */
[----:B------:R-:W-:Y:S02]  /*11350*/  ULDC UR4, c[0x0][0x338] ;  /* 0x0000ce0000047ab9 */ /* 0x000fe40000000800 */
[----:B------:R-:W-:Y:S01]  /*11360*/  IMAD.U32 R6, RZ, RZ, UR4 ;  /* 0x00000004ff067e24 */ /* 0x000fe2000f8e00ff */
[----:B------:R-:W-:Y:S01]  /*11370*/  ISETP.NE.AND.EX P0, PT, RZ, UR7, PT, P0 ;  /* 0x00000007ff007c0c */ /* 0x000fe2000bf05300 */
[----:B------:R-:W-:-:S12]  /*11380*/  @P1 BRA `(.L_x_8318) ;  /* 0x0000000000101947 */ /* 0x000fd80003800000 */
[----:B------:R-:W-:Y:S05]  /*11390*/  @!P2 BRA `(.L_x_8318) ;  /* 0x00000000000ca947 */ /* 0x000fea0003800000 */
[----:B-----5:R-:W2:Y:S04]  /*113a0*/  LDG.E R0, desc[UR60][R2.64] ;  /* 0x0000003c02007981 */ /* 0x020ea8000c1e1900 */
[----:B0-----:R-:W2:Y:S02]  /*113b0*/  LDG.E R2, desc[UR60][R2.64+0x4] ;  /* 0x0000043c02027981 */ /* 0x001ea4000c1e1900 */
[----:B--2---:R-:W-:-:S07]  /*113c0*/  IMAD.IADD R0, R2, 0x1, -R0 ;  /* 0x0000000102007824 */ /* 0x004fce00078e0a00 */
.L_x_8318:
[----:B0-----:R-:W2:Y:S04]  /*113d0*/  @P0 LDG.E R2, desc[UR60][R4.64] ;  /* 0x0000003c04020981 */ /* 0x001ea8000c1e1900 */
[----:B------:R-:W2:Y:S01]  /*113e0*/  @P0 LDG.E R3, desc[UR60][R4.64+0x4] ;  /* 0x0000043c04030981 */ /* 0x000ea2000c1e1900 */
[----:B-----5:R-:W-:Y:S01]  /*113f0*/  IADD3 R0, -R7, R0, RZ ;  /* 0x0000000007007210 */ /* 0x020fe20007ffe1ff */
        /* <DEDUP_REMOVED lines=14> */
[----:B------:R-:W-:-:S05]  /*114e0*/  SHF.R.U32.HI R2, RZ, 0x6, R9 ;  /* 0x00000006ff027819 */ /* 0x000fca0000011609 */
[----:B------:R-:W-:Y:S02]  /*114f0*/  IMAD.MOV.U32 R0, RZ, RZ, R2 ;  /* 0x000000ffff007224 */ /* 0x000fe400078e0002 */
[----:B------:R-:W-:-:S04]  /*11500*/  @P1 VIADD R3, R6, 0x5f ;  /* 0x0000005f06031836 */ /* 0x000fc80000000000 */
[----:B------:R-:W-:-:S05]  /*11510*/  @P1 IMAD.HI R3, R3, 0x2aaaaaab, RZ ;  /* 0x2aaaaaab03031827 */ /* 0x000fca00078e02ff */
[----:B------:R-:W-:-:S04]  /*11520*/  @P1 SHF.R.U32.HI R6, RZ, 0x1f, R3 ;  /* 0x0000001fff061819 */ /* 0x000fc80000011603 */
[----:B------:R-:W-:Y:S02]  /*11530*/  @P1 LEA.HI.SX32 R0, R3, R6, 0x1c ;  /* 0x0000000603001211 */ /* 0x000fe400078fe2ff */
[----:B------:R-:W-:-:S06]  /*11540*/  MOV R6, RZ ;  /* 0x000000ff00067202 */ /* 0x000fcc0000000f00 */
        /* <DEDUP_REMOVED lines=17> */
.L_x_8445:
[----:B------:R-:W-:-:S03]  /*11660*/  UMOV UR4, 0xffffffff ;  /* 0xffffffff00047882 */ /* 0x000fc60000000000 */
[----:B------:R-:W-:Y:S05]  /*11670*/  BRA.DIV UR4, `(.L_x_8322) ;  /* 0x0000005204347947 */ /* 0x000fea000b800000 */
[----:B------:R-:W-:-:S13]  /*11680*/  ELECT P6, URZ, PT ;  /* 0x00000000003f782f */ /* 0x000fda00038c0000 */
.L_x_8448:
[----:B------:R-:W0:Y:S01]  /*11690*/  S2R R5, SR_CgaCtaId ;  /* 0x0000000000057919 */ /* 0x000e220000008800 */
[----:B------:R-:W-:Y:S01]  /*116a0*/  UIADD3 UR4, UR50, 0x1, URZ ;  /* 0x0000000132047890 */ /* 0x000fe2000fffe03f */
[----:B------:R-:W-:-:S03]  /*116b0*/  MOV R7, 0x400 ;  /* 0x0000040000077802 */ /* 0x000fc60000000f00 */
[----:B------:R-:W-:-:S04]  /*116c0*/  ULEA.HI UR5, UR4, UR4, URZ, 0x1 ;  /* 0x0000000404057291 */ /* 0x000fc8000f8f083f */
[----:B------:R-:W-:-:S04]  /*116d0*/  ULOP3.LUT UR5, UR5, 0xfffffffe, URZ, 0xc0, !UPT ;  /* 0xfffffffe05057892 */ /* 0x000fc8000f8ec03f */
[----:B------:R-:W-:Y:S01]  /*116e0*/  UIADD3 UR5, UR4, -UR5, URZ ;  /* 0x8000000504057290 */ /* 0x000fe2000fffe03f */
[----:B0-----:R-:W-:-:S05]  /*116f0*/  LEA R5, R5, R7, 0x18 ;  /* 0x0000000705057211 */ /* 0x001fca00078ec0ff */
[----:B------:R-:W-:-:S05]  /*11700*/  IMAD.U32 R7, RZ, RZ, UR5 ;  /* 0x00000005ff077e24 */ /* 0x000fca000f8e00ff */
[----:B------:R-:W-:-:S04]  /*11710*/  SHF.L.U32 R7, R7, 0x1f, RZ ;  /* 0x0000001f07077819 */ /* 0x000fc800000006ff */
[----:B------:R-:W0:Y:S02]  /*11720*/  SYNCS.PHASECHK.TRANS64.TRYWAIT P0, [R5+URZ+0x32420], R7 ;  /* 0x03242007050075a7 */ /* 0x000e24000800017f */
[----:B0-----:R-:W-:Y:S05]  /*11730*/  @!P0 BRA `(.L_x_8323) ;  /* 0x0000005000248947 */ /* 0x001fea0003800000 */
.L_x_8449:
        /* <DEDUP_REMOVED lines=8> */
.L_x_8450:
        /* <DEDUP_REMOVED lines=11> */
.L_x_8327:
        /* <DEDUP_REMOVED lines=19> */
.L_x_8451:
        /* <DEDUP_REMOVED lines=8> */
.L_x_8329:
        /* <DEDUP_REMOVED lines=31> */
.L_x_8325:
[----:B------:R-:W-:Y:S05]  /*11c10*/  BSYNC B1 ;  /* 0x0000000000017941 */ /* 0x000fea0003800000 */
.L_x_8324:
        /* <DEDUP_REMOVED lines=13> */
[C---:B-----5:R-:W-:Y:S02]  /*11cf0*/  IMAD R6, R0.reuse, 0x60, R6 ;  /* 0x0000006000067824 */ /* 0x060fe400078e0206 */
[----:B------:R-:W-:Y:S02]  /*11d00*/  VIADD R0, R0, 0xffffffff ;  /* 0xffffffff00007836 */ /* 0x000fe40000000000 */
[----:B------:R-:W-:-:S07]  /*11d10*/  VIADD R6, R6, 0xffffff40 ;  /* 0xffffff4006067836 */ /* 0x000fce0000000000 */
.L_x_8336:
[----:B------:R-:W-:Y:S05]  /*11d20*/  YIELD ;  /* 0x0000000000007946 */ /* 0x000fea0003800000 */
[----:B------:R-:W-:Y:S04]  /*11d30*/  BSSY B1, `(.L_x_8330) ;  /* 0x000004b000017945 */ /* 0x000fe80003800000 */
[----:B-1----:R-:W-:Y:S05]  /*11d40*/  @!P6 BRA `(.L_x_8331) ;  /* 0x000000040024e947 */ /* 0x002fea0003800000 */
[----:B------:R-:W2:Y:S04]  /*11d50*/  LDL R7, [R1+0x4] ;  /* 0x0000040001077983 */ /* 0x000ea80000100800 */
[----:B------:R-:W3:Y:S01]  /*11d60*/  LDL R8, [R1+0xc] ;  /* 0x00000c0001087983 */ /* 0x000ee20000100800 */
[----:B--2---:R-:W-:Y:S02]  /*11d70*/  LEA R7, R7, R5, 0x3 ;  /* 0x0000000507077211 */ /* 0x004fe400078e18ff */
[----:B---3--:R-:W-:-:S04]  /*11d80*/  SHF.L.U32 R8, R8, 0x1f, RZ ;  /* 0x0000001f08087819 */ /* 0x008fc800000006ff */
[----:B------:R-:W0:Y:S02]  /*11d90*/  SYNCS.PHASECHK.TRANS64.TRYWAIT P0, [R7+URZ+0x324a0], R8 ;  /* 0x0324a008070075a7 */ /* 0x000e24000800017f */
[----:B0-----:R-:W-:Y:S05]  /*11da0*/  @!P0 BRA `(.L_x_8332) ;  /* 0x0000004800c48947 */ /* 0x001fea0003800000 */
.L_x_8452:
        /* <DEDUP_REMOVED lines=11> */
.L_x_8333:
        /* <DEDUP_REMOVED lines=17> */
.L_x_8453:
        /* <DEDUP_REMOVED lines=8> */
.L_x_8335:
        /* <DEDUP_REMOVED lines=31> */
.L_x_8331:
[----:B------:R-:W-:Y:S05]  /*121e0*/  BSYNC B1 ;  /* 0x0000000000017941 */ /* 0x000fea0003800000 */
.L_x_8330:
        /* <DEDUP_REMOVED lines=13> */
.L_x_8320:
[----:B------:R-:W-:Y:S05]  /*122c0*/  BSYNC B0 ;  /* 0x0000000000007941 */ /* 0x000fea0003800000 */
.L_x_8319:
[----:B-1----:R-:W2:Y:S01]  /*122d0*/  LDL R7, [R1+0x2c] ;  /* 0x00002c0001077983 */ /* 0x002ea20000100800 */
        /* <DEDUP_REMOVED lines=11> */
[----:B0-----:R-:W0:Y:S01]  /*12390*/  LDC.64 R2, c[0x0][0xd38] ;  /* 0x00034e00ff027b82 */ /* 0x001e220000000a00 */
[----:B------:R-:W1:Y:S08]  /*123a0*/  FLO.U32 R0, UR4 ;  /* 0x0000000400007d00 */ /* 0x000e7000080e0000 */
[----:B------:R-:W0:Y:S01]  /*123b0*/  POPC R5, UR4 ;  /* 0x0000000400057d09 */ /* 0x000e220008000000 */
        /* <DEDUP_REMOVED lines=8> */
.L_x_8338:
[----:B------:R-:W0:Y:S01]  /*12440*/  S2R R0, SR_CgaCtaId ;  /* 0x0000000000007919 */ /* 0x000e220000008800 */
[----:B------:R-:W-:-:S04]  /*12450*/  MOV R2, 0x400 ;  /* 0x0000040000027802 */ /* 0x000fc80000000f00 */
[----:B0-----:R-:W-:-:S04]  /*12460*/  LEA R3, R0, R2, 0x18 ;  /* 0x0000000200037211 */ /* 0x001fc800078ec0ff */
[----:B------:R-:W-:Y:S01]  /*12470*/  IADD3 R0, R3, 0x1c400, RZ ;  /* 0x0001c40003007810 */ /* 0x000fe20007ffe0ff */
[----:B------:R0:W-:Y:S03]  /*12480*/  STL [R1+0x18], R3 ;  /* 0x0000180301007387 */ /* 0x0001e60000100800 */
        /* <DEDUP_REMOVED lines=10> */
[----:B-----5:R-:W-:Y:S02]  /*12530*/  IMAD.U32 R6, RZ, RZ, UR8 ;  /* 0x00000008ff067e24 */ /* 0x020fe4000f8e00ff */
[----:B------:R-:W-:-:S02]  /*12540*/  IMAD.U32 R7, RZ, RZ, UR9 ;  /* 0x00000009ff077e24 */ /* 0x000fc4000f8e00ff */
[----:B------:R-:W-:Y:S02]  /*12550*/  IMAD.U32 R10, RZ, RZ, UR4 ;  /* 0x00000004ff0a7e24 */ /* 0x000fe4000f8e00ff */
[----:B------:R-:W-:Y:S02]  /*12560*/  IMAD.MOV.U32 R8, RZ, RZ, 0x70 ;  /* 0x00000070ff087424 */ /* 0x000fe400078e00ff */
[----:B------:R-:W-:Y:S02]  /*12570*/  IMAD.MOV.U32 R12, RZ, RZ, 0x1 ;  /* 0x00000001ff0c7424 */ /* 0x000fe400078e00ff */
[----:B------:R-:W-:-:S07]  /*12580*/  IMAD.MOV.U32 R13, RZ, RZ, RZ ;  /* 0x000000ffff0d7224 */ /* 0x000fce00078e00ff */
[----:B------:R-:W-:-:S07]  /*12590*/  LEPC R20, `(.L_x_8340) ;  /* 0x000000001014794e */ /* 0x000fce0000000000 */
[----:B0-----:R-:W-:Y:S05]  /*125a0*/  CALL.ABS.NOINC R2 ;  /* 0x0000000002007343 */ /* 0x001fea0003c00000 */
.L_x_8340:
        /* <DEDUP_REMOVED lines=11> */
[----:B-----5:R-:W-:Y:S01]  /*12660*/  IMAD.U32 R6, RZ, RZ, UR8 ;  /* 0x00000008ff067e24 */ /* 0x020fe2000f8e00ff */
        /* <DEDUP_REMOVED lines=8> */
.L_x_8342:
        /* <DEDUP_REMOVED lines=16> */
.L_x_8341:
[----:B------:R-:W2:Y:S01]  /*127f0*/  LDL.LU R2, [R1+0x24] ;  /* 0x0000240001027983 */ /* 0x000ea20000300800 */
[----:B------:R-:W-:-:S03]  /*12800*/  ULDC.64 UR4, c[0x0][0xaf0] ;  /* 0x0002bc0000047ab9 */ /* 0x000fc60000000a00 */
[----:B------:R-:W3:Y:S04]  /*12810*/  LDL.LU R0, [R1+0x28] ;  /* 0x0000280001007983 */ /* 0x000ee80000300800 */
[----:B------:R-:W4:Y:S04]  /*12820*/  LDL.LU R4, [R1+0x34] ;  /* 0x0000340001047983 */ /* 0x000f280000300800 */
[----:B-----5:R-:W4:Y:S01]  /*12830*/  LDL.LU R6, [R1+0x1c] ;  /* 0x00001c0001067983 */ /* 0x020f220000300800 */
        /* <DEDUP_REMOVED lines=20> */
[----:B-1----:R-:W1:Y:S01]  /*12980*/  @P0 LDC R2, c[0x0][0x430] ;  /* 0x00010c00ff020b82 */ /* 0x002e620000000800 */
[----:B0-----:R-:W-:-:S05]  /*12990*/  @P0 IMAD.HI.U32 R3, R18, R5, RZ ;  /* 0x0000000512030227 */ /* 0x001fca00078e00ff */
[----:B-1----:R-:W-:Y:S02]  /*129a0*/  @P0 SHF.R.U32.HI R4, RZ, R2, R3 ;  /* 0x00000002ff040219 */ /* 0x002fe40000011603 */
[----:B------:R-:W-:-:S04]  /*129b0*/  ISETP.NE.U32.AND P0, PT, RZ, UR4, PT ;  /* 0x00000004ff007c0c */ /* 0x000fc8000bf05070 */
[----:B------:R-:W-:-:S04]  /*129c0*/  ISETP.NE.AND.EX P0, PT, RZ, UR5, PT, P0 ;  /* 0x00000005ff007c0c */ /* 0x000fc8000bf05300 */
[----:B------:R-:W-:-:S09]  /*129d0*/  SEL R2, R6, RZ, !P0 ;  /* 0x000000ff06027207 */ /* 0x000fd20004000000 */
.L_x_8343:
        /* <DEDUP_REMOVED lines=17> */
.L_x_8456:
[----:B------:R-:W2:Y:S01]  /*12af0*/  LDL R3, [R1+0x20] ;  /* 0x0000200001037983 */ /* 0x000ea20000100800 */
[----:B------:R-:W-:Y:S01]  /*12b00*/  UMOV UR4, 0xffffffff ;  /* 0xffffffff00047882 */ /* 0x000fe20000000000 */
[----:B------:R-:W-:Y:S01]  /*12b10*/  SHF.R.S32.HI R8, RZ, 0x1f, R0 ;  /* 0x0000001fff087819 */ /* 0x000fe20000011400 */
[----:B--2---:R-:W-:Y:S01]  /*12b20*/  VIADD R3, R3, 0xffffffff ;  /* 0xffffffff03037836 */ /* 0x004fe20000000000 */
[----:B------:R-:W-:Y:S06]  /*12b30*/  BRA.DIV UR4, `(.L_x_8345) ;  /* 0x0000003e04bc7947 */ /* 0x000fec000b800000 */
[----:B------:R-:W-:-:S13]  /*12b40*/  ELECT P6, URZ, PT ;  /* 0x00000000003f782f */ /* 0x000fda00038c0000 */
.L_x_8459:
        /* <DEDUP_REMOVED lines=24> */
.L_x_8347:
        /* <DEDUP_REMOVED lines=9> */
.L_x_8460:
        /* <DEDUP_REMOVED lines=11> */
.L_x_8349:
        /* <DEDUP_REMOVED lines=23> */
.L_x_8346:
        /* <DEDUP_REMOVED lines=55> */
.L_x_8351:
[----:B------:R-:W-:Y:S05]  /*132f0*/  BSYNC B0 ;  /* 0x0000000000007941 */ /* 0x000fea0003800000 */
.L_x_8350:
        /* <DEDUP_REMOVED lines=8> */
.L_x_8461:
        /* <DEDUP_REMOVED lines=13> */
.L_x_8462:
        /* <DEDUP_REMOVED lines=11> */
.L_x_8356:
        /* <DEDUP_REMOVED lines=38> */
.L_x_8354:
[----:B------:R-:W-:Y:S05]  /*13760*/  BSYNC B0 ;  /* 0x0000000000007941 */ /* 0x000fea0003800000 */
.L_x_8353:
        /* <DEDUP_REMOVED lines=46> */
.L_x_8363:
[----:B------:R-:W2:Y:S01]  /*13a50*/  S2R R7, SR_CgaCtaId ;  /* 0x0000000000077919 */ /* 0x000ea20000008800 */
[----:B------:R-:W-:-:S04]  /*13a60*/  MOV R2, 0x400 ;  /* 0x0000040000027802 */ /* 0x000fc80000000f00 */
[----:B--2---:R-:W-:Y:S02]  /*13a70*/  LEA R2, R7, R2, 0x18 ;  /* 0x0000000207027211 */ /* 0x004fe400078ec0ff */
[----:B------:R-:W-:-:S03]  /*13a80*/  SHF.L.U32 R7, R12, 0x1f, RZ ;  /* 0x0000001f0c077819 */ /* 0x000fc600000006ff */
[----:B------:R-:W-:-:S04]  /*13a90*/  IMAD R2, R13, 0x8, R2 ;  /* 0x000000080d027824 */ /* 0x000fc800078e0202 */
[----:B------:R-:W2:Y:S02]  /*13aa0*/  SYNCS.PHASECHK.TRANS64.TRYWAIT P0, [R2+URZ+0x32440], R7 ;  /* 0x03244007020075a7 */ /* 0x000ea4000800017f */
[----:B--2---:R-:W-:Y:S05]  /*13ab0*/  @!P0 BRA `(.L_x_8364) ;  /* 0x0000003000448947 */ /* 0x004fea0003800000 */
.L_x_8463:
[----:B------:R-:W3:Y:S02]  /*13ac0*/  S2R R10, SR_TID.X ;  /* 0x00000000000a7919 */ /* 0x000ee40000002100 */
[----:B---3--:R-:W-:-:S04]  /*13ad0*/  LOP3.LUT R10, R10, 0x7f, RZ, 0xc0, !PT ;  /* 0x0000007f0a0a7812 */ /* 0x008fc800078ec0ff */
[----:B------:R-:W-:-:S13]  /*13ae0*/  ISETP.NE.AND P1, PT, R10, RZ, PT ;  /* 0x000000ff0a00720c */ /* 0x000fda0003f25270 */
[----:B------:R-:W-:Y:S05]  /*13af0*/  @P1 BRA `(.L_x_8365) ;  /* 0x00000000001c1947 */ /* 0x000fea0003800000 */
[----:B------:R-:W3:Y:S02]  /*13b00*/  S2R R10, SR_TID.X ;  /* 0x00000000000a7919 */ /* 0x000ee40000002100 */
[----:B---3--:R-:W-:-:S04]  /*13b10*/  LOP3.LUT R10, R10, 0x1f, RZ, 0xc0, !PT ;  /* 0x0000001f0a0a7812 */ /* 0x008fc800078ec0ff */
[----:B------:R-:W-:Y:S02]  /*13b20*/  ISETP.NE.AND P0, PT, R10, RZ, PT ;  /* 0x000000ff0a00720c */ /* 0x000fe40003f05270 */
[----:B------:R-:W-:-:S04]  /*13b30*/  MOV R10, 0x3000 ;  /* 0x00003000000a7802 */ /* 0x000fc80000000f00 */
[----:B------:R3:W-:Y:S07]  /*13b40*/  SYNCS.ARRIVE.TRANS64 RZ, [R2+URZ+0x32430], R10 ;  /* 0x0324300a02ff79a7 */ /* 0x0007ee000800003f */
[----:B------:R-:W-:Y:S05]  /*13b50*/  @!P0 BRA `(.L_x_8365) ;  /* 0x0000000000048947 */ /* 0x000fea0003800000 */
[----:B------:R-:W-:Y:S01]  /*13b60*/  BPT.TRAP 0x1 ;  /* 0x000000040000795c */ /* 0x000fe20000300000 */
.L_x_8365:
        /* <DEDUP_REMOVED lines=22> */
.L_x_8464:
        /* <DEDUP_REMOVED lines=8> */
.L_x_8367:
        /* <DEDUP_REMOVED lines=34> */
.L_x_8362:
[----:B------:R-:W-:Y:S05]  /*13f70*/  BSYNC B2 ;  /* 0x0000000000027941 */ /* 0x000fea0003800000 */
.L_x_8361:
[----:B------:R-:W2:Y:S02]  /*13f80*/  LDL.LU R2, [R1+0x20] ;  /* 0x0000200001027983 */ /* 0x000ea40000300800 */
[----:B--2---:R-:W-:-:S07]  /*13f90*/  VIADD R5, R2, 0xfffffffd ;  /* 0xfffffffd02057836 */ /* 0x004fce0000000000 */
.L_x_8360:
[----:B------:R-:W-:Y:S05]  /*13fa0*/  BSYNC B1 ;  /* 0x0000000000017941 */ /* 0x000fea0003800000 */
.L_x_8359:
[----:B------:R-:W-:-:S05]  /*13fb0*/  IMAD.MOV R2, RZ, RZ, -R9 ;  /* 0x000000ffff027224 */ /* 0x000fca00078e0a09 */
[----:B------:R-:W-:-:S13]  /*13fc0*/  ISETP.NE.AND P0, PT, R3, R2, PT ;  /* 0x000000020300720c */ /* 0x000fda0003f05270 */
[----:B------:R-:W-:Y:S05]  /*13fd0*/  @!P0 BRA `(.L_x_8358) ;  /* 0x0000000c008c8947 */ /* 0x000fea0003800000 */
.L_x_8382:
        /* <DEDUP_REMOVED lines=10> */
[----:B------:R-:W-:Y:S02]  /*14080*/  ISETP.NE.U32.AND P0, PT, RZ, UR38, PT ;  /* 0x00000026ff007c0c */ /* 0x000fe4000bf05070 */
[----:B------:R-:W-:Y:S02]  /*14090*/  MOV R11, R5 ;  /* 0x00000005000b7202 */ /* 0x000fe40000000f00 */
[----:B------:R-:W-:-:S13]  /*140a0*/  ISETP.NE.AND.EX P0, PT, RZ, UR39, PT, P0 ;  /* 0x00000027ff007c0c */ /* 0x000fda000bf05300 */
[----:B------:R-:W-:Y:S05]  /*140b0*/  @!P0 BRA `(.L_x_8370) ;  /* 0x0000000000408947 */ /* 0x000fea0003800000 */
[----:B------:R-:W2:Y:S02]  /*140c0*/  LDC R6, c[0x0][0x41c] ;  /* 0x00010700ff067b82 */ /* 0x000ea40000000800 */
        /* <DEDUP_REMOVED lines=15> */
.L_x_8370:
[----:B------:R-:W3:Y:S01]  /*141c0*/  S2R R3, SR_CgaCtaId ;  /* 0x0000000000037919 */ /* 0x000ee20000008800 */
[----:B------:R-:W-:Y:S02]  /*141d0*/  MOV R2, 0x400 ;  /* 0x0000040000027802 */ /* 0x000fe40000000f00 */
[----:B--2---:R-:W-:Y:S02]  /*141e0*/  SHF.L.U32 R7, R10, 0x1f, RZ ;  /* 0x0000001f0a077819 */ /* 0x004fe400000006ff */
[----:B---3--:R-:W-:-:S05]  /*141f0*/  LEA R2, R3, R2, 0x18 ;  /* 0x0000000203027211 */ /* 0x008fca00078ec0ff */
[----:B------:R-:W-:-:S04]  /*14200*/  IMAD R3, R9, 0x8, R2 ;  /* 0x0000000809037824 */ /* 0x000fc800078e0202 */
[----:B------:R-:W2:Y:S02]  /*14210*/  SYNCS.PHASECHK.TRANS64.TRYWAIT P0, [R3+URZ+0x32440], R7 ;  /* 0x03244007030075a7 */ /* 0x000ea4000800017f */
[----:B--2---:R-:W-:Y:S05]  /*14220*/  @!P0 BRA `(.L_x_8371) ;  /* 0x0000002800908947 */ /* 0x004fea0003800000 */
.L_x_8465:
        /* <DEDUP_REMOVED lines=11> */
.L_x_8372:
        /* <DEDUP_REMOVED lines=21> */
.L_x_8466:
        /* <DEDUP_REMOVED lines=8> */
.L_x_8374:
        /* <DEDUP_REMOVED lines=33> */
.L_x_8369:
[----:B------:R-:W-:Y:S05]  /*146c0*/  BSYNC B1 ;  /* 0x0000000000017941 */ /* 0x000fea0003800000 */
.L_x_8368:
        /* <DEDUP_REMOVED lines=13> */
[----:B------:R-:W3:Y:S02]  /*147a0*/  LDC R6, c[0x0][0x41c] ;  /* 0x00010700ff067b82 */ /* 0x000ee40000000800 */
        /* <DEDUP_REMOVED lines=15> */
.L_x_8377:
[----:B------:R-:W4:Y:S01]  /*148a0*/  S2R R3, SR_CgaCtaId ;  /* 0x0000000000037919 */ /* 0x000f220000008800 */
[----:B------:R-:W-:Y:S02]  /*148b0*/  MOV R2, 0x400 ;  /* 0x0000040000027802 */ /* 0x000fe40000000f00 */
[----:B---3--:R-:W-:Y:S02]  /*148c0*/  SHF.L.U32 R7, R10, 0x1f, RZ ;  /* 0x0000001f0a077819 */ /* 0x008fe400000006ff */
[----:B----4-:R-:W-:-:S05]  /*148d0*/  LEA R2, R3, R2, 0x18 ;  /* 0x0000000203027211 */ /* 0x010fca00078ec0ff */
[----:B------:R-:W-:-:S04]  /*148e0*/  IMAD R3, R11, 0x8, R2 ;  /* 0x000000080b037824 */ /* 0x000fc800078e0202 */
[----:B------:R-:W3:Y:S02]  /*148f0*/  SYNCS.PHASECHK.TRANS64.TRYWAIT P0, [R3+URZ+0x32440], R7 ;  /* 0x03244007030075a7 */ /* 0x000ee4000800017f */
[----:B---3--:R-:W-:Y:S05]  /*14900*/  @!P0 BRA `(.L_x_8378) ;  /* 0x0000002400008947 */ /* 0x008fea0003800000 */
.L_x_8467:
        /* <DEDUP_REMOVED lines=11> */
.L_x_8379:
        /* <DEDUP_REMOVED lines=22> */
.L_x_8468:
        /* <DEDUP_REMOVED lines=8> */
.L_x_8381:
        /* <DEDUP_REMOVED lines=34> */
.L_x_8376:
[----:B------:R-:W-:Y:S05]  /*14dc0*/  BSYNC B1 ;  /* 0x0000000000017941 */ /* 0x000fea0003800000 */
.L_x_8375:
[C---:B------:R-:W-:Y:S02]  /*14dd0*/  ISETP.GT.AND P0, PT, R5.reuse, 0x1, PT ;  /* 0x000000010500780c */ /* 0x040fe40003f04270 */
[----:B------:R-:W-:-:S05]  /*14de0*/  IADD3 R2, R5, -0x2, RZ ;  /* 0xfffffffe05027810 */ /* 0x000fca0007ffe0ff */
[----:B------:R-:W-:-:S06]  /*14df0*/  IMAD.MOV.U32 R5, RZ, RZ, R2 ;  /* 0x000000ffff057224 */ /* 0x000fcc00078e0002 */
[----:B------:R-:W-:Y:S05]  /*14e00*/  @P0 BRA `(.L_x_8382) ;  /* 0xfffffff000740947 */ /* 0x000fea000383ffff */
.L_x_8358:
[----:B------:R-:W-:Y:S05]  /*14e10*/  BSYNC B0 ;  /* 0x0000000000007941 */ /* 0x000fea0003800000 */
.L_x_8357:
        /* <DEDUP_REMOVED lines=23> */
.L_x_8384:
[----:B------:R-:W-:Y:S05]  /*14f90*/  BSYNC B0 ;  /* 0x0000000000007941 */ /* 0x000fea0003800000 */
.L_x_8383:
[----:B---3--:R-:W3:Y:S02]  /*14fa0*/  LDL.LU R2, [R1+0x8] ;  /* 0x0000080001027983 */ /* 0x008ee40000300800 */
[----:B---3--:R-:W-:-:S05]  /*14fb0*/  LOP3.LUT R2, R2, R0, RZ, 0x3c, !PT ;  /* 0x0000000002027212 */ /* 0x008fca00078e3cff */
[----:B------:R3:W-:Y:S02]  /*14fc0*/  STL [R1+0x8], R2 ;  /* 0x0000080201007387 */ /* 0x0007e40000100800 */
.L_x_8339:
[----:B------:R-:W-:Y:S05]  /*14fd0*/  BSYNC B6 ;  /* 0x0000000000067941 */ /* 0x000fea0003800000 */
.L_x_8337:
[----:B------:R-:W-:-:S03]  /*14fe0*/  UMOV UR4, 0xffffffff ;  /* 0xffffffff00047882 */ /* 0x000fc60000000000 */
[----:B------:R-:W-:Y:S05]  /*14ff0*/  BRA.DIV UR4, `(.L_x_8385) ;  /* 0x0000001e046c7947 */ /* 0x000fea000b800000 */
[----:B0-----:R0:W4:Y:S04]  /*15000*/  SHFL.IDX PT, R4, R16, RZ, 0x1f ;  /* 0x00001fff10047589 */ /* 0x00112800000e0000 */
[----:B------:R0:W0:Y:S02]  /*15010*/  SHFL.IDX PT, R5, R16, 0x1, 0x1f ;  /* 0x00201f0010057f89 */ /* 0x00002400000e0000 */
.L_x_8472:
[----:B------:R-:W1:Y:S01]  /*15020*/  S2R R0, SR_TID.X ;  /* 0x0000000000007919 */ /* 0x000e620000002100 */
[----:B------:R-:W-:Y:S01]  /*15030*/  ULDC UR4, c[0x0][0xd14] ;  /* 0x0003450000047ab9 */ /* 0x000fe20000000800 */
[----:B------:R-:W-:Y:S01]  /*15040*/  BSSY B0, `(.L_x_8386) ;  /* 0x000000b000007945 */ /* 0x000fe20003800000 */
[----:B------:R-:W-:Y:S02]  /*15050*/  MOV R17, RZ ;  /* 0x000000ff00117202 */ /* 0x000fe40000000f00 */
        /* <DEDUP_REMOVED lines=9> */
.L_x_8387:
[----:B------:R-:W-:Y:S05]  /*150f0*/  BSYNC B0 ;  /* 0x0000000000007941 */ /* 0x000fea0003800000 */
.L_x_8386:
        /* <DEDUP_REMOVED lines=9> */
[----:B-1-3--:R-:W-:Y:S02]  /*15190*/  SEL R2, R14, RZ, P1 ;  /* 0x000000ff0e027207 */ /* 0x00afe40000800000 */
        /* <DEDUP_REMOVED lines=13> */
.L_x_8480:
[----:B------:R-:W-:Y:S02]  /*15270*/  ULDC UR4, c[0x0][0xd10] ;  /* 0x0003440000047ab9 */ /* 0x000fe40000000800 */
[----:B------:R-:W-:-:S04]  /*15280*/  IMAD.U32 R16, RZ, RZ, UR4 ;  /* 0x00000004ff107e24 */ /* 0x000fc8000f8e00ff */
[----:B-1----:R-:W-:-:S04]  /*15290*/  IMAD R2, R14, R16, RZ ;  /* 0x000000100e027224 */ /* 0x002fc800078e02ff */
[----:B------:R-:W-:-:S05]  /*152a0*/  IMAD.IADD R5, R5, 0x1, R2 ;  /* 0x0000000105057824 */ /* 0x000fca00078e0202 */
[----:B----4-:R-:W-:-:S13]  /*152b0*/  ISETP.GT.AND P0, PT, R5, R4, PT ;  /* 0x000000040500720c */ /* 0x010fda0003f04270 */
[----:B------:R-:W-:Y:S05]  /*152c0*/  @P0 BRA `(.L_x_8389) ;  /* 0x0000000000b40947 */ /* 0x000fea0003800000 */
[----:B------:R-:W1:Y:S02]  /*152d0*/  LDC R0, c[0x0][0xd14] ;  /* 0x00034500ff007b82 */ /* 0x000e640000000800 */
.L_x_8394:
        /* <DEDUP_REMOVED lines=14> */
.L_x_8392:
[----:B------:R-:W-:Y:S05]  /*153c0*/  BSYNC B0 ;  /* 0x0000000000007941 */ /* 0x000fea0003800000 */
.L_x_8391:
        /* <DEDUP_REMOVED lines=23> */
.L_x_8488:
[----:B------:R-:W-:Y:S02]  /*15540*/  ULDC UR4, c[0x0][0xd10] ;  /* 0x0003440000047ab9 */ /* 0x000fe40000000800 */
[----:B------:R-:W-:-:S04]  /*15550*/  IMAD.U32 R16, RZ, RZ, UR4 ;  /* 0x00000004ff107e24 */ /* 0x000fc8000f8e00ff */
[----:B-1----:R-:W-:-:S04]  /*15560*/  IMAD R2, R14, R16, RZ ;  /* 0x000000100e027224 */ /* 0x002fc800078e02ff */
[----:B------:R-:W-:-:S05]  /*15570*/  IMAD.IADD R5, R2, 0x1, R5 ;  /* 0x0000000102057824 */ /* 0x000fca00078e0205 */
[----:B------:R-:W-:-:S13]  /*15580*/  ISETP.GT.AND P0, PT, R5, R4, PT ;  /* 0x000000040500720c */ /* 0x000fda0003f04270 */
[----:B------:R-:W-:Y:S05]  /*15590*/  @!P0 BRA `(.L_x_8394) ;  /* 0xfffffffc00508947 */ /* 0x000fea000383ffff */
.L_x_8389:
        /* <DEDUP_REMOVED lines=8> */
.L_x_8492:
[----:B------:R-:W-:Y:S01]  /*15620*/  ISETP.NE.AND P0, PT, R6, RZ, PT ;  /* 0x000000ff0600720c */ /* 0x000fe20003f05270 */
[----:B------:R-:W-:-:S12]  /*15630*/  IMAD.MOV.U32 R14, RZ, RZ, RZ ;  /* 0x000000ffff0e7224 */ /* 0x000fd800078e00ff */
[----:B------:R-:W-:Y:S05]  /*15640*/  @!P0 BRA `(.L_x_8396) ;  /* 0x0000000000108947 */ /* 0x000fea0003800000 */
[----:B------:R-:W-:Y:S01]  /*15650*/  UMOV UR4, 0xffffffff ;  /* 0xffffffff00047882 */ /* 0x000fe20000000000 */
[----:B------:R-:W-:Y:S02]  /*15660*/  IADD3 R12, R5, -0x1, RZ ;  /* 0xffffffff050c7810 */ /* 0x000fe40007ffe0ff */
[----:B------:R-:W-:Y:S05]  /*15670*/  BRA.DIV UR4, `(.L_x_8397) ;  /* 0x0000002204007947 */ /* 0x000fea000b800000 */
[----:B------:R4:W0:Y:S02]  /*15680*/  SHFL.IDX PT, R14, R3, R12, 0x1f ;  /* 0x00001f0c030e7589 */ /* 0x00082400000e0000 */
.L_x_8396:
[----:B---3--:R-:W-:Y:S01]  /*15690*/  IABS R6, R17 ;  /* 0x0000001100067213 */ /* 0x008fe20000000000 */
[----:B0-----:R-:W-:Y:S02]  /*156a0*/  IMAD R16, R14, R16, R2 ;  /* 0x000000100e107224 */ /* 0x001fe400078e0202 */
[----:B------:R-:W-:Y:S01]  /*156b0*/  IMAD.MOV.U32 R2, RZ, RZ, RZ ;  /* 0x000000ffff027224 */ /* 0x000fe200078e00ff */
[----:B------:R-:W0:Y:S01]  /*156c0*/  I2F.RP R7, R6 ;  /* 0x0000000600077306 */ /* 0x000e220000209400 */
[----:B------:R-:W-:-:S07]  /*156d0*/  IMAD.IADD R19, R5, 0x1, R19 ;  /* 0x0000000105137824 */ /* 0x000fce00078e0213 */
[----:B0-----:R-:W0:Y:S02]  /*156e0*/  MUFU.RCP R7, R7 ;  /* 0x0000000700077308 */ /* 0x001e240000001000 */
[----:B0-----:R-:W-:-:S06]  /*156f0*/  VIADD R8, R7, 0xffffffe ;  /* 0x0ffffffe07087836 */ /* 0x001fcc0000000000 */
[----:B----4-:R-:W0:Y:S02]  /*15700*/  F2I.FTZ.U32.TRUNC.NTZ R3, R8 ;  /* 0x0000000800037305 */ /* 0x010e24000021f000 */
        /* <DEDUP_REMOVED lines=23> */
.L_x_8390:
[----:B------:R-:W-:Y:S01]  /*15880*/  UMOV UR4, URZ ;  /* 0x0000003f00047c82 */ /* 0x000fe20008000000 */
[----:B------:R-:W-:Y:S01]  /*15890*/  UMOV UR5, URZ ;  /* 0x0000003f00057c82 */ /* 0x000fe20008000000 */
[----:B------:R-:W-:Y:S01]  /*158a0*/  ULDC UR6, c[0x0][0xd14] ;  /* 0x0003450000067ab9 */ /* 0x000fe20000000800 */
[----:B------:R-:W-:Y:S01]  /*158b0*/  IMAD.MOV.U32 R16, RZ, RZ, R4 ;  /* 0x000000ffff107224 */ /* 0x000fe200078e0004 */
[----:B------:R-:W-:Y:S01]  /*158c0*/  MOV R18, UR5 ;  /* 0x0000000500127c02 */ /* 0x000fe20008000f00 */
[----:B------:R-:W-:Y:S02]  /*158d0*/  IMAD.U32 R17, RZ, RZ, UR4 ;  /* 0x00000004ff117e24 */ /* 0x000fe4000f8e00ff */
[----:B------:R-:W-:-:S07]  /*158e0*/  IMAD.U32 R19, RZ, RZ, UR6 ;  /* 0x00000006ff137e24 */ /* 0x000fce000f8e00ff */
.L_x_8398:
        /* <DEDUP_REMOVED lines=12> */
.L_x_8317:
[----:B------:R-:W4:Y:S01]  /*159b0*/  S2R R3, SR_CgaCtaId ;  /* 0x0000000000037919 */ /* 0x000f220000008800 */
[----:B------:R-:W-:Y:S01]  /*159c0*/  UIADD3 UR4, UR50, 0x1, URZ ;  /* 0x0000000132047890 */ /* 0x000fe2000fffe03f */
[----:B0-----:R-:W-:-:S03]  /*159d0*/  MOV R0, 0x400 ;  /* 0x0000040000007802 */ /* 0x001fc60000000f00 */
[----:B------:R-:W-:-:S04]  /*159e0*/  ULEA.HI UR5, UR4, UR4, URZ, 0x1 ;  /* 0x0000000404057291 */ /* 0x000fc8000f8f083f */
[----:B------:R-:W-:-:S04]  /*159f0*/  ULOP3.LUT UR5, UR5, 0xfffffffe, URZ, 0xc0, !UPT ;  /* 0xfffffffe05057892 */ /* 0x000fc8000f8ec03f */
[----:B------:R-:W-:Y:S01]  /*15a00*/  UIADD3 UR5, UR4, -UR5, URZ ;  /* 0x8000000504057290 */ /* 0x000fe2000fffe03f */
[----:B----4-:R-:W-:-:S05]  /*15a10*/  LEA R0, R3, R0, 0x18 ;  /* 0x0000000003007211 */ /* 0x010fca00078ec0ff */
[----:B------:R-:W-:-:S05]  /*15a20*/  IMAD.U32 R3, RZ, RZ, UR5 ;  /* 0x00000005ff037e24 */ /* 0x000fca000f8e00ff */
[----:B------:R-:W-:-:S04]  /*15a30*/  SHF.L.U32 R3, R3, 0x1f, RZ ;  /* 0x0000001f03037819 */ /* 0x000fc800000006ff */
[----:B------:R-:W0:Y:S02]  /*15a40*/  SYNCS.PHASECHK.TRANS64.TRYWAIT P0, [R0+URZ+0x32420], R3 ;  /* 0x03242003000075a7 */ /* 0x000e24000800017f */
[----:B0-----:R-:W-:Y:S05]  /*15a50*/  @!P0 BRA `(.L_x_8400) ;  /* 0x0000001c002c8947 */ /* 0x001fea0003800000 */
.L_x_8495:
[----:B------:R-:W-:-:S03]  /*15a60*/  UMOV UR4, 0xffffffff ;  /* 0xffffffff00047882 */ /* 0x000fc60000000000 */
[----:B------:R-:W-:Y:S05]  /*15a70*/  BRA.DIV UR4, `(.L_x_8401) ;  /* 0x0000001e04387947 */ /* 0x000fea000b800000 */
[----:B---3--:R-:W3:Y:S02]  /*15a80*/  S2R R2, SR_TID.X ;  /* 0x0000000000027919 */ /* 0x008ee40000002100 */
[----:B---3--:R-:W-:-:S04]  /*15a90*/  SHF.R.U32.HI R2, RZ, 0x5, R2 ;  /* 0x00000005ff027819 */ /* 0x008fc80000011602 */
[----:B------:R-:W-:-:S05]  /*15aa0*/  LOP3.LUT R2, R2, 0x3, RZ, 0xc0, !PT ;  /* 0x0000000302027812 */ /* 0x000fca00078ec0ff */
[----:B------:R3:W4:Y:S02]  /*15ab0*/  SHFL.IDX PT, R14, R2, RZ, 0x1f ;  /* 0x00001fff020e7589 */ /* 0x00072400000e0000 */
.L_x_8498:
[----:B----4-:R-:W-:-:S13]  /*15ac0*/  ISETP.NE.AND P0, PT, R14, RZ, PT ;  /* 0x000000ff0e00720c */ /* 0x010fda0003f05270 */
[----:B------:R-:W-:Y:S05]  /*15ad0*/  @P0 BRA `(.L_x_8174) ;  /* 0x00000000009c0947 */ /* 0x000fea0003800000 */
[----:B------:R-:W-:-:S03]  /*15ae0*/  UMOV UR4, 0xffffffff ;  /* 0xffffffff00047882 */ /* 0x000fc60000000000 */
[----:B------:R-:W-:Y:S05]  /*15af0*/  BRA.DIV UR4, `(.L_x_8402) ;  /* 0x0000001e044c7947 */ /* 0x000fea000b800000 */
[----:B------:R-:W-:-:S13]  /*15b00*/  ELECT P6, URZ, PT ;  /* 0x00000000003f782f */ /* 0x000fda00038c0000 */
.L_x_8501:
[----:B------:R-:W-:Y:S05]  /*15b10*/  @!P6 BRA `(.L_x_8174) ;  /* 0x00000000008ce947 */ /* 0x000fea0003800000 */
[----:B---3--:R-:W3:Y:S02]  /*15b20*/  LDL R2, [R1+0x80] ;  /* 0x0000800001027983 */ /* 0x008ee40000100800 */
[----:B---3--:R-:W-:-:S13]  /*15b30*/  R2UR UR4, R2 ;  /* 0x00000000020472ca */ /* 0x008fda00000e0000 */
[----:B------:R-:W-:-:S06]  /*15b40*/  ULOP3.LUT UR4, UR4, 0x2, URZ, 0xfc, !UPT ;  /* 0x0000000204047892 */ /* 0x000fcc000f8efc3f */
[----:B------:R-:W-:-:S05]  /*15b50*/  IMAD.U32 R2, RZ, RZ, UR4 ;  /* 0x00000004ff027e24 */ /* 0x000fca000f8e00ff */
[----:B------:R-:W-:-:S13]  /*15b60*/  ISETP.NE.AND P2, PT, R2, 0x3, PT ;  /* 0x000000030200780c */ /* 0x000fda0003f45270 */
[----:B------:R-:W-:Y:S05]  /*15b70*/  @!P2 BRA `(.L_x_8403) ;  /* 0x000000000004a947 */ /* 0x000fea0003800000 */
[----:B------:R-:W-:Y:S01]  /*15b80*/  BPT.TRAP 0x1 ;  /* 0x000000040000795c */ /* 0x000fe20000300000 */
.L_x_8403:
[----:B0-----:R-:W3:Y:S04]  /*15b90*/  LDL R3, [R1] ;  /* 0x0000000001037983 */ /* 0x001ee80000100800 */
[----:B------:R-:W1:Y:S01]  /*15ba0*/  LDL.LU R7, [R1+0x8] ;  /* 0x0000080001077983 */ /* 0x000e620000300800 */
[----:B------:R-:W-:-:S05]  /*15bb0*/  VIADD R2, R0, 0x32440 ;  /* 0x0003244000027836 */ /* 0x000fca0000000000 */
[C---:B---3--:R-:W-:Y:S01]  /*15bc0*/  LEA R6, R3.reuse, R2, 0x3 ;  /* 0x0000000203067211 */ /* 0x048fe200078e18ff */
[----:B------:R-:W-:Y:S01]  /*15bd0*/  VIADD R3, R3, 0x1 ;  /* 0x0000000103037836 */ /* 0x000fe20000000000 */
[----:B-1----:R-:W-:-:S04]  /*15be0*/  SHF.L.U32 R5, R7, 0x1f, RZ ;  /* 0x0000001f07057819 */ /* 0x002fc800000006ff */
        /* <DEDUP_REMOVED lines=8> */
.L_x_8502:
[----:B------:R-:W1:Y:S02]  /*15c70*/  SYNCS.PHASECHK.TRANS64.TRYWAIT P0, [R7+URZ], R2 ;  /* 0x00000002070075a7 */ /* 0x000e64000800017f */
[----:B-1----:R-:W-:Y:S05]  /*15c80*/  @!P0 BRA `(.L_x_8405) ;  /* 0x0000001c001c8947 */ /* 0x002fea0003800000 */
.L_x_8503:
[----:B------:R-:W-:Y:S05]  /*15c90*/  @!P2 BRA `(.L_x_8406) ;  /* 0x000000000004a947 */ /* 0x000fea0003800000 */
[----:B------:R-:W-:Y:S01]  /*15ca0*/  BPT.TRAP 0x1 ;  /* 0x000000040000795c */ /* 0x000fe20000300000 */
.L_x_8406:
[----:B------:R-:W3:Y:S01]  /*15cb0*/  LDL.LU R4, [R1] ;  /* 0x0000000001047983 */ /* 0x000ee20000300800 */
[----:B------:R-:W-:-:S04]  /*15cc0*/  VIADD R0, R0, 0x32460 ;  /* 0x0003246000007836 */ /* 0x000fc80000000000 */
[----:B---3--:R-:W-:-:S04]  /*15cd0*/  IMAD R4, R4, 0x8, R0 ;  /* 0x0000000804047824 */ /* 0x008fc800078e0200 */
[----:B------:R-:W3:Y:S02]  /*15ce0*/  SYNCS.PHASECHK.TRANS64.TRYWAIT P0, [R4+URZ], R5 ;  /* 0x00000005040075a7 */ /* 0x000ee4000800017f */
[----:B---3--:R-:W-:Y:S05]  /*15cf0*/  @!P0 BRA `(.L_x_8407) ;  /* 0x0000001c00148947 */ /* 0x008fea0003800000 */
.L_x_8504:
[----:B------:R-:W-:-:S07]  /*15d00*/  LEA R3, R3, R0, 0x3 ;  /* 0x0000000003037211 */ /* 0x000fce00078e18ff */
.L_x_8408:
[----:B----4-:R4:W0:Y:S02]  /*15d10*/  SYNCS.PHASECHK.TRANS64.TRYWAIT P0, [R3+URZ], R2 ;  /* 0x00000002030075a7 */ /* 0x010824000800017f */
[----:B0-----:R-:W-:Y:S05]  /*15d20*/  @!P0 NANOSLEEP.SYNCS 0x989680 ;  /* 0x009896800000895d */ /* 0x001fea0003900000 */
[----:B------:R-:W0:Y:S02]  /*15d30*/  @!P0 SYNCS.PHASECHK.TRANS64 P0, [R3+URZ], R2 ;  /* 0x00000002030085a7 */ /* 0x000e24000800007f */
[----:B0-----:R-:W-:Y:S05]  /*15d40*/  @!P0 BRA `(.L_x_8408) ;  /* 0xfffffffc00f08947 */ /* 0x001fea000383ffff */
.L_x_8174:
[----:B------:R-:W-:Y:S05]  /*15d50*/  BSYNC B7 ;  /* 0x0000000000077941 */ /* 0x000fea0003800000 */
.L_x_8171:
[----:B------:R-:W-:Y:S05]  /*15d60*/  EXIT ;  /* 0x000000000000794d */ /* 0x000fea0003800000 */
.L_x_8192:
[----:B0-----:R0:W1:Y:S02]  /*15d70*/  SYNCS.PHASECHK.TRANS64.TRYWAIT P6, [R95+URZ+0x32490], R110 ;  /* 0x0324906e5f0075a7 */ /* 0x00106400080c017f */
[----:B-1----:R-:W-:Y:S05]  /*15d80*/  @!P6 NANOSLEEP.SYNCS 0x989680 ;  /* 0x009896800000e95d */ /* 0x002fea0003900000 */
[----:B------:R-:W1:Y:S02]  /*15d90*/  @!P6 SYNCS.PHASECHK.TRANS64 P6, [R95+URZ+0x32490], R110 ;  /* 0x0324906e5f00e5a7 */ /* 0x000e6400080c007f */
[----:B-1----:R-:W-:Y:S05]  /*15da0*/  @!P6 BRA `(.L_x_8192) ;  /* 0xfffffffc00f0e947 */ /* 0x002fea000383ffff */
[----:B------:R-:W-:Y:S05]  /*15db0*/  BRA `(.L_x_8409) ;  /* 0xfffffecc00847947 */ /* 0x000fea000383ffff */
.L_x_8210:
[----:B0-----:R0:W1:Y:S02]  /*15dc0*/  SYNCS.PHASECHK.TRANS64.TRYWAIT P5, [R95+URZ+0x32490], R110 ;  /* 0x0324906e5f0075a7 */ /* 0x00106400080a017f */
[----:B-1----:R-:W-:Y:S05]  /*15dd0*/  @!P5 NANOSLEEP.SYNCS 0x989680 ;  /* 0x009896800000d95d */ /* 0x002fea0003900000 */
[----:B------:R-:W1:Y:S02]  /*15de0*/  @!P5 SYNCS.PHASECHK.TRANS64 P5, [R95+URZ+0x32490], R110 ;  /* 0x0324906e5f00d5a7 */ /* 0x000e6400080a007f */
[----:B-1----:R-:W-:Y:S05]  /*15df0*/  @!P5 BRA `(.L_x_8210) ;  /* 0xfffffffc00f0d947 */ /* 0x002fea000383ffff */
[----:B------:R-:W-:Y:S05]  /*15e00*/  BRA `(.L_x_8410) ;  /* 0xfffffedc00e07947 */ /* 0x000fea000383ffff */
.L_x_8219:
[----:B0-----:R0:W1:Y:S02]  /*15e10*/  SYNCS.PHASECHK.TRANS64.TRYWAIT P4, [R95+URZ+0x32490], R110 ;  /* 0x0324906e5f0075a7 */ /* 0x001064000808017f */
[----:B-1----:R-:W-:Y:S05]  /*15e20*/  @!P4 NANOSLEEP.SYNCS 0x989680 ;  /* 0x009896800000c95d */ /* 0x002fea0003900000 */
[----:B------:R-:W1:Y:S02]  /*15e30*/  @!P4 SYNCS.PHASECHK.TRANS64 P4, [R95+URZ+0x32490], R110 ;  /* 0x0324906e5f00c5a7 */ /* 0x000e64000808007f */
[----:B-1----:R-:W-:Y:S05]  /*15e40*/  @!P4 BRA `(.L_x_8219) ;  /* 0xfffffffc00f0c947 */ /* 0x002fea000383ffff */
[----:B------:R-:W-:Y:S05]  /*15e50*/  BRA `(.L_x_8411) ;  /* 0xfffffeec00dc7947 */ /* 0x000fea000383ffff */
.L_x_8225:
[----:B-1----:R1:W2:Y:S02]  /*15e60*/  SYNCS.PHASECHK.TRANS64.TRYWAIT P3, [R95+URZ+0x324b0], R110 ;  /* 0x0324b06e5f0075a7 */ /* 0x0022a4000806017f */
[----:B--2---:R-:W-:Y:S05]  /*15e70*/  @!P3 NANOSLEEP.SYNCS 0x989680 ;  /* 0x009896800000b95d */ /* 0x004fea0003900000 */
[----:B------:R-:W2:Y:S02]  /*15e80*/  @!P3 SYNCS.PHASECHK.TRANS64 P3, [R95+URZ+0x324b0], R110 ;  /* 0x0324b06e5f00b5a7 */ /* 0x000ea4000806007f */
[----:B--2---:R-:W-:Y:S05]  /*15e90*/  @!P3 BRA `(.L_x_8225) ;  /* 0xfffffffc00f0b947 */ /* 0x004fea000383ffff */
[----:B------:R-:W-:Y:S05]  /*15ea0*/  BRA `(.L_x_8412) ;  /* 0xfffffef000687947 */ /* 0x000fea000383ffff */
.L_x_8233:
        /* <DEDUP_REMOVED lines=8> */
.L_x_8414:
[----:B------:R-:W-:Y:S05]  /*15f30*/  BSYNC B0 ;  /* 0x0000000000007941 */ /* 0x000fea0003800000 */
.L_x_8413:
[----:B------:R-:W-:Y:S05]  /*15f40*/  BRA `(.L_x_8415) ;  /* 0xfffffefc001c7947 */ /* 0x000fea000383ffff */
.L_x_8247:
        /* <DEDUP_REMOVED lines=8> */
.L_x_8417:
[----:B------:R-:W-:Y:S05]  /*15fd0*/  BSYNC B1 ;  /* 0x0000000000017941 */ /* 0x000fea0003800000 */
.L_x_8416:
[----:B------:R-:W-:Y:S05]  /*15fe0*/  BRA `(.L_x_8418) ;  /* 0xffffff04000c7947 */ /* 0x000fea000383ffff */
.L_x_8248:
        /* <DEDUP_REMOVED lines=8> */
.L_x_8420:
[----:B------:R-:W-:Y:S05]  /*16070*/  BSYNC B1 ;  /* 0x0000000000017941 */ /* 0x000fea0003800000 */
.L_x_8419:
[----:B------:R-:W-:Y:S05]  /*16080*/  BRA `(.L_x_8421) ;  /* 0xffffff0000ec7947 */ /* 0x000fea000383ffff */
.L_x_8249:
        /* <DEDUP_REMOVED lines=8> */
.L_x_8423:
[----:B------:R-:W-:Y:S05]  /*16110*/  BSYNC B1 ;  /* 0x0000000000017941 */ /* 0x000fea0003800000 */
.L_x_8422:
[----:B------:R-:W-:Y:S05]  /*16120*/  BRA `(.L_x_8424) ;  /* 0xffffff0000cc7947 */ /* 0x000fea000383ffff */
.L_x_8250:
        /* <DEDUP_REMOVED lines=8> */
.L_x_8426:
[----:B------:R-:W-:Y:S05]  /*161b0*/  BSYNC B1 ;  /* 0x0000000000017941 */ /* 0x000fea0003800000 */
.L_x_8425:
[----:B------:R-:W-:Y:S05]  /*161c0*/  BRA `(.L_x_8427) ;  /* 0xffffff0000ac7947 */ /* 0x000fea000383ffff */
.L_x_8252:
[----:B-1----:R1:W2:Y:S02]  /*161d0*/  SYNCS.PHASECHK.TRANS64.TRYWAIT P1, [R18+URZ+0x32400], R25 ;  /* 0x03240019120075a7 */ /* 0x0022a4000802017f */
[----:B--2---:R-:W-:Y:S05]  /*161e0*/  @!P1 NANOSLEEP.SYNCS 0x989680 ;  /* 0x009896800000995d */ /* 0x004fea0003900000 */
[----:B------:R-:W2:Y:S02]  /*161f0*/  @!P1 SYNCS.PHASECHK.TRANS64 P1, [R18+URZ+0x32400], R25 ;  /* 0x03240019120095a7 */ /* 0x000ea4000802007f */
[----:B--2---:R-:W-:Y:S05]  /*16200*/  @!P1 BRA `(.L_x_8252) ;  /* 0xfffffffc00f09947 */ /* 0x004fea000383ffff */
[----:B------:R-:W-:Y:S05]  /*16210*/  BRA `(.L_x_8428) ;  /* 0xffffff0400187947 */ /* 0x000fea000383ffff */
.L_x_8260:
        /* <DEDUP_REMOVED lines=8> */
.L_x_8430:
[----:B------:R-:W-:Y:S05]  /*162a0*/  BSYNC B1 ;  /* 0x0000000000017941 */ /* 0x000fea0003800000 */
.L_x_8429:
[----:B------:R-:W-:Y:S05]  /*162b0*/  BRA `(.L_x_8431) ;  /* 0xffffff0c00e87947 */ /* 0x000fea000383ffff */
.L_x_8261:
        /* <DEDUP_REMOVED lines=8> */
.L_x_8433:
[----:B------:R-:W-:Y:S05]  /*16340*/  BSYNC B1 ;  /* 0x0000000000017941 */ /* 0x000fea0003800000 */
.L_x_8432:
[----:B------:R-:W-:Y:S05]  /*16350*/  BRA `(.L_x_8434) ;  /* 0xffffff0c00cc7947 */ /* 0x000fea000383ffff */
.L_x_8262:
        /* <DEDUP_REMOVED lines=8> */
.L_x_8436:
[----:B------:R-:W-:Y:S05]  /*163e0*/  BSYNC B1 ;  /* 0x0000000000017941 */ /* 0x000fea0003800000 */
.L_x_8435:
[----:B------:R-:W-:Y:S05]  /*163f0*/  BRA `(.L_x_8437) ;  /* 0xffffff0c00b07947 */ /* 0x000fea000383ffff */
.L_x_8263:
        /* <DEDUP_REMOVED lines=8> */
.L_x_8439:
[----:B------:R-:W-:Y:S05]  /*16480*/  BSYNC B1 ;  /* 0x0000000000017941 */ /* 0x000fea0003800000 */
.L_x_8438:
[----:B------:R-:W-:Y:S05]  /*16490*/  BRA `(.L_x_8440) ;  /* 0xffffff0c00947947 */ /* 0x000fea000383ffff */
.L_x_8265:
[----:B-1----:R1:W2:Y:S02]  /*164a0*/  SYNCS.PHASECHK.TRANS64.TRYWAIT P1, [R18+URZ+0x32400], R9 ;  /* 0x03240009120075a7 */ /* 0x0022a4000802017f */
[----:B--2---:R-:W-:Y:S05]  /*164b0*/  @!P1 NANOSLEEP.SYNCS 0x989680 ;  /* 0x009896800000995d */ /* 0x004fea0003900000 */
[----:B------:R-:W2:Y:S02]  /*164c0*/  @!P1 SYNCS.PHASECHK.TRANS64 P1, [R18+URZ+0x32400], R9 ;  /* 0x03240009120095a7 */ /* 0x000ea4000802007f */
[----:B--2---:R-:W-:Y:S05]  /*164d0*/  @!P1 BRA `(.L_x_8265) ;  /* 0xfffffffc00f09947 */ /* 0x004fea000383ffff */
[----:B------:R-:W-:Y:S05]  /*164e0*/  BRA `(.L_x_8441) ;  /* 0xffffff0c00f87947 */ /* 0x000fea000383ffff */
.L_x_8271:
[----:B--2---:R2:W3:Y:S02]  /*164f0*/  SYNCS.PHASECHK.TRANS64.TRYWAIT P1, [R3+URZ+0x32430], R6 ;  /* 0x03243006030075a7 */ /* 0x0044e4000802017f */
[----:B---3--:R-:W-:Y:S05]  /*16500*/  @!P1 NANOSLEEP.SYNCS 0x989680 ;  /* 0x009896800000995d */ /* 0x008fea0003900000 */
[----:B------:R-:W3:Y:S02]  /*16510*/  @!P1 SYNCS.PHASECHK.TRANS64 P1, [R3+URZ+0x32430], R6 ;  /* 0x03243006030095a7 */ /* 0x000ee4000802007f */
[----:B---3--:R-:W-:Y:S05]  /*16520*/  @!P1 BRA `(.L_x_8271) ;  /* 0xfffffffc00f09947 */ /* 0x008fea000383ffff */
[----:B------:R-:W-:Y:S05]  /*16530*/  BRA `(.L_x_8270) ;  /* 0xffffff1c000c7947 */ /* 0x000fea000383ffff */
.L_x_8273:
[----:B---3--:R3:W4:Y:S02]  /*16540*/  SYNCS.PHASECHK.TRANS64.TRYWAIT P1, [R18+URZ+0x32410], R5 ;  /* 0x03241005120075a7 */ /* 0x008724000802017f */
[----:B----4-:R-:W-:Y:S05]  /*16550*/  @!P1 NANOSLEEP.SYNCS 0x989680 ;  /* 0x009896800000995d */ /* 0x010fea0003900000 */
[----:B------:R-:W4:Y:S02]  /*16560*/  @!P1 SYNCS.PHASECHK.TRANS64 P1, [R18+URZ+0x32410], R5 ;  /* 0x03241005120095a7 */ /* 0x000f24000802007f */
[----:B----4-:R-:W-:Y:S05]  /*16570*/  @!P1 BRA `(.L_x_8273) ;  /* 0xfffffffc00f09947 */ /* 0x010fea000383ffff */
[----:B------:R-:W-:Y:S05]  /*16580*/  BRA `(.L_x_8442) ;  /* 0xffffff1c00f47947 */ /* 0x000fea000383ffff */
.L_x_8278:
[----:B------:R0:W0:Y:S02]  /*16590*/  SYNCS.PHASECHK.TRANS64.TRYWAIT P2, [R3+URZ+0x32450], R6 ;  /* 0x03245006030075a7 */ /* 0x000024000804017f */
[----:B0-----:R-:W-:Y:S05]  /*165a0*/  @!P2 NANOSLEEP.SYNCS 0x989680 ;  /* 0x009896800000a95d */ /* 0x001fea0003900000 */
[----:B------:R-:W0:Y:S02]  /*165b0*/  @!P2 SYNCS.PHASECHK.TRANS64 P2, [R3+URZ+0x32450], R6 ;  /* 0x032450060300a5a7 */ /* 0x000e24000804007f */
[----:B0-----:R-:W-:Y:S05]  /*165c0*/  @!P2 BRA `(.L_x_8278) ;  /* 0xfffffffc00f0a947 */ /* 0x001fea000383ffff */
[----:B------:R-:W-:Y:S05]  /*165d0*/  BRA `(.L_x_8277) ;  /* 0xffffff2000147947 */ /* 0x000fea000383ffff */
.L_x_8283:
[----:B-1----:R1:W2:Y:S02]  /*165e0*/  SYNCS.PHASECHK.TRANS64.TRYWAIT P3, [R6+URZ+0x32430], R0 ;  /* 0x03243000060075a7 */ /* 0x0022a4000806017f */
[----:B--2---:R-:W-:Y:S05]  /*165f0*/  @!P3 NANOSLEEP.SYNCS 0x989680 ;  /* 0x009896800000b95d */ /* 0x004fea0003900000 */
[----:B------:R-:W2:Y:S02]  /*16600*/  @!P3 SYNCS.PHASECHK.TRANS64 P3, [R6+URZ+0x32430], R0 ;  /* 0x032430000600b5a7 */ /* 0x000ea4000806007f */
[----:B--2---:R-:W-:Y:S05]  /*16610*/  @!P3 BRA `(.L_x_8283) ;  /* 0xfffffffc00f0b947 */ /* 0x004fea000383ffff */
[----:B------:R-:W-:Y:S05]  /*16620*/  BRA `(.L_x_8282) ;  /* 0xffffff4400207947 */ /* 0x000fea000383ffff */
.L_x_8288:
[----:B---3--:R3:W4:Y:S02]  /*16630*/  SYNCS.PHASECHK.TRANS64.TRYWAIT P3, [R6+URZ+0x32450], R0 ;  /* 0x03245000060075a7 */ /* 0x008724000806017f */
[----:B----4-:R-:W-:Y:S05]  /*16640*/  @!P3 NANOSLEEP.SYNCS 0x989680 ;  /* 0x009896800000b95d */ /* 0x010fea0003900000 */
[----:B------:R-:W4:Y:S02]  /*16650*/  @!P3 SYNCS.PHASECHK.TRANS64 P3, [R6+URZ+0x32450], R0 ;  /* 0x032450000600b5a7 */ /* 0x000f24000806007f */
[----:B----4-:R-:W-:Y:S05]  /*16660*/  @!P3 BRA `(.L_x_8288) ;  /* 0xfffffffc00f0b947 */ /* 0x010fea000383ffff */
[----:B------:R-:W-:Y:S05]  /*16670*/  BRA `(.L_x_8287) ;  /* 0xffffff4400cc7947 */ /* 0x000fea000383ffff */
.L_x_8321:
        /* <DEDUP_REMOVED lines=11> */
.L_x_8444:
[----:B------:R-:W-:Y:S05]  /*16730*/  BSYNC B1 ;  /* 0x0000000000017941 */ /* 0x000fea0003800000 */
.L_x_8443:
[----:B------:R-:W-:Y:S05]  /*16740*/  BRA `(.L_x_8445) ;  /* 0xffffffac00c47947 */ /* 0x000fea000383ffff */
.L_x_8322:
[----:B------:R-:W-:Y:S01]  /*16750*/  BSSY B1, `(.L_x_8446) ;  /* 0x0000006000017945 */ /* 0x000fe20003800000 */
[----:B------:R-:W-:-:S07]  /*16760*/  IMAD.MOV.U32 R15, RZ, RZ, -0x1 ;  /* 0xffffffffff0f7424 */ /* 0x000fce00078e00ff */
[----:B-----5:R-:W-:Y:S05]  /*16770*/  WARPSYNC.COLLECTIVE R15, `(.L_x_8447) ;  /* 0x000000000f0c7348 */ /* 0x020fea0003c00000 */
[----:B------:R-:W-:Y:S02]  /*16780*/  ELECT P6, UR62, PT ;  /* 0x00000000003e782f */ /* 0x000fe400038c0000 */
[----:B------:R-:W-:Y:S01]  /*16790*/  MOV R14, UR62 ;  /* 0x0000003e000e7c02 */ /* 0x000fe20008000f00 */
[----:B-----5:R-:W-:Y:S10]  /*167a0*/  ENDCOLLECTIVE ;  /* 0x000000000000791b */ /* 0x020ff40003800000 */
.L_x_8447:
[----:B------:R-:W-:Y:S05]  /*167b0*/  BSYNC B1 ;  /* 0x0000000000017941 */ /* 0x000fea0003800000 */
.L_x_8446:
[----:B------:R-:W-:Y:S05]  /*167c0*/  BRA `(.L_x_8448) ;  /* 0xffffffac00b07947 */ /* 0x000fea000383ffff */
.L_x_8323:
[----:B0-----:R0:W1:Y:S02]  /*167d0*/  SYNCS.PHASECHK.TRANS64.TRYWAIT P0, [R5+URZ+0x32420], R7 ;  /* 0x03242007050075a7 */ /* 0x001064000800017f */
[----:B-1----:R-:W-:Y:S05]  /*167e0*/  @!P0 NANOSLEEP.SYNCS 0x989680 ;  /* 0x009896800000895d */ /* 0x002fea0003900000 */
[----:B------:R-:W1:Y:S02]  /*167f0*/  @!P0 SYNCS.PHASECHK.TRANS64 P0, [R5+URZ+0x32420], R7 ;  /* 0x03242007050085a7 */ /* 0x000e64000800007f */
[----:B-1----:R-:W-:Y:S05]  /*16800*/  @!P0 BRA `(.L_x_8323) ;  /* 0xfffffffc00f08947 */ /* 0x002fea000383ffff */
[----:B------:R-:W-:Y:S05]  /*16810*/  BRA `(.L_x_8449) ;  /* 0xffffffac00c87947 */ /* 0x000fea000383ffff */
.L_x_8326:
[----:B0-----:R0:W1:Y:S02]  /*16820*/  SYNCS.PHASECHK.TRANS64.TRYWAIT P0, [R7+URZ+0x324a0], R9 ;  /* 0x0324a009070075a7 */ /* 0x001064000800017f */
[----:B-1----:R-:W-:Y:S05]  /*16830*/  @!P0 NANOSLEEP.SYNCS 0x989680 ;  /* 0x009896800000895d */ /* 0x002fea0003900000 */
[----:B------:R-:W1:Y:S02]  /*16840*/  @!P0 SYNCS.PHASECHK.TRANS64 P0, [R7+URZ+0x324a0], R9 ;  /* 0x0324a009070085a7 */ /* 0x000e64000800007f */
[----:B-1----:R-:W-:Y:S05]  /*16850*/  @!P0 BRA `(.L_x_8326) ;  /* 0xfffffffc00f08947 */ /* 0x002fea000383ffff */
[----:B------:R-:W-:Y:S05]  /*16860*/  BRA `(.L_x_8450) ;  /* 0xffffffac00d47947 */ /* 0x000fea000383ffff */
.L_x_8328:
[----:B-1----:R1:W2:Y:S02]  /*16870*/  SYNCS.PHASECHK.TRANS64.TRYWAIT P0, [R7+URZ+0x324c0], R9 ;  /* 0x0324c009070075a7 */ /* 0x0022a4000800017f */
[----:B--2---:R-:W-:Y:S05]  /*16880*/  @!P0 NANOSLEEP.SYNCS 0x989680 ;  /* 0x009896800000895d */ /* 0x004fea0003900000 */
[----:B------:R-:W2:Y:S02]  /*16890*/  @!P0 SYNCS.PHASECHK.TRANS64 P0, [R7+URZ+0x324c0], R9 ;  /* 0x0324c009070085a7 */ /* 0x000ea4000800007f */
[----:B--2---:R-:W-:Y:S05]  /*168a0*/  @!P0 BRA `(.L_x_8328) ;  /* 0xfffffffc00f08947 */ /* 0x004fea000383ffff */
[----:B------:R-:W-:Y:S05]  /*168b0*/  BRA `(.L_x_8451) ;  /* 0xffffffb000387947 */ /* 0x000fea000383ffff */
.L_x_8332:
[----:B0-----:R0:W1:Y:S02]  /*168c0*/  SYNCS.PHASECHK.TRANS64.TRYWAIT P0, [R7+URZ+0x324a0], R8 ;  /* 0x0324a008070075a7 */ /* 0x001064000800017f */
[----:B-1----:R-:W-:Y:S05]  /*168d0*/  @!P0 NANOSLEEP.SYNCS 0x989680 ;  /* 0x009896800000895d */ /* 0x002fea0003900000 */
[----:B------:R-:W1:Y:S02]  /*168e0*/  @!P0 SYNCS.PHASECHK.TRANS64 P0, [R7+URZ+0x324a0], R8 ;  /* 0x0324a008070085a7 */ /* 0x000e64000800007f */
[----:B-1----:R-:W-:Y:S05]  /*168f0*/  @!P0 BRA `(.L_x_8332) ;  /* 0xfffffffc00f08947 */ /* 0x002fea000383ffff */
[----:B------:R-:W-:Y:S05]  /*16900*/  BRA `(.L_x_8452) ;  /* 0xffffffb400287947 */ /* 0x000fea000383ffff */
.L_x_8334:
[----:B-1----:R1:W2:Y:S02]  /*16910*/  SYNCS.PHASECHK.TRANS64.TRYWAIT P1, [R7+URZ+0x324c0], R8 ;  /* 0x0324c008070075a7 */ /* 0x0022a4000802017f */
[----:B--2---:R-:W-:Y:S05]  /*16920*/  @!P1 NANOSLEEP.SYNCS 0x989680 ;  /* 0x009896800000995d */ /* 0x004fea0003900000 */
[----:B------:R-:W2:Y:S02]  /*16930*/  @!P1 SYNCS.PHASECHK.TRANS64 P1, [R7+URZ+0x324c0], R8 ;  /* 0x0324c008070095a7 */ /* 0x000ea4000802007f */
[----:B--2---:R-:W-:Y:S05]  /*16940*/  @!P1 BRA `(.L_x_8334) ;  /* 0xfffffffc00f09947 */ /* 0x004fea000383ffff */
[----:B------:R-:W-:Y:S05]  /*16950*/  BRA `(.L_x_8453) ;  /* 0xffffffb400847947 */ /* 0x000fea000383ffff */
.L_x_8344:
        /* <DEDUP_REMOVED lines=11> */
.L_x_8455:
[----:B------:R-:W-:Y:S05]  /*16a10*/  BSYNC B0 ;  /* 0x0000000000007941 */ /* 0x000fea0003800000 */
.L_x_8454:
[----:B------:R-:W-:Y:S05]  /*16a20*/  BRA `(.L_x_8456) ;  /* 0xffffffc000307947 */ /* 0x000fea000383ffff */
.L_x_8345:
[----:B------:R-:W-:Y:S01]  /*16a30*/  BSSY B0, `(.L_x_8457) ;  /* 0x0000006000007945 */ /* 0x000fe20003800000 */
[----:B------:R-:W-:-:S07]  /*16a40*/  IMAD.MOV.U32 R15, RZ, RZ, -0x1 ;  /* 0xffffffffff0f7424 */ /* 0x000fce00078e00ff */
[----:B------:R-:W-:Y:S05]  /*16a50*/  WARPSYNC.COLLECTIVE R15, `(.L_x_8458) ;  /* 0x000000000f0c7348 */ /* 0x000fea0003c00000 */
[----:B------:R-:W-:Y:S02]  /*16a60*/  ELECT P6, UR62, PT ;  /* 0x00000000003e782f */ /* 0x000fe400038c0000 */
[----:B------:R-:W-:Y:S01]  /*16a70*/  MOV R14, UR62 ;  /* 0x0000003e000e7c02 */ /* 0x000fe20008000f00 */
[----:B------:R-:W-:Y:S10]  /*16a80*/  ENDCOLLECTIVE ;  /* 0x000000000000791b */ /* 0x000ff40003800000 */
.L_x_8458:
[----:B------:R-:W-:Y:S05]  /*16a90*/  BSYNC B0 ;  /* 0x0000000000007941 */ /* 0x000fea0003800000 */
.L_x_8457:
[----:B------:R-:W-:Y:S05]  /*16aa0*/  BRA `(.L_x_8459) ;  /* 0xffffffc000287947 */ /* 0x000fea000383ffff */
.L_x_8348:
[----:B0-----:R0:W1:Y:S02]  /*16ab0*/  SYNCS.PHASECHK.TRANS64.TRYWAIT P0, [R5+URZ+0x32440], R7 ;  /* 0x03244007050075a7 */ /* 0x001064000800017f */
[----:B-1----:R-:W-:Y:S05]  /*16ac0*/  @!P0 NANOSLEEP.SYNCS 0x989680 ;  /* 0x009896800000895d */ /* 0x002fea0003900000 */
[----:B------:R-:W1:Y:S02]  /*16ad0*/  @!P0 SYNCS.PHASECHK.TRANS64 P0, [R5+URZ+0x32440], R7 ;  /* 0x03244007050085a7 */ /* 0x000e64000800007f */
[----:B-1----:R-:W-:Y:S05]  /*16ae0*/  @!P0 BRA `(.L_x_8348) ;  /* 0xfffffffc00f08947 */ /* 0x002fea000383ffff */
[----:B------:R-:W-:Y:S05]  /*16af0*/  BRA `(.L_x_8460) ;  /* 0xffffffc000987947 */ /* 0x000fea000383ffff */
.L_x_8352:
        /* <DEDUP_REMOVED lines=8> */
.L_x_8355:
[----:B0-----:R0:W1:Y:S02]  /*16b80*/  SYNCS.PHASECHK.TRANS64.TRYWAIT P0, [R2+URZ+0x32460], R5 ;  /* 0x03246005020075a7 */ /* 0x001064000800017f */
[----:B-1----:R-:W-:Y:S05]  /*16b90*/  @!P0 NANOSLEEP.SYNCS 0x989680 ;  /* 0x009896800000895d */ /* 0x002fea0003900000 */
[----:B------:R-:W1:Y:S02]  /*16ba0*/  @!P0 SYNCS.PHASECHK.TRANS64 P0, [R2+URZ+0x32460], R5 ;  /* 0x03246005020085a7 */ /* 0x000e64000800007f */
[----:B-1----:R-:W-:Y:S05]  /*16bb0*/  @!P0 BRA `(.L_x_8355) ;  /* 0xfffffffc00f08947 */ /* 0x002fea000383ffff */
[----:B------:R-:W-:Y:S05]  /*16bc0*/  BRA `(.L_x_8462) ;  /* 0xffffffc800207947 */ /* 0x000fea000383ffff */
.L_x_8364:
[----:B--2---:R2:W3:Y:S02]  /*16bd0*/  SYNCS.PHASECHK.TRANS64.TRYWAIT P0, [R2+URZ+0x32440], R7 ;  /* 0x03244007020075a7 */ /* 0x0044e4000800017f */
[----:B---3--:R-:W-:Y:S05]  /*16be0*/  @!P0 NANOSLEEP.SYNCS 0x989680 ;  /* 0x009896800000895d */ /* 0x008fea0003900000 */
[----:B------:R-:W3:Y:S02]  /*16bf0*/  @!P0 SYNCS.PHASECHK.TRANS64 P0, [R2+URZ+0x32440], R7 ;  /* 0x03244007020085a7 */ /* 0x000ee4000800007f */
[----:B---3--:R-:W-:Y:S05]  /*16c00*/  @!P0 BRA `(.L_x_8364) ;  /* 0xfffffffc00f08947 */ /* 0x008fea000383ffff */
[----:B------:R-:W-:Y:S05]  /*16c10*/  BRA `(.L_x_8463) ;  /* 0xffffffcc00a87947 */ /* 0x000fea000383ffff */
.L_x_8366:
[----:B0-----:R0:W3:Y:S02]  /*16c20*/  SYNCS.PHASECHK.TRANS64.TRYWAIT P0, [R2+URZ+0x32460], R7 ;  /* 0x03246007020075a7 */ /* 0x0010e4000800017f */
[----:B---3--:R-:W-:Y:S05]  /*16c30*/  @!P0 NANOSLEEP.SYNCS 0x989680 ;  /* 0x009896800000895d */ /* 0x008fea0003900000 */
[----:B------:R-:W3:Y:S02]  /*16c40*/  @!P0 SYNCS.PHASECHK.TRANS64 P0, [R2+URZ+0x32460], R7 ;  /* 0x03246007020085a7 */ /* 0x000ee4000800007f */
[----:B---3--:R-:W-:Y:S05]  /*16c50*/  @!P0 BRA `(.L_x_8366) ;  /* 0xfffffffc00f08947 */ /* 0x008fea000383ffff */
[----:B------:R-:W-:Y:S05]  /*16c60*/  BRA `(.L_x_8464) ;  /* 0xffffffd000187947 */ /* 0x000fea000383ffff */
.L_x_8371:
[----:B--2---:R2:W3:Y:S02]  /*16c70*/  SYNCS.PHASECHK.TRANS64.TRYWAIT P0, [R3+URZ+0x32440], R7 ;  /* 0x03244007030075a7 */ /* 0x0044e4000800017f */
[----:B---3--:R-:W-:Y:S05]  /*16c80*/  @!P0 NANOSLEEP.SYNCS 0x989680 ;  /* 0x009896800000895d */ /* 0x008fea0003900000 */
[----:B------:R-:W3:Y:S02]  /*16c90*/  @!P0 SYNCS.PHASECHK.TRANS64 P0, [R3+URZ+0x32440], R7 ;  /* 0x03244007030085a7 */ /* 0x000ee4000800007f */
[----:B---3--:R-:W-:Y:S05]  /*16ca0*/  @!P0 BRA `(.L_x_8371) ;  /* 0xfffffffc00f08947 */ /* 0x008fea000383ffff */
[----:B------:R-:W-:Y:S05]  /*16cb0*/  BRA `(.L_x_8465) ;  /* 0xffffffd4005c7947 */ /* 0x000fea000383ffff */
.L_x_8373:
[----:B0-----:R0:W3:Y:S02]  /*16cc0*/  SYNCS.PHASECHK.TRANS64.TRYWAIT P1, [R3+URZ+0x32460], R7 ;  /* 0x03246007030075a7 */ /* 0x0010e4000802017f */
[----:B---3--:R-:W-:Y:S05]  /*16cd0*/  @!P1 NANOSLEEP.SYNCS 0x989680 ;  /* 0x009896800000995d */ /* 0x008fea0003900000 */
[----:B------:R-:W3:Y:S02]  /*16ce0*/  @!P1 SYNCS.PHASECHK.TRANS64 P1, [R3+URZ+0x32460], R7 ;  /* 0x03246007030095a7 */ /* 0x000ee4000802007f */
[----:B---3--:R-:W-:Y:S05]  /*16cf0*/  @!P1 BRA `(.L_x_8373) ;  /* 0xfffffffc00f09947 */ /* 0x008fea000383ffff */
[----:B------:R-:W-:Y:S05]  /*16d00*/  BRA `(.L_x_8466) ;  /* 0xffffffd400c87947 */ /* 0x000fea000383ffff */
.L_x_8378:
[----:B---3--:R3:W4:Y:S02]  /*16d10*/  SYNCS.PHASECHK.TRANS64.TRYWAIT P0, [R3+URZ+0x32440], R7 ;  /* 0x03244007030075a7 */ /* 0x008724000800017f */
[----:B----4-:R-:W-:Y:S05]  /*16d20*/  @!P0 NANOSLEEP.SYNCS 0x989680 ;  /* 0x009896800000895d */ /* 0x010fea0003900000 */
[----:B------:R-:W4:Y:S02]  /*16d30*/  @!P0 SYNCS.PHASECHK.TRANS64 P0, [R3+URZ+0x32440], R7 ;  /* 0x03244007030085a7 */ /* 0x000f24000800007f */
[----:B----4-:R-:W-:Y:S05]  /*16d40*/  @!P0 BRA `(.L_x_8378) ;  /* 0xfffffffc00f08947 */ /* 0x010fea000383ffff */
[----:B------:R-:W-:Y:S05]  /*16d50*/  BRA `(.L_x_8467) ;  /* 0xffffffd800ec7947 */ /* 0x000fea000383ffff */
.L_x_8380:
[----:B0-----:R0:W2:Y:S02]  /*16d60*/  SYNCS.PHASECHK.TRANS64.TRYWAIT P1, [R3+URZ+0x32460], R7 ;  /* 0x03246007030075a7 */ /* 0x0010a4000802017f */
[----:B--2---:R-:W-:Y:S05]  /*16d70*/  @!P1 NANOSLEEP.SYNCS 0x989680 ;  /* 0x009896800000995d */ /* 0x004fea0003900000 */
[----:B------:R-:W2:Y:S02]  /*16d80*/  @!P1 SYNCS.PHASECHK.TRANS64 P1, [R3+URZ+0x32460], R7 ;  /* 0x03246007030095a7 */ /* 0x000ea4000802007f */
[----:B--2---:R-:W-:Y:S05]  /*16d90*/  @!P1 BRA `(.L_x_8380) ;  /* 0xfffffffc00f09947 */ /* 0x004fea000383ffff */
[----:B------:R-:W-:Y:S05]  /*16da0*/  BRA `(.L_x_8468) ;  /* 0xffffffdc005c7947 */ /* 0x000fea000383ffff */
.L_x_8385:
[----:B------:R-:W-:Y:S01]  /*16db0*/  BSSY B0, `(.L_x_8469) ;  /* 0x0000008000007945 */ /* 0x000fe20003800000 */
[----:B0-----:R-:W-:Y:S01]  /*16dc0*/  IMAD.MOV.U32 R13, RZ, RZ, R16 ;  /* 0x000000ffff0d7224 */ /* 0x001fe200078e0010 */
[----:B------:R-:W-:Y:S01]  /*16dd0*/  MOV R15, 0xffffffff ;  /* 0xffffffff000f7802 */ /* 0x000fe20000000f00 */
[----:B------:R-:W-:Y:S02]  /*16de0*/  IMAD.MOV.U32 R12, RZ, RZ, RZ ;  /* 0x000000ffff0c7224 */ /* 0x000fe400078e00ff */
[----:B--2---:R-:W-:-:S07]  /*16df0*/  IMAD.MOV.U32 R11, RZ, RZ, 0x1f ;  /* 0x0000001fff0b7424 */ /* 0x004fce00078e00ff */
[----:B-1-3-5:R-:W-:Y:S05]  /*16e00*/  WARPSYNC.COLLECTIVE R15, `(.L_x_8470) ;  /* 0x000000000f087348 */ /* 0x02afea0003c00000 */
[----:B------:R0:W2:Y:S02]  /*16e10*/  SHFL.IDX P6, R14, R13, R12, R11 ;  /* 0x0000000c0d0e7389 */ /* 0x0000a400000c000b */
[----:B0123-5:R-:W-:Y:S01]  /*16e20*/  ENDCOLLECTIVE ;  /* 0x000000000000791b */ /* 0x02ffe20003800000 */
.L_x_8470:
[----:B------:R-:W-:Y:S05]  /*16e30*/  BSYNC B0 ;  /* 0x0000000000007941 */ /* 0x000fea0003800000 */
.L_x_8469:
        /* <DEDUP_REMOVED lines=8> */
.L_x_8471:
[----:B------:R-:W-:Y:S01]  /*16ec0*/  IMAD.MOV.U32 R5, RZ, RZ, R14 ;  /* 0x000000ffff057224 */ /* 0x000fe200078e000e */
[----:B------:R-:W-:Y:S06]  /*16ed0*/  BRA `(.L_x_8472) ;  /* 0xffffffe000507947 */ /* 0x000fec000383ffff */
.L_x_8388:
        /* <DEDUP_REMOVED lines=8> */
.L_x_8474:
[----:B------:R-:W-:Y:S05]  /*16f60*/  BSYNC B0 ;  /* 0x0000000000007941 */ /* 0x000fea0003800000 */
.L_x_8473:
        /* <DEDUP_REMOVED lines=10> */
.L_x_8475:
        /* <DEDUP_REMOVED lines=8> */
.L_x_8476:
        /* <DEDUP_REMOVED lines=8> */
.L_x_8477:
        /* <DEDUP_REMOVED lines=8> */
.L_x_8478:
        /* <DEDUP_REMOVED lines=8> */
.L_x_8479:
[----:B------:R-:W-:Y:S05]  /*17210*/  BRA `(.L_x_8480) ;  /* 0xffffffe000147947 */ /* 0x000fea000383ffff */
.L_x_8393:
[----:B------:R-:W-:Y:S01]  /*17220*/  BSSY B0, `(.L_x_8481) ;  /* 0x0000008000007945 */ /* 0x000fe20003800000 */
[----:B-----5:R-:W-:Y:S01]  /*17230*/  IMAD.MOV.U32 R13, RZ, RZ, R17 ;  /* 0x000000ffff0d7224 */ /* 0x020fe200078e0011 */
[----:B--2---:R-:W-:Y:S01]  /*17240*/  MOV R11, RZ ;  /* 0x000000ff000b7202 */ /* 0x004fe20000000f00 */
[----:B------:R-:W-:Y:S02]  /*17250*/  IMAD.MOV.U32 R12, RZ, RZ, 0x1 ;  /* 0x00000001ff0c7424 */ /* 0x000fe400078e00ff */
[----:B------:R-:W-:-:S07]  /*17260*/  IMAD.MOV.U32 R15, RZ, RZ, -0x1 ;  /* 0xffffffffff0f7424 */ /* 0x000fce00078e00ff */
[----:B01----:R-:W-:Y:S05]  /*17270*/  WARPSYNC.COLLECTIVE R15, `(.L_x_8482) ;  /* 0x000000000f087348 */ /* 0x003fea0003c00000 */
[----:B------:R2:W3:Y:S02]  /*17280*/  SHFL.UP P6, R14, R13, R12, R11 ;  /* 0x0400000c0d0e7389 */ /* 0x0004e400000c000b */
[----:B0123--:R-:W-:Y:S01]  /*17290*/  ENDCOLLECTIVE ;  /* 0x000000000000791b */ /* 0x00ffe20003800000 */
.L_x_8482:
[----:B------:R-:W-:Y:S05]  /*172a0*/  BSYNC B0 ;  /* 0x0000000000007941 */ /* 0x000fea0003800000 */
.L_x_8481:
        /* <DEDUP_REMOVED lines=10> */
.L_x_8483:
        /* <DEDUP_REMOVED lines=8> */
.L_x_8484:
        /* <DEDUP_REMOVED lines=8> */
.L_x_8485:
        /* <DEDUP_REMOVED lines=8> */
.L_x_8486:
        /* <DEDUP_REMOVED lines=8> */
.L_x_8487:
[----:B------:R-:W-:Y:S05]  /*17550*/  BRA `(.L_x_8488) ;  /* 0xffffffdc00f87947 */ /* 0x000fea000383ffff */
.L_x_8395:
[----:B------:R-:W-:Y:S01]  /*17560*/  BSSY B0, `(.L_x_8489) ;  /* 0x0000006000007945 */ /* 0x000fe20003800000 */
[----:B------:R-:W-:Y:S01]  /*17570*/  PLOP3.LUT P6, PT, P6, PT, PT, 0x8, 0x0 ;  /* 0x000000000000781c */ /* 0x000fe200037ce170 */
[----:B------:R-:W-:-:S12]  /*17580*/  IMAD.MOV.U32 R15, RZ, RZ, -0x1 ;  /* 0xffffffffff0f7424 */ /* 0x000fd800078e00ff */
[----:B0-2---:R-:W-:Y:S05]  /*17590*/  WARPSYNC.COLLECTIVE R15, `(.L_x_8490) ;  /* 0x000000000f087348 */ /* 0x005fea0003c00000 */
[----:B------:R-:W-:Y:S01]  /*175a0*/  VOTE.ANY R14, PT, P6 ;  /* 0x00000000000e7806 */ /* 0x000fe200030e0100 */
[----:B0-2---:R-:W-:Y:S06]  /*175b0*/  ENDCOLLECTIVE ;  /* 0x000000000000791b */ /* 0x005fec0003800000 */
.L_x_8490:
[----:B------:R-:W-:Y:S05]  /*175c0*/  BSYNC B0 ;  /* 0x0000000000007941 */ /* 0x000fea0003800000 */
.L_x_8489:
        /* <DEDUP_REMOVED lines=9> */
.L_x_8491:
[----:B------:R-:W-:Y:S01]  /*17660*/  MOV R17, R14 ;  /* 0x0000000e00117202 */ /* 0x000fe20000000f00 */
[----:B------:R-:W-:Y:S06]  /*17670*/  BRA `(.L_x_8492) ;  /* 0xffffffdc00e87947 */ /* 0x000fec000383ffff */
.L_x_8397:
[----:B------:R-:W-:Y:S01]  /*17680*/  BSSY B0, `(.L_x_8493) ;  /* 0x0000007000007945 */ /* 0x000fe20003800000 */
[----:B------:R-:W-:Y:S02]  /*17690*/  IMAD.MOV.U32 R13, RZ, RZ, R3 ;  /* 0x000000ffff0d7224 */ /* 0x000fe400078e0003 */
[----:B--2---:R-:W-:Y:S02]  /*176a0*/  IMAD.MOV.U32 R11, RZ, RZ, 0x1f ;  /* 0x0000001fff0b7424 */ /* 0x004fe400078e00ff */
[----:B------:R-:W-:-:S07]  /*176b0*/  IMAD.MOV.U32 R15, RZ, RZ, -0x1 ;  /* 0xffffffffff0f7424 */ /* 0x000fce00078e00ff */
[----:B01-3--:R-:W-:Y:S05]  /*176c0*/  WARPSYNC.COLLECTIVE R15, `(.L_x_8494) ;  /* 0x000000000f087348 */ /* 0x00bfea0003c00000 */
[----:B------:R2:W4:Y:S02]  /*176d0*/  SHFL.IDX P6, R14, R13, R12, R11 ;  /* 0x0000000c0d0e7389 */ /* 0x00052400000c000b */
[----:B01234-:R-:W-:Y:S01]  /*176e0*/  ENDCOLLECTIVE ;  /* 0x000000000000791b */ /* 0x01ffe20003800000 */
.L_x_8494:
[----:B------:R-:W-:Y:S05]  /*176f0*/  BSYNC B0 ;  /* 0x0000000000007941 */ /* 0x000fea0003800000 */
.L_x_8493:
[----:B------:R-:W-:Y:S05]  /*17700*/  BRA `(.L_x_8396) ;  /* 0xffffffdc00e07947 */ /* 0x000fea000383ffff */
.L_x_8400:
[----:B0-----:R0:W4:Y:S02]  /*17710*/  SYNCS.PHASECHK.TRANS64.TRYWAIT P0, [R0+URZ+0x32420], R3 ;  /* 0x03242003000075a7 */ /* 0x001124000800017f */
[----:B----4-:R-:W-:Y:S05]  /*17720*/  @!P0 NANOSLEEP.SYNCS 0x989680 ;  /* 0x009896800000895d */ /* 0x010fea0003900000 */
[----:B------:R-:W4:Y:S02]  /*17730*/  @!P0 SYNCS.PHASECHK.TRANS64 P0, [R0+URZ+0x32420], R3 ;  /* 0x03242003000085a7 */ /* 0x000f24000800007f */
[----:B----4-:R-:W-:Y:S05]  /*17740*/  @!P0 BRA `(.L_x_8400) ;  /* 0xfffffffc00f08947 */ /* 0x010fea000383ffff */
[----:B------:R-:W-:Y:S05]  /*17750*/  BRA `(.L_x_8495) ;  /* 0xffffffe000c07947 */ /* 0x000fea000383ffff */
.L_x_8401:
[----:B---3--:R-:W3:Y:S01]  /*17760*/  S2R R2, SR_TID.X ;  /* 0x0000000000027919 */ /* 0x008ee20000002100 */
[----:B------:R-:W-:Y:S01]  /*17770*/  BSSY B0, `(.L_x_8496) ;  /* 0x000000a000007945 */ /* 0x000fe20003800000 */
[----:B------:R-:W-:Y:S01]  /*17780*/  MOV R12, RZ ;  /* 0x000000ff000c7202 */ /* 0x000fe20000000f00 */
[----:B--2---:R-:W-:Y:S02]  /*17790*/  IMAD.MOV.U32 R11, RZ, RZ, 0x1f ;  /* 0x0000001fff0b7424 */ /* 0x004fe400078e00ff */
[----:B------:R-:W-:Y:S01]  /*177a0*/  IMAD.MOV.U32 R15, RZ, RZ, -0x1 ;  /* 0xffffffffff0f7424 */ /* 0x000fe200078e00ff */
[----:B---3--:R-:W-:-:S04]  /*177b0*/  SHF.R.U32.HI R2, RZ, 0x5, R2 ;  /* 0x00000005ff027819 */ /* 0x008fc80000011602 */
[----:B------:R-:W-:-:S05]  /*177c0*/  LOP3.LUT R2, R2, 0x3, RZ, 0xc0, !PT ;  /* 0x0000000302027812 */ /* 0x000fca00078ec0ff */
[----:B------:R-:W-:-:S07]  /*177d0*/  IMAD.MOV.U32 R13, RZ, RZ, R2 ;  /* 0x000000ffff0d7224 */ /* 0x000fce00078e0002 */
[----:B01----:R-:W-:Y:S05]  /*177e0*/  WARPSYNC.COLLECTIVE R15, `(.L_x_8497) ;  /* 0x000000000f087348 */ /* 0x003fea0003c00000 */
[----:B------:R2:W3:Y:S02]  /*177f0*/  SHFL.IDX P6, R14, R13, R12, R11 ;  /* 0x0000000c0d0e7389 */ /* 0x0004e400000c000b */
[----:B0123--:R-:W-:Y:S01]  /*17800*/  ENDCOLLECTIVE ;  /* 0x000000000000791b */ /* 0x00ffe20003800000 */
.L_x_8497:
[----:B------:R-:W-:Y:S05]  /*17810*/  BSYNC B0 ;  /* 0x0000000000007941 */ /* 0x000fea0003800000 */
.L_x_8496:
[----:B------:R-:W-:Y:S05]  /*17820*/  BRA `(.L_x_8498) ;  /* 0xffffffe000a47947 */ /* 0x000fea000383ffff */
.L_x_8402:
[----:B------:R-:W-:Y:S01]  /*17830*/  BSSY B0, `(.L_x_8499) ;  /* 0x0000006000007945 */ /* 0x000fe20003800000 */
[----:B------:R-:W-:-:S07]  /*17840*/  IMAD.MOV.U32 R15, RZ, RZ, -0x1 ;  /* 0xffffffffff0f7424 */ /* 0x000fce00078e00ff */
[----:B0123--:R-:W-:Y:S05]  /*17850*/  WARPSYNC.COLLECTIVE R15, `(.L_x_8500) ;  /* 0x000000000f0c7348 */ /* 0x00ffea0003c00000 */
[----:B------:R-:W-:Y:S02]  /*17860*/  ELECT P6, UR62, PT ;  /* 0x00000000003e782f */ /* 0x000fe400038c0000 */
[----:B------:R-:W-:Y:S01]  /*17870*/  MOV R14, UR62 ;  /* 0x0000003e000e7c02 */ /* 0x000fe20008000f00 */
[----:B0123--:R-:W-:Y:S10]  /*17880*/  ENDCOLLECTIVE ;  /* 0x000000000000791b */ /* 0x00fff40003800000 */
.L_x_8500:
[----:B------:R-:W-:Y:S05]  /*17890*/  BSYNC B0 ;  /* 0x0000000000007941 */ /* 0x000fea0003800000 */
.L_x_8499:
[----:B------:R-:W-:Y:S05]  /*178a0*/  BRA `(.L_x_8501) ;  /* 0xffffffe000987947 */ /* 0x000fea000383ffff */
.L_x_8404:
[----:B0-----:R0:W1:Y:S02]  /*178b0*/  SYNCS.PHASECHK.TRANS64.TRYWAIT P0, [R6+URZ], R5 ;  /* 0x00000005060075a7 */ /* 0x001064000800017f */
[----:B-1----:R-:W-:Y:S05]  /*178c0*/  @!P0 NANOSLEEP.SYNCS 0x989680 ;  /* 0x009896800000895d */ /* 0x002fea0003900000 */
[----:B------:R-:W1:Y:S02]  /*178d0*/  @!P0 SYNCS.PHASECHK.TRANS64 P0, [R6+URZ], R5 ;  /* 0x00000005060085a7 */ /* 0x000e64000800007f */
[----:B-1----:R-:W-:Y:S05]  /*178e0*/  @!P0 BRA `(.L_x_8404) ;  /* 0xfffffffc00f08947 */ /* 0x002fea000383ffff */
[----:B------:R-:W-:Y:S05]  /*178f0*/  BRA `(.L_x_8502) ;  /* 0xffffffe000dc7947 */ /* 0x000fea000383ffff */
.L_x_8405:
[----:B-1----:R1:W3:Y:S02]  /*17900*/  SYNCS.PHASECHK.TRANS64.TRYWAIT P0, [R7+URZ], R2 ;  /* 0x00000002070075a7 */ /* 0x0022e4000800017f */
[----:B---3--:R-:W-:Y:S05]  /*17910*/  @!P0 NANOSLEEP.SYNCS 0x989680 ;  /* 0x009896800000895d */ /* 0x008fea0003900000 */
[----:B------:R-:W3:Y:S02]  /*17920*/  @!P0 SYNCS.PHASECHK.TRANS64 P0, [R7+URZ], R2 ;  /* 0x00000002070085a7 */ /* 0x000ee4000800007f */
[----:B---3--:R-:W-:Y:S05]  /*17930*/  @!P0 BRA `(.L_x_8405) ;  /* 0xfffffffc00f08947 */ /* 0x008fea000383ffff */
[----:B------:R-:W-:Y:S05]  /*17940*/  BRA `(.L_x_8503) ;  /* 0xffffffe000d07947 */ /* 0x000fea000383ffff */
.L_x_8407:
[----:B---3--:R3:W4:Y:S02]  /*17950*/  SYNCS.PHASECHK.TRANS64.TRYWAIT P0, [R4+URZ], R5 ;  /* 0x00000005040075a7 */ /* 0x008724000800017f */
[----:B----4-:R-:W-:Y:S05]  /*17960*/  @!P0 NANOSLEEP.SYNCS 0x989680 ;  /* 0x009896800000895d */ /* 0x010fea0003900000 */
[----:B------:R-:W4:Y:S02]  /*17970*/  @!P0 SYNCS.PHASECHK.TRANS64 P0, [R4+URZ], R5 ;  /* 0x00000005040085a7 */ /* 0x000f24000800007f */
[----:B----4-:R-:W-:Y:S05]  /*17980*/  @!P0 BRA `(.L_x_8407) ;  /* 0xfffffffc00f08947 */ /* 0x010fea000383ffff */
[----:B------:R-:W-:Y:S05]  /*17990*/  BRA `(.L_x_8504) ;  /* 0xffffffe000d87947 */ /* 0x000fea000383ffff */
.L_x_8505:
        /* <DEDUP_REMOVED lines=14> */
.L_x_11963:


//--------------------- .text._ZN7cutlass13device_kernelIN5flash11enable_sm90INS1_16FlashAttnFwdSm90INS1_25CollectiveMainloopFwdSm90ILi2EN4cute5tupleIJNS5_1CILi1EEES8_S8_EEENS6_IJNS7_ILi128EEENS7_ILi96EEENS7_ILi64EEEEEELi256ENS_6half_tEfNS_4arch4Sm90ELb0ELb1ELb0ELb0ELb0ELb0ELb0ELb1ELb0ELb0ELb0ELb0EEENS1_21CollectiveEpilogueFwdINS6_IJSA_NS7_ILi256EEESB_EEES9_SE_SG_Li256ELb0ELb0ELb0ELb0EEENS1_30DynamicPersistentTileSchedulerILi256ELi32ELb0ELb0ELb1EEEEEEEEEvNT_6ParamsE --------------------------
	.section	.text._ZN7cutlass13device_kernelIN5flash11enable_sm90INS1_16FlashAttnFwdSm90INS1_25CollectiveMainloopFwdSm90ILi2EN4cute5tupleIJNS5_1CILi1EEES8_S8_EEENS6_IJNS7_ILi128EEENS7_ILi96EEENS7_ILi64EEEEEELi256ENS_6half_tEfNS_4arch4Sm90ELb0ELb1ELb0ELb0ELb0ELb0ELb0ELb1ELb0ELb0ELb0ELb0EEENS1_21CollectiveEpilogueFwdINS6_IJSA_NS7_ILi256EEESB_EEES9_SE_SG_Li256ELb0ELb0ELb0ELb0EEENS1_30DynamicPersistentTileSchedulerILi256ELi32ELb0ELb0ELb1EEEEEEEEEvNT_6ParamsE,"ax",@progbits
	.align	128
.text._ZN7cutlass13device_kernelIN5flash11enable_sm90INS1_16FlashAttnFwdSm90INS1_25CollectiveMainloopFwdSm90ILi2EN4cute5tupleIJNS5_1CILi1EEES8_S8_EEENS6_IJNS7_ILi128EEENS7_ILi96EEENS7_ILi64EEEEEELi256ENS_6half_tEfNS_4arch4Sm90ELb0ELb1ELb0ELb0ELb0ELb0ELb0ELb1ELb0ELb0ELb0ELb0EEENS1_21CollectiveEpilogueFwdINS6_IJSA_NS7_ILi256EEESB_EEES9_SE_SG_Li256ELb0ELb0ELb0ELb0EEENS1_30DynamicPersistentTileSchedulerILi256ELi32ELb0ELb0ELb1EEEEEEEEEvNT_6ParamsE:
        .type           _ZN7cutlass13device_kernelIN5flash11enable_sm90INS1_16FlashAttnFwdSm90INS1_25CollectiveMainloopFwdSm90ILi2EN4cute5tupleIJNS5_1CILi1EEES8_S8_EEENS6_IJNS7_ILi128EEENS7_ILi96EEENS7_ILi64EEEEEELi256ENS_6half_tEfNS_4arch4Sm90ELb0ELb1ELb0ELb0ELb0ELb0ELb0ELb1ELb0ELb0ELb0ELb0EEENS1_21CollectiveEpilogueFwdINS6_IJSA_NS7_ILi256EEESB_EEES9_SE_SG_Li256ELb0ELb0ELb0ELb0EEENS1_30DynamicPersistentTileSchedulerILi256ELi32ELb0ELb0ELb1EEEEEEEEEvNT_6ParamsE,@function
        .size           _ZN7cutlass13device_kernelIN5flash11enable_sm90INS1_16FlashAttnFwdSm90INS1_25CollectiveMainloopFwdSm90ILi2EN4cute5tupleIJNS5_1CILi1EEES8_S8_EEENS6_IJNS7_ILi128EEENS7_ILi96EEENS7_ILi64EEEEEELi256ENS_6half_tEfNS_4arch4Sm90ELb0ELb1ELb0ELb0ELb0ELb0ELb0ELb1ELb0ELb0ELb0ELb0EEENS1_21CollectiveEpilogueFwdINS6_IJSA_NS7_ILi256EEESB_EEES9_SE_SG_Li256ELb0ELb0ELb0ELb0EEENS1_30DynamicPersistentTileSchedulerILi256ELi32ELb0ELb0ELb1EEEEEEEEEvNT_6ParamsE,(.L_x_11964 - _ZN7cutlass13device_kernelIN5flash11enable_sm90INS1_16FlashAttnFwdSm90INS1_25CollectiveMainloopFwdSm90ILi2EN4cute5tupleIJNS5_1CILi1EEES8_S8_EEENS6_IJNS7_ILi128EEENS7_ILi96EEENS7_ILi64EEEEEELi256ENS_6half_tEfNS_4arch4Sm90ELb0ELb1ELb0ELb0ELb0ELb0ELb0ELb1ELb0ELb0ELb0ELb0EEENS1_21CollectiveEpilogueFwdINS6_IJSA_NS7_ILi256EEESB_EEES9_SE_SG_Li256ELb0ELb0ELb0ELb0EEENS1_30DynamicPersistentTileSchedulerILi256ELi32ELb0ELb0ELb1EEEEEEEEEvNT_6ParamsE)
        .other          _ZN7cutlass13device_kernelIN5flash11enable_sm90INS1_16FlashAttnFwdSm90INS1_25CollectiveMainloopFwdSm90ILi2EN4cute5tupleIJNS5_1CILi1EEES8_S8_EEENS6_IJNS7_ILi128EEENS7_ILi96EEENS7_ILi64EEEEEELi256ENS_6half_tEfNS_4arch4Sm90ELb0ELb1ELb0ELb0ELb0ELb0ELb0ELb1ELb0ELb0ELb0ELb0EEENS1_21CollectiveEpilogueFwdINS6_IJSA_NS7_ILi256EEESB_EEES9_SE_SG_Li256ELb0ELb0ELb0ELb0EEENS1_30DynamicPersistentTileSchedulerILi256ELi32ELb0ELb0ELb1EEEEEEEEEvNT_6ParamsE,@"STO_CUDA_ENTRY STV_DEFAULT"
_ZN7cutlass13device_kernelIN5flash11enable_sm90INS1_16FlashAttnFwdSm90INS1_25CollectiveMainloopFwdSm90ILi2EN4cute5tupleIJNS5_1CILi1EEES8_S8_EEENS6_IJNS7_ILi128EEENS7_ILi96EEENS7_ILi64EEEEEELi256ENS_6half_tEfNS_4arch4Sm90ELb0ELb1ELb0ELb0ELb0ELb0ELb0ELb1ELb0ELb0ELb0ELb0EEENS1_21CollectiveEpilogueFwdINS6_IJSA_NS7_ILi256EEESB_EEES9_SE_SG_Li256ELb0ELb0ELb0ELb0EEENS1_30DynamicPersistentTileSchedulerILi256ELi32ELb0ELb0ELb1EEEEEEEEEvNT_6ParamsE:
[----:B------:R-:W1:Y:S01]  /*0000*/  LDC R1, c[0x0][0x28] ;  /* 0x00000a00ff017b82 */ /* 0x000e620000000800 */
[----:B------:R-:W2:Y:S01]  /*0010*/  S2R R3, SR_TID.X ;  /* 0x0000000000037919 */ /* 0x000ea20000002100 */
[----:B------:R-:W-:Y:S01]  /*0020*/  ELECT P0, URZ, PT ;  /* 0x00000000003f782f */ /* 0x000fe20003800000 */
[----:B------:R-:W-:Y:S01]  /*0030*/  BSSY B0, `(.L_x_8506) ;  /* 0x0000014000007945 */ /* 0x000fe20003800000 */
[--C-:B--2---:R-:W-:Y:S02]  /*0040*/  SHF.R.U32.HI R0, RZ, 0x5, R3.reuse ;  /* 0x00000005ff007819 */ /* 0x104fe40000011603 */
[----:B------:R-:W-:-:S03]  /*0050*/  SHF.R.U32.HI R23, RZ, 0x7, R3 ;  /* 0x00000007ff177819 */ /* 0x000fc60000011603 */
[----:B------:R-:W2:Y:S02]  /*0060*/  SHFL.IDX PT, R2, R0, RZ, 0x1f ;  /* 0x00001fff00027589 */ /* 0x000ea400000e0000 */
[----:B--2---:R-:W-:-:S13]  /*0070*/  ISETP.EQ.AND P0, PT, R2, RZ, P0 ;  /* 0x000000ff0200720c */ /* 0x004fda0000702270 */
        /* <DEDUP_REMOVED lines=15> */
.L_x_8507:
[----:B------:R-:W-:Y:S05]  /*0170*/  BSYNC B0 ;  /* 0x0000000000007941 */ /* 0x000fea0003800000 */
.L_x_8506:
        /* <DEDUP_REMOVED lines=37> */
.L_x_8508:
        /* <DEDUP_REMOVED lines=22> */
.L_x_8509:
        /* <DEDUP_REMOVED lines=18> */
.L_x_8510:
        /* <DEDUP_REMOVED lines=22> */
.L_x_8511:
        /* <DEDUP_REMOVED lines=22> */
.L_x_8512:
[----:B------:R-:W-:Y:S01]  /*0910*/  PLOP3.LUT P0, PT, PT, PT, UP0, 0x80, 0x0 ;  /* 0x000000000000781c */ /* 0x000fe20003f0f008 */
[----:B------:R-:W-:Y:S01]  /*0920*/  UMOV UR36, 0x1 ;  /* 0x0000000100247882 */ /* 0x000fe20000000000 */
[----:B------:R-:W-:Y:S01]  /*0930*/  NOP ;  /* 0x0000000000007918 */ /* 0x000fe20000000000 */
[----:B------:R-:W-:Y:S01]  /*0940*/  USEL UR36, UR36, 0x2, !UP0 ;  /* 0x0000000224247887 */ /* 0x000fe2000c000000 */
[----:B------:R-:W-:Y:S01]  /*0950*/  ULDC.64 UR48, c[0x0][0x208] ;  /* 0x0000820000307ab9 */ /* 0x000fe20000000a00 */
[----:B-123--:R-:W-:Y:S08]  /*0960*/  BAR.SYNC.DEFER_BLOCKING 0x0 ;  /* 0x0000000000007b1d */ /* 0x00eff00000010000 */
[----:B------:R-:W-:Y:S05]  /*0970*/  @!P0 BRA `(.L_x_8513) ;  /* 0x000000dc003c8947 */ /* 0x000fea0003800000 */
.L_x_8514:
[----:B------:R-:W-:-:S08]  /*0980*/  NOP ;  /* 0x0000000000007918 */ /* 0x000fd00000000000 */
[----:B------:R-:W1:Y:S02]  /*0990*/  USETMAXREG.TRY_ALLOC.CTAPOOL UP0, 0xf0 ;  /* 0x000000f0000079c8 */ /* 0x000e640008000600 */
[----:B-1----:R-:W-:-:S13]  /*09a0*/  PLOP3.LUT P0, PT, PT, PT, UP0, 0x80, 0x0 ;  /* 0x000000000000781c */ /* 0x002fda0003f0f008 */
[----:B------:R-:W-:Y:S05]  /*09b0*/  @!P0 BRA `(.L_x_8514) ;  /* 0xfffffffc00f08947 */ /* 0x000fea000383ffff */
[----:B------:R-:W1:Y:S08]  /*09c0*/  S2UR UR7, SR_CTAID.X ;  /* 0x00000000000779c3 */ /* 0x000e700000002500 */
[----:B------:R-:W-:Y:S08]  /*09d0*/  BAR.ARV 0x4, 0x120 ;  /* 0x0104800000007b1d */ /* 0x000ff00000002000 */
[----:B------:R-:W-:Y:S08]  /*09e0*/  BAR.ARV 0x8, 0x120 ;  /* 0x0204800000007b1d */ /* 0x000ff00000002000 */
[----:B------:R-:W1:Y:S01]  /*09f0*/  LDC R0, c[0x0][0xda8] ;  /* 0x00036a00ff007b82 */ /* 0x000e620000000800 */
[----:B------:R-:W-:-:S13]  /*0a00*/  ISETP.NE.AND P0, PT, R23, 0x1, PT ;  /* 0x000000011700780c */ /* 0x000fda0003f05270 */
[----:B------:R-:W-:Y:S06]  /*0a10*/  @!P0 BAR.ARV 0x9, 0x100 ;  /* 0x0244000000008b1d */ /* 0x000fec0000002000 */
[----:B-1----:R-:W-:-:S13]  /*0a20*/  ISETP.LE.AND P0, PT, R0, UR7, PT ;  /* 0x0000000700007c0c */ /* 0x002fda000bf03270 */
[----:B------:R-:W-:Y:S05]  /*0a30*/  @P0 EXIT ;  /* 0x000000000000094d */ /* 0x000fea0003800000 */
[----:B------:R-:W1:Y:S01]  /*0a40*/  S2R R2, SR_TID.X ;  /* 0x0000000000027919 */ /* 0x000e620000002100 */
[----:B------:R-:W2:Y:S01]  /*0a50*/  S2UR UR4, SR_CgaCtaId ;  /* 0x00000000000479c3 */ /* 0x000ea20000008800 */
[----:B------:R-:W-:Y:S01]  /*0a60*/  UMOV UR46, 0x400 ;  /* 0x00000400002e7882 */ /* 0x000fe20000000000 */
[----:B------:R-:W-:Y:S01]  /*0a70*/  ULOP3.LUT UR47, UR36, 0x1, URZ, 0xfc, !UPT ;  /* 0x00000001242f7892 */ /* 0x000fe2000f8efc3f */
[----:B------:R-:W-:Y:S01]  /*0a80*/  ULDC.64 UR50, c[0x0][0x198] ;  /* 0x0000660000327ab9 */ /* 0x000fe20000000a00 */
[----:B------:R-:W-:Y:S01]  /*0a90*/  UMOV UR37, URZ ;  /* 0x0000003f00257c82 */ /* 0x000fe20008000000 */
[----:B------:R-:W-:Y:S01]  /*0aa0*/  UMOV UR38, URZ ;  /* 0x0000003f00267c82 */ /* 0x000fe20008000000 */
[----:B------:R-:W-:Y:S02]  /*0ab0*/  UMOV UR39, URZ ;  /* 0x0000003f00277c82 */ /* 0x000fe40008000000 */
[----:B------:R-:W3:Y:S01]  /*0ac0*/  S2UR UR6, SR_SWINHI ;  /* 0x00000000000679c3 */ /* 0x000ee20000002f00 */
[----:B--2---:R-:W-:Y:S01]  /*0ad0*/  ULEA UR46, UR4, UR46, 0x18 ;  /* 0x0000002e042e7291 */ /* 0x004fe2000f8ec03f */
[----:B-1----:R-:W-:-:S06]  /*0ae0*/  VIADD R202, R2, 0xffffff80 ;  /* 0xffffff8002ca7836 */ /* 0x002fcc0000000000 */
[----:B------:R-:W-:Y:S01]  /*0af0*/  UMOV UR4, UR46 ;  /* 0x0000002e00047c82 */ /* 0x000fe20008000000 */
[----:B---3--:R-:W-:Y:S01]  /*0b00*/  UMOV UR5, UR6 ;  /* 0x0000000600057c82 */ /* 0x008fe20008000000 */
[----:B------:R-:W-:Y:S01]  /*0b10*/  IMAD.U32 R18, RZ, RZ, UR4 ;  /* 0x00000004ff127e24 */ /* 0x000fe2000f8e00ff */
[----:B------:R-:W-:Y:S01]  /*0b20*/  UMOV UR4, UR7 ;  /* 0x0000000700047c82 */ /* 0x000fe20008000000 */
[----:B------:R-:W-:Y:S01]  /*0b30*/  SHF.R.S32.HI R3, RZ, 0x1f, R202 ;  /* 0x0000001fff037819 */ /* 0x000fe200000114ca */
[----:B------:R-:W-:-:S03]  /*0b40*/  IMAD.U32 R19, RZ, RZ, UR5 ;  /* 0x00000005ff137e24 */ /* 0x000fc6000f8e00ff */
[CC--:B------:R-:W-:Y:S02]  /*0b50*/  LEA.HI R0, R3.reuse, R202.reuse, RZ, 0x7 ;  /* 0x000000ca03007211 */ /* 0x0c0fe400078f38ff */
[CC--:B------:R-:W-:Y:S02]  /*0b60*/  LEA.HI R2, R3.reuse, R202.reuse, RZ, 0x4 ;  /* 0x000000ca03027211 */ /* 0x0c0fe400078f20ff */
[----:B------:R-:W-:Y:S02]  /*0b70*/  LOP3.LUT R5, R0, 0xffffff80, RZ, 0xc0, !PT ;  /* 0xffffff8000057812 */ /* 0x000fe400078ec0ff */
[----:B------:R-:W-:Y:S02]  /*0b80*/  LEA.HI R4, R3, R202, RZ, 0x5 ;  /* 0x000000ca03047211 */ /* 0x000fe400078f28ff */
[----:B------:R-:W-:Y:S01]  /*0b90*/  LOP3.LUT R3, R2, 0x3fffff0, RZ, 0xc0, !PT ;  /* 0x03fffff002037812 */ /* 0x000fe200078ec0ff */
[----:B------:R-:W-:Y:S01]  /*0ba0*/  IMAD.IADD R6, R202, 0x1, -R5 ;  /* 0x00000001ca067824 */ /* 0x000fe200078e0a05 */
[----:B------:R-:W-:-:S02]  /*0bb0*/  SHF.R.S32.HI R5, RZ, 0x4, R2 ;  /* 0x00000004ff057819 */ /* 0x000fc40000011402 */
[----:B------:R-:W-:Y:S01]  /*0bc0*/  SHF.R.S32.HI R4, RZ, 0x5, R4 ;  /* 0x00000005ff047819 */ /* 0x000fe20000011404 */
[----:B------:R-:W-:Y:S01]  /*0bd0*/  IMAD.IADD R3, R202, 0x1, -R3 ;  /* 0x00000001ca037824 */ /* 0x000fe200078e0a03 */
[----:B------:R-:W-:Y:S02]  /*0be0*/  SHF.R.S32.HI R7, RZ, 0x1f, R6 ;  /* 0x0000001fff077819 */ /* 0x000fe40000011406 */
[----:B------:R-:W-:Y:S01]  /*0bf0*/  LEA.HI R2, R2, R5, RZ, 0x1 ;  /* 0x0000000502027211 */ /* 0x000fe200078f08ff */
[----:B------:R-:W-:Y:S01]  /*0c00*/  IMAD R11, R4, 0x10, R3 ;  /* 0x00000010040b7824 */ /* 0x000fe200078e0203 */
[----:B------:R-:W-:Y:S02]  /*0c10*/  LEA.HI R8, R7, R6, RZ, 0x2 ;  /* 0x0000000607087211 */ /* 0x000fe400078f10ff */
[----:B------:R-:W-:Y:S02]  /*0c20*/  LOP3.LUT R2, R2, 0x1ffffffe, RZ, 0xc0, !PT ;  /* 0x1ffffffe02027812 */ /* 0x000fe400078ec0ff */
[----:B------:R-:W-:-:S02]  /*0c30*/  SHF.R.S32.HI R9, RZ, 0x2, R8 ;  /* 0x00000002ff097819 */ /* 0x000fc40000011408 */
[----:B------:R-:W-:Y:S01]  /*0c40*/  SHF.R.S32.HI R10, RZ, 0x1f, R8 ;  /* 0x0000001fff0a7819 */ /* 0x000fe20000011408 */
[----:B------:R-:W-:Y:S01]  /*0c50*/  IMAD.IADD R2, R5, 0x1, -R2 ;  /* 0x0000000105027824 */ /* 0x000fe200078e0a02 */
[----:B------:R-:W-:Y:S02]  /*0c60*/  SHF.R.S32.HI R3, RZ, 0x7, R0 ;  /* 0x00000007ff037819 */ /* 0x000fe40000011400 */
[----:B------:R-:W-:Y:S01]  /*0c70*/  LEA.HI R10, R10, R9, RZ, 0x3 ;  /* 0x000000090a0a7211 */ /* 0x000fe200078f18ff */
[----:B------:R-:W-:Y:S01]  /*0c80*/  IMAD R2, R11, 0x8, R2 ;  /* 0x000000080b027824 */ /* 0x000fe200078e0202 */
[----:B------:R-:W-:Y:S02]  /*0c90*/  LEA.HI R0, R0, R3, RZ, 0x1 ;  /* 0x0000000300007211 */ /* 0x000fe400078f08ff */
[----:B------:R-:W-:Y:S01]  /*0ca0*/  LOP3.LUT R10, R10, 0xfffffff8, RZ, 0xc0, !PT ;  /* 0xfffffff80a0a7812 */ /* 0x000fe200078ec0ff */
[----:B------:R-:W-:Y:S01]  /*0cb0*/  IMAD.SHL.U32 R5, R2, 0x8, RZ ;  /* 0x0000000802057824 */ /* 0x000fe200078e00ff */
[----:B------:R-:W-:-:S02]  /*0cc0*/  LEA.HI R7, R7, R6, RZ, 0x5 ;  /* 0x0000000607077211 */ /* 0x000fc400078f28ff */
[----:B------:R-:W-:Y:S01]  /*0cd0*/  LOP3.LUT R0, R0, 0x3fffffe, RZ, 0xc0, !PT ;  /* 0x03fffffe00007812 */ /* 0x000fe200078ec0ff */
[----:B------:R-:W-:Y:S01]  /*0ce0*/  IMAD.IADD R10, R9, 0x1, -R10 ;  /* 0x00000001090a7824 */ /* 0x000fe200078e0a0a */
[----:B------:R-:W-:Y:S01]  /*0cf0*/  SHF.R.S32.HI R7, RZ, 0x5, R7 ;  /* 0x00000005ff077819 */ /* 0x000fe20000011407 */
[----:B------:R-:W-:Y:S01]  /*0d00*/  IMAD.WIDE R18, R5, 0x2, R18 ;  /* 0x0000000205127825 */ /* 0x000fe200078e0212 */
[----:B------:R-:W-:-:S03]  /*0d10*/  LOP3.LUT R9, R8, 0x7ffffffc, RZ, 0xc0, !PT ;  /* 0x7ffffffc08097812 */ /* 0x000fc600078ec0ff */
[----:B------:R-:W-:Y:S02]  /*0d20*/  IMAD.IADD R0, R3, 0x1, -R0 ;  /* 0x0000000103007824 */ /* 0x000fe400078e0a00 */
[----:B------:R-:W-:Y:S02]  /*0d30*/  IMAD R7, R7, 0x10, R10 ;  /* 0x0000001007077824 */ /* 0x000fe400078e020a */
[----:B------:R-:W-:Y:S02]  /*0d40*/  IMAD.IADD R9, R6, 0x1, -R9 ;  /* 0x0000000106097824 */ /* 0x000fe400078e0a09 */
[----:B------:R-:W-:Y:S02]  /*0d50*/  IMAD R201, R0, 0x40, R7 ;  /* 0x0000004000c97824 */ /* 0x000fe400078e0207 */
[----:B------:R-:W-:-:S07]  /*0d60*/  IMAD.SHL.U32 R16, R9, 0x2, RZ ;  /* 0x0000000209107824 */ /* 0x000fce00078e00ff */
.L_x_8607:
        /* <DEDUP_REMOVED lines=20> */
.L_x_8515:
[----:B------:R-:W-:Y:S01]  /*0eb0*/  ULDC UR6, c[0x0][0xdc4] ;  /* 0x0003710000067ab9 */ /* 0x000fe20000000800 */
[----:B------:R-:W-:Y:S01]  /*0ec0*/  UMOV UR41, UR7 ;  /* 0x0000000700297c82 */ /* 0x000fe20008000000 */
[----:B------:R-:W-:-:S11]  /*0ed0*/  UISETP.NE.AND UP0, UPT, UR6, 0x1, UPT ;  /* 0x000000010600788c */ /* 0x000fd6000bf05270 */
[----:B------:R-:W-:Y:S02]  /*0ee0*/  @UP0 ULDC.64 UR10, c[0x0][0xdc8] ;  /* 0x00037200000a0ab9 */ /* 0x000fe40000000a00 */
[----:B------:R-:W-:-:S04]  /*0ef0*/  UIMAD.WIDE.U32 UR4, UR7, UR10, URZ ;  /* 0x0000000a070472a5 */ /* 0x000fc8000f8e003f */
[----:B------:R-:W-:-:S04]  /*0f00*/  @UP0 USHF.R.U32.HI UR41, URZ, UR11, UR5 ;  /* 0x0000000b3f290299 */ /* 0x000fc80008011605 */
[----:B------:R-:W-:-:S12]  /*0f10*/  UIMAD UR4, UR41, UR6, URZ ;  /* 0x00000006290472a4 */ /* 0x000fd8000f8e023f */
.L_x_8516:
[----:B------:R-:W1:Y:S01]  /*0f20*/  LDC.64 R8, c[0x0][0x9e0] ;  /* 0x00027800ff087b82 */ /* 0x000e620000000a00 */
[----:B------:R-:W-:Y:S01]  /*0f30*/  ULDC UR43, c[0x0][0xdb8] ;  /* 0x00036e00002b7ab9 */ /* 0x000fe20000000800 */
[----:B------:R-:W-:Y:S02]  /*0f40*/  ULOP3.LUT UR5, URZ, UR41, URZ, 0x33, !UPT ;  /* 0x000000293f057292 */ /* 0x000fe4000f8e333f */
[----:B------:R-:W-:Y:S01]  /*0f50*/  UISETP.NE.AND UP1, UPT, UR43, 0x1, UPT ;  /* 0x000000012b00788c */ /* 0x000fe2000bf25270 */
[----:B------:R-:W-:Y:S01]  /*0f60*/  ULDC UR42, c[0x0][0xdac] ;  /* 0x00036b00002a7ab9 */ /* 0x000fe20000000800 */
[----:B------:R-:W-:Y:S02]  /*0f70*/  ULDC.64 UR10, c[0x0][0x3f8] ;  /* 0x0000fe00000a7ab9 */ /* 0x000fe40000000a00 */
[----:B------:R-:W2:Y:S01]  /*0f80*/  LDC R7, c[0x0][0x288] ;  /* 0x0000a200ff077b82 */ /* 0x000ea20000000800 */
[----:B------:R-:W-:Y:S02]  /*0f90*/  UIADD3 UR4, UR7, -UR4, URZ ;  /* 0x8000000407047290 */ /* 0x000fe4000fffe03f */
[----:B------:R-:W-:-:S02]  /*0fa0*/  UIADD3 UR42, UR5, UR42, URZ ;  /* 0x0000002a052a7290 */ /* 0x000fc4000fffe03f */
[----:B------:R-:W-:Y:S01]  /*0fb0*/  UISETP.NE.U32.AND UP0, UPT, UR10, URZ, UPT ;  /* 0x0000003f0a00728c */ /* 0x000fe2000bf05070 */
[----:B------:R-:W-:Y:S02]  /*0fc0*/  ULDC UR7, c[0x0][0xdc4] ;  /* 0x0003710000077ab9 */ /* 0x000fe40000000800 */
[----:B------:R-:W3:Y:S01]  /*0fd0*/  LDC R5, c[0x0][0x2e0] ;  /* 0x0000b800ff057b82 */ /* 0x000ee20000000800 */
[----:B------:R-:W-:Y:S02]  /*0fe0*/  USHF.L.U32 UR42, UR42, 0x7, URZ ;  /* 0x000000072a2a7899 */ /* 0x000fe4000800063f */
[----:B------:R-:W-:Y:S02]  /*0ff0*/  UIMAD UR8, UR8, UR7, UR4 ;  /* 0x00000007080872a4 */ /* 0x000fe4000f8e0204 */
[----:B------:R-:W-:Y:S01]  /*1000*/  UISETP.NE.AND.EX UP0, UPT, UR11, URZ, UPT, UP0 ;  /* 0x0000003f0b00728c */ /* 0x000fe2000bf05300 */
[----:B------:R-:W-:Y:S01]  /*1010*/  @UP1 ULDC UR4, c[0x0][0xdbc] ;  /* 0x00036f0000041ab9 */ /* 0x000fe20000000800 */
[----:B------:R-:W-:Y:S01]  /*1020*/  ULDC UR6, c[0x0][0x404] ;  /* 0x0001010000067ab9 */ /* 0x000fe20000000800 */
[----:B------:R-:W-:Y:S01]  /*1030*/  UIMAD.WIDE.U32 UR4, UR8, UR4, URZ ;  /* 0x00000004080472a5 */ /* 0x000fe2000f8e003f */
[----:B-1----:R-:W-:Y:S01]  /*1040*/  ISETP.GE.AND P1, PT, R9, 0x1, PT ;  /* 0x000000010900780c */ /* 0x002fe20003f26270 */
[----:B------:R-:W-:Y:S01]  /*1050*/  USEL UR6, UR6, 0x1, UP0 ;  /* 0x0000000106067887 */ /* 0x000fe20008000000 */
[----:B------:R-:W-:Y:S01]  /*1060*/  IMAD.U32 R200, RZ, RZ, UR42 ;  /* 0x0000002affc87e24 */ /* 0x000fe2000f8e00ff */
[----:B------:R-:W-:Y:S01]  /*1070*/  @UP1 ULDC UR7, c[0x0][0xdc0] ;  /* 0x0003700000071ab9 */ /* 0x000fe20000000800 */
[----:B------:R-:W-:Y:S01]  /*1080*/  UMOV UR44, UR8 ;  /* 0x00000008002c7c82 */ /* 0x000fe20008000000 */
[----:B------:R-:W-:-:S02]  /*1090*/  @UP1 USHF.R.U32.HI UR44, URZ, UR7, UR5 ;  /* 0x000000073f2c1299 */ /* 0x000fc40008011605 */
[----:B--2---:R-:W-:Y:S02]  /*10a0*/  IADD3 R22, R200, 0x80, -R7 ;  /* 0x00000080c8167810 */ /* 0x004fe40007ffe807 */
[----:B------:R-:W-:-:S04]  /*10b0*/  UIADD3 UR4, -UR44, URZ, URZ ;  /* 0x0000003f2c047290 */ /* 0x000fc8000fffe13f */
[----:B------:R-:W-:Y:S01]  /*10c0*/  UIMAD UR43, UR43, UR4, UR8 ;  /* 0x000000042b2b72a4 */ /* 0x000fe2000f8e0208 */
[----:B---3--:R-:W-:-:S04]  /*10d0*/  IMAD R17, R5, UR6, RZ ;  /* 0x0000000605117c24 */ /* 0x008fc8000f8e02ff */
[----:B------:R-:W-:-:S04]  /*10e0*/  IMAD.IADD R22, R17, 0x1, R22 ;  /* 0x0000000111167824 */ /* 0x000fc800078e0216 */
        /* <DEDUP_REMOVED lines=12> */
.L_x_8518:
[----:B------:R-:W-:-:S13]  /*11b0*/  ISETP.NE.AND P0, PT, R9, 0x1, PT ;  /* 0x000000010900780c */ /* 0x000fda0003f05270 */
[----:B------:R-:W1:Y:S02]  /*11c0*/  @P0 LDC.64 R10, c[0x0][0x9e8] ;  /* 0x00027a00ff0a0b82 */ /* 0x000e640000000a00 */
[----:B-1----:R-:W-:-:S05]  /*11d0*/  @P0 IMAD.HI.U32 R4, R3, R10, RZ ;  /* 0x0000000a03040227 */ /* 0x002fca00078e00ff */
[----:B------:R-:W-:-:S07]  /*11e0*/  @P0 SHF.R.U32.HI R3, RZ, R11, R4 ;  /* 0x0000000bff030219 */ /* 0x000fce0000011604 */
.L_x_8519:
[----:B------:R-:W-:-:S05]  /*11f0*/  IMAD R3, R3, R9, R9 ;  /* 0x0000000903037224 */ /* 0x000fca00078e0209 */
[----:B------:R-:W-:-:S07]  /*1200*/  VIMNMX R0, R0, R3, PT ;  /* 0x0000000300007248 */ /* 0x000fce0003fe0100 */
.L_x_8517:
[----:B------:R-:W-:Y:S01]  /*1210*/  IADD3 R4, -R7, UR42, RZ ;  /* 0x0000002a07047c10 */ /* 0x000fe2000fffe1ff */
[----:B------:R-:W-:Y:S01]  /*1220*/  VIADD R3, R0, 0x5f ;  /* 0x0000005f00037836 */ /* 0x000fe20000000000 */
[----:B------:R-:W-:Y:S01]  /*1230*/  ULDC UR4, c[0x0][0x9dc] ;  /* 0x0002770000047ab9 */ /* 0x000fe20000000800 */
[----:B------:R-:W-:Y:S02]  /*1240*/  VIADD R0, R17, 0x5f ;  /* 0x0000005f11007836 */ /* 0x000fe40000000000 */
[----:B------:R-:W-:Y:S02]  /*1250*/  IMAD R6, R5, UR6, R4 ;  /* 0x0000000605067c24 */ /* 0x000fe4000f8e0204 */
[----:B------:R-:W-:-:S04]  /*1260*/  IMAD.HI R4, R3, 0x2aaaaaab, RZ ;  /* 0x2aaaaaab03047827 */ /* 0x000fc800078e02ff */
[----:B------:R-:W-:Y:S01]  /*1270*/  IMAD.HI R0, R0, 0x2aaaaaab, RZ ;  /* 0x2aaaaaab00007827 */ /* 0x000fe200078e02ff */
[----:B------:R-:W-:-:S03]  /*1280*/  SHF.R.U32.HI R5, RZ, 0x1f, R4 ;  /* 0x0000001fff057819 */ /* 0x000fc60000011604 */
[----:B------:R-:W-:Y:S01]  /*1290*/  VIADD R7, R6, -UR4 ;  /* 0x8000000406077c36 */ /* 0x000fe20008000000 */
[----:B------:R-:W-:Y:S02]  /*12a0*/  SHF.R.U32.HI R3, RZ, 0x1f, R0 ;  /* 0x0000001fff037819 */ /* 0x000fe40000011600 */
[----:B------:R-:W-:Y:S02]  /*12b0*/  LEA.HI.SX32 R176, R4, R5, 0x1c ;  /* 0x0000000504b07211 */ /* 0x000fe400078fe2ff */
[----:B------:R-:W-:Y:S02]  /*12c0*/  LEA.HI.SX32 R3, R0, R3, 0x1c ;  /* 0x0000000300037211 */ /* 0x000fe400078fe2ff */
[----:B------:R-:W-:Y:S02]  /*12d0*/  R2UR UR4, R7 ;  /* 0x00000000070472ca */ /* 0x000fe400000e0000 */
[----:B------:R-:W-:Y:S01]  /*12e0*/  VIMNMX R176, R3, R176, PT ;  /* 0x000000b003b07248 */ /* 0x000fe20003fe0100 */
[----:B------:R-:W-:-:S12]  /*12f0*/  @!P1 BRA `(.L_x_8520) ;  /* 0x0000000000449947 */ /* 0x000fd80003800000 */
        /* <DEDUP_REMOVED lines=9> */
.L_x_8521:
[----:B------:R-:W-:-:S13]  /*1390*/  ISETP.NE.AND P0, PT, R9, 0x1, PT ;  /* 0x000000010900780c */ /* 0x000fda0003f05270 */
[----:B------:R-:W1:Y:S02]  /*13a0*/  @P0 LDC.64 R4, c[0x0][0x9e8] ;  /* 0x00027a00ff040b82 */ /* 0x000e640000000a00 */
[----:B-1----:R-:W-:-:S05]  /*13b0*/  @P0 IMAD.HI.U32 R0, R6, R4, RZ ;  /* 0x0000000406000227 */ /* 0x002fca00078e00ff */
[----:B------:R-:W-:-:S07]  /*13c0*/  @P0 SHF.R.U32.HI R6, RZ, R5, R0 ;  /* 0x00000005ff060219 */ /* 0x000fce0000011600 */
.L_x_8522:
[----:B------:R-:W-:-:S05]  /*13d0*/  IMAD R6, R6, R9, RZ ;  /* 0x0000000906067224 */ /* 0x000fca00078e02ff */
[----:B------:R-:W-:-:S13]  /*13e0*/  R2UR UR5, R6 ;  /* 0x00000000060572ca */ /* 0x000fda00000e0000 */
[----:B------:R-:W-:-:S04]  /*13f0*/  UISETP.LT.AND UP0, UPT, UR4, UR5, UPT ;  /* 0x000000050400728c */ /* 0x000fc8000bf01270 */
[----:B------:R-:W-:-:S12]  /*1400*/  USEL UR4, UR4, UR5, !UP0 ;  /* 0x0000000504047287 */ /* 0x000fd8000c000000 */
.L_x_8520:
[----:B------:R-:W-:Y:S01]  /*1410*/  UIMAD.WIDE UR4, UR4, 0x2aaaaaab, URZ ;  /* 0x2aaaaaab040478a5 */ /* 0x000fe2000f8e023f */
[----:B------:R-:W-:Y:S02]  /*1420*/  PLOP3.LUT P0, PT, PT, PT, PT, 0x80, 0x0 ;  /* 0x000000000000781c */ /* 0x000fe40003f0f070 */
[----:B------:R-:W-:Y:S01]  /*1430*/  CS2R R20, SRZ ;  /* 0x0000000000147805 */ /* 0x000fe2000001ff00 */
[----:B------:R-:W-:Y:S01]  /*1440*/  IMAD.MOV.U32 R0, RZ, RZ, RZ ;  /* 0x000000ffff007224 */ /* 0x000fe200078e00ff */
[----:B------:R-:W-:Y:S01]  /*1450*/  USHF.R.U32.HI UR4, URZ, 0x1f, UR5 ;  /* 0x0000001f3f047899 */ /* 0x000fe20008011605 */
[----:B------:R-:W-:Y:S02]  /*1460*/  CS2R R150, SRZ ;  /* 0x0000000000967805 */ /* 0x000fe4000001ff00 */
[----:B------:R-:W-:Y:S02]  /*1470*/  CS2R R148, SRZ ;  /* 0x0000000000947805 */ /* 0x000fe4000001ff00 */
[----:B------:R-:W-:Y:S01]  /*1480*/  CS2R R146, SRZ ;  /* 0x0000000000927805 */ /* 0x000fe2000001ff00 */
[----:B------:R-:W-:Y:S01]  /*1490*/  ULEA.HI.SX32 UR4, UR5, UR4, 0x1c ;  /* 0x0000000405047291 */ /* 0x000fe2000f8fe23f */
        /* <DEDUP_REMOVED lines=63> */
[----:B------:R-:W-:Y:S02]  /*1890*/  IMAD.MOV.U32 R29, RZ, RZ, RZ ;  /* 0x000000ffff1d7224 */ /* 0x000fe400078e00ff */
[----:B------:R-:W-:Y:S02]  /*18a0*/  IMAD.MOV.U32 R6, RZ, RZ, RZ ;  /* 0x000000ffff067224 */ /* 0x000fe400078e00ff */
[----:B------:R-:W-:Y:S01]  /*18b0*/  IMAD.MOV.U32 R172, RZ, RZ, RZ ;  /* 0x000000ffffac7224 */ /* 0x000fe200078e00ff */
[----:B------:R-:W-:Y:S06]  /*18c0*/  @!P1 BRA `(.L_x_8523) ;  /* 0x000000b000b89947 */ /* 0x000fec0003800000 */
[----:B------:R-:W-:Y:S01]  /*18d0*/  SHF.R.S32.HI R3, RZ, 0x1f, R202 ;  /* 0x0000001fff037819 */ /* 0x000fe200000114ca */
[----:B------:R-:W-:-:S03]  /*18e0*/  UIADD3 UR6, UR46, 0x18400, URZ ;  /* 0x000184002e067890 */ /* 0x000fc6000fffe03f */
[----:B------:R-:W-:Y:S01]  /*18f0*/  LEA.HI R3, R3, R202, RZ, 0x7 ;  /* 0x000000ca03037211 */ /* 0x000fe200078f38ff */
[----:B------:R-:W-:-:S03]  /*1900*/  ULOP3.LUT UP0, URZ, UR6, 0x1bf, URZ, 0xc0, !UPT ;  /* 0x000001bf063f7892 */ /* 0x000fc6000f80c03f */
[----:B------:R-:W-:-:S03]  /*1910*/  SHF.R.S32.HI R3, RZ, 0x7, R3 ;  /* 0x00000007ff037819 */ /* 0x000fc60000011403 */
[----:B------:R-:W-:-:S03]  /*1920*/  PLOP3.LUT P0, PT, PT, PT, UP0, 0x80, 0x0 ;  /* 0x000000000000781c */ /* 0x000fc60003f0f008 */
[----:B------:R-:W1:Y:S02]  /*1930*/  SHFL.IDX PT, R3, R3, RZ, 0x1f ;  /* 0x00001fff03037589 */ /* 0x000e6400000e0000 */
        /* <DEDUP_REMOVED lines=24> */
.L_x_8524:
[----:B------:R-:W-:Y:S01]  /*1ac0*/  ULEA.HI UR4, UR37, UR37, URZ, 0x1 ;  /* 0x0000002525047291 */ /* 0x000fe2000f8f083f */
[----:B------:R-:W-:-:S03]  /*1ad0*/  VIADD R9, R23, 0x8 ;  /* 0x0000000817097836 */ /* 0x000fc60000000000 */
[----:B------:R-:W-:-:S04]  /*1ae0*/  ULOP3.LUT UR4, UR4, 0xfffffffe, URZ, 0xc0, !UPT ;  /* 0xfffffffe04047892 */ /* 0x000fc8000f8ec03f */
[----:B------:R-:W-:-:S06]  /*1af0*/  UIADD3 UR4, UR37, -UR4, URZ ;  /* 0x8000000425047290 */ /* 0x000fcc000fffe03f */
[----:B------:R-:W-:-:S05]  /*1b00*/  IMAD.U32 R0, RZ, RZ, UR4 ;  /* 0x00000004ff007e24 */ /* 0x000fca000f8e00ff */
[----:B------:R-:W-:-:S04]  /*1b10*/  SHF.L.U32 R0, R0, 0x1f, RZ ;  /* 0x0000001f00007819 */ /* 0x000fc800000006ff */
[----:B------:R-:W1:Y:S02]  /*1b20*/  SYNCS.PHASECHK.TRANS64.TRYWAIT P0, [UR46+0x22800], R0 ;  /* 0x02280000ff0075a7 */ /* 0x000e64000800016e */
[----:B-1----:R-:W-:Y:S05]  /*1b30*/  @!P0 BRA `(.L_x_8525) ;  /* 0x000000f800b48947 */ /* 0x002fea0003800000 */
.L_x_8672:
[----:B-1----:R-:W-:Y:S01]  /*1b40*/  IMAD.U32 R0, RZ, RZ, UR47 ;  /* 0x0000002fff007e24 */ /* 0x002fe2000f8e00ff */
[----:B------:R-:W-:Y:S05]  /*1b50*/  WARPSYNC.ALL ;  /* 0x0000000000007948 */ /* 0x000fea0003800000 */
[----:B------:R1:W-:Y:S01]  /*1b60*/  BAR.SYNC.DEFER_BLOCKING R9, 0x100 ;  /* 0x000400090000751d */ /* 0x0003e20000010000 */
[----:B------:R-:W-:-:S13]  /*1b70*/  ISETP.NE.AND P0, PT, R0, 0x3, PT ;  /* 0x000000030000780c */ /* 0x000fda0003f05270 */
[----:B-1----:R-:W-:Y:S05]  /*1b80*/  @!P0 BRA `(.L_x_8526) ;  /* 0x0000000000048947 */ /* 0x002fea0003800000 */
[----:B------:R-:W-:Y:S01]  /*1b90*/  BPT.TRAP 0x1 ;  /* 0x000000040000795c */ /* 0x000fe20000300000 */
.L_x_8526:
[----:B------:R-:W-:Y:S01]  /*1ba0*/  ULEA UR21, UR39, UR46, 0x3 ;  /* 0x0000002e27157291 */ /* 0x000fe2000f8e183f */
[----:B------:R-:W-:-:S05]  /*1bb0*/  IMAD.U32 R11, RZ, RZ, UR38 ;  /* 0x00000026ff0b7e24 */ /* 0x000fca000f8e00ff */
[----:B------:R-:W-:-:S04]  /*1bc0*/  SHF.L.U32 R11, R11, 0x1f, RZ ;  /* 0x0000001f0b0b7819 */ /* 0x000fc800000006ff */
[----:B------:R1:W2:Y:S01]  /*1bd0*/  SYNCS.PHASECHK.TRANS64.TRYWAIT P1, [UR21+0x22830], R11 ;  /* 0x0228300bff0075a7 */ /* 0x0002a20008020155 */
[----:B------:R-:W-:Y:S05]  /*1be0*/  @!P0 BRA `(.L_x_8527) ;  /* 0x0000000000048947 */ /* 0x000fea0003800000 */
[----:B------:R-:W-:Y:S01]  /*1bf0*/  BPT.TRAP 0x1 ;  /* 0x000000040000795c */ /* 0x000fe20000300000 */
.L_x_8527:
[----:B--2---:R-:W-:Y:S05]  /*1c00*/  @P1 BRA `(.L_x_8528) ;  /* 0x0000000000081947 */ /* 0x004fea0003800000 */
[----:B------:R-:W2:Y:S02]  /*1c10*/  SYNCS.PHASECHK.TRANS64.TRYWAIT P1, [UR21+0x22830], R11 ;  /* 0x0228300bff0075a7 */ /* 0x000ea40008020155 */
[----:B--2---:R-:W-:Y:S05]  /*1c20*/  @!P1 BRA `(.L_x_8529) ;  /* 0x000000f800909947 */ /* 0x004fea0003800000 */
.L_x_8528:
[----:B------:R-:W-:Y:S01]  /*1c30*/  UIADD3 UR4, UR46, 0x1c400, URZ ;  /* 0x0001c4002e047890 */ /* 0x000fe2000fffe03f */
[----:B------:R-:W-:Y:S01]  /*1c40*/  WARPGROUP.ARRIVE ;  /* 0x00000000000079c5 */ /* 0x000fe20000000000 */
[----:B------:R-:W-:-:S05]  /*1c50*/  ULOP3.LUT UR16, UR45, 0x10000, URZ, 0xfc, !UPT ;  /* 0x000100002d107892 */ /* 0x000fca000f8efc3f */
[----:B--2---:R-:W2:Y:S01]  /*1c60*/  S2R R0, SR_TID.X ;  /* 0x0000000000007919 */ /* 0x004ea20000002100 */
[----:B------:R-:W-:Y:S01]  /*1c70*/  USHF.R.U32.HI UR4, URZ, 0x4, UR4 ;  /* 0x000000043f047899 */ /* 0x000fe20008011604 */
[----:B------:R-:W3:Y:S01]  /*1c80*/  LDC R12, c[0x0][0x288] ;  /* 0x0000a200ff0c7b82 */ /* 0x000ee20000000800 */
[----:B------:R-:W-:Y:S01]  /*1c90*/  UMOV UR17, 0x40000040 ;  /* 0x4000004000117882 */ /* 0x000fe20000000000 */
[----:B------:R-:W-:Y:S01]  /*1ca0*/  UMOV UR19, 0x40000040 ;  /* 0x4000004000137882 */ /* 0x000fe20000000000 */
[----:B------:R-:W-:Y:S01]  /*1cb0*/  ULOP3.LUT UR4, UR4, 0x3fff, URZ, 0xc0, !UPT ;  /* 0x00003fff04047892 */ /* 0x000fe2000f8ec03f */
[----:B------:R-:W-:Y:S01]  /*1cc0*/  IMAD.U32 R8, RZ, RZ, UR21 ;  /* 0x00000015ff087e24 */ /* 0x000fe2000f8e00ff */
[----:B------:R-:W-:Y:S01]  /*1cd0*/  UMOV UR5, 0x40000040 ;  /* 0x4000004000057882 */ /* 0x000fe20000000000 */
[----:B------:R-:W-:Y:S01]  /*1ce0*/  UMOV UR7, 0x40000040 ;  /* 0x4000004000077882 */ /* 0x000fe20000000000 */
[----:B------:R-:W-:Y:S01]  /*1cf0*/  ULOP3.LUT UR20, UR4, 0x10000, URZ, 0xfc, !UPT ;  /* 0x0001000004147892 */ /* 0x000fe2000f8efc3f */
[----:B------:R-:W-:Y:S01]  /*1d00*/  IMAD.MOV.U32 R3, RZ, RZ, -0x60 ;  /* 0xffffffa0ff037424 */ /* 0x000fe200078e00ff */
[----:B------:R-:W-:Y:S01]  /*1d10*/  UIADD3 UR4, UR16, 0x2, URZ ;  /* 0x0000000210047890 */ /* 0x000fe2000fffe03f */
[----:B------:R-:W-:Y:S01]  /*1d20*/  IADD3 R5, -R23, 0xb, RZ ;  /* 0x0000000b17057810 */ /* 0x000fe20007ffe1ff */
[----:B------:R-:W-:Y:S01]  /*1d30*/  UIMAD UR18, UR39, 0x300, UR20 ;  /* 0x00000300271278a4 */ /* 0x000fe2000f8e0214 */
[----:B------:R-:W-:Y:S01]  /*1d40*/  IMAD R6, R176, R3, 0x60 ;  /* 0x00000060b0067424 */ /* 0x000fe200078e0203 */
[----:B------:R-:W-:Y:S01]  /*1d50*/  UIADD3 UR8, UR16, 0x4, URZ ;  /* 0x0000000410087890 */ /* 0x000fe2000fffe03f */
[----:B------:R-:W-:Y:S01]  /*1d60*/  LOP3.LUT R2, R2, 0xfff7ffff, RZ, 0xc0, !PT ;  /* 0xfff7ffff02027812 */ /* 0x000fe200078ec0ff */
[----:B------:R-:W-:Y:S01]  /*1d70*/  UIADD3 UR6, UR18, 0x2, URZ ;  /* 0x0000000212067890 */ /* 0x000fe2000fffe03f */
[----:B------:R-:W-:Y:S01]  /*1d80*/  IMAD.IADD R3, R17, 0x1, R6 ;  /* 0x0000000111037824 */ /* 0x000fe200078e0206 */
[----:B------:R-:W-:Y:S01]  /*1d90*/  UIADD3 UR10, UR18, 0x4, URZ ;  /* 0x00000004120a7890 */ /* 0x000fe2000fffe03f */
[--C-:B------:R-:W-:Y:S01]  /*1da0*/  IMAD.IADD R15, R6, 0x1, -R16.reuse ;  /* 0x00000001060f7824 */ /* 0x100fe200078e0a10 */
[----:B------:R-:W-:Y:S01]  /*1db0*/  UMOV UR9, 0x40000040 ;  /* 0x4000004000097882 */ /* 0x000fe20000000000 */
[----:B------:R-:W-:Y:S01]  /*1dc0*/  HGMMA.64x96x16.F32 R24, gdesc[UR16], RZ, !UPT, gsb0 ;  /* 0x01600000101879f0 */ /* 0x000fe2000c0008ff */
[----:B------:R-:W-:Y:S01]  /*1dd0*/  UMOV UR11, 0x40000040 ;  /* 0x40000040000b7882 */ /* 0x000fe20000000000 */
[----:B------:R-:W-:Y:S01]  /*1de0*/  UIADD3 UR12, UR16, 0x6, URZ ;  /* 0x00000006100c7890 */ /* 0x000fe2000fffe03f */
[C---:B------:R-:W-:Y:S01]  /*1df0*/  IMAD.IADD R10, R3.reuse, 0x1, -R16 ;  /* 0x00000001030a7824 */ /* 0x040fe200078e0a10 */
[----:B------:R-:W-:Y:S01]  /*1e00*/  UIADD3 UR14, UR18, 0x6, URZ ;  /* 0x00000006120e7890 */ /* 0x000fe2000fffe03f */
[----:B---3--:R-:W-:Y:S01]  /*1e10*/  IADD3 R7, R3, 0x1, -R12 ;  /* 0x0000000103077810 */ /* 0x008fe20007ffe80c */
[----:B------:R-:W-:Y:S01]  /*1e20*/  UMOV UR13, 0x40000040 ;  /* 0x40000040000d7882 */ /* 0x000fe20000000000 */
[----:B------:R-:W-:Y:S01]  /*1e30*/  UMOV UR15, 0x40000040 ;  /* 0x40000040000f7882 */ /* 0x000fe20000000000 */
[----:B------:R-:W-:Y:S01]  /*1e40*/  ULDC UR22, c[0x0][0x9dc] ;  /* 0x0002770000167ab9 */ /* 0x000fe20000000800 */
[----:B--2---:R-:W-:-:S13]  /*1e50*/  LOP3.LUT P1, RZ, R0, 0x7f, RZ, 0xc0, !PT ;  /* 0x0000007f00ff7812 */ /* 0x004fda000782c0ff */
[----:B------:R-:W-:Y:S01]  /*1e60*/  @!P1 VIADD R0, R8, 0x22840 ;  /* 0x0002284008009836 */ /* 0x000fe20000000000 */
[----:B------:R-:W-:-:S04]  /*1e70*/  @P1 LOP3.LUT R2, R2, 0x80000, RZ, 0xfc, !PT ;  /* 0x0008000002021812 */ /* 0x000fc800078efcff */
[----:B------:R-:W-:Y:S01]  /*1e80*/  @!P1 PRMT R0, RZ, 0x654, R0 ;  /* 0x00000654ff009816 */ /* 0x000fe20000000000 */
[----:B------:R-:W-:Y:S02]  /*1e90*/  WARPGROUP.DEPBAR.LE gsb0, 0x0 ;  /* 0x00008000000079c5 */ /* 0x000fe40000010000 */
[----:B------:R-:W-:-:S06]  /*1ea0*/  WARPGROUP.ARRIVE ;  /* 0x00000000000079c5 */ /* 0x000fcc0000000000 */
[----:B------:R-:W-:Y:S01]  /*1eb0*/  HGMMA.64x96x16.F32 R24, gdesc[UR4], R24, gsb0 ;  /* 0x01600000041879f0 */ /* 0x000fe20008000818 */
[----:B------:R-:W-:Y:S02]  /*1ec0*/  ULOP3.LUT UR6, URZ, UR22, URZ, 0x33, !UPT ;  /* 0x000000163f067292 */ /* 0x000fe4000f8e333f */
[----:B------:R-:W-:Y:S02]  /*1ed0*/  WARPGROUP.DEPBAR.LE gsb0, 0x0 ;  /* 0x00008000000079c5 */ /* 0x000fe40000010000 */
[----:B------:R-:W-:-:S06]  /*1ee0*/  WARPGROUP.ARRIVE ;  /* 0x00000000000079c5 */ /* 0x000fcc0000000000 */
[----:B------:R-:W-:Y:S03]  /*1ef0*/  HGMMA.64x96x16.F32 R24, gdesc[UR8], R24, gsb0 ;  /* 0x01600000081879f0 */ /* 0x000fe60008000818 */
[----:B------:R-:W-:Y:S02]  /*1f00*/  WARPGROUP.DEPBAR.LE gsb0, 0x0 ;  /* 0x00008000000079c5 */ /* 0x000fe40000010000 */
[----:B------:R-:W-:-:S06]  /*1f10*/  WARPGROUP.ARRIVE ;  /* 0x00000000000079c5 */ /* 0x000fcc0000000000 */
[----:B------:R-:W-:Y:S01]  /*1f20*/  HGMMA.64x96x16.F32 R24, gdesc[UR12], R24, gsb0 ;  /* 0x016000000c1879f0 */ /* 0x000fe20008000818 */
[----:B------:R-:W-:Y:S02]  /*1f30*/  ULDC.64 UR14, c[0x0][0x9e0] ;  /* 0x00027800000e7ab9 */ /* 0x000fe40000000a00 */
[----:B------:R-:W-:Y:S01]  /*1f40*/  UISETP.GE.AND UP0, UPT, UR15, 0x1, UPT ;  /* 0x000000010f00788c */ /* 0x000fe2000bf06270 */
[----:B------:R-:W-:Y:S02]  /*1f50*/  WARPGROUP.DEPBAR.LE gsb0, 0x0 ;  /* 0x00008000000079c5 */ /* 0x000fe40000010000 */
[----:B------:R2:W-:Y:S06]  /*1f60*/  BAR.ARV R5, 0x100 ;  /* 0x000400050000751d */ /* 0x0005ec0000002000 */
[----:B------:R3:W-:Y:S01]  /*1f70*/  @!P1 SYNCS.ARRIVE.TRANS64.RED.A1T0 RZ, [R0+URZ], RZ ;  /* 0x000000ff00ff99a7 */ /* 0x0007e2000810043f */
[----:B------:R-:W-:Y:S01]  /*1f80*/  PLOP3.LUT P1, PT, PT, PT, UP0, 0x40, 0x0 ;  /* 0x000000000000781c */ /* 0x000fe20003f2e808 */
[----:B---3--:R-:W-:-:S02]  /*1f90*/  IMAD.IADD R0, R7, 0x1, -R16 ;  /* 0x0000000107007824 */ /* 0x008fc400078e0a10 */
[----:B------:R-:W-:Y:S02]  /*1fa0*/  VIADD R7, R201, UR42 ;  /* 0x0000002ac9077c36 */ /* 0x000fe40008000000 */
[C---:B------:R-:W-:Y:S02]  /*1fb0*/  VIADD R13, R0.reuse, UR14 ;  /* 0x0000000e000d7c36 */ /* 0x040fe40008000000 */
[----:B------:R-:W-:-:S03]  /*1fc0*/  VIADD R14, R0, UR6 ;  /* 0x00000006000e7c36 */ /* 0x000fc60008000000 */
[----:B------:R-:W-:Y:S01]  /*1fd0*/  VIADDMNMX R0, R7, R13, R10, PT ;  /* 0x0000000d07007246 */ /* 0x000fe2000380010a */
[----:B------:R-:W-:Y:S02]  /*1fe0*/  IMAD.IADD R3, R14, 0x1, R7 ;  /* 0x000000010e037824 */ /* 0x000fe400078e0207 */
[----:B--2---:R-:W-:Y:S05]  /*1ff0*/  @P1 BRA `(.L_x_8530) ;  /* 0x0000000000541947 */ /* 0x004fea0003800000 */
[----:B------:R-:W-:Y:S01]  /*2000*/  IADD3 R4, R7, -R12, R17 ;  /* 0x8000000c07047210 */ /* 0x000fe20007ffe011 */
        /* <DEDUP_REMOVED lines=11> */
.L_x_8532:
[----:B------:R-:W-:-:S06]  /*20c0*/  UISETP.NE.AND UP1, UPT, UR15, 0x1, UPT ;  /* 0x000000010f00788c */ /* 0x000fcc000bf25270 */
[----:B------:R-:W-:-:S05]  /*20d0*/  PLOP3.LUT P1, PT, PT, PT, UP1, 0x80, 0x0 ;  /* 0x000000000000781c */ /* 0x000fca0003f2f018 */
[----:B------:R-:W-:-:S08]  /*20e0*/  @UP1 ULDC.64 UR6, c[0x0][0x9e8] ;  /* 0x00027a0000061ab9 */ /* 0x000fd00000000a00 */
[----:B------:R-:W-:-:S05]  /*20f0*/  @P1 IMAD.HI.U32 R20, R4, UR6, RZ ;  /* 0x0000000604141c27 */ /* 0x000fca000f8e00ff */
[----:B------:R-:W-:-:S07]  /*2100*/  @P1 SHF.R.U32.HI R4, RZ, UR7, R20 ;  /* 0x00000007ff041c19 */ /* 0x000fce0008011614 */
.L_x_8533:
[----:B------:R-:W-:Y:S05]  /*2110*/  BSYNC B0 ;  /* 0x0000000000007941 */ /* 0x000fea0003800000 */
.L_x_8531:
[----:B------:R-:W-:-:S05]  /*2120*/  IMAD R4, R4, UR15, R15 ;  /* 0x0000000f04047c24 */ /* 0x000fca000f8e020f */
[----:B------:R-:W-:Y:S02]  /*2130*/  VIMNMX R3, R3, R4, !PT ;  /* 0x0000000403037248 */ /* 0x000fe40007fe0100 */
[----:B------:R-:W-:-:S07]  /*2140*/  VIADDMNMX R0, R4, UR15, R0, PT ;  /* 0x0000000f04007c46 */ /* 0x000fce000b800100 */
.L_x_8530:
[C---:B------:R-:W-:Y:S02]  /*2150*/  ISETP.GE.AND P1, PT, R6.reuse, 0x2, PT ;  /* 0x000000020600780c */ /* 0x040fe40003f26270 */
        /* <DEDUP_REMOVED lines=97> */
[C---:B------:R-:W-:Y:S02]  /*2770*/  ISETP.GE.AND P3, PT, R6.reuse, 0x52, PT ;  /* 0x000000520600780c */ /* 0x040fe40003f66270 */
[----:B------:R-:W-:Y:S02]  /*2780*/  ISETP.GE.AND P6, PT, R6, 0x1, PT ;  /* 0x000000010600780c */ /* 0x000fe40003fc6270 */
[----:B------:R-:W-:-:S04]  /*2790*/  ISETP.GT.AND P4, PT, R3, 0x51, !P3 ;  /* 0x000000510300780c */ /* 0x000fc80005f84270 */
[----:B------:R-:W-:-:S04]  /*27a0*/  ISETP.LT.OR P4, PT, R0, 0x52, P4 ;  /* 0x000000520000780c */ /* 0x000fc80002781670 */
        /* <DEDUP_REMOVED lines=8> */
[----:B------:R-:W-:Y:S01]  /*2830*/  ISETP.GE.AND P5, PT, R6, 0x5a, PT ;  /* 0x0000005a0600780c */ /* 0x000fe20003fa6270 */
[----:B------:R-:W-:-:S03]  /*2840*/  VIADD R6, R7, 0x8 ;  /* 0x0000000807067836 */ /* 0x000fc60000000000 */
[----:B------:R-:W-:Y:S01]  /*2850*/  P2R R24, PR, RZ, 0x20 ;  /* 0x00000020ff187803 */ /* 0x000fe20000000000 */
[----:B------:R-:W-:Y:S01]  /*2860*/  IMAD.IADD R4, R14, 0x1, R6 ;  /* 0x000000010e047824 */ /* 0x000fe200078e0206 */
[----:B------:R-:W-:-:S04]  /*2870*/  ISETP.GT.AND P5, PT, R3, 0x59, !P5 ;  /* 0x000000590300780c */ /* 0x000fc80006fa4270 */
[----:B------:R-:W-:Y:S02]  /*2880*/  ISETP.LT.OR P5, PT, R0, 0x5a, P5 ;  /* 0x0000005a0000780c */ /* 0x000fe40002fa1670 */
[----:B------:R-:W-:Y:S02]  /*2890*/  VIADDMNMX R0, R6, R13, R10, PT ;  /* 0x0000000d06007246 */ /* 0x000fe4000380010a */
[----:B------:R-:W-:Y:S02]  /*28a0*/  FSEL R94, R69, -INF , !P5 ;  /* 0xff800000455e7808 */ /* 0x000fe40006800000 */
[----:B------:R-:W-:-:S13]  /*28b0*/  PLOP3.LUT P5, PT, PT, PT, UP0, 0x40, 0x0 ;  /* 0x000000000000781c */ /* 0x000fda0003fae808 */
[----:B------:R-:W-:Y:S05]  /*28c0*/  @P5 BRA `(.L_x_8534) ;  /* 0x00000000005c5947 */ /* 0x000fea0003800000 */
        /* <DEDUP_REMOVED lines=13> */
.L_x_8536:
[----:B------:R-:W-:-:S06]  /*29a0*/  UISETP.NE.AND UP1, UPT, UR15, 0x1, UPT ;  /* 0x000000010f00788c */ /* 0x000fcc000bf25270 */
[----:B------:R-:W-:-:S05]  /*29b0*/  PLOP3.LUT P5, PT, PT, PT, UP1, 0x80, 0x0 ;  /* 0x000000000000781c */ /* 0x000fca0003faf018 */
[----:B------:R-:W-:-:S08]  /*29c0*/  @UP1 ULDC.64 UR6, c[0x0][0x9e8] ;  /* 0x00027a0000061ab9 */ /* 0x000fd00000000a00 */
[----:B------:R-:W-:Y:S01]  /*29d0*/  @P5 IMAD.HI.U32 R10, R3, UR6, RZ ;  /* 0x00000006030a5c27 */ /* 0x000fe2000f8e00ff */
[----:B------:R-:W-:-:S13]  /*29e0*/  PLOP3.LUT P5, PT, PT, PT, UP1, 0x80, 0x0 ;  /* 0x000000000000781c */ /* 0x000fda0003faf018 */
[----:B------:R-:W-:-:S07]  /*29f0*/  @P5 SHF.R.U32.HI R3, RZ, UR7, R10 ;  /* 0x00000007ff035c19 */ /* 0x000fce000801160a */
.L_x_8537:
[----:B------:R-:W-:Y:S05]  /*2a00*/  BSYNC B0 ;  /* 0x0000000000007941 */ /* 0x000fea0003800000 */
.L_x_8535:
[----:B------:R-:W-:-:S05]  /*2a10*/  IMAD R3, R3, UR15, R15 ;  /* 0x0000000f03037c24 */ /* 0x000fca000f8e020f */
[----:B------:R-:W-:Y:S02]  /*2a20*/  VIMNMX R4, R4, R3, !PT ;  /* 0x0000000304047248 */ /* 0x000fe40007fe0100 */
[----:B------:R-:W-:-:S07]  /*2a30*/  VIADDMNMX R0, R3, UR15, R0, PT ;  /* 0x0000000f03007c46 */ /* 0x000fce000b800100 */
.L_x_8534:
[C---:B------:R-:W-:Y:S01]  /*2a40*/  ISETP.GT.AND P1, PT, R4.reuse, 0x1, !P1 ;  /* 0x000000010400780c */ /* 0x040fe20004f24270 */
[----:B------:R-:W-:Y:S01]  /*2a50*/  ULDC UR10, c[0x0][0x988] ;  /* 0x00026200000a7ab9 */ /* 0x000fe20000000800 */
        /* <DEDUP_REMOVED lines=9> */
[----:B------:R-:W-:Y:S02]  /*2af0*/  FMNMX.FTZ R3, R20, R72, !PT ;  /* 0x0000004814037209 */ /* 0x000fe40007810000 */
[----:B------:R-:W-:-:S02]  /*2b00*/  FSEL R31, R31, -INF , !P1 ;  /* 0xff8000001f1f7808 */ /* 0x000fc40004800000 */
[----:B------:R-:W-:Y:S02]  /*2b10*/  ISETP.NE.AND P1, PT, R25, RZ, PT ;  /* 0x000000ff1900720c */ /* 0x000fe40003f25270 */
[----:B------:R-:W-:Y:S02]  /*2b20*/  ISETP.NE.AND P5, PT, R33, RZ, PT ;  /* 0x000000ff2100720c */ /* 0x000fe40003fa5270 */
        /* <DEDUP_REMOVED lines=53> */
[----:B------:R-:W-:Y:S01]  /*2e80*/  ISETP.NE.AND P2, PT, R53, RZ, PT ;  /* 0x000000ff3500720c */ /* 0x000fe20003f45270 */
[----:B------:R-:W2:Y:S01]  /*2e90*/  SHFL.BFLY PT, R3, R10, 0x2, 0x1f ;  /* 0x0c401f000a037f89 */ /* 0x000ea200000e0000 */
[----:B------:R-:W-:Y:S02]  /*2ea0*/  ISETP.LT.OR P1, PT, R0, 0x31, P1 ;  /* 0x000000310000780c */ /* 0x000fe40000f21670 */
[----:B------:R-:W-:Y:S02]  /*2eb0*/  ISETP.NE.AND P5, PT, R83, RZ, PT ;  /* 0x000000ff5300720c */ /* 0x000fe40003fa5270 */
[----:B------:R-:W-:Y:S02]  /*2ec0*/  FSEL R50, R50, -INF , !P1 ;  /* 0xff80000032327808 */ /* 0x000fe40004800000 */
[----:B------:R-:W-:-:S02]  /*2ed0*/  ISETP.NE.AND P1, PT, R79, RZ, PT ;  /* 0x000000ff4f00720c */ /* 0x000fc40003f25270 */
[C---:B------:R-:W-:Y:S02]  /*2ee0*/  ISETP.GT.AND P6, PT, R4.reuse, RZ, !P6 ;  /* 0x000000ff0400720c */ /* 0x040fe400077c4270 */
[----:B------:R-:W-:Y:S02]  /*2ef0*/  ISETP.GT.AND P1, PT, R4, 0x31, !P1 ;  /* 0x000000310400780c */ /* 0x000fe40004f24270 */
[C---:B------:R-:W-:Y:S02]  /*2f00*/  ISETP.LT.OR P6, PT, R0.reuse, 0x1, P6 ;  /* 0x000000010000780c */ /* 0x040fe400037c1670 */
[----:B------:R-:W-:Y:S02]  /*2f10*/  ISETP.LT.OR P1, PT, R0, 0x32, P1 ;  /* 0x000000320000780c */ /* 0x000fe40000f21670 */
[----:B------:R-:W-:Y:S02]  /*2f20*/  FSEL R26, R26, -INF , !P6 ;  /* 0xff8000001a1a7808 */ /* 0x000fe40007000000 */
[----:B------:R-:W-:-:S02]  /*2f30*/  FSEL R51, R51, -INF , !P1 ;  /* 0xff80000033337808 */ /* 0x000fc40004800000 */
[----:B------:R-:W-:Y:S02]  /*2f40*/  ISETP.NE.AND P1, PT, R49, RZ, PT ;  /* 0x000000ff3100720c */ /* 0x000fe40003f25270 */
[----:B------:R-:W-:Y:S02]  /*2f50*/  ISETP.NE.AND P6, PT, R85, RZ, PT ;  /* 0x000000ff5500720c */ /* 0x000fe40003fc5270 */
[----:B------:R-:W-:Y:S02]  /*2f60*/  ISETP.GT.AND P1, PT, R4, 0x38, !P1 ;  /* 0x000000380400780c */ /* 0x000fe40004f24270 */
[----:B--2---:R-:W-:Y:S02]  /*2f70*/  FMNMX.FTZ R14, R10, R3, !PT ;  /* 0x000000030a0e7209 */ /* 0x004fe40007810000 */
[----:B------:R-:W-:Y:S02]  /*2f80*/  ISETP.LT.OR P1, PT, R0, 0x39, P1 ;  /* 0x000000390000780c */ /* 0x000fe40000f21670 */
[----:B------:R-:W-:Y:S01]  /*2f90*/  ISETP.GT.AND P3, PT, R4, 0x51, !P3 ;  /* 0x000000510400780c */ /* 0x000fe20005f64270 */
[----:B------:R-:W2:Y:S01]  /*2fa0*/  SHFL.BFLY PT, R3, R14, 0x1, 0x1f ;  /* 0x0c201f000e037f89 */ /* 0x000ea200000e0000 */
[----:B------:R-:W-:-:S02]  /*2fb0*/  FSEL R54, R54, -INF , !P1 ;  /* 0xff80000036367808 */ /* 0x000fc40004800000 */
[----:B------:R-:W-:Y:S02]  /*2fc0*/  ISETP.NE.AND P1, PT, R81, RZ, PT ;  /* 0x000000ff5100720c */ /* 0x000fe40003f25270 */
[C---:B------:R-:W-:Y:S02]  /*2fd0*/  ISETP.GT.AND P4, PT, R4.reuse, 0x58, !P4 ;  /* 0x000000580400780c */ /* 0x040fe40006784270 */
[----:B------:R-:W-:Y:S02]  /*2fe0*/  ISETP.GT.AND P1, PT, R4, 0x39, !P1 ;  /* 0x000000390400780c */ /* 0x000fe40004f24270 */
[C---:B------:R-:W-:Y:S02]  /*2ff0*/  ISETP.LT.OR P3, PT, R0.reuse, 0x52, P3 ;  /* 0x000000520000780c */ /* 0x040fe40001f61670 */
[C---:B------:R-:W-:Y:S02]  /*3000*/  ISETP.LT.OR P1, PT, R0.reuse, 0x3a, P1 ;  /* 0x0000003a0000780c */ /* 0x040fe40000f21670 */
[----:B------:R-:W-:-:S02]  /*3010*/  ISETP.LT.OR P4, PT, R0, 0x59, P4 ;  /* 0x000000590000780c */ /* 0x000fc40002781670 */
[----:B------:R-:W-:Y:S02]  /*3020*/  FSEL R55, R55, -INF , !P1 ;  /* 0xff80000037377808 */ /* 0x000fe40004800000 */
[----:B------:R-:W-:Y:S02]  /*3030*/  ISETP.GT.AND P1, PT, R4, 0x40, !P2 ;  /* 0x000000400400780c */ /* 0x000fe40005724270 */
[----:B------:R-:W-:Y:S02]  /*3040*/  ISETP.NE.AND P2, PT, R61, RZ, PT ;  /* 0x000000ff3d00720c */ /* 0x000fe40003f45270 */
[----:B------:R-:W-:Y:S02]  /*3050*/  ISETP.LT.OR P1, PT, R0, 0x41, P1 ;  /* 0x000000410000780c */ /* 0x000fe40000f21670 */
[----:B------:R-:W-:Y:S02]  /*3060*/  ISETP.GT.AND P2, PT, R4, 0x50, !P2 ;  /* 0x000000500400780c */ /* 0x000fe40005744270 */
[----:B------:R-:W-:-:S02]  /*3070*/  FSEL R58, R58, -INF , !P1 ;  /* 0xff8000003a3a7808 */ /* 0x000fc40004800000 */
[----:B------:R-:W-:Y:S02]  /*3080*/  ISETP.GT.AND P1, PT, R4, 0x41, !P5 ;  /* 0x000000410400780c */ /* 0x000fe40006f24270 */
[----:B--2---:R-:W-:Y:S02]  /*3090*/  FMNMX.FTZ R3, R14, R3, !PT ;  /* 0x000000030e037209 */ /* 0x004fe40007810000 */
[----:B------:R-:W-:Y:S02]  /*30a0*/  ISETP.LT.OR P1, PT, R0, 0x42, P1 ;  /* 0x000000420000780c */ /* 0x000fe40000f21670 */
[----:B------:R-:W-:Y:S01]  /*30b0*/  ISETP.NE.AND P5, PT, R57, RZ, PT ;  /* 0x000000ff3900720c */ /* 0x000fe20003fa5270 */
[----:B------:R-:W-:Y:S01]  /*30c0*/  FMUL.FTZ R13, R3, UR10 ;  /* 0x0000000a030d7c20 */ /* 0x000fe20008410000 */
[----:B------:R-:W-:Y:S02]  /*30d0*/  FSEL R59, R59, -INF , !P1 ;  /* 0xff8000003b3b7808 */ /* 0x000fe40004800000 */
[----:B------:R-:W-:-:S02]  /*30e0*/  FSETP.NEU.FTZ.AND P1, PT, R3, -INF , PT ;  /* 0xff8000000300780b */ /* 0x000fc40003f3d000 */
[----:B------:R-:W-:Y:S02]  /*30f0*/  ISETP.LT.OR P2, PT, R0, 0x51, P2 ;  /* 0x000000510000780c */ /* 0x000fe40001741670 */
[----:B------:R-:W-:Y:S02]  /*3100*/  FSEL R15, R13, RZ, P1 ;  /* 0x000000ff0d0f7208 */ /* 0x000fe40000800000 */
[----:B------:R-:W-:Y:S02]  /*3110*/  FMNMX.FTZ R13, R26, R27, !PT ;  /* 0x0000001b1a0d7209 */ /* 0x000fe40007810000 */
[----:B------:R-:W-:Y:S01]  /*3120*/  ISETP.GT.AND P1, PT, R4, 0x48, !P5 ;  /* 0x000000480400780c */ /* 0x000fe20006f24270 */
        /* <DEDUP_REMOVED lines=8> */
[----:B------:R-:W-:Y:S01]  /*31b0*/  FFMA.FTZ R33, R78, UR10, -R15 ;  /* 0x0000000a4e217c23 */ /* 0x000fe2000801080f */
[----:B------:R-:W-:-:S02]  /*31c0*/  FMNMX.FTZ R10, R34, R13, !PT ;  /* 0x0000000d220a7209 */ /* 0x000fc40007810000 */
[----:B------:R-:W-:Y:S01]  /*31d0*/  ISETP.GT.AND P1, PT, R4, 0x49, !P6 ;  /* 0x000000490400780c */ /* 0x000fe20007724270 */
[----:B------:R-:W3:Y:S01]  /*31e0*/  MUFU.EX2 R20, R20 ;  /* 0x0000001400147308 */ /* 0x000ee20000000800 */
[----:B------:R-:W-:Y:S01]  /*31f0*/  FMNMX.FTZ R13, R35, R10, !PT ;  /* 0x0000000a230d7209 */ /* 0x000fe20007810000 */
[--C-:B--2---:R-:W-:Y:S01]  /*3200*/  FFMA.FTZ R14, R76, UR10, -R15.reuse ;  /* 0x0000000a4c0e7c23 */ /* 0x104fe2000801080f */
[----:B------:R-:W-:Y:S01]  /*3210*/  ISETP.NE.AND P5, PT, R24, RZ, PT ;  /* 0x000000ff1800720c */ /* 0x000fe20003fa5270 */
[--C-:B------:R-:W-:Y:S01]  /*3220*/  FFMA.FTZ R24, R28, UR10, -R15.reuse ;  /* 0x0000000a1c187c23 */ /* 0x100fe2000801080f */
[----:B------:R-:W-:Y:S01]  /*3230*/  FMNMX.FTZ R10, R38, R13, !PT ;  /* 0x0000000d260a7209 */ /* 0x000fe20007810000 */
[--C-:B------:R-:W-:Y:S01]  /*3240*/  FFMA.FTZ R28, R32, UR10, -R15.reuse ;  /* 0x0000000a201c7c23 */ /* 0x100fe2000801080f */
[----:B------:R-:W-:Y:S01]  /*3250*/  ISETP.LT.OR P1, PT, R0, 0x4a, P1 ;  /* 0x0000004a0000780c */ /* 0x000fe20000f21670 */
[----:B------:R2:W-:Y:S01]  /*3260*/  MUFU.EX2 R29, R14 ;  /* 0x0000000e001d7308 */ /* 0x0005e20000000800 */
[----:B------:R-:W-:Y:S01]  /*3270*/  FMNMX.FTZ R13, R39, R10, !PT ;  /* 0x0000000a270d7209 */ /* 0x000fe20007810000 */
[--C-:B------:R-:W-:Y:S01]  /*3280*/  FFMA.FTZ R32, R36, UR10, -R15.reuse ;  /* 0x0000000a24207c23 */ /* 0x100fe2000801080f */
[----:B------:R-:W-:Y:S01]  /*3290*/  ISETP.GT.AND P5, PT, R4, 0x59, !P5 ;  /* 0x000000590400780c */ /* 0x000fe20006fa4270 */
[--C-:B------:R-:W-:Y:S01]  /*32a0*/  FFMA.FTZ R36, R48, UR10, -R15.reuse ;  /* 0x0000000a30247c23 */ /* 0x100fe2000801080f */
[----:B------:R-:W-:Y:S01]  /*32b0*/  FMNMX.FTZ R10, R42, R13, !PT ;  /* 0x0000000d2a0a7209 */ /* 0x000fe20007810000 */
[--C-:B------:R-:W-:Y:S01]  /*32c0*/  FFMA.FTZ R48, R56, UR10, -R15.reuse ;  /* 0x0000000a38307c23 */ /* 0x100fe2000801080f */
[----:B------:R-:W-:Y:S01]  /*32d0*/  FSEL R63, R63, -INF , !P1 ;  /* 0xff8000003f3f7808 */ /* 0x000fe20004800000 */
[----:B------:R-:W-:Y:S01]  /*32e0*/  MUFU.EX2 R24, R24 ;  /* 0x0000001800187308 */ /* 0x000fe20000000800 */
[----:B------:R-:W-:Y:S01]  /*32f0*/  FMNMX.FTZ R13, R43, R10, !PT ;  /* 0x0000000a2b0d7209 */ /* 0x000fe20007810000 */
[--C-:B--2---:R-:W-:Y:S01]  /*3300*/  FFMA.FTZ R14, R80, UR10, -R15.reuse ;  /* 0x0000000a500e7c23 */ /* 0x104fe2000801080f */
[----:B------:R-:W-:Y:S01]  /*3310*/  FSEL R66, R66, -INF , !P2 ;  /* 0xff80000042427808 */ /* 0x000fe20005000000 */
[----:B------:R-:W-:Y:S01]  /*3320*/  FFMA.FTZ R56, R92, UR10, -R15 ;  /* 0x0000000a5c387c23 */ /* 0x000fe2000801080f */
[----:B------:R-:W-:-:S02]  /*3330*/  FMNMX.FTZ R10, R46, R13, !PT ;  /* 0x0000000d2e0a7209 */ /* 0x000fc40007810000 */
[----:B------:R-:W-:Y:S01]  /*3340*/  FSEL R67, R67, -INF , !P3 ;  /* 0xff80000043437808 */ /* 0x000fe20005800000 */
[----:B------:R2:W-:Y:S01]  /*3350*/  MUFU.EX2 R37, R14 ;  /* 0x0000000e00257308 */ /* 0x0005e20000000800 */
[----:B------:R-:W-:Y:S02]  /*3360*/  FMNMX.FTZ R13, R47, R10, !PT ;  /* 0x0000000a2f0d7209 */ /* 0x000fe40007810000 */
[----:B------:R-:W-:Y:S02]  /*3370*/  ISETP.LT.OR P5, PT, R0, 0x5a, P5 ;  /* 0x0000005a0000780c */ /* 0x000fe40002fa1670 */
[----:B------:R-:W-:Y:S02]  /*3380*/  FMNMX.FTZ R10, R50, R13, !PT ;  /* 0x0000000d320a7209 */ /* 0x000fe40007810000 */
[----:B------:R-:W-:Y:S01]  /*3390*/  FSEL R70, R70, -INF , !P4 ;  /* 0xff80000046467808 */ /* 0x000fe20006000000 */
[----:B------:R-:W4:Y:S01]  /*33a0*/  MUFU.EX2 R25, R25 ;  /* 0x0000001900197308 */ /* 0x000f220000000800 */
[----:B------:R-:W-:Y:S01]  /*33b0*/  FMNMX.FTZ R13, R51, R10, !PT ;  /* 0x0000000a330d7209 */ /* 0x000fe20007810000 */
[----:B--2---:R-:W-:Y:S01]  /*33c0*/  FFMA.FTZ R14, R84, UR10, -R15 ;  /* 0x0000000a540e7c23 */ /* 0x004fe2000801080f */
[----:B------:R-:W-:-:S02]  /*33d0*/  FSEL R71, R71, -INF , !P5 ;  /* 0xff80000047477808 */ /* 0x000fc40006800000 */
[----:B------:R-:W-:Y:S02]  /*33e0*/  FMNMX.FTZ R10, R54, R13, !PT ;  /* 0x0000000d360a7209 */ /* 0x000fe40007810000 */
[----:B---3--:R-:W-:Y:S01]  /*33f0*/  F2FP.F16.F32.PACK_AB R152, R21, R20 ;  /* 0x000000141598723e */ /* 0x008fe200000000ff */
[----:B------:R2:W-:Y:S01]  /*3400*/  MUFU.EX2 R45, R14 ;  /* 0x0000000e002d7308 */ /* 0x0005e20000000800 */
[----:B------:R-:W-:-:S04]  /*3410*/  FMNMX.FTZ R13, R55, R10, !PT ;  /* 0x0000000a370d7209 */ /* 0x000fc80007810000 */
[----:B------:R-:W-:-:S03]  /*3420*/  FMNMX.FTZ R10, R58, R13, !PT ;  /* 0x0000000d3a0a7209 */ /* 0x000fc60007810000 */
[----:B------:R-:W3:Y:S01]  /*3430*/  MUFU.EX2 R28, R28 ;  /* 0x0000001c001c7308 */ /* 0x000ee20000000800 */
[----:B------:R-:W-:Y:S01]  /*3440*/  FMNMX.FTZ R13, R59, R10, !PT ;  /* 0x0000000a3b0d7209 */ /* 0x000fe20007810000 */
[--C-:B------:R-:W-:Y:S01]  /*3450*/  FFMA.FTZ R10, R40, UR10, -R15.reuse ;  /* 0x0000000a280a7c23 */ /* 0x100fe2000801080f */
[--C-:B------:R-:W-:Y:S01]  /*3460*/  FFMA.FTZ R40, R52, UR10, -R15.reuse ;  /* 0x0000000a34287c23 */ /* 0x100fe2000801080f */
[--C-:B--2---:R-:W-:Y:S01]  /*3470*/  FFMA.FTZ R14, R60, UR10, -R15.reuse ;  /* 0x0000000a3c0e7c23 */ /* 0x104fe2000801080f */
[----:B------:R-:W-:Y:S01]  /*3480*/  FMNMX.FTZ R4, R62, R13, !PT ;  /* 0x0000000d3e047209 */ /* 0x000fe20007810000 */
[----:B------:R-:W-:Y:S01]  /*3490*/  FFMA.FTZ R52, R90, UR10, -R15 ;  /* 0x0000000a5a347c23 */ /* 0x000fe2000801080f */
[----:B----4-:R-:W-:Y:S01]  /*34a0*/  F2FP.F16.F32.PACK_AB R154, R25, R24 ;  /* 0x00000018199a723e */ /* 0x010fe200000000ff */
[----:B------:R2:W-:Y:S01]  /*34b0*/  MUFU.EX2 R160, R10 ;  /* 0x0000000a00a07308 */ /* 0x0005e20000000800 */
[----:B------:R-:W-:-:S04]  /*34c0*/  FMNMX.FTZ R13, R63, R4, !PT ;  /* 0x000000043f0d7209 */ /* 0x000fc80007810000 */
[----:B------:R-:W-:-:S03]  /*34d0*/  FMNMX.FTZ R4, R66, R13, !PT ;  /* 0x0000000d42047209 */ /* 0x000fc60007810000 */
[----:B------:R-:W-:Y:S01]  /*34e0*/  MUFU.EX2 R57, R52 ;  /* 0x0000003400397308 */ /* 0x000fe20000000800 */
[----:B------:R-:W-:Y:S01]  /*34f0*/  FMNMX.FTZ R13, R67, R4, !PT ;  /* 0x00000004430d7209 */ /* 0x000fe20007810000 */
[--C-:B--2---:R-:W-:Y:S01]  /*3500*/  FFMA.FTZ R10, R82, UR10, -R15.reuse ;  /* 0x0000000a520a7c23 */ /* 0x104fe2000801080f */
[--C-:B------:R-:W-:Y:S01]  /*3510*/  FFMA.FTZ R4, R44, UR10, -R15.reuse ;  /* 0x0000000a2c047c23 */ /* 0x100fe2000801080f */
[----:B------:R-:W-:Y:S01]  /*3520*/  FFMA.FTZ R44, R86, UR10, -R15 ;  /* 0x0000000a562c7c23 */ /* 0x000fe2000801080f */
[----:B------:R-:W-:Y:S02]  /*3530*/  FMNMX.FTZ R0, R70, R13, !PT ;  /* 0x0000000d46007209 */ /* 0x000fe40007810000 */
[----:B---3--:R-:W-:Y:S01]  /*3540*/  F2FP.F16.F32.PACK_AB R156, R29, R28 ;  /* 0x0000001c1d9c723e */ /* 0x008fe200000000ff */
[----:B------:R-:W-:Y:S01]  /*3550*/  MUFU.EX2 R41, R10 ;  /* 0x0000000a00297308 */ /* 0x000fe20000000800 */
[----:B------:R-:W-:-:S05]  /*3560*/  FMNMX.FTZ R0, R71, R0, !PT ;  /* 0x0000000047007209 */ /* 0x000fca0007810000 */
[----:B------:R-:W2:Y:S02]  /*3570*/  SHFL.BFLY PT, R13, R0, 0x2, 0x1f ;  /* 0x0c401f00000d7f89 */ /* 0x000ea400000e0000 */
[----:B------:R3:W-:Y:S08]  /*3580*/  MUFU.EX2 R49, R44 ;  /* 0x0000002c00317308 */ /* 0x0007f00000000800 */
[----:B------:R-:W-:Y:S01]  /*3590*/  MUFU.EX2 R32, R32 ;  /* 0x0000002000207308 */ /* 0x000fe20000000800 */
[----:B---3--:R-:W-:-:S07]  /*35a0*/  FFMA.FTZ R44, R64, UR10, -R15 ;  /* 0x0000000a402c7c23 */ /* 0x008fce000801080f */
[----:B------:R-:W3:Y:S01]  /*35b0*/  MUFU.EX2 R33, R33 ;  /* 0x0000002100217308 */ /* 0x000ee20000000800 */
[----:B--2---:R-:W-:Y:S01]  /*35c0*/  FMNMX.FTZ R13, R0, R13, !PT ;  /* 0x0000000d000d7209 */ /* 0x004fe20007810000 */
[----:B------:R-:W-:-:S06]  /*35d0*/  FFMA.FTZ R0, R88, UR10, -R15 ;  /* 0x0000000a58007c23 */ /* 0x000fcc000801080f */
[----:B------:R-:W2:Y:S01]  /*35e0*/  MUFU.EX2 R4, R4 ;  /* 0x0000000400047308 */ /* 0x000ea20000000800 */
[----:B------:R-:W4:Y:S07]  /*35f0*/  SHFL.BFLY PT, R10, R13, 0x1, 0x1f ;  /* 0x0c201f000d0a7f89 */ /* 0x000f2e00000e0000 */
[----:B------:R5:W-:Y:S01]  /*3600*/  MUFU.EX2 R53, R0 ;  /* 0x0000000000357308 */ /* 0x000be20000000800 */
[----:B---3--:R-:W-:-:S07]  /*3610*/  F2FP.F16.F32.PACK_AB R158, R33, R32 ;  /* 0x00000020219e723e */ /* 0x008fce00000000ff */
[----:B------:R-:W-:Y:S01]  /*3620*/  MUFU.EX2 R61, R56 ;  /* 0x00000038003d7308 */ /* 0x000fe20000000800 */
[----:B--2---:R-:W-:-:S07]  /*3630*/  F2FP.F16.F32.PACK_AB R162, R41, R4 ;  /* 0x0000000429a2723e */ /* 0x004fce00000000ff */
[----:B------:R-:W-:Y:S01]  /*3640*/  MUFU.EX2 R36, R36 ;  /* 0x0000002400247308 */ /* 0x000fe20000000800 */
[----:B----4-:R-:W-:Y:S01]  /*3650*/  FMNMX.FTZ R10, R13, R10, !PT ;  /* 0x0000000a0d0a7209 */ /* 0x010fe20007810000 */
[--C-:B------:R-:W-:Y:S01]  /*3660*/  FFMA.FTZ R13, R68, UR10, -R15.reuse ;  /* 0x0000000a440d7c23 */ /* 0x100fe2000801080f */
[----:B------:R-:W-:Y:S02]  /*3670*/  FFMA.FTZ R15, R94, UR10, -R15 ;  /* 0x0000000a5e0f7c23 */ /* 0x000fe4000801080f */
[C---:B------:R-:W-:Y:S01]  /*3680*/  FSETP.NEU.FTZ.AND P1, PT, R10.reuse, -INF , PT ;  /* 0xff8000000a00780b */ /* 0x040fe20003f3d000 */
[----:B-----5:R-:W-:Y:S02]  /*3690*/  FMUL.FTZ R0, R10, UR10 ;  /* 0x0000000a0a007c20 */ /* 0x020fe40008410000 */
[----:B------:R2:W-:Y:S03]  /*36a0*/  MUFU.EX2 R174, R15 ;  /* 0x0000000f00ae7308 */ /* 0x0005e60000000800 */
[----:B------:R-:W-:-:S05]  /*36b0*/  FSEL R0, R0, RZ, P1 ;  /* 0x000000ff00007208 */ /* 0x000fca0000800000 */
[----:B------:R-:W-:Y:S01]  /*36c0*/  MUFU.EX2 R40, R40 ;  /* 0x0000002800287308 */ /* 0x000fe20000000800 */
[--C-:B------:R-:W-:Y:S01]  /*36d0*/  FFMA.FTZ R26, R26, UR10, -R0.reuse ;  /* 0x0000000a1a1a7c23 */ /* 0x100fe20008010800 */
[--C-:B------:R-:W-:Y:S01]  /*36e0*/  FFMA.FTZ R27, R27, UR10, -R0.reuse ;  /* 0x0000000a1b1b7c23 */ /* 0x100fe20008010800 */
[--C-:B------:R-:W-:Y:S01]  /*36f0*/  FFMA.FTZ R30, R30, UR10, -R0.reuse ;  /* 0x0000000a1e1e7c23 */ /* 0x100fe20008010800 */
[--C-:B------:R-:W-:Y:S01]  /*3700*/  FFMA.FTZ R31, R31, UR10, -R0.reuse ;  /* 0x0000000a1f1f7c23 */ /* 0x100fe20008010800 */
[----:B--2---:R-:W-:Y:S01]  /*3710*/  FADD.FTZ R15, R20, R21 ;  /* 0x00000015140f7221 */ /* 0x004fe20000010000 */
        /* <DEDUP_REMOVED lines=25> */
[--C-:B------:R-:W-:Y:S01]  /*38b0*/  FFMA.FTZ R66, R66, UR10, -R0.reuse ;  /* 0x0000000a42427c23 */ /* 0x100fe20008010800 */
[----:B------:R-:W4:Y:S01]  /*38c0*/  MUFU.EX2 R31, R31 ;  /* 0x0000001f001f7308 */ /* 0x000f220000000800 */
[----:B--2---:R-:W-:Y:S01]  /*38d0*/  FADD.FTZ R15, R26, R27 ;  /* 0x0000001b1a0f7221 */ /* 0x004fe20000010000 */
[----:B------:R-:W-:Y:S01]  /*38e0*/  FADD.FTZ R56, R160, R65 ;  /* 0x00000041a0387221 */ /* 0x000fe20000010000 */
[--C-:B------:R-:W-:Y:S01]  /*38f0*/  FFMA.FTZ R67, R67, UR10, -R0.reuse ;  /* 0x0000000a43437c23 */ /* 0x100fe20008010800 */
[--C-:B------:R-:W-:Y:S01]  /*3900*/  FFMA.FTZ R70, R70, UR10, -R0.reuse ;  /* 0x0000000a46467c23 */ /* 0x100fe20008010800 */
[----:B------:R-:W-:Y:S01]  /*3910*/  FFMA.FTZ R0, R71, UR10, -R0 ;  /* 0x0000000a47007c23 */ /* 0x000fe20008010800 */
[C---:B------:R-:W-:Y:S01]  /*3920*/  FADD.FTZ R65, R37.reuse, R56 ;  /* 0x0000003825417221 */ /* 0x040fe20000010000 */
        /* <DEDUP_REMOVED lines=9> */
[C---:B----4-:R-:W-:Y:S01]  /*39c0*/  FADD.FTZ R15, R31.reuse, R52 ;  /* 0x000000341f0f7221 */ /* 0x050fe20000010000 */
[----:B------:R-:W-:Y:S01]  /*39d0*/  FADD.FTZ R56, R36, R65 ;  /* 0x0000004124387221 */ /* 0x000fe20000010000 */
[----:B------:R-:W-:-:S03]  /*39e0*/  F2FP.F16.F32.PACK_AB R155, R31, R30 ;  /* 0x0000001e1f9b723e */ /* 0x000fc600000000ff */
[----:B------:R-:W-:Y:S02]  /*39f0*/  FADD.FTZ R65, R45, R56 ;  /* 0x000000382d417221 */ /* 0x000fe40000010000 */
[----:B------:R-:W4:Y:S01]  /*3a00*/  MUFU.EX2 R38, R38 ;  /* 0x0000002600267308 */ /* 0x000f220000000800 */
[----:B--2---:R-:W-:Y:S01]  /*3a10*/  FADD.FTZ R52, R34, R15 ;  /* 0x0000000f22347221 */ /* 0x004fe20000010000 */
[----:B------:R-:W-:-:S04]  /*3a20*/  FADD.FTZ R56, R40, R65 ;  /* 0x0000004128387221 */ /* 0x000fc80000010000 */
[----:B------:R-:W-:Y:S02]  /*3a30*/  FADD.FTZ R65, R49, R56 ;  /* 0x0000003831417221 */ /* 0x000fe40000010000 */
[----:B------:R-:W2:Y:S01]  /*3a40*/  MUFU.EX2 R39, R39 ;  /* 0x0000002700277308 */ /* 0x000ea20000000800 */
[C---:B---3--:R-:W-:Y:S01]  /*3a50*/  FADD.FTZ R15, R35.reuse, R52 ;  /* 0x00000034230f7221 */ /* 0x048fe20000010000 */
[----:B------:R-:W-:-:S06]  /*3a60*/  F2FP.F16.F32.PACK_AB R157, R35, R34 ;  /* 0x00000022239d723e */ /* 0x000fcc00000000ff */
[----:B------:R-:W3:Y:S01]  /*3a70*/  MUFU.EX2 R42, R42 ;  /* 0x0000002a002a7308 */ /* 0x000ee20000000800 */
[----:B----4-:R-:W-:-:S07]  /*3a80*/  FADD.FTZ R52, R38, R15 ;  /* 0x0000000f26347221 */ /* 0x010fce0000010000 */
[----:B------:R-:W4:Y:S01]  /*3a90*/  MUFU.EX2 R43, R43 ;  /* 0x0000002b002b7308 */ /* 0x000f220000000800 */
[C---:B--2---:R-:W-:Y:S01]  /*3aa0*/  FADD.FTZ R15, R39.reuse, R52 ;  /* 0x00000034270f7221 */ /* 0x044fe20000010000 */
[----:B------:R-:W-:-:S06]  /*3ab0*/  F2FP.F16.F32.PACK_AB R159, R39, R38 ;  /* 0x00000026279f723e */ /* 0x000fcc00000000ff */
[----:B------:R-:W2:Y:S01]  /*3ac0*/  MUFU.EX2 R46, R46 ;  /* 0x0000002e002e7308 */ /* 0x000ea20000000800 */
[----:B---3--:R-:W-:-:S07]  /*3ad0*/  FADD.FTZ R52, R42, R15 ;  /* 0x0000000f2a347221 */ /* 0x008fce0000010000 */
[----:B------:R-:W3:Y:S01]  /*3ae0*/  MUFU.EX2 R47, R47 ;  /* 0x0000002f002f7308 */ /* 0x000ee20000000800 */
[C---:B----4-:R-:W-:Y:S01]  /*3af0*/  FADD.FTZ R15, R43.reuse, R52 ;  /* 0x000000342b0f7221 */ /* 0x050fe20000010000 */
[----:B------:R-:W-:-:S06]  /*3b00*/  F2FP.F16.F32.PACK_AB R161, R43, R42 ;  /* 0x0000002a2ba1723e */ /* 0x000fcc00000000ff */
        /* <DEDUP_REMOVED lines=11> */
[----:B---3--:R-:W-:Y:S01]  /*3bc0*/  FADD.FTZ R52, R48, R65 ;  /* 0x0000004130347221 */ /* 0x008fe20000010000 */
[----:B------:R-:W-:-:S03]  /*3bd0*/  F2FP.F16.F32.PACK_AB R168, R53, R48 ;  /* 0x0000003035a8723e */ /* 0x000fc600000000ff */
[----:B------:R-:W-:-:S03]  /*3be0*/  FADD.FTZ R21, R53, R52 ;  /* 0x0000003435157221 */ /* 0x000fc60000010000 */
        /* <DEDUP_REMOVED lines=24> */
[----:B---3--:R-:W-:-:S04]  /*3d70*/  FADD.FTZ R21, R13, R20 ;  /* 0x000000140d157221 */ /* 0x008fc80000010000 */
[C---:B------:R-:W-:Y:S01]  /*3d80*/  FADD.FTZ R4, R174.reuse, R21 ;  /* 0x00000015ae047221 */ /* 0x040fe20000010000 */
[----:B------:R-:W-:Y:S02]  /*3d90*/  F2FP.F16.F32.PACK_AB R174, R174, R13 ;  /* 0x0000000daeae723e */ /* 0x000fe400000000ff */
[----:B------:R-:W3:Y:S01]  /*3da0*/  MUFU.EX2 R70, R70 ;  /* 0x0000004600467308 */ /* 0x000ee20000000800 */
[----:B----4-:R-:W-:-:S07]  /*3db0*/  FADD.FTZ R14, R66, R15 ;  /* 0x0000000f420e7221 */ /* 0x010fce0000010000 */
[----:B------:R3:W4:Y:S01]  /*3dc0*/  MUFU.EX2 R175, R0 ;  /* 0x0000000000af7308 */ /* 0x0007220000000800 */
[C---:B--2---:R-:W-:Y:S01]  /*3dd0*/  FADD.FTZ R13, R67.reuse, R14 ;  /* 0x0000000e430d7221 */ /* 0x044fe20000010000 */
[----:B------:R-:W-:-:S03]  /*3de0*/  F2FP.F16.F32.PACK_AB R173, R67, R66 ;  /* 0x0000004243ad723e */ /* 0x000fc600000000ff */
[----:B---3--:R-:W-:-:S04]  /*3df0*/  FADD.FTZ R0, R70, R13 ;  /* 0x0000000d46007221 */ /* 0x008fc80000010000 */
[C---:B----4-:R-:W-:Y:S01]  /*3e00*/  FADD.FTZ R0, R175.reuse, R0 ;  /* 0x00000000af007221 */ /* 0x050fe20000010000 */
[----:B------:R-:W-:Y:S01]  /*3e10*/  F2FP.F16.F32.PACK_AB R175, R175, R70 ;  /* 0x00000046afaf723e */ /* 0x000fe200000000ff */
[----:B------:R-:W-:Y:S06]  /*3e20*/  @!P0 BRA `(.L_x_8538) ;  /* 0x0000000000048947 */ /* 0x000fec0003800000 */
[----:B------:R-:W-:Y:S01]  /*3e30*/  BPT.TRAP 0x1 ;  /* 0x000000040000795c */ /* 0x000fe20000300000 */
.L_x_8538:
[----:B------:R2:W3:Y:S01]  /*3e40*/  SYNCS.PHASECHK.TRANS64.TRYWAIT P1, [UR21+0x22850], R11 ;  /* 0x0228500bff0075a7 */ /* 0x0004e20008020155 */
[----:B------:R-:W-:Y:S05]  /*3e50*/  @!P0 BRA `(.L_x_8539) ;  /* 0x0000000000048947 */ /* 0x000fea0003800000 */
[----:B------:R-:W-:Y:S01]  /*3e60*/  BPT.TRAP 0x1 ;  /* 0x000000040000795c */ /* 0x000fe20000300000 */
.L_x_8539:
[----:B---3--:R-:W-:Y:S05]  /*3e70*/  @P1 BRA `(.L_x_8540) ;  /* 0x0000000000081947 */ /* 0x008fea0003800000 */
[----:B------:R-:W3:Y:S02]  /*3e80*/  SYNCS.PHASECHK.TRANS64.TRYWAIT P1, [UR21+0x22850], R11 ;  /* 0x0228500bff0075a7 */ /* 0x000ee40008020155 */
[----:B---3--:R-:W-:Y:S05]  /*3e90*/  @!P1 BRA `(.L_x_8541) ;  /* 0x000000d8000c9947 */ /* 0x008fea0003800000 */
.L_x_8540:
[----:B------:R4:W-:Y:S01]  /*3ea0*/  BAR.SYNC.DEFER_BLOCKING R9, 0x100 ;  /* 0x000400090000751d */ /* 0x0009e20000010000 */
[----:B------:R-:W-:-:S04]  /*3eb0*/  UIADD3 UR6, UR46, 0x400, URZ ;  /* 0x000004002e067890 */ /* 0x000fc8000fffe03f */
[----:B------:R-:W-:Y:S01]  /*3ec0*/  USHF.R.U32.HI UR6, URZ, 0x4, UR6 ;  /* 0x000000043f067899 */ /* 0x000fe20008011606 */
[----:B------:R-:W-:Y:S01]  /*3ed0*/  UMOV UR7, 0x40000040 ;  /* 0x4000004000077882 */ /* 0x000fe20000000000 */
[----:B------:R-:W5:Y:S02]  /*3ee0*/  S2R R13, SR_TID.X ;  /* 0x00000000000d7919 */ /* 0x000f640000002100 */
[----:B------:R-:W-:Y:S01]  /*3ef0*/  ULOP3.LUT UR6, UR6, 0x3fff, URZ, 0xc0, !UPT ;  /* 0x00003fff06067892 */ /* 0x000fe2000f8ec03f */
[----:B----4-:R-:W-:-:S03]  /*3f00*/  IMAD.IADD R9, R17, 0x1, -R12 ;  /* 0x0000000111097824 */ /* 0x010fc600078e0a0c */
[----:B------:R-:W-:Y:S01]  /*3f10*/  ULOP3.LUT UR21, UR6, 0x3000000, URZ, 0xfc, !UPT ;  /* 0x0300000006157892 */ /* 0x000fe2000f8efc3f */
[----:B------:R-:W-:-:S03]  /*3f20*/  VIADD R12, R9, UR42 ;  /* 0x0000002a090c7c36 */ /* 0x000fc60008000000 */
[----:B------:R-:W-:Y:S01]  /*3f30*/  UIMAD UR11, UR39, 0xc00, UR21 ;  /* 0x00000c00270b78a4 */ /* 0x000fe2000f8e0215 */
[----:B------:R-:W-:-:S06]  /*3f40*/  WARPGROUP.ARRIVE ;  /* 0x00000000000079c5 */ /* 0x000fcc0000000000 */
[----:B------:R-:W-:Y:S02]  /*3f50*/  UMOV UR6, UR11 ;  /* 0x0000000b00067c82 */ /* 0x000fe40008000000 */
[----:B------:R-:W-:Y:S01]  /*3f60*/  HGMMA.64x256x16.F32 R24, R152, gdesc[UR4].tnspB, RZ, !UPT, gsb0 ;  /* 0x43e0000498187df0 */ /* 0x000fe2000c0008ff */
[----:B------:R-:W-:Y:S01]  /*3f70*/  UIADD3 UR6, UR11, 0x80, URZ ;  /* 0x000000800b067890 */ /* 0x000fe2000fffe03f */
[----:B------:R-:W-:Y:S01]  /*3f80*/  UMOV UR7, 0x40000040 ;  /* 0x4000004000077882 */ /* 0x000fe20000000000 */
[----:B-----5:R-:W-:-:S13]  /*3f90*/  LOP3.LUT P1, RZ, R13, 0x7f, RZ, 0xc0, !PT ;  /* 0x0000007f0dff7812 */ /* 0x020fda000782c0ff */
[----:B---3--:R-:W-:-:S05]  /*3fa0*/  @!P1 VIADD R8, R8, 0x22860 ;  /* 0x0002286008089836 */ /* 0x008fca0000000000 */
[----:B------:R-:W-:Y:S01]  /*3fb0*/  @!P1 PRMT R8, RZ, 0x654, R8 ;  /* 0x00000654ff089816 */ /* 0x000fe20000000008 */
[----:B------:R-:W-:Y:S02]  /*3fc0*/  WARPGROUP.DEPBAR.LE gsb0, 0x0 ;  /* 0x00008000000079c5 */ /* 0x000fe40000010000 */
        /* <DEDUP_REMOVED lines=26> */
[----:B------:R-:W-:-:S13]  /*4170*/  R2UR UR6, R12 ;  /* 0x000000000c0672ca */ /* 0x000fda00000e0000 */
[----:B------:R-:W-:Y:S01]  /*4180*/  UIADD3 UR14, UR6, UR14, URZ ;  /* 0x0000000e060e7290 */ /* 0x000fe2000fffe03f */
[----:B------:R-:W-:Y:S02]  /*4190*/  WARPGROUP.DEPBAR.LE gsb0, 0x0 ;  /* 0x00008000000079c5 */ /* 0x000fe40000010000 */
[----:B------:R3:W-:Y:S01]  /*41a0*/  @!P1 SYNCS.ARRIVE.TRANS64.RED.A1T0 RZ, [R8+URZ], RZ ;  /* 0x000000ff08ff99a7 */ /* 0x0007e2000810043f */
[----:B------:R-:W-:Y:S01]  /*41b0*/  PLOP3.LUT P1, PT, PT, PT, UP0, 0x40, 0x0 ;  /* 0x000000000000781c */ /* 0x000fe20003f2e808 */
[----:B---3--:R-:W-:-:S12]  /*41c0*/  VIADD R8, R176, 0xfffffffe ;  /* 0xfffffffeb0087836 */ /* 0x008fd80000000000 */
[----:B------:R-:W-:Y:S05]  /*41d0*/  @P1 BRA `(.L_x_8542) ;  /* 0x0000000000481947 */ /* 0x000fea0003800000 */
[C---:B------:R-:W-:Y:S01]  /*41e0*/  ISETP.GT.AND P1, PT, R12.reuse, RZ, PT ;  /* 0x000000ff0c00720c */ /* 0x040fe20003f24270 */
[----:B-12---:R-:W-:-:S05]  /*41f0*/  VIADD R11, R12, 0xffffffff ;  /* 0xffffffff0c0b7836 */ /* 0x006fca0000000000 */
        /* <DEDUP_REMOVED lines=9> */
.L_x_8543:
[----:B------:R-:W-:-:S11]  /*4290*/  UISETP.NE.AND UP1, UPT, UR15, 0x1, UPT ;  /* 0x000000010f00788c */ /* 0x000fd6000bf25270 */
[----:B------:R-:W-:Y:S02]  /*42a0*/  @UP1 ULDC.64 UR18, c[0x0][0x9e8] ;  /* 0x00027a0000121ab9 */ /* 0x000fe40000000a00 */
[----:B------:R-:W-:-:S04]  /*42b0*/  UIMAD.WIDE.U32 UR6, UR11, UR18, URZ ;  /* 0x000000120b0672a5 */ /* 0x000fc8000f8e003f */
[----:B------:R-:W-:-:S12]  /*42c0*/  @UP1 USHF.R.U32.HI UR11, URZ, UR19, UR7 ;  /* 0x000000133f0b1299 */ /* 0x000fd80008011607 */
.L_x_8544:
[----:B------:R-:W-:-:S04]  /*42d0*/  UIMAD UR11, UR11, UR15, UR15 ;  /* 0x0000000f0b0b72a4 */ /* 0x000fc8000f8e020f */
[----:B------:R-:W-:-:S04]  /*42e0*/  UISETP.LT.AND UP1, UPT, UR14, UR11, UPT ;  /* 0x0000000b0e00728c */ /* 0x000fc8000bf21270 */
[----:B------:R-:W-:-:S12]  /*42f0*/  USEL UR14, UR14, UR11, UP1 ;  /* 0x0000000b0e0e7287 */ /* 0x000fd80008800000 */
.L_x_8542:
[----:B------:R-:W-:-:S04]  /*4300*/  UIMAD.WIDE UR6, UR14, 0x2aaaaaab, URZ ;  /* 0x2aaaaaab0e0678a5 */ /* 0x000fc8000f8e023f */
[----:B------:R-:W-:-:S04]  /*4310*/  USHF.R.U32.HI UR6, URZ, 0x1f, UR7 ;  /* 0x0000001f3f067899 */ /* 0x000fc80008011607 */
[----:B------:R-:W-:-:S04]  /*4320*/  ULEA.HI.SX32 UR6, UR7, UR6, 0x1c ;  /* 0x0000000607067291 */ /* 0x000fc8000f8fe23f */
[----:B------:R-:W-:-:S04]  /*4330*/  UISETP.LT.AND UP1, UPT, UR40, UR6, UPT ;  /* 0x000000062800728c */ /* 0x000fc8000bf21270 */
[----:B------:R-:W-:-:S06]  /*4340*/  USEL UR23, UR40, UR6, !UP1 ;  /* 0x0000000628177287 */ /* 0x000fcc000c800000 */
[----:B------:R-:W-:-:S13]  /*4350*/  ISETP.GE.AND P1, PT, R8, UR23, PT ;  /* 0x0000001708007c0c */ /* 0x000fda000bf26270 */
[----:B------:R-:W-:Y:S05]  /*4360*/  @!P1 BRA `(.L_x_8545) ;  /* 0x0000002c00dc9947 */ /* 0x000fea0003800000 */
[----:B------:R-:W-:Y:S01]  /*4370*/  IMAD.IADD R13, R7, 0x1, R9 ;  /* 0x00000001070d7824 */ /* 0x000fe200078e0209 */
[----:B------:R-:W-:Y:S01]  /*4380*/  ULDC UR24, c[0x0][0x9e4] ;  /* 0x0002790000187ab9 */ /* 0x000fe20000000800 */
[----:B------:R-:W-:Y:S01]  /*4390*/  ULDC UR22, c[0x0][0x9dc] ;  /* 0x0002770000167ab9 */ /* 0x000fe20000000800 */
[----:B------:R-:W-:Y:S01]  /*43a0*/  ULDC UR26, c[0x0][0x988] ;  /* 0x00026200001a7ab9 */ /* 0x000fe20000000800 */
[----:B------:R-:W-:-:S05]  /*43b0*/  ULDC UR25, c[0x0][0x9e0] ;  /* 0x0002780000197ab9 */ /* 0x000fca0000000800 */
.L_x_8562:
[----:B------:R-:W-:-:S04]  /*43c0*/  UIADD3 UR39, UR39, 0x1, URZ ;  /* 0x0000000127277890 */ /* 0x000fc8000fffe03f */
[----:B------:R-:W-:-:S04]  /*43d0*/  UISETP.NE.AND UP1, UPT, UR39, 0x2, UPT ;  /* 0x000000022700788c */ /* 0x000fc8000bf25270 */
[----:B------:R-:W-:Y:S02]  /*43e0*/  USEL UR6, URZ, 0x1, UP1 ;  /* 0x000000013f067887 */ /* 0x000fe40008800000 */
[----:B------:R-:W-:Y:S02]  /*43f0*/  USEL UR39, UR39, URZ, UP1 ;  /* 0x0000003f27277287 */ /* 0x000fe40008800000 */
[----:B------:R-:W-:Y:S01]  /*4400*/  ULOP3.LUT UR38, UR38, UR6, URZ, 0x3c, !UPT ;  /* 0x0000000626267292 */ /* 0x000fe2000f8e3c3f */
[----:B-1----:R-:W-:Y:S11]  /*4410*/  @!P0 BRA `(.L_x_8546) ;  /* 0x0000000000048947 */ /* 0x002ff60003800000 */
[----:B------:R-:W-:Y:S01]  /*4420*/  BPT.TRAP 0x1 ;  /* 0x000000040000795c */ /* 0x000fe20000300000 */
.L_x_8546:
[----:B------:R-:W-:Y:S01]  /*4430*/  ULEA UR27, UR39, UR46, 0x3 ;  /* 0x0000002e271b7291 */ /* 0x000fe2000f8e183f */
[----:B------:R-:W-:-:S05]  /*4440*/  IMAD.U32 R12, RZ, RZ, UR38 ;  /* 0x00000026ff0c7e24 */ /* 0x000fca000f8e00ff */
[----:B------:R-:W-:-:S04]  /*4450*/  SHF.L.U32 R12, R12, 0x1f, RZ ;  /* 0x0000001f0c0c7819 */ /* 0x000fc800000006ff */
[----:B------:R3:W4:Y:S01]  /*4460*/  SYNCS.PHASECHK.TRANS64.TRYWAIT P1, [UR27+0x22830], R12 ;  /* 0x0228300cff0075a7 */ /* 0x000722000802015b */
[----:B------:R-:W-:Y:S05]  /*4470*/  @!P0 BRA `(.L_x_8547) ;  /* 0x0000000000048947 */ /* 0x000fea0003800000 */
[----:B------:R-:W-:Y:S01]  /*4480*/  BPT.TRAP 0x1 ;  /* 0x000000040000795c */ /* 0x000fe20000300000 */
.L_x_8547:
[----:B----4-:R-:W-:Y:S05]  /*4490*/  @P1 BRA `(.L_x_8548) ;  /* 0x0000000000081947 */ /* 0x010fea0003800000 */
[----:B------:R-:W4:Y:S02]  /*44a0*/  SYNCS.PHASECHK.TRANS64.TRYWAIT P1, [UR27+0x22830], R12 ;  /* 0x0228300cff0075a7 */ /* 0x000f24000802015b */
[----:B----4-:R-:W-:Y:S05]  /*44b0*/  @!P1 BRA `(.L_x_8549) ;  /* 0x000000d000989947 */ /* 0x010fea0003800000 */
.L_x_8548:
[----:B------:R-:W-:Y:S01]  /*44c0*/  UIMAD UR18, UR39, 0x300, UR20 ;  /* 0x00000300271278a4 */ /* 0x000fe2000f8e0214 */
[----:B------:R-:W-:Y:S01]  /*44d0*/  WARPGROUP.ARRIVE ;  /* 0x00000000000079c5 */ /* 0x000fe20000000000 */
[----:B------:R-:W-:Y:S01]  /*44e0*/  UMOV UR19, 0x40000040 ;  /* 0x4000004000137882 */ /* 0x000fe20000000000 */
[----:B------:R-:W-:Y:S01]  /*44f0*/  UMOV UR7, 0x40000040 ;  /* 0x4000004000077882 */ /* 0x000fe20000000000 */
[----:B------:R-:W-:-:S03]  /*4500*/  UIADD3 UR6, UR18, 0x2, URZ ;  /* 0x0000000212067890 */ /* 0x000fc6000fffe03f */
[----:B----4-:R-:W4:Y:S01]  /*4510*/  S2R R5, SR_TID.X ;  /* 0x0000000000057919 */ /* 0x010f220000002100 */
[----:B------:R-:W-:Y:S01]  /*4520*/  UIADD3 UR10, UR18, 0x4, URZ ;  /* 0x00000004120a7890 */ /* 0x000fe2000fffe03f */
[----:B------:R-:W5:Y:S01]  /*4530*/  LDC R20, c[0x0][0x288] ;  /* 0x0000a200ff147b82 */ /* 0x000f620000000800 */
[----:B------:R-:W-:Y:S01]  /*4540*/  UMOV UR11, 0x40000040 ;  /* 0x40000040000b7882 */ /* 0x000fe20000000000 */
[----:B------:R-:W-:Y:S01]  /*4550*/  HGMMA.64x96x16.F32 R152, gdesc[UR16], RZ, !UPT, gsb0 ;  /* 0x01600000109879f0 */ /* 0x000fe2000c0008ff */
[----:B------:R-:W-:Y:S01]  /*4560*/  UIADD3 UR14, UR18, 0x6, URZ ;  /* 0x00000006120e7890 */ /* 0x000fe2000fffe03f */
[----:B-12---:R-:W-:Y:S01]  /*4570*/  IMAD.U32 R11, RZ, RZ, UR27 ;  /* 0x0000001bff0b7e24 */ /* 0x006fe2000f8e00ff */
[----:B------:R-:W-:Y:S01]  /*4580*/  UMOV UR15, 0x40000040 ;  /* 0x40000040000f7882 */ /* 0x000fe20000000000 */
[----:B------:R-:W-:-:S05]  /*4590*/  IMAD R15, R8, -0x60, R17 ;  /* 0xffffffa0080f7824 */ /* 0x000fca00078e0211 */
[----:B-----5:R-:W-:-:S05]  /*45a0*/  IADD3 R15, R15, 0x1, -R20 ;  /* 0x000000010f0f7810 */ /* 0x020fca0007ffe814 */
[----:B------:R-:W-:Y:S01]  /*45b0*/  IMAD.IADD R15, R15, 0x1, -R16 ;  /* 0x000000010f0f7824 */ /* 0x000fe200078e0a10 */
[----:B----4-:R-:W-:Y:S02]  /*45c0*/  LOP3.LUT P1, RZ, R5, 0x7f, RZ, 0xc0, !PT ;  /* 0x0000007f05ff7812 */ /* 0x010fe4000782c0ff */
[----:B------:R-:W-:Y:S01]  /*45d0*/  IADD3 R5, -R23, 0xb, RZ ;  /* 0x0000000b17057810 */ /* 0x000fe20007ffe1ff */
[----:B------:R-:W-:-:S10]  /*45e0*/  VIADD R20, R15, UR25 ;  /* 0x000000190f147c36 */ /* 0x000fd40008000000 */
[----:B------:R-:W-:-:S05]  /*45f0*/  @!P1 VIADD R14, R11, 0x22840 ;  /* 0x000228400b0e9836 */ /* 0x000fca0000000000 */
        /* <DEDUP_REMOVED lines=10> */
[----:B------:R-:W-:Y:S03]  /*46a0*/  HGMMA.64x96x16.F32 R152, gdesc[UR12], R152, gsb0 ;  /* 0x016000000c9879f0 */ /* 0x000fe60008000898 */
[----:B------:R-:W-:Y:S02]  /*46b0*/  WARPGROUP.DEPBAR.LE gsb0, 0x0 ;  /* 0x00008000000079c5 */ /* 0x000fe40000010000 */
[----:B------:R1:W-:Y:S06]  /*46c0*/  BAR.ARV R5, 0x100 ;  /* 0x000400050000751d */ /* 0x0003ec0000002000 */
[----:B------:R2:W-:Y:S01]  /*46d0*/  @!P1 SYNCS.ARRIVE.TRANS64.RED.A1T0 RZ, [R14+URZ], RZ ;  /* 0x000000ff0eff99a7 */ /* 0x0005e2000810043f */
[----:B------:R-:W-:Y:S01]  /*46e0*/  PLOP3.LUT P1, PT, PT, PT, UP0, 0x40, 0x0 ;  /* 0x000000000000781c */ /* 0x000fe20003f2e808 */
[----:B--2---:R-:W-:-:S02]  /*46f0*/  VIADD R14, R15, UR6 ;  /* 0x000000060f0e7c36 */ /* 0x004fc40008000000 */
[C---:B------:R-:W-:Y:S02]  /*4700*/  IMAD.IADD R15, R7.reuse, 0x1, R20 ;  /* 0x00000001070f7824 */ /* 0x040fe400078e0214 */
[----:B------:R-:W-:-:S08]  /*4710*/  IMAD.IADD R21, R7, 0x1, R14 ;  /* 0x0000000107157824 */ /* 0x000fd000078e020e */
[----:B-1----:R-:W-:Y:S05]  /*4720*/  @P1 BRA `(.L_x_8550) ;  /* 0x00000000005c1947 */ /* 0x002fea0003800000 */
        /* <DEDUP_REMOVED lines=11> */
.L_x_8552:
[----:B------:R-:W-:-:S05]  /*47e0*/  IMAD.U32 R206, RZ, RZ, UR24 ;  /* 0x00000018ffce7e24 */ /* 0x000fca000f8e00ff */
[----:B------:R-:W-:-:S13]  /*47f0*/  ISETP.NE.AND P1, PT, R206, 0x1, PT ;  /* 0x00000001ce00780c */ /* 0x000fda0003f25270 */
[----:B------:R-:W1:Y:S01]  /*4800*/  @P1 LDC.64 R204, c[0x0][0x9e8] ;  /* 0x00027a00ffcc1b82 */ /* 0x000e620000000a00 */
[----:B------:R-:W-:-:S04]  /*4810*/  @P1 IMAD.IADD R203, R7, 0x1, R9 ;  /* 0x0000000107cb1824 */ /* 0x000fc800078e0209 */
[----:B-1----:R-:W-:-:S04]  /*4820*/  @P1 IMAD.HI.U32 R204, R203, R204, RZ ;  /* 0x000000cccbcc1227 */ /* 0x002fc800078e00ff */
[----:B------:R-:W-:Y:S01]  /*4830*/  IMAD.MOV.U32 R203, RZ, RZ, R13 ;  /* 0x000000ffffcb7224 */ /* 0x000fe200078e000d */
[----:B------:R-:W-:-:S07]  /*4840*/  @P1 SHF.R.U32.HI R203, RZ, R205, R204 ;  /* 0x000000cdffcb1219 */ /* 0x000fce00000116cc */
.L_x_8553:
[----:B------:R-:W-:Y:S05]  /*4850*/  BSYNC B0 ;  /* 0x0000000000007941 */ /* 0x000fea0003800000 */
.L_x_8551:
[----:B------:R-:W-:-:S04]  /*4860*/  IMAD R204, R8, -0x60, -R16 ;  /* 0xffffffa008cc7824 */ /* 0x000fc800078e0a10 */
[----:B------:R-:W-:-:S05]  /*4870*/  IMAD R204, R203, R206, R204 ;  /* 0x000000cecbcc7224 */ /* 0x000fca00078e02cc */
[----:B------:R-:W-:Y:S02]  /*4880*/  VIADDMNMX R15, R204, R206, R15, PT ;  /* 0x000000cecc0f7246 */ /* 0x000fe4000380010f */
[----:B------:R-:W-:-:S07]  /*4890*/  VIMNMX R21, R21, R204, !PT ;  /* 0x000000cc15157248 */ /* 0x000fce0007fe0100 */
.L_x_8550:
[----:B------:R-:W-:Y:S01]  /*48a0*/  IMAD R205, R8, -0x60, RZ ;  /* 0xffffffa008cd7824 */ /* 0x000fe200078e02ff */
[----:B------:R-:W-:Y:S01]  /*48b0*/  LOP3.LUT R2, R2, 0xfffbffff, RZ, 0xc0, !PT ;  /* 0xfffbffff02027812 */ /* 0x000fe200078ec0ff */
[C---:B------:R-:W-:Y:S02]  /*48c0*/  IMAD.IADD R20, R6.reuse, 0x1, R20 ;  /* 0x0000000106147824 */ /* 0x040fe400078e0214 */
[----:B------:R-:W-:Y:S01]  /*48d0*/  IMAD.IADD R203, R6, 0x1, R14 ;  /* 0x0000000106cb7824 */ /* 0x000fe200078e020e */
[C---:B------:R-:W-:Y:S02]  /*48e0*/  ISETP.GE.AND P1, PT, R205.reuse, 0x1, PT ;  /* 0x00000001cd00780c */ /* 0x040fe40003f26270 */
[----:B------:R-:W-:Y:S02]  /*48f0*/  ISETP.GE.AND P4, PT, R205, 0x9, PT ;  /* 0x00000009cd00780c */ /* 0x000fe40003f86270 */
[----:B------:R-:W-:-:S04]  /*4900*/  ISETP.GT.AND P2, PT, R21, RZ, !P1 ;  /* 0x000000ff1500720c */ /* 0x000fc80004f44270 */
[----:B------:R-:W-:-:S04]  /*4910*/  ISETP.LT.OR P2, PT, R15, 0x1, P2 ;  /* 0x000000010f00780c */ /* 0x000fc80001741670 */
[----:B------:R-:W-:Y:S02]  /*4920*/  FSEL R152, R152, -INF , !P2 ;  /* 0xff80000098987808 */ /* 0x000fe40005000000 */
[----:B------:R-:W-:Y:S02]  /*4930*/  @P1 LOP3.LUT R2, R2, 0x40000, RZ, 0xfc, !PT ;  /* 0x0004000002021812 */ /* 0x000fe400078efcff */
[----:B------:R-:W-:Y:S02]  /*4940*/  ISETP.GE.AND P1, PT, R205, 0x2, PT ;  /* 0x00000002cd00780c */ /* 0x000fe40003f26270 */
[----:B------:R-:W-:Y:S02]  /*4950*/  LOP3.LUT R2, R2, 0xfffffffd, RZ, 0xc0, !PT ;  /* 0xfffffffd02027812 */ /* 0x000fe400078ec0ff */
[----:B------:R-:W-:Y:S02]  /*4960*/  ISETP.GT.AND P3, PT, R21, 0x1, !P1 ;  /* 0x000000011500780c */ /* 0x000fe40004f64270 */
[----:B------:R-:W-:-:S02]  /*4970*/  @P4 LOP3.LUT R2, R2, 0x2, RZ, 0xfc, !PT ;  /* 0x0000000202024812 */ /* 0x000fc400078efcff */
[----:B------:R-:W-:Y:S02]  /*4980*/  ISETP.GT.AND P2, PT, R21, 0x8, !P4 ;  /* 0x000000081500780c */ /* 0x000fe40006744270 */
[----:B------:R-:W-:Y:S02]  /*4990*/  ISETP.GE.AND P4, PT, R205, 0xa, PT ;  /* 0x0000000acd00780c */ /* 0x000fe40003f86270 */
[C---:B------:R-:W-:Y:S02]  /*49a0*/  ISETP.LT.OR P3, PT, R15.reuse, 0x2, P3 ;  /* 0x000000020f00780c */ /* 0x040fe40001f61670 */
[----:B------:R-:W-:Y:S02]  /*49b0*/  ISETP.LT.OR P2, PT, R15, 0x9, P2 ;  /* 0x000000090f00780c */ /* 0x000fe40001741670 */
[----:B------:R-:W-:Y:S02]  /*49c0*/  FSEL R153, R153, -INF , !P3 ;  /* 0xff80000099997808 */ /* 0x000fe40005800000 */
[----:B------:R-:W-:-:S02]  /*49d0*/  ISETP.GE.AND P3, PT, R205, 0x11, PT ;  /* 0x00000011cd00780c */ /* 0x000fc40003f66270 */
[----:B------:R-:W-:Y:S02]  /*49e0*/  LOP3.LUT R2, R2, 0xfffffffb, RZ, 0xc0, !PT ;  /* 0xfffffffb02027812 */ /* 0x000fe400078ec0ff */
[----:B------:R-:W-:Y:S02]  /*49f0*/  FSEL R156, R156, -INF , !P2 ;  /* 0xff8000009c9c7808 */ /* 0x000fe40005000000 */
[----:B------:R-:W-:Y:S02]  /*4a00*/  ISETP.GT.AND P2, PT, R21, 0x9, !P4 ;  /* 0x000000091500780c */ /* 0x000fe40006744270 */
[----:B------:R-:W-:Y:S02]  /*4a10*/  @P4 LOP3.LUT R2, R2, 0x4, RZ, 0xfc, !PT ;  /* 0x0000000402024812 */ /* 0x000fe400078efcff */
[----:B------:R-:W-:Y:S02]  /*4a20*/  ISETP.LT.OR P2, PT, R15, 0xa, P2 ;  /* 0x0000000a0f00780c */ /* 0x000fe40001741670 */
[----:B------:R-:W-:-:S02]  /*4a30*/  LOP3.LUT R2, R2, 0xfffffff7, RZ, 0xc0, !PT ;  /* 0xfffffff702027812 */ /* 0x000fc400078ec0ff */
[----:B------:R-:W-:Y:S02]  /*4a40*/  FSEL R157, R157, -INF , !P2 ;  /* 0xff8000009d9d7808 */ /* 0x000fe40005000000 */
[----:B------:R-:W-:Y:S02]  /*4a50*/  @P3 LOP3.LUT R2, R2, 0x8, RZ, 0xfc, !PT ;  /* 0x0000000802023812 */ /* 0x000fe400078efcff */
[----:B------:R-:W-:Y:S02]  /*4a60*/  ISETP.GT.AND P2, PT, R21, 0x10, !P3 ;  /* 0x000000101500780c */ /* 0x000fe40005f44270 */
[----:B------:R-:W-:Y:S02]  /*4a70*/  ISETP.GE.AND P3, PT, R205, 0x12, PT ;  /* 0x00000012cd00780c */ /* 0x000fe40003f66270 */
[----:B------:R-:W-:Y:S02]  /*4a80*/  ISETP.LT.OR P2, PT, R15, 0x11, P2 ;  /* 0x000000110f00780c */ /* 0x000fe40001741670 */
[----:B------:R-:W-:-:S02]  /*4a90*/  LOP3.LUT R2, R2, 0xffffffef, RZ, 0xc0, !PT ;  /* 0xffffffef02027812 */ /* 0x000fc400078ec0ff */
[----:B------:R-:W-:Y:S02]  /*4aa0*/  FSEL R160, R160, -INF , !P2 ;  /* 0xff800000a0a07808 */ /* 0x000fe40005000000 */
[----:B------:R-:W-:-:S04]  /*4ab0*/  ISETP.GT.AND P2, PT, R21, 0x11, !P3 ;  /* 0x000000111500780c */ /* 0x000fc80005f44270 */
[----:B------:R-:W-:Y:S02]  /*4ac0*/  ISETP.LT.OR P2, PT, R15, 0x12, P2 ;  /* 0x000000120f00780c */ /* 0x000fe40001741670 */
[----:B------:R-:W-:Y:S02]  /*4ad0*/  @P3 LOP3.LUT R2, R2, 0x10, RZ, 0xfc, !PT ;  /* 0x0000001002023812 */ /* 0x000fe400078efcff */
[----:B------:R-:W-:Y:S02]  /*4ae0*/  ISETP.GE.AND P3, PT, R205, 0x19, PT ;  /* 0x00000019cd00780c */ /* 0x000fe40003f66270 */
[----:B------:R-:W-:Y:S02]  /*4af0*/  LOP3.LUT R2, R2, 0xfffdffff, RZ, 0xc0, !PT ;  /* 0xfffdffff02027812 */ /* 0x000fe400078ec0ff */
[----:B------:R-:W-:Y:S02]  /*4b00*/  FSEL R161, R161, -INF , !P2 ;  /* 0xff800000a1a17808 */ /* 0x000fe40005000000 */
[----:B------:R-:W-:-:S04]  /*4b10*/  ISETP.GT.AND P2, PT, R21, 0x18, !P3 ;  /* 0x000000181500780c */ /* 0x000fc80005f44270 */
[----:B------:R-:W-:-:S03]  /*4b20*/  ISETP.LT.OR P2, PT, R15, 0x19, P2 ;  /* 0x000000190f00780c */ /* 0x000fc60001741670 */
        /* <DEDUP_REMOVED lines=62> */
[----:B------:R-:W-:Y:S02]  /*4f10*/  FSEL R184, R184, -INF , !P2 ;  /* 0xff800000b8b87808 */ /* 0x000fe40005000000 */
[----:B------:R-:W-:Y:S02]  /*4f20*/  LOP3.LUT R2, R2, 0xffffffbf, RZ, 0xc0, !PT ;  /* 0xffffffbf02027812 */ /* 0x000fe400078ec0ff */
[----:B------:R-:W-:-:S04]  /*4f30*/  ISETP.GT.AND P2, PT, R21, 0x41, !P3 ;  /* 0x000000411500780c */ /* 0x000fc80005f44270 */
[----:B------:R-:W-:-:S03]  /*4f40*/  ISETP.LT.OR P2, PT, R15, 0x42, P2 ;  /* 0x000000420f00780c */ /* 0x000fc60001741670 */
[----:B------:R-:W-:Y:S02]  /*4f50*/  @P3 LOP3.LUT R2, R2, 0x40, RZ, 0xfc, !PT ;  /* 0x0000004002023812 */ /* 0x000fe400078efcff */
[----:B------:R-:W-:Y:S02]  /*4f60*/  ISETP.GE.AND P3, PT, R205, 0x49, PT ;  /* 0x00000049cd00780c */ /* 0x000fe40003f66270 */
[----:B------:R-:W-:Y:S02]  /*4f70*/  FSEL R185, R185, -INF , !P2 ;  /* 0xff800000b9b97808 */ /* 0x000fe40005000000 */
[----:B------:R-:W-:Y:S02]  /*4f80*/  ISETP.GT.AND P2, PT, R21, 0x48, !P3 ;  /* 0x000000481500780c */ /* 0x000fe40005f44270 */
[----:B------:R-:W-:Y:S02]  /*4f90*/  LOP3.LUT R2, R2, 0xffffffdf, RZ, 0xc0, !PT ;  /* 0xffffffdf02027812 */ /* 0x000fe400078ec0ff */
[----:B------:R-:W-:-:S04]  /*4fa0*/  ISETP.LT.OR P2, PT, R15, 0x49, P2 ;  /* 0x000000490f00780c */ /* 0x000fc80001741670 */
[----:B------:R-:W-:Y:S02]  /*4fb0*/  FSEL R188, R188, -INF , !P2 ;  /* 0xff800000bcbc7808 */ /* 0x000fe40005000000 */
[----:B------:R-:W-:Y:S02]  /*4fc0*/  ISETP.GE.AND P2, PT, R205, 0x4a, PT ;  /* 0x0000004acd00780c */ /* 0x000fe40003f46270 */
[----:B------:R-:W-:Y:S02]  /*4fd0*/  @P3 LOP3.LUT R2, R2, 0x20, RZ, 0xfc, !PT ;  /* 0x0000002002023812 */ /* 0x000fe400078efcff */
[----:B------:R-:W-:Y:S02]  /*4fe0*/  ISETP.GT.AND P3, PT, R21, 0x49, !P2 ;  /* 0x000000491500780c */ /* 0x000fe40005764270 */
[----:B------:R-:W-:Y:S02]  /*4ff0*/  LOP3.LUT R2, R2, 0xfffffffe, RZ, 0xc0, !PT ;  /* 0xfffffffe02027812 */ /* 0x000fe400078ec0ff */
        /* <DEDUP_REMOVED lines=14> */
[----:B------:R-:W-:-:S13]  /*50e0*/  ISETP.GE.AND P6, PT, R205, 0x5a, PT ;  /* 0x0000005acd00780c */ /* 0x000fda0003fc6270 */
[----:B------:R-:W-:Y:S02]  /*50f0*/  @P6 LOP3.LUT R2, R2, 0x1, RZ, 0xfc, !PT ;  /* 0x0000000102026812 */ /* 0x000fe400078efcff */
[----:B------:R-:W-:-:S04]  /*5100*/  ISETP.GT.AND P6, PT, R21, 0x59, !P6 ;  /* 0x000000591500780c */ /* 0x000fc800077c4270 */
[----:B------:R-:W-:-:S04]  /*5110*/  ISETP.LT.OR P6, PT, R15, 0x5a, P6 ;  /* 0x0000005a0f00780c */ /* 0x000fc800037c1670 */
[----:B------:R-:W-:Y:S02]  /*5120*/  FSEL R197, R197, -INF , !P6 ;  /* 0xff800000c5c57808 */ /* 0x000fe40007000000 */
[----:B------:R-:W-:-:S13]  /*5130*/  PLOP3.LUT P6, PT, PT, PT, UP0, 0x40, 0x0 ;  /* 0x000000000000781c */ /* 0x000fda0003fce808 */
[----:B------:R-:W-:Y:S05]  /*5140*/  @P6 BRA `(.L_x_8554) ;  /* 0x0000000000586947 */ /* 0x000fea0003800000 */
        /* <DEDUP_REMOVED lines=12> */
.L_x_8556:
[----:B------:R-:W-:-:S05]  /*5210*/  IMAD.U32 R207, RZ, RZ, UR24 ;  /* 0x00000018ffcf7e24 */ /* 0x000fca000f8e00ff */
[----:B------:R-:W-:-:S13]  /*5220*/  ISETP.NE.AND P6, PT, R207, 0x1, PT ;  /* 0x00000001cf00780c */ /* 0x000fda0003fc5270 */
[----:B------:R-:W1:Y:S02]  /*5230*/  @P6 LDC.64 R14, c[0x0][0x9e8] ;  /* 0x00027a00ff0e6b82 */ /* 0x000e640000000a00 */
[----:B-1----:R-:W-:-:S05]  /*5240*/  @P6 IMAD.HI.U32 R14, R21, R14, RZ ;  /* 0x0000000e150e6227 */ /* 0x002fca00078e00ff */
[----:B------:R-:W-:-:S07]  /*5250*/  @P6 SHF.R.U32.HI R21, RZ, R15, R14 ;  /* 0x0000000fff156219 */ /* 0x000fce000001160e */
.L_x_8557:
[----:B------:R-:W-:Y:S05]  /*5260*/  BSYNC B0 ;  /* 0x0000000000007941 */ /* 0x000fea0003800000 */
.L_x_8555:
[----:B------:R-:W-:-:S04]  /*5270*/  IMAD.IADD R14, R205, 0x1, -R16 ;  /* 0x00000001cd0e7824 */ /* 0x000fc800078e0a10 */
[----:B------:R-:W-:-:S05]  /*5280*/  IMAD R14, R21, R207, R14 ;  /* 0x000000cf150e7224 */ /* 0x000fca00078e020e */
[----:B------:R-:W-:Y:S02]  /*5290*/  VIADDMNMX R20, R14, R207, R20, PT ;  /* 0x000000cf0e147246 */ /* 0x000fe40003800114 */
[----:B------:R-:W-:-:S07]  /*52a0*/  VIMNMX R203, R203, R14, !PT ;  /* 0x0000000ecbcb7248 */ /* 0x000fce0007fe0100 */
.L_x_8554:
[----:B------:R-:W-:Y:S01]  /*52b0*/  ISETP.GT.AND P1, PT, R203, 0x1, !P1 ;  /* 0x00000001cb00780c */ /* 0x000fe20004f24270 */
[----:B------:R-:W-:Y:S01]  /*52c0*/  UMOV UR10, UR26 ;  /* 0x0000001a000a7c82 */ /* 0x000fe20008000000 */
[----:B------:R-:W-:Y:S02]  /*52d0*/  LOP3.LUT P6, RZ, R2, 0x10000, RZ, 0xc0, !PT ;  /* 0x0001000002ff7812 */ /* 0x000fe400078cc0ff */
[----:B------:R-:W-:Y:S02]  /*52e0*/  ISETP.LT.OR P1, PT, R20, 0x2, P1 ;  /* 0x000000021400780c */ /* 0x000fe40000f21670 */
[----:B------:R-:W-:Y:S02]  /*52f0*/  FMNMX.FTZ R14, R152, R3, !PT ;  /* 0x00000003980e7209 */ /* 0x000fe40007810000 */
[----:B------:R-:W-:Y:S02]  /*5300*/  FSEL R155, R155, -INF , !P1 ;  /* 0xff8000009b9b7808 */ /* 0x000fe40004800000 */
[----:B------:R-:W-:-:S02]  /*5310*/  LOP3.LUT P1, RZ, R2, 0x2, RZ, 0xc0, !PT ;  /* 0x0000000202ff7812 */ /* 0x000fc4000782c0ff */
[----:B------:R-:W-:Y:S02]  /*5320*/  FMNMX.FTZ R15, R153, R14, !PT ;  /* 0x0000000e990f7209 */ /* 0x000fe40007810000 */
[----:B------:R-:W-:Y:S02]  /*5330*/  ISETP.GT.AND P1, PT, R203, 0x8, !P1 ;  /* 0x00000008cb00780c */ /* 0x000fe40004f24270 */
[----:B------:R-:W-:Y:S02]  /*5340*/  FMNMX.FTZ R14, R156, R15, !PT ;  /* 0x0000000f9c0e7209 */ /* 0x000fe40007810000 */
[----:B------:R-:W-:Y:S02]  /*5350*/  ISETP.LT.OR P1, PT, R20, 0x9, P1 ;  /* 0x000000091400780c */ /* 0x000fe40000f21670 */
[----:B------:R-:W-:Y:S02]  /*5360*/  FMNMX.FTZ R15, R157, R14, !PT ;  /* 0x0000000e9d0f7209 */ /* 0x000fe40007810000 */
[----:B------:R-:W-:-:S02]  /*5370*/  FSEL R158, R158, -INF , !P1 ;  /* 0xff8000009e9e7808 */ /* 0x000fc40004800000 */
[----:B------:R-:W-:Y:S02]  /*5380*/  LOP3.LUT P1, RZ, R2, 0x4, RZ, 0xc0, !PT ;  /* 0x0000000402ff7812 */ /* 0x000fe4000782c0ff */
[----:B------:R-:W-:Y:S02]  /*5390*/  FMNMX.FTZ R14, R160, R15, !PT ;  /* 0x0000000fa00e7209 */ /* 0x000fe40007810000 */
[----:B------:R-:W-:Y:S02]  /*53a0*/  ISETP.GT.AND P1, PT, R203, 0x9, !P1 ;  /* 0x00000009cb00780c */ /* 0x000fe40004f24270 */
[----:B------:R-:W-:Y:S02]  /*53b0*/  FMNMX.FTZ R15, R161, R14, !PT ;  /* 0x0000000ea10f7209 */ /* 0x000fe40007810000 */
[----:B------:R-:W-:Y:S02]  /*53c0*/  ISETP.LT.OR P1, PT, R20, 0xa, P1 ;  /* 0x0000000a1400780c */ /* 0x000fe40000f21670 */
[----:B------:R-:W-:-:S02]  /*53d0*/  FMNMX.FTZ R14, R164, R15, !PT ;  /* 0x0000000fa40e7209 */ /* 0x000fc40007810000 */
[----:B------:R-:W-:Y:S02]  /*53e0*/  FSEL R159, R159, -INF , !P1 ;  /* 0xff8000009f9f7808 */ /* 0x000fe40004800000 */
[----:B------:R-:W-:Y:S02]  /*53f0*/  LOP3.LUT P1, RZ, R2, 0x8, RZ, 0xc0, !PT ;  /* 0x0000000802ff7812 */ /* 0x000fe4000782c0ff */
[----:B------:R-:W-:Y:S02]  /*5400*/  FMNMX.FTZ R15, R165, R14, !PT ;  /* 0x0000000ea50f7209 */ /* 0x000fe40007810000 */
[----:B------:R-:W-:Y:S02]  /*5410*/  ISETP.GT.AND P1, PT, R203, 0x10, !P1 ;  /* 0x00000010cb00780c */ /* 0x000fe40004f24270 */
[----:B------:R-:W-:Y:S02]  /*5420*/  FMNMX.FTZ R14, R168, R15, !PT ;  /* 0x0000000fa80e7209 */ /* 0x000fe40007810000 */
[----:B------:R-:W-:-:S02]  /*5430*/  ISETP.LT.OR P1, PT, R20, 0x11, P1 ;  /* 0x000000111400780c */ /* 0x000fc40000f21670 */
[----:B------:R-:W-:Y:S02]  /*5440*/  FMNMX.FTZ R15, R169, R14, !PT ;  /* 0x0000000ea90f7209 */ /* 0x000fe40007810000 */
[----:B------:R-:W-:Y:S02]  /*5450*/  FSEL R162, R162, -INF , !P1 ;  /* 0xff800000a2a27808 */ /* 0x000fe40004800000 */
[----:B------:R-:W-:Y:S02]  /*5460*/  LOP3.LUT P1, RZ, R2, 0x10, RZ, 0xc0, !PT ;  /* 0x0000001002ff7812 */ /* 0x000fe4000782c0ff */
[----:B------:R-:W-:Y:S02]  /*5470*/  FMNMX.FTZ R14, R172, R15, !PT ;  /* 0x0000000fac0e7209 */ /* 0x000fe40007810000 */
[----:B------:R-:W-:Y:S02]  /*5480*/  ISETP.GT.AND P1, PT, R203, 0x11, !P1 ;  /* 0x00000011cb00780c */ /* 0x000fe40004f24270 */
[----:B------:R-:W-:-:S02]  /*5490*/  FMNMX.FTZ R15, R173, R14, !PT ;  /* 0x0000000ead0f7209 */ /* 0x000fc40007810000 */
[----:B------:R-:W-:Y:S02]  /*54a0*/  ISETP.LT.OR P1, PT, R20, 0x12, P1 ;  /* 0x000000121400780c */ /* 0x000fe40000f21670 */
[----:B------:R-:W-:Y:S02]  /*54b0*/  FMNMX.FTZ R14, R176, R15, !PT ;  /* 0x0000000fb00e7209 */ /* 0x000fe40007810000 */
[----:B------:R-:W-:Y:S02]  /*54c0*/  FSEL R163, R163, -INF , !P1 ;  /* 0xff800000a3a37808 */ /* 0x000fe40004800000 */
[----:B------:R-:W-:Y:S02]  /*54d0*/  LOP3.LUT P1, RZ, R2, 0x20000, RZ, 0xc0, !PT ;  /* 0x0002000002ff7812 */ /* 0x000fe4000782c0ff */
        /* <DEDUP_REMOVED lines=18> */
[----:B------:R-:W-:Y:S02]  /*5600*/  LOP3.LUT P1, RZ, R2, 0x4000, RZ, 0xc0, !PT ;  /* 0x0000400002ff7812 */ /* 0x000fe4000782c0ff */
[----:B------:R-:W-:-:S02]  /*5610*/  FMNMX.FTZ R15, R193, R14, !PT ;  /* 0x0000000ec10f7209 */ /* 0x000fc40007810000 */
[----:B------:R-:W-:Y:S02]  /*5620*/  ISETP.GT.AND P1, PT, R203, 0x21, !P1 ;  /* 0x00000021cb00780c */ /* 0x000fe40004f24270 */
[----:B------:R-:W-:Y:S02]  /*5630*/  FMNMX.FTZ R14, R196, R15, !PT ;  /* 0x0000000fc40e7209 */ /* 0x000fe40007810000 */
[----:B------:R-:W-:Y:S02]  /*5640*/  ISETP.LT.OR P1, PT, R20, 0x22, P1 ;  /* 0x000000221400780c */ /* 0x000fe40000f21670 */
[----:B------:R-:W-:Y:S02]  /*5650*/  FMNMX.FTZ R15, R197, R14, !PT ;  /* 0x0000000ec50f7209 */ /* 0x000fe40007810000 */
[----:B------:R-:W-:Y:S02]  /*5660*/  FSEL R171, R171, -INF , !P1 ;  /* 0xff800000abab7808 */ /* 0x000fe40004800000 */
[C---:B------:R-:W-:Y:S01]  /*5670*/  LOP3.LUT P1, RZ, R2.reuse, 0x2000, RZ, 0xc0, !PT ;  /* 0x0000200002ff7812 */ /* 0x040fe2000782c0ff */
[----:B------:R-:W1:Y:S01]  /*5680*/  SHFL.BFLY PT, R14, R15, 0x2, 0x1f ;  /* 0x0c401f000f0e7f89 */ /* 0x000e6200000e0000 */
[----:B------:R-:W-:-:S02]  /*5690*/  LOP3.LUT P6, RZ, R2, 0x20, RZ, 0xc0, !PT ;  /* 0x0000002002ff7812 */ /* 0x000fc400078cc0ff */
[C---:B------:R-:W-:Y:S02]  /*56a0*/  ISETP.GT.AND P1, PT, R203.reuse, 0x28, !P1 ;  /* 0x00000028cb00780c */ /* 0x040fe40004f24270 */
[----:B------:R-:W-:Y:S02]  /*56b0*/  ISETP.GT.AND P2, PT, R203, 0x49, !P2 ;  /* 0x00000049cb00780c */ /* 0x000fe40005744270 */
[C---:B------:R-:W-:Y:S02]  /*56c0*/  ISETP.LT.OR P1, PT, R20.reuse, 0x29, P1 ;  /* 0x000000291400780c */ /* 0x040fe40000f21670 */
[----:B------:R-:W-:Y:S02]  /*56d0*/  ISETP.LT.OR P2, PT, R20, 0x4a, P2 ;  /* 0x0000004a1400780c */ /* 0x000fe40001741670 */
[----:B------:R-:W-:Y:S02]  /*56e0*/  FSEL R174, R174, -INF , !P1 ;  /* 0xff800000aeae7808 */ /* 0x000fe40004800000 */
[----:B------:R-:W-:-:S02]  /*56f0*/  LOP3.LUT P1, RZ, R2, 0x1000, RZ, 0xc0, !PT ;  /* 0x0000100002ff7812 */ /* 0x000fc4000782c0ff */
[C---:B------:R-:W-:Y:S02]  /*5700*/  ISETP.GT.AND P3, PT, R203.reuse, 0x50, !P3 ;  /* 0x00000050cb00780c */ /* 0x040fe40005f64270 */
[----:B------:R-:W-:Y:S02]  /*5710*/  ISETP.GT.AND P1, PT, R203, 0x29, !P1 ;  /* 0x00000029cb00780c */ /* 0x000fe40004f24270 */
[----:B------:R-:W-:Y:S02]  /*5720*/  FSEL R191, R191, -INF , !P2 ;  /* 0xff800000bfbf7808 */ /* 0x000fe40005000000 */
[----:B------:R-:W-:Y:S02]  /*5730*/  ISETP.LT.OR P1, PT, R20, 0x2a, P1 ;  /* 0x0000002a1400780c */ /* 0x000fe40000f21670 */
[----:B------:R-:W-:Y:S02]  /*5740*/  ISETP.GT.AND P4, PT, R203, 0x51, !P4 ;  /* 0x00000051cb00780c */ /* 0x000fe40006784270 */
[----:B------:R-:W-:-:S02]  /*5750*/  FSEL R175, R175, -INF , !P1 ;  /* 0xff800000afaf7808 */ /* 0x000fc40004800000 */
[----:B------:R-:W-:Y:S02]  /*5760*/  LOP3.LUT P1, RZ, R2, 0x800, RZ, 0xc0, !PT ;  /* 0x0000080002ff7812 */ /* 0x000fe4000782c0ff */
[----:B-1----:R-:W-:Y:S02]  /*5770*/  FMNMX.FTZ R21, R15, R14, !PT ;  /* 0x0000000e0f157209 */ /* 0x002fe40007810000 */
[C---:B------:R-:W-:Y:S02]  /*5780*/  ISETP.GT.AND P1, PT, R203.reuse, 0x30, !P1 ;  /* 0x00000030cb00780c */ /* 0x040fe40004f24270 */
[C---:B------:R-:W-:Y:S01]  /*5790*/  ISETP.LT.OR P3, PT, R20.reuse, 0x51, P3 ;  /* 0x000000511400780c */ /* 0x040fe20001f61670 */
[----:B------:R-:W1:Y:S01]  /*57a0*/  SHFL.BFLY PT, R14, R21, 0x1, 0x1f ;  /* 0x0c201f00150e7f89 */ /* 0x000e6200000e0000 */
[----:B------:R-:W-:Y:S02]  /*57b0*/  ISETP.LT.OR P1, PT, R20, 0x31, P1 ;  /* 0x000000311400780c */ /* 0x000fe40000f21670 */
[----:B------:R-:W-:-:S02]  /*57c0*/  ISETP.GT.AND P5, PT, R203, 0x58, !P5 ;  /* 0x00000058cb00780c */ /* 0x000fc40006fa4270 */
[----:B------:R-:W-:Y:S02]  /*57d0*/  FSEL R178, R178, -INF , !P1 ;  /* 0xff800000b2b27808 */ /* 0x000fe40004800000 */
[----:B------:R-:W-:Y:S02]  /*57e0*/  LOP3.LUT P1, RZ, R2, 0x400, RZ, 0xc0, !PT ;  /* 0x0000040002ff7812 */ /* 0x000fe4000782c0ff */
[----:B------:R-:W-:Y:S02]  /*57f0*/  ISETP.LT.OR P4, PT, R20, 0x52, P4 ;  /* 0x000000521400780c */ /* 0x000fe40002781670 */
[----:B------:R-:W-:Y:S02]  /*5800*/  ISETP.GT.AND P1, PT, R203, 0x31, !P1 ;  /* 0x00000031cb00780c */ /* 0x000fe40004f24270 */
[----:B------:R-:W-:Y:S02]  /*5810*/  FSEL R194, R194, -INF , !P3 ;  /* 0xff800000c2c27808 */ /* 0x000fe40005800000 */
[----:B------:R-:W-:-:S02]  /*5820*/  ISETP.LT.OR P1, PT, R20, 0x32, P1 ;  /* 0x000000321400780c */ /* 0x000fc40000f21670 */
[----:B------:R-:W-:Y:S02]  /*5830*/  ISETP.LT.OR P5, PT, R20, 0x59, P5 ;  /* 0x000000591400780c */ /* 0x000fe40002fa1670 */
[----:B------:R-:W-:Y:S02]  /*5840*/  FSEL R179, R179, -INF , !P1 ;  /* 0xff800000b3b37808 */ /* 0x000fe40004800000 */
[----:B------:R-:W-:Y:S02]  /*5850*/  LOP3.LUT P1, RZ, R2, 0x200, RZ, 0xc0, !PT ;  /* 0x0000020002ff7812 */ /* 0x000fe4000782c0ff */
[----:B------:R-:W-:Y:S02]  /*5860*/  FSEL R195, R195, -INF , !P4 ;  /* 0xff800000c3c37808 */ /* 0x000fe40006000000 */
[----:B------:R-:W-:Y:S02]  /*5870*/  ISETP.GT.AND P1, PT, R203, 0x38, !P1 ;  /* 0x00000038cb00780c */ /* 0x000fe40004f24270 */
[----:B-1----:R-:W-:-:S02]  /*5880*/  FMNMX.FTZ R14, R21, R14, !PT ;  /* 0x0000000e150e7209 */ /* 0x002fc40007810000 */
[----:B------:R-:W-:Y:S02]  /*5890*/  ISETP.LT.OR P1, PT, R20, 0x39, P1 ;  /* 0x000000391400780c */ /* 0x000fe40000f21670 */
[----:B------:R-:W-:Y:S01]  /*58a0*/  FSEL R198, R198, -INF , !P5 ;  /* 0xff800000c6c67808 */ /* 0x000fe20006800000 */
[----:B------:R-:W-:Y:S01]  /*58b0*/  FMUL.FTZ R204, R14, UR10 ;  /* 0x0000000a0ecc7c20 */ /* 0x000fe20008410000 */
[----:B------:R-:W-:Y:S02]  /*58c0*/  FSEL R182, R182, -INF , !P1 ;  /* 0xff800000b6b67808 */ /* 0x000fe40004800000 */
[----:B------:R-:W-:-:S04]  /*58d0*/  LOP3.LUT P1, RZ, R2, 0x100, RZ, 0xc0, !PT ;  /* 0x0000010002ff7812 */ /* 0x000fc8000782c0ff */
[----:B------:R-:W-:-:S04]  /*58e0*/  ISETP.GT.AND P1, PT, R203, 0x39, !P1 ;  /* 0x00000039cb00780c */ /* 0x000fc80004f24270 */
[----:B------:R-:W-:-:S04]  /*58f0*/  ISETP.LT.OR P1, PT, R20, 0x3a, P1 ;  /* 0x0000003a1400780c */ /* 0x000fc80000f21670 */
        /* <DEDUP_REMOVED lines=9> */
[----:B------:R-:W-:Y:S02]  /*5990*/  ISETP.GT.AND P1, PT, R203, 0x48, !P6 ;  /* 0x00000048cb00780c */ /* 0x000fe40007724270 */
[----:B------:R-:W-:Y:S02]  /*59a0*/  LOP3.LUT P6, RZ, R2, 0x40000, RZ, 0xc0, !PT ;  /* 0x0004000002ff7812 */ /* 0x000fe400078cc0ff */
[----:B------:R-:W-:-:S04]  /*59b0*/  ISETP.LT.OR P1, PT, R20, 0x49, P1 ;  /* 0x000000491400780c */ /* 0x000fc80000f21670 */
[----:B------:R-:W-:Y:S02]  /*59c0*/  FSEL R190, R190, -INF , !P1 ;  /* 0xff800000bebe7808 */ /* 0x000fe40004800000 */
[C---:B------:R-:W-:Y:S02]  /*59d0*/  ISETP.GT.AND P1, PT, R203.reuse, RZ, !P6 ;  /* 0x000000ffcb00720c */ /* 0x040fe40007724270 */
[----:B------:R-:W-:Y:S02]  /*59e0*/  LOP3.LUT P6, RZ, R2, 0x1, RZ, 0xc0, !PT ;  /* 0x0000000102ff7812 */ /* 0x000fe400078cc0ff */
[----:B------:R-:W-:Y:S02]  /*59f0*/  ISETP.LT.OR P1, PT, R20, 0x1, P1 ;  /* 0x000000011400780c */ /* 0x000fe40000f21670 */
[----:B------:R-:W-:Y:S02]  /*5a00*/  ISETP.GT.AND P2, PT, R203, 0x59, !P6 ;  /* 0x00000059cb00780c */ /* 0x000fe40007744270 */
[----:B------:R-:W-:-:S02]  /*5a10*/  FSEL R205, R154, -INF , !P1 ;  /* 0xff8000009acd7808 */ /* 0x000fc40004800000 */
[----:B------:R-:W-:Y:S02]  /*5a20*/  FSETP.NEU.FTZ.AND P1, PT, R14, -INF , PT ;  /* 0xff8000000e00780b */ /* 0x000fe40003f3d000 */
[----:B------:R-:W-:Y:S02]  /*5a30*/  ISETP.LT.OR P2, PT, R20, 0x5a, P2 ;  /* 0x0000005a1400780c */ /* 0x000fe40001741670 */
[----:B------:R-:W-:Y:S02]  /*5a40*/  FSEL R204, R204, RZ, P1 ;  /* 0x000000ffcccc7208 */ /* 0x000fe40000800000 */
[----:B------:R-:W-:-:S03]  /*5a50*/  FSEL R199, R199, -INF , !P2 ;  /* 0xff800000c7c77808 */ /* 0x000fc60005000000 */
[--C-:B------:R-:W-:Y:S01]  /*5a60*/  FFMA.FTZ R15, R152, UR10, -R204.reuse ;  /* 0x0000000a980f7c23 */ /* 0x100fe200080108cc */
[----:B------:R-:W-:Y:S01]  /*5a70*/  FMNMX.FTZ R152, R205, R10, !PT ;  /* 0x0000000acd987209 */ /* 0x000fe20007810000 */
[--C-:B------:R-:W-:Y:S01]  /*5a80*/  FFMA.FTZ R207, R156, UR10, -R204.reuse ;  /* 0x0000000a9ccf7c23 */ /* 0x100fe200080108cc */
[--C-:B------:R-:W-:Y:S01]  /*5a90*/  FFMA.FTZ R206, R153, UR10, -R204.reuse ;  /* 0x0000000a99ce7c23 */ /* 0x100fe200080108cc */
[----:B------:R-:W-:Y:S01]  /*5aa0*/  FFMA.FTZ R208, R160, UR10, -R204 ;  /* 0x0000000aa0d07c23 */ /* 0x000fe200080108cc */
[----:B------:R-:W-:Y:S01]  /*5ab0*/  FMNMX.FTZ R21, R155, R152, !PT ;  /* 0x000000989b157209 */ /* 0x000fe20007810000 */
[----:B------:R-:W-:Y:S03]  /*5ac0*/  MUFU.EX2 R15, R15 ;  /* 0x0000000f000f7308 */ /* 0x000fe60000000800 */
[----:B------:R-:W-:-:S04]  /*5ad0*/  FMNMX.FTZ R154, R158, R21, !PT ;  /* 0x000000159e9a7209 */ /* 0x000fc80007810000 */
[----:B------:R-:W-:Y:S01]  /*5ae0*/  FMNMX.FTZ R21, R159, R154, !PT ;  /* 0x0000009a9f157209 */ /* 0x000fe20007810000 */
[----:B------:R1:W-:Y:S03]  /*5af0*/  MUFU.EX2 R152, R206 ;  /* 0x000000ce00987308 */ /* 0x0003e60000000800 */
[----:B------:R-:W-:Y:S01]  /*5b00*/  FMNMX.FTZ R156, R162, R21, !PT ;  /* 0x00000015a29c7209 */ /* 0x000fe20007810000 */
[----:B------:R-:W-:-:S03]  /*5b10*/  FFMA.FTZ R21, R157, UR10, -R204 ;  /* 0x0000000a9d157c23 */ /* 0x000fc600080108cc */
[----:B------:R-:W-:Y:S01]  /*5b20*/  FMNMX.FTZ R153, R163, R156, !PT ;  /* 0x0000009ca3997209 */ /* 0x000fe20007810000 */
[----:B------:R2:W-:Y:S01]  /*5b30*/  MUFU.EX2 R154, R207 ;  /* 0x000000cf009a7308 */ /* 0x0005e20000000800 */
[----:B-1----:R-:W-:Y:S02]  /*5b40*/  FFMA.FTZ R206, R165, UR10, -R204 ;  /* 0x0000000aa5ce7c23 */ /* 0x002fe400080108cc */
[----:B------:R-:W-:-:S04]  /*5b50*/  FMNMX.FTZ R156, R166, R153, !PT ;  /* 0x00000099a69c7209 */ /* 0x000fc80007810000 */
[----:B------:R-:W-:Y:S01]  /*5b60*/  FMNMX.FTZ R153, R167, R156, !PT ;  /* 0x0000009ca7997209 */ /* 0x000fe20007810000 */
[----:B------:R-:W-:Y:S01]  /*5b70*/  MUFU.EX2 R21, R21 ;  /* 0x0000001500157308 */ /* 0x000fe20000000800 */
[--C-:B--2---:R-:W-:Y:S02]  /*5b80*/  FFMA.FTZ R207, R169, UR10, -R204.reuse ;  /* 0x0000000aa9cf7c23 */ /* 0x104fe400080108cc */
[----:B------:R-:W-:Y:S01]  /*5b90*/  FMNMX.FTZ R160, R170, R153, !PT ;  /* 0x00000099aaa07209 */ /* 0x000fe20007810000 */
[----:B------:R-:W-:-:S03]  /*5ba0*/  FFMA.FTZ R153, R161, UR10, -R204 ;  /* 0x0000000aa1997c23 */ /* 0x000fc600080108cc */
[----:B------:R-:W-:Y:S01]  /*5bb0*/  FMNMX.FTZ R157, R171, R160, !PT ;  /* 0x000000a0ab9d7209 */ /* 0x000fe20007810000 */
[----:B------:R-:W-:Y:S03]  /*5bc0*/  MUFU.EX2 R156, R208 ;  /* 0x000000d0009c7308 */ /* 0x000fe60000000800 */
[----:B------:R-:W-:Y:S01]  /*5bd0*/  FMNMX.FTZ R160, R174, R157, !PT ;  /* 0x0000009daea07209 */ /* 0x000fe20007810000 */
[----:B------:R-:W-:-:S03]  /*5be0*/  FFMA.FTZ R157, R164, UR10, -R204 ;  /* 0x0000000aa49d7c23 */ /* 0x000fc600080108cc */
[----:B------:R-:W-:Y:S01]  /*5bf0*/  FMNMX.FTZ R161, R175, R160, !PT ;  /* 0x000000a0afa17209 */ /* 0x000fe20007810000 */
[----:B------:R-:W-:Y:S03]  /*5c00*/  MUFU.EX2 R153, R153 ;  /* 0x0000009900997308 */ /* 0x000fe60000000800 */
[----:B------:R-:W-:-:S04]  /*5c10*/  FMNMX.FTZ R160, R178, R161, !PT ;  /* 0x000000a1b2a07209 */ /* 0x000fc80007810000 */
        /* <DEDUP_REMOVED lines=8> */
[----:B------:R-:W-:Y:S01]  /*5ca0*/  MUFU.EX2 R161, R161 ;  /* 0x000000a100a17308 */ /* 0x000fe20000000800 */
[--C-:B-1----:R-:W-:Y:S01]  /*5cb0*/  FFMA.FTZ R206, R173, UR10, -R204.reuse ;  /* 0x0000000aadce7c23 */ /* 0x102fe200080108cc */
[--C-:B------:R-:W-:Y:S01]  /*5cc0*/  FFMA.FTZ R173, R180, UR10, -R204.reuse ;  /* 0x0000000ab4ad7c23 */ /* 0x100fe200080108cc */
[----:B------:R-:W-:Y:S01]  /*5cd0*/  FMNMX.FTZ R168, R190, R165, !PT ;  /* 0x000000a5bea87209 */ /* 0x000fe20007810000 */
[--C-:B------:R-:W-:Y:S01]  /*5ce0*/  FFMA.FTZ R180, R185, UR10, -R204.reuse ;  /* 0x0000000ab9b47c23 */ /* 0x100fe200080108cc */
[--C-:B------:R-:W-:Y:S01]  /*5cf0*/  FFMA.FTZ R185, R192, UR10, -R204.reuse ;  /* 0x0000000ac0b97c23 */ /* 0x100fe200080108cc */
[----:B------:R-:W-:Y:S01]  /*5d00*/  FSEL R192, R14, RZ, P1 ;  /* 0x000000ff0ec07208 */ /* 0x000fe20000800000 */
[--C-:B------:R-:W-:Y:S01]  /*5d10*/  FFMA.FTZ R165, R172, UR10, -R204.reuse ;  /* 0x0000000aaca57c23 */ /* 0x100fe200080108cc */
[----:B------:R-:W-:Y:S01]  /*5d20*/  FMNMX.FTZ R169, R191, R168, !PT ;  /* 0x000000a8bfa97209 */ /* 0x000fe20007810000 */
[--C-:B------:R-:W-:Y:S01]  /*5d30*/  FFMA.FTZ R172, R177, UR10, -R204.reuse ;  /* 0x0000000ab1ac7c23 */ /* 0x100fe200080108cc */
[--C-:B------:R-:W-:Y:S01]  /*5d40*/  FFMA.FTZ R177, R184, UR10, -R204.reuse ;  /* 0x0000000ab8b17c23 */ /* 0x100fe200080108cc */
[----:B------:R-:W-:Y:S01]  /*5d50*/  FADD.FTZ R192, -R192, R3 ;  /* 0x00000003c0c07221 */ /* 0x000fe20000010100 */
[----:B------:R-:W-:Y:S01]  /*5d60*/  FMNMX.FTZ R168, R194, R169, !PT ;  /* 0x000000a9c2a87209 */ /* 0x000fe20007810000 */
[----:B------:R-:W-:Y:S01]  /*5d70*/  FFMA.FTZ R184, R189, UR10, -R204 ;  /* 0x0000000abdb87c23 */ /* 0x000fe200080108cc */
[----:B------:R-:W-:Y:S01]  /*5d80*/  MUFU.EX2 R164, R207 ;  /* 0x000000cf00a47308 */ /* 0x000fe20000000800 */
[----:B------:R-:W-:Y:S01]  /*5d90*/  FMUL.FTZ R192, R192, UR10 ;  /* 0x0000000ac0c07c20 */ /* 0x000fe20008410000 */
[----:B------:R-:W-:-:S04]  /*5da0*/  FMNMX.FTZ R169, R195, R168, !PT ;  /* 0x000000a8c3a97209 */ /* 0x000fc80007810000 */
        /* <DEDUP_REMOVED lines=8> */
[----:B------:R-:W-:Y:S01]  /*5e30*/  FFMA.FTZ R196, R197, UR10, -R204 ;  /* 0x0000000ac5c47c23 */ /* 0x000fe200080108cc */
[----:B------:R-:W2:Y:S01]  /*5e40*/  SHFL.BFLY PT, R203, R20, 0x2, 0x1f ;  /* 0x0c401f0014cb7f89 */ /* 0x000ea200000e0000 */
[----:B------:R-:W-:Y:S08]  /*5e50*/  MUFU.EX2 R165, R165 ;  /* 0x000000a500a57308 */ /* 0x000ff00000000800 */
        /* <DEDUP_REMOVED lines=20> */
[----:B------:R-:W2:Y:S01]  /*5fa0*/  SHFL.BFLY PT, R20, R203, 0x1, 0x1f ;  /* 0x0c201f00cb147f89 */ /* 0x000ea200000e0000 */
        /* <DEDUP_REMOVED lines=23> */
[----:B--2---:R-:W-:Y:S01]  /*6120*/  FMNMX.FTZ R20, R203, R20, !PT ;  /* 0x00000014cb147209 */ /* 0x004fe20007810000 */
[-C--:B------:R-:W-:Y:S01]  /*6130*/  FMUL.FTZ R96, R96, R192.reuse ;  /* 0x000000c060607220 */ /* 0x080fe20000410000 */
[-C--:B------:R-:W-:Y:S01]  /*6140*/  FMUL.FTZ R97, R97, R192.reuse ;  /* 0x000000c061617220 */ /* 0x080fe20000410000 */
[-C--:B------:R-:W-:Y:S01]  /*6150*/  FMUL.FTZ R100, R100, R192.reuse ;  /* 0x000000c064647220 */ /* 0x080fe20000410000 */
[C---:B------:R-:W-:Y:S01]  /*6160*/  FSETP.NEU.FTZ.AND P1, PT, R20.reuse, -INF , PT ;  /* 0xff8000001400780b */ /* 0x040fe20003f3d000 */
[----:B------:R-:W-:Y:S01]  /*6170*/  FMUL.FTZ R210, R20, UR10 ;  /* 0x0000000a14d27c20 */ /* 0x000fe20008410000 */
[----:B------:R-:W2:Y:S01]  /*6180*/  MUFU.EX2 R177, R177 ;  /* 0x000000b100b17308 */ /* 0x000ea20000000800 */
[-C--:B------:R-:W-:Y:S01]  /*6190*/  FMUL.FTZ R101, R101, R192.reuse ;  /* 0x000000c065657220 */ /* 0x080fe20000410000 */
[-C--:B------:R-:W-:Y:S01]  /*61a0*/  FMUL.FTZ R104, R104, R192.reuse ;  /* 0x000000c068687220 */ /* 0x080fe20000410000 */
[-C--:B------:R-:W-:Y:S01]  /*61b0*/  FMUL.FTZ R105, R105, R192.reuse ;  /* 0x000000c069697220 */ /* 0x080fe20000410000 */
[----:B------:R-:W-:Y:S01]  /*61c0*/  FSEL R210, R210, RZ, P1 ;  /* 0x000000ffd2d27208 */ /* 0x000fe20000800000 */
[-C--:B------:R-:W-:Y:S01]  /*61d0*/  FMUL.FTZ R108, R108, R192.reuse ;  /* 0x000000c06c6c7220 */ /* 0x080fe20000410000 */
[-C--:B------:R-:W-:Y:S01]  /*61e0*/  FMUL.FTZ R109, R109, R192.reuse ;  /* 0x000000c06d6d7220 */ /* 0x080fe20000410000 */
[----:B------:R-:W-:Y:S01]  /*61f0*/  FMUL.FTZ R112, R112, R192 ;  /* 0x000000c070707220 */ /* 0x000fe20000410000 */
[----:B------:R-:W5:Y:S01]  /*6200*/  MUFU.EX2 R180, R180 ;  /* 0x000000b400b47308 */ /* 0x000f620000000800 */
[--C-:B------:R-:W-:Y:S01]  /*6210*/  FFMA.FTZ R204, R155, UR10, -R210.reuse ;  /* 0x0000000a9bcc7c23 */ /* 0x100fe200080108d2 */
[----:B------:R-:W-:Y:S01]  /*6220*/  FFMA.FTZ R155, R192, R4, R15 ;  /* 0x00000004c09b7223 */ /* 0x000fe2000001000f */
[--C-:B------:R-:W-:Y:S01]  /*6230*/  FFMA.FTZ R208, R163, UR10, -R210.reuse ;  /* 0x0000000aa3d07c23 */ /* 0x100fe200080108d2 */
[--C-:B-1----:R-:W-:Y:S01]  /*6240*/  FFMA.FTZ R206, R159, UR10, -R210.reuse ;  /* 0x0000000a9fce7c23 */ /* 0x102fe200080108d2 */
[--C-:B------:R-:W-:Y:S01]  /*6250*/  FFMA.FTZ R159, R162, UR10, -R210.reuse ;  /* 0x0000000aa29f7c23 */ /* 0x100fe200080108d2 */
[----:B------:R-:W-:Y:S01]  /*6260*/  FADD.FTZ R193, R152, R155 ;  /* 0x0000009b98c17221 */ /* 0x000fe20000010000 */
[--C-:B------:R-:W-:Y:S01]  /*6270*/  FFMA.FTZ R155, R158, UR10, -R210.reuse ;  /* 0x0000000a9e9b7c23 */ /* 0x100fe200080108d2 */
[----:B------:R-:W1:Y:S01]  /*6280*/  MUFU.EX2 R181, R181 ;  /* 0x000000b500b57308 */ /* 0x000e620000000800 */
[--C-:B------:R-:W-:Y:S01]  /*6290*/  FFMA.FTZ R189, R205, UR10, -R210.reuse ;  /* 0x0000000acdbd7c23 */ /* 0x100fe200080108d2 */
[----:B------:R-:W-:Y:S01]  /*62a0*/  FADD.FTZ R4, R154, R193 ;  /* 0x000000c19a047221 */ /* 0x000fe20000010000 */
[C---:B------:R-:W-:Y:S01]  /*62b0*/  F2FP.F16.F32.PACK_AB R154, R21.reuse, R154 ;  /* 0x0000009a159a723e */ /* 0x040fe200000000ff */
[----:B------:R-:W-:Y:S01]  /*62c0*/  FFMA.FTZ R174, R174, UR10, -R210 ;  /* 0x0000000aaeae7c23 */ /* 0x000fe200080108d2 */
[----:B------:R-:W-:Y:S01]  /*62d0*/  F2FP.F16.F32.PACK_AB R152, R152, R15 ;  /* 0x0000000f9898723e */ /* 0x000fe200000000ff */
[----:B------:R-:W-:Y:S01]  /*62e0*/  FADD.FTZ R193, R21, R4 ;  /* 0x0000000415c17221 */ /* 0x000fe20000010000 */
[--C-:B------:R-:W-:Y:S01]  /*62f0*/  FFMA.FTZ R175, R175, UR10, -R210.reuse ;  /* 0x0000000aafaf7c23 */ /* 0x100fe200080108d2 */
[----:B------:R-:W3:Y:S01]  /*6300*/  MUFU.EX2 R184, R184 ;  /* 0x000000b800b87308 */ /* 0x000ee20000000800 */
[--C-:B------:R-:W-:Y:S01]  /*6310*/  FFMA.FTZ R179, R179, UR10, -R210.reuse ;  /* 0x0000000ab3b37c23 */ /* 0x100fe200080108d2 */
[----:B------:R-:W-:Y:S01]  /*6320*/  FADD.FTZ R4, R156, R193 ;  /* 0x000000c19c047221 */ /* 0x000fe20000010000 */
[--C-:B------:R-:W-:Y:S01]  /*6330*/  FFMA.FTZ R182, R182, UR10, -R210.reuse ;  /* 0x0000000ab6b67c23 */ /* 0x100fe200080108d2 */
[--C-:B------:R-:W-:Y:S01]  /*6340*/  FFMA.FTZ R183, R183, UR10, -R210.reuse ;  /* 0x0000000ab7b77c23 */ /* 0x100fe200080108d2 */
[----:B------:R-:W-:Y:S01]  /*6350*/  FFMA.FTZ R186, R186, UR10, -R210 ;  /* 0x0000000ababa7c23 */ /* 0x000fe200080108d2 */
[----:B------:R-:W-:Y:S01]  /*6360*/  FADD.FTZ R4, R153, R4 ;  /* 0x0000000499047221 */ /* 0x000fe20000010000 */
[--C-:B------:R-:W-:Y:S01]  /*6370*/  FFMA.FTZ R187, R187, UR10, -R210.reuse ;  /* 0x0000000abbbb7c23 */ /* 0x100fe200080108d2 */
[----:B------:R-:W-:Y:S01]  /*6380*/  MUFU.EX2 R185, R185 ;  /* 0x000000b900b97308 */ /* 0x000fe20000000800 */
[----:B------:R-:W-:Y:S01]  /*6390*/  FFMA.FTZ R190, R190, UR10, -R210 ;  /* 0x0000000abebe7c23 */ /* 0x000fe200080108d2 */
[----:B------:R-:W-:Y:S01]  /*63a0*/  FADD.FTZ R193, R157, R4 ;  /* 0x000000049dc17221 */ /* 0x000fe20000010000 */
[--C-:B------:R-:W-:Y:S01]  /*63b0*/  FFMA.FTZ R191, R191, UR10, -R210.reuse ;  /* 0x0000000abfbf7c23 */ /* 0x100fe200080108d2 */
[--C-:B------:R-:W-:Y:S01]  /*63c0*/  FFMA.FTZ R194, R194, UR10, -R210.reuse ;  /* 0x0000000ac2c27c23 */ /* 0x100fe200080108d2 */
[--C-:B------:R-:W-:Y:S01]  /*63d0*/  FFMA.FTZ R195, R195, UR10, -R210.reuse ;  /* 0x0000000ac3c37c23 */ /* 0x100fe200080108d2 */
[----:B------:R-:W-:Y:S01]  /*63e0*/  FADD.FTZ R4, R160, R193 ;  /* 0x000000c1a0047221 */ /* 0x000fe20000010000 */
[----:B------:R-:W-:Y:S01]  /*63f0*/  FSEL R193, R20, RZ, P1 ;  /* 0x000000ff14c17208 */ /* 0x000fe20000800000 */
[----:B------:R-:W-:Y:S01]  /*6400*/  MUFU.EX2 R188, R188 ;  /* 0x000000bc00bc7308 */ /* 0x000fe20000000800 */
[----:B------:R-:W-:Y:S01]  /*6410*/  FFMA.FTZ R198, R198, UR10, -R210 ;  /* 0x0000000ac6c67c23 */ /* 0x000fe200080108d2 */
[----:B------:R-:W-:Y:S01]  /*6420*/  FADD.FTZ R163, R161, R4 ;  /* 0x00000004a1a37221 */ /* 0x000fe20000010000 */
[--C-:B------:R-:W-:Y:S01]  /*6430*/  FFMA.FTZ R199, R199, UR10, -R210.reuse ;  /* 0x0000000ac7c77c23 */ /* 0x100fe200080108d2 */
[----:B------:R-:W-:Y:S01]  /*6440*/  F2FP.F16.F32.PACK_AB R156, R153, R156 ;  /* 0x0000009c999c723e */ /* 0x000fe200000000ff */
[-C--:B------:R-:W-:Y:S01]  /*6450*/  FMUL.FTZ R113, R113, R192.reuse ;  /* 0x000000c071717220 */ /* 0x080fe20000410000 */
[----:B------:R-:W-:Y:S01]  /*6460*/  FADD.FTZ R4, R164, R163 ;  /* 0x000000a3a4047221 */ /* 0x000fe20000010000 */
[----:B------:R-:W-:Y:S01]  /*6470*/  FFMA.FTZ R163, R166, UR10, -R210 ;  /* 0x0000000aa6a37c23 */ /* 0x000fe200080108d2 */
[----:B----4-:R-:W-:Y:S01]  /*6480*/  F2FP.F16.F32.PACK_AB R166, R176, R173 ;  /* 0x000000adb0a6723e */ /* 0x010fe200000000ff */
[----:B------:R-:W-:Y:S01]  /*6490*/  MUFU.EX2 R196, R196 ;  /* 0x000000c400c47308 */ /* 0x000fe20000000800 */
[----:B------:R-:W-:Y:S01]  /*64a0*/  FADD.FTZ R197, R165, R4 ;  /* 0x00000004a5c57221 */ /* 0x000fe20000010000 */
[----:B------:R-:W-:Y:S01]  /*64b0*/  FADD.FTZ R4, -R193, R10 ;  /* 0x0000000ac1047221 */ /* 0x000fe20000010100 */
[--C-:B------:R-:W-:Y:S01]  /*64c0*/  FFMA.FTZ R10, R167, UR10, -R210.reuse ;  /* 0x0000000aa70a7c23 */ /* 0x100fe200080108d2 */
[----:B------:R-:W-:Y:S01]  /*64d0*/  FFMA.FTZ R167, R170, UR10, -R210 ;  /* 0x0000000aaaa77c23 */ /* 0x000fe200080108d2 */
[----:B------:R-:W-:Y:S01]  /*64e0*/  FADD.FTZ R158, R168, R197 ;  /* 0x000000c5a89e7221 */ /* 0x000fe20000010000 */
[-C--:B------:R-:W-:Y:S01]  /*64f0*/  FMUL.FTZ R116, R116, R192.reuse ;  /* 0x000000c074747220 */ /* 0x080fe20000410000 */
[-C--:B------:R-:W-:Y:S01]  /*6500*/  FMUL.FTZ R117, R117, R192.reuse ;  /* 0x000000c075757220 */ /* 0x080fe20000410000 */
[----:B------:R-:W-:Y:S01]  /*6510*/  MUFU.EX2 R189, R189 ;  /* 0x000000bd00bd7308 */ /* 0x000fe20000000800 */
[----:B------:R-:W-:Y:S01]  /*6520*/  FADD.FTZ R193, R169, R158 ;  /* 0x0000009ea9c17221 */ /* 0x000fe20000010000 */
[--C-:B------:R-:W-:Y:S01]  /*6530*/  FFMA.FTZ R158, R171, UR10, -R210.reuse ;  /* 0x0000000aab9e7c23 */ /* 0x100fe200080108d2 */
[----:B------:R-:W-:Y:S01]  /*6540*/  FFMA.FTZ R171, R178, UR10, -R210 ;  /* 0x0000000ab2ab7c23 */ /* 0x000fe200080108d2 */
        /* <DEDUP_REMOVED lines=10> */
[----:B------:R-:W-:Y:S01]  /*65f0*/  FMUL.FTZ R176, R4, UR10 ;  /* 0x0000000a04b07c20 */ /* 0x000fe20008410000 */
[-C--:B------:R-:W-:Y:S01]  /*6600*/  FMUL.FTZ R132, R132, R192.reuse ;  /* 0x000000c084847220 */ /* 0x080fe20000410000 */
[----:B------:R-:W-:Y:S01]  /*6610*/  MUFU.EX2 R155, R155 ;  /* 0x0000009b009b7308 */ /* 0x000fe20000000800 */
[----:B--2---:R-:W-:Y:S01]  /*6620*/  FADD.FTZ R193, R177, R162 ;  /* 0x000000a2b1c17221 */ /* 0x004fe20000010000 */
[-C--:B------:R-:W-:Y:S01]  /*6630*/  FMUL.FTZ R133, R133, R192.reuse ;  /* 0x000000c085857220 */ /* 0x080fe20000410000 */
[-C--:B------:R-:W-:Y:S01]  /*6640*/  FMUL.FTZ R136, R136, R192.reuse ;  /* 0x000000c088887220 */ /* 0x080fe20000410000 */
[-C--:B------:R-:W-:Y:S01]  /*6650*/  FMUL.FTZ R137, R137, R192.reuse ;  /* 0x000000c089897220 */ /* 0x080fe20000410000 */
[----:B-----5:R-:W-:Y:S01]  /*6660*/  FADD.FTZ R162, R180, R193 ;  /* 0x000000c1b4a27221 */ /* 0x020fe20000010000 */
[-C--:B------:R-:W-:Y:S01]  /*6670*/  FMUL.FTZ R140, R140, R192.reuse ;  /* 0x000000c08c8c7220 */ /* 0x080fe20000410000 */
[-C--:B------:R-:W-:Y:S01]  /*6680*/  FMUL.FTZ R141, R141, R192.reuse ;  /* 0x000000c08d8d7220 */ /* 0x080fe20000410000 */
[----:B------:R-:W2:Y:S01]  /*6690*/  MUFU.EX2 R176, R176 ;  /* 0x000000b000b07308 */ /* 0x000ea20000000800 */
[----:B-1----:R-:W-:Y:S01]  /*66a0*/  FADD.FTZ R193, R181, R162 ;  /* 0x000000a2b5c17221 */ /* 0x002fe20000010000 */
[-C--:B------:R-:W-:Y:S01]  /*66b0*/  FMUL.FTZ R144, R144, R192.reuse ;  /* 0x000000c090907220 */ /* 0x080fe20000410000 */
[-C--:B------:R-:W-:Y:S01]  /*66c0*/  FMUL.FTZ R145, R145, R192.reuse ;  /* 0x000000c091917220 */ /* 0x080fe20000410000 */
[-C--:B------:R-:W-:Y:S01]  /*66d0*/  FMUL.FTZ R148, R148, R192.reuse ;  /* 0x000000c094947220 */ /* 0x080fe20000410000 */
[----:B---3--:R-:W-:Y:S01]  /*66e0*/  FADD.FTZ R162, R184, R193 ;  /* 0x000000c1b8a27221 */ /* 0x008fe20000010000 */
[----:B------:R-:W-:Y:S01]  /*66f0*/  FMUL.FTZ R149, R149, R192 ;  /* 0x000000c095957220 */ /* 0x000fe20000410000 */
[----:B----4-:R-:W-:Y:S01]  /*6700*/  F2FP.F16.F32.PACK_AB R153, R204, R189 ;  /* 0x000000bdcc99723e */ /* 0x010fe200000000ff */
[----:B------:R-:W1:Y:S01]  /*6710*/  MUFU.EX2 R206, R206 ;  /* 0x000000ce00ce7308 */ /* 0x000e620000000800 */
[----:B------:R-:W-:Y:S01]  /*6720*/  FADD.FTZ R21, R185, R162 ;  /* 0x000000a2b9157221 */ /* 0x000fe20000010000 */
[----:B------:R-:W-:-:S02]  /*6730*/  F2FP.F16.F32.PACK_AB R162, R168, R165 ;  /* 0x000000a5a8a2723e */ /* 0x000fc400000000ff */
[----:B------:R-:W-:Y:S01]  /*6740*/  F2FP.F16.F32.PACK_AB R168, R180, R177 ;  /* 0x000000b1b4a8723e */ /* 0x000fe200000000ff */
[----:B------:R-:W-:-:S03]  /*6750*/  FADD.FTZ R170, R188, R21 ;  /* 0x00000015bcaa7221 */ /* 0x000fc60000010000 */
[----:B------:R3:W-:Y:S01]  /*6760*/  MUFU.EX2 R15, R174 ;  /* 0x000000ae000f7308 */ /* 0x0007e20000000800 */
[----:B------:R-:W-:Y:S01]  /*6770*/  FADD.FTZ R21, R3, R170 ;  /* 0x000000aa03157221 */ /* 0x000fe20000010000 */
[----:B------:R-:W-:Y:S01]  /*6780*/  F2FP.F16.F32.PACK_AB R170, R184, R181 ;  /* 0x000000b5b8aa723e */ /* 0x000fe200000000ff */
[-C--:B--2---:R-:W-:Y:S01]  /*6790*/  FMUL.FTZ R26, R26, R176.reuse ;  /* 0x000000b01a1a7220 */ /* 0x084fe20000410000 */
[-C--:B------:R-:W-:Y:S01]  /*67a0*/  FMUL.FTZ R27, R27, R176.reuse ;  /* 0x000000b01b1b7220 */ /* 0x080fe20000410000 */
[----:B------:R-:W-:Y:S01]  /*67b0*/  FADD.FTZ R4, R196, R21 ;  /* 0x00000015c4047221 */ /* 0x000fe20000010000 */
[-C--:B------:R-:W-:Y:S01]  /*67c0*/  FMUL.FTZ R30, R30, R176.reuse ;  /* 0x000000b01e1e7220 */ /* 0x080fe20000410000 */
[----:B------:R-:W-:Y:S01]  /*67d0*/  FMUL.FTZ R31, R31, R176 ;  /* 0x000000b01f1f7220 */ /* 0x000fe20000410000 */
[----:B------:R-:W2:Y:S01]  /*67e0*/  MUFU.EX2 R159, R159 ;  /* 0x0000009f009f7308 */ /* 0x000ea20000000800 */
[----:B---3--:R-:W-:Y:S01]  /*67f0*/  F2FP.F16.F32.PACK_AB R174, R196, R3 ;  /* 0x00000003c4ae723e */ /* 0x008fe200000000ff */
[----:B------:R-:W-:Y:S01]  /*6800*/  FFMA.FTZ R3, R176, R0, R189 ;  /* 0x00000000b0037223 */ /* 0x000fe200000100bd */
[-C--:B------:R-:W-:Y:S01]  /*6810*/  FMUL.FTZ R34, R34, R176.reuse ;  /* 0x000000b022227220 */ /* 0x080fe20000410000 */
[-C--:B------:R-:W-:Y:S01]  /*6820*/  FMUL.FTZ R35, R35, R176.reuse ;  /* 0x000000b023237220 */ /* 0x080fe20000410000 */
[-C--:B------:R-:W-:Y:S01]  /*6830*/  FMUL.FTZ R38, R38, R176.reuse ;  /* 0x000000b026267220 */ /* 0x080fe20000410000 */
[----:B------:R-:W-:Y:S01]  /*6840*/  FADD.FTZ R0, R204, R3 ;  /* 0x00000003cc007221 */ /* 0x000fe20000010000 */
[-C--:B------:R-:W-:Y:S01]  /*6850*/  FMUL.FTZ R39, R39, R176.reuse ;  /* 0x000000b027277220 */ /* 0x080fe20000410000 */
[----:B------:R-:W3:Y:S01]  /*6860*/  MUFU.EX2 R208, R208 ;  /* 0x000000d000d07308 */ /* 0x000ee20000000800 */
[-C--:B------:R-:W-:Y:S01]  /*6870*/  FMUL.FTZ R42, R42, R176.reuse ;  /* 0x000000b02a2a7220 */ /* 0x080fe20000410000 */
[----:B------:R-:W-:Y:S01]  /*6880*/  FADD.FTZ R3, R155, R0 ;  /* 0x000000009b037221 */ /* 0x000fe20000010000 */
[----:B-1----:R-:W-:Y:S01]  /*6890*/  F2FP.F16.F32.PACK_AB R155, R206, R155 ;  /* 0x0000009bce9b723e */ /* 0x002fe200000000ff */
[-C--:B------:R-:W-:Y:S01]  /*68a0*/  FMUL.FTZ R43, R43, R176.reuse ;  /* 0x000000b02b2b7220 */ /* 0x080fe20000410000 */
[-C--:B------:R-:W-:Y:S01]  /*68b0*/  FMUL.FTZ R46, R46, R176.reuse ;  /* 0x000000b02e2e7220 */ /* 0x080fe20000410000 */
[----:B------:R-:W-:Y:S01]  /*68c0*/  FADD.FTZ R0, R206, R3 ;  /* 0x00000003ce007221 */ /* 0x000fe20000010000 */
[-C--:B------:R-:W-:Y:S01]  /*68d0*/  FMUL.FTZ R47, R47, R176.reuse ;  /* 0x000000b02f2f7220 */ /* 0x080fe20000410000 */
[----:B------:R-:W1:Y:S01]  /*68e0*/  MUFU.EX2 R163, R163 ;  /* 0x000000a300a37308 */ /* 0x000e620000000800 */
[-C--:B------:R-:W-:Y:S01]  /*68f0*/  FMUL.FTZ R50, R50, R176.reuse ;  /* 0x000000b032327220 */ /* 0x080fe20000410000 */
[----:B--2---:R-:W-:Y:S01]  /*6900*/  FADD.FTZ R3, R159, R0 ;  /* 0x000000009f037221 */ /* 0x004fe20000010000 */
        /* <DEDUP_REMOVED lines=21> */
[----:B------:R1:W4:Y:S01]  /*6a60*/  MUFU.EX2 R178, R158 ;  /* 0x0000009e00b27308 */ /* 0x0003220000000800 */
        /* <DEDUP_REMOVED lines=9> */
[----:B-1----:R-:W-:Y:S01]  /*6b00*/  F2FP.F16.F32.PACK_AB R158, R160, R157 ;  /* 0x0000009da09e723e */ /* 0x002fe200000000ff */
[-C--:B------:R-:W-:Y:S01]  /*6b10*/  FMUL.FTZ R98, R98, R176.reuse ;  /* 0x000000b062627220 */ /* 0x080fe20000410000 */
[----:B------:R-:W-:Y:S01]  /*6b20*/  F2FP.F16.F32.PACK_AB R160, R164, R161 ;  /* 0x000000a1a4a0723e */ /* 0x000fe200000000ff */
[-C--:B------:R-:W-:Y:S01]  /*6b30*/  FMUL.FTZ R99, R99, R176.reuse ;  /* 0x000000b063637220 */ /* 0x080fe20000410000 */
[----:B------:R-:W-:Y:S01]  /*6b40*/  F2FP.F16.F32.PACK_AB R164, R172, R169 ;  /* 0x000000a9aca4723e */ /* 0x000fe200000000ff */
[-C--:B------:R-:W-:Y:S01]  /*6b50*/  FMUL.FTZ R102, R102, R176.reuse ;  /* 0x000000b066667220 */ /* 0x080fe20000410000 */
[----:B------:R-:W-:Y:S01]  /*6b60*/  MUFU.EX2 R165, R171 ;  /* 0x000000ab00a57308 */ /* 0x000fe20000000800 */
[----:B----4-:R-:W-:Y:S01]  /*6b70*/  FADD.FTZ R184, R178, R3 ;  /* 0x00000003b2b87221 */ /* 0x010fe20000010000 */
[----:B------:R-:W-:Y:S01]  /*6b80*/  F2FP.F16.F32.PACK_AB R172, R188, R185 ;  /* 0x000000b9bcac723e */ /* 0x000fe200000000ff */
[-C--:B------:R-:W-:Y:S01]  /*6b90*/  FMUL.FTZ R103, R103, R176.reuse ;  /* 0x000000b067677220 */ /* 0x080fe20000410000 */
[----:B------:R-:W-:Y:S01]  /*6ba0*/  F2FP.F16.F32.PACK_AB R157, R208, R159 ;  /* 0x0000009fd09d723e */ /* 0x000fe200000000ff */
[----:B------:R-:W-:Y:S01]  /*6bb0*/  FADD.FTZ R3, R15, R184 ;  /* 0x000000b80f037221 */ /* 0x000fe20000010000 */
[----:B------:R-:W-:Y:S01]  /*6bc0*/  F2FP.F16.F32.PACK_AB R159, R10, R163 ;  /* 0x000000a30a9f723e */ /* 0x000fe200000000ff */
[-C--:B------:R-:W-:Y:S01]  /*6bd0*/  FMUL.FTZ R106, R106, R176.reuse ;  /* 0x000000b06a6a7220 */ /* 0x080fe20000410000 */
[----:B------:R-:W-:Y:S01]  /*6be0*/  MUFU.EX2 R180, R179 ;  /* 0x000000b300b47308 */ /* 0x000fe20000000800 */
[----:B------:R-:W-:Y:S01]  /*6bf0*/  F2FP.F16.F32.PACK_AB R161, R178, R167 ;  /* 0x000000a7b2a1723e */ /* 0x000fe200000000ff */
[-C--:B------:R-:W-:Y:S01]  /*6c00*/  FMUL.FTZ R107, R107, R176.reuse ;  /* 0x000000b06b6b7220 */ /* 0x080fe20000410000 */
[----:B--2---:R-:W-:Y:S01]  /*6c10*/  F2FP.F16.F32.PACK_AB R163, R210, R15 ;  /* 0x0000000fd2a3723e */ /* 0x004fe200000000ff */
        /* <DEDUP_REMOVED lines=24> */
[----:B------:R-:W-:-:S04]  /*6da0*/  FMUL.FTZ R151, R151, R176 ;  /* 0x000000b097977220 */ /* 0x000fc80000410000 */
[----:B------:R-:W4:Y:S01]  /*6db0*/  MUFU.EX2 R0, R187 ;  /* 0x000000bb00007308 */ /* 0x000f220000000800 */
[----:B--2---:R-:W-:Y:S01]  /*6dc0*/  FADD.FTZ R186, R210, R3 ;  /* 0x00000003d2ba7221 */ /* 0x004fe20000010000 */
[----:B-1----:R-:W-:-:S03]  /*6dd0*/  F2FP.F16.F32.PACK_AB R167, R183, R182 ;  /* 0x000000b6b7a7723e */ /* 0x002fc600000000ff */
[----:B------:R-:W-:Y:S01]  /*6de0*/  FADD.FTZ R3, R165, R186 ;  /* 0x000000baa5037221 */ /* 0x000fe20000010000 */
[C---:B------:R-:W-:Y:S02]  /*6df0*/  F2FP.F16.F32.PACK_AB R165, R180.reuse, R165 ;  /* 0x000000a5b4a5723e */ /* 0x040fe400000000ff */
[----:B------:R-:W1:Y:S01]  /*6e00*/  MUFU.EX2 R171, R190 ;  /* 0x000000be00ab7308 */ /* 0x000e620000000800 */
[----:B------:R-:W-:-:S04]  /*6e10*/  FADD.FTZ R3, R180, R3 ;  /* 0x00000003b4037221 */ /* 0x000fc80000010000 */
[----:B------:R-:W-:-:S03]  /*6e20*/  FADD.FTZ R188, R182, R3 ;  /* 0x00000003b6bc7221 */ /* 0x000fc60000010000 */
[----:B------:R-:W2:Y:S01]  /*6e30*/  MUFU.EX2 R184, R191 ;  /* 0x000000bf00b87308 */ /* 0x000ea20000000800 */
[----:B------:R-:W-:-:S04]  /*6e40*/  FADD.FTZ R188, R183, R188 ;  /* 0x000000bcb7bc7221 */ /* 0x000fc80000010000 */
[----:B---3--:R-:W-:Y:S01]  /*6e50*/  FADD.FTZ R3, R169, R188 ;  /* 0x000000bca9037221 */ /* 0x008fe20000010000 */
[C---:B----4-:R-:W-:Y:S02]  /*6e60*/  F2FP.F16.F32.PACK_AB R169, R0.reuse, R169 ;  /* 0x000000a900a9723e */ /* 0x050fe400000000ff */
[----:B------:R-:W3:Y:S01]  /*6e70*/  MUFU.EX2 R173, R194 ;  /* 0x000000c200ad7308 */ /* 0x000ee20000000800 */
[----:B------:R-:W-:-:S04]  /*6e80*/  FADD.FTZ R188, R0, R3 ;  /* 0x0000000300bc7221 */ /* 0x000fc80000010000 */
[----:B-1----:R-:W-:-:S03]  /*6e90*/  FADD.FTZ R3, R171, R188 ;  /* 0x000000bcab037221 */ /* 0x002fc60000010000 */
[----:B------:R-:W1:Y:S01]  /*6ea0*/  MUFU.EX2 R186, R195 ;  /* 0x000000c300ba7308 */ /* 0x000e620000000800 */
[C---:B--2---:R-:W-:Y:S01]  /*6eb0*/  FADD.FTZ R190, R184.reuse, R3 ;  /* 0x00000003b8be7221 */ /* 0x044fe20000010000 */
[----:B------:R-:W-:-:S06]  /*6ec0*/  F2FP.F16.F32.PACK_AB R171, R184, R171 ;  /* 0x000000abb8ab723e */ /* 0x000fcc00000000ff */
[----:B------:R-:W2:Y:S01]  /*6ed0*/  MUFU.EX2 R175, R198 ;  /* 0x000000c600af7308 */ /* 0x000ea20000000800 */
[----:B---3--:R-:W-:-:S07]  /*6ee0*/  FADD.FTZ R3, R173, R190 ;  /* 0x000000bead037221 */ /* 0x008fce0000010000 */
[----:B------:R-:W3:Y:S01]  /*6ef0*/  MUFU.EX2 R188, R199 ;  /* 0x000000c700bc7308 */ /* 0x000ee20000000800 */
[C---:B-1----:R-:W-:Y:S01]  /*6f00*/  FADD.FTZ R10, R186.reuse, R3 ;  /* 0x00000003ba0a7221 */ /* 0x042fe20000010000 */
[----:B------:R-:W-:-:S03]  /*6f10*/  F2FP.F16.F32.PACK_AB R173, R186, R173 ;  /* 0x000000adbaad723e */ /* 0x000fc600000000ff */
[----:B--2---:R-:W-:-:S04]  /*6f20*/  FADD.FTZ R3, R175, R10 ;  /* 0x0000000aaf037221 */ /* 0x004fc80000010000 */
[C---:B---3--:R-:W-:Y:S01]  /*6f30*/  FADD.FTZ R0, R188.reuse, R3 ;  /* 0x00000003bc007221 */ /* 0x048fe20000010000 */
[----:B------:R-:W-:Y:S01]  /*6f40*/  F2FP.F16.F32.PACK_AB R175, R188, R175 ;  /* 0x000000afbcaf723e */ /* 0x000fe200000000ff */
[----:B------:R-:W-:Y:S06]  /*6f50*/  @!P0 BRA `(.L_x_8558) ;  /* 0x0000000000048947 */ /* 0x000fec0003800000 */
[----:B------:R-:W-:Y:S01]  /*6f60*/  BPT.TRAP 0x1 ;  /* 0x000000040000795c */ /* 0x000fe20000300000 */
.L_x_8558:
[----:B------:R1:W2:Y:S01]  /*6f70*/  SYNCS.PHASECHK.TRANS64.TRYWAIT P1, [UR27+0x22850], R12 ;  /* 0x0228500cff0075a7 */ /* 0x0002a2000802015b */
[----:B------:R-:W-:Y:S05]  /*6f80*/  @!P0 BRA `(.L_x_8559) ;  /* 0x0000000000048947 */ /* 0x000fea0003800000 */
[----:B------:R-:W-:Y:S01]  /*6f90*/  BPT.TRAP 0x1 ;  /* 0x000000040000795c */ /* 0x000fe20000300000 */
.L_x_8559:
[----:B--2---:R-:W-:Y:S05]  /*6fa0*/  @P1 BRA `(.L_x_8560) ;  /* 0x0000000000081947 */ /* 0x004fea0003800000 */
[----:B------:R-:W2:Y:S02]  /*6fb0*/  SYNCS.PHASECHK.TRANS64.TRYWAIT P1, [UR27+0x22850], R12 ;  /* 0x0228500cff0075a7 */ /* 0x000ea4000802015b */
[----:B--2---:R-:W-:Y:S05]  /*6fc0*/  @!P1 BRA `(.L_x_8561) ;  /* 0x000000a400ec9947 */ /* 0x004fea0003800000 */
.L_x_8560:
[----:B------:R-:W-:Y:S01]  /*6fd0*/  VIADD R3, R23, 0x8 ;  /* 0x0000000817037836 */ /* 0x000fe20000000000 */
[----:B------:R-:W-:Y:S01]  /*6fe0*/  UIMAD UR11, UR39, 0xc00, UR21 ;  /* 0x00000c00270b78a4 */ /* 0x000fe2000f8e0215 */
[----:B------:R-:W3:Y:S01]  /*6ff0*/  S2R R10, SR_TID.X ;  /* 0x00000000000a7919 */ /* 0x000ee20000002100 */
[----:B------:R-:W-:Y:S02]  /*7000*/  UMOV UR7, 0x40000040 ;  /* 0x4000004000077882 */ /* 0x000fe40000000000 */
[----:B------:R4:W-:Y:S06]  /*7010*/  BAR.SYNC.DEFER_BLOCKING R3, 0x100 ;  /* 0x000400030000751d */ /* 0x0009ec0000010000 */
[----:B------:R-:W-:Y:S01]  /*7020*/  UMOV UR6, UR11 ;  /* 0x0000000b00067c82 */ /* 0x000fe20008000000 */
[----:B----4-:R-:W-:Y:S01]  /*7030*/  IMAD.MOV.U32 R3, RZ, RZ, R14 ;  /* 0x000000ffff037224 */ /* 0x010fe200078e000e */
[----:B------:R-:W-:Y:S01]  /*7040*/  WARPGROUP.ARRIVE ;  /* 0x00000000000079c5 */ /* 0x000fe20000000000 */
[----:B---3--:R-:W-:Y:S01]  /*7050*/  LOP3.LUT P1, RZ, R10, 0x7f, RZ, 0xc0, !PT ;  /* 0x0000007f0aff7812 */ /* 0x008fe2000782c0ff */
[----:B------:R-:W-:-:S04]  /*7060*/  IMAD.MOV.U32 R10, RZ, RZ, R20 ;  /* 0x000000ffff0a7224 */ /* 0x000fc800078e0014 */
[----:B------:R-:W-:Y:S01]  /*7070*/  HGMMA.64x256x16.F32 R24, R152, gdesc[UR4].tnspB, R24, gsb0 ;  /* 0x43e0000498187df0 */ /* 0x000fe20008000818 */
[----:B------:R-:W-:Y:S01]  /*7080*/  UIADD3 UR6, UR11, 0x80, URZ ;  /* 0x000000800b067890 */ /* 0x000fe2000fffe03f */
[----:B------:R-:W-:-:S06]  /*7090*/  UMOV UR7, 0x40000040 ;  /* 0x4000004000077882 */ /* 0x000fcc0000000000 */
[----:B--2---:R-:W-:-:S05]  /*70a0*/  @!P1 VIADD R11, R11, 0x22860 ;  /* 0x000228600b0b9836 */ /* 0x004fca0000000000 */
[----:B------:R-:W-:Y:S01]  /*70b0*/  @!P1 PRMT R11, RZ, 0x654, R11 ;  /* 0x00000654ff0b9816 */ /* 0x000fe2000000000b */
[----:B------:R-:W-:Y:S02]  /*70c0*/  WARPGROUP.DEPBAR.LE gsb0, 0x0 ;  /* 0x00008000000079c5 */ /* 0x000fe40000010000 */
[----:B------:R-:W-:-:S12]  /*70d0*/  WARPGROUP.ARRIVE ;  /* 0x00000000000079c5 */ /* 0x000fd80000000000 */
        /* <DEDUP_REMOVED lines=27> */
[C---:B------:R-:W-:Y:S01]  /*7290*/  ISETP.GT.AND P1, PT, R8.reuse, UR23, PT ;  /* 0x0000001708007c0c */ /* 0x040fe2000bf24270 */
[----:B------:R-:W-:-:S12]  /*72a0*/  VIADD R8, R8, 0xffffffff ;  /* 0xffffffff08087836 */ /* 0x000fd80000000000 */
[----:B---3--:R-:W-:Y:S05]  /*72b0*/  @P1 BRA `(.L_x_8562) ;  /* 0xffffffd000401947 */ /* 0x008fea000383ffff */
[----:B------:R-:W-:Y:S02]  /*72c0*/  IMAD.MOV.U32 R10, RZ, RZ, R20 ;  /* 0x000000ffff0a7224 */ /* 0x000fe400078e0014 */
[----:B------:R-:W-:-:S07]  /*72d0*/  IMAD.MOV.U32 R3, RZ, RZ, R14 ;  /* 0x000000ffff037224 */ /* 0x000fce00078e000e */
.L_x_8545:
[----:B-12---:R-:W1:Y:S01]  /*72e0*/  LDC R11, c[0x0][0x9e4] ;  /* 0x00027900ff0b7b82 */ /* 0x006e620000000800 */
[----:B------:R-:W-:Y:S01]  /*72f0*/  VIADD R12, R22, -UR22 ;  /* 0x80000016160c7c36 */ /* 0x000fe20008000000 */
[----:B------:R-:W-:-:S04]  /*7300*/  LOP3.LUT R2, R2, 0xffefffff, RZ, 0xc0, !PT ;  /* 0xffefffff02027812 */ /* 0x000fc800078ec0ff */
[----:B------:R-:W-:Y:S02]  /*7310*/  R2UR UR6, R12 ;  /* 0x000000000c0672ca */ /* 0x000fe400000e0000 */
[----:B-1----:R-:W-:-:S13]  /*7320*/  ISETP.GE.AND P1, PT, R11, 0x1, PT ;  /* 0x000000010b00780c */ /* 0x002fda0003f26270 */
[----:B------:R-:W-:Y:S01]  /*7330*/  @P1 LOP3.LUT R2, R2, 0x100000, RZ, 0xfc, !PT ;  /* 0x0010000002021812 */ /* 0x000fe200078efcff */
        /* <DEDUP_REMOVED lines=10> */
.L_x_8564:
[----:B------:R-:W-:-:S13]  /*73e0*/  ISETP.NE.AND P1, PT, R11, 0x1, PT ;  /* 0x000000010b00780c */ /* 0x000fda0003f25270 */
[----:B------:R-:W1:Y:S02]  /*73f0*/  @P1 LDC.64 R12, c[0x0][0x9e8] ;  /* 0x00027a00ff0c1b82 */ /* 0x000e640000000a00 */
[----:B-1----:R-:W-:-:S05]  /*7400*/  @P1 IMAD.HI.U32 R12, R22, R12, RZ ;  /* 0x0000000c160c1227 */ /* 0x002fca00078e00ff */
[----:B------:R-:W-:-:S07]  /*7410*/  @P1 SHF.R.U32.HI R22, RZ, R13, R12 ;  /* 0x0000000dff161219 */ /* 0x000fce000001160c */
.L_x_8565:
[----:B------:R-:W-:-:S05]  /*7420*/  IMAD R22, R22, R11, RZ ;  /* 0x0000000b16167224 */ /* 0x000fca00078e02ff */
[----:B------:R-:W-:-:S13]  /*7430*/  R2UR UR7, R22 ;  /* 0x00000000160772ca */ /* 0x000fda00000e0000 */
[----:B------:R-:W-:-:S04]  /*7440*/  UISETP.LT.AND UP0, UPT, UR6, UR7, UPT ;  /* 0x000000070600728c */ /* 0x000fc8000bf01270 */
[----:B------:R-:W-:-:S12]  /*7450*/  USEL UR6, UR6, UR7, !UP0 ;  /* 0x0000000706067287 */ /* 0x000fd8000c000000 */
.L_x_8563:
[----:B------:R-:W-:-:S04]  /*7460*/  UIADD3 UR6, UR6, 0x5f, URZ ;  /* 0x0000005f06067890 */ /* 0x000fc8000fffe03f */
[----:B------:R-:W-:-:S04]  /*7470*/  UIMAD.WIDE UR6, UR6, 0x2aaaaaab, URZ ;  /* 0x2aaaaaab060678a5 */ /* 0x000fc8000f8e023f */
[----:B------:R-:W-:-:S04]  /*7480*/  USHF.R.U32.HI UR6, URZ, 0x1f, UR7 ;  /* 0x0000001f3f067899 */ /* 0x000fc80008011607 */
[----:B------:R-:W-:-:S04]  /*7490*/  ULEA.HI.SX32 UR6, UR7, UR6, 0x1c ;  /* 0x0000000607067291 */ /* 0x000fc8000f8fe23f */
[----:B------:R-:W-:-:S04]  /*74a0*/  UISETP.LT.AND UP0, UPT, UR40, UR6, UPT ;  /* 0x000000062800728c */ /* 0x000fc8000bf01270 */
[----:B------:R-:W-:-:S06]  /*74b0*/  USEL UR22, UR40, UR6, !UP0 ;  /* 0x0000000628167287 */ /* 0x000fcc000c000000 */
[----:B------:R-:W-:-:S13]  /*74c0*/  ISETP.GE.AND P1, PT, R8, UR22, PT ;  /* 0x0000001608007c0c */ /* 0x000fda000bf26270 */
[----:B------:R-:W-:Y:S05]  /*74d0*/  @!P1 BRA `(.L_x_8566) ;  /* 0x0000001c00449947 */ /* 0x000fea0003800000 */
[----:B------:R-:W-:Y:S01]  /*74e0*/  IMAD.MOV.U32 R203, RZ, RZ, R10 ;  /* 0x000000ffffcb7224 */ /* 0x000fe200078e000a */
[----:B------:R-:W-:Y:S01]  /*74f0*/  ULDC UR23, c[0x0][0x988] ;  /* 0x0002620000177ab9 */ /* 0x000fe20000000800 */
[----:B------:R-:W-:Y:S02]  /*7500*/  IMAD.MOV.U32 R13, RZ, RZ, R3 ;  /* 0x000000ffff0d7224 */ /* 0x000fe400078e0003 */
[----:B------:R-:W-:-:S07]  /*7510*/  IMAD.MOV.U32 R12, RZ, RZ, R8 ;  /* 0x000000ffff0c7224 */ /* 0x000fce00078e0008 */
.L_x_8575:
[----:B------:R-:W-:Y:S01]  /*7520*/  UIADD3 UR39, UR39, 0x1, URZ ;  /* 0x0000000127277890 */ /* 0x000fe2000fffe03f */
[C---:B------:R-:W-:Y:S01]  /*7530*/  ISETP.GT.AND P1, PT, R12.reuse, UR22, PT ;  /* 0x000000160c007c0c */ /* 0x040fe2000bf24270 */
[----:B------:R-:W-:Y:S02]  /*7540*/  VIADD R12, R12, 0xffffffff ;  /* 0xffffffff0c0c7836 */ /* 0x000fe40000000000 */
[----:B------:R-:W-:-:S04]  /*7550*/  UISETP.NE.AND UP0, UPT, UR39, 0x2, UPT ;  /* 0x000000022700788c */ /* 0x000fc8000bf05270 */
[----:B------:R-:W-:Y:S02]  /*7560*/  USEL UR6, URZ, 0x1, UP0 ;  /* 0x000000013f067887 */ /* 0x000fe40008000000 */
[----:B------:R-:W-:Y:S02]  /*7570*/  USEL UR39, UR39, URZ, UP0 ;  /* 0x0000003f27277287 */ /* 0x000fe40008000000 */
[----:B------:R-:W-:Y:S01]  /*7580*/  ULOP3.LUT UR38, UR38, UR6, URZ, 0x3c, !UPT ;  /* 0x0000000626267292 */ /* 0x000fe2000f8e3c3f */
[----:B--2---:R-:W-:Y:S11]  /*7590*/  @!P0 BRA `(.L_x_8567) ;  /* 0x0000000000048947 */ /* 0x004ff60003800000 */
[----:B------:R-:W-:Y:S01]  /*75a0*/  BPT.TRAP 0x1 ;  /* 0x000000040000795c */ /* 0x000fe20000300000 */
.L_x_8567:
[----:B------:R-:W-:Y:S01]  /*75b0*/  ULEA UR24, UR39, UR46, 0x3 ;  /* 0x0000002e27187291 */ /* 0x000fe2000f8e183f */
[----:B------:R-:W-:-:S05]  /*75c0*/  IMAD.U32 R8, RZ, RZ, UR38 ;  /* 0x00000026ff087e24 */ /* 0x000fca000f8e00ff */
[----:B------:R-:W-:-:S04]  /*75d0*/  SHF.L.U32 R8, R8, 0x1f, RZ ;  /* 0x0000001f08087819 */ /* 0x000fc800000006ff */
[----:B------:R1:W2:Y:S01]  /*75e0*/  SYNCS.PHASECHK.TRANS64.TRYWAIT P2, [UR24+0x22830], R8 ;  /* 0x02283008ff0075a7 */ /* 0x0002a20008040158 */
[----:B------:R-:W-:Y:S05]  /*75f0*/  @!P0 BRA `(.L_x_8568) ;  /* 0x0000000000048947 */ /* 0x000fea0003800000 */
[----:B------:R-:W-:Y:S01]  /*7600*/  BPT.TRAP 0x1 ;  /* 0x000000040000795c */ /* 0x000fe20000300000 */
.L_x_8568:
[----:B--2---:R-:W-:Y:S05]  /*7610*/  @P2 BRA `(.L_x_8569) ;  /* 0x0000000000082947 */ /* 0x004fea0003800000 */
[----:B------:R-:W2:Y:S02]  /*7620*/  SYNCS.PHASECHK.TRANS64.TRYWAIT P2, [UR24+0x22830], R8 ;  /* 0x02283008ff0075a7 */ /* 0x000ea40008040158 */
[----:B--2---:R-:W-:Y:S05]  /*7630*/  @!P2 BRA `(.L_x_8570) ;  /* 0x000000a00064a947 */ /* 0x004fea0003800000 */
.L_x_8569:
[----:B------:R-:W-:Y:S01]  /*7640*/  UIMAD UR18, UR39, 0x300, UR20 ;  /* 0x00000300271278a4 */ /* 0x000fe2000f8e0214 */
[----:B------:R-:W-:Y:S01]  /*7650*/  WARPGROUP.ARRIVE ;  /* 0x00000000000079c5 */ /* 0x000fe20000000000 */
[----:B------:R-:W-:Y:S01]  /*7660*/  UMOV UR19, 0x40000040 ;  /* 0x4000004000137882 */ /* 0x000fe20000000000 */
[----:B------:R-:W-:Y:S01]  /*7670*/  UMOV UR7, 0x40000040 ;  /* 0x4000004000077882 */ /* 0x000fe20000000000 */
[----:B------:R-:W-:-:S03]  /*7680*/  UIADD3 UR6, UR18, 0x2, URZ ;  /* 0x0000000212067890 */ /* 0x000fc6000fffe03f */
[----:B------:R-:W3:Y:S01]  /*7690*/  S2R R207, SR_TID.X ;  /* 0x0000000000cf7919 */ /* 0x000ee20000002100 */
[----:B------:R-:W-:Y:S01]  /*76a0*/  UIADD3 UR10, UR18, 0x4, URZ ;  /* 0x00000004120a7890 */ /* 0x000fe2000fffe03f */
[----:B------:R-:W-:Y:S01]  /*76b0*/  UMOV UR11, 0x40000040 ;  /* 0x40000040000b7882 */ /* 0x000fe20000000000 */
[----:B------:R-:W-:Y:S01]  /*76c0*/  HGMMA.64x96x16.F32 R152, gdesc[UR16], RZ, !UPT, gsb0 ;  /* 0x01600000109879f0 */ /* 0x000fe2000c0008ff */
[----:B------:R-:W-:Y:S01]  /*76d0*/  UIADD3 UR14, UR18, 0x6, URZ ;  /* 0x00000006120e7890 */ /* 0x000fe2000fffe03f */
[----:B------:R-:W-:Y:S01]  /*76e0*/  UMOV UR15, 0x40000040 ;  /* 0x40000040000f7882 */ /* 0x000fe20000000000 */
[----:B---3--:R-:W-:Y:S01]  /*76f0*/  LOP3.LUT P2, RZ, R207, 0x7f, RZ, 0xc0, !PT ;  /* 0x0000007fcfff7812 */ /* 0x008fe2000784c0ff */
[----:B------:R-:W-:Y:S02]  /*7700*/  WARPGROUP.DEPBAR.LE gsb0, 0x0 ;  /* 0x00008000000079c5 */ /* 0x000fe40000010000 */
        /* <DEDUP_REMOVED lines=42> */
[----:B--2---:R-:W-:-:S05]  /*79b0*/  FMNMX.FTZ R20, R14, R3, !PT ;  /* 0x000000030e147209 */ /* 0x004fca0007810000 */
[----:B------:R-:W2:Y:S02]  /*79c0*/  SHFL.BFLY PT, R3, R20, 0x1, 0x1f ;  /* 0x0c201f0014037f89 */ /* 0x000ea400000e0000 */
[----:B--2---:R-:W-:-:S05]  /*79d0*/  FMNMX.FTZ R3, R20, R3, !PT ;  /* 0x0000000314037209 */ /* 0x004fca0007810000 */
[----:B------:R-:W-:-:S04]  /*79e0*/  FADD.FTZ R5, -R3, R13 ;  /* 0x0000000d03057221 */ /* 0x000fc80000010100 */
[----:B------:R-:W-:Y:S01]  /*79f0*/  FMUL.FTZ R13, R5, UR10 ;  /* 0x0000000a050d7c20 */ /* 0x000fe20008410000 */
[----:B------:R-:W-:-:S04]  /*7a00*/  FMUL.FTZ R5, R3, UR10 ;  /* 0x0000000a03057c20 */ /* 0x000fc80008410000 */
        /* <DEDUP_REMOVED lines=10> */
[--C-:B------:R-:W-:Y:S01]  /*7ab0*/  FFMA.FTZ R160, R168, UR10, -R5.reuse ;  /* 0x0000000aa8a07c23 */ /* 0x100fe20008010805 */
[--C-:B------:R-:W-:Y:S01]  /*7ac0*/  FFMA.FTZ R22, R172, UR10, -R5.reuse ;  /* 0x0000000aac167c23 */ /* 0x100fe20008010805 */
[----:B------:R-:W3:Y:S01]  /*7ad0*/  MUFU.EX2 R152, R152 ;  /* 0x0000009800987308 */ /* 0x000ee20000000800 */
[----:B------:R-:W-:Y:S01]  /*7ae0*/  FMNMX.FTZ R10, R174, R153, !PT ;  /* 0x00000099ae0a7209 */ /* 0x000fe20007810000 */
[--C-:B------:R-:W-:Y:S01]  /*7af0*/  FFMA.FTZ R153, R161, UR10, -R5.reuse ;  /* 0x0000000aa1997c23 */ /* 0x100fe20008010805 */
[--C-:B------:R-:W-:Y:S01]  /*7b00*/  FFMA.FTZ R164, R176, UR10, -R5.reuse ;  /* 0x0000000ab0a47c23 */ /* 0x100fe20008010805 */
[--C-:B------:R-:W-:Y:S01]  /*7b10*/  FFMA.FTZ R168, R180, UR10, -R5.reuse ;  /* 0x0000000ab4a87c23 */ /* 0x100fe20008010805 */
[----:B------:R-:W-:Y:S01]  /*7b20*/  FMNMX.FTZ R157, R175, R10, !PT ;  /* 0x0000000aaf9d7209 */ /* 0x000fe20007810000 */
[--C-:B------:R-:W-:Y:S01]  /*7b30*/  FFMA.FTZ R172, R184, UR10, -R5.reuse ;  /* 0x0000000ab8ac7c23 */ /* 0x100fe20008010805 */
[--C-:B------:R-:W-:Y:S01]  /*7b40*/  FFMA.FTZ R176, R188, UR10, -R5.reuse ;  /* 0x0000000abcb07c23 */ /* 0x100fe20008010805 */
[----:B------:R-:W4:Y:S01]  /*7b50*/  MUFU.EX2 R15, R15 ;  /* 0x0000000f000f7308 */ /* 0x000f220000000800 */
[----:B------:R-:W-:Y:S01]  /*7b60*/  FMNMX.FTZ R10, R178, R157, !PT ;  /* 0x0000009db20a7209 */ /* 0x000fe20007810000 */
[--C-:B------:R-:W-:Y:S01]  /*7b70*/  FFMA.FTZ R180, R192, UR10, -R5.reuse ;  /* 0x0000000ac0b47c23 */ /* 0x100fe20008010805 */
[--C-:B------:R-:W-:Y:S01]  /*7b80*/  FFMA.FTZ R184, R196, UR10, -R5.reuse ;  /* 0x0000000ac4b87c23 */ /* 0x100fe20008010805 */
[-C--:B--2---:R-:W-:Y:S01]  /*7b90*/  FMUL.FTZ R24, R24, R13.reuse ;  /* 0x0000000d18187220 */ /* 0x084fe20000410000 */
[----:B------:R-:W-:Y:S01]  /*7ba0*/  FMNMX.FTZ R157, R179, R10, !PT ;  /* 0x0000000ab39d7209 */ /* 0x000fe20007810000 */
[-C--:B------:R-:W-:Y:S01]  /*7bb0*/  FMUL.FTZ R25, R25, R13.reuse ;  /* 0x0000000d19197220 */ /* 0x080fe20000410000 */
[----:B------:R-:W-:Y:S01]  /*7bc0*/  FMUL.FTZ R28, R28, R13 ;  /* 0x0000000d1c1c7220 */ /* 0x000fe20000410000 */
[----:B------:R-:W2:Y:S01]  /*7bd0*/  MUFU.EX2 R14, R14 ;  /* 0x0000000e000e7308 */ /* 0x000ea20000000800 */
[----:B------:R-:W-:Y:S01]  /*7be0*/  FMNMX.FTZ R10, R182, R157, !PT ;  /* 0x0000009db60a7209 */ /* 0x000fe20007810000 */
[--C-:B------:R-:W-:Y:S01]  /*7bf0*/  FFMA.FTZ R157, R165, UR10, -R5.reuse ;  /* 0x0000000aa59d7c23 */ /* 0x100fe20008010805 */
[----:B---3--:R-:W-:Y:S01]  /*7c00*/  FFMA.FTZ R4, R13, R4, R152 ;  /* 0x000000040d047223 */ /* 0x008fe20000010098 */
[-C--:B------:R-:W-:Y:S01]  /*7c10*/  FMUL.FTZ R29, R29, R13.reuse ;  /* 0x0000000d1d1d7220 */ /* 0x080fe20000410000 */
[----:B------:R-:W-:Y:S01]  /*7c20*/  FMNMX.FTZ R161, R183, R10, !PT ;  /* 0x0000000ab7a17209 */ /* 0x000fe20007810000 */
[-C--:B------:R-:W-:Y:S01]  /*7c30*/  FMUL.FTZ R32, R32, R13.reuse ;  /* 0x0000000d20207220 */ /* 0x080fe20000410000 */
[----:B------:R-:W-:Y:S01]  /*7c40*/  FMUL.FTZ R33, R33, R13 ;  /* 0x0000000d21217220 */ /* 0x000fe20000410000 */
[----:B------:R-:W-:Y:S01]  /*7c50*/  MUFU.EX2 R21, R21 ;  /* 0x0000001500157308 */ /* 0x000fe20000000800 */
[----:B------:R-:W-:Y:S01]  /*7c60*/  FMNMX.FTZ R10, R186, R161, !PT ;  /* 0x000000a1ba0a7209 */ /* 0x000fe20007810000 */
[-C--:B------:R-:W-:Y:S01]  /*7c70*/  FMUL.FTZ R36, R36, R13.reuse ;  /* 0x0000000d24247220 */ /* 0x080fe20000410000 */
[----:B----4-:R-:W-:Y:S01]  /*7c80*/  F2FP.F16.F32.PACK_AB R152, R15, R152 ;  /* 0x000000980f98723e */ /* 0x010fe200000000ff */
[-C--:B------:R-:W-:Y:S01]  /*7c90*/  FMUL.FTZ R37, R37, R13.reuse ;  /* 0x0000000d25257220 */ /* 0x080fe20000410000 */
[----:B------:R-:W-:Y:S01]  /*7ca0*/  FMNMX.FTZ R161, R187, R10, !PT ;  /* 0x0000000abba17209 */ /* 0x000fe20007810000 */
[-C--:B------:R-:W-:Y:S01]  /*7cb0*/  FMUL.FTZ R40, R40, R13.reuse ;  /* 0x0000000d28287220 */ /* 0x080fe20000410000 */
[----:B------:R-:W-:Y:S01]  /*7cc0*/  FMUL.FTZ R41, R41, R13 ;  /* 0x0000000d29297220 */ /* 0x000fe20000410000 */
        /* <DEDUP_REMOVED lines=10> */
[-C--:B------:R-:W-:Y:S01]  /*7d70*/  FMUL.FTZ R44, R44, R13.reuse ;  /* 0x0000000d2c2c7220 */ /* 0x080fe20000410000 */
[-C--:B------:R-:W-:Y:S01]  /*7d80*/  FMUL.FTZ R45, R45, R13.reuse ;  /* 0x0000000d2d2d7220 */ /* 0x080fe20000410000 */
        /* <DEDUP_REMOVED lines=8> */
[----:B------:R-:W-:Y:S01]  /*7e10*/  FFMA.FTZ R181, R189, UR10, -R5 ;  /* 0x0000000abdb57c23 */ /* 0x000fe20008010805 */
[----:B------:R-:W-:Y:S01]  /*7e20*/  FMNMX.FTZ R10, R199, R10, !PT ;  /* 0x0000000ac70a7209 */ /* 0x000fe20007810000 */
[-C--:B------:R-:W-:Y:S01]  /*7e30*/  FMUL.FTZ R53, R53, R13.reuse ;  /* 0x0000000d35357220 */ /* 0x080fe20000410000 */
[-C--:B------:R-:W-:Y:S01]  /*7e40*/  FMUL.FTZ R56, R56, R13.reuse ;  /* 0x0000000d38387220 */ /* 0x080fe20000410000 */
[----:B------:R-:W3:Y:S01]  /*7e50*/  MUFU.EX2 R157, R157 ;  /* 0x0000009d009d7308 */ /* 0x000ee20000000800 */
[-C--:B------:R-:W-:Y:S01]  /*7e60*/  FMUL.FTZ R57, R57, R13.reuse ;  /* 0x0000000d39397220 */ /* 0x080fe20000410000 */
[----:B------:R-:W4:Y:S01]  /*7e70*/  SHFL.BFLY PT, R205, R10, 0x2, 0x1f ;  /* 0x0c401f000acd7f89 */ /* 0x000f2200000e0000 */
        /* <DEDUP_REMOVED lines=23> */
[----:B----4-:R-:W-:Y:S01]  /*7ff0*/  FMNMX.FTZ R205, R10, R205, !PT ;  /* 0x000000cd0acd7209 */ /* 0x010fe20007810000 */
[-C--:B------:R-:W-:Y:S01]  /*8000*/  FMUL.FTZ R100, R100, R13.reuse ;  /* 0x0000000d64647220 */ /* 0x080fe20000410000 */
[-C--:B------:R-:W-:Y:S01]  /*8010*/  FMUL.FTZ R101, R101, R13.reuse ;  /* 0x0000000d65657220 */ /* 0x080fe20000410000 */
[-C--:B------:R-:W-:Y:S01]  /*8020*/  FMUL.FTZ R104, R104, R13.reuse ;  /* 0x0000000d68687220 */ /* 0x080fe20000410000 */
[-C--:B------:R-:W-:Y:S01]  /*8030*/  FMUL.FTZ R105, R105, R13.reuse ;  /* 0x0000000d69697220 */ /* 0x080fe20000410000 */
[----:B------:R-:W4:Y:S01]  /*8040*/  SHFL.BFLY PT, R10, R205, 0x1, 0x1f ;  /* 0x0c201f00cd0a7f89 */ /* 0x000f2200000e0000 */
        /* <DEDUP_REMOVED lines=23> */
[----:B----4-:R-:W-:Y:S01]  /*81c0*/  FMNMX.FTZ R10, R205, R10, !PT ;  /* 0x0000000acd0a7209 */ /* 0x010fe20007810000 */
[----:B------:R-:W-:Y:S01]  /*81d0*/  MUFU.EX2 R168, R168 ;  /* 0x000000a800a87308 */ /* 0x000fe20000000800 */
[-C--:B------:R-:W-:Y:S01]  /*81e0*/  FMUL.FTZ R148, R148, R13.reuse ;  /* 0x0000000d94947220 */ /* 0x080fe20000410000 */
[----:B------:R-:W-:-:S02]  /*81f0*/  FMUL.FTZ R149, R149, R13 ;  /* 0x0000000d95957220 */ /* 0x000fc40000410000 */
[C---:B------:R-:W-:Y:S01]  /*8200*/  FADD.FTZ R5, -R10.reuse, R203 ;  /* 0x000000cb0a057221 */ /* 0x040fe20000010100 */
[----:B------:R-:W-:-:S03]  /*8210*/  FMUL.FTZ R203, R10, UR10 ;  /* 0x0000000a0acb7c20 */ /* 0x000fc60008410000 */
[----:B------:R-:W4:Y:S01]  /*8220*/  MUFU.EX2 R173, R173 ;  /* 0x000000ad00ad7308 */ /* 0x000f220000000800 */
        /* <DEDUP_REMOVED lines=24> */
[----:B------:R-:W-:Y:S01]  /*83b0*/  FADD.FTZ R203, R15, R4 ;  /* 0x000000040fcb7221 */ /* 0x000fe20000010000 */
[----:B------:R-:W-:Y:S01]  /*83c0*/  MUFU.EX2 R172, R172 ;  /* 0x000000ac00ac7308 */ /* 0x000fe20000000800 */
[----:B------:R-:W-:Y:S01]  /*83d0*/  FMUL.FTZ R5, R5, UR10 ;  /* 0x0000000a05057c20 */ /* 0x000fe20008410000 */
[----:B------:R-:W-:-:S02]  /*83e0*/  IMAD.U32 R183, RZ, RZ, UR24 ;  /* 0x00000018ffb77e24 */ /* 0x000fc4000f8e00ff */
[----:B--2---:R-:W-:Y:S01]  /*83f0*/  FADD.FTZ R4, R14, R203 ;  /* 0x000000cb0e047221 */ /* 0x004fe20000010000 */
[----:B---3--:R-:W-:Y:S01]  /*8400*/  F2FP.F16.F32.PACK_AB R158, R157, R20 ;  /* 0x000000149d9e723e */ /* 0x008fe200000000ff */
[----:B------:R-:W-:Y:S02]  /*8410*/  @!P2 VIADD R154, R183, 0x22840 ;  /* 0x00022840b79aa836 */ /* 0x000fe40000000000 */
[----:B------:R-:W-:Y:S01]  /*8420*/  FADD.FTZ R203, R21, R4 ;  /* 0x0000000415cb7221 */ /* 0x000fe20000010000 */
[----:B------:R-:W-:Y:S01]  /*8430*/  MUFU.EX2 R177, R177 ;  /* 0x000000b100b17308 */ /* 0x000fe20000000800 */
[----:B-----5:R-:W-:Y:S02]  /*8440*/  F2FP.F16.F32.PACK_AB R162, R165, R22 ;  /* 0x00000016a5a2723e */ /* 0x020fe400000000ff */
[----:B------:R-:W-:Y:S01]  /*8450*/  FADD.FTZ R4, R156, R203 ;  /* 0x000000cb9c047221 */ /* 0x000fe20000010000 */
[----:B------:R-:W-:Y:S02]  /*8460*/  @!P2 PRMT R154, RZ, 0x654, R154 ;  /* 0x00000654ff9aa816 */ /* 0x000fe4000000009a */
[C---:B------:R-:W-:Y:S01]  /*8470*/  F2FP.F16.F32.PACK_AB R156, R153.reuse, R156 ;  /* 0x0000009c999c723e */ /* 0x040fe200000000ff */
[----:B------:R-:W-:Y:S01]  /*8480*/  FADD.FTZ R203, R153, R4 ;  /* 0x0000000499cb7221 */ /* 0x000fe20000010000 */
[----:B------:R-:W-:Y:S01]  /*8490*/  MUFU.EX2 R176, R176 ;  /* 0x000000b000b07308 */ /* 0x000fe20000000800 */
[----:B----4-:R-:W-:-:S02]  /*84a0*/  F2FP.F16.F32.PACK_AB R166, R173, R168 ;  /* 0x000000a8ada6723e */ /* 0x010fc400000000ff */
[----:B------:R-:W-:-:S04]  /*84b0*/  FADD.FTZ R4, R20, R203 ;  /* 0x000000cb14047221 */ /* 0x000fc80000010000 */
[----:B------:R-:W-:Y:S01]  /*84c0*/  FADD.FTZ R203, R157, R4 ;  /* 0x000000049dcb7221 */ /* 0x000fe20000010000 */
[----:B------:R-:W2:Y:S03]  /*84d0*/  MUFU.EX2 R181, R181 ;  /* 0x000000b500b57308 */ /* 0x000ea60000000800 */
[----:B------:R-:W-:Y:S01]  /*84e0*/  FADD.FTZ R4, R160, R203 ;  /* 0x000000cba0047221 */ /* 0x000fe20000010000 */
[----:B------:R-:W-:-:S03]  /*84f0*/  F2FP.F16.F32.PACK_AB R160, R161, R160 ;  /* 0x000000a0a1a0723e */ /* 0x000fc600000000ff */
[----:B------:R-:W-:Y:S01]  /*8500*/  FADD.FTZ R203, R161, R4 ;  /* 0x00000004a1cb7221 */ /* 0x000fe20000010000 */
[----:B------:R-:W-:Y:S03]  /*8510*/  MUFU.EX2 R180, R180 ;  /* 0x000000b400b47308 */ /* 0x000fe60000000800 */
[----:B------:R-:W-:-:S04]  /*8520*/  FADD.FTZ R4, R22, R203 ;  /* 0x000000cb16047221 */ /* 0x000fc80000010000 */
[----:B------:R-:W-:Y:S01]  /*8530*/  FADD.FTZ R203, R165, R4 ;  /* 0x00000004a5cb7221 */ /* 0x000fe20000010000 */
[----:B------:R-:W3:Y:S01]  /*8540*/  MUFU.EX2 R185, R185 ;  /* 0x000000b900b97308 */ /* 0x000ee20000000800 */
[----:B--2---:R-:W-:Y:S02]  /*8550*/  F2FP.F16.F32.PACK_AB R170, R181, R176 ;  /* 0x000000b0b5aa723e */ /* 0x004fe400000000ff */
[----:B------:R-:W-:Y:S01]  /*8560*/  FADD.FTZ R4, R164, R203 ;  /* 0x000000cba4047221 */ /* 0x000fe20000010000 */
[----:B------:R-:W-:-:S03]  /*8570*/  F2FP.F16.F32.PACK_AB R164, R169, R164 ;  /* 0x000000a4a9a4723e */ /* 0x000fc600000000ff */
[----:B------:R-:W-:Y:S01]  /*8580*/  FADD.FTZ R203, R169, R4 ;  /* 0x00000004a9cb7221 */ /* 0x000fe20000010000 */
[----:B------:R2:W4:Y:S03]  /*8590*/  MUFU.EX2 R189, R5 ;  /* 0x0000000500bd7308 */ /* 0x0005260000000800 */
[----:B------:R-:W-:Y:S01]  /*85a0*/  FADD.FTZ R4, R168, R203 ;  /* 0x000000cba8047221 */ /* 0x000fe20000010000 */
[----:B------:R-:W-:-:S03]  /*85b0*/  F2FP.F16.F32.PACK_AB R168, R177, R172 ;  /* 0x000000acb1a8723e */ /* 0x000fc600000000ff */
[----:B------:R-:W-:Y:S01]  /*85c0*/  FADD.FTZ R203, R173, R4 ;  /* 0x00000004adcb7221 */ /* 0x000fe20000010000 */
[----:B------:R-:W5:Y:S01]  /*85d0*/  MUFU.EX2 R188, R188 ;  /* 0x000000bc00bc7308 */ /* 0x000f620000000800 */
[----:B--2---:R-:W-:Y:S02]  /*85e0*/  IADD3 R5, -R23, 0xb, RZ ;  /* 0x0000000b17057810 */ /* 0x004fe40007ffe1ff */
[----:B------:R-:W-:Y:S01]  /*85f0*/  FADD.FTZ R4, R172, R203 ;  /* 0x000000cbac047221 */ /* 0x000fe20000010000 */
[----:B---3--:R-:W-:Y:S02]  /*8600*/  F2FP.F16.F32.PACK_AB R172, R185, R180 ;  /* 0x000000b4b9ac723e */ /* 0x008fe400000000ff */
[----:B------:R2:W-:Y:S06]  /*8610*/  BAR.ARV R5, 0x100 ;  /* 0x000400050000751d */ /* 0x0005ec0000002000 */
[----:B------:R-:W-:Y:S01]  /*8620*/  FADD.FTZ R203, R177, R4 ;  /* 0x00000004b1cb7221 */ /* 0x000fe20000010000 */
[----:B------:R-:W3:Y:S01]  /*8630*/  MUFU.EX2 R184, R184 ;  /* 0x000000b800b87308 */ /* 0x000ee20000000800 */
[----:B------:R1:W-:Y:S01]  /*8640*/  @!P2 SYNCS.ARRIVE.TRANS64.RED.A1T0 RZ, [R154+URZ], RZ ;  /* 0x000000ff9affa9a7 */ /* 0x0003e2000810043f */
[-C--:B----4-:R-:W-:Y:S01]  /*8650*/  FMUL.FTZ R26, R26, R189.reuse ;  /* 0x000000bd1a1a7220 */ /* 0x090fe20000410000 */
[----:B------:R-:W-:Y:S01]  /*8660*/  FADD.FTZ R4, R176, R203 ;  /* 0x000000cbb0047221 */ /* 0x000fe20000010000 */
[----:B-----5:R-:W-:Y:S01]  /*8670*/  FFMA.FTZ R0, R189, R0, R188 ;  /* 0x00000000bd007223 */ /* 0x020fe200000100bc */
[-C--:B------:R-:W-:Y:S01]  /*8680*/  FMUL.FTZ R27, R27, R189.reuse ;  /* 0x000000bd1b1b7220 */ /* 0x080fe20000410000 */
[-C--:B------:R-:W-:Y:S01]  /*8690*/  FMUL.FTZ R30, R30, R189.reuse ;  /* 0x000000bd1e1e7220 */ /* 0x080fe20000410000 */
[----:B------:R-:W-:Y:S01]  /*86a0*/  FADD.FTZ R15, R181, R4 ;  /* 0x00000004b50f7221 */ /* 0x000fe20000010000 */
[----:B------:R-:W4:Y:S01]  /*86b0*/  MUFU.EX2 R155, R155 ;  /* 0x0000009b009b7308 */ /* 0x000f220000000800 */
[----:B-1----:R-:W-:Y:S01]  /*86c0*/  F2FP.F16.F32.PACK_AB R154, R21, R14 ;  /* 0x0000000e159a723e */ /* 0x002fe200000000ff */
[-C--:B------:R-:W-:Y:S01]  /*86d0*/  FMUL.FTZ R31, R31, R189.reuse ;  /* 0x000000bd1f1f7220 */ /* 0x080fe20000410000 */
[----:B------:R-:W-:Y:S01]  /*86e0*/  FADD.FTZ R4, R180, R15 ;  /* 0x0000000fb4047221 */ /* 0x000fe20000010000 */
[-C--:B------:R-:W-:Y:S01]  /*86f0*/  FMUL.FTZ R34, R34, R189.reuse ;  /* 0x000000bd22227220 */ /* 0x080fe20000410000 */
[-C--:B------:R-:W-:Y:S01]  /*8700*/  FMUL.FTZ R35, R35, R189.reuse ;  /* 0x000000bd23237220 */ /* 0x080fe20000410000 */
[-C--:B------:R-:W-:Y:S01]  /*8710*/  FMUL.FTZ R38, R38, R189.reuse ;  /* 0x000000bd26267220 */ /* 0x080fe20000410000 */
[----:B------:R-:W-:Y:S01]  /*8720*/  FADD.FTZ R15, R185, R4 ;  /* 0x00000004b90f7221 */ /* 0x000fe20000010000 */
[----:B------:R-:W1:Y:S01]  /*8730*/  MUFU.EX2 R192, R192 ;  /* 0x000000c000c07308 */ /* 0x000e620000000800 */
[-C--:B------:R-:W-:Y:S01]  /*8740*/  FMUL.FTZ R39, R39, R189.reuse ;  /* 0x000000bd27277220 */ /* 0x080fe20000410000 */
[-C--:B------:R-:W-:Y:S01]  /*8750*/  FMUL.FTZ R42, R42, R189.reuse ;  /* 0x000000bd2a2a7220 */ /* 0x080fe20000410000 */
[----:B---3--:R-:W-:Y:S01]  /*8760*/  FADD.FTZ R4, R184, R15 ;  /* 0x0000000fb8047221 */ /* 0x008fe20000010000 */
[-C--:B------:R-:W-:Y:S01]  /*8770*/  FMUL.FTZ R43, R43, R189.reuse ;  /* 0x000000bd2b2b7220 */ /* 0x080fe20000410000 */
[-C--:B------:R-:W-:Y:S01]  /*8780*/  FMUL.FTZ R46, R46, R189.reuse ;  /* 0x000000bd2e2e7220 */ /* 0x080fe20000410000 */
[-C--:B------:R-:W-:Y:S01]  /*8790*/  FMUL.FTZ R47, R47, R189.reuse ;  /* 0x000000bd2f2f7220 */ /* 0x080fe20000410000 */
[-C--:B------:R-:W-:Y:S01]  /*87a0*/  FMUL.FTZ R50, R50, R189.reuse ;  /* 0x000000bd32327220 */ /* 0x080fe20000410000 */
[----:B------:R-:W3:Y:S01]  /*87b0*/  MUFU.EX2 R159, R159 ;  /* 0x0000009f009f7308 */ /* 0x000ee20000000800 */
[C---:B----4-:R-:W-:Y:S01]  /*87c0*/  FADD.FTZ R15, R155.reuse, R0 ;  /* 0x000000009b0f7221 */ /* 0x050fe20000010000 */
[----:B------:R-:W-:Y:S01]  /*87d0*/  F2FP.F16.F32.PACK_AB R153, R155, R188 ;  /* 0x000000bc9b99723e */ /* 0x000fe200000000ff */
        /* <DEDUP_REMOVED lines=71> */
[----:B------:R-:W-:Y:S01]  /*8c50*/  FMUL.FTZ R151, R151, R189 ;  /* 0x000000bd97977220 */ /* 0x000fe20000410000 */
[----:B------:R-:W-:-:S05]  /*8c60*/  F2FP.F16.F32.PACK_AB R159, R204, R197 ;  /* 0x000000c5cc9f723e */ /* 0x000fca00000000ff */
        /* <DEDUP_REMOVED lines=9> */
[----:B-1----:R-:W-:-:S07]  /*8d00*/  FADD.FTZ R15, R179, R0 ;  /* 0x00000000b30f7221 */ /* 0x002fce0000010000 */
        /* <DEDUP_REMOVED lines=19> */
[----:B----4-:R-:W-:Y:S01]  /*8e40*/  FADD.FTZ R0, R198, R15 ;  /* 0x0000000fc6007221 */ /* 0x010fe20000010000 */
[C---:B-1----:R-:W-:Y:S01]  /*8e50*/  FADD.FTZ R4, R193.reuse, R4 ;  /* 0x00000004c1047221 */ /* 0x042fe20000010000 */
[----:B------:R-:W-:Y:S02]  /*8e60*/  F2FP.F16.F32.PACK_AB R174, R193, R184 ;  /* 0x000000b8c1ae723e */ /* 0x000fe400000000ff */
[C---:B---3--:R-:W-:Y:S01]  /*8e70*/  FADD.FTZ R0, R199.reuse, R0 ;  /* 0x00000000c7007221 */ /* 0x048fe20000010000 */
[----:B------:R-:W-:Y:S01]  /*8e80*/  F2FP.F16.F32.PACK_AB R175, R199, R198 ;  /* 0x000000c6c7af723e */ /* 0x000fe200000000ff */
[----:B--2---:R-:W-:Y:S06]  /*8e90*/  @!P0 BRA `(.L_x_8571) ;  /* 0x0000000000048947 */ /* 0x004fec0003800000 */
[----:B------:R-:W-:Y:S01]  /*8ea0*/  BPT.TRAP 0x1 ;  /* 0x000000040000795c */ /* 0x000fe20000300000 */
.L_x_8571:
[----:B------:R1:W2:Y:S01]  /*8eb0*/  SYNCS.PHASECHK.TRANS64.TRYWAIT P2, [UR24+0x22850], R8 ;  /* 0x02285008ff0075a7 */ /* 0x0002a20008040158 */
[----:B------:R-:W-:Y:S05]  /*8ec0*/  @!P0 BRA `(.L_x_8572) ;  /* 0x0000000000048947 */ /* 0x000fea0003800000 */
[----:B------:R-:W-:Y:S01]  /*8ed0*/  BPT.TRAP 0x1 ;  /* 0x000000040000795c */ /* 0x000fe20000300000 */
.L_x_8572:
[----:B--2---:R-:W-:Y:S05]  /*8ee0*/  @P2 BRA `(.L_x_8573) ;  /* 0x0000000000082947 */ /* 0x004fea0003800000 */
[----:B------:R-:W2:Y:S02]  /*8ef0*/  SYNCS.PHASECHK.TRANS64.TRYWAIT P2, [UR24+0x22850], R8 ;  /* 0x02285008ff0075a7 */ /* 0x000ea40008040158 */
[----:B--2---:R-:W-:Y:S05]  /*8f00*/  @!P2 BRA `(.L_x_8574) ;  /* 0x000000880048a947 */ /* 0x004fea0003800000 */
.L_x_8573:
[----:B-12---:R-:W-:Y:S01]  /*8f10*/  VIADD R8, R23, 0x8 ;  /* 0x0000000817087836 */ /* 0x006fe20000000000 */
[----:B------:R-:W-:Y:S01]  /*8f20*/  UIMAD UR11, UR39, 0xc00, UR21 ;  /* 0x00000c00270b78a4 */ /* 0x000fe2000f8e0215 */
[----:B------:R-:W1:Y:S01]  /*8f30*/  S2R R13, SR_TID.X ;  /* 0x00000000000d7919 */ /* 0x000e620000002100 */
[----:B------:R-:W-:Y:S01]  /*8f40*/  UMOV UR7, 0x40000040 ;  /* 0x4000004000077882 */ /* 0x000fe20000000000 */
[----:B------:R-:W-:Y:S01]  /*8f50*/  IMAD.MOV.U32 R203, RZ, RZ, R10 ;  /* 0x000000ffffcb7224 */ /* 0x000fe200078e000a */
[----:B------:R2:W-:Y:S06]  /*8f60*/  BAR.SYNC.DEFER_BLOCKING R8, 0x100 ;  /* 0x000400080000751d */ /* 0x0005ec0000010000 */
[----:B------:R-:W-:Y:S01]  /*8f70*/  UMOV UR6, UR11 ;  /* 0x0000000b00067c82 */ /* 0x000fe20008000000 */
[----:B------:R-:W-:Y:S01]  /*8f80*/  WARPGROUP.ARRIVE ;  /* 0x00000000000079c5 */ /* 0x000fe20000000000 */
[----:B-1----:R-:W-:Y:S01]  /*8f90*/  LOP3.LUT P2, RZ, R13, 0x7f, RZ, 0xc0, !PT ;  /* 0x0000007f0dff7812 */ /* 0x002fe2000784c0ff */
[----:B------:R-:W-:-:S04]  /*8fa0*/  IMAD.MOV.U32 R13, RZ, RZ, R3 ;  /* 0x000000ffff0d7224 */ /* 0x000fc800078e0003 */
[----:B------:R-:W-:Y:S01]  /*8fb0*/  HGMMA.64x256x16.F32 R24, R152, gdesc[UR4].tnspB, R24, gsb0 ;  /* 0x43e0000498187df0 */ /* 0x000fe20008000818 */
[----:B------:R-:W-:Y:S01]  /*8fc0*/  UIADD3 UR6, UR11, 0x80, URZ ;  /* 0x000000800b067890 */ /* 0x000fe2000fffe03f */
[----:B------:R-:W-:-:S06]  /*8fd0*/  UMOV UR7, 0x40000040 ;  /* 0x4000004000077882 */ /* 0x000fcc0000000000 */
[----:B------:R-:W-:-:S05]  /*8fe0*/  @!P2 VIADD R183, R183, 0x22860 ;  /* 0x00022860b7b7a836 */ /* 0x000fca0000000000 */
        /* <DEDUP_REMOVED lines=31> */
[----:B--2---:R-:W-:-:S07]  /*91e0*/  IMAD.MOV.U32 R8, RZ, RZ, R12 ;  /* 0x000000ffff087224 */ /* 0x004fce00078e000c */
.L_x_8566:
[----:B------:R-:W-:-:S13]  /*91f0*/  ISETP.GE.AND P1, PT, R8, UR40, PT ;  /* 0x0000002808007c0c */ /* 0x000fda000bf26270 */
[----:B------:R-:W-:Y:S05]  /*9200*/  @!P1 BRA `(.L_x_8576) ;  /* 0x0000002c00dc9947 */ /* 0x000fea0003800000 */
[----:B------:R-:W-:Y:S01]  /*9210*/  IMAD.MOV.U32 R22, RZ, RZ, R10 ;  /* 0x000000ffff167224 */ /* 0x000fe200078e000a */
[----:B------:R-:W-:Y:S01]  /*9220*/  ULDC UR24, c[0x0][0x9e4] ;  /* 0x0002790000187ab9 */ /* 0x000fe20000000800 */
[----:B------:R-:W-:Y:S01]  /*9230*/  IMAD.MOV.U32 R15, RZ, RZ, R3 ;  /* 0x000000ffff0f7224 */ /* 0x000fe200078e0003 */
[----:B------:R-:W-:Y:S01]  /*9240*/  ULDC UR25, c[0x0][0x9dc] ;  /* 0x0002770000197ab9 */ /* 0x000fe20000000800 */
[----:B------:R-:W-:Y:S01]  /*9250*/  IMAD.IADD R14, R7, 0x1, R9 ;  /* 0x00000001070e7824 */ /* 0x000fe200078e0209 */
[----:B------:R-:W-:Y:S01]  /*9260*/  ULDC UR22, c[0x0][0x988] ;  /* 0x0002620000167ab9 */ /* 0x000fe20000000800 */
[----:B------:R-:W-:-:S05]  /*9270*/  ULDC UR23, c[0x0][0x9e0] ;  /* 0x0002780000177ab9 */ /* 0x000fca0000000800 */
.L_x_8593:
[----:B------:R-:W-:-:S04]  /*9280*/  UIADD3 UR39, UR39, 0x1, URZ ;  /* 0x0000000127277890 */ /* 0x000fc8000fffe03f */
[----:B------:R-:W-:-:S04]  /*9290*/  UISETP.NE.AND UP0, UPT, UR39, 0x2, UPT ;  /* 0x000000022700788c */ /* 0x000fc8000bf05270 */
[----:B------:R-:W-:Y:S02]  /*92a0*/  USEL UR6, URZ, 0x1, UP0 ;  /* 0x000000013f067887 */ /* 0x000fe40008000000 */
[----:B------:R-:W-:Y:S02]  /*92b0*/  USEL UR39, UR39, URZ, UP0 ;  /* 0x0000003f27277287 */ /* 0x000fe40008000000 */
[----:B------:R-:W-:Y:S01]  /*92c0*/  ULOP3.LUT UR38, UR38, UR6, URZ, 0x3c, !UPT ;  /* 0x0000000626267292 */ /* 0x000fe2000f8e3c3f */
[----:B------:R-:W-:Y:S11]  /*92d0*/  @!P0 BRA `(.L_x_8577) ;  /* 0x0000000000048947 */ /* 0x000ff60003800000 */
[----:B------:R-:W-:Y:S01]  /*92e0*/  BPT.TRAP 0x1 ;  /* 0x000000040000795c */ /* 0x000fe20000300000 */
.L_x_8577:
[----:B------:R-:W-:Y:S01]  /*92f0*/  ULEA UR26, UR39, UR46, 0x3 ;  /* 0x0000002e271a7291 */ /* 0x000fe2000f8e183f */
[----:B------:R-:W-:-:S05]  /*9300*/  IMAD.U32 R13, RZ, RZ, UR38 ;  /* 0x00000026ff0d7e24 */ /* 0x000fca000f8e00ff */
[----:B------:R-:W-:-:S04]  /*9310*/  SHF.L.U32 R13, R13, 0x1f, RZ ;  /* 0x0000001f0d0d7819 */ /* 0x000fc800000006ff */
[----:B------:R1:W2:Y:S01]  /*9320*/  SYNCS.PHASECHK.TRANS64.TRYWAIT P1, [UR26+0x22830], R13 ;  /* 0x0228300dff0075a7 */ /* 0x0002a2000802015a */
[----:B------:R-:W-:Y:S05]  /*9330*/  @!P0 BRA `(.L_x_8578) ;  /* 0x0000000000048947 */ /* 0x000fea0003800000 */
[----:B------:R-:W-:Y:S01]  /*9340*/  BPT.TRAP 0x1 ;  /* 0x000000040000795c */ /* 0x000fe20000300000 */
.L_x_8578:
[----:B--2---:R-:W-:Y:S05]  /*9350*/  @P1 BRA `(.L_x_8579) ;  /* 0x0000000000081947 */ /* 0x004fea0003800000 */
[----:B------:R-:W2:Y:S02]  /*9360*/  SYNCS.PHASECHK.TRANS64.TRYWAIT P1, [UR26+0x22830], R13 ;  /* 0x0228300dff0075a7 */ /* 0x000ea4000802015a */
[----:B--2---:R-:W-:Y:S05]  /*9370*/  @!P1 BRA `(.L_x_8580) ;  /* 0x0000008400409947 */ /* 0x004fea0003800000 */
.L_x_8579:
[----:B------:R-:W-:Y:S01]  /*9380*/  UIMAD UR18, UR39, 0x300, UR20 ;  /* 0x00000300271278a4 */ /* 0x000fe2000f8e0214 */
[----:B------:R-:W-:Y:S01]  /*9390*/  WARPGROUP.ARRIVE ;  /* 0x00000000000079c5 */ /* 0x000fe20000000000 */
[----:B------:R-:W-:Y:S01]  /*93a0*/  UMOV UR19, 0x40000040 ;  /* 0x4000004000137882 */ /* 0x000fe20000000000 */
[----:B------:R-:W-:Y:S01]  /*93b0*/  UMOV UR7, 0x40000040 ;  /* 0x4000004000077882 */ /* 0x000fe20000000000 */
[----:B------:R-:W-:-:S03]  /*93c0*/  UIADD3 UR6, UR18, 0x2, URZ ;  /* 0x0000000212067890 */ /* 0x000fc6000fffe03f */
[----:B------:R-:W3:Y:S01]  /*93d0*/  S2R R3, SR_TID.X ;  /* 0x0000000000037919 */ /* 0x000ee20000002100 */
[----:B------:R-:W-:Y:S01]  /*93e0*/  UIADD3 UR10, UR18, 0x4, URZ ;  /* 0x00000004120a7890 */ /* 0x000fe2000fffe03f */
[----:B------:R-:W4:Y:S01]  /*93f0*/  LDC R21, c[0x0][0x288] ;  /* 0x0000a200ff157b82 */ /* 0x000f220000000800 */
[----:B------:R-:W-:Y:S01]  /*9400*/  UMOV UR11, 0x40000040 ;  /* 0x40000040000b7882 */ /* 0x000fe20000000000 */
[----:B------:R-:W-:Y:S01]  /*9410*/  HGMMA.64x96x16.F32 R152, gdesc[UR16], RZ, !UPT, gsb0 ;  /* 0x01600000109879f0 */ /* 0x000fe2000c0008ff */
[----:B------:R-:W-:Y:S01]  /*9420*/  UIADD3 UR14, UR18, 0x6, URZ ;  /* 0x00000006120e7890 */ /* 0x000fe2000fffe03f */
[----:B------:R-:W-:Y:S01]  /*9430*/  IMAD.U32 R12, RZ, RZ, UR26 ;  /* 0x0000001aff0c7e24 */ /* 0x000fe2000f8e00ff */
[----:B------:R-:W-:Y:S01]  /*9440*/  UMOV UR15, 0x40000040 ;  /* 0x40000040000f7882 */ /* 0x000fe20000000000 */
[----:B------:R-:W-:Y:S01]  /*9450*/  IADD3 R5, -R23, 0xb, RZ ;  /* 0x0000000b17057810 */ /* 0x000fe20007ffe1ff */
[----:B--2---:R-:W-:Y:S01]  /*9460*/  IMAD R10, R8, -0x60, R17 ;  /* 0xffffffa0080a7824 */ /* 0x004fe200078e0211 */
[----:B---3--:R-:W-:-:S13]  /*9470*/  LOP3.LUT P1, RZ, R3, 0x7f, RZ, 0xc0, !PT ;  /* 0x0000007f03ff7812 */ /* 0x008fda000782c0ff */
        /* <DEDUP_REMOVED lines=15> */
[----:B------:R-:W-:-:S02]  /*9570*/  ISETP.GE.AND P1, PT, R11, 0x1, PT ;  /* 0x000000010b00780c */ /* 0x000fc40003f26270 */
[----:B----4-:R-:W-:-:S05]  /*9580*/  IADD3 R3, R10, 0x1, -R21 ;  /* 0x000000010a037810 */ /* 0x010fca0007ffe815 */
[----:B------:R-:W-:-:S04]  /*9590*/  IMAD.IADD R3, R3, 0x1, -R16 ;  /* 0x0000000103037824 */ /* 0x000fc800078e0a10 */
[C---:B------:R-:W-:Y:S02]  /*95a0*/  VIADD R10, R3.reuse, UR23 ;  /* 0x00000017030a7c36 */ /* 0x040fe40008000000 */
[----:B------:R-:W-:Y:S02]  /*95b0*/  VIADD R203, R3, UR6 ;  /* 0x0000000603cb7c36 */ /* 0x000fe40008000000 */
[C---:B------:R-:W-:Y:S02]  /*95c0*/  IMAD.IADD R21, R7.reuse, 0x1, R10 ;  /* 0x0000000107157824 */ /* 0x040fe400078e020a */
[----:B------:R-:W-:Y:S01]  /*95d0*/  IMAD.IADD R20, R7, 0x1, R203 ;  /* 0x0000000107147824 */ /* 0x000fe200078e02cb */
[----:B--2---:R-:W-:Y:S06]  /*95e0*/  @!P1 BRA `(.L_x_8581) ;  /* 0x00000000005c9947 */ /* 0x004fec0003800000 */
[----:B------:R-:W-:Y:S01]  /*95f0*/  ISETP.GT.AND P1, PT, R14, -0x1, PT ;  /* 0xffffffff0e00780c */ /* 0x000fe20003f24270 */
[----:B------:R-:W-:-:S12]  /*9600*/  BSSY B0, `(.L_x_8582) ;  /* 0x0000011000007945 */ /* 0x000fd80003800000 */
        /* <DEDUP_REMOVED lines=9> */
.L_x_8583:
[----:B------:R-:W-:-:S05]  /*96a0*/  IMAD.U32 R206, RZ, RZ, UR24 ;  /* 0x00000018ffce7e24 */ /* 0x000fca000f8e00ff */
[----:B------:R-:W-:-:S13]  /*96b0*/  ISETP.NE.AND P1, PT, R206, 0x1, PT ;  /* 0x00000001ce00780c */ /* 0x000fda0003f25270 */
[----:B------:R-:W2:Y:S01]  /*96c0*/  @P1 LDC.64 R204, c[0x0][0x9e8] ;  /* 0x00027a00ffcc1b82 */ /* 0x000ea20000000a00 */
[----:B------:R-:W-:-:S04]  /*96d0*/  @P1 IMAD.IADD R3, R7, 0x1, R9 ;  /* 0x0000000107031824 */ /* 0x000fc800078e0209 */
[----:B--2---:R-:W-:-:S04]  /*96e0*/  @P1 IMAD.HI.U32 R204, R3, R204, RZ ;  /* 0x000000cc03cc1227 */ /* 0x004fc800078e00ff */
[----:B------:R-:W-:Y:S01]  /*96f0*/  IMAD.MOV.U32 R3, RZ, RZ, R14 ;  /* 0x000000ffff037224 */ /* 0x000fe200078e000e */
[----:B------:R-:W-:-:S07]  /*9700*/  @P1 SHF.R.U32.HI R3, RZ, R205, R204 ;  /* 0x000000cdff031219 */ /* 0x000fce00000116cc */
.L_x_8584:
[----:B------:R-:W-:Y:S05]  /*9710*/  BSYNC B0 ;  /* 0x0000000000007941 */ /* 0x000fea0003800000 */
.L_x_8582:
[----:B------:R-:W-:-:S04]  /*9720*/  IMAD R204, R8, -0x60, -R16 ;  /* 0xffffffa008cc7824 */ /* 0x000fc800078e0a10 */
[----:B------:R-:W-:-:S05]  /*9730*/  IMAD R204, R3, R206, R204 ;  /* 0x000000ce03cc7224 */ /* 0x000fca00078e02cc */
[----:B------:R-:W-:Y:S02]  /*9740*/  VIADDMNMX R21, R204, R206, R21, PT ;  /* 0x000000cecc157246 */ /* 0x000fe40003800115 */
[----:B------:R-:W-:-:S07]  /*9750*/  VIMNMX R20, R20, R204, !PT ;  /* 0x000000cc14147248 */ /* 0x000fce0007fe0100 */
.L_x_8581:
[----:B------:R-:W-:Y:S01]  /*9760*/  IMAD R3, R8, -0x60, RZ ;  /* 0xffffffa008037824 */ /* 0x000fe200078e02ff */
[----:B------:R-:W-:Y:S01]  /*9770*/  LOP3.LUT R2, R2, 0xfffbffff, RZ, 0xc0, !PT ;  /* 0xfffbffff02027812 */ /* 0x000fe200078ec0ff */
[C---:B------:R-:W-:Y:S02]  /*9780*/  IMAD.IADD R10, R6.reuse, 0x1, R10 ;  /* 0x00000001060a7824 */ /* 0x040fe400078e020a */
[----:B------:R-:W-:Y:S01]  /*9790*/  IMAD.IADD R203, R6, 0x1, R203 ;  /* 0x0000000106cb7824 */ /* 0x000fe200078e02cb */
[C---:B------:R-:W-:Y:S02]  /*97a0*/  ISETP.GE.AND P2, PT, R3.reuse, 0x1, PT ;  /* 0x000000010300780c */ /* 0x040fe40003f46270 */
[C---:B------:R-:W-:Y:S02]  /*97b0*/  ISETP.GE.AND P1, PT, R3.reuse, 0x2, PT ;  /* 0x000000020300780c */ /* 0x040fe40003f26270 */
[----:B------:R-:W-:Y:S02]  /*97c0*/  ISETP.GT.AND P3, PT, R20, RZ, !P2 ;  /* 0x000000ff1400720c */ /* 0x000fe40005764270 */
[----:B------:R-:W-:-:S02]  /*97d0*/  ISETP.GE.AND P4, PT, R3, 0x9, PT ;  /* 0x000000090300780c */ /* 0x000fc40003f86270 */
[----:B------:R-:W-:-:S04]  /*97e0*/  ISETP.LT.OR P3, PT, R21, 0x1, P3 ;  /* 0x000000011500780c */ /* 0x000fc80001f61670 */
[----:B------:R-:W-:Y:S02]  /*97f0*/  FSEL R152, R152, -INF , !P3 ;  /* 0xff80000098987808 */ /* 0x000fe40005800000 */
[----:B------:R-:W-:Y:S02]  /*9800*/  @P2 LOP3.LUT R2, R2, 0x40000, RZ, 0xfc, !PT ;  /* 0x0004000002022812 */ /* 0x000fe400078efcff */
[----:B------:R-:W-:Y:S02]  /*9810*/  ISETP.GT.AND P2, PT, R20, 0x1, !P1 ;  /* 0x000000011400780c */ /* 0x000fe40004f44270 */
[----:B------:R-:W-:Y:S02]  /*9820*/  ISETP.GE.AND P3, PT, R3, 0xa, PT ;  /* 0x0000000a0300780c */ /* 0x000fe40003f66270 */
[----:B------:R-:W-:Y:S02]  /*9830*/  ISETP.LT.OR P2, PT, R21, 0x2, P2 ;  /* 0x000000021500780c */ /* 0x000fe40001741670 */
[----:B------:R-:W-:-:S02]  /*9840*/  LOP3.LUT R2, R2, 0xfffffffd, RZ, 0xc0, !PT ;  /* 0xfffffffd02027812 */ /* 0x000fc400078ec0ff */
[----:B------:R-:W-:Y:S02]  /*9850*/  FSEL R153, R153, -INF , !P2 ;  /* 0xff80000099997808 */ /* 0x000fe40005000000 */
[----:B------:R-:W-:Y:S02]  /*9860*/  ISETP.GT.AND P2, PT, R20, 0x8, !P4 ;  /* 0x000000081400780c */ /* 0x000fe40006744270 */
[----:B------:R-:W-:Y:S02]  /*9870*/  @P4 LOP3.LUT R2, R2, 0x2, RZ, 0xfc, !PT ;  /* 0x0000000202024812 */ /* 0x000fe400078efcff */
[----:B------:R-:W-:Y:S02]  /*9880*/  ISETP.LT.OR P2, PT, R21, 0x9, P2 ;  /* 0x000000091500780c */ /* 0x000fe40001741670 */
[----:B------:R-:W-:Y:S02]  /*9890*/  LOP3.LUT R2, R2, 0xfffffffb, RZ, 0xc0, !PT ;  /* 0xfffffffb02027812 */ /* 0x000fe400078ec0ff */
[----:B------:R-:W-:-:S02]  /*98a0*/  FSEL R156, R156, -INF , !P2 ;  /* 0xff8000009c9c7808 */ /* 0x000fc40005000000 */
[----:B------:R-:W-:Y:S02]  /*98b0*/  @P3 LOP3.LUT R2, R2, 0x4, RZ, 0xfc, !PT ;  /* 0x0000000402023812 */ /* 0x000fe400078efcff */
[----:B------:R-:W-:Y:S02]  /*98c0*/  ISETP.GT.AND P2, PT, R20, 0x9, !P3 ;  /* 0x000000091400780c */ /* 0x000fe40005f44270 */
[----:B------:R-:W-:Y:S02]  /*98d0*/  ISETP.GE.AND P3, PT, R3, 0x11, PT ;  /* 0x000000110300780c */ /* 0x000fe40003f66270 */
[----:B------:R-:W-:Y:S02]  /*98e0*/  ISETP.LT.OR P2, PT, R21, 0xa, P2 ;  /* 0x0000000a1500780c */ /* 0x000fe40001741670 */
[----:B------:R-:W-:Y:S02]  /*98f0*/  LOP3.LUT R2, R2, 0xfffffff7, RZ, 0xc0, !PT ;  /* 0xfffffff702027812 */ /* 0x000fe400078ec0ff */
[----:B------:R-:W-:-:S02]  /*9900*/  FSEL R157, R157, -INF , !P2 ;  /* 0xff8000009d9d7808 */ /* 0x000fc40005000000 */
        /* <DEDUP_REMOVED lines=124> */
.L_x_8587:
[----:B------:R-:W-:-:S05]  /*a0d0*/  IMAD.U32 R206, RZ, RZ, UR24 ;  /* 0x00000018ffce7e24 */ /* 0x000fca000f8e00ff */
[----:B------:R-:W-:-:S13]  /*a0e0*/  ISETP.NE.AND P6, PT, R206, 0x1, PT ;  /* 0x00000001ce00780c */ /* 0x000fda0003fc5270 */
[----:B------:R-:W2:Y:S02]  /*a0f0*/  @P6 LDC.64 R20, c[0x0][0x9e8] ;  /* 0x00027a00ff146b82 */ /* 0x000ea40000000a00 */
[----:B--2---:R-:W-:-:S05]  /*a100*/  @P6 IMAD.HI.U32 R20, R204, R20, RZ ;  /* 0x00000014cc146227 */ /* 0x004fca00078e00ff */
[----:B------:R-:W-:-:S07]  /*a110*/  @P6 SHF.R.U32.HI R204, RZ, R21, R20 ;  /* 0x00000015ffcc6219 */ /* 0x000fce0000011614 */
.L_x_8588:
[----:B------:R-:W-:Y:S05]  /*a120*/  BSYNC B0 ;  /* 0x0000000000007941 */ /* 0x000fea0003800000 */
.L_x_8586:
[----:B------:R-:W-:-:S04]  /*a130*/  IMAD.IADD R3, R3, 0x1, -R16 ;  /* 0x0000000103037824 */ /* 0x000fc800078e0a10 */
[----:B------:R-:W-:-:S05]  /*a140*/  IMAD R3, R204, R206, R3 ;  /* 0x000000cecc037224 */ /* 0x000fca00078e0203 */
[----:B------:R-:W-:Y:S02]  /*a150*/  VIADDMNMX R10, R3, R206, R10, PT ;  /* 0x000000ce030a7246 */ /* 0x000fe4000380010a */
[----:B------:R-:W-:-:S07]  /*a160*/  VIMNMX R203, R203, R3, !PT ;  /* 0x00000003cbcb7248 */ /* 0x000fce0007fe0100 */
.L_x_8585:
        /* <DEDUP_REMOVED lines=61> */
[----:B------:R-:W2:Y:S01]  /*a540*/  SHFL.BFLY PT, R3, R20, 0x2, 0x1f ;  /* 0x0c401f0014037f89 */ /* 0x000ea200000e0000 */
        /* <DEDUP_REMOVED lines=10> */
[C---:B------:R-:W-:Y:S02]  /*a5f0*/  ISETP.LT.OR P1, PT, R10.reuse, 0x2a, P1 ;  /* 0x0000002a0a00780c */ /* 0x040fe40000f21670 */
[----:B------:R-:W-:Y:S02]  /*a600*/  ISETP.LT.OR P3, PT, R10, 0x51, P3 ;  /* 0x000000510a00780c */ /* 0x000fe40001f61670 */
[----:B------:R-:W-:-:S02]  /*a610*/  FSEL R175, R175, -INF , !P1 ;  /* 0xff800000afaf7808 */ /* 0x000fc40004800000 */
[----:B------:R-:W-:Y:S02]  /*a620*/  LOP3.LUT P1, RZ, R2, 0x800, RZ, 0xc0, !PT ;  /* 0x0000080002ff7812 */ /* 0x000fe4000782c0ff */
[----:B--2---:R-:W-:Y:S02]  /*a630*/  FMNMX.FTZ R206, R20, R3, !PT ;  /* 0x0000000314ce7209 */ /* 0x004fe40007810000 */
[C---:B------:R-:W-:Y:S02]  /*a640*/  ISETP.GT.AND P1, PT, R203.reuse, 0x30, !P1 ;  /* 0x00000030cb00780c */ /* 0x040fe40004f24270 */
[----:B------:R-:W-:Y:S01]  /*a650*/  ISETP.GT.AND P4, PT, R203, 0x51, !P4 ;  /* 0x00000051cb00780c */ /* 0x000fe20006784270 */
[----:B------:R-:W2:Y:S01]  /*a660*/  SHFL.BFLY PT, R3, R206, 0x1, 0x1f ;  /* 0x0c201f00ce037f89 */ /* 0x000ea200000e0000 */
[----:B------:R-:W-:Y:S02]  /*a670*/  ISETP.LT.OR P1, PT, R10, 0x31, P1 ;  /* 0x000000310a00780c */ /* 0x000fe40000f21670 */
[----:B------:R-:W-:-:S02]  /*a680*/  FSEL R194, R194, -INF , !P3 ;  /* 0xff800000c2c27808 */ /* 0x000fc40005800000 */
[----:B------:R-:W-:Y:S02]  /*a690*/  FSEL R178, R178, -INF , !P1 ;  /* 0xff800000b2b27808 */ /* 0x000fe40004800000 */
[----:B------:R-:W-:Y:S02]  /*a6a0*/  LOP3.LUT P1, RZ, R2, 0x400, RZ, 0xc0, !PT ;  /* 0x0000040002ff7812 */ /* 0x000fe4000782c0ff */
[C---:B------:R-:W-:Y:S02]  /*a6b0*/  ISETP.GT.AND P5, PT, R203.reuse, 0x58, !P5 ;  /* 0x00000058cb00780c */ /* 0x040fe40006fa4270 */
[----:B------:R-:W-:Y:S02]  /*a6c0*/  ISETP.GT.AND P1, PT, R203, 0x31, !P1 ;  /* 0x00000031cb00780c */ /* 0x000fe40004f24270 */
[C---:B------:R-:W-:Y:S02]  /*a6d0*/  ISETP.LT.OR P4, PT, R10.reuse, 0x52, P4 ;  /* 0x000000520a00780c */ /* 0x040fe40002781670 */
[----:B------:R-:W-:-:S02]  /*a6e0*/  ISETP.LT.OR P1, PT, R10, 0x32, P1 ;  /* 0x000000320a00780c */ /* 0x000fc40000f21670 */
[----:B------:R-:W-:Y:S02]  /*a6f0*/  ISETP.LT.OR P5, PT, R10, 0x59, P5 ;  /* 0x000000590a00780c */ /* 0x000fe40002fa1670 */
[----:B------:R-:W-:Y:S02]  /*a700*/  FSEL R179, R179, -INF , !P1 ;  /* 0xff800000b3b37808 */ /* 0x000fe40004800000 */
[----:B------:R-:W-:Y:S02]  /*a710*/  LOP3.LUT P1, RZ, R2, 0x200, RZ, 0xc0, !PT ;  /* 0x0000020002ff7812 */ /* 0x000fe4000782c0ff */
[----:B------:R-:W-:Y:S02]  /*a720*/  FSEL R195, R195, -INF , !P4 ;  /* 0xff800000c3c37808 */ /* 0x000fe40006000000 */
[----:B------:R-:W-:Y:S02]  /*a730*/  ISETP.GT.AND P1, PT, R203, 0x38, !P1 ;  /* 0x00000038cb00780c */ /* 0x000fe40004f24270 */
[----:B--2---:R-:W-:-:S02]  /*a740*/  FMNMX.FTZ R3, R206, R3, !PT ;  /* 0x00000003ce037209 */ /* 0x004fc40007810000 */
        /* <DEDUP_REMOVED lines=26> */
[----:B------:R-:W-:Y:S02]  /*a8f0*/  FMNMX.FTZ R20, R205, R22, !PT ;  /* 0x00000016cd147209 */ /* 0x000fe40007810000 */
[----:B------:R-:W-:Y:S02]  /*a900*/  FSEL R204, R204, RZ, P1 ;  /* 0x000000ffcccc7208 */ /* 0x000fe40000800000 */
[----:B------:R-:W-:-:S03]  /*a910*/  ISETP.LT.OR P2, PT, R10, 0x5a, P2 ;  /* 0x0000005a0a00780c */ /* 0x000fc60001741670 */
        /* <DEDUP_REMOVED lines=11> */
[----:B------:R-:W-:Y:S01]  /*a9d0*/  MUFU.EX2 R21, R21 ;  /* 0x0000001500157308 */ /* 0x000fe20000000800 */
[----:B------:R-:W-:-:S02]  /*a9e0*/  FFMA.FTZ R196, R196, UR10, -R204 ;  /* 0x0000000ac4c47c23 */ /* 0x000fc400080108cc */
        /* <DEDUP_REMOVED lines=28> */
[----:B--2---:R-:W-:Y:S01]  /*abb0*/  FMNMX.FTZ R168, R194, R169, !PT ;  /* 0x000000a9c2a87209 */ /* 0x004fe20007810000 */
[----:B------:R-:W-:-:S03]  /*abc0*/  FFMA.FTZ R169, R173, UR10, -R204 ;  /* 0x0000000aada97c23 */ /* 0x000fc600080108cc */
[----:B------:R-:W-:Y:S01]  /*abd0*/  FMNMX.FTZ R173, R195, R168, !PT ;  /* 0x000000a8c3ad7209 */ /* 0x000fe20007810000 */
[----:B------:R2:W-:Y:S01]  /*abe0*/  MUFU.EX2 R164, R172 ;  /* 0x000000ac00a47308 */ /* 0x0005e20000000800 */
        /* <DEDUP_REMOVED lines=8> */
[--C-:B--2---:R-:W-:Y:S01]  /*ac70*/  FFMA.FTZ R172, R180, UR10, -R204.reuse ;  /* 0x0000000ab4ac7c23 */ /* 0x104fe200080108cc */
[--C-:B------:R-:W-:Y:S01]  /*ac80*/  FFMA.FTZ R180, R188, UR10, -R204.reuse ;  /* 0x0000000abcb47c23 */ /* 0x100fe200080108cc */
[----:B------:R-:W-:Y:S01]  /*ac90*/  FSEL R188, R3, RZ, P1 ;  /* 0x000000ff03bc7208 */ /* 0x000fe20000800000 */
[----:B------:R-:W2:Y:S01]  /*aca0*/  SHFL.BFLY PT, R203, R10, 0x2, 0x1f ;  /* 0x0c401f000acb7f89 */ /* 0x000ea200000e0000 */
[--C-:B------:R-:W-:Y:S01]  /*acb0*/  FFMA.FTZ R177, R181, UR10, -R204.reuse ;  /* 0x0000000ab5b17c23 */ /* 0x100fe200080108cc */
[--C-:B------:R-:W-:Y:S01]  /*acc0*/  FFMA.FTZ R181, R185, UR10, -R204.reuse ;  /* 0x0000000ab9b57c23 */ /* 0x100fe200080108cc */
[--C-:B------:R-:W-:Y:S01]  /*acd0*/  FFMA.FTZ R185, R189, UR10, -R204.reuse ;  /* 0x0000000abdb97c23 */ /* 0x100fe200080108cc */
[----:B------:R-:W-:Y:S01]  /*ace0*/  FADD.FTZ R188, -R188, R15 ;  /* 0x0000000fbcbc7221 */ /* 0x000fe20000010100 */
[----:B------:R-:W-:Y:S01]  /*acf0*/  MUFU.EX2 R169, R169 ;  /* 0x000000a900a97308 */ /* 0x000fe20000000800 */
[----:B------:R-:W-:-:S02]  /*ad00*/  FFMA.FTZ R189, R193, UR10, -R204 ;  /* 0x0000000ac1bd7c23 */ /* 0x000fc400080108cc */
[----:B------:R-:W-:-:S05]  /*ad10*/  FMUL.FTZ R188, R188, UR10 ;  /* 0x0000000abcbc7c20 */ /* 0x000fca0008410000 */
[----:B------:R-:W-:Y:S08]  /*ad20*/  MUFU.EX2 R15, R196 ;  /* 0x000000c4000f7308 */ /* 0x000ff00000000800 */
[----:B------:R-:W3:Y:S01]  /*ad30*/  MUFU.EX2 R188, R188 ;  /* 0x000000bc00bc7308 */ /* 0x000ee20000000800 */
[----:B--2---:R-:W-:-:S05]  /*ad40*/  FMNMX.FTZ R203, R10, R203, !PT ;  /* 0x000000cb0acb7209 */ /* 0x004fca0007810000 */
[----:B------:R-:W2:Y:S02]  /*ad50*/  SHFL.BFLY PT, R10, R203, 0x1, 0x1f ;  /* 0x0c201f00cb0a7f89 */ /* 0x000ea400000e0000 */
[----:B------:R-:W4:Y:S08]  /*ad60*/  MUFU.EX2 R168, R168 ;  /* 0x000000a800a87308 */ /* 0x000f300000000800 */
[----:B------:R-:W5:Y:S01]  /*ad70*/  MUFU.EX2 R173, R173 ;  /* 0x000000ad00ad7308 */ /* 0x000f620000000800 */
        /* <DEDUP_REMOVED lines=14> */
[----:B--2---:R-:W-:Y:S01]  /*ae60*/  FMNMX.FTZ R10, R203, R10, !PT ;  /* 0x0000000acb0a7209 */ /* 0x004fe20007810000 */
[----:B------:R-:W2:Y:S01]  /*ae70*/  MUFU.EX2 R177, R177 ;  /* 0x000000b100b17308 */ /* 0x000ea20000000800 */
[-C--:B------:R-:W-:Y:S01]  /*ae80*/  FMUL.FTZ R49, R49, R188.reuse ;  /* 0x000000bc31317220 */ /* 0x080fe20000410000 */
        /* <DEDUP_REMOVED lines=9> */
[-C--:B------:R-:W-:Y:S01]  /*af20*/  FMUL.FTZ R61, R61, R188.reuse ;  /* 0x000000bc3d3d7220 */ /* 0x080fe20000410000 */
[-C--:B------:R-:W-:Y:S01]  /*af30*/  FMUL.FTZ R64, R64, R188.reuse ;  /* 0x000000bc40407220 */ /* 0x080fe20000410000 */
[----:B------:R-:W-:Y:S01]  /*af40*/  FMUL.FTZ R65, R65, R188 ;  /* 0x000000bc41417220 */ /* 0x000fe20000410000 */
[--C-:B------:R-:W-:Y:S01]  /*af50*/  FFMA.FTZ R196, R155, UR10, -R208.reuse ;  /* 0x0000000a9bc47c23 */ /* 0x100fe200080108d0 */
[----:B------:R-:W-:Y:S01]  /*af60*/  FFMA.FTZ R155, R188, R4, R21 ;  /* 0x00000004bc9b7223 */ /* 0x000fe20000010015 */
[--C-:B------:R-:W-:Y:S01]  /*af70*/  FFMA.FTZ R204, R159, UR10, -R208.reuse ;  /* 0x0000000a9fcc7c23 */ /* 0x100fe200080108d0 */
[--C-:B------:R-:W-:Y:S01]  /*af80*/  FFMA.FTZ R159, R162, UR10, -R208.reuse ;  /* 0x0000000aa29f7c23 */ /* 0x100fe200080108d0 */
[----:B------:R-:W1:Y:S01]  /*af90*/  MUFU.EX2 R181, R181 ;  /* 0x000000b500b57308 */ /* 0x000e620000000800 */
[----:B------:R-:W-:Y:S01]  /*afa0*/  FADD.FTZ R197, R152, R155 ;  /* 0x0000009b98c57221 */ /* 0x000fe20000010000 */
[--C-:B------:R-:W-:Y:S01]  /*afb0*/  FFMA.FTZ R193, R205, UR10, -R208.reuse ;  /* 0x0000000acdc17c23 */ /* 0x100fe200080108d0 */
[--C-:B------:R-:W-:Y:S01]  /*afc0*/  FFMA.FTZ R155, R158, UR10, -R208.reuse ;  /* 0x0000000a9e9b7c23 */ /* 0x100fe200080108d0 */
[--C-:B------:R-:W-:Y:S01]  /*afd0*/  FFMA.FTZ R206, R163, UR10, -R208.reuse ;  /* 0x0000000aa3ce7c23 */ /* 0x100fe200080108d0 */
[----:B------:R-:W-:Y:S01]  /*afe0*/  FADD.FTZ R4, R154, R197 ;  /* 0x000000c59a047221 */ /* 0x000fe20000010000 */
[C---:B------:R-:W-:Y:S01]  /*aff0*/  F2FP.F16.F32.PACK_AB R154, R153.reuse, R154 ;  /* 0x0000009a999a723e */ /* 0x040fe200000000ff */
[----:B------:R-:W-:Y:S01]  /*b000*/  FFMA.FTZ R163, R166, UR10, -R208 ;  /* 0x0000000aa6a37c23 */ /* 0x000fe200080108d0 */
[----:B------:R-:W1:Y:S01]  /*b010*/  MUFU.EX2 R180, R180 ;  /* 0x000000b400b47308 */ /* 0x000e620000000800 */
[----:B------:R-:W-:Y:S01]  /*b020*/  FADD.FTZ R197, R153, R4 ;  /* 0x0000000499c57221 */ /* 0x000fe20000010000 */
[--C-:B------:R-:W-:Y:S01]  /*b030*/  FFMA.FTZ R174, R174, UR10, -R208.reuse ;  /* 0x0000000aaeae7c23 */ /* 0x100fe200080108d0 */
[----:B------:R-:W-:Y:S01]  /*b040*/  F2FP.F16.F32.PACK_AB R152, R152, R21 ;  /* 0x000000159898723e */ /* 0x000fe200000000ff */
[--C-:B------:R-:W-:Y:S01]  /*b050*/  FFMA.FTZ R158, R171, UR10, -R208.reuse ;  /* 0x0000000aab9e7c23 */ /* 0x100fe200080108d0 */
[----:B------:R-:W-:Y:S01]  /*b060*/  FADD.FTZ R4, R156, R197 ;  /* 0x000000c59c047221 */ /* 0x000fe20000010000 */
[--C-:B------:R-:W-:Y:S01]  /*b070*/  FFMA.FTZ R171, R178, UR10, -R208.reuse ;  /* 0x0000000ab2ab7c23 */ /* 0x100fe200080108d0 */
[----:B------:R-:W-:Y:S01]  /*b080*/  FFMA.FTZ R175, R175, UR10, -R208 ;  /* 0x0000000aafaf7c23 */ /* 0x000fe200080108d0 */
[----:B------:R-:W1:Y:S01]  /*b090*/  MUFU.EX2 R185, R185 ;  /* 0x000000b900b97308 */ /* 0x000e620000000800 */
[----:B------:R-:W-:Y:S01]  /*b0a0*/  FADD.FTZ R197, R157, R4 ;  /* 0x000000049dc57221 */ /* 0x000fe20000010000 */
[--C-:B------:R-:W-:Y:S01]  /*b0b0*/  FFMA.FTZ R179, R179, UR10, -R208.reuse ;  /* 0x0000000ab3b37c23 */ /* 0x100fe200080108d0 */
[--C-:B------:R-:W-:Y:S01]  /*b0c0*/  FFMA.FTZ R182, R182, UR10, -R208.reuse ;  /* 0x0000000ab6b67c23 */ /* 0x100fe200080108d0 */
        /* <DEDUP_REMOVED lines=10> */
[----:B------:R-:W-:Y:S01]  /*b170*/  FSEL R197, R10, RZ, P1 ;  /* 0x000000ff0ac57208 */ /* 0x000fe20000800000 */
[----:B------:R-:W-:Y:S01]  /*b180*/  FFMA.FTZ R195, R195, UR10, -R208 ;  /* 0x0000000ac3c37c23 */ /* 0x000fe200080108d0 */
[----:B------:R-:W1:Y:S01]  /*b190*/  MUFU.EX2 R189, R189 ;  /* 0x000000bd00bd7308 */ /* 0x000e620000000800 */
[C---:B------:R-:W-:Y:S01]  /*b1a0*/  FADD.FTZ R203, R165.reuse, R4 ;  /* 0x00000004a5cb7221 */ /* 0x040fe20000010000 */
[----:B------:R-:W-:Y:S01]  /*b1b0*/  F2FP.F16.F32.PACK_AB R160, R165, R160 ;  /* 0x000000a0a5a0723e */ /* 0x000fe200000000ff */
[--C-:B------:R-:W-:Y:S01]  /*b1c0*/  FFMA.FTZ R198, R198, UR10, -R208.reuse ;  /* 0x0000000ac6c67c23 */ /* 0x100fe200080108d0 */
[----:B------:R-:W-:Y:S01]  /*b1d0*/  FFMA.FTZ R199, R199, UR10, -R208 ;  /* 0x0000000ac7c77c23 */ /* 0x000fe200080108d0 */
[----:B------:R-:W-:Y:S01]  /*b1e0*/  FADD.FTZ R4, R164, R203 ;  /* 0x000000cba4047221 */ /* 0x000fe20000010000 */
[----:B------:R-:W-:Y:S01]  /*b1f0*/  F2FP.F16.F32.PACK_AB R156, R157, R156 ;  /* 0x0000009c9d9c723e */ /* 0x000fe200000000ff */
[-C--:B------:R-:W-:Y:S01]  /*b200*/  FMUL.FTZ R68, R68, R188.reuse ;  /* 0x000000bc44447220 */ /* 0x080fe20000410000 */
[----:B------:R-:W1:Y:S01]  /*b210*/  MUFU.EX2 R192, R192 ;  /* 0x000000c000c07308 */ /* 0x000e620000000800 */
[----:B------:R-:W-:Y:S01]  /*b220*/  FADD.FTZ R203, R169, R4 ;  /* 0x00000004a9cb7221 */ /* 0x000fe20000010000 */
[----:B------:R-:W-:Y:S01]  /*b230*/  FADD.FTZ R4, -R197, R22 ;  /* 0x00000016c5047221 */ /* 0x000fe20000010100 */
[--C-:B------:R-:W-:Y:S01]  /*b240*/  FFMA.FTZ R22, R167, UR10, -R208.reuse ;  /* 0x0000000aa7167c23 */ /* 0x100fe200080108d0 */
[----:B------:R-:W-:Y:S01]  /*b250*/  FFMA.FTZ R167, R170, UR10, -R208 ;  /* 0x0000000aaaa77c23 */ /* 0x000fe200080108d0 */
[----:B----4-:R-:W-:Y:S01]  /*b260*/  FADD.FTZ R162, R168, R203 ;  /* 0x000000cba8a27221 */ /* 0x010fe20000010000 */
[-C--:B------:R-:W-:Y:S01]  /*b270*/  FMUL.FTZ R69, R69, R188.reuse ;  /* 0x000000bc45457220 */ /* 0x080fe20000410000 */
[-C--:B------:R-:W-:Y:S01]  /*b280*/  FMUL.FTZ R72, R72, R188.reuse ;  /* 0x000000bc48487220 */ /* 0x080fe20000410000 */
[----:B------:R-:W-:Y:S01]  /*b290*/  MUFU.EX2 R193, R193 ;  /* 0x000000c100c17308 */ /* 0x000fe20000000800 */
[----:B-----5:R-:W-:Y:S01]  /*b2a0*/  FADD.FTZ R197, R173, R162 ;  /* 0x000000a2adc57221 */ /* 0x020fe20000010000 */
[-C--:B------:R-:W-:Y:S01]  /*b2b0*/  FMUL.FTZ R73, R73, R188.reuse ;  /* 0x000000bc49497220 */ /* 0x080fe20000410000 */
[-C--:B------:R-:W-:Y:S01]  /*b2c0*/  FMUL.FTZ R76, R76, R188.reuse ;  /* 0x000000bc4c4c7220 */ /* 0x080fe20000410000 */
[-C--:B------:R-:W-:Y:S01]  /*b2d0*/  FMUL.FTZ R77, R77, R188.reuse ;  /* 0x000000bc4d4d7220 */ /* 0x080fe20000410000 */
[----:B---3--:R-:W-:Y:S01]  /*b2e0*/  FADD.FTZ R162, R172, R197 ;  /* 0x000000c5aca27221 */ /* 0x008fe20000010000 */
[-C--:B------:R-:W-:Y:S01]  /*b2f0*/  FMUL.FTZ R80, R80, R188.reuse ;  /* 0x000000bc50507220 */ /* 0x080fe20000410000 */
[-C--:B------:R-:W-:Y:S01]  /*b300*/  FMUL.FTZ R81, R81, R188.reuse ;  /* 0x000000bc51517220 */ /* 0x080fe20000410000 */
[----:B------:R-:W-:Y:S01]  /*b310*/  MUFU.EX2 R196, R196 ;  /* 0x000000c400c47308 */ /* 0x000fe20000000800 */
[----:B--2---:R-:W-:Y:S01]  /*b320*/  FADD.FTZ R197, R177, R162 ;  /* 0x000000a2b1c57221 */ /* 0x004fe20000010000 */
[-C--:B------:R-:W-:Y:S01]  /*b330*/  FMUL.FTZ R84, R84, R188.reuse ;  /* 0x000000bc54547220 */ /* 0x080fe20000410000 */
[-C--:B------:R-:W-:Y:S01]  /*b340*/  FMUL.FTZ R85, R85, R188.reuse ;  /* 0x000000bc55557220 */ /* 0x080fe20000410000 */
[-C--:B------:R-:W-:Y:S01]  /*b350*/  FMUL.FTZ R88, R88, R188.reuse ;  /* 0x000000bc58587220 */ /* 0x080fe20000410000 */
[----:B-1----:R-:W-:Y:S01]  /*b360*/  FADD.FTZ R162, R176, R197 ;  /* 0x000000c5b0a27221 */ /* 0x002fe20000010000 */
[-C--:B------:R-:W-:Y:S01]  /*b370*/  FMUL.FTZ R89, R89, R188.reuse ;  /* 0x000000bc59597220 */ /* 0x080fe20000410000 */
[-C--:B------:R-:W-:Y:S01]  /*b380*/  FMUL.FTZ R92, R92, R188.reuse ;  /* 0x000000bc5c5c7220 */ /* 0x080fe20000410000 */
[----:B------:R-:W-:Y:S01]  /*b390*/  MUFU.EX2 R155, R155 ;  /* 0x0000009b009b7308 */ /* 0x000fe20000000800 */
[----:B------:R-:W-:Y:S01]  /*b3a0*/  FADD.FTZ R197, R181, R162 ;  /* 0x000000a2b5c57221 */ /* 0x000fe20000010000 */
[-C--:B------:R-:W-:Y:S01]  /*b3b0*/  FMUL.FTZ R93, R93, R188.reuse ;  /* 0x000000bc5d5d7220 */ /* 0x080fe20000410000 */
[-C--:B------:R-:W-:Y:S01]  /*b3c0*/  FMUL.FTZ R96, R96, R188.reuse ;  /* 0x000000bc60607220 */ /* 0x080fe20000410000 */
[-C--:B------:R-:W-:Y:S01]  /*b3d0*/  FMUL.FTZ R97, R97, R188.reuse ;  /* 0x000000bc61617220 */ /* 0x080fe20000410000 */
[----:B------:R-:W-:Y:S01]  /*b3e0*/  FADD.FTZ R162, R180, R197 ;  /* 0x000000c5b4a27221 */ /* 0x000fe20000010000 */
[-C--:B------:R-:W-:Y:S01]  /*b3f0*/  FMUL.FTZ R100, R100, R188.reuse ;  /* 0x000000bc64647220 */ /* 0x080fe20000410000 */
[----:B------:R-:W-:Y:S01]  /*b400*/  FMUL.FTZ R101, R101, R188 ;  /* 0x000000bc65657220 */ /* 0x000fe20000410000 */
[----:B------:R-:W-:Y:S01]  /*b410*/  MUFU.EX2 R204, R204 ;  /* 0x000000cc00cc7308 */ /* 0x000fe20000000800 */
[----:B------:R-:W-:Y:S01]  /*b420*/  FADD.FTZ R153, R185, R162 ;  /* 0x000000a2b9997221 */ /* 0x000fe20000010000 */
[----:B------:R-:W-:Y:S01]  /*b430*/  F2FP.F16.F32.PACK_AB R162, R169, R164 ;  /* 0x000000a4a9a2723e */ /* 0x000fe200000000ff */
[----:B------:R-:W-:Y:S01]  /*b440*/  FMUL.FTZ R104, R104, R188 ;  /* 0x000000bc68687220 */ /* 0x000fe20000410000 */
[----:B------:R-:W-:Y:S01]  /*b450*/  F2FP.F16.F32.PACK_AB R164, R173, R168 ;  /* 0x000000a8ada4723e */ /* 0x000fe200000000ff */
[----:B------:R-:W-:Y:S01]  /*b460*/  FADD.FTZ R166, R184, R153 ;  /* 0x00000099b8a67221 */ /* 0x000fe20000010000 */
[----:B------:R-:W-:Y:S01]  /*b470*/  F2FP.F16.F32.PACK_AB R168, R181, R176 ;  /* 0x000000b0b5a8723e */ /* 0x000fe200000000ff */
[----:B------:R-:W-:Y:S01]  /*b480*/  FMUL.FTZ R176, R4, UR10 ;  /* 0x0000000a04b07c20 */ /* 0x000fe20008410000 */
[----:B------:R1:W-:Y:S01]  /*b490*/  MUFU.EX2 R21, R174 ;  /* 0x000000ae00157308 */ /* 0x0003e20000000800 */
[----:B------:R-:W-:Y:S01]  /*b4a0*/  FADD.FTZ R170, R189, R166 ;  /* 0x000000a6bdaa7221 */ /* 0x000fe20000010000 */
[----:B------:R-:W-:Y:S01]  /*b4b0*/  F2FP.F16.F32.PACK_AB R166, R177, R172 ;  /* 0x000000acb1a6723e */ /* 0x000fe200000000ff */
[----:B------:R-:W-:Y:S01]  /*b4c0*/  FMUL.FTZ R105, R105, R188 ;  /* 0x000000bc69697220 */ /* 0x000fe20000410000 */
[----:B------:R-:W-:Y:S01]  /*b4d0*/  F2FP.F16.F32.PACK_AB R172, R189, R184 ;  /* 0x000000b8bdac723e */ /* 0x000fe200000000ff */
[----:B------:R-:W-:Y:S01]  /*b4e0*/  FADD.FTZ R153, R15, R170 ;  /* 0x000000aa0f997221 */ /* 0x000fe20000010000 */
[----:B------:R-:W-:Y:S01]  /*b4f0*/  F2FP.F16.F32.PACK_AB R170, R185, R180 ;  /* 0x000000b4b9aa723e */ /* 0x000fe200000000ff */
[-C--:B------:R-:W-:Y:S01]  /*b500*/  FMUL.FTZ R108, R108, R188.reuse ;  /* 0x000000bc6c6c7220 */ /* 0x080fe20000410000 */
[----:B------:R-:W2:Y:S01]  /*b510*/  MUFU.EX2 R176, R176 ;  /* 0x000000b000b07308 */ /* 0x000ea20000000800 */
[C---:B-1----:R-:W-:Y:S01]  /*b520*/  F2FP.F16.F32.PACK_AB R174, R192.reuse, R15 ;  /* 0x0000000fc0ae723e */ /* 0x042fe200000000ff */
[----:B------:R-:W-:Y:S01]  /*b530*/  FADD.FTZ R4, R192, R153 ;  /* 0x00000099c0047221 */ /* 0x000fe20000010000 */
        /* <DEDUP_REMOVED lines=13> */
[----:B------:R-:W3:Y:S01]  /*b610*/  MUFU.EX2 R206, R206 ;  /* 0x000000ce00ce7308 */ /* 0x000ee20000000800 */
[----:B--2---:R-:W-:Y:S01]  /*b620*/  FFMA.FTZ R15, R176, R0, R193 ;  /* 0x00000000b00f7223 */ /* 0x004fe200000100c1 */
        /* <DEDUP_REMOVED lines=12> */
[----:B------:R-:W-:Y:S01]  /*b6f0*/  FMUL.FTZ R149, R149, R188 ;  /* 0x000000bc95957220 */ /* 0x000fe20000410000 */
[----:B------:R-:W-:Y:S01]  /*b700*/  F2FP.F16.F32.PACK_AB R153, R196, R193 ;  /* 0x000000c1c499723e */ /* 0x000fe200000000ff */
[----:B------:R-:W4:Y:S01]  /*b710*/  MUFU.EX2 R22, R22 ;  /* 0x0000001600167308 */ /* 0x000f220000000800 */
[----:B-1----:R-:W-:Y:S01]  /*b720*/  FADD.FTZ R15, R159, R0 ;  /* 0x000000009f0f7221 */ /* 0x002fe20000010000 */
[----:B---3--:R-:W-:Y:S01]  /*b730*/  F2FP.F16.F32.PACK_AB R157, R206, R159 ;  /* 0x0000009fce9d723e */ /* 0x008fe200000000ff */
[-C--:B------:R-:W-:Y:S01]  /*b740*/  FMUL.FTZ R26, R26, R176.reuse ;  /* 0x000000b01a1a7220 */ /* 0x080fe20000410000 */
[----:B------:R-:W-:Y:S01]  /*b750*/  F2FP.F16.F32.PACK_AB R155, R204, R155 ;  /* 0x0000009bcc9b723e */ /* 0x000fe200000000ff */
[----:B------:R-:W-:Y:S01]  /*b760*/  FADD.FTZ R0, R206, R15 ;  /* 0x0000000fce007221 */ /* 0x000fe20000010000 */
        /* <DEDUP_REMOVED lines=10> */
[----:B------:R2:W3:Y:S01]  /*b810*/  MUFU.EX2 R178, R158 ;  /* 0x0000009e00b27308 */ /* 0x0004e20000000800 */
[C---:B----4-:R-:W-:Y:S01]  /*b820*/  FADD.FTZ R184, R22.reuse, R15 ;  /* 0x0000000f16b87221 */ /* 0x050fe20000010000 */
[----:B------:R-:W-:Y:S01]  /*b830*/  F2FP.F16.F32.PACK_AB R159, R22, R163 ;  /* 0x000000a3169f723e */ /* 0x000fe200000000ff */
[-C--:B------:R-:W-:Y:S01]  /*b840*/  FMUL.FTZ R43, R43, R176.reuse ;  /* 0x000000b02b2b7220 */ /* 0x080fe20000410000 */
[-C--:B------:R-:W-:Y:S01]  /*b850*/  FMUL.FTZ R46, R46, R176.reuse ;  /* 0x000000b02e2e7220 */ /* 0x080fe20000410000 */
[-C--:B------:R-:W-:Y:S01]  /*b860*/  FMUL.FTZ R47, R47, R176.reuse ;  /* 0x000000b02f2f7220 */ /* 0x080fe20000410000 */
[-C--:B------:R-:W-:Y:S01]  /*b870*/  FMUL.FTZ R50, R50, R176.reuse ;  /* 0x000000b032327220 */ /* 0x080fe20000410000 */
[----:B------:R-:W-:Y:S01]  /*b880*/  FMUL.FTZ R51, R51, R176 ;  /* 0x000000b033337220 */ /* 0x000fe20000410000 */
[----:B------:R-:W-:Y:S01]  /*b890*/  MUFU.EX2 R165, R171 ;  /* 0x000000ab00a57308 */ /* 0x000fe20000000800 */
[----:B--2---:R-:W-:Y:S01]  /*b8a0*/  F2FP.F16.F32.PACK_AB R158, R161, R20 ;  /* 0x00000014a19e723e */ /* 0x004fe200000000ff */
[----:B-1----:R-:W-:Y:S01]  /*b8b0*/  FADD.FTZ R15, R167, R184 ;  /* 0x000000b8a70f7221 */ /* 0x002fe20000010000 */
        /* <DEDUP_REMOVED lines=10> */
[----:B------:R-:W-:Y:S01]  /*b960*/  FADD.FTZ R15, R21, R184 ;  /* 0x000000b8150f7221 */ /* 0x000fe20000010000 */
        /* <DEDUP_REMOVED lines=33> */
[----:B------:R-:W-:Y:S01]  /*bb80*/  FMUL.FTZ R123, R123, R176 ;  /* 0x000000b07b7b7220 */ /* 0x000fe20000410000 */
[----:B------:R-:W4:Y:S01]  /*bb90*/  MUFU.EX2 R0, R187 ;  /* 0x000000bb00007308 */ /* 0x000f220000000800 */
        /* <DEDUP_REMOVED lines=8> */
[----:B------:R-:W-:Y:S01]  /*bc20*/  FADD.FTZ R15, R180, R15 ;  /* 0x0000000fb40f7221 */ /* 0x000fe20000010000 */
[-C--:B------:R-:W-:Y:S01]  /*bc30*/  FMUL.FTZ R131, R131, R176.reuse ;  /* 0x000000b083837220 */ /* 0x080fe20000410000 */
[-C--:B------:R-:W-:Y:S01]  /*bc40*/  FMUL.FTZ R134, R134, R176.reuse ;  /* 0x000000b086867220 */ /* 0x080fe20000410000 */
[-C--:B------:R-:W-:Y:S01]  /*bc50*/  FMUL.FTZ R135, R135, R176.reuse ;  /* 0x000000b087877220 */ /* 0x080fe20000410000 */
[-C--:B------:R-:W-:Y:S01]  /*bc60*/  FMUL.FTZ R138, R138, R176.reuse ;  /* 0x000000b08a8a7220 */ /* 0x080fe20000410000 */
[-C--:B------:R-:W-:Y:S01]  /*bc70*/  FMUL.FTZ R139, R139, R176.reuse ;  /* 0x000000b08b8b7220 */ /* 0x080fe20000410000 */
[-C--:B------:R-:W-:Y:S01]  /*bc80*/  FMUL.FTZ R142, R142, R176.reuse ;  /* 0x000000b08e8e7220 */ /* 0x080fe20000410000 */
[----:B------:R-:W5:Y:S01]  /*bc90*/  MUFU.EX2 R184, R191 ;  /* 0x000000bf00b87308 */ /* 0x000f620000000800 */
[----:B-1----:R-:W-:Y:S01]  /*bca0*/  FADD.FTZ R190, R182, R15 ;  /* 0x0000000fb6be7221 */ /* 0x002fe20000010000 */
[-C--:B------:R-:W-:Y:S01]  /*bcb0*/  FMUL.FTZ R143, R143, R176.reuse ;  /* 0x000000b08f8f7220 */ /* 0x080fe20000410000 */
[-C--:B------:R-:W-:Y:S01]  /*bcc0*/  FMUL.FTZ R146, R146, R176.reuse ;  /* 0x000000b092927220 */ /* 0x080fe20000410000 */
[-C--:B------:R-:W-:Y:S01]  /*bcd0*/  FMUL.FTZ R147, R147, R176.reuse ;  /* 0x000000b093937220 */ /* 0x080fe20000410000 */
[----:B------:R-:W-:Y:S01]  /*bce0*/  FADD.FTZ R190, R183, R190 ;  /* 0x000000beb7be7221 */ /* 0x000fe20000010000 */
[-C--:B------:R-:W-:Y:S01]  /*bcf0*/  FMUL.FTZ R150, R150, R176.reuse ;  /* 0x000000b096967220 */ /* 0x080fe20000410000 */
[----:B------:R-:W-:Y:S01]  /*bd00*/  FMUL.FTZ R151, R151, R176 ;  /* 0x000000b097977220 */ /* 0x000fe20000410000 */
[----:B------:R-:W1:Y:S01]  /*bd10*/  MUFU.EX2 R173, R194 ;  /* 0x000000c200ad7308 */ /* 0x000e620000000800 */
[----:B---3--:R-:W-:Y:S01]  /*bd20*/  FADD.FTZ R15, R169, R190 ;  /* 0x000000bea90f7221 */ /* 0x008fe20000010000 */
[----:B----4-:R-:W-:-:S03]  /*bd30*/  F2FP.F16.F32.PACK_AB R169, R0, R169 ;  /* 0x000000a900a9723e */ /* 0x010fc600000000ff */
[----:B------:R-:W-:-:S03]  /*bd40*/  FADD.FTZ R190, R0, R15 ;  /* 0x0000000f00be7221 */ /* 0x000fc60000010000 */
[----:B------:R-:W3:Y:S01]  /*bd50*/  MUFU.EX2 R186, R195 ;  /* 0x000000c300ba7308 */ /* 0x000ee20000000800 */
[----:B--2---:R-:W-:Y:S01]  /*bd60*/  FADD.FTZ R15, R171, R190 ;  /* 0x000000beab0f7221 */ /* 0x004fe20000010000 */
[----:B-----5:R-:W-:-:S03]  /*bd70*/  F2FP.F16.F32.PACK_AB R171, R184, R171 ;  /* 0x000000abb8ab723e */ /* 0x020fc600000000ff */
[----:B------:R-:W-:-:S03]  /*bd80*/  FADD.FTZ R192, R184, R15 ;  /* 0x0000000fb8c07221 */ /* 0x000fc60000010000 */
[----:B------:R-:W2:Y:S01]  /*bd90*/  MUFU.EX2 R175, R198 ;  /* 0x000000c600af7308 */ /* 0x000ea20000000800 */
[----:B-1----:R-:W-:-:S07]  /*bda0*/  FADD.FTZ R15, R173, R192 ;  /* 0x000000c0ad0f7221 */ /* 0x002fce0000010000 */
[----:B------:R-:W1:Y:S01]  /*bdb0*/  MUFU.EX2 R190, R199 ;  /* 0x000000c700be7308 */ /* 0x000e620000000800 */
[C---:B---3--:R-:W-:Y:S01]  /*bdc0*/  FADD.FTZ R22, R186.reuse, R15 ;  /* 0x0000000fba167221 */ /* 0x048fe20000010000 */
[----:B------:R-:W-:-:S03]  /*bdd0*/  F2FP.F16.F32.PACK_AB R173, R186, R173 ;  /* 0x000000adbaad723e */ /* 0x000fc600000000ff */
[----:B--2---:R-:W-:-:S04]  /*bde0*/  FADD.FTZ R15, R175, R22 ;  /* 0x00000016af0f7221 */ /* 0x004fc80000010000 */
[C---:B-1----:R-:W-:Y:S01]  /*bdf0*/  FADD.FTZ R0, R190.reuse, R15 ;  /* 0x0000000fbe007221 */ /* 0x042fe20000010000 */
[----:B------:R-:W-:Y:S01]  /*be00*/  F2FP.F16.F32.PACK_AB R175, R190, R175 ;  /* 0x000000afbeaf723e */ /* 0x000fe200000000ff */
[----:B------:R-:W-:Y:S06]  /*be10*/  @!P0 BRA `(.L_x_8589) ;  /* 0x0000000000048947 */ /* 0x000fec0003800000 */
[----:B------:R-:W-:Y:S01]  /*be20*/  BPT.TRAP 0x1 ;  /* 0x000000040000795c */ /* 0x000fe20000300000 */
.L_x_8589:
[----:B------:R1:W2:Y:S01]  /*be30*/  SYNCS.PHASECHK.TRANS64.TRYWAIT P1, [UR26+0x22850], R13 ;  /* 0x0228500dff0075a7 */ /* 0x0002a2000802015a */
[----:B------:R-:W-:Y:S05]  /*be40*/  @!P0 BRA `(.L_x_8590) ;  /* 0x0000000000048947 */ /* 0x000fea0003800000 */
[----:B------:R-:W-:Y:S01]  /*be50*/  BPT.TRAP 0x1 ;  /* 0x000000040000795c */ /* 0x000fe20000300000 */
.L_x_8590:
[----:B--2---:R-:W-:Y:S05]  /*be60*/  @P1 BRA `(.L_x_8591) ;  /* 0x0000000000081947 */ /* 0x004fea0003800000 */
[----:B------:R-:W2:Y:S02]  /*be70*/  SYNCS.PHASECHK.TRANS64.TRYWAIT P1, [UR26+0x22850], R13 ;  /* 0x0228500dff0075a7 */ /* 0x000ea4000802015a */
[----:B--2---:R-:W-:Y:S05]  /*be80*/  @!P1 BRA `(.L_x_8592) ;  /* 0x0000005800949947 */ /* 0x004fea0003800000 */
.L_x_8591:
        /* <DEDUP_REMOVED lines=46> */
[----:B--2---:R-:W-:Y:S05]  /*c170*/  @P1 BRA `(.L_x_8593) ;  /* 0xffffffd000401947 */ /* 0x004fea000383ffff */
.L_x_8576:
[----:B------:R-:W1:Y:S01]  /*c180*/  SHFL.BFLY PT, R7, R4, 0x2, 0x1f ;  /* 0x0c401f0004077f89 */ /* 0x000e6200000e0000 */
[----:B------:R-:W-:Y:S01]  /*c190*/  IMAD.MOV.U32 R11, RZ, RZ, RZ ;  /* 0x000000ffff0b7224 */ /* 0x000fe200078e00ff */
[----:B------:R-:W-:Y:S01]  /*c1a0*/  UIADD3 UR39, UR39, 0x1, URZ ;  /* 0x0000000127277890 */ /* 0x000fe2000fffe03f */
[----:B------:R-:W-:Y:S01]  /*c1b0*/  IMAD.U32 R22, RZ, RZ, UR10 ;  /* 0x0000000aff167e24 */ /* 0x000fe2000f8e00ff */
[----:B------:R-:W2:Y:S01]  /*c1c0*/  SHFL.BFLY PT, R9, R0, 0x2, 0x1f ;  /* 0x0c401f0000097f89 */ /* 0x000ea200000e0000 */
[----:B------:R-:W-:Y:S01]  /*c1d0*/  IMAD.MOV.U32 R20, RZ, RZ, -0x800000 ;  /* 0xff800000ff147424 */ /* 0x000fe200078e00ff */
[----:B------:R-:W-:Y:S01]  /*c1e0*/  UISETP.NE.AND UP0, UPT, UR39, 0x2, UPT ;  /* 0x000000022700788c */ /* 0x000fe2000bf05270 */
[----:B------:R3:W-:Y:S06]  /*c1f0*/  BAR.ARV R5, 0x100 ;  /* 0x000400050000751d */ /* 0x0007ec0000002000 */
[----:B------:R-:W-:-:S02]  /*c200*/  USEL UR4, URZ, 0x1, UP0 ;  /* 0x000000013f047887 */ /* 0x000fc40008000000 */
[----:B------:R-:W-:Y:S06]  /*c210*/  BAR.ARV 0x8, 0x120 ;  /* 0x0204800000007b1d */ /* 0x000fec0000002000 */
[----:B------:R-:W-:Y:S01]  /*c220*/  PLOP3.LUT P0, PT, PT, PT, PT, 0x8, 0x0 ;  /* 0x000000000000781c */ /* 0x000fe20003f0e170 */
[----:B------:R-:W-:Y:S01]  /*c230*/  UIADD3 UR37, UR37, 0x1, URZ ;  /* 0x0000000125257890 */ /* 0x000fe2000fffe03f */
[----:B-1----:R-:W-:Y:S01]  /*c240*/  FADD.FTZ R6, R7, R4 ;  /* 0x0000000407067221 */ /* 0x002fe20000010000 */
[----:B------:R-:W-:Y:S02]  /*c250*/  USEL UR39, UR39, URZ, UP0 ;  /* 0x0000003f27277287 */ /* 0x000fe40008000000 */
[----:B------:R-:W-:Y:S01]  /*c260*/  ULOP3.LUT UR38, UR38, UR4, URZ, 0x3c, !UPT ;  /* 0x0000000426267292 */ /* 0x000fe2000f8e3c3f */
[----:B--2---:R-:W-:Y:S01]  /*c270*/  FADD.FTZ R9, R9, R0 ;  /* 0x0000000009097221 */ /* 0x004fe20000010000 */
[----:B------:R-:W1:Y:S01]  /*c280*/  SHFL.BFLY PT, R7, R6, 0x1, 0x1f ;  /* 0x0c201f0006077f89 */ /* 0x000e6200000e0000 */
[----:B------:R-:W-:-:S03]  /*c290*/  IMAD.MOV.U32 R0, RZ, RZ, -0x800000 ;  /* 0xff800000ff007424 */ /* 0x000fc600078e00ff */
[----:B------:R-:W2:Y:S01]  /*c2a0*/  SHFL.BFLY PT, R8, R9, 0x1, 0x1f ;  /* 0x0c201f0009087f89 */ /* 0x000ea200000e0000 */
[----:B-1----:R-:W-:Y:S01]  /*c2b0*/  FADD.FTZ R152, R6, R7 ;  /* 0x0000000706987221 */ /* 0x002fe20000010000 */
[----:B------:R-:W-:Y:S02]  /*c2c0*/  IMAD.MOV.U32 R7, RZ, RZ, RZ ;  /* 0x000000ffff077224 */ /* 0x000fe400078e00ff */
[----:B--2---:R-:W-:Y:S02]  /*c2d0*/  FADD.FTZ R17, R9, R8 ;  /* 0x0000000809117221 */ /* 0x004fe40000010000 */
[----:B------:R-:W-:-:S03]  /*c2e0*/  FSETP.NE.FTZ.AND P1, PT, R152, RZ, PT ;  /* 0x000000ff9800720b */ /* 0x000fc60003f35000 */
[----:B------:R-:W-:-:S10]  /*c2f0*/  FSETP.NE.FTZ.AND P2, PT, R17, RZ, PT ;  /* 0x000000ff1100720b */ /* 0x000fd40003f55000 */
[----:B------:R-:W1:Y:S01]  /*c300*/  @P1 MUFU.RCP R11, R152 ;  /* 0x00000098000b1308 */ /* 0x000e620000001000 */
[----:B------:R-:W-:-:S07]  /*c310*/  @P1 FMUL.FTZ R22, R22, 0.69314718246459960938 ;  /* 0x3f31721816161820 */ /* 0x000fce0000410000 */
        /* <DEDUP_REMOVED lines=67> */
[----:B------:R-:W1:Y:S01]  /*c750*/  @P1 MUFU.LG2 R11, R152 ;  /* 0x00000098000b1308 */ /* 0x000e620000000c00 */
[----:B--2---:R-:W-:Y:S01]  /*c760*/  @P2 FMUL.FTZ R17, R17, 0.69314718246459960938 ;  /* 0x3f31721811112820 */ /* 0x004fe20000410000 */
[-C--:B------:R-:W-:Y:S01]  /*c770*/  FMUL.FTZ R160, R79, R7.reuse ;  /* 0x000000074fa07220 */ /* 0x080fe20000410000 */
[----:B------:R-:W-:Y:S01]  /*c780*/  @P2 FMUL.FTZ R28, R28, 0.69314718246459960938 ;  /* 0x3f3172181c1c2820 */ /* 0x000fe20000410000 */
        /* <DEDUP_REMOVED lines=66> */
.L_x_8523:
        /* <DEDUP_REMOVED lines=8> */
[C---:B------:R-:W-:Y:S01]  /*cc30*/  IADD3 R27, P0, R18.reuse, 0x40, RZ ;  /* 0x00000040121b7810 */ /* 0x040fe20007f1e0ff */
[----:B------:R-:W-:Y:S01]  /*cc40*/  BAR.SYNC.DEFER_BLOCKING 0x1, 0x100 ;  /* 0x0044000000007b1d */ /* 0x000fe20000010000 */
[----:B------:R-:W-:Y:S01]  /*cc50*/  IADD3 R31, P1, R18, 0x60, RZ ;  /* 0x00000060121f7810 */ /* 0x000fe20007f3e0ff */
[----:B------:R-:W-:Y:S01]  /*cc60*/  USHF.R.S32.HI UR5, URZ, 0x1f, UR43 ;  /* 0x0000001f3f057899 */ /* 0x000fe2000801142b */
[----:B------:R-:W-:Y:S02]  /*cc70*/  LOP3.LUT R26, R27, 0x380, RZ, 0xc0, !PT ;  /* 0x000003801b1a7812 */ /* 0x000fe400078ec0ff */
[----:B------:R-:W-:Y:S01]  /*cc80*/  LOP3.LUT R30, R31, 0x380, RZ, 0xc0, !PT ;  /* 0x000003801f1e7812 */ /* 0x000fe200078ec0ff */
[----:B------:R-:W-:Y:S01]  /*cc90*/  ULDC.64 UR6, c[0x0][0xb70] ;  /* 0x0002dc0000067ab9 */ /* 0x000fe20000000a00 */
[----:B------:R-:W-:Y:S01]  /*cca0*/  SHF.R.U64 R26, R26, 0x3, RZ ;  /* 0x000000031a1a7819 */ /* 0x000fe200000012ff */
[----:B------:R-:W-:Y:S01]  /*ccb0*/  UIMAD.WIDE.U32 UR8, UR43, UR6, URZ ;  /* 0x000000062b0872a5 */ /* 0x000fe2000f8e003f */
[----:B------:R-:W-:Y:S01]  /*ccc0*/  SHF.R.U64 R30, R30, 0x3, RZ ;  /* 0x000000031e1e7819 */ /* 0x000fe200000012ff */
[----:B------:R-:W-:Y:S01]  /*ccd0*/  UIMAD UR5, UR5, UR6, URZ ;  /* 0x00000006050572a4 */ /* 0x000fe2000f8e023f */
[----:B------:R-:W-:Y:S01]  /*cce0*/  LOP3.LUT R26, R26, R27, RZ, 0x3c, !PT ;  /* 0x0000001b1a1a7212 */ /* 0x000fe200078e3cff */
[--C-:B------:R-:W-:Y:S01]  /*ccf0*/  IMAD.X R27, RZ, RZ, R19.reuse, P0 ;  /* 0x000000ffff1b7224 */ /* 0x100fe200000e0613 */
[----:B------:R-:W-:Y:S01]  /*cd00*/  IADD3 R3, P0, R18, 0x8020, RZ ;  /* 0x0000802012037810 */ /* 0x000fe20007f1e0ff */
[----:B------:R-:W-:Y:S01]  /*cd10*/  ULDC UR6, c[0x0][0xa88] ;  /* 0x0002a20000067ab9 */ /* 0x000fe20000000800 */
[----:B------:R-:W-:Y:S01]  /*cd20*/  LOP3.LUT R30, R30, R31, RZ, 0x3c, !PT ;  /* 0x0000001f1e1e7212 */ /* 0x000fe200078e3cff */
[----:B------:R-:W-:Y:S01]  /*cd30*/  IMAD.X R31, RZ, RZ, R19, P1 ;  /* 0x000000ffff1f7224 */ /* 0x000fe200008e0613 */
[----:B------:R-:W-:Y:S01]  /*cd40*/  IADD3 R7, P1, R18, 0x8040, RZ ;  /* 0x0000804012077810 */ /* 0x000fe20007f3e0ff */
[----:B------:R-:W-:Y:S01]  /*cd50*/  UIMAD UR5, UR43, UR7, UR5 ;  /* 0x000000072b0572a4 */ /* 0x000fe2000f8e0205 */
[----:B------:R-:W-:-:S02]  /*cd60*/  LOP3.LUT R28, R3, 0x380, RZ, 0xc0, !PT ;  /* 0x00000380031c7812 */ /* 0x000fc400078ec0ff */
[----:B------:R-:W-:Y:S01]  /*cd70*/  IADD3 R11, P6, R18, 0x20, RZ ;  /* 0x00000020120b7810 */ /* 0x000fe20007fde0ff */
[----:B------:R-:W-:Y:S01]  /*cd80*/  UIADD3 UR5, UR9, UR5, URZ ;  /* 0x0000000509057290 */ /* 0x000fe2000fffe03f */
[----:B------:R-:W-:Y:S02]  /*cd90*/  LOP3.LUT R48, R7, 0x380, RZ, 0xc0, !PT ;  /* 0x0000038007307812 */ /* 0x000fe400078ec0ff */
[----:B------:R-:W-:Y:S02]  /*cda0*/  SHF.R.U64 R28, R28, 0x3, RZ ;  /* 0x000000031c1c7819 */ /* 0x000fe400000012ff */
[----:B------:R-:W-:Y:S02]  /*cdb0*/  LOP3.LUT R10, R11, 0x380, RZ, 0xc0, !PT ;  /* 0x000003800b0a7812 */ /* 0x000fe400078ec0ff */
[----:B------:R-:W-:Y:S02]  /*cdc0*/  IADD3 R35, P2, R18, 0x4000, RZ ;  /* 0x0000400012237810 */ /* 0x000fe40007f5e0ff */
[----:B------:R-:W-:-:S02]  /*cdd0*/  SHF.R.U64 R48, R48, 0x3, RZ ;  /* 0x0000000330307819 */ /* 0x000fc400000012ff */
[----:B------:R-:W-:Y:S02]  /*cde0*/  LOP3.LUT R28, R28, R3, RZ, 0x3c, !PT ;  /* 0x000000031c1c7212 */ /* 0x000fe400078e3cff */
[----:B------:R-:W-:Y:S02]  /*cdf0*/  LOP3.LUT R59, R18, 0x380, RZ, 0xc0, !PT ;  /* 0x00000380123b7812 */ /* 0x000fe400078ec0ff */
[----:B------:R-:W-:Y:S02]  /*ce00*/  SHF.R.S32.HI R3, RZ, 0x1f, R202 ;  /* 0x0000001fff037819 */ /* 0x000fe400000114ca */
[----:B------:R-:W-:Y:S02]  /*ce10*/  SHF.R.U64 R10, R10, 0x3, RZ ;  /* 0x000000030a0a7819 */ /* 0x000fe400000012ff */
[----:B------:R-:W-:Y:S02]  /*ce20*/  LOP3.LUT R34, R35, 0x380, RZ, 0xc0, !PT ;  /* 0x0000038023227812 */ /* 0x000fe400078ec0ff */
[----:B------:R-:W-:-:S02]  /*ce30*/  LOP3.LUT R48, R48, R7, RZ, 0x3c, !PT ;  /* 0x0000000730307212 */ /* 0x000fc400078e3cff */
[----:B------:R-:W-:Y:S02]  /*ce40*/  SHF.R.U64 R59, R59, 0x3, RZ ;  /* 0x000000033b3b7819 */ /* 0x000fe400000012ff */
[----:B------:R-:W-:Y:S02]  /*ce50*/  LEA.HI R7, R3, R202, RZ, 0x7 ;  /* 0x000000ca03077211 */ /* 0x000fe400078f38ff */
[----:B------:R-:W-:Y:S01]  /*ce60*/  LOP3.LUT R10, R10, R11, RZ, 0x3c, !PT ;  /* 0x0000000b0a0a7212 */ /* 0x000fe200078e3cff */
[----:B------:R-:W-:Y:S01]  /*ce70*/  IMAD.X R11, RZ, RZ, R19, P6 ;  /* 0x000000ffff0b7224 */ /* 0x000fe200030e0613 */
[----:B------:R-:W-:Y:S02]  /*ce80*/  IADD3 R39, P3, R18, 0x4020, RZ ;  /* 0x0000402012277810 */ /* 0x000fe40007f7e0ff */
[----:B------:R-:W-:Y:S02]  /*ce90*/  SHF.R.U64 R34, R34, 0x3, RZ ;  /* 0x0000000322227819 */ /* 0x000fe400000012ff */
[----:B------:R-:W-:-:S02]  /*cea0*/  IADD3 R41, P4, R18, 0x4040, RZ ;  /* 0x0000404012297810 */ /* 0x000fc40007f9e0ff */
[C---:B------:R-:W-:Y:S02]  /*ceb0*/  IADD3 R43, P5, R18.reuse, 0x4060, RZ ;  /* 0x00004060122b7810 */ /* 0x040fe40007fbe0ff */
[----:B------:R-:W-:Y:S02]  /*cec0*/  IADD3 R47, P6, R18, 0x8000, RZ ;  /* 0x00008000122f7810 */ /* 0x000fe40007fde0ff */
[----:B------:R-:W-:Y:S01]  /*ced0*/  LOP3.LUT R58, R59, R18, RZ, 0x3c, !PT ;  /* 0x000000123b3a7212 */ /* 0x000fe200078e3cff */
[--C-:B------:R-:W-:Y:S01]  /*cee0*/  IMAD.MOV.U32 R59, RZ, RZ, R19.reuse ;  /* 0x000000ffff3b7224 */ /* 0x100fe200078e0013 */
[----:B------:R-:W-:Y:S02]  /*cef0*/  LOP3.LUT R7, R7, 0xffffff80, RZ, 0xc0, !PT ;  /* 0xffffff8007077812 */ /* 0x000fe400078ec0ff */
[----:B------:R-:W-:Y:S02]  /*cf00*/  LOP3.LUT R38, R39, 0x380, RZ, 0xc0, !PT ;  /* 0x0000038027267812 */ /* 0x000fe400078ec0ff */
[----:B------:R-:W-:Y:S01]  /*cf10*/  LOP3.LUT R34, R34, R35, RZ, 0x3c, !PT ;  /* 0x0000002322227212 */ /* 0x000fe200078e3cff */
[----:B------:R-:W-:Y:S01]  /*cf20*/  IMAD.X R35, RZ, RZ, R19, P2 ;  /* 0x000000ffff237224 */ /* 0x000fe200010e0613 */
[----:B------:R-:W-:Y:S01]  /*cf30*/  LOP3.LUT R40, R41, 0x380, RZ, 0xc0, !PT ;  /* 0x0000038029287812 */ /* 0x000fe200078ec0ff */
[----:B------:R-:W-:Y:S01]  /*cf40*/  IMAD.IADD R22, R202, 0x1, -R7 ;  /* 0x00000001ca167824 */ /* 0x000fe200078e0a07 */
[----:B------:R-:W-:-:S02]  /*cf50*/  LOP3.LUT R42, R43, 0x380, RZ, 0xc0, !PT ;  /* 0x000003802b2a7812 */ /* 0x000fc400078ec0ff */
[----:B------:R-:W-:Y:S02]  /*cf60*/  LOP3.LUT R46, R47, 0x380, RZ, 0xc0, !PT ;  /* 0x000003802f2e7812 */ /* 0x000fe400078ec0ff */
[----:B------:R-:W-:Y:S02]  /*cf70*/  SHF.R.U64 R38, R38, 0x3, RZ ;  /* 0x0000000326267819 */ /* 0x000fe400000012ff */
[----:B------:R-:W-:Y:S02]  /*cf80*/  SHF.R.U64 R40, R40, 0x3, RZ ;  /* 0x0000000328287819 */ /* 0x000fe400000012ff */
[----:B------:R-:W-:Y:S02]  /*cf90*/  MOV R59, R58 ;  /* 0x0000003a003b7202 */ /* 0x000fe40000000f00 */
[----:B------:R-:W-:Y:S02]  /*cfa0*/  F2FP.F16.F32.PACK_AB R4, R25, R4 ;  /* 0x000000041904723e */ /* 0x000fe400000000ff */
[----:B------:R-:W-:-:S02]  /*cfb0*/  F2FP.F16.F32.PACK_AB R5, R172, R5 ;  /* 0x00000005ac05723e */ /* 0x000fc400000000ff */
[----:B------:R-:W-:Y:S01]  /*cfc0*/  F2FP.F16.F32.PACK_AB R6, R29, R6 ;  /* 0x000000061d06723e */ /* 0x000fe200000000ff */
[--C-:B------:R-:W-:Y:S01]  /*cfd0*/  IMAD.X R29, RZ, RZ, R19.reuse, P0 ;  /* 0x000000ffff1d7224 */ /* 0x100fe200000e0613 */
[----:B------:R-:W-:Y:S01]  /*cfe0*/  F2FP.F16.F32.PACK_AB R7, R170, R49 ;  /* 0x00000031aa07723e */ /* 0x000fe200000000ff */
[--C-:B------:R-:W-:Y:S01]  /*cff0*/  IMAD.X R49, RZ, RZ, R19.reuse, P1 ;  /* 0x000000ffff317224 */ /* 0x100fe200008e0613 */
[----:B------:R-:W-:Y:S02]  /*d000*/  SHF.R.U64 R42, R42, 0x3, RZ ;  /* 0x000000032a2a7819 */ /* 0x000fe400000012ff */
[----:B------:R-:W-:Y:S01]  /*d010*/  SHF.R.U64 R46, R46, 0x3, RZ ;  /* 0x000000032e2e7819 */ /* 0x000fe200000012ff */
[----:B------:R1:W-:Y:S01]  /*d020*/  STSM.16.M88.4 [R59], R4 ;  /* 0x000000043b007844 */ /* 0x0003e20000000200 */
[----:B------:R-:W-:Y:S01]  /*d030*/  MOV R34, R34 ;  /* 0x0000002200227202 */ /* 0x000fe20000000f00 */
[----:B------:R-:W-:Y:S01]  /*d040*/  VIADD R35, R201, UR42 ;  /* 0x0000002ac9237c36 */ /* 0x000fe20008000000 */
[----:B------:R-:W-:Y:S01]  /*d050*/  LOP3.LUT R38, R38, R39, RZ, 0x3c, !PT ;  /* 0x0000002726267212 */ /* 0x000fe200078e3cff */
[--C-:B------:R-:W-:Y:S01]  /*d060*/  IMAD.X R39, RZ, RZ, R19.reuse, P3 ;  /* 0x000000ffff277224 */ /* 0x100fe200018e0613 */
[----:B------:R-:W-:Y:S01]  /*d070*/  LOP3.LUT R40, R40, R41, RZ, 0x3c, !PT ;  /* 0x0000002928287212 */ /* 0x000fe200078e3cff */
[----:B------:R-:W-:Y:S01]  /*d080*/  IMAD.X R41, RZ, RZ, R19, P4 ;  /* 0x000000ffff297224 */ /* 0x000fe200020e0613 */
[----:B------:R-:W-:-:S02]  /*d090*/  IADD3 R51, P2, R18, 0x8060, RZ ;  /* 0x0000806012337810 */ /* 0x000fc40007f5e0ff */
[----:B------:R-:W-:Y:S01]  /*d0a0*/  LOP3.LUT R42, R42, R43, RZ, 0x3c, !PT ;  /* 0x0000002b2a2a7212 */ /* 0x000fe200078e3cff */
[--C-:B------:R-:W-:Y:S01]  /*d0b0*/  IMAD.X R43, RZ, RZ, R19.reuse, P5 ;  /* 0x000000ffff2b7224 */ /* 0x100fe200028e0613 */
[----:B------:R-:W-:Y:S01]  /*d0c0*/  LOP3.LUT R46, R46, R47, RZ, 0x3c, !PT ;  /* 0x0000002f2e2e7212 */ /* 0x000fe200078e3cff */
[----:B------:R-:W-:Y:S01]  /*d0d0*/  IMAD.X R47, RZ, RZ, R19, P6 ;  /* 0x000000ffff2f7224 */ /* 0x000fe200030e0613 */
[C---:B------:R-:W-:Y:S02]  /*d0e0*/  IADD3 R53, P3, R18.reuse, 0xc000, RZ ;  /* 0x0000c00012357810 */ /* 0x040fe40007f7e0ff */
[C---:B------:R-:W-:Y:S01]  /*d0f0*/  IADD3 R55, P4, R18.reuse, 0xc020, RZ ;  /* 0x0000c02012377810 */ /* 0x040fe20007f9e0ff */
[----:B-1----:R-:W-:Y:S01]  /*d100*/  VIADD R4, R35, 0x8 ;  /* 0x0000000823047836 */ /* 0x002fe20000000000 */
[C---:B------:R-:W-:Y:S02]  /*d110*/  IADD3 R57, P5, R18.reuse, 0xc040, RZ ;  /* 0x0000c04012397810 */ /* 0x040fe40007fbe0ff */
[----:B------:R-:W-:-:S02]  /*d120*/  IADD3 R17, P6, R18, 0xc060, RZ ;  /* 0x0000c06012117810 */ /* 0x000fc40007fde0ff */
[----:B------:R-:W-:Y:S02]  /*d130*/  LOP3.LUT P0, RZ, R22, 0x3, RZ, 0xc0, !PT ;  /* 0x0000000316ff7812 */ /* 0x000fe4000780c0ff */
[----:B------:R-:W-:Y:S01]  /*d140*/  LOP3.LUT R50, R51, 0x380, RZ, 0xc0, !PT ;  /* 0x0000038033327812 */ /* 0x000fe200078ec0ff */
[----:B------:R-:W-:Y:S01]  /*d150*/  IMAD.X R59, RZ, RZ, R19, P6 ;  /* 0x000000ffff3b7224 */ /* 0x000fe200030e0613 */
[----:B------:R-:W-:Y:S02]  /*d160*/  LOP3.LUT R52, R53, 0x380, RZ, 0xc0, !PT ;  /* 0x0000038035347812 */ /* 0x000fe400078ec0ff */
[----:B------:R-:W-:Y:S02]  /*d170*/  LOP3.LUT R54, R55, 0x380, RZ, 0xc0, !PT ;  /* 0x0000038037367812 */ /* 0x000fe400078ec0ff */
[----:B------:R-:W-:Y:S02]  /*d180*/  LOP3.LUT R56, R57, 0x380, RZ, 0xc0, !PT ;  /* 0x0000038039387812 */ /* 0x000fe400078ec0ff */
[----:B------:R-:W-:-:S02]  /*d190*/  LOP3.LUT R58, R17, 0x380, RZ, 0xc0, !PT ;  /* 0x00000380113a7812 */ /* 0x000fc400078ec0ff */
[----:B------:R-:W-:Y:S02]  /*d1a0*/  ISETP.GE.OR P1, PT, R4, UR6, P0 ;  /* 0x0000000604007c0c */ /* 0x000fe40008726670 */
[----:B------:R-:W-:Y:S02]  /*d1b0*/  SHF.R.U64 R50, R50, 0x3, RZ ;  /* 0x0000000332327819 */ /* 0x000fe400000012ff */
[----:B------:R-:W-:Y:S02]  /*d1c0*/  MOV R94, R10 ;  /* 0x0000000a005e7202 */ /* 0x000fe40000000f00 */
[----:B------:R-:W-:Y:S02]  /*d1d0*/  F2FP.F16.F32.PACK_AB R4, R33, R32 ;  /* 0x000000202104723e */ /* 0x000fe400000000ff */
[----:B------:R-:W-:Y:S02]  /*d1e0*/  F2FP.F16.F32.PACK_AB R5, R171, R158 ;  /* 0x0000009eab05723e */ /* 0x000fe400000000ff */
[----:B------:R-:W-:-:S02]  /*d1f0*/  F2FP.F16.F32.PACK_AB R6, R37, R36 ;  /* 0x000000242506723e */ /* 0x000fc400000000ff */
[----:B------:R-:W-:Y:S02]  /*d200*/  F2FP.F16.F32.PACK_AB R7, R168, R157 ;  /* 0x0000009da807723e */ /* 0x000fe400000000ff */
[----:B------:R-:W-:Y:S02]  /*d210*/  F2FP.F16.F32.PACK_AB R8, R8, R9 ;  /* 0x000000090808723e */ /* 0x000fe400000000ff */
[----:B------:R-:W-:Y:S01]  /*d220*/  SHF.R.U64 R52, R52, 0x3, RZ ;  /* 0x0000000334347819 */ /* 0x000fe200000012ff */
[----:B------:R1:W-:Y:S01]  /*d230*/  STSM.16.M88.4 [R94], R4 ;  /* 0x000000045e007844 */ /* 0x0003e20000000200 */
[----:B------:R-:W-:Y:S02]  /*d240*/  MOV R87, R26 ;  /* 0x0000001a00577202 */ /* 0x000fe40000000f00 */
[----:B------:R-:W-:Y:S02]  /*d250*/  MOV R22, R30 ;  /* 0x0000001e00167202 */ /* 0x000fe40000000f00 */
[----:B------:R-:W-:Y:S01]  /*d260*/  F2FP.F16.F32.PACK_AB R9, R169, R156 ;  /* 0x0000009ca909723e */ /* 0x000fe200000000ff */
[----:B------:R-:W1:Y:S01]  /*d270*/  LDC.64 R30, c[0x0][0xb78] ;  /* 0x0002de00ff1e7b82 */ /* 0x000e620000000a00 */
[----:B------:R-:W-:-:S02]  /*d280*/  F2FP.F16.F32.PACK_AB R10, R45, R44 ;  /* 0x0000002c2d0a723e */ /* 0x000fc400000000ff */
[----:B------:R-:W-:Y:S02]  /*d290*/  F2FP.F16.F32.PACK_AB R11, R166, R155 ;  /* 0x0000009ba60b723e */ /* 0x000fe400000000ff */
[----:B------:R-:W-:Y:S02]  /*d2a0*/  F2FP.F16.F32.PACK_AB R12, R12, R13 ;  /* 0x0000000d0c0c723e */ /* 0x000fe400000000ff */
[----:B------:R-:W-:Y:S01]  /*d2b0*/  F2FP.F16.F32.PACK_AB R14, R14, R15 ;  /* 0x0000000f0e0e723e */ /* 0x000fe200000000ff */
[----:B------:R-:W-:Y:S01]  /*d2c0*/  STSM.16.M88.4 [R87], R8 ;  /* 0x0000000857007844 */ /* 0x000fe20000000200 */
[----:B------:R-:W-:Y:S02]  /*d2d0*/  SHF.R.U64 R54, R54, 0x3, RZ ;  /* 0x0000000336367819 */ /* 0x000fe400000012ff */
[----:B------:R-:W-:Y:S02]  /*d2e0*/  F2FP.F16.F32.PACK_AB R13, R167, R154 ;  /* 0x0000009aa70d723e */ /* 0x000fe400000000ff */
[----:B------:R-:W-:-:S02]  /*d2f0*/  F2FP.F16.F32.PACK_AB R15, R164, R153 ;  /* 0x00000099a40f723e */ /* 0x000fc400000000ff */
[----:B------:R-:W-:Y:S02]  /*d300*/  F2FP.F16.F32.PACK_AB R64, R65, R64 ;  /* 0x000000404140723e */ /* 0x000fe400000000ff */
[----:B------:R-:W-:Y:S01]  /*d310*/  SHF.R.U64 R56, R56, 0x3, RZ ;  /* 0x0000000338387819 */ /* 0x000fe200000012ff */
[----:B------:R-:W-:Y:S01]  /*d320*/  STSM.16.M88.4 [R22], R12 ;  /* 0x0000000c16007844 */ /* 0x000fe20000000200 */
[----:B------:R-:W-:Y:S02]  /*d330*/  SHF.R.U64 R58, R58, 0x3, RZ ;  /* 0x000000033a3a7819 */ /* 0x000fe400000012ff */
[----:B------:R-:W-:Y:S02]  /*d340*/  F2FP.F16.F32.PACK_AB R24, R24, R21 ;  /* 0x000000151818723e */ /* 0x000fe400000000ff */
[----:B------:R-:W-:Y:S02]  /*d350*/  F2FP.F16.F32.PACK_AB R25, R165, R152 ;  /* 0x00000098a519723e */ /* 0x000fe400000000ff */
[----:B------:R-:W-:-:S02]  /*d360*/  F2FP.F16.F32.PACK_AB R26, R61, R60 ;  /* 0x0000003c3d1a723e */ /* 0x000fc400000000ff */
[----:B------:R-:W-:Y:S02]  /*d370*/  F2FP.F16.F32.PACK_AB R27, R163, R62 ;  /* 0x0000003ea31b723e */ /* 0x000fe400000000ff */
[----:B------:R-:W-:Y:S02]  /*d380*/  F2FP.F16.F32.PACK_AB R65, R161, R66 ;  /* 0x00000042a141723e */ /* 0x000fe400000000ff */
[----:B------:R-:W-:Y:S01]  /*d390*/  F2FP.F16.F32.PACK_AB R72, R73, R72 ;  /* 0x000000484948723e */ /* 0x000fe200000000ff */
[----:B------:R-:W-:Y:S01]  /*d3a0*/  STSM.16.M88.4 [R34], R24 ;  /* 0x0000001822007844 */ /* 0x000fe20000000200 */
[----:B------:R-:W-:Y:S01]  /*d3b0*/  LOP3.LUT R50, R50, R51, RZ, 0x3c, !PT ;  /* 0x0000003332327212 */ /* 0x000fe200078e3cff */
[----:B------:R-:W-:Y:S01]  /*d3c0*/  IMAD.X R51, RZ, RZ, R19, P2 ;  /* 0x000000ffff337224 */ /* 0x000fe200010e0613 */
[----:B------:R-:W-:Y:S02]  /*d3d0*/  MOV R38, R38 ;  /* 0x0000002600267202 */ /* 0x000fe40000000f00 */
        /* <DEDUP_REMOVED lines=23> */
[----:B------:R-:W-:Y:S02]  /*d550*/  LOP3.LUT R58, R58, R17, RZ, 0x3c, !PT ;  /* 0x000000113a3a7212 */ /* 0x000fe400078e3cff */
[----:B------:R-:W-:-:S02]  /*d560*/  MOV R46, R46 ;  /* 0x0000002e002e7202 */ /* 0x000fc40000000f00 */
[----:B------:R-:W-:Y:S02]  /*d570*/  F2FP.F16.F32.PACK_AB R90, R93, R92 ;  /* 0x0000005c5d5a723e */ /* 0x000fe400000000ff */
[----:B------:R-:W-:Y:S02]  /*d580*/  F2FP.F16.F32.PACK_AB R91, R78, R91 ;  /* 0x0000005b4e5b723e */ /* 0x000fe400000000ff */
[----:B------:R-:W-:Y:S02]  /*d590*/  F2FP.F16.F32.PACK_AB R97, R63, R98 ;  /* 0x000000623f61723e */ /* 0x000fe400000000ff */
[----:B------:R-:W-:Y:S01]  /*d5a0*/  F2FP.F16.F32.PACK_AB R104, R105, R104 ;  /* 0x000000686968723e */ /* 0x000fe200000000ff */
[----:B------:R-:W-:Y:S01]  /*d5b0*/  STSM.16.M88.4 [R46], R88 ;  /* 0x000000582e007844 */ /* 0x000fe20000000200 */
[----:B------:R-:W-:Y:S01]  /*d5c0*/  MOV R17, R28 ;  /* 0x0000001c00117202 */ /* 0x000fe20000000f00 */
[----:B------:R-:W-:Y:S01]  /*d5d0*/  IMAD.U32 R29, RZ, RZ, UR9 ;  /* 0x00000009ff1d7e24 */ /* 0x000fe2000f8e00ff */
[----:B------:R-:W-:Y:S01]  /*d5e0*/  F2FP.F16.F32.PACK_AB R98, R101, R100 ;  /* 0x000000646562723e */ /* 0x000fe200000000ff */
[----:B------:R-:W-:Y:S01]  /*d5f0*/  IMAD.U32 R29, RZ, RZ, UR5 ;  /* 0x00000005ff1d7e24 */ /* 0x000fe2000f8e00ff */
[----:B------:R-:W-:Y:S01]  /*d600*/  F2FP.F16.F32.PACK_AB R99, R70, R99 ;  /* 0x000000634663723e */ /* 0x000fe200000000ff */
[----:B------:R-:W-:Y:S01]  /*d610*/  USHF.R.S32.HI UR5, URZ, 0x1f, UR44 ;  /* 0x0000001f3f057899 */ /* 0x000fe2000801142c */
[----:B------:R-:W-:Y:S01]  /*d620*/  F2FP.F16.F32.PACK_AB R105, R107, R106 ;  /* 0x0000006a6b69723e */ /* 0x000fe200000000ff */
[----:B------:R-:W-:Y:S01]  /*d630*/  IMAD.U32 R28, RZ, RZ, UR8 ;  /* 0x00000008ff1c7e24 */ /* 0x000fe2000f8e00ff */
[----:B------:R-:W-:Y:S01]  /*d640*/  F2FP.F16.F32.PACK_AB R112, R113, R112 ;  /* 0x000000707170723e */ /* 0x000fe200000000ff */
[----:B------:R-:W-:Y:S01]  /*d650*/  STSM.16.M88.4 [R17], R96 ;  /* 0x0000006011007844 */ /* 0x000fe20000000200 */
[----:B------:R-:W-:Y:S01]  /*d660*/  MOV R48, R48 ;  /* 0x0000003000307202 */ /* 0x000fe20000000f00 */
[C---:B-1----:R-:W-:Y:S01]  /*d670*/  IMAD R4, R30.reuse, UR5, RZ ;  /* 0x000000051e047c24 */ /* 0x042fe2000f8e02ff */
[----:B------:R-:W-:Y:S01]  /*d680*/  F2FP.F16.F32.PACK_AB R106, R109, R108 ;  /* 0x0000006c6d6a723e */ /* 0x000fe200000000ff */
[----:B------:R-:W-:Y:S01]  /*d690*/  IMAD.WIDE.U32 R28, R30, UR44, R28 ;  /* 0x0000002c1e1c7c25 */ /* 0x000fe2000f8e001c */
[----:B------:R-:W-:-:S02]  /*d6a0*/  F2FP.F16.F32.PACK_AB R107, R111, R110 ;  /* 0x0000006e6f6b723e */ /* 0x000fc400000000ff */
[----:B------:R-:W-:Y:S01]  /*d6b0*/  F2FP.F16.F32.PACK_AB R113, R115, R114 ;  /* 0x000000727371723e */ /* 0x000fe200000000ff */
[----:B------:R-:W-:Y:S01]  /*d6c0*/  IMAD R4, R31, UR44, R4 ;  /* 0x0000002c1f047c24 */ /* 0x000fe2000f8e0204 */
        /* <DEDUP_REMOVED lines=28> */
[----:B------:R-:W-:-:S02]  /*d890*/  LEA.HI R3, R3, R202, RZ, 0x5 ;  /* 0x000000ca03037211 */ /* 0x000fc400078f28ff */
[----:B------:R-:W-:Y:S01]  /*d8a0*/  SHF.R.S32.HI R5, RZ, 0x1f, R35 ;  /* 0x0000001fff057819 */ /* 0x000fe20000011423 */
[----:B------:R-:W-:Y:S01]  /*d8b0*/  STSM.16.M88.4 [R58], R144 ;  /* 0x000000903a007844 */ /* 0x000fe20000000200 */
[----:B------:R-:W-:Y:S02]  /*d8c0*/  SHF.R.S32.HI R3, RZ, 0x5, R3 ;  /* 0x00000005ff037819 */ /* 0x000fe40000011403 */
[C---:B------:R-:W-:Y:S01]  /*d8d0*/  IADD3 R6, P2, R35.reuse, R28, RZ ;  /* 0x0000001c23067210 */ /* 0x040fe20007f5e0ff */
[----:B------:R-:W-:Y:S01]  /*d8e0*/  @!PT LDS RZ, [RZ] ;  /* 0x00000000fffff984 */ /* 0x000fe20000000800 */
[----:B------:R-:W-:Y:S01]  /*d8f0*/  @!PT LDS RZ, [RZ] ;  /* 0x00000000fffff984 */ /* 0x000fe20000000800 */
[----:B------:R-:W-:Y:S01]  /*d900*/  @!PT LDS RZ, [RZ] ;  /* 0x00000000fffff984 */ /* 0x000fe20000000800 */
[----:B------:R-:W-:Y:S01]  /*d910*/  @!PT LDS RZ, [RZ] ;  /* 0x00000000fffff984 */ /* 0x000fe20000000800 */
[----:B------:R1:W-:Y:S06]  /*d920*/  MEMBAR.ALL.CTA ;  /* 0x0000000000007992 */ /* 0x0003ec0000008000 */
[----:B-1----:R-:W1:Y:S02]  /*d930*/  FENCE.VIEW.ASYNC.S ;  /* 0x00000000000073c6 */ /* 0x002e640000000000 */
[----:B-1----:R-:W-:Y:S06]  /*d940*/  BAR.ARV 0x1, 0x120 ;  /* 0x0044800000007b1d */ /* 0x002fec0000002000 */
[----:B------:R-:W-:Y:S01]  /*d950*/  ISETP.GE.OR P0, PT, R35, UR6, P0 ;  /* 0x0000000623007c0c */ /* 0x000fe20008706670 */
[----:B------:R-:W-:Y:S01]  /*d960*/  ULDC.64 UR6, c[0x0][0xb40] ;  /* 0x0002d00000067ab9 */ /* 0x000fe20000000a00 */
[----:B------:R-:W1:Y:S01]  /*d970*/  SHFL.IDX PT, R3, R3, RZ, 0x1f ;  /* 0x00001fff03037589 */ /* 0x000e6200000e0000 */
[----:B------:R-:W-:-:S02]  /*d980*/  IADD3.X R5, R5, R29, R4, P2, !PT ;  /* 0x0000001d05057210 */ /* 0x000fc400017fe404 */
[----:B------:R-:W-:-:S04]  /*d990*/  LEA R4, P2, R6, UR6, 0x2 ;  /* 0x0000000606047c11 */ /* 0x000fc8000f8410ff */
        /* <DEDUP_REMOVED lines=35> */
.L_x_8597:
[----:B------:R-:W-:Y:S05]  /*dbd0*/  BSYNC B0 ;  /* 0x0000000000007941 */ /* 0x000fea0003800000 */
.L_x_8596:
[----:B------:R-:W-:Y:S05]  /*dbe0*/  BRA `(.L_x_8595) ;  /* 0x0000000800907947 */ /* 0x000fea0003800000 */
.L_x_8594:
[----:B------:R-:W1:Y:S01]  /*dbf0*/  LDC.64 R12, c[0x0][0xae0] ;  /* 0x0002b800ff0c7b82 */ /* 0x000e620000000a00 */
[----:B------:R-:W-:Y:S01]  /*dc00*/  SHF.R.S32.HI R3, RZ, 0x1f, R202 ;  /* 0x0000001fff037819 */ /* 0x000fe200000114ca */
[----:B------:R-:W-:Y:S01]  /*dc10*/  USHF.R.S32.HI UR5, URZ, 0x1f, UR43 ;  /* 0x0000001f3f057899 */ /* 0x000fe2000801142b */
[----:B------:R-:W-:Y:S01]  /*dc20*/  ISETP.GT.AND P0, PT, R202, 0x7f, PT ;  /* 0x0000007fca00780c */ /* 0x000fe20003f04270 */
[----:B------:R-:W-:Y:S01]  /*dc30*/  USHF.R.S32.HI UR6, URZ, 0x1f, UR44 ;  /* 0x0000001f3f067899 */ /* 0x000fe2000801142c */
[----:B------:R-:W-:Y:S01]  /*dc40*/  LEA.HI R17, R3, R202, RZ, 0x3 ;  /* 0x000000ca03117211 */ /* 0x000fe200078f18ff */
[----:B------:R-:W-:Y:S02]  /*dc50*/  BSSY B0, `(.L_x_8598) ;  /* 0x000001e000007945 */ /* 0x000fe40003800000 */
[----:B------:R-:W2:Y:S01]  /*dc60*/  LDC R11, c[0x0][0xdac] ;  /* 0x00036b00ff0b7b82 */ /* 0x000ea20000000800 */
[----:B------:R-:W-:-:S05]  /*dc70*/  LOP3.LUT R3, R17, 0x1ffffff8, RZ, 0xc0, !PT ;  /* 0x1ffffff811037812 */ /* 0x000fca00078ec0ff */
[----:B------:R-:W-:Y:S02]  /*dc80*/  IMAD.IADD R3, R202, 0x1, -R3 ;  /* 0x00000001ca037824 */ /* 0x000fe400078e0a03 */
[----:B------:R-:W3:Y:S02]  /*dc90*/  LDC.64 R14, c[0x0][0xae8] ;  /* 0x0002ba00ff0e7b82 */ /* 0x000ee40000000a00 */
[----:B------:R-:W-:-:S05]  /*dca0*/  IMAD.SHL.U32 R8, R3, 0x8, RZ ;  /* 0x0000000803087824 */ /* 0x000fca00078e00ff */
[----:B------:R-:W-:Y:S01]  /*dcb0*/  SHF.R.S32.HI R9, RZ, 0x1f, R8 ;  /* 0x0000001fff097819 */ /* 0x000fe20000011408 */
[----:B-1----:R-:W-:Y:S01]  /*dcc0*/  IMAD R10, R12, UR5, RZ ;  /* 0x000000050c0a7c24 */ /* 0x002fe2000f8e02ff */
[----:B------:R-:W-:Y:S06]  /*dcd0*/  @P0 BRA `(.L_x_8599) ;  /* 0x0000000000540947 */ /* 0x000fec0003800000 */
[----:B------:R-:W1:Y:S01]  /*dce0*/  S2R R0, SR_TID.X ;  /* 0x0000000000007919 */ /* 0x000e620000002100 */
[----:B------:R-:W-:Y:S01]  /*dcf0*/  ULDC UR7, c[0x0][0xa88] ;  /* 0x0002a20000077ab9 */ /* 0x000fe20000000800 */
[----:B-1----:R-:W-:-:S04]  /*dd00*/  IADD3 R4, R200, -0x80, R0 ;  /* 0xffffff80c8047810 */ /* 0x002fc80007ffe000 */
[----:B------:R-:W-:-:S13]  /*dd10*/  ISETP.GE.AND P0, PT, R4, UR7, PT ;  /* 0x0000000704007c0c */ /* 0x000fda000bf06270 */
[----:B------:R-:W-:Y:S05]  /*dd20*/  @P0 BRA `(.L_x_8599) ;  /* 0x0000000000400947 */ /* 0x000fea0003800000 */
[----:B------:R-:W1:Y:S01]  /*dd30*/  LDC.64 R6, c[0x0][0xb70] ;  /* 0x0002dc00ff067b82 */ /* 0x000e620000000a00 */
[----:B------:R-:W-:Y:S01]  /*dd40*/  SHF.R.S32.HI R5, RZ, 0x1f, R4 ;  /* 0x0000001fff057819 */ /* 0x000fe20000011404 */
[----:B------:R-:W-:-:S06]  /*dd50*/  ULDC.64 UR8, c[0x0][0xb40] ;  /* 0x0002d00000087ab9 */ /* 0x000fcc0000000a00 */
[----:B------:R-:W4:Y:S01]  /*dd60*/  LDC.64 R20, c[0x0][0xb78] ;  /* 0x0002de00ff147b82 */ /* 0x000f220000000a00 */
[C---:B-1----:R-:W-:Y:S02]  /*dd70*/  IMAD R0, R6.reuse, UR5, RZ ;  /* 0x0000000506007c24 */ /* 0x042fe4000f8e02ff */
[----:B------:R-:W-:-:S04]  /*dd80*/  IMAD.WIDE.U32 R4, R6, UR43, R4 ;  /* 0x0000002b06047c25 */ /* 0x000fc8000f8e0004 */
[----:B------:R-:W-:Y:S02]  /*dd90*/  IMAD R3, R7, UR43, R0 ;  /* 0x0000002b07037c24 */ /* 0x000fe4000f8e0200 */
[C---:B----4-:R-:W-:Y:S02]  /*dda0*/  IMAD R0, R20.reuse, UR6, RZ ;  /* 0x0000000614007c24 */ /* 0x050fe4000f8e02ff */
        /* <DEDUP_REMOVED lines=8> */
.L_x_8599:
[----:B------:R-:W-:Y:S05]  /*de30*/  BSYNC B0 ;  /* 0x0000000000007941 */ /* 0x000fea0003800000 */
.L_x_8598:
[----:B------:R-:W-:Y:S01]  /*de40*/  ULDC UR5, c[0x0][0xa88] ;  /* 0x0002a20000057ab9 */ /* 0x000fe20000000800 */
[----:B------:R-:W-:Y:S01]  /*de50*/  SHF.R.S32.HI R4, RZ, 0x3, R17 ;  /* 0x00000003ff047819 */ /* 0x000fe20000011411 */
[----:B------:R-:W-:Y:S01]  /*de60*/  UIADD3 UR42, -UR42, UR5, URZ ;  /* 0x000000052a2a7290 */ /* 0x000fe2000fffe13f */
[----:B-1----:R-:W-:Y:S01]  /*de70*/  IMAD R3, R13, UR43, R10 ;  /* 0x0000002b0d037c24 */ /* 0x002fe2000f8e020a */
[----:B------:R-:W-:Y:S01]  /*de80*/  ULOP3.LUT UR41, URZ, UR41, URZ, 0x33, !UPT ;  /* 0x000000293f297292 */ /* 0x000fe2000f8e333f */
[----:B------:R-:W-:Y:S01]  /*de90*/  IMAD.WIDE.U32 R6, R12, UR43, R8 ;  /* 0x0000002b0c067c25 */ /* 0x000fe2000f8e0008 */
[----:B------:R-:W-:Y:S02]  /*dea0*/  BSSY B0, `(.L_x_8600) ;  /* 0x0000026000007945 */ /* 0x000fe40003800000 */
[C---:B------:R-:W-:Y:S01]  /*deb0*/  ISETP.GE.AND P2, PT, R4.reuse, UR42, PT ;  /* 0x0000002a04007c0c */ /* 0x040fe2000bf46270 */
[C---:B------:R-:W-:Y:S02]  /*dec0*/  VIADD R0, R4.reuse, 0x20 ;  /* 0x0000002004007836 */ /* 0x040fe40000000000 */
[----:B------:R-:W-:-:S02]  /*ded0*/  VIADD R5, R4, 0x40 ;  /* 0x0000004004057836 */ /* 0x000fc40000000000 */
[----:B------:R-:W-:Y:S01]  /*dee0*/  IMAD.IADD R7, R7, 0x1, R3 ;  /* 0x0000000107077824 */ /* 0x000fe200078e0203 */
[----:B------:R-:W-:Y:S01]  /*def0*/  ISETP.GE.AND P0, PT, R0, UR42, PT ;  /* 0x0000002a00007c0c */ /* 0x000fe2000bf06270 */
[C---:B---3--:R-:W-:Y:S01]  /*df00*/  IMAD R0, R14.reuse, UR6, RZ ;  /* 0x000000060e007c24 */ /* 0x048fe2000f8e02ff */
[----:B------:R-:W-:Y:S01]  /*df10*/  ISETP.GE.AND P1, PT, R5, UR42, PT ;  /* 0x0000002a05007c0c */ /* 0x000fe2000bf26270 */
[----:B--2---:R-:W-:Y:S01]  /*df20*/  VIADD R13, R11, UR41 ;  /* 0x000000290b0d7c36 */ /* 0x004fe20008000000 */
[----:B------:R-:W-:Y:S01]  /*df30*/  SHF.R.S32.HI R5, RZ, 0x1f, R4 ;  /* 0x0000001fff057819 */ /* 0x000fe20000011404 */
[----:B------:R-:W-:Y:S02]  /*df40*/  IMAD R3, R15, UR44, R0 ;  /* 0x0000002c0f037c24 */ /* 0x000fe4000f8e0200 */
[----:B------:R-:W-:-:S04]  /*df50*/  IMAD.WIDE.U32 R10, R14, UR44, R6 ;  /* 0x0000002c0e0a7c25 */ /* 0x000fc8000f8e0006 */
        /* <DEDUP_REMOVED lines=26> */
.L_x_8601:
[----:B------:R-:W-:Y:S05]  /*e100*/  BSYNC B0 ;  /* 0x0000000000007941 */ /* 0x000fea0003800000 */
.L_x_8600:
[----:B------:R-:W-:Y:S01]  /*e110*/  BSSY B0, `(.L_x_8602) ;  /* 0x000001b000007945 */ /* 0x000fe20003800000 */
[----:B------:R-:W-:-:S03]  /*e120*/  ISETP.GE.AND P2, PT, R0, UR42, PT ;  /* 0x0000002a00007c0c */ /* 0x000fc6000bf46270 */
        /* <DEDUP_REMOVED lines=18> */
[----:B-1----:R-:W-:Y:S01]  /*e250*/  LEA R14, P0, R4, UR6, 0x1 ;  /* 0x00000006040e7c11 */ /* 0x002fe2000f8008ff */
[----:B------:R-:W-:-:S05]  /*e260*/  IMAD.IADD R3, R5, 0x1, R3 ;  /* 0x0000000105037824 */ /* 0x000fca00078e0203 */
[----:B------:R-:W-:-:S05]  /*e270*/  LEA.HI.X R15, R4, UR7, R3, 0x1, P0 ;  /* 0x00000007040f7c11 */ /* 0x000fca00080f0c03 */
[----:B------:R2:W-:Y:S04]  /*e280*/  @!P3 STG.E.128 desc[UR48][R14.64], RZ ;  /* 0x000000ff0e00b986 */ /* 0x0005e8000c101d30 */
[----:B------:R2:W-:Y:S04]  /*e290*/  @!P4 STG.E.128 desc[UR48][R14.64+0x80], RZ ;  /* 0x000080ff0e00c986 */ /* 0x0005e8000c101d30 */
[----:B------:R2:W-:Y:S04]  /*e2a0*/  @!P5 STG.E.128 desc[UR48][R14.64+0x100], RZ ;  /* 0x000100ff0e00d986 */ /* 0x0005e8000c101d30 */
[----:B------:R2:W-:Y:S02]  /*e2b0*/  @!P6 STG.E.128 desc[UR48][R14.64+0x180], RZ ;  /* 0x000180ff0e00e986 */ /* 0x0005e4000c101d30 */
.L_x_8603:
[----:B------:R-:W-:Y:S05]  /*e2c0*/  BSYNC B0 ;  /* 0x0000000000007941 */ /* 0x000fea0003800000 */
.L_x_8602:
        /* <DEDUP_REMOVED lines=19> */
[----:B-12---:R-:W-:Y:S01]  /*e400*/  LEA R14, P0, R4, UR6, 0x1 ;  /* 0x00000006040e7c11 */ /* 0x006fe2000f8008ff */
[----:B------:R-:W-:-:S05]  /*e410*/  IMAD.IADD R3, R5, 0x1, R3 ;  /* 0x0000000105037824 */ /* 0x000fca00078e0203 */
[----:B------:R-:W-:-:S05]  /*e420*/  LEA.HI.X R15, R4, UR7, R3, 0x1, P0 ;  /* 0x00000007040f7c11 */ /* 0x000fca00080f0c03 */
[----:B------:R3:W-:Y:S04]  /*e430*/  @!P1 STG.E.128 desc[UR48][R14.64], RZ ;  /* 0x000000ff0e009986 */ /* 0x0007e8000c101d30 */
[----:B------:R3:W-:Y:S04]  /*e440*/  @!P3 STG.E.128 desc[UR48][R14.64+0x80], RZ ;  /* 0x000080ff0e00b986 */ /* 0x0007e8000c101d30 */
[----:B------:R3:W-:Y:S04]  /*e450*/  @!P4 STG.E.128 desc[UR48][R14.64+0x100], RZ ;  /* 0x000100ff0e00c986 */ /* 0x0007e8000c101d30 */
[----:B------:R3:W-:Y:S02]  /*e460*/  @!P5 STG.E.128 desc[UR48][R14.64+0x180], RZ ;  /* 0x000180ff0e00d986 */ /* 0x0007e4000c101d30 */
.L_x_8605:
[----:B------:R-:W-:Y:S05]  /*e470*/  BSYNC B0 ;  /* 0x0000000000007941 */ /* 0x000fea0003800000 */
.L_x_8604:
        /* <DEDUP_REMOVED lines=26> */
.L_x_8606:
[----:B------:R-:W-:Y:S05]  /*e620*/  BSYNC B0 ;  /* 0x0000000000007941 */ /* 0x000fea0003800000 */
.L_x_8595:
[----:B------:R-:W5:Y:S02]  /*e630*/  LDC R0, c[0x0][0xda8] ;  /* 0x00036a00ff007b82 */ /* 0x000f640000000800 */
[----:B-----5:R-:W-:-:S13]  /*e640*/  ISETP.LE.AND P0, PT, R0, UR4, PT ;  /* 0x0000000400007c0c */ /* 0x020fda000bf03270 */
[----:B------:R-:W-:Y:S05]  /*e650*/  @!P0 BRA `(.L_x_8607) ;  /* 0xffffff2400c48947 */ /* 0x000fea000383ffff */
[----:B------:R-:W-:Y:S05]  /*e660*/  EXIT ;  /* 0x000000000000794d */ /* 0x000fea0003800000 */
.L_x_8513:
        /* <DEDUP_REMOVED lines=13> */
[----:B------:R-:W1:Y:S01]  /*e740*/  S2R R2, SR_TID.X ;  /* 0x0000000000027919 */ /* 0x000e620000002100 */
[----:B------:R-:W-:Y:S01]  /*e750*/  IMAD.U32 R18, RZ, RZ, UR4 ;  /* 0x00000004ff127e24 */ /* 0x000fe2000f8e00ff */
[----:B------:R-:W-:Y:S01]  /*e760*/  ULDC UR44, c[0x0][0xc] ;  /* 0x00000300002c7ab9 */ /* 0x000fe20000000800 */
[----:B------:R-:W-:Y:S01]  /*e770*/  IMAD.MOV.U32 R17, RZ, RZ, 0x1 ;  /* 0x00000001ff117424 */ /* 0x000fe200078e00ff */
[----:B------:R-:W-:Y:S01]  /*e780*/  ULDC.64 UR46, c[0x0][0x198] ;  /* 0x00006600002e7ab9 */ /* 0x000fe20000000a00 */
[----:B------:R-:W-:Y:S01]  /*e790*/  IMAD.MOV.U32 R16, RZ, RZ, RZ ;  /* 0x000000ffff107224 */ /* 0x000fe200078e00ff */
[----:B------:R-:W-:Y:S01]  /*e7a0*/  UMOV UR45, URZ ;  /* 0x0000003f002d7c82 */ /* 0x000fe20008000000 */
[----:B-1----:R-:W-:-:S07]  /*e7b0*/  LOP3.LUT R19, R2, 0x1f, RZ, 0xc0, !PT ;  /* 0x0000001f02137812 */ /* 0x002fce00078ec0ff */
.L_x_8662:
        /* <DEDUP_REMOVED lines=21> */
.L_x_8609:
[----:B------:R-:W-:Y:S01]  /*e910*/  ULDC UR11, c[0x0][0xdc4] ;  /* 0x00037100000b7ab9 */ /* 0x000fe20000000800 */
[----:B------:R-:W-:Y:S01]  /*e920*/  UMOV UR8, UR9 ;  /* 0x0000000900087c82 */ /* 0x000fe20008000000 */
[----:B------:R-:W-:-:S11]  /*e930*/  UISETP.NE.AND UP0, UPT, UR11, 0x1, UPT ;  /* 0x000000010b00788c */ /* 0x000fd6000bf05270 */
[----:B------:R-:W-:Y:S02]  /*e940*/  @UP0 ULDC.64 UR12, c[0x0][0xdc8] ;  /* 0x00037200000c0ab9 */ /* 0x000fe40000000a00 */
[----:B------:R-:W-:-:S04]  /*e950*/  UIMAD.WIDE.U32 UR6, UR9, UR12, URZ ;  /* 0x0000000c090672a5 */ /* 0x000fc8000f8e003f */
[----:B------:R-:W-:-:S04]  /*e960*/  @UP0 USHF.R.U32.HI UR8, URZ, UR13, UR7 ;  /* 0x0000000d3f080299 */ /* 0x000fc80008011607 */
[----:B------:R-:W-:-:S12]  /*e970*/  UIMAD UR6, UR8, UR11, URZ ;  /* 0x0000000b080672a4 */ /* 0x000fd8000f8e023f */
.L_x_8610:
        /* <DEDUP_REMOVED lines=40> */
.L_x_8612:
[----:B------:R-:W-:-:S11]  /*ec00*/  UISETP.NE.AND UP0, UPT, UR7, 0x1, UPT ;  /* 0x000000010700788c */ /* 0x000fd6000bf05270 */
[----:B------:R-:W-:Y:S02]  /*ec10*/  @UP0 ULDC.64 UR14, c[0x0][0x9e8] ;  /* 0x00027a00000e0ab9 */ /* 0x000fe40000000a00 */
[----:B------:R-:W-:-:S04]  /*ec20*/  UIMAD.WIDE.U32 UR10, UR12, UR14, URZ ;  /* 0x0000000e0c0a72a5 */ /* 0x000fc8000f8e003f */
[----:B------:R-:W-:-:S12]  /*ec30*/  @UP0 USHF.R.U32.HI UR12, URZ, UR15, UR11 ;  /* 0x0000000f3f0c0299 */ /* 0x000fd8000801160b */
.L_x_8613:
[----:B------:R-:W-:-:S04]  /*ec40*/  UIMAD UR12, UR12, UR7, UR7 ;  /* 0x000000070c0c72a4 */ /* 0x000fc8000f8e0207 */
[----:B------:R-:W-:-:S04]  /*ec50*/  UISETP.LT.AND UP0, UPT, UR6, UR12, UPT ;  /* 0x0000000c0600728c */ /* 0x000fc8000bf01270 */
[----:B------:R-:W-:-:S12]  /*ec60*/  USEL UR6, UR6, UR12, UP0 ;  /* 0x0000000c06067287 */ /* 0x000fd80008000000 */
.L_x_8611:
        /* <DEDUP_REMOVED lines=26> */
.L_x_8615:
[----:B------:R-:W-:-:S11]  /*ee10*/  UISETP.NE.AND UP0, UPT, UR7, 0x1, UPT ;  /* 0x000000010700788c */ /* 0x000fd6000bf05270 */
[----:B------:R-:W-:Y:S02]  /*ee20*/  @UP0 ULDC.64 UR12, c[0x0][0x9e8] ;  /* 0x00027a00000c0ab9 */ /* 0x000fe40000000a00 */
[----:B------:R-:W-:-:S04]  /*ee30*/  UIMAD.WIDE.U32 UR8, UR6, UR12, URZ ;  /* 0x0000000c060872a5 */ /* 0x000fc8000f8e003f */
[----:B------:R-:W-:-:S12]  /*ee40*/  @UP0 USHF.R.U32.HI UR6, URZ, UR13, UR9 ;  /* 0x0000000d3f060299 */ /* 0x000fd80008011609 */
.L_x_8616:
[----:B------:R-:W-:-:S04]  /*ee50*/  UIMAD UR6, UR6, UR7, URZ ;  /* 0x00000007060672a4 */ /* 0x000fc8000f8e023f */
[----:B------:R-:W-:-:S04]  /*ee60*/  UISETP.LT.AND UP0, UPT, UR11, UR6, UPT ;  /* 0x000000060b00728c */ /* 0x000fc8000bf01270 */
[----:B------:R-:W-:-:S12]  /*ee70*/  USEL UR11, UR11, UR6, !UP0 ;  /* 0x000000060b0b7287 */ /* 0x000fd8000c000000 */
.L_x_8614:
        /* <DEDUP_REMOVED lines=25> */
.L_x_8618:
        /* <DEDUP_REMOVED lines=23> */
.L_x_8620:
        /* <DEDUP_REMOVED lines=20> */
.L_x_8622:
        /* <DEDUP_REMOVED lines=16> */
.L_x_8621:
        /* <DEDUP_REMOVED lines=29> */
.L_x_8674:
[----:B------:R-:W-:Y:S01]  /*f590*/  UMOV UR4, 0xffffffff ;  /* 0xffffffff00047882 */ /* 0x000fe20000000000 */
[----:B------:R-:W-:Y:S02]  /*f5a0*/  SHF.R.S32.HI R7, RZ, 0x1f, R6 ;  /* 0x0000001fff077819 */ /* 0x000fe40000011406 */
[----:B------:R-:W-:Y:S05]  /*f5b0*/  BRA.DIV UR4, `(.L_x_8624) ;  /* 0x0000002604087947 */ /* 0x000fea000b800000 */
[----:B------:R-:W-:-:S13]  /*f5c0*/  ELECT P6, URZ, PT ;  /* 0x00000000003f782f */ /* 0x000fda00038c0000 */
.L_x_8677:
        /* <DEDUP_REMOVED lines=21> */
.L_x_8626:
[----:B------:R-:W2:Y:S01]  /*f720*/  S2R R5, SR_TID.X ;  /* 0x0000000000057919 */ /* 0x000ea20000002100 */
[----:B-1----:R-:W-:Y:S02]  /*f730*/  LEA R8, R16, UR37, 0x3 ;  /* 0x0000002510087c11 */ /* 0x002fe4000f8e18ff */
[----:B--2---:R-:W-:Y:S02]  /*f740*/  LOP3.LUT R9, R5, 0x7f, RZ, 0xc0, !PT ;  /* 0x0000007f05097812 */ /* 0x004fe400078ec0ff */
[----:B------:R-:W-:Y:S02]  /*f750*/  SHF.L.U32 R5, R17, 0x1f, RZ ;  /* 0x0000001f11057819 */ /* 0x000fe400000006ff */
[----:B------:R-:W-:Y:S02]  /*f760*/  ISETP.NE.AND P3, PT, R9, RZ, PT ;  /* 0x000000ff0900720c */ /* 0x000fe40003f65270 */
[----:B------:R-:W1:Y:S02]  /*f770*/  SYNCS.PHASECHK.TRANS64.TRYWAIT P2, [R8+URZ+0x22840], R5 ;  /* 0x02284005080075a7 */ /* 0x000e64000804017f */
[----:B-1----:R-:W-:Y:S09]  /*f780*/  @!P2 BRA `(.L_x_8627) ;  /* 0x0000002000b4a947 */ /* 0x002ff20003800000 */
.L_x_8678:
[----:B------:R-:W-:Y:S05]  /*f790*/  @P3 BRA `(.L_x_8628) ;  /* 0x0000000000143947 */ /* 0x000fea0003800000 */
[----:B------:R-:W-:Y:S01]  /*f7a0*/  ISETP.NE.AND P2, PT, R19, RZ, PT ;  /* 0x000000ff1300720c */ /* 0x000fe20003f45270 */
[----:B-1----:R-:W-:-:S04]  /*f7b0*/  IMAD.MOV.U32 R5, RZ, RZ, 0x3000 ;  /* 0x00003000ff057424 */ /* 0x002fc800078e00ff */
[----:B------:R2:W-:Y:S08]  /*f7c0*/  SYNCS.ARRIVE.TRANS64 RZ, [R8+URZ+0x22830], R5 ;  /* 0x0228300508ff79a7 */ /* 0x0005f0000800003f */
[----:B------:R-:W-:Y:S05]  /*f7d0*/  @!P2 BRA `(.L_x_8628) ;  /* 0x000000000004a947 */ /* 0x000fea0003800000 */
[----:B------:R-:W-:Y:S01]  /*f7e0*/  BPT.TRAP 0x1 ;  /* 0x000000040000795c */ /* 0x000fe20000300000 */
.L_x_8628:
        /* <DEDUP_REMOVED lines=10> */
[----:B------:R-:W-:Y:S02]  /*f890*/  UIMAD UR8, UR8, 0x3000, UR37 ;  /* 0x00003000080878a4 */ /* 0x000fe4000f8e0225 */
[----:B------:R-:W-:Y:S02]  /*f8a0*/  UIADD3 UR9, UR9, 0x22830, URZ ;  /* 0x0002283009097890 */ /* 0x000fe4000fffe03f */
[----:B------:R-:W-:Y:S02]  /*f8b0*/  UIMAD UR11, UR11, 0x60, URZ ;  /* 0x000000600b0b78a4 */ /* 0x000fe4000f8e023f */
[----:B------:R-:W-:-:S09]  /*f8c0*/  UIADD3 UR8, UR8, 0x1c400, URZ ;  /* 0x0001c40008087890 */ /* 0x000fd2000fffe03f */
[----:B------:R3:W-:Y:S02]  /*f8d0*/  UTMALDG.4D [UR8], [UR4], desc[UR6] ;  /* 0x00000608040075b4 */ /* 0x0007e40008019000 */
[----:B---3--:R-:W-:Y:S01]  /*f8e0*/  NOP ;  /* 0x0000000000007918 */ /* 0x008fe20000000000 */
.L_x_8625:
        /* <DEDUP_REMOVED lines=24> */
.L_x_8679:
        /* <DEDUP_REMOVED lines=10> */
.L_x_8680:
[----:B------:R-:W-:Y:S05]  /*fb10*/  @P3 BRA `(.L_x_8633) ;  /* 0x0000000000143947 */ /* 0x000fea0003800000 */
[----:B------:R-:W-:Y:S01]  /*fb20*/  ISETP.NE.AND P2, PT, R19, RZ, PT ;  /* 0x000000ff1300720c */ /* 0x000fe20003f45270 */
[----:B-1----:R-:W-:-:S04]  /*fb30*/  IMAD.MOV.U32 R5, RZ, RZ, 0xc000 ;  /* 0x0000c000ff057424 */ /* 0x002fc800078e00ff */
[----:B------:R2:W-:Y:S08]  /*fb40*/  SYNCS.ARRIVE.TRANS64 RZ, [R8+URZ+0x22850], R5 ;  /* 0x0228500508ff79a7 */ /* 0x0005f0000800003f */
[----:B------:R-:W-:Y:S05]  /*fb50*/  @!P2 BRA `(.L_x_8633) ;  /* 0x000000000004a947 */ /* 0x000fea0003800000 */
[----:B------:R-:W-:Y:S01]  /*fb60*/  BPT.TRAP 0x1 ;  /* 0x000000040000795c */ /* 0x000fe20000300000 */
.L_x_8633:
        /* <DEDUP_REMOVED lines=10> */
[----:B------:R-:W-:-:S03]  /*fc10*/  UMOV UR18, 0x40 ;  /* 0x0000004000127882 */ /* 0x000fc60000000000 */
[----:B------:R-:W-:Y:S02]  /*fc20*/  UIMAD UR16, UR16, 0xc000, UR37 ;  /* 0x0000c000101078a4 */ /* 0x000fe4000f8e0225 */
[----:B------:R-:W-:Y:S02]  /*fc30*/  UIMAD UR11, UR11, 0x60, URZ ;  /* 0x000000600b0b78a4 */ /* 0x000fe4000f8e023f */
[----:B------:R-:W-:Y:S02]  /*fc40*/  UIADD3 UR9, UR9, 0x22850, URZ ;  /* 0x0002285009097890 */ /* 0x000fe4000fffe03f */
[----:B------:R-:W-:Y:S02]  /*fc50*/  UIADD3 UR8, UR16, 0x400, URZ ;  /* 0x0000040010087890 */ /* 0x000fe4000fffe03f */
[----:B------:R-:W-:Y:S02]  /*fc60*/  UIADD3 UR17, UR16, 0x3400, URZ ;  /* 0x0000340010117890 */ /* 0x000fe4000fffe03f */
[----:B------:R-:W-:-:S02]  /*fc70*/  UIADD3 UR19, UR16, 0x6400, URZ ;  /* 0x0000640010137890 */ /* 0x000fc4000fffe03f */
[----:B------:R-:W-:-:S03]  /*fc80*/  UIADD3 UR20, UR16, 0x9400, URZ ;  /* 0x0000940010147890 */ /* 0x000fc6000fffe03f */
[----:B------:R3:W-:Y:S01]  /*fc90*/  UTMALDG.4D [UR8], [UR6], desc[UR14] ;  /* 0x00000e08060075b4 */ /* 0x0007e20008019000 */
        /* <DEDUP_REMOVED lines=12> */
.L_x_8631:
[----:B------:R-:W-:Y:S05]  /*fd60*/  BSYNC B0 ;  /* 0x0000000000007941 */ /* 0x000fea0003800000 */
.L_x_8630:
        /* <DEDUP_REMOVED lines=38> */
.L_x_8638:
[----:B-1----:R-:W1:Y:S01]  /*ffd0*/  S2R R2, SR_TID.X ;  /* 0x0000000000027919 */ /* 0x002e620000002100 */
[----:B------:R-:W-:Y:S02]  /*ffe0*/  SHF.L.U32 R3, R17, 0x1f, RZ ;  /* 0x0000001f11037819 */ /* 0x000fe400000006ff */
[----:B-1----:R-:W-:Y:S02]  /*fff0*/  LOP3.LUT R5, R2, 0x7f, RZ, 0xc0, !PT ;  /* 0x0000007f02057812 */ /* 0x002fe400078ec0ff */
[----:B------:R-:W-:Y:S02]  /*10000*/  LEA R2, R16, UR37, 0x3 ;  /* 0x0000002510027c11 */ /* 0x000fe4000f8e18ff */
[----:B------:R-:W-:Y:S02]  /*10010*/  ISETP.NE.AND P2, PT, R5, RZ, PT ;  /* 0x000000ff0500720c */ /* 0x000fe40003f45270 */
[----:B------:R-:W1:Y:S02]  /*10020*/  SYNCS.PHASECHK.TRANS64.TRYWAIT P3, [R2+URZ+0x22840], R3 ;  /* 0x02284003020075a7 */ /* 0x000e64000806017f */
[----:B-1----:R-:W-:Y:S09]  /*10030*/  @!P3 BRA `(.L_x_8639) ;  /* 0x0000001800c8b947 */ /* 0x002ff20003800000 */
.L_x_8681:
[----:B------:R-:W-:Y:S05]  /*10040*/  @P2 BRA `(.L_x_8640) ;  /* 0x0000000000142947 */ /* 0x000fea0003800000 */
[----:B------:R-:W-:Y:S01]  /*10050*/  ISETP.NE.AND P3, PT, R19, RZ, PT ;  /* 0x000000ff1300720c */ /* 0x000fe20003f65270 */
[----:B------:R-:W-:-:S04]  /*10060*/  IMAD.MOV.U32 R5, RZ, RZ, 0x3000 ;  /* 0x00003000ff057424 */ /* 0x000fc800078e00ff */
[----:B------:R2:W-:Y:S08]  /*10070*/  SYNCS.ARRIVE.TRANS64 RZ, [R2+URZ+0x22830], R5 ;  /* 0x0228300502ff79a7 */ /* 0x0005f0000800003f */
[----:B------:R-:W-:Y:S05]  /*10080*/  @!P3 BRA `(.L_x_8640) ;  /* 0x000000000004b947 */ /* 0x000fea0003800000 */
[----:B------:R-:W-:Y:S01]  /*10090*/  BPT.TRAP 0x1 ;  /* 0x000000040000795c */ /* 0x000fe20000300000 */
.L_x_8640:
[----:B------:R-:W-:Y:S01]  /*100a0*/  R2UR UR8, R16 ;  /* 0x00000000100872ca */ /* 0x000fe200000e0000 */
        /* <DEDUP_REMOVED lines=10> */
[----:B------:R-:W-:Y:S02]  /*10150*/  UIMAD UR8, UR8, 0x3000, UR37 ;  /* 0x00003000080878a4 */ /* 0x000fe4000f8e0225 */
[----:B------:R-:W-:Y:S02]  /*10160*/  UIADD3 UR9, UR9, 0x22830, URZ ;  /* 0x0002283009097890 */ /* 0x000fe4000fffe03f */
[----:B------:R-:W-:-:S09]  /*10170*/  UIADD3 UR8, UR8, 0x1c400, URZ ;  /* 0x0001c40008087890 */ /* 0x000fd2000fffe03f */
[----:B------:R3:W-:Y:S01]  /*10180*/  UTMALDG.4D [UR8], [UR6], desc[UR14] ;  /* 0x00000e08060075b4 */ /* 0x0007e20008019000 */
[----:B------:R-:W4:Y:S02]  /*10190*/  SYNCS.PHASECHK.TRANS64.TRYWAIT P3, [R2+URZ+0x22860], R3 ;  /* 0x02286003020075a7 */ /* 0x000f24000806017f */
[----:B---34-:R-:W-:Y:S05]  /*101a0*/  @!P3 BRA `(.L_x_8641) ;  /* 0x000000180080b947 */ /* 0x018fea0003800000 */
.L_x_8682:
[----:B------:R-:W-:Y:S05]  /*101b0*/  @P2 BRA `(.L_x_8642) ;  /* 0x0000000000142947 */ /* 0x000fea0003800000 */
[----:B------:R-:W-:Y:S01]  /*101c0*/  ISETP.NE.AND P2, PT, R19, RZ, PT ;  /* 0x000000ff1300720c */ /* 0x000fe20003f45270 */
[----:B-1-3--:R-:W-:-:S04]  /*101d0*/  IMAD.MOV.U32 R3, RZ, RZ, 0xc000 ;  /* 0x0000c000ff037424 */ /* 0x00afc800078e00ff */
[----:B------:R4:W-:Y:S08]  /*101e0*/  SYNCS.ARRIVE.TRANS64 RZ, [R2+URZ+0x22850], R3 ;  /* 0x0228500302ff79a7 */ /* 0x0009f0000800003f */
[----:B------:R-:W-:Y:S05]  /*101f0*/  @!P2 BRA `(.L_x_8642) ;  /* 0x000000000004a947 */ /* 0x000fea0003800000 */
[----:B------:R-:W-:Y:S01]  /*10200*/  BPT.TRAP 0x1 ;  /* 0x000000040000795c */ /* 0x000fe20000300000 */
.L_x_8642:
        /* <DEDUP_REMOVED lines=12> */
[----:B------:R-:W-:Y:S02]  /*102d0*/  UIADD3 UR9, UR9, 0x22850, URZ ;  /* 0x0002285009097890 */ /* 0x000fe4000fffe03f */
[----:B------:R-:W-:Y:S02]  /*102e0*/  UIADD3 UR8, UR16, 0x400, URZ ;  /* 0x0000040010087890 */ /* 0x000fe4000fffe03f */
[----:B------:R-:W-:Y:S02]  /*102f0*/  UIADD3 UR17, UR16, 0x3400, URZ ;  /* 0x0000340010117890 */ /* 0x000fe4000fffe03f */
[----:B------:R-:W-:Y:S02]  /*10300*/  UIADD3 UR19, UR16, 0x6400, URZ ;  /* 0x0000640010137890 */ /* 0x000fe4000fffe03f */
[----:B------:R-:W-:-:S03]  /*10310*/  UIADD3 UR20, UR16, 0x9400, URZ ;  /* 0x0000940010147890 */ /* 0x000fc6000fffe03f */
[----:B------:R5:W-:Y:S01]  /*10320*/  UTMALDG.4D [UR8], [UR6], desc[UR14] ;  /* 0x00000e08060075b4 */ /* 0x000be20008019000 */
        /* <DEDUP_REMOVED lines=12> */
.L_x_8637:
[----:B------:R-:W-:Y:S05]  /*103f0*/  BSYNC B0 ;  /* 0x0000000000007941 */ /* 0x000fea0003800000 */
.L_x_8636:
[----:B------:R-:W-:-:S06]  /*10400*/  UIADD3 UR6, UR39, -0x3, URZ ;  /* 0xfffffffd27067890 */ /* 0x000fcc000fffe03f */
[----:B------:R-:W-:-:S07]  /*10410*/  IMAD.U32 R8, RZ, RZ, UR6 ;  /* 0x00000006ff087e24 */ /* 0x000fce000f8e00ff */
.L_x_8635:
[----:B------:R-:W-:Y:S01]  /*10420*/  ULOP3.LUT UR6, URZ, UR39, URZ, 0x33, !UPT ;  /* 0x000000273f067292 */ /* 0x000fe2000f8e333f */
[----:B------:R-:W-:Y:S01]  /*10430*/  VIADD R9, R9, 0xfffffffe ;  /* 0xfffffffe09097836 */ /* 0x000fe20000000000 */
[----:B------:R-:W-:Y:S04]  /*10440*/  BSSY B0, `(.L_x_8634) ;  /* 0x00000c3000007945 */ /* 0x000fe80003800000 */
[----:B------:R-:W-:-:S13]  /*10450*/  ISETP.NE.AND P2, PT, R9, UR6, PT ;  /* 0x0000000609007c0c */ /* 0x000fda000bf45270 */
[----:B------:R-:W-:Y:S05]  /*10460*/  @!P2 BRA `(.L_x_8643) ;  /* 0x0000000c0000a947 */ /* 0x000fea0003800000 */
.L_x_8658:
        /* <DEDUP_REMOVED lines=28> */
.L_x_8646:
[----:B------:R-:W1:Y:S01]  /*10630*/  S2R R2, SR_TID.X ;  /* 0x0000000000027919 */ /* 0x000e620000002100 */
[----:B------:R-:W-:Y:S02]  /*10640*/  LEA R3, R9, UR37, 0x3 ;  /* 0x0000002509037c11 */ /* 0x000fe4000f8e18ff */
[----:B-1----:R-:W-:Y:S02]  /*10650*/  LOP3.LUT R5, R2, 0x7f, RZ, 0xc0, !PT ;  /* 0x0000007f02057812 */ /* 0x002fe400078ec0ff */
[----:B------:R-:W-:Y:S02]  /*10660*/  SHF.L.U32 R2, R17, 0x1f, RZ ;  /* 0x0000001f11027819 */ /* 0x000fe400000006ff */
[----:B------:R-:W-:Y:S02]  /*10670*/  ISETP.NE.AND P2, PT, R5, RZ, PT ;  /* 0x000000ff0500720c */ /* 0x000fe40003f45270 */
[----:B------:R-:W1:Y:S02]  /*10680*/  SYNCS.PHASECHK.TRANS64.TRYWAIT P3, [R3+URZ+0x22840], R2 ;  /* 0x02284002030075a7 */ /* 0x000e64000806017f */
[----:B-1----:R-:W-:Y:S09]  /*10690*/  @!P3 BRA `(.L_x_8647) ;  /* 0x000000140058b947 */ /* 0x002ff20003800000 */
.L_x_8683:
[----:B------:R-:W-:Y:S05]  /*106a0*/  @P2 BRA `(.L_x_8648) ;  /* 0x0000000000142947 */ /* 0x000fea0003800000 */
[----:B------:R-:W-:Y:S01]  /*106b0*/  ISETP.NE.AND P3, PT, R19, RZ, PT ;  /* 0x000000ff1300720c */ /* 0x000fe20003f65270 */
[----:B------:R-:W-:-:S04]  /*106c0*/  IMAD.MOV.U32 R12, RZ, RZ, 0x3000 ;  /* 0x00003000ff0c7424 */ /* 0x000fc800078e00ff */
[----:B------:R2:W-:Y:S08]  /*106d0*/  SYNCS.ARRIVE.TRANS64 RZ, [R3+URZ+0x22830], R12 ;  /* 0x0228300c03ff79a7 */ /* 0x0005f0000800003f */
[----:B------:R-:W-:Y:S05]  /*106e0*/  @!P3 BRA `(.L_x_8648) ;  /* 0x000000000004b947 */ /* 0x000fea0003800000 */
[----:B------:R-:W-:Y:S01]  /*106f0*/  BPT.TRAP 0x1 ;  /* 0x000000040000795c */ /* 0x000fe20000300000 */
.L_x_8648:
        /* <DEDUP_REMOVED lines=17> */
.L_x_8684:
[----:B------:R-:W-:Y:S05]  /*10810*/  @P2 BRA `(.L_x_8650) ;  /* 0x0000000000142947 */ /* 0x000fea0003800000 */
[----:B------:R-:W-:Y:S01]  /*10820*/  ISETP.NE.AND P2, PT, R19, RZ, PT ;  /* 0x000000ff1300720c */ /* 0x000fe20003f45270 */
[----:B-1-3--:R-:W-:-:S04]  /*10830*/  IMAD.MOV.U32 R2, RZ, RZ, 0xc000 ;  /* 0x0000c000ff027424 */ /* 0x00afc800078e00ff */
[----:B------:R4:W-:Y:S08]  /*10840*/  SYNCS.ARRIVE.TRANS64 RZ, [R3+URZ+0x22850], R2 ;  /* 0x0228500203ff79a7 */ /* 0x0009f0000800003f */
[----:B------:R-:W-:Y:S05]  /*10850*/  @!P2 BRA `(.L_x_8650) ;  /* 0x000000000004a947 */ /* 0x000fea0003800000 */
[----:B------:R-:W-:Y:S01]  /*10860*/  BPT.TRAP 0x1 ;  /* 0x000000040000795c */ /* 0x000fe20000300000 */
.L_x_8650:
        /* <DEDUP_REMOVED lines=17> */
[----:B------:R5:W-:Y:S02]  /*10980*/  UTMALDG.4D [UR8], [UR6], desc[UR14] ;  /* 0x00000e08060075b4 */ /* 0x000be40008019000 */
[----:B-----5:R-:W-:Y:S01]  /*10990*/  UMOV UR8, UR17 ;  /* 0x0000001100087c82 */ /* 0x020fe20008000000 */
[----:B------:R-:W-:Y:S01]  /*109a0*/  UMOV UR10, UR19 ;  /* 0x00000013000a7c82 */ /* 0x000fe20008000000 */
[----:B------:R-:W-:Y:S01]  /*109b0*/  UMOV UR17, 0x80 ;  /* 0x0000008000117882 */ /* 0x000fe20000000000 */
        /* <DEDUP_REMOVED lines=9> */
.L_x_8645:
[----:B------:R-:W-:Y:S05]  /*10a50*/  BSYNC B1 ;  /* 0x0000000000017941 */ /* 0x000fea0003800000 */
.L_x_8644:
        /* <DEDUP_REMOVED lines=27> */
.L_x_8653:
[----:B------:R-:W1:Y:S01]  /*10c10*/  S2R R2, SR_TID.X ;  /* 0x0000000000027919 */ /* 0x000e620000002100 */
[----:B--2---:R-:W-:Y:S02]  /*10c20*/  SHF.L.U32 R3, R17, 0x1f, RZ ;  /* 0x0000001f11037819 */ /* 0x004fe400000006ff */
[----:B-1----:R-:W-:Y:S02]  /*10c30*/  LOP3.LUT R5, R2, 0x7f, RZ, 0xc0, !PT ;  /* 0x0000007f02057812 */ /* 0x002fe400078ec0ff */
[----:B------:R-:W-:Y:S02]  /*10c40*/  LEA R2, R16, UR37, 0x3 ;  /* 0x0000002510027c11 */ /* 0x000fe4000f8e18ff */
[----:B------:R-:W-:Y:S02]  /*10c50*/  ISETP.NE.AND P2, PT, R5, RZ, PT ;  /* 0x000000ff0500720c */ /* 0x000fe40003f45270 */
[----:B------:R-:W1:Y:S02]  /*10c60*/  SYNCS.PHASECHK.TRANS64.TRYWAIT P3, [R2+URZ+0x22840], R3 ;  /* 0x02284003020075a7 */ /* 0x000e64000806017f */
[----:B-1----:R-:W-:Y:S09]  /*10c70*/  @!P3 BRA `(.L_x_8654) ;  /* 0x000000100008b947 */ /* 0x002ff20003800000 */
.L_x_8685:
[----:B------:R-:W-:Y:S05]  /*10c80*/  @P2 BRA `(.L_x_8655) ;  /* 0x0000000000142947 */ /* 0x000fea0003800000 */
[----:B------:R-:W-:Y:S01]  /*10c90*/  ISETP.NE.AND P3, PT, R19, RZ, PT ;  /* 0x000000ff1300720c */ /* 0x000fe20003f65270 */
[----:B------:R-:W-:-:S04]  /*10ca0*/  IMAD.MOV.U32 R5, RZ, RZ, 0x3000 ;  /* 0x00003000ff057424 */ /* 0x000fc800078e00ff */
[----:B------:R2:W-:Y:S08]  /*10cb0*/  SYNCS.ARRIVE.TRANS64 RZ, [R2+URZ+0x22830], R5 ;  /* 0x0228300502ff79a7 */ /* 0x0005f0000800003f */
[----:B------:R-:W-:Y:S05]  /*10cc0*/  @!P3 BRA `(.L_x_8655) ;  /* 0x000000000004b947 */ /* 0x000fea0003800000 */
[----:B------:R-:W-:Y:S01]  /*10cd0*/  BPT.TRAP 0x1 ;  /* 0x000000040000795c */ /* 0x000fe20000300000 */
.L_x_8655:
[----:B------:R-:W-:Y:S01]  /*10ce0*/  R2UR UR8, R16 ;  /* 0x00000000100872ca */ /* 0x000fe200000e0000 */
[----:B--2---:R-:W-:Y:S01]  /*10cf0*/  IMAD R5, R10, 0x60, RZ ;  /* 0x000000600a057824 */ /* 0x004fe200078e02ff */
        /* <DEDUP_REMOVED lines=13> */
[----:B------:R-:W3:Y:S02]  /*10dd0*/  SYNCS.PHASECHK.TRANS64.TRYWAIT P3, [R2+URZ+0x22860], R3 ;  /* 0x02286003020075a7 */ /* 0x000ee4000806017f */
[----:B--23--:R-:W-:Y:S05]  /*10de0*/  @!P3 BRA `(.L_x_8656) ;  /* 0x0000000c00c0b947 */ /* 0x00cfea0003800000 */
.L_x_8686:
[----:B------:R-:W-:Y:S05]  /*10df0*/  @P2 BRA `(.L_x_8657) ;  /* 0x0000000000142947 */ /* 0x000fea0003800000 */
[----:B------:R-:W-:Y:S01]  /*10e00*/  ISETP.NE.AND P2, PT, R19, RZ, PT ;  /* 0x000000ff1300720c */ /* 0x000fe20003f45270 */
[----:B-12---:R-:W-:-:S04]  /*10e10*/  IMAD.MOV.U32 R3, RZ, RZ, 0xc000 ;  /* 0x0000c000ff037424 */ /* 0x006fc800078e00ff */
[----:B------:R3:W-:Y:S08]  /*10e20*/  SYNCS.ARRIVE.TRANS64 RZ, [R2+URZ+0x22850], R3 ;  /* 0x0228500302ff79a7 */ /* 0x0007f0000800003f */
[----:B------:R-:W-:Y:S05]  /*10e30*/  @!P2 BRA `(.L_x_8657) ;  /* 0x000000000004a947 */ /* 0x000fea0003800000 */
[----:B------:R-:W-:Y:S01]  /*10e40*/  BPT.TRAP 0x1 ;  /* 0x000000040000795c */ /* 0x000fe20000300000 */
.L_x_8657:
        /* <DEDUP_REMOVED lines=30> */
.L_x_8652:
[----:B------:R-:W-:Y:S05]  /*11030*/  BSYNC B1 ;  /* 0x0000000000017941 */ /* 0x000fea0003800000 */
.L_x_8651:
[----:B------:R-:W-:Y:S01]  /*11040*/  ISETP.GT.AND P2, PT, R9, UR38, PT ;  /* 0x0000002609007c0c */ /* 0x000fe2000bf44270 */
[----:B------:R-:W-:-:S12]  /*11050*/  VIADD R8, R8, 0xfffffffe ;  /* 0xfffffffe08087836 */ /* 0x000fd80000000000 */
[----:B------:R-:W-:Y:S05]  /*11060*/  @P2 BRA `(.L_x_8658) ;  /* 0xfffffff400002947 */ /* 0x000fea000383ffff */
.L_x_8643:
[----:B------:R-:W-:Y:S05]  /*11070*/  BSYNC B0 ;  /* 0x0000000000007941 */ /* 0x000fea0003800000 */
.L_x_8634:
[----:B------:R-:W-:Y:S01]  /*11080*/  VIADD R16, R16, 0x1 ;  /* 0x0000000110107836 */ /* 0x000fe20000000000 */
[----:B------:R-:W-:Y:S04]  /*11090*/  BSSY B0, `(.L_x_8659) ;  /* 0x0000011000007945 */ /* 0x000fe80003800000 */
        /* <DEDUP_REMOVED lines=16> */
.L_x_8660:
[----:B------:R-:W-:Y:S05]  /*111a0*/  BSYNC B0 ;  /* 0x0000000000007941 */ /* 0x000fea0003800000 */
.L_x_8659:
[----:B------:R-:W-:Y:S01]  /*111b0*/  SEL R16, R16, RZ, P0 ;  /* 0x000000ff10107207 */ /* 0x000fe20000000000 */
[----:B------:R-:W-:-:S07]  /*111c0*/  IMAD.MOV.U32 R13, RZ, RZ, R18 ;  /* 0x000000ffff0d7224 */ /* 0x000fce00078e0012 */
.L_x_8619:
[----:B------:R-:W-:Y:S05]  /*111d0*/  BSYNC B6 ;  /* 0x0000000000067941 */ /* 0x000fea0003800000 */
.L_x_8617:
[----:B------:R-:W-:-:S03]  /*111e0*/  UMOV UR6, 0xffffffff ;  /* 0xffffffff00067882 */ /* 0x000fc60000000000 */
[----:B------:R-:W-:Y:S05]  /*111f0*/  BRA.DIV UR6, `(.L_x_8661) ;  /* 0x0000000a06d07947 */ /* 0x000fea000b800000 */
[----:B------:R1:W1:Y:S02]  /*11200*/  SHFL.IDX PT, R14, R13, RZ, 0x1f ;  /* 0x00001fff0d0e7589 */ /* 0x00026400000e0000 */
.L_x_8689:
        /* <DEDUP_REMOVED lines=12> */
.L_x_8608:
        /* <DEDUP_REMOVED lines=11> */
.L_x_8690:
        /* <DEDUP_REMOVED lines=10> */
[----:B------:R-:W-:-:S05]  /*11420*/  IMAD.U32 R0, RZ, RZ, UR4 ;  /* 0x00000004ff007e24 */ /* 0x000fca000f8e00ff */
[----:B------:R-:W-:-:S13]  /*11430*/  ISETP.NE.AND P2, PT, R0, 0x3, PT ;  /* 0x000000030000780c */ /* 0x000fda0003f45270 */
[----:B------:R-:W-:Y:S05]  /*11440*/  @!P2 BRA `(.L_x_8666) ;  /* 0x000000000004a947 */ /* 0x000fea0003800000 */
[----:B------:R-:W-:Y:S01]  /*11450*/  BPT.TRAP 0x1 ;  /* 0x000000040000795c */ /* 0x000fe20000300000 */
.L_x_8666:
        /* <DEDUP_REMOVED lines=12> */
.L_x_8691:
[----:B------:R-:W2:Y:S02]  /*11520*/  SYNCS.PHASECHK.TRANS64.TRYWAIT P0, [R3+URZ], R0 ;  /* 0x00000000030075a7 */ /* 0x000ea4000800017f */
[----:B--2---:R-:W-:Y:S05]  /*11530*/  @!P0 BRA `(.L_x_8668) ;  /* 0x00000008004c8947 */ /* 0x004fea0003800000 */
.L_x_8692:
[----:B------:R-:W-:Y:S05]  /*11540*/  @!P2 BRA `(.L_x_8669) ;  /* 0x000000000004a947 */ /* 0x000fea0003800000 */
[----:B------:R-:W-:Y:S01]  /*11550*/  BPT.TRAP 0x1 ;  /* 0x000000040000795c */ /* 0x000fe20000300000 */
.L_x_8669:
[----:B--2---:R-:W-:-:S04]  /*11560*/  VIADD R3, R7, 0x22860 ;  /* 0x0002286007037836 */ /* 0x004fc80000000000 */
[----:B-1----:R-:W-:-:S04]  /*11570*/  IMAD R5, R16, 0x8, R3 ;  /* 0x0000000810057824 */ /* 0x002fc800078e0203 */
[----:B------:R-:W1:Y:S02]  /*11580*/  SYNCS.PHASECHK.TRANS64.TRYWAIT P0, [R5+URZ], R4 ;  /* 0x00000004050075a7 */ /* 0x000e64000800017f */
[----:B-1----:R-:W-:Y:S05]  /*11590*/  @!P0 BRA `(.L_x_8670) ;  /* 0x0000000800488947 */ /* 0x002fea0003800000 */
.L_x_8693:
[----:B------:R-:W-:-:S07]  /*115a0*/  IMAD R3, R2, 0x8, R3 ;  /* 0x0000000802037824 */ /* 0x000fce00078e0203 */
.L_x_8671:
[----:B--2---:R2:W3:Y:S02]  /*115b0*/  SYNCS.PHASECHK.TRANS64.TRYWAIT P0, [R3+URZ], R0 ;  /* 0x00000000030075a7 */ /* 0x0044e4000800017f */
[----:B---3--:R-:W-:Y:S05]  /*115c0*/  @!P0 NANOSLEEP.SYNCS 0x989680 ;  /* 0x009896800000895d */ /* 0x008fea0003900000 */
[----:B------:R-:W3:Y:S02]  /*115d0*/  @!P0 SYNCS.PHASECHK.TRANS64 P0, [R3+URZ], R0 ;  /* 0x00000000030085a7 */ /* 0x000ee4000800007f */
[----:B---3--:R-:W-:Y:S05]  /*115e0*/  @!P0 BRA `(.L_x_8671) ;  /* 0xfffffffc00f08947 */ /* 0x008fea000383ffff */
.L_x_8665:
[----:B------:R-:W-:Y:S05]  /*115f0*/  BSYNC B0 ;  /* 0x0000000000007941 */ /* 0x000fea0003800000 */
.L_x_8664:
[----:B------:R-:W-:Y:S05]  /*11600*/  EXIT ;  /* 0x000000000000794d */ /* 0x000fea0003800000 */
.L_x_8525:
[----:B-1----:R-:W-:-:S04]  /*11610*/  IMAD.U32 R3, RZ, RZ, UR46 ;  /* 0x0000002eff037e24 */ /* 0x002fc8000f8e00ff */
[----:B------:R1:W2:Y:S03]  /*11620*/  SYNCS.PHASECHK.TRANS64.TRYWAIT P0, [R3+URZ+0x22800], R0 ;  /* 0x02280000030075a7 */ /* 0x0002a6000800017f */
[----:B--2---:R-:W-:Y:S05]  /*11630*/  @!P0 NANOSLEEP.SYNCS 0x989680 ;  /* 0x009896800000895d */ /* 0x004fea0003900000 */
[----:B------:R-:W2:Y:S02]  /*11640*/  @!P0 SYNCS.PHASECHK.TRANS64 P0, [R3+URZ+0x22800], R0 ;  /* 0x02280000030085a7 */ /* 0x000ea4000800007f */
[----:B--2---:R-:W-:Y:S05]  /*11650*/  @!P0 BRA `(.L_x_8525) ;  /* 0xfffffffc00ec8947 */ /* 0x004fea000383ffff */
[----:B------:R-:W-:Y:S05]  /*11660*/  BRA `(.L_x_8672) ;  /* 0xffffff0400347947 */ /* 0x000fea000383ffff */
.L_x_8529:
[----:B--2---:R-:W-:-:S04]  /*11670*/  IMAD.U32 R0, RZ, RZ, UR21 ;  /* 0x00000015ff007e24 */ /* 0x004fc8000f8e00ff */
[----:B------:R2:W3:Y:S03]  /*11680*/  SYNCS.PHASECHK.TRANS64.TRYWAIT P1, [R0+URZ+0x22830], R11 ;  /* 0x0228300b000075a7 */ /* 0x0004e6000802017f */
[----:B---3--:R-:W-:Y:S05]  /*11690*/  @!P1 NANOSLEEP.SYNCS 0x989680 ;  /* 0x009896800000995d */ /* 0x008fea0003900000 */
[----:B------:R-:W3:Y:S02]  /*116a0*/  @!P1 SYNCS.PHASECHK.TRANS64 P1, [R0+URZ+0x22830], R11 ;  /* 0x0228300b000095a7 */ /* 0x000ee4000802007f */
[----:B---3--:R-:W-:Y:S05]  /*116b0*/  @!P1 BRA `(.L_x_8529) ;  /* 0xfffffffc00ec9947 */ /* 0x008fea000383ffff */
[----:B------:R-:W-:Y:S05]  /*116c0*/  BRA `(.L_x_8528) ;  /* 0xffffff0400587947 */ /* 0x000fea000383ffff */
.L_x_8541:
[----:B---3--:R3:W4:Y:S02]  /*116d0*/  SYNCS.PHASECHK.TRANS64.TRYWAIT P1, [R8+URZ+0x22850], R11 ;  /* 0x0228500b080075a7 */ /* 0x008724000802017f */
[----:B----4-:R-:W-:Y:S05]  /*116e0*/  @!P1 NANOSLEEP.SYNCS 0x989680 ;  /* 0x009896800000995d */ /* 0x010fea0003900000 */
[----:B------:R-:W4:Y:S02]  /*116f0*/  @!P1 SYNCS.PHASECHK.TRANS64 P1, [R8+URZ+0x22850], R11 ;  /* 0x0228500b080095a7 */ /* 0x000f24000802007f */
[----:B----4-:R-:W-:Y:S05]  /*11700*/  @!P1 BRA `(.L_x_8541) ;  /* 0xfffffffc00f09947 */ /* 0x010fea000383ffff */
[----:B------:R-:W-:Y:S05]  /*11710*/  BRA `(.L_x_8540) ;  /* 0xffffff2400e07947 */ /* 0x000fea000383ffff */
.L_x_8549:
[----:B----4-:R-:W-:-:S04]  /*11720*/  IMAD.U32 R5, RZ, RZ, UR27 ;  /* 0x0000001bff057e24 */ /* 0x010fc8000f8e00ff */
[----:B------:R4:W1:Y:S03]  /*11730*/  SYNCS.PHASECHK.TRANS64.TRYWAIT P1, [R5+URZ+0x22830], R12 ;  /* 0x0228300c050075a7 */ /* 0x000866000802017f */
[----:B-1----:R-:W-:Y:S05]  /*11740*/  @!P1 NANOSLEEP.SYNCS 0x989680 ;  /* 0x009896800000995d */ /* 0x002fea0003900000 */
[----:B------:R-:W1:Y:S02]  /*11750*/  @!P1 SYNCS.PHASECHK.TRANS64 P1, [R5+URZ+0x22830], R12 ;  /* 0x0228300c050095a7 */ /* 0x000e64000802007f */
[----:B-1----:R-:W-:Y:S05]  /*11760*/  @!P1 BRA `(.L_x_8549) ;  /* 0xfffffffc00ec9947 */ /* 0x002fea000383ffff */
[----:B------:R-:W-:Y:S05]  /*11770*/  BRA `(.L_x_8548) ;  /* 0xffffff2c00507947 */ /* 0x000fea000383ffff */
.L_x_8561:
[----:B--2---:R2:W3:Y:S02]  /*11780*/  SYNCS.PHASECHK.TRANS64.TRYWAIT P1, [R11+URZ+0x22850], R12 ;  /* 0x0228500c0b0075a7 */ /* 0x0044e4000802017f */
[----:B---3--:R-:W-:Y:S05]  /*11790*/  @!P1 NANOSLEEP.SYNCS 0x989680 ;  /* 0x009896800000995d */ /* 0x008fea0003900000 */
[----:B------:R-:W3:Y:S02]  /*117a0*/  @!P1 SYNCS.PHASECHK.TRANS64 P1, [R11+URZ+0x22850], R12 ;  /* 0x0228500c0b0095a7 */ /* 0x000ee4000802007f */
[----:B---3--:R-:W-:Y:S05]  /*117b0*/  @!P1 BRA `(.L_x_8561) ;  /* 0xfffffffc00f09947 */ /* 0x008fea000383ffff */
[----:B------:R-:W-:Y:S05]  /*117c0*/  BRA `(.L_x_8560) ;  /* 0xffffff5800007947 */ /* 0x000fea000383ffff */
.L_x_8570:
[----:B--2---:R-:W-:-:S04]  /*117d0*/  IMAD.U32 R3, RZ, RZ, UR24 ;  /* 0x00000018ff037e24 */ /* 0x004fc8000f8e00ff */
[----:B------:R2:W3:Y:S03]  /*117e0*/  SYNCS.PHASECHK.TRANS64.TRYWAIT P2, [R3+URZ+0x22830], R8 ;  /* 0x02283008030075a7 */ /* 0x0004e6000804017f */
[----:B---3--:R-:W-:Y:S05]  /*117f0*/  @!P2 NANOSLEEP.SYNCS 0x989680 ;  /* 0x009896800000a95d */ /* 0x008fea0003900000 */
[----:B------:R-:W3:Y:S02]  /*11800*/  @!P2 SYNCS.PHASECHK.TRANS64 P2, [R3+URZ+0x22830], R8 ;  /* 0x022830080300a5a7 */ /* 0x000ee4000804007f */
[----:B---3--:R-:W-:Y:S05]  /*11810*/  @!P2 BRA `(.L_x_8570) ;  /* 0xfffffffc00eca947 */ /* 0x008fea000383ffff */
[----:B------:R-:W-:Y:S05]  /*11820*/  BRA `(.L_x_8569) ;  /* 0xffffff5c00847947 */ /* 0x000fea000383ffff */
.L_x_8574:
[----:B--2---:R2:W3:Y:S02]  /*11830*/  SYNCS.PHASECHK.TRANS64.TRYWAIT P2, [R183+URZ+0x22850], R8 ;  /* 0x02285008b70075a7 */ /* 0x0044e4000804017f */
[----:B---3--:R-:W-:Y:S05]  /*11840*/  @!P2 NANOSLEEP.SYNCS 0x989680 ;  /* 0x009896800000a95d */ /* 0x008fea0003900000 */
[----:B------:R-:W3:Y:S02]  /*11850*/  @!P2 SYNCS.PHASECHK.TRANS64 P2, [R183+URZ+0x22850], R8 ;  /* 0x02285008b700a5a7 */ /* 0x000ee4000804007f */
[----:B---3--:R-:W-:Y:S05]  /*11860*/  @!P2 BRA `(.L_x_8574) ;  /* 0xfffffffc00f0a947 */ /* 0x008fea000383ffff */
[----:B------:R-:W-:Y:S05]  /*11870*/  BRA `(.L_x_8573) ;  /* 0xffffff7400a47947 */ /* 0x000fea000383ffff */
.L_x_8580:
[----:B--2---:R-:W-:-:S04]  /*11880*/  IMAD.U32 R10, RZ, RZ, UR26 ;  /* 0x0000001aff0a7e24 */ /* 0x004fc8000f8e00ff */
[----:B------:R2:W3:Y:S03]  /*11890*/  SYNCS.PHASECHK.TRANS64.TRYWAIT P1, [R10+URZ+0x22830], R13 ;  /* 0x0228300d0a0075a7 */ /* 0x0004e6000802017f */
[----:B---3--:R-:W-:Y:S05]  /*118a0*/  @!P1 NANOSLEEP.SYNCS 0x989680 ;  /* 0x009896800000995d */ /* 0x008fea0003900000 */
[----:B------:R-:W3:Y:S02]  /*118b0*/  @!P1 SYNCS.PHASECHK.TRANS64 P1, [R10+URZ+0x22830], R13 ;  /* 0x0228300d0a0095a7 */ /* 0x000ee4000802007f */
[----:B---3--:R-:W-:Y:S05]  /*118c0*/  @!P1 BRA `(.L_x_8580) ;  /* 0xfffffffc00ec9947 */ /* 0x008fea000383ffff */
[----:B------:R-:W-:Y:S05]  /*118d0*/  BRA `(.L_x_8579) ;  /* 0xffffff7800a87947 */ /* 0x000fea000383ffff */
.L_x_8592:
[----:B--2---:R2:W3:Y:S02]  /*118e0*/  SYNCS.PHASECHK.TRANS64.TRYWAIT P1, [R12+URZ+0x22850], R13 ;  /* 0x0228500d0c0075a7 */ /* 0x0044e4000802017f */
[----:B---3--:R-:W-:Y:S05]  /*118f0*/  @!P1 NANOSLEEP.SYNCS 0x989680 ;  /* 0x009896800000995d */ /* 0x008fea0003900000 */
[----:B------:R-:W3:Y:S02]  /*11900*/  @!P1 SYNCS.PHASECHK.TRANS64 P1, [R12+URZ+0x22850], R13 ;  /* 0x0228500d0c0095a7 */ /* 0x000ee4000802007f */
[----:B---3--:R-:W-:Y:S05]  /*11910*/  @!P1 BRA `(.L_x_8592) ;  /* 0xfffffffc00f09947 */ /* 0x008fea000383ffff */
[----:B------:R-:W-:Y:S05]  /*11920*/  BRA `(.L_x_8591) ;  /* 0xffffffa400587947 */ /* 0x000fea000383ffff */
.L_x_8623:
        /* <DEDUP_REMOVED lines=10> */
.L_x_8673:
[----:B------:R-:W-:Y:S05]  /*119d0*/  BRA `(.L_x_8674) ;  /* 0xffffffd800ec7947 */ /* 0x000fea000383ffff */
.L_x_8624:
[----:B------:R-:W-:Y:S01]  /*119e0*/  BSSY B0, `(.L_x_8675) ;  /* 0x0000006000007945 */ /* 0x000fe20003800000 */
[----:B------:R-:W-:-:S07]  /*119f0*/  IMAD.MOV.U32 R15, RZ, RZ, -0x1 ;  /* 0xffffffffff0f7424 */ /* 0x000fce00078e00ff */
[----:B------:R-:W-:Y:S05]  /*11a00*/  WARPSYNC.COLLECTIVE R15, `(.L_x_8676) ;  /* 0x000000000f0c7348 */ /* 0x000fea0003c00000 */
[----:B------:R-:W-:Y:S02]  /*11a10*/  ELECT P6, UR62, PT ;  /* 0x00000000003e782f */ /* 0x000fe400038c0000 */
[----:B------:R-:W-:Y:S01]  /*11a20*/  MOV R14, UR62 ;  /* 0x0000003e000e7c02 */ /* 0x000fe20008000f00 */
[----:B------:R-:W-:Y:S10]  /*11a30*/  ENDCOLLECTIVE ;  /* 0x000000000000791b */ /* 0x000ff40003800000 */
.L_x_8676:
[----:B------:R-:W-:Y:S05]  /*11a40*/  BSYNC B0 ;  /* 0x0000000000007941 */ /* 0x000fea0003800000 */
.L_x_8675:
[----:B------:R-:W-:Y:S05]  /*11a50*/  BRA `(.L_x_8677) ;  /* 0xffffffd800dc7947 */ /* 0x000fea000383ffff */
.L_x_8627:
[----:B-1----:R1:W2:Y:S02]  /*11a60*/  SYNCS.PHASECHK.TRANS64.TRYWAIT P2, [R8+URZ+0x22840], R5 ;  /* 0x02284005080075a7 */ /* 0x0022a4000804017f */
[----:B--2---:R-:W-:Y:S05]  /*11a70*/  @!P2 NANOSLEEP.SYNCS 0x989680 ;  /* 0x009896800000a95d */ /* 0x004fea0003900000 */
[----:B------:R-:W2:Y:S02]  /*11a80*/  @!P2 SYNCS.PHASECHK.TRANS64 P2, [R8+URZ+0x22840], R5 ;  /* 0x022840050800a5a7 */ /* 0x000ea4000804007f */
[----:B--2---:R-:W-:Y:S05]  /*11a90*/  @!P2 BRA `(.L_x_8627) ;  /* 0xfffffffc00f0a947 */ /* 0x004fea000383ffff */
[----:B------:R-:W-:Y:S05]  /*11aa0*/  BRA `(.L_x_8678) ;  /* 0xffffffdc00387947 */ /* 0x000fea000383ffff */
.L_x_8629:
[----:B-1----:R-:W-:-:S04]  /*11ab0*/  IMAD.U32 R8, RZ, RZ, UR37 ;  /* 0x00000025ff087e24 */ /* 0x002fc8000f8e00ff */
[----:B------:R1:W2:Y:S03]  /*11ac0*/  SYNCS.PHASECHK.TRANS64.TRYWAIT P2, [R8+URZ+0x22820], R5 ;  /* 0x02282005080075a7 */ /* 0x0002a6000804017f */
[----:B--2---:R-:W-:Y:S05]  /*11ad0*/  @!P2 NANOSLEEP.SYNCS 0x989680 ;  /* 0x009896800000a95d */ /* 0x004fea0003900000 */
[----:B------:R-:W2:Y:S02]  /*11ae0*/  @!P2 SYNCS.PHASECHK.TRANS64 P2, [R8+URZ+0x22820], R5 ;  /* 0x022820050800a5a7 */ /* 0x000ea4000804007f */
[----:B--2---:R-:W-:Y:S05]  /*11af0*/  @!P2 BRA `(.L_x_8629) ;  /* 0xfffffffc00eca947 */ /* 0x004fea000383ffff */
[----:B------:R-:W-:Y:S05]  /*11b00*/  BRA `(.L_x_8679) ;  /* 0xffffffdc00d87947 */ /* 0x000fea000383ffff */
.L_x_8632:
[----:B-1----:R1:W2:Y:S02]  /*11b10*/  SYNCS.PHASECHK.TRANS64.TRYWAIT P2, [R8+URZ+0x22860], R5 ;  /* 0x02286005080075a7 */ /* 0x0022a4000804017f */
[----:B--2---:R-:W-:Y:S05]  /*11b20*/  @!P2 NANOSLEEP.SYNCS 0x989680 ;  /* 0x009896800000a95d */ /* 0x004fea0003900000 */
[----:B------:R-:W2:Y:S02]  /*11b30*/  @!P2 SYNCS.PHASECHK.TRANS64 P2, [R8+URZ+0x22860], R5 ;  /* 0x022860050800a5a7 */ /* 0x000ea4000804007f */
[----:B--2---:R-:W-:Y:S05]  /*11b40*/  @!P2 BRA `(.L_x_8632) ;  /* 0xfffffffc00f0a947 */ /* 0x004fea000383ffff */
[----:B------:R-:W-:Y:S05]  /*11b50*/  BRA `(.L_x_8680) ;  /* 0xffffffdc00ec7947 */ /* 0x000fea000383ffff */
.L_x_8639:
[----:B-1----:R1:W2:Y:S02]  /*11b60*/  SYNCS.PHASECHK.TRANS64.TRYWAIT P3, [R2+URZ+0x22840], R3 ;  /* 0x02284003020075a7 */ /* 0x0022a4000806017f */
[----:B--2---:R-:W-:Y:S05]  /*11b70*/  @!P3 NANOSLEEP.SYNCS 0x989680 ;  /* 0x009896800000b95d */ /* 0x004fea0003900000 */
[----:B------:R-:W2:Y:S02]  /*11b80*/  @!P3 SYNCS.PHASECHK.TRANS64 P3, [R2+URZ+0x22840], R3 ;  /* 0x022840030200b5a7 */ /* 0x000ea4000806007f */
[----:B--2---:R-:W-:Y:S05]  /*11b90*/  @!P3 BRA `(.L_x_8639) ;  /* 0xfffffffc00f0b947 */ /* 0x004fea000383ffff */
[----:B------:R-:W-:Y:S05]  /*11ba0*/  BRA `(.L_x_8681) ;  /* 0xffffffe400247947 */ /* 0x000fea000383ffff */
.L_x_8641:
[----:B---3--:R3:W4:Y:S02]  /*11bb0*/  SYNCS.PHASECHK.TRANS64.TRYWAIT P3, [R2+URZ+0x22860], R3 ;  /* 0x02286003020075a7 */ /* 0x008724000806017f */
[----:B----4-:R-:W-:Y:S05]  /*11bc0*/  @!P3 NANOSLEEP.SYNCS 0x989680 ;  /* 0x009896800000b95d */ /* 0x010fea0003900000 */
[----:B------:R-:W4:Y:S02]  /*11bd0*/  @!P3 SYNCS.PHASECHK.TRANS64 P3, [R2+URZ+0x22860], R3 ;  /* 0x022860030200b5a7 */ /* 0x000f24000806007f */
[----:B----4-:R-:W-:Y:S05]  /*11be0*/  @!P3 BRA `(.L_x_8641) ;  /* 0xfffffffc00f0b947 */ /* 0x010fea000383ffff */
[----:B------:R-:W-:Y:S05]  /*11bf0*/  BRA `(.L_x_8682) ;  /* 0xffffffe4006c7947 */ /* 0x000fea000383ffff */
.L_x_8647:
[----:B-1----:R1:W2:Y:S02]  /*11c00*/  SYNCS.PHASECHK.TRANS64.TRYWAIT P3, [R3+URZ+0x22840], R2 ;  /* 0x02284002030075a7 */ /* 0x0022a4000806017f */
[----:B--2---:R-:W-:Y:S05]  /*11c10*/  @!P3 NANOSLEEP.SYNCS 0x989680 ;  /* 0x009896800000b95d */ /* 0x004fea0003900000 */
[----:B------:R-:W2:Y:S02]  /*11c20*/  @!P3 SYNCS.PHASECHK.TRANS64 P3, [R3+URZ+0x22840], R2 ;  /* 0x022840020300b5a7 */ /* 0x000ea4000806007f */
[----:B--2---:R-:W-:Y:S05]  /*11c30*/  @!P3 BRA `(.L_x_8647) ;  /* 0xfffffffc00f0b947 */ /* 0x004fea000383ffff */
[----:B------:R-:W-:Y:S05]  /*11c40*/  BRA `(.L_x_8683) ;  /* 0xffffffe800947947 */ /* 0x000fea000383ffff */
.L_x_8649:
[----:B---3--:R3:W4:Y:S02]  /*11c50*/  SYNCS.PHASECHK.TRANS64.TRYWAIT P3, [R3+URZ+0x22860], R2 ;  /* 0x02286002030075a7 */ /* 0x008724000806017f */
[----:B----4-:R-:W-:Y:S05]  /*11c60*/  @!P3 NANOSLEEP.SYNCS 0x989680 ;  /* 0x009896800000b95d */ /* 0x010fea0003900000 */
[----:B------:R-:W4:Y:S02]  /*11c70*/  @!P3 SYNCS.PHASECHK.TRANS64 P3, [R3+URZ+0x22860], R2 ;  /* 0x022860020300b5a7 */ /* 0x000f24000806007f */
[----:B----4-:R-:W-:Y:S05]  /*11c80*/  @!P3 BRA `(.L_x_8649) ;  /* 0xfffffffc00f0b947 */ /* 0x010fea000383ffff */
[----:B------:R-:W-:Y:S05]  /*11c90*/  BRA `(.L_x_8684) ;  /* 0xffffffe800dc7947 */ /* 0x000fea000383ffff */
.L_x_8654:
[----:B-1----:R1:W2:Y:S02]  /*11ca0*/  SYNCS.PHASECHK.TRANS64.TRYWAIT P3, [R2+URZ+0x22840], R3 ;  /* 0x02284003020075a7 */ /* 0x0022a4000806017f */
[----:B--2---:R-:W-:Y:S05]  /*11cb0*/  @!P3 NANOSLEEP.SYNCS 0x989680 ;  /* 0x009896800000b95d */ /* 0x004fea0003900000 */
[----:B------:R-:W2:Y:S02]  /*11cc0*/  @!P3 SYNCS.PHASECHK.TRANS64 P3, [R2+URZ+0x22840], R3 ;  /* 0x022840030200b5a7 */ /* 0x000ea4000806007f */
[----:B--2---:R-:W-:Y:S05]  /*11cd0*/  @!P3 BRA `(.L_x_8654) ;  /* 0xfffffffc00f0b947 */ /* 0x004fea000383ffff */
[----:B------:R-:W-:Y:S05]  /*11ce0*/  BRA `(.L_x_8685) ;  /* 0xffffffec00e47947 */ /* 0x000fea000383ffff */
.L_x_8656:
[----:B--2---:R2:W3:Y:S02]  /*11cf0*/  SYNCS.PHASECHK.TRANS64.TRYWAIT P3, [R2+URZ+0x22860], R3 ;  /* 0x02286003020075a7 */ /* 0x0044e4000806017f */
[----:B---3--:R-:W-:Y:S05]  /*11d00*/  @!P3 NANOSLEEP.SYNCS 0x989680 ;  /* 0x009896800000b95d */ /* 0x008fea0003900000 */
[----:B------:R-:W3:Y:S02]  /*11d10*/  @!P3 SYNCS.PHASECHK.TRANS64 P3, [R2+URZ+0x22860], R3 ;  /* 0x022860030200b5a7 */ /* 0x000ee4000806007f */
[----:B---3--:R-:W-:Y:S05]  /*11d20*/  @!P3 BRA `(.L_x_8656) ;  /* 0xfffffffc00f0b947 */ /* 0x008fea000383ffff */
[----:B------:R-:W-:Y:S05]  /*11d30*/  BRA `(.L_x_8686) ;  /* 0xfffffff0002c7947 */ /* 0x000fea000383ffff */
.L_x_8661:
[----:B------:R-:W-:Y:S01]  /*11d40*/  BSSY B0, `(.L_x_8687) ;  /* 0x0000007000007945 */ /* 0x000fe20003800000 */
[----:B--2---:R-:W-:Y:S02]  /*11d50*/  IMAD.MOV.U32 R12, RZ, RZ, RZ ;  /* 0x000000ffff0c7224 */ /* 0x004fe400078e00ff */
[----:B------:R-:W-:Y:S02]  /*11d60*/  IMAD.MOV.U32 R11, RZ, RZ, 0x1f ;  /* 0x0000001fff0b7424 */ /* 0x000fe400078e00ff */
[----:B------:R-:W-:-:S07]  /*11d70*/  IMAD.MOV.U32 R15, RZ, RZ, -0x1 ;  /* 0xffffffffff0f7424 */ /* 0x000fce00078e00ff */
[----:B-1-34-:R-:W-:Y:S05]  /*11d80*/  WARPSYNC.COLLECTIVE R15, `(.L_x_8688) ;  /* 0x000000000f087348 */ /* 0x01afea0003c00000 */
[----:B------:R2:W1:Y:S02]  /*11d90*/  SHFL.IDX P6, R14, R13, R12, R11 ;  /* 0x0000000c0d0e7389 */ /* 0x00046400000c000b */
[----:B-1234-:R-:W-:Y:S01]  /*11da0*/  ENDCOLLECTIVE ;  /* 0x000000000000791b */ /* 0x01efe20003800000 */
.L_x_8688:
[----:B------:R-:W-:Y:S05]  /*11db0*/  BSYNC B0 ;  /* 0x0000000000007941 */ /* 0x000fea0003800000 */
.L_x_8687:
[----:B------:R-:W-:Y:S05]  /*11dc0*/  BRA `(.L_x_8689) ;  /* 0xfffffff400107947 */ /* 0x000fea000383ffff */
.L_x_8663:
[----:B-1----:R1:W2:Y:S02]  /*11dd0*/  SYNCS.PHASECHK.TRANS64.TRYWAIT P0, [R7+URZ+0x22820], R0 ;  /* 0x02282000070075a7 */ /* 0x0022a4000800017f */
[----:B--2---:R-:W-:Y:S05]  /*11de0*/  @!P0 NANOSLEEP.SYNCS 0x989680 ;  /* 0x009896800000895d */ /* 0x004fea0003900000 */
[----:B------:R-:W2:Y:S02]  /*11df0*/  @!P0 SYNCS.PHASECHK.TRANS64 P0, [R7+URZ+0x22820], R0 ;  /* 0x02282000070085a7 */ /* 0x000ea4000800007f */
[----:B--2---:R-:W-:Y:S05]  /*11e00*/  @!P0 BRA `(.L_x_8663) ;  /* 0xfffffffc00f08947 */ /* 0x004fea000383ffff */
[----:B------:R-:W-:Y:S05]  /*11e10*/  BRA `(.L_x_8690) ;  /* 0xfffffff400587947 */ /* 0x000fea000383ffff */
.L_x_8667:
[----:B-1----:R1:W2:Y:S02]  /*11e20*/  SYNCS.PHASECHK.TRANS64.TRYWAIT P0, [R5+URZ], R4 ;  /* 0x00000004050075a7 */ /* 0x0022a4000800017f */
[----:B--2---:R-:W-:Y:S05]  /*11e30*/  @!P0 NANOSLEEP.SYNCS 0x989680 ;  /* 0x009896800000895d */ /* 0x004fea0003900000 */
[----:B------:R-:W2:Y:S02]  /*11e40*/  @!P0 SYNCS.PHASECHK.TRANS64 P0, [R5+URZ], R4 ;  /* 0x00000004050085a7 */ /* 0x000ea4000800007f */
[----:B--2---:R-:W-:Y:S05]  /*11e50*/  @!P0 BRA `(.L_x_8667) ;  /* 0xfffffffc00f08947 */ /* 0x004fea000383ffff */
[----:B------:R-:W-:Y:S05]  /*11e60*/  BRA `(.L_x_8691) ;  /* 0xfffffff400ac7947 */ /* 0x000fea000383ffff */
.L_x_8668:
[----:B--2---:R2:W3:Y:S02]  /*11e70*/  SYNCS.PHASECHK.TRANS64.TRYWAIT P0, [R3+URZ], R0 ;  /* 0x00000000030075a7 */ /* 0x0044e4000800017f */
[----:B---3--:R-:W-:Y:S05]  /*11e80*/  @!P0 NANOSLEEP.SYNCS 0x989680 ;  /* 0x009896800000895d */ /* 0x008fea0003900000 */
[----:B------:R-:W3:Y:S02]  /*11e90*/  @!P0 SYNCS.PHASECHK.TRANS64 P0, [R3+URZ], R0 ;  /* 0x00000000030085a7 */ /* 0x000ee4000800007f */
[----:B---3--:R-:W-:Y:S05]  /*11ea0*/  @!P0 BRA `(.L_x_8668) ;  /* 0xfffffffc00f08947 */ /* 0x008fea000383ffff */
[----:B------:R-:W-:Y:S05]  /*11eb0*/  BRA `(.L_x_8692) ;  /* 0xfffffff400a07947 */ /* 0x000fea000383ffff */
.L_x_8670:
[----:B-1----:R1:W2:Y:S02]  /*11ec0*/  SYNCS.PHASECHK.TRANS64.TRYWAIT P0, [R5+URZ], R4 ;  /* 0x00000004050075a7 */ /* 0x0022a4000800017f */
[----:B--2---:R-:W-:Y:S05]  /*11ed0*/  @!P0 NANOSLEEP.SYNCS 0x989680 ;  /* 0x009896800000895d */ /* 0x004fea0003900000 */
[----:B------:R-:W2:Y:S02]  /*11ee0*/  @!P0 SYNCS.PHASECHK.TRANS64 P0, [R5+URZ], R4 ;  /* 0x00000004050085a7 */ /* 0x000ea4000800007f */
[----:B--2---:R-:W-:Y:S05]  /*11ef0*/  @!P0 BRA `(.L_x_8670) ;  /* 0xfffffffc00f08947 */ /* 0x004fea000383ffff */
[----:B------:R-:W-:Y:S05]  /*11f00*/  BRA `(.L_x_8693) ;  /* 0xfffffff400a47947 */ /* 0x000fea000383ffff */
.L_x_8694:
        /* <DEDUP_REMOVED lines=15> */
.L_x_11964:


//--------------------- .text._ZN7cutlass13device_kernelIN5flash11enable_sm90INS1_16FlashAttnFwdSm90INS1_25CollectiveMainloopFwdSm90ILi2EN4cute5tupleIJNS5_1CILi1EEES8_S8_EEENS6_IJNS7_ILi128EEENS7_ILi96EEENS7_ILi64EEEEEELi256ENS_6half_tEfNS_4arch4Sm90ELb0ELb1ELb0ELb0ELb0ELb0ELb1ELb1ELb0ELb0ELb0ELb0EEENS1_21CollectiveEpilogueFwdINS6_IJSA_NS7_ILi256EEESB_EEES9_SE_SG_Li256ELb0ELb0ELb0ELb0EEENS1_30DynamicPersistentTileSchedulerILi256ELi32ELb0ELb0ELb1EEEEEEEEEvNT_6ParamsE --------------------------
	.section	.text._ZN7cutlass13device_kernelIN5flash11enable_sm90INS1_16FlashAttnFwdSm90INS1_25CollectiveMainloopFwdSm90ILi2EN4cute5tupleIJNS5_1CILi1EEES8_S8_EEENS6_IJNS7_ILi128EEENS7_ILi96EEENS7_ILi64EEEEEELi256ENS_6half_tEfNS_4arch4Sm90ELb0ELb1ELb0ELb0ELb0ELb0ELb1ELb1ELb0ELb0ELb0ELb0EEENS1_21CollectiveEpilogueFwdINS6_IJSA_NS7_ILi256EEESB_EEES9_SE_SG_Li256ELb0ELb0ELb0ELb0EEENS1_30DynamicPersistentTileSchedulerILi256ELi32ELb0ELb0ELb1EEEEEEEEEvNT_6ParamsE,"ax",@progbits
	.align	128
.text._ZN7cutlass13device_kernelIN5flash11enable_sm90INS1_16FlashAttnFwdSm90INS1_25CollectiveMainloopFwdSm90ILi2EN4cute5tupleIJNS5_1CILi1EEES8_S8_EEENS6_IJNS7_ILi128EEENS7_ILi96EEENS7_ILi64EEEEEELi256ENS_6half_tEfNS_4arch4Sm90ELb0ELb1ELb0ELb0ELb0ELb0ELb1ELb1ELb0ELb0ELb0ELb0EEENS1_21CollectiveEpilogueFwdINS6_IJSA_NS7_ILi256EEESB_EEES9_SE_SG_Li256ELb0ELb0ELb0ELb0EEENS1_30DynamicPersistentTileSchedulerILi256ELi32ELb0ELb0ELb1EEEEEEEEEvNT_6ParamsE:
        .type           _ZN7cutlass13device_kernelIN5flash11enable_sm90INS1_16FlashAttnFwdSm90INS1_25CollectiveMainloopFwdSm90ILi2EN4cute5tupleIJNS5_1CILi1EEES8_S8_EEENS6_IJNS7_ILi128EEENS7_ILi96EEENS7_ILi64EEEEEELi256ENS_6half_tEfNS_4arch4Sm90ELb0ELb1ELb0ELb0ELb0ELb0ELb1ELb1ELb0ELb0ELb0ELb0EEENS1_21CollectiveEpilogueFwdINS6_IJSA_NS7_ILi256EEESB_EEES9_SE_SG_Li256ELb0ELb0ELb0ELb0EEENS1_30DynamicPersistentTileSchedulerILi256ELi32ELb0ELb0ELb1EEEEEEEEEvNT_6ParamsE,@function
        .size           _ZN7cutlass13device_kernelIN5flash11enable_sm90INS1_16FlashAttnFwdSm90INS1_25CollectiveMainloopFwdSm90ILi2EN4cute5tupleIJNS5_1CILi1EEES8_S8_EEENS6_IJNS7_ILi128EEENS7_ILi96EEENS7_ILi64EEEEEELi256ENS_6half_tEfNS_4arch4Sm90ELb0ELb1ELb0ELb0ELb0ELb0ELb1ELb1ELb0ELb0ELb0ELb0EEENS1_21CollectiveEpilogueFwdINS6_IJSA_NS7_ILi256EEESB_EEES9_SE_SG_Li256ELb0ELb0ELb0ELb0EEENS1_30DynamicPersistentTileSchedulerILi256ELi32ELb0ELb0ELb1EEEEEEEEEvNT_6ParamsE,(.L_x_11965 - _ZN7cutlass13device_kernelIN5flash11enable_sm90INS1_16FlashAttnFwdSm90INS1_25CollectiveMainloopFwdSm90ILi2EN4cute5tupleIJNS5_1CILi1EEES8_S8_EEENS6_IJNS7_ILi128EEENS7_ILi96EEENS7_ILi64EEEEEELi256ENS_6half_tEfNS_4arch4Sm90ELb0ELb1ELb0ELb0ELb0ELb0ELb1ELb1ELb0ELb0ELb0ELb0EEENS1_21CollectiveEpilogueFwdINS6_IJSA_NS7_ILi256EEESB_EEES9_SE_SG_Li256ELb0ELb0ELb0ELb0EEENS1_30DynamicPersistentTileSchedulerILi256ELi32ELb0ELb0ELb1EEEEEEEEEvNT_6ParamsE)
        .other          _ZN7cutlass13device_kernelIN5flash11enable_sm90INS1_16FlashAttnFwdSm90INS1_25CollectiveMainloopFwdSm90ILi2EN4cute5tupleIJNS5_1CILi1EEES8_S8_EEENS6_IJNS7_ILi128EEENS7_ILi96EEENS7_ILi64EEEEEELi256ENS_6half_tEfNS_4arch4Sm90ELb0ELb1ELb0ELb0ELb0ELb0ELb1ELb1ELb0ELb0ELb0ELb0EEENS1_21CollectiveEpilogueFwdINS6_IJSA_NS7_ILi256EEESB_EEES9_SE_SG_Li256ELb0ELb0ELb0ELb0EEENS1_30DynamicPersistentTileSchedulerILi256ELi32ELb0ELb0ELb1EEEEEEEEEvNT_6ParamsE,@"STO_CUDA_ENTRY STV_DEFAULT"
_ZN7cutlass13device_kernelIN5flash11enable_sm90INS1_16FlashAttnFwdSm90INS1_25CollectiveMainloopFwdSm90ILi2EN4cute5tupleIJNS5_1CILi1EEES8_S8_EEENS6_IJNS7_ILi128EEENS7_ILi96EEENS7_ILi64EEEEEELi256ENS_6half_tEfNS_4arch4Sm90ELb0ELb1ELb0ELb0ELb0ELb0ELb1ELb1ELb0ELb0ELb0ELb0EEENS1_21CollectiveEpilogueFwdINS6_IJSA_NS7_ILi256EEESB_EEES9_SE_SG_Li256ELb0ELb0ELb0ELb0EEENS1_30DynamicPersistentTileSchedulerILi256ELi32ELb0ELb0ELb1EEEEEEEEEvNT_6ParamsE:
[----:B------:R-:W1:Y:S02]  /*0000*/  LDC R1, c[0x0][0x28] ;  /* 0x00000a00ff017b82 */ /* 0x000e640000000800 */
[----:B-1----:R-:W-:Y:S01]  /*0010*/  VIADD R1, R1, 0xfffffb90 ;  /* 0xfffffb9001017836 */ /* 0x002fe20000000000 */
[----:B------:R-:W1:Y:S01]  /*0020*/  S2R R3, SR_TID.X ;  /* 0x0000000000037919 */ /* 0x000e620000002100 */
[----:B------:R-:W-:Y:S01]  /*0030*/  ELECT P0, URZ, PT ;  /* 0x00000000003f782f */ /* 0x000fe20003800000 */
[----:B------:R-:W-:Y:S01]  /*0040*/  BSSY B0, `(.L_x_8695) ;  /* 0x000001b000007945 */ /* 0x000fe20003800000 */
[----:B------:R-:W-:Y:S02]  /*0050*/  ULDC UR4, c[0x0][0x20] ;  /* 0x0000080000047ab9 */ /* 0x000fe40000000800 */
[----:B------:R-:W-:Y:S01]  /*0060*/  IADD3 R16, P1, R1, UR4, RZ ;  /* 0x0000000401107c10 */ /* 0x000fe2000ff3e0ff */
[----:B------:R-:W-:-:S04]  /*0070*/  ULDC UR4, c[0x0][0x24] ;  /* 0x0000090000047ab9 */ /* 0x000fc80000000800 */
[----:B------:R-:W-:Y:S01]  /*0080*/  IMAD.X R17, RZ, RZ, UR4, P1 ;  /* 0x00000004ff117e24 */ /* 0x000fe200088e06ff */
        /* <DEDUP_REMOVED lines=22> */
.L_x_8696:
[----:B------:R-:W-:Y:S05]  /*01f0*/  BSYNC B0 ;  /* 0x0000000000007941 */ /* 0x000fea0003800000 */
.L_x_8695:
        /* <DEDUP_REMOVED lines=39> */
.L_x_8697:
        /* <DEDUP_REMOVED lines=22> */
.L_x_8698:
        /* <DEDUP_REMOVED lines=18> */
.L_x_8699:
        /* <DEDUP_REMOVED lines=22> */
.L_x_8700:
        /* <DEDUP_REMOVED lines=22> */
.L_x_8701:
[----:B------:R-:W-:Y:S01]  /*09b0*/  IADD3 R2, P0, R16, 0x70, RZ ;  /* 0x0000007010027810 */ /* 0x000fe20007f1e0ff */
[----:B------:R-:W-:Y:S01]  /*09c0*/  UMOV UR38, 0x1 ;  /* 0x0000000100267882 */ /* 0x000fe20000000000 */
[----:B------:R-:W-:Y:S01]  /*09d0*/  PLOP3.LUT P1, PT, PT, PT, UP0, 0x80, 0x0 ;  /* 0x000000000000781c */ /* 0x000fe20003f2f008 */
[----:B------:R-:W-:Y:S01]  /*09e0*/  NOP ;  /* 0x0000000000007918 */ /* 0x000fe20000000000 */
[----:B------:R-:W-:Y:S01]  /*09f0*/  USEL UR38, UR38, 0x2, !UP0 ;  /* 0x0000000226267887 */ /* 0x000fe2000c000000 */
[----:B------:R5:W-:Y:S01]  /*0a00*/  STL [R1+0x464], R2 ;  /* 0x0004640201007387 */ /* 0x000be20000100800 */
[----:B------:R-:W-:Y:S01]  /*0a10*/  ULDC.64 UR46, c[0x0][0x208] ;  /* 0x00008200002e7ab9 */ /* 0x000fe20000000a00 */
[----:B------:R-:W-:Y:S02]  /*0a20*/  IMAD.MOV.U32 R22, RZ, RZ, R16 ;  /* 0x000000ffff167224 */ /* 0x000fe400078e0010 */
[--C-:B------:R-:W-:Y:S02]  /*0a30*/  IMAD.MOV.U32 R23, RZ, RZ, R17.reuse ;  /* 0x000000ffff177224 */ /* 0x100fe400078e0011 */
[----:B-----5:R-:W-:-:S05]  /*0a40*/  IMAD.X R2, RZ, RZ, R17, P0 ;  /* 0x000000ffff027224 */ /* 0x020fca00000e0611 */
[----:B------:R1:W-:Y:S02]  /*0a50*/  STL [R1+0x460], R2 ;  /* 0x0004600201007387 */ /* 0x0003e40000100800 */
[----:B-1234-:R-:W-:Y:S06]  /*0a60*/  BAR.SYNC.DEFER_BLOCKING 0x0 ;  /* 0x0000000000007b1d */ /* 0x01efec0000010000 */
[----:B------:R-:W-:Y:S05]  /*0a70*/  @!P1 BRA `(.L_x_8702) ;  /* 0x000001f800409947 */ /* 0x000fea0003800000 */
.L_x_8703:
        /* <DEDUP_REMOVED lines=8> */
[----:B------:R-:W-:Y:S01]  /*0b00*/  ISETP.NE.AND P0, PT, R26, 0x1, PT ;  /* 0x000000011a00780c */ /* 0x000fe20003f05270 */
[----:B------:R2:W-:-:S12]  /*0b10*/  STL.64 [R1+0x210], RZ ;  /* 0x000210ff01007387 */ /* 0x0005d80000100a00 */
[----:B------:R-:W-:Y:S06]  /*0b20*/  @!P0 BAR.ARV 0x9, 0x100 ;  /* 0x0244000000008b1d */ /* 0x000fec0000002000 */
[C---:B------:R-:W-:Y:S02]  /*0b30*/  IADD3 R217, P1, R16.reuse, 0x210, RZ ;  /* 0x0000021010d97810 */ /* 0x040fe40007f3e0ff */
[----:B------:R-:W-:Y:S01]  /*0b40*/  IADD3 R219, P2, R16, 0x21c, RZ ;  /* 0x0000021c10db7810 */ /* 0x000fe20007f5e0ff */
[----:B------:R2:W-:Y:S01]  /*0b50*/  STL [R1+0x218], RZ ;  /* 0x000218ff01007387 */ /* 0x0005e20000100800 */
[----:B-1----:R-:W-:Y:S01]  /*0b60*/  ISETP.LE.AND P0, PT, R0, UR5, PT ;  /* 0x0000000500007c0c */ /* 0x002fe2000bf03270 */
[----:B------:R-:W-:-:S02]  /*0b70*/  IMAD.X R216, RZ, RZ, R17, P1 ;  /* 0x000000ffffd87224 */ /* 0x000fc400008e0611 */
[----:B------:R2:W-:Y:S01]  /*0b80*/  STL [R1+0x21c], RZ ;  /* 0x00021cff01007387 */ /* 0x0005e20000100800 */
[----:B------:R-:W-:-:S09]  /*0b90*/  IMAD.X R218, RZ, RZ, R17, P2 ;  /* 0x000000ffffda7224 */ /* 0x000fd200010e0611 */
[----:B--2---:R-:W-:Y:S05]  /*0ba0*/  @P0 EXIT ;  /* 0x000000000000094d */ /* 0x004fea0003800000 */
[----:B------:R-:W1:Y:S01]  /*0bb0*/  S2R R8, SR_TID.X ;  /* 0x0000000000087919 */ /* 0x000e620000002100 */
[----:B------:R-:W2:Y:S01]  /*0bc0*/  S2UR UR6, SR_CgaCtaId ;  /* 0x00000000000679c3 */ /* 0x000ea20000008800 */
[----:B------:R-:W-:Y:S01]  /*0bd0*/  UMOV UR50, 0x400 ;  /* 0x0000040000327882 */ /* 0x000fe20000000000 */
[----:B------:R-:W-:Y:S01]  /*0be0*/  IMAD.MOV.U32 R195, RZ, RZ, 0x2 ;  /* 0x00000002ffc37424 */ /* 0x000fe200078e00ff */
[C---:B------:R-:W-:Y:S01]  /*0bf0*/  IADD3 R203, -R26.reuse, 0xb, RZ ;  /* 0x0000000b1acb7810 */ /* 0x040fe20007ffe1ff */
[----:B------:R-:W-:Y:S01]  /*0c00*/  VIADD R208, R26, 0x8 ;  /* 0x000000081ad07836 */ /* 0x000fe20000000000 */
[----:B------:R-:W-:-:S03]  /*0c10*/  ULDC.64 UR36, c[0x0][0x198] ;  /* 0x0000660000247ab9 */ /* 0x000fc60000000a00 */
[----:B------:R-:W3:Y:S01]  /*0c20*/  S2UR UR4, SR_SWINHI ;  /* 0x00000000000479c3 */ /* 0x000ee20000002f00 */
[----:B--2---:R-:W-:Y:S01]  /*0c30*/  ULEA UR50, UR6, UR50, 0x18 ;  /* 0x0000003206327291 */ /* 0x004fe2000f8ec03f */
[----:B-1----:R-:W-:-:S06]  /*0c40*/  VIADD R197, R8, 0xffffff80 ;  /* 0xffffff8008c57836 */ /* 0x002fcc0000000000 */
[----:B------:R-:W-:Y:S01]  /*0c50*/  UMOV UR48, UR50 ;  /* 0x0000003200307c82 */ /* 0x000fe20008000000 */
[----:B---3--:R-:W-:Y:S01]  /*0c60*/  UMOV UR49, UR4 ;  /* 0x0000000400317c82 */ /* 0x008fe20008000000 */
[----:B------:R-:W-:Y:S01]  /*0c70*/  LOP3.LUT R8, R8, 0x7f, RZ, 0xc0, !PT ;  /* 0x0000007f08087812 */ /* 0x000fe200078ec0ff */
[----:B------:R-:W-:Y:S01]  /*0c80*/  UMOV UR4, UR5 ;  /* 0x0000000500047c82 */ /* 0x000fe20008000000 */
[----:B------:R-:W-:Y:S02]  /*0c90*/  SHF.R.S32.HI R0, RZ, 0x1f, R197 ;  /* 0x0000001fff007819 */ /* 0x000fe400000114c5 */
[----:B------:R-:W-:Y:S02]  /*0ca0*/  ISETP.NE.AND P0, PT, R8, RZ, PT ;  /* 0x000000ff0800720c */ /* 0x000fe40003f05270 */
[CC--:B------:R-:W-:Y:S02]  /*0cb0*/  LEA.HI R2, R0.reuse, R197.reuse, RZ, 0x4 ;  /* 0x000000c500027211 */ /* 0x0c0fe400078f20ff */
[----:B------:R-:W-:-:S02]  /*0cc0*/  LEA.HI R19, R0, R197, RZ, 0x7 ;  /* 0x000000c500137211 */ /* 0x000fc400078f38ff */
[----:B------:R-:W-:Y:S02]  /*0cd0*/  SHF.R.S32.HI R3, RZ, 0x4, R2 ;  /* 0x00000004ff037819 */ /* 0x000fe40000011402 */
[----:B------:R-:W-:Y:S02]  /*0ce0*/  LEA.HI R221, R0, R197, RZ, 0x5 ;  /* 0x000000c500dd7211 */ /* 0x000fe400078f28ff */
[C---:B------:R-:W-:Y:S02]  /*0cf0*/  LEA.HI R5, R2.reuse, R3, RZ, 0x1 ;  /* 0x0000000302057211 */ /* 0x040fe400078f08ff */
[----:B------:R-:W-:Y:S02]  /*0d00*/  LOP3.LUT R4, R2, 0x3fffff0, RZ, 0xc0, !PT ;  /* 0x03fffff002047812 */ /* 0x000fe400078ec0ff */
[----:B------:R-:W-:Y:S02]  /*0d10*/  LOP3.LUT R2, R19, 0xffffff80, RZ, 0xc0, !PT ;  /* 0xffffff8013027812 */ /* 0x000fe400078ec0ff */
[----:B------:R-:W-:Y:S01]  /*0d20*/  LOP3.LUT R6, R5, 0x1ffffffe, RZ, 0xc0, !PT ;  /* 0x1ffffffe05067812 */ /* 0x000fe200078ec0ff */
[C---:B------:R-:W-:Y:S01]  /*0d30*/  IMAD.IADD R4, R197.reuse, 0x1, -R4 ;  /* 0x00000001c5047824 */ /* 0x040fe200078e0a04 */
[----:B------:R-:W-:Y:S01]  /*0d40*/  SHF.R.S32.HI R221, RZ, 0x5, R221 ;  /* 0x00000005ffdd7819 */ /* 0x000fe200000114dd */
[----:B------:R-:W-:Y:S01]  /*0d50*/  IMAD.IADD R209, R197, 0x1, -R2 ;  /* 0x00000001c5d17824 */ /* 0x000fe200078e0a02 */
[----:B------:R-:W-:Y:S01]  /*0d60*/  SHF.R.S32.HI R220, RZ, 0x7, R19 ;  /* 0x00000007ffdc7819 */ /* 0x000fe20000011413 */
[----:B------:R-:W-:Y:S01]  /*0d70*/  IMAD.IADD R6, R3, 0x1, -R6 ;  /* 0x0000000103067824 */ /* 0x000fe200078e0a06 */
[----:B------:R-:W-:Y:S01]  /*0d80*/  LEA.HI R198, R0, R197, RZ, 0x3 ;  /* 0x000000c500c67211 */ /* 0x000fe200078f18ff */
[----:B------:R-:W-:Y:S01]  /*0d90*/  IMAD R3, R221, 0x10, R4 ;  /* 0x00000010dd037824 */ /* 0x000fe200078e0204 */
[----:B------:R-:W-:-:S02]  /*0da0*/  SHF.R.S32.HI R2, RZ, 0x1f, R209 ;  /* 0x0000001fff027819 */ /* 0x000fc400000114d1 */
[----:B------:R-:W-:Y:S01]  /*0db0*/  SEL R204, RZ, 0x1, P0 ;  /* 0x00000001ffcc7807 */ /* 0x000fe20000000000 */
[----:B------:R-:W-:Y:S01]  /*0dc0*/  IMAD R3, R3, 0x8, R6 ;  /* 0x0000000803037824 */ /* 0x000fe200078e0206 */
[CC--:B------:R-:W-:Y:S02]  /*0dd0*/  LEA.HI R27, R2.reuse, R209.reuse, RZ, 0x2 ;  /* 0x000000d1021b7211 */ /* 0x0c0fe400078f10ff */
[----:B------:R-:W-:Y:S01]  /*0de0*/  LEA.HI R2, R2, R209, RZ, 0x5 ;  /* 0x000000d102027211 */ /* 0x000fe200078f28ff */
[----:B------:R-:W-:Y:S01]  /*0df0*/  IMAD.SHL.U32 R194, R3, 0x8, RZ ;  /* 0x0000000803c27824 */ /* 0x000fe200078e00ff */
[--C-:B------:R-:W-:Y:S02]  /*0e00*/  SHF.R.S32.HI R3, RZ, 0x2, R27.reuse ;  /* 0x00000002ff037819 */ /* 0x100fe4000001141b */
[----:B------:R-:W-:Y:S01]  /*0e10*/  SHF.R.S32.HI R4, RZ, 0x1f, R27 ;  /* 0x0000001fff047819 */ /* 0x000fe2000001141b */
[----:B------:R-:W-:Y:S01]  /*0e20*/  IMAD.WIDE R194, R194, R195, UR48 ;  /* 0x00000030c2c27e25 */ /* 0x000fe2000f8e02c3 */
[----:B------:R-:W-:-:S02]  /*0e30*/  SHF.R.S32.HI R2, RZ, 0x5, R2 ;  /* 0x00000005ff027819 */ /* 0x000fc40000011402 */
[----:B------:R-:W-:Y:S02]  /*0e40*/  LEA.HI R4, R4, R3, RZ, 0x3 ;  /* 0x0000000304047211 */ /* 0x000fe400078f18ff */
[C---:B------:R-:W-:Y:S02]  /*0e50*/  IADD3 R9, P5, R194.reuse, 0x20, RZ ;  /* 0x00000020c2097810 */ /* 0x040fe40007fbe0ff */
[----:B------:R-:W-:Y:S02]  /*0e60*/  IADD3 R7, P6, R194, 0x40, RZ ;  /* 0x00000040c2077810 */ /* 0x000fe40007fde0ff */
[----:B------:R-:W-:Y:S02]  /*0e70*/  LOP3.LUT R4, R4, 0xfffffff8, RZ, 0xc0, !PT ;  /* 0xfffffff804047812 */ /* 0x000fe400078ec0ff */
[----:B------:R-:W-:Y:S02]  /*0e80*/  LOP3.LUT R6, R9, 0x380, RZ, 0xc0, !PT ;  /* 0x0000038009067812 */ /* 0x000fe400078ec0ff */
[----:B------:R-:W-:Y:S01]  /*0e90*/  LOP3.LUT R5, R7, 0x380, RZ, 0xc0, !PT ;  /* 0x0000038007057812 */ /* 0x000fe200078ec0ff */
[----:B------:R-:W-:Y:S01]  /*0ea0*/  IMAD.IADD R3, R3, 0x1, -R4 ;  /* 0x0000000103037824 */ /* 0x000fe200078e0a04 */
[----:B------:R-:W-:-:S02]  /*0eb0*/  SHF.R.U64 R6, R6, 0x3, RZ ;  /* 0x0000000306067819 */ /* 0x000fc400000012ff */
[----:B------:R-:W-:Y:S01]  /*0ec0*/  SHF.R.U64 R4, R5, 0x3, RZ ;  /* 0x0000000305047819 */ /* 0x000fe200000012ff */
[----:B------:R-:W-:Y:S01]  /*0ed0*/  IMAD R200, R2, 0x10, R3 ;  /* 0x0000001002c87824 */ /* 0x000fe200078e0203 */
[----:B------:R-:W-:Y:S01]  /*0ee0*/  IADD3 R11, P3, R194, 0x4020, RZ ;  /* 0x00004020c20b7810 */ /* 0x000fe20007f7e0ff */
[--C-:B------:R-:W-:Y:S01]  /*0ef0*/  IMAD.X R3, RZ, RZ, R195.reuse, P5 ;  /* 0x000000ffff037224 */ /* 0x100fe200028e06c3 */
[----:B------:R-:W-:Y:S01]  /*0f00*/  LOP3.LUT R2, R6, R9, RZ, 0x3c, !PT ;  /* 0x0000000906027212 */ /* 0x000fe200078e3cff */
[----:B------:R-:W-:Y:S01]  /*0f10*/  IMAD.X R5, RZ, RZ, R195, P6 ;  /* 0x000000ffff057224 */ /* 0x000fe200030e06c3 */
[----:B------:R-:W-:Y:S02]  /*0f20*/  LOP3.LUT R4, R4, R7, RZ, 0x3c, !PT ;  /* 0x0000000704047212 */ /* 0x000fe400078e3cff */
[C---:B------:R-:W-:Y:S02]  /*0f30*/  IADD3 R7, P1, R194.reuse, 0x60, RZ ;  /* 0x00000060c2077810 */ /* 0x040fe40007f3e0ff */
[----:B------:R-:W-:-:S02]  /*0f40*/  IADD3 R9, P2, R194, 0x4000, RZ ;  /* 0x00004000c2097810 */ /* 0x000fc40007f5e0ff */
[----:B------:R-:W-:Y:S02]  /*0f50*/  LOP3.LUT R10, R11, 0x380, RZ, 0xc0, !PT ;  /* 0x000003800b0a7812 */ /* 0x000fe400078ec0ff */
[----:B------:R-:W-:Y:S02]  /*0f60*/  LOP3.LUT R6, R7, 0x380, RZ, 0xc0, !PT ;  /* 0x0000038007067812 */ /* 0x000fe400078ec0ff */
[----:B------:R-:W-:Y:S02]  /*0f70*/  LOP3.LUT R8, R9, 0x380, RZ, 0xc0, !PT ;  /* 0x0000038009087812 */ /* 0x000fe400078ec0ff */
[----:B------:R-:W-:Y:S02]  /*0f80*/  SHF.R.U64 R10, R10, 0x3, RZ ;  /* 0x000000030a0a7819 */ /* 0x000fe400000012ff */
[----:B------:R-:W-:Y:S02]  /*0f90*/  SHF.R.U64 R6, R6, 0x3, RZ ;  /* 0x0000000306067819 */ /* 0x000fe400000012ff */
[----:B------:R-:W-:-:S02]  /*0fa0*/  SHF.R.U64 R8, R8, 0x3, RZ ;  /* 0x0000000308087819 */ /* 0x000fc400000012ff */
[----:B------:R-:W-:Y:S02]  /*0fb0*/  LOP3.LUT R10, R10, R11, RZ, 0x3c, !PT ;  /* 0x0000000b0a0a7212 */ /* 0x000fe400078e3cff */
[----:B------:R-:W-:Y:S02]  /*0fc0*/  IADD3 R11, P6, R194, 0x8000, RZ ;  /* 0x00008000c20b7810 */ /* 0x000fe40007fde0ff */
[----:B------:R-:W-:Y:S01]  /*0fd0*/  LOP3.LUT R6, R6, R7, RZ, 0x3c, !PT ;  /* 0x0000000706067212 */ /* 0x000fe200078e3cff */
[--C-:B------:R-:W-:Y:S01]  /*0fe0*/  IMAD.X R7, RZ, RZ, R195.reuse, P1 ;  /* 0x000000ffff077224 */ /* 0x100fe200008e06c3 */
[----:B------:R-:W-:Y:S01]  /*0ff0*/  LOP3.LUT R8, R8, R9, RZ, 0x3c, !PT ;  /* 0x0000000908087212 */ /* 0x000fe200078e3cff */
[----:B------:R-:W-:Y:S01]  /*1000*/  IMAD.X R9, RZ, RZ, R195, P2 ;  /* 0x000000ffff097224 */ /* 0x000fe200010e06c3 */
[----:B------:R-:W-:Y:S02]  /*1010*/  MOV R3, R2 ;  /* 0x0000000200037202 */ /* 0x000fe40000000f00 */
[----:B------:R-:W-:-:S02]  /*1020*/  MOV R2, R4 ;  /* 0x0000000400027202 */ /* 0x000fc40000000f00 */
[C---:B------:R-:W-:Y:S01]  /*1030*/  IADD3 R21, P1, R194.reuse, 0x8020, RZ ;  /* 0x00008020c2157810 */ /* 0x040fe20007f3e0ff */
[----:B------:R-:W-:Y:S01]  /*1040*/  STL [R1+0x46c], R3 ;  /* 0x00046c0301007387 */ /* 0x000fe20000100800 */
[C---:B------:R-:W-:Y:S02]  /*1050*/  IADD3 R25, P2, R194.reuse, 0x8040, RZ ;  /* 0x00008040c2197810 */ /* 0x040fe40007f5e0ff */
[C---:B------:R-:W-:Y:S01]  /*1060*/  IADD3 R13, P4, R194.reuse, 0x4040, RZ ;  /* 0x00004040c20d7810 */ /* 0x040fe20007f9e0ff */
[----:B------:R1:W-:Y:S01]  /*1070*/  STL [R1+0x468], R2 ;  /* 0x0004680201007387 */ /* 0x0003e20000100800 */
[----:B------:R-:W-:Y:S02]  /*1080*/  IADD3 R15, P5, R194, 0x4060, RZ ;  /* 0x00004060c20f7810 */ /* 0x000fe40007fbe0ff */
[----:B------:R-:W-:Y:S02]  /*1090*/  LOP3.LUT R18, R11, 0x380, RZ, 0xc0, !PT ;  /* 0x000003800b127812 */ /* 0x000fe400078ec0ff */
[----:B------:R-:W-:-:S02]  /*10a0*/  LOP3.LUT R20, R21, 0x380, RZ, 0xc0, !PT ;  /* 0x0000038015147812 */ /* 0x000fc400078ec0ff */
[----:B------:R-:W-:Y:S02]  /*10b0*/  LOP3.LUT R24, R25, 0x380, RZ, 0xc0, !PT ;  /* 0x0000038019187812 */ /* 0x000fe400078ec0ff */
[----:B------:R-:W-:Y:S02]  /*10c0*/  LOP3.LUT R12, R13, 0x380, RZ, 0xc0, !PT ;  /* 0x000003800d0c7812 */ /* 0x000fe400078ec0ff */
[----:B------:R-:W-:Y:S02]  /*10d0*/  LOP3.LUT R14, R15, 0x380, RZ, 0xc0, !PT ;  /* 0x000003800f0e7812 */ /* 0x000fe400078ec0ff */
[----:B------:R-:W-:Y:S02]  /*10e0*/  SHF.R.U64 R18, R18, 0x3, RZ ;  /* 0x0000000312127819 */ /* 0x000fe400000012ff */
[----:B-1----:R-:W-:Y:S01]  /*10f0*/  LEA.HI R2, R19, R220, RZ, 0x1 ;  /* 0x000000dc13027211 */ /* 0x002fe200078f08ff */
[----:B------:R-:W-:Y:S01]  /*1100*/  IMAD.X R19, RZ, RZ, R195, P6 ;  /* 0x000000ffff137224 */ /* 0x000fe200030e06c3 */
[----:B------:R-:W-:-:S02]  /*1110*/  SHF.R.U64 R20, R20, 0x3, RZ ;  /* 0x0000000314147819 */ /* 0x000fc400000012ff */
[----:B------:R-:W-:Y:S02]  /*1120*/  SHF.R.U64 R24, R24, 0x3, RZ ;  /* 0x0000000318187819 */ /* 0x000fe400000012ff */
[----:B------:R-:W-:Y:S02]  /*1130*/  SHF.R.U64 R12, R12, 0x3, RZ ;  /* 0x000000030c0c7819 */ /* 0x000fe400000012ff */
[----:B------:R-:W-:Y:S02]  /*1140*/  SHF.R.U64 R14, R14, 0x3, RZ ;  /* 0x000000030e0e7819 */ /* 0x000fe400000012ff */
[----:B------:R-:W-:Y:S01]  /*1150*/  LOP3.LUT R18, R18, R11, RZ, 0x3c, !PT ;  /* 0x0000000b12127212 */ /* 0x000fe200078e3cff */
[----:B------:R-:W-:Y:S01]  /*1160*/  IMAD.X R11, RZ, RZ, R195, P3 ;  /* 0x000000ffff0b7224 */ /* 0x000fe200018e06c3 */
[----:B------:R-:W-:Y:S02]  /*1170*/  LOP3.LUT R3, R2, 0x3fffffe, RZ, 0xc0, !PT ;  /* 0x03fffffe02037812 */ /* 0x000fe400078ec0ff */
[----:B------:R-:W-:-:S02]  /*1180*/  LOP3.LUT R2, R198, 0x1ffffff8, RZ, 0xc0, !PT ;  /* 0x1ffffff8c6027812 */ /* 0x000fc400078ec0ff */
[----:B------:R-:W-:Y:S01]  /*1190*/  LOP3.LUT R0, R27, 0x7ffffffc, RZ, 0xc0, !PT ;  /* 0x7ffffffc1b007812 */ /* 0x000fe200078ec0ff */
[----:B------:R-:W-:Y:S01]  /*11a0*/  IMAD.IADD R3, R220, 0x1, -R3 ;  /* 0x00000001dc037824 */ /* 0x000fe200078e0a03 */
        /* <DEDUP_REMOVED lines=8> */
[----:B------:R-:W-:Y:S01]  /*1230*/  MOV R232, R18 ;  /* 0x0000001200e87202 */ /* 0x000fe20000000f00 */
[----:B------:R-:W-:Y:S01]  /*1240*/  IMAD.IADD R2, R197, 0x1, -R2 ;  /* 0x00000001c5027824 */ /* 0x000fe200078e0a02 */
[C---:B------:R-:W-:Y:S01]  /*1250*/  IADD3 R18, P1, R16.reuse, 0x13c, RZ ;  /* 0x0000013c10127810 */ /* 0x040fe20007f3e0ff */
[----:B------:R-:W-:Y:S01]  /*1260*/  IMAD.IADD R0, R209, 0x1, -R0 ;  /* 0x00000001d1007824 */ /* 0x000fe200078e0a00 */
[----:B------:R-:W-:Y:S01]  /*1270*/  IADD3 R211, P2, R16, 0x220, RZ ;  /* 0x0000022010d37810 */ /* 0x000fe20007f5e0ff */
[----:B------:R-:W-:Y:S01]  /*1280*/  IMAD R200, R3, 0x40, R200 ;  /* 0x0000004003c87824 */ /* 0x000fe200078e02c8 */
[----:B------:R-:W-:Y:S01]  /*1290*/  MOV R237, R6 ;  /* 0x0000000600ed7202 */ /* 0x000fe20000000f00 */
[--C-:B------:R-:W-:Y:S01]  /*12a0*/  IMAD.X R165, RZ, RZ, R17.reuse, P1 ;  /* 0x000000ffffa57224 */ /* 0x100fe200008e0611 */
[----:B------:R-:W-:Y:S01]  /*12b0*/  MOV R236, R8 ;  /* 0x0000000800ec7202 */ /* 0x000fe20000000f00 */
[----:B------:R-:W-:Y:S01]  /*12c0*/  IMAD.X R210, RZ, RZ, R17, P2 ;  /* 0x000000ffffd27224 */ /* 0x000fe200010e0611 */
[----:B------:R-:W-:Y:S01]  /*12d0*/  MOV R235, R10 ;  /* 0x0000000a00eb7202 */ /* 0x000fe20000000f00 */
[----:B------:R-:W-:Y:S01]  /*12e0*/  IMAD.SHL.U32 R188, R2, 0x8, RZ ;  /* 0x0000000802bc7824 */ /* 0x000fe200078e00ff */
[----:B------:R-:W-:Y:S01]  /*12f0*/  MOV R234, R12 ;  /* 0x0000000c00ea7202 */ /* 0x000fe20000000f00 */
[----:B------:R-:W-:Y:S01]  /*1300*/  IMAD.SHL.U32 R201, R0, 0x2, RZ ;  /* 0x0000000200c97824 */ /* 0x000fe200078e00ff */
[----:B------:R-:W-:-:S02]  /*1310*/  MOV R233, R14 ;  /* 0x0000000e00e97202 */ /* 0x000fc40000000f00 */
[----:B------:R-:W-:Y:S02]  /*1320*/  MOV R231, R20 ;  /* 0x0000001400e77202 */ /* 0x000fe40000000f00 */
[----:B------:R-:W-:Y:S02]  /*1330*/  MOV R230, R24 ;  /* 0x0000001800e67202 */ /* 0x000fe40000000f00 */
[----:B------:R-:W-:-:S07]  /*1340*/  SHF.R.S32.HI R198, RZ, 0x3, R198 ;  /* 0x00000003ffc67819 */ /* 0x000fce00000114c6 */
.L_x_8822:
        /* <DEDUP_REMOVED lines=20> */
.L_x_8704:
[----:B------:R-:W-:Y:S01]  /*1490*/  ULDC UR6, c[0x0][0xec4] ;  /* 0x0003b10000067ab9 */ /* 0x000fe20000000800 */
[----:B------:R-:W-:Y:S01]  /*14a0*/  UMOV UR39, UR7 ;  /* 0x0000000700277c82 */ /* 0x000fe20008000000 */
[----:B------:R-:W-:-:S11]  /*14b0*/  UISETP.NE.AND UP0, UPT, UR6, 0x1, UPT ;  /* 0x000000010600788c */ /* 0x000fd6000bf05270 */
[----:B------:R-:W-:Y:S02]  /*14c0*/  @UP0 ULDC.64 UR10, c[0x0][0xec8] ;  /* 0x0003b200000a0ab9 */ /* 0x000fe40000000a00 */
[----:B------:R-:W-:-:S04]  /*14d0*/  UIMAD.WIDE.U32 UR4, UR7, UR10, URZ ;  /* 0x0000000a070472a5 */ /* 0x000fc8000f8e003f */
[----:B------:R-:W-:-:S04]  /*14e0*/  @UP0 USHF.R.U32.HI UR39, URZ, UR11, UR5 ;  /* 0x0000000b3f270299 */ /* 0x000fc80008011605 */
[----:B------:R-:W-:-:S12]  /*14f0*/  UIMAD UR4, UR39, UR6, URZ ;  /* 0x00000006270472a4 */ /* 0x000fd8000f8e023f */
.L_x_8705:
[----:B------:R-:W1:Y:S01]  /*1500*/  LDC R0, c[0x0][0xa80] ;  /* 0x0002a000ff007b82 */ /* 0x000e620000000800 */
[----:B------:R-:W-:Y:S01]  /*1510*/  ULOP3.LUT UR5, URZ, UR39, URZ, 0x33, !UPT ;  /* 0x000000273f057292 */ /* 0x000fe2000f8e333f */
[----:B------:R-:W-:Y:S01]  /*1520*/  IMAD.MOV.U32 R2, RZ, RZ, 0x3000 ;  /* 0x00003000ff027424 */ /* 0x000fe200078e00ff */
[----:B------:R-:W-:Y:S01]  /*1530*/  UIADD3 UR6, UP2, UR48, 0x32450, URZ ;  /* 0x0003245030067890 */ /* 0x000fe2000ff5e03f */
[----:B------:R-:W-:Y:S01]  /*1540*/  IMAD.U32 R3, RZ, RZ, UR38 ;  /* 0x00000026ff037e24 */ /* 0x000fe2000f8e00ff */
[----:B------:R-:W-:Y:S01]  /*1550*/  ULDC UR42, c[0x0][0xeac] ;  /* 0x0003ab00002a7ab9 */ /* 0x000fe20000000800 */
[----:B------:R-:W-:Y:S01]  /*1560*/  UIADD3 UR11, UP3, UR48, 0x32460, URZ ;  /* 0x00032460300b7890 */ /* 0x000fe2000ff7e03f */
[----:B------:R-:W-:Y:S01]  /*1570*/  IMAD.MOV.U32 R4, RZ, RZ, 0xc000 ;  /* 0x0000c000ff047424 */ /* 0x000fe200078e00ff */
[----:B------:R-:W-:Y:S01]  /*1580*/  UIADD3 UR42, UR5, UR42, URZ ;  /* 0x0000002a052a7290 */ /* 0x000fe2000fffe03f */
[----:B------:R-:W-:Y:S01]  /*1590*/  IMAD.U32 R8, RZ, RZ, UR6 ;  /* 0x00000006ff087e24 */ /* 0x000fe2000f8e00ff */
[----:B------:R-:W-:Y:S01]  /*15a0*/  UIADD3.X UR5, URZ, UR49, URZ, UP2, !UPT ;  /* 0x000000313f057290 */ /* 0x000fe200097fe43f */
[----:B------:R-:W-:Y:S01]  /*15b0*/  IMAD.U32 R5, RZ, RZ, UR38 ;  /* 0x00000026ff057e24 */ /* 0x000fe2000f8e00ff */
[----:B------:R-:W-:Y:S01]  /*15c0*/  UIADD3 UR9, UP0, UR48, 0x32430, URZ ;  /* 0x0003243030097890 */ /* 0x000fe2000ff1e03f */
[----:B------:R-:W-:Y:S01]  /*15d0*/  IMAD.MOV.U32 R6, RZ, RZ, R204 ;  /* 0x000000ffff067224 */ /* 0x000fe200078e00cc */
[----:B------:R-:W-:Y:S01]  /*15e0*/  UIADD3 UR10, UP1, UR48, 0x32440, URZ ;  /* 0x00032440300a7890 */ /* 0x000fe2000ff3e03f */
[----:B------:R-:W-:Y:S01]  /*15f0*/  IMAD.MOV.U32 R7, RZ, RZ, 0x100 ;  /* 0x00000100ff077424 */ /* 0x000fe200078e00ff */
[----:B------:R-:W-:Y:S01]  /*1600*/  UIADD3.X UR12, URZ, UR49, URZ, UP3, !UPT ;  /* 0x000000313f0c7290 */ /* 0x000fe20009ffe43f */
[----:B------:R-:W-:Y:S01]  /*1610*/  IMAD.U32 R9, RZ, RZ, UR5 ;  /* 0x00000005ff097e24 */ /* 0x000fe2000f8e00ff */
[----:B------:R-:W-:Y:S01]  /*1620*/  UIADD3.X UR5, URZ, UR49, URZ, UP0, !UPT ;  /* 0x000000313f057290 */ /* 0x000fe200087fe43f */
[----:B------:R2:W-:Y:S01]  /*1630*/  STL.64 [R1+0x18], R2 ;  /* 0x0000180201007387 */ /* 0x0005e20000100a00 */
[----:B------:R-:W-:Y:S01]  /*1640*/  UIADD3.X UR6, URZ, UR49, URZ, UP1, !UPT ;  /* 0x000000313f067290 */ /* 0x000fe20008ffe43f */
[----:B------:R-:W-:Y:S01]  /*1650*/  IMAD.U32 R10, RZ, RZ, UR11 ;  /* 0x0000000bff0a7e24 */ /* 0x000fe2000f8e00ff */
[----:B------:R-:W-:Y:S01]  /*1660*/  ULDC UR43, c[0x0][0xeb8] ;  /* 0x0003ae00002b7ab9 */ /* 0x000fe20000000800 */
[----:B------:R3:W-:Y:S01]  /*1670*/  STL.128 [R1+0x50], R4 ;  /* 0x0000500401007387 */ /* 0x0007e20000100c00 */
[----:B------:R-:W-:Y:S01]  /*1680*/  UISETP.NE.AND UP1, UPT, UR43, 0x1, UPT ;  /* 0x000000012b00788c */ /* 0x000fe2000bf25270 */
[----:B------:R-:W-:Y:S01]  /*1690*/  IMAD.MOV.U32 R205, RZ, RZ, 0x100 ;  /* 0x00000100ffcd7424 */ /* 0x000fe200078e00ff */
[----:B------:R-:W-:Y:S01]  /*16a0*/  UIADD3 UR7, UR7, -UR4, URZ ;  /* 0x8000000407077290 */ /* 0x000fe2000fffe03f */
[----:B------:R-:W-:Y:S01]  /*16b0*/  IMAD.MOV.U32 R206, RZ, RZ, 0x1 ;  /* 0x00000001ffce7424 */ /* 0x000fe200078e00ff */
[----:B-1----:R1:W-:Y:S01]  /*16c0*/  STL [R1+0x450], R0 ;  /* 0x0004500001007387 */ /* 0x0023e20000100800 */
[----:B------:R-:W-:Y:S01]  /*16d0*/  IMAD.MOV.U32 R207, RZ, RZ, RZ ;  /* 0x000000ffffcf7224 */ /* 0x000fe200078e00ff */
[----:B------:R-:W-:Y:S01]  /*16e0*/  ULDC UR40, c[0x0][0x404] ;  /* 0x0001010000287ab9 */ /* 0x000fe20000000800 */
[----:B--2---:R-:W-:Y:S01]  /*16f0*/  IMAD.U32 R2, RZ, RZ, UR10 ;  /* 0x0000000aff027e24 */ /* 0x004fe2000f8e00ff */
[----:B------:R-:W-:Y:S01]  /*1700*/  ULDC.64 UR10, c[0x0][0x3f8] ;  /* 0x0000fe00000a7ab9 */ /* 0x000fe20000000a00 */
[----:B------:R-:W-:Y:S01]  /*1710*/  IMAD.MOV.U32 R12, RZ, RZ, 0x1 ;  /* 0x00000001ff0c7424 */ /* 0x000fe200078e00ff */
[----:B------:R-:W-:Y:S01]  /*1720*/  UISETP.NE.U32.AND UP0, UPT, UR10, URZ, UPT ;  /* 0x0000003f0a00728c */ /* 0x000fe2000bf05070 */
[----:B------:R-:W-:Y:S01]  /*1730*/  IMAD.MOV.U32 R13, RZ, RZ, RZ ;  /* 0x000000ffff0d7224 */ /* 0x000fe200078e00ff */
[----:B------:R1:W-:Y:S01]  /*1740*/  STL.128 [R1+0x20], R204 ;  /* 0x000020cc01007387 */ /* 0x0003e20000100c00 */
[----:B------:R-:W-:Y:S01]  /*1750*/  IMAD.U32 R11, RZ, RZ, UR12 ;  /* 0x0000000cff0b7e24 */ /* 0x000fe2000f8e00ff */
[----:B------:R-:W-:Y:S01]  /*1760*/  UISETP.NE.AND.EX UP0, UPT, UR11, URZ, UPT, UP0 ;  /* 0x0000003f0b00728c */ /* 0x000fe2000bf05300 */
[----:B---3--:R-:W-:Y:S01]  /*1770*/  IMAD.U32 R6, RZ, RZ, UR42 ;  /* 0x0000002aff067e24 */ /* 0x008fe2000f8e00ff */
[----:B------:R1:W-:Y:S01]  /*1780*/  STL.64 [R1+0x60], R12 ;  /* 0x0000600c01007387 */ /* 0x0003e20000100a00 */
[----:B------:R-:W-:Y:S01]  /*1790*/  IMAD.U32 R4, RZ, RZ, UR9 ;  /* 0x00000009ff047e24 */ /* 0x000fe2000f8e00ff */
[----:B------:R-:W-:Y:S01]  /*17a0*/  ULDC UR11, c[0x0][0xec4] ;  /* 0x0003b100000b7ab9 */ /* 0x000fe20000000800 */
[----:B------:R-:W-:Y:S01]  /*17b0*/  IMAD.U32 R5, RZ, RZ, UR5 ;  /* 0x00000005ff057e24 */ /* 0x000fe2000f8e00ff */
[----:B------:R-:W-:Y:S01]  /*17c0*/  ULDC.64 UR4, c[0x0][0xad8] ;  /* 0x0002b60000047ab9 */ /* 0x000fe20000000a00 */
[----:B------:R-:W-:Y:S01]  /*17d0*/  IMAD.U32 R3, RZ, RZ, UR6 ;  /* 0x00000006ff037e24 */ /* 0x000fe2000f8e00ff */
[----:B------:R-:W-:Y:S01]  /*17e0*/  UISETP.GE.AND UP2, UPT, UR5, 0x1, UPT ;  /* 0x000000010500788c */ /* 0x000fe2000bf46270 */
[----:B------:R1:W-:Y:S01]  /*17f0*/  STL [R1+0x70], R6 ;  /* 0x0000700601007387 */ /* 0x0003e20000100800 */
[----:B------:R-:W-:Y:S01]  /*1800*/  UIMAD UR11, UR8, UR11, UR7 ;  /* 0x0000000b080b72a4 */ /* 0x000fe2000f8e0207 */
[C---:B------:R-:W-:Y:S01]  /*1810*/  IADD3 R36, P0, R16.reuse, 0x430, RZ ;  /* 0x0000043010247810 */ /* 0x040fe20007f1e0ff */
[----:B------:R-:W-:Y:S01]  /*1820*/  USHF.L.U32 UR42, UR42, 0x7, URZ ;  /* 0x000000072a2a7899 */ /* 0x000fe2000800063f */
[----:B------:R1:W-:Y:S01]  /*1830*/  STL.128 [R1+0x40], R8 ;  /* 0x0000400801007387 */ /* 0x0003e20000100c00 */
[----:B------:R-:W-:Y:S01]  /*1840*/  @UP1 ULDC UR8, c[0x0][0xebc] ;  /* 0x0003af0000081ab9 */ /* 0x000fe20000000800 */
[----:B------:R-:W-:Y:S01]  /*1850*/  USEL UR40, UR40, 0x1, UP0 ;  /* 0x0000000128287887 */ /* 0x000fe20008000000 */
[----:B------:R-:W-:Y:S01]  /*1860*/  PLOP3.LUT P2, PT, PT, PT, UP2, 0x80, 0x0 ;  /* 0x000000000000781c */ /* 0x000fe20003f4f028 */
[----:B------:R1:W-:Y:S01]  /*1870*/  STL.64 [R1+0x68], R10 ;  /* 0x0000680a01007387 */ /* 0x0003e20000100a00 */
[----:B------:R-:W-:Y:S01]  /*1880*/  UIMAD.WIDE.U32 UR8, UR11, UR8, URZ ;  /* 0x000000080b0872a5 */ /* 0x000fe2000f8e003f */
[----:B------:R-:W-:Y:S01]  /*1890*/  IADD3 R34, P1, R16, 0x38, RZ ;  /* 0x0000003810227810 */ /* 0x000fe20007f3e0ff */
[----:B------:R-:W-:Y:S01]  /*18a0*/  ULDC UR10, c[0x0][0x2e0] ;  /* 0x0000b800000a7ab9 */ /* 0x000fe20000000800 */
[----:B------:R1:W-:Y:S01]  /*18b0*/  STL.64 [R1+0x8], R4 ;  /* 0x0000080401007387 */ /* 0x0003e20000100a00 */
[----:B------:R-:W-:Y:S01]  /*18c0*/  ULDC UR6, c[0x0][0x288] ;  /* 0x0000a20000067ab9 */ /* 0x000fe20000000800 */
[----:B------:R-:W-:Y:S01]  /*18d0*/  @UP1 ULDC UR12, c[0x0][0xec0] ;  /* 0x0003b000000c1ab9 */ /* 0x000fe20000000800 */
[----:B------:R-:W-:Y:S01]  /*18e0*/  UMOV UR44, UR11 ;  /* 0x0000000b002c7c82 */ /* 0x000fe20008000000 */
[----:B------:R1:W-:Y:S01]  /*18f0*/  STL.64 [R1+0x10], R2 ;  /* 0x0000100201007387 */ /* 0x0003e20000100a00 */
[----:B------:R-:W-:Y:S01]  /*1900*/  UIADD3 UR7, UR42, 0x80, -UR6 ;  /* 0x000000802a077890 */ /* 0x000fe2000fffe806 */
[--C-:B------:R-:W-:Y:S01]  /*1910*/  IMAD.X R45, RZ, RZ, R17.reuse, P0 ;  /* 0x000000ffff2d7224 */ /* 0x100fe200000e0611 */
[----:B------:R-:W-:Y:S01]  /*1920*/  UIMAD UR40, UR40, UR10, URZ ;  /* 0x0000000a282872a4 */ /* 0x000fe2000f8e023f */
[----:B------:R1:W-:Y:S01]  /*1930*/  STL.64 [R1+0x30], R2 ;  /* 0x0000300201007387 */ /* 0x0003e20000100a00 */
[----:B------:R-:W-:Y:S01]  /*1940*/  @UP1 USHF.R.U32.HI UR44, URZ, UR12, UR9 ;  /* 0x0000000c3f2c1299 */ /* 0x000fe20008011609 */
[----:B------:R-:W-:Y:S01]  /*1950*/  IMAD.X R43, RZ, RZ, R17, P1 ;  /* 0x000000ffff2b7224 */ /* 0x000fe200008e0611 */
[----:B------:R-:W-:Y:S01]  /*1960*/  UIADD3 UR8, UR40, UR7, URZ ;  /* 0x0000000728087290 */ /* 0x000fe2000fffe03f */
[----:B------:R1:W-:Y:S01]  /*1970*/  STL.128 [R1+0x430], RZ ;  /* 0x000430ff01007387 */ /* 0x0003e20000100c00 */
[----:B------:R-:W-:-:S02]  /*1980*/  UIADD3 UR7, -UR44, URZ, URZ ;  /* 0x0000003f2c077290 */ /* 0x000fc4000fffe13f */
[----:B------:R-:W-:Y:S01]  /*1990*/  UIADD3 UR4, UR8, UR4, URZ ;  /* 0x0000000408047290 */ /* 0x000fe2000fffe03f */
[----:B------:R1:W-:Y:S01]  /*19a0*/  STL.128 [R1+0x440], RZ ;  /* 0x000440ff01007387 */ /* 0x0003e20000100c00 */
[----:B------:R-:W-:-:S03]  /*19b0*/  UIMAD UR43, UR43, UR7, UR11 ;  /* 0x000000072b2b72a4 */ /* 0x000fc6000f8e020b */
[----:B------:R1:W-:Y:S04]  /*19c0*/  STL.128 [R1+0x220], RZ ;  /* 0x000220ff01007387 */ /* 0x0003e80000100c00 */
        /* <DEDUP_REMOVED lines=31> */
[----:B------:R1:W-:Y:S04]  /*1bc0*/  STL.64 [R1], RZ ;  /* 0x000000ff01007387 */ /* 0x0003e80000100a00 */
[----:B------:R1:W-:Y:S01]  /*1bd0*/  STL.64 [R1+0x38], RZ ;  /* 0x000038ff01007387 */ /* 0x0003e20000100a00 */
        /* <DEDUP_REMOVED lines=11> */
.L_x_8707:
[----:B------:R-:W-:-:S11]  /*1c90*/  UISETP.NE.AND UP0, UPT, UR5, 0x1, UPT ;  /* 0x000000010500788c */ /* 0x000fd6000bf05270 */
[----:B------:R-:W-:Y:S02]  /*1ca0*/  @UP0 ULDC.64 UR10, c[0x0][0xae0] ;  /* 0x0002b800000a0ab9 */ /* 0x000fe40000000a00 */
[----:B------:R-:W-:-:S04]  /*1cb0*/  UIMAD.WIDE.U32 UR8, UR7, UR10, URZ ;  /* 0x0000000a070872a5 */ /* 0x000fc8000f8e003f */
[----:B------:R-:W-:-:S12]  /*1cc0*/  @UP0 USHF.R.U32.HI UR7, URZ, UR11, UR9 ;  /* 0x0000000b3f070299 */ /* 0x000fd80008011609 */
.L_x_8708:
[----:B------:R-:W-:-:S04]  /*1cd0*/  UIMAD UR7, UR7, UR5, UR5 ;  /* 0x00000005070772a4 */ /* 0x000fc8000f8e0205 */
[----:B------:R-:W-:-:S04]  /*1ce0*/  UISETP.LT.AND UP0, UPT, UR4, UR7, UPT ;  /* 0x000000070400728c */ /* 0x000fc8000bf01270 */
[----:B------:R-:W-:-:S12]  /*1cf0*/  USEL UR4, UR4, UR7, UP0 ;  /* 0x0000000704047287 */ /* 0x000fd80008000000 */
.L_x_8706:
[----:B------:R-:W-:Y:S02]  /*1d00*/  UIADD3 UR8, UR40, 0x5f, URZ ;  /* 0x0000005f28087890 */ /* 0x000fe4000fffe03f */
[----:B------:R-:W-:Y:S02]  /*1d10*/  UIADD3 UR10, UR4, 0x5f, URZ ;  /* 0x0000005f040a7890 */ /* 0x000fe4000fffe03f */
[----:B------:R-:W-:Y:S02]  /*1d20*/  UIMAD.WIDE UR8, UR8, 0x2aaaaaab, URZ ;  /* 0x2aaaaaab080878a5 */ /* 0x000fe4000f8e023f */
[----:B------:R-:W-:Y:S02]  /*1d30*/  UIMAD.WIDE UR10, UR10, 0x2aaaaaab, URZ ;  /* 0x2aaaaaab0a0a78a5 */ /* 0x000fe4000f8e023f */
[----:B------:R-:W-:Y:S02]  /*1d40*/  USHF.R.U32.HI UR4, URZ, 0x1f, UR9 ;  /* 0x0000001f3f047899 */ /* 0x000fe40008011609 */
[----:B------:R-:W-:-:S02]  /*1d50*/  USHF.R.U32.HI UR7, URZ, 0x1f, UR11 ;  /* 0x0000001f3f077899 */ /* 0x000fc4000801160b */
[----:B------:R-:W-:Y:S02]  /*1d60*/  ULEA.HI.SX32 UR4, UR9, UR4, 0x1c ;  /* 0x0000000409047291 */ /* 0x000fe4000f8fe23f */
[----:B------:R-:W-:Y:S02]  /*1d70*/  ULEA.HI.SX32 UR7, UR11, UR7, 0x1c ;  /* 0x000000070b077291 */ /* 0x000fe4000f8fe23f */
[----:B------:R-:W-:Y:S02]  /*1d80*/  UIADD3 UR6, UR40, -UR6, UR42 ;  /* 0x8000000628067290 */ /* 0x000fe4000fffe02a */
[----:B------:R-:W-:Y:S01]  /*1d90*/  UISETP.LT.AND UP0, UPT, UR4, UR7, UPT ;  /* 0x000000070400728c */ /* 0x000fe2000bf01270 */
[----:B------:R-:W-:Y:S02]  /*1da0*/  ULDC UR8, c[0x0][0xad4] ;  /* 0x0002b50000087ab9 */ /* 0x000fe40000000800 */
[----:B------:R-:W-:Y:S02]  /*1db0*/  UIADD3 UR8, UR6, -UR8, URZ ;  /* 0x8000000806087290 */ /* 0x000fe4000fffe03f */
        /* <DEDUP_REMOVED lines=13> */
.L_x_8710:
[----:B------:R-:W-:-:S11]  /*1e90*/  UISETP.NE.AND UP0, UPT, UR5, 0x1, UPT ;  /* 0x000000010500788c */ /* 0x000fd6000bf05270 */
[----:B------:R-:W-:Y:S02]  /*1ea0*/  @UP0 ULDC.64 UR10, c[0x0][0xae0] ;  /* 0x0002b800000a0ab9 */ /* 0x000fe40000000a00 */
[----:B------:R-:W-:-:S04]  /*1eb0*/  UIMAD.WIDE.U32 UR6, UR4, UR10, URZ ;  /* 0x0000000a040672a5 */ /* 0x000fc8000f8e003f */
[----:B------:R-:W-:-:S12]  /*1ec0*/  @UP0 USHF.R.U32.HI UR4, URZ, UR11, UR7 ;  /* 0x0000000b3f040299 */ /* 0x000fd80008011607 */
.L_x_8711:
[----:B------:R-:W-:-:S04]  /*1ed0*/  UIMAD UR4, UR4, UR5, URZ ;  /* 0x00000005040472a4 */ /* 0x000fc8000f8e023f */
[----:B------:R-:W-:-:S04]  /*1ee0*/  UISETP.LT.AND UP0, UPT, UR8, UR4, UPT ;  /* 0x000000040800728c */ /* 0x000fc8000bf01270 */
[----:B------:R-:W-:-:S12]  /*1ef0*/  USEL UR8, UR8, UR4, !UP0 ;  /* 0x0000000408087287 */ /* 0x000fd8000c000000 */
.L_x_8709:
[----:B------:R-:W-:Y:S01]  /*1f00*/  UIMAD.WIDE UR4, UR8, 0x2aaaaaab, URZ ;  /* 0x2aaaaaab080478a5 */ /* 0x000fe2000f8e023f */
[----:B------:R-:W-:-:S03]  /*1f10*/  PLOP3.LUT P0, PT, PT, PT, PT, 0x80, 0x0 ;  /* 0x000000000000781c */ /* 0x000fc60003f0f070 */
[----:B------:R-:W-:-:S04]  /*1f20*/  USHF.R.U32.HI UR4, URZ, 0x1f, UR5 ;  /* 0x0000001f3f047899 */ /* 0x000fc80008011605 */
[----:B------:R-:W-:-:S04]  /*1f30*/  ULEA.HI.SX32 UR4, UR5, UR4, 0x1c ;  /* 0x0000000405047291 */ /* 0x000fc8000f8fe23f */
[----:B------:R-:W-:-:S04]  /*1f40*/  UISETP.LT.AND UP0, UPT, URZ, UR4, UPT ;  /* 0x000000043f00728c */ /* 0x000fc8000bf01270 */
[----:B------:R-:W-:-:S04]  /*1f50*/  USEL UR41, URZ, UR4, !UP0 ;  /* 0x000000043f297287 */ /* 0x000fc8000c000000 */
[----:B------:R-:W-:-:S06]  /*1f60*/  UISETP.GT.AND UP0, UPT, UR45, UR41, UPT ;  /* 0x000000292d00728c */ /* 0x000fcc000bf04270 */
[----:B------:R-:W-:-:S13]  /*1f70*/  PLOP3.LUT P1, PT, PT, PT, UP0, 0x80, 0x0 ;  /* 0x000000000000781c */ /* 0x000fda0003f2f008 */
[----:B------:R-:W-:Y:S05]  /*1f80*/  @!P1 BRA `(.L_x_8712) ;  /* 0x000001c800d89947 */ /* 0x000fea0003800000 */
[----:B-1----:R-:W1:Y:S01]  /*1f90*/  SHFL.IDX PT, R0, R220, RZ, 0x1f ;  /* 0x00001fffdc007589 */ /* 0x002e6200000e0000 */
[----:B------:R-:W-:Y:S01]  /*1fa0*/  UIADD3 UR6, UR50, 0x18400, URZ ;  /* 0x0001840032067890 */ /* 0x000fe2000fffe03f */
[----:B------:R-:W-:Y:S01]  /*1fb0*/  IMAD.MOV.U32 R12, RZ, RZ, 0x1 ;  /* 0x00000001ff0c7424 */ /* 0x000fe200078e00ff */
[----:B------:R-:W-:Y:S01]  /*1fc0*/  UIADD3 UR5, UR50, 0x400, URZ ;  /* 0x0000040032057890 */ /* 0x000fe2000fffe03f */
[----:B------:R-:W-:Y:S01]  /*1fd0*/  IMAD.MOV.U32 R4, RZ, RZ, 0x1 ;  /* 0x00000001ff047424 */ /* 0x000fe200078e00ff */
[----:B------:R-:W-:Y:S01]  /*1fe0*/  UIADD3 UR4, UR50, 0x1c400, URZ ;  /* 0x0001c40032047890 */ /* 0x000fe2000fffe03f */
[----:B------:R-:W-:Y:S01]  /*1ff0*/  IMAD.MOV.U32 R5, RZ, RZ, RZ ;  /* 0x000000ffff057224 */ /* 0x000fe200078e00ff */
[----:B------:R-:W-:Y:S01]  /*2000*/  USHF.R.U32.HI UR5, URZ, 0x4, UR5 ;  /* 0x000000043f057899 */ /* 0x000fe20008011605 */
[----:B------:R-:W-:Y:S01]  /*2010*/  IMAD.MOV.U32 R6, RZ, RZ, 0x1 ;  /* 0x00000001ff067424 */ /* 0x000fe200078e00ff */
[----:B------:R-:W-:Y:S01]  /*2020*/  USHF.R.U32.HI UR4, URZ, 0x4, UR4 ;  /* 0x000000043f047899 */ /* 0x000fe20008011604 */
[----:B------:R-:W-:Y:S01]  /*2030*/  IMAD.MOV.U32 R7, RZ, RZ, RZ ;  /* 0x000000ffff077224 */ /* 0x000fe200078e00ff */
[----:B------:R-:W-:Y:S01]  /*2040*/  ULOP3.LUT UR5, UR5, 0x3fff, URZ, 0xc0, !UPT ;  /* 0x00003fff05057892 */ /* 0x000fe2000f8ec03f */
[----:B------:R-:W-:Y:S01]  /*2050*/  IMAD.MOV.U32 R13, RZ, RZ, RZ ;  /* 0x000000ffff0d7224 */ /* 0x000fe200078e00ff */
[----:B------:R-:W-:Y:S01]  /*2060*/  ULOP3.LUT UR4, UR4, 0x3fff, URZ, 0xc0, !UPT ;  /* 0x00003fff04047892 */ /* 0x000fe2000f8ec03f */
[----:B------:R-:W-:Y:S01]  /*2070*/  IMAD.MOV.U32 R9, RZ, RZ, 0x40000040 ;  /* 0x40000040ff097424 */ /* 0x000fe200078e00ff */
[----:B------:R-:W-:Y:S01]  /*2080*/  ULOP3.LUT UR7, UR5, 0x3000000, URZ, 0xfc, !UPT ;  /* 0x0300000005077892 */ /* 0x000fe2000f8efc3f */
[----:B------:R2:W-:Y:S01]  /*2090*/  STL.128 [R1+0x80], R4 ;  /* 0x0000800401007387 */ /* 0x0005e20000100c00 */
[----:B------:R-:W-:Y:S01]  /*20a0*/  ULOP3.LUT UR4, UR4, 0x10000, URZ, 0xfc, !UPT ;  /* 0x0001000004047892 */ /* 0x000fe2000f8efc3f */
[----:B------:R-:W-:Y:S01]  /*20b0*/  IMAD.MOV.U32 R11, RZ, RZ, 0x40000040 ;  /* 0x40000040ff0b7424 */ /* 0x000fe200078e00ff */
[----:B------:R-:W-:Y:S01]  /*20c0*/  ULOP3.LUT UR5, UR5, 0x10000, URZ, 0xfc, !UPT ;  /* 0x0001000005057892 */ /* 0x000fe2000f8efc3f */
[----:B------:R3:W-:Y:S01]  /*20d0*/  STL.64 [R1+0x90], R12 ;  /* 0x0000900c01007387 */ /* 0x0007e20000100a00 */
[----:B------:R-:W-:Y:S01]  /*20e0*/  IMAD.U32 R10, RZ, RZ, UR7 ;  /* 0x00000007ff0a7e24 */ /* 0x000fe2000f8e00ff */
[----:B------:R-:W-:Y:S01]  /*20f0*/  IADD3 R29, P5, R16, 0xa0, RZ ;  /* 0x000000a0101d7810 */ /* 0x000fe20007fbe0ff */
[----:B------:R-:W-:Y:S01]  /*2100*/  IMAD.U32 R8, RZ, RZ, UR4 ;  /* 0x00000004ff087e24 */ /* 0x000fe2000f8e00ff */
[----:B-1----:R-:W-:Y:S01]  /*2110*/  LEA.HI R2, R0, R0, RZ, 0x1 ;  /* 0x0000000000027211 */ /* 0x002fe200078f08ff */
[----:B------:R-:W-:Y:S01]  /*2120*/  IMAD.U32 R14, RZ, RZ, UR5 ;  /* 0x00000005ff0e7e24 */ /* 0x000fe2000f8e00ff */
[----:B------:R-:W-:Y:S01]  /*2130*/  ULOP3.LUT UP0, URZ, UR6, 0x1bf, URZ, 0xc0, !UPT ;  /* 0x000001bf063f7892 */ /* 0x000fe2000f80c03f */
[----:B------:R-:W-:Y:S01]  /*2140*/  IMAD.MOV.U32 R15, RZ, RZ, 0x40000040 ;  /* 0x40000040ff0f7424 */ /* 0x000fe200078e00ff */
[----:B------:R-:W-:Y:S01]  /*2150*/  LOP3.LUT R3, R2, 0x7fffe, RZ, 0xc0, !PT ;  /* 0x0007fffe02037812 */ /* 0x000fe200078ec0ff */
[----:B------:R1:W-:Y:S01]  /*2160*/  STL.128 [R1+0xa0], R8 ;  /* 0x0000a00801007387 */ /* 0x0003e20000100c00 */
[----:B------:R-:W-:Y:S01]  /*2170*/  IMAD.X R44, RZ, RZ, R17, P5 ;  /* 0x000000ffff2c7224 */ /* 0x000fe200028e0611 */
[----:B------:R-:W-:Y:S01]  /*2180*/  IADD3 R32, P1, R16, 0x118, RZ ;  /* 0x0000011810207810 */ /* 0x000fe20007f3e0ff */
[----:B--2---:R-:W-:Y:S01]  /*2190*/  IMAD.MOV.U32 R5, RZ, RZ, 0x40000040 ;  /* 0x40000040ff057424 */ /* 0x004fe200078e00ff */
[----:B------:R1:W-:Y:S01]  /*21a0*/  STL.64 [R1+0x78], RZ ;  /* 0x000078ff01007387 */ /* 0x0003e20000100a00 */
[----:B------:R-:W-:Y:S01]  /*21b0*/  IMAD.IADD R3, R0, 0x1, -R3 ;  /* 0x0000000100037824 */ /* 0x000fe200078e0a03 */
[----:B------:R-:W-:Y:S01]  /*21c0*/  PLOP3.LUT P5, PT, PT, PT, UP0, 0x80, 0x0 ;  /* 0x000000000000781c */ /* 0x000fe20003faf008 */
[----:B---3--:R-:W-:Y:S01]  /*21d0*/  IMAD.MOV.U32 R13, RZ, RZ, 0x40000040 ;  /* 0x40000040ff0d7424 */ /* 0x008fe200078e00ff */
[----:B------:R1:W-:Y:S01]  /*21e0*/  STL.128 [R1+0xb0], RZ ;  /* 0x0000b0ff01007387 */ /* 0x0003e20000100c00 */
[C---:B------:R-:W-:Y:S01]  /*21f0*/  IADD3 R30, P6, R16.reuse, 0x110, RZ ;  /* 0x00000110101e7810 */ /* 0x040fe20007fde0ff */
[--C-:B------:R-:W-:Y:S01]  /*2200*/  IMAD.X R33, RZ, RZ, R17.reuse, P1 ;  /* 0x000000ffff217224 */ /* 0x100fe200008e0611 */
[----:B------:R-:W-:Y:S01]  /*2210*/  LEA R3, R3, UR6, 0xd ;  /* 0x0000000603037c11 */ /* 0x000fe2000f8e68ff */
[----:B------:R1:W-:Y:S01]  /*2220*/  STL.128 [R1+0xc0], RZ ;  /* 0x0000c0ff01007387 */ /* 0x0003e20000100c00 */
[C---:B------:R-:W-:Y:S01]  /*2230*/  IADD3 R27, P0, R16.reuse, 0x98, RZ ;  /* 0x00000098101b7810 */ /* 0x040fe20007f1e0ff */
[----:B------:R-:W-:Y:S01]  /*2240*/  IMAD.X R39, RZ, RZ, R17, P6 ;  /* 0x000000ffff277224 */ /* 0x000fe200030e0611 */
[----:B------:R-:W-:Y:S01]  /*2250*/  SHF.R.U32.HI R0, RZ, 0x4, R3 ;  /* 0x00000004ff007819 */ /* 0x000fe20000011603 */
[----:B------:R-:W-:Y:S01]  /*2260*/  VIADD R2, R3, 0xa000 ;  /* 0x0000a00003027836 */ /* 0x000fe20000000000 */
[----:B------:R1:W-:Y:S01]  /*2270*/  STL.128 [R1+0xd0], RZ ;  /* 0x0000d0ff01007387 */ /* 0x0003e20000100c00 */
[----:B------:R-:W-:Y:S01]  /*2280*/  IADD3 R26, P4, R16, 0x90, RZ ;  /* 0x00000090101a7810 */ /* 0x000fe20007f9e0ff */
[--C-:B------:R-:W-:Y:S01]  /*2290*/  IMAD.X R42, RZ, RZ, R17.reuse, P0 ;  /* 0x000000ffff2a7224 */ /* 0x100fe200000e0611 */
[----:B------:R-:W-:Y:S01]  /*22a0*/  LOP3.LUT R0, R0, 0x3fff, RZ, 0xc0, !PT ;  /* 0x00003fff00007812 */ /* 0x000fe200078ec0ff */
[----:B------:R1:W-:Y:S01]  /*22b0*/  STL.128 [R1+0xe0], RZ ;  /* 0x0000e0ff01007387 */ /* 0x0003e20000100c00 */
[----:B------:R-:W-:Y:S01]  /*22c0*/  SHF.R.U32.HI R2, RZ, 0x4, R2 ;  /* 0x00000004ff027819 */ /* 0x000fe20000011602 */
[----:B------:R-:W-:Y:S01]  /*22d0*/  IMAD.X R37, RZ, RZ, R17, P4 ;  /* 0x000000ffff257224 */ /* 0x000fe200020e0611 */
[----:B------:R-:W-:Y:S01]  /*22e0*/  LOP3.LUT R4, R0, 0x10000, RZ, 0xfc, !PT ;  /* 0x0001000000047812 */ /* 0x000fe200078efcff */
[----:B------:R1:W-:Y:S01]  /*22f0*/  STL.128 [R1+0xf0], RZ ;  /* 0x0000f0ff01007387 */ /* 0x0003e20000100c00 */
[----:B------:R-:W-:-:S02]  /*2300*/  LOP3.LUT R2, R2, 0x3fff, RZ, 0xc0, !PT ;  /* 0x00003fff02027812 */ /* 0x000fc400078ec0ff */
[----:B------:R-:W-:Y:S01]  /*2310*/  IADD3 R28, P3, R16, 0x88, RZ ;  /* 0x00000088101c7810 */ /* 0x000fe20007f7e0ff */
[----:B------:R1:W-:Y:S01]  /*2320*/  STL.64 [R1+0x98], R4 ;  /* 0x0000980401007387 */ /* 0x0003e20000100a00 */
[----:B------:R-:W-:Y:S02]  /*2330*/  LOP3.LUT R2, R2, 0x10000, RZ, 0xfc, !PT ;  /* 0x0001000002027812 */ /* 0x000fe400078efcff */
[C---:B------:R-:W-:Y:S01]  /*2340*/  IADD3 R19, P2, R16.reuse, 0x80, RZ ;  /* 0x0000008010137810 */ /* 0x040fe20007f5e0ff */
[----:B------:R1:W-:Y:S01]  /*2350*/  STL.128 [R1+0x100], RZ ;  /* 0x000100ff01007387 */ /* 0x0003e20000100c00 */
[C---:B------:R-:W-:Y:S01]  /*2360*/  IADD3 R24, P1, R16.reuse, 0x78, RZ ;  /* 0x0000007810187810 */ /* 0x040fe20007f3e0ff */
[----:B------:R-:W-:Y:S01]  /*2370*/  IMAD.MOV.U32 R12, RZ, RZ, R2 ;  /* 0x000000ffff0c7224 */ /* 0x000fe200078e0002 */
[----:B------:R-:W-:Y:S01]  /*2380*/  IADD3 R35, P6, R16, 0xb0, RZ ;  /* 0x000000b010237810 */ /* 0x000fe20007fde0ff */
[--C-:B------:R-:W-:Y:S02]  /*2390*/  IMAD.X R41, RZ, RZ, R17.reuse, P3 ;  /* 0x000000ffff297224 */ /* 0x100fe400018e0611 */
[--C-:B------:R-:W-:Y:S01]  /*23a0*/  IMAD.X R38, RZ, RZ, R17.reuse, P2 ;  /* 0x000000ffff267224 */ /* 0x100fe200010e0611 */
[----:B------:R1:W-:Y:S01]  /*23b0*/  STL.128 [R1+0x110], R12 ;  /* 0x0001100c01007387 */ /* 0x0003e20000100c00 */
[----:B------:R-:W-:-:S02]  /*23c0*/  IMAD.X R25, RZ, RZ, R17, P1 ;  /* 0x000000ffff197224 */ /* 0x000fc400008e0611 */
[----:B------:R-:W-:Y:S01]  /*23d0*/  IMAD.X R40, RZ, RZ, R17, P6 ;  /* 0x000000ffff287224 */ /* 0x000fe200030e0611 */
[----:B------:R-:W-:Y:S06]  /*23e0*/  @!P5 BRA `(.L_x_8713) ;  /* 0x000000000040d947 */ /* 0x000fec0003800000 */
[----:B------:R-:W-:Y:S01]  /*23f0*/  MOV R0, 0x0 ;  /* 0x0000000000007802 */ /* 0x000fe20000000f00 */
[----:B------:R-:W-:Y:S01]  /*2400*/  ULDC.64 UR4, c[0x4][0x108] ;  /* 0x0100420000047ab9 */ /* 0x000fe20000000a00 */
[----:B------:R-:W-:Y:S01]  /*2410*/  ULDC.64 UR6, c[0x4][0x28] ;  /* 0x01000a0000067ab9 */ /* 0x000fe20000000a00 */
[----:B-1----:R-:W-:Y:S01]  /*2420*/  IMAD.U32 R4, RZ, RZ, UR4 ;  /* 0x00000004ff047e24 */ /* 0x002fe2000f8e00ff */
        /* <DEDUP_REMOVED lines=12> */
.L_x_8713:
[----:B------:R-:W2:Y:S01]  /*24f0*/  S2R R20, SR_TID.X ;  /* 0x0000000000147919 */ /* 0x000ea20000002100 */
[----:B-1----:R-:W1:Y:S01]  /*2500*/  LDC.64 R10, c[0x0][0x428] ;  /* 0x00010a00ff0a7b82 */ /* 0x002e620000000a00 */
[----:B------:R-:W-:Y:S01]  /*2510*/  IADD3 R8, P0, R16, 0x120, RZ ;  /* 0x0000012010087810 */ /* 0x000fe20007f1e0ff */
[----:B------:R-:W-:Y:S01]  /*2520*/  ULDC UR4, c[0x0][0x20] ;  /* 0x0000080000047ab9 */ /* 0x000fe20000000800 */
[----:B------:R-:W-:Y:S01]  /*2530*/  IMAD.U32 R7, RZ, RZ, UR40 ;  /* 0x00000028ff077e24 */ /* 0x000fe2000f8e00ff */
[----:B------:R-:W-:Y:S01]  /*2540*/  STL.64 [R1+0x130], R24 ;  /* 0x0001301801007387 */ /* 0x000fe20000100a00 */
[----:B------:R-:W-:Y:S02]  /*2550*/  VIADD R6, R18, -UR4 ;  /* 0x8000000412067c36 */ /* 0x000fe40008000000 */
[----:B------:R-:W-:Y:S01]  /*2560*/  IMAD.X R9, RZ, RZ, R17, P0 ;  /* 0x000000ffff097224 */ /* 0x000fe200000e0611 */
[----:B------:R-:W3:Y:S01]  /*2570*/  LDC R15, c[0x0][0xad4] ;  /* 0x0002b500ff0f7b82 */ /* 0x000ee20000000800 */
[----:B------:R-:W-:Y:S04]  /*2580*/  STL.64 [R1+0x120], R200 ;  /* 0x000120c801007387 */ /* 0x000fe80000100a00 */
[----:B------:R-:W-:Y:S03]  /*2590*/  STL.64 [R1+0x128], R8 ;  /* 0x0001280801007387 */ /* 0x000fe60000100a00 */
[----:B------:R-:W4:Y:S01]  /*25a0*/  LDC R13, c[0x0][0x430] ;  /* 0x00010c00ff0d7b82 */ /* 0x000f220000000800 */
[----:B------:R-:W-:Y:S04]  /*25b0*/  STL.U8 [R1+0x138], RZ ;  /* 0x000138ff01007387 */ /* 0x000fe80000100000 */
[----:B------:R5:W-:Y:S03]  /*25c0*/  STL [R6+0x8], R7 ;  /* 0x0000080706007387 */ /* 0x000be60000100800 */
[----:B------:R-:W5:Y:S01]  /*25d0*/  LDC.64 R4, c[0x0][0xad8] ;  /* 0x0002b600ff047b82 */ /* 0x000f620000000a00 */
[----:B-1----:R-:W-:Y:S04]  /*25e0*/  STL [R6+0x24], R10 ;  /* 0x0000240a06007387 */ /* 0x002fe80000100800 */
[----:B------:R-:W-:Y:S01]  /*25f0*/  STL [R6+0x28], R11 ;  /* 0x0000280b06007387 */ /* 0x000fe20000100800 */
[----:B--2---:R-:W-:-:S02]  /*2600*/  VIADD R197, R20, 0xffffff80 ;  /* 0xffffff8014c57836 */ /* 0x004fc40000000000 */
[----:B------:R-:W1:Y:S01]  /*2610*/  LDC.64 R2, c[0x0][0xae0] ;  /* 0x0002b800ff027b82 */ /* 0x000e620000000a00 */
[----:B---3--:R-:W-:Y:S04]  /*2620*/  STL [R6+0xc], R15 ;  /* 0x00000c0f06007387 */ /* 0x008fe80000100800 */
[----:B------:R-:W-:Y:S03]  /*2630*/  STL [R6+0x14], RZ ;  /* 0x000014ff06007387 */ /* 0x000fe60000100800 */
[----:B------:R-:W2:Y:S01]  /*2640*/  LDC R0, c[0x0][0x288] ;  /* 0x0000a200ff007b82 */ /* 0x000ea20000000800 */
[----:B----4-:R-:W-:Y:S04]  /*2650*/  STL [R6+0x2c], R13 ;  /* 0x00002c0d06007387 */ /* 0x010fe80000100800 */
[----:B------:R-:W-:Y:S04]  /*2660*/  STL [R6], R197 ;  /* 0x000000c506007387 */ /* 0x000fe80000100800 */
[----:B-----5:R-:W-:Y:S04]  /*2670*/  STL [R6+0x10], R4 ;  /* 0x0000100406007387 */ /* 0x020fe80000100800 */
[----:B------:R-:W-:Y:S04]  /*2680*/  STL [R6+0x18], R5 ;  /* 0x0000180506007387 */ /* 0x000fe80000100800 */
[----:B-1----:R-:W-:Y:S04]  /*2690*/  STL [R6+0x1c], R2 ;  /* 0x00001c0206007387 */ /* 0x002fe80000100800 */
[----:B------:R-:W-:Y:S04]  /*26a0*/  STL [R6+0x20], R3 ;  /* 0x0000200306007387 */ /* 0x000fe80000100800 */
[----:B--2---:R1:W-:Y:S04]  /*26b0*/  STL [R6+0x4], R0 ;  /* 0x0000040006007387 */ /* 0x0043e80000100800 */
[----:B------:R-:W1:Y:S01]  /*26c0*/  LDL R7, [R1+0x21c] ;  /* 0x00021c0001077983 */ /* 0x000e620000100800 */
[----:B------:R-:W-:Y:S03]  /*26d0*/  BSSY B0, `(.L_x_8714) ;  /* 0x0000008000007945 */ /* 0x000fe60003800000 */
[----:B------:R2:W-:Y:S01]  /*26e0*/  STL.U8 [R1+0x16c], RZ ;  /* 0x00016cff01007387 */ /* 0x0005e20000100000 */
[----:B-1----:R-:W-:-:S04]  /*26f0*/  LEA.HI R0, R7, R7, RZ, 0x1 ;  /* 0x0000000707007211 */ /* 0x002fc800078f08ff */
[----:B------:R-:W-:-:S05]  /*2700*/  LOP3.LUT R0, R0, 0xfffffffe, RZ, 0xc0, !PT ;  /* 0xfffffffe00007812 */ /* 0x000fca00078ec0ff */
[----:B------:R-:W-:-:S05]  /*2710*/  IMAD.IADD R0, R7, 0x1, -R0 ;  /* 0x0000000107007824 */ /* 0x000fca00078e0a00 */
[----:B------:R-:W-:-:S04]  /*2720*/  SHF.L.U32 R0, R0, 0x1f, RZ ;  /* 0x0000001f00007819 */ /* 0x000fc800000006ff */
[----:B------:R-:W1:Y:S02]  /*2730*/  SYNCS.PHASECHK.TRANS64.TRYWAIT P0, [UR50+0x32400], R0 ;  /* 0x03240000ff0075a7 */ /* 0x000e640008000172 */
[----:B-12---:R-:W-:Y:S05]  /*2740*/  @!P0 BRA `(.L_x_8715) ;  /* 0x0000020c00b48947 */ /* 0x006fea0003800000 */
.L_x_8889:
[----:B------:R-:W-:Y:S05]  /*2750*/  BSYNC B0 ;  /* 0x0000000000007941 */ /* 0x000fea0003800000 */
.L_x_8714:
[----:B------:R-:W2:Y:S04]  /*2760*/  LDL R31, [R1+0x1c] ;  /* 0x00001c00011f7983 */ /* 0x000ea80000100800 */
[----:B------:R3:W5:Y:S01]  /*2770*/  LDL.64 R24, [R1+0x210] ;  /* 0x0002100001187983 */ /* 0x0007620000100a00 */
[----:B------:R-:W-:Y:S01]  /*2780*/  IMAD.U32 R8, RZ, RZ, UR48 ;  /* 0x00000030ff087e24 */ /* 0x000fe2000f8e00ff */
[C---:B-1----:R-:W-:Y:S01]  /*2790*/  IADD3 R0, P2, R16.reuse, 0x420, RZ ;  /* 0x0000042010007810 */ /* 0x042fe20007f5e0ff */
[----:B------:R-:W-:Y:S01]  /*27a0*/  IMAD.U32 R9, RZ, RZ, UR49 ;  /* 0x00000031ff097e24 */ /* 0x000fe2000f8e00ff */
[----:B------:R-:W-:Y:S01]  /*27b0*/  IADD3 R20, P1, R16, 0x128, RZ ;  /* 0x0000012810147810 */ /* 0x000fe20007f3e0ff */
[----:B------:R-:W-:Y:S01]  /*27c0*/  IMAD.MOV.U32 R10, RZ, RZ, R219 ;  /* 0x000000ffff0a7224 */ /* 0x000fe200078e00db */
[----:B------:R-:W-:Y:S05]  /*27d0*/  WARPSYNC.ALL ;  /* 0x0000000000007948 */ /* 0x000fea0003800000 */
[----:B------:R-:W-:Y:S01]  /*27e0*/  IMAD.MOV.U32 R11, RZ, RZ, R218 ;  /* 0x000000ffff0b7224 */ /* 0x000fe200078e00da */
[----:B------:R-:W-:Y:S01]  /*27f0*/  BSSY B0, `(.L_x_8716) ;  /* 0x0000037000007945 */ /* 0x000fe20003800000 */
[----:B------:R-:W-:-:S02]  /*2800*/  IMAD.MOV.U32 R14, RZ, RZ, R19 ;  /* 0x000000ffff0e7224 */ /* 0x000fc400078e0013 */
[----:B------:R-:W-:Y:S01]  /*2810*/  IMAD.MOV.U32 R15, RZ, RZ, R38 ;  /* 0x000000ffff0f7224 */ /* 0x000fe200078e0026 */
[----:B------:R1:W-:Y:S01]  /*2820*/  STL.128 [R1+0x1a0], R8 ;  /* 0x0001a00801007387 */ /* 0x0003e20000100c00 */
[----:B------:R-:W-:Y:S02]  /*2830*/  IMAD.MOV.U32 R12, RZ, RZ, R217 ;  /* 0x000000ffff0c7224 */ /* 0x000fe400078e00d9 */
[----:B------:R-:W-:Y:S02]  /*2840*/  IMAD.MOV.U32 R13, RZ, RZ, R216 ;  /* 0x000000ffff0d7224 */ /* 0x000fe400078e00d8 */
[--C-:B------:R-:W-:Y:S02]  /*2850*/  IMAD.X R7, RZ, RZ, R17.reuse, P2 ;  /* 0x000000ffff077224 */ /* 0x100fe400010e0611 */
[----:B------:R-:W-:Y:S01]  /*2860*/  IMAD.X R21, RZ, RZ, R17, P1 ;  /* 0x000000ffff157224 */ /* 0x000fe200008e0611 */
[----:B------:R4:W-:Y:S01]  /*2870*/  STL.128 [R1+0x170], R12 ;  /* 0x0001700c01007387 */ /* 0x0009e20000100c00 */
[----:B------:R-:W-:Y:S01]  /*2880*/  IMAD.MOV.U32 R38, RZ, RZ, R20 ;  /* 0x000000ffff267224 */ /* 0x000fe200078e0014 */
[----:B------:R-:W-:Y:S01]  /*2890*/  IADD3 R20, P1, R16, 0x138, RZ ;  /* 0x0000013810147810 */ /* 0x000fe20007f3e0ff */
[----:B-1----:R-:W-:-:S02]  /*28a0*/  IMAD.MOV.U32 R8, RZ, RZ, R34 ;  /* 0x000000ffff087224 */ /* 0x002fc400078e0022 */
[----:B------:R-:W-:Y:S02]  /*28b0*/  IMAD.MOV.U32 R9, RZ, RZ, R43 ;  /* 0x000000ffff097224 */ /* 0x000fe400078e002b */
[----:B------:R-:W-:Y:S01]  /*28c0*/  IMAD.MOV.U32 R10, RZ, RZ, R26 ;  /* 0x000000ffff0a7224 */ /* 0x000fe200078e001a */
[----:B------:R3:W-:Y:S01]  /*28d0*/  BAR.SYNC.DEFER_BLOCKING R208, 0x100 ;  /* 0x000400d00000751d */ /* 0x0007e20000010000 */
[----:B------:R-:W-:Y:S01]  /*28e0*/  IMAD.MOV.U32 R11, RZ, RZ, R37 ;  /* 0x000000ffff0b7224 */ /* 0x000fe200078e0025 */
[----:B------:R-:W-:Y:S01]  /*28f0*/  IADD3 R26, P0, R16, 0x16c, RZ ;  /* 0x0000016c101a7810 */ /* 0x000fe20007f1e0ff */
[----:B----4-:R-:W-:Y:S02]  /*2900*/  IMAD.MOV.U32 R12, RZ, RZ, R27 ;  /* 0x000000ffff0c7224 */ /* 0x010fe400078e001b */
[----:B------:R-:W-:Y:S02]  /*2910*/  IMAD.MOV.U32 R13, RZ, RZ, R42 ;  /* 0x000000ffff0d7224 */ /* 0x000fe400078e002a */
[----:B------:R-:W-:Y:S01]  /*2920*/  IMAD.X R27, RZ, RZ, R17, P0 ;  /* 0x000000ffff1b7224 */ /* 0x000fe200000e0611 */
[----:B------:R1:W-:Y:S01]  /*2930*/  STL.128 [R1+0x1b0], R8 ;  /* 0x0001b00801007387 */ /* 0x0003e20000100c00 */
[----:B------:R-:W-:-:S02]  /*2940*/  IMAD.MOV.U32 R14, RZ, RZ, R29 ;  /* 0x000000ffff0e7224 */ /* 0x000fc400078e001d */
[----:B------:R-:W-:Y:S02]  /*2950*/  IMAD.MOV.U32 R15, RZ, RZ, R44 ;  /* 0x000000ffff0f7224 */ /* 0x000fe400078e002c */
[----:B------:R-:W-:-:S03]  /*2960*/  IMAD.MOV.U32 R37, RZ, RZ, R45 ;  /* 0x000000ffff257224 */ /* 0x000fc600078e002d */
[----:B------:R-:W-:Y:S01]  /*2970*/  STL.128 [R1+0x190], R12 ;  /* 0x0001900c01007387 */ /* 0x000fe20000100c00 */
[----:B-1----:R-:W-:Y:S02]  /*2980*/  IMAD.MOV.U32 R8, RZ, RZ, R30 ;  /* 0x000000ffff087224 */ /* 0x002fe400078e001e */
[----:B------:R-:W-:Y:S02]  /*2990*/  IMAD.MOV.U32 R9, RZ, RZ, R39 ;  /* 0x000000ffff097224 */ /* 0x000fe400078e0027 */
[----:B------:R-:W-:Y:S02]  /*29a0*/  IMAD.MOV.U32 R10, RZ, RZ, R32 ;  /* 0x000000ffff0a7224 */ /* 0x000fe400078e0020 */
[----:B------:R-:W-:Y:S02]  /*29b0*/  IMAD.MOV.U32 R11, RZ, RZ, R33 ;  /* 0x000000ffff0b7224 */ /* 0x000fe400078e0021 */
[----:B------:R-:W-:Y:S02]  /*29c0*/  IMAD.MOV.U32 R39, RZ, RZ, R21 ;  /* 0x000000ffff277224 */ /* 0x000fe400078e0015 */
[----:B------:R-:W-:Y:S01]  /*29d0*/  IMAD.X R21, RZ, RZ, R17, P1 ;  /* 0x000000ffff157224 */ /* 0x000fe200008e0611 */
[----:B------:R1:W-:Y:S04]  /*29e0*/  STL.128 [R1+0x1c0], R8 ;  /* 0x0001c00801007387 */ /* 0x0003e80000100c00 */
[----:B------:R-:W-:Y:S04]  /*29f0*/  STL.128 [R1+0x1e0], R36 ;  /* 0x0001e02401007387 */ /* 0x000fe80000100c00 */
[----:B------:R-:W-:Y:S01]  /*2a00*/  STL.128 [R1+0x180], R20 ;  /* 0x0001801401007387 */ /* 0x000fe20000100c00 */
[----:B-1----:R-:W-:-:S02]  /*2a10*/  IMAD.MOV.U32 R10, RZ, RZ, R26 ;  /* 0x000000ffff0a7224 */ /* 0x002fc400078e001a */
[----:B------:R-:W-:Y:S02]  /*2a20*/  IMAD.MOV.U32 R11, RZ, RZ, R27 ;  /* 0x000000ffff0b7224 */ /* 0x000fe400078e001b */
[----:B------:R-:W-:Y:S01]  /*2a30*/  IMAD.MOV.U32 R8, RZ, RZ, R0 ;  /* 0x000000ffff087224 */ /* 0x000fe200078e0000 */
[----:B------:R-:W-:Y:S01]  /*2a40*/  IADD3 R0, P0, R16, 0xa8, RZ ;  /* 0x000000a810007810 */ /* 0x000fe20007f1e0ff */
[----:B------:R-:W-:-:S04]  /*2a50*/  IMAD.MOV.U32 R9, RZ, RZ, R7 ;  /* 0x000000ffff097224 */ /* 0x000fc800078e0007 */
[----:B------:R-:W-:Y:S01]  /*2a60*/  IMAD.X R7, RZ, RZ, R17, P0 ;  /* 0x000000ffff077224 */ /* 0x000fe200000e0611 */
[----:B------:R1:W-:Y:S02]  /*2a70*/  STL.128 [R1+0x1d0], R8 ;  /* 0x0001d00801007387 */ /* 0x0003e40000100c00 */
[----:B-1----:R-:W-:Y:S02]  /*2a80*/  IMAD.MOV.U32 R10, RZ, RZ, R28 ;  /* 0x000000ffff0a7224 */ /* 0x002fe400078e001c */
[----:B------:R-:W-:Y:S02]  /*2a90*/  IMAD.MOV.U32 R11, RZ, RZ, R41 ;  /* 0x000000ffff0b7224 */ /* 0x000fe400078e0029 */
[----:B------:R-:W-:Y:S02]  /*2aa0*/  IMAD.MOV.U32 R8, RZ, RZ, R211 ;  /* 0x000000ffff087224 */ /* 0x000fe400078e00d3 */
[----:B------:R-:W-:-:S05]  /*2ab0*/  IMAD.MOV.U32 R9, RZ, RZ, R210 ;  /* 0x000000ffff097224 */ /* 0x000fca00078e00d2 */
[----:B------:R1:W-:Y:S02]  /*2ac0*/  STL.128 [R1+0x1f0], R8 ;  /* 0x0001f00801007387 */ /* 0x0003e40000100c00 */
[----:B-1----:R-:W-:Y:S02]  /*2ad0*/  IMAD.MOV.U32 R8, RZ, RZ, R35 ;  /* 0x000000ffff087224 */ /* 0x002fe400078e0023 */
[----:B------:R-:W-:Y:S02]  /*2ae0*/  IMAD.MOV.U32 R9, RZ, RZ, R40 ;  /* 0x000000ffff097224 */ /* 0x000fe400078e0028 */
[----:B------:R-:W-:Y:S02]  /*2af0*/  IMAD.MOV.U32 R10, RZ, RZ, R0 ;  /* 0x000000ffff0a7224 */ /* 0x000fe400078e0000 */
[----:B------:R-:W-:-:S05]  /*2b00*/  IMAD.MOV.U32 R11, RZ, RZ, R7 ;  /* 0x000000ffff0b7224 */ /* 0x000fca00078e0007 */
[----:B------:R3:W-:Y:S01]  /*2b10*/  STL.128 [R1+0x200], R8 ;  /* 0x0002000801007387 */ /* 0x0007e20000100c00 */
[----:B--2---:R-:W-:-:S04]  /*2b20*/  LOP3.LUT R0, R31, 0x1, RZ, 0xfc, !PT ;  /* 0x000000011f007812 */ /* 0x004fc800078efcff */
[----:B------:R-:W-:-:S13]  /*2b30*/  ISETP.NE.AND P1, PT, R0, 0x3, PT ;  /* 0x000000030000780c */ /* 0x000fda0003f25270 */
[----:B---3--:R-:W-:Y:S05]  /*2b40*/  @!P1 BRA `(.L_x_8717) ;  /* 0x0000000000049947 */ /* 0x008fea0003800000 */
[----:B------:R-:W-:Y:S01]  /*2b50*/  BPT.TRAP 0x1 ;  /* 0x000000040000795c */ /* 0x000fe20000300000 */
.L_x_8717:
[----:B------:R-:W-:Y:S05]  /*2b60*/  BSYNC B0 ;  /* 0x0000000000007941 */ /* 0x000fea0003800000 */
.L_x_8716:
[----:B------:R-:W2:Y:S01]  /*2b70*/  LDL.64 R8, [R1+0x8] ;  /* 0x0000080001087983 */ /* 0x000ea20000100a00 */
[----:B-----5:R-:W-:Y:S01]  /*2b80*/  SHF.L.U32 R25, R25, 0x1f, RZ ;  /* 0x0000001f19197819 */ /* 0x020fe200000006ff */
[----:B------:R-:W-:Y:S01]  /*2b90*/  BSSY B0, `(.L_x_8718) ;  /* 0x0000006000007945 */ /* 0x000fe20003800000 */
[----:B--2---:R-:W-:-:S05]  /*2ba0*/  MOV R7, R8 ;  /* 0x0000000800077202 */ /* 0x004fca0000000f00 */
[----:B------:R-:W-:-:S04]  /*2bb0*/  IMAD R24, R24, 0x8, R7 ;  /* 0x0000000818187824 */ /* 0x000fc800078e0207 */
[----:B------:R1:W2:Y:S01]  /*2bc0*/  SYNCS.PHASECHK.TRANS64.TRYWAIT P0, [R24+URZ], R25 ;  /* 0x00000019180075a7 */ /* 0x0002a2000800017f */
[----:B------:R-:W-:Y:S05]  /*2bd0*/  @!P1 BRA `(.L_x_8719) ;  /* 0x0000000000049947 */ /* 0x000fea0003800000 */
[----:B------:R-:W-:Y:S01]  /*2be0*/  BPT.TRAP 0x1 ;  /* 0x000000040000795c */ /* 0x000fe20000300000 */
.L_x_8719:
[----:B------:R-:W-:Y:S05]  /*2bf0*/  BSYNC B0 ;  /* 0x0000000000007941 */ /* 0x000fea0003800000 */
.L_x_8718:
[----:B------:R-:W-:Y:S04]  /*2c00*/  BSSY B0, `(.L_x_8720) ;  /* 0x0000004000007945 */ /* 0x000fe80003800000 */
[----:B--2---:R-:W-:Y:S05]  /*2c10*/  @P0 BRA `(.L_x_8721) ;  /* 0x0000000000080947 */ /* 0x004fea0003800000 */
[----:B------:R-:W2:Y:S02]  /*2c20*/  SYNCS.PHASECHK.TRANS64.TRYWAIT P0, [R24+URZ], R25 ;  /* 0x00000019180075a7 */ /* 0x000ea4000800017f */
[----:B--2---:R-:W-:Y:S05]  /*2c30*/  @!P0 BRA `(.L_x_8722) ;  /* 0x0000020800908947 */ /* 0x004fea0003800000 */
.L_x_8721:
[----:B------:R-:W-:Y:S05]  /*2c40*/  BSYNC B0 ;  /* 0x0000000000007941 */ /* 0x000fea0003800000 */
.L_x_8720:
[----:B------:R-:W3:Y:S04]  /*2c50*/  LDL R13, [R1+0x210] ;  /* 0x00021000010d7983 */ /* 0x000ee80000100800 */
[----:B------:R-:W3:Y:S01]  /*2c60*/  LDL.64 R8, [R1+0xa0] ;  /* 0x0000a00001087983 */ /* 0x000ee20000100a00 */
[----:B------:R-:W-:Y:S05]  /*2c70*/  WARPSYNC.ALL ;  /* 0x0000000000007948 */ /* 0x000fea0003800000 */
[----:B-12---:R-:W2:Y:S04]  /*2c80*/  LDL.64 R24, [R1+0x98] ;  /* 0x0000980001187983 */ /* 0x006ea80000100a00 */
[----:B------:R-:W4:Y:S04]  /*2c90*/  LDL.64 R10, [R1+0x98] ;  /* 0x00009800010a7983 */ /* 0x000f280000100a00 */
[----:B------:R-:W5:Y:S01]  /*2ca0*/  LDL.64 R14, [R1+0x98] ;  /* 0x00009800010e7983 */ /* 0x000f620000100a00 */
[----:B---3--:R-:W-:-:S03]  /*2cb0*/  IMAD R8, R13, 0x300, R8 ;  /* 0x000003000d087824 */ /* 0x008fc600078e0208 */
[----:B------:R-:W3:Y:S01]  /*2cc0*/  LDL.64 R20, [R1+0x98] ;  /* 0x0000980001147983 */ /* 0x000ee20000100a00 */
[----:B------:R-:W-:Y:S02]  /*2cd0*/  R2UR UR7, R9 ;  /* 0x00000000090772ca */ /* 0x000fe400000e0000 */
[C---:B------:R-:W-:Y:S01]  /*2ce0*/  R2UR UR6, R8.reuse ;  /* 0x00000000080672ca */ /* 0x040fe200000e0000 */
[----:B------:R-:W3:Y:S01]  /*2cf0*/  LDL R7, [R1+0x21c] ;  /* 0x00021c0001077983 */ /* 0x000ee20000100800 */
[----:B------:R-:W-:Y:S01]  /*2d00*/  VIADD R12, R8, 0x2 ;  /* 0x00000002080c7836 */ /* 0x000fe20000000000 */
[----:B------:R-:W-:Y:S01]  /*2d10*/  BSSY B0, `(.L_x_8723) ;  /* 0x000002e000007945 */ /* 0x000fe20003800000 */
[----:B------:R-:W-:Y:S01]  /*2d20*/  IMAD.MOV.U32 R13, RZ, RZ, R9 ;  /* 0x000000ffff0d7224 */ /* 0x000fe200078e0009 */
[----:B------:R1:W-:Y:S01]  /*2d30*/  STL [R1+0x80], RZ ;  /* 0x000080ff01007387 */ /* 0x0003e20000100800 */
[----:B--2---:R-:W-:Y:S02]  /*2d40*/  R2UR UR4, R24 ;  /* 0x00000000180472ca */ /* 0x004fe400000e0000 */
[----:B------:R-:W-:-:S02]  /*2d50*/  R2UR UR5, R25 ;  /* 0x00000000190572ca */ /* 0x000fc400000e0000 */
[----:B------:R-:W-:Y:S01]  /*2d60*/  WARPGROUP.ARRIVE ;  /* 0x00000000000079c5 */ /* 0x000fe20000000000 */
[----:B----4-:R-:W-:Y:S02]  /*2d70*/  VIADD R10, R10, 0x2 ;  /* 0x000000020a0a7836 */ /* 0x010fe40000000000 */
[----:B-----5:R-:W-:Y:S02]  /*2d80*/  VIADD R14, R14, 0x4 ;  /* 0x000000040e0e7836 */ /* 0x020fe40000000000 */
[----:B---3--:R-:W-:-:S06]  /*2d90*/  VIADD R20, R20, 0x6 ;  /* 0x0000000614147836 */ /* 0x008fcc0000000000 */
[----:B------:R-:W-:Y:S01]  /*2da0*/  HGMMA.64x96x16.F32 R24, gdesc[UR4], RZ, !UPT, gsb0 ;  /* 0x01600000041879f0 */ /* 0x000fe2000c0008ff */
[----:B------:R-:W-:Y:S02]  /*2db0*/  R2UR UR6, R12 ;  /* 0x000000000c0672ca */ /* 0x000fe400000e0000 */
[----:B------:R-:W-:Y:S02]  /*2dc0*/  R2UR UR7, R13 ;  /* 0x000000000d0772ca */ /* 0x000fe400000e0000 */
[----:B------:R-:W-:Y:S01]  /*2dd0*/  R2UR UR4, R10 ;  /* 0x000000000a0472ca */ /* 0x000fe200000e0000 */
[C---:B------:R-:W-:Y:S01]  /*2de0*/  VIADD R10, R8.reuse, 0x4 ;  /* 0x00000004080a7836 */ /* 0x040fe20000000000 */
[----:B------:R-:W-:Y:S01]  /*2df0*/  R2UR UR5, R11 ;  /* 0x000000000b0572ca */ /* 0x000fe200000e0000 */
[----:B------:R-:W-:Y:S01]  /*2e00*/  IMAD.MOV.U32 R11, RZ, RZ, R9 ;  /* 0x000000ffff0b7224 */ /* 0x000fe200078e0009 */
[----:B------:R-:W-:Y:S01]  /*2e10*/  LEA.HI R0, R7, R7, RZ, 0x1 ;  /* 0x0000000707007211 */ /* 0x000fe200078f08ff */
[----:B------:R-:W-:Y:S01]  /*2e20*/  VIADD R8, R8, 0x6 ;  /* 0x0000000608087836 */ /* 0x000fe20000000000 */
[----:B------:R-:W-:-:S02]  /*2e30*/  WARPGROUP.DEPBAR.LE gsb0, 0x0 ;  /* 0x00008000000079c5 */ /* 0x000fc40000010000 */
[----:B------:R-:W-:-:S07]  /*2e40*/  WARPGROUP.ARRIVE ;  /* 0x00000000000079c5 */ /* 0x000fce0000000000 */
        /* <DEDUP_REMOVED lines=11> */
[----:B------:R-:W-:Y:S02]  /*2f00*/  R2UR UR5, R21 ;  /* 0x00000000150572ca */ /* 0x000fe400000e0000 */
[----:B------:R-:W-:Y:S01]  /*2f10*/  LOP3.LUT R8, R0, 0xfffffffe, RZ, 0xc0, !PT ;  /* 0xfffffffe00087812 */ /* 0x000fe200078ec0ff */
[----:B------:R-:W-:-:S04]  /*2f20*/  IMAD.MOV.U32 R0, RZ, RZ, 0x1 ;  /* 0x00000001ff007424 */ /* 0x000fc800078e00ff */
[----:B------:R-:W-:Y:S01]  /*2f30*/  IMAD.IADD R7, R7, 0x1, -R8 ;  /* 0x0000000107077824 */ /* 0x000fe200078e0a08 */
[----:B------:R1:W-:Y:S04]  /*2f40*/  STL [R1+0x80], R0 ;  /* 0x0000800001007387 */ /* 0x0003e80000100800 */
[----:B------:R-:W-:Y:S01]  /*2f50*/  SHF.L.U32 R7, R7, 0x1f, RZ ;  /* 0x0000001f07077819 */ /* 0x000fe200000006ff */
[----:B------:R1:W-:Y:S04]  /*2f60*/  STL [R1+0x80], R0 ;  /* 0x0000800001007387 */ /* 0x0003e80000100800 */
[----:B------:R1:W-:Y:S04]  /*2f70*/  STL [R1+0x80], R0 ;  /* 0x0000800001007387 */ /* 0x0003e80000100800 */
[----:B------:R1:W-:Y:S01]  /*2f80*/  STL [R1+0x80], R0 ;  /* 0x0000800001007387 */ /* 0x0003e20000100800 */
[----:B------:R-:W-:-:S02]  /*2f90*/  WARPGROUP.DEPBAR.LE gsb0, 0x0 ;  /* 0x00008000000079c5 */ /* 0x000fc40000010000 */
[----:B------:R-:W-:-:S06]  /*2fa0*/  WARPGROUP.ARRIVE ;  /* 0x00000000000079c5 */ /* 0x000fcc0000000000 */
[----:B------:R-:W-:Y:S03]  /*2fb0*/  HGMMA.64x96x16.F32 R24, gdesc[UR4], R24, gsb0 ;  /* 0x01600000041879f0 */ /* 0x000fe60008000818 */
[----:B------:R-:W-:Y:S02]  /*2fc0*/  WARPGROUP.DEPBAR.LE gsb0, 0x0 ;  /* 0x00008000000079c5 */ /* 0x000fe40000010000 */
[----:B------:R-:W2:Y:S02]  /*2fd0*/  SYNCS.PHASECHK.TRANS64.TRYWAIT P0, [UR50+0x32410], R7 ;  /* 0x03241007ff0075a7 */ /* 0x000ea40008000172 */
[----:B-12---:R-:W-:Y:S05]  /*2fe0*/  @!P0 BRA `(.L_x_8724) ;  /* 0x0000020400b88947 */ /* 0x006fea0003800000 */
.L_x_8890:
[----:B------:R-:W-:Y:S05]  /*2ff0*/  BSYNC B0 ;  /* 0x0000000000007941 */ /* 0x000fea0003800000 */
.L_x_8723:
[----:B-1----:R-:W2:Y:S04]  /*3000*/  LDL R7, [R1+0x54] ;  /* 0x0000540001077983 */ /* 0x002ea80000100800 */
[----:B------:R1:W5:Y:S01]  /*3010*/  LDL.64 R8, [R1+0x210] ;  /* 0x0002100001087983 */ /* 0x0003620000100a00 */
[----:B------:R-:W-:Y:S01]  /*3020*/  BSSY B0, `(.L_x_8725) ;  /* 0x0000005000007945 */ /* 0x000fe20003800000 */
[----:B--2---:R-:W-:-:S04]  /*3030*/  LOP3.LUT R7, R7, 0x1, RZ, 0xfc, !PT ;  /* 0x0000000107077812 */ /* 0x004fc800078efcff */
[----:B------:R-:W-:-:S13]  /*3040*/  ISETP.NE.AND P1, PT, R7, 0x3, PT ;  /* 0x000000030700780c */ /* 0x000fda0003f25270 */
[----:B-1----:R-:W-:Y:S05]  /*3050*/  @!P1 BRA `(.L_x_8726) ;  /* 0x0000000000049947 */ /* 0x002fea0003800000 */
[----:B------:R-:W-:Y:S01]  /*3060*/  BPT.TRAP 0x1 ;  /* 0x000000040000795c */ /* 0x000fe20000300000 */
.L_x_8726:
[----:B------:R-:W-:Y:S05]  /*3070*/  BSYNC B0 ;  /* 0x0000000000007941 */ /* 0x000fea0003800000 */
.L_x_8725:
        /* <DEDUP_REMOVED lines=8> */
.L_x_8728:
[----:B------:R-:W-:Y:S05]  /*3100*/  BSYNC B0 ;  /* 0x0000000000007941 */ /* 0x000fea0003800000 */
.L_x_8727:
[----:B------:R-:W-:Y:S04]  /*3110*/  BSSY B0, `(.L_x_8729) ;  /* 0x0000004000007945 */ /* 0x000fe80003800000 */
[----:B--2---:R-:W-:Y:S05]  /*3120*/  @P0 BRA `(.L_x_8730) ;  /* 0x0000000000080947 */ /* 0x004fea0003800000 */
[----:B------:R-:W2:Y:S02]  /*3130*/  SYNCS.PHASECHK.TRANS64.TRYWAIT P0, [R8+URZ], R9 ;  /* 0x00000009080075a7 */ /* 0x000ea4000800017f */
[----:B--2---:R-:W-:Y:S05]  /*3140*/  @!P0 BRA `(.L_x_8731) ;  /* 0x0000020400788947 */ /* 0x004fea0003800000 */
.L_x_8730:
[----:B------:R-:W-:Y:S05]  /*3150*/  BSYNC B0 ;  /* 0x0000000000007941 */ /* 0x000fea0003800000 */
.L_x_8729:
[----:B------:R-:W3:Y:S04]  /*3160*/  LDL R19, [R1+0x210] ;  /* 0x0002100001137983 */ /* 0x000ee80000100800 */
[----:B-12---:R-:W3:Y:S04]  /*3170*/  LDL.64 R8, [R1+0x118] ;  /* 0x0001180001087983 */ /* 0x006ee80000100a00 */
[----:B------:R-:W2:Y:S04]  /*3180*/  LDL R7, [R1+0x90] ;  /* 0x0000900001077983 */ /* 0x000ea80000100800 */
[----:B------:R-:W4:Y:S04]  /*3190*/  LDL.64 R10, [R1+0x110] ;  /* 0x00011000010a7983 */ /* 0x000f280000100a00 */
[----:B------:R-:W5:Y:S04]  /*31a0*/  LDL.64 R12, [R1+0x110] ;  /* 0x00011000010c7983 */ /* 0x000f680000100a00 */
[----:B------:R-:W5:Y:S04]  /*31b0*/  LDL.64 R14, [R1+0x110] ;  /* 0x00011000010e7983 */ /* 0x000f680000100a00 */
[----:B------:R-:W5:Y:S01]  /*31c0*/  LDL.64 R20, [R1+0x110] ;  /* 0x0001100001147983 */ /* 0x000f620000100a00 */
[----:B------:R-:W-:Y:S05]  /*31d0*/  WARPSYNC.ALL ;  /* 0x0000000000007948 */ /* 0x000fea0003800000 */
[----:B------:R-:W-:Y:S01]  /*31e0*/  WARPGROUP.ARRIVE ;  /* 0x00000000000079c5 */ /* 0x000fe20000000000 */
[----:B------:R-:W5:Y:S01]  /*31f0*/  LDL.64 R72, [R1+0x110] ;  /* 0x0001100001487983 */ /* 0x000f620000100a00 */
[----:B---3--:R-:W-:Y:S01]  /*3200*/  IMAD R8, R19, 0xc00, R8 ;  /* 0x00000c0013087824 */ /* 0x008fe200078e0208 */
[----:B------:R-:W-:-:S02]  /*3210*/  R2UR UR7, R9 ;  /* 0x00000000090772ca */ /* 0x000fc400000e0000 */
[----:B--2---:R-:W-:Y:S02]  /*3220*/  ISETP.NE.U32.AND P0, PT, R7, RZ, PT ;  /* 0x000000ff0700720c */ /* 0x004fe40003f05070 */
[----:B------:R-:W-:Y:S02]  /*3230*/  R2UR UR6, R8 ;  /* 0x00000000080672ca */ /* 0x000fe400000e0000 */
[----:B----4-:R-:W-:Y:S02]  /*3240*/  R2UR UR4, R10 ;  /* 0x000000000a0472ca */ /* 0x010fe400000e0000 */
[----:B------:R-:W-:-:S07]  /*3250*/  R2UR UR5, R11 ;  /* 0x000000000b0572ca */ /* 0x000fce00000e0000 */
[----:B------:R-:W-:-:S06]  /*3260*/  VOTEU.ANY UP0, P0 ;  /* 0x00000000003f7886 */ /* 0x000fcc0000000100 */
[----:B------:R-:W-:Y:S01]  /*3270*/  HGMMA.64x96x16.F32 R24, gdesc[UR4], R24, UP0, gsb0 ;  /* 0x01600000041879f0 */ /* 0x000fe2000b800818 */
[----:B-----5:R-:W-:Y:S02]  /*3280*/  VIADD R12, R12, 0x2 ;  /* 0x000000020c0c7836 */ /* 0x020fe40000000000 */
[----:B------:R-:W-:Y:S02]  /*3290*/  VIADD R10, R8, 0x2 ;  /* 0x00000002080a7836 */ /* 0x000fe40000000000 */
[----:B------:R-:W-:Y:S01]  /*32a0*/  IMAD.MOV.U32 R11, RZ, RZ, R9 ;  /* 0x000000ffff0b7224 */ /* 0x000fe200078e0009 */
[----:B------:R-:W-:Y:S02]  /*32b0*/  R2UR UR4, R12 ;  /* 0x000000000c0472ca */ /* 0x000fe400000e0000 */
[----:B------:R-:W-:Y:S02]  /*32c0*/  R2UR UR6, R10 ;  /* 0x000000000a0672ca */ /* 0x000fe400000e0000 */
[----:B------:R-:W-:-:S02]  /*32d0*/  R2UR UR7, R11 ;  /* 0x000000000b0772ca */ /* 0x000fc400000e0000 */
[----:B------:R-:W-:Y:S02]  /*32e0*/  R2UR UR5, R13 ;  /* 0x000000000d0572ca */ /* 0x000fe400000e0000 */
[----:B------:R-:W2:Y:S01]  /*32f0*/  LDL.64 R12, [R1+0x110] ;  /* 0x00011000010c7983 */ /* 0x000ea20000100a00 */
[----:B------:R-:W-:Y:S02]  /*3300*/  WARPGROUP.DEPBAR.LE gsb0, 0x0 ;  /* 0x00008000000079c5 */ /* 0x000fe40000010000 */
[----:B------:R-:W-:-:S08]  /*3310*/  WARPGROUP.ARRIVE ;  /* 0x00000000000079c5 */ /* 0x000fd00000000000 */
[----:B------:R-:W-:Y:S01]  /*3320*/  HGMMA.64x96x16.F32 R24, gdesc[UR4], R24, gsb0 ;  /* 0x01600000041879f0 */ /* 0x000fe20008000818 */
[----:B------:R-:W-:Y:S02]  /*3330*/  VIADD R14, R14, 0x4 ;  /* 0x000000040e0e7836 */ /* 0x000fe40000000000 */
[----:B------:R-:W-:Y:S02]  /*3340*/  VIADD R10, R8, 0x4 ;  /* 0x00000004080a7836 */ /* 0x000fe40000000000 */
[----:B------:R-:W-:Y:S01]  /*3350*/  IMAD.MOV.U32 R11, RZ, RZ, R9 ;  /* 0x000000ffff0b7224 */ /* 0x000fe200078e0009 */
[----:B------:R-:W-:Y:S02]  /*3360*/  R2UR UR4, R14 ;  /* 0x000000000e0472ca */ /* 0x000fe400000e0000 */
[----:B------:R-:W-:Y:S02]  /*3370*/  R2UR UR6, R10 ;  /* 0x000000000a0672ca */ /* 0x000fe400000e0000 */
[----:B------:R-:W-:-:S02]  /*3380*/  R2UR UR7, R11 ;  /* 0x000000000b0772ca */ /* 0x000fc400000e0000 */
[----:B------:R-:W-:Y:S02]  /*3390*/  R2UR UR5, R15 ;  /* 0x000000000f0572ca */ /* 0x000fe400000e0000 */
[----:B------:R-:W3:Y:S01]  /*33a0*/  LDL.64 R14, [R1+0x110] ;  /* 0x00011000010e7983 */ /* 0x000ee20000100a00 */
        /* <DEDUP_REMOVED lines=10> */
[----:B------:R-:W4:Y:S01]  /*3450*/  LDL.64 R20, [R1+0x110] ;  /* 0x0001100001147983 */ /* 0x000f220000100a00 */
        /* <DEDUP_REMOVED lines=10> */
[----:B------:R-:W5:Y:S01]  /*3500*/  LDL.64 R72, [R1+0x110] ;  /* 0x0001100001487983 */ /* 0x000f620000100a00 */
[----:B------:R-:W-:Y:S02]  /*3510*/  WARPGROUP.DEPBAR.LE gsb0, 0x0 ;  /* 0x00008000000079c5 */ /* 0x000fe40000010000 */
[----:B------:R-:W-:-:S08]  /*3520*/  WARPGROUP.ARRIVE ;  /* 0x00000000000079c5 */ /* 0x000fd00000000000 */
[----:B------:R-:W-:Y:S01]  /*3530*/  HGMMA.64x96x16.F32 R24, gdesc[UR4], R24, gsb0 ;  /* 0x01600000041879f0 */ /* 0x000fe20008000818 */
[----:B--2---:R-:W-:Y:S02]  /*3540*/  VIADD R12, R12, 0x402 ;  /* 0x000004020c0c7836 */ /* 0x004fe40000000000 */
        /* <DEDUP_REMOVED lines=10> */
[----:B---3--:R-:W-:Y:S02]  /*35f0*/  VIADD R14, R14, 0x404 ;  /* 0x000004040e0e7836 */ /* 0x008fe40000000000 */
        /* <DEDUP_REMOVED lines=10> */
[----:B----4-:R-:W-:Y:S02]  /*36a0*/  VIADD R20, R20, 0x406 ;  /* 0x0000040614147836 */ /* 0x010fe40000000000 */
        /* <DEDUP_REMOVED lines=10> */
[----:B-----5:R-:W-:Y:S02]  /*3750*/  VIADD R72, R72, 0x800 ;  /* 0x0000080048487836 */ /* 0x020fe40000000000 */
        /* <DEDUP_REMOVED lines=49> */
[----:B------:R-:W-:Y:S01]  /*3a70*/  R2UR UR5, R73 ;  /* 0x00000000490572ca */ /* 0x000fe200000e0000 */
[----:B------:R-:W1:Y:S01]  /*3a80*/  S2R R74, SR_TID.X ;  /* 0x00000000004a7919 */ /* 0x000e620000002100 */
[----:B--2---:R-:W-:Y:S01]  /*3a90*/  VIADD R12, R12, 0xc02 ;  /* 0x00000c020c0c7836 */ /* 0x004fe20000000000 */
[----:B------:R-:W-:Y:S02]  /*3aa0*/  WARPGROUP.DEPBAR.LE gsb0, 0x0 ;  /* 0x00008000000079c5 */ /* 0x000fe40000010000 */
[----:B------:R-:W-:-:S08]  /*3ab0*/  WARPGROUP.ARRIVE ;  /* 0x00000000000079c5 */ /* 0x000fd00000000000 */
[----:B------:R-:W-:Y:S01]  /*3ac0*/  HGMMA.64x96x16.F32 R24, gdesc[UR4], R24, gsb0 ;  /* 0x01600000041879f0 */ /* 0x000fe20008000818 */
[----:B-1----:R-:W-:Y:S01]  /*3ad0*/  LOP3.LUT P1, RZ, R74, 0x7f, RZ, 0xc0, !PT ;  /* 0x0000007f4aff7812 */ /* 0x002fe2000782c0ff */
[----:B------:R-:W-:Y:S02]  /*3ae0*/  VIADD R10, R8, 0x902 ;  /* 0x00000902080a7836 */ /* 0x000fe40000000000 */
[----:B------:R-:W-:-:S10]  /*3af0*/  IMAD.MOV.U32 R11, RZ, RZ, R9 ;  /* 0x000000ffff0b7224 */ /* 0x000fd400078e0009 */
[----:B------:R-:W2:Y:S04]  /*3b00*/  @!P1 LDL.64 R74, [R1+0x30] ;  /* 0x00003000014a9983 */ /* 0x000ea80000100a00 */
[----:B------:R-:W5:Y:S01]  /*3b10*/  @!P1 LDL R7, [R1+0x210] ;  /* 0x0002100001079983 */ /* 0x000f620000100800 */
[----:B------:R-:W-:Y:S02]  /*3b20*/  R2UR UR6, R10 ;  /* 0x000000000a0672ca */ /* 0x000fe400000e0000 */
[----:B------:R-:W-:Y:S02]  /*3b30*/  R2UR UR7, R11 ;  /* 0x000000000b0772ca */ /* 0x000fe400000e0000 */
[----:B------:R-:W-:Y:S02]  /*3b40*/  R2UR UR4, R12 ;  /* 0x000000000c0472ca */ /* 0x000fe400000e0000 */
[----:B------:R-:W-:Y:S01]  /*3b50*/  R2UR UR5, R13 ;  /* 0x000000000d0572ca */ /* 0x000fe200000e0000 */
[----:B------:R-:W-:-:S02]  /*3b60*/  WARPGROUP.DEPBAR.LE gsb0, 0x0 ;  /* 0x00008000000079c5 */ /* 0x000fc40000010000 */
[----:B------:R-:W-:-:S10]  /*3b70*/  WARPGROUP.ARRIVE ;  /* 0x00000000000079c5 */ /* 0x000fd40000000000 */
[----:B------:R-:W-:Y:S01]  /*3b80*/  HGMMA.64x96x16.F32 R24, gdesc[UR4], R24, gsb0 ;  /* 0x01600000041879f0 */ /* 0x000fe20008000818 */
[----:B---3--:R-:W-:Y:S02]  /*3b90*/  VIADD R14, R14, 0xc04 ;  /* 0x00000c040e0e7836 */ /* 0x008fe40000000000 */
[----:B------:R-:W-:Y:S02]  /*3ba0*/  VIADD R10, R8, 0x904 ;  /* 0x00000904080a7836 */ /* 0x000fe40000000000 */
[----:B------:R-:W-:Y:S01]  /*3bb0*/  IMAD.MOV.U32 R11, RZ, RZ, R9 ;  /* 0x000000ffff0b7224 */ /* 0x000fe200078e0009 */
[----:B------:R-:W-:Y:S02]  /*3bc0*/  R2UR UR4, R14 ;  /* 0x000000000e0472ca */ /* 0x000fe400000e0000 */
[----:B------:R-:W-:Y:S02]  /*3bd0*/  R2UR UR6, R10 ;  /* 0x000000000a0672ca */ /* 0x000fe400000e0000 */
[----:B------:R-:W-:-:S02]  /*3be0*/  R2UR UR7, R11 ;  /* 0x000000000b0772ca */ /* 0x000fc400000e0000 */
[----:B------:R-:W-:Y:S01]  /*3bf0*/  R2UR UR5, R15 ;  /* 0x000000000f0572ca */ /* 0x000fe200000e0000 */
[----:B------:R-:W-:Y:S01]  /*3c00*/  VIADD R8, R8, 0x906 ;  /* 0x0000090608087836 */ /* 0x000fe20000000000 */
[----:B------:R-:W-:Y:S02]  /*3c10*/  WARPGROUP.DEPBAR.LE gsb0, 0x0 ;  /* 0x00008000000079c5 */ /* 0x000fe40000010000 */
[----:B------:R-:W-:-:S09]  /*3c20*/  WARPGROUP.ARRIVE ;  /* 0x00000000000079c5 */ /* 0x000fd20000000000 */
[----:B------:R-:W-:Y:S01]  /*3c30*/  HGMMA.64x96x16.F32 R24, gdesc[UR4], R24, gsb0 ;  /* 0x01600000041879f0 */ /* 0x000fe20008000818 */
[----:B----4-:R-:W-:Y:S01]  /*3c40*/  VIADD R20, R20, 0xc06 ;  /* 0x00000c0614147836 */ /* 0x010fe20000000000 */
[----:B------:R-:W-:Y:S02]  /*3c50*/  R2UR UR6, R8 ;  /* 0x00000000080672ca */ /* 0x000fe400000e0000 */
[----:B------:R-:W-:Y:S02]  /*3c60*/  R2UR UR7, R9 ;  /* 0x00000000090772ca */ /* 0x000fe400000e0000 */
[----:B------:R-:W-:Y:S02]  /*3c70*/  R2UR UR4, R20 ;  /* 0x00000000140472ca */ /* 0x000fe400000e0000 */
[----:B------:R-:W-:Y:S01]  /*3c80*/  R2UR UR5, R21 ;  /* 0x00000000150572ca */ /* 0x000fe200000e0000 */
[----:B------:R1:W-:Y:S04]  /*3c90*/  STL [R1+0x90], R0 ;  /* 0x0000900001007387 */ /* 0x0003e80000100800 */
[----:B------:R1:W-:Y:S01]  /*3ca0*/  STL [R1+0x90], R0 ;  /* 0x0000900001007387 */ /* 0x0003e20000100800 */
[----:B------:R-:W-:-:S02]  /*3cb0*/  WARPGROUP.DEPBAR.LE gsb0, 0x0 ;  /* 0x00008000000079c5 */ /* 0x000fc40000010000 */
[----:B------:R-:W-:-:S06]  /*3cc0*/  WARPGROUP.ARRIVE ;  /* 0x00000000000079c5 */ /* 0x000fcc0000000000 */
[----:B------:R-:W-:Y:S01]  /*3cd0*/  HGMMA.64x96x16.F32 R24, gdesc[UR4], R24, gsb0 ;  /* 0x01600000041879f0 */ /* 0x000fe20008000818 */
[----:B--2---:R-:W-:Y:S01]  /*3ce0*/  @!P1 MOV R74, R74 ;  /* 0x0000004a004a9202 */ /* 0x004fe20000000f00 */
[----:B------:R1:W-:Y:S04]  /*3cf0*/  STL [R1+0x90], R0 ;  /* 0x0000900001007387 */ /* 0x0003e80000100800 */
[----:B------:R1:W-:Y:S01]  /*3d00*/  STL [R1+0x90], R0 ;  /* 0x0000900001007387 */ /* 0x0003e20000100800 */
[----:B-----5:R-:W-:-:S03]  /*3d10*/  @!P1 IMAD R7, R7, 0x8, R74 ;  /* 0x0000000807079824 */ /* 0x020fc600078e024a */
[----:B------:R1:W-:Y:S04]  /*3d20*/  STL [R1+0x90], R0 ;  /* 0x0000900001007387 */ /* 0x0003e80000100800 */
[----:B------:R1:W-:Y:S04]  /*3d30*/  STL [R1+0x90], R0 ;  /* 0x0000900001007387 */ /* 0x0003e80000100800 */
[----:B------:R1:W-:Y:S04]  /*3d40*/  STL [R1+0x90], R0 ;  /* 0x0000900001007387 */ /* 0x0003e80000100800 */
[----:B------:R1:W-:Y:S01]  /*3d50*/  STL [R1+0x90], R0 ;  /* 0x0000900001007387 */ /* 0x0003e20000100800 */
[----:B------:R-:W-:-:S03]  /*3d60*/  @!P1 PRMT R7, RZ, 0x654, R7 ;  /* 0x00000654ff079816 */ /* 0x000fc60000000007 */
[----:B------:R1:W-:Y:S04]  /*3d70*/  STL [R1+0x90], R0 ;  /* 0x0000900001007387 */ /* 0x0003e80000100800 */
[----:B------:R1:W-:Y:S04]  /*3d80*/  STL [R1+0x90], R0 ;  /* 0x0000900001007387 */ /* 0x0003e80000100800 */
[----:B------:R1:W-:Y:S04]  /*3d90*/  STL [R1+0x90], R0 ;  /* 0x0000900001007387 */ /* 0x0003e80000100800 */
[----:B------:R1:W-:Y:S04]  /*3da0*/  STL [R1+0x90], R0 ;  /* 0x0000900001007387 */ /* 0x0003e80000100800 */
[----:B------:R1:W-:Y:S04]  /*3db0*/  STL [R1+0x90], R0 ;  /* 0x0000900001007387 */ /* 0x0003e80000100800 */
[----:B------:R1:W-:Y:S04]  /*3dc0*/  STL [R1+0x90], R0 ;  /* 0x0000900001007387 */ /* 0x0003e80000100800 */
[----:B------:R1:W-:Y:S04]  /*3dd0*/  STL [R1+0x90], R0 ;  /* 0x0000900001007387 */ /* 0x0003e80000100800 */
[----:B------:R1:W-:Y:S01]  /*3de0*/  STL [R1+0x90], R0 ;  /* 0x0000900001007387 */ /* 0x0003e20000100800 */
[----:B------:R-:W-:-:S02]  /*3df0*/  WARPGROUP.DEPBAR.LE gsb0, 0x0 ;  /* 0x00008000000079c5 */ /* 0x000fc40000010000 */
[----:B------:R1:W-:Y:S06]  /*3e00*/  BAR.ARV R203, 0x100 ;  /* 0x000400cb0000751d */ /* 0x0003ec0000002000 */
[----:B------:R2:W-:Y:S01]  /*3e10*/  @!P1 SYNCS.ARRIVE.TRANS64.RED.A1T0 RZ, [R7+URZ], RZ ;  /* 0x000000ff07ff99a7 */ /* 0x0005e2000810043f */
[----:B------:R-:W3:Y:S04]  /*3e20*/  LDL R15, [R1+0x70] ;  /* 0x00007000010f7983 */ /* 0x000ee80000100800 */
[----:B------:R-:W4:Y:S04]  /*3e30*/  LDL R11, [R6+0x8] ;  /* 0x00000800060b7983 */ /* 0x000f280000100800 */
[----:B--2---:R-:W2:Y:S04]  /*3e40*/  LDL R7, [R6] ;  /* 0x0000000006077983 */ /* 0x004ea80000100800 */
[----:B------:R-:W5:Y:S04]  /*3e50*/  LDL R19, [R6+0x18] ;  /* 0x0000180006137983 */ /* 0x000f680000100800 */
[----:B------:R-:W5:Y:S04]  /*3e60*/  LDL R12, [R6+0x4] ;  /* 0x00000400060c7983 */ /* 0x000f680000100800 */
[----:B------:R-:W5:Y:S04]  /*3e70*/  LDL R13, [R6+0xc] ;  /* 0x00000c00060d7983 */ /* 0x000f680000100800 */
[----:B------:R-:W5:Y:S04]  /*3e80*/  LDL R9, [R6+0x10] ;  /* 0x0000100006097983 */ /* 0x000f680000100800 */
[----:B------:R-:W5:Y:S01]  /*3e90*/  LDL R14, [R6+0x14] ;  /* 0x00001400060e7983 */ /* 0x000f620000100800 */
[----:B------:R-:W-:-:S02]  /*3ea0*/  UMOV UR4, 0xffffffa0 ;  /* 0xffffffa000047882 */ /* 0x000fc40000000000 */
[----:B------:R-:W-:Y:S01]  /*3eb0*/  UIMAD UR4, UR45, UR4, 0x60 ;  /* 0x000000602d0474a4 */ /* 0x000fe2000f8e0204 */
[----:B------:R-:W-:Y:S01]  /*3ec0*/  LOP3.LUT R166, R166, 0xffefffff, RZ, 0xc0, !PT ;  /* 0xffefffffa6a67812 */ /* 0x000fe200078ec0ff */
[----:B------:R-:W-:Y:S03]  /*3ed0*/  BSSY B0, `(.L_x_8732) ;  /* 0x000003f000007945 */ /* 0x000fe60003800000 */
[----:B------:R-:W-:Y:S02]  /*3ee0*/  @P1 LOP3.LUT R166, R166, 0x100000, RZ, 0xfc, !PT ;  /* 0x00100000a6a61812 */ /* 0x000fe400078efcff */
[----:B--2---:R-:W-:-:S04]  /*3ef0*/  SHF.R.S32.HI R8, RZ, 0x1f, R7 ;  /* 0x0000001fff087819 */ /* 0x004fc80000011407 */
[----:B------:R-:W-:-:S04]  /*3f00*/  LEA.HI R8, R8, R7, RZ, 0x7 ;  /* 0x0000000708087211 */ /* 0x000fc800078f38ff */
[----:B------:R-:W-:-:S05]  /*3f10*/  LOP3.LUT R10, R8, 0xffffff80, RZ, 0xc0, !PT ;  /* 0xffffff80080a7812 */ /* 0x000fca00078ec0ff */
[----:B------:R-:W-:-:S05]  /*3f20*/  IMAD.IADD R10, R7, 0x1, -R10 ;  /* 0x00000001070a7824 */ /* 0x000fca00078e0a0a */
[----:B------:R-:W-:-:S04]  /*3f30*/  SHF.R.S32.HI R21, RZ, 0x1f, R10 ;  /* 0x0000001fff157819 */ /* 0x000fc8000001140a */
[CC--:B------:R-:W-:Y:S02]  /*3f40*/  LEA.HI R20, R21.reuse, R10.reuse, RZ, 0x2 ;  /* 0x0000000a15147211 */ /* 0x0c0fe400078f10ff */
[----:B------:R-:W-:Y:S02]  /*3f50*/  LEA.HI R21, R21, R10, RZ, 0x5 ;  /* 0x0000000a15157211 */ /* 0x000fe400078f28ff */
[--C-:B------:R-:W-:Y:S02]  /*3f60*/  SHF.R.S32.HI R72, RZ, 0x2, R20.reuse ;  /* 0x00000002ff487819 */ /* 0x100fe40000011414 */
[----:B------:R-:W-:Y:S02]  /*3f70*/  SHF.R.S32.HI R7, RZ, 0x1f, R20 ;  /* 0x0000001fff077819 */ /* 0x000fe40000011414 */
[----:B------:R-:W-:Y:S02]  /*3f80*/  SHF.R.S32.HI R74, RZ, 0x5, R21 ;  /* 0x00000005ff4a7819 */ /* 0x000fe40000011415 */
[----:B------:R-:W-:-:S02]  /*3f90*/  LEA.HI R73, R7, R72, RZ, 0x3 ;  /* 0x0000004807497211 */ /* 0x000fc400078f18ff */
[----:B------:R-:W-:Y:S01]  /*3fa0*/  SHF.R.S32.HI R7, RZ, 0x7, R8 ;  /* 0x00000007ff077819 */ /* 0x000fe20000011408 */
[----:B---3--:R-:W-:Y:S01]  /*3fb0*/  IMAD R74, R15, 0x8, R74 ;  /* 0x000000080f4a7824 */ /* 0x008fe200078e024a */
[----:B------:R-:W-:Y:S01]  /*3fc0*/  LOP3.LUT R21, R20, 0x7ffffffc, RZ, 0xc0, !PT ;  /* 0x7ffffffc14157812 */ /* 0x000fe200078ec0ff */
[----:B----4-:R-:W-:Y:S01]  /*3fd0*/  VIADD R15, R11, UR4 ;  /* 0x000000040b0f7c36 */ /* 0x010fe20008000000 */
[----:B------:R-:W-:Y:S02]  /*3fe0*/  LOP3.LUT R73, R73, 0xfffffff8, RZ, 0xc0, !PT ;  /* 0xfffffff849497812 */ /* 0x000fe400078ec0ff */
[----:B------:R-:W-:Y:S01]  /*3ff0*/  LEA.HI R8, R8, R7, RZ, 0x1 ;  /* 0x0000000708087211 */ /* 0x000fe200078f08ff */
[----:B------:R-:W-:Y:S01]  /*4000*/  IMAD.IADD R21, R10, 0x1, -R21 ;  /* 0x000000010a157824 */ /* 0x000fe200078e0a15 */
[----:B-----5:R-:W-:Y:S01]  /*4010*/  ISETP.GE.AND P0, PT, R19, 0x1, PT ;  /* 0x000000011300780c */ /* 0x020fe20003f06270 */
[----:B------:R-:W-:Y:S01]  /*4020*/  IMAD.IADD R73, R72, 0x1, -R73 ;  /* 0x0000000148497824 */ /* 0x000fe200078e0a49 */
[----:B------:R-:W-:-:S02]  /*4030*/  LOP3.LUT R8, R8, 0x3fffffe, RZ, 0xc0, !PT ;  /* 0x03fffffe08087812 */ /* 0x000fc400078ec0ff */
[----:B------:R-:W-:Y:S01]  /*4040*/  IADD3 R10, -R12, 0x1, R15 ;  /* 0x000000010c0a7810 */ /* 0x000fe20007ffe10f */
[----:B------:R-:W-:Y:S01]  /*4050*/  IMAD.U32 R73, R74, 0x10, R73 ;  /* 0x000000104a497824 */ /* 0x000fe200078e0049 */
[----:B------:R-:W-:Y:S01]  /*4060*/  LOP3.LUT R13, RZ, R13, RZ, 0x33, !PT ;  /* 0x0000000dff0d7212 */ /* 0x000fe200078e33ff */
[----:B------:R-:W-:Y:S02]  /*4070*/  IMAD.IADD R8, R7, 0x1, -R8 ;  /* 0x0000000107087824 */ /* 0x000fe400078e0a08 */
[C---:B------:R-:W-:Y:S02]  /*4080*/  IMAD R10, R21.reuse, -0x2, R10 ;  /* 0xfffffffe150a7824 */ /* 0x040fe400078e020a */
[----:B------:R-:W-:Y:S02]  /*4090*/  IMAD R20, R21, -0x2, R15 ;  /* 0xfffffffe15147824 */ /* 0x000fe400078e020f */
[----:B------:R-:W-:Y:S02]  /*40a0*/  IMAD R73, R8, 0x40, R73 ;  /* 0x0000004008497824 */ /* 0x000fe400078e0249 */
[----:B------:R-:W-:-:S02]  /*40b0*/  IMAD.IADD R15, R10, 0x1, R9 ;  /* 0x000000010a0f7824 */ /* 0x000fc400078e0209 */
[----:B------:R-:W-:Y:S02]  /*40c0*/  IMAD.U32 R8, RZ, RZ, UR4 ;  /* 0x00000004ff087e24 */ /* 0x000fe4000f8e00ff */
[----:B------:R-:W-:Y:S02]  /*40d0*/  IMAD.IADD R72, R10, 0x1, R13 ;  /* 0x000000010a487824 */ /* 0x000fe400078e020d */
[----:B------:R-:W-:Y:S01]  /*40e0*/  VIADD R14, R14, UR4 ;  /* 0x000000040e0e7c36 */ /* 0x000fe20008000000 */
[----:B------:R-:W-:Y:S01]  /*40f0*/  VIADDMNMX R10, R73, R15, R20, PT ;  /* 0x0000000f490a7246 */ /* 0x000fe20003800114 */
[----:B------:R-:W-:Y:S02]  /*4100*/  IMAD R21, R21, -0x2, R8 ;  /* 0xfffffffe15157824 */ /* 0x000fe400078e0208 */
[----:B------:R-:W-:Y:S01]  /*4110*/  IMAD.IADD R7, R72, 0x1, R73 ;  /* 0x0000000148077824 */ /* 0x000fe200078e0249 */
[----:B-1----:R-:W-:Y:S06]  /*4120*/  @!P0 BRA `(.L_x_8733) ;  /* 0x0000000000648947 */ /* 0x002fec0003800000 */
[----:B------:R-:W-:Y:S01]  /*4130*/  IADD3 R8, R73, R11, -R12 ;  /* 0x0000000b49087210 */ /* 0x000fe20007ffe80c */
[----:B------:R-:W-:Y:S03]  /*4140*/  BSSY B1, `(.L_x_8734) ;  /* 0x0000014000017945 */ /* 0x000fe60003800000 */
[----:B------:R-:W-:-:S13]  /*4150*/  ISETP.GT.AND P0, PT, R8, -0x1, PT ;  /* 0xffffffff0800780c */ /* 0x000fda0003f04270 */
[----:B------:R-:W-:Y:S05]  /*4160*/  @P0 BRA `(.L_x_8735) ;  /* 0x00000000002c0947 */ /* 0x000fea0003800000 */
[----:B------:R-:W-:Y:S01]  /*4170*/  ISETP.NE.AND P0, PT, R19, 0x1, PT ;  /* 0x000000011300780c */ /* 0x000fe20003f05270 */
[----:B------:R-:W-:Y:S01]  /*4180*/  BSSY B2, `(.L_x_8736) ;  /* 0x0000007000027945 */ /* 0x000fe20003800000 */
[----:B------:R-:W-:-:S11]  /*4190*/  LOP3.LUT R8, RZ, R8, RZ, 0x33, !PT ;  /* 0x00000008ff087212 */ /* 0x000fd600078e33ff */
[----:B------:R-:W-:Y:S05]  /*41a0*/  @!P0 BRA `(.L_x_8737) ;  /* 0x0000000000108947 */ /* 0x000fea0003800000 */
[----:B------:R-:W2:Y:S04]  /*41b0*/  LDL R9, [R6+0x1c] ;  /* 0x00001c0006097983 */ /* 0x000ea80000100800 */
[----:B------:R-:W3:Y:S01]  /*41c0*/  LDL R13, [R6+0x20] ;  /* 0x00002000060d7983 */ /* 0x000ee20000100800 */
[----:B--2---:R-:W-:-:S05]  /*41d0*/  IMAD.HI.U32 R8, R8, R9, RZ ;  /* 0x0000000908087227 */ /* 0x004fca00078e00ff */
[----:B---3--:R-:W-:-:S07]  /*41e0*/  SHF.R.U32.HI R8, RZ, R13, R8 ;  /* 0x0000000dff087219 */ /* 0x008fce0000011608 */
.L_x_8737:
[----:B------:R-:W-:Y:S05]  /*41f0*/  BSYNC B2 ;  /* 0x0000000000027941 */ /* 0x000fea0003800000 */
.L_x_8736:
[----:B------:R-:W-:Y:S01]  /*4200*/  LOP3.LUT R8, RZ, R8, RZ, 0x33, !PT ;  /* 0x00000008ff087212 */ /* 0x000fe200078e33ff */
[----:B------:R-:W-:Y:S06]  /*4210*/  BRA `(.L_x_8738) ;  /* 0x0000000000187947 */ /* 0x000fec0003800000 */
.L_x_8735:
[----:B------:R-:W-:-:S13]  /*4220*/  ISETP.NE.AND P0, PT, R19, 0x1, PT ;  /* 0x000000011300780c */ /* 0x000fda0003f05270 */
[----:B------:R-:W-:Y:S05]  /*4230*/  @!P0 BRA `(.L_x_8738) ;  /* 0x0000000000108947 */ /* 0x000fea0003800000 */
[----:B------:R-:W2:Y:S04]  /*4240*/  LDL R9, [R6+0x1c] ;  /* 0x00001c0006097983 */ /* 0x000ea80000100800 */
[----:B------:R-:W3:Y:S01]  /*4250*/  LDL R13, [R6+0x20] ;  /* 0x00002000060d7983 */ /* 0x000ee20000100800 */
[----:B--2---:R-:W-:-:S05]  /*4260*/  IMAD.HI.U32 R8, R8, R9, RZ ;  /* 0x0000000908087227 */ /* 0x004fca00078e00ff */
[----:B---3--:R-:W-:-:S07]  /*4270*/  SHF.R.U32.HI R8, RZ, R13, R8 ;  /* 0x0000000dff087219 */ /* 0x008fce0000011608 */
.L_x_8738:
[----:B------:R-:W-:Y:S05]  /*4280*/  BSYNC B1 ;  /* 0x0000000000017941 */ /* 0x000fea0003800000 */
.L_x_8734:
[----:B------:R-:W-:-:S05]  /*4290*/  IMAD R8, R19, R8, R21 ;  /* 0x0000000813087224 */ /* 0x000fca00078e0215 */
[----:B------:R-:W-:Y:S02]  /*42a0*/  VIMNMX R7, R7, R8, !PT ;  /* 0x0000000807077248 */ /* 0x000fe40007fe0100 */
[----:B------:R-:W-:-:S07]  /*42b0*/  VIADDMNMX R10, R8, R19, R10, PT ;  /* 0x00000013080a7246 */ /* 0x000fce000380010a */
.L_x_8733:
[----:B------:R-:W-:Y:S05]  /*42c0*/  BSYNC B0 ;  /* 0x0000000000007941 */ /* 0x000fea0003800000 */
.L_x_8732:
[C---:B------:R-:W-:Y:S01]  /*42d0*/  ISETP.GE.AND P0, PT, R14.reuse, 0x2, PT ;  /* 0x000000020e00780c */ /* 0x040fe20003f06270 */
[----:B------:R-:W-:Y:S01]  /*42e0*/  VIADD R73, R73, 0x8 ;  /* 0x0000000849497836 */ /* 0x000fe20000000000 */
[C---:B------:R-:W-:Y:S01]  /*42f0*/  ISETP.GE.AND P4, PT, R14.reuse, 0xa, PT ;  /* 0x0000000a0e00780c */ /* 0x040fe20003f86270 */
[----:B------:R-:W-:Y:S01]  /*4300*/  BSSY B0, `(.L_x_8739) ;  /* 0x000008e000007945 */ /* 0x000fe20003800000 */
[C---:B------:R-:W-:Y:S02]  /*4310*/  ISETP.GT.AND P2, PT, R7.reuse, 0x1, !P0 ;  /* 0x000000010700780c */ /* 0x040fe40004744270 */
[----:B------:R-:W-:Y:S02]  /*4320*/  ISETP.GE.AND P1, PT, R14, 0x9, PT ;  /* 0x000000090e00780c */ /* 0x000fe40003f26270 */
[----:B------:R-:W-:Y:S02]  /*4330*/  ISETP.LT.OR P2, PT, R10, 0x2, P2 ;  /* 0x000000020a00780c */ /* 0x000fe40001741670 */
[----:B------:R-:W-:-:S02]  /*4340*/  ISETP.GT.AND P3, PT, R7, 0x8, !P1 ;  /* 0x000000080700780c */ /* 0x000fc40004f64270 */
[----:B------:R-:W-:Y:S02]  /*4350*/  FSEL R178, R25, -INF , !P2 ;  /* 0xff80000019b27808 */ /* 0x000fe40005000000 */
[----:B------:R-:W-:Y:S02]  /*4360*/  ISETP.GT.AND P2, PT, R7, 0x9, !P4 ;  /* 0x000000090700780c */ /* 0x000fe40006744270 */
[----:B------:R-:W-:Y:S02]  /*4370*/  P2R R25, PR, RZ, 0x10 ;  /* 0x00000010ff197803 */ /* 0x000fe40000000000 */
        /* <DEDUP_REMOVED lines=102> */
[----:B------:R-:W-:Y:S01]  /*49e0*/  ISETP.GT.AND P6, PT, R7, 0x59, !P6 ;  /* 0x000000590700780c */ /* 0x000fe200077c4270 */
[----:B------:R-:W-:-:S03]  /*49f0*/  IMAD.IADD R7, R72, 0x1, R73 ;  /* 0x0000000148077824 */ /* 0x000fc600078e0249 */
[----:B------:R-:W-:Y:S02]  /*4a00*/  ISETP.LT.OR P6, PT, R10, 0x5a, P6 ;  /* 0x0000005a0a00780c */ /* 0x000fe400037c1670 */
[----:B------:R-:W-:Y:S02]  /*4a10*/  VIADDMNMX R10, R73, R15, R20, PT ;  /* 0x0000000f490a7246 */ /* 0x000fe40003800114 */
[----:B------:R-:W-:Y:S02]  /*4a20*/  FSEL R177, R69, -INF , !P6 ;  /* 0xff80000045b17808 */ /* 0x000fe40007000000 */
[----:B------:R-:W-:-:S13]  /*4a30*/  ISETP.GE.AND P6, PT, R19, 0x1, PT ;  /* 0x000000011300780c */ /* 0x000fda0003fc6270 */
[----:B------:R-:W-:Y:S05]  /*4a40*/  @!P6 BRA `(.L_x_8740) ;  /* 0x000000000064e947 */ /* 0x000fea0003800000 */
        /* <DEDUP_REMOVED lines=12> */
.L_x_8744:
[----:B------:R-:W-:Y:S05]  /*4b10*/  BSYNC B2 ;  /* 0x0000000000027941 */ /* 0x000fea0003800000 */
.L_x_8743:
[----:B------:R-:W-:Y:S01]  /*4b20*/  LOP3.LUT R12, RZ, R12, RZ, 0x33, !PT ;  /* 0x0000000cff0c7212 */ /* 0x000fe200078e33ff */
[----:B------:R-:W-:Y:S06]  /*4b30*/  BRA `(.L_x_8745) ;  /* 0x0000000000187947 */ /* 0x000fec0003800000 */
.L_x_8742:
[----:B------:R-:W-:-:S13]  /*4b40*/  ISETP.NE.AND P6, PT, R19, 0x1, PT ;  /* 0x000000011300780c */ /* 0x000fda0003fc5270 */
[----:B------:R-:W-:Y:S05]  /*4b50*/  @!P6 BRA `(.L_x_8745) ;  /* 0x000000000010e947 */ /* 0x000fea0003800000 */
[----:B------:R-:W2:Y:S04]  /*4b60*/  LDL R11, [R6+0x1c] ;  /* 0x00001c00060b7983 */ /* 0x000ea80000100800 */
[----:B------:R-:W3:Y:S01]  /*4b70*/  LDL R13, [R6+0x20] ;  /* 0x00002000060d7983 */ /* 0x000ee20000100800 */
[----:B--2---:R-:W-:-:S05]  /*4b80*/  IMAD.HI.U32 R12, R12, R11, RZ ;  /* 0x0000000b0c0c7227 */ /* 0x004fca00078e00ff */
[----:B---3--:R-:W-:-:S07]  /*4b90*/  SHF.R.U32.HI R12, RZ, R13, R12 ;  /* 0x0000000dff0c7219 */ /* 0x008fce000001160c */
.L_x_8745:
[----:B------:R-:W-:Y:S05]  /*4ba0*/  BSYNC B1 ;  /* 0x0000000000017941 */ /* 0x000fea0003800000 */
.L_x_8741:
[----:B------:R-:W-:-:S05]  /*4bb0*/  IMAD R12, R19, R12, R21 ;  /* 0x0000000c130c7224 */ /* 0x000fca00078e0215 */
[----:B------:R-:W-:Y:S02]  /*4bc0*/  VIADDMNMX R10, R12, R19, R10, PT ;  /* 0x000000130c0a7246 */ /* 0x000fe4000380010a */
[----:B------:R-:W-:-:S07]  /*4bd0*/  VIMNMX R7, R7, R12, !PT ;  /* 0x0000000c07077248 */ /* 0x000fce0007fe0100 */
.L_x_8740:
[----:B------:R-:W-:Y:S05]  /*4be0*/  BSYNC B0 ;  /* 0x0000000000007941 */ /* 0x000fea0003800000 */
.L_x_8739:
[C---:B------:R-:W-:Y:S01]  /*4bf0*/  ISETP.GT.AND P0, PT, R7.reuse, 0x1, !P0 ;  /* 0x000000010700780c */ /* 0x040fe20004704270 */
[----:B------:R-:W2:Y:S01]  /*4c00*/  LDL R222, [R1+0x228] ;  /* 0x0002280001de7983 */ /* 0x000ea20000100800 */
[----:B------:R-:W-:Y:S02]  /*4c10*/  ISETP.GT.AND P1, PT, R7, 0x8, !P1 ;  /* 0x000000080700780c */ /* 0x000fe40004f24270 */
[C---:B------:R-:W-:Y:S01]  /*4c20*/  ISETP.LT.OR P0, PT, R10.reuse, 0x2, P0 ;  /* 0x000000020a00780c */ /* 0x040fe20000701670 */
[----:B------:R-:W3:Y:S01]  /*4c30*/  LDL R224, [R1+0x22c] ;  /* 0x00022c0001e07983 */ /* 0x000ee20000100800 */
[----:B------:R-:W-:Y:S02]  /*4c40*/  ISETP.LT.OR P1, PT, R10, 0x9, P1 ;  /* 0x000000090a00780c */ /* 0x000fe40000f21670 */
[----:B------:R-:W-:Y:S01]  /*4c50*/  FSEL R53, R27, -INF , !P0 ;  /* 0xff8000001b357808 */ /* 0x000fe20004000000 */
[----:B------:R-:W4:Y:S01]  /*4c60*/  LDL R20, [R1+0x450] ;  /* 0x0004500001147983 */ /* 0x000f220000100800 */
[----:B------:R-:W-:-:S02]  /*4c70*/  ISETP.NE.AND P0, PT, R25, RZ, PT ;  /* 0x000000ff1900720c */ /* 0x000fc40003f05270 */
[----:B------:R-:W-:Y:S01]  /*4c80*/  FSEL R49, R30, -INF , !P1 ;  /* 0xff8000001e317808 */ /* 0x000fe20004800000 */
[----:B------:R-:W5:Y:S01]  /*4c90*/  LDL R21, [R1+0x234] ;  /* 0x0002340001157983 */ /* 0x000f620000100800 */
[----:B------:R-:W-:Y:S02]  /*4ca0*/  ISETP.GT.AND P0, PT, R7, 0x9, !P0 ;  /* 0x000000090700780c */ /* 0x000fe40004704270 */
[----:B------:R-:W-:Y:S01]  /*4cb0*/  ISETP.NE.AND P1, PT, R32, RZ, PT ;  /* 0x000000ff2000720c */ /* 0x000fe20003f25270 */
[----:B------:R-:W4:Y:S01]  /*4cc0*/  LDL R15, [R1+0x210] ;  /* 0x00021000010f7983 */ /* 0x000f220000100800 */
[----:B------:R-:W-:Y:S02]  /*4cd0*/  ISETP.LT.OR P0, PT, R10, 0xa, P0 ;  /* 0x0000000a0a00780c */ /* 0x000fe40000701670 */
[----:B------:R-:W-:Y:S01]  /*4ce0*/  ISETP.NE.AND P6, PT, R36, RZ, PT ;  /* 0x000000ff2400720c */ /* 0x000fe20003fc5270 */
[----:B------:R-:W4:Y:S01]  /*4cf0*/  LDL R156, [R1+0x224] ;  /* 0x00022400019c7983 */ /* 0x000f220000100800 */
[----:B------:R-:W-:-:S02]  /*4d00*/  FSEL R45, R31, -INF , !P0 ;  /* 0xff8000001f2d7808 */ /* 0x000fc40004000000 */
[----:B------:R-:W-:Y:S01]  /*4d10*/  ISETP.NE.AND P0, PT, R28, RZ, PT ;  /* 0x000000ff1c00720c */ /* 0x000fe20003f05270 */
[----:B------:R-:W4:Y:S01]  /*4d20*/  LDL R25, [R1+0x238] ;  /* 0x0002380001197983 */ /* 0x000f220000100800 */
[C---:B------:R-:W-:Y:S02]  /*4d30*/  ISETP.GT.AND P5, PT, R7.reuse, RZ, !P5 ;  /* 0x000000ff0700720c */ /* 0x040fe40006fa4270 */
[----:B------:R-:W-:Y:S01]  /*4d40*/  ISETP.GT.AND P0, PT, R7, 0x10, !P0 ;  /* 0x000000100700780c */ /* 0x000fe20004704270 */
[----:B------:R-:W4:Y:S01]  /*4d50*/  LDL R116, [R1+0x220] ;  /* 0x0002200001747983 */ /* 0x000f220000100800 */
[C---:B------:R-:W-:Y:S02]  /*4d60*/  ISETP.LT.OR P5, PT, R10.reuse, 0x1, P5 ;  /* 0x000000010a00780c */ /* 0x040fe40002fa1670 */
[----:B------:R-:W-:Y:S01]  /*4d70*/  ISETP.LT.OR P0, PT, R10, 0x11, P0 ;  /* 0x000000110a00780c */ /* 0x000fe20000701670 */
[----:B------:R-:W4:Y:S01]  /*4d80*/  LDL R118, [R1+0x230] ;  /* 0x0002300001767983 */ /* 0x000f220000100800 */
[----:B------:R-:W-:-:S02]  /*4d90*/  FSEL R83, R26, -INF , !P5 ;  /* 0xff8000001a537808 */ /* 0x000fc40006800000 */
[----:B------:R-:W-:Y:S01]  /*4da0*/  FSEL R191, R34, -INF , !P0 ;  /* 0xff80000022bf7808 */ /* 0x000fe20004000000 */
[----:B------:R-:W4:Y:S01]  /*4db0*/  LDL R27, [R1+0x23c] ;  /* 0x00023c00011b7983 */ /* 0x000f220000100800 */
[----:B------:R-:W-:Y:S02]  /*4dc0*/  ISETP.NE.AND P0, PT, R29, RZ, PT ;  /* 0x000000ff1d00720c */ /* 0x000fe40003f05270 */
[----:B------:R-:W-:Y:S01]  /*4dd0*/  FMNMX.FTZ R11, R61, R178, !PT ;  /* 0x000000b23d0b7209 */ /* 0x000fe20007810000 */
[----:B------:R-:W4:Y:S01]  /*4de0*/  LDL R120, [R1+0x240] ;  /* 0x0002400001787983 */ /* 0x000f220000100800 */
[----:B------:R-:W-:Y:S02]  /*4df0*/  ISETP.GT.AND P0, PT, R7, 0x11, !P0 ;  /* 0x000000110700780c */ /* 0x000fe40004704270 */
[----:B------:R-:W-:Y:S01]  /*4e00*/  FMNMX.FTZ R6, R83, R53, !PT ;  /* 0x0000003553067209 */ /* 0x000fe20007810000 */
[----:B------:R-:W4:Y:S01]  /*4e10*/  LDL R29, [R1+0x244] ;  /* 0x00024400011d7983 */ /* 0x000f220000100800 */
[----:B------:R-:W-:-:S02]  /*4e20*/  ISETP.LT.OR P0, PT, R10, 0x12, P0 ;  /* 0x000000120a00780c */ /* 0x000fc40000701670 */
[----:B------:R-:W-:Y:S01]  /*4e30*/  FMNMX.FTZ R11, R154, R11, !PT ;  /* 0x0000000b9a0b7209 */ /* 0x000fe20007810000 */
[----:B------:R-:W4:Y:S01]  /*4e40*/  LDL R31, [R1+0x248] ;  /* 0x00024800011f7983 */ /* 0x000f220000100800 */
[----:B------:R-:W-:Y:S02]  /*4e50*/  FSEL R196, R35, -INF , !P0 ;  /* 0xff80000023c47808 */ /* 0x000fe40004000000 */
[----:B------:R-:W-:Y:S01]  /*4e60*/  ISETP.GT.AND P0, PT, R7, 0x18, !P1 ;  /* 0x000000180700780c */ /* 0x000fe20004f04270 */
[----:B------:R-:W4:Y:S01]  /*4e70*/  LDL R122, [R1+0x250] ;  /* 0x00025000017a7983 */ /* 0x000f220000100800 */
[----:B------:R-:W-:Y:S02]  /*4e80*/  FMNMX.FTZ R6, R49, R6, !PT ;  /* 0x0000000631067209 */ /* 0x000fe40007810000 */
[----:B------:R-:W-:Y:S01]  /*4e90*/  ISETP.LT.OR P0, PT, R10, 0x19, P0 ;  /* 0x000000190a00780c */ /* 0x000fe20000701670 */
[----:B------:R-:W4:Y:S01]  /*4ea0*/  LDL R35, [R1+0x258] ;  /* 0x0002580001237983 */ /* 0x000f220000100800 */
[----:B------:R-:W-:-:S02]  /*4eb0*/  FMNMX.FTZ R11, R152, R11, !PT ;  /* 0x0000000b980b7209 */ /* 0x000fc40007810000 */
        /* <DEDUP_REMOVED lines=30> */
[----:B------:R-:W-:Y:S01]  /*50a0*/  ISETP.NE.AND P0, PT, R40, RZ, PT ;  /* 0x000000ff2800720c */ /* 0x000fe20003f05270 */
[----:B------:R-:W4:Y:S01]  /*50b0*/  LDL R43, [R1+0x26c] ;  /* 0x00026c00012b7983 */ /* 0x000f220000100800 */
[----:B------:R-:W-:Y:S02]  /*50c0*/  FMNMX.FTZ R6, R213, R6, !PT ;  /* 0x00000006d5067209 */ /* 0x000fe40007810000 */
[----:B------:R-:W-:Y:S01]  /*50d0*/  ISETP.GT.AND P0, PT, R7, 0x28, !P0 ;  /* 0x000000280700780c */ /* 0x000fe20004704270 */
[----:B------:R-:W4:Y:S01]  /*50e0*/  LDL R132, [R1+0x2a0] ;  /* 0x0002a00001847983 */ /* 0x000f220000100800 */
[----:B------:R-:W-:-:S02]  /*50f0*/  FMNMX.FTZ R12, R162, R13, !PT ;  /* 0x0000000da20c7209 */ /* 0x000fc40007810000 */
[----:B------:R-:W-:Y:S01]  /*5100*/  ISETP.LT.OR P0, PT, R10, 0x29, P0 ;  /* 0x000000290a00780c */ /* 0x000fe20000701670 */
[----:B------:R-:W4:Y:S01]  /*5110*/  LDL R73, [R1+0x2a8] ;  /* 0x0002a80001497983 */ /* 0x000f220000100800 */
[----:B------:R-:W-:Y:S02]  /*5120*/  FMNMX.FTZ R11, R183, R6, !PT ;  /* 0x00000006b70b7209 */ /* 0x000fe40007810000 */
[----:B------:R-:W-:Y:S01]  /*5130*/  FSEL R192, R46, -INF , !P0 ;  /* 0xff8000002ec07808 */ /* 0x000fe20004000000 */
[----:B------:R-:W4:Y:S01]  /*5140*/  LDL R134, [R1+0x2b0] ;  /* 0x0002b00001867983 */ /* 0x000f220000100800 */
[----:B------:R-:W-:Y:S02]  /*5150*/  ISETP.NE.AND P0, PT, R41, RZ, PT ;  /* 0x000000ff2900720c */ /* 0x000fe40003f05270 */
[----:B------:R-:W-:Y:S01]  /*5160*/  FMNMX.FTZ R13, R167, R12, !PT ;  /* 0x0000000ca70d7209 */ /* 0x000fe20007810000 */
[----:B------:R-:W4:Y:S01]  /*5170*/  LDL R41, [R1+0x268] ;  /* 0x0002680001297983 */ /* 0x000f220000100800 */
[----:B------:R-:W-:-:S02]  /*5180*/  ISETP.GT.AND P0, PT, R7, 0x29, !P0 ;  /* 0x000000290700780c */ /* 0x000fc40004704270 */
[----:B------:R-:W-:Y:S01]  /*5190*/  FMNMX.FTZ R11, R186, R11, !PT ;  /* 0x0000000bba0b7209 */ /* 0x000fe20007810000 */
[----:B------:R-:W4:Y:S01]  /*51a0*/  LDL R77, [R1+0x2b4] ;  /* 0x0002b400014d7983 */ /* 0x000f220000100800 */
[----:B------:R-:W-:Y:S02]  /*51b0*/  ISETP.LT.OR P0, PT, R10, 0x2a, P0 ;  /* 0x0000002a0a00780c */ /* 0x000fe40000701670 */
[----:B------:R-:W-:Y:S01]  /*51c0*/  FMNMX.FTZ R6, R170, R13, !PT ;  /* 0x0000000daa067209 */ /* 0x000fe20007810000 */
[----:B------:R-:W4:Y:S01]  /*51d0*/  LDL R79, [R1+0x2b8] ;  /* 0x0002b800014f7983 */ /* 0x000f220000100800 */
[----:B------:R-:W-:Y:S02]  /*51e0*/  FSEL R202, R47, -INF , !P0 ;  /* 0xff8000002fca7808 */ /* 0x000fe40004000000 */
[----:B------:R-:W-:Y:S01]  /*51f0*/  ISETP.NE.AND P0, PT, R44, RZ, PT ;  /* 0x000000ff2c00720c */ /* 0x000fe20003f05270 */
[----:B------:R-:W4:Y:S01]  /*5200*/  LDL R47, [R1+0x274] ;  /* 0x00027400012f7983 */ /* 0x000f220000100800 */
[----:B------:R-:W-:-:S02]  /*5210*/  FMNMX.FTZ R11, R192, R11, !PT ;  /* 0x0000000bc00b7209 */ /* 0x000fc40007810000 */
[----:B------:R-:W-:Y:S01]  /*5220*/  ISETP.GT.AND P0, PT, R7, 0x30, !P0 ;  /* 0x000000300700780c */ /* 0x000fe20004704270 */
[----:B------:R-:W4:Y:S01]  /*5230*/  LDL R81, [R1+0x2bc] ;  /* 0x0002bc0001517983 */ /* 0x000f220000100800 */
[----:B------:R-:W-:Y:S02]  /*5240*/  FMNMX.FTZ R6, R173, R6, !PT ;  /* 0x00000006ad067209 */ /* 0x000fe40007810000 */
[----:B------:R-:W-:Y:S01]  /*5250*/  ISETP.LT.OR P0, PT, R10, 0x31, P0 ;  /* 0x000000310a00780c */ /* 0x000fe20000701670 */
[----:B------:R-:W4:Y:S01]  /*5260*/  LDL R136, [R1+0x2c0] ;  /* 0x0002c00001887983 */ /* 0x000f220000100800 */
[----:B------:R-:W-:Y:S02]  /*5270*/  ISETP.NE.AND P1, PT, R75, RZ, PT ;  /* 0x000000ff4b00720c */ /* 0x000fe40003f25270 */
[----:B------:R-:W-:Y:S01]  /*5280*/  FSEL R180, R50, -INF , !P0 ;  /* 0xff80000032b47808 */ /* 0x000fe20004000000 */
[----:B------:R-:W4:Y:S01]  /*5290*/  LDL R75, [R1+0x2ac] ;  /* 0x0002ac00014b7983 */ /* 0x000f220000100800 */
[----:B------:R-:W-:-:S02]  /*52a0*/  ISETP.NE.AND P0, PT, R48, RZ, PT ;  /* 0x000000ff3000720c */ /* 0x000fc40003f05270 */
[----:B------:R-:W-:Y:S01]  /*52b0*/  FMNMX.FTZ R11, R202, R11, !PT ;  /* 0x0000000bca0b7209 */ /* 0x000fe20007810000 */
[----:B------:R-:W4:Y:S01]  /*52c0*/  LDL R85, [R1+0x2c4] ;  /* 0x0002c40001557983 */ /* 0x000f220000100800 */
[----:B------:R-:W-:Y:S02]  /*52d0*/  ISETP.GT.AND P0, PT, R7, 0x31, !P0 ;  /* 0x000000310700780c */ /* 0x000fe40004704270 */
[----:B------:R-:W-:Y:S01]  /*52e0*/  FMNMX.FTZ R6, R159, R6, !PT ;  /* 0x000000069f067209 */ /* 0x000fe20007810000 */
[----:B------:R-:W4:Y:S01]  /*52f0*/  LDL R87, [R1+0x2c8] ;  /* 0x0002c80001577983 */ /* 0x000f220000100800 */
[----:B------:R-:W-:Y:S02]  /*5300*/  ISETP.LT.OR P0, PT, R10, 0x32, P0 ;  /* 0x000000320a00780c */ /* 0x000fe40000701670 */
[----:B------:R-:W-:Y:S01]  /*5310*/  FMNMX.FTZ R11, R180, R11, !PT ;  /* 0x0000000bb40b7209 */ /* 0x000fe20007810000 */
[----:B------:R-:W4:Y:S01]  /*5320*/  LDL R89, [R1+0x2cc] ;  /* 0x0002cc0001597983 */ /* 0x000f220000100800 */
[----:B------:R-:W-:-:S02]  /*5330*/  FSEL R182, R51, -INF , !P0 ;  /* 0xff80000033b67808 */ /* 0x000fc40004000000 */
[----:B------:R-:W-:Y:S01]  /*5340*/  ISETP.NE.AND P0, PT, R74, RZ, PT ;  /* 0x000000ff4a00720c */ /* 0x000fe20003f05270 */
[----:B------:R-:W4:Y:S01]  /*5350*/  LDL R51, [R1+0x278] ;  /* 0x0002780001337983 */ /* 0x000f220000100800 */
[----:B------:R-:W-:Y:S02]  /*5360*/  FMNMX.FTZ R6, R161, R6, !PT ;  /* 0x00000006a1067209 */ /* 0x000fe40007810000 */
[----:B------:R-:W-:Y:S01]  /*5370*/  ISETP.GT.AND P0, PT, R7, 0x38, !P0 ;  /* 0x000000380700780c */ /* 0x000fe20004704270 */
[----:B------:R-:W4:Y:S01]  /*5380*/  LDL R138, [R1+0x2d0] ;  /* 0x0002d000018a7983 */ /* 0x000f220000100800 */
[----:B------:R-:W-:Y:S02]  /*5390*/  ISETP.NE.AND P6, PT, R56, RZ, PT ;  /* 0x000000ff3800720c */ /* 0x000fe40003fc5270 */
        /* <DEDUP_REMOVED lines=23> */
[----:B------:R-:W-:Y:S02]  /*5510*/  ISETP.GT.AND P0, PT, R7, 0x41, !P6 ;  /* 0x000000410700780c */ /* 0x000fe40007704270 */
[----:B------:R-:W-:Y:S01]  /*5520*/  FMNMX.FTZ R13, R158, R13, !PT ;  /* 0x0000000d9e0d7209 */ /* 0x000fe20007810000 */
[----:B------:R-:W4:Y:S01]  /*5530*/  LDL R101, [R1+0x2ec] ;  /* 0x0002ec0001657983 */ /* 0x000f220000100800 */
[----:B------:R-:W-:Y:S02]  /*5540*/  ISETP.LT.OR P0, PT, R10, 0x42, P0 ;  /* 0x000000420a00780c */ /* 0x000fe40000701670 */
[----:B------:R-:W-:Y:S01]  /*5550*/  ISETP.NE.AND P1, PT, R60, RZ, PT ;  /* 0x000000ff3c00720c */ /* 0x000fe20003f25270 */
[----:B------:R-:W4:Y:S01]  /*5560*/  LDL R142, [R1+0x2f0] ;  /* 0x0002f000018e7983 */ /* 0x000f220000100800 */
[----:B------:R-:W-:-:S02]  /*5570*/  ISETP.NE.AND P6, PT, R14, RZ, PT ;  /* 0x000000ff0e00720c */ /* 0x000fc40003fc5270 */
[----:B------:R-:W-:Y:S01]  /*5580*/  FSEL R185, R59, -INF , !P0 ;  /* 0xff8000003bb97808 */ /* 0x000fe20004000000 */
[----:B------:R-:W4:Y:S01]  /*5590*/  LDL R14, [R1+0x354] ;  /* 0x00035400010e7983 */ /* 0x000f220000100800 */
[----:B------:R-:W-:Y:S02]  /*55a0*/  ISETP.GT.AND P0, PT, R7, 0x48, !P5 ;  /* 0x000000480700780c */ /* 0x000fe40006f04270 */
[----:B------:R-:W-:Y:S01]  /*55b0*/  FMNMX.FTZ R6, R181, R6, !PT ;  /* 0x00000006b5067209 */ /* 0x000fe20007810000 */
[----:B------:R-:W4:Y:S01]  /*55c0*/  LDL R59, [R1+0x288] ;  /* 0x00028800013b7983 */ /* 0x000f220000100800 */
[----:B------:R-:W-:Y:S02]  /*55d0*/  FMNMX.FTZ R13, R160, R13, !PT ;  /* 0x0000000da00d7209 */ /* 0x000fe40007810000 */
[C---:B------:R-:W-:Y:S01]  /*55e0*/  ISETP.GT.AND P1, PT, R7.reuse, 0x49, !P1 ;  /* 0x000000490700780c */ /* 0x040fe20004f24270 */
[----:B------:R-:W4:Y:S01]  /*55f0*/  LDL R103, [R1+0x2f4] ;  /* 0x0002f40001677983 */ /* 0x000f220000100800 */
[----:B------:R-:W-:-:S02]  /*5600*/  ISETP.GT.AND P2, PT, R7, 0x50, !P2 ;  /* 0x000000500700780c */ /* 0x000fc40005744270 */
[C---:B------:R-:W-:Y:S01]  /*5610*/  ISETP.GT.AND P3, PT, R7.reuse, 0x51, !P3 ;  /* 0x000000510700780c */ /* 0x040fe20005f64270 */
[----:B------:R-:W4:Y:S01]  /*5620*/  LDL R105, [R1+0x2f8] ;  /* 0x0002f80001697983 */ /* 0x000f220000100800 */
[C---:B------:R-:W-:Y:S02]  /*5630*/  ISETP.GT.AND P4, PT, R7.reuse, 0x58, !P4 ;  /* 0x000000580700780c */ /* 0x040fe40006784270 */
[----:B------:R-:W-:Y:S01]  /*5640*/  ISETP.GT.AND P5, PT, R7, 0x59, !P6 ;  /* 0x000000590700780c */ /* 0x000fe200077a4270 */
[----:B------:R-:W4:Y:S01]  /*5650*/  LDL R107, [R1+0x2fc] ;  /* 0x0002fc00016b7983 */ /* 0x000f220000100800 */
[----:B------:R-:W-:Y:S02]  /*5660*/  ISETP.LT.OR P0, PT, R10, 0x49, P0 ;  /* 0x000000490a00780c */ /* 0x000fe40000701670 */
[----:B------:R-:W-:Y:S01]  /*5670*/  FMNMX.FTZ R7, R185, R6, !PT ;  /* 0x00000006b9077209 */ /* 0x000fe20007810000 */
[----:B------:R-:W4:Y:S01]  /*5680*/  LDL R144, [R1+0x300] ;  /* 0x0003000001907983 */ /* 0x000f220000100800 */
[----:B------:R-:W-:-:S02]  /*5690*/  FMNMX.FTZ R6, R164, R13, !PT ;  /* 0x0000000da4067209 */ /* 0x000fc40007810000 */
[----:B------:R-:W-:Y:S01]  /*56a0*/  FSEL R190, R62, -INF , !P0 ;  /* 0xff8000003ebe7808 */ /* 0x000fe20004000000 */
[----:B------:R-:W4:Y:S01]  /*56b0*/  LDL R109, [R1+0x304] ;  /* 0x00030400016d7983 */ /* 0x000f220000100800 */
[----:B------:R-:W-:Y:S02]  /*56c0*/  FMNMX.FTZ R6, R169, R6, !PT ;  /* 0x00000006a9067209 */ /* 0x000fe40007810000 */
[----:B------:R-:W-:Y:S01]  /*56d0*/  FMNMX.FTZ R12, R190, R7, !PT ;  /* 0x00000007be0c7209 */ /* 0x000fe20007810000 */
[----:B------:R-:W4:Y:S01]  /*56e0*/  LDL R111, [R1+0x308] ;  /* 0x00030800016f7983 */ /* 0x000f220000100800 */
[C---:B------:R-:W-:Y:S02]  /*56f0*/  ISETP.LT.OR P1, PT, R10.reuse, 0x4a, P1 ;  /* 0x0000004a0a00780c */ /* 0x040fe40000f21670 */
[----:B------:R-:W-:Y:S01]  /*5700*/  FMNMX.FTZ R7, R171, R6, !PT ;  /* 0x00000006ab077209 */ /* 0x000fe20007810000 */
[----:B------:R-:W4:Y:S01]  /*5710*/  LDL R113, [R1+0x30c] ;  /* 0x00030c0001717983 */ /* 0x000f220000100800 */
[----:B------:R-:W-:-:S02]  /*5720*/  ISETP.LT.OR P2, PT, R10, 0x51, P2 ;  /* 0x000000510a00780c */ /* 0x000fc40001741670 */
[----:B------:R-:W-:Y:S01]  /*5730*/  FSEL R193, R63, -INF , !P1 ;  /* 0xff8000003fc17808 */ /* 0x000fe20004800000 */
[----:B------:R-:W4:Y:S01]  /*5740*/  LDL R146, [R1+0x310] ;  /* 0x0003100001927983 */ /* 0x000f220000100800 */
[----:B------:R-:W-:Y:S02]  /*5750*/  FMNMX.FTZ R6, R172, R7, !PT ;  /* 0x00000007ac067209 */ /* 0x000fe40007810000 */
[----:B------:R-:W-:Y:S01]  /*5760*/  ISETP.LT.OR P3, PT, R10, 0x52, P3 ;  /* 0x000000520a00780c */ /* 0x000fe20001f61670 */
[----:B------:R-:W4:Y:S01]  /*5770*/  LDL R63, [R1+0x28c] ;  /* 0x00028c00013f7983 */ /* 0x000f220000100800 */
[----:B------:R-:W-:Y:S02]  /*5780*/  FSEL R205, R66, -INF , !P2 ;  /* 0xff80000042cd7808 */ /* 0x000fe40005000000 */
[----:B------:R-:W-:Y:S01]  /*5790*/  FMNMX.FTZ R12, R193, R12, !PT ;  /* 0x0000000cc10c7209 */ /* 0x000fe20007810000 */
[----:B------:R-:W4:Y:S01]  /*57a0*/  LDL R115, [R1+0x314] ;  /* 0x0003140001737983 */ /* 0x000f220000100800 */
[----:B------:R-:W-:-:S02]  /*57b0*/  FMNMX.FTZ R6, R175, R6, !PT ;  /* 0x00000006af067209 */ /* 0x000fc40007810000 */
[C---:B------:R-:W-:Y:S01]  /*57c0*/  ISETP.LT.OR P4, PT, R10.reuse, 0x59, P4 ;  /* 0x000000590a00780c */ /* 0x040fe20002781670 */
[----:B------:R-:W4:Y:S01]  /*57d0*/  LDL R117, [R1+0x318] ;  /* 0x0003180001757983 */ /* 0x000f220000100800 */
[----:B------:R-:W-:Y:S02]  /*57e0*/  ISETP.LT.OR P5, PT, R10, 0x5a, P5 ;  /* 0x0000005a0a00780c */ /* 0x000fe40002fa1670 */
[----:B------:R-:W-:Y:S01]  /*57f0*/  FSEL R206, R67, -INF , !P3 ;  /* 0xff80000043ce7808 */ /* 0x000fe20005800000 */
[----:B------:R-:W4:Y:S01]  /*5800*/  LDL R119, [R1+0x31c] ;  /* 0x00031c0001777983 */ /* 0x000f220000100800 */
[----:B------:R-:W-:Y:S02]  /*5810*/  FMNMX.FTZ R11, R205, R12, !PT ;  /* 0x0000000ccd0b7209 */ /* 0x000fe40007810000 */
[----:B------:R-:W-:Y:S01]  /*5820*/  FMNMX.FTZ R10, R177, R6, !PT ;  /* 0x00000006b10a7209 */ /* 0x000fe20007810000 */
[----:B------:R-:W4:Y:S01]  /*5830*/  LDL R67, [R1+0x298] ;  /* 0x0002980001437983 */ /* 0x000f220000100800 */
[----:B------:R-:W-:-:S02]  /*5840*/  FSEL R212, R70, -INF , !P4 ;  /* 0xff80000046d47808 */ /* 0x000fc40006000000 */
[----:B------:R-:W-:Y:S01]  /*5850*/  FMNMX.FTZ R11, R206, R11, !PT ;  /* 0x0000000bce0b7209 */ /* 0x000fe20007810000 */
[----:B------:R-:W1:Y:S01]  /*5860*/  SHFL.BFLY PT, R7, R10, 0x2, 0x1f ;  /* 0x0c401f000a077f89 */ /* 0x000e6200000e0000 */
[----:B------:R-:W-:Y:S02]  /*5870*/  FSEL R215, R71, -INF , !P5 ;  /* 0xff80000047d77808 */ /* 0x000fe40006800000 */
[----:B------:R-:W-:Y:S01]  /*5880*/  FMNMX.FTZ R12, R212, R11, !PT ;  /* 0x0000000bd40c7209 */ /* 0x000fe20007810000 */
[----:B------:R-:W4:Y:S03]  /*5890*/  LDL R71, [R1+0x2a4] ;  /* 0x0002a40001477983 */ /* 0x000f260000100800 */
[----:B------:R-:W-:Y:S01]  /*58a0*/  FMNMX.FTZ R11, R215, R12, !PT ;  /* 0x0000000cd70b7209 */ /* 0x000fe20007810000 */
[----:B------:R-:W4:Y:S04]  /*58b0*/  LDL R148, [R1+0x320] ;  /* 0x0003200001947983 */ /* 0x000f280000100800 */
[----:B------:R-:W-:Y:S04]  /*58c0*/  STL.64 [R1+0x430], R10 ;  /* 0x0004300a01007387 */ /* 0x000fe80000100a00 */
[----:B------:R-:W5:Y:S04]  /*58d0*/  LDL R19, [R1+0x434] ;  /* 0x0004340001137983 */ /* 0x000f680000100800 */
[----:B------:R-:W4:Y:S01]  /*58e0*/  LDL R121, [R1+0x324] ;  /* 0x0003240001797983 */ /* 0x000f220000100800 */
[----:B-1----:R-:W-:-:S03]  /*58f0*/  FMNMX.FTZ R12, R10, R7, !PT ;  /* 0x000000070a0c7209 */ /* 0x002fc60007810000 */
[----:B------:R-:W4:Y:S04]  /*5900*/  LDL R123, [R1+0x328] ;  /* 0x00032800017b7983 */ /* 0x000f280000100800 */
[----:B------:R-:W1:Y:S04]  /*5910*/  SHFL.BFLY PT, R13, R12, 0x1, 0x1f ;  /* 0x0c201f000c0d7f89 */ /* 0x000e6800000e0000 */
[----:B------:R-:W4:Y:S04]  /*5920*/  LDL.64 R6, [R1+0xa8] ;  /* 0x0000a80001067983 */ /* 0x000f280000100a00 */
[----:B------:R-:W4:Y:S04]  /*5930*/  LDL R125, [R1+0x32c] ;  /* 0x00032c00017d7983 */ /* 0x000f280000100800 */
[----:B------:R-:W4:Y:S04]  /*5940*/  LDL R150, [R1+0x330] ;  /* 0x0003300001967983 */ /* 0x000f280000100800 */
[----:B------:R-:W4:Y:S04]  /*5950*/  LDL R127, [R1+0x334] ;  /* 0x00033400017f7983 */ /* 0x000f280000100800 */
[----:B------:R-:W4:Y:S01]  /*5960*/  LDL R129, [R1+0x338] ;  /* 0x0003380001817983 */ /* 0x000f220000100800 */
[----:B-1----:R-:W-:-:S03]  /*5970*/  FMNMX.FTZ R12, R12, R13, !PT ;  /* 0x0000000d0c0c7209 */ /* 0x002fc60007810000 */
[----:B------:R-:W4:Y:S04]  /*5980*/  LDL R110, [R1+0x33c] ;  /* 0x00033c00016e7983 */ /* 0x000f280000100800 */
[----:B------:R1:W-:Y:S04]  /*5990*/  STL [R1+0x430], R12 ;  /* 0x0004300c01007387 */ /* 0x0003e80000100800 */
[----:B------:R-:W4:Y:S04]  /*59a0*/  LDL R157, [R1+0x430] ;  /* 0x00043000019d7983 */ /* 0x000f280000100800 */
[----:B------:R-:W4:Y:S04]  /*59b0*/  LDL R13, [R1+0x24c] ;  /* 0x00024c00010d7983 */ /* 0x000f280000100800 */
[----:B-1----:R-:W4:Y:S04]  /*59c0*/  LDL R12, [R1+0x3c0] ;  /* 0x0003c000010c7983 */ /* 0x002f280000100800 */
[----:B------:R-:W4:Y:S04]  /*59d0*/  LDL R112, [R1+0x340] ;  /* 0x0003400001707983 */ /* 0x000f280000100800 */
        /* <DEDUP_REMOVED lines=44> */
[----:B--2---:R1:W-:Y:S04]  /*5ca0*/  STL [R1+0x228], R222 ;  /* 0x000228de01007387 */ /* 0x0043e80000100800 */
[----:B---3--:R2:W-:Y:S04]  /*5cb0*/  STL [R1+0x22c], R224 ;  /* 0x00022ce001007387 */ /* 0x0085e80000100800 */
[----:B------:R-:W3:Y:S04]  /*5cc0*/  LDL R226, [R1+0x400] ;  /* 0x0004000001e27983 */ /* 0x000ee80000100800 */
[----:B------:R-:W3:Y:S04]  /*5cd0*/  LDL R227, [R1+0x404] ;  /* 0x0004040001e37983 */ /* 0x000ee80000100800 */
[----:B------:R-:W3:Y:S04]  /*5ce0*/  LDL R228, [R1+0x408] ;  /* 0x0004080001e47983 */ /* 0x000ee80000100800 */
[----:B------:R-:W3:Y:S04]  /*5cf0*/  LDL R229, [R1+0x40c] ;  /* 0x00040c0001e57983 */ /* 0x000ee80000100800 */
[----:B-1----:R-:W3:Y:S04]  /*5d00*/  LDL R222, [R1+0x410] ;  /* 0x0004100001de7983 */ /* 0x002ee80000100800 */
[----:B------:R-:W3:Y:S04]  /*5d10*/  LDL R223, [R1+0x414] ;  /* 0x0004140001df7983 */ /* 0x000ee80000100800 */
[----:B--2---:R-:W2:Y:S04]  /*5d20*/  LDL R224, [R1+0x418] ;  /* 0x0004180001e07983 */ /* 0x004ea80000100800 */
[----:B------:R-:W2:Y:S04]  /*5d30*/  LDL R225, [R1+0x41c] ;  /* 0x00041c0001e17983 */ /* 0x000ea80000100800 */
[----:B-----5:R-:W1:Y:S02]  /*5d40*/  SHFL.BFLY PT, R10, R19, 0x2, 0x1f ;  /* 0x0c401f00130a7f89 */ /* 0x020e6400000e0000 */
[----:B-1----:R-:W-:-:S05]  /*5d50*/  FMNMX.FTZ R11, R10, R19, !PT ;  /* 0x000000130a0b7209 */ /* 0x002fca0007810000 */
[----:B------:R-:W1:Y:S04]  /*5d60*/  SHFL.BFLY PT, R10, R11, 0x1, 0x1f ;  /* 0x0c201f000b0a7f89 */ /* 0x000e6800000e0000 */
[----:B------:R5:W-:Y:S01]  /*5d70*/  STL [R1+0x234], R21 ;  /* 0x0002341501007387 */ /* 0x000be20000100800 */
[----:B----4-:R-:W-:Y:S01]  /*5d80*/  FSETP.NEU.FTZ.AND P0, PT, R157, -INF , PT ;  /* 0xff8000009d00780b */ /* 0x010fe20003f1d000 */
[----:B------:R-:W-:-:S05]  /*5d90*/  FMUL.FTZ R157, R20, R157 ;  /* 0x0000009d149d7220 */ /* 0x000fca0000410000 */
[----:B------:R-:W-:Y:S02]  /*5da0*/  FSEL R157, R157, RZ, P0 ;  /* 0x000000ff9d9d7208 */ /* 0x000fe40000000000 */
[----:B-1----:R-:W-:-:S03]  /*5db0*/  FMNMX.FTZ R10, R11, R10, !PT ;  /* 0x0000000a0b0a7209 */ /* 0x002fc60007810000 */
[-CC-:B-----5:R-:W-:Y:S01]  /*5dc0*/  FFMA.FTZ R21, R178, R20.reuse, -R157.reuse ;  /* 0x00000014b2157223 */ /* 0x1a0fe2000001089d */
[C---:B------:R-:W-:Y:S01]  /*5dd0*/  FSETP.NEU.FTZ.AND P0, PT, R10.reuse, -INF , PT ;  /* 0xff8000000a00780b */ /* 0x040fe20003f1d000 */
[-C--:B------:R-:W-:Y:S01]  /*5de0*/  FMUL.FTZ R178, R10, R20.reuse ;  /* 0x000000140ab27220 */ /* 0x080fe20000410000 */
[-CC-:B------:R-:W-:Y:S01]  /*5df0*/  FFMA.FTZ R11, R154, R20.reuse, -R157.reuse ;  /* 0x000000149a0b7223 */ /* 0x180fe2000001089d */
[----:B------:R1:W-:Y:S03]  /*5e00*/  STL [R1+0x354], R14 ;  /* 0x0003540e01007387 */ /* 0x0003e60000100800 */
[----:B------:R-:W-:Y:S01]  /*5e10*/  FSEL R178, R178, RZ, P0 ;  /* 0x000000ffb2b27208 */ /* 0x000fe20000000000 */
[----:B------:R-:W-:Y:S01]  /*5e20*/  IMAD R6, R15, 0xc00, R6 ;  /* 0x00000c000f067824 */ /* 0x000fe200078e0206 */
[----:B------:R4:W-:Y:S01]  /*5e30*/  STL [R1+0x224], R156 ;  /* 0x0002249c01007387 */ /* 0x0009e20000100800 */
[----:B------:R-:W-:-:S02]  /*5e40*/  FFMA.FTZ R19, R152, R20, -R157 ;  /* 0x0000001498137223 */ /* 0x000fc4000001089d */
[-CC-:B------:R-:W-:Y:S01]  /*5e50*/  FFMA.FTZ R15, R83, R20.reuse, -R178.reuse ;  /* 0x00000014530f7223 */ /* 0x180fe200000108b2 */
[----:B------:R5:W-:Y:S01]  /*5e60*/  STL [R1+0x24c], R13 ;  /* 0x00024c0d01007387 */ /* 0x000be20000100800 */
[----:B-1----:R1:W-:Y:S03]  /*5e70*/  MUFU.EX2 R14, R11 ;  /* 0x0000000b000e7308 */ /* 0x0023e60000000800 */
[----:B------:R5:W-:Y:S01]  /*5e80*/  STL [R1+0x238], R25 ;  /* 0x0002381901007387 */ /* 0x000be20000100800 */
[-C--:B----4-:R-:W-:Y:S01]  /*5e90*/  FFMA.FTZ R156, R61, R20.reuse, -R157 ;  /* 0x000000143d9c7223 */ /* 0x090fe2000001089d */
[-CC-:B-1----:R-:W-:Y:S01]  /*5ea0*/  FFMA.FTZ R11, R53, R20.reuse, -R178.reuse ;  /* 0x00000014350b7223 */ /* 0x182fe200000108b2 */
[-CC-:B-----5:R-:W-:Y:S01]  /*5eb0*/  FFMA.FTZ R13, R49, R20.reuse, -R178.reuse ;  /* 0x00000014310d7223 */ /* 0x1a0fe200000108b2 */
[----:B------:R-:W-:Y:S01]  /*5ec0*/  FFMA.FTZ R25, R45, R20, -R178 ;  /* 0x000000142d197223 */ /* 0x000fe200000108b2 */
[----:B------:R1:W-:Y:S02]  /*5ed0*/  STL [R1+0x3c0], R12 ;  /* 0x0003c00c01007387 */ /* 0x0003e40000100800 */
[----:B------:R-:W-:Y:S08]  /*5ee0*/  MUFU.EX2 R156, R156 ;  /* 0x0000009c009c7308 */ /* 0x000ff00000000800 */
[----:B------:R-:W4:Y:S08]  /*5ef0*/  MUFU.EX2 R21, R21 ;  /* 0x0000001500157308 */ /* 0x000f300000000800 */
[----:B------:R-:W5:Y:S08]  /*5f00*/  MUFU.EX2 R19, R19 ;  /* 0x0000001300137308 */ /* 0x000f700000000800 */
[----:B------:R-:W-:Y:S08]  /*5f10*/  MUFU.EX2 R15, R15 ;  /* 0x0000000f000f7308 */ /* 0x000ff00000000800 */
[----:B------:R-:W5:Y:S08]  /*5f20*/  MUFU.EX2 R11, R11 ;  /* 0x0000000b000b7308 */ /* 0x000f700000000800 */
[----:B------:R-:W-:Y:S08]  /*5f30*/  MUFU.EX2 R13, R13 ;  /* 0x0000000d000d7308 */ /* 0x000ff00000000800 */
[----:B-1----:R-:W1:Y:S01]  /*5f40*/  MUFU.EX2 R12, R25 ;  /* 0x00000019000c7308 */ /* 0x002e620000000800 */
[----:B------:R5:W-:Y:S01]  /*5f50*/  STL [R1+0x26c], R43 ;  /* 0x00026c2b01007387 */ /* 0x000be20000100800 */
[----:B------:R-:W-:-:S02]  /*5f60*/  R2UR UR6, R6 ;  /* 0x00000000060672ca */ /* 0x000fc400000e0000 */
[----:B------:R-:W-:Y:S01]  /*5f70*/  R2UR UR7, R7 ;  /* 0x00000000070772ca */ /* 0x000fe200000e0000 */
[----:B------:R1:W-:Y:S01]  /*5f80*/  STL [R1+0x3cc], R42 ;  /* 0x0003cc2a01007387 */ /* 0x0003e20000100800 */
[----:B----4-:R-:W-:Y:S02]  /*5f90*/  F2FP.F16.F32.PACK_AB R152, R21, R156 ;  /* 0x0000009c1598723e */ /* 0x010fe400000000ff */
[----:B-----5:R-:W-:Y:S01]  /*5fa0*/  F2FP.F16.F32.PACK_AB R154, R19, R14 ;  /* 0x0000000e139a723e */ /* 0x020fe200000000ff */
[----:B------:R-:W-:Y:S01]  /*5fb0*/  IMAD.MOV.U32 R43, RZ, RZ, R7 ;  /* 0x000000ffff2b7224 */ /* 0x000fe200078e0007 */
[----:B------:R-:W-:Y:S01]  /*5fc0*/  F2FP.F16.F32.PACK_AB R153, R11, R15 ;  /* 0x0000000f0b99723e */ /* 0x000fe200000000ff */
[----:B-1----:R-:W-:Y:S01]  /*5fd0*/  VIADD R42, R6, 0x80 ;  /* 0x00000080062a7836 */ /* 0x002fe20000000000 */
[----:B------:R-:W-:Y:S01]  /*5fe0*/  F2FP.F16.F32.PACK_AB R155, R12, R13 ;  /* 0x0000000d0c9b723e */ /* 0x000fe200000000ff */
[----:B------:R-:W-:Y:S01]  /*5ff0*/  STL [R1+0x220], R116 ;  /* 0x0002207401007387 */ /* 0x000fe20000100800 */
[----:B------:R-:W-:-:S02]  /*6000*/  R2UR UR11, R43 ;  /* 0x000000002b0b72ca */ /* 0x000fc400000e0000 */
[----:B------:R-:W-:Y:S01]  /*6010*/  R2UR UR10, R42 ;  /* 0x000000002a0a72ca */ /* 0x000fe200000e0000 */
[----:B------:R-:W-:Y:S04]  /*6020*/  STL [R1+0x230], R118 ;  /* 0x0002307601007387 */ /* 0x000fe80000100800 */
        /* <DEDUP_REMOVED lines=106> */
[----:B------:R1:W-:Y:S01]  /*66d0*/  STL [R1+0x3fc], R28 ;  /* 0x0003fc1c01007387 */ /* 0x0003e20000100800 */
[----:B------:R4:W-:Y:S06]  /*66e0*/  BAR.SYNC.DEFER_BLOCKING R208, 0x100 ;  /* 0x000400d00000751d */ /* 0x0009ec0000010000 */
[----:B-1----:R-:W-:-:S06]  /*66f0*/  WARPGROUP.ARRIVE ;  /* 0x00000000000079c5 */ /* 0x002fcc0000000000 */
[----:B------:R-:W-:Y:S01]  /*6700*/  HGMMA.64x256x16.F32 R24, R152, gdesc[UR4].tnspB, RZ, !UPT, gsb0 ;  /* 0x43e0000498187df0 */ /* 0x000fe2000c0008ff */
[----:B------:R1:W-:Y:S01]  /*6710*/  STL [R1+0x3f4], R214 ;  /* 0x0003f4d601007387 */ /* 0x0003e20000100800 */
[-CC-:B------:R-:W-:Y:S01]  /*6720*/  FFMA.FTZ R179, R8, R20.reuse, -R157.reuse ;  /* 0x0000001408b37223 */ /* 0x180fe2000001089d */
[-CC-:B------:R-:W-:Y:S01]  /*6730*/  FFMA.FTZ R174, R174, R20.reuse, -R157.reuse ;  /* 0x00000014aeae7223 */ /* 0x180fe2000001089d */
[-CC-:B------:R-:W-:Y:S01]  /*6740*/  FFMA.FTZ R176, R176, R20.reuse, -R157.reuse ;  /* 0x00000014b0b07223 */ /* 0x180fe2000001089d */
[-CC-:B------:R-:W-:Y:S01]  /*6750*/  FFMA.FTZ R191, R191, R20.reuse, -R178.reuse ;  /* 0x00000014bfbf7223 */ /* 0x180fe200000108b2 */
[-CC-:B------:R-:W-:Y:S01]  /*6760*/  FFMA.FTZ R196, R196, R20.reuse, -R178.reuse ;  /* 0x00000014c4c47223 */ /* 0x180fe200000108b2 */
[-CC-:B------:R-:W-:Y:S01]  /*6770*/  FFMA.FTZ R207, R207, R20.reuse, -R178.reuse ;  /* 0x00000014cfcf7223 */ /* 0x180fe200000108b2 */
[-CC-:B------:R-:W-:Y:S01]  /*6780*/  FFMA.FTZ R213, R213, R20.reuse, -R178.reuse ;  /* 0x00000014d5d57223 */ /* 0x180fe200000108b2 */
[-CC-:B-1----:R-:W-:Y:S01]  /*6790*/  FFMA.FTZ R214, R9, R20.reuse, -R157.reuse ;  /* 0x0000001409d67223 */ /* 0x182fe2000001089d */
[----:B------:R-:W-:Y:S08]  /*67a0*/  MUFU.EX2 R179, R179 ;  /* 0x000000b300b37308 */ /* 0x000ff00000000800 */
[----:B------:R-:W1:Y:S08]  /*67b0*/  MUFU.EX2 R214, R214 ;  /* 0x000000d600d67308 */ /* 0x000e700000000800 */
[----:B------:R-:W-:Y:S08]  /*67c0*/  MUFU.EX2 R174, R174 ;  /* 0x000000ae00ae7308 */ /* 0x000ff00000000800 */
[----:B------:R-:W5:Y:S08]  /*67d0*/  MUFU.EX2 R176, R176 ;  /* 0x000000b000b07308 */ /* 0x000f700000000800 */
[----:B------:R-:W-:Y:S08]  /*67e0*/  MUFU.EX2 R191, R191 ;  /* 0x000000bf00bf7308 */ /* 0x000ff00000000800 */
[----:B------:R-:W4:Y:S08]  /*67f0*/  MUFU.EX2 R196, R196 ;  /* 0x000000c400c47308 */ /* 0x000f300000000800 */
[----:B------:R-:W-:Y:S08]  /*6800*/  MUFU.EX2 R207, R207 ;  /* 0x000000cf00cf7308 */ /* 0x000ff00000000800 */
[----:B------:R-:W4:Y:S01]  /*6810*/  MUFU.EX2 R213, R213 ;  /* 0x000000d500d57308 */ /* 0x000f220000000800 */
[----:B---3--:R-:W-:Y:S04]  /*6820*/  STL [R1+0x400], R226 ;  /* 0x000400e201007387 */ /* 0x008fe80000100800 */
[----:B------:R-:W-:Y:S04]  /*6830*/  STL [R1+0x404], R227 ;  /* 0x000404e301007387 */ /* 0x000fe80000100800 */
[----:B------:R-:W-:Y:S04]  /*6840*/  STL [R1+0x408], R228 ;  /* 0x000408e401007387 */ /* 0x000fe80000100800 */
[----:B------:R-:W-:Y:S04]  /*6850*/  STL [R1+0x40c], R229 ;  /* 0x00040ce501007387 */ /* 0x000fe80000100800 */
[----:B------:R-:W-:Y:S04]  /*6860*/  STL [R1+0x410], R222 ;  /* 0x000410de01007387 */ /* 0x000fe80000100800 */
[----:B------:R-:W-:Y:S04]  /*6870*/  STL [R1+0x414], R223 ;  /* 0x000414df01007387 */ /* 0x000fe80000100800 */
[----:B--2---:R-:W-:Y:S04]  /*6880*/  STL [R1+0x418], R224 ;  /* 0x000418e001007387 */ /* 0x004fe80000100800 */
[----:B------:R-:W-:Y:S01]  /*6890*/  STL [R1+0x41c], R225 ;  /* 0x00041ce101007387 */ /* 0x000fe20000100800 */
[-CC-:B------:R-:W-:Y:S01]  /*68a0*/  FFMA.FTZ R162, R162, R20.reuse, -R157.reuse ;  /* 0x00000014a2a27223 */ /* 0x180fe2000001089d */
[-CC-:B------:R-:W-:Y:S01]  /*68b0*/  FFMA.FTZ R167, R167, R20.reuse, -R157.reuse ;  /* 0x00000014a7a77223 */ /* 0x180fe2000001089d */
[-CC-:B------:R-:W-:Y:S01]  /*68c0*/  FFMA.FTZ R170, R170, R20.reuse, -R157.reuse ;  /* 0x00000014aaaa7223 */ /* 0x180fe2000001089d */
[-C--:B------:R-:W-:Y:S01]  /*68d0*/  FFMA.FTZ R173, R173, R20.reuse, -R157 ;  /* 0x00000014adad7223 */ /* 0x080fe2000001089d */
[-CC-:B------:R-:W-:Y:S01]  /*68e0*/  FFMA.FTZ R183, R183, R20.reuse, -R178.reuse ;  /* 0x00000014b7b77223 */ /* 0x180fe200000108b2 */
[-CC-:B------:R-:W-:Y:S01]  /*68f0*/  FFMA.FTZ R186, R186, R20.reuse, -R178.reuse ;  /* 0x00000014baba7223 */ /* 0x180fe200000108b2 */
[-CC-:B------:R-:W-:Y:S01]  /*6900*/  FFMA.FTZ R192, R192, R20.reuse, -R178.reuse ;  /* 0x00000014c0c07223 */ /* 0x180fe200000108b2 */
[----:B------:R-:W-:Y:S01]  /*6910*/  FFMA.FTZ R202, R202, R20, -R178 ;  /* 0x00000014caca7223 */ /* 0x000fe200000108b2 */
[----:B------:R-:W-:Y:S01]  /*6920*/  MUFU.EX2 R162, R162 ;  /* 0x000000a200a27308 */ /* 0x000fe20000000800 */
[----:B------:R-:W-:-:S02]  /*6930*/  WARPGROUP.DEPBAR.LE gsb0, 0x0 ;  /* 0x00008000000079c5 */ /* 0x000fc40000010000 */
[----:B-1----:R-:W-:Y:S02]  /*6940*/  F2FP.F16.F32.PACK_AB R152, R214, R179 ;  /* 0x000000b3d698723e */ /* 0x002fe400000000ff */
[----:B-----5:R-:W-:Y:S02]  /*6950*/  F2FP.F16.F32.PACK_AB R154, R176, R174 ;  /* 0x000000aeb09a723e */ /* 0x020fe400000000ff */
[----:B----4-:R-:W-:Y:S02]  /*6960*/  F2FP.F16.F32.PACK_AB R153, R196, R191 ;  /* 0x000000bfc499723e */ /* 0x010fe400000000ff */
[----:B------:R-:W-:Y:S01]  /*6970*/  F2FP.F16.F32.PACK_AB R155, R213, R207 ;  /* 0x000000cfd59b723e */ /* 0x000fe200000000ff */
[----:B------:R-:W-:Y:S04]  /*6980*/  STL.128 [R1+0x220], R24 ;  /* 0x0002201801007387 */ /* 0x000fe80000100c00 */
        /* <DEDUP_REMOVED lines=30> */
[----:B------:R1:W-:Y:S02]  /*6b70*/  STL.128 [R1+0x410], R148 ;  /* 0x0004109401007387 */ /* 0x0003e40000100c00 */
[----:B-1----:R-:W-:-:S06]  /*6b80*/  WARPGROUP.ARRIVE ;  /* 0x00000000000079c5 */ /* 0x002fcc0000000000 */
[----:B------:R-:W-:Y:S01]  /*6b90*/  HGMMA.64x256x16.F32 R24, R152, gdesc[UR8].tnspB, R24, gsb0 ;  /* 0x43e0000898187df0 */ /* 0x000fe20008000818 */
[----:B------:R-:W1:Y:S08]  /*6ba0*/  MUFU.EX2 R167, R167 ;  /* 0x000000a700a77308 */ /* 0x000e700000000800 */
[----:B------:R-:W-:Y:S08]  /*6bb0*/  MUFU.EX2 R170, R170 ;  /* 0x000000aa00aa7308 */ /* 0x000ff00000000800 */
[----:B------:R-:W2:Y:S08]  /*6bc0*/  MUFU.EX2 R173, R173 ;  /* 0x000000ad00ad7308 */ /* 0x000eb00000000800 */
[----:B------:R-:W-:Y:S08]  /*6bd0*/  MUFU.EX2 R183, R183 ;  /* 0x000000b700b77308 */ /* 0x000ff00000000800 */
[----:B------:R-:W3:Y:S08]  /*6be0*/  MUFU.EX2 R186, R186 ;  /* 0x000000ba00ba7308 */ /* 0x000ef00000000800 */
[----:B------:R-:W-:Y:S08]  /*6bf0*/  MUFU.EX2 R192, R192 ;  /* 0x000000c000c07308 */ /* 0x000ff00000000800 */
[----:B------:R-:W4:Y:S01]  /*6c00*/  MUFU.EX2 R202, R202 ;  /* 0x000000ca00ca7308 */ /* 0x000f220000000800 */
[----:B------:R-:W-:-:S02]  /*6c10*/  VIADD R8, R6, 0x100 ;  /* 0x0000010006087836 */ /* 0x000fc40000000000 */
[----:B------:R-:W-:-:S03]  /*6c20*/  IMAD.MOV.U32 R9, RZ, RZ, R7 ;  /* 0x000000ffff097224 */ /* 0x000fc600078e0007 */
[----:B------:R-:W-:Y:S02]  /*6c30*/  R2UR UR6, R8 ;  /* 0x00000000080672ca */ /* 0x000fe400000e0000 */
[----:B------:R-:W-:Y:S01]  /*6c40*/  R2UR UR7, R9 ;  /* 0x00000000090772ca */ /* 0x000fe200000e0000 */
        /* <DEDUP_REMOVED lines=8> */
[----:B------:R-:W-:Y:S08]  /*6cd0*/  MUFU.EX2 R159, R159 ;  /* 0x0000009f009f7308 */ /* 0x000ff00000000800 */
[----:B------:R-:W5:Y:S08]  /*6ce0*/  MUFU.EX2 R161, R161 ;  /* 0x000000a100a17308 */ /* 0x000f700000000800 */
[----:B------:R-:W-:Y:S08]  /*6cf0*/  MUFU.EX2 R163, R163 ;  /* 0x000000a300a37308 */ /* 0x000ff00000000800 */
[----:B------:R-:W5:Y:S08]  /*6d00*/  MUFU.EX2 R168, R168 ;  /* 0x000000a800a87308 */ /* 0x000f700000000800 */
[----:B------:R-:W-:Y:S08]  /*6d10*/  MUFU.EX2 R180, R180 ;  /* 0x000000b400b47308 */ /* 0x000ff00000000800 */
[----:B------:R-:W5:Y:S01]  /*6d20*/  MUFU.EX2 R182, R182 ;  /* 0x000000b600b67308 */ /* 0x000f620000000800 */
[----:B------:R-:W-:-:S02]  /*6d30*/  WARPGROUP.DEPBAR.LE gsb0, 0x0 ;  /* 0x00008000000079c5 */ /* 0x000fc40000010000 */
[----:B-1----:R-:W-:Y:S02]  /*6d40*/  F2FP.F16.F32.PACK_AB R152, R167, R162 ;  /* 0x000000a2a798723e */ /* 0x002fe400000000ff */
[----:B--2---:R-:W-:Y:S02]  /*6d50*/  F2FP.F16.F32.PACK_AB R154, R173, R170 ;  /* 0x000000aaad9a723e */ /* 0x004fe400000000ff */
[----:B---3--:R-:W-:Y:S02]  /*6d60*/  F2FP.F16.F32.PACK_AB R153, R186, R183 ;  /* 0x000000b7ba99723e */ /* 0x008fe400000000ff */
[----:B----4-:R-:W-:Y:S01]  /*6d70*/  F2FP.F16.F32.PACK_AB R155, R202, R192 ;  /* 0x000000c0ca9b723e */ /* 0x010fe200000000ff */
        /* <DEDUP_REMOVED lines=34> */
[----:B------:R-:W-:Y:S08]  /*6fa0*/  MUFU.EX2 R184, R184 ;  /* 0x000000b800b87308 */ /* 0x000ff00000000800 */
[----:B------:R-:W1:Y:S01]  /*6fb0*/  MUFU.EX2 R187, R187 ;  /* 0x000000bb00bb7308 */ /* 0x000e620000000800 */
        /* <DEDUP_REMOVED lines=9> */
[----:B------:R-:W-:Y:S02]  /*7050*/  IMAD.MOV.U32 R9, RZ, RZ, R7 ;  /* 0x000000ffff097224 */ /* 0x000fe400078e0007 */
[-CC-:B------:R-:W-:Y:S01]  /*7060*/  FFMA.FTZ R190, R190, R20.reuse, -R178.reuse ;  /* 0x00000014bebe7223 */ /* 0x180fe200000108b2 */
[-CC-:B------:R-:W-:Y:S01]  /*7070*/  FFMA.FTZ R193, R193, R20.reuse, -R178.reuse ;  /* 0x00000014c1c17223 */ /* 0x180fe200000108b2 */
[-CC-:B------:R-:W-:Y:S01]  /*7080*/  FFMA.FTZ R171, R171, R20.reuse, -R157.reuse ;  /* 0x00000014abab7223 */ /* 0x180fe2000001089d */
[-C--:B------:R-:W-:Y:S01]  /*7090*/  FFMA.FTZ R175, R175, R20.reuse, -R157 ;  /* 0x00000014afaf7223 */ /* 0x080fe2000001089d */
[-CC-:B------:R-:W-:Y:S01]  /*70a0*/  FFMA.FTZ R205, R205, R20.reuse, -R178.reuse ;  /* 0x00000014cdcd7223 */ /* 0x180fe200000108b2 */
[-CC-:B------:R-:W-:Y:S01]  /*70b0*/  FFMA.FTZ R206, R206, R20.reuse, -R178.reuse ;  /* 0x00000014cece7223 */ /* 0x180fe200000108b2 */
[----:B------:R-:W-:Y:S01]  /*70c0*/  FFMA.FTZ R212, R212, R20, -R178 ;  /* 0x00000014d4d47223 */ /* 0x000fe200000108b2 */
[----:B------:R-:W-:Y:S08]  /*70d0*/  MUFU.EX2 R158, R158 ;  /* 0x0000009e009e7308 */ /* 0x000ff00000000800 */
[----:B------:R-:W2:Y:S08]  /*70e0*/  MUFU.EX2 R160, R160 ;  /* 0x000000a000a07308 */ /* 0x000eb00000000800 */
[----:B------:R-:W-:Y:S08]  /*70f0*/  MUFU.EX2 R164, R164 ;  /* 0x000000a400a47308 */ /* 0x000ff00000000800 */
[----:B------:R-:W3:Y:S08]  /*7100*/  MUFU.EX2 R169, R169 ;  /* 0x000000a900a97308 */ /* 0x000ef00000000800 */
[----:B------:R-:W-:Y:S01]  /*7110*/  MUFU.EX2 R181, R181 ;  /* 0x000000b500b57308 */ /* 0x000fe20000000800 */
[----:B------:R-:W-:Y:S01]  /*7120*/  VIADD R8, R6, 0x200 ;  /* 0x0000020006087836 */ /* 0x000fe20000000000 */
[----:B------:R-:W-:-:S02]  /*7130*/  WARPGROUP.DEPBAR.LE gsb0, 0x0 ;  /* 0x00008000000079c5 */ /* 0x000fc40000010000 */
[----:B-----5:R-:W-:Y:S02]  /*7140*/  F2FP.F16.F32.PACK_AB R152, R161, R159 ;  /* 0x0000009fa198723e */ /* 0x020fe400000000ff */
[----:B------:R-:W-:Y:S02]  /*7150*/  F2FP.F16.F32.PACK_AB R154, R168, R163 ;  /* 0x000000a3a89a723e */ /* 0x000fe400000000ff */
[----:B------:R-:W-:Y:S02]  /*7160*/  F2FP.F16.F32.PACK_AB R153, R182, R180 ;  /* 0x000000b4b699723e */ /* 0x000fe400000000ff */
[----:B-1----:R-:W-:Y:S01]  /*7170*/  F2FP.F16.F32.PACK_AB R155, R187, R184 ;  /* 0x000000b8bb9b723e */ /* 0x002fe200000000ff */
        /* <DEDUP_REMOVED lines=34> */
[----:B------:R-:W-:Y:S02]  /*73a0*/  R2UR UR7, R9 ;  /* 0x00000000090772ca */ /* 0x000fe400000e0000 */
[----:B------:R-:W-:Y:S01]  /*73b0*/  MUFU.EX2 R9, R193 ;  /* 0x000000c100097308 */ /* 0x000fe20000000800 */
[----:B------:R-:W-:Y:S01]  /*73c0*/  R2UR UR6, R8 ;  /* 0x00000000080672ca */ /* 0x000fe200000e0000 */
[----:B------:R-:W-:-:S06]  /*73d0*/  FADD.FTZ R21, R156, R21 ;  /* 0x000000159c157221 */ /* 0x000fcc0000010000 */
[----:B------:R-:W-:Y:S08]  /*73e0*/  MUFU.EX2 R8, R171 ;  /* 0x000000ab00087308 */ /* 0x000ff00000000800 */
[----:B------:R-:W-:Y:S08]  /*73f0*/  MUFU.EX2 R175, R175 ;  /* 0x000000af00af7308 */ /* 0x000ff00000000800 */
[----:B------:R-:W-:Y:S08]  /*7400*/  MUFU.EX2 R205, R205 ;  /* 0x000000cd00cd7308 */ /* 0x000ff00000000800 */
[----:B------:R-:W-:Y:S08]  /*7410*/  MUFU.EX2 R206, R206 ;  /* 0x000000ce00ce7308 */ /* 0x000ff00000000800 */
[----:B------:R-:W-:Y:S01]  /*7420*/  MUFU.EX2 R212, R212 ;  /* 0x000000d400d47308 */ /* 0x000fe20000000800 */
[----:B------:R-:W-:Y:S01]  /*7430*/  VIADD R6, R6, 0x280 ;  /* 0x0000028006067836 */ /* 0x000fe20000000000 */
[----:B------:R-:W-:-:S02]  /*7440*/  WARPGROUP.DEPBAR.LE gsb0, 0x0 ;  /* 0x00008000000079c5 */ /* 0x000fc40000010000 */
[-CC-:B------:R-:W-:Y:S01]  /*7450*/  FFMA.FTZ R152, R185, R20.reuse, -R178.reuse ;  /* 0x00000014b9987223 */ /* 0x180fe200000108b2 */
[-CC-:B------:R-:W-:Y:S01]  /*7460*/  FFMA.FTZ R185, R172, R20.reuse, -R157.reuse ;  /* 0x00000014acb97223 */ /* 0x180fe2000001089d */
[-C--:B------:R-:W-:Y:S01]  /*7470*/  FFMA.FTZ R157, R177, R20.reuse, -R157 ;  /* 0x00000014b19d7223 */ /* 0x080fe2000001089d */
[----:B------:R-:W-:Y:S01]  /*7480*/  FFMA.FTZ R178, R215, R20, -R178 ;  /* 0x00000014d7b27223 */ /* 0x000fe200000108b2 */
[----:B------:R2:W1:Y:S08]  /*7490*/  MUFU.EX2 R172, R152 ;  /* 0x0000009800ac7308 */ /* 0x0004700000000800 */
[----:B------:R-:W4:Y:S01]  /*74a0*/  MUFU.EX2 R20, R190 ;  /* 0x000000be00147308 */ /* 0x000f220000000800 */
[----:B--2---:R-:W-:-:S02]  /*74b0*/  F2FP.F16.F32.PACK_AB R152, R160, R158 ;  /* 0x0000009ea098723e */ /* 0x004fc400000000ff */
[----:B---3--:R-:W-:Y:S01]  /*74c0*/  F2FP.F16.F32.PACK_AB R154, R169, R164 ;  /* 0x000000a4a99a723e */ /* 0x008fe200000000ff */
[----:B------:R-:W-:Y:S01]  /*74d0*/  STL.128 [R1+0x220], R24 ;  /* 0x0002201801007387 */ /* 0x000fe20000100c00 */
[----:B-1----:R-:W-:-:S03]  /*74e0*/  F2FP.F16.F32.PACK_AB R153, R172, R181 ;  /* 0x000000b5ac99723e */ /* 0x002fc600000000ff */
[----:B------:R-:W-:Y:S04]  /*74f0*/  STL.128 [R1+0x230], R28 ;  /* 0x0002301c01007387 */ /* 0x000fe80000100c00 */
[----:B------:R-:W-:Y:S01]  /*7500*/  STL.128 [R1+0x240], R32 ;  /* 0x0002402001007387 */ /* 0x000fe20000100c00 */
[----:B----4-:R-:W-:-:S03]  /*7510*/  F2FP.F16.F32.PACK_AB R155, R9, R20 ;  /* 0x00000014099b723e */ /* 0x010fc600000000ff */
        /* <DEDUP_REMOVED lines=33> */
[----:B------:R-:W-:-:S02]  /*7730*/  R2UR UR6, R6 ;  /* 0x00000000060672ca */ /* 0x000fc400000e0000 */
[----:B------:R-:W-:Y:S01]  /*7740*/  R2UR UR7, R7 ;  /* 0x00000000070772ca */ /* 0x000fe200000e0000 */
[----:B------:R-:W2:Y:S02]  /*7750*/  S2R R227, SR_TID.X ;  /* 0x0000000000e37919 */ /* 0x000ea40000002100 */
[----:B--2---:R-:W-:-:S13]  /*7760*/  LOP3.LUT P6, RZ, R227, 0x7f, RZ, 0xc0, !PT ;  /* 0x0000007fe3ff7812 */ /* 0x004fda00078cc0ff */
[----:B------:R-:W2:Y:S01]  /*7770*/  @!P6 LDL.64 R6, [R1+0x68] ;  /* 0x000068000106e983 */ /* 0x000ea20000100a00 */
[----:B------:R-:W-:Y:S02]  /*7780*/  WARPGROUP.DEPBAR.LE gsb0, 0x0 ;  /* 0x00008000000079c5 */ /* 0x000fe40000010000 */
[----:B------:R-:W-:Y:S01]  /*7790*/  FADD.FTZ R152, R14, R21 ;  /* 0x000000150e987221 */ /* 0x000fe20000010000 */
[----:B------:R-:W-:Y:S02]  /*77a0*/  FADD.FTZ R14, R15, R11 ;  /* 0x0000000b0f0e7221 */ /* 0x000fe40000010000 */
[----:B------:R-:W3:Y:S01]  /*77b0*/  MUFU.EX2 R11, R178 ;  /* 0x000000b2000b7308 */ /* 0x000ee20000000800 */
[----:B------:R-:W-:Y:S01]  /*77c0*/  FADD.FTZ R152, R19, R152 ;  /* 0x0000009813987221 */ /* 0x000fe20000010000 */
[----:B-1----:R-:W-:Y:S02]  /*77d0*/  F2FP.F16.F32.PACK_AB R154, R156, R175 ;  /* 0x000000af9c9a723e */ /* 0x002fe400000000ff */
[----:B------:R-:W-:Y:S01]  /*77e0*/  F2FP.F16.F32.PACK_AB R153, R206, R205 ;  /* 0x000000cdce99723e */ /* 0x000fe200000000ff */
[----:B------:R-:W-:Y:S01]  /*77f0*/  FADD.FTZ R179, R179, R152 ;  /* 0x00000098b3b37221 */ /* 0x000fe20000010000 */
[----:B------:R-:W-:Y:S01]  /*7800*/  F2FP.F16.F32.PACK_AB R152, R185, R8 ;  /* 0x00000008b998723e */ /* 0x000fe200000000ff */
[----:B------:R-:W-:Y:S04]  /*7810*/  STL.128 [R1+0x220], R24 ;  /* 0x0002201801007387 */ /* 0x000fe80000100c00 */
[----:B------:R-:W-:Y:S01]  /*7820*/  STL.128 [R1+0x230], R28 ;  /* 0x0002301c01007387 */ /* 0x000fe20000100c00 */
[----:B---3--:R-:W-:-:S03]  /*7830*/  F2FP.F16.F32.PACK_AB R155, R11, R212 ;  /* 0x000000d40b9b723e */ /* 0x008fc600000000ff */
        /* <DEDUP_REMOVED lines=32> */
[----:B------:R-:W-:-:S04]  /*7a40*/  FADD.FTZ R13, R13, R14 ;  /* 0x0000000e0d0d7221 */ /* 0x000fc80000010000 */
[----:B------:R-:W-:Y:S02]  /*7a50*/  FADD.FTZ R190, R12, R13 ;  /* 0x0000000d0cbe7221 */ /* 0x000fe40000010000 */
[----:B------:R-:W3:Y:S02]  /*7a60*/  @!P6 LDL R13, [R1+0x210] ;  /* 0x00021000010de983 */ /* 0x000ee40000100800 */
        /* <DEDUP_REMOVED lines=36> */
[----:B------:R1:W-:Y:S04]  /*7cb0*/  STL.128 [R1+0x3a0], R120 ;  /* 0x0003a07801007387 */ /* 0x0003e80000100c00 */
[----:B------:R-:W-:Y:S04]  /*7cc0*/  STL.128 [R1+0x3b0], R124 ;  /* 0x0003b07c01007387 */ /* 0x000fe80000100c00 */
[----:B------:R-:W-:Y:S04]  /*7cd0*/  STL.128 [R1+0x3c0], R128 ;  /* 0x0003c08001007387 */ /* 0x000fe80000100c00 */
[----:B------:R-:W-:Y:S04]  /*7ce0*/  STL.128 [R1+0x3d0], R132 ;  /* 0x0003d08401007387 */ /* 0x000fe80000100c00 */
[----:B------:R-:W-:Y:S01]  /*7cf0*/  STL.128 [R1+0x3e0], R136 ;  /* 0x0003e08801007387 */ /* 0x000fe20000100c00 */
[----:B------:R-:W-:Y:S01]  /*7d00*/  FADD.FTZ R170, R170, R167 ;  /* 0x000000a7aaaa7221 */ /* 0x000fe20000010000 */
[----:B------:R-:W-:Y:S01]  /*7d10*/  FADD.FTZ R183, R192, R183 ;  /* 0x000000b7c0b77221 */ /* 0x000fe20000010000 */
[----:B--2---:R-:W-:Y:S01]  /*7d20*/  @!P6 MOV R6, R6 ;  /* 0x000000060006e202 */ /* 0x004fe20000000f00 */
[----:B------:R-:W-:Y:S01]  /*7d30*/  STL.128 [R1+0x3f0], R140 ;  /* 0x0003f08c01007387 */ /* 0x000fe20000100c00 */
[----:B-1----:R-:W1:Y:S03]  /*7d40*/  LDC R123, c[0x0][0x288] ;  /* 0x0000a200ff7b7b82 */ /* 0x002e660000000800 */
[----:B------:R-:W-:Y:S04]  /*7d50*/  STL.128 [R1+0x400], R144 ;  /* 0x0004009001007387 */ /* 0x000fe80000100c00 */
[----:B------:R2:W-:Y:S04]  /*7d60*/  STL.128 [R1+0x410], R148 ;  /* 0x0004109401007387 */ /* 0x0005e80000100c00 */
[----:B------:R-:W4:Y:S04]  /*7d70*/  LDL R171, [R1+0x220] ;  /* 0x0002200001ab7983 */ /* 0x000f280000100800 */
[----:B------:R-:W5:Y:S04]  /*7d80*/  LDL R155, [R1+0x224] ;  /* 0x00022400019b7983 */ /* 0x000f680000100800 */
        /* <DEDUP_REMOVED lines=60> */
[----:B--2---:R-:W2:Y:S04]  /*8150*/  LDL R150, [R1+0x318] ;  /* 0x0003180001967983 */ /* 0x004ea80000100800 */
[----:B------:R-:W2:Y:S04]  /*8160*/  LDL R148, [R1+0x31c] ;  /* 0x00031c0001947983 */ /* 0x000ea80000100800 */
        /* <DEDUP_REMOVED lines=63> */
[----:B------:R-:W2:Y:S01]  /*8560*/  LDL R14, [R1+0x41c] ;  /* 0x00041c00010e7983 */ /* 0x000ea20000100800 */
        /* <DEDUP_REMOVED lines=22> */
[----:B---3--:R-:W-:Y:S02]  /*86d0*/  @!P6 IMAD R13, R13, 0x8, R6 ;  /* 0x000000080d0de824 */ /* 0x008fe400078e0206 */
[----:B------:R-:W-:Y:S01]  /*86e0*/  FADD.FTZ R175, R175, R8 ;  /* 0x00000008afaf7221 */ /* 0x000fe20000010000 */
[----:B------:R-:W-:Y:S01]  /*86f0*/  FADD.FTZ R212, R212, R205 ;  /* 0x000000cdd4d47221 */ /* 0x000fe20000010000 */
[----:B------:R-:W-:Y:S02]  /*8700*/  STL [R1+0x88], RZ ;  /* 0x000088ff01007387 */ /* 0x000fe40000100800 */
[----:B------:R-:W-:Y:S01]  /*8710*/  FADD.FTZ R156, R156, R175 ;  /* 0x000000af9c9c7221 */ /* 0x000fe20000010000 */
[----:B------:R-:W-:Y:S01]  /*8720*/  FADD.FTZ R157, R11, R212 ;  /* 0x000000d40b9d7221 */ /* 0x000fe20000010000 */
[----:B------:R-:W-:Y:S01]  /*8730*/  STL [R1+0x88], R0 ;  /* 0x0000880001007387 */ /* 0x000fe20000100800 */
[----:B------:R-:W-:-:S03]  /*8740*/  @!P6 PRMT R13, RZ, 0x654, R13 ;  /* 0x00000654ff0de816 */ /* 0x000fc6000000000d */
[----:B------:R-:W-:Y:S04]  /*8750*/  STL [R1+0x88], R0 ;  /* 0x0000880001007387 */ /* 0x000fe80000100800 */
[----:B------:R-:W-:Y:S04]  /*8760*/  STL [R1+0x88], R0 ;  /* 0x0000880001007387 */ /* 0x000fe80000100800 */
[----:B------:R-:W-:Y:S04]  /*8770*/  STL [R1+0x88], R0 ;  /* 0x0000880001007387 */ /* 0x000fe80000100800 */
[----:B------:R-:W-:Y:S04]  /*8780*/  STL [R1+0x88], R0 ;  /* 0x0000880001007387 */ /* 0x000fe80000100800 */
[----:B------:R3:W-:Y:S04]  /*8790*/  STL [R1+0x88], R0 ;  /* 0x0000880001007387 */ /* 0x0007e80000100800 */
[----:B------:R1:W-:Y:S04]  /*87a0*/  STL [R1+0x434], R10 ;  /* 0x0004340a01007387 */ /* 0x0003e80000100800 */
[----:B------:R1:W-:Y:S04]  /*87b0*/  STL.64 [R1+0x440], R156 ;  /* 0x0004409c01007387 */ /* 0x0003e80000100a00 */
[----:B----4-:R4:W-:Y:S04]  /*87c0*/  STL [R1+0x220], R171 ;  /* 0x000220ab01007387 */ /* 0x0109e80000100800 */
[----:B-----5:R4:W-:Y:S04]  /*87d0*/  STL [R1+0x224], R155 ;  /* 0x0002249b01007387 */ /* 0x0209e80000100800 */
[----:B------:R4:W-:Y:S04]  /*87e0*/  STL [R1+0x228], R153 ;  /* 0x0002289901007387 */ /* 0x0009e80000100800 */
        /* <DEDUP_REMOVED lines=59> */
[----:B--2---:R4:W-:Y:S04]  /*8ba0*/  STL [R1+0x318], R150 ;  /* 0x0003189601007387 */ /* 0x0049e80000100800 */
        /* <DEDUP_REMOVED lines=65> */
[----:B------:R4:W-:Y:S03]  /*8fc0*/  @!P6 SYNCS.ARRIVE.TRANS64.RED.A1T0 RZ, [R13+URZ], RZ ;  /* 0x000000ff0dffe9a7 */ /* 0x0009e6000810043f */
[----:B---3--:R-:W2:Y:S01]  /*8fd0*/  LDL R0, [R1+0x70] ;  /* 0x0000700001007983 */ /* 0x008ea20000100800 */
[----:B------:R-:W-:Y:S01]  /*8fe0*/  ISETP.GE.AND P0, PT, R5, 0x1, PT ;  /* 0x000000010500780c */ /* 0x000fe20003f06270 */
[----:B------:R-:W-:-:S06]  /*8ff0*/  UIADD3 UR45, UR45, -0x2, URZ ;  /* 0xfffffffe2d2d7890 */ /* 0x000fcc000fffe03f */
[----:B-1----:R-:W-:Y:S02]  /*9000*/  IMAD.U32 R10, RZ, RZ, UR45 ;  /* 0x0000002dff0a7e24 */ /* 0x002fe4000f8e00ff */
[----:B--2---:R-:W-:-:S05]  /*9010*/  IMAD.SHL.U32 R0, R0, 0x80, RZ ;  /* 0x0000008000007824 */ /* 0x004fca00078e00ff */
[----:B------:R-:W-:-:S05]  /*9020*/  IADD3 R7, R0, UR40, -R123 ;  /* 0x0000002800077c10 */ /* 0x000fca000fffe87b */
[----:B------:R-:W-:Y:S01]  /*9030*/  IMAD.IADD R4, R7, 0x1, R4 ;  /* 0x0000000107047824 */ /* 0x000fe200078e0204 */
[----:B----4-:R-:W-:Y:S06]  /*9040*/  @!P0 BRA `(.L_x_8746) ;  /* 0x0000000000408947 */ /* 0x010fec0003800000 */
[C---:B------:R-:W-:Y:S01]  /*9050*/  ISETP.GT.AND P0, PT, R7.reuse, RZ, PT ;  /* 0x000000ff0700720c */ /* 0x040fe20003f04270 */
[----:B------:R-:W-:Y:S01]  /*9060*/  BSSY B0, `(.L_x_8747) ;  /* 0x000000c000007945 */ /* 0x000fe20003800000 */
[----:B------:R-:W-:-:S11]  /*9070*/  VIADD R6, R7, 0xffffffff ;  /* 0xffffffff07067836 */ /* 0x000fd60000000000 */
[----:B------:R-:W-:Y:S05]  /*9080*/  @P0 BRA `(.L_x_8748) ;  /* 0x0000000000180947 */ /* 0x000fea0003800000 */
[----:B------:R-:W-:Y:S01]  /*9090*/  ISETP.NE.AND P0, PT, R5, 0x1, PT ;  /* 0x000000010500780c */ /* 0x000fe20003f05270 */
[----:B------:R-:W-:-:S12]  /*90a0*/  IMAD.MOV R7, RZ, RZ, -R7 ;  /* 0x000000ffff077224 */ /* 0x000fd800078e0a07 */
[----:B------:R-:W-:-:S05]  /*90b0*/  @P0 IMAD.HI.U32 R2, R7, R2, RZ ;  /* 0x0000000207020227 */ /* 0x000fca00078e00ff */
[----:B------:R-:W-:-:S04]  /*90c0*/  @P0 SHF.R.U32.HI R7, RZ, R3, R2 ;  /* 0x00000003ff070219 */ /* 0x000fc80000011602 */
[----:B------:R-:W-:Y:S01]  /*90d0*/  LOP3.LUT R6, RZ, R7, RZ, 0x33, !PT ;  /* 0x00000007ff067212 */ /* 0x000fe200078e33ff */
[----:B------:R-:W-:Y:S06]  /*90e0*/  BRA `(.L_x_8749) ;  /* 0x00000000000c7947 */ /* 0x000fec0003800000 */
.L_x_8748:
[----:B------:R-:W-:-:S13]  /*90f0*/  ISETP.NE.AND P0, PT, R5, 0x1, PT ;  /* 0x000000010500780c */ /* 0x000fda0003f05270 */
[----:B------:R-:W-:-:S05]  /*9100*/  @P0 IMAD.HI.U32 R2, R6, R2, RZ ;  /* 0x0000000206020227 */ /* 0x000fca00078e00ff */
[----:B------:R-:W-:-:S07]  /*9110*/  @P0 SHF.R.U32.HI R6, RZ, R3, R2 ;  /* 0x00000003ff060219 */ /* 0x000fce0000011602 */
.L_x_8749:
[----:B------:R-:W-:Y:S05]  /*9120*/  BSYNC B0 ;  /* 0x0000000000007941 */ /* 0x000fea0003800000 */
.L_x_8747:
[----:B------:R-:W-:-:S05]  /*9130*/  IMAD R5, R6, R5, R5 ;  /* 0x0000000506057224 */ /* 0x000fca00078e0205 */
[----:B------:R-:W-:-:S07]  /*9140*/  VIMNMX R4, R4, R5, PT ;  /* 0x0000000504047248 */ /* 0x000fce0003fe0100 */
.L_x_8746:
[----:B------:R-:W-:Y:S01]  /*9150*/  IMAD.HI R4, R4, 0x2aaaaaab, RZ ;  /* 0x2aaaaaab04047827 */ /* 0x000fe200078e02ff */
[----:B------:R-:W-:Y:S04]  /*9160*/  BSSY B2, `(.L_x_8750) ;  /* 0x0000012000027945 */ /* 0x000fe80003800000 */
[----:B------:R-:W-:-:S04]  /*9170*/  SHF.R.U32.HI R3, RZ, 0x1f, R4 ;  /* 0x0000001fff037819 */ /* 0x000fc80000011604 */
[----:B------:R-:W-:-:S04]  /*9180*/  LEA.HI.SX32 R3, R4, R3, 0x1c ;  /* 0x0000000304037211 */ /* 0x000fc800078fe2ff */
[----:B------:R-:W-:-:S04]  /*9190*/  VIMNMX R193, R3, UR41, !PT ;  /* 0x0000002903c17c48 */ /* 0x000fc8000ffe0100 */
[----:B------:R-:W-:-:S13]  /*91a0*/  ISETP.GE.AND P0, PT, R10, R193, PT ;  /* 0x000000c10a00720c */ /* 0x000fda0003f06270 */
[----:B------:R-:W-:Y:S05]  /*91b0*/  @!P0 BRA `(.L_x_8751) ;  /* 0x0000000000308947 */ /* 0x000fea0003800000 */
[----:B------:R-:W-:Y:S01]  /*91c0*/  BSSY B1, `(.L_x_8752) ;  /* 0x0000009000017945 */ /* 0x000fe20003800000 */
.L_x_8754:
[----:B------:R-:W-:Y:S01]  /*91d0*/  BSSY B0, `(.L_x_8753) ;  /* 0x0000004000007945 */ /* 0x000fe20003800000 */
[----:B------:R-:W-:Y:S01]  /*91e0*/  VIADD R0, R16, 0x170 ;  /* 0x0000017010007836 */ /* 0x000fe20000000000 */
[----:B------:R-:W-:-:S07]  /*91f0*/  MOV R205, 0x9210 ;  /* 0x0000921000cd7802 */ /* 0x000fce0000000f00 */
[----:B------:R-:W-:Y:S05]  /*9200*/  CALL.REL.NOINC `($_ZN7cutlass13device_kernelIN5flash11enable_sm90INS1_16FlashAttnFwdSm90INS1_25CollectiveMainloopFwdSm90ILi2EN4cute5tupleIJNS5_1CILi1EEES8_S8_EEENS6_IJNS7_ILi128EEENS7_ILi96EEENS7_ILi64EEEEEELi256ENS_6half_tEfNS_4arch4Sm90ELb0ELb1ELb0ELb0ELb0ELb0ELb1ELb1ELb0ELb0ELb0ELb0EEENS1_21CollectiveEpilogueFwdINS6_IJSA_NS7_ILi256EEESB_EEES9_SE_SG_Li256ELb0ELb0ELb0ELb0EEENS1_30DynamicPersistentTileSchedulerILi256ELi32ELb0ELb0ELb1EEEEEEEEEvNT_6ParamsE$_ZZN5flash25CollectiveMainloopFwdSm90ILi2EN4cute5tupleIJNS1_1CILi1EEES4_S4_EEENS2_IJNS3_ILi128EEENS3_ILi96EEENS3_ILi64EEEEEELi256EN7cutlass6half_tEfNSA_4arch4Sm90ELb0ELb1ELb0ELb0ELb0ELb0ELb1ELb1ELb0ELb0ELb0ELb0EE3mmaINS_16FlashAttnFwdSm90ISE_NS_21CollectiveEpilogueFwdINS2_IJS6_NS3_ILi256EEES7_EEES5_SB_SD_Li256ELb0ELb0ELb0ELb0EEENS_30DynamicPersistentTileSchedulerILi256ELi32ELb0ELb0ELb1EEEE13SharedStorageENS1_6TensorINS1_11ArrayEngineIfLm128EEENS1_6LayoutINS2_IJNS2_IJNS3_ILi2EEEST_NS3_ILi32EEEEEES4_S4_EEENS2_IJNS2_IJS4_ST_NS3_ILi4EEEEEENS3_ILi0EEESZ_EEEEEEENS_7SoftmaxILi2ELi0EEEEEbRKNSE_6ParamsENSA_25PipelineTmaAsyncNoClusterILi2ENSA_16PipelineTmaAsyncILi2EEEEES1B_RNSA_13PipelineStateILj2EEERT0_RT1_iRiRKNS_16SeqlenInfoQKNewKILb0ELb0EEENS2_IJiiiiEEERT_ENKUliT_T0_T1_E_clIZSF_ISO_S12_S14_EbS17_S1B_S1B_S1E_S1G_S1I_iS1J_S1N_S1O_S1Q_EUlRS1R_iE1_NS3_ILb0EEENS3_ILb1EEEEEDaiS1R_S1S_S1T_) ;  /* 0x000001ac00207944 */ /* 0x000fea0003c00000 */
[----:B------:R-:W-:Y:S05]  /*9210*/  BSYNC B0 ;  /* 0x0000000000007941 */ /* 0x000fea0003800000 */
.L_x_8753:
[C---:B------:R-:W-:Y:S01]  /*9220*/  ISETP.GT.AND P0, PT, R10.reuse, R193, PT ;  /* 0x000000c10a00720c */ /* 0x040fe20003f04270 */
[----:B------:R-:W-:-:S12]  /*9230*/  VIADD R10, R10, 0xffffffff ;  /* 0xffffffff0a0a7836 */ /* 0x000fd80000000000 */
[----:B------:R-:W-:Y:S05]  /*9240*/  @P0 BRA `(.L_x_8754) ;  /* 0xfffffffc00e00947 */ /* 0x000fea000383ffff */
[----:B------:R-:W-:Y:S05]  /*9250*/  BSYNC B1 ;  /* 0x0000000000017941 */ /* 0x000fea0003800000 */
.L_x_8752:
[----:B------:R-:W2:Y:S02]  /*9260*/  LDL R0, [R1+0x70] ;  /* 0x0000700001007983 */ /* 0x000ea40000100800 */
[----:B--2---:R-:W-:-:S07]  /*9270*/  IMAD.SHL.U32 R0, R0, 0x80, RZ ;  /* 0x0000008000007824 */ /* 0x004fce00078e00ff */
.L_x_8751:
[----:B------:R-:W-:Y:S05]  /*9280*/  BSYNC B2 ;  /* 0x0000000000027941 */ /* 0x000fea0003800000 */
.L_x_8750:
[----:B------:R-:W1:Y:S01]  /*9290*/  LDC R5, c[0x0][0xadc] ;  /* 0x0002b700ff057b82 */ /* 0x000e620000000800 */
[----:B------:R-:W-:Y:S02]  /*92a0*/  ULDC UR4, c[0x0][0x288] ;  /* 0x0000a20000047ab9 */ /* 0x000fe40000000800 */
[----:B------:R-:W-:-:S06]  /*92b0*/  UIADD3 UR4, UR40, 0x80, -UR4 ;  /* 0x0000008028047890 */ /* 0x000fcc000fffe804 */
[----:B------:R-:W-:Y:S01]  /*92c0*/  VIADD R0, R0, UR4 ;  /* 0x0000000400007c36 */ /* 0x000fe20008000000 */
[----:B------:R-:W-:-:S03]  /*92d0*/  ULDC UR4, c[0x0][0xad4] ;  /* 0x0002b50000047ab9 */ /* 0x000fc60000000800 */
[----:B------:R-:W-:Y:S01]  /*92e0*/  VIADD R2, R0, -UR4 ;  /* 0x8000000400027c36 */ /* 0x000fe20008000000 */
[----:B-1----:R-:W-:-:S13]  /*92f0*/  ISETP.GE.AND P0, PT, R5, 0x1, PT ;  /* 0x000000010500780c */ /* 0x002fda0003f06270 */
[----:B------:R-:W-:Y:S05]  /*9300*/  @!P0 BRA `(.L_x_8755) ;  /* 0x0000000000448947 */ /* 0x000fea0003800000 */
        /* <DEDUP_REMOVED lines=10> */
.L_x_8757:
[----:B------:R-:W-:-:S13]  /*93b0*/  ISETP.NE.AND P0, PT, R5, 0x1, PT ;  /* 0x000000010500780c */ /* 0x000fda0003f05270 */
[----:B------:R-:W1:Y:S02]  /*93c0*/  @P0 LDC.64 R6, c[0x0][0xae0] ;  /* 0x0002b800ff060b82 */ /* 0x000e640000000a00 */
[----:B-1----:R-:W-:-:S05]  /*93d0*/  @P0 IMAD.HI.U32 R4, R0, R6, RZ ;  /* 0x0000000600040227 */ /* 0x002fca00078e00ff */
[----:B------:R-:W-:-:S07]  /*93e0*/  @P0 SHF.R.U32.HI R0, RZ, R7, R4 ;  /* 0x00000007ff000219 */ /* 0x000fce0000011604 */
.L_x_8758:
[----:B------:R-:W-:Y:S05]  /*93f0*/  BSYNC B0 ;  /* 0x0000000000007941 */ /* 0x000fea0003800000 */
.L_x_8756:
[----:B------:R-:W-:-:S05]  /*9400*/  IMAD R3, R0, R5, RZ ;  /* 0x0000000500037224 */ /* 0x000fca00078e02ff */
[----:B------:R-:W-:-:S07]  /*9410*/  VIMNMX R2, R2, R3, !PT ;  /* 0x0000000302027248 */ /* 0x000fce0007fe0100 */
.L_x_8755:
[----:B------:R-:W-:-:S04]  /*9420*/  VIADD R2, R2, 0x5f ;  /* 0x0000005f02027836 */ /* 0x000fc80000000000 */
[----:B------:R-:W-:-:S05]  /*9430*/  IMAD.HI R2, R2, 0x2aaaaaab, RZ ;  /* 0x2aaaaaab02027827 */ /* 0x000fca00078e02ff */
[----:B------:R-:W-:-:S04]  /*9440*/  SHF.R.U32.HI R3, RZ, 0x1f, R2 ;  /* 0x0000001fff037819 */ /* 0x000fc80000011602 */
[----:B------:R-:W-:-:S04]  /*9450*/  LEA.HI.SX32 R2, R2, R3, 0x1c ;  /* 0x0000000302027211 */ /* 0x000fc800078fe2ff */
[----:B------:R-:W-:-:S04]  /*9460*/  VIMNMX R2, R2, UR41, !PT ;  /* 0x0000002902027c48 */ /* 0x000fc8000ffe0100 */
[----:B------:R-:W-:-:S13]  /*9470*/  ISETP.GE.AND P0, PT, R10, R2, PT ;  /* 0x000000020a00720c */ /* 0x000fda0003f06270 */
[----:B------:R-:W-:Y:S05]  /*9480*/  @!P0 BRA `(.L_x_8759) ;  /* 0x0000009400e88947 */ /* 0x000fea0003800000 */
.L_x_8776:
[----:B-12---:R-:W2:Y:S04]  /*9490*/  LD.E R3, desc[UR46][R22.64+0x210] ;  /* 0x0002102e16037980 */ /* 0x006ea8000c101900 */
[----:B------:R-:W3:Y:S01]  /*94a0*/  LD.E R0, desc[UR46][R22.64+0x218] ;  /* 0x0002182e16007980 */ /* 0x000ee2000c101900 */
[----:B--2---:R-:W-:-:S05]  /*94b0*/  VIADD R3, R3, 0x1 ;  /* 0x0000000103037836 */ /* 0x004fca0000000000 */
[----:B------:R-:W-:-:S13]  /*94c0*/  ISETP.NE.AND P1, PT, R3, 0x2, PT ;  /* 0x000000020300780c */ /* 0x000fda0003f25270 */
[----:B------:R1:W5:Y:S04]  /*94d0*/  @P1 LD.E R9, desc[UR46][R22.64+0x214] ;  /* 0x0002142e16091980 */ /* 0x000368000c101900 */
[----:B------:R-:W2:Y:S01]  /*94e0*/  @!P1 LD.E R4, desc[UR46][R22.64+0x214] ;  /* 0x0002142e16049980 */ /* 0x000ea2000c101900 */
[----:B---3--:R-:W-:-:S03]  /*94f0*/  VIADD R7, R0, 0x1 ;  /* 0x0000000100077836 */ /* 0x008fc60000000000 */
[----:B------:R3:W-:Y:S04]  /*9500*/  ST.E desc[UR46][R22.64+0x210], R3 ;  /* 0x0002100316007985 */ /* 0x0007e8000c10192e */
[----:B------:R1:W-:Y:S04]  /*9510*/  ST.E desc[UR46][R22.64+0x218], R7 ;  /* 0x0002180716007985 */ /* 0x0003e8000c10192e */
[----:B------:R1:W-:Y:S01]  /*9520*/  @!P1 ST.E desc[UR46][R22.64+0x210], RZ ;  /* 0x000210ff16009985 */ /* 0x0003e2000c10192e */
[----:B--2---:R-:W-:-:S05]  /*9530*/  @!P1 LOP3.LUT R9, R4, 0x1, RZ, 0x3c, !PT ;  /* 0x0000000104099812 */ /* 0x004fca00078e3cff */
[----:B------:R1:W-:Y:S04]  /*9540*/  @!P1 ST.E desc[UR46][R22.64+0x214], R9 ;  /* 0x0002140916009985 */ /* 0x0003e8000c10192e */
[----:B------:R-:W2:Y:S04]  /*9550*/  LDL.64 R72, [R1+0x188] ;  /* 0x0001880001487983 */ /* 0x000ea80000100a00 */
[----:B--2---:R-:W2:Y:S01]  /*9560*/  LD.E R0, desc[UR46][R72.64+0x1c] ;  /* 0x00001c2e48007980 */ /* 0x004ea2000c101900 */
[----:B------:R-:W-:Y:S01]  /*9570*/  IMAD.MOV.U32 R5, RZ, RZ, R10 ;  /* 0x000000ffff057224 */ /* 0x000fe200078e000a */
[----:B------:R-:W-:Y:S05]  /*9580*/  YIELD ;  /* 0x0000000000007946 */ /* 0x000fea0003800000 */
[----:B------:R-:W-:Y:S01]  /*9590*/  BSSY B0, `(.L_x_8760) ;  /* 0x0000008000007945 */ /* 0x000fe20003800000 */
[----:B------:R-:W-:Y:S01]  /*95a0*/  VIADD R10, R10, 0xffffffff ;  /* 0xffffffff0a0a7836 */ /* 0x000fe20000000000 */
[----:B------:R-:W-:Y:S01]  /*95b0*/  ISETP.GT.AND P0, PT, R5, R2, PT ;  /* 0x000000020500720c */ /* 0x000fe20003f04270 */
[----:B---3--:R-:W-:Y:S01]  /*95c0*/  @!P1 IMAD.MOV.U32 R3, RZ, RZ, RZ ;  /* 0x000000ffff039224 */ /* 0x008fe200078e00ff */
[----:B--2---:R-:W-:-:S04]  /*95d0*/  LOP3.LUT R0, R0, 0x1, RZ, 0xfc, !PT ;  /* 0x0000000100007812 */ /* 0x004fc800078efcff */
[----:B------:R-:W-:-:S13]  /*95e0*/  ISETP.NE.AND P2, PT, R0, 0x3, PT ;  /* 0x000000030000780c */ /* 0x000fda0003f45270 */
[----:B-1----:R-:W-:Y:S05]  /*95f0*/  @!P2 BRA `(.L_x_8761) ;  /* 0x000000000004a947 */ /* 0x002fea0003800000 */
[----:B------:R-:W-:Y:S01]  /*9600*/  BPT.TRAP 0x1 ;  /* 0x000000040000795c */ /* 0x000fe20000300000 */
.L_x_8761:
[----:B------:R-:W-:Y:S05]  /*9610*/  BSYNC B0 ;  /* 0x0000000000007941 */ /* 0x000fea0003800000 */
.L_x_8760:
[----:B------:R-:W2:Y:S01]  /*9620*/  LD.E.64 R4, desc[UR46][R72.64+0x8] ;  /* 0x0000082e48047980 */ /* 0x000ea2000c101b00 */
[----:B-----5:R-:W-:Y:S02]  /*9630*/  SHF.L.U32 R8, R9, 0x1f, RZ ;  /* 0x0000001f09087819 */ /* 0x020fe400000006ff */
[----:B--2---:R-:W-:-:S05]  /*9640*/  MOV R4, R4 ;  /* 0x0000000400047202 */ /* 0x004fca0000000f00 */
[----:B------:R-:W-:-:S04]  /*9650*/  IMAD R3, R3, 0x8, R4 ;  /* 0x0000000803037824 */ /* 0x000fc800078e0204 */
[----:B------:R1:W2:Y:S01]  /*9660*/  SYNCS.PHASECHK.TRANS64.TRYWAIT P1, [R3+URZ], R8 ;  /* 0x00000008030075a7 */ /* 0x0002a2000802017f */
[----:B------:R-:W3:Y:S04]  /*9670*/  LD.E R4, desc[UR46][R72.64+0x1c] ;  /* 0x00001c2e48047980 */ /* 0x000ee8000c101900 */
[----:B------:R1:W5:Y:S04]  /*9680*/  LD.E R0, desc[UR46][R22.64+0x210] ;  /* 0x0002102e16007980 */ /* 0x000368000c101900 */
[----:B------:R1:W5:Y:S01]  /*9690*/  LD.E R6, desc[UR46][R22.64+0x214] ;  /* 0x0002142e16067980 */ /* 0x000362000c101900 */
[----:B------:R-:W-:Y:S01]  /*96a0*/  BSSY B0, `(.L_x_8762) ;  /* 0x0000005000007945 */ /* 0x000fe20003800000 */
[----:B---3--:R-:W-:-:S04]  /*96b0*/  LOP3.LUT R4, R4, 0x1, RZ, 0xfc, !PT ;  /* 0x0000000104047812 */ /* 0x008fc800078efcff */
[----:B------:R-:W-:-:S13]  /*96c0*/  ISETP.NE.AND P2, PT, R4, 0x3, PT ;  /* 0x000000030400780c */ /* 0x000fda0003f45270 */
[----:B-12---:R-:W-:Y:S05]  /*96d0*/  @!P2 BRA `(.L_x_8763) ;  /* 0x000000000004a947 */ /* 0x006fea0003800000 */
[----:B------:R-:W-:Y:S01]  /*96e0*/  BPT.TRAP 0x1 ;  /* 0x000000040000795c */ /* 0x000fe20000300000 */
.L_x_8763:
[----:B------:R-:W-:Y:S05]  /*96f0*/  BSYNC B0 ;  /* 0x0000000000007941 */ /* 0x000fea0003800000 */
.L_x_8762:
[----:B------:R-:W-:Y:S04]  /*9700*/  BSSY B0, `(.L_x_8764) ;  /* 0x0000008000007945 */ /* 0x000fe80003800000 */
[----:B------:R-:W-:Y:S05]  /*9710*/  @P1 BRA `(.L_x_8765) ;  /* 0x0000000000181947 */ /* 0x000fea0003800000 */
[----:B------:R-:W2:Y:S01]  /*9720*/  LD.E.64 R4, desc[UR46][R72.64+0x8] ;  /* 0x0000082e48047980 */ /* 0x000ea2000c101b00 */
[----:B-----5:R-:W-:Y:S02]  /*9730*/  SHF.L.U32 R3, R6, 0x1f, RZ ;  /* 0x0000001f06037819 */ /* 0x020fe400000006ff */
[----:B--2---:R-:W-:-:S05]  /*9740*/  MOV R5, R4 ;  /* 0x0000000400057202 */ /* 0x004fca0000000f00 */
[----:B------:R-:W-:-:S04]  /*9750*/  IMAD R0, R0, 0x8, R5 ;  /* 0x0000000800007824 */ /* 0x000fc800078e0205 */
[----:B------:R-:W1:Y:S02]  /*9760*/  SYNCS.PHASECHK.TRANS64.TRYWAIT P1, [R0+URZ], R3 ;  /* 0x00000003000075a7 */ /* 0x000e64000802017f */
[----:B-1----:R-:W-:Y:S05]  /*9770*/  @!P1 BRA `(.L_x_8766) ;  /* 0x000001a000009947 */ /* 0x002fea0003800000 */
.L_x_8765:
[----:B------:R-:W-:Y:S05]  /*9780*/  BSYNC B0 ;  /* 0x0000000000007941 */ /* 0x000fea0003800000 */
.L_x_8764:
[----:B------:R-:W2:Y:S04]  /*9790*/  LD.E R5, desc[UR46][R22.64+0x210] ;  /* 0x0002102e16057980 */ /* 0x000ea8000c101900 */
[----:B------:R-:W2:Y:S01]  /*97a0*/  LDL.64 R8, [R1+0xa0] ;  /* 0x0000a00001087983 */ /* 0x000ea20000100a00 */
[----:B------:R-:W-:Y:S05]  /*97b0*/  WARPSYNC.ALL ;  /* 0x0000000000007948 */ /* 0x000fea0003800000 */
[----:B------:R-:W3:Y:S04]  /*97c0*/  LDL.64 R20, [R1+0x98] ;  /* 0x0000980001147983 */ /* 0x000ee80000100a00 */
[----:B-----5:R-:W4:Y:S04]  /*97d0*/  LDL.64 R6, [R1+0x98] ;  /* 0x0000980001067983 */ /* 0x020f280000100a00 */
[----:B------:R-:W4:Y:S01]  /*97e0*/  LDL.64 R12, [R1+0x98] ;  /* 0x00009800010c7983 */ /* 0x000f220000100a00 */
[----:B--2---:R-:W-:-:S03]  /*97f0*/  IMAD R4, R5, 0x300, R8 ;  /* 0x0000030005047824 */ /* 0x004fc600078e0208 */
[----:B------:R-:W2:Y:S01]  /*9800*/  LDL.64 R14, [R1+0x98] ;  /* 0x00009800010e7983 */ /* 0x000ea20000100a00 */
[----:B------:R-:W-:Y:S01]  /*9810*/  IMAD.MOV.U32 R5, RZ, RZ, R9 ;  /* 0x000000ffff057224 */ /* 0x000fe200078e0009 */
[C---:B------:R-:W-:Y:S01]  /*9820*/  R2UR UR6, R4.reuse ;  /* 0x00000000040672ca */ /* 0x040fe200000e0000 */
[----:B------:R-:W-:Y:S01]  /*9830*/  WARPGROUP.ARRIVE ;  /* 0x00000000000079c5 */ /* 0x000fe20000000000 */
[----:B------:R-:W2:Y:S02]  /*9840*/  LDL R11, [R1+0x54] ;  /* 0x00005400010b7983 */ /* 0x000ea40000100800 */
[----:B------:R-:W-:Y:S01]  /*9850*/  R2UR UR7, R5 ;  /* 0x00000000050772ca */ /* 0x000fe200000e0000 */
[----:B------:R-:W-:Y:S02]  /*9860*/  VIADD R8, R4, 0x2 ;  /* 0x0000000204087836 */ /* 0x000fe40000000000 */
[----:B-1----:R-:W-:Y:S01]  /*9870*/  IMAD.MOV.U32 R0, RZ, RZ, 0x1 ;  /* 0x00000001ff007424 */ /* 0x002fe200078e00ff */
[----:B------:R1:W-:Y:S04]  /*9880*/  STL [R1+0x80], RZ ;  /* 0x000080ff01007387 */ /* 0x0003e80000100800 */
[----:B------:R1:W-:Y:S04]  /*9890*/  STL [R1+0x80], R0 ;  /* 0x0000800001007387 */ /* 0x0003e80000100800 */
[----:B------:R1:W-:Y:S04]  /*98a0*/  STL [R1+0x80], R0 ;  /* 0x0000800001007387 */ /* 0x0003e80000100800 */
[----:B------:R1:W-:Y:S04]  /*98b0*/  STL [R1+0x80], R0 ;  /* 0x0000800001007387 */ /* 0x0003e80000100800 */
[----:B------:R1:W-:Y:S01]  /*98c0*/  STL [R1+0x80], R0 ;  /* 0x0000800001007387 */ /* 0x0003e20000100800 */
[----:B---3--:R-:W-:-:S02]  /*98d0*/  R2UR UR4, R20 ;  /* 0x00000000140472ca */ /* 0x008fc400000e0000 */
[----:B------:R-:W-:-:S13]  /*98e0*/  R2UR UR5, R21 ;  /* 0x00000000150572ca */ /* 0x000fda00000e0000 */
[----:B------:R-:W-:Y:S01]  /*98f0*/  HGMMA.64x96x16.F32 R24, gdesc[UR4], RZ, !UPT, gsb0 ;  /* 0x01600000041879f0 */ /* 0x000fe2000c0008ff */
[----:B----4-:R-:W-:Y:S01]  /*9900*/  VIADD R6, R6, 0x2 ;  /* 0x0000000206067836 */ /* 0x010fe20000000000 */
[----:B------:R-:W-:Y:S02]  /*9910*/  R2UR UR6, R8 ;  /* 0x00000000080672ca */ /* 0x000fe400000e0000 */
[----:B------:R-:W-:Y:S02]  /*9920*/  R2UR UR7, R9 ;  /* 0x00000000090772ca */ /* 0x000fe400000e0000 */
[----:B------:R-:W-:Y:S02]  /*9930*/  R2UR UR4, R6 ;  /* 0x00000000060472ca */ /* 0x000fe400000e0000 */
[----:B------:R-:W-:Y:S01]  /*9940*/  R2UR UR5, R7 ;  /* 0x00000000070572ca */ /* 0x000fe200000e0000 */
[----:B------:R-:W-:Y:S02]  /*9950*/  VIADD R12, R12, 0x4 ;  /* 0x000000040c0c7836 */ /* 0x000fe40000000000 */
[----:B------:R-:W-:-:S02]  /*9960*/  VIADD R6, R4, 0x4 ;  /* 0x0000000404067836 */ /* 0x000fc40000000000 */
[----:B------:R-:W-:Y:S01]  /*9970*/  IMAD.MOV.U32 R7, RZ, RZ, R9 ;  /* 0x000000ffff077224 */ /* 0x000fe200078e0009 */
[----:B------:R-:W-:Y:S02]  /*9980*/  WARPGROUP.DEPBAR.LE gsb0, 0x0 ;  /* 0x00008000000079c5 */ /* 0x000fe40000010000 */
[----:B------:R1:W5:Y:S04]  /*9990*/  LD.E R3, desc[UR46][R22.64+0x210] ;  /* 0x0002102e16037980 */ /* 0x000368000c101900 */
[----:B------:R1:W5:Y:S01]  /*99a0*/  LD.E R5, desc[UR46][R22.64+0x214] ;  /* 0x0002142e16057980 */ /* 0x000362000c101900 */
[----:B------:R-:W-:-:S06]  /*99b0*/  WARPGROUP.ARRIVE ;  /* 0x00000000000079c5 */ /* 0x000fcc0000000000 */
[----:B------:R-:W-:Y:S01]  /*99c0*/  HGMMA.64x96x16.F32 R24, gdesc[UR4], R24, gsb0 ;  /* 0x01600000041879f0 */ /* 0x000fe20008000818 */
[----:B------:R-:W-:Y:S02]  /*99d0*/  R2UR UR6, R6 ;  /* 0x00000000060672ca */ /* 0x000fe400000e0000 */
[----:B------:R-:W-:Y:S02]  /*99e0*/  R2UR UR7, R7 ;  /* 0x00000000070772ca */ /* 0x000fe400000e0000 */
[----:B------:R-:W-:Y:S02]  /*99f0*/  R2UR UR4, R12 ;  /* 0x000000000c0472ca */ /* 0x000fe400000e0000 */
[----:B------:R-:W-:Y:S01]  /*9a00*/  R2UR UR5, R13 ;  /* 0x000000000d0572ca */ /* 0x000fe200000e0000 */
[----:B------:R-:W-:Y:S02]  /*9a10*/  VIADD R6, R4, 0x6 ;  /* 0x0000000604067836 */ /* 0x000fe40000000000 */
[----:B--2---:R-:W-:-:S02]  /*9a20*/  VIADD R14, R14, 0x6 ;  /* 0x000000060e0e7836 */ /* 0x004fc40000000000 */
[----:B------:R-:W-:Y:S01]  /*9a30*/  IMAD.MOV.U32 R7, RZ, RZ, R9 ;  /* 0x000000ffff077224 */ /* 0x000fe200078e0009 */
[----:B------:R-:W-:Y:S02]  /*9a40*/  WARPGROUP.DEPBAR.LE gsb0, 0x0 ;  /* 0x00008000000079c5 */ /* 0x000fe40000010000 */
[----:B------:R-:W-:-:S06]  /*9a50*/  WARPGROUP.ARRIVE ;  /* 0x00000000000079c5 */ /* 0x000fcc0000000000 */
[----:B------:R-:W-:Y:S01]  /*9a60*/  HGMMA.64x96x16.F32 R24, gdesc[UR4], R24, gsb0 ;  /* 0x01600000041879f0 */ /* 0x000fe20008000818 */
[----:B------:R-:W-:Y:S02]  /*9a70*/  R2UR UR6, R6 ;  /* 0x00000000060672ca */ /* 0x000fe400000e0000 */
[----:B------:R-:W-:Y:S02]  /*9a80*/  R2UR UR7, R7 ;  /* 0x00000000070772ca */ /* 0x000fe400000e0000 */
[----:B------:R-:W-:Y:S02]  /*9a90*/  R2UR UR4, R14 ;  /* 0x000000000e0472ca */ /* 0x000fe400000e0000 */
[----:B------:R-:W-:Y:S02]  /*9aa0*/  R2UR UR5, R15 ;  /* 0x000000000f0572ca */ /* 0x000fe400000e0000 */
[----:B------:R-:W-:-:S04]  /*9ab0*/  LOP3.LUT R11, R11, 0x1, RZ, 0xfc, !PT ;  /* 0x000000010b0b7812 */ /* 0x000fc800078efcff */
[----:B------:R-:W-:Y:S01]  /*9ac0*/  ISETP.NE.AND P2, PT, R11, 0x3, PT ;  /* 0x000000030b00780c */ /* 0x000fe20003f45270 */
[----:B------:R-:W-:Y:S02]  /*9ad0*/  WARPGROUP.DEPBAR.LE gsb0, 0x0 ;  /* 0x00008000000079c5 */ /* 0x000fe40000010000 */
[----:B------:R-:W-:-:S06]  /*9ae0*/  WARPGROUP.ARRIVE ;  /* 0x00000000000079c5 */ /* 0x000fcc0000000000 */
[----:B------:R-:W-:Y:S01]  /*9af0*/  HGMMA.64x96x16.F32 R24, gdesc[UR4], R24, gsb0 ;  /* 0x01600000041879f0 */ /* 0x000fe20008000818 */
[----:B------:R-:W-:Y:S02]  /*9b00*/  BSSY B0, `(.L_x_8767) ;  /* 0x0000004000007945 */ /* 0x000fe40003800000 */
[----:B------:R-:W-:Y:S02]  /*9b10*/  WARPGROUP.DEPBAR.LE gsb0, 0x0 ;  /* 0x00008000000079c5 */ /* 0x000fe40000010000 */
[----:B-1----:R-:W-:Y:S05]  /*9b20*/  @!P2 BRA `(.L_x_8768) ;  /* 0x000000000004a947 */ /* 0x002fea0003800000 */
[----:B------:R-:W-:Y:S01]  /*9b30*/  BPT.TRAP 0x1 ;  /* 0x000000040000795c */ /* 0x000fe20000300000 */
.L_x_8768:
[----:B------:R-:W-:Y:S05]  /*9b40*/  BSYNC B0 ;  /* 0x0000000000007941 */ /* 0x000fea0003800000 */
.L_x_8767:
[----:B------:R-:W2:Y:S01]  /*9b50*/  LDL.64 R6, [R1+0x40] ;  /* 0x0000400001067983 */ /* 0x000ea20000100a00 */
[----:B-----5:R-:W-:Y:S02]  /*9b60*/  SHF.L.U32 R8, R5, 0x1f, RZ ;  /* 0x0000001f05087819 */ /* 0x020fe400000006ff */
[----:B--2---:R-:W-:-:S05]  /*9b70*/  MOV R6, R6 ;  /* 0x0000000600067202 */ /* 0x004fca0000000f00 */
[----:B------:R-:W-:-:S04]  /*9b80*/  IMAD R3, R3, 0x8, R6 ;  /* 0x0000000803037824 */ /* 0x000fc800078e0206 */
[----:B------:R1:W2:Y:S01]  /*9b90*/  SYNCS.PHASECHK.TRANS64.TRYWAIT P1, [R3+URZ], R8 ;  /* 0x00000008030075a7 */ /* 0x0002a2000802017f */
[----:B------:R1:W5:Y:S04]  /*9ba0*/  LD.E R4, desc[UR46][R22.64+0x210] ;  /* 0x0002102e16047980 */ /* 0x000368000c101900 */
[----:B------:R1:W5:Y:S01]  /*9bb0*/  LD.E R5, desc[UR46][R22.64+0x214] ;  /* 0x0002142e16057980 */ /* 0x000362000c101900 */
[----:B------:R-:W-:Y:S04]  /*9bc0*/  BSSY B0, `(.L_x_8769) ;  /* 0x0000003000007945 */ /* 0x000fe80003800000 */
[----:B------:R-:W-:Y:S05]  /*9bd0*/  @!P2 BRA `(.L_x_8770) ;  /* 0x000000000004a947 */ /* 0x000fea0003800000 */
[----:B------:R-:W-:Y:S01]  /*9be0*/  BPT.TRAP 0x1 ;  /* 0x000000040000795c */ /* 0x000fe20000300000 */
.L_x_8770:
[----:B------:R-:W-:Y:S05]  /*9bf0*/  BSYNC B0 ;  /* 0x0000000000007941 */ /* 0x000fea0003800000 */
.L_x_8769:
[----:B------:R-:W-:Y:S04]  /*9c00*/  BSSY B0, `(.L_x_8771) ;  /* 0x0000006000007945 */ /* 0x000fe80003800000 */
[----:B--2---:R-:W-:Y:S05]  /*9c10*/  @P1 BRA `(.L_x_8772) ;  /* 0x0000000000101947 */ /* 0x004fea0003800000 */
[----:B-----5:R-:W-:Y:S01]  /*9c20*/  IMAD R4, R4, 0x8, R6 ;  /* 0x0000000804047824 */ /* 0x020fe200078e0206 */
[----:B------:R-:W-:-:S04]  /*9c30*/  SHF.L.U32 R5, R5, 0x1f, RZ ;  /* 0x0000001f05057819 */ /* 0x000fc800000006ff */
[----:B------:R-:W2:Y:S02]  /*9c40*/  SYNCS.PHASECHK.TRANS64.TRYWAIT P1, [R4+URZ], R5 ;  /* 0x00000005040075a7 */ /* 0x000ea4000802017f */
[----:B--2---:R-:W-:Y:S05]  /*9c50*/  @!P1 BRA `(.L_x_8773) ;  /* 0x0000019800dc9947 */ /* 0x004fea0003800000 */
.L_x_8772:
[----:B------:R-:W-:Y:S05]  /*9c60*/  BSYNC B0 ;  /* 0x0000000000007941 */ /* 0x000fea0003800000 */
.L_x_8771:
[----:B------:R-:W3:Y:S04]  /*9c70*/  LD.E R11, desc[UR46][R22.64+0x210] ;  /* 0x0002102e160b7980 */ /* 0x000ee8000c101900 */
[----:B------:R-:W3:Y:S04]  /*9c80*/  LDL.64 R6, [R1+0x118] ;  /* 0x0001180001067983 */ /* 0x000ee80000100a00 */
[----:B-1----:R-:W4:Y:S04]  /*9c90*/  LDL R3, [R1+0x90] ;  /* 0x0000900001037983 */ /* 0x002f280000100800 */
[----:B--2--5:R-:W2:Y:S04]  /*9ca0*/  LDL.64 R4, [R1+0x110] ;  /* 0x0001100001047983 */ /* 0x024ea80000100a00 */
[----:B------:R-:W2:Y:S04]  /*9cb0*/  LDL.64 R8, [R1+0x110] ;  /* 0x0001100001087983 */ /* 0x000ea80000100a00 */
[----:B------:R-:W2:Y:S04]  /*9cc0*/  LDL.64 R12, [R1+0x110] ;  /* 0x00011000010c7983 */ /* 0x000ea80000100a00 */
[----:B------:R-:W2:Y:S01]  /*9cd0*/  LDL.64 R14, [R1+0x110] ;  /* 0x00011000010e7983 */ /* 0x000ea20000100a00 */
[----:B------:R-:W-:Y:S05]  /*9ce0*/  WARPSYNC.ALL ;  /* 0x0000000000007948 */ /* 0x000fea0003800000 */
[----:B------:R-:W-:Y:S01]  /*9cf0*/  WARPGROUP.ARRIVE ;  /* 0x00000000000079c5 */ /* 0x000fe20000000000 */
[----:B------:R-:W2:Y:S01]  /*9d00*/  LDL.64 R20, [R1+0x110] ;  /* 0x0001100001147983 */ /* 0x000ea20000100a00 */
[----:B---3--:R-:W-:Y:S01]  /*9d10*/  IMAD R6, R11, 0xc00, R6 ;  /* 0x00000c000b067824 */ /* 0x008fe200078e0206 */
[----:B------:R-:W-:-:S02]  /*9d20*/  R2UR UR7, R7 ;  /* 0x00000000070772ca */ /* 0x000fc400000e0000 */
[----:B----4-:R-:W-:Y:S02]  /*9d30*/  ISETP.NE.U32.AND P1, PT, R3, RZ, PT ;  /* 0x000000ff0300720c */ /* 0x010fe40003f25070 */
[----:B------:R-:W-:Y:S02]  /*9d40*/  R2UR UR6, R6 ;  /* 0x00000000060672ca */ /* 0x000fe400000e0000 */
[----:B--2---:R-:W-:Y:S02]  /*9d50*/  R2UR UR4, R4 ;  /* 0x00000000040472ca */ /* 0x004fe400000e0000 */
[----:B------:R-:W-:-:S07]  /*9d60*/  R2UR UR5, R5 ;  /* 0x00000000050572ca */ /* 0x000fce00000e0000 */
[----:B------:R-:W-:-:S06]  /*9d70*/  VOTEU.ANY UP0, P1 ;  /* 0x00000000003f7886 */ /* 0x000fcc0000800100 */
[----:B------:R-:W-:Y:S01]  /*9d80*/  HGMMA.64x96x16.F32 R24, gdesc[UR4], R24, UP0, gsb0 ;  /* 0x01600000041879f0 */ /* 0x000fe2000b800818 */
[----:B------:R-:W-:Y:S02]  /*9d90*/  VIADD R8, R8, 0x2 ;  /* 0x0000000208087836 */ /* 0x000fe40000000000 */
        /* <DEDUP_REMOVED lines=126> */
[----:B------:R-:W-:Y:S01]  /*a580*/  R2UR UR5, R21 ;  /* 0x00000000150572ca */ /* 0x000fe200000e0000 */
[----:B--2---:R-:W-:Y:S01]  /*a590*/  VIADD R8, R8, 0xc02 ;  /* 0x00000c0208087836 */ /* 0x004fe20000000000 */
[----:B------:R-:W-:Y:S02]  /*a5a0*/  WARPGROUP.DEPBAR.LE gsb0, 0x0 ;  /* 0x00008000000079c5 */ /* 0x000fe40000010000 */
[----:B------:R-:W-:-:S09]  /*a5b0*/  WARPGROUP.ARRIVE ;  /* 0x00000000000079c5 */ /* 0x000fd20000000000 */
[----:B------:R-:W-:Y:S01]  /*a5c0*/  HGMMA.64x96x16.F32 R24, gdesc[UR4], R24, gsb0 ;  /* 0x01600000041879f0 */ /* 0x000fe20008000818 */
[----:B------:R-:W-:Y:S02]  /*a5d0*/  VIADD R4, R6, 0x902 ;  /* 0x0000090206047836 */ /* 0x000fe40000000000 */
[----:B------:R-:W-:Y:S01]  /*a5e0*/  IMAD.MOV.U32 R5, RZ, RZ, R7 ;  /* 0x000000ffff057224 */ /* 0x000fe200078e0007 */
[----:B------:R-:W-:Y:S02]  /*a5f0*/  R2UR UR4, R8 ;  /* 0x00000000080472ca */ /* 0x000fe400000e0000 */
[----:B------:R-:W-:Y:S02]  /*a600*/  R2UR UR6, R4 ;  /* 0x00000000040672ca */ /* 0x000fe400000e0000 */
[----:B------:R-:W-:Y:S02]  /*a610*/  R2UR UR7, R5 ;  /* 0x00000000050772ca */ /* 0x000fe400000e0000 */
[----:B------:R-:W-:Y:S01]  /*a620*/  R2UR UR5, R9 ;  /* 0x00000000090572ca */ /* 0x000fe200000e0000 */
[----:B---3--:R-:W-:-:S02]  /*a630*/  VIADD R12, R12, 0xc04 ;  /* 0x00000c040c0c7836 */ /* 0x008fc40000000000 */
[----:B------:R-:W-:Y:S01]  /*a640*/  VIADD R4, R6, 0x904 ;  /* 0x0000090406047836 */ /* 0x000fe20000000000 */
[----:B------:R-:W-:Y:S02]  /*a650*/  WARPGROUP.DEPBAR.LE gsb0, 0x0 ;  /* 0x00008000000079c5 */ /* 0x000fe40000010000 */
[----:B------:R-:W-:-:S07]  /*a660*/  WARPGROUP.ARRIVE ;  /* 0x00000000000079c5 */ /* 0x000fce0000000000 */
[----:B------:R-:W-:Y:S01]  /*a670*/  HGMMA.64x96x16.F32 R24, gdesc[UR4], R24, gsb0 ;  /* 0x01600000041879f0 */ /* 0x000fe20008000818 */
[----:B------:R-:W-:Y:S01]  /*a680*/  IMAD.MOV.U32 R5, RZ, RZ, R7 ;  /* 0x000000ffff057224 */ /* 0x000fe200078e0007 */
[----:B------:R-:W-:Y:S02]  /*a690*/  R2UR UR6, R4 ;  /* 0x00000000040672ca */ /* 0x000fe400000e0000 */
[----:B------:R-:W-:Y:S02]  /*a6a0*/  R2UR UR4, R12 ;  /* 0x000000000c0472ca */ /* 0x000fe400000e0000 */
[----:B------:R-:W-:Y:S02]  /*a6b0*/  R2UR UR7, R5 ;  /* 0x00000000050772ca */ /* 0x000fe400000e0000 */
[----:B------:R-:W-:Y:S01]  /*a6c0*/  R2UR UR5, R13 ;  /* 0x000000000d0572ca */ /* 0x000fe200000e0000 */
[----:B----4-:R-:W-:Y:S02]  /*a6d0*/  VIADD R14, R14, 0xc06 ;  /* 0x00000c060e0e7836 */ /* 0x010fe40000000000 */
[----:B------:R-:W-:-:S02]  /*a6e0*/  VIADD R4, R6, 0x906 ;  /* 0x0000090606047836 */ /* 0x000fc40000000000 */
[----:B------:R-:W-:Y:S01]  /*a6f0*/  IMAD.MOV.U32 R5, RZ, RZ, R7 ;  /* 0x000000ffff057224 */ /* 0x000fe200078e0007 */
[----:B------:R-:W-:Y:S02]  /*a700*/  WARPGROUP.DEPBAR.LE gsb0, 0x0 ;  /* 0x00008000000079c5 */ /* 0x000fe40000010000 */
[----:B------:R-:W-:-:S06]  /*a710*/  WARPGROUP.ARRIVE ;  /* 0x00000000000079c5 */ /* 0x000fcc0000000000 */
[----:B------:R-:W-:Y:S01]  /*a720*/  HGMMA.64x96x16.F32 R24, gdesc[UR4], R24, gsb0 ;  /* 0x01600000041879f0 */ /* 0x000fe20008000818 */
[----:B------:R-:W-:Y:S02]  /*a730*/  R2UR UR4, R14 ;  /* 0x000000000e0472ca */ /* 0x000fe400000e0000 */
[----:B------:R-:W-:Y:S02]  /*a740*/  R2UR UR5, R15 ;  /* 0x000000000f0572ca */ /* 0x000fe400000e0000 */
[----:B------:R-:W-:Y:S02]  /*a750*/  R2UR UR6, R4 ;  /* 0x00000000040672ca */ /* 0x000fe400000e0000 */
[----:B------:R-:W-:Y:S01]  /*a760*/  R2UR UR7, R5 ;  /* 0x00000000050772ca */ /* 0x000fe200000e0000 */
[----:B------:R-:W1:Y:S01]  /*a770*/  S2R R19, SR_TID.X ;  /* 0x0000000000137919 */ /* 0x000e620000002100 */
[----:B------:R-:W-:Y:S04]  /*a780*/  STL [R1+0x90], R0 ;  /* 0x0000900001007387 */ /* 0x000fe80000100800 */
[----:B------:R-:W-:Y:S01]  /*a790*/  STL [R1+0x90], R0 ;  /* 0x0000900001007387 */ /* 0x000fe20000100800 */
[----:B------:R-:W-:-:S02]  /*a7a0*/  WARPGROUP.DEPBAR.LE gsb0, 0x0 ;  /* 0x00008000000079c5 */ /* 0x000fc40000010000 */
[----:B------:R-:W-:-:S06]  /*a7b0*/  WARPGROUP.ARRIVE ;  /* 0x00000000000079c5 */ /* 0x000fcc0000000000 */
[----:B------:R-:W-:Y:S01]  /*a7c0*/  HGMMA.64x96x16.F32 R24, gdesc[UR4], R24, gsb0 ;  /* 0x01600000041879f0 */ /* 0x000fe20008000818 */
[----:B------:R-:W-:Y:S01]  /*a7d0*/  STL [R1+0x90], R0 ;  /* 0x0000900001007387 */ /* 0x000fe20000100800 */
[----:B-1----:R-:W-:-:S03]  /*a7e0*/  LOP3.LUT P2, RZ, R19, 0x7f, RZ, 0xc0, !PT ;  /* 0x0000007f13ff7812 */ /* 0x002fc6000784c0ff */
        /* <DEDUP_REMOVED lines=12> */
[----:B------:R-:W-:Y:S01]  /*a8b0*/  STL [R1+0x90], R0 ;  /* 0x0000900001007387 */ /* 0x000fe20000100800 */
[----:B------:R-:W-:-:S02]  /*a8c0*/  WARPGROUP.DEPBAR.LE gsb0, 0x0 ;  /* 0x00008000000079c5 */ /* 0x000fc40000010000 */
[----:B------:R1:W-:Y:S06]  /*a8d0*/  BAR.ARV R203, 0x100 ;  /* 0x000400cb0000751d */ /* 0x0003ec0000002000 */
[----:B------:R-:W2:Y:S04]  /*a8e0*/  @!P2 LD.E.64 R72, desc[UR46][R72.64+0x30] ;  /* 0x0000302e4848a980 */ /* 0x000ea8000c101b00 */
[----:B------:R-:W3:Y:S01]  /*a8f0*/  @!P2 LD.E R3, desc[UR46][R22.64+0x210] ;  /* 0x0002102e1603a980 */ /* 0x000ee2000c101900 */
[----:B--2---:R-:W-:-:S05]  /*a900*/  @!P2 MOV R4, R72 ;  /* 0x000000480004a202 */ /* 0x004fca0000000f00 */
[----:B---3--:R-:W-:-:S05]  /*a910*/  @!P2 IMAD R3, R3, 0x8, R4 ;  /* 0x000000080303a824 */ /* 0x008fca00078e0204 */
[----:B------:R-:W-:-:S04]  /*a920*/  @!P2 PRMT R3, RZ, 0x654, R3 ;  /* 0x00000654ff03a816 */ /* 0x000fc80000000003 */
[----:B------:R2:W-:Y:S01]  /*a930*/  @!P2 SYNCS.ARRIVE.TRANS64.RED.A1T0 RZ, [R3+URZ], RZ ;  /* 0x000000ff03ffa9a7 */ /* 0x0005e2000810043f */
[----:B------:R-:W3:Y:S04]  /*a940*/  LDL.64 R14, [R1+0x430] ;  /* 0x00043000010e7983 */ /* 0x000ee80000100a00 */
[----:B------:R-:W4:Y:S04]  /*a950*/  LDL R20, [R1+0x450] ;  /* 0x0004500001147983 */ /* 0x000f280000100800 */
[----:B------:R-:W4:Y:S01]  /*a960*/  LDL.64 R72, [R1+0x440] ;  /* 0x0004400001487983 */ /* 0x000f220000100a00 */
[----:B---3--:R-:W-:-:S04]  /*a970*/  FMNMX.FTZ R4, R24, R14, !PT ;  /* 0x0000000e18047209 */ /* 0x008fc80007810000 */
        /* <DEDUP_REMOVED lines=50> */
[----:B--2---:R-:W-:-:S03]  /*aca0*/  FMNMX.FTZ R6, R7, R8, !PT ;  /* 0x0000000807067209 */ /* 0x004fc60007810000 */
[----:B------:R-:W-:Y:S04]  /*acb0*/  STL.64 [R1+0x430], R4 ;  /* 0x0004300401007387 */ /* 0x000fe80000100a00 */
[----:B------:R-:W2:Y:S04]  /*acc0*/  LDL R7, [R1+0x434] ;  /* 0x0004340001077983 */ /* 0x000ea80000100800 */
[----:B------:R-:W-:Y:S04]  /*acd0*/  STL [R1+0x430], R6 ;  /* 0x0004300601007387 */ /* 0x000fe80000100800 */
[----:B------:R-:W3:Y:S04]  /*ace0*/  LDL R75, [R1+0x430] ;  /* 0x00043000014b7983 */ /* 0x000ee80000100800 */
[----:B--2---:R-:W2:Y:S01]  /*acf0*/  SHFL.BFLY PT, R4, R7, 0x2, 0x1f ;  /* 0x0c401f0007047f89 */ /* 0x004ea200000e0000 */
[----:B---3--:R-:W-:Y:S01]  /*ad00*/  FADD.FTZ R3, R14, -R75 ;  /* 0x8000004b0e037221 */ /* 0x008fe20000010000 */
[----:B----4-:R-:W-:-:S04]  /*ad10*/  FMUL.FTZ R75, R20, R75 ;  /* 0x0000004b144b7220 */ /* 0x010fc80000410000 */
[----:B------:R-:W-:Y:S01]  /*ad20*/  FFMA.FTZ R152, R24, R20, -R75 ;  /* 0x0000001418987223 */ /* 0x000fe2000001084b */
[----:B--2---:R-:W-:-:S05]  /*ad30*/  FMNMX.FTZ R5, R4, R7, !PT ;  /* 0x0000000704057209 */ /* 0x004fca0007810000 */
[----:B------:R-:W2:Y:S01]  /*ad40*/  SHFL.BFLY PT, R24, R5, 0x1, 0x1f ;  /* 0x0c201f0005187f89 */ /* 0x000ea200000e0000 */
[-CC-:B------:R-:W-:Y:S01]  /*ad50*/  FFMA.FTZ R155, R29, R20.reuse, -R75.reuse ;  /* 0x000000141d9b7223 */ /* 0x180fe2000001084b */
[-C--:B------:R-:W-:Y:S01]  /*ad60*/  FMUL.FTZ R21, R3, R20.reuse ;  /* 0x0000001403157220 */ /* 0x080fe20000410000 */
[-CC-:B------:R-:W-:Y:S01]  /*ad70*/  FFMA.FTZ R3, R25, R20.reuse, -R75.reuse ;  /* 0x0000001419037223 */ /* 0x180fe2000001084b */
[-CC-:B------:R-:W-:Y:S01]  /*ad80*/  FFMA.FTZ R12, R44, R20.reuse, -R75.reuse ;  /* 0x000000142c0c7223 */ /* 0x180fe2000001084b */
[----:B------:R-:W-:Y:S01]  /*ad90*/  MUFU.EX2 R152, R152 ;  /* 0x0000009800987308 */ /* 0x000fe20000000800 */
[----:B------:R-:W-:Y:S01]  /*ada0*/  FFMA.FTZ R154, R28, R20, -R75 ;  /* 0x000000141c9a7223 */ /* 0x000fe2000001084b */
[----:B--2---:R-:W-:-:S05]  /*adb0*/  FMNMX.FTZ R24, R5, R24, !PT ;  /* 0x0000001805187209 */ /* 0x004fca0007810000 */
[----:B------:R-:W-:Y:S01]  /*adc0*/  FMUL.FTZ R29, R24, R20 ;  /* 0x00000014181d7220 */ /* 0x000fe20000410000 */
[----:B------:R-:W-:-:S03]  /*add0*/  FADD.FTZ R25, R15, -R24 ;  /* 0x800000180f197221 */ /* 0x000fc60000010000 */
[-CC-:B------:R-:W-:Y:S01]  /*ade0*/  FFMA.FTZ R153, R26, R20.reuse, -R29.reuse ;  /* 0x000000141a997223 */ /* 0x180fe2000001081d */
[----:B------:R-:W-:Y:S01]  /*adf0*/  FMUL.FTZ R25, R20, R25 ;  /* 0x0000001914197220 */ /* 0x000fe20000410000 */
[-CC-:B------:R-:W-:Y:S01]  /*ae00*/  FFMA.FTZ R187, R27, R20.reuse, -R29.reuse ;  /* 0x000000141bbb7223 */ /* 0x180fe2000001081d */
[----:B------:R-:W-:Y:S01]  /*ae10*/  MUFU.EX2 R21, R21 ;  /* 0x0000001500157308 */ /* 0x000fe20000000800 */
[-CC-:B------:R-:W-:Y:S01]  /*ae20*/  FFMA.FTZ R186, R30, R20.reuse, -R29.reuse ;  /* 0x000000141eba7223 */ /* 0x180fe2000001081d */
[----:B------:R-:W-:-:S06]  /*ae30*/  FFMA.FTZ R190, R31, R20, -R29 ;  /* 0x000000141fbe7223 */ /* 0x000fcc000001081d */
[----:B------:R-:W-:Y:S08]  /*ae40*/  MUFU.EX2 R44, R25 ;  /* 0x00000019002c7308 */ /* 0x000ff00000000800 */
[----:B------:R-:W2:Y:S01]  /*ae50*/  MUFU.EX2 R153, R153 ;  /* 0x0000009900997308 */ /* 0x000ea20000000800 */
[----:B------:R-:W-:-:S07]  /*ae60*/  FFMA.FTZ R182, R34, R20, -R29 ;  /* 0x0000001422b67223 */ /* 0x000fce000001081d */
[----:B------:R-:W3:Y:S01]  /*ae70*/  MUFU.EX2 R187, R187 ;  /* 0x000000bb00bb7308 */ /* 0x000ee20000000800 */
[----:B------:R-:W-:-:S07]  /*ae80*/  FFMA.FTZ R13, R32, R20, -R75 ;  /* 0x00000014200d7223 */ /* 0x000fce000001084b */
[----:B------:R-:W4:Y:S01]  /*ae90*/  MUFU.EX2 R3, R3 ;  /* 0x0000000300037308 */ /* 0x000f220000000800 */
[----:B------:R-:W-:-:S07]  /*aea0*/  FFMA.FTZ R184, R35, R20, -R29 ;  /* 0x0000001423b87223 */ /* 0x000fce000001081d */
[----:B------:R-:W1:Y:S01]  /*aeb0*/  MUFU.EX2 R186, R186 ;  /* 0x000000ba00ba7308 */ /* 0x000e620000000800 */
[----:B------:R-:W-:-:S07]  /*aec0*/  FFMA.FTZ R163, R33, R20, -R75 ;  /* 0x0000001421a37223 */ /* 0x000fce000001084b */
[----:B------:R-:W1:Y:S01]  /*aed0*/  MUFU.EX2 R154, R154 ;  /* 0x0000009a009a7308 */ /* 0x000e620000000800 */
[----:B--2---:R-:W-:Y:S01]  /*aee0*/  FFMA.FTZ R26, R73, R44, R153 ;  /* 0x0000002c491a7223 */ /* 0x004fe20000010099 */
[----:B------:R-:W-:-:S06]  /*aef0*/  FFMA.FTZ R183, R38, R20, -R29 ;  /* 0x0000001426b77223 */ /* 0x000fcc000001081d */
[----:B------:R-:W2:Y:S01]  /*af00*/  MUFU.EX2 R190, R190 ;  /* 0x000000be00be7308 */ /* 0x000ea20000000800 */
[----:B------:R-:W-:Y:S01]  /*af10*/  FFMA.FTZ R72, R21, R72, R152 ;  /* 0x0000004815487223 */ /* 0x000fe20000010098 */
[----:B------:R-:W-:-:S06]  /*af20*/  FFMA.FTZ R14, R36, R20, -R75 ;  /* 0x00000014240e7223 */ /* 0x000fcc000001084b */
[----:B------:R-:W2:Y:S01]  /*af30*/  MUFU.EX2 R155, R155 ;  /* 0x0000009b009b7308 */ /* 0x000ea20000000800 */
[----:B---3--:R-:W-:Y:S01]  /*af40*/  FADD.FTZ R27, R187, R26 ;  /* 0x0000001abb1b7221 */ /* 0x008fe20000010000 */
[----:B------:R-:W-:-:S06]  /*af50*/  FFMA.FTZ R185, R39, R20, -R29 ;  /* 0x0000001427b97223 */ /* 0x000fcc000001081d */
[----:B------:R-:W3:Y:S01]  /*af60*/  MUFU.EX2 R182, R182 ;  /* 0x000000b600b67308 */ /* 0x000ee20000000800 */
[----:B----4-:R-:W-:Y:S01]  /*af70*/  FADD.FTZ R25, R3, R72 ;  /* 0x0000004803197221 */ /* 0x010fe20000010000 */
[----:B------:R-:W-:-:S06]  /*af80*/  FFMA.FTZ R162, R37, R20, -R75 ;  /* 0x0000001425a27223 */ /* 0x000fcc000001084b */
[----:B------:R-:W4:Y:S01]  /*af90*/  MUFU.EX2 R13, R13 ;  /* 0x0000000d000d7308 */ /* 0x000f220000000800 */
[----:B-1----:R-:W-:Y:S01]  /*afa0*/  FADD.FTZ R27, R186, R27 ;  /* 0x0000001bba1b7221 */ /* 0x002fe20000010000 */
[----:B------:R-:W-:-:S06]  /*afb0*/  FFMA.FTZ R178, R42, R20, -R29 ;  /* 0x000000142ab27223 */ /* 0x000fcc000001081d */
[----:B------:R-:W1:Y:S01]  /*afc0*/  MUFU.EX2 R184, R184 ;  /* 0x000000b800b87308 */ /* 0x000e620000000800 */
[----:B------:R-:W-:Y:S01]  /*afd0*/  FADD.FTZ R26, R154, R25 ;  /* 0x000000199a1a7221 */ /* 0x000fe20000010000 */
[----:B------:R-:W-:-:S06]  /*afe0*/  FFMA.FTZ R11, R40, R20, -R75 ;  /* 0x00000014280b7223 */ /* 0x000fcc000001084b */
[----:B------:R-:W1:Y:S01]  /*aff0*/  MUFU.EX2 R163, R163 ;  /* 0x000000a300a37308 */ /* 0x000e620000000800 */
[----:B--2---:R-:W-:Y:S01]  /*b000*/  FADD.FTZ R27, R190, R27 ;  /* 0x0000001bbe1b7221 */ /* 0x004fe20000010000 */
[----:B------:R-:W-:-:S06]  /*b010*/  FFMA.FTZ R180, R43, R20, -R29 ;  /* 0x000000142bb47223 */ /* 0x000fcc000001081d */
[----:B------:R-:W2:Y:S01]  /*b020*/  MUFU.EX2 R183, R183 ;  /* 0x000000b700b77308 */ /* 0x000ea20000000800 */
[----:B------:R-:W-:Y:S01]  /*b030*/  FADD.FTZ R26, R155, R26 ;  /* 0x0000001a9b1a7221 */ /* 0x000fe20000010000 */
[----:B------:R-:W-:-:S06]  /*b040*/  FFMA.FTZ R160, R41, R20, -R75 ;  /* 0x0000001429a07223 */ /* 0x000fcc000001084b */
[----:B------:R-:W2:Y:S01]  /*b050*/  MUFU.EX2 R14, R14 ;  /* 0x0000000e000e7308 */ /* 0x000ea20000000800 */
[----:B---3--:R-:W-:Y:S01]  /*b060*/  FADD.FTZ R27, R182, R27 ;  /* 0x0000001bb61b7221 */ /* 0x008fe20000010000 */
[----:B------:R-:W-:-:S06]  /*b070*/  FFMA.FTZ R179, R46, R20, -R29 ;  /* 0x000000142eb37223 */ /* 0x000fcc000001081d */
[----:B------:R-:W3:Y:S01]  /*b080*/  MUFU.EX2 R185, R185 ;  /* 0x000000b900b97308 */ /* 0x000ee20000000800 */
[----:B----4-:R-:W-:-:S07]  /*b090*/  FADD.FTZ R26, R13, R26 ;  /* 0x0000001a0d1a7221 */ /* 0x010fce0000010000 */
        /* <DEDUP_REMOVED lines=72> */
[----:B------:R-:W-:Y:S01]  /*b520*/  FFMA.FTZ R68, R68, R20, -R75 ;  /* 0x0000001444447223 */ /* 0x000fe2000001084b */
[----:B-1----:R-:W-:-:S06]  /*b530*/  FADD.FTZ R28, R174, R27 ;  /* 0x0000001bae1c7221 */ /* 0x002fcc0000010000 */
[----:B------:R-:W1:Y:S01]  /*b540*/  MUFU.EX2 R170, R170 ;  /* 0x000000aa00aa7308 */ /* 0x000e620000000800 */
[----:B------:R-:W-:Y:S01]  /*b550*/  FADD.FTZ R26, R156, R25 ;  /* 0x000000199c1a7221 */ /* 0x000fe20000010000 */
[----:B------:R-:W-:-:S06]  /*b560*/  FFMA.FTZ R177, R71, R20, -R29 ;  /* 0x0000001447b17223 */ /* 0x000fcc000001081d */
[----:B------:R-:W1:Y:S01]  /*b570*/  MUFU.EX2 R4, R4 ;  /* 0x0000000400047308 */ /* 0x000e620000000800 */
[----:B------:R-:W-:Y:S01]  /*b580*/  FFMA.FTZ R69, R69, R20, -R75 ;  /* 0x0000001445457223 */ /* 0x000fe2000001084b */
[----:B--2---:R-:W-:-:S06]  /*b590*/  FADD.FTZ R28, R169, R28 ;  /* 0x0000001ca91c7221 */ /* 0x004fcc0000010000 */
[----:B------:R-:W2:Y:S01]  /*b5a0*/  MUFU.EX2 R176, R176 ;  /* 0x000000b000b07308 */ /* 0x000ea20000000800 */
[----:B------:R-:W-:-:S07]  /*b5b0*/  FADD.FTZ R26, R7, R26 ;  /* 0x0000001a071a7221 */ /* 0x000fce0000010000 */
[----:B------:R-:W2:Y:S01]  /*b5c0*/  MUFU.EX2 R19, R19 ;  /* 0x0000001300137308 */ /* 0x000ea20000000800 */
[----:B---3--:R-:W-:Y:S01]  /*b5d0*/  FADD.FTZ R27, R175, R28 ;  /* 0x0000001caf1b7221 */ /* 0x008fe20000010000 */
[----:B----4-:R-:W-:-:S06]  /*b5e0*/  FADD.FTZ R25, R157, R26 ;  /* 0x0000001a9d197221 */ /* 0x010fcc0000010000 */
[----:B------:R-:W3:Y:S08]  /*b5f0*/  MUFU.EX2 R171, R171 ;  /* 0x000000ab00ab7308 */ /* 0x000ef00000000800 */
[----:B------:R-:W4:Y:S01]  /*b600*/  MUFU.EX2 R5, R68 ;  /* 0x0000004400057308 */ /* 0x000f220000000800 */
[----:B-1----:R-:W-:Y:S01]  /*b610*/  FADD.FTZ R27, R170, R27 ;  /* 0x0000001baa1b7221 */ /* 0x002fe20000010000 */
[----:B------:R-:W-:-:S06]  /*b620*/  FADD.FTZ R20, R4, R25 ;  /* 0x0000001904147221 */ /* 0x000fcc0000010000 */
[----:B------:R-:W1:Y:S08]  /*b630*/  MUFU.EX2 R177, R177 ;  /* 0x000000b100b17308 */ /* 0x000e700000000800 */
[----:B------:R-:W1:Y:S01]  /*b640*/  MUFU.EX2 R15, R69 ;  /* 0x00000045000f7308 */ /* 0x000e620000000800 */
[----:B--2---:R-:W-:Y:S01]  /*b650*/  FADD.FTZ R26, R176, R27 ;  /* 0x0000001bb01a7221 */ /* 0x004fe20000010000 */
[----:B------:R-:W-:-:S03]  /*b660*/  FADD.FTZ R20, R19, R20 ;  /* 0x0000001413147221 */ /* 0x000fc60000010000 */
[----:B---3--:R-:W-:Y:S01]  /*b670*/  FADD.FTZ R26, R171, R26 ;  /* 0x0000001aab1a7221 */ /* 0x008fe20000010000 */
[----:B----4-:R-:W-:-:S03]  /*b680*/  FADD.FTZ R20, R5, R20 ;  /* 0x0000001405147221 */ /* 0x010fc60000010000 */
[----:B-1----:R-:W-:Y:S01]  /*b690*/  FADD.FTZ R27, R177, R26 ;  /* 0x0000001ab11b7221 */ /* 0x002fe20000010000 */
[----:B------:R1:W-:Y:S01]  /*b6a0*/  STL [R1+0x434], R24 ;  /* 0x0004341801007387 */ /* 0x0003e20000100800 */
[----:B------:R-:W-:-:S05]  /*b6b0*/  FADD.FTZ R26, R15, R20 ;  /* 0x000000140f1a7221 */ /* 0x000fca0000010000 */
[----:B------:R2:W-:Y:S04]  /*b6c0*/  STL.64 [R1+0x440], R26 ;  /* 0x0004401a01007387 */ /* 0x0005e80000100a00 */
[----:B------:R-:W3:Y:S04]  /*b6d0*/  LD.E R25, desc[UR46][R22.64+0x41c] ;  /* 0x00041c2e16197980 */ /* 0x000ee8000c101900 */
[----:B------:R-:W4:Y:S04]  /*b6e0*/  LD.E R40, desc[UR46][R22.64+0x414] ;  /* 0x0004142e16287980 */ /* 0x000f28000c101900 */
[----:B------:R-:W4:Y:S04]  /*b6f0*/  LD.E R20, desc[UR46][R22.64+0x220] ;  /* 0x0002202e16147980 */ /* 0x000f28000c101900 */
[----:B------:R-:W4:Y:S04]  /*b700*/  LD.E R28, desc[UR46][R22.64+0x224] ;  /* 0x0002242e161c7980 */ /* 0x000f28000c101900 */
[----:B------:R-:W4:Y:S04]  /*b710*/  LD.E R30, desc[UR46][R22.64+0x230] ;  /* 0x0002302e161e7980 */ /* 0x000f28000c101900 */
[----:B------:R-:W4:Y:S04]  /*b720*/  LD.E R32, desc[UR46][R22.64+0x234] ;  /* 0x0002342e16207980 */ /* 0x000f28000c101900 */
[----:B------:R-:W4:Y:S04]  /*b730*/  LD.E R34, desc[UR46][R22.64+0x240] ;  /* 0x0002402e16227980 */ /* 0x000f28000c101900 */
[----:B------:R-:W4:Y:S04]  /*b740*/  LD.E R36, desc[UR46][R22.64+0x244] ;  /* 0x0002442e16247980 */ /* 0x000f28000c101900 */
[----:B------:R-:W4:Y:S04]  /*b750*/  LD.E R38, desc[UR46][R22.64+0x250] ;  /* 0x0002502e16267980 */ /* 0x000f28000c101900 */
[----:B-1----:R-:W4:Y:S04]  /*b760*/  LD.E R24, desc[UR46][R22.64+0x254] ;  /* 0x0002542e16187980 */ /* 0x002f28000c101900 */
        /* <DEDUP_REMOVED lines=54> */
[----:B--2---:R-:W2:Y:S04]  /*bad0*/  LD.E R26, desc[UR46][R22.64+0x410] ;  /* 0x0004102e161a7980 */ /* 0x004ea8000c101900 */
[----:B------:R-:W2:Y:S04]  /*bae0*/  LD.E R151, desc[UR46][R22.64+0x228] ;  /* 0x0002282e16977980 */ /* 0x000ea8000c101900 */
        /* <DEDUP_REMOVED lines=61> */
[----:B------:R-:W2:Y:S01]  /*bec0*/  LD.E R29, desc[UR46][R22.64+0x418] ;  /* 0x0004182e161d7980 */ /* 0x000ea2000c101900 */
[----:B---3--:R-:W-:Y:S01]  /*bed0*/  FMUL.FTZ R223, R44, R25 ;  /* 0x000000192cdf7220 */ /* 0x008fe20000410000 */
[C---:B----4-:R-:W-:Y:S01]  /*bee0*/  FMUL.FTZ R215, R21.reuse, R40 ;  /* 0x0000002815d77220 */ /* 0x050fe20000410000 */
[C---:B------:R-:W-:Y:S01]  /*bef0*/  FMUL.FTZ R25, R21.reuse, R20 ;  /* 0x0000001415197220 */ /* 0x040fe20000410000 */
[C---:B------:R-:W-:Y:S01]  /*bf00*/  FMUL.FTZ R191, R21.reuse, R28 ;  /* 0x0000001c15bf7220 */ /* 0x040fe20000410000 */
[C---:B------:R-:W-:Y:S01]  /*bf10*/  FMUL.FTZ R193, R21.reuse, R30 ;  /* 0x0000001e15c17220 */ /* 0x040fe20000410000 */
[----:B------:R1:W-:Y:S01]  /*bf20*/  ST.E desc[UR46][R22.64+0x41c], R223 ;  /* 0x00041cdf16007985 */ /* 0x0003e2000c10192e */
[C---:B------:R-:W-:Y:S01]  /*bf30*/  FMUL.FTZ R205, R21.reuse, R32 ;  /* 0x0000002015cd7220 */ /* 0x040fe20000410000 */
[C---:B------:R-:W-:Y:S01]  /*bf40*/  FMUL.FTZ R207, R21.reuse, R34 ;  /* 0x0000002215cf7220 */ /* 0x040fe20000410000 */
[C---:B------:R-:W-:Y:S01]  /*bf50*/  FMUL.FTZ R213, R21.reuse, R36 ;  /* 0x0000002415d57220 */ /* 0x040fe20000410000 */
[----:B------:R3:W-:Y:S01]  /*bf60*/  ST.E desc[UR46][R22.64+0x414], R215 ;  /* 0x000414d716007985 */ /* 0x0007e2000c10192e */
[C---:B------:R-:W-:Y:S01]  /*bf70*/  FMUL.FTZ R225, R21.reuse, R144 ;  /* 0x0000009015e17220 */ /* 0x040fe20000410000 */
[----:B------:R-:W-:-:S02]  /*bf80*/  FMUL.FTZ R227, R21, R146 ;  /* 0x0000009215e37220 */ /* 0x000fc40000410000 */
[----:B------:R4:W-:Y:S04]  /*bf90*/  ST.E desc[UR46][R22.64+0x220], R25 ;  /* 0x0002201916007985 */ /* 0x0009e8000c10192e */
[----:B------:R4:W-:Y:S01]  /*bfa0*/  ST.E desc[UR46][R22.64+0x224], R191 ;  /* 0x000224bf16007985 */ /* 0x0009e2000c10192e */
[C---:B-1----:R-:W-:Y:S01]  /*bfb0*/  FMUL.FTZ R223, R21.reuse, R142 ;  /* 0x0000008e15df7220 */ /* 0x042fe20000410000 */
[C---:B---3--:R-:W-:Y:S01]  /*bfc0*/  FMUL.FTZ R215, R21.reuse, R24 ;  /* 0x0000001815d77220 */ /* 0x048fe20000410000 */
[C---:B----4-:R-:W-:Y:S01]  /*bfd0*/  FMUL.FTZ R25, R21.reuse, R38 ;  /* 0x0000002615197220 */ /* 0x050fe20000410000 */
[C---:B------:R-:W-:Y:S01]  /*bfe0*/  FMUL.FTZ R191, R21.reuse, R148 ;  /* 0x0000009415bf7220 */ /* 0x040fe20000410000 */
[----:B------:R1:W-:Y:S04]  /*bff0*/  ST.E desc[UR46][R22.64+0x230], R193 ;  /* 0x000230c116007985 */ /* 0x0003e8000c10192e */
[----:B------:R3:W-:Y:S04]  /*c000*/  ST.E desc[UR46][R22.64+0x234], R205 ;  /* 0x000234cd16007985 */ /* 0x0007e8000c10192e */
[----:B------:R4:W-:Y:S04]  /*c010*/  ST.E desc[UR46][R22.64+0x240], R207 ;  /* 0x000240cf16007985 */ /* 0x0009e8000c10192e */
[----:B------:R4:W-:Y:S01]  /*c020*/  ST.E desc[UR46][R22.64+0x244], R213 ;  /* 0x000244d516007985 */ /* 0x0009e2000c10192e */
[----:B-1----:R-:W-:-:S03]  /*c030*/  FMUL.FTZ R193, R21, R150 ;  /* 0x0000009615c17220 */ /* 0x002fc60000410000 */
[----:B------:R1:W-:Y:S01]  /*c040*/  ST.E desc[UR46][R22.64+0x250], R25 ;  /* 0x0002501916007985 */ /* 0x0003e2000c10192e */
[----:B---3--:R-:W-:-:S03]  /*c050*/  FMUL.FTZ R205, R21, R140 ;  /* 0x0000008c15cd7220 */ /* 0x008fc60000410000 */
[----:B------:R3:W-:Y:S01]  /*c060*/  ST.E desc[UR46][R22.64+0x254], R215 ;  /* 0x000254d716007985 */ /* 0x0007e2000c10192e */
[----:B----4-:R-:W-:-:S03]  /*c070*/  FMUL.FTZ R207, R21, R138 ;  /* 0x0000008a15cf7220 */ /* 0x010fc60000410000 */
[----:B------:R4:W-:Y:S01]  /*c080*/  ST.E desc[UR46][R22.64+0x260], R223 ;  /* 0x000260df16007985 */ /* 0x0009e2000c10192e */
[----:B------:R-:W-:-:S03]  /*c090*/  FMUL.FTZ R213, R21, R136 ;  /* 0x0000008815d57220 */ /* 0x000fc60000410000 */
[----:B------:R4:W-:Y:S01]  /*c0a0*/  ST.E desc[UR46][R22.64+0x264], R225 ;  /* 0x000264e116007985 */ /* 0x0009e2000c10192e */
[----:B-1----:R-:W-:-:S03]  /*c0b0*/  FMUL.FTZ R25, R21, R134 ;  /* 0x0000008615197220 */ /* 0x002fc60000410000 */
[----:B------:R1:W-:Y:S01]  /*c0c0*/  ST.E desc[UR46][R22.64+0x270], R227 ;  /* 0x000270e316007985 */ /* 0x0003e2000c10192e */
[----:B---3--:R-:W-:-:S03]  /*c0d0*/  FMUL.FTZ R215, R21, R126 ;  /* 0x0000007e15d77220 */ /* 0x008fc60000410000 */
[----:B------:R3:W-:Y:S01]  /*c0e0*/  ST.E desc[UR46][R22.64+0x274], R191 ;  /* 0x000274bf16007985 */ /* 0x0007e2000c10192e */
[C---:B----4-:R-:W-:Y:S01]  /*c0f0*/  FMUL.FTZ R223, R21.reuse, R132 ;  /* 0x0000008415df7220 */ /* 0x050fe20000410000 */
[C---:B------:R-:W-:Y:S01]  /*c100*/  FMUL.FTZ R225, R21.reuse, R130 ;  /* 0x0000008215e17220 */ /* 0x040fe20000410000 */
[C---:B-1----:R-:W-:Y:S01]  /*c110*/  FMUL.FTZ R227, R21.reuse, R128 ;  /* 0x0000008015e37220 */ /* 0x042fe20000410000 */
[C---:B---3--:R-:W-:Y:S01]  /*c120*/  FMUL.FTZ R191, R21.reuse, R124 ;  /* 0x0000007c15bf7220 */ /* 0x048fe20000410000 */
        /* <DEDUP_REMOVED lines=59> */
[----:B---3--:R-:W-:Y:S01]  /*c4e0*/  FMUL.FTZ R191, R21, R64 ;  /* 0x0000004015bf7220 */ /* 0x008fe20000410000 */
[----:B------:R1:W-:Y:S01]  /*c4f0*/  ST.E desc[UR46][R22.64+0x370], R193 ;  /* 0x000370c116007985 */ /* 0x0003e2000c10192e */
[C---:B--2---:R-:W-:Y:S01]  /*c500*/  FMUL.FTZ R151, R44.reuse, R151 ;  /* 0x000000972c977220 */ /* 0x044fe20000410000 */
[C---:B------:R-:W-:Y:S02]  /*c510*/  FMUL.FTZ R149, R44.reuse, R149 ;  /* 0x000000952c957220 */ /* 0x040fe40000410000 */
[----:B------:R2:W-:Y:S01]  /*c520*/  ST.E desc[UR46][R22.64+0x374], R205 ;  /* 0x000374cd16007985 */ /* 0x0005e2000c10192e */
[C---:B------:R-:W-:Y:S01]  /*c530*/  FMUL.FTZ R147, R44.reuse, R147 ;  /* 0x000000932c937220 */ /* 0x040fe20000410000 */
[----:B------:R-:W-:-:S02]  /*c540*/  FMUL.FTZ R145, R44, R145 ;  /* 0x000000912c917220 */ /* 0x000fc40000410000 */
[----:B------:R3:W-:Y:S01]  /*c550*/  ST.E desc[UR46][R22.64+0x380], R207 ;  /* 0x000380cf16007985 */ /* 0x0007e2000c10192e */
[C---:B------:R-:W-:Y:S01]  /*c560*/  FMUL.FTZ R137, R44.reuse, R137 ;  /* 0x000000892c897220 */ /* 0x040fe20000410000 */
[C---:B------:R-:W-:Y:S02]  /*c570*/  FMUL.FTZ R143, R44.reuse, R143 ;  /* 0x0000008f2c8f7220 */ /* 0x040fe40000410000 */
[----:B------:R4:W-:Y:S01]  /*c580*/  ST.E desc[UR46][R22.64+0x384], R213 ;  /* 0x000384d516007985 */ /* 0x0009e2000c10192e */
[C---:B-1----:R-:W-:Y:S01]  /*c590*/  FMUL.FTZ R193, R21.reuse, R56 ;  /* 0x0000003815c17220 */ /* 0x042fe20000410000 */
[C---:B------:R-:W-:Y:S02]  /*c5a0*/  FMUL.FTZ R141, R44.reuse, R141 ;  /* 0x0000008d2c8d7220 */ /* 0x040fe40000410000 */
[----:B------:R1:W-:Y:S01]  /*c5b0*/  ST.E desc[UR46][R22.64+0x390], R25 ;  /* 0x0003901916007985 */ /* 0x0003e2000c10192e */
[----:B--2---:R-:W-:Y:S01]  /*c5c0*/  FMUL.FTZ R205, R21, R62 ;  /* 0x0000003e15cd7220 */ /* 0x004fe20000410000 */
[----:B------:R-:W-:-:S02]  /*c5d0*/  FMUL.FTZ R139, R44, R139 ;  /* 0x0000008b2c8b7220 */ /* 0x000fc40000410000 */
[----:B------:R2:W-:Y:S01]  /*c5e0*/  ST.E desc[UR46][R22.64+0x394], R215 ;  /* 0x000394d716007985 */ /* 0x0005e2000c10192e */
[C---:B---3--:R-:W-:Y:S01]  /*c5f0*/  FMUL.FTZ R207, R21.reuse, R60 ;  /* 0x0000003c15cf7220 */ /* 0x048fe20000410000 */
[C---:B------:R-:W-:Y:S02]  /*c600*/  FMUL.FTZ R135, R44.reuse, R135 ;  /* 0x000000872c877220 */ /* 0x040fe40000410000 */
[----:B------:R3:W-:Y:S01]  /*c610*/  ST.E desc[UR46][R22.64+0x3a0], R223 ;  /* 0x0003a0df16007985 */ /* 0x0007e2000c10192e */
[C---:B----4-:R-:W-:Y:S01]  /*c620*/  FMUL.FTZ R213, R21.reuse, R58 ;  /* 0x0000003a15d57220 */ /* 0x050fe20000410000 */
[C---:B------:R-:W-:Y:S02]  /*c630*/  FMUL.FTZ R127, R44.reuse, R127 ;  /* 0x0000007f2c7f7220 */ /* 0x040fe40000410000 */
[----:B------:R4:W-:Y:S01]  /*c640*/  ST.E desc[UR46][R22.64+0x3a4], R225 ;  /* 0x0003a4e116007985 */ /* 0x0009e2000c10192e */
[----:B-1----:R-:W-:Y:S01]  /*c650*/  FMUL.FTZ R25, R21, R54 ;  /* 0x0000003615197220 */ /* 0x002fe20000410000 */
[----:B------:R-:W-:-:S02]  /*c660*/  FMUL.FTZ R133, R44, R133 ;  /* 0x000000852c857220 */ /* 0x000fc40000410000 */
[----:B------:R1:W-:Y:S01]  /*c670*/  ST.E desc[UR46][R22.64+0x3b0], R227 ;  /* 0x0003b0e316007985 */ /* 0x0003e2000c10192e */
[C---:B--2---:R-:W-:Y:S01]  /*c680*/  FMUL.FTZ R215, R21.reuse, R46 ;  /* 0x0000002e15d77220 */ /* 0x044fe20000410000 */
[C---:B------:R-:W-:Y:S02]  /*c690*/  FMUL.FTZ R131, R44.reuse, R131 ;  /* 0x000000832c837220 */ /* 0x040fe40000410000 */
[----:B------:R2:W-:Y:S01]  /*c6a0*/  ST.E desc[UR46][R22.64+0x3b4], R191 ;  /* 0x0003b4bf16007985 */ /* 0x0005e2000c10192e */
[C---:B---3--:R-:W-:Y:S01]  /*c6b0*/  FMUL.FTZ R223, R21.reuse, R52 ;  /* 0x0000003415df7220 */ /* 0x048fe20000410000 */
[C---:B------:R-:W-:Y:S01]  /*c6c0*/  FMUL.FTZ R129, R44.reuse, R129 ;  /* 0x000000812c817220 */ /* 0x040fe20000410000 */
[C---:B------:R-:W-:Y:S01]  /*c6d0*/  FMUL.FTZ R125, R44.reuse, R125 ;  /* 0x0000007d2c7d7220 */ /* 0x040fe20000410000 */
[C---:B----4-:R-:W-:Y:S01]  /*c6e0*/  FMUL.FTZ R225, R21.reuse, R50 ;  /* 0x0000003215e17220 */ /* 0x050fe20000410000 */
[C---:B------:R-:W-:Y:S01]  /*c6f0*/  FMUL.FTZ R117, R44.reuse, R117 ;  /* 0x000000752c757220 */ /* 0x040fe20000410000 */
[C---:B------:R-:W-:Y:S01]  /*c700*/  FMUL.FTZ R123, R44.reuse, R123 ;  /* 0x0000007b2c7b7220 */ /* 0x040fe20000410000 */
[C---:B------:R-:W-:Y:S01]  /*c710*/  FMUL.FTZ R121, R44.reuse, R121 ;  /* 0x000000792c797220 */ /* 0x040fe20000410000 */
[C---:B-1----:R-:W-:Y:S01]  /*c720*/  FMUL.FTZ R227, R21.reuse, R48 ;  /* 0x0000003015e37220 */ /* 0x042fe20000410000 */
[C---:B------:R-:W-:Y:S01]  /*c730*/  FMUL.FTZ R119, R44.reuse, R119 ;  /* 0x000000772c777220 */ /* 0x040fe20000410000 */
[C---:B------:R-:W-:Y:S01]  /*c740*/  FMUL.FTZ R115, R44.reuse, R115 ;  /* 0x000000732c737220 */ /* 0x040fe20000410000 */
[C---:B------:R-:W-:Y:S01]  /*c750*/  FMUL.FTZ R107, R44.reuse, R107 ;  /* 0x0000006b2c6b7220 */ /* 0x040fe20000410000 */
[C---:B--2---:R-:W-:Y:S01]  /*c760*/  FMUL.FTZ R191, R21.reuse, R42 ;  /* 0x0000002a15bf7220 */ /* 0x044fe20000410000 */
[----:B------:R-:W-:Y:S01]  /*c770*/  FMUL.FTZ R21, R21, R26 ;  /* 0x0000001a15157220 */ /* 0x000fe20000410000 */
[C---:B------:R-:W-:Y:S01]  /*c780*/  FMUL.FTZ R113, R44.reuse, R113 ;  /* 0x000000712c717220 */ /* 0x040fe20000410000 */
        /* <DEDUP_REMOVED lines=41> */
[----:B------:R-:W-:Y:S01]  /*ca20*/  FMUL.FTZ R29, R44, R29 ;  /* 0x0000001d2c1d7220 */ /* 0x000fe20000410000 */
[----:B------:R-:W-:Y:S04]  /*ca30*/  ST.E desc[UR46][R22.64+0x3c0], R193 ;  /* 0x0003c0c116007985 */ /* 0x000fe8000c10192e */
        /* <DEDUP_REMOVED lines=9> */
[----:B------:R1:W-:Y:S04]  /*cad0*/  ST.E desc[UR46][R22.64+0x410], R21 ;  /* 0x0004101516007985 */ /* 0x0003e8000c10192e */
        /* <DEDUP_REMOVED lines=57> */
[----:B------:R3:W-:Y:S04]  /*ce70*/  ST.E desc[UR46][R22.64+0x3ec], R39 ;  /* 0x0003ec2716007985 */ /* 0x0007e8000c10192e */
[----:B------:R4:W-:Y:S04]  /*ce80*/  ST.E desc[UR46][R22.64+0x3f8], R35 ;  /* 0x0003f82316007985 */ /* 0x0009e8000c10192e */
[----:B------:R4:W-:Y:S04]  /*ce90*/  ST.E desc[UR46][R22.64+0x3fc], R27 ;  /* 0x0003fc1b16007985 */ /* 0x0009e8000c10192e */
[----:B------:R4:W-:Y:S04]  /*cea0*/  ST.E desc[UR46][R22.64+0x408], R33 ;  /* 0x0004082116007985 */ /* 0x0009e8000c10192e */
[----:B------:R4:W-:Y:S04]  /*ceb0*/  ST.E desc[UR46][R22.64+0x40c], R31 ;  /* 0x00040c1f16007985 */ /* 0x0009e8000c10192e */
[----:B------:R4:W-:Y:S01]  /*cec0*/  ST.E desc[UR46][R22.64+0x418], R29 ;  /* 0x0004181d16007985 */ /* 0x0009e2000c10192e */
[----:B------:R2:W-:Y:S06]  /*ced0*/  BAR.SYNC.DEFER_BLOCKING R208, 0x100 ;  /* 0x000400d00000751d */ /* 0x0005ec0000010000 */
[----:B-1----:R-:W4:Y:S04]  /*cee0*/  LD.E R21, desc[UR46][R22.64+0x220] ;  /* 0x0002202e16157980 */ /* 0x002f28000c101900 */
[----:B------:R-:W4:Y:S04]  /*cef0*/  LD.E R25, desc[UR46][R22.64+0x224] ;  /* 0x0002242e16197980 */ /* 0x000f28000c101900 */
[----:B--2---:R-:W2:Y:S04]  /*cf00*/  LD.E R37, desc[UR46][R22.64+0x228] ;  /* 0x0002282e16257980 */ /* 0x004ea8000c101900 */
[----:B---3--:R-:W3:Y:S04]  /*cf10*/  LD.E R39, desc[UR46][R22.64+0x22c] ;  /* 0x00022c2e16277980 */ /* 0x008ee8000c101900 */
[----:B------:R-:W3:Y:S04]  /*cf20*/  LD.E R41, desc[UR46][R22.64+0x230] ;  /* 0x0002302e16297980 */ /* 0x000ee8000c101900 */
[----:B----4-:R-:W4:Y:S04]  /*cf30*/  LD.E R35, desc[UR46][R22.64+0x234] ;  /* 0x0002342e16237980 */ /* 0x010f28000c101900 */
        /* <DEDUP_REMOVED lines=122> */
[----:B------:R-:W-:Y:S04]  /*d6e0*/  ST.E desc[UR46][R22.64+0x220], R21 ;  /* 0x0002201516007985 */ /* 0x000fe8000c10192e */
[----:B------:R-:W-:Y:S04]  /*d6f0*/  ST.E desc[UR46][R22.64+0x224], R25 ;  /* 0x0002241916007985 */ /* 0x000fe8000c10192e */
[----:B--2---:R-:W-:Y:S04]  /*d700*/  ST.E desc[UR46][R22.64+0x228], R37 ;  /* 0x0002282516007985 */ /* 0x004fe8000c10192e */
[----:B---3--:R-:W-:Y:S04]  /*d710*/  ST.E desc[UR46][R22.64+0x22c], R39 ;  /* 0x00022c2716007985 */ /* 0x008fe8000c10192e */
[----:B------:R-:W-:Y:S04]  /*d720*/  ST.E desc[UR46][R22.64+0x230], R41 ;  /* 0x0002302916007985 */ /* 0x000fe8000c10192e */
[----:B----4-:R-:W-:Y:S04]  /*d730*/  ST.E desc[UR46][R22.64+0x234], R35 ;  /* 0x0002342316007985 */ /* 0x010fe8000c10192e */
        /* <DEDUP_REMOVED lines=122> */
[----:B-1----:R-:W4:Y:S04]  /*dee0*/  LD.E R191, desc[UR46][R22.64+0x210] ;  /* 0x0002102e16bf7980 */ /* 0x002f28000c101900 */
[----:B--2---:R-:W2:Y:S04]  /*def0*/  LD.E.64 R20, desc[UR46][R22.64+0xa8] ;  /* 0x0000a82e16147980 */ /* 0x004ea8000c101b00 */
[----:B------:R-:W2:Y:S04]  /*df00*/  LDL R192, [R1+0x88] ;  /* 0x0000880001c07983 */ /* 0x000ea80000100800 */
[----:B---3--:R-:W3:Y:S04]  /*df10*/  LD.E R24, desc[UR46][R22.64+0x220] ;  /* 0x0002202e16187980 */ /* 0x008ee8000c101900 */
[----:B------:R-:W3:Y:S04]  /*df20*/  LD.E R25, desc[UR46][R22.64+0x224] ;  /* 0x0002242e16197980 */ /* 0x000ee8000c101900 */
[----:B----4-:R-:W3:Y:S04]  /*df30*/  LD.E R26, desc[UR46][R22.64+0x228] ;  /* 0x0002282e161a7980 */ /* 0x010ee8000c101900 */
[----:B------:R-:W3:Y:S04]  /*df40*/  LD.E R27, desc[UR46][R22.64+0x22c] ;  /* 0x00022c2e161b7980 */ /* 0x000ee8000c101900 */
        /* <DEDUP_REMOVED lines=123> */
[----:B------:R-:W3:Y:S01]  /*e700*/  LD.E R151, desc[UR46][R22.64+0x41c] ;  /* 0x00041c2e16977980 */ /* 0x000ee2000c101900 */
[----:B--2---:R-:W-:Y:S01]  /*e710*/  IMAD R20, R191, 0xc00, R20 ;  /* 0x00000c00bf147824 */ /* 0x004fe200078e0214 */
[----:B------:R-:W-:-:S02]  /*e720*/  ISETP.NE.U32.AND P1, PT, R192, RZ, PT ;  /* 0x000000ffc000720c */ /* 0x000fc40003f25070 */
[----:B------:R-:W-:Y:S02]  /*e730*/  R2UR UR7, R21 ;  /* 0x00000000150772ca */ /* 0x000fe400000e0000 */
[----:B------:R-:W-:Y:S02]  /*e740*/  R2UR UR6, R20 ;  /* 0x00000000140672ca */ /* 0x000fe400000e0000 */
[----:B------:R-:W-:Y:S02]  /*e750*/  F2FP.F16.F32.PACK_AB R154, R155, R154 ;  /* 0x0000009a9b9a723e */ /* 0x000fe400000000ff */
[----:B------:R-:W-:Y:S02]  /*e760*/  F2FP.F16.F32.PACK_AB R152, R3, R152 ;  /* 0x000000980398723e */ /* 0x000fe400000000ff */
[----:B------:R-:W-:Y:S02]  /*e770*/  F2FP.F16.F32.PACK_AB R153, R187, R153 ;  /* 0x00000099bb99723e */ /* 0x000fe400000000ff */
[----:B------:R-:W-:Y:S01]  /*e780*/  F2FP.F16.F32.PACK_AB R155, R190, R186 ;  /* 0x000000babe9b723e */ /* 0x000fe200000000ff */
[----:B------:R-:W-:-:S03]  /*e790*/  VOTEU.ANY UP0, P1 ;  /* 0x00000000003f7886 */ /* 0x000fc60000800100 */
[----:B---3--:R-:W-:-:S06]  /*e7a0*/  WARPGROUP.ARRIVE ;  /* 0x00000000000079c5 */ /* 0x008fcc0000000000 */
[----:B------:R-:W-:Y:S03]  /*e7b0*/  HGMMA.64x256x16.F32 R24, R152, gdesc[UR4].tnspB, R24, UP0, gsb0 ;  /* 0x43e0000498187df0 */ /* 0x000fe6000b800818 */
[----:B------:R-:W-:Y:S02]  /*e7c0*/  WARPGROUP.DEPBAR.LE gsb0, 0x0 ;  /* 0x00008000000079c5 */ /* 0x000fe40000010000 */
[----:B------:R-:W-:Y:S02]  /*e7d0*/  VIADD R154, R20, 0x80 ;  /* 0x00000080149a7836 */ /* 0x000fe40000000000 */
[----:B------:R-:W-:-:S03]  /*e7e0*/  IMAD.MOV.U32 R155, RZ, RZ, R21 ;  /* 0x000000ffff9b7224 */ /* 0x000fc600078e0015 */
[----:B------:R-:W-:Y:S02]  /*e7f0*/  R2UR UR6, R154 ;  /* 0x000000009a0672ca */ /* 0x000fe400000e0000 */
[----:B------:R-:W-:Y:S02]  /*e800*/  R2UR UR7, R155 ;  /* 0x000000009b0772ca */ /* 0x000fe400000e0000 */
[----:B------:R-:W-:Y:S02]  /*e810*/  F2FP.F16.F32.PACK_AB R152, R163, R13 ;  /* 0x0000000da398723e */ /* 0x000fe400000000ff */
[----:B------:R-:W-:Y:S02]  /*e820*/  F2FP.F16.F32.PACK_AB R153, R184, R182 ;  /* 0x000000b6b899723e */ /* 0x000fe400000000ff */
[----:B------:R-:W-:Y:S02]  /*e830*/  F2FP.F16.F32.PACK_AB R154, R162, R14 ;  /* 0x0000000ea29a723e */ /* 0x000fe400000000ff */
[----:B------:R-:W-:Y:S01]  /*e840*/  F2FP.F16.F32.PACK_AB R155, R185, R183 ;  /* 0x000000b7b99b723e */ /* 0x000fe200000000ff */
        /* <DEDUP_REMOVED lines=127> */
[----:B------:R1:W-:Y:S02]  /*f040*/  ST.E desc[UR46][R22.64+0x41c], R151 ;  /* 0x00041c9716007985 */ /* 0x0003e4000c10192e */
[----:B-1----:R-:W-:-:S06]  /*f050*/  WARPGROUP.ARRIVE ;  /* 0x00000000000079c5 */ /* 0x002fcc0000000000 */
[----:B------:R-:W-:Y:S01]  /*f060*/  HGMMA.64x256x16.F32 R24, R152, gdesc[UR4].tnspB, R24, gsb0 ;  /* 0x43e0000498187df0 */ /* 0x000fe20008000818 */
[----:B------:R-:W-:Y:S01]  /*f070*/  STL [R1+0x88], R0 ;  /* 0x0000880001007387 */ /* 0x000fe20000100800 */
[--C-:B------:R-:W-:Y:S01]  /*f080*/  IMAD.MOV.U32 R13, RZ, RZ, R21.reuse ;  /* 0x000000ffff0d7224 */ /* 0x100fe200078e0015 */
        /* <DEDUP_REMOVED lines=139> */
[----:B------:R-:W-:Y:S01]  /*f940*/  VIADD R12, R20, 0x180 ;  /* 0x00000180140c7836 */ /* 0x000fe20000000000 */
[----:B------:R-:W-:-:S04]  /*f950*/  R2UR UR7, R13 ;  /* 0x000000000d0772ca */ /* 0x000fc800000e0000 */
[----:B------:R-:W-:Y:S01]  /*f960*/  R2UR UR6, R12 ;  /* 0x000000000c0672ca */ /* 0x000fe200000e0000 */
[----:B------:R-:W-:Y:S01]  /*f970*/  STL [R1+0x88], R0 ;  /* 0x0000880001007387 */ /* 0x000fe20000100800 */
[----:B------:R-:W-:Y:S02]  /*f980*/  WARPGROUP.DEPBAR.LE gsb0, 0x0 ;  /* 0x00008000000079c5 */ /* 0x000fe40000010000 */
        /* <DEDUP_REMOVED lines=134> */
[----:B------:R-:W-:Y:S02]  /*101f0*/  VIADD R8, R20, 0x200 ;  /* 0x0000020014087836 */ /* 0x000fe40000000000 */
[----:B------:R-:W-:-:S03]  /*10200*/  IMAD.MOV.U32 R9, RZ, RZ, R21 ;  /* 0x000000ffff097224 */ /* 0x000fc600078e0015 */
[----:B------:R-:W-:Y:S02]  /*10210*/  R2UR UR6, R8 ;  /* 0x00000000080672ca */ /* 0x000fe400000e0000 */
[----:B------:R-:W-:Y:S01]  /*10220*/  R2UR UR7, R9 ;  /* 0x00000000090772ca */ /* 0x000fe200000e0000 */
[----:B------:R-:W-:Y:S01]  /*10230*/  STL [R1+0x88], R0 ;  /* 0x0000880001007387 */ /* 0x000fe20000100800 */
[----:B------:R-:W-:Y:S01]  /*10240*/  VIADD R20, R20, 0x280 ;  /* 0x0000028014147836 */ /* 0x000fe20000000000 */
[----:B------:R-:W-:Y:S02]  /*10250*/  WARPGROUP.DEPBAR.LE gsb0, 0x0 ;  /* 0x00008000000079c5 */ /* 0x000fe40000010000 */
[----:B------:R-:W-:Y:S02]  /*10260*/  F2FP.F16.F32.PACK_AB R152, R156, R6 ;  /* 0x000000069c98723e */ /* 0x000fe400000000ff */
[----:B------:R-:W-:Y:S02]  /*10270*/  F2FP.F16.F32.PACK_AB R153, R174, R168 ;  /* 0x000000a8ae99723e */ /* 0x000fe400000000ff */
[----:B------:R-:W-:-:S02]  /*10280*/  F2FP.F16.F32.PACK_AB R154, R157, R7 ;  /* 0x000000079d9a723e */ /* 0x000fc400000000ff */
        /* <DEDUP_REMOVED lines=131> */
[----:B------:R-:W-:Y:S02]  /*10ac0*/  R2UR UR6, R20 ;  /* 0x00000000140672ca */ /* 0x000fe400000e0000 */
[----:B------:R-:W-:Y:S01]  /*10ad0*/  R2UR UR7, R21 ;  /* 0x00000000150772ca */ /* 0x000fe200000e0000 */
[----:B------:R-:W-:Y:S01]  /*10ae0*/  STL [R1+0x88], R0 ;  /* 0x0000880001007387 */ /* 0x000fe20000100800 */
        /* <DEDUP_REMOVED lines=135> */
[----:B------:R-:W-:Y:S02]  /*11360*/  STL [R1+0x88], R0 ;  /* 0x0000880001007387 */ /* 0x000fe40000100800 */
[----:B------:R-:W-:Y:S02]  /*11370*/  WARPGROUP.DEPBAR.LE gsb0, 0x0 ;  /* 0x00008000000079c5 */ /* 0x000fe40000010000 */
[----:B------:R-:W-:Y:S04]  /*11380*/  ST.E desc[UR46][R22.64+0x220], R24 ;  /* 0x0002201816007985 */ /* 0x000fe8000c10192e */
[----:B------:R1:W-:Y:S04]  /*11390*/  ST.E desc[UR46][R22.64+0x224], R25 ;  /* 0x0002241916007985 */ /* 0x0003e8000c10192e */
        /* <DEDUP_REMOVED lines=126> */
[----:B------:R4:W-:Y:S04]  /*11b80*/  STL [R1+0x88], R0 ;  /* 0x0000880001007387 */ /* 0x0009e80000100800 */
        /* <DEDUP_REMOVED lines=10> */
[----:B--2---:R-:W2:Y:S04]  /*11c30*/  LD.E R27, desc[UR46][R22.64+0x248] ;  /* 0x0002482e161b7980 */ /* 0x004ea8000c101900 */
[----:B---3--:R-:W3:Y:S04]  /*11c40*/  LD.E R29, desc[UR46][R22.64+0x24c] ;  /* 0x00024c2e161d7980 */ /* 0x008ee8000c101900 */
        /* <DEDUP_REMOVED lines=126> */
[----:B--2---:R1:W-:Y:S04]  /*12430*/  ST.E desc[UR46][R22.64+0x248], R27 ;  /* 0x0002481b16007985 */ /* 0x0043e8000c10192e */
[----:B---3--:R1:W-:Y:S04]  /*12440*/  ST.E desc[UR46][R22.64+0x24c], R29 ;  /* 0x00024c1d16007985 */ /* 0x0083e8000c10192e */
[----:B----4-:R1:W-:Y:S04]  /*12450*/  ST.E desc[UR46][R22.64+0x250], R31 ;  /* 0x0002501f16007985 */ /* 0x0103e8000c10192e */
        /* <DEDUP_REMOVED lines=114> */
[----:B------:R1:W-:Y:S01]  /*12b80*/  ST.E desc[UR46][R22.64+0x41c], R64 ;  /* 0x00041c4016007985 */ /* 0x0003e2000c10192e */
[----:B------:R-:W-:Y:S04]  /*12b90*/  BSSY B0, `(.L_x_8774) ;  /* 0x0000008000007945 */ /* 0x000fe80003800000 */
[----:B------:R-:W-:Y:S05]  /*12ba0*/  @P2 BRA `(.L_x_8775) ;  /* 0x0000000000182947 */ /* 0x000fea0003800000 */
[----:B-1----:R-:W2:Y:S04]  /*12bb0*/  LDL.64 R4, [R1+0x68] ;  /* 0x0000680001047983 */ /* 0x002ea80000100a00 */
[----:B------:R-:W3:Y:S01]  /*12bc0*/  LD.E R0, desc[UR46][R22.64+0x210] ;  /* 0x0002102e16007980 */ /* 0x000ee2000c101900 */
[----:B--2---:R-:W-:-:S05]  /*12bd0*/  MOV R3, R4 ;  /* 0x0000000400037202 */ /* 0x004fca0000000f00 */
[----:B---3--:R-:W-:-:S05]  /*12be0*/  IMAD R0, R0, 0x8, R3 ;  /* 0x0000000800007824 */ /* 0x008fca00078e0203 */
[----:B------:R-:W-:-:S04]  /*12bf0*/  PRMT R0, RZ, 0x654, R0 ;  /* 0x00000654ff007816 */ /* 0x000fc80000000000 */
[----:B------:R2:W-:Y:S03]  /*12c00*/  SYNCS.ARRIVE.TRANS64.RED.A1T0 RZ, [R0+URZ], RZ ;  /* 0x000000ff00ff79a7 */ /* 0x0005e6000810043f */
.L_x_8775:
[----:B------:R-:W-:Y:S05]  /*12c10*/  BSYNC B0 ;  /* 0x0000000000007941 */ /* 0x000fea0003800000 */
.L_x_8774:
[----:B------:R-:W-:Y:S05]  /*12c20*/  @P0 BRA `(.L_x_8776) ;  /* 0xffffff6800180947 */ /* 0x000fea000383ffff */
.L_x_8759:
[----:B------:R-:W-:-:S13]  /*12c30*/  ISETP.GE.AND P0, PT, R10, UR41, PT ;  /* 0x000000290a007c0c */ /* 0x000fda000bf06270 */
[----:B------:R-:W-:Y:S05]  /*12c40*/  @!P0 BRA `(.L_x_8777) ;  /* 0x000000a800d48947 */ /* 0x000fea0003800000 */
[----:B-1----:R1:W5:Y:S02]  /*12c50*/  LDL.64 R2, [R1+0x170] ;  /* 0x0001700001027983 */ /* 0x0023640000100a00 */
.L_x_8808:
[----:B-----5:R-:W3:Y:S04]  /*12c60*/  LD.E R5, desc[UR46][R2.64] ;  /* 0x0000002e02057980 */ /* 0x020ee8000c101900 */
[----:B-12---:R-:W2:Y:S01]  /*12c70*/  LD.E R0, desc[UR46][R2.64+0x8] ;  /* 0x0000082e02007980 */ /* 0x006ea2000c101900 */
[----:B---3--:R-:W-:-:S05]  /*12c80*/  VIADD R5, R5, 0x1 ;  /* 0x0000000105057836 */ /* 0x008fca0000000000 */
[----:B------:R-:W-:-:S13]  /*12c90*/  ISETP.NE.AND P0, PT, R5, 0x2, PT ;  /* 0x000000020500780c */ /* 0x000fda0003f05270 */
[----:B------:R3:W5:Y:S04]  /*12ca0*/  @P0 LD.E R9, desc[UR46][R2.64+0x4] ;  /* 0x0000042e02090980 */ /* 0x000768000c101900 */
[----:B------:R-:W4:Y:S01]  /*12cb0*/  @!P0 LD.E R4, desc[UR46][R2.64+0x4] ;  /* 0x0000042e02048980 */ /* 0x000f22000c101900 */
[----:B--2---:R-:W-:-:S03]  /*12cc0*/  VIADD R7, R0, 0x1 ;  /* 0x0000000100077836 */ /* 0x004fc60000000000 */
[----:B------:R2:W-:Y:S04]  /*12cd0*/  ST.E desc[UR46][R2.64], R5 ;  /* 0x0000000502007985 */ /* 0x0005e8000c10192e */
[----:B------:R3:W-:Y:S04]  /*12ce0*/  ST.E desc[UR46][R2.64+0x8], R7 ;  /* 0x0000080702007985 */ /* 0x0007e8000c10192e */
[----:B------:R3:W-:Y:S01]  /*12cf0*/  @!P0 ST.E desc[UR46][R2.64], RZ ;  /* 0x000000ff02008985 */ /* 0x0007e2000c10192e */
[----:B----4-:R-:W-:-:S05]  /*12d00*/  @!P0 LOP3.LUT R9, R4, 0x1, RZ, 0x3c, !PT ;  /* 0x0000000104098812 */ /* 0x010fca00078e3cff */
[----:B------:R3:W-:Y:S04]  /*12d10*/  @!P0 ST.E desc[UR46][R2.64+0x4], R9 ;  /* 0x0000040902008985 */ /* 0x0007e8000c10192e */
[----:B------:R-:W4:Y:S04]  /*12d20*/  LDL.64 R72, [R1+0x188] ;  /* 0x0001880001487983 */ /* 0x000f280000100a00 */
[----:B----4-:R-:W4:Y:S01]  /*12d30*/  LD.E R0, desc[UR46][R72.64+0x1c] ;  /* 0x00001c2e48007980 */ /* 0x010f22000c101900 */
[----:B------:R-:W-:Y:S05]  /*12d40*/  YIELD ;  /* 0x0000000000007946 */ /* 0x000fea0003800000 */
[----:B------:R-:W-:Y:S01]  /*12d50*/  BSSY B0, `(.L_x_8778) ;  /* 0x0000006000007945 */ /* 0x000fe20003800000 */
[----:B--2---:R-:W-:Y:S01]  /*12d60*/  @!P0 IMAD.MOV.U32 R5, RZ, RZ, RZ ;  /* 0x000000ffff058224 */ /* 0x004fe200078e00ff */
[----:B----4-:R-:W-:-:S04]  /*12d70*/  LOP3.LUT R0, R0, 0x1, RZ, 0xfc, !PT ;  /* 0x0000000100007812 */ /* 0x010fc800078efcff */
[----:B------:R-:W-:-:S13]  /*12d80*/  ISETP.NE.AND P1, PT, R0, 0x3, PT ;  /* 0x000000030000780c */ /* 0x000fda0003f25270 */
[----:B---3--:R-:W-:Y:S05]  /*12d90*/  @!P1 BRA `(.L_x_8779) ;  /* 0x0000000000049947 */ /* 0x008fea0003800000 */
[----:B------:R-:W-:Y:S01]  /*12da0*/  BPT.TRAP 0x1 ;  /* 0x000000040000795c */ /* 0x000fe20000300000 */
.L_x_8779:
[----:B------:R-:W-:Y:S05]  /*12db0*/  BSYNC B0 ;  /* 0x0000000000007941 */ /* 0x000fea0003800000 */
.L_x_8778:
[----:B------:R-:W2:Y:S01]  /*12dc0*/  LD.E.64 R6, desc[UR46][R72.64+0x8] ;  /* 0x0000082e48067980 */ /* 0x000ea2000c101b00 */
[----:B-----5:R-:W-:Y:S02]  /*12dd0*/  SHF.L.U32 R8, R9, 0x1f, RZ ;  /* 0x0000001f09087819 */ /* 0x020fe400000006ff */
[----:B--2---:R-:W-:-:S05]  /*12de0*/  MOV R6, R6 ;  /* 0x0000000600067202 */ /* 0x004fca0000000f00 */
[----:B------:R-:W-:-:S04]  /*12df0*/  IMAD R5, R5, 0x8, R6 ;  /* 0x0000000805057824 */ /* 0x000fc800078e0206 */
[----:B------:R2:W3:Y:S01]  /*12e00*/  SYNCS.PHASECHK.TRANS64.TRYWAIT P0, [R5+URZ], R8 ;  /* 0x00000008050075a7 */ /* 0x0004e2000800017f */
[----:B------:R-:W4:Y:S04]  /*12e10*/  LD.E R4, desc[UR46][R72.64+0x1c] ;  /* 0x00001c2e48047980 */ /* 0x000f28000c101900 */
[----:B------:R2:W5:Y:S04]  /*12e20*/  LD.E R0, desc[UR46][R2.64] ;  /* 0x0000002e02007980 */ /* 0x000568000c101900 */
[----:B------:R2:W5:Y:S01]  /*12e30*/  LD.E R6, desc[UR46][R2.64+0x4] ;  /* 0x0000042e02067980 */ /* 0x000562000c101900 */
[----:B------:R-:W-:Y:S01]  /*12e40*/  BSSY B0, `(.L_x_8780) ;  /* 0x0000005000007945 */ /* 0x000fe20003800000 */
[----:B----4-:R-:W-:-:S04]  /*12e50*/  LOP3.LUT R4, R4, 0x1, RZ, 0xfc, !PT ;  /* 0x0000000104047812 */ /* 0x010fc800078efcff */
[----:B------:R-:W-:-:S13]  /*12e60*/  ISETP.NE.AND P1, PT, R4, 0x3, PT ;  /* 0x000000030400780c */ /* 0x000fda0003f25270 */
[----:B--23--:R-:W-:Y:S05]  /*12e70*/  @!P1 BRA `(.L_x_8781) ;  /* 0x0000000000049947 */ /* 0x00cfea0003800000 */
[----:B------:R-:W-:Y:S01]  /*12e80*/  BPT.TRAP 0x1 ;  /* 0x000000040000795c */ /* 0x000fe20000300000 */
.L_x_8781:
[----:B------:R-:W-:Y:S05]  /*12e90*/  BSYNC B0 ;  /* 0x0000000000007941 */ /* 0x000fea0003800000 */
.L_x_8780:
[----:B------:R-:W-:Y:S04]  /*12ea0*/  BSSY B0, `(.L_x_8782) ;  /* 0x0000008000007945 */ /* 0x000fe80003800000 */
[----:B------:R-:W-:Y:S05]  /*12eb0*/  @P0 BRA `(.L_x_8783) ;  /* 0x0000000000180947 */ /* 0x000fea0003800000 */
[----:B------:R-:W2:Y:S01]  /*12ec0*/  LD.E.64 R4, desc[UR46][R72.64+0x8] ;  /* 0x0000082e48047980 */ /* 0x000ea2000c101b00 */
[----:B-----5:R-:W-:Y:S02]  /*12ed0*/  SHF.L.U32 R7, R6, 0x1f, RZ ;  /* 0x0000001f06077819 */ /* 0x020fe400000006ff */
[----:B--2---:R-:W-:-:S05]  /*12ee0*/  MOV R5, R4 ;  /* 0x0000000400057202 */ /* 0x004fca0000000f00 */
[----:B------:R-:W-:-:S04]  /*12ef0*/  IMAD R0, R0, 0x8, R5 ;  /* 0x0000000800007824 */ /* 0x000fc800078e0205 */
[----:B------:R-:W2:Y:S02]  /*12f00*/  SYNCS.PHASECHK.TRANS64.TRYWAIT P0, [R0+URZ], R7 ;  /* 0x00000007000075a7 */ /* 0x000ea4000800017f */
[----:B--2---:R-:W-:Y:S05]  /*12f10*/  @!P0 BRA `(.L_x_8784) ;  /* 0x0000010800408947 */ /* 0x004fea0003800000 */
.L_x_8783:
[----:B------:R-:W-:Y:S05]  /*12f20*/  BSYNC B0 ;  /* 0x0000000000007941 */ /* 0x000fea0003800000 */
.L_x_8782:
[----:B------:R-:W3:Y:S04]  /*12f30*/  LD.E R5, desc[UR46][R2.64] ;  /* 0x0000002e02057980 */ /* 0x000ee8000c101900 */
[----:B------:R-:W3:Y:S01]  /*12f40*/  LDL.64 R8, [R1+0xa0] ;  /* 0x0000a00001087983 */ /* 0x000ee20000100a00 */
[----:B------:R-:W-:Y:S05]  /*12f50*/  WARPSYNC.ALL ;  /* 0x0000000000007948 */ /* 0x000fea0003800000 */
[----:B------:R-:W4:Y:S04]  /*12f60*/  LDL.64 R20, [R1+0x98] ;  /* 0x0000980001147983 */ /* 0x000f280000100a00 */
[----:B--2--5:R-:W2:Y:S04]  /*12f70*/  LDL.64 R6, [R1+0x98] ;  /* 0x0000980001067983 */ /* 0x024ea80000100a00 */
[----:B------:R-:W2:Y:S01]  /*12f80*/  LDL.64 R12, [R1+0x98] ;  /* 0x00009800010c7983 */ /* 0x000ea20000100a00 */
[----:B---3--:R-:W-:-:S03]  /*12f90*/  IMAD R4, R5, 0x300, R8 ;  /* 0x0000030005047824 */ /* 0x008fc600078e0208 */
[----:B------:R-:W3:Y:S01]  /*12fa0*/  LDL.64 R14, [R1+0x98] ;  /* 0x00009800010e7983 */ /* 0x000ee20000100a00 */
[----:B------:R-:W-:Y:S01]  /*12fb0*/  IMAD.MOV.U32 R5, RZ, RZ, R9 ;  /* 0x000000ffff057224 */ /* 0x000fe200078e0009 */
[C---:B------:R-:W-:Y:S01]  /*12fc0*/  R2UR UR6, R4.reuse ;  /* 0x00000000040672ca */ /* 0x040fe200000e0000 */
[----:B------:R-:W-:Y:S01]  /*12fd0*/  WARPGROUP.ARRIVE ;  /* 0x00000000000079c5 */ /* 0x000fe20000000000 */
[----:B------:R-:W3:Y:S02]  /*12fe0*/  LDL R19, [R1+0x54] ;  /* 0x0000540001137983 */ /* 0x000ee40000100800 */
[----:B------:R-:W-:Y:S01]  /*12ff0*/  R2UR UR7, R5 ;  /* 0x00000000050772ca */ /* 0x000fe200000e0000 */
[----:B------:R-:W-:Y:S02]  /*13000*/  VIADD R8, R4, 0x2 ;  /* 0x0000000204087836 */ /* 0x000fe40000000000 */
[----:B------:R-:W-:Y:S01]  /*13010*/  IMAD.MOV.U32 R0, RZ, RZ, 0x1 ;  /* 0x00000001ff007424 */ /* 0x000fe200078e00ff */
[----:B------:R1:W-:Y:S04]  /*13020*/  STL [R1+0x80], RZ ;  /* 0x000080ff01007387 */ /* 0x0003e80000100800 */
[----:B------:R1:W-:Y:S04]  /*13030*/  STL [R1+0x80], R0 ;  /* 0x0000800001007387 */ /* 0x0003e80000100800 */
[----:B------:R1:W-:Y:S04]  /*13040*/  STL [R1+0x80], R0 ;  /* 0x0000800001007387 */ /* 0x0003e80000100800 */
[----:B------:R1:W-:Y:S04]  /*13050*/  STL [R1+0x80], R0 ;  /* 0x0000800001007387 */ /* 0x0003e80000100800 */
[----:B------:R1:W-:Y:S01]  /*13060*/  STL [R1+0x80], R0 ;  /* 0x0000800001007387 */ /* 0x0003e20000100800 */
[----:B----4-:R-:W-:-:S02]  /*13070*/  R2UR UR4, R20 ;  /* 0x00000000140472ca */ /* 0x010fc400000e0000 */
[----:B------:R-:W-:-:S13]  /*13080*/  R2UR UR5, R21 ;  /* 0x00000000150572ca */ /* 0x000fda00000e0000 */
[----:B------:R-:W-:Y:S01]  /*13090*/  HGMMA.64x96x16.F32 R24, gdesc[UR4], RZ, !UPT, gsb0 ;  /* 0x01600000041879f0 */ /* 0x000fe2000c0008ff */
[----:B--2---:R-:W-:Y:S01]  /*130a0*/  VIADD R6, R6, 0x2 ;  /* 0x0000000206067836 */ /* 0x004fe20000000000 */
        /* <DEDUP_REMOVED lines=17> */
[----:B---3--:R-:W-:-:S02]  /*131c0*/  VIADD R14, R14, 0x6 ;  /* 0x000000060e0e7836 */ /* 0x008fc40000000000 */
        /* <DEDUP_REMOVED lines=17> */
.L_x_8786:
[----:B------:R-:W-:Y:S05]  /*132e0*/  BSYNC B0 ;  /* 0x0000000000007941 */ /* 0x000fea0003800000 */
.L_x_8785:
        /* <DEDUP_REMOVED lines=10> */
.L_x_8788:
[----:B------:R-:W-:Y:S05]  /*13390*/  BSYNC B0 ;  /* 0x0000000000007941 */ /* 0x000fea0003800000 */
.L_x_8787:
[----:B------:R-:W-:Y:S04]  /*133a0*/  BSSY B0, `(.L_x_8789) ;  /* 0x0000006000007945 */ /* 0x000fe80003800000 */
[----:B--2---:R-:W-:Y:S05]  /*133b0*/  @P0 BRA `(.L_x_8790) ;  /* 0x0000000000100947 */ /* 0x004fea0003800000 */
[----:B-----5:R-:W-:Y:S01]  /*133c0*/  IMAD R4, R4, 0x8, R7 ;  /* 0x0000000804047824 */ /* 0x020fe200078e0207 */
[----:B-1----:R-:W-:-:S04]  /*133d0*/  SHF.L.U32 R5, R6, 0x1f, RZ ;  /* 0x0000001f06057819 */ /* 0x002fc800000006ff */
[----:B------:R-:W1:Y:S02]  /*133e0*/  SYNCS.PHASECHK.TRANS64.TRYWAIT P0, [R4+URZ], R5 ;  /* 0x00000005040075a7 */ /* 0x000e64000800017f */
[----:B-1----:R-:W-:Y:S05]  /*133f0*/  @!P0 BRA `(.L_x_8791) ;  /* 0x00000104001c8947 */ /* 0x002fea0003800000 */
.L_x_8790:
[----:B------:R-:W-:Y:S05]  /*13400*/  BSYNC B0 ;  /* 0x0000000000007941 */ /* 0x000fea0003800000 */
.L_x_8789:
[----:B------:R-:W2:Y:S04]  /*13410*/  LD.E R11, desc[UR46][R2.64] ;  /* 0x0000002e020b7980 */ /* 0x000ea8000c101900 */
[----:B-----5:R-:W2:Y:S01]  /*13420*/  LDL.64 R6, [R1+0x118] ;  /* 0x0001180001067983 */ /* 0x020ea20000100a00 */
[----:B------:R-:W-:Y:S05]  /*13430*/  WARPSYNC.ALL ;  /* 0x0000000000007948 */ /* 0x000fea0003800000 */
[----:B------:R-:W3:Y:S04]  /*13440*/  LDL R19, [R1+0x90] ;  /* 0x0000900001137983 */ /* 0x000ee80000100800 */
[----:B-1----:R-:W4:Y:S04]  /*13450*/  LDL.64 R4, [R1+0x110] ;  /* 0x0001100001047983 */ /* 0x002f280000100a00 */
[----:B------:R-:W4:Y:S04]  /*13460*/  LDL.64 R8, [R1+0x110] ;  /* 0x0001100001087983 */ /* 0x000f280000100a00 */
[----:B------:R-:W4:Y:S01]  /*13470*/  LDL.64 R12, [R1+0x110] ;  /* 0x00011000010c7983 */ /* 0x000f220000100a00 */
[----:B--2---:R-:W-:-:S03]  /*13480*/  IMAD R6, R11, 0xc00, R6 ;  /* 0x00000c000b067824 */ /* 0x004fc600078e0206 */
[----:B------:R-:W2:Y:S01]  /*13490*/  LDL.64 R14, [R1+0x110] ;  /* 0x00011000010e7983 */ /* 0x000ea20000100a00 */
[----:B------:R-:W-:Y:S01]  /*134a0*/  R2UR UR7, R7 ;  /* 0x00000000070772ca */ /* 0x000fe200000e0000 */
[----:B------:R-:W-:Y:S01]  /*134b0*/  WARPGROUP.ARRIVE ;  /* 0x00000000000079c5 */ /* 0x000fe20000000000 */
[----:B------:R-:W-:Y:S01]  /*134c0*/  R2UR UR6, R6 ;  /* 0x00000000060672ca */ /* 0x000fe200000e0000 */
[----:B------:R-:W2:Y:S01]  /*134d0*/  LDL.64 R20, [R1+0x110] ;  /* 0x0001100001147983 */ /* 0x000ea20000100a00 */
[----:B---3--:R-:W-:Y:S02]  /*134e0*/  ISETP.NE.U32.AND P0, PT, R19, RZ, PT ;  /* 0x000000ff1300720c */ /* 0x008fe40003f05070 */
[----:B----4-:R-:W-:Y:S02]  /*134f0*/  R2UR UR4, R4 ;  /* 0x00000000040472ca */ /* 0x010fe400000e0000 */
[----:B------:R-:W-:-:S09]  /*13500*/  R2UR UR5, R5 ;  /* 0x00000000050572ca */ /* 0x000fd200000e0000 */
[----:B------:R-:W-:-:S05]  /*13510*/  VOTEU.ANY UP0, P0 ;  /* 0x00000000003f7886 */ /* 0x000fca0000000100 */
        /* <DEDUP_REMOVED lines=129> */
[----:B---3--:R-:W-:Y:S01]  /*13d30*/  VIADD R8, R8, 0xc02 ;  /* 0x00000c0208087836 */ /* 0x008fe20000000000 */
        /* <DEDUP_REMOVED lines=9> */
[----:B----4-:R-:W-:-:S02]  /*13dd0*/  VIADD R12, R12, 0xc04 ;  /* 0x00000c040c0c7836 */ /* 0x010fc40000000000 */
        /* <DEDUP_REMOVED lines=20> */
[----:B------:R2:W-:Y:S04]  /*13f20*/  STL [R1+0x90], R0 ;  /* 0x0000900001007387 */ /* 0x0005e80000100800 */
[----:B------:R2:W-:Y:S01]  /*13f30*/  STL [R1+0x90], R0 ;  /* 0x0000900001007387 */ /* 0x0005e20000100800 */
[----:B------:R-:W-:-:S02]  /*13f40*/  WARPGROUP.DEPBAR.LE gsb0, 0x0 ;  /* 0x00008000000079c5 */ /* 0x000fc40000010000 */
[----:B------:R-:W-:-:S06]  /*13f50*/  WARPGROUP.ARRIVE ;  /* 0x00000000000079c5 */ /* 0x000fcc0000000000 */
[----:B------:R-:W-:Y:S01]  /*13f60*/  HGMMA.64x96x16.F32 R24, gdesc[UR4], R24, gsb0 ;  /* 0x01600000041879f0 */ /* 0x000fe20008000818 */
[----:B------:R2:W-:Y:S01]  /*13f70*/  STL [R1+0x90], R0 ;  /* 0x0000900001007387 */ /* 0x0005e20000100800 */
[----:B-1----:R-:W-:-:S03]  /*13f80*/  LOP3.LUT P1, RZ, R212, 0x7f, RZ, 0xc0, !PT ;  /* 0x0000007fd4ff7812 */ /* 0x002fc6000782c0ff */
        /* <DEDUP_REMOVED lines=15> */
[----:B------:R-:W3:Y:S04]  /*14080*/  @!P1 LD.E.64 R72, desc[UR46][R72.64+0x30] ;  /* 0x0000302e48489980 */ /* 0x000ee8000c101b00 */
[----:B------:R-:W4:Y:S01]  /*14090*/  @!P1 LD.E R4, desc[UR46][R2.64] ;  /* 0x0000002e02049980 */ /* 0x000f22000c101900 */
[----:B------:R-:W-:-:S02]  /*140a0*/  ULDC UR4, c[0x0][0x20] ;  /* 0x0000080000047ab9 */ /* 0x000fc40000000800 */
[----:B------:R-:W-:Y:S01]  /*140b0*/  VIADD R13, R18, -UR4 ;  /* 0x80000004120d7c36 */ /* 0x000fe20008000000 */
[----:B---3--:R-:W-:-:S05]  /*140c0*/  @!P1 MOV R5, R72 ;  /* 0x0000004800059202 */ /* 0x008fca0000000f00 */
[----:B----4-:R-:W-:-:S05]  /*140d0*/  @!P1 IMAD R4, R4, 0x8, R5 ;  /* 0x0000000804049824 */ /* 0x010fca00078e0205 */
[----:B------:R-:W-:-:S04]  /*140e0*/  @!P1 PRMT R4, RZ, 0x654, R4 ;  /* 0x00000654ff049816 */ /* 0x000fc80000000004 */
[----:B------:R1:W-:Y:S01]  /*140f0*/  @!P1 SYNCS.ARRIVE.TRANS64.RED.A1T0 RZ, [R4+URZ], RZ ;  /* 0x000000ff04ff99a7 */ /* 0x0003e2000810043f */
[----:B------:R-:W1:Y:S04]  /*14100*/  LDL R6, [R13] ;  /* 0x000000000d067983 */ /* 0x000e680000100800 */
[----:B------:R-:W3:Y:S04]  /*14110*/  LDL R88, [R13+0x8] ;  /* 0x000008000d587983 */ /* 0x000ee80000100800 */
[----:B------:R-:W4:Y:S04]  /*14120*/  LDL R21, [R1+0x70] ;  /* 0x0000700001157983 */ /* 0x000f280000100800 */
[----:B------:R-:W2:Y:S04]  /*14130*/  LDL R12, [R13+0x18] ;  /* 0x000018000d0c7983 */ /* 0x000ea80000100800 */
[----:B------:R-:W2:Y:S04]  /*14140*/  LDL R7, [R13+0x4] ;  /* 0x000004000d077983 */ /* 0x000ea80000100800 */
[----:B------:R-:W2:Y:S04]  /*14150*/  LDL R9, [R13+0xc] ;  /* 0x00000c000d097983 */ /* 0x000ea80000100800 */
[----:B------:R-:W2:Y:S04]  /*14160*/  LDL R8, [R13+0x10] ;  /* 0x000010000d087983 */ /* 0x000ea80000100800 */
[----:B------:R-:W2:Y:S01]  /*14170*/  LDL R11, [R13+0x14] ;  /* 0x000014000d0b7983 */ /* 0x000ea20000100800 */
[----:B------:R-:W-:Y:S01]  /*14180*/  BSSY B0, `(.L_x_8792) ;  /* 0x000003d000007945 */ /* 0x000fe20003800000 */
[----:B-1----:R-:W-:-:S04]  /*14190*/  SHF.R.S32.HI R4, RZ, 0x1f, R6 ;  /* 0x0000001fff047819 */ /* 0x002fc80000011406 */
[----:B------:R-:W-:-:S04]  /*141a0*/  LEA.HI R4, R4, R6, RZ, 0x7 ;  /* 0x0000000604047211 */ /* 0x000fc800078f38ff */
[----:B------:R-:W-:-:S05]  /*141b0*/  LOP3.LUT R5, R4, 0xffffff80, RZ, 0xc0, !PT ;  /* 0xffffff8004057812 */ /* 0x000fca00078ec0ff */
[----:B------:R-:W-:-:S05]  /*141c0*/  IMAD.IADD R5, R6, 0x1, -R5 ;  /* 0x0000000106057824 */ /* 0x000fca00078e0a05 */
[----:B------:R-:W-:-:S04]  /*141d0*/  SHF.R.S32.HI R6, RZ, 0x1f, R5 ;  /* 0x0000001fff067819 */ /* 0x000fc80000011405 */
[----:B------:R-:W-:-:S04]  /*141e0*/  LEA.HI R14, R6, R5, RZ, 0x2 ;  /* 0x00000005060e7211 */ /* 0x000fc800078f10ff */
[--C-:B------:R-:W-:Y:S02]  /*141f0*/  SHF.R.S32.HI R19, RZ, 0x2, R14.reuse ;  /* 0x00000002ff137819 */ /* 0x100fe4000001140e */
[----:B------:R-:W-:Y:S02]  /*14200*/  SHF.R.S32.HI R20, RZ, 0x1f, R14 ;  /* 0x0000001fff147819 */ /* 0x000fe4000001140e */
[----:B------:R-:W-:Y:S02]  /*14210*/  SHF.R.S32.HI R15, RZ, 0x7, R4 ;  /* 0x00000007ff0f7819 */ /* 0x000fe40000011404 */
[----:B------:R-:W-:Y:S02]  /*14220*/  LEA.HI R20, R20, R19, RZ, 0x3 ;  /* 0x0000001314147211 */ /* 0x000fe400078f18ff */
[----:B------:R-:W-:Y:S02]  /*14230*/  LEA.HI R6, R6, R5, RZ, 0x5 ;  /* 0x0000000506067211 */ /* 0x000fe400078f28ff */
[----:B------:R-:W-:-:S02]  /*14240*/  LOP3.LUT R20, R20, 0xfffffff8, RZ, 0xc0, !PT ;  /* 0xfffffff814147812 */ /* 0x000fc400078ec0ff */
[----:B------:R-:W-:Y:S02]  /*14250*/  LEA.HI R4, R4, R15, RZ, 0x1 ;  /* 0x0000000f04047211 */ /* 0x000fe400078f08ff */
[----:B------:R-:W-:Y:S01]  /*14260*/  SHF.R.S32.HI R6, RZ, 0x5, R6 ;  /* 0x00000005ff067819 */ /* 0x000fe20000011406 */
[----:B------:R-:W-:Y:S01]  /*14270*/  IMAD.IADD R20, R19, 0x1, -R20 ;  /* 0x0000000113147824 */ /* 0x000fe200078e0a14 */
[----:B------:R-:W-:Y:S01]  /*14280*/  LOP3.LUT R14, R14, 0x7ffffffc, RZ, 0xc0, !PT ;  /* 0x7ffffffc0e0e7812 */ /* 0x000fe200078ec0ff */
[----:B---3--:R-:W-:Y:S01]  /*14290*/  IMAD R72, R10, -0x60, R88 ;  /* 0xffffffa00a487824 */ /* 0x008fe200078e0258 */
[----:B------:R-:W-:Y:S01]  /*142a0*/  LOP3.LUT R4, R4, 0x3fffffe, RZ, 0xc0, !PT ;  /* 0x03fffffe04047812 */ /* 0x000fe200078ec0ff */
[----:B----4-:R-:W-:Y:S01]  /*142b0*/  IMAD R19, R21, 0x8, R6 ;  /* 0x0000000815137824 */ /* 0x010fe200078e0206 */
[----:B--2---:R-:W-:Y:S01]  /*142c0*/  ISETP.GE.AND P0, PT, R12, 0x1, PT ;  /* 0x000000010c00780c */ /* 0x004fe20003f06270 */
[----:B------:R-:W-:Y:S01]  /*142d0*/  IMAD.IADD R14, R5, 0x1, -R14 ;  /* 0x00000001050e7824 */ /* 0x000fe200078e0a0e */
[----:B------:R-:W-:Y:S01]  /*142e0*/  IADD3 R5, -R7, 0x1, R72 ;  /* 0x0000000107057810 */ /* 0x000fe20007ffe148 */
[----:B------:R-:W-:-:S02]  /*142f0*/  IMAD.IADD R4, R15, 0x1, -R4 ;  /* 0x000000010f047824 */ /* 0x000fc400078e0a04 */
[----:B------:R-:W-:Y:S02]  /*14300*/  IMAD.U32 R19, R19, 0x10, R20 ;  /* 0x0000001013137824 */ /* 0x000fe400078e0014 */
[----:B------:R-:W-:Y:S02]  /*14310*/  IMAD R15, R14, -0x2, R5 ;  /* 0xfffffffe0e0f7824 */ /* 0x000fe400078e0205 */
[----:B------:R-:W-:Y:S01]  /*14320*/  IMAD R19, R4, 0x40, R19 ;  /* 0x0000004004137824 */ /* 0x000fe200078e0213 */
[----:B------:R-:W-:Y:S01]  /*14330*/  LOP3.LUT R4, RZ, R9, RZ, 0x33, !PT ;  /* 0x00000009ff047212 */ /* 0x000fe200078e33ff */
[----:B------:R-:W-:Y:S02]  /*14340*/  IMAD R5, R10, -0x60, RZ ;  /* 0xffffffa00a057824 */ /* 0x000fe400078e02ff */
[C---:B------:R-:W-:Y:S02]  /*14350*/  IMAD.IADD R8, R15.reuse, 0x1, R8 ;  /* 0x000000010f087824 */ /* 0x040fe400078e0208 */
[----:B------:R-:W-:-:S02]  /*14360*/  IMAD.IADD R90, R15, 0x1, R4 ;  /* 0x000000010f5a7824 */ /* 0x000fc400078e0204 */
[----:B------:R-:W-:Y:S02]  /*14370*/  IMAD R21, R14, -0x2, R5 ;  /* 0xfffffffe0e157824 */ /* 0x000fe400078e0205 */
[----:B------:R-:W-:Y:S02]  /*14380*/  IMAD R15, R10, -0x60, R11 ;  /* 0xffffffa00a0f7824 */ /* 0x000fe400078e020b */
[--C-:B------:R-:W-:Y:S02]  /*14390*/  IMAD.IADD R5, R8, 0x1, R19.reuse ;  /* 0x0000000108057824 */ /* 0x100fe400078e0213 */
[----:B------:R-:W-:Y:S01]  /*143a0*/  IMAD.IADD R4, R90, 0x1, R19 ;  /* 0x000000015a047824 */ /* 0x000fe200078e0213 */
[----:B------:R-:W-:Y:S06]  /*143b0*/  @!P0 BRA `(.L_x_8793) ;  /* 0x0000000000648947 */ /* 0x000fec0003800000 */
        /* <DEDUP_REMOVED lines=12> */
.L_x_8797:
[----:B------:R-:W-:Y:S05]  /*14480*/  BSYNC B2 ;  /* 0x0000000000027941 */ /* 0x000fea0003800000 */
.L_x_8796:
[----:B------:R-:W-:Y:S01]  /*14490*/  LOP3.LUT R9, RZ, R9, RZ, 0x33, !PT ;  /* 0x00000009ff097212 */ /* 0x000fe200078e33ff */
[----:B------:R-:W-:Y:S06]  /*144a0*/  BRA `(.L_x_8798) ;  /* 0x0000000000187947 */ /* 0x000fec0003800000 */
.L_x_8795:
[----:B------:R-:W-:-:S13]  /*144b0*/  ISETP.NE.AND P0, PT, R12, 0x1, PT ;  /* 0x000000010c00780c */ /* 0x000fda0003f05270 */
[----:B------:R-:W-:Y:S05]  /*144c0*/  @!P0 BRA `(.L_x_8798) ;  /* 0x0000000000108947 */ /* 0x000fea0003800000 */
[----:B------:R-:W2:Y:S04]  /*144d0*/  LDL R6, [R13+0x1c] ;  /* 0x00001c000d067983 */ /* 0x000ea80000100800 */
[----:B------:R-:W3:Y:S01]  /*144e0*/  LDL R14, [R13+0x20] ;  /* 0x000020000d0e7983 */ /* 0x000ee20000100800 */
[----:B--2---:R-:W-:-:S05]  /*144f0*/  IMAD.HI.U32 R9, R9, R6, RZ ;  /* 0x0000000609097227 */ /* 0x004fca00078e00ff */
[----:B---3--:R-:W-:-:S07]  /*14500*/  SHF.R.U32.HI R9, RZ, R14, R9 ;  /* 0x0000000eff097219 */ /* 0x008fce0000011609 */
.L_x_8798:
[----:B------:R-:W-:Y:S05]  /*14510*/  BSYNC B1 ;  /* 0x0000000000017941 */ /* 0x000fea0003800000 */
.L_x_8794:
[----:B------:R-:W-:-:S05]  /*14520*/  IMAD R9, R12, R9, R21 ;  /* 0x000000090c097224 */ /* 0x000fca00078e0215 */
[----:B------:R-:W-:Y:S02]  /*14530*/  VIMNMX R4, R4, R9, !PT ;  /* 0x0000000904047248 */ /* 0x000fe40007fe0100 */
[----:B------:R-:W-:-:S07]  /*14540*/  VIADDMNMX R5, R9, R12, R5, PT ;  /* 0x0000000c09057246 */ /* 0x000fce0003800105 */
.L_x_8793:
[----:B------:R-:W-:Y:S05]  /*14550*/  BSYNC B0 ;  /* 0x0000000000007941 */ /* 0x000fea0003800000 */
.L_x_8792:
[----:B------:R-:W-:Y:S01]  /*14560*/  ISETP.GE.AND P0, PT, R15, 0x2, PT ;  /* 0x000000020f00780c */ /* 0x000fe20003f06270 */
[----:B------:R-:W-:Y:S01]  /*14570*/  VIADD R19, R19, 0x8 ;  /* 0x0000000813137836 */ /* 0x000fe20000000000 */
[C---:B------:R-:W-:Y:S01]  /*14580*/  ISETP.GE.AND P4, PT, R15.reuse, 0xa, PT ;  /* 0x0000000a0f00780c */ /* 0x040fe20003f86270 */
[----:B------:R-:W-:Y:S01]  /*14590*/  BSSY B0, `(.L_x_8799) ;  /* 0x000008e000007945 */ /* 0x000fe20003800000 */
[----:B------:R-:W-:Y:S01]  /*145a0*/  ISETP.GT.AND P2, PT, R4, 0x1, !P0 ;  /* 0x000000010400780c */ /* 0x000fe20004744270 */
[----:B------:R-:W-:Y:S01]  /*145b0*/  IMAD.IADD R6, R90, 0x1, R19 ;  /* 0x000000015a067824 */ /* 0x000fe200078e0213 */
        /* <DEDUP_REMOVED lines=110> */
[----:B------:R-:W-:-:S03]  /*14ca0*/  IMAD.IADD R5, R8, 0x1, R19 ;  /* 0x0000000108057824 */ /* 0x000fc600078e0213 */
        /* <DEDUP_REMOVED lines=15> */
.L_x_8804:
[----:B------:R-:W-:Y:S05]  /*14da0*/  BSYNC B2 ;  /* 0x0000000000027941 */ /* 0x000fea0003800000 */
.L_x_8803:
[----:B------:R-:W-:Y:S01]  /*14db0*/  LOP3.LUT R7, RZ, R7, RZ, 0x33, !PT ;  /* 0x00000007ff077212 */ /* 0x000fe200078e33ff */
[----:B------:R-:W-:Y:S06]  /*14dc0*/  BRA `(.L_x_8805) ;  /* 0x0000000000187947 */ /* 0x000fec0003800000 */
.L_x_8802:
[----:B------:R-:W-:-:S13]  /*14dd0*/  ISETP.NE.AND P6, PT, R12, 0x1, PT ;  /* 0x000000010c00780c */ /* 0x000fda0003fc5270 */
[----:B------:R-:W-:Y:S05]  /*14de0*/  @!P6 BRA `(.L_x_8805) ;  /* 0x000000000010e947 */ /* 0x000fea0003800000 */
[----:B------:R-:W2:Y:S04]  /*14df0*/  LDL R4, [R13+0x1c] ;  /* 0x00001c000d047983 */ /* 0x000ea80000100800 */
[----:B------:R-:W3:Y:S01]  /*14e00*/  LDL R8, [R13+0x20] ;  /* 0x000020000d087983 */ /* 0x000ee20000100800 */
[----:B--2---:R-:W-:-:S05]  /*14e10*/  IMAD.HI.U32 R7, R7, R4, RZ ;  /* 0x0000000407077227 */ /* 0x004fca00078e00ff */
[----:B---3--:R-:W-:-:S07]  /*14e20*/  SHF.R.U32.HI R7, RZ, R8, R7 ;  /* 0x00000008ff077219 */ /* 0x008fce0000011607 */
.L_x_8805:
[----:B------:R-:W-:Y:S05]  /*14e30*/  BSYNC B1 ;  /* 0x0000000000017941 */ /* 0x000fea0003800000 */
.L_x_8801:
[----:B------:R-:W-:-:S05]  /*14e40*/  IMAD R7, R12, R7, R21 ;  /* 0x000000070c077224 */ /* 0x000fca00078e0215 */
[----:B------:R-:W-:Y:S02]  /*14e50*/  VIADDMNMX R5, R7, R12, R5, PT ;  /* 0x0000000c07057246 */ /* 0x000fe40003800105 */
[----:B------:R-:W-:-:S07]  /*14e60*/  VIMNMX R6, R6, R7, !PT ;  /* 0x0000000706067248 */ /* 0x000fce0007fe0100 */
.L_x_8800:
[----:B------:R-:W-:Y:S05]  /*14e70*/  BSYNC B0 ;  /* 0x0000000000007941 */ /* 0x000fea0003800000 */
.L_x_8799:
        /* <DEDUP_REMOVED lines=13> */
[----:B------:R-:W2:Y:S02]  /*14f50*/  LDL.64 R24, [R1+0x430] ;  /* 0x0004300001187983 */ /* 0x000ea40000100a00 */
        /* <DEDUP_REMOVED lines=11> */
[----:B------:R-:W-:Y:S02]  /*15010*/  ISETP.GT.AND P0, PT, R6, 0x19, !P6 ;  /* 0x000000190600780c */ /* 0x000fe40007704270 */
[----:B------:R-:W-:Y:S02]  /*15020*/  ISETP.NE.AND P6, PT, R9, RZ, PT ;  /* 0x000000ff0900720c */ /* 0x000fe40003fc5270 */
        /* <DEDUP_REMOVED lines=42> */
[C---:B------:R-:W-:Y:S02]  /*152d0*/  ISETP.GT.AND P0, PT, R6.reuse, RZ, !P6 ;  /* 0x000000ff0600720c */ /* 0x040fe40007704270 */
[C---:B------:R-:W-:Y:S02]  /*152e0*/  ISETP.GT.AND P2, PT, R6.reuse, 0x49, !P2 ;  /* 0x000000490600780c */ /* 0x040fe40005744270 */
[----:B------:R-:W-:Y:S02]  /*152f0*/  ISETP.LT.OR P0, PT, R5, 0x1, P0 ;  /* 0x000000010500780c */ /* 0x000fe40000701670 */
[----:B------:R-:W-:Y:S02]  /*15300*/  ISETP.GT.AND P3, PT, R6, 0x50, !P3 ;  /* 0x000000500600780c */ /* 0x000fe40005f64270 */
[----:B------:R-:W-:-:S02]  /*15310*/  FSEL R21, R26, -INF , !P0 ;  /* 0xff8000001a157808 */ /* 0x000fc40004000000 */
[----:B--2---:R-:W-:Y:S01]  /*15320*/  FMNMX.FTZ R4, R92, R24, !PT ;  /* 0x000000185c047209 */ /* 0x004fe20007810000 */
[----:B------:R-:W2:Y:S01]  /*15330*/  LDL R26, [R1+0x450] ;  /* 0x00045000011a7983 */ /* 0x000ea20000100800 */
[----:B------:R-:W-:Y:S02]  /*15340*/  ISETP.GT.AND P4, PT, R6, 0x51, !P4 ;  /* 0x000000510600780c */ /* 0x000fe40006784270 */
[----:B------:R-:W-:Y:S02]  /*15350*/  FMNMX.FTZ R4, R152, R4, !PT ;  /* 0x0000000498047209 */ /* 0x000fe40007810000 */
[----:B------:R-:W-:Y:S02]  /*15360*/  ISETP.NE.AND P6, PT, R15, RZ, PT ;  /* 0x000000ff0f00720c */ /* 0x000fe40003fc5270 */
        /* <DEDUP_REMOVED lines=37> */
[----:B------:R-:W-:Y:S02]  /*155c0*/  FMNMX.FTZ R4, R54, R7, !PT ;  /* 0x0000000736047209 */ /* 0x000fe40007810000 */
[----:B------:R-:W-:Y:S02]  /*155d0*/  ISETP.GT.AND P0, PT, R6, 0x48, !P1 ;  /* 0x000000480600780c */ /* 0x000fe40004f04270 */
[----:B------:R-:W-:Y:S02]  /*155e0*/  FMNMX.FTZ R7, R55, R4, !PT ;  /* 0x0000000437077209 */ /* 0x000fe40007810000 */
[C---:B------:R-:W-:Y:S02]  /*155f0*/  ISETP.LT.OR P0, PT, R5.reuse, 0x49, P0 ;  /* 0x000000490500780c */ /* 0x040fe40000701670 */
[----:B------:R-:W-:Y:S02]  /*15600*/  FMNMX.FTZ R4, R58, R7, !PT ;  /* 0x000000073a047209 */ /* 0x000fe40007810000 */
[----:B------:R-:W-:-:S02]  /*15610*/  ISETP.LT.OR P2, PT, R5, 0x4a, P2 ;  /* 0x0000004a0500780c */ /* 0x000fc40001741670 */
[----:B-1----:R-:W-:Y:S02]  /*15620*/  FMNMX.FTZ R11, R8, R9, !PT ;  /* 0x00000009080b7209 */ /* 0x002fe40007810000 */
[----:B------:R-:W-:Y:S02]  /*15630*/  FSEL R29, R62, -INF , !P0 ;  /* 0xff8000003e1d7808 */ /* 0x000fe40004000000 */
[----:B------:R-:W-:Y:S01]  /*15640*/  FMNMX.FTZ R4, R59, R4, !PT ;  /* 0x000000043b047209 */ /* 0x000fe20007810000 */
[----:B------:R-:W1:Y:S01]  /*15650*/  SHFL.BFLY PT, R12, R11, 0x1, 0x1f ;  /* 0x0c201f000b0c7f89 */ /* 0x000e6200000e0000 */
[----:B------:R-:W-:Y:S02]  /*15660*/  ISETP.LT.OR P3, PT, R5, 0x51, P3 ;  /* 0x000000510500780c */ /* 0x000fe40001f61670 */
[----:B------:R-:W-:Y:S02]  /*15670*/  FSEL R63, R63, -INF , !P2 ;  /* 0xff8000003f3f7808 */ /* 0x000fe40005000000 */
[----:B------:R-:W-:-:S02]  /*15680*/  FMNMX.FTZ R4, R29, R4, !PT ;  /* 0x000000041d047209 */ /* 0x000fc40007810000 */
[----:B------:R-:W-:Y:S02]  /*15690*/  ISETP.GT.AND P5, PT, R6, 0x58, !P5 ;  /* 0x000000580600780c */ /* 0x000fe40006fa4270 */
[----:B------:R-:W-:Y:S02]  /*156a0*/  ISETP.LT.OR P4, PT, R5, 0x52, P4 ;  /* 0x000000520500780c */ /* 0x000fe40002781670 */
[----:B------:R-:W-:Y:S02]  /*156b0*/  FSEL R66, R66, -INF , !P3 ;  /* 0xff80000042427808 */ /* 0x000fe40005800000 */
[----:B------:R-:W-:Y:S02]  /*156c0*/  FMNMX.FTZ R7, R63, R4, !PT ;  /* 0x000000043f077209 */ /* 0x000fe40007810000 */
[----:B------:R-:W-:Y:S02]  /*156d0*/  ISETP.GT.AND P0, PT, R6, 0x59, !P6 ;  /* 0x000000590600780c */ /* 0x000fe40007704270 */
[----:B------:R-:W-:-:S02]  /*156e0*/  ISETP.LT.OR P5, PT, R5, 0x59, P5 ;  /* 0x000000590500780c */ /* 0x000fc40002fa1670 */
[----:B------:R-:W-:Y:S02]  /*156f0*/  FSEL R67, R67, -INF , !P4 ;  /* 0xff80000043437808 */ /* 0x000fe40006000000 */
[----:B------:R-:W-:Y:S02]  /*15700*/  FMNMX.FTZ R4, R66, R7, !PT ;  /* 0x0000000742047209 */ /* 0x000fe40007810000 */
[----:B------:R-:W-:Y:S01]  /*15710*/  ISETP.LT.OR P0, PT, R5, 0x5a, P0 ;  /* 0x0000005a0500780c */ /* 0x000fe20000701670 */
[----:B------:R-:W3:Y:S01]  /*15720*/  LDL.64 R6, [R1+0x440] ;  /* 0x0004400001067983 */ /* 0x000ee20000100a00 */
[----:B------:R-:W-:Y:S02]  /*15730*/  FSEL R70, R70, -INF , !P5 ;  /* 0xff80000046467808 */ /* 0x000fe40006800000 */
[----:B------:R-:W-:Y:S02]  /*15740*/  FMNMX.FTZ R5, R67, R4, !PT ;  /* 0x0000000443057209 */ /* 0x000fe40007810000 */
[----:B------:R-:W-:-:S02]  /*15750*/  FSEL R71, R71, -INF , !P0 ;  /* 0xff80000047477808 */ /* 0x000fc40004000000 */
[----:B------:R-:W-:-:S04]  /*15760*/  FMNMX.FTZ R4, R70, R5, !PT ;  /* 0x0000000546047209 */ /* 0x000fc80007810000 */
[----:B------:R-:W-:Y:S02]  /*15770*/  FMNMX.FTZ R9, R71, R4, !PT ;  /* 0x0000000447097209 */ /* 0x000fe40007810000 */
[----:B-1----:R-:W-:-:S03]  /*15780*/  FMNMX.FTZ R4, R11, R12, !PT ;  /* 0x0000000c0b047209 */ /* 0x002fc60007810000 */
[----:B------:R-:W-:Y:S04]  /*15790*/  STL.64 [R1+0x430], R8 ;  /* 0x0004300801007387 */ /* 0x000fe80000100a00 */
[----:B------:R-:W4:Y:S04]  /*157a0*/  LDL R12, [R1+0x434] ;  /* 0x00043400010c7983 */ /* 0x000f280000100800 */
[----:B------:R1:W-:Y:S04]  /*157b0*/  STL [R1+0x430], R4 ;  /* 0x0004300401007387 */ /* 0x0003e80000100800 */
[----:B------:R-:W2:Y:S04]  /*157c0*/  LDL R13, [R1+0x430] ;  /* 0x00043000010d7983 */ /* 0x000ea80000100800 */
[----:B----4-:R-:W4:Y:S01]  /*157d0*/  SHFL.BFLY PT, R9, R12, 0x2, 0x1f ;  /* 0x0c401f000c097f89 */ /* 0x010f2200000e0000 */
[----:B--2---:R-:W-:Y:S01]  /*157e0*/  FMUL.FTZ R5, R26, R13 ;  /* 0x0000000d1a057220 */ /* 0x004fe20000410000 */
[----:B------:R-:W-:-:S04]  /*157f0*/  FSETP.NEU.FTZ.AND P0, PT, R13, -INF , PT ;  /* 0xff8000000d00780b */ /* 0x000fc80003f1d000 */
[----:B------:R-:W-:-:S05]  /*15800*/  FSEL R11, R5, RZ, P0 ;  /* 0x000000ff050b7208 */ /* 0x000fca0000000000 */
[----:B-1----:R-:W-:Y:S01]  /*15810*/  FFMA.FTZ R4, R86, R26, -R11 ;  /* 0x0000001a56047223 */ /* 0x002fe2000001080b */
[----:B----4-:R-:W-:-:S03]  /*15820*/  FMNMX.FTZ R9, R9, R12, !PT ;  /* 0x0000000c09097209 */ /* 0x010fc60007810000 */
[----:B------:R1:W-:Y:S02]  /*15830*/  MUFU.EX2 R153, R4 ;  /* 0x0000000400997308 */ /* 0x0003e40000000800 */
[----:B-1----:R-:W1:Y:S01]  /*15840*/  SHFL.BFLY PT, R4, R9, 0x1, 0x1f ;  /* 0x0c201f0009047f89 */ /* 0x002e6200000e0000 */
[----:B------:R-:W-:Y:S01]  /*15850*/  FSEL R13, R13, RZ, P0 ;  /* 0x000000ff0d0d7208 */ /* 0x000fe20000000000 */
[----:B------:R-:W-:-:S04]  /*15860*/  FFMA.FTZ R5, R92, R26, -R11 ;  /* 0x0000001a5c057223 */ /* 0x000fc8000001080b */
[----:B------:R-:W-:Y:S01]  /*15870*/  FADD.FTZ R13, R24, -R13 ;  /* 0x8000000d180d7221 */ /* 0x000fe20000010000 */
[----:B-1----:R-:W-:-:S04]  /*15880*/  FMNMX.FTZ R4, R9, R4, !PT ;  /* 0x0000000409047209 */ /* 0x002fc80007810000 */
[C---:B------:R-:W-:Y:S01]  /*15890*/  FSETP.NEU.FTZ.AND P0, PT, R4.reuse, -INF , PT ;  /* 0xff8000000400780b */ /* 0x040fe20003f1d000 */
[----:B------:R-:W-:-:S05]  /*158a0*/  FMUL.FTZ R8, R4, R26 ;  /* 0x0000001a04087220 */ /* 0x000fca0000410000 */
[----:B------:R-:W-:Y:S02]  /*158b0*/  FSEL R9, R8, RZ, P0 ;  /* 0x000000ff08097208 */ /* 0x000fe40000000000 */
[----:B------:R-:W-:Y:S01]  /*158c0*/  FSEL R8, R4, RZ, P0 ;  /* 0x000000ff04087208 */ /* 0x000fe20000000000 */
[-C--:B------:R-:W-:Y:S02]  /*158d0*/  FMUL.FTZ R13, R13, R26.reuse ;  /* 0x0000001a0d0d7220 */ /* 0x080fe40000410000 */
[-C--:B------:R-:W-:Y:S02]  /*158e0*/  FFMA.FTZ R206, R21, R26.reuse, -R9 ;  /* 0x0000001a15ce7223 */ /* 0x080fe40000010809 */
[----:B------:R-:W-:Y:S01]  /*158f0*/  FADD.FTZ R25, R25, -R8 ;  /* 0x8000000819197221 */ /* 0x000fe20000010000 */
[-CC-:B------:R-:W-:Y:S01]  /*15900*/  FFMA.FTZ R152, R152, R26.reuse, -R11.reuse ;  /* 0x0000001a98987223 */ /* 0x180fe2000001080b */
[-C--:B------:R-:W-:Y:S02]  /*15910*/  FFMA.FTZ R19, R28, R26.reuse, -R11 ;  /* 0x0000001a1c137223 */ /* 0x080fe4000001080b */
[----:B------:R-:W-:Y:S01]  /*15920*/  FMUL.FTZ R25, R26, R25 ;  /* 0x000000191a197220 */ /* 0x000fe20000410000 */
[-CC-:B------:R-:W-:Y:S01]  /*15930*/  FFMA.FTZ R205, R27, R26.reuse, -R9.reuse ;  /* 0x0000001a1bcd7223 */ /* 0x180fe20000010809 */
[----:B------:R-:W-:Y:S01]  /*15940*/  MUFU.EX2 R5, R5 ;  /* 0x0000000500057308 */ /* 0x000fe20000000800 */
[-C--:B------:R-:W-:Y:S01]  /*15950*/  FFMA.FTZ R155, R30, R26.reuse, -R9 ;  /* 0x0000001a1e9b7223 */ /* 0x080fe20000010809 */
[----:B------:R-:W-:-:S06]  /*15960*/  FFMA.FTZ R154, R154, R26, -R11 ;  /* 0x0000001a9a9a7223 */ /* 0x000fcc000001080b */
[----:B------:R-:W3:Y:S01]  /*15970*/  MUFU.EX2 R28, R13 ;  /* 0x0000000d001c7308 */ /* 0x000ee20000000800 */
[----:B------:R-:W-:-:S07]  /*15980*/  FFMA.FTZ R202, R31, R26, -R9 ;  /* 0x0000001a1fca7223 */ /* 0x000fce0000010809 */
[----:B------:R-:W-:Y:S08]  /*15990*/  MUFU.EX2 R206, R206 ;  /* 0x000000ce00ce7308 */ /* 0x000ff00000000800 */
[----:B------:R-:W1:Y:S01]  /*159a0*/  MUFU.EX2 R30, R25 ;  /* 0x00000019001e7308 */ /* 0x000e620000000800 */
[----:B------:R-:W-:-:S07]  /*159b0*/  FFMA.FTZ R196, R84, R26, -R11 ;  /* 0x0000001a54c47223 */ /* 0x000fce000001080b */
[----:B------:R-:W2:Y:S01]  /*159c0*/  MUFU.EX2 R152, R152 ;  /* 0x0000009800987308 */ /* 0x000ea20000000800 */
[----:B------:R-:W-:-:S07]  /*159d0*/  FFMA.FTZ R191, R34, R26, -R9 ;  /* 0x0000001a22bf7223 */ /* 0x000fce0000010809 */
[----:B------:R-:W4:Y:S01]  /*159e0*/  MUFU.EX2 R205, R205 ;  /* 0x000000cd00cd7308 */ /* 0x000f220000000800 */
[-CC-:B------:R-:W-:Y:S01]  /*159f0*/  FFMA.FTZ R193, R82, R26.reuse, -R11.reuse ;  /* 0x0000001a52c17223 */ /* 0x180fe2000001080b */
[----:B------:R-:W-:-:S06]  /*15a00*/  FFMA.FTZ R160, R20, R26, -R11 ;  /* 0x0000001a14a07223 */ /* 0x000fcc000001080b */
[----:B------:R-:W5:Y:S01]  /*15a10*/  MUFU.EX2 R154, R154 ;  /* 0x0000009a009a7308 */ /* 0x000f620000000800 */
[-C--:B------:R-:W-:Y:S01]  /*15a20*/  FFMA.FTZ R20, R14, R26.reuse, -R11 ;  /* 0x0000001a0e147223 */ /* 0x080fe2000001080b */
[----:B------:R-:W-:-:S06]  /*15a30*/  FFMA.FTZ R192, R35, R26, -R9 ;  /* 0x0000001a23c07223 */ /* 0x000fcc0000010809 */
[----:B------:R-:W5:Y:S01]  /*15a40*/  MUFU.EX2 R155, R155 ;  /* 0x0000009b009b7308 */ /* 0x000f620000000800 */
[-CC-:B------:R-:W-:Y:S01]  /*15a50*/  FFMA.FTZ R187, R80, R26.reuse, -R11.reuse ;  /* 0x0000001a50bb7223 */ /* 0x180fe2000001080b */
[-CC-:B------:R-:W-:Y:S01]  /*15a60*/  FFMA.FTZ R190, R78, R26.reuse, -R11.reuse ;  /* 0x0000001a4ebe7223 */ /* 0x180fe2000001080b */
[-CC-:B------:R-:W-:Y:S01]  /*15a70*/  FFMA.FTZ R183, R76, R26.reuse, -R11.reuse ;  /* 0x0000001a4cb77223 */ /* 0x180fe2000001080b */
[-CC-:B------:R-:W-:Y:S01]  /*15a80*/  FFMA.FTZ R184, R74, R26.reuse, -R11.reuse ;  /* 0x0000001a4ab87223 */ /* 0x180fe2000001080b */
[----:B------:R-:W-:-:S03]  /*15a90*/  FFMA.FTZ R180, R72, R26, -R11 ;  /* 0x0000001a48b47223 */ /* 0x000fc6000001080b */
[----:B------:R-:W5:Y:S01]  /*15aa0*/  MUFU.EX2 R202, R202 ;  /* 0x000000ca00ca7308 */ /* 0x000f620000000800 */
        /* <DEDUP_REMOVED lines=8> */
[-CC-:B------:R-:W-:Y:S01]  /*15b30*/  FFMA.FTZ R159, R60, R26.reuse, -R11.reuse ;  /* 0x0000001a3c9f7223 */ /* 0x180fe2000001080b */
[-CC-:B------:R-:W-:Y:S01]  /*15b40*/  FFMA.FTZ R15, R64, R26.reuse, -R11.reuse ;  /* 0x0000001a400f7223 */ /* 0x180fe2000001080b */
[----:B------:R-:W-:Y:S01]  /*15b50*/  FFMA.FTZ R14, R68, R26, -R11 ;  /* 0x0000001a440e7223 */ /* 0x000fe2000001080b */
[----:B---3--:R-:W-:Y:S01]  /*15b60*/  FFMA.FTZ R11, R28, R6, R5 ;  /* 0x000000061c0b7223 */ /* 0x008fe20000010005 */
[----:B-1----:R-:W-:Y:S01]  /*15b70*/  FFMA.FTZ R6, R7, R30, R206 ;  /* 0x0000001e07067223 */ /* 0x002fe200000100ce */
[----:B------:R-:W-:-:S02]  /*15b80*/  FFMA.FTZ R185, R38, R26, -R9 ;  /* 0x0000001a26b97223 */ /* 0x000fc40000010809 */
[----:B------:R-:W1:Y:S01]  /*15b90*/  MUFU.EX2 R191, R191 ;  /* 0x000000bf00bf7308 */ /* 0x000e620000000800 */
[----:B--2---:R-:W-:Y:S01]  /*15ba0*/  FADD.FTZ R11, R152, R11 ;  /* 0x0000000b980b7221 */ /* 0x004fe20000010000 */
[----:B----4-:R-:W-:Y:S01]  /*15bb0*/  FADD.FTZ R6, R205, R6 ;  /* 0x00000006cd067221 */ /* 0x010fe20000010000 */
[----:B------:R-:W-:-:S05]  /*15bc0*/  FFMA.FTZ R186, R39, R26, -R9 ;  /* 0x0000001a27ba7223 */ /* 0x000fca0000010809 */
[----:B------:R-:W2:Y:S01]  /*15bd0*/  MUFU.EX2 R193, R193 ;  /* 0x000000c100c17308 */ /* 0x000ea20000000800 */
[----:B-----5:R-:W-:Y:S01]  /*15be0*/  FADD.FTZ R8, R154, R11 ;  /* 0x0000000b9a087221 */ /* 0x020fe20000010000 */
[----:B------:R-:W-:-:S06]  /*15bf0*/  FADD.FTZ R7, R155, R6 ;  /* 0x000000069b077221 */ /* 0x000fcc0000010000 */
[----:B------:R-:W3:Y:S01]  /*15c00*/  MUFU.EX2 R192, R192 ;  /* 0x000000c000c07308 */ /* 0x000ee20000000800 */
[----:B------:R-:W-:Y:S01]  /*15c10*/  FFMA.FTZ R181, R42, R26, -R9 ;  /* 0x0000001a2ab57223 */ /* 0x000fe20000010809 */
[----:B------:R-:W-:-:S06]  /*15c20*/  FADD.FTZ R11, R153, R8 ;  /* 0x00000008990b7221 */ /* 0x000fcc0000010000 */
[----:B------:R-:W4:Y:S01]  /*15c30*/  MUFU.EX2 R187, R187 ;  /* 0x000000bb00bb7308 */ /* 0x000f220000000800 */
[----:B------:R-:W-:Y:S01]  /*15c40*/  FADD.FTZ R6, R202, R7 ;  /* 0x00000007ca067221 */ /* 0x000fe20000010000 */
[----:B------:R-:W-:-:S06]  /*15c50*/  FFMA.FTZ R182, R43, R26, -R9 ;  /* 0x0000001a2bb67223 */ /* 0x000fcc0000010809 */
[----:B------:R-:W5:Y:S01]  /*15c60*/  MUFU.EX2 R185, R185 ;  /* 0x000000b900b97308 */ /* 0x000f620000000800 */
[----:B------:R-:W-:Y:S01]  /*15c70*/  FADD.FTZ R8, R196, R11 ;  /* 0x0000000bc4087221 */ /* 0x000fe20000010000 */
[----:B-1----:R-:W-:-:S06]  /*15c80*/  FADD.FTZ R7, R191, R6 ;  /* 0x00000006bf077221 */ /* 0x002fcc0000010000 */
[----:B------:R-:W1:Y:S01]  /*15c90*/  MUFU.EX2 R190, R190 ;  /* 0x000000be00be7308 */ /* 0x000e620000000800 */
[----:B------:R-:W-:-:S07]  /*15ca0*/  FFMA.FTZ R177, R46, R26, -R9 ;  /* 0x0000001a2eb17223 */ /* 0x000fce0000010809 */
[----:B------:R-:W1:Y:S01]  /*15cb0*/  MUFU.EX2 R186, R186 ;  /* 0x000000ba00ba7308 */ /* 0x000e620000000800 */
[----:B--2---:R-:W-:Y:S01]  /*15cc0*/  FADD.FTZ R8, R193, R8 ;  /* 0x00000008c1087221 */ /* 0x004fe20000010000 */
[----:B---3--:R-:W-:-:S06]  /*15cd0*/  FADD.FTZ R6, R192, R7 ;  /* 0x00000007c0067221 */ /* 0x008fcc0000010000 */
[----:B------:R-:W2:Y:S01]  /*15ce0*/  MUFU.EX2 R183, R183 ;  /* 0x000000b700b77308 */ /* 0x000ea20000000800 */
[----:B------:R-:W-:-:S07]  /*15cf0*/  FFMA.FTZ R178, R47, R26, -R9 ;  /* 0x0000001a2fb27223 */ /* 0x000fce0000010809 */
[----:B------:R-:W3:Y:S01]  /*15d00*/  MUFU.EX2 R181, R181 ;  /* 0x000000b500b57308 */ /* 0x000ee20000000800 */
[----:B----4-:R-:W-:Y:S01]  /*15d10*/  FADD.FTZ R7, R187, R8 ;  /* 0x00000008bb077221 */ /* 0x010fe20000010000 */
[----:B-----5:R-:W-:-:S06]  /*15d20*/  FADD.FTZ R11, R185, R6 ;  /* 0x00000006b90b7221 */ /* 0x020fcc0000010000 */
[----:B------:R-:W4:Y:S01]  /*15d30*/  MUFU.EX2 R184, R184 ;  /* 0x000000b800b87308 */ /* 0x000f220000000800 */
[----:B------:R-:W-:-:S07]  /*15d40*/  FFMA.FTZ R171, R50, R26, -R9 ;  /* 0x0000001a32ab7223 */ /* 0x000fce0000010809 */
[----:B------:R-:W5:Y:S01]  /*15d50*/  MUFU.EX2 R182, R182 ;  /* 0x000000b600b67308 */ /* 0x000f620000000800 */
[----:B-1----:R-:W-:Y:S01]  /*15d60*/  FADD.FTZ R6, R190, R7 ;  /* 0x00000007be067221 */ /* 0x002fe20000010000 */
[----:B------:R-:W-:-:S06]  /*15d70*/  FADD.FTZ R8, R186, R11 ;  /* 0x0000000bba087221 */ /* 0x000fcc0000010000 */
        /* <DEDUP_REMOVED lines=55> */
[----:B------:R-:W4:Y:S08]  /*160f0*/  MUFU.EX2 R20, R20 ;  /* 0x0000001400147308 */ /* 0x000f300000000800 */
[----:B------:R-:W5:Y:S01]  /*16100*/  MUFU.EX2 R158, R158 ;  /* 0x0000009e009e7308 */ /* 0x000f620000000800 */
[----:B-1----:R-:W-:Y:S01]  /*16110*/  FADD.FTZ R6, R160, R7 ;  /* 0x00000007a0067221 */ /* 0x002fe20000010000 */
[----:B------:R-:W-:-:S06]  /*16120*/  FADD.FTZ R8, R164, R9 ;  /* 0x00000009a4087221 */ /* 0x000fcc0000010000 */
[----:B------:R-:W1:Y:S08]  /*16130*/  MUFU.EX2 R14, R14 ;  /* 0x0000000e000e7308 */ /* 0x000e700000000800 */
[----:B------:R-:W1:Y:S01]  /*16140*/  MUFU.EX2 R21, R21 ;  /* 0x0000001500157308 */ /* 0x000e620000000800 */
[----:B--2---:R-:W-:Y:S01]  /*16150*/  FADD.FTZ R7, R15, R6 ;  /* 0x000000060f077221 */ /* 0x004fe20000010000 */
[----:B---3--:R-:W-:-:S06]  /*16160*/  FADD.FTZ R9, R157, R8 ;  /* 0x000000089d097221 */ /* 0x008fcc0000010000 */
[----:B------:R-:W2:Y:S08]  /*16170*/  MUFU.EX2 R19, R19 ;  /* 0x0000001300137308 */ /* 0x000eb00000000800 */
[----:B------:R-:W3:Y:S01]  /*16180*/  MUFU.EX2 R156, R156 ;  /* 0x0000009c009c7308 */ /* 0x000ee20000000800 */
[----:B----4-:R-:W-:Y:S01]  /*16190*/  FADD.FTZ R7, R20, R7 ;  /* 0x0000000714077221 */ /* 0x010fe20000010000 */
[----:B-----5:R-:W-:-:S03]  /*161a0*/  FADD.FTZ R6, R158, R9 ;  /* 0x000000099e067221 */ /* 0x020fc60000010000 */
[----:B-1----:R-:W-:Y:S01]  /*161b0*/  FADD.FTZ R8, R14, R7 ;  /* 0x000000070e087221 */ /* 0x002fe20000010000 */
[----:B------:R-:W-:-:S03]  /*161c0*/  FADD.FTZ R7, R21, R6 ;  /* 0x0000000615077221 */ /* 0x000fc60000010000 */
[----:B--2---:R-:W-:Y:S01]  /*161d0*/  FADD.FTZ R6, R19, R8 ;  /* 0x0000000813067221 */ /* 0x004fe20000010000 */
[----:B------:R1:W-:Y:S01]  /*161e0*/  STL [R1+0x434], R4 ;  /* 0x0004340401007387 */ /* 0x0003e20000100800 */
[----:B---3--:R-:W-:-:S05]  /*161f0*/  FADD.FTZ R7, R156, R7 ;  /* 0x000000079c077221 */ /* 0x008fca0000010000 */
[----:B------:R2:W-:Y:S04]  /*16200*/  STL.64 [R1+0x440], R6 ;  /* 0x0004400601007387 */ /* 0x0005e80000100a00 */
[----:B------:R-:W3:Y:S04]  /*16210*/  LD.E R27, desc[UR46][R22.64+0x41c] ;  /* 0x00041c2e161b7980 */ /* 0x000ee8000c101900 */
[----:B------:R-:W4:Y:S04]  /*16220*/  LD.E R8, desc[UR46][R22.64+0x220] ;  /* 0x0002202e16087980 */ /* 0x000f28000c101900 */
[----:B------:R-:W5:Y:S04]  /*16230*/  LD.E R9, desc[UR46][R22.64+0x224] ;  /* 0x0002242e16097980 */ /* 0x000f68000c101900 */
[----:B------:R-:W5:Y:S04]  /*16240*/  LD.E R11, desc[UR46][R22.64+0x230] ;  /* 0x0002302e160b7980 */ /* 0x000f68000c101900 */
[----:B------:R-:W5:Y:S04]  /*16250*/  LD.E R13, desc[UR46][R22.64+0x240] ;  /* 0x0002402e160d7980 */ /* 0x000f68000c101900 */
[----:B------:R-:W5:Y:S04]  /*16260*/  LD.E R25, desc[UR46][R22.64+0x250] ;  /* 0x0002502e16197980 */ /* 0x000f68000c101900 */
[----:B-1----:R-:W5:Y:S04]  /*16270*/  LD.E R4, desc[UR46][R22.64+0x254] ;  /* 0x0002542e16047980 */ /* 0x002f68000c101900 */
[----:B------:R-:W5:Y:S04]  /*16280*/  LD.E R122, desc[UR46][R22.64+0x274] ;  /* 0x0002742e167a7980 */ /* 0x000f68000c101900 */
        /* <DEDUP_REMOVED lines=122> */
[C---:B-----5:R-:W-:Y:S01]  /*16a30*/  FMUL.FTZ R9, R28.reuse, R9 ;  /* 0x000000091c097220 */ /* 0x060fe20000410000 */
[C---:B------:R-:W-:Y:S01]  /*16a40*/  FMUL.FTZ R11, R28.reuse, R11 ;  /* 0x0000000b1c0b7220 */ /* 0x040fe20000410000 */
[C---:B------:R-:W-:Y:S01]  /*16a50*/  FMUL.FTZ R13, R28.reuse, R13 ;  /* 0x0000000d1c0d7220 */ /* 0x040fe20000410000 */
[C---:B------:R-:W-:Y:S01]  /*16a60*/  FMUL.FTZ R25, R28.reuse, R25 ;  /* 0x000000191c197220 */ /* 0x040fe20000410000 */
[----:B------:R1:W-:Y:S04]  /*16a70*/  ST.E desc[UR46][R22.64+0x220], R27 ;  /* 0x0002201b16007985 */ /* 0x0003e8000c10192e */
[----:B------:R3:W-:Y:S04]  /*16a80*/  ST.E desc[UR46][R22.64+0x224], R9 ;  /* 0x0002240916007985 */ /* 0x0007e8000c10192e */
[----:B------:R4:W-:Y:S04]  /*16a90*/  ST.E desc[UR46][R22.64+0x230], R11 ;  /* 0x0002300b16007985 */ /* 0x0009e8000c10192e */
[----:B------:R5:W-:Y:S01]  /*16aa0*/  ST.E desc[UR46][R22.64+0x240], R13 ;  /* 0x0002400d16007985 */ /* 0x000be2000c10192e */
[C---:B-1----:R-:W-:Y:S01]  /*16ab0*/  FMUL.FTZ R27, R28.reuse, R4 ;  /* 0x000000041c1b7220 */ /* 0x042fe20000410000 */
[C---:B---3--:R-:W-:Y:S01]  /*16ac0*/  FMUL.FTZ R9, R28.reuse, R122 ;  /* 0x0000007a1c097220 */ /* 0x048fe20000410000 */
[C---:B----4-:R-:W-:Y:S01]  /*16ad0*/  FMUL.FTZ R11, R28.reuse, R124 ;  /* 0x0000007c1c0b7220 */ /* 0x050fe20000410000 */
[C---:B-----5:R-:W-:Y:S01]  /*16ae0*/  FMUL.FTZ R13, R28.reuse, R114 ;  /* 0x000000721c0d7220 */ /* 0x060fe20000410000 */
[----:B------:R1:W-:Y:S04]  /*16af0*/  ST.E desc[UR46][R22.64+0x250], R25 ;  /* 0x0002501916007985 */ /* 0x0003e8000c10192e */
[----:B------:R3:W-:Y:S04]  /*16b00*/  ST.E desc[UR46][R22.64+0x254], R27 ;  /* 0x0002541b16007985 */ /* 0x0007e8000c10192e */
[----:B------:R4:W-:Y:S04]  /*16b10*/  ST.E desc[UR46][R22.64+0x274], R9 ;  /* 0x0002740916007985 */ /* 0x0009e8000c10192e */
[----:B------:R5:W-:Y:S01]  /*16b20*/  ST.E desc[UR46][R22.64+0x280], R11 ;  /* 0x0002800b16007985 */ /* 0x000be2000c10192e */
[----:B-1----:R-:W-:-:S03]  /*16b30*/  FMUL.FTZ R25, R28, R108 ;  /* 0x0000006c1c197220 */ /* 0x002fc60000410000 */
[----:B------:R1:W-:Y:S01]  /*16b40*/  ST.E desc[UR46][R22.64+0x284], R13 ;  /* 0x0002840d16007985 */ /* 0x0003e2000c10192e */
[C---:B---3--:R-:W-:Y:S01]  /*16b50*/  FMUL.FTZ R27, R28.reuse, R100 ;  /* 0x000000641c1b7220 */ /* 0x048fe20000410000 */
[C---:B----4-:R-:W-:Y:S01]  /*16b60*/  FMUL.FTZ R9, R28.reuse, R98 ;  /* 0x000000621c097220 */ /* 0x050fe20000410000 */
[C---:B-----5:R-:W-:Y:S01]  /*16b70*/  FMUL.FTZ R11, R28.reuse, R90 ;  /* 0x0000005a1c0b7220 */ /* 0x060fe20000410000 */
[C---:B-1----:R-:W-:Y:S01]  /*16b80*/  FMUL.FTZ R13, R28.reuse, R96 ;  /* 0x000000601c0d7220 */ /* 0x042fe20000410000 */
        /* <DEDUP_REMOVED lines=20> */
[----:B------:R1:W-:Y:S01]  /*16cd0*/  ST.E desc[UR46][R22.64+0x340], R25 ;  /* 0x0003401916007985 */ /* 0x0003e2000c10192e */
        /* <DEDUP_REMOVED lines=27> */
[C---:B-1----:R-:W-:Y:S01]  /*16e90*/  FMUL.FTZ R25, R28.reuse, R48 ;  /* 0x000000301c197220 */ /* 0x042fe20000410000 */
[C---:B---3--:R-:W-:Y:S01]  /*16ea0*/  FMUL.FTZ R27, R28.reuse, R40 ;  /* 0x000000281c1b7220 */ /* 0x048fe20000410000 */
[C---:B------:R-:W-:Y:S01]  /*16eb0*/  FMUL.FTZ R46, R28.reuse, R46 ;  /* 0x0000002e1c2e7220 */ /* 0x040fe20000410000 */
[C---:B------:R-:W-:Y:S01]  /*16ec0*/  FMUL.FTZ R44, R28.reuse, R44 ;  /* 0x0000002c1c2c7220 */ /* 0x040fe20000410000 */
[C---:B------:R-:W-:Y:S01]  /*16ed0*/  FMUL.FTZ R42, R28.reuse, R42 ;  /* 0x0000002a1c2a7220 */ /* 0x040fe20000410000 */
[C---:B----4-:R-:W-:Y:S01]  /*16ee0*/  FMUL.FTZ R9, R28.reuse, R38 ;  /* 0x000000261c097220 */ /* 0x050fe20000410000 */
[C---:B--2---:R-:W-:Y:S01]  /*16ef0*/  FMUL.FTZ R11, R28.reuse, R6 ;  /* 0x000000061c0b7220 */ /* 0x044fe20000410000 */
[C---:B-----5:R-:W-:Y:S01]  /*16f00*/  FMUL.FTZ R13, R28.reuse, R36 ;  /* 0x000000241c0d7220 */ /* 0x060fe20000410000 */
        /* <DEDUP_REMOVED lines=171> */
[----:B------:R4:W-:Y:S04]  /*179c0*/  ST.E desc[UR46][R22.64+0x3f8], R35 ;  /* 0x0003f82316007985 */ /* 0x0009e8000c10192e */
[----:B------:R5:W-:Y:S04]  /*179d0*/  ST.E desc[UR46][R22.64+0x3fc], R7 ;  /* 0x0003fc0716007985 */ /* 0x000be8000c10192e */
[----:B------:R5:W-:Y:S04]  /*179e0*/  ST.E desc[UR46][R22.64+0x408], R33 ;  /* 0x0004082116007985 */ /* 0x000be8000c10192e */
[----:B------:R5:W-:Y:S04]  /*179f0*/  ST.E desc[UR46][R22.64+0x40c], R31 ;  /* 0x00040c1f16007985 */ /* 0x000be8000c10192e */
[----:B------:R5:W-:Y:S01]  /*17a00*/  ST.E desc[UR46][R22.64+0x418], R29 ;  /* 0x0004181d16007985 */ /* 0x000be2000c10192e */
[----:B------:R3:W-:Y:S06]  /*17a10*/  BAR.SYNC.DEFER_BLOCKING R208, 0x100 ;  /* 0x000400d00000751d */ /* 0x0007ec0000010000 */
[----:B-1----:R-:W5:Y:S04]  /*17a20*/  LD.E R11, desc[UR46][R22.64+0x220] ;  /* 0x0002202e160b7980 */ /* 0x002f68000c101900 */
[----:B--2---:R-:W2:Y:S04]  /*17a30*/  LD.E R13, desc[UR46][R22.64+0x224] ;  /* 0x0002242e160d7980 */ /* 0x004ea8000c101900 */
[----:B------:R-:W2:Y:S04]  /*17a40*/  LD.E R25, desc[UR46][R22.64+0x228] ;  /* 0x0002282e16197980 */ /* 0x000ea8000c101900 */
[----:B------:R-:W2:Y:S04]  /*17a50*/  LD.E R27, desc[UR46][R22.64+0x22c] ;  /* 0x00022c2e161b7980 */ /* 0x000ea8000c101900 */
[----:B---3--:R-:W3:Y:S04]  /*17a60*/  LD.E R37, desc[UR46][R22.64+0x230] ;  /* 0x0002302e16257980 */ /* 0x008ee8000c101900 */
[----:B----4-:R-:W4:Y:S04]  /*17a70*/  LD.E R35, desc[UR46][R22.64+0x234] ;  /* 0x0002342e16237980 */ /* 0x010f28000c101900 */
[----:B-----5:R-:W5:Y:S04]  /*17a80*/  LD.E R7, desc[UR46][R22.64+0x238] ;  /* 0x0002382e16077980 */ /* 0x020f68000c101900 */
        /* <DEDUP_REMOVED lines=122> */
[----:B------:R-:W-:Y:S04]  /*18230*/  ST.E desc[UR46][R22.64+0x220], R11 ;  /* 0x0002200b16007985 */ /* 0x000fe8000c10192e */
[----:B--2---:R-:W-:Y:S04]  /*18240*/  ST.E desc[UR46][R22.64+0x224], R13 ;  /* 0x0002240d16007985 */ /* 0x004fe8000c10192e */
[----:B------:R-:W-:Y:S04]  /*18250*/  ST.E desc[UR46][R22.64+0x228], R25 ;  /* 0x0002281916007985 */ /* 0x000fe8000c10192e */
[----:B------:R-:W-:Y:S04]  /*18260*/  ST.E desc[UR46][R22.64+0x22c], R27 ;  /* 0x00022c1b16007985 */ /* 0x000fe8000c10192e */
[----:B---3--:R-:W-:Y:S04]  /*18270*/  ST.E desc[UR46][R22.64+0x230], R37 ;  /* 0x0002302516007985 */ /* 0x008fe8000c10192e */
[----:B----4-:R-:W-:Y:S04]  /*18280*/  ST.E desc[UR46][R22.64+0x234], R35 ;  /* 0x0002342316007985 */ /* 0x010fe8000c10192e */
[----:B-----5:R-:W-:Y:S04]  /*18290*/  ST.E desc[UR46][R22.64+0x238], R7 ;  /* 0x0002380716007985 */ /* 0x020fe8000c10192e */
        /* <DEDUP_REMOVED lines=121> */
[----:B-1----:R-:W5:Y:S04]  /*18a30*/  LD.E.64 R6, desc[UR46][R22.64+0xa8] ;  /* 0x0000a82e16067980 */ /* 0x002f68000c101b00 */
[----:B------:R-:W5:Y:S04]  /*18a40*/  LDL R4, [R1+0x88] ;  /* 0x0000880001047983 */ /* 0x000f680000100800 */
[----:B--2---:R-:W2:Y:S04]  /*18a50*/  LD.E R24, desc[UR46][R22.64+0x220] ;  /* 0x0002202e16187980 */ /* 0x004ea8000c101900 */
[----:B------:R-:W2:Y:S04]  /*18a60*/  LD.E R25, desc[UR46][R22.64+0x224] ;  /* 0x0002242e16197980 */ /* 0x000ea8000c101900 */
[----:B---3--:R-:W2:Y:S04]  /*18a70*/  LD.E R26, desc[UR46][R22.64+0x228] ;  /* 0x0002282e161a7980 */ /* 0x008ea8000c101900 */
[----:B------:R-:W2:Y:S04]  /*18a80*/  LD.E R27, desc[UR46][R22.64+0x22c] ;  /* 0x00022c2e161b7980 */ /* 0x000ea8000c101900 */
[----:B----4-:R-:W2:Y:S04]  /*18a90*/  LD.E R28, desc[UR46][R22.64+0x230] ;  /* 0x0002302e161c7980 */ /* 0x010ea8000c101900 */
[----:B------:R-:W2:Y:S04]  /*18aa0*/  LD.E R29, desc[UR46][R22.64+0x234] ;  /* 0x0002342e161d7980 */ /* 0x000ea8000c101900 */
[----:B-----5:R-:W2:Y:S04]  /*18ab0*/  LD.E R30, desc[UR46][R22.64+0x238] ;  /* 0x0002382e161e7980 */ /* 0x020ea8000c101900 */
        /* <DEDUP_REMOVED lines=121> */
[----:B------:R-:W-:Y:S01]  /*19250*/  IMAD R6, R9, 0xc00, R6 ;  /* 0x00000c0009067824 */ /* 0x000fe200078e0206 */
[----:B------:R-:W-:-:S02]  /*19260*/  ISETP.NE.U32.AND P0, PT, R4, RZ, PT ;  /* 0x000000ff0400720c */ /* 0x000fc40003f05070 */
[----:B------:R-:W-:Y:S02]  /*19270*/  R2UR UR7, R7 ;  /* 0x00000000070772ca */ /* 0x000fe400000e0000 */
[----:B------:R-:W-:Y:S02]  /*19280*/  R2UR UR6, R6 ;  /* 0x00000000060672ca */ /* 0x000fe400000e0000 */
[----:B------:R-:W-:Y:S02]  /*19290*/  F2FP.F16.F32.PACK_AB R154, R153, R154 ;  /* 0x0000009a999a723e */ /* 0x000fe400000000ff */
[----:B------:R-:W-:Y:S02]  /*192a0*/  F2FP.F16.F32.PACK_AB R152, R152, R5 ;  /* 0x000000059898723e */ /* 0x000fe400000000ff */
[----:B------:R-:W-:Y:S02]  /*192b0*/  F2FP.F16.F32.PACK_AB R153, R205, R206 ;  /* 0x000000cecd99723e */ /* 0x000fe400000000ff */
[----:B------:R-:W-:Y:S01]  /*192c0*/  F2FP.F16.F32.PACK_AB R155, R202, R155 ;  /* 0x0000009bca9b723e */ /* 0x000fe200000000ff */
[----:B------:R-:W-:Y:S01]  /*192d0*/  VOTEU.ANY UP0, P0 ;  /* 0x00000000003f7886 */ /* 0x000fe20000000100 */
[----:B------:R-:W-:-:S02]  /*192e0*/  VIADD R4, R6, 0x80 ;  /* 0x0000008006047836 */ /* 0x000fc40000000000 */
[----:B------:R-:W-:Y:S01]  /*192f0*/  IMAD.MOV.U32 R5, RZ, RZ, R7 ;  /* 0x000000ffff057224 */ /* 0x000fe200078e0007 */
[----:B--2---:R-:W-:-:S06]  /*19300*/  WARPGROUP.ARRIVE ;  /* 0x00000000000079c5 */ /* 0x004fcc0000000000 */
[----:B------:R-:W-:Y:S01]  /*19310*/  HGMMA.64x256x16.F32 R24, R152, gdesc[UR4].tnspB, R24, UP0, gsb0 ;  /* 0x43e0000498187df0 */ /* 0x000fe2000b800818 */
[----:B------:R-:W-:Y:S02]  /*19320*/  R2UR UR6, R4 ;  /* 0x00000000040672ca */ /* 0x000fe400000e0000 */
[----:B------:R-:W-:Y:S01]  /*19330*/  R2UR UR7, R5 ;  /* 0x00000000050772ca */ /* 0x000fe200000e0000 */
[----:B------:R-:W-:Y:S02]  /*19340*/  VIADD R4, R6, 0x100 ;  /* 0x0000010006047836 */ /* 0x000fe40000000000 */
[----:B------:R-:W-:Y:S01]  /*19350*/  IMAD.MOV.U32 R5, RZ, RZ, R7 ;  /* 0x000000ffff057224 */ /* 0x000fe200078e0007 */
[----:B------:R-:W-:Y:S02]  /*19360*/  WARPGROUP.DEPBAR.LE gsb0, 0x0 ;  /* 0x00008000000079c5 */ /* 0x000fe40000010000 */
[----:B------:R-:W-:Y:S02]  /*19370*/  F2FP.F16.F32.PACK_AB R152, R193, R196 ;  /* 0x000000c4c198723e */ /* 0x000fe400000000ff */
[----:B------:R-:W-:-:S02]  /*19380*/  F2FP.F16.F32.PACK_AB R154, R190, R187 ;  /* 0x000000bbbe9a723e */ /* 0x000fc400000000ff */
        /* <DEDUP_REMOVED lines=135> */
[----:B------:R-:W-:Y:S02]  /*19c00*/  VIADD R4, R6, 0x180 ;  /* 0x0000018006047836 */ /* 0x000fe40000000000 */
[----:B------:R-:W-:Y:S01]  /*19c10*/  IMAD.MOV.U32 R5, RZ, RZ, R7 ;  /* 0x000000ffff057224 */ /* 0x000fe200078e0007 */
[----:B------:R-:W-:Y:S02]  /*19c20*/  WARPGROUP.DEPBAR.LE gsb0, 0x0 ;  /* 0x00008000000079c5 */ /* 0x000fe40000010000 */
[----:B------:R-:W-:-:S02]  /*19c30*/  F2FP.F16.F32.PACK_AB R152, R184, R183 ;  /* 0x000000b7b898723e */ /* 0x000fc400000000ff */
        /* <DEDUP_REMOVED lines=276> */
[----:B------:R-:W-:Y:S01]  /*1ad80*/  VIADD R6, R6, 0x280 ;  /* 0x0000028006067836 */ /* 0x000fe20000000000 */
        /* <DEDUP_REMOVED lines=412> */
[----:B-1----:R-:W5:Y:S04]  /*1c750*/  LD.E R25, desc[UR46][R22.64+0x240] ;  /* 0x0002402e16197980 */ /* 0x002f68000c101900 */
[----:B--2---:R-:W2:Y:S04]  /*1c760*/  LD.E R27, desc[UR46][R22.64+0x244] ;  /* 0x0002442e161b7980 */ /* 0x004ea8000c101900 */
        /* <DEDUP_REMOVED lines=130> */
[----:B-----5:R1:W-:Y:S04]  /*1cf90*/  ST.E desc[UR46][R22.64+0x250], R33 ;  /* 0x0002502116007985 */ /* 0x0203e8000c10192e */
        /* <DEDUP_REMOVED lines=115> */
[----:B------:R-:W-:Y:S01]  /*1d6d0*/  LOP3.LUT P6, RZ, R212, 0x7f, RZ, 0xc0, !PT ;  /* 0x0000007fd4ff7812 */ /* 0x000fe200078cc0ff */
[----:B------:R-:W-:-:S12]  /*1d6e0*/  BSSY B0, `(.L_x_8806) ;  /* 0x0000008000007945 */ /* 0x000fd80003800000 */
[----:B-1----:R-:W-:Y:S05]  /*1d6f0*/  @P6 BRA `(.L_x_8807) ;  /* 0x0000000000186947 */ /* 0x002fea0003800000 */
[----:B------:R-:W2:Y:S04]  /*1d700*/  LDL.64 R4, [R1+0x68] ;  /* 0x0000680001047983 */ /* 0x000ea80000100a00 */
[----:B------:R-:W3:Y:S01]  /*1d710*/  LD.E R0, desc[UR46][R2.64] ;  /* 0x0000002e02007980 */ /* 0x000ee2000c101900 */
[----:B--2---:R-:W-:-:S05]  /*1d720*/  MOV R5, R4 ;  /* 0x0000000400057202 */ /* 0x004fca0000000f00 */
[----:B---3--:R-:W-:-:S05]  /*1d730*/  IMAD R0, R0, 0x8, R5 ;  /* 0x0000000800007824 */ /* 0x008fca00078e0205 */
[----:B------:R-:W-:-:S04]  /*1d740*/  PRMT R0, RZ, 0x654, R0 ;  /* 0x00000654ff007816 */ /* 0x000fc80000000000 */
[----:B------:R1:W-:Y:S03]  /*1d750*/  SYNCS.ARRIVE.TRANS64.RED.A1T0 RZ, [R0+URZ], RZ ;  /* 0x000000ff00ff79a7 */ /* 0x0003e6000810043f */
.L_x_8807:
[----:B------:R-:W-:Y:S05]  /*1d760*/  BSYNC B0 ;  /* 0x0000000000007941 */ /* 0x000fea0003800000 */
.L_x_8806:
[C---:B------:R-:W-:Y:S01]  /*1d770*/  ISETP.GT.AND P0, PT, R10.reuse, UR41, PT ;  /* 0x000000290a007c0c */ /* 0x040fe2000bf04270 */
[----:B------:R-:W-:-:S12]  /*1d780*/  VIADD R10, R10, 0xffffffff ;  /* 0xffffffff0a0a7836 */ /* 0x000fd80000000000 */
[----:B------:R-:W-:Y:S05]  /*1d790*/  @P0 BRA `(.L_x_8808) ;  /* 0xffffff5400300947 */ /* 0x000fea000383ffff */
.L_x_8777:
[----:B------:R-:W-:Y:S05]  /*1d7a0*/  WARPSYNC.ALL ;  /* 0x0000000000007948 */ /* 0x000fea0003800000 */
[----:B-1----:R-:W2:Y:S04]  /*1d7b0*/  LDL R5, [R1+0x440] ;  /* 0x0004400001057983 */ /* 0x002ea80000100800 */
[----:B------:R-:W3:Y:S04]  /*1d7c0*/  LDL R6, [R1+0x444] ;  /* 0x0004440001067983 */ /* 0x000ee80000100800 */
[----:B------:R-:W4:Y:S04]  /*1d7d0*/  LDL R132, [R1+0x210] ;  /* 0x0002100001847983 */ /* 0x000f280000100800 */
[----:B------:R-:W5:Y:S04]  /*1d7e0*/  LDL.64 R12, [R1+0x388] ;  /* 0x00038800010c7983 */ /* 0x000f680000100a00 */
        /* <DEDUP_REMOVED lines=60> */
[----:B------:R-:W5:Y:S04]  /*1dbb0*/  LDL R133, [R1+0x218] ;  /* 0x0002180001857983 */ /* 0x000f680000100800 */
[----:B--2---:R-:W1:Y:S02]  /*1dbc0*/  SHFL.BFLY PT, R0, R5, 0x2, 0x1f ;  /* 0x0c401f0005007f89 */ /* 0x004e6400000e0000 */
[----:B-1----:R-:W-:-:S05]  /*1dbd0*/  FADD.FTZ R0, R5, R0 ;  /* 0x0000000005007221 */ /* 0x002fca0000010000 */
[----:B------:R-:W1:Y:S02]  /*1dbe0*/  SHFL.BFLY PT, R3, R0, 0x1, 0x1f ;  /* 0x0c201f0000037f89 */ /* 0x000e6400000e0000 */
[----:B-1----:R-:W-:Y:S01]  /*1dbf0*/  FADD.FTZ R2, R0, R3 ;  /* 0x0000000300027221 */ /* 0x002fe20000010000 */
[----:B----4-:R-:W-:Y:S01]  /*1dc00*/  VIADD R132, R132, 0x1 ;  /* 0x0000000184847836 */ /* 0x010fe20000000000 */
[----:B------:R-:W2:Y:S04]  /*1dc10*/  LDL R0, [R1+0x21c] ;  /* 0x00021c0001007983 */ /* 0x000ea80000100800 */
[----:B------:R-:W-:Y:S04]  /*1dc20*/  STL [R1+0x440], R2 ;  /* 0x0004400201007387 */ /* 0x000fe80000100800 */
[----:B------:R-:W4:Y:S04]  /*1dc30*/  LDL R148, [R1+0x440] ;  /* 0x0004400001947983 */ /* 0x000f280000100800 */
[----:B---3--:R-:W1:Y:S02]  /*1dc40*/  SHFL.BFLY PT, R3, R6, 0x2, 0x1f ;  /* 0x0c401f0006037f89 */ /* 0x008e6400000e0000 */
[----:B-1----:R-:W-:Y:S01]  /*1dc50*/  FADD.FTZ R3, R3, R6 ;  /* 0x0000000603037221 */ /* 0x002fe20000010000 */
[----:B------:R-:W-:Y:S01]  /*1dc60*/  ISETP.NE.AND P2, PT, R132, 0x2, PT ;  /* 0x000000028400780c */ /* 0x000fe20003f45270 */
[----:B------:R-:W3:Y:S04]  /*1dc70*/  LDL.64 R6, [R1+0x418] ;  /* 0x0004180001067983 */ /* 0x000ee80000100a00 */
[----:B------:R-:W1:Y:S08]  /*1dc80*/  SHFL.BFLY PT, R4, R3, 0x1, 0x1f ;  /* 0x0c201f0003047f89 */ /* 0x000e7000000e0000 */
[----:B------:R-:W3:Y:S01]  /*1dc90*/  @!P2 LDL R19, [R1+0x214] ;  /* 0x000214000113a983 */ /* 0x000ee20000100800 */
[----:B-1----:R-:W-:-:S03]  /*1dca0*/  FADD.FTZ R140, R3, R4 ;  /* 0x00000004038c7221 */ /* 0x002fc60000010000 */
[----:B------:R-:W3:Y:S02]  /*1dcb0*/  LDL.64 R4, [R1+0x3e8] ;  /* 0x0003e80001047983 */ /* 0x000ee40000100a00 */
[----:B------:R-:W-:Y:S02]  /*1dcc0*/  FSETP.NE.FTZ.AND P1, PT, R140, RZ, PT ;  /* 0x000000ff8c00720b */ /* 0x000fe40003f35000 */
[----:B------:R-:W3:Y:S11]  /*1dcd0*/  LDL.64 R2, [R1+0x408] ;  /* 0x0004080001027983 */ /* 0x000ef60000100a00 */
[----:B------:R-:W3:Y:S04]  /*1dce0*/  @P1 LDL R143, [R1+0x450] ;  /* 0x00045000018f1983 */ /* 0x000ee80000100800 */
[----:B------:R-:W3:Y:S01]  /*1dcf0*/  @P1 LDL R145, [R1+0x434] ;  /* 0x0004340001911983 */ /* 0x000ee20000100800 */
[----:B------:R-:W-:-:S02]  /*1dd00*/  IMAD.MOV.U32 R142, RZ, RZ, -0x800000 ;  /* 0xff800000ff8e7424 */ /* 0x000fc400078e00ff */
[----:B------:R-:W-:Y:S01]  /*1dd10*/  IMAD.MOV.U32 R134, RZ, RZ, RZ ;  /* 0x000000ffff867224 */ /* 0x000fe200078e00ff */
[----:B------:R1:W-:Y:S08]  /*1dd20*/  BAR.ARV R203, 0x100 ;  /* 0x000400cb0000751d */ /* 0x0003f00000002000 */
[----:B------:R-:W-:Y:S06]  /*1dd30*/  BAR.ARV 0x8, 0x120 ;  /* 0x0204800000007b1d */ /* 0x000fec0000002000 */
[----:B----4-:R-:W-:-:S13]  /*1dd40*/  FSETP.NE.FTZ.AND P0, PT, R148, RZ, PT ;  /* 0x000000ff9400720b */ /* 0x010fda0003f15000 */
[----:B------:R-:W4:Y:S04]  /*1dd50*/  @P0 LDL R135, [R1+0x450] ;  /* 0x0004500001870983 */ /* 0x000f280000100800 */
[----:B------:R-:W3:Y:S01]  /*1dd60*/  @P0 LDL R144, [R1+0x430] ;  /* 0x0004300001900983 */ /* 0x000ee20000100800 */
[----:B------:R-:W1:Y:S02]  /*1dd70*/  @P0 MUFU.LG2 R141, R148 ;  /* 0x00000094008d0308 */ /* 0x000e640000000c00 */
[----:B-1----:R-:W-:-:S06]  /*1dd80*/  @P0 FMUL.FTZ R146, R141, 0.69314718246459960938 ;  /* 0x3f3172188d920820 */ /* 0x002fcc0000410000 */
[----:B------:R-:W1:Y:S08]  /*1dd90*/  @P1 MUFU.LG2 R147, R140 ;  /* 0x0000008c00931308 */ /* 0x000e700000000c00 */
[----:B------:R-:W5:Y:S01]  /*1dda0*/  @P0 MUFU.RCP R134, R148 ;  /* 0x0000009400860308 */ /* 0x000f620000001000 */
[----:B--2---:R-:W-:Y:S02]  /*1ddb0*/  VIADD R0, R0, 0x1 ;  /* 0x0000000100007836 */ /* 0x004fe40000000000 */
[----:B-1----:R-:W-:Y:S01]  /*1ddc0*/  @P1 FMUL.FTZ R147, R147, 0.69314718246459960938 ;  /* 0x3f31721893931820 */ /* 0x002fe20000410000 */
[----:B------:R-:W-:Y:S01]  /*1ddd0*/  STL [R1+0x444], R140 ;  /* 0x0004448c01007387 */ /* 0x000fe20000100800 */
[-C--:B-----5:R-:W-:Y:S01]  /*1dde0*/  FMUL.FTZ R139, R139, R134.reuse ;  /* 0x000000868b8b7220 */ /* 0x0a0fe20000410000 */
        /* <DEDUP_REMOVED lines=63> */
[----:B------:R-:W-:Y:S04]  /*1e1e0*/  STL [R1+0x210], R132 ;  /* 0x0002108401007387 */ /* 0x000fe80000100800 */
[----:B------:R-:W-:Y:S04]  /*1e1f0*/  STL.64 [R1+0x220], R138 ;  /* 0x0002208a01007387 */ /* 0x000fe80000100a00 */
        /* <DEDUP_REMOVED lines=31> */
[----:B------:R-:W-:Y:S04]  /*1e3f0*/  STL [R1+0x21c], R0 ;  /* 0x00021c0001007387 */ /* 0x000fe80000100800 */
[----:B------:R-:W-:Y:S01]  /*1e400*/  @!P2 STL [R1+0x210], RZ ;  /* 0x000210ff0100a387 */ /* 0x000fe20000100800 */
[----:B----4-:R-:W-:-:S04]  /*1e410*/  @P0 FMUL.FTZ R135, R135, 0.69314718246459960938 ;  /* 0x3f31721887870820 */ /* 0x010fc80000410000 */
[----:B---3--:R-:W-:Y:S01]  /*1e420*/  @P0 FFMA.FTZ R142, R135, R144, R146 ;  /* 0x00000090878e0223 */ /* 0x008fe20000010092 */
[----:B------:R-:W-:-:S06]  /*1e430*/  IMAD.MOV.U32 R135, RZ, RZ, RZ ;  /* 0x000000ffff877224 */ /* 0x000fcc00078e00ff */
[----:B------:R-:W1:Y:S01]  /*1e440*/  @P1 MUFU.RCP R135, R140 ;  /* 0x0000008c00871308 */ /* 0x000e620000001000 */
[----:B------:R-:W-:Y:S01]  /*1e450*/  @P1 FMUL.FTZ R146, R143, 0.69314718246459960938 ;  /* 0x3f3172188f921820 */ /* 0x000fe20000410000 */
[----:B------:R-:W-:-:S03]  /*1e460*/  IMAD.MOV.U32 R144, RZ, RZ, -0x800000 ;  /* 0xff800000ff907424 */ /* 0x000fc600078e00ff */
[----:B------:R-:W-:Y:S01]  /*1e470*/  @P1 FFMA.FTZ R144, R146, R145, R147 ;  /* 0x0000009192901223 */ /* 0x000fe20000010093 */
[----:B------:R-:W-:Y:S01]  /*1e480*/  STL [R1+0x440], R142 ;  /* 0x0004408e01007387 */ /* 0x000fe20000100800 */
[-C--:B-1----:R-:W-:Y:S01]  /*1e490*/  FMUL.FTZ R13, R13, R135.reuse ;  /* 0x000000870d0d7220 */ /* 0x082fe20000410000 */
[-C--:B------:R-:W-:Y:S01]  /*1e4a0*/  FMUL.FTZ R12, R12, R135.reuse ;  /* 0x000000870c0c7220 */ /* 0x080fe20000410000 */
[-C--:B------:R-:W-:Y:S01]  /*1e4b0*/  FMUL.FTZ R15, R15, R135.reuse ;  /* 0x000000870f0f7220 */ /* 0x080fe20000410000 */
[-C--:B------:R-:W-:Y:S01]  /*1e4c0*/  FMUL.FTZ R14, R14, R135.reuse ;  /* 0x000000870e0e7220 */ /* 0x080fe20000410000 */
[-C--:B------:R-:W-:Y:S01]  /*1e4d0*/  FMUL.FTZ R73, R73, R135.reuse ;  /* 0x0000008749497220 */ /* 0x080fe20000410000 */
[-C--:B------:R-:W-:Y:S01]  /*1e4e0*/  FMUL.FTZ R72, R72, R135.reuse ;  /* 0x0000008748487220 */ /* 0x080fe20000410000 */
[----:B------:R1:W-:Y:S01]  /*1e4f0*/  STL.64 [R1+0x388], R12 ;  /* 0x0003880c01007387 */ /* 0x0003e20000100a00 */
[-C--:B------:R-:W-:Y:S01]  /*1e500*/  FMUL.FTZ R71, R71, R135.reuse ;  /* 0x0000008747477220 */ /* 0x080fe20000410000 */
[-C--:B------:R-:W-:Y:S01]  /*1e510*/  FMUL.FTZ R70, R70, R135.reuse ;  /* 0x0000008746467220 */ /* 0x080fe20000410000 */
[-C--:B------:R-:W-:Y:S01]  /*1e520*/  FMUL.FTZ R59, R59, R135.reuse ;  /* 0x000000873b3b7220 */ /* 0x080fe20000410000 */
[----:B------:R2:W-:Y:S01]  /*1e530*/  STL.64 [R1+0x3c8], R14 ;  /* 0x0003c80e01007387 */ /* 0x0005e20000100a00 */
        /* <DEDUP_REMOVED lines=55> */
[----:B-1----:R-:W-:Y:S01]  /*1e8b0*/  VIADD R12, R133, 0x1 ;  /* 0x00000001850c7836 */ /* 0x002fe20000000000 */
[----:B--2---:R-:W-:Y:S01]  /*1e8c0*/  @!P2 LOP3.LUT R14, R19, 0x1, RZ, 0x3c, !PT ;  /* 0x00000001130ea812 */ /* 0x004fe200078e3cff */
[----:B------:R2:W-:Y:S04]  /*1e8d0*/  STL [R1+0x444], R144 ;  /* 0x0004449001007387 */ /* 0x0005e80000100800 */
[----:B------:R2:W-:Y:S04]  /*1e8e0*/  STL.64 [R1+0x228], R72 ;  /* 0x0002284801007387 */ /* 0x0005e80000100a00 */
        /* <DEDUP_REMOVED lines=29> */
[----:B------:R2:W-:Y:S04]  /*1eac0*/  STL [R1+0x218], R12 ;  /* 0x0002180c01007387 */ /* 0x0005e80000100800 */
[----:B------:R2:W-:Y:S01]  /*1ead0*/  @!P2 STL [R1+0x214], R14 ;  /* 0x0002140e0100a387 */ /* 0x0005e20000100800 */
[----:B------:R-:W-:-:S13]  /*1eae0*/  PLOP3.LUT P0, PT, PT, PT, PT, 0x8, 0x0 ;  /* 0x000000000000781c */ /* 0x000fda0003f0e170 */
.L_x_8712:
[----:B------:R-:W3:Y:S08]  /*1eaf0*/  S2UR UR4, SR_CgaCtaId ;  /* 0x00000000000479c3 */ /* 0x000ef00000008800 */
[----:B------:R-:W-:Y:S06]  /*1eb00*/  BAR.SYNC.DEFER_BLOCKING 0x5, 0x120 ;  /* 0x0144800000007b1d */ /* 0x000fec0000010000 */
[----:B------:R-:W-:-:S02]  /*1eb10*/  UMOV UR50, 0x400 ;  /* 0x0000040000327882 */ /* 0x000fc40000000000 */
[----:B---3--:R-:W-:-:S09]  /*1eb20*/  ULEA UR50, UR4, UR50, 0x18 ;  /* 0x0000003204327291 */ /* 0x008fd2000f8ec03f */
[----:B-1----:R-:W1:Y:S02]  /*1eb30*/  LDS R0, [UR50+0x324d0] ;  /* 0x0324d032ff007984 */ /* 0x002e640008000800 */
[----:B-1----:R-:W-:Y:S01]  /*1eb40*/  R2UR UR4, R0 ;  /* 0x00000000000472ca */ /* 0x002fe200000e0000 */
[----:B------:R-:W-:Y:S06]  /*1eb50*/  BAR.ARV 0x4, 0x120 ;  /* 0x0104800000007b1d */ /* 0x000fec0000002000 */
[----:B------:R-:W-:Y:S08]  /*1eb60*/  @P0 BRA `(.L_x_8809) ;  /* 0x0000000c00780947 */ /* 0x000ff00003800000 */
[----:B------:R-:W3:Y:S04]  /*1eb70*/  LDL.128 R136, [R1+0x220] ;  /* 0x0002200001887983 */ /* 0x000ee80000100c00 */
[----:B------:R-:W4:Y:S04]  /*1eb80*/  LDL.128 R128, [R1+0x240] ;  /* 0x0002400001807983 */ /* 0x000f280000100c00 */
[----:B------:R-:W5:Y:S04]  /*1eb90*/  LDL.128 R132, [R1+0x230] ;  /* 0x0002300001847983 */ /* 0x000f680000100c00 */
[----:B------:R-:W5:Y:S04]  /*1eba0*/  LDL.128 R120, [R1+0x260] ;  /* 0x0002600001787983 */ /* 0x000f680000100c00 */
[----:B--2---:R-:W2:Y:S04]  /*1ebb0*/  LDL.128 R72, [R1+0x320] ;  /* 0x0003200001487983 */ /* 0x004ea80000100c00 */
[----:B------:R-:W2:Y:S04]  /*1ebc0*/  LDL.128 R124, [R1+0x250] ;  /* 0x00025000017c7983 */ /* 0x000ea80000100c00 */
        /* <DEDUP_REMOVED lines=10> */
[----:B------:R-:W2:Y:S04]  /*1ec70*/  LDL R152, [R1+0x46c] ;  /* 0x00046c0001987983 */ /* 0x000ea80000100800 */
[----:B------:R-:W2:Y:S04]  /*1ec80*/  LDL.128 R84, [R1+0x2f0] ;  /* 0x0002f00001547983 */ /* 0x000ea80000100c00 */
[----:B------:R-:W2:Y:S04]  /*1ec90*/  LDL R151, [R1+0x468] ;  /* 0x0004680001977983 */ /* 0x000ea80000100800 */
        /* <DEDUP_REMOVED lines=12> */
[----:B------:R-:W2:Y:S01]  /*1ed60*/  LDL.128 R12, [R1+0x3f0] ;  /* 0x0003f000010c7983 */ /* 0x000ea20000100c00 */
[----:B------:R-:W-:Y:S01]  /*1ed70*/  VIADD R20, R200, UR42 ;  /* 0x0000002ac8147c36 */ /* 0x000fe20008000000 */
[----:B------:R-:W-:-:S02]  /*1ed80*/  ULDC UR5, c[0x0][0xb88] ;  /* 0x0002e20000057ab9 */ /* 0x000fc40000000800 */
[----:B------:R-:W2:Y:S04]  /*1ed90*/  LDL.128 R8, [R1+0x400] ;  /* 0x0004000001087983 */ /* 0x000ea80000100c00 */
[----:B------:R-:W2:Y:S01]  /*1eda0*/  LDL.128 R4, [R1+0x410] ;  /* 0x0004100001047983 */ /* 0x000ea20000100c00 */
[----:B------:R-:W-:Y:S01]  /*1edb0*/  LOP3.LUT P0, RZ, R209, 0x3, RZ, 0xc0, !PT ;  /* 0x00000003d1ff7812 */ /* 0x000fe2000780c0ff */
[----:B------:R-:W-:Y:S01]  /*1edc0*/  VIADD R0, R20, 0x8 ;  /* 0x0000000814007836 */ /* 0x000fe20000000000 */
[----:B------:R-:W-:Y:S01]  /*1edd0*/  IADD3 R142, P3, R194, 0xc040, RZ ;  /* 0x0000c040c28e7810 */ /* 0x000fe20007f7e0ff */
[----:B------:R-:W-:Y:S01]  /*1ede0*/  ULDC.64 UR6, c[0x0][0xc70] ;  /* 0x00031c0000067ab9 */ /* 0x000fe20000000a00 */
[----:B------:R-:W-:Y:S02]  /*1edf0*/  ISETP.GE.OR P1, PT, R20, UR5, P0 ;  /* 0x0000000514007c0c */ /* 0x000fe40008726670 */
[----:B------:R-:W-:-:S11]  /*1ee00*/  ISETP.GE.OR P0, PT, R0, UR5, P0 ;  /* 0x0000000500007c0c */ /* 0x000fd60008706670 */
[----:B------:R-:W2:Y:S04]  /*1ee10*/  @!P1 LDL R19, [R1+0x440] ;  /* 0x0004400001139983 */ /* 0x000ea80000100800 */
[----:B------:R-:W2:Y:S01]  /*1ee20*/  @!P0 LDL R0, [R1+0x444] ;  /* 0x0004440001008983 */ /* 0x000ea20000100800 */
[----:B------:R-:W-:Y:S02]  /*1ee30*/  IADD3 R3, P6, R194, 0x8060, RZ ;  /* 0x00008060c2037810 */ /* 0x000fe40007fde0ff */
[----:B------:R-:W-:Y:S02]  /*1ee40*/  LOP3.LUT R147, R142, 0x380, RZ, 0xc0, !PT ;  /* 0x000003808e937812 */ /* 0x000fe400078ec0ff */
[----:B------:R-:W-:Y:S02]  /*1ee50*/  LOP3.LUT R143, R194, 0x380, RZ, 0xc0, !PT ;  /* 0x00000380c28f7812 */ /* 0x000fe400078ec0ff */
[----:B------:R-:W-:-:S02]  /*1ee60*/  LOP3.LUT R2, R3, 0x380, RZ, 0xc0, !PT ;  /* 0x0000038003027812 */ /* 0x000fc400078ec0ff */
[----:B------:R-:W-:Y:S02]  /*1ee70*/  SHF.R.U64 R147, R147, 0x3, RZ ;  /* 0x0000000393937819 */ /* 0x000fe400000012ff */
[----:B------:R-:W-:Y:S02]  /*1ee80*/  SHF.R.U64 R143, R143, 0x3, RZ ;  /* 0x000000038f8f7819 */ /* 0x000fe400000012ff */
[----:B------:R-:W-:Y:S02]  /*1ee90*/  SHF.R.U64 R2, R2, 0x3, RZ ;  /* 0x0000000302027819 */ /* 0x000fe400000012ff */
[----:B------:R-:W-:Y:S02]  /*1eea0*/  LOP3.LUT R146, R147, R142, RZ, 0x3c, !PT ;  /* 0x0000008e93927212 */ /* 0x000fe400078e3cff */
[C---:B------:R-:W-:Y:S02]  /*1eeb0*/  IADD3 R141, P4, R194.reuse, 0xc020, RZ ;  /* 0x0000c020c28d7810 */ /* 0x040fe40007f9e0ff */
[----:B------:R-:W-:Y:S01]  /*1eec0*/  LOP3.LUT R142, R143, R194, RZ, 0x3c, !PT ;  /* 0x000000c28f8e7212 */ /* 0x000fe200078e3cff */
[----:B------:R-:W-:Y:S01]  /*1eed0*/  IMAD.MOV.U32 R143, RZ, RZ, R195 ;  /* 0x000000ffff8f7224 */ /* 0x000fe200078e00c3 */
[----:B------:R-:W-:-:S02]  /*1eee0*/  IADD3 R140, P5, R194, 0xc000, RZ ;  /* 0x0000c000c28c7810 */ /* 0x000fc40007fbe0ff */
[----:B------:R-:W-:Y:S02]  /*1eef0*/  LOP3.LUT R2, R2, R3, RZ, 0x3c, !PT ;  /* 0x0000000302027212 */ /* 0x000fe400078e3cff */
[----:B------:R-:W-:Y:S02]  /*1ef00*/  IADD3 R149, P2, R194, 0xc060, RZ ;  /* 0x0000c060c2957810 */ /* 0x000fe40007f5e0ff */
[----:B------:R-:W-:Y:S02]  /*1ef10*/  LOP3.LUT R3, R141, 0x380, RZ, 0xc0, !PT ;  /* 0x000003808d037812 */ /* 0x000fe400078ec0ff */
[----:B------:R-:W-:Y:S02]  /*1ef20*/  LOP3.LUT R21, R140, 0x380, RZ, 0xc0, !PT ;  /* 0x000003808c157812 */ /* 0x000fe400078ec0ff */
[----:B------:R-:W-:Y:S01]  /*1ef30*/  MOV R150, R142 ;  /* 0x0000008e00967202 */ /* 0x000fe20000000f00 */
[----:B------:R-:W-:Y:S01]  /*1ef40*/  USHF.R.S32.HI UR5, URZ, 0x1f, UR43 ;  /* 0x0000001f3f057899 */ /* 0x000fe2000801142b */
[----:B------:R-:W-:-:S02]  /*1ef50*/  LOP3.LUT R148, R149, 0x380, RZ, 0xc0, !PT ;  /* 0x0000038095947812 */ /* 0x000fc400078ec0ff */
[----:B------:R-:W-:Y:S02]  /*1ef60*/  SHF.R.U64 R144, R3, 0x3, RZ ;  /* 0x0000000303907819 */ /* 0x000fe400000012ff */
[----:B------:R-:W-:Y:S01]  /*1ef70*/  SHF.R.U64 R21, R21, 0x3, RZ ;  /* 0x0000000315157819 */ /* 0x000fe200000012ff */
[--C-:B------:R-:W-:Y:S01]  /*1ef80*/  IMAD.X R3, RZ, RZ, R195.reuse, P6 ;  /* 0x000000ffff037224 */ /* 0x100fe200030e06c3 */
[----:B------:R-:W-:Y:S01]  /*1ef90*/  SHF.R.U64 R148, R148, 0x3, RZ ;  /* 0x0000000394947819 */ /* 0x000fe200000012ff */
[----:B------:R-:W-:Y:S01]  /*1efa0*/  UIMAD UR5, UR5, UR6, URZ ;  /* 0x00000006050572a4 */ /* 0x000fe2000f8e023f */
[----:B------:R-:W-:Y:S01]  /*1efb0*/  LOP3.LUT R144, R144, R141, RZ, 0x3c, !PT ;  /* 0x0000008d90907212 */ /* 0x000fe200078e3cff */
[--C-:B------:R-:W-:Y:S01]  /*1efc0*/  IMAD.X R141, RZ, RZ, R195.reuse, P5 ;  /* 0x000000ffff8d7224 */ /* 0x100fe200028e06c3 */
[----:B------:R-:W-:Y:S01]  /*1efd0*/  LOP3.LUT R140, R21, R140, RZ, 0x3c, !PT ;  /* 0x0000008c158c7212 */ /* 0x000fe200078e3cff */
[--C-:B------:R-:W-:Y:S01]  /*1efe0*/  IMAD.X R145, RZ, RZ, R195.reuse, P4 ;  /* 0x000000ffff917224 */ /* 0x100fe200020e06c3 */
[----:B------:R-:W-:Y:S01]  /*1eff0*/  LOP3.LUT R148, R148, R149, RZ, 0x3c, !PT ;  /* 0x0000009594947212 */ /* 0x000fe200078e3cff */
[--C-:B------:R-:W-:Y:S01]  /*1f000*/  IMAD.X R147, RZ, RZ, R195.reuse, P3 ;  /* 0x000000ffff937224 */ /* 0x100fe200018e06c3 */
[----:B------:R-:W-:Y:S01]  /*1f010*/  UIMAD.WIDE.U32 UR8, UR43, UR6, URZ ;  /* 0x000000062b0872a5 */ /* 0x000fe2000f8e003f */
[----:B------:R-:W-:Y:S01]  /*1f020*/  IMAD.X R149, RZ, RZ, R195, P2 ;  /* 0x000000ffff957224 */ /* 0x000fe200010e06c3 */
[----:B------:R-:W-:Y:S01]  /*1f030*/  UIMAD UR5, UR43, UR7, UR5 ;  /* 0x000000072b0572a4 */ /* 0x000fe2000f8e0205 */
[----:B------:R-:W-:-:S02]  /*1f040*/  MOV R142, R2 ;  /* 0x00000002008e7202 */ /* 0x000fc40000000f00 */
[----:B------:R-:W-:Y:S01]  /*1f050*/  MOV R143, R140 ;  /* 0x0000008c008f7202 */ /* 0x000fe20000000f00 */
[----:B------:R-:W-:Y:S01]  /*1f060*/  UIADD3 UR5, UR9, UR5, URZ ;  /* 0x0000000509057290 */ /* 0x000fe2000fffe03f */
[----:B------:R-:W-:Y:S01]  /*1f070*/  MOV R21, R144 ;  /* 0x0000009000157202 */ /* 0x000fe20000000f00 */
[----:B------:R-:W-:Y:S01]  /*1f080*/  ULDC.64 UR6, c[0x0][0xc40] ;  /* 0x0003100000067ab9 */ /* 0x000fe20000000a00 */
[----:B------:R-:W-:Y:S02]  /*1f090*/  MOV R140, R146 ;  /* 0x00000092008c7202 */ /* 0x000fe40000000f00 */
[----:B------:R-:W-:Y:S01]  /*1f0a0*/  MOV R141, R148 ;  /* 0x00000094008d7202 */ /* 0x000fe20000000f00 */
[----:B------:R-:W-:Y:S02]  /*1f0b0*/  IMAD.U32 R3, RZ, RZ, UR9 ;  /* 0x00000009ff037e24 */ /* 0x000fe4000f8e00ff */
[----:B------:R-:W-:Y:S01]  /*1f0c0*/  IMAD.U32 R3, RZ, RZ, UR5 ;  /* 0x00000005ff037e24 */ /* 0x000fe2000f8e00ff */
[----:B------:R-:W-:Y:S01]  /*1f0d0*/  USHF.R.S32.HI UR5, URZ, 0x1f, UR44 ;  /* 0x0000001f3f057899 */ /* 0x000fe2000801142c */
[----:B------:R-:W-:Y:S01]  /*1f0e0*/  IMAD.U32 R2, RZ, RZ, UR8 ;  /* 0x00000008ff027e24 */ /* 0x000fe2000f8e00ff */
[----:B---3--:R-:W-:-:S02]  /*1f0f0*/  F2FP.F16.F32.PACK_AB R136, R137, R136 ;  /* 0x000000888988723e */ /* 0x008fc400000000ff */
[----:B------:R-:W-:Y:S02]  /*1f100*/  F2FP.F16.F32.PACK_AB R137, R139, R138 ;  /* 0x0000008a8b89723e */ /* 0x000fe400000000ff */
[----:B----4-:R-:W-:Y:S02]  /*1f110*/  F2FP.F16.F32.PACK_AB R128, R129, R128 ;  /* 0x000000808180723e */ /* 0x010fe400000000ff */
[----:B------:R-:W-:Y:S02]  /*1f120*/  F2FP.F16.F32.PACK_AB R129, R131, R130 ;  /* 0x000000828381723e */ /* 0x000fe400000000ff */
[----:B-----5:R-:W-:Y:S02]  /*1f130*/  F2FP.F16.F32.PACK_AB R138, R133, R132 ;  /* 0x00000084858a723e */ /* 0x020fe400000000ff */
[----:B------:R-:W-:Y:S01]  /*1f140*/  F2FP.F16.F32.PACK_AB R139, R135, R134 ;  /* 0x00000086878b723e */ /* 0x000fe200000000ff */
[----:B------:R-:W-:Y:S01]  /*1f150*/  BAR.SYNC.DEFER_BLOCKING 0x1, 0x100 ;  /* 0x0044000000007b1d */ /* 0x000fe20000010000 */
[----:B------:R-:W-:-:S02]  /*1f160*/  F2FP.F16.F32.PACK_AB R120, R121, R120 ;  /* 0x000000787978723e */ /* 0x000fc400000000ff */
[----:B------:R-:W-:Y:S02]  /*1f170*/  F2FP.F16.F32.PACK_AB R121, R123, R122 ;  /* 0x0000007a7b79723e */ /* 0x000fe400000000ff */
[----:B--2---:R-:W-:Y:S02]  /*1f180*/  F2FP.F16.F32.PACK_AB R72, R73, R72 ;  /* 0x000000484948723e */ /* 0x004fe400000000ff */
        /* <DEDUP_REMOVED lines=10> */
[----:B------:R-:W1:Y:S01]  /*1f230*/  LDC.64 R68, c[0x0][0xc78] ;  /* 0x00031e00ff447b82 */ /* 0x000e620000000a00 */
[----:B------:R-:W-:Y:S02]  /*1f240*/  F2FP.F16.F32.PACK_AB R114, R109, R108 ;  /* 0x0000006c6d72723e */ /* 0x000fe400000000ff */
[----:B------:R-:W-:Y:S02]  /*1f250*/  F2FP.F16.F32.PACK_AB R115, R111, R110 ;  /* 0x0000006e6f73723e */ /* 0x000fe400000000ff */
[----:B------:R-:W-:Y:S01]  /*1f260*/  F2FP.F16.F32.PACK_AB R96, R97, R96 ;  /* 0x000000606160723e */ /* 0x000fe200000000ff */
[----:B------:R-:W-:Y:S01]  /*1f270*/  STSM.16.M88.4 [R150], R136 ;  /* 0x0000008896007844 */ /* 0x000fe20000000200 */
        /* <DEDUP_REMOVED lines=13> */
[----:B------:R-:W-:Y:S01]  /*1f350*/  STSM.16.M88.4 [R151], R120 ;  /* 0x0000007897007844 */ /* 0x000fe20000000200 */
[----:B------:R-:W-:-:S03]  /*1f360*/  F2FP.F16.F32.PACK_AB R82, R77, R76 ;  /* 0x0000004c4d52723e */ /* 0x000fc600000000ff */
[----:B------:R-:W-:Y:S01]  /*1f370*/  STSM.16.M88.4 [R237], R112 ;  /* 0x00000070ed007844 */ /* 0x000fe20000000200 */
        /* <DEDUP_REMOVED lines=36> */
[----:B------:R-:W-:Y:S01]  /*1f5c0*/  F2FP.F16.F32.PACK_AB R11, R7, R6 ;  /* 0x00000006070b723e */ /* 0x000fe200000000ff */
[----:B------:R-:W-:Y:S04]  /*1f5d0*/  STSM.16.M88.4 [R143], R44 ;  /* 0x0000002c8f007844 */ /* 0x000fe80000000200 */
[----:B------:R-:W-:Y:S04]  /*1f5e0*/  STSM.16.M88.4 [R21], R36 ;  /* 0x0000002415007844 */ /* 0x000fe80000000200 */
[----:B------:R-:W-:Y:S04]  /*1f5f0*/  STSM.16.M88.4 [R140], R24 ;  /* 0x000000188c007844 */ /* 0x000fe80000000200 */
[----:B------:R-:W-:Y:S01]  /*1f600*/  STSM.16.M88.4 [R141], R8 ;  /* 0x000000088d007844 */ /* 0x000fe20000000200 */
[----:B------:R-:W-:Y:S01]  /*1f610*/  @!PT LDS RZ, [RZ] ;  /* 0x00000000fffff984 */ /* 0x000fe20000000800 */
[----:B------:R-:W-:Y:S01]  /*1f620*/  @!PT LDS RZ, [RZ] ;  /* 0x00000000fffff984 */ /* 0x000fe20000000800 */
[----:B------:R-:W-:Y:S01]  /*1f630*/  @!PT LDS RZ, [RZ] ;  /* 0x00000000fffff984 */ /* 0x000fe20000000800 */
[----:B------:R-:W-:Y:S01]  /*1f640*/  @!PT LDS RZ, [RZ] ;  /* 0x00000000fffff984 */ /* 0x000fe20000000800 */
[----:B------:R3:W-:Y:S06]  /*1f650*/  MEMBAR.ALL.CTA ;  /* 0x0000000000007992 */ /* 0x0007ec0000008000 */
[----:B---3--:R-:W3:Y:S01]  /*1f660*/  FENCE.VIEW.ASYNC.S ;  /* 0x00000000000073c6 */ /* 0x008ee20000000000 */
[----:B-1----:R-:W-:-:S02]  /*1f670*/  IMAD R40, R68, UR5, RZ ;  /* 0x0000000544287c24 */ /* 0x002fc4000f8e02ff */
[----:B------:R-:W-:Y:S01]  /*1f680*/  IMAD.WIDE.U32 R2, R68, UR44, R2 ;  /* 0x0000002c44027c25 */ /* 0x000fe2000f8e0002 */
[----:B---3--:R-:W1:Y:S01]  /*1f690*/  SHFL.IDX PT, R4, R221, RZ, 0x1f ;  /* 0x00001fffdd047589 */ /* 0x008e6200000e0000 */
[----:B--2---:R-:W-:Y:S02]  /*1f6a0*/  SHF.R.S32.HI R29, RZ, 0x1f, R20 ;  /* 0x0000001fff1d7819 */ /* 0x004fe40000011414 */
[----:B------:R-:W-:Y:S01]  /*1f6b0*/  IMAD R40, R69, UR44, R40 ;  /* 0x0000002c45287c24 */ /* 0x000fe2000f8e0228 */
[----:B------:R-:W-:Y:S06]  /*1f6c0*/  BAR.ARV 0x1, 0x120 ;  /* 0x0044800000007b1d */ /* 0x000fec0000002000 */
[----:B------:R-:W-:-:S04]  /*1f6d0*/  IADD3 R20, P2, R20, R2, RZ ;  /* 0x0000000214147210 */ /* 0x000fc80007f5e0ff */
[----:B------:R-:W-:Y:S02]  /*1f6e0*/  IADD3.X R29, R29, R3, R40, P2, !PT ;  /* 0x000000031d1d7210 */ /* 0x000fe400017fe428 */
        /* <DEDUP_REMOVED lines=36> */
.L_x_8812:
[----:B------:R-:W-:Y:S05]  /*1f930*/  BSYNC B0 ;  /* 0x0000000000007941 */ /* 0x000fea0003800000 */
.L_x_8811:
[----:B------:R-:W-:Y:S05]  /*1f940*/  BRA `(.L_x_8810) ;  /* 0x00000008007c7947 */ /* 0x000fea0003800000 */
.L_x_8809:
[----:B--2---:R-:W1:Y:S01]  /*1f950*/  LDC.64 R8, c[0x0][0xbe0] ;  /* 0x0002f800ff087b82 */ /* 0x004e620000000a00 */
[----:B------:R-:W-:Y:S01]  /*1f960*/  ISETP.GT.AND P0, PT, R197, 0x7f, PT ;  /* 0x0000007fc500780c */ /* 0x000fe20003f04270 */
[----:B------:R-:W-:Y:S01]  /*1f970*/  USHF.R.S32.HI UR5, URZ, 0x1f, UR43 ;  /* 0x0000001f3f057899 */ /* 0x000fe2000801142b */
[--C-:B------:R-:W-:Y:S01]  /*1f980*/  SHF.R.S32.HI R189, RZ, 0x1f, R188.reuse ;  /* 0x0000001fffbd7819 */ /* 0x100fe200000114bc */
[----:B------:R-:W-:Y:S01]  /*1f990*/  USHF.R.S32.HI UR6, URZ, 0x1f, UR44 ;  /* 0x0000001f3f067899 */ /* 0x000fe2000801142c */
[----:B------:R-:W-:Y:S03]  /*1f9a0*/  BSSY B0, `(.L_x_8813) ;  /* 0x000001c000007945 */ /* 0x000fe60003800000 */
[----:B------:R-:W2:Y:S08]  /*1f9b0*/  LDC R14, c[0x0][0xeac] ;  /* 0x0003ab00ff0e7b82 */ /* 0x000eb00000000800 */
[----:B------:R-:W3:Y:S01]  /*1f9c0*/  LDC.64 R10, c[0x0][0xbe8] ;  /* 0x0002fa00ff0a7b82 */ /* 0x000ee20000000a00 */
[----:B-1----:R-:W-:-:S04]  /*1f9d0*/  IMAD.WIDE.U32 R6, R8, UR43, R188 ;  /* 0x0000002b08067c25 */ /* 0x002fc8000f8e00bc */
[----:B------:R-:W-:Y:S01]  /*1f9e0*/  IMAD R8, R8, UR5, RZ ;  /* 0x0000000508087c24 */ /* 0x000fe2000f8e02ff */
[----:B------:R-:W-:Y:S06]  /*1f9f0*/  @P0 BRA `(.L_x_8814) ;  /* 0x0000000000580947 */ /* 0x000fec0003800000 */
[----:B------:R-:W1:Y:S01]  /*1fa00*/  S2R R0, SR_TID.X ;  /* 0x0000000000007919 */ /* 0x000e620000002100 */
[----:B------:R-:W-:Y:S01]  /*1fa10*/  IMAD.U32 R2, RZ, RZ, UR42 ;  /* 0x0000002aff027e24 */ /* 0x000fe2000f8e00ff */
[----:B------:R-:W-:-:S04]  /*1fa20*/  ULDC UR7, c[0x0][0xb88] ;  /* 0x0002e20000077ab9 */ /* 0x000fc80000000800 */
        /* <DEDUP_REMOVED lines=19> */
.L_x_8814:
[----:B------:R-:W-:Y:S05]  /*1fb60*/  BSYNC B0 ;  /* 0x0000000000007941 */ /* 0x000fea0003800000 */
.L_x_8813:
[----:B------:R-:W-:Y:S01]  /*1fb70*/  ULDC UR5, c[0x0][0xb88] ;  /* 0x0002e20000057ab9 */ /* 0x000fe20000000800 */
[C---:B------:R-:W-:Y:S01]  /*1fb80*/  VIADD R0, R198.reuse, 0x20 ;  /* 0x00000020c6007836 */ /* 0x040fe20000000000 */
[----:B------:R-:W-:Y:S01]  /*1fb90*/  UIADD3 UR42, -UR42, UR5, URZ ;  /* 0x000000052a2a7290 */ /* 0x000fe2000fffe13f */
[----:B-1----:R-:W-:Y:S01]  /*1fba0*/  IMAD R3, R9, UR43, R8 ;  /* 0x0000002b09037c24 */ /* 0x002fe2000f8e0208 */
[----:B------:R-:W-:Y:S01]  /*1fbb0*/  ULOP3.LUT UR39, URZ, UR39, URZ, 0x33, !UPT ;  /* 0x000000273f277292 */ /* 0x000fe2000f8e333f */
[C---:B------:R-:W-:Y:S01]  /*1fbc0*/  VIADD R2, R198.reuse, 0x40 ;  /* 0x00000040c6027836 */ /* 0x040fe20000000000 */
[----:B------:R-:W-:Y:S01]  /*1fbd0*/  SHF.R.S32.HI R199, RZ, 0x1f, R198 ;  /* 0x0000001fffc77819 */ /* 0x000fe200000114c6 */
[----:B------:R-:W-:Y:S01]  /*1fbe0*/  IMAD.IADD R7, R7, 0x1, R3 ;  /* 0x0000000107077824 */ /* 0x000fe200078e0203 */
[----:B------:R-:W-:Y:S01]  /*1fbf0*/  ISETP.GE.AND P2, PT, R198, UR42, PT ;  /* 0x0000002ac6007c0c */ /* 0x000fe2000bf46270 */
[----:B------:R-:W-:Y:S01]  /*1fc00*/  BSSY B0, `(.L_x_8815) ;  /* 0x0000021000007945 */ /* 0x000fe20003800000 */
[----:B------:R-:W-:Y:S01]  /*1fc10*/  ISETP.GE.AND P0, PT, R0, UR42, PT ;  /* 0x0000002a00007c0c */ /* 0x000fe2000bf06270 */
[----:B---3--:R-:W-:Y:S01]  /*1fc20*/  IMAD R0, R10, UR6, RZ ;  /* 0x000000060a007c24 */ /* 0x008fe2000f8e02ff */
[----:B------:R-:W-:Y:S01]  /*1fc30*/  ISETP.GE.AND P1, PT, R2, UR42, PT ;  /* 0x0000002a02007c0c */ /* 0x000fe2000bf26270 */
[----:B--2---:R-:W-:-:S02]  /*1fc40*/  VIADD R5, R14, UR39 ;  /* 0x000000270e057c36 */ /* 0x004fc40008000000 */
        /* <DEDUP_REMOVED lines=28> */
.L_x_8816:
[----:B------:R-:W-:Y:S05]  /*1fe10*/  BSYNC B0 ;  /* 0x0000000000007941 */ /* 0x000fea0003800000 */
.L_x_8815:
        /* <DEDUP_REMOVED lines=27> */
.L_x_8818:
[----:B------:R-:W-:Y:S05]  /*1ffd0*/  BSYNC B0 ;  /* 0x0000000000007941 */ /* 0x000fea0003800000 */
.L_x_8817:
[----:B------:R-:W-:Y:S04]  /*1ffe0*/  BSSY B0, `(.L_x_8819) ;  /* 0x000001a000007945 */ /* 0x000fe80003800000 */
[----:B------:R-:W-:Y:S05]  /*1fff0*/  @P1 BRA `(.L_x_8820) ;  /* 0x0000000000601947 */ /* 0x000fea0003800000 */
[----:B--2---:R-:W-:Y:S01]  /*20000*/  IADD3 R9, P0, R4, 0x40, RZ ;  /* 0x0000004004097810 */ /* 0x004fe20007f1e0ff */
        /* <DEDUP_REMOVED lines=23> */
.L_x_8820:
[----:B------:R-:W-:Y:S05]  /*20180*/  BSYNC B0 ;  /* 0x0000000000007941 */ /* 0x000fea0003800000 */
.L_x_8819:
        /* <DEDUP_REMOVED lines=26> */
.L_x_8821:
[----:B------:R-:W-:Y:S05]  /*20330*/  BSYNC B0 ;  /* 0x0000000000007941 */ /* 0x000fea0003800000 */
.L_x_8810:
[----:B------:R-:W5:Y:S02]  /*20340*/  LDC R0, c[0x0][0xea8] ;  /* 0x0003aa00ff007b82 */ /* 0x000f640000000800 */
[----:B-----5:R-:W-:-:S13]  /*20350*/  ISETP.LE.AND P0, PT, R0, UR4, PT ;  /* 0x0000000400007c0c */ /* 0x020fda000bf03270 */
[----:B------:R-:W-:Y:S05]  /*20360*/  @!P0 BRA `(.L_x_8822) ;  /* 0xfffffe0c00f88947 */ /* 0x000fea000383ffff */
[----:B------:R-:W-:Y:S05]  /*20370*/  EXIT ;  /* 0x000000000000794d */ /* 0x000fea0003800000 */
.L_x_8702:
[----:B------:R-:W-:-:S08]  /*20380*/  NOP ;  /* 0x0000000000007918 */ /* 0x000fd00000000000 */
[----:B------:R-:W1:-:S00]  /*20390*/  USETMAXREG.DEALLOC.CTAPOOL 0x18 ;  /* 0x00000018000079c8 */ /* 0x000e4000080e0500 */
[----:B-1----:R-:W-:-:S06]  /*203a0*/  LOP3.LUT R0, R0, 0x3, RZ, 0xc0, !PT ;  /* 0x0000000300007812 */ /* 0x002fcc00078ec0ff */
[----:B------:R-:W1:Y:S02]  /*203b0*/  SHFL.IDX PT, R0, R0, RZ, 0x1f ;  /* 0x00001fff00007589 */ /* 0x000e6400000e0000 */
[----:B-1----:R-:W-:-:S13]  /*203c0*/  ISETP.NE.AND P0, PT, R0, RZ, PT ;  /* 0x000000ff0000720c */ /* 0x002fda0003f05270 */
[----:B------:R-:W-:Y:S05]  /*203d0*/  @P0 EXIT ;  /* 0x000000000000094d */ /* 0x000fea0003800000 */
[----:B------:R-:W1:Y:S01]  /*203e0*/  S2UR UR4, SR_CTAID.X ;  /* 0x00000000000479c3 */ /* 0x000e620000002500 */
[----:B------:R2:W-:Y:S01]  /*203f0*/  STL [R1+0x468], RZ ;  /* 0x000468ff01007387 */ /* 0x0005e20000100800 */
[----:B------:R-:W-:Y:S02]  /*20400*/  IMAD.MOV.U32 R16, RZ, RZ, RZ ;  /* 0x000000ffff107224 */ /* 0x000fe400078e00ff */
[----:B------:R-:W-:-:S04]  /*20410*/  IMAD.MOV.U32 R17, RZ, RZ, 0x1 ;  /* 0x00000001ff117424 */ /* 0x000fc800078e00ff */
[----:B------:R-:W1:Y:S02]  /*20420*/  LDC R0, c[0x0][0xea8] ;  /* 0x0003aa00ff007b82 */ /* 0x000e640000000800 */
[----:B-1----:R-:W-:-:S13]  /*20430*/  ISETP.LE.AND P0, PT, R0, UR4, PT ;  /* 0x0000000400007c0c */ /* 0x002fda000bf03270 */
[----:B--2---:R-:W-:Y:S05]  /*20440*/  @P0 BRA `(.L_x_8823) ;  /* 0x0000002c00a40947 */ /* 0x004fea0003800000 */
[----:B------:R-:W-:Y:S01]  /*20450*/  IMAD.U32 R0, RZ, RZ, UR4 ;  /* 0x00000004ff007e24 */ /* 0x000fe2000f8e00ff */
[----:B------:R1:W-:Y:S01]  /*20460*/  STL [R1+0x468], RZ ;  /* 0x000468ff01007387 */ /* 0x0003e20000100800 */
[----:B------:R-:W-:Y:S01]  /*20470*/  IMAD.MOV.U32 R17, RZ, RZ, 0x1 ;  /* 0x00000001ff117424 */ /* 0x000fe200078e00ff */
[----:B------:R-:W-:Y:S01]  /*20480*/  ULDC UR44, c[0x0][0xc] ;  /* 0x00000300002c7ab9 */ /* 0x000fe20000000800 */
[----:B------:R-:W-:Y:S01]  /*20490*/  IMAD.MOV.U32 R16, RZ, RZ, RZ ;  /* 0x000000ffff107224 */ /* 0x000fe200078e00ff */
[----:B------:R1:W-:Y:S01]  /*204a0*/  STL [R1+0x460], R0 ;  /* 0x0004600001007387 */ /* 0x0003e20000100800 */
[----:B------:R-:W-:-:S05]  /*204b0*/  ULDC.64 UR48, c[0x0][0x198] ;  /* 0x0000660000307ab9 */ /* 0x000fca0000000a00 */
.L_x_8879:
[----:B--2---:R-:W2:Y:S01]  /*204c0*/  LDL R2, [R1+0x460] ;  /* 0x0004600001027983 */ /* 0x004ea20000100800 */
[----:B------:R-:W-:Y:S01]  /*204d0*/  ULDC UR10, c[0x0][0xed0] ;  /* 0x0003b400000a7ab9 */ /* 0x000fe20000000800 */
[----:B-1----:R-:W1:Y:S01]  /*204e0*/  LDC R0, c[0x0][0xee8] ;  /* 0x0003ba00ff007b82 */ /* 0x002e620000000800 */
[----:B------:R-:W-:-:S11]  /*204f0*/  UISETP.NE.AND UP0, UPT, UR10, 0x1, UPT ;  /* 0x000000010a00788c */ /* 0x000fd6000bf05270 */
[----:B------:R-:W-:Y:S01]  /*20500*/  @UP0 ULDC UR6, c[0x0][0xed4] ;  /* 0x0003b50000060ab9 */ /* 0x000fe20000000800 */
[----:B------:R-:W-:Y:S01]  /*20510*/  @UP0 ULDC UR11, c[0x0][0xed8] ;  /* 0x0003b600000b0ab9 */ /* 0x000fe20000000800 */
[C---:B--2---:R-:W-:Y:S02]  /*20520*/  R2UR UR8, R2.reuse ;  /* 0x00000000020872ca */ /* 0x044fe400000e0000 */
[----:B------:R-:W-:-:S11]  /*20530*/  R2UR UR9, R2 ;  /* 0x00000000020972ca */ /* 0x000fd600000e0000 */
[----:B------:R-:W-:-:S04]  /*20540*/  UIMAD.WIDE.U32 UR6, UR8, UR6, URZ ;  /* 0x00000006080672a5 */ /* 0x000fc8000f8e003f */
[----:B------:R-:W-:-:S04]  /*20550*/  @UP0 USHF.R.U32.HI UR8, URZ, UR11, UR7 ;  /* 0x0000000b3f080299 */ /* 0x000fc80008011607 */
[----:B------:R-:W-:Y:S02]  /*20560*/  UIADD3 UR6, -UR8, URZ, URZ ;  /* 0x0000003f08067290 */ /* 0x000fe4000fffe13f */
[----:B-1----:R-:W-:Y:S02]  /*20570*/  ISETP.LE.AND P0, PT, R0, UR8, PT ;  /* 0x0000000800007c0c */ /* 0x002fe4000bf03270 */
[----:B------:R-:W-:-:S11]  /*20580*/  UIMAD UR10, UR10, UR6, UR9 ;  /* 0x000000060a0a72a4 */ /* 0x000fd6000f8e0209 */
[----:B---3--:R-:W-:Y:S05]  /*20590*/  @!P0 BRA `(.L_x_8824) ;  /* 0x0000000000208947 */ /* 0x008fea0003800000 */
        /* <DEDUP_REMOVED lines=8> */
.L_x_8824:
[----:B------:R-:W-:Y:S01]  /*20620*/  ULDC UR11, c[0x0][0xec4] ;  /* 0x0003b100000b7ab9 */ /* 0x000fe20000000800 */
[----:B------:R-:W-:Y:S01]  /*20630*/  UMOV UR9, UR10 ;  /* 0x0000000a00097c82 */ /* 0x000fe20008000000 */
[----:B------:R-:W-:-:S11]  /*20640*/  UISETP.NE.AND UP0, UPT, UR11, 0x1, UPT ;  /* 0x000000010b00788c */ /* 0x000fd6000bf05270 */
[----:B------:R-:W-:Y:S02]  /*20650*/  @UP0 ULDC.64 UR12, c[0x0][0xec8] ;  /* 0x0003b200000c0ab9 */ /* 0x000fe40000000a00 */
[----:B------:R-:W-:-:S04]  /*20660*/  UIMAD.WIDE.U32 UR6, UR10, UR12, URZ ;  /* 0x0000000c0a0672a5 */ /* 0x000fc8000f8e003f */
[----:B------:R-:W-:-:S04]  /*20670*/  @UP0 USHF.R.U32.HI UR9, URZ, UR13, UR7 ;  /* 0x0000000d3f090299 */ /* 0x000fc80008011607 */
[----:B------:R-:W-:-:S12]  /*20680*/  UIMAD UR6, UR9, UR11, URZ ;  /* 0x0000000b090672a4 */ /* 0x000fd8000f8e023f */
.L_x_8825:
[----:B------:R-:W-:Y:S01]  /*20690*/  ULDC.64 UR12, c[0x0][0x3f8] ;  /* 0x0000fe00000c7ab9 */ /* 0x000fe20000000a00 */
[----:B------:R-:W-:Y:S02]  /*206a0*/  ULOP3.LUT UR9, URZ, UR9, URZ, 0x33, !UPT ;  /* 0x000000093f097292 */ /* 0x000fe4000f8e333f */
[----:B------:R-:W-:Y:S01]  /*206b0*/  UISETP.NE.U32.AND UP0, UPT, UR12, URZ, UPT ;  /* 0x0000003f0c00728c */ /* 0x000fe2000bf05070 */
[----:B------:R-:W-:Y:S02]  /*206c0*/  ULDC UR41, c[0x0][0xeac] ;  /* 0x0003ab0000297ab9 */ /* 0x000fe40000000800 */
[----:B------:R-:W-:Y:S01]  /*206d0*/  ULDC UR12, c[0x0][0xeb8] ;  /* 0x0003ae00000c7ab9 */ /* 0x000fe20000000800 */
[----:B------:R-:W-:Y:S02]  /*206e0*/  UIADD3 UR41, UR9, UR41, URZ ;  /* 0x0000002909297290 */ /* 0x000fe4000fffe03f */
[----:B------:R-:W-:Y:S02]  /*206f0*/  UISETP.NE.AND UP1, UPT, UR12, 0x1, UPT ;  /* 0x000000010c00788c */ /* 0x000fe4000bf25270 */
[----:B------:R-:W-:Y:S01]  /*20700*/  UIADD3 UR10, UR10, -UR6, URZ ;  /* 0x800000060a0a7290 */ /* 0x000fe2000fffe03f */
[----:B------:R-:W-:-:S02]  /*20710*/  ULDC UR11, c[0x0][0xec4] ;  /* 0x0003b100000b7ab9 */ /* 0x000fc40000000800 */
[----:B------:R-:W-:Y:S01]  /*20720*/  ULDC.64 UR6, c[0x0][0xad8] ;  /* 0x0002b60000067ab9 */ /* 0x000fe20000000a00 */
[----:B------:R-:W-:Y:S02]  /*20730*/  UISETP.NE.AND.EX UP0, UPT, UR13, URZ, UPT, UP0 ;  /* 0x0000003f0d00728c */ /* 0x000fe4000bf05300 */
[----:B------:R-:W-:Y:S02]  /*20740*/  UISETP.GE.AND UP2, UPT, UR7, 0x1, UPT ;  /* 0x000000010700788c */ /* 0x000fe4000bf46270 */
[----:B------:R-:W-:Y:S01]  /*20750*/  USHF.L.U32 UR41, UR41, 0x7, URZ ;  /* 0x0000000729297899 */ /* 0x000fe2000800063f */
[----:B------:R-:W-:Y:S01]  /*20760*/  ULDC UR13, c[0x0][0x404] ;  /* 0x00010100000d7ab9 */ /* 0x000fe20000000800 */
[----:B------:R-:W-:Y:S01]  /*20770*/  ULDC UR14, c[0x0][0x288] ;  /* 0x0000a200000e7ab9 */ /* 0x000fe20000000800 */
[----:B------:R-:W-:Y:S01]  /*20780*/  UIMAD UR11, UR8, UR11, UR10 ;  /* 0x0000000b080b72a4 */ /* 0x000fe2000f8e020a */
[----:B------:R-:W-:Y:S01]  /*20790*/  PLOP3.LUT P1, PT, PT, PT, UP2, 0x80, 0x0 ;  /* 0x000000000000781c */ /* 0x000fe20003f2f028 */
[----:B------:R-:W-:Y:S01]  /*207a0*/  USEL UR13, UR13, 0x1, UP0 ;  /* 0x000000010d0d7887 */ /* 0x000fe20008000000 */
[----:B------:R-:W-:Y:S01]  /*207b0*/  @UP1 ULDC UR8, c[0x0][0xebc] ;  /* 0x0003af0000081ab9 */ /* 0x000fe20000000800 */
[----:B------:R-:W-:Y:S01]  /*207c0*/  UIADD3 UR10, UR41, 0x80, -UR14 ;  /* 0x00000080290a7890 */ /* 0x000fe2000fffe80e */
[----:B------:R-:W-:Y:S01]  /*207d0*/  ULDC UR15, c[0x0][0x2e0] ;  /* 0x0000b800000f7ab9 */ /* 0x000fe20000000800 */
[----:B------:R-:W-:Y:S01]  /*207e0*/  UIMAD.WIDE.U32 UR8, UR11, UR8, URZ ;  /* 0x000000080b0872a5 */ /* 0x000fe2000f8e003f */
[----:B------:R-:W-:Y:S01]  /*207f0*/  @UP1 ULDC UR16, c[0x0][0xec0] ;  /* 0x0003b00000101ab9 */ /* 0x000fe20000000800 */
[----:B------:R-:W-:Y:S01]  /*20800*/  UIMAD UR10, UR13, UR15, UR10 ;  /* 0x0000000f0d0a72a4 */ /* 0x000fe2000f8e020a */
[----:B------:R-:W-:Y:S01]  /*20810*/  UMOV UR43, UR11 ;  /* 0x0000000b002b7c82 */ /* 0x000fe20008000000 */
[----:B------:R-:W-:-:S02]  /*20820*/  @UP1 USHF.R.U32.HI UR43, URZ, UR16, UR9 ;  /* 0x000000103f2b1299 */ /* 0x000fc40008011609 */
[----:B------:R-:W-:Y:S02]  /*20830*/  UIADD3 UR6, UR10, UR6, URZ ;  /* 0x000000060a067290 */ /* 0x000fe4000fffe03f */
[----:B------:R-:W-:-:S04]  /*20840*/  UIADD3 UR42, -UR43, URZ, URZ ;  /* 0x0000003f2b2a7290 */ /* 0x000fc8000fffe13f */
[----:B------:R-:W-:Y:S01]  /*20850*/  UIMAD UR42, UR12, UR42, UR11 ;  /* 0x0000002a0c2a72a4 */ /* 0x000fe2000f8e020b */
[----:B------:R-:W-:Y:S01]  /*20860*/  IMAD.U32 R0, RZ, RZ, UR6 ;  /* 0x00000006ff007e24 */ /* 0x000fe2000f8e00ff */
[----:B------:R-:W-:Y:S10]  /*20870*/  @!P1 BRA `(.L_x_8826) ;  /* 0x0000000000409947 */ /* 0x000ff40003800000 */
        /* <DEDUP_REMOVED lines=10> */
.L_x_8827:
[----:B------:R-:W-:-:S11]  /*20920*/  UISETP.NE.AND UP0, UPT, UR7, 0x1, UPT ;  /* 0x000000010700788c */ /* 0x000fd6000bf05270 */
[----:B------:R-:W-:Y:S02]  /*20930*/  @UP0 ULDC.64 UR10, c[0x0][0xae0] ;  /* 0x0002b800000a0ab9 */ /* 0x000fe40000000a00 */
[----:B------:R-:W-:-:S04]  /*20940*/  UIMAD.WIDE.U32 UR8, UR6, UR10, URZ ;  /* 0x0000000a060872a5 */ /* 0x000fc8000f8e003f */
[----:B------:R-:W-:-:S12]  /*20950*/  @UP0 USHF.R.U32.HI UR6, URZ, UR11, UR9 ;  /* 0x0000000b3f060299 */ /* 0x000fd80008011609 */
.L_x_8828:
[----:B------:R-:W-:-:S06]  /*20960*/  UIMAD UR6, UR6, UR7, UR7 ;  /* 0x00000007060672a4 */ /* 0x000fcc000f8e0207 */
[----:B------:R-:W-:-:S07]  /*20970*/  VIMNMX R0, R0, UR6, PT ;  /* 0x0000000600007c48 */ /* 0x000fce000bfe0100 */
.L_x_8826:
[----:B------:R-:W-:Y:S01]  /*20980*/  UIMAD UR8, UR13, UR15, 0x5f ;  /* 0x0000005f0d0874a4 */ /* 0x000fe2000f8e020f */
[----:B------:R-:W-:Y:S01]  /*20990*/  VIADD R0, R0, 0x5f ;  /* 0x0000005f00007836 */ /* 0x000fe20000000000 */
[----:B------:R-:W-:Y:S02]  /*209a0*/  UIADD3 UR10, UR41, -UR14, URZ ;  /* 0x8000000e290a7290 */ /* 0x000fe4000fffe03f */
[----:B------:R-:W-:Y:S01]  /*209b0*/  UIMAD.WIDE UR8, UR8, 0x2aaaaaab, URZ ;  /* 0x2aaaaaab080878a5 */ /* 0x000fe2000f8e023f */
[----:B------:R-:W-:Y:S01]  /*209c0*/  IMAD.HI R0, R0, 0x2aaaaaab, RZ ;  /* 0x2aaaaaab00007827 */ /* 0x000fe200078e02ff */
[----:B------:R-:W-:Y:S02]  /*209d0*/  UIMAD UR10, UR13, UR15, UR10 ;  /* 0x0000000f0d0a72a4 */ /* 0x000fe4000f8e020a */
[----:B------:R-:W-:Y:S02]  /*209e0*/  USHF.R.U32.HI UR6, URZ, 0x1f, UR9 ;  /* 0x0000001f3f067899 */ /* 0x000fe40008011609 */
[----:B------:R-:W-:Y:S01]  /*209f0*/  SHF.R.U32.HI R3, RZ, 0x1f, R0 ;  /* 0x0000001fff037819 */ /* 0x000fe20000011600 */
[----:B------:R-:W-:Y:S01]  /*20a00*/  ULDC UR11, c[0x0][0xad4] ;  /* 0x0002b500000b7ab9 */ /* 0x000fe20000000800 */
[----:B------:R-:W-:-:S02]  /*20a10*/  ULEA.HI.SX32 UR6, UR9, UR6, 0x1c ;  /* 0x0000000609067291 */ /* 0x000fc4000f8fe23f */
[----:B------:R-:W-:Y:S01]  /*20a20*/  LEA.HI.SX32 R3, R0, R3, 0x1c ;  /* 0x0000000300037211 */ /* 0x000fe200078fe2ff */
[----:B------:R-:W-:-:S03]  /*20a30*/  UIADD3 UR11, UR10, -UR11, URZ ;  /* 0x8000000b0a0b7290 */ /* 0x000fc6000fffe03f */
[----:B------:R-:W-:Y:S01]  /*20a40*/  VIMNMX R19, R3, UR6, PT ;  /* 0x0000000603137c48 */ /* 0x000fe2000bfe0100 */
[----:B------:R-:W-:Y:S08]  /*20a50*/  @!P1 BRA `(.L_x_8829) ;  /* 0x0000000000449947 */ /* 0x000ff00003800000 */
        /* <DEDUP_REMOVED lines=10> */
.L_x_8830:
[----:B------:R-:W-:-:S11]  /*20b00*/  UISETP.NE.AND UP0, UPT, UR7, 0x1, UPT ;  /* 0x000000010700788c */ /* 0x000fd6000bf05270 */
[----:B------:R-:W-:Y:S02]  /*20b10*/  @UP0 ULDC.64 UR12, c[0x0][0xae0] ;  /* 0x0002b800000c0ab9 */ /* 0x000fe40000000a00 */
[----:B------:R-:W-:-:S04]  /*20b20*/  UIMAD.WIDE.U32 UR8, UR10, UR12, URZ ;  /* 0x0000000c0a0872a5 */ /* 0x000fc8000f8e003f */
[----:B------:R-:W-:-:S12]  /*20b30*/  @UP0 USHF.R.U32.HI UR10, URZ, UR13, UR9 ;  /* 0x0000000d3f0a0299 */ /* 0x000fd80008011609 */
.L_x_8831:
[----:B------:R-:W-:-:S04]  /*20b40*/  UIMAD UR7, UR10, UR7, URZ ;  /* 0x000000070a0772a4 */ /* 0x000fc8000f8e023f */
[----:B------:R-:W-:-:S04]  /*20b50*/  UISETP.LT.AND UP0, UPT, UR11, UR7, UPT ;  /* 0x000000070b00728c */ /* 0x000fc8000bf01270 */
[----:B------:R-:W-:-:S12]  /*20b60*/  USEL UR11, UR11, UR7, !UP0 ;  /* 0x000000070b0b7287 */ /* 0x000fd8000c000000 */
.L_x_8829:
[----:B------:R-:W-:Y:S01]  /*20b70*/  UIMAD.WIDE UR6, UR11, 0x2aaaaaab, URZ ;  /* 0x2aaaaaab0b0678a5 */ /* 0x000fe2000f8e023f */
[----:B------:R-:W-:Y:S03]  /*20b80*/  BSSY B6, `(.L_x_8832) ;  /* 0x0000263000067945 */ /* 0x000fe60003800000 */
[----:B------:R-:W-:-:S04]  /*20b90*/  USHF.R.U32.HI UR6, URZ, 0x1f, UR7 ;  /* 0x0000001f3f067899 */ /* 0x000fc80008011607 */
[----:B------:R-:W-:-:S04]  /*20ba0*/  ULEA.HI.SX32 UR6, UR7, UR6, 0x1c ;  /* 0x0000000607067291 */ /* 0x000fc8000f8fe23f */
[----:B------:R-:W-:-:S04]  /*20bb0*/  UISETP.LT.AND UP0, UPT, URZ, UR6, UPT ;  /* 0x000000063f00728c */ /* 0x000fc8000bf01270 */
[----:B------:R-:W-:-:S06]  /*20bc0*/  USEL UR39, URZ, UR6, !UP0 ;  /* 0x000000063f277287 */ /* 0x000fcc000c000000 */
[----:B------:R-:W-:-:S13]  /*20bd0*/  ISETP.GT.AND P0, PT, R19, UR39, PT ;  /* 0x0000002713007c0c */ /* 0x000fda000bf04270 */
        /* <DEDUP_REMOVED lines=19> */
.L_x_8833:
[----:B------:R-:W1:Y:S01]  /*20d10*/  S2R R3, SR_CgaCtaId ;  /* 0x0000000000037919 */ /* 0x000e620000008800 */
[----:B------:R-:W-:-:S04]  /*20d20*/  MOV R18, 0x400 ;  /* 0x0000040000127802 */ /* 0x000fc80000000f00 */
[----:B-1----:R-:W-:-:S05]  /*20d30*/  LEA R18, R3, R18, 0x18 ;  /* 0x0000001203127211 */ /* 0x002fca00078ec0ff */
[----:B------:R-:W-:-:S05]  /*20d40*/  VIADD R0, R18, 0x1c400 ;  /* 0x0001c40012007836 */ /* 0x000fca0000000000 */
[----:B------:R-:W-:-:S13]  /*20d50*/  LOP3.LUT P0, RZ, R0, 0x3ff, RZ, 0xc0, !PT ;  /* 0x000003ff00ff7812 */ /* 0x000fda000780c0ff */
        /* <DEDUP_REMOVED lines=17> */
.L_x_8835:
[----:B------:R-:W-:-:S05]  /*20e70*/  VIADD R0, R18, 0x400 ;  /* 0x0000040012007836 */ /* 0x000fca0000000000 */
        /* <DEDUP_REMOVED lines=18> */
.L_x_8837:
        /* <DEDUP_REMOVED lines=16> */
.L_x_8836:
        /* <DEDUP_REMOVED lines=15> */
[----:B------:R-:W-:Y:S01]  /*21190*/  VIADD R8, R19, 0xffffffff ;  /* 0xffffffff13087836 */ /* 0x000fe20000000000 */
[----:B------:R-:W-:Y:S01]  /*211a0*/  ISETP.NE.AND P1, PT, R7, RZ, PT ;  /* 0x000000ff0700720c */ /* 0x000fe20003f25270 */
[----:B---3--:R-:W1:Y:S08]  /*211b0*/  LDC.64 R2, c[0x0][0x3f8] ;  /* 0x0000fe00ff027b82 */ /* 0x008e700000000a00 */
[----:B------:R-:W2:Y:S04]  /*211c0*/  @P0 LDC R4, c[0x0][0x42c] ;  /* 0x00010b00ff040b82 */ /* 0x000ea80000000800 */
[----:B------:R-:W-:-:S05]  /*211d0*/  VOTEU.ALL UP1, P1 ;  /* 0x00000000003f7886 */ /* 0x000fca0000820000 */
[----:B------:R-:W-:Y:S01]  /*211e0*/  @!UP1 UIADD3 UR4, UP0, UR48, 0x270, URZ ;  /* 0x0000027030049890 */ /* 0x000fe2000ff1e03f */
[----:B------:R-:W3:Y:S03]  /*211f0*/  @P0 LDC R5, c[0x0][0x430] ;  /* 0x00010c00ff050b82 */ /* 0x000ee60000000800 */
[----:B------:R-:W-:-:S09]  /*21200*/  @!UP1 UIADD3.X UR5, URZ, UR49, URZ, UP0, !UPT ;  /* 0x000000313f059290 */ /* 0x000fd200087fe43f */
[----:B------:R1:W-:Y:S01]  /*21210*/  @!UP1 UTMAPF.L2.4D [UR40], [UR4] ;  /* 0x00000028040095b8 */ /* 0x0003e20008018000 */
[----:B--2---:R-:W-:-:S05]  /*21220*/  @P0 IMAD.HI.U32 R4, R4, UR42, RZ ;  /* 0x0000002a04040c27 */ /* 0x004fca000f8e00ff */
[----:B---3--:R-:W-:Y:S02]  /*21230*/  @P0 SHF.R.U32.HI R0, RZ, R5, R4 ;  /* 0x00000005ff000219 */ /* 0x008fe40000011604 */
[----:B-1----:R-:W-:-:S04]  /*21240*/  ISETP.NE.U32.AND P0, PT, R2, RZ, PT ;  /* 0x000000ff0200720c */ /* 0x002fc80003f05070 */
[----:B------:R-:W-:-:S04]  /*21250*/  ISETP.NE.AND.EX P0, PT, R3, RZ, PT, P0 ;  /* 0x000000ff0300720c */ /* 0x000fc80003f05300 */
[----:B----4-:R-:W-:Y:S01]  /*21260*/  SEL R4, R6, RZ, !P0 ;  /* 0x000000ff06047207 */ /* 0x010fe20004000000 */
[----:B------:R-:W-:Y:S08]  /*21270*/  BRA.DIV UR6, `(.L_x_8838) ;  /* 0x0000002606907947 */ /* 0x000ff0000b800000 */
.L_x_8892:
[----:B------:R-:W-:Y:S01]  /*21280*/  UMOV UR4, 0xffffffff ;  /* 0xffffffff00047882 */ /* 0x000fe20000000000 */
[----:B------:R-:W-:Y:S02]  /*21290*/  SHF.R.S32.HI R7, RZ, 0x1f, R6 ;  /* 0x0000001fff077819 */ /* 0x000fe40000011406 */
[----:B------:R-:W-:Y:S05]  /*212a0*/  BRA.DIV UR4, `(.L_x_8839) ;  /* 0x0000002604b07947 */ /* 0x000fea000b800000 */
[----:B------:R-:W-:-:S13]  /*212b0*/  ELECT P6, URZ, PT ;  /* 0x00000000003f782f */ /* 0x000fda00038c0000 */
.L_x_8895:
[----:B------:R-:W-:Y:S05]  /*212c0*/  @!P6 BRA `(.L_x_8840) ;  /* 0x0000000000c8e947 */ /* 0x000fea0003800000 */
        /* <DEDUP_REMOVED lines=16> */
[----:B------:R-:W-:-:S04]  /*213d0*/  LEA R10, P2, R4, R2, 0x2 ;  /* 0x00000002040a7211 */ /* 0x000fc800078410ff */
[----:B------:R-:W-:-:S05]  /*213e0*/  LEA.HI.X R11, R4, R3, R5, 0x2, P2 ;  /* 0x00000003040b7211 */ /* 0x000fca00010f1405 */
[----:B------:R1:W5:Y:S04]  /*213f0*/  LDG.E R4, desc[UR46][R10.64] ;  /* 0x0000002e0a047981 */ /* 0x000368000c1e1900 */
.L_x_8841:
[----:B------:R-:W2:Y:S01]  /*21400*/  S2R R5, SR_TID.X ;  /* 0x0000000000057919 */ /* 0x000ea20000002100 */
[----:B-1----:R-:W-:Y:S01]  /*21410*/  IMAD R10, R16, 0x8, R18 ;  /* 0x00000008100a7824 */ /* 0x002fe200078e0212 */
[----:B--2---:R-:W-:Y:S02]  /*21420*/  LOP3.LUT R9, R5, 0x7f, RZ, 0xc0, !PT ;  /* 0x0000007f05097812 */ /* 0x004fe400078ec0ff */
[----:B------:R-:W-:Y:S02]  /*21430*/  SHF.L.U32 R5, R17, 0x1f, RZ ;  /* 0x0000001f11057819 */ /* 0x000fe400000006ff */
[----:B------:R-:W-:Y:S02]  /*21440*/  ISETP.NE.AND P3, PT, R9, RZ, PT ;  /* 0x000000ff0900720c */ /* 0x000fe40003f65270 */
[----:B------:R-:W1:Y:S02]  /*21450*/  SYNCS.PHASECHK.TRANS64.TRYWAIT P2, [R10+URZ+0x32440], R5 ;  /* 0x032440050a0075a7 */ /* 0x000e64000804017f */
[----:B-1----:R-:W-:Y:S09]  /*21460*/  @!P2 BRA `(.L_x_8842) ;  /* 0x000000240060a947 */ /* 0x002ff20003800000 */
.L_x_8896:
        /* <DEDUP_REMOVED lines=8> */
.L_x_8843:
[----:B-1----:R-:W-:Y:S01]  /*214f0*/  IMAD R5, R16, 0x3000, R18 ;  /* 0x0000300010057824 */ /* 0x002fe200078e0212 */
        /* <DEDUP_REMOVED lines=10> */
[----:B------:R-:W-:Y:S02]  /*215a0*/  UIADD3 UR9, UR9, 0x32430, URZ ;  /* 0x0003243009097890 */ /* 0x000fe4000fffe03f */
[----:B------:R-:W-:Y:S02]  /*215b0*/  UIMAD UR11, UR11, 0x60, URZ ;  /* 0x000000600b0b78a4 */ /* 0x000fe4000f8e023f */
[----:B------:R-:W-:-:S09]  /*215c0*/  UIADD3 UR8, UR8, 0x1c400, URZ ;  /* 0x0001c40008087890 */ /* 0x000fd2000fffe03f */
[----:B------:R1:W-:Y:S02]  /*215d0*/  UTMALDG.4D [UR8], [UR4], desc[UR6] ;  /* 0x00000608040075b4 */ /* 0x0003e40008019000 */
[----:B-1----:R-:W-:Y:S01]  /*215e0*/  NOP ;  /* 0x0000000000007918 */ /* 0x002fe20000000000 */
.L_x_8840:
[----:B------:R-:W2:Y:S01]  /*215f0*/  LDL.LU R9, [R1+0x468] ;  /* 0x0004680001097983 */ /* 0x000ea20000300800 */
[----:B------:R-:W-:Y:S05]  /*21600*/  WARPSYNC.ALL ;  /* 0x0000000000007948 */ /* 0x000fea0003800000 */
[----:B------:R-:W-:Y:S01]  /*21610*/  BAR.SYNC.DEFER_BLOCKING 0x8, 0x120 ;  /* 0x0204800000007b1d */ /* 0x000fe20000010000 */
[----:B------:R-:W-:-:S05]  /*21620*/  ELECT P2, URZ, PT ;  /* 0x00000000003f782f */ /* 0x000fca0003840000 */
[----:B------:R-:W-:Y:S01]  /*21630*/  BSSY B0, `(.L_x_8844) ;  /* 0x0000034000007945 */ /* 0x000fe20003800000 */
[----:B--2---:R-:W-:-:S05]  /*21640*/  VIADD R9, R9, 0x1 ;  /* 0x0000000109097836 */ /* 0x004fca0000000000 */
[----:B------:R1:W-:Y:S01]  /*21650*/  STL [R1+0x468], R9 ;  /* 0x0004680901007387 */ /* 0x0003e20000100800 */
[----:B------:R-:W-:-:S04]  /*21660*/  LEA.HI R5, R9, R9, RZ, 0x1 ;  /* 0x0000000909057211 */ /* 0x000fc800078f08ff */
[----:B------:R-:W-:-:S05]  /*21670*/  LOP3.LUT R5, R5, 0xfffffffe, RZ, 0xc0, !PT ;  /* 0xfffffffe05057812 */ /* 0x000fca00078ec0ff */
[----:B------:R-:W-:-:S05]  /*21680*/  IMAD.IADD R5, R9, 0x1, -R5 ;  /* 0x0000000109057824 */ /* 0x000fca00078e0a05 */
[----:B------:R-:W-:Y:S01]  /*21690*/  SHF.L.U32 R5, R5, 0x1f, RZ ;  /* 0x0000001f05057819 */ /* 0x000fe200000006ff */
[----:B-1----:R-:W-:Y:S06]  /*216a0*/  @!P2 BRA `(.L_x_8845) ;  /* 0x0000000000b0a947 */ /* 0x002fec0003800000 */
[----:B------:R-:W-:Y:S01]  /*216b0*/  R2UR UR17, R18 ;  /* 0x00000000121172ca */ /* 0x000fe200000e0000 */
[----:B------:R-:W-:Y:S01]  /*216c0*/  UIADD3 UR4, UP0, UR48, 0x270, URZ ;  /* 0x0000027030047890 */ /* 0x000fe2000ff1e03f */
[----:B------:R-:W-:Y:S01]  /*216d0*/  IMAD.MOV.U32 R9, RZ, RZ, 0x4000 ;  /* 0x00004000ff097424 */ /* 0x000fe200078e00ff */
[----:B------:R-:W-:Y:S01]  /*216e0*/  UMOV UR14, 0x0 ;  /* 0x00000000000e7882 */ /* 0x000fe20000000000 */
[----:B------:R-:W-:Y:S01]  /*216f0*/  UMOV UR15, 0x12f00000 ;  /* 0x12f00000000f7882 */ /* 0x000fe20000000000 */
[----:B------:R-:W-:Y:S01]  /*21700*/  UIADD3.X UR5, URZ, UR49, URZ, UP0, !UPT ;  /* 0x000000313f057290 */ /* 0x000fe200087fe43f */
[----:B------:R1:W-:Y:S01]  /*21710*/  SYNCS.ARRIVE.TRANS64 RZ, [R18+URZ+0x32400], R9 ;  /* 0x0324000912ff79a7 */ /* 0x0003e2000800003f */
[----:B------:R-:W-:Y:S01]  /*21720*/  UIADD3 UR6, UP0, UR48, 0x770, URZ ;  /* 0x0000077030067890 */ /* 0x000fe2000ff1e03f */
[----:B------:R-:W-:Y:S01]  /*21730*/  UMOV UR10, URZ ;  /* 0x0000003f000a7c82 */ /* 0x000fe20008000000 */
[----:B------:R-:W-:Y:S01]  /*21740*/  UMOV UR11, UR41 ;  /* 0x00000029000b7c82 */ /* 0x000fe20008000000 */
[----:B------:R-:W-:Y:S01]  /*21750*/  UMOV UR12, UR42 ;  /* 0x0000002a000c7c82 */ /* 0x000fe20008000000 */
[----:B------:R-:W-:-:S02]  /*21760*/  UMOV UR13, UR43 ;  /* 0x0000002b000d7c82 */ /* 0x000fc40008000000 */
[----:B------:R-:W-:Y:S02]  /*21770*/  UIADD3 UR8, UR17, 0x18400, URZ ;  /* 0x0001840011087890 */ /* 0x000fe4000fffe03f */
[----:B------:R-:W-:Y:S01]  /*21780*/  UIADD3 UR9, UR17, 0x32400, URZ ;  /* 0x0003240011097890 */ /* 0x000fe2000fffe03f */
[----:B-1----:R-:W-:Y:S01]  /*21790*/  IMAD.MOV.U32 R9, RZ, RZ, 0x10000 ;  /* 0x00010000ff097424 */ /* 0x002fe200078e00ff */
[----:B------:R-:W-:Y:S02]  /*217a0*/  UIADD3.X UR7, URZ, UR49, URZ, UP0, !UPT ;  /* 0x000000313f077290 */ /* 0x000fe400087fe43f */
[----:B------:R-:W-:Y:S02]  /*217b0*/  UIADD3 UR32, UR17, 0x22400, URZ ;  /* 0x0002240011207890 */ /* 0x000fe4000fffe03f */
[----:B------:R-:W-:Y:S02]  /*217c0*/  UIADD3 UR33, UR17, 0x32410, URZ ;  /* 0x0003241011217890 */ /* 0x000fe4000fffe03f */
[----:B------:R-:W-:Y:S01]  /*217d0*/  UIADD3 UR24, UR17, 0x26400, URZ ;  /* 0x0002640011187890 */ /* 0x000fe2000fffe03f */
[----:B------:R1:W-:Y:S01]  /*217e0*/  UTMALDG.4D [UR8], [UR4], desc[UR14] ;  /* 0x00000e08040075b4 */ /* 0x0003e20008019000 */
[----:B------:R-:W-:Y:S01]  /*217f0*/  UIADD3 UR16, UR17, 0x2a400, URZ ;  /* 0x0002a40011107890 */ /* 0x000fe2000fffe03f */
[----:B------:R2:W-:Y:S01]  /*21800*/  SYNCS.ARRIVE.TRANS64 RZ, [R18+URZ+0x32410], R9 ;  /* 0x0324100912ff79a7 */ /* 0x0005e2000800003f */
[----:B------:R-:W-:Y:S01]  /*21810*/  UMOV UR35, UR41 ;  /* 0x0000002900237c82 */ /* 0x000fe20008000000 */
[----:B------:R-:W-:Y:S01]  /*21820*/  UMOV UR36, UR42 ;  /* 0x0000002a00247c82 */ /* 0x000fe20008000000 */
[----:B------:R-:W-:Y:S01]  /*21830*/  UMOV UR37, UR43 ;  /* 0x0000002b00257c82 */ /* 0x000fe20008000000 */
[----:B------:R-:W-:Y:S01]  /*21840*/  UMOV UR34, UR10 ;  /* 0x0000000a00227c82 */ /* 0x000fe20008000000 */
[----:B------:R-:W-:Y:S01]  /*21850*/  UMOV UR26, 0x40 ;  /* 0x00000040001a7882 */ /* 0x000fe20000000000 */
[----:B------:R-:W-:Y:S01]  /*21860*/  UMOV UR27, UR41 ;  /* 0x00000029001b7c82 */ /* 0x000fe20008000000 */
[----:B------:R-:W-:Y:S01]  /*21870*/  UMOV UR28, UR42 ;  /* 0x0000002a001c7c82 */ /* 0x000fe20008000000 */
[----:B------:R-:W-:Y:S01]  /*21880*/  UMOV UR29, UR43 ;  /* 0x0000002b001d7c82 */ /* 0x000fe20008000000 */
[----:B------:R-:W-:Y:S01]  /*21890*/  UMOV UR25, UR33 ;  /* 0x0000002100197c82 */ /* 0x000fe20008000000 */
[----:B------:R-:W-:Y:S01]  /*218a0*/  UMOV UR18, 0x80 ;  /* 0x0000008000127882 */ /* 0x000fe20000000000 */
[----:B------:R-:W-:Y:S01]  /*218b0*/  UMOV UR19, UR41 ;  /* 0x0000002900137c82 */ /* 0x000fe20008000000 */
[----:B------:R-:W-:Y:S01]  /*218c0*/  UMOV UR20, UR42 ;  /* 0x0000002a00147c82 */ /* 0x000fe20008000000 */
[----:B------:R2:W-:Y:S01]  /*218d0*/  UTMALDG.4D [UR32], [UR6], desc[UR14] ;  /* 0x00000e20060075b4 */ /* 0x0005e20008019000 */
[----:B------:R-:W-:Y:S01]  /*218e0*/  UMOV UR21, UR43 ;  /* 0x0000002b00157c82 */ /* 0x000fe20008000000 */
[----:B------:R2:W-:Y:S01]  /*218f0*/  UTMALDG.4D [UR24], [UR6], desc[UR14] ;  /* 0x00000e18060075b4 */ /* 0x0005e20008019000 */
[----:B-1----:R-:W-:Y:S01]  /*21900*/  UIADD3 UR8, UR17, 0x2e400, URZ ;  /* 0x0002e40011087890 */ /* 0x002fe2000fffe03f */
[----:B------:R-:W-:-:S02]  /*21910*/  UMOV UR10, 0xc0 ;  /* 0x000000c0000a7882 */ /* 0x000fc40000000000 */
[----:B------:R-:W-:Y:S01]  /*21920*/  UMOV UR17, UR33 ;  /* 0x0000002100117c82 */ /* 0x000fe20008000000 */
[----:B------:R-:W-:Y:S01]  /*21930*/  UMOV UR9, UR33 ;  /* 0x0000002100097c82 */ /* 0x000fe20008000000 */
[----:B------:R2:W-:Y:S04]  /*21940*/  UTMALDG.4D [UR16], [UR6], desc[UR14] ;  /* 0x00000e10060075b4 */ /* 0x0005e80008019000 */
[----:B------:R2:W-:Y:S02]  /*21950*/  UTMALDG.4D [UR8], [UR6], desc[UR14] ;  /* 0x00000e08060075b4 */ /* 0x0005e40008019000 */
[----:B--2---:R-:W-:Y:S01]  /*21960*/  NOP ;  /* 0x0000000000007918 */ /* 0x004fe20000000000 */
.L_x_8845:
[----:B------:R-:W-:Y:S05]  /*21970*/  BSYNC B0 ;  /* 0x0000000000007941 */ /* 0x000fea0003800000 */
.L_x_8844:
[----:B------:R-:W1:Y:S02]  /*21980*/  SYNCS.PHASECHK.TRANS64.TRYWAIT P2, [R18+URZ+0x32420], R5 ;  /* 0x03242005120075a7 */ /* 0x000e64000804017f */
[----:B-1----:R-:W-:Y:S05]  /*21990*/  @!P2 BRA `(.L_x_8846) ;  /* 0x000000200028a947 */ /* 0x002fea0003800000 */
.L_x_8897:
[----:B------:R-:W-:Y:S01]  /*219a0*/  ULDC.64 UR4, c[0x0][0x408] ;  /* 0x0001020000047ab9 */ /* 0x000fe20000000a00 */
[----:B------:R-:W-:Y:S04]  /*219b0*/  BSSY B0, `(.L_x_8847) ;  /* 0x0000030000007945 */ /* 0x000fe80003800000 */
[----:B------:R-:W-:Y:S05]  /*219c0*/  @!P6 BRA `(.L_x_8848) ;  /* 0x0000000000b8e947 */ /* 0x000fea0003800000 */
[----:B------:R-:W-:Y:S01]  /*219d0*/  IMAD R10, R16, 0x8, R18 ;  /* 0x00000008100a7824 */ /* 0x000fe200078e0212 */
[----:B-1----:R-:W-:Y:S01]  /*219e0*/  SHF.L.U32 R5, R17, 0x1f, RZ ;  /* 0x0000001f11057819 */ /* 0x002fe200000006ff */
[----:B------:R-:W1:Y:S03]  /*219f0*/  S2R R9, SR_TID.X ;  /* 0x0000000000097919 */ /* 0x000e660000002100 */
[----:B------:R-:W2:Y:S01]  /*21a00*/  SYNCS.PHASECHK.TRANS64.TRYWAIT P2, [R10+URZ+0x32460], R5 ;  /* 0x032460050a0075a7 */ /* 0x000ea2000804017f */
[----:B-1----:R-:W-:-:S04]  /*21a10*/  LOP3.LUT R9, R9, 0x7f, RZ, 0xc0, !PT ;  /* 0x0000007f09097812 */ /* 0x002fc800078ec0ff */
[----:B------:R-:W-:Y:S01]  /*21a20*/  ISETP.NE.AND P3, PT, R9, RZ, PT ;  /* 0x000000ff0900720c */ /* 0x000fe20003f65270 */
[----:B--2---:R-:W-:-:S12]  /*21a30*/  @!P2 BRA `(.L_x_8849) ;  /* 0x000000200014a947 */ /* 0x004fd80003800000 */
.L_x_8898:
        /* <DEDUP_REMOVED lines=8> */
.L_x_8850:
[----:B-1----:R-:W-:Y:S01]  /*21ac0*/  IMAD R5, R16, 0xc000, R18 ;  /* 0x0000c00010057824 */ /* 0x002fe200078e0212 */
        /* <DEDUP_REMOVED lines=11> */
[----:B------:R-:W-:Y:S02]  /*21b80*/  UIMAD UR11, UR11, 0x60, URZ ;  /* 0x000000600b0b78a4 */ /* 0x000fe4000f8e023f */
[----:B------:R-:W-:Y:S02]  /*21b90*/  UIADD3 UR9, UR9, 0x32450, URZ ;  /* 0x0003245009097890 */ /* 0x000fe4000fffe03f */
        /* <DEDUP_REMOVED lines=17> */
.L_x_8848:
[----:B------:R-:W-:Y:S05]  /*21cb0*/  BSYNC B0 ;  /* 0x0000000000007941 */ /* 0x000fea0003800000 */
.L_x_8847:
[----:B------:R-:W-:-:S05]  /*21cc0*/  VIADD R8, R19, 0xfffffffe ;  /* 0xfffffffe13087836 */ /* 0x000fca0000000000 */
[----:B------:R-:W-:-:S13]  /*21cd0*/  ISETP.GE.AND P2, PT, R8, UR39, PT ;  /* 0x0000002708007c0c */ /* 0x000fda000bf46270 */
[----:B------:R-:W-:Y:S05]  /*21ce0*/  @!P2 BRA `(.L_x_8851) ;  /* 0x0000001000d4a947 */ /* 0x000fea0003800000 */
[----:B------:R-:W-:Y:S01]  /*21cf0*/  IMAD.MOV R10, RZ, RZ, -R19 ;  /* 0x000000ffff0a7224 */ /* 0x000fe200078e0a13 */
[----:B------:R-:W-:-:S04]  /*21d00*/  LOP3.LUT R9, RZ, UR39, RZ, 0x33, !PT ;  /* 0x00000027ff097c12 */ /* 0x000fc8000f8e33ff */
[----:B------:R-:W-:-:S05]  /*21d10*/  VIADDMNMX R9, R10, 0x1, R9, !PT ;  /* 0x000000010a097846 */ /* 0x000fca0007800109 */
[----:B-1----:R-:W-:-:S05]  /*21d20*/  IMAD.IADD R5, R19, 0x1, R9 ;  /* 0x0000000113057824 */ /* 0x002fca00078e0209 */
        /* <DEDUP_REMOVED lines=28> */
.L_x_8855:
[----:B-1----:R-:W1:Y:S01]  /*21ef0*/  S2R R2, SR_TID.X ;  /* 0x0000000000027919 */ /* 0x002e620000002100 */
[----:B------:R-:W-:Y:S02]  /*21f00*/  SHF.L.U32 R3, R17, 0x1f, RZ ;  /* 0x0000001f11037819 */ /* 0x000fe400000006ff */
[----:B-1----:R-:W-:Y:S01]  /*21f10*/  LOP3.LUT R5, R2, 0x7f, RZ, 0xc0, !PT ;  /* 0x0000007f02057812 */ /* 0x002fe200078ec0ff */
[----:B------:R-:W-:-:S03]  /*21f20*/  IMAD R2, R16, 0x8, R18 ;  /* 0x0000000810027824 */ /* 0x000fc600078e0212 */
[----:B------:R-:W-:Y:S01]  /*21f30*/  ISETP.NE.AND P2, PT, R5, RZ, PT ;  /* 0x000000ff0500720c */ /* 0x000fe20003f45270 */
[----:B------:R-:W1:Y:S02]  /*21f40*/  SYNCS.PHASECHK.TRANS64.TRYWAIT P3, [R2+URZ+0x32440], R3 ;  /* 0x03244003020075a7 */ /* 0x000e64000806017f */
[----:B-1----:R-:W-:Y:S10]  /*21f50*/  @!P3 BRA `(.L_x_8856) ;  /* 0x0000001800e0b947 */ /* 0x002ff40003800000 */
.L_x_8899:
        /* <DEDUP_REMOVED lines=8> */
.L_x_8857:
[----:B------:R-:W-:Y:S01]  /*21fe0*/  IMAD R5, R16, 0x3000, R18 ;  /* 0x0000300010057824 */ /* 0x000fe200078e0212 */
        /* <DEDUP_REMOVED lines=11> */
[----:B------:R-:W-:-:S04]  /*220a0*/  UIADD3 UR9, UR9, 0x32430, URZ ;  /* 0x0003243009097890 */ /* 0x000fc8000fffe03f */
[----:B------:R-:W-:-:S09]  /*220b0*/  UIADD3 UR8, UR8, 0x1c400, URZ ;  /* 0x0001c40008087890 */ /* 0x000fd2000fffe03f */
[----:B------:R2:W-:Y:S01]  /*220c0*/  UTMALDG.4D [UR8], [UR6], desc[UR14] ;  /* 0x00000e08060075b4 */ /* 0x0005e20008019000 */
[----:B------:R-:W3:Y:S02]  /*220d0*/  SYNCS.PHASECHK.TRANS64.TRYWAIT P3, [R2+URZ+0x32460], R3 ;  /* 0x03246003020075a7 */ /* 0x000ee4000806017f */
[----:B--23--:R-:W-:Y:S05]  /*220e0*/  @!P3 BRA `(.L_x_8858) ;  /* 0x000000180090b947 */ /* 0x00cfea0003800000 */
.L_x_8900:
        /* <DEDUP_REMOVED lines=8> */
.L_x_8859:
[----:B------:R-:W-:Y:S01]  /*22170*/  R2UR UR9, R2 ;  /* 0x00000000020972ca */ /* 0x000fe200000e0000 */
[----:B-12---:R-:W-:Y:S01]  /*22180*/  IMAD R2, R16, 0xc000, R18 ;  /* 0x0000c00010027824 */ /* 0x006fe200078e0212 */
        /* <DEDUP_REMOVED lines=9> */
[----:B------:R-:W-:-:S02]  /*22220*/  UMOV UR18, 0x40 ;  /* 0x0000004000127882 */ /* 0x000fc40000000000 */
[----:B------:R-:W-:-:S06]  /*22230*/  UIADD3 UR9, UR9, 0x32450, URZ ;  /* 0x0003245009097890 */ /* 0x000fcc000fffe03f */
        /* <DEDUP_REMOVED lines=17> */
.L_x_8854:
[----:B------:R-:W-:Y:S05]  /*22350*/  BSYNC B0 ;  /* 0x0000000000007941 */ /* 0x000fea0003800000 */
.L_x_8853:
[----:B------:R-:W-:-:S07]  /*22360*/  VIADD R8, R19, 0xfffffffd ;  /* 0xfffffffd13087836 */ /* 0x000fce0000000000 */
.L_x_8852:
[----:B------:R-:W-:Y:S01]  /*22370*/  VIADD R9, R9, 0xfffffffe ;  /* 0xfffffffe09097836 */ /* 0x000fe20000000000 */
[----:B------:R-:W-:Y:S01]  /*22380*/  LOP3.LUT R2, RZ, R19, RZ, 0x33, !PT ;  /* 0x00000013ff027212 */ /* 0x000fe200078e33ff */
[----:B------:R-:W-:Y:S03]  /*22390*/  BSSY B0, `(.L_x_8851) ;  /* 0x00000ca000007945 */ /* 0x000fe60003800000 */
[----:B------:R-:W-:-:S13]  /*223a0*/  ISETP.NE.AND P2, PT, R9, R2, PT ;  /* 0x000000020900720c */ /* 0x000fda0003f45270 */
[----:B------:R-:W-:Y:S05]  /*223b0*/  @!P2 BRA `(.L_x_8860) ;  /* 0x0000000c001ca947 */ /* 0x000fea0003800000 */
.L_x_8875:
[----:B------:R-:W-:Y:S01]  /*223c0*/  VIADD R9, R16, 0x1 ;  /* 0x0000000110097836 */ /* 0x000fe20000000000 */
[----:B------:R-:W-:Y:S05]  /*223d0*/  YIELD ;  /* 0x0000000000007946 */ /* 0x000fea0003800000 */
[----:B------:R-:W-:Y:S01]  /*223e0*/  ISETP.NE.AND P2, PT, R9, 0x2, PT ;  /* 0x000000020900780c */ /* 0x000fe20003f45270 */
[----:B------:R-:W-:Y:S03]  /*223f0*/  BSSY B1, `(.L_x_8861) ;  /* 0x000005e000017945 */ /* 0x000fe60003800000 */
[----:B------:R-:W-:-:S02]  /*22400*/  SEL R2, RZ, 0x1, P2 ;  /* 0x00000001ff027807 */ /* 0x000fc40001000000 */
        /* <DEDUP_REMOVED lines=22> */
.L_x_8863:
[----:B------:R-:W1:Y:S01]  /*22570*/  S2R R2, SR_TID.X ;  /* 0x0000000000027919 */ /* 0x000e620000002100 */
[----:B------:R-:W-:Y:S01]  /*22580*/  IMAD R3, R9, 0x8, R18 ;  /* 0x0000000809037824 */ /* 0x000fe200078e0212 */
[----:B-1----:R-:W-:Y:S02]  /*22590*/  LOP3.LUT R5, R2, 0x7f, RZ, 0xc0, !PT ;  /* 0x0000007f02057812 */ /* 0x002fe400078ec0ff */
[----:B------:R-:W-:Y:S02]  /*225a0*/  SHF.L.U32 R2, R17, 0x1f, RZ ;  /* 0x0000001f11027819 */ /* 0x000fe400000006ff */
[----:B------:R-:W-:Y:S02]  /*225b0*/  ISETP.NE.AND P2, PT, R5, RZ, PT ;  /* 0x000000ff0500720c */ /* 0x000fe40003f45270 */
[----:B------:R-:W1:Y:S02]  /*225c0*/  SYNCS.PHASECHK.TRANS64.TRYWAIT P3, [R3+URZ+0x32440], R2 ;  /* 0x03244002030075a7 */ /* 0x000e64000806017f */
[----:B-1----:R-:W-:Y:S09]  /*225d0*/  @!P3 BRA `(.L_x_8864) ;  /* 0x000000140068b947 */ /* 0x002ff20003800000 */
.L_x_8901:
        /* <DEDUP_REMOVED lines=8> */
.L_x_8865:
[----:B------:R-:W-:Y:S01]  /*22660*/  IMAD R5, R9, 0x3000, R18 ;  /* 0x0000300009057824 */ /* 0x000fe200078e0212 */
[----:B------:R-:W-:Y:S01]  /*22670*/  R2UR UR9, R3 ;  /* 0x00000000030972ca */ /* 0x000fe200000e0000 */
[----:B------:R-:W-:Y:S01]  /*22680*/  UIADD3 UR6, UP0, UR48, 0x370, URZ ;  /* 0x0000037030067890 */ /* 0x000fe2000ff1e03f */
[----:B------:R-:W-:Y:S01]  /*22690*/  R2UR UR12, R0 ;  /* 0x00000000000c72ca */ /* 0x000fe200000e0000 */
[----:B------:R-:W-:Y:S01]  /*226a0*/  UMOV UR14, 0x0 ;  /* 0x00000000000e7882 */ /* 0x000fe20000000000 */
[----:B------:R-:W-:Y:S01]  /*226b0*/  R2UR UR8, R5 ;  /* 0x00000000050872ca */ /* 0x000fe200000e0000 */
[----:B------:R-:W-:Y:S01]  /*226c0*/  IMAD R5, R10, 0x60, RZ ;  /* 0x000000600a057824 */ /* 0x000fe200078e02ff */
[----:B-----5:R-:W-:Y:S01]  /*226d0*/  R2UR UR13, R4 ;  /* 0x00000000040d72ca */ /* 0x020fe200000e0000 */
[----:B------:R-:W-:Y:S01]  /*226e0*/  UIADD3.X UR7, URZ, UR49, URZ, UP0, !UPT ;  /* 0x000000313f077290 */ /* 0x000fe200087fe43f */
[----:B------:R-:W-:Y:S02]  /*226f0*/  UMOV UR15, 0x14f00000 ;  /* 0x14f00000000f7882 */ /* 0x000fe40000000000 */
[----:B------:R-:W-:Y:S01]  /*22700*/  R2UR UR11, R5 ;  /* 0x00000000050b72ca */ /* 0x000fe200000e0000 */
[----:B------:R-:W-:-:S02]  /*22710*/  UMOV UR10, URZ ;  /* 0x0000003f000a7c82 */ /* 0x000fc40008000000 */
[----:B------:R-:W-:-:S04]  /*22720*/  UIADD3 UR9, UR9, 0x32430, URZ ;  /* 0x0003243009097890 */ /* 0x000fc8000fffe03f */
[----:B------:R-:W-:-:S09]  /*22730*/  UIADD3 UR8, UR8, 0x1c400, URZ ;  /* 0x0001c40008087890 */ /* 0x000fd2000fffe03f */
[----:B------:R2:W-:Y:S01]  /*22740*/  UTMALDG.4D [UR8], [UR6], desc[UR14] ;  /* 0x00000e08060075b4 */ /* 0x0005e20008019000 */
[----:B------:R-:W3:Y:S02]  /*22750*/  SYNCS.PHASECHK.TRANS64.TRYWAIT P3, [R3+URZ+0x32460], R2 ;  /* 0x03246002030075a7 */ /* 0x000ee4000806017f */
[----:B--23--:R-:W-:Y:S05]  /*22760*/  @!P3 BRA `(.L_x_8866) ;  /* 0x000000140018b947 */ /* 0x00cfea0003800000 */
.L_x_8902:
        /* <DEDUP_REMOVED lines=8> */
.L_x_8867:
        /* <DEDUP_REMOVED lines=12> */
[----:B------:R-:W-:-:S04]  /*228b0*/  UIADD3 UR9, UR9, 0x32450, URZ ;  /* 0x0003245009097890 */ /* 0x000fc8000fffe03f */
        /* <DEDUP_REMOVED lines=17> */
.L_x_8862:
[----:B------:R-:W-:Y:S05]  /*229d0*/  BSYNC B1 ;  /* 0x0000000000017941 */ /* 0x000fea0003800000 */
.L_x_8861:
[----:B------:R-:W-:Y:S01]  /*229e0*/  VIADD R9, R9, 0x1 ;  /* 0x0000000109097836 */ /* 0x000fe20000000000 */
[----:B------:R-:W-:Y:S04]  /*229f0*/  BSSY B1, `(.L_x_8868) ;  /* 0x0000060000017945 */ /* 0x000fe80003800000 */
[----:B------:R-:W-:-:S04]  /*22a00*/  ISETP.NE.AND P2, PT, R9, 0x2, PT ;  /* 0x000000020900780c */ /* 0x000fc80003f45270 */
[----:B------:R-:W-:Y:S02]  /*22a10*/  SEL R2, RZ, 0x1, P2 ;  /* 0x00000001ff027807 */ /* 0x000fe40001000000 */
[----:B------:R-:W-:Y:S01]  /*22a20*/  SEL R16, R9, RZ, P2 ;  /* 0x000000ff09107207 */ /* 0x000fe20001000000 */
[----:B------:R-:W-:Y:S01]  /*22a30*/  VIADD R9, R8, 0xffffffff ;  /* 0xffffffff08097836 */ /* 0x000fe20000000000 */
        /* <DEDUP_REMOVED lines=21> */
.L_x_8870:
[----:B------:R-:W1:Y:S01]  /*22b90*/  S2R R2, SR_TID.X ;  /* 0x0000000000027919 */ /* 0x000e620000002100 */
[----:B------:R-:W-:Y:S02]  /*22ba0*/  SHF.L.U32 R3, R17, 0x1f, RZ ;  /* 0x0000001f11037819 */ /* 0x000fe400000006ff */
[----:B-1----:R-:W-:Y:S01]  /*22bb0*/  LOP3.LUT R5, R2, 0x7f, RZ, 0xc0, !PT ;  /* 0x0000007f02057812 */ /* 0x002fe200078ec0ff */
[----:B------:R-:W-:-:S03]  /*22bc0*/  IMAD R2, R16, 0x8, R18 ;  /* 0x0000000810027824 */ /* 0x000fc600078e0212 */
[----:B------:R-:W-:Y:S01]  /*22bd0*/  ISETP.NE.AND P2, PT, R5, RZ, PT ;  /* 0x000000ff0500720c */ /* 0x000fe20003f45270 */
[----:B------:R-:W1:Y:S02]  /*22be0*/  SYNCS.PHASECHK.TRANS64.TRYWAIT P3, [R2+URZ+0x32440], R3 ;  /* 0x03244003020075a7 */ /* 0x000e64000806017f */
[----:B-1----:R-:W-:Y:S10]  /*22bf0*/  @!P3 BRA `(.L_x_8871) ;  /* 0x000000100008b947 */ /* 0x002ff40003800000 */
.L_x_8903:
        /* <DEDUP_REMOVED lines=8> */
.L_x_8872:
        /* <DEDUP_REMOVED lines=17> */
.L_x_8904:
        /* <DEDUP_REMOVED lines=8> */
.L_x_8874:
        /* <DEDUP_REMOVED lines=30> */
.L_x_8869:
[----:B------:R-:W-:Y:S05]  /*22ff0*/  BSYNC B1 ;  /* 0x0000000000017941 */ /* 0x000fea0003800000 */
.L_x_8868:
[----:B------:R-:W-:Y:S01]  /*23000*/  ISETP.GT.AND P2, PT, R9, UR39, PT ;  /* 0x0000002709007c0c */ /* 0x000fe2000bf44270 */
[----:B------:R-:W-:-:S12]  /*23010*/  VIADD R8, R8, 0xfffffffe ;  /* 0xfffffffe08087836 */ /* 0x000fd80000000000 */
[----:B------:R-:W-:Y:S05]  /*23020*/  @P2 BRA `(.L_x_8875) ;  /* 0xfffffff000e42947 */ /* 0x000fea000383ffff */
.L_x_8860:
[----:B------:R-:W-:Y:S05]  /*23030*/  BSYNC B0 ;  /* 0x0000000000007941 */ /* 0x000fea0003800000 */
.L_x_8851:
[----:B------:R2:W5:Y:S01]  /*23040*/  LDL R6, [R1+0x460] ;  /* 0x0004600001067983 */ /* 0x0005620000100800 */
[----:B------:R-:W-:Y:S01]  /*23050*/  VIADD R16, R16, 0x1 ;  /* 0x0000000110107836 */ /* 0x000fe20000000000 */
[----:B------:R-:W-:Y:S04]  /*23060*/  BSSY B0, `(.L_x_8876) ;  /* 0x0000012000007945 */ /* 0x000fe80003800000 */
[----:B------:R-:W-:-:S04]  /*23070*/  ISETP.NE.AND P0, PT, R16, 0x2, PT ;  /* 0x000000021000780c */ /* 0x000fc80003f05270 */
[----:B------:R-:W-:-:S04]  /*23080*/  SEL R0, RZ, 0x1, P0 ;  /* 0x00000001ff007807 */ /* 0x000fc80000000000 */
[----:B------:R-:W-:Y:S01]  /*23090*/  LOP3.LUT R17, R17, R0, RZ, 0x3c, !PT ;  /* 0x0000000011117212 */ /* 0x000fe200078e3cff */
[----:B--2---:R-:W-:Y:S06]  /*230a0*/  @P1 BRA `(.L_x_8877) ;  /* 0x0000000000341947 */ /* 0x004fec0003800000 */
        /* <DEDUP_REMOVED lines=11> */
[----:B-1---5:R-:W-:-:S05]  /*23160*/  IADD3 R6, R0, UR44, R7 ;  /* 0x0000002c00067c10 */ /* 0x022fca000fffe007 */
[----:B------:R2:W-:Y:S02]  /*23170*/  STL [R1+0x460], R6 ;  /* 0x0004600601007387 */ /* 0x0005e40000100800 */
.L_x_8877:
[----:B------:R-:W-:Y:S05]  /*23180*/  BSYNC B0 ;  /* 0x0000000000007941 */ /* 0x000fea0003800000 */
.L_x_8876:
[----:B------:R-:W-:Y:S01]  /*23190*/  SEL R16, R16, RZ, P0 ;  /* 0x000000ff10107207 */ /* 0x000fe20000000000 */
[----:B-----5:R-:W-:-:S07]  /*231a0*/  IMAD.MOV.U32 R13, RZ, RZ, R6 ;  /* 0x000000ffff0d7224 */ /* 0x020fce00078e0006 */
.L_x_8834:
[----:B------:R-:W-:Y:S05]  /*231b0*/  BSYNC B6 ;  /* 0x0000000000067941 */ /* 0x000fea0003800000 */
.L_x_8832:
[----:B------:R-:W-:-:S03]  /*231c0*/  UMOV UR6, 0xffffffff ;  /* 0xffffffff00067882 */ /* 0x000fc60000000000 */
[----:B------:R-:W-:Y:S05]  /*231d0*/  BRA.DIV UR6, `(.L_x_8878) ;  /* 0x0000000a06b87947 */ /* 0x000fea000b800000 */
[----:B------:R3:W4:Y:S02]  /*231e0*/  SHFL.IDX PT, R14, R13, RZ, 0x1f ;  /* 0x00001fff0d0e7589 */ /* 0x00072400000e0000 */
.L_x_8907:
[----:B------:R-:W5:Y:S01]  /*231f0*/  S2R R0, SR_TID.X ;  /* 0x0000000000007919 */ /* 0x000f620000002100 */
[----:B------:R-:W-:Y:S05]  /*23200*/  WARPSYNC.ALL ;  /* 0x0000000000007948 */ /* 0x000fea0003800000 */
[----:B------:R-:W-:Y:S01]  /*23210*/  BAR.SYNC.DEFER_BLOCKING 0x4, 0x120 ;  /* 0x0104800000007b1d */ /* 0x000fe20000010000 */
[----:B----4-:R-:W-:-:S05]  /*23220*/  IMAD.MOV.U32 R2, RZ, RZ, R14 ;  /* 0x000000ffff027224 */ /* 0x010fca00078e000e */
[----:B------:R-:W-:Y:S01]  /*23230*/  ULDC UR6, c[0x0][0xea8] ;  /* 0x0003aa0000067ab9 */ /* 0x000fe20000000800 */
[----:B------:R4:W-:Y:S01]  /*23240*/  STL [R1+0x460], R2 ;  /* 0x0004600201007387 */ /* 0x0009e20000100800 */
[----:B-----5:R-:W-:-:S04]  /*23250*/  LOP3.LUT R0, R0, 0x1f, RZ, 0xc0, !PT ;  /* 0x0000001f00007812 */ /* 0x020fc800078ec0ff */
[----:B------:R-:W-:-:S13]  /*23260*/  ISETP.NE.AND P0, PT, R0, RZ, PT ;  /* 0x000000ff0000720c */ /* 0x000fda0003f05270 */
[----:B------:R-:W5:Y:S01]  /*23270*/  @!P0 S2R R3, SR_CgaCtaId ;  /* 0x0000000000038919 */ /* 0x000f620000008800 */
[----:B------:R-:W-:-:S04]  /*23280*/  @!P0 MOV R0, 0x400 ;  /* 0x0000040000008802 */ /* 0x000fc80000000f00 */
[----:B-----5:R-:W-:-:S05]  /*23290*/  @!P0 LEA R0, R3, R0, 0x18 ;  /* 0x0000000003008211 */ /* 0x020fca00078ec0ff */
[----:B------:R4:W-:Y:S01]  /*232a0*/  @!P0 STS [R0+0x324d0], R13 ;  /* 0x0324d00d00008388 */ /* 0x0009e20000000800 */
[----:B------:R-:W-:Y:S06]  /*232b0*/  BAR.ARV 0x5, 0x120 ;  /* 0x0144800000007b1d */ /* 0x000fec0000002000 */
[----:B------:R-:W-:-:S13]  /*232c0*/  ISETP.GE.AND P0, PT, R2, UR6, PT ;  /* 0x0000000602007c0c */ /* 0x000fda000bf06270 */
[----:B----4-:R-:W-:Y:S05]  /*232d0*/  @!P0 BRA `(.L_x_8879) ;  /* 0xffffffd000788947 */ /* 0x010fea000383ffff */
.L_x_8823:
[----:B------:R-:W4:Y:S01]  /*232e0*/  LDL.LU R0, [R1+0x468] ;  /* 0x0004680001007983 */ /* 0x000f220000300800 */
[----:B-1----:R-:W1:Y:S01]  /*232f0*/  S2R R5, SR_CgaCtaId ;  /* 0x0000000000057919 */ /* 0x002e620000008800 */
[----:B----4-:R-:W-:-:S05]  /*23300*/  VIADD R0, R0, 0x1 ;  /* 0x0000000100007836 */ /* 0x010fca0000000000 */
[----:B------:R-:W-:-:S04]  /*23310*/  LEA.HI R2, R0, R0, RZ, 0x1 ;  /* 0x0000000000027211 */ /* 0x000fc800078f08ff */
[----:B------:R-:W-:Y:S02]  /*23320*/  LOP3.LUT R3, R2, 0xfffffffe, RZ, 0xc0, !PT ;  /* 0xfffffffe02037812 */ /* 0x000fe400078ec0ff */
[----:B------:R-:W-:-:S03]  /*23330*/  MOV R2, 0x400 ;  /* 0x0000040000027802 */ /* 0x000fc60000000f00 */
[----:B------:R-:W-:Y:S01]  /*23340*/  IMAD.IADD R0, R0, 0x1, -R3 ;  /* 0x0000000100007824 */ /* 0x000fe200078e0a03 */
[----:B-1----:R-:W-:-:S04]  /*23350*/  LEA R7, R5, R2, 0x18 ;  /* 0x0000000205077211 */ /* 0x002fc800078ec0ff */
[----:B------:R-:W-:-:S04]  /*23360*/  SHF.L.U32 R0, R0, 0x1f, RZ ;  /* 0x0000001f00007819 */ /* 0x000fc800000006ff */
[----:B------:R-:W1:Y:S02]  /*23370*/  SYNCS.PHASECHK.TRANS64.TRYWAIT P0, [R7+URZ+0x32420], R0 ;  /* 0x03242000070075a7 */ /* 0x000e64000800017f */
[----:B-1----:R-:W-:Y:S05]  /*23380*/  @!P0 BRA `(.L_x_8880) ;  /* 0x0000000800708947 */ /* 0x002fea0003800000 */
.L_x_8908:
[----:B------:R-:W4:Y:S02]  /*23390*/  S2R R2, SR_TID.X ;  /* 0x0000000000027919 */ /* 0x000f240000002100 */
[----:B----4-:R-:W-:-:S04]  /*233a0*/  SHF.R.U32.HI R2, RZ, 0x5, R2 ;  /* 0x00000005ff027819 */ /* 0x010fc80000011602 */
        /* <DEDUP_REMOVED lines=12> */
.L_x_8883:
        /* <DEDUP_REMOVED lines=12> */
.L_x_8909:
[----:B------:R-:W4:Y:S02]  /*23530*/  SYNCS.PHASECHK.TRANS64.TRYWAIT P0, [R3+URZ], R0 ;  /* 0x00000000030075a7 */ /* 0x000f24000800017f */
[----:B----4-:R-:W-:Y:S05]  /*23540*/  @!P0 BRA `(.L_x_8885) ;  /* 0x0000000800288947 */ /* 0x010fea0003800000 */
.L_x_8910:
[----:B------:R-:W-:Y:S05]  /*23550*/  @!P2 BRA `(.L_x_8886) ;  /* 0x000000000004a947 */ /* 0x000fea0003800000 */
[----:B------:R-:W-:Y:S01]  /*23560*/  BPT.TRAP 0x1 ;  /* 0x000000040000795c */ /* 0x000fe20000300000 */
.L_x_8886:
[----:B----4-:R-:W-:-:S04]  /*23570*/  VIADD R3, R7, 0x32460 ;  /* 0x0003246007037836 */ /* 0x010fc80000000000 */
[----:B-1----:R-:W-:-:S04]  /*23580*/  IMAD R5, R16, 0x8, R3 ;  /* 0x0000000810057824 */ /* 0x002fc800078e0203 */
[----:B------:R-:W1:Y:S02]  /*23590*/  SYNCS.PHASECHK.TRANS64.TRYWAIT P0, [R5+URZ], R4 ;  /* 0x00000004050075a7 */ /* 0x000e64000800017f */
[----:B-1----:R-:W-:Y:S05]  /*235a0*/  @!P0 BRA `(.L_x_8887) ;  /* 0x0000000800248947 */ /* 0x002fea0003800000 */
.L_x_8911:
[----:B------:R-:W-:-:S07]  /*235b0*/  IMAD R3, R2, 0x8, R3 ;  /* 0x0000000802037824 */ /* 0x000fce00078e0203 */
.L_x_8888:
[----:B----4-:R4:W1:Y:S02]  /*235c0*/  SYNCS.PHASECHK.TRANS64.TRYWAIT P0, [R3+URZ], R0 ;  /* 0x00000000030075a7 */ /* 0x010864000800017f */
[----:B-1----:R-:W-:Y:S05]  /*235d0*/  @!P0 NANOSLEEP.SYNCS 0x989680 ;  /* 0x009896800000895d */ /* 0x002fea0003900000 */
[----:B------:R-:W1:Y:S02]  /*235e0*/  @!P0 SYNCS.PHASECHK.TRANS64 P0, [R3+URZ], R0 ;  /* 0x00000000030085a7 */ /* 0x000e64000800007f */
[----:B-1----:R-:W-:Y:S05]  /*235f0*/  @!P0 BRA `(.L_x_8888) ;  /* 0xfffffffc00f08947 */ /* 0x002fea000383ffff */
.L_x_8882:
[----:B------:R-:W-:Y:S05]  /*23600*/  BSYNC B0 ;  /* 0x0000000000007941 */ /* 0x000fea0003800000 */
.L_x_8881:
[----:B------:R-:W-:Y:S05]  /*23610*/  EXIT ;  /* 0x000000000000794d */ /* 0x000fea0003800000 */
.L_x_8715:
[----:B-1----:R-:W-:-:S04]  /*23620*/  IMAD.U32 R7, RZ, RZ, UR50 ;  /* 0x00000032ff077e24 */ /* 0x002fc8000f8e00ff */
[----:B------:R1:W2:Y:S03]  /*23630*/  SYNCS.PHASECHK.TRANS64.TRYWAIT P0, [R7+URZ+0x32400], R0 ;  /* 0x03240000070075a7 */ /* 0x0002a6000800017f */
[----:B--2---:R-:W-:Y:S05]  /*23640*/  @!P0 NANOSLEEP.SYNCS 0x989680 ;  /* 0x009896800000895d */ /* 0x004fea0003900000 */
[----:B------:R-:W2:Y:S02]  /*23650*/  @!P0 SYNCS.PHASECHK.TRANS64 P0, [R7+URZ+0x32400], R0 ;  /* 0x03240000070085a7 */ /* 0x000ea4000800007f */
[----:B--2---:R-:W-:Y:S05]  /*23660*/  @!P0 BRA `(.L_x_8715) ;  /* 0xfffffffc00ec8947 */ /* 0x004fea000383ffff */
[----:B------:R-:W-:Y:S05]  /*23670*/  BRA `(.L_x_8889) ;  /* 0xfffffdf000347947 */ /* 0x000fea000383ffff */
.L_x_8722:
[----:B--2---:R2:W3:Y:S02]  /*23680*/  SYNCS.PHASECHK.TRANS64.TRYWAIT P0, [R24+URZ], R25 ;  /* 0x00000019180075a7 */ /* 0x0044e4000800017f */
[----:B---3--:R-:W-:Y:S05]  /*23690*/  @!P0 NANOSLEEP.SYNCS 0x989680 ;  /* 0x009896800000895d */ /* 0x008fea0003900000 */
[----:B------:R-:W3:Y:S02]  /*236a0*/  @!P0 SYNCS.PHASECHK.TRANS64 P0, [R24+URZ], R25 ;  /* 0x00000019180085a7 */ /* 0x000ee4000800007f */
[----:B---3--:R-:W-:Y:S05]  /*236b0*/  @!P0 BRA `(.L_x_8722) ;  /* 0xfffffffc00f08947 */ /* 0x008fea000383ffff */
[----:B------:R-:W-:Y:S05]  /*236c0*/  BRA `(.L_x_8721) ;  /* 0xfffffdf4005c7947 */ /* 0x000fea000383ffff */
.L_x_8724:
[----:B-1----:R-:W-:-:S04]  /*236d0*/  IMAD.U32 R8, RZ, RZ, UR50 ;  /* 0x00000032ff087e24 */ /* 0x002fc8000f8e00ff */
[----:B------:R1:W2:Y:S03]  /*236e0*/  SYNCS.PHASECHK.TRANS64.TRYWAIT P0, [R8+URZ+0x32410], R7 ;  /* 0x03241007080075a7 */ /* 0x0002a6000800017f */
[----:B--2---:R-:W-:Y:S05]  /*236f0*/  @!P0 NANOSLEEP.SYNCS 0x989680 ;  /* 0x009896800000895d */ /* 0x004fea0003900000 */
[----:B------:R-:W2:Y:S02]  /*23700*/  @!P0 SYNCS.PHASECHK.TRANS64 P0, [R8+URZ+0x32410], R7 ;  /* 0x03241007080085a7 */ /* 0x000ea4000800007f */
[----:B--2---:R-:W-:Y:S05]  /*23710*/  @!P0 BRA `(.L_x_8724) ;  /* 0xfffffffc00ec8947 */ /* 0x004fea000383ffff */
[----:B------:R-:W-:Y:S05]  /*23720*/  BRA `(.L_x_8890) ;  /* 0xfffffdf800307947 */ /* 0x000fea000383ffff */
.L_x_8731:
[----:B--2---:R2:W3:Y:S02]  /*23730*/  SYNCS.PHASECHK.TRANS64.TRYWAIT P0, [R8+URZ], R9 ;  /* 0x00000009080075a7 */ /* 0x0044e4000800017f */
[----:B---3--:R-:W-:Y:S05]  /*23740*/  @!P0 NANOSLEEP.SYNCS 0x989680 ;  /* 0x009896800000895d */ /* 0x008fea0003900000 */
[----:B------:R-:W3:Y:S02]  /*23750*/  @!P0 SYNCS.PHASECHK.TRANS64 P0, [R8+URZ], R9 ;  /* 0x00000009080085a7 */ /* 0x000ee4000800007f */
[----:B---3--:R-:W-:Y:S05]  /*23760*/  @!P0 BRA `(.L_x_8731) ;  /* 0xfffffffc00f08947 */ /* 0x008fea000383ffff */
[----:B------:R-:W-:Y:S05]  /*23770*/  BRA `(.L_x_8730) ;  /* 0xfffffdf800747947 */ /* 0x000fea000383ffff */
.L_x_8766:
[----:B-1----:R1:W2:Y:S02]  /*23780*/  SYNCS.PHASECHK.TRANS64.TRYWAIT P1, [R0+URZ], R3 ;  /* 0x00000003000075a7 */ /* 0x0022a4000802017f */
[----:B--2---:R-:W-:Y:S05]  /*23790*/  @!P1 NANOSLEEP.SYNCS 0x989680 ;  /* 0x009896800000995d */ /* 0x004fea0003900000 */
[----:B------:R-:W2:Y:S02]  /*237a0*/  @!P1 SYNCS.PHASECHK.TRANS64 P1, [R0+URZ], R3 ;  /* 0x00000003000095a7 */ /* 0x000ea4000802007f */
[----:B--2---:R-:W-:Y:S05]  /*237b0*/  @!P1 BRA `(.L_x_8766) ;  /* 0xfffffffc00f09947 */ /* 0x004fea000383ffff */
[----:B------:R-:W-:Y:S05]  /*237c0*/  BRA `(.L_x_8765) ;  /* 0xfffffe5c00ec7947 */ /* 0x000fea000383ffff */
.L_x_8773:
[----:B--2---:R2:W3:Y:S02]  /*237d0*/  SYNCS.PHASECHK.TRANS64.TRYWAIT P1, [R4+URZ], R5 ;  /* 0x00000005040075a7 */ /* 0x0044e4000802017f */
[----:B---3--:R-:W-:Y:S05]  /*237e0*/  @!P1 NANOSLEEP.SYNCS 0x989680 ;  /* 0x009896800000995d */ /* 0x008fea0003900000 */
[----:B------:R-:W3:Y:S02]  /*237f0*/  @!P1 SYNCS.PHASECHK.TRANS64 P1, [R4+URZ], R5 ;  /* 0x00000005040095a7 */ /* 0x000ee4000802007f */
[----:B---3--:R-:W-:Y:S05]  /*23800*/  @!P1 BRA `(.L_x_8773) ;  /* 0xfffffffc00f09947 */ /* 0x008fea000383ffff */
[----:B------:R-:W-:Y:S05]  /*23810*/  BRA `(.L_x_8772) ;  /* 0xfffffe6400107947 */ /* 0x000fea000383ffff */
.L_x_8784:
[----:B--2---:R2:W3:Y:S02]  /*23820*/  SYNCS.PHASECHK.TRANS64.TRYWAIT P0, [R0+URZ], R7 ;  /* 0x00000007000075a7 */ /* 0x0044e4000800017f */
[----:B---3--:R-:W-:Y:S05]  /*23830*/  @!P0 NANOSLEEP.SYNCS 0x989680 ;  /* 0x009896800000895d */ /* 0x008fea0003900000 */
[----:B------:R-:W3:Y:S02]  /*23840*/  @!P0 SYNCS.PHASECHK.TRANS64 P0, [R0+URZ], R7 ;  /* 0x00000007000085a7 */ /* 0x000ee4000800007f */
[----:B---3--:R-:W-:Y:S05]  /*23850*/  @!P0 BRA `(.L_x_8784) ;  /* 0xfffffffc00f08947 */ /* 0x008fea000383ffff */
[----:B------:R-:W-:Y:S05]  /*23860*/  BRA `(.L_x_8783) ;  /* 0xfffffef400ac7947 */ /* 0x000fea000383ffff */
.L_x_8791:
[----:B-1----:R1:W2:Y:S02]  /*23870*/  SYNCS.PHASECHK.TRANS64.TRYWAIT P0, [R4+URZ], R5 ;  /* 0x00000005040075a7 */ /* 0x0022a4000800017f */
[----:B--2---:R-:W-:Y:S05]  /*23880*/  @!P0 NANOSLEEP.SYNCS 0x989680 ;  /* 0x009896800000895d */ /* 0x004fea0003900000 */
[----:B------:R-:W2:Y:S02]  /*23890*/  @!P0 SYNCS.PHASECHK.TRANS64 P0, [R4+URZ], R5 ;  /* 0x00000005040085a7 */ /* 0x000ea4000800007f */
[----:B--2---:R-:W-:Y:S05]  /*238a0*/  @!P0 BRA `(.L_x_8791) ;  /* 0xfffffffc00f08947 */ /* 0x004fea000383ffff */
[----:B------:R-:W-:Y:S05]  /*238b0*/  BRA `(.L_x_8790) ;  /* 0xfffffef800d07947 */ /* 0x000fea000383ffff */
.L_x_8838:
        /* <DEDUP_REMOVED lines=10> */
.L_x_8891:
[----:B------:R-:W-:Y:S05]  /*23960*/  BRA `(.L_x_8892) ;  /* 0xffffffd800447947 */ /* 0x000fea000383ffff */
.L_x_8839:
[----:B------:R-:W-:Y:S01]  /*23970*/  BSSY B0, `(.L_x_8893) ;  /* 0x0000006000007945 */ /* 0x000fe20003800000 */
[----:B------:R-:W-:-:S07]  /*23980*/  IMAD.MOV.U32 R15, RZ, RZ, -0x1 ;  /* 0xffffffffff0f7424 */ /* 0x000fce00078e00ff */
[----:B------:R-:W-:Y:S05]  /*23990*/  WARPSYNC.COLLECTIVE R15, `(.L_x_8894) ;  /* 0x000000000f0c7348 */ /* 0x000fea0003c00000 */
[----:B------:R-:W-:Y:S02]  /*239a0*/  ELECT P6, UR62, PT ;  /* 0x00000000003e782f */ /* 0x000fe400038c0000 */
[----:B------:R-:W-:Y:S01]  /*239b0*/  MOV R14, UR62 ;  /* 0x0000003e000e7c02 */ /* 0x000fe20008000f00 */
[----:B------:R-:W-:Y:S10]  /*239c0*/  ENDCOLLECTIVE ;  /* 0x000000000000791b */ /* 0x000ff40003800000 */
.L_x_8894:
[----:B------:R-:W-:Y:S05]  /*239d0*/  BSYNC B0 ;  /* 0x0000000000007941 */ /* 0x000fea0003800000 */
.L_x_8893:
[----:B------:R-:W-:Y:S05]  /*239e0*/  BRA `(.L_x_8895) ;  /* 0xffffffd800347947 */ /* 0x000fea000383ffff */
.L_x_8842:
[----:B-1----:R1:W2:Y:S02]  /*239f0*/  SYNCS.PHASECHK.TRANS64.TRYWAIT P2, [R10+URZ+0x32440], R5 ;  /* 0x032440050a0075a7 */ /* 0x0022a4000804017f */
[----:B--2---:R-:W-:Y:S05]  /*23a00*/  @!P2 NANOSLEEP.SYNCS 0x989680 ;  /* 0x009896800000a95d */ /* 0x004fea0003900000 */
[----:B------:R-:W2:Y:S02]  /*23a10*/  @!P2 SYNCS.PHASECHK.TRANS64 P2, [R10+URZ+0x32440], R5 ;  /* 0x032440050a00a5a7 */ /* 0x000ea4000804007f */
[----:B--2---:R-:W-:Y:S05]  /*23a20*/  @!P2 BRA `(.L_x_8842) ;  /* 0xfffffffc00f0a947 */ /* 0x004fea000383ffff */
[----:B------:R-:W-:Y:S05]  /*23a30*/  BRA `(.L_x_8896) ;  /* 0xffffffd8008c7947 */ /* 0x000fea000383ffff */
.L_x_8846:
[----:B-1----:R1:W2:Y:S02]  /*23a40*/  SYNCS.PHASECHK.TRANS64.TRYWAIT P2, [R18+URZ+0x32420], R5 ;  /* 0x03242005120075a7 */ /* 0x0022a4000804017f */
[----:B--2---:R-:W-:Y:S05]  /*23a50*/  @!P2 NANOSLEEP.SYNCS 0x989680 ;  /* 0x009896800000a95d */ /* 0x004fea0003900000 */
[----:B------:R-:W2:Y:S02]  /*23a60*/  @!P2 SYNCS.PHASECHK.TRANS64 P2, [R18+URZ+0x32420], R5 ;  /* 0x032420051200a5a7 */ /* 0x000ea4000804007f */
[----:B--2---:R-:W-:Y:S05]  /*23a70*/  @!P2 BRA `(.L_x_8846) ;  /* 0xfffffffc00f0a947 */ /* 0x004fea000383ffff */
[----:B------:R-:W-:Y:S05]  /*23a80*/  BRA `(.L_x_8897) ;  /* 0xffffffdc00c47947 */ /* 0x000fea000383ffff */
.L_x_8849:
[----:B-1----:R1:W2:Y:S02]  /*23a90*/  SYNCS.PHASECHK.TRANS64.TRYWAIT P2, [R10+URZ+0x32460], R5 ;  /* 0x032460050a0075a7 */ /* 0x0022a4000804017f */
[----:B--2---:R-:W-:Y:S05]  /*23aa0*/  @!P2 NANOSLEEP.SYNCS 0x989680 ;  /* 0x009896800000a95d */ /* 0x004fea0003900000 */
[----:B------:R-:W2:Y:S02]  /*23ab0*/  @!P2 SYNCS.PHASECHK.TRANS64 P2, [R10+URZ+0x32460], R5 ;  /* 0x032460050a00a5a7 */ /* 0x000ea4000804007f */
[----:B--2---:R-:W-:Y:S05]  /*23ac0*/  @!P2 BRA `(.L_x_8849) ;  /* 0xfffffffc00f0a947 */ /* 0x004fea000383ffff */
[----:B------:R-:W-:Y:S05]  /*23ad0*/  BRA `(.L_x_8898) ;  /* 0xffffffdc00d87947 */ /* 0x000fea000383ffff */
.L_x_8856:
[----:B-1----:R1:W2:Y:S02]  /*23ae0*/  SYNCS.PHASECHK.TRANS64.TRYWAIT P3, [R2+URZ+0x32440], R3 ;  /* 0x03244003020075a7 */ /* 0x0022a4000806017f */
[----:B--2---:R-:W-:Y:S05]  /*23af0*/  @!P3 NANOSLEEP.SYNCS 0x989680 ;  /* 0x009896800000b95d */ /* 0x004fea0003900000 */
[----:B------:R-:W2:Y:S02]  /*23b00*/  @!P3 SYNCS.PHASECHK.TRANS64 P3, [R2+URZ+0x32440], R3 ;  /* 0x032440030200b5a7 */ /* 0x000ea4000806007f */
[----:B--2---:R-:W-:Y:S05]  /*23b10*/  @!P3 BRA `(.L_x_8856) ;  /* 0xfffffffc00f0b947 */ /* 0x004fea000383ffff */
[----:B------:R-:W-:Y:S05]  /*23b20*/  BRA `(.L_x_8899) ;  /* 0xffffffe4000c7947 */ /* 0x000fea000383ffff */
.L_x_8858:
[----:B--2---:R2:W3:Y:S02]  /*23b30*/  SYNCS.PHASECHK.TRANS64.TRYWAIT P3, [R2+URZ+0x32460], R3 ;  /* 0x03246003020075a7 */ /* 0x0044e4000806017f */
[----:B---3--:R-:W-:Y:S05]  /*23b40*/  @!P3 NANOSLEEP.SYNCS 0x989680 ;  /* 0x009896800000b95d */ /* 0x008fea0003900000 */
[----:B------:R-:W3:Y:S02]  /*23b50*/  @!P3 SYNCS.PHASECHK.TRANS64 P3, [R2+URZ+0x32460], R3 ;  /* 0x032460030200b5a7 */ /* 0x000ee4000806007f */
[----:B---3--:R-:W-:Y:S05]  /*23b60*/  @!P3 BRA `(.L_x_8858) ;  /* 0xfffffffc00f0b947 */ /* 0x008fea000383ffff */
[----:B------:R-:W-:Y:S05]  /*23b70*/  BRA `(.L_x_8900) ;  /* 0xffffffe4005c7947 */ /* 0x000fea000383ffff */
.L_x_8864:
[----:B-1----:R1:W2:Y:S02]  /*23b80*/  SYNCS.PHASECHK.TRANS64.TRYWAIT P3, [R3+URZ+0x32440], R2 ;  /* 0x03244002030075a7 */ /* 0x0022a4000806017f */
[----:B--2---:R-:W-:Y:S05]  /*23b90*/  @!P3 NANOSLEEP.SYNCS 0x989680 ;  /* 0x009896800000b95d */ /* 0x004fea0003900000 */
[----:B------:R-:W2:Y:S02]  /*23ba0*/  @!P3 SYNCS.PHASECHK.TRANS64 P3, [R3+URZ+0x32440], R2 ;  /* 0x032440020300b5a7 */ /* 0x000ea4000806007f */
[----:B--2---:R-:W-:Y:S05]  /*23bb0*/  @!P3 BRA `(.L_x_8864) ;  /* 0xfffffffc00f0b947 */ /* 0x004fea000383ffff */
[----:B------:R-:W-:Y:S05]  /*23bc0*/  BRA `(.L_x_8901) ;  /* 0xffffffe800847947 */ /* 0x000fea000383ffff */
.L_x_8866:
[----:B--2---:R2:W3:Y:S02]  /*23bd0*/  SYNCS.PHASECHK.TRANS64.TRYWAIT P3, [R3+URZ+0x32460], R2 ;  /* 0x03246002030075a7 */ /* 0x0044e4000806017f */
[----:B---3--:R-:W-:Y:S05]  /*23be0*/  @!P3 NANOSLEEP.SYNCS 0x989680 ;  /* 0x009896800000b95d */ /* 0x008fea0003900000 */
[----:B------:R-:W3:Y:S02]  /*23bf0*/  @!P3 SYNCS.PHASECHK.TRANS64 P3, [R3+URZ+0x32460], R2 ;  /* 0x032460020300b5a7 */ /* 0x000ee4000806007f */
[----:B---3--:R-:W-:Y:S05]  /*23c00*/  @!P3 BRA `(.L_x_8866) ;  /* 0xfffffffc00f0b947 */ /* 0x008fea000383ffff */
[----:B------:R-:W-:Y:S05]  /*23c10*/  BRA `(.L_x_8902) ;  /* 0xffffffe800d47947 */ /* 0x000fea000383ffff */
.L_x_8871:
[----:B-1----:R1:W2:Y:S02]  /*23c20*/  SYNCS.PHASECHK.TRANS64.TRYWAIT P3, [R2+URZ+0x32440], R3 ;  /* 0x03244003020075a7 */ /* 0x0022a4000806017f */
[----:B--2---:R-:W-:Y:S05]  /*23c30*/  @!P3 NANOSLEEP.SYNCS 0x989680 ;  /* 0x009896800000b95d */ /* 0x004fea0003900000 */
[----:B------:R-:W2:Y:S02]  /*23c40*/  @!P3 SYNCS.PHASECHK.TRANS64 P3, [R2+URZ+0x32440], R3 ;  /* 0x032440030200b5a7 */ /* 0x000ea4000806007f */
[----:B--2---:R-:W-:Y:S05]  /*23c50*/  @!P3 BRA `(.L_x_8871) ;  /* 0xfffffffc00f0b947 */ /* 0x004fea000383ffff */
[----:B------:R-:W-:Y:S05]  /*23c60*/  BRA `(.L_x_8903) ;  /* 0xffffffec00e47947 */ /* 0x000fea000383ffff */
.L_x_8873:
[----:B--2---:R2:W3:Y:S02]  /*23c70*/  SYNCS.PHASECHK.TRANS64.TRYWAIT P3, [R2+URZ+0x32460], R3 ;  /* 0x03246003020075a7 */ /* 0x0044e4000806017f */
[----:B---3--:R-:W-:Y:S05]  /*23c80*/  @!P3 NANOSLEEP.SYNCS 0x989680 ;  /* 0x009896800000b95d */ /* 0x008fea0003900000 */
[----:B------:R-:W3:Y:S02]  /*23c90*/  @!P3 SYNCS.PHASECHK.TRANS64 P3, [R2+URZ+0x32460], R3 ;  /* 0x032460030200b5a7 */ /* 0x000ee4000806007f */
[----:B---3--:R-:W-:Y:S05]  /*23ca0*/  @!P3 BRA `(.L_x_8873) ;  /* 0xfffffffc00f0b947 */ /* 0x008fea000383ffff */
[----:B------:R-:W-:Y:S05]  /*23cb0*/  BRA `(.L_x_8904) ;  /* 0xfffffff000347947 */ /* 0x000fea000383ffff */
.L_x_8878:
[----:B------:R-:W-:Y:S01]  /*23cc0*/  BSSY B0, `(.L_x_8905) ;  /* 0x0000007000007945 */ /* 0x000fe20003800000 */
[----:B------:R-:W-:Y:S02]  /*23cd0*/  IMAD.MOV.U32 R12, RZ, RZ, RZ ;  /* 0x000000ffff0c7224 */ /* 0x000fe400078e00ff */
[----:B------:R-:W-:Y:S02]  /*23ce0*/  IMAD.MOV.U32 R11, RZ, RZ, 0x1f ;  /* 0x0000001fff0b7424 */ /* 0x000fe400078e00ff */
[----:B------:R-:W-:-:S07]  /*23cf0*/  IMAD.MOV.U32 R15, RZ, RZ, -0x1 ;  /* 0xffffffffff0f7424 */ /* 0x000fce00078e00ff */
[----:B-12---:R-:W-:Y:S05]  /*23d00*/  WARPSYNC.COLLECTIVE R15, `(.L_x_8906) ;  /* 0x000000000f087348 */ /* 0x006fea0003c00000 */
[----:B------:R3:W4:Y:S02]  /*23d10*/  SHFL.IDX P6, R14, R13, R12, R11 ;  /* 0x0000000c0d0e7389 */ /* 0x00072400000c000b */
[----:B-1234-:R-:W-:Y:S01]  /*23d20*/  ENDCOLLECTIVE ;  /* 0x000000000000791b */ /* 0x01efe20003800000 */
.L_x_8906:
[----:B------:R-:W-:Y:S05]  /*23d30*/  BSYNC B0 ;  /* 0x0000000000007941 */ /* 0x000fea0003800000 */
.L_x_8905:
[----:B------:R-:W-:Y:S05]  /*23d40*/  BRA `(.L_x_8907) ;  /* 0xfffffff400287947 */ /* 0x000fea000383ffff */
.L_x_8880:
[----:B-1----:R1:W4:Y:S02]  /*23d50*/  SYNCS.PHASECHK.TRANS64.TRYWAIT P0, [R7+URZ+0x32420], R0 ;  /* 0x03242000070075a7 */ /* 0x002324000800017f */
[----:B----4-:R-:W-:Y:S05]  /*23d60*/  @!P0 NANOSLEEP.SYNCS 0x989680 ;  /* 0x009896800000895d */ /* 0x010fea0003900000 */
[----:B------:R-:W4:Y:S02]  /*23d70*/  @!P0 SYNCS.PHASECHK.TRANS64 P0, [R7+URZ+0x32420], R0 ;  /* 0x03242000070085a7 */ /* 0x000f24000800007f */
[----:B----4-:R-:W-:Y:S05]  /*23d80*/  @!P0 BRA `(.L_x_8880) ;  /* 0xfffffffc00f08947 */ /* 0x010fea000383ffff */
[----:B------:R-:W-:Y:S05]  /*23d90*/  BRA `(.L_x_8908) ;  /* 0xfffffff4007c7947 */ /* 0x000fea000383ffff */
.L_x_8884:
[----:B-1----:R1:W4:Y:S02]  /*23da0*/  SYNCS.PHASECHK.TRANS64.TRYWAIT P0, [R5+URZ], R4 ;  /* 0x00000004050075a7 */ /* 0x002324000800017f */
[----:B----4-:R-:W-:Y:S05]  /*23db0*/  @!P0 NANOSLEEP.SYNCS 0x989680 ;  /* 0x009896800000895d */ /* 0x010fea0003900000 */
[----:B------:R-:W4:Y:S02]  /*23dc0*/  @!P0 SYNCS.PHASECHK.TRANS64 P0, [R5+URZ], R4 ;  /* 0x00000004050085a7 */ /* 0x000f24000800007f */
[----:B----4-:R-:W-:Y:S05]  /*23dd0*/  @!P0 BRA `(.L_x_8884) ;  /* 0xfffffffc00f08947 */ /* 0x010fea000383ffff */
[----:B------:R-:W-:Y:S05]  /*23de0*/  BRA `(.L_x_8909) ;  /* 0xfffffff400d07947 */ /* 0x000fea000383ffff */
.L_x_8885:
[----:B----4-:R4:W1:Y:S02]  /*23df0*/  SYNCS.PHASECHK.TRANS64.TRYWAIT P0, [R3+URZ], R0 ;  /* 0x00000000030075a7 */ /* 0x010864000800017f */
[----:B-1----:R-:W-:Y:S05]  /*23e00*/  @!P0 NANOSLEEP.SYNCS 0x989680 ;  /* 0x009896800000895d */ /* 0x002fea0003900000 */
[----:B------:R-:W1:Y:S02]  /*23e10*/  @!P0 SYNCS.PHASECHK.TRANS64 P0, [R3+URZ], R0 ;  /* 0x00000000030085a7 */ /* 0x000e64000800007f */
[----:B-1----:R-:W-:Y:S05]  /*23e20*/  @!P0 BRA `(.L_x_8885) ;  /* 0xfffffffc00f08947 */ /* 0x002fea000383ffff */
[----:B------:R-:W-:Y:S05]  /*23e30*/  BRA `(.L_x_8910) ;  /* 0xfffffff400c47947 */ /* 0x000fea000383ffff */
.L_x_8887:
[----:B-1----:R1:W4:Y:S02]  /*23e40*/  SYNCS.PHASECHK.TRANS64.TRYWAIT P0, [R5+URZ], R4 ;  /* 0x00000004050075a7 */ /* 0x002324000800017f */
[----:B----4-:R-:W-:Y:S05]  /*23e50*/  @!P0 NANOSLEEP.SYNCS 0x989680 ;  /* 0x009896800000895d */ /* 0x010fea0003900000 */
[----:B------:R-:W4:Y:S02]  /*23e60*/  @!P0 SYNCS.PHASECHK.TRANS64 P0, [R5+URZ], R4 ;  /* 0x00000004050085a7 */ /* 0x000f24000800007f */
[----:B----4-:R-:W-:Y:S05]  /*23e70*/  @!P0 BRA `(.L_x_8887) ;  /* 0xfffffffc00f08947 */ /* 0x010fea000383ffff */
[----:B------:R-:W-:Y:S05]  /*23e80*/  BRA `(.L_x_8911) ;  /* 0xfffffff400c87947 */ /* 0x000fea000383ffff */
        .type           $_ZN7cutlass13device_kernelIN5flash11enable_sm90INS1_16FlashAttnFwdSm90INS1_25CollectiveMainloopFwdSm90ILi2EN4cute5tupleIJNS5_1CILi1EEES8_S8_EEENS6_IJNS7_ILi128EEENS7_ILi96EEENS7_ILi64EEEEEELi256ENS_6half_tEfNS_4arch4Sm90ELb0ELb1ELb0ELb0ELb0ELb0ELb1ELb1ELb0ELb0ELb0ELb0EEENS1_21CollectiveEpilogueFwdINS6_IJSA_NS7_ILi256EEESB_EEES9_SE_SG_Li256ELb0ELb0ELb0ELb0EEENS1_30DynamicPersistentTileSchedulerILi256ELi32ELb0ELb0ELb1EEEEEEEEEvNT_6ParamsE$_ZZN5flash25CollectiveMainloopFwdSm90ILi2EN4cute5tupleIJNS1_1CILi1EEES4_S4_EEENS2_IJNS3_ILi128EEENS3_ILi96EEENS3_ILi64EEEEEELi256EN7cutlass6half_tEfNSA_4arch4Sm90ELb0ELb1ELb0ELb0ELb0ELb0ELb1ELb1ELb0ELb0ELb0ELb0EE3mmaINS_16FlashAttnFwdSm90ISE_NS_21CollectiveEpilogueFwdINS2_IJS6_NS3_ILi256EEES7_EEES5_SB_SD_Li256ELb0ELb0ELb0ELb0EEENS_30DynamicPersistentTileSchedulerILi256ELi32ELb0ELb0ELb1EEEE13SharedStorageENS1_6TensorINS1_11ArrayEngineIfLm128EEENS1_6LayoutINS2_IJNS2_IJNS3_ILi2EEEST_NS3_ILi32EEEEEES4_S4_EEENS2_IJNS2_IJS4_ST_NS3_ILi4EEEEEENS3_ILi0EEESZ_EEEEEEENS_7SoftmaxILi2ELi0EEEEEbRKNSE_6ParamsENSA_25PipelineTmaAsyncNoClusterILi2ENSA_16PipelineTmaAsyncILi2EEEEES1B_RNSA_13PipelineStateILj2EEERT0_RT1_iRiRKNS_16SeqlenInfoQKNewKILb0ELb0EEENS2_IJiiiiEEERT_ENKUliT_T0_T1_E_clIZSF_ISO_S12_S14_EbS17_S1B_S1B_S1E_S1G_S1I_iS1J_S1N_S1O_S1Q_EUlRS1R_iE1_NS3_ILb0EEENS3_ILb1EEEEEDaiS1R_S1S_S1T_,@function
        .size           $_ZN7cutlass13device_kernelIN5flash11enable_sm90INS1_16FlashAttnFwdSm90INS1_25CollectiveMainloopFwdSm90ILi2EN4cute5tupleIJNS5_1CILi1EEES8_S8_EEENS6_IJNS7_ILi128EEENS7_ILi96EEENS7_ILi64EEEEEELi256ENS_6half_tEfNS_4arch4Sm90ELb0ELb1ELb0ELb0ELb0ELb0ELb1ELb1ELb0ELb0ELb0ELb0EEENS1_21CollectiveEpilogueFwdINS6_IJSA_NS7_ILi256EEESB_EEES9_SE_SG_Li256ELb0ELb0ELb0ELb0EEENS1_30DynamicPersistentTileSchedulerILi256ELi32ELb0ELb0ELb1EEEEEEEEEvNT_6ParamsE$_ZZN5flash25CollectiveMainloopFwdSm90ILi2EN4cute5tupleIJNS1_1CILi1EEES4_S4_EEENS2_IJNS3_ILi128EEENS3_ILi96EEENS3_ILi64EEEEEELi256EN7cutlass6half_tEfNSA_4arch4Sm90ELb0ELb1ELb0ELb0ELb0ELb0ELb1ELb1ELb0ELb0ELb0ELb0EE3mmaINS_16FlashAttnFwdSm90ISE_NS_21CollectiveEpilogueFwdINS2_IJS6_NS3_ILi256EEES7_EEES5_SB_SD_Li256ELb0ELb0ELb0ELb0EEENS_30DynamicPersistentTileSchedulerILi256ELi32ELb0ELb0ELb1EEEE13SharedStorageENS1_6TensorINS1_11ArrayEngineIfLm128EEENS1_6LayoutINS2_IJNS2_IJNS3_ILi2EEEST_NS3_ILi32EEEEEES4_S4_EEENS2_IJNS2_IJS4_ST_NS3_ILi4EEEEEENS3_ILi0EEESZ_EEEEEEENS_7SoftmaxILi2ELi0EEEEEbRKNSE_6ParamsENSA_25PipelineTmaAsyncNoClusterILi2ENSA_16PipelineTmaAsyncILi2EEEEES1B_RNSA_13PipelineStateILj2EEERT0_RT1_iRiRKNS_16SeqlenInfoQKNewKILb0ELb0EEENS2_IJiiiiEEERT_ENKUliT_T0_T1_E_clIZSF_ISO_S12_S14_EbS17_S1B_S1B_S1E_S1G_S1I_iS1J_S1N_S1O_S1Q_EUlRS1R_iE1_NS3_ILb0EEENS3_ILb1EEEEEDaiS1R_S1S_S1T_,(.L_x_11965 - $_ZN7cutlass13device_kernelIN5flash11enable_sm90INS1_16FlashAttnFwdSm90INS1_25CollectiveMainloopFwdSm90ILi2EN4cute5tupleIJNS5_1CILi1EEES8_S8_EEENS6_IJNS7_ILi128EEENS7_ILi96EEENS7_ILi64EEEEEELi256ENS_6half_tEfNS_4arch4Sm90ELb0ELb1ELb0ELb0ELb0ELb0ELb1ELb1ELb0ELb0ELb0ELb0EEENS1_21CollectiveEpilogueFwdINS6_IJSA_NS7_ILi256EEESB_EEES9_SE_SG_Li256ELb0ELb0ELb0ELb0EEENS1_30DynamicPersistentTileSchedulerILi256ELi32ELb0ELb0ELb1EEEEEEEEEvNT_6ParamsE$_ZZN5flash25CollectiveMainloopFwdSm90ILi2EN4cute5tupleIJNS1_1CILi1EEES4_S4_EEENS2_IJNS3_ILi128EEENS3_ILi96EEENS3_ILi64EEEEEELi256EN7cutlass6half_tEfNSA_4arch4Sm90ELb0ELb1ELb0ELb0ELb0ELb0ELb1ELb1ELb0ELb0ELb0ELb0EE3mmaINS_16FlashAttnFwdSm90ISE_NS_21CollectiveEpilogueFwdINS2_IJS6_NS3_ILi256EEES7_EEES5_SB_SD_Li256ELb0ELb0ELb0ELb0EEENS_30DynamicPersistentTileSchedulerILi256ELi32ELb0ELb0ELb1EEEE13SharedStorageENS1_6TensorINS1_11ArrayEngineIfLm128EEENS1_6LayoutINS2_IJNS2_IJNS3_ILi2EEEST_NS3_ILi32EEEEEES4_S4_EEENS2_IJNS2_IJS4_ST_NS3_ILi4EEEEEENS3_ILi0EEESZ_EEEEEEENS_7SoftmaxILi2ELi0EEEEEbRKNSE_6ParamsENSA_25PipelineTmaAsyncNoClusterILi2ENSA_16PipelineTmaAsyncILi2EEEEES1B_RNSA_13PipelineStateILj2EEERT0_RT1_iRiRKNS_16SeqlenInfoQKNewKILb0ELb0EEENS2_IJiiiiEEERT_ENKUliT_T0_T1_E_clIZSF_ISO_S12_S14_EbS17_S1B_S1B_S1E_S1G_S1I_iS1J_S1N_S1O_S1Q_EUlRS1R_iE1_NS3_ILb0EEENS3_ILb1EEEEEDaiS1R_S1S_S1T_)
$_ZN7cutlass13device_kernelIN5flash11enable_sm90INS1_16FlashAttnFwdSm90INS1_25CollectiveMainloopFwdSm90ILi2EN4cute5tupleIJNS5_1CILi1EEES8_S8_EEENS6_IJNS7_ILi128EEENS7_ILi96EEENS7_ILi64EEEEEELi256ENS_6half_tEfNS_4arch4Sm90ELb0ELb1ELb0ELb0ELb0ELb0ELb1ELb1ELb0ELb0ELb0ELb0EEENS1_21CollectiveEpilogueFwdINS6_IJSA_NS7_ILi256EEESB_EEES9_SE_SG_Li256ELb0ELb0ELb0ELb0EEENS1_30DynamicPersistentTileSchedulerILi256ELi32ELb0ELb0ELb1EEEEEEEEEvNT_6ParamsE$_ZZN5flash25CollectiveMainloopFwdSm90ILi2EN4cute5tupleIJNS1_1CILi1EEES4_S4_EEENS2_IJNS3_ILi128EEENS3_ILi96EEENS3_ILi64EEEEEELi256EN7cutlass6half_tEfNSA_4arch4Sm90ELb0ELb1ELb0ELb0ELb0ELb0ELb1ELb1ELb0ELb0ELb0ELb0EE3mmaINS_16FlashAttnFwdSm90ISE_NS_21CollectiveEpilogueFwdINS2_IJS6_NS3_ILi256EEES7_EEES5_SB_SD_Li256ELb0ELb0ELb0ELb0EEENS_30DynamicPersistentTileSchedulerILi256ELi32ELb0ELb0ELb1EEEE13SharedStorageENS1_6TensorINS1_11ArrayEngineIfLm128EEENS1_6LayoutINS2_IJNS2_IJNS3_ILi2EEEST_NS3_ILi32EEEEEES4_S4_EEENS2_IJNS2_IJS4_ST_NS3_ILi4EEEEEENS3_ILi0EEESZ_EEEEEEENS_7SoftmaxILi2ELi0EEEEEbRKNSE_6ParamsENSA_25PipelineTmaAsyncNoClusterILi2ENSA_16PipelineTmaAsyncILi2EEEEES1B_RNSA_13PipelineStateILj2EEERT0_RT1_iRiRKNS_16SeqlenInfoQKNewKILb0ELb0EEENS2_IJiiiiEEERT_ENKUliT_T0_T1_E_clIZSF_ISO_S12_S14_EbS17_S1B_S1B_S1E_S1G_S1I_iS1J_S1N_S1O_S1Q_EUlRS1R_iE1_NS3_ILb0EEENS3_ILb1EEEEEDaiS1R_S1S_S1T_:
[----:B------:R-:W-:Y:S05]  /*23e90*/  YIELD ;  /* 0x0000000000007946 */ /* 0x000fea0003800000 */
[----:B------:R-:W-:Y:S02]  /*23ea0*/  ULDC UR4, c[0x0][0x20] ;  /* 0x0000080000047ab9 */ /* 0x000fe40000000800 */
[----:B------:R-:W-:-:S05]  /*23eb0*/  VIADD R0, R0, -UR4 ;  /* 0x8000000400007c36 */ /* 0x000fca0008000000 */
[----:B------:R-:W2:Y:S01]  /*23ec0*/  LDL.64 R2, [R0] ;  /* 0x0000000000027983 */ /* 0x000ea20000100a00 */
[----:B------:R-:W1:Y:S02]  /*23ed0*/  LDC.64 R4, c[0x0][0x208] ;  /* 0x00008200ff047b82 */ /* 0x000e640000000a00 */
[----:B-1----:R-:W-:Y:S02]  /*23ee0*/  R2UR UR4, R4 ;  /* 0x00000000040472ca */ /* 0x002fe400000e0000 */
[----:B------:R-:W-:-:S13]  /*23ef0*/  R2UR UR5, R5 ;  /* 0x00000000050572ca */ /* 0x000fda00000e0000 */
[----:B--2---:R-:W2:Y:S01]  /*23f00*/  LD.E R6, desc[UR4][R2.64] ;  /* 0x0000000402067980 */ /* 0x004ea2000c101900 */
[----:B------:R-:W-:Y:S02]  /*23f10*/  R2UR UR4, R4 ;  /* 0x00000000040472ca */ /* 0x000fe400000e0000 */
[----:B------:R-:W-:Y:S01]  /*23f20*/  R2UR UR5, R5 ;  /* 0x00000000050572ca */ /* 0x000fe200000e0000 */
[----:B--2---:R-:W-:-:S12]  /*23f30*/  VIADD R11, R6, 0x1 ;  /* 0x00000001060b7836 */ /* 0x004fd80000000000 */
[----:B------:R-:W2:Y:S01]  /*23f40*/  LD.E R6, desc[UR4][R2.64+0x8] ;  /* 0x0000080402067980 */ /* 0x000ea2000c101900 */
[----:B------:R-:W-:-:S13]  /*23f50*/  ISETP.NE.AND P0, PT, R11, 0x2, PT ;  /* 0x000000020b00780c */ /* 0x000fda0003f05270 */
[----:B------:R-:W-:Y:S02]  /*23f60*/  @!P0 R2UR UR6, R4 ;  /* 0x00000000040682ca */ /* 0x000fe400000e0000 */
[----:B------:R-:W-:-:S13]  /*23f70*/  @!P0 R2UR UR7, R5 ;  /* 0x00000000050782ca */ /* 0x000fda00000e0000 */
[----:B------:R-:W3:Y:S01]  /*23f80*/  @!P0 LD.E R7, desc[UR6][R2.64+0x4] ;  /* 0x0000040602078980 */ /* 0x000ee2000c101900 */
[C---:B------:R-:W-:Y:S02]  /*23f90*/  R2UR UR4, R4.reuse ;  /* 0x00000000040472ca */ /* 0x040fe400000e0000 */
[C---:B------:R-:W-:Y:S02]  /*23fa0*/  R2UR UR5, R5.reuse ;  /* 0x00000000050572ca */ /* 0x040fe400000e0000 */
[C---:B------:R-:W-:Y:S02]  /*23fb0*/  R2UR UR6, R4.reuse ;  /* 0x00000000040672ca */ /* 0x040fe400000e0000 */
[C---:B------:R-:W-:Y:S02]  /*23fc0*/  R2UR UR7, R5.reuse ;  /* 0x00000000050772ca */ /* 0x040fe400000e0000 */
[----:B------:R-:W-:Y:S02]  /*23fd0*/  @!P0 R2UR UR8, R4 ;  /* 0x00000000040882ca */ /* 0x000fe400000e0000 */
[----:B------:R-:W-:-:S02]  /*23fe0*/  @!P0 R2UR UR9, R5 ;  /* 0x00000000050982ca */ /* 0x000fc400000e0000 */
[----:B------:R-:W-:Y:S02]  /*23ff0*/  @!P0 R2UR UR10, R4 ;  /* 0x00000000040a82ca */ /* 0x000fe400000e0000 */
[----:B------:R-:W-:Y:S01]  /*24000*/  @!P0 R2UR UR11, R5 ;  /* 0x00000000050b82ca */ /* 0x000fe200000e0000 */
[----:B------:R1:W-:Y:S08]  /*24010*/  ST.E desc[UR4][R2.64], R11 ;  /* 0x0000000b02007985 */ /* 0x0003f0000c101904 */
[----:B------:R4:W-:Y:S01]  /*24020*/  @!P0 ST.E desc[UR8][R2.64], RZ ;  /* 0x000000ff02008985 */ /* 0x0009e2000c101908 */
[----:B--2---:R-:W-:-:S05]  /*24030*/  VIADD R13, R6, 0x1 ;  /* 0x00000001060d7836 */ /* 0x004fca0000000000 */
[----:B------:R4:W-:Y:S01]  /*24040*/  ST.E desc[UR6][R2.64+0x8], R13 ;  /* 0x0000080d02007985 */ /* 0x0009e2000c101906 */
[----:B---3--:R-:W-:-:S05]  /*24050*/  @!P0 LOP3.LUT R15, R7, 0x1, RZ, 0x3c, !PT ;  /* 0x00000001070f8812 */ /* 0x008fca00078e3cff */
[----:B------:R4:W-:Y:S04]  /*24060*/  @!P0 ST.E desc[UR10][R2.64+0x4], R15 ;  /* 0x0000040f02008985 */ /* 0x0009e8000c10190a */
[----:B------:R-:W2:Y:S01]  /*24070*/  LDL.64 R8, [R0+0x18] ;  /* 0x0000180000087983 */ /* 0x000ea20000100a00 */
[----:B------:R-:W-:Y:S02]  /*24080*/  R2UR UR4, R4 ;  /* 0x00000000040472ca */ /* 0x000fe400000e0000 */
[----:B------:R-:W-:Y:S01]  /*24090*/  R2UR UR5, R5 ;  /* 0x00000000050572ca */ /* 0x000fe200000e0000 */
[----:B------:R-:W3:-:S12]  /*240a0*/  LDL.64 R6, [R0] ;  /* 0x0000000000067983 */ /* 0x000ed80000100a00 */
[----:B--2---:R-:W2:Y:S01]  /*240b0*/  LD.E R14, desc[UR4][R8.64+0x1c] ;  /* 0x00001c04080e7980 */ /* 0x004ea2000c101900 */
[C---:B------:R-:W-:Y:S02]  /*240c0*/  R2UR UR4, R4.reuse ;  /* 0x00000000040472ca */ /* 0x040fe400000e0000 */
[C---:B------:R-:W-:Y:S02]  /*240d0*/  R2UR UR5, R5.reuse ;  /* 0x00000000050572ca */ /* 0x040fe400000e0000 */
[----:B------:R-:W-:Y:S02]  /*240e0*/  R2UR UR6, R4 ;  /* 0x00000000040672ca */ /* 0x000fe400000e0000 */
[----:B------:R-:W-:Y:S01]  /*240f0*/  R2UR UR7, R5 ;  /* 0x00000000050772ca */ /* 0x000fe200000e0000 */
[----:B------:R-:W-:Y:S08]  /*24100*/  BSSY B3, `(.L_x_8912) ;  /* 0x0000007000037945 */ /* 0x000ff00003800000 */
[----:B---3--:R4:W5:Y:S04]  /*24110*/  LD.E R12, desc[UR4][R6.64] ;  /* 0x00000004060c7980 */ /* 0x008968000c101900 */
[----:B-1----:R4:W5:Y:S01]  /*24120*/  LD.E R11, desc[UR6][R6.64+0x4] ;  /* 0x00000406060b7980 */ /* 0x002962000c101900 */
[----:B--2---:R-:W-:-:S04]  /*24130*/  LOP3.LUT R14, R14, 0x1, RZ, 0xfc, !PT ;  /* 0x000000010e0e7812 */ /* 0x004fc800078efcff */
[----:B------:R-:W-:-:S13]  /*24140*/  ISETP.NE.AND P0, PT, R14, 0x3, PT ;  /* 0x000000030e00780c */ /* 0x000fda0003f05270 */
[----:B----4-:R-:W-:Y:S05]  /*24150*/  @!P0 BRA `(.L_x_8913) ;  /* 0x0000000000048947 */ /* 0x010fea0003800000 */
[----:B------:R-:W-:Y:S01]  /*24160*/  BPT.TRAP 0x1 ;  /* 0x000000040000795c */ /* 0x000fe20000300000 */
.L_x_8913:
[----:B------:R-:W-:Y:S05]  /*24170*/  BSYNC B3 ;  /* 0x0000000000037941 */ /* 0x000fea0003800000 */
.L_x_8912:
[----:B------:R-:W-:Y:S02]  /*24180*/  R2UR UR4, R4 ;  /* 0x00000000040472ca */ /* 0x000fe400000e0000 */
[----:B------:R-:W-:-:S13]  /*24190*/  R2UR UR5, R5 ;  /* 0x00000000050572ca */ /* 0x000fda00000e0000 */
[----:B------:R-:W2:Y:S01]  /*241a0*/  LD.E.64 R2, desc[UR4][R8.64+0x8] ;  /* 0x0000080408027980 */ /* 0x000ea2000c101b00 */
[----:B-----5:R-:W-:Y:S02]  /*241b0*/  SHF.L.U32 R13, R11, 0x1f, RZ ;  /* 0x0000001f0b0d7819 */ /* 0x020fe400000006ff */
[----:B--2---:R-:W-:-:S05]  /*241c0*/  MOV R3, R2 ;  /* 0x0000000200037202 */ /* 0x004fca0000000f00 */
[----:B------:R-:W-:-:S04]  /*241d0*/  IMAD R12, R12, 0x8, R3 ;  /* 0x000000080c0c7824 */ /* 0x000fc800078e0203 */
[----:B------:R1:W2:Y:S01]  /*241e0*/  SYNCS.PHASECHK.TRANS64.TRYWAIT P0, [R12+URZ], R13 ;  /* 0x0000000d0c0075a7 */ /* 0x0002a2000800017f */
[----:B------:R-:W3:Y:S01]  /*241f0*/  LD.E R11, desc[UR4][R8.64+0x1c] ;  /* 0x00001c04080b7980 */ /* 0x000ee2000c101900 */
[----:B------:R-:W-:Y:S02]  /*24200*/  R2UR UR6, R4 ;  /* 0x00000000040672ca */ /* 0x000fe400000e0000 */
[----:B------:R-:W-:Y:S01]  /*24210*/  R2UR UR7, R5 ;  /* 0x00000000050772ca */ /* 0x000fe200000e0000 */
[----:B------:R1:W5:Y:S01]  /*24220*/  LD.E R2, desc[UR4][R6.64] ;  /* 0x0000000406027980 */ /* 0x000362000c101900 */
[----:B------:R-:W-:Y:S11]  /*24230*/  BSSY B3, `(.L_x_8914) ;  /* 0x0000006000037945 */ /* 0x000ff60003800000 */
[----:B------:R1:W5:Y:S01]  /*24240*/  LD.E R3, desc[UR6][R6.64+0x4] ;  /* 0x0000040606037980 */ /* 0x000362000c101900 */
[----:B---3--:R-:W-:-:S04]  /*24250*/  LOP3.LUT R11, R11, 0x1, RZ, 0xfc, !PT ;  /* 0x000000010b0b7812 */ /* 0x008fc800078efcff */
[----:B------:R-:W-:-:S13]  /*24260*/  ISETP.NE.AND P1, PT, R11, 0x3, PT ;  /* 0x000000030b00780c */ /* 0x000fda0003f25270 */
[----:B-12---:R-:W-:Y:S05]  /*24270*/  @!P1 BRA `(.L_x_8915) ;  /* 0x0000000000049947 */ /* 0x006fea0003800000 */
[----:B------:R-:W-:Y:S01]  /*24280*/  BPT.TRAP 0x1 ;  /* 0x000000040000795c */ /* 0x000fe20000300000 */
.L_x_8915:
[----:B------:R-:W-:Y:S05]  /*24290*/  BSYNC B3 ;  /* 0x0000000000037941 */ /* 0x000fea0003800000 */
.L_x_8914:
[----:B------:R-:W-:Y:S04]  /*242a0*/  BSSY B3, `(.L_x_8916) ;  /* 0x000000a000037945 */ /* 0x000fe80003800000 */
[----:B------:R-:W-:Y:S05]  /*242b0*/  @P0 BRA `(.L_x_8917) ;  /* 0x0000000000200947 */ /* 0x000fea0003800000 */
[----:B------:R-:W-:Y:S02]  /*242c0*/  R2UR UR4, R4 ;  /* 0x00000000040472ca */ /* 0x000fe400000e0000 */
[----:B------:R-:W-:-:S13]  /*242d0*/  R2UR UR5, R5 ;  /* 0x00000000050572ca */ /* 0x000fda00000e0000 */
[----:B------:R-:W2:Y:S01]  /*242e0*/  LD.E.64 R8, desc[UR4][R8.64+0x8] ;  /* 0x0000080408087980 */ /* 0x000ea2000c101b00 */
[----:B-----5:R-:W-:Y:S02]  /*242f0*/  SHF.L.U32 R3, R3, 0x1f, RZ ;  /* 0x0000001f03037819 */ /* 0x020fe400000006ff */
[----:B--2---:R-:W-:-:S05]  /*24300*/  MOV R7, R8 ;  /* 0x0000000800077202 */ /* 0x004fca0000000f00 */
[----:B------:R-:W-:-:S04]  /*24310*/  IMAD R2, R2, 0x8, R7 ;  /* 0x0000000802027824 */ /* 0x000fc800078e0207 */
[----:B------:R-:W1:Y:S02]  /*24320*/  SYNCS.PHASECHK.TRANS64.TRYWAIT P0, [R2+URZ], R3 ;  /* 0x00000003020075a7 */ /* 0x000e64000800017f */
[----:B-1----:R-:W-:Y:S05]  /*24330*/  @!P0 BRA `(.L_x_8918) ;  /* 0x000001ac00f48947 */ /* 0x002fea0003800000 */
.L_x_8917:
[----:B------:R-:W-:Y:S05]  /*24340*/  BSYNC B3 ;  /* 0x0000000000037941 */ /* 0x000fea0003800000 */
.L_x_8916:
[----:B------:R-:W2:Y:S04]  /*24350*/  LDL.64 R8, [R0] ;  /* 0x0000000000087983 */ /* 0x000ea80000100a00 */
[----:B------:R-:W3:Y:S01]  /*24360*/  LDL.64 R6, [R0+0x28] ;  /* 0x0000280000067983 */ /* 0x000ee20000100a00 */
[C---:B------:R-:W-:Y:S02]  /*24370*/  R2UR UR6, R4.reuse ;  /* 0x00000000040672ca */ /* 0x040fe400000e0000 */
[C---:B------:R-:W-:Y:S01]  /*24380*/  R2UR UR7, R5.reuse ;  /* 0x00000000050772ca */ /* 0x040fe200000e0000 */
[----:B-1---5:R-:W4:Y:S01]  /*24390*/  LDL.64 R2, [R0+0x20] ;  /* 0x0000200000027983 */ /* 0x022f220000100a00 */
[C---:B------:R-:W-:Y:S02]  /*243a0*/  R2UR UR4, R4.reuse ;  /* 0x00000000040472ca */ /* 0x040fe400000e0000 */
[----:B------:R-:W-:Y:S01]  /*243b0*/  R2UR UR5, R5 ;  /* 0x00000000050572ca */ /* 0x000fe200000e0000 */
[----:B------:R-:W4:Y:S08]  /*243c0*/  LDL.64 R12, [R0+0x8] ;  /* 0x00000800000c7983 */ /* 0x000f300000100a00 */
[----:B--2---:R-:W2:Y:S04]  /*243d0*/  LD.E R9, desc[UR6][R8.64] ;  /* 0x0000000608097980 */ /* 0x004ea8000c101900 */
[----:B---3--:R-:W2:Y:S01]  /*243e0*/  LD.E.64 R14, desc[UR4][R6.64] ;  /* 0x00000004060e7980 */ /* 0x008ea2000c101b00 */
[----:B------:R-:W-:Y:S05]  /*243f0*/  WARPSYNC.ALL ;  /* 0x0000000000007948 */ /* 0x000fea0003800000 */
[----:B------:R-:W-:-:S02]  /*24400*/  R2UR UR4, R4 ;  /* 0x00000000040472ca */ /* 0x000fc400000e0000 */
[C---:B------:R-:W-:Y:S02]  /*24410*/  R2UR UR5, R5.reuse ;  /* 0x00000000050572ca */ /* 0x040fe400000e0000 */
[----:B------:R-:W-:Y:S02]  /*24420*/  R2UR UR6, R4 ;  /* 0x00000000040672ca */ /* 0x000fe400000e0000 */
[----:B------:R-:W-:-:S09]  /*24430*/  R2UR UR7, R5 ;  /* 0x00000000050772ca */ /* 0x000fd200000e0000 */
[----:B----4-:R1:W-:Y:S04]  /*24440*/  ST.E desc[UR4][R12.64], RZ ;  /* 0x000000ff0c007985 */ /* 0x0103e8000c101904 */
[----:B------:R-:W3:Y:S01]  /*24450*/  LD.E.64 R6, desc[UR6][R2.64] ;  /* 0x0000000602067980 */ /* 0x000ee2000c101b00 */
[----:B--2---:R-:W-:Y:S01]  /*24460*/  IMAD R8, R9, 0x300, R14 ;  /* 0x0000030009087824 */ /* 0x004fe200078e020e */
[----:B------:R-:W-:Y:S01]  /*24470*/  WARPGROUP.ARRIVE ;  /* 0x00000000000079c5 */ /* 0x000fe20000000000 */
[----:B------:R-:W-:Y:S01]  /*24480*/  IMAD.MOV.U32 R9, RZ, RZ, R15 ;  /* 0x000000ffff097224 */ /* 0x000fe200078e000f */
[----:B------:R-:W-:Y:S01]  /*24490*/  R2UR UR8, R4 ;  /* 0x00000000040872ca */ /* 0x000fe200000e0000 */
[----:B------:R-:W-:Y:S01]  /*244a0*/  IMAD.MOV.U32 R196, RZ, RZ, 0x1 ;  /* 0x00000001ffc47424 */ /* 0x000fe200078e00ff */
[----:B------:R-:W-:-:S02]  /*244b0*/  R2UR UR6, R8 ;  /* 0x00000000080672ca */ /* 0x000fc400000e0000 */
[----:B------:R-:W-:Y:S02]  /*244c0*/  R2UR UR7, R9 ;  /* 0x00000000090772ca */ /* 0x000fe400000e0000 */
[C---:B------:R-:W-:Y:S02]  /*244d0*/  R2UR UR9, R5.reuse ;  /* 0x00000000050972ca */ /* 0x040fe400000e0000 */
[----:B------:R-:W-:Y:S02]  /*244e0*/  R2UR UR10, R4 ;  /* 0x00000000040a72ca */ /* 0x000fe400000e0000 */
[----:B------:R-:W-:Y:S02]  /*244f0*/  R2UR UR11, R5 ;  /* 0x00000000050b72ca */ /* 0x000fe400000e0000 */
[----:B---3--:R-:W-:Y:S02]  /*24500*/  R2UR UR4, R6 ;  /* 0x00000000060472ca */ /* 0x008fe400000e0000 */
[----:B------:R-:W-:-:S13]  /*24510*/  R2UR UR5, R7 ;  /* 0x00000000070572ca */ /* 0x000fda00000e0000 */
[----:B------:R-:W-:Y:S03]  /*24520*/  HGMMA.64x96x16.F32 R24, gdesc[UR4], RZ, !UPT, gsb0 ;  /* 0x01600000041879f0 */ /* 0x000fe6000c0008ff */
[----:B------:R-:W-:Y:S02]  /*24530*/  WARPGROUP.DEPBAR.LE gsb0, 0x0 ;  /* 0x00008000000079c5 */ /* 0x000fe40000010000 */
[----:B------:R1:W-:Y:S04]  /*24540*/  ST.E desc[UR8][R12.64], R196 ;  /* 0x000000c40c007985 */ /* 0x0003e8000c101908 */
[----:B------:R-:W2:Y:S01]  /*24550*/  LD.E.64 R6, desc[UR10][R2.64] ;  /* 0x0000000a02067980 */ /* 0x000ea2000c101b00 */
[----:B------:R-:W-:Y:S01]  /*24560*/  VIADD R14, R8, 0x2 ;  /* 0x00000002080e7836 */ /* 0x000fe20000000000 */
[----:B------:R-:W-:Y:S01]  /*24570*/  R2UR UR7, R15 ;  /* 0x000000000f0772ca */ /* 0x000fe200000e0000 */
[----:B------:R-:W-:Y:S01]  /*24580*/  WARPGROUP.ARRIVE ;  /* 0x00000000000079c5 */ /* 0x000fe20000000000 */
[----:B------:R-:W-:-:S02]  /*24590*/  R2UR UR8, R4 ;  /* 0x00000000040872ca */ /* 0x000fc400000e0000 */
[----:B------:R-:W-:Y:S02]  /*245a0*/  R2UR UR6, R14 ;  /* 0x000000000e0672ca */ /* 0x000fe400000e0000 */
[C---:B------:R-:W-:Y:S02]  /*245b0*/  R2UR UR9, R5.reuse ;  /* 0x00000000050972ca */ /* 0x040fe400000e0000 */
[----:B------:R-:W-:Y:S02]  /*245c0*/  R2UR UR10, R4 ;  /* 0x00000000040a72ca */ /* 0x000fe400000e0000 */
[----:B------:R-:W-:Y:S01]  /*245d0*/  R2UR UR11, R5 ;  /* 0x00000000050b72ca */ /* 0x000fe200000e0000 */
[----:B--2---:R-:W-:Y:S01]  /*245e0*/  VIADD R6, R6, 0x2 ;  /* 0x0000000206067836 */ /* 0x004fe20000000000 */
[----:B------:R-:W-:-:S04]  /*245f0*/  R2UR UR5, R7 ;  /* 0x00000000070572ca */ /* 0x000fc800000e0000 */
[----:B------:R-:W-:-:S13]  /*24600*/  R2UR UR4, R6 ;  /* 0x00000000060472ca */ /* 0x000fda00000e0000 */
[----:B------:R-:W-:Y:S03]  /*24610*/  HGMMA.64x96x16.F32 R24, gdesc[UR4], R24, gsb0 ;  /* 0x01600000041879f0 */ /* 0x000fe60008000818 */
        /* <DEDUP_REMOVED lines=19> */
[----:B------:R-:W-:Y:S01]  /*24750*/  WARPGROUP.ARRIVE ;  /* 0x00000000000079c5 */ /* 0x000fe20000000000 */
[----:B------:R-:W-:Y:S01]  /*24760*/  IMAD.MOV.U32 R9, RZ, RZ, R15 ;  /* 0x000000ffff097224 */ /* 0x000fe200078e000f */
[----:B------:R-:W-:-:S02]  /*24770*/  R2UR UR8, R4 ;  /* 0x00000000040872ca */ /* 0x000fc400000e0000 */
[----:B------:R-:W-:Y:S02]  /*24780*/  R2UR UR6, R8 ;  /* 0x00000000080672ca */ /* 0x000fe400000e0000 */
        /* <DEDUP_REMOVED lines=8> */
[----:B------:R-:W2:Y:S01]  /*24810*/  LDL.64 R6, [R0+0x40] ;  /* 0x0000400000067983 */ /* 0x000ea20000100a00 */
[----:B------:R-:W-:-:S02]  /*24820*/  R2UR UR4, R4 ;  /* 0x00000000040472ca */ /* 0x000fc400000e0000 */
        /* <DEDUP_REMOVED lines=9> */
[----:B------:R1:W5:Y:S01]  /*248c0*/  LD.E R14, desc[UR6][R2.64+0x4] ;  /* 0x00000406020e7980 */ /* 0x000362000c101900 */
[----:B--2---:R-:W-:-:S04]  /*248d0*/  LOP3.LUT R8, R8, 0x1, RZ, 0xfc, !PT ;  /* 0x0000000108087812 */ /* 0x004fc800078efcff */
[----:B------:R-:W-:-:S13]  /*248e0*/  ISETP.NE.AND P0, PT, R8, 0x3, PT ;  /* 0x000000030800780c */ /* 0x000fda0003f05270 */
[----:B-1----:R-:W-:Y:S05]  /*248f0*/  @!P0 BRA `(.L_x_8920) ;  /* 0x0000000000048947 */ /* 0x002fea0003800000 */
[----:B------:R-:W-:Y:S01]  /*24900*/  BPT.TRAP 0x1 ;  /* 0x000000040000795c */ /* 0x000fe20000300000 */
.L_x_8920:
[----:B------:R-:W-:Y:S05]  /*24910*/  BSYNC B3 ;  /* 0x0000000000037941 */ /* 0x000fea0003800000 */
.L_x_8919:
        /* <DEDUP_REMOVED lines=17> */
.L_x_8922:
[----:B------:R-:W-:Y:S05]  /*24a30*/  BSYNC B3 ;  /* 0x0000000000037941 */ /* 0x000fea0003800000 */
.L_x_8921:
        /* <DEDUP_REMOVED lines=10> */
.L_x_8924:
[----:B------:R-:W-:Y:S05]  /*24ae0*/  BSYNC B3 ;  /* 0x0000000000037941 */ /* 0x000fea0003800000 */
.L_x_8923:
[----:B------:R-:W2:Y:S04]  /*24af0*/  LDL.64 R12, [R0] ;  /* 0x00000000000c7983 */ /* 0x000ea80000100a00 */
[----:B------:R-:W3:Y:S01]  /*24b00*/  LDL.64 R6, [R0+0x58] ;  /* 0x0000580000067983 */ /* 0x000ee20000100a00 */
[C---:B------:R-:W-:Y:S02]  /*24b10*/  R2UR UR6, R4.reuse ;  /* 0x00000000040672ca */ /* 0x040fe400000e0000 */
[C---:B------:R-:W-:Y:S01]  /*24b20*/  R2UR UR7, R5.reuse ;  /* 0x00000000050772ca */ /* 0x040fe200000e0000 */
[----:B------:R-:W4:Y:S01]  /*24b30*/  LDL.64 R2, [R0+0x48] ;  /* 0x0000480000027983 */ /* 0x000f220000100a00 */
[C---:B------:R-:W-:Y:S02]  /*24b40*/  R2UR UR4, R4.reuse ;  /* 0x00000000040472ca */ /* 0x040fe400000e0000 */
[C---:B------:R-:W-:Y:S01]  /*24b50*/  R2UR UR5, R5.reuse ;  /* 0x00000000050572ca */ /* 0x040fe200000e0000 */
[----:B-1---5:R-:W4:Y:S08]  /*24b60*/  LDL.64 R8, [R0+0x50] ;  /* 0x0000500000087983 */ /* 0x022f300000100a00 */
[----:B--2---:R-:W2:Y:S04]  /*24b70*/  LD.E R11, desc[UR6][R12.64] ;  /* 0x000000060c0b7980 */ /* 0x004ea8000c101900 */
[----:B---3--:R-:W2:Y:S01]  /*24b80*/  LD.E.64 R6, desc[UR4][R6.64] ;  /* 0x0000000406067980 */ /* 0x008ea2000c101b00 */
[----:B------:R-:W-:Y:S05]  /*24b90*/  WARPSYNC.ALL ;  /* 0x0000000000007948 */ /* 0x000fea0003800000 */
[----:B------:R-:W-:Y:S01]  /*24ba0*/  R2UR UR6, R4 ;  /* 0x00000000040672ca */ /* 0x000fe200000e0000 */
[----:B------:R-:W3:Y:S01]  /*24bb0*/  LDL R21, [R1+0x460] ;  /* 0x0004600001157983 */ /* 0x000ee20000100800 */
[----:B------:R-:W-:-:S02]  /*24bc0*/  R2UR UR7, R5 ;  /* 0x00000000050772ca */ /* 0x000fc400000e0000 */
[----:B------:R-:W-:Y:S01]  /*24bd0*/  R2UR UR4, R4 ;  /* 0x00000000040472ca */ /* 0x000fe200000e0000 */
[----:B------:R-:W3:Y:S01]  /*24be0*/  LDL R20, [R1+0x464] ;  /* 0x0004640001147983 */ /* 0x000ee20000100800 */
[----:B------:R-:W-:-:S09]  /*24bf0*/  R2UR UR5, R5 ;  /* 0x00000000050572ca */ /* 0x000fd200000e0000 */
[----:B----4-:R-:W4:Y:S04]  /*24c00*/  LD.E R14, desc[UR6][R2.64] ;  /* 0x00000006020e7980 */ /* 0x010f28000c101900 */
[----:B------:R-:W3:Y:S01]  /*24c10*/  LD.E.64 R12, desc[UR4][R8.64] ;  /* 0x00000004080c7980 */ /* 0x000ee2000c101b00 */
[----:B--2---:R-:W-:Y:S01]  /*24c20*/  IMAD R6, R11, 0xc00, R6 ;  /* 0x00000c000b067824 */ /* 0x004fe200078e0206 */
[----:B------:R-:W-:Y:S01]  /*24c30*/  R2UR UR7, R7 ;  /* 0x00000000070772ca */ /* 0x000fe200000e0000 */
[----:B------:R-:W-:Y:S01]  /*24c40*/  WARPGROUP.ARRIVE ;  /* 0x00000000000079c5 */ /* 0x000fe20000000000 */
[----:B------:R-:W-:Y:S02]  /*24c50*/  R2UR UR8, R4 ;  /* 0x00000000040872ca */ /* 0x000fe400000e0000 */
[----:B------:R-:W-:-:S02]  /*24c60*/  R2UR UR6, R6 ;  /* 0x00000000060672ca */ /* 0x000fc400000e0000 */
[C---:B------:R-:W-:Y:S02]  /*24c70*/  R2UR UR9, R5.reuse ;  /* 0x00000000050972ca */ /* 0x040fe400000e0000 */
[----:B------:R-:W-:Y:S02]  /*24c80*/  R2UR UR10, R4 ;  /* 0x00000000040a72ca */ /* 0x000fe400000e0000 */
[----:B------:R-:W-:Y:S02]  /*24c90*/  R2UR UR11, R5 ;  /* 0x00000000050b72ca */ /* 0x000fe400000e0000 */
[----:B----4-:R-:W-:Y:S02]  /*24ca0*/  ISETP.NE.U32.AND P0, PT, R14, RZ, PT ;  /* 0x000000ff0e00720c */ /* 0x010fe40003f05070 */
[----:B---3--:R-:W-:Y:S02]  /*24cb0*/  R2UR UR4, R12 ;  /* 0x000000000c0472ca */ /* 0x008fe400000e0000 */
[----:B------:R-:W-:-:S09]  /*24cc0*/  R2UR UR5, R13 ;  /* 0x000000000d0572ca */ /* 0x000fd200000e0000 */
[----:B------:R-:W-:-:S05]  /*24cd0*/  VOTEU.ANY UP0, P0 ;  /* 0x00000000003f7886 */ /* 0x000fca0000000100 */
[----:B------:R-:W-:Y:S03]  /*24ce0*/  HGMMA.64x96x16.F32 R24, gdesc[UR4], R24, UP0, gsb0 ;  /* 0x01600000041879f0 */ /* 0x000fe6000b800818 */
[----:B------:R-:W-:Y:S02]  /*24cf0*/  WARPGROUP.DEPBAR.LE gsb0, 0x0 ;  /* 0x00008000000079c5 */ /* 0x000fe40000010000 */
[----:B------:R-:W-:Y:S04]  /*24d00*/  ST.E desc[UR8][R2.64], R196 ;  /* 0x000000c402007985 */ /* 0x000fe8000c101908 */
[----:B------:R-:W2:Y:S01]  /*24d10*/  LD.E.64 R12, desc[UR10][R8.64] ;  /* 0x0000000a080c7980 */ /* 0x000ea2000c101b00 */
[----:B------:R-:W-:Y:S01]  /*24d20*/  VIADD R14, R6, 0x2 ;  /* 0x00000002060e7836 */ /* 0x000fe20000000000 */
[----:B------:R-:W-:Y:S01]  /*24d30*/  WARPGROUP.ARRIVE ;  /* 0x00000000000079c5 */ /* 0x000fe20000000000 */
[----:B------:R-:W-:Y:S01]  /*24d40*/  IMAD.MOV.U32 R15, RZ, RZ, R7 ;  /* 0x000000ffff0f7224 */ /* 0x000fe200078e0007 */
[----:B------:R-:W-:-:S02]  /*24d50*/  R2UR UR8, R4 ;  /* 0x00000000040872ca */ /* 0x000fc400000e0000 */
[----:B------:R-:W-:Y:S02]  /*24d60*/  R2UR UR6, R14 ;  /* 0x000000000e0672ca */ /* 0x000fe400000e0000 */
        /* <DEDUP_REMOVED lines=221> */
[----:B------:R-:W-:-:S05]  /*25b40*/  IMAD.MOV.U32 R13, RZ, RZ, R7 ;  /* 0x000000ffff0d7224 */ /* 0x000fca00078e0007 */
[----:B------:R-:W1:Y:S01]  /*25b50*/  S2R R202, SR_TID.X ;  /* 0x0000000000ca7919 */ /* 0x000e620000002100 */
[----:B------:R-:W-:Y:S02]  /*25b60*/  R2UR UR8, R4 ;  /* 0x00000000040872ca */ /* 0x000fe400000e0000 */
[----:B------:R-:W-:Y:S02]  /*25b70*/  R2UR UR6, R12 ;  /* 0x000000000c0672ca */ /* 0x000fe400000e0000 */
[----:B------:R-:W-:Y:S02]  /*25b80*/  R2UR UR7, R13 ;  /* 0x000000000d0772ca */ /* 0x000fe400000e0000 */
[----:B------:R-:W-:Y:S02]  /*25b90*/  R2UR UR9, R5 ;  /* 0x00000000050972ca */ /* 0x000fe400000e0000 */
[----:B------:R-:W-:Y:S02]  /*25ba0*/  LOP3.LUT R166, R166, 0xfffbffff, RZ, 0xc0, !PT ;  /* 0xfffbffffa6a67812 */ /* 0x000fe400078ec0ff */
[----:B-1----:R-:W-:Y:S01]  /*25bb0*/  LOP3.LUT P1, RZ, R202, 0x7f, RZ, 0xc0, !PT ;  /* 0x0000007fcaff7812 */ /* 0x002fe2000782c0ff */
[----:B--2---:R-:W-:-:S02]  /*25bc0*/  VIADD R6, R8, 0xc06 ;  /* 0x00000c0608067836 */ /* 0x004fc40000000000 */
[----:B------:R-:W-:Y:S01]  /*25bd0*/  IMAD.MOV.U32 R7, RZ, RZ, R9 ;  /* 0x000000ffff077224 */ /* 0x000fe200078e0009 */
[----:B------:R-:W-:Y:S02]  /*25be0*/  SHF.R.U32.HI R11, RZ, 0x7, R202 ;  /* 0x00000007ff0b7819 */ /* 0x000fe400000116ca */
[----:B------:R-:W-:Y:S02]  /*25bf0*/  R2UR UR4, R6 ;  /* 0x00000000060472ca */ /* 0x000fe400000e0000 */
[----:B------:R-:W-:Y:S01]  /*25c00*/  R2UR UR5, R7 ;  /* 0x00000000070572ca */ /* 0x000fe200000e0000 */
[----:B------:R-:W-:Y:S01]  /*25c10*/  IMAD.MOV.U32 R19, RZ, RZ, R165 ;  /* 0x000000ffff137224 */ /* 0x000fe200078e00a5 */
[C---:B------:R-:W-:Y:S02]  /*25c20*/  R2UR UR10, R4.reuse ;  /* 0x00000000040a72ca */ /* 0x040fe400000e0000 */
[----:B------:R-:W-:Y:S02]  /*25c30*/  R2UR UR11, R5 ;  /* 0x00000000050b72ca */ /* 0x000fe400000e0000 */
[----:B------:R-:W-:-:S02]  /*25c40*/  R2UR UR12, R4 ;  /* 0x00000000040c72ca */ /* 0x000fc400000e0000 */
[----:B------:R-:W-:Y:S01]  /*25c50*/  R2UR UR13, R5 ;  /* 0x00000000050d72ca */ /* 0x000fe200000e0000 */
[----:B------:R-:W-:Y:S01]  /*25c60*/  BSSY B3, `(.L_x_8926) ;  /* 0x000006d000037945 */ /* 0x000fe20003800000 */
[----:B------:R-:W-:-:S03]  /*25c70*/  @P1 LOP3.LUT R166, R166, 0x40000, RZ, 0xfc, !PT ;  /* 0x00040000a6a61812 */ /* 0x000fc600078efcff */
[----:B------:R-:W-:Y:S03]  /*25c80*/  HGMMA.64x96x16.F32 R24, gdesc[UR4], R24, gsb0 ;  /* 0x01600000041879f0 */ /* 0x000fe60008000818 */
[----:B------:R-:W-:Y:S02]  /*25c90*/  WARPGROUP.DEPBAR.LE gsb0, 0x0 ;  /* 0x00008000000079c5 */ /* 0x000fe40000010000 */
[----:B------:R1:W-:Y:S04]  /*25ca0*/  ST.E desc[UR8][R2.64], R196 ;  /* 0x000000c402007985 */ /* 0x0003e8000c101908 */
[----:B------:R-:W2:Y:S04]  /*25cb0*/  @!P1 LDL.64 R6, [R0+0x18] ;  /* 0x0000180000069983 */ /* 0x000ea80000100a00 */
[----:B------:R-:W3:Y:S01]  /*25cc0*/  @!P1 LDL.64 R8, [R0] ;  /* 0x0000000000089983 */ /* 0x000ee20000100a00 */
[----:B------:R-:W-:-:S02]  /*25cd0*/  @!P1 R2UR UR4, R4 ;  /* 0x00000000040492ca */ /* 0x000fc400000e0000 */
[C---:B------:R-:W-:Y:S02]  /*25ce0*/  @!P1 R2UR UR5, R5.reuse ;  /* 0x00000000050592ca */ /* 0x040fe400000e0000 */
[----:B------:R-:W-:Y:S02]  /*25cf0*/  @!P1 R2UR UR6, R4 ;  /* 0x00000000040692ca */ /* 0x000fe400000e0000 */
[----:B------:R-:W-:Y:S02]  /*25d00*/  @!P1 R2UR UR7, R5 ;  /* 0x00000000050792ca */ /* 0x000fe400000e0000 */
[----:B------:R-:W-:-:S05]  /*25d10*/  IADD3 R11, -R11, 0xb, RZ ;  /* 0x0000000b0b0b7810 */ /* 0x000fca0007ffe1ff */
[----:B------:R4:W-:Y:S06]  /*25d20*/  BAR.ARV R11, 0x100 ;  /* 0x0004000b0000751d */ /* 0x0009ec0000002000 */
[----:B--2---:R-:W1:Y:S04]  /*25d30*/  @!P1 LD.E.64 R6, desc[UR4][R6.64+0x30] ;  /* 0x0000300406069980 */ /* 0x004e68000c101b00 */
[----:B---3--:R-:W2:Y:S01]  /*25d40*/  @!P1 LD.E R8, desc[UR6][R8.64] ;  /* 0x0000000608089980 */ /* 0x008ea2000c101900 */
[----:B------:R-:W-:-:S02]  /*25d50*/  R2UR UR4, R4 ;  /* 0x00000000040472ca */ /* 0x000fc400000e0000 */
[C---:B------:R-:W-:Y:S02]  /*25d60*/  R2UR UR5, R5.reuse ;  /* 0x00000000050572ca */ /* 0x040fe400000e0000 */
[C---:B------:R-:W-:Y:S02]  /*25d70*/  R2UR UR6, R4.reuse ;  /* 0x00000000040672ca */ /* 0x040fe400000e0000 */
[C---:B------:R-:W-:Y:S02]  /*25d80*/  R2UR UR7, R5.reuse ;  /* 0x00000000050772ca */ /* 0x040fe400000e0000 */
[----:B------:R-:W-:Y:S02]  /*25d90*/  R2UR UR8, R4 ;  /* 0x00000000040872ca */ /* 0x000fe400000e0000 */
[----:B------:R-:W-:Y:S02]  /*25da0*/  R2UR UR9, R5 ;  /* 0x00000000050972ca */ /* 0x000fe400000e0000 */
[----:B-1----:R-:W-:-:S05]  /*25db0*/  @!P1 MOV R3, R6 ;  /* 0x0000000600039202 */ /* 0x002fca0000000f00 */
[----:B--2---:R-:W-:-:S05]  /*25dc0*/  @!P1 IMAD R2, R8, 0x8, R3 ;  /* 0x0000000808029824 */ /* 0x004fca00078e0203 */
[----:B------:R-:W-:-:S04]  /*25dd0*/  @!P1 PRMT R2, RZ, 0x654, R2 ;  /* 0x00000654ff029816 */ /* 0x000fc80000000002 */
[----:B------:R1:W-:Y:S01]  /*25de0*/  @!P1 SYNCS.ARRIVE.TRANS64.RED.A1T0 RZ, [R2+URZ], RZ ;  /* 0x000000ff02ff99a7 */ /* 0x0003e2000810043f */
[----:B------:R-:W2:Y:S01]  /*25df0*/  LD.E R12, desc[UR4][R18.64] ;  /* 0x00000004120c7980 */ /* 0x000ea2000c101900 */
[----:B------:R-:W-:Y:S02]  /*25e00*/  R2UR UR4, R4 ;  /* 0x00000000040472ca */ /* 0x000fe400000e0000 */
[----:B------:R-:W-:Y:S01]  /*25e10*/  R2UR UR5, R5 ;  /* 0x00000000050572ca */ /* 0x000fe200000e0000 */
[----:B------:R-:W-:Y:S01]  /*25e20*/  IMAD.MOV.U32 R3, RZ, RZ, R21 ;  /* 0x000000ffff037224 */ /* 0x000fe200078e0015 */
[----:B------:R-:W3:Y:S01]  /*25e30*/  LD.E R73, desc[UR12][R18.64+0x18] ;  /* 0x0000180c12497980 */ /* 0x000ee2000c101900 */
[----:B-1----:R-:W-:-:S03]  /*25e40*/  IMAD.MOV.U32 R2, RZ, RZ, R20 ;  /* 0x000000ffff027224 */ /* 0x002fc600078e0014 */
[----:B------:R-:W3:Y:S04]  /*25e50*/  LD.E R14, desc[UR6][R18.64+0x4] ;  /* 0x00000406120e7980 */ /* 0x000ee8000c101900 */
[----:B------:R1:W3:Y:S04]  /*25e60*/  LD.E R72, desc[UR10][R2.64] ;  /* 0x0000000a02487980 */ /* 0x0002e8000c101900 */
[----:B------:R-:W3:Y:S01]  /*25e70*/  LD.E R13, desc[UR4][R18.64+0x8] ;  /* 0x00000804120d7980 */ /* 0x000ee2000c101900 */
[C---:B------:R-:W-:Y:S02]  /*25e80*/  R2UR UR4, R4.reuse ;  /* 0x00000000040472ca */ /* 0x040fe400000e0000 */
[----:B------:R-:W-:Y:S01]  /*25e90*/  R2UR UR5, R5 ;  /* 0x00000000050572ca */ /* 0x000fe200000e0000 */
[----:B------:R-:W3:Y:S01]  /*25ea0*/  LD.E R20, desc[UR8][R18.64+0xc] ;  /* 0x00000c0812147980 */ /* 0x000ee2000c101900 */
[----:B------:R-:W-:-:S02]  /*25eb0*/  R2UR UR10, R4 ;  /* 0x00000000040a72ca */ /* 0x000fc400000e0000 */
[----:B------:R-:W-:-:S09]  /*25ec0*/  R2UR UR11, R5 ;  /* 0x00000000050b72ca */ /* 0x000fd200000e0000 */
[----:B------:R-:W3:Y:S04]  /*25ed0*/  LD.E R15, desc[UR4][R18.64+0x10] ;  /* 0x00001004120f7980 */ /* 0x000ee8000c101900 */
[----:B------:R-:W3:Y:S01]  /*25ee0*/  LD.E R21, desc[UR10][R18.64+0x14] ;  /* 0x0000140a12157980 */ /* 0x000ee2000c101900 */
[----:B--2---:R-:W-:-:S04]  /*25ef0*/  SHF.R.S32.HI R7, RZ, 0x1f, R12 ;  /* 0x0000001fff077819 */ /* 0x004fc8000001140c */
[----:B------:R-:W-:-:S04]  /*25f00*/  LEA.HI R7, R7, R12, RZ, 0x7 ;  /* 0x0000000c07077211 */ /* 0x000fc800078f38ff */
[----:B-1----:R-:W-:-:S05]  /*25f10*/  LOP3.LUT R3, R7, 0xffffff80, RZ, 0xc0, !PT ;  /* 0xffffff8007037812 */ /* 0x002fca00078ec0ff */
[----:B------:R-:W-:-:S05]  /*25f20*/  IMAD.IADD R3, R12, 0x1, -R3 ;  /* 0x000000010c037824 */ /* 0x000fca00078e0a03 */
[----:B------:R-:W-:-:S04]  /*25f30*/  SHF.R.S32.HI R2, RZ, 0x1f, R3 ;  /* 0x0000001fff027819 */ /* 0x000fc80000011403 */
[----:B------:R-:W-:-:S04]  /*25f40*/  LEA.HI R6, R2, R3, RZ, 0x2 ;  /* 0x0000000302067211 */ /* 0x000fc800078f10ff */
[--C-:B------:R-:W-:Y:S02]  /*25f50*/  SHF.R.S32.HI R8, RZ, 0x2, R6.reuse ;  /* 0x00000002ff087819 */ /* 0x100fe40000011406 */
[----:B----4-:R-:W-:Y:S02]  /*25f60*/  SHF.R.S32.HI R11, RZ, 0x1f, R6 ;  /* 0x0000001fff0b7819 */ /* 0x010fe40000011406 */
[----:B------:R-:W-:Y:S02]  /*25f70*/  LEA.HI R9, R2, R3, RZ, 0x5 ;  /* 0x0000000302097211 */ /* 0x000fe400078f28ff */
[----:B------:R-:W-:Y:S02]  /*25f80*/  SHF.R.S32.HI R2, RZ, 0x7, R7 ;  /* 0x00000007ff027819 */ /* 0x000fe40000011407 */
[----:B------:R-:W-:Y:S02]  /*25f90*/  LEA.HI R11, R11, R8, RZ, 0x3 ;  /* 0x000000080b0b7211 */ /* 0x000fe400078f18ff */
[----:B------:R-:W-:-:S02]  /*25fa0*/  SHF.R.S32.HI R9, RZ, 0x5, R9 ;  /* 0x00000005ff097819 */ /* 0x000fc40000011409 */
[----:B------:R-:W-:Y:S02]  /*25fb0*/  LEA.HI R7, R7, R2, RZ, 0x1 ;  /* 0x0000000207077211 */ /* 0x000fe400078f08ff */
[----:B------:R-:W-:Y:S01]  /*25fc0*/  LOP3.LUT R11, R11, 0xfffffff8, RZ, 0xc0, !PT ;  /* 0xfffffff80b0b7812 */ /* 0x000fe200078ec0ff */
[----:B---3--:R-:W-:Y:S01]  /*25fd0*/  IMAD R12, R10, -0x60, R13 ;  /* 0xffffffa00a0c7824 */ /* 0x008fe200078e020d */
[----:B------:R-:W-:Y:S01]  /*25fe0*/  LOP3.LUT R6, R6, 0x7ffffffc, RZ, 0xc0, !PT ;  /* 0x7ffffffc06067812 */ /* 0x000fe200078ec0ff */
[----:B------:R-:W-:Y:S01]  /*25ff0*/  IMAD R72, R72, 0x8, R9 ;  /* 0x0000000848487824 */ /* 0x000fe200078e0209 */
[----:B------:R-:W-:Y:S01]  /*26000*/  LOP3.LUT R7, R7, 0x3fffffe, RZ, 0xc0, !PT ;  /* 0x03fffffe07077812 */ /* 0x000fe200078ec0ff */
[----:B------:R-:W-:Y:S01]  /*26010*/  IMAD.IADD R11, R8, 0x1, -R11 ;  /* 0x00000001080b7824 */ /* 0x000fe200078e0a0b */
[----:B------:R-:W-:Y:S01]  /*26020*/  ISETP.GE.AND P0, PT, R73, 0x1, PT ;  /* 0x000000014900780c */ /* 0x000fe20003f06270 */
        /* <DEDUP_REMOVED lines=23> */
[C---:B------:R-:W-:Y:S02]  /*261a0*/  R2UR UR4, R4.reuse ;  /* 0x00000000040472ca */ /* 0x040fe400000e0000 */
[C---:B------:R-:W-:Y:S02]  /*261b0*/  R2UR UR5, R5.reuse ;  /* 0x00000000050572ca */ /* 0x040fe400000e0000 */
[----:B------:R-:W-:Y:S02]  /*261c0*/  R2UR UR6, R4 ;  /* 0x00000000040672ca */ /* 0x000fe400000e0000 */
[----:B------:R-:W-:-:S09]  /*261d0*/  R2UR UR7, R5 ;  /* 0x00000000050772ca */ /* 0x000fd200000e0000 */
[----:B------:R-:W2:Y:S04]  /*261e0*/  LD.E R7, desc[UR4][R18.64+0x1c] ;  /* 0x00001c0412077980 */ /* 0x000ea8000c101900 */
[----:B------:R-:W3:Y:S01]  /*261f0*/  LD.E R9, desc[UR6][R18.64+0x20] ;  /* 0x0000200612097980 */ /* 0x000ee2000c101900 */
[----:B--2---:R-:W-:-:S05]  /*26200*/  IMAD.HI.U32 R6, R6, R7, RZ ;  /* 0x0000000706067227 */ /* 0x004fca00078e00ff */
[----:B---3--:R-:W-:-:S07]  /*26210*/  SHF.R.U32.HI R6, RZ, R9, R6 ;  /* 0x00000009ff067219 */ /* 0x008fce0000011606 */
.L_x_8931:
[----:B------:R-:W-:Y:S05]  /*26220*/  BSYNC B5 ;  /* 0x0000000000057941 */ /* 0x000fea0003800000 */
.L_x_8930:
[----:B------:R-:W-:Y:S01]  /*26230*/  LOP3.LUT R6, RZ, R6, RZ, 0x33, !PT ;  /* 0x00000006ff067212 */ /* 0x000fe200078e33ff */
[----:B------:R-:W-:Y:S06]  /*26240*/  BRA `(.L_x_8932) ;  /* 0x0000000000287947 */ /* 0x000fec0003800000 */
.L_x_8929:
[----:B------:R-:W-:-:S13]  /*26250*/  ISETP.NE.AND P0, PT, R73, 0x1, PT ;  /* 0x000000014900780c */ /* 0x000fda0003f05270 */
        /* <DEDUP_REMOVED lines=9> */
.L_x_8932:
[----:B------:R-:W-:Y:S05]  /*262f0*/  BSYNC B4 ;  /* 0x0000000000047941 */ /* 0x000fea0003800000 */
.L_x_8928:
[----:B------:R-:W-:-:S05]  /*26300*/  IMAD R6, R73, R6, R20 ;  /* 0x0000000649067224 */ /* 0x000fca00078e0214 */
[----:B------:R-:W-:Y:S02]  /*26310*/  VIMNMX R3, R3, R6, !PT ;  /* 0x0000000603037248 */ /* 0x000fe40007fe0100 */
[----:B------:R-:W-:-:S07]  /*26320*/  VIADDMNMX R2, R6, R73, R2, PT ;  /* 0x0000004906027246 */ /* 0x000fce0003800102 */
.L_x_8927:
[----:B------:R-:W-:Y:S05]  /*26330*/  BSYNC B3 ;  /* 0x0000000000037941 */ /* 0x000fea0003800000 */
.L_x_8926:
[C---:B------:R-:W-:Y:S01]  /*26340*/  ISETP.GE.AND P1, PT, R21.reuse, 0x9, PT ;  /* 0x000000091500780c */ /* 0x040fe20003f26270 */
[----:B------:R-:W-:Y:S01]  /*26350*/  VIADD R8, R8, 0x8 ;  /* 0x0000000808087836 */ /* 0x000fe20000000000 */
[----:B------:R-:W-:Y:S01]  /*26360*/  ISETP.GE.AND P0, PT, R21, 0x2, PT ;  /* 0x000000021500780c */ /* 0x000fe20003f06270 */
[----:B------:R-:W-:Y:S01]  /*26370*/  BSSY B3, `(.L_x_8933) ;  /* 0x0000096000037945 */ /* 0x000fe20003800000 */
[----:B------:R-:W-:Y:S01]  /*26380*/  ISETP.GT.AND P2, PT, R3, 0x8, !P1 ;  /* 0x000000080300780c */ /* 0x000fe20004f44270 */
[--C-:B------:R-:W-:Y:S01]  /*26390*/  IMAD.IADD R12, R15, 0x1, R8.reuse ;  /* 0x000000010f0c7824 */ /* 0x100fe200078e0208 */
[----:B------:R-:W-:Y:S01]  /*263a0*/  ISETP.GT.AND P3, PT, R3, 0x1, !P0 ;  /* 0x000000010300780c */ /* 0x000fe20004764270 */
[----:B------:R-:W-:Y:S01]  /*263b0*/  IMAD.IADD R9, R75, 0x1, R8 ;  /* 0x000000014b097824 */ /* 0x000fe200078e0208 */
        /* <DEDUP_REMOVED lines=26> */
[C---:B------:R-:W-:Y:S02]  /*26560*/  ISETP.LT.OR P2, PT, R2.reuse, 0x1a, P2 ;  /* 0x0000001a0200780c */ /* 0x040fe40001741670 */
        /* <DEDUP_REMOVED lines=85> */
[----:B------:R-:W-:Y:S01]  /*26ac0*/  IADD3 R8, -R14, R13, R8 ;  /* 0x0000000d0e087210 */ /* 0x000fe20007ffe108 */
        /* <DEDUP_REMOVED lines=15> */
.L_x_8938:
[----:B------:R-:W-:Y:S05]  /*26bc0*/  BSYNC B5 ;  /* 0x0000000000057941 */ /* 0x000fea0003800000 */
.L_x_8937:
[----:B------:R-:W-:Y:S01]  /*26bd0*/  LOP3.LUT R8, RZ, R8, RZ, 0x33, !PT ;  /* 0x00000008ff087212 */ /* 0x000fe200078e33ff */
[----:B------:R-:W-:Y:S06]  /*26be0*/  BRA `(.L_x_8939) ;  /* 0x0000000000287947 */ /* 0x000fec0003800000 */
.L_x_8936:
        /* <DEDUP_REMOVED lines=10> */
.L_x_8939:
[----:B------:R-:W-:Y:S05]  /*26c90*/  BSYNC B4 ;  /* 0x0000000000047941 */ /* 0x000fea0003800000 */
.L_x_8935:
[----:B------:R-:W-:-:S05]  /*26ca0*/  IMAD R8, R73, R8, R20 ;  /* 0x0000000849087224 */ /* 0x000fca00078e0214 */
[----:B------:R-:W-:Y:S02]  /*26cb0*/  VIADDMNMX R12, R8, R73, R12, PT ;  /* 0x00000049080c7246 */ /* 0x000fe4000380010c */
[----:B------:R-:W-:-:S07]  /*26cc0*/  VIMNMX R9, R9, R8, !PT ;  /* 0x0000000809097248 */ /* 0x000fce0007fe0100 */
.L_x_8934:
[----:B------:R-:W-:Y:S05]  /*26cd0*/  BSYNC B3 ;  /* 0x0000000000037941 */ /* 0x000fea0003800000 */
.L_x_8933:
        /* <DEDUP_REMOVED lines=25> */
[----:B------:R-:W-:Y:S02]  /*26e70*/  R2UR UR4, R4 ;  /* 0x00000000040472ca */ /* 0x000fe400000e0000 */
[----:B------:R-:W-:Y:S02]  /*26e80*/  ISETP.LT.OR P0, PT, R12, 0x1a, P0 ;  /* 0x0000001a0c00780c */ /* 0x000fe40000701670 */
[----:B------:R-:W-:Y:S02]  /*26e90*/  R2UR UR5, R5 ;  /* 0x00000000050572ca */ /* 0x000fe400000e0000 */
[----:B------:R-:W-:-:S02]  /*26ea0*/  FSEL R39, R39, -INF , !P0 ;  /* 0xff80000027277808 */ /* 0x000fc40004000000 */
[----:B------:R-:W-:Y:S02]  /*26eb0*/  ISETP.GT.AND P0, PT, R9, 0x20, !P6 ;  /* 0x000000200900780c */ /* 0x000fe40007704270 */
[----:B------:R-:W-:Y:S02]  /*26ec0*/  ISETP.NE.AND P6, PT, R6, RZ, PT ;  /* 0x000000ff0600720c */ /* 0x000fe40003fc5270 */
[----:B------:R-:W2:Y:S01]  /*26ed0*/  LDL.64 R6, [R0+0x70] ;  /* 0x0000700000067983 */ /* 0x000ea20000100a00 */
[----:B------:R-:W-:Y:S02]  /*26ee0*/  ISETP.LT.OR P0, PT, R12, 0x21, P0 ;  /* 0x000000210c00780c */ /* 0x000fe40000701670 */
[----:B------:R-:W-:Y:S02]  /*26ef0*/  ISETP.NE.AND P1, PT, R89, RZ, PT ;  /* 0x000000ff5900720c */ /* 0x000fe40003f25270 */
        /* <DEDUP_REMOVED lines=40> */
[----:B------:R-:W-:Y:S02]  /*27180*/  ISETP.GT.AND P0, PT, R9, RZ, !P6 ;  /* 0x000000ff0900720c */ /* 0x000fe40007704270 */
[----:B------:R-:W-:Y:S02]  /*27190*/  ISETP.NE.AND P6, PT, R21, RZ, PT ;  /* 0x000000ff1500720c */ /* 0x000fe40003fc5270 */
[----:B------:R-:W-:-:S04]  /*271a0*/  ISETP.LT.OR P0, PT, R12, 0x1, P0 ;  /* 0x000000010c00780c */ /* 0x000fc80000701670 */
[----:B------:R-:W-:Y:S01]  /*271b0*/  FSEL R26, R26, -INF , !P0 ;  /* 0xff8000001a1a7808 */ /* 0x000fe20004000000 */
[----:B--2---:R-:W2:Y:S01]  /*271c0*/  LD.E.64 R2, desc[UR4][R6.64] ;  /* 0x0000000406027980 */ /* 0x004ea2000c101b00 */
[C---:B------:R-:W-:Y:S02]  /*271d0*/  ISETP.GT.AND P2, PT, R9.reuse, 0x49, !P2 ;  /* 0x000000490900780c */ /* 0x040fe40005744270 */
[C---:B------:R-:W-:Y:S01]  /*271e0*/  ISETP.GT.AND P3, PT, R9.reuse, 0x50, !P3 ;  /* 0x000000500900780c */ /* 0x040fe20005f64270 */
[----:B------:R-:W3:Y:S01]  /*271f0*/  LD.E R19, desc[UR4][R6.64+0x10] ;  /* 0x0000100406137980 */ /* 0x000ee2000c101900 */
[C---:B------:R-:W-:Y:S02]  /*27200*/  ISETP.GT.AND P4, PT, R9.reuse, 0x51, !P4 ;  /* 0x000000510900780c */ /* 0x040fe40006784270 */
[C---:B------:R-:W-:Y:S02]  /*27210*/  ISETP.GT.AND P5, PT, R9.reuse, 0x58, !P5 ;  /* 0x000000580900780c */ /* 0x040fe40006fa4270 */
[----:B------:R-:W-:-:S02]  /*27220*/  ISETP.GT.AND P0, PT, R9, 0x59, !P6 ;  /* 0x000000590900780c */ /* 0x000fc40007704270 */
[C---:B------:R-:W-:Y:S02]  /*27230*/  ISETP.LT.OR P2, PT, R12.reuse, 0x4a, P2 ;  /* 0x0000004a0c00780c */ /* 0x040fe40001741670 */
[C---:B------:R-:W-:Y:S02]  /*27240*/  ISETP.LT.OR P3, PT, R12.reuse, 0x51, P3 ;  /* 0x000000510c00780c */ /* 0x040fe40001f61670 */
[----:B------:R-:W-:Y:S02]  /*27250*/  FSEL R63, R63, -INF , !P2 ;  /* 0xff8000003f3f7808 */ /* 0x000fe40005000000 */
[----:B------:R-:W-:Y:S02]  /*27260*/  ISETP.LT.OR P4, PT, R12, 0x52, P4 ;  /* 0x000000520c00780c */ /* 0x000fe40002781670 */
[----:B------:R-:W-:Y:S02]  /*27270*/  FSEL R66, R66, -INF , !P3 ;  /* 0xff80000042427808 */ /* 0x000fe40005800000 */
[----:B------:R-:W-:-:S02]  /*27280*/  ISETP.LT.OR P5, PT, R12, 0x59, P5 ;  /* 0x000000590c00780c */ /* 0x000fc40002fa1670 */
[----:B------:R-:W-:Y:S02]  /*27290*/  ISETP.LT.OR P0, PT, R12, 0x5a, P0 ;  /* 0x0000005a0c00780c */ /* 0x000fe40000701670 */
[----:B------:R-:W-:Y:S02]  /*272a0*/  FSEL R67, R67, -INF , !P4 ;  /* 0xff80000043437808 */ /* 0x000fe40006000000 */
[----:B------:R-:W-:Y:S02]  /*272b0*/  FSEL R70, R70, -INF , !P5 ;  /* 0xff80000046467808 */ /* 0x000fe40006800000 */
[----:B------:R-:W-:Y:S02]  /*272c0*/  R2UR UR6, R4 ;  /* 0x00000000040672ca */ /* 0x000fe400000e0000 */
[----:B------:R-:W-:Y:S02]  /*272d0*/  R2UR UR7, R5 ;  /* 0x00000000050772ca */ /* 0x000fe400000e0000 */
[----:B------:R-:W-:-:S11]  /*272e0*/  FSEL R71, R71, -INF , !P0 ;  /* 0xff80000047477808 */ /* 0x000fd60004000000 */
[----:B------:R-:W4:Y:S01]  /*272f0*/  LD.E R20, desc[UR6][R6.64+0x14] ;  /* 0x0000140606147980 */ /* 0x000f22000c101900 */
[----:B--2---:R-:W-:Y:S02]  /*27300*/  FMNMX.FTZ R8, R11, R2, !PT ;  /* 0x000000020b087209 */ /* 0x004fe40007810000 */
        /* <DEDUP_REMOVED lines=46> */
[----:B------:R-:W-:-:S03]  /*275f0*/  FMNMX.FTZ R9, R71, R12, !PT ;  /* 0x0000000c47097209 */ /* 0x000fc60007810000 */
[----:B------:R-:W1:Y:S04]  /*27600*/  SHFL.BFLY PT, R13, R8, 0x2, 0x1f ;  /* 0x0c401f00080d7f89 */ /* 0x000e6800000e0000 */
[----:B------:R-:W-:Y:S04]  /*27610*/  ST.E.64 desc[UR4][R6.64], R8 ;  /* 0x0000000806007985 */ /* 0x000fe8000c101b04 */
[----:B------:R-:W2:Y:S01]  /*27620*/  LD.E R21, desc[UR6][R6.64+0x4] ;  /* 0x0000040606157980 */ /* 0x000ea2000c101900 */
[----:B-1----:R-:W-:-:S05]  /*27630*/  FMNMX.FTZ R13, R8, R13, !PT ;  /* 0x0000000d080d7209 */ /* 0x002fca0007810000 */
[----:B------:R-:W1:Y:S02]  /*27640*/  SHFL.BFLY PT, R12, R13, 0x1, 0x1f ;  /* 0x0c201f000d0c7f89 */ /* 0x000e6400000e0000 */
[----:B-1----:R-:W-:Y:S02]  /*27650*/  FMNMX.FTZ R15, R13, R12, !PT ;  /* 0x0000000c0d0f7209 */ /* 0x002fe40007810000 */
[----:B------:R-:W5:Y:S04]  /*27660*/  LD.E R12, desc[UR4][R6.64+0x20] ;  /* 0x00002004060c7980 */ /* 0x000f68000c101900 */
[----:B------:R-:W-:Y:S04]  /*27670*/  ST.E desc[UR4][R6.64], R15 ;  /* 0x0000000f06007985 */ /* 0x000fe8000c101904 */
[----:B------:R-:W3:Y:S01]  /*27680*/  LD.E R14, desc[UR6][R6.64] ;  /* 0x00000006060e7980 */ /* 0x000ee2000c101900 */
[----:B------:R-:W-:-:S02]  /*27690*/  R2UR UR8, R4 ;  /* 0x00000000040872ca */ /* 0x000fc400000e0000 */
[----:B------:R-:W-:Y:S01]  /*276a0*/  R2UR UR9, R5 ;  /* 0x00000000050972ca */ /* 0x000fe200000e0000 */
[----:B--2---:R-:W1:Y:S02]  /*276b0*/  SHFL.BFLY PT, R8, R21, 0x2, 0x1f ;  /* 0x0c401f0015087f89 */ /* 0x004e6400000e0000 */
[----:B-1----:R-:W-:-:S05]  /*276c0*/  FMNMX.FTZ R9, R8, R21, !PT ;  /* 0x0000001508097209 */ /* 0x002fca0007810000 */
[----:B------:R-:W1:Y:S02]  /*276d0*/  SHFL.BFLY PT, R8, R9, 0x1, 0x1f ;  /* 0x0c201f0009087f89 */ /* 0x000e6400000e0000 */
[----:B-1----:R-:W-:Y:S02]  /*276e0*/  FMNMX.FTZ R13, R9, R8, !PT ;  /* 0x00000008090d7209 */ /* 0x002fe40007810000 */
[C---:B---3--:R-:W-:Y:S02]  /*276f0*/  FSETP.NEU.FTZ.AND P0, PT, R14.reuse, -INF , PT ;  /* 0xff8000000e00780b */ /* 0x048fe40003f1d000 */
[C---:B------:R-:W-:Y:S02]  /*27700*/  FSETP.NEU.FTZ.AND P1, PT, R13.reuse, -INF , PT ;  /* 0xff8000000d00780b */ /* 0x040fe40003f3d000 */
[----:B------:R-:W-:Y:S02]  /*27710*/  FSEL R15, R14, RZ, P0 ;  /* 0x000000ff0e0f7208 */ /* 0x000fe40000000000 */
[----:B------:R-:W-:-:S03]  /*27720*/  FSEL R8, R13, RZ, P1 ;  /* 0x000000ff0d087208 */ /* 0x000fc60000800000 */
[----:B------:R-:W-:Y:S02]  /*27730*/  FADD.FTZ R15, R2, -R15 ;  /* 0x8000000f020f7221 */ /* 0x000fe40000010000 */
[----:B------:R-:W-:Y:S02]  /*27740*/  FADD.FTZ R3, R3, -R8 ;  /* 0x8000000803037221 */ /* 0x000fe40000010000 */
[----:B-----5:R-:W-:Y:S02]  /*27750*/  FMUL.FTZ R8, R15, R12 ;  /* 0x0000000c0f087220 */ /* 0x020fe40000410000 */
[----:B------:R-:W-:-:S04]  /*27760*/  FMUL.FTZ R12, R12, R3 ;  /* 0x000000030c0c7220 */ /* 0x000fc80000410000 */
[----:B------:R-:W1:Y:S08]  /*27770*/  MUFU.EX2 R8, R8 ;  /* 0x0000000800087308 */ /* 0x000e700000000800 */
[----:B------:R-:W4:Y:S01]  /*27780*/  MUFU.EX2 R9, R12 ;  /* 0x0000000c00097308 */ /* 0x000f220000000800 */
[----:B------:R-:W-:Y:S01]  /*27790*/  ST.E desc[UR4][R6.64+0x4], R13 ;  /* 0x0000040d06007985 */ /* 0x000fe2000c101904 */
[----:B-1----:R-:W-:Y:S01]  /*277a0*/  FMUL.FTZ R19, R8, R19 ;  /* 0x0000001308137220 */ /* 0x002fe20000410000 */
[----:B----4-:R-:W-:-:S04]  /*277b0*/  FMUL.FTZ R15, R9, R20 ;  /* 0x00000014090f7220 */ /* 0x010fc80000410000 */
[----:B------:R-:W-:Y:S04]  /*277c0*/  ST.E desc[UR6][R6.64+0x10], R19 ;  /* 0x0000101306007985 */ /* 0x000fe8000c101906 */
[----:B------:R1:W-:Y:S04]  /*277d0*/  ST.E desc[UR8][R6.64+0x14], R15 ;  /* 0x0000140f06007985 */ /* 0x0003e8000c101908 */
[----:B------:R-:W2:Y:S04]  /*277e0*/  LDL.64 R2, [R0+0x70] ;  /* 0x0000700000027983 */ /* 0x000ea80000100a00 */
[----:B--2---:R-:W1:Y:S04]  /*277f0*/  LD.E R14, desc[UR6][R2.64+0x20] ;  /* 0x00002006020e7980 */ /* 0x004e68000c101900 */
[----:B------:R-:W1:Y:S04]  /*27800*/  LD.E R12, desc[UR4][R2.64] ;  /* 0x00000004020c7980 */ /* 0x000e68000c101900 */
[----:B------:R-:W2:Y:S04]  /*27810*/  LD.E R21, desc[UR8][R2.64+0x4] ;  /* 0x0000040802157980 */ /* 0x000ea8000c101900 */
[----:B------:R-:W3:Y:S04]  /*27820*/  LD.E R24, desc[UR4][R2.64+0x10] ;  /* 0x0000100402187980 */ /* 0x000ee8000c101900 */
[----:B------:R-:W4:Y:S01]  /*27830*/  LD.E R72, desc[UR6][R2.64+0x14] ;  /* 0x0000140602487980 */ /* 0x000f22000c101900 */
[C---:B-1----:R-:W-:Y:S01]  /*27840*/  FMUL.FTZ R6, R12.reuse, R14 ;  /* 0x0000000e0c067220 */ /* 0x042fe20000410000 */
[----:B------:R-:W-:-:S02]  /*27850*/  FSETP.NEU.FTZ.AND P0, PT, R12, -INF , PT ;  /* 0xff8000000c00780b */ /* 0x000fc40003f1d000 */
[----:B--2---:R-:W-:Y:S01]  /*27860*/  FSETP.NEU.FTZ.AND P1, PT, R21, -INF , PT ;  /* 0xff8000001500780b */ /* 0x004fe20003f3d000 */
[----:B------:R-:W-:Y:S01]  /*27870*/  FMUL.FTZ R21, R14, R21 ;  /* 0x000000150e157220 */ /* 0x000fe20000410000 */
[----:B------:R-:W-:-:S04]  /*27880*/  FSEL R7, R6, RZ, P0 ;  /* 0x000000ff06077208 */ /* 0x000fc80000000000 */
[----:B------:R-:W-:Y:S01]  /*27890*/  FSEL R13, R21, RZ, P1 ;  /* 0x000000ff150d7208 */ /* 0x000fe20000800000 */
[-CC-:B------:R-:W-:Y:S01]  /*278a0*/  FFMA.FTZ R213, R11, R14.reuse, -R7.reuse ;  /* 0x0000000e0bd57223 */ /* 0x180fe20000010807 */
[----:B------:R-:W-:-:S03]  /*278b0*/  FFMA.FTZ R152, R25, R14, -R7 ;  /* 0x0000000e19987223 */ /* 0x000fc60000010807 */
[-CC-:B------:R-:W-:Y:S01]  /*278c0*/  FFMA.FTZ R153, R26, R14.reuse, -R13.reuse ;  /* 0x0000000e1a997223 */ /* 0x180fe2000001080d */
[-C--:B------:R-:W-:Y:S01]  /*278d0*/  FFMA.FTZ R206, R27, R14.reuse, -R13 ;  /* 0x0000000e1bce7223 */ /* 0x080fe2000001080d */
[----:B------:R-:W3:Y:S01]  /*278e0*/  MUFU.EX2 R213, R213 ;  /* 0x000000d500d57308 */ /* 0x000ee20000000800 */
[-C--:B------:R-:W-:Y:S01]  /*278f0*/  FFMA.FTZ R154, R28, R14.reuse, -R7 ;  /* 0x0000000e1c9a7223 */ /* 0x080fe20000010807 */
[-C--:B------:R-:W-:Y:S01]  /*27900*/  FFMA.FTZ R155, R30, R14.reuse, -R13 ;  /* 0x0000000e1e9b7223 */ /* 0x080fe2000001080d */
[----:B------:R-:W-:-:S05]  /*27910*/  FFMA.FTZ R207, R29, R14, -R7 ;  /* 0x0000000e1dcf7223 */ /* 0x000fca0000010807 */
[----:B------:R-:W4:Y:S01]  /*27920*/  MUFU.EX2 R153, R153 ;  /* 0x0000009900997308 */ /* 0x000f220000000800 */
[-C--:B------:R-:W-:Y:S01]  /*27930*/  FFMA.FTZ R158, R31, R14.reuse, -R13 ;  /* 0x0000000e1f9e7223 */ /* 0x080fe2000001080d */
[----:B------:R-:W-:-:S06]  /*27940*/  FFMA.FTZ R157, R32, R14, -R7 ;  /* 0x0000000e209d7223 */ /* 0x000fcc0000010807 */
[----:B------:R-:W1:Y:S08]  /*27950*/  MUFU.EX2 R152, R152 ;  /* 0x0000009800987308 */ /* 0x000e700000000800 */
[----:B------:R-:W2:Y:S01]  /*27960*/  MUFU.EX2 R206, R206 ;  /* 0x000000ce00ce7308 */ /* 0x000ea20000000800 */
[-C--:B------:R-:W-:Y:S01]  /*27970*/  FFMA.FTZ R34, R34, R14.reuse, -R13 ;  /* 0x0000000e22227223 */ /* 0x080fe2000001080d */
[----:B------:R-:W-:-:S06]  /*27980*/  FFMA.FTZ R156, R33, R14, -R7 ;  /* 0x0000000e219c7223 */ /* 0x000fcc0000010807 */
[----:B------:R-:W5:Y:S01]  /*27990*/  MUFU.EX2 R154, R154 ;  /* 0x0000009a009a7308 */ /* 0x000f620000000800 */
[----:B------:R-:W-:-:S07]  /*279a0*/  FFMA.FTZ R12, R35, R14, -R13 ;  /* 0x0000000e230c7223 */ /* 0x000fce000001080d */
[----:B------:R-:W5:Y:S01]  /*279b0*/  MUFU.EX2 R155, R155 ;  /* 0x0000009b009b7308 */ /* 0x000f620000000800 */
[-CC-:B------:R-:W-:Y:S01]  /*279c0*/  FFMA.FTZ R21, R36, R14.reuse, -R7.reuse ;  /* 0x0000000e24157223 */ /* 0x180fe20000010807 */
[-CC-:B------:R-:W-:Y:S01]  /*279d0*/  FFMA.FTZ R37, R37, R14.reuse, -R7.reuse ;  /* 0x0000000e25257223 */ /* 0x180fe20000010807 */
[-CC-:B------:R-:W-:Y:S01]  /*279e0*/  FFMA.FTZ R168, R40, R14.reuse, -R7.reuse ;  /* 0x0000000e28a87223 */ /* 0x180fe20000010807 */
[----:B------:R-:W-:-:S04]  /*279f0*/  FFMA.FTZ R167, R41, R14, -R7 ;  /* 0x0000000e29a77223 */ /* 0x000fc80000010807 */
        /* <DEDUP_REMOVED lines=34> */
[----:B------:R-:W5:Y:S01]  /*27c20*/  MUFU.EX2 R157, R157 ;  /* 0x0000009d009d7308 */ /* 0x000f620000000800 */
[----:B---3--:R-:W-:Y:S01]  /*27c30*/  FADD.FTZ R7, R213, R24 ;  /* 0x00000018d5077221 */ /* 0x008fe20000010000 */
[----:B----4-:R-:W-:-:S06]  /*27c40*/  FADD.FTZ R25, R153, R72 ;  /* 0x0000004899197221 */ /* 0x010fcc0000010000 */
[----:B------:R-:W3:Y:S01]  /*27c50*/  MUFU.EX2 R13, R34 ;  /* 0x00000022000d7308 */ /* 0x000ee20000000800 */
[----:B-1----:R-:W-:Y:S01]  /*27c60*/  FADD.FTZ R7, R152, R7 ;  /* 0x0000000798077221 */ /* 0x002fe20000010000 */
[----:B--2---:R-:W-:-:S06]  /*27c70*/  FADD.FTZ R6, R206, R25 ;  /* 0x00000019ce067221 */ /* 0x004fcc0000010000 */
[----:B------:R-:W1:Y:S01]  /*27c80*/  MUFU.EX2 R156, R156 ;  /* 0x0000009c009c7308 */ /* 0x000e620000000800 */
[----:B-----5:R-:W-:Y:S01]  /*27c90*/  FADD.FTZ R24, R154, R7 ;  /* 0x000000079a187221 */ /* 0x020fe20000010000 */
[----:B------:R-:W-:-:S06]  /*27ca0*/  FADD.FTZ R7, R155, R6 ;  /* 0x000000069b077221 */ /* 0x000fcc0000010000 */
[----:B------:R-:W2:Y:S01]  /*27cb0*/  MUFU.EX2 R12, R12 ;  /* 0x0000000c000c7308 */ /* 0x000ea20000000800 */
[----:B------:R-:W-:Y:S01]  /*27cc0*/  FADD.FTZ R24, R207, R24 ;  /* 0x00000018cf187221 */ /* 0x000fe20000010000 */
[----:B------:R-:W-:-:S06]  /*27cd0*/  FADD.FTZ R6, R158, R7 ;  /* 0x000000079e067221 */ /* 0x000fcc0000010000 */
[----:B------:R-:W4:Y:S08]  /*27ce0*/  MUFU.EX2 R21, R21 ;  /* 0x0000001500157308 */ /* 0x000f300000000800 */
[----:B------:R-:W5:Y:S01]  /*27cf0*/  MUFU.EX2 R160, R160 ;  /* 0x000000a000a07308 */ /* 0x000f620000000800 */
[----:B------:R-:W-:Y:S01]  /*27d00*/  FADD.FTZ R7, R157, R24 ;  /* 0x000000189d077221 */ /* 0x000fe20000010000 */
[----:B---3--:R-:W-:-:S06]  /*27d10*/  FADD.FTZ R25, R13, R6 ;  /* 0x000000060d197221 */ /* 0x008fcc0000010000 */
[----:B------:R-:W3:Y:S08]  /*27d20*/  MUFU.EX2 R14, R37 ;  /* 0x00000025000e7308 */ /* 0x000ef00000000800 */
[----:B------:R-:W3:Y:S01]  /*27d30*/  MUFU.EX2 R159, R159 ;  /* 0x0000009f009f7308 */ /* 0x000ee20000000800 */
[----:B-1----:R-:W-:Y:S01]  /*27d40*/  FADD.FTZ R6, R156, R7 ;  /* 0x000000079c067221 */ /* 0x002fe20000010000 */
[----:B--2---:R-:W-:-:S06]  /*27d50*/  FADD.FTZ R25, R12, R25 ;  /* 0x000000190c197221 */ /* 0x004fcc0000010000 */
[----:B------:R-:W1:Y:S08]  /*27d60*/  MUFU.EX2 R168, R168 ;  /* 0x000000a800a87308 */ /* 0x000e700000000800 */
[----:B------:R-:W2:Y:S01]  /*27d70*/  MUFU.EX2 R11, R11 ;  /* 0x0000000b000b7308 */ /* 0x000ea20000000800 */
[----:B----4-:R-:W-:Y:S01]  /*27d80*/  FADD.FTZ R7, R21, R6 ;  /* 0x0000000615077221 */ /* 0x010fe20000010000 */
[----:B-----5:R-:W-:-:S06]  /*27d90*/  FADD.FTZ R6, R160, R25 ;  /* 0x00000019a0067221 */ /* 0x020fcc0000010000 */
[----:B------:R-:W4:Y:S08]  /*27da0*/  MUFU.EX2 R167, R167 ;  /* 0x000000a700a77308 */ /* 0x000f300000000800 */
[----:B------:R-:W5:Y:S01]  /*27db0*/  MUFU.EX2 R171, R171 ;  /* 0x000000ab00ab7308 */ /* 0x000f620000000800 */
[----:B---3--:R-:W-:Y:S01]  /*27dc0*/  FADD.FTZ R7, R14, R7 ;  /* 0x000000070e077221 */ /* 0x008fe20000010000 */
[----:B------:R-:W-:-:S06]  /*27dd0*/  FADD.FTZ R6, R159, R6 ;  /* 0x000000069f067221 */ /* 0x000fcc0000010000 */
        /* <DEDUP_REMOVED lines=55> */
[----:B-----5:R-:W-:-:S03]  /*28150*/  FADD.FTZ R25, R163, R24 ;  /* 0x00000018a3197221 */ /* 0x020fc60000010000 */
[----:B---3--:R-:W-:Y:S01]  /*28160*/  FADD.FTZ R6, R190, R7 ;  /* 0x00000007be067221 */ /* 0x008fe20000010000 */
[----:B------:R-:W-:-:S03]  /*28170*/  FADD.FTZ R24, R162, R25 ;  /* 0x00000019a2187221 */ /* 0x000fc60000010000 */
[----:B-1----:R-:W-:Y:S01]  /*28180*/  FADD.FTZ R25, R187, R6 ;  /* 0x00000006bb197221 */ /* 0x002fe20000010000 */
[----:B--2---:R-:W-:-:S04]  /*28190*/  FADD.FTZ R27, R161, R24 ;  /* 0x00000018a11b7221 */ /* 0x004fc80000010000 */
[----:B------:R1:W-:Y:S04]  /*281a0*/  ST.E desc[UR4][R2.64+0x10], R25 ;  /* 0x0000101902007985 */ /* 0x0003e8000c101904 */
[----:B------:R2:W-:Y:S04]  /*281b0*/  ST.E desc[UR6][R2.64+0x14], R27 ;  /* 0x0000141b02007985 */ /* 0x0005e8000c101906 */
[----:B------:R-:W1:Y:S01]  /*281c0*/  LDL.64 R6, [R0+0x80] ;  /* 0x0000800000067983 */ /* 0x000e620000100a00 */
[----:B------:R-:W-:Y:S02]  /*281d0*/  R2UR UR10, R4 ;  /* 0x00000000040a72ca */ /* 0x000fe400000e0000 */
[----:B------:R-:W-:-:S02]  /*281e0*/  R2UR UR11, R5 ;  /* 0x00000000050b72ca */ /* 0x000fc400000e0000 */
[C---:B------:R-:W-:Y:S02]  /*281f0*/  R2UR UR12, R4.reuse ;  /* 0x00000000040c72ca */ /* 0x040fe400000e0000 */
[----:B------:R-:W-:Y:S01]  /*28200*/  R2UR UR13, R5 ;  /* 0x00000000050d72ca */ /* 0x000fe200000e0000 */
[----:B-1----:R-:W3:Y:S08]  /*28210*/  LD.E R25, desc[UR8][R6.64+0x10] ;  /* 0x0000100806197980 */ /* 0x002ef0000c101900 */
[----:B--2---:R-:W2:Y:S04]  /*28220*/  LD.E R3, desc[UR10][R6.64+0x14] ;  /* 0x0000140a06037980 */ /* 0x004ea8000c101900 */
[----:B------:R-:W4:Y:S01]  /*28230*/  LD.E R27, desc[UR12][R6.64+0x20] ;  /* 0x0000200c061b7980 */ /* 0x000f22000c101900 */
[----:B------:R-:W-:-:S02]  /*28240*/  R2UR UR18, R4 ;  /* 0x00000000041272ca */ /* 0x000fc400000e0000 */
[C---:B------:R-:W-:Y:S01]  /*28250*/  R2UR UR19, R5.reuse ;  /* 0x00000000051372ca */ /* 0x040fe200000e0000 */
[----:B------:R-:W5:Y:S01]  /*28260*/  LD.E R2, desc[UR6][R6.64+0x8] ;  /* 0x0000080606027980 */ /* 0x000f62000c101900 */
[C---:B------:R-:W-:Y:S02]  /*28270*/  R2UR UR14, R4.reuse ;  /* 0x00000000040e72ca */ /* 0x040fe400000e0000 */
[C---:B------:R-:W-:Y:S01]  /*28280*/  R2UR UR15, R5.reuse ;  /* 0x00000000050f72ca */ /* 0x040fe200000e0000 */
[----:B------:R-:W5:Y:S01]  /*28290*/  LD.E R29, desc[UR4][R6.64] ;  /* 0x00000004061d7980 */ /* 0x000f62000c101900 */
[----:B------:R-:W-:Y:S02]  /*282a0*/  R2UR UR16, R4 ;  /* 0x00000000041072ca */ /* 0x000fe400000e0000 */
[----:B------:R-:W-:Y:S01]  /*282b0*/  R2UR UR17, R5 ;  /* 0x00000000051172ca */ /* 0x000fe200000e0000 */
        /* <DEDUP_REMOVED lines=37> */
[----:B------:R-:W5:Y:S01]  /*28510*/  LD.E R105, desc[UR16][R6.64+0x144] ;  /* 0x0001441006697980 */ /* 0x000f62000c101900 */
[----:B---3--:R-:W-:-:S05]  /*28520*/  FMUL.FTZ R25, R8, R25 ;  /* 0x0000001908197220 */ /* 0x008fca0000410000 */
[----:B------:R1:W-:Y:S04]  /*28530*/  ST.E desc[UR8][R6.64+0x10], R25 ;  /* 0x0000101906007985 */ /* 0x0003e8000c101908 */
[----:B-1----:R-:W3:Y:S01]  /*28540*/  LD.E R25, desc[UR6][R6.64+0x154] ;  /* 0x0001540606197980 */ /* 0x002ee2000c101900 */
[C---:B--2---:R-:W-:Y:S01]  /*28550*/  FMUL.FTZ R3, R8.reuse, R3 ;  /* 0x0000000308037220 */ /* 0x044fe20000410000 */
[----:B----4-:R-:W-:-:S04]  /*28560*/  FMUL.FTZ R27, R8, R27 ;  /* 0x0000001b081b7220 */ /* 0x010fc80000410000 */
[----:B------:R1:W-:Y:S04]  /*28570*/  ST.E desc[UR10][R6.64+0x14], R3 ;  /* 0x0000140306007985 */ /* 0x0003e8000c10190a */
[----:B------:R2:W-:Y:S04]  /*28580*/  ST.E desc[UR12][R6.64+0x20], R27 ;  /* 0x0000201b06007985 */ /* 0x0005e8000c10190c */
[----:B-1----:R-:W4:Y:S04]  /*28590*/  LD.E R3, desc[UR18][R6.64+0x150] ;  /* 0x0001501206037980 */ /* 0x002f28000c101900 */
[----:B--2---:R-:W2:Y:S01]  /*285a0*/  LD.E R27, desc[UR6][R6.64+0x160] ;  /* 0x00016006061b7980 */ /* 0x004ea2000c101900 */
[----:B---3--:R-:W-:-:S05]  /*285b0*/  FMUL.FTZ R25, R8, R25 ;  /* 0x0000001908197220 */ /* 0x008fca0000410000 */
[----:B------:R1:W-:Y:S04]  /*285c0*/  ST.E desc[UR4][R6.64+0x154], R25 ;  /* 0x0001541906007985 */ /* 0x0003e8000c101904 */
[----:B-1----:R-:W3:Y:S01]  /*285d0*/  LD.E R25, desc[UR6][R6.64+0x170] ;  /* 0x0001700606197980 */ /* 0x002ee2000c101900 */
[C---:B----4-:R-:W-:Y:S01]  /*285e0*/  FMUL.FTZ R3, R8.reuse, R3 ;  /* 0x0000000308037220 */ /* 0x050fe20000410000 */
[----:B--2---:R-:W-:-:S04]  /*285f0*/  FMUL.FTZ R27, R8, R27 ;  /* 0x0000001b081b7220 */ /* 0x004fc80000410000 */
        /* <DEDUP_REMOVED lines=50> */
[----:B------:R5:W-:Y:S02]  /*28920*/  ST.E desc[UR4][R6.64+0x1e4], R25 ;  /* 0x0001e41906007985 */ /* 0x000be4000c101904 */
[----:B-----5:R-:W-:Y:S02]  /*28930*/  FMUL.FTZ R25, R9, R2 ;  /* 0x0000000209197220 */ /* 0x020fe40000410000 */
[----:B------:R-:W3:Y:S01]  /*28940*/  LD.E R2, desc[UR6][R6.64+0xc] ;  /* 0x00000c0606027980 */ /* 0x000ee2000c101900 */
[C---:B----4-:R-:W-:Y:S01]  /*28950*/  FMUL.FTZ R3, R8.reuse, R3 ;  /* 0x0000000308037220 */ /* 0x050fe20000410000 */
[----:B--2---:R-:W-:-:S04]  /*28960*/  FMUL.FTZ R27, R8, R27 ;  /* 0x0000001b081b7220 */ /* 0x004fc80000410000 */
[----:B------:R1:W-:Y:S04]  /*28970*/  ST.E desc[UR4][R6.64+0x1e0], R3 ;  /* 0x0001e00306007985 */ /* 0x0003e8000c101904 */
[----:B------:R3:W-:Y:S04]  /*28980*/  ST.E desc[UR4][R6.64+0x1f0], R27 ;  /* 0x0001f01b06007985 */ /* 0x0007e8000c101904 */
[----:B-1----:R-:W2:Y:S01]  /*28990*/  LD.E R3, desc[UR6][R6.64+0x1f4] ;  /* 0x0001f40606037980 */ /* 0x002ea2000c101900 */
[----:B---3--:R-:W-:-:S03]  /*289a0*/  FMUL.FTZ R27, R9, R2 ;  /* 0x00000002091b7220 */ /* 0x008fc60000410000 */
[----:B------:R-:W3:Y:S01]  /*289b0*/  LD.E R2, desc[UR6][R6.64+0x18] ;  /* 0x0000180606027980 */ /* 0x000ee2000c101900 */
[----:B--2---:R-:W-:-:S05]  /*289c0*/  FMUL.FTZ R3, R8, R3 ;  /* 0x0000000308037220 */ /* 0x004fca0000410000 */
[----:B------:R3:W-:Y:S02]  /*289d0*/  ST.E desc[UR4][R6.64+0x1f4], R3 ;  /* 0x0001f40306007985 */ /* 0x0007e4000c101904 */
[C---:B---3--:R-:W-:Y:S02]  /*289e0*/  FMUL.FTZ R3, R9.reuse, R2 ;  /* 0x0000000209037220 */ /* 0x048fe40000410000 */
[----:B------:R-:W2:Y:S04]  /*289f0*/  LD.E R2, desc[UR6][R6.64+0x1c] ;  /* 0x00001c0606027980 */ /* 0x000ea8000c101900 */
[----:B------:R2:W-:Y:S02]  /*28a00*/  ST.E desc[UR4][R6.64+0x8], R25 ;  /* 0x0000081906007985 */ /* 0x0005e4000c101904 */
[----:B--2---:R-:W-:-:S02]  /*28a10*/  FMUL.FTZ R25, R9, R2 ;  /* 0x0000000209197220 */ /* 0x004fc40000410000 */
[----:B------:R-:W2:Y:S04]  /*28a20*/  LD.E R2, desc[UR6][R6.64+0x28] ;  /* 0x0000280606027980 */ /* 0x000ea8000c101900 */
[----:B------:R2:W-:Y:S02]  /*28a30*/  ST.E desc[UR4][R6.64+0xc], R27 ;  /* 0x00000c1b06007985 */ /* 0x0005e4000c101904 */
[C---:B--2---:R-:W-:Y:S02]  /*28a40*/  FMUL.FTZ R27, R9.reuse, R2 ;  /* 0x00000002091b7220 */ /* 0x044fe40000410000 */
        /* <DEDUP_REMOVED lines=42> */
[----:B------:R-:W2:Y:S01]  /*28cf0*/  LD.E R2, desc[UR6][R6.64+0x9c] ;  /* 0x00009c0606027980 */ /* 0x000ea2000c101900 */
        /* <DEDUP_REMOVED lines=80> */
[----:B------:R3:W-:Y:S01]  /*29200*/  ST.E desc[UR4][R6.64+0x98], R25 ;  /* 0x0000981906007985 */ /* 0x0007e2000c101904 */
[----:B--2---:R-:W-:-:S05]  /*29210*/  FMUL.FTZ R27, R9, R2 ;  /* 0x00000002091b7220 */ /* 0x004fca0000410000 */
[----:B------:R2:W-:Y:S04]  /*29220*/  ST.E desc[UR4][R6.64+0x9c], R27 ;  /* 0x00009c1b06007985 */ /* 0x0005e8000c101904 */
[----:B------:R-:W1:Y:S02]  /*29230*/  LD.E R2, desc[UR6][R6.64+0xa8] ;  /* 0x0000a80606027980 */ /* 0x000e64000c101900 */
[----:B-1----:R-:W-:-:S05]  /*29240*/  FMUL.FTZ R3, R9, R2 ;  /* 0x0000000209037220 */ /* 0x002fca0000410000 */
[----:B------:R1:W-:Y:S04]  /*29250*/  ST.E desc[UR4][R6.64+0xa8], R3 ;  /* 0x0000a80306007985 */ /* 0x0003e8000c101904 */
[----:B------:R-:W3:Y:S02]  /*29260*/  LD.E R2, desc[UR6][R6.64+0xac] ;  /* 0x0000ac0606027980 */ /* 0x000ee4000c101900 */
[----:B---3--:R-:W-:-:S05]  /*29270*/  FMUL.FTZ R25, R9, R2 ;  /* 0x0000000209197220 */ /* 0x008fca0000410000 */
[----:B------:R3:W-:Y:S04]  /*29280*/  ST.E desc[UR4][R6.64+0xac], R25 ;  /* 0x0000ac1906007985 */ /* 0x0007e8000c101904 */
[----:B------:R-:W2:Y:S02]  /*29290*/  LD.E R2, desc[UR6][R6.64+0xb8] ;  /* 0x0000b80606027980 */ /* 0x000ea4000c101900 */
        /* <DEDUP_REMOVED lines=115> */
[----:B------:R-:W-:Y:S04]  /*299d0*/  ST.E desc[UR4][R6.64+0x1e8], R25 ;  /* 0x0001e81906007985 */ /* 0x000fe8000c101904 */
[----:B------:R-:W2:Y:S02]  /*299e0*/  LD.E R2, desc[UR6][R6.64+0x1ec] ;  /* 0x0001ec0606027980 */ /* 0x000ea4000c101900 */
[----:B--2---:R-:W-:-:S05]  /*299f0*/  FMUL.FTZ R27, R9, R2 ;  /* 0x00000002091b7220 */ /* 0x004fca0000410000 */
[----:B------:R2:W-:Y:S04]  /*29a00*/  ST.E desc[UR4][R6.64+0x1ec], R27 ;  /* 0x0001ec1b06007985 */ /* 0x0005e8000c101904 */
[----:B------:R-:W3:Y:S02]  /*29a10*/  LD.E R2, desc[UR6][R6.64+0x1f8] ;  /* 0x0001f80606027980 */ /* 0x000ee4000c101900 */
[----:B---3--:R-:W-:-:S05]  /*29a20*/  FMUL.FTZ R29, R9, R2 ;  /* 0x00000002091d7220 */ /* 0x008fca0000410000 */
[----:B------:R-:W-:Y:S04]  /*29a30*/  ST.E desc[UR4][R6.64+0x1f8], R29 ;  /* 0x0001f81d06007985 */ /* 0x000fe8000c101904 */
[----:B------:R-:W3:Y:S01]  /*29a40*/  LD.E R2, desc[UR6][R6.64+0x1fc] ;  /* 0x0001fc0606027980 */ /* 0x000ee2000c101900 */
[----:B------:R-:W-:Y:S01]  /*29a50*/  LEA.HI R28, R202, 0x8, RZ, 0x19 ;  /* 0x00000008ca1c7811 */ /* 0x000fe200078fc8ff */
[----:B---3--:R-:W-:-:S05]  /*29a60*/  FMUL.FTZ R9, R9, R2 ;  /* 0x0000000209097220 */ /* 0x008fca0000410000 */
[----:B------:R3:W-:Y:S04]  /*29a70*/  ST.E desc[UR4][R6.64+0x1fc], R9 ;  /* 0x0001fc0906007985 */ /* 0x0007e8000c101904 */
[----:B-1----:R-:W4:Y:S01]  /*29a80*/  LDL.64 R2, [R0+0x80] ;  /* 0x0000800000027983 */ /* 0x002f220000100a00 */
[----:B------:R1:W-:Y:S06]  /*29a90*/  BAR.SYNC.DEFER_BLOCKING R28, 0x100 ;  /* 0x0004001c0000751d */ /* 0x0003ec0000010000 */
[----:B--2---:R-:W2:Y:S04]  /*29aa0*/  LDL.64 R26, [R0] ;  /* 0x00000000001a7983 */ /* 0x004ea80000100a00 */
[----:B------:R-:W5:Y:S04]  /*29ab0*/  LDL.64 R24, [R0+0x98] ;  /* 0x0000980000187983 */ /* 0x000f680000100a00 */
[----:B---3--:R-:W3:Y:S04]  /*29ac0*/  LDL.64 R8, [R0+0x88] ;  /* 0x0000880000087983 */ /* 0x008ee80000100a00 */
[----:B----4-:R-:W4:Y:S04]  /*29ad0*/  LD.E R29, desc[UR4][R2.64] ;  /* 0x00000004021d7980 */ /* 0x010f28000c101900 */
[----:B--2---:R-:W2:Y:S04]  /*29ae0*/  LD.E R215, desc[UR6][R26.64] ;  /* 0x000000061ad77980 */ /* 0x004ea8000c101900 */
[----:B-----5:R-:W2:Y:S04]  /*29af0*/  LD.E.64 R6, desc[UR4][R24.64] ;  /* 0x0000000418067980 */ /* 0x020ea8000c101b00 */
[----:B----4-:R4:W-:Y:S04]  /*29b00*/  ST.E desc[UR8][R2.64], R29 ;  /* 0x0000001d02007985 */ /* 0x0109e8000c101908 */
[----:B------:R-:W5:Y:S04]  /*29b10*/  LD.E R31, desc[UR10][R2.64+0x4] ;  /* 0x0000040a021f7980 */ /* 0x000f68000c101900 */
[----:B-----5:R5:W-:Y:S04]  /*29b20*/  ST.E desc[UR4][R2.64+0x4], R31 ;  /* 0x0000041f02007985 */ /* 0x020be8000c101904 */
[----:B------:R-:W3:Y:S04]  /*29b30*/  LD.E R33, desc[UR6][R2.64+0x8] ;  /* 0x0000080602217980 */ /* 0x000ee8000c101900 */
[----:B---3--:R-:W-:Y:S04]  /*29b40*/  ST.E desc[UR4][R2.64+0x8], R33 ;  /* 0x0000082102007985 */ /* 0x008fe8000c101904 */
[----:B------:R-:W3:Y:S04]  /*29b50*/  LD.E R27, desc[UR6][R2.64+0xc] ;  /* 0x00000c06021b7980 */ /* 0x000ee8000c101900 */
[----:B---3--:R3:W-:Y:S04]  /*29b60*/  ST.E desc[UR4][R2.64+0xc], R27 ;  /* 0x00000c1b02007985 */ /* 0x0087e8000c101904 */
[----:B------:R-:W2:Y:S04]  /*29b70*/  LD.E R25, desc[UR6][R2.64+0x10] ;  /* 0x0000100602197980 */ /* 0x000ea8000c101900 */
[----:B--2---:R2:W-:Y:S04]  /*29b80*/  ST.E desc[UR4][R2.64+0x10], R25 ;  /* 0x0000101902007985 */ /* 0x0045e8000c101904 */
[----:B----4-:R-:W4:Y:S04]  /*29b90*/  LD.E R29, desc[UR6][R2.64+0x14] ;  /* 0x00001406021d7980 */ /* 0x010f28000c101900 */
[----:B----4-:R4:W-:Y:S04]  /*29ba0*/  ST.E desc[UR4][R2.64+0x14], R29 ;  /* 0x0000141d02007985 */ /* 0x0109e8000c101904 */
[----:B-----5:R-:W5:Y:S04]  /*29bb0*/  LD.E R31, desc[UR6][R2.64+0x18] ;  /* 0x00001806021f7980 */ /* 0x020f68000c101900 */
[----:B-----5:R5:W-:Y:S04]  /*29bc0*/  ST.E desc[UR4][R2.64+0x18], R31 ;  /* 0x0000181f02007985 */ /* 0x020be8000c101904 */
[----:B---3--:R-:W3:Y:S04]  /*29bd0*/  LD.E R27, desc[UR6][R2.64+0x1c] ;  /* 0x00001c06021b7980 */ /* 0x008ee8000c101900 */
[----:B---3--:R3:W-:Y:S04]  /*29be0*/  ST.E desc[UR4][R2.64+0x1c], R27 ;  /* 0x00001c1b02007985 */ /* 0x0087e8000c101904 */
[----:B--2---:R-:W2:Y:S04]  /*29bf0*/  LD.E R25, desc[UR6][R2.64+0x20] ;  /* 0x0000200602197980 */ /* 0x004ea8000c101900 */
        /* <DEDUP_REMOVED lines=234> */
[----:B----4-:R-:W-:Y:S04]  /*2aaa0*/  ST.E desc[UR4][R2.64+0x1f4], R29 ;  /* 0x0001f41d02007985 */ /* 0x010fe8000c101904 */
[----:B-----5:R-:W4:Y:S04]  /*2aab0*/  LD.E R31, desc[UR6][R2.64+0x1f8] ;  /* 0x0001f806021f7980 */ /* 0x020f28000c101900 */
[----:B----4-:R-:W-:Y:S04]  /*2aac0*/  ST.E desc[UR4][R2.64+0x1f8], R31 ;  /* 0x0001f81f02007985 */ /* 0x010fe8000c101904 */
[----:B---3--:R-:W3:Y:S01]  /*2aad0*/  LD.E R27, desc[UR6][R2.64+0x1fc] ;  /* 0x0001fc06021b7980 */ /* 0x008ee2000c101900 */
[----:B------:R-:W-:-:S02]  /*2aae0*/  R2UR UR20, R4 ;  /* 0x00000000041472ca */ /* 0x000fc400000e0000 */
[C---:B------:R-:W-:Y:S02]  /*2aaf0*/  R2UR UR21, R5.reuse ;  /* 0x00000000051572ca */ /* 0x040fe400000e0000 */
[C---:B------:R-:W-:Y:S02]  /*2ab00*/  R2UR UR22, R4.reuse ;  /* 0x00000000041672ca */ /* 0x040fe400000e0000 */
[C---:B------:R-:W-:Y:S02]  /*2ab10*/  R2UR UR23, R5.reuse ;  /* 0x00000000051772ca */ /* 0x040fe400000e0000 */
[C---:B------:R-:W-:Y:S02]  /*2ab20*/  R2UR UR24, R4.reuse ;  /* 0x00000000041872ca */ /* 0x040fe400000e0000 */
[----:B------:R-:W-:Y:S02]  /*2ab30*/  R2UR UR25, R5 ;  /* 0x00000000051972ca */ /* 0x000fe400000e0000 */
        /* <DEDUP_REMOVED lines=20> */
[----:B------:R-:W-:Y:S02]  /*2ac80*/  R2UR UR58, R4 ;  /* 0x00000000043a72ca */ /* 0x000fe400000e0000 */
[----:B------:R-:W-:Y:S01]  /*2ac90*/  R2UR UR59, R5 ;  /* 0x00000000053b72ca */ /* 0x000fe200000e0000 */
[----:B---3--:R3:W-:Y:S04]  /*2aca0*/  ST.E desc[UR4][R2.64+0x1fc], R27 ;  /* 0x0001fc1b02007985 */ /* 0x0087e8000c101904 */
[----:B------:R-:W4:Y:S04]  /*2acb0*/  LD.E R212, desc[UR6][R8.64] ;  /* 0x0000000608d47980 */ /* 0x000f28000c101900 */
[----:B------:R-:W5:Y:S04]  /*2acc0*/  LD.E R24, desc[UR8][R2.64] ;  /* 0x0000000802187980 */ /* 0x000f68000c101900 */
[----:B--2---:R-:W5:Y:S04]  /*2acd0*/  LD.E R25, desc[UR10][R2.64+0x4] ;  /* 0x0000040a02197980 */ /* 0x004f68000c101900 */
[----:B------:R-:W5:Y:S04]  /*2ace0*/  LD.E R26, desc[UR12][R2.64+0x8] ;  /* 0x0000080c021a7980 */ /* 0x000f68000c101900 */
[----:B---3--:R-:W5:Y:S04]  /*2acf0*/  LD.E R27, desc[UR14][R2.64+0xc] ;  /* 0x00000c0e021b7980 */ /* 0x008f68000c101900 */
        /* <DEDUP_REMOVED lines=124> */
[----:B------:R-:W-:Y:S01]  /*2b4c0*/  IMAD R6, R215, 0xc00, R6 ;  /* 0x00000c00d7067824 */ /* 0x000fe200078e0206 */
[----:B----4-:R-:W-:-:S02]  /*2b4d0*/  ISETP.NE.U32.AND P0, PT, R212, RZ, PT ;  /* 0x000000ffd400720c */ /* 0x010fc40003f05070 */
[----:B------:R-:W-:Y:S02]  /*2b4e0*/  R2UR UR7, R7 ;  /* 0x00000000070772ca */ /* 0x000fe400000e0000 */
[----:B------:R-:W-:Y:S02]  /*2b4f0*/  R2UR UR6, R6 ;  /* 0x00000000060672ca */ /* 0x000fe400000e0000 */
[----:B------:R-:W-:Y:S02]  /*2b500*/  F2FP.F16.F32.PACK_AB R152, R152, R213 ;  /* 0x000000d59898723e */ /* 0x000fe400000000ff */
[----:B------:R-:W-:Y:S02]  /*2b510*/  F2FP.F16.F32.PACK_AB R154, R207, R154 ;  /* 0x0000009acf9a723e */ /* 0x000fe400000000ff */
[----:B------:R-:W-:Y:S02]  /*2b520*/  F2FP.F16.F32.PACK_AB R153, R206, R153 ;  /* 0x00000099ce99723e */ /* 0x000fe400000000ff */
[----:B------:R-:W-:Y:S01]  /*2b530*/  F2FP.F16.F32.PACK_AB R155, R158, R155 ;  /* 0x0000009b9e9b723e */ /* 0x000fe200000000ff */
[----:B------:R-:W-:Y:S01]  /*2b540*/  VOTEU.ANY UP0, P0 ;  /* 0x00000000003f7886 */ /* 0x000fe20000000100 */
        /* <DEDUP_REMOVED lines=19> */
[----:B------:R-:W-:Y:S01]  /*2b680*/  R2UR UR25, R5 ;  /* 0x00000000051972ca */ /* 0x000fe200000e0000 */
[----:B-----5:R-:W-:-:S06]  /*2b690*/  WARPGROUP.ARRIVE ;  /* 0x00000000000079c5 */ /* 0x020fcc0000000000 */
[----:B------:R-:W-:Y:S01]  /*2b6a0*/  HGMMA.64x256x16.F32 R24, R152, gdesc[UR4].tnspB, R24, UP0, gsb0 ;  /* 0x43e0000498187df0 */ /* 0x000fe2000b800818 */
        /* <DEDUP_REMOVED lines=17> */
[----:B------:R-:W-:Y:S01]  /*2b7c0*/  R2UR UR55, R5 ;  /* 0x00000000053772ca */ /* 0x000fe200000e0000 */
[----:B------:R-:W-:-:S02]  /*2b7d0*/  WARPGROUP.DEPBAR.LE gsb0, 0x0 ;  /* 0x00008000000079c5 */ /* 0x000fc40000010000 */
[----:B------:R1:W-:Y:S01]  /*2b7e0*/  ST.E desc[UR4][R2.64], R24 ;  /* 0x0000001802007985 */ /* 0x0003e2000c101904 */
[C---:B------:R-:W-:Y:S02]  /*2b7f0*/  R2UR UR4, R4.reuse ;  /* 0x00000000040472ca */ /* 0x040fe400000e0000 */
[C---:B------:R-:W-:Y:S01]  /*2b800*/  R2UR UR5, R5.reuse ;  /* 0x00000000050572ca */ /* 0x040fe200000e0000 */
[----:B------:R2:W-:Y:S01]  /*2b810*/  ST.E desc[UR6][R2.64+0x4], R25 ;  /* 0x0000041902007985 */ /* 0x0005e2000c101906 */
[C---:B------:R-:W-:Y:S02]  /*2b820*/  R2UR UR6, R4.reuse ;  /* 0x00000000040672ca */ /* 0x040fe400000e0000 */
[C---:B------:R-:W-:Y:S01]  /*2b830*/  R2UR UR7, R5.reuse ;  /* 0x00000000050772ca */ /* 0x040fe200000e0000 */
[----:B------:R3:W-:Y:S01]  /*2b840*/  ST.E desc[UR8][R2.64+0x8], R26 ;  /* 0x0000081a02007985 */ /* 0x0007e2000c101908 */
[C---:B------:R-:W-:Y:S02]  /*2b850*/  R2UR UR8, R4.reuse ;  /* 0x00000000040872ca */ /* 0x040fe400000e0000 */
[----:B------:R-:W-:Y:S01]  /*2b860*/  R2UR UR9, R5 ;  /* 0x00000000050972ca */ /* 0x000fe200000e0000 */
[----:B------:R4:W-:Y:S01]  /*2b870*/  ST.E desc[UR10][R2.64+0xc], R27 ;  /* 0x00000c1b02007985 */ /* 0x0009e2000c10190a */
[----:B------:R-:W-:-:S02]  /*2b880*/  R2UR UR10, R4 ;  /* 0x00000000040a72ca */ /* 0x000fc400000e0000 */
        /* <DEDUP_REMOVED lines=27> */
[----:B------:R-:W-:Y:S01]  /*2ba40*/  R2UR UR7, R5 ;  /* 0x00000000050772ca */ /* 0x000fe200000e0000 */
[----:B------:R5:W-:Y:S04]  /*2ba50*/  ST.E desc[UR8][R2.64+0x34], R37 ;  /* 0x0000342502007985 */ /* 0x000be8000c101908 */
[----:B------:R5:W-:Y:S04]  /*2ba60*/  ST.E desc[UR10][R2.64+0x38], R38 ;  /* 0x0000382602007985 */ /* 0x000be8000c10190a */
[----:B------:R5:W-:Y:S04]  /*2ba70*/  ST.E desc[UR12][R2.64+0x3c], R39 ;  /* 0x00003c2702007985 */ /* 0x000be8000c10190c */
[----:B------:R5:W-:Y:S04]  /*2ba80*/  ST.E desc[UR14][R2.64+0x40], R40 ;  /* 0x0000402802007985 */ /* 0x000be8000c10190e */
[----:B------:R5:W-:Y:S04]  /*2ba90*/  ST.E desc[UR16][R2.64+0x44], R41 ;  /* 0x0000442902007985 */ /* 0x000be8000c101910 */
[----:B------:R5:W-:Y:S01]  /*2baa0*/  ST.E desc[UR18][R2.64+0x48], R42 ;  /* 0x0000482a02007985 */ /* 0x000be2000c101912 */
[----:B------:R-:W-:-:S03]  /*2bab0*/  R2UR UR8, R4 ;  /* 0x00000000040872ca */ /* 0x000fc600000e0000 */
[----:B------:R5:W-:Y:S01]  /*2bac0*/  ST.E desc[UR20][R2.64+0x4c], R43 ;  /* 0x00004c2b02007985 */ /* 0x000be2000c101914 */
[----:B------:R-:W-:-:S03]  /*2bad0*/  R2UR UR9, R5 ;  /* 0x00000000050972ca */ /* 0x000fc600000e0000 */
[----:B------:R5:W-:Y:S04]  /*2bae0*/  ST.E desc[UR22][R2.64+0x50], R44 ;  /* 0x0000502c02007985 */ /* 0x000be8000c101916 */
[----:B------:R5:W-:Y:S04]  /*2baf0*/  ST.E desc[UR24][R2.64+0x54], R45 ;  /* 0x0000542d02007985 */ /* 0x000be8000c101918 */
[----:B------:R5:W-:Y:S01]  /*2bb00*/  ST.E desc[UR4][R2.64+0x58], R46 ;  /* 0x0000582e02007985 */ /* 0x000be2000c101904 */
[C---:B------:R-:W-:Y:S02]  /*2bb10*/  R2UR UR4, R4.reuse ;  /* 0x00000000040472ca */ /* 0x040fe400000e0000 */
[----:B------:R-:W-:Y:S01]  /*2bb20*/  R2UR UR5, R5 ;  /* 0x00000000050572ca */ /* 0x000fe200000e0000 */
[----:B------:R5:W-:Y:S01]  /*2bb30*/  ST.E desc[UR6][R2.64+0x5c], R47 ;  /* 0x00005c2f02007985 */ /* 0x000be2000c101906 */
        /* <DEDUP_REMOVED lines=13> */
[C---:B------:R-:W-:Y:S01]  /*2bc10*/  R2UR UR21, R5.reuse ;  /* 0x00000000051572ca */ /* 0x040fe200000e0000 */
[----:B------:R5:W-:Y:S01]  /*2bc20*/  ST.E desc[UR8][R2.64+0x60], R48 ;  /* 0x0000603002007985 */ /* 0x000be2000c101908 */
[C---:B------:R-:W-:Y:S02]  /*2bc30*/  R2UR UR22, R4.reuse ;  /* 0x00000000041672ca */ /* 0x040fe400000e0000 */
[C---:B------:R-:W-:Y:S01]  /*2bc40*/  R2UR UR23, R5.reuse ;  /* 0x00000000051772ca */ /* 0x040fe200000e0000 */
[----:B------:R5:W-:Y:S01]  /*2bc50*/  ST.E desc[UR4][R2.64+0x64], R49 ;  /* 0x0000643102007985 */ /* 0x000be2000c101904 */
[C---:B------:R-:W-:Y:S02]  /*2bc60*/  R2UR UR24, R4.reuse ;  /* 0x00000000041872ca */ /* 0x040fe400000e0000 */
[----:B------:R-:W-:Y:S02]  /*2bc70*/  R2UR UR25, R5 ;  /* 0x00000000051972ca */ /* 0x000fe400000e0000 */
[----:B------:R-:W-:-:S02]  /*2bc80*/  R2UR UR8, R4 ;  /* 0x00000000040872ca */ /* 0x000fc400000e0000 */
[C---:B------:R-:W-:Y:S02]  /*2bc90*/  R2UR UR9, R5.reuse ;  /* 0x00000000050972ca */ /* 0x040fe400000e0000 */
[C---:B------:R-:W-:Y:S02]  /*2bca0*/  R2UR UR4, R4.reuse ;  /* 0x00000000040472ca */ /* 0x040fe400000e0000 */
[----:B------:R-:W-:Y:S01]  /*2bcb0*/  R2UR UR5, R5 ;  /* 0x00000000050572ca */ /* 0x000fe200000e0000 */
        /* <DEDUP_REMOVED lines=8> */
[----:B------:R5:W-:Y:S04]  /*2bd40*/  ST.E desc[UR20][R2.64+0x80], R56 ;  /* 0x0000803802007985 */ /* 0x000be8000c101914 */
[----:B------:R5:W-:Y:S04]  /*2bd50*/  ST.E desc[UR22][R2.64+0x84], R57 ;  /* 0x0000843902007985 */ /* 0x000be8000c101916 */
[----:B------:R5:W-:Y:S01]  /*2bd60*/  ST.E desc[UR24][R2.64+0x88], R58 ;  /* 0x0000883a02007985 */ /* 0x000be2000c101918 */
[----:B------:R-:W-:-:S03]  /*2bd70*/  R2UR UR10, R4 ;  /* 0x00000000040a72ca */ /* 0x000fc600000e0000 */
[----:B------:R5:W-:Y:S01]  /*2bd80*/  ST.E desc[UR8][R2.64+0x8c], R59 ;  /* 0x00008c3b02007985 */ /* 0x000be2000c101908 */
[C---:B------:R-:W-:Y:S02]  /*2bd90*/  R2UR UR8, R4.reuse ;  /* 0x00000000040872ca */ /* 0x040fe400000e0000 */
[C---:B------:R-:W-:Y:S01]  /*2bda0*/  R2UR UR9, R5.reuse ;  /* 0x00000000050972ca */ /* 0x040fe200000e0000 */
[----:B------:R5:W-:Y:S01]  /*2bdb0*/  ST.E desc[UR4][R2.64+0x90], R60 ;  /* 0x0000903c02007985 */ /* 0x000be2000c101904 */
        /* <DEDUP_REMOVED lines=289> */
[----:B------:R-:W-:Y:S01]  /*2cfd0*/  R2UR UR57, R5 ;  /* 0x00000000053972ca */ /* 0x000fe200000e0000 */
[----:B------:R-:W-:Y:S01]  /*2cfe0*/  ST.E desc[UR6][R8.64], R196 ;  /* 0x000000c408007985 */ /* 0x000fe2000c101906 */
[----:B------:R-:W-:-:S02]  /*2cff0*/  R2UR UR60, R4 ;  /* 0x00000000043c72ca */ /* 0x000fc400000e0000 */
[C---:B------:R-:W-:Y:S01]  /*2d000*/  R2UR UR61, R5.reuse ;  /* 0x00000000053d72ca */ /* 0x040fe200000e0000 */
[----:B-1----:R-:W5:Y:S01]  /*2d010*/  LD.E R24, desc[UR8][R2.64] ;  /* 0x0000000802187980 */ /* 0x002f62000c101900 */
[C---:B------:R-:W-:Y:S02]  /*2d020*/  R2UR UR58, R4.reuse ;  /* 0x00000000043a72ca */ /* 0x040fe400000e0000 */
[C---:B------:R-:W-:Y:S01]  /*2d030*/  R2UR UR59, R5.reuse ;  /* 0x00000000053b72ca */ /* 0x040fe200000e0000 */
[----:B--2---:R-:W2:Y:S01]  /*2d040*/  LD.E R25, desc[UR10][R2.64+0x4] ;  /* 0x0000040a02197980 */ /* 0x004ea2000c101900 */
[C---:B------:R-:W-:Y:S02]  /*2d050*/  R2UR UR4, R4.reuse ;  /* 0x00000000040472ca */ /* 0x040fe400000e0000 */
[----:B------:R-:W-:Y:S01]  /*2d060*/  R2UR UR5, R5 ;  /* 0x00000000050572ca */ /* 0x000fe200000e0000 */
[----:B---3--:R-:W2:Y:S01]  /*2d070*/  LD.E R26, desc[UR12][R2.64+0x8] ;  /* 0x0000080c021a7980 */ /* 0x008ea2000c101900 */
[----:B------:R-:W-:-:S02]  /*2d080*/  R2UR UR6, R4 ;  /* 0x00000000040672ca */ /* 0x000fc400000e0000 */
[C---:B------:R-:W-:Y:S01]  /*2d090*/  R2UR UR7, R5.reuse ;  /* 0x00000000050772ca */ /* 0x040fe200000e0000 */
[----:B----4-:R-:W2:Y:S01]  /*2d0a0*/  LD.E R27, desc[UR14][R2.64+0xc] ;  /* 0x00000c0e021b7980 */ /* 0x010ea2000c101900 */
[C---:B------:R-:W-:Y:S02]  /*2d0b0*/  R2UR UR8, R4.reuse ;  /* 0x00000000040872ca */ /* 0x040fe400000e0000 */
[C---:B------:R-:W-:Y:S01]  /*2d0c0*/  R2UR UR9, R5.reuse ;  /* 0x00000000050972ca */ /* 0x040fe200000e0000 */
[----:B-----5:R-:W2:Y:S01]  /*2d0d0*/  LD.E R28, desc[UR16][R2.64+0x10] ;  /* 0x00001010021c7980 */ /* 0x020ea2000c101900 */
[C---:B------:R-:W-:Y:S02]  /*2d0e0*/  R2UR UR10, R4.reuse ;  /* 0x00000000040a72ca */ /* 0x040fe400000e0000 */
[----:B------:R-:W-:Y:S01]  /*2d0f0*/  R2UR UR11, R5 ;  /* 0x00000000050b72ca */ /* 0x000fe200000e0000 */
[----:B------:R-:W2:Y:S01]  /*2d100*/  LD.E R29, desc[UR18][R2.64+0x14] ;  /* 0x00001412021d7980 */ /* 0x000ea2000c101900 */
[----:B------:R-:W-:-:S02]  /*2d110*/  R2UR UR12, R4 ;  /* 0x00000000040c72ca */ /* 0x000fc400000e0000 */
[C---:B------:R-:W-:Y:S01]  /*2d120*/  R2UR UR13, R5.reuse ;  /* 0x00000000050d72ca */ /* 0x040fe200000e0000 */
[----:B------:R-:W2:Y:S01]  /*2d130*/  LD.E R30, desc[UR20][R2.64+0x18] ;  /* 0x00001814021e7980 */ /* 0x000ea2000c101900 */
[C---:B------:R-:W-:Y:S02]  /*2d140*/  R2UR UR14, R4.reuse ;  /* 0x00000000040e72ca */ /* 0x040fe400000e0000 */
[C---:B------:R-:W-:Y:S01]  /*2d150*/  R2UR UR15, R5.reuse ;  /* 0x00000000050f72ca */ /* 0x040fe200000e0000 */
[----:B------:R-:W2:Y:S01]  /*2d160*/  LD.E R31, desc[UR22][R2.64+0x1c] ;  /* 0x00001c16021f7980 */ /* 0x000ea2000c101900 */
        /* <DEDUP_REMOVED lines=303> */
[----:B------:R-:W-:Y:S02]  /*2e460*/  R2UR UR56, R4 ;  /* 0x00000000043872ca */ /* 0x000fe400000e0000 */
[----:B------:R-:W-:Y:S01]  /*2e470*/  R2UR UR57, R5 ;  /* 0x00000000053972ca */ /* 0x000fe200000e0000 */
        /* <DEDUP_REMOVED lines=19> */
[----:B------:R-:W-:-:S02]  /*2e5b0*/  VIADD R152, R6, 0x80 ;  /* 0x0000008006987836 */ /* 0x000fc40000000000 */
[----:B------:R-:W-:Y:S01]  /*2e5c0*/  IMAD.MOV.U32 R153, RZ, RZ, R7 ;  /* 0x000000ffff997224 */ /* 0x000fe200078e0007 */
[----:B------:R-:W-:Y:S02]  /*2e5d0*/  F2FP.F16.F32.PACK_AB R156, R156, R157 ;  /* 0x0000009d9c9c723e */ /* 0x000fe400000000ff */
[----:B------:R-:W-:Y:S02]  /*2e5e0*/  R2UR UR6, R152 ;  /* 0x00000000980672ca */ /* 0x000fe400000e0000 */
[----:B------:R-:W-:Y:S02]  /*2e5f0*/  R2UR UR7, R153 ;  /* 0x00000000990772ca */ /* 0x000fe400000e0000 */
[----:B------:R-:W-:Y:S02]  /*2e600*/  F2FP.F16.F32.PACK_AB R158, R14, R21 ;  /* 0x000000150e9e723e */ /* 0x000fe400000000ff */
[----:B------:R-:W-:Y:S02]  /*2e610*/  F2FP.F16.F32.PACK_AB R157, R12, R13 ;  /* 0x0000000d0c9d723e */ /* 0x000fe400000000ff */
[----:B------:R-:W-:-:S02]  /*2e620*/  F2FP.F16.F32.PACK_AB R159, R159, R160 ;  /* 0x000000a09f9f723e */ /* 0x000fc400000000ff */
        /* <DEDUP_REMOVED lines=18> */
[----:B------:R-:W-:Y:S02]  /*2e750*/  R2UR UR24, R4 ;  /* 0x00000000041872ca */ /* 0x000fe400000e0000 */
[----:B------:R-:W-:Y:S01]  /*2e760*/  R2UR UR25, R5 ;  /* 0x00000000051972ca */ /* 0x000fe200000e0000 */
[----:B--2---:R-:W-:-:S06]  /*2e770*/  WARPGROUP.ARRIVE ;  /* 0x00000000000079c5 */ /* 0x004fcc0000000000 */
[----:B------:R-:W-:Y:S01]  /*2e780*/  HGMMA.64x256x16.F32 R24, R156, gdesc[UR4].tnspB, R24, gsb0 ;  /* 0x43e000049c187df0 */ /* 0x000fe20008000818 */
        /* <DEDUP_REMOVED lines=753> */
[----:B------:R-:W-:-:S03]  /*316a0*/  IMAD.MOV.U32 R13, RZ, RZ, R7 ;  /* 0x000000ffff0d7224 */ /* 0x000fc600078e0007 */
[----:B------:R-:W-:Y:S02]  /*316b0*/  R2UR UR6, R12 ;  /* 0x000000000c0672ca */ /* 0x000fe400000e0000 */
[----:B------:R-:W-:Y:S02]  /*316c0*/  R2UR UR7, R13 ;  /* 0x000000000d0772ca */ /* 0x000fe400000e0000 */
[----:B------:R-:W-:Y:S02]  /*316d0*/  F2FP.F16.F32.PACK_AB R152, R167, R168 ;  /* 0x000000a8a798723e */ /* 0x000fe400000000ff */
        /* <DEDUP_REMOVED lines=1602> */
[C---:B------:R-:W-:Y:S01]  /*37b00*/  R2UR UR51, R5.reuse ;  /* 0x00000000053372ca */ /* 0x040fe200000e0000 */
[----:B------:R-:W-:Y:S02]  /*37b10*/  WARPGROUP.DEPBAR.LE gsb0, 0x0 ;  /* 0x00008000000079c5 */ /* 0x000fe40000010000 */
        /* <DEDUP_REMOVED lines=351> */
[----:B------:R-:W-:Y:S01]  /*39110*/  ST.E desc[UR6][R2.64+0x1ec], R147 ;  /* 0x0001ec9302007985 */ /* 0x000fe2000c101906 */
[----:B------:R-:W-:-:S03]  /*39120*/  R2UR UR5, R5 ;  /* 0x00000000050572ca */ /* 0x000fc600000e0000 */
[----:B------:R-:W-:Y:S01]  /*39130*/  ST.E desc[UR8][R2.64+0x1f0], R148 ;  /* 0x0001f09402007985 */ /* 0x000fe2000c101908 */
[----:B------:R-:W-:-:S03]  /*39140*/  R2UR UR6, R4 ;  /* 0x00000000040672ca */ /* 0x000fc600000e0000 */
[----:B------:R-:W-:Y:S01]  /*39150*/  ST.E desc[UR10][R2.64+0x1f4], R149 ;  /* 0x0001f49502007985 */ /* 0x000fe2000c10190a */
[----:B------:R-:W-:-:S03]  /*39160*/  R2UR UR7, R5 ;  /* 0x00000000050772ca */ /* 0x000fc600000e0000 */
[----:B------:R-:W-:Y:S01]  /*39170*/  ST.E desc[UR12][R2.64+0x1f8], R150 ;  /* 0x0001f89602007985 */ /* 0x000fe2000c10190c */
[C---:B------:R-:W-:Y:S02]  /*39180*/  R2UR UR8, R4.reuse ;  /* 0x00000000040872ca */ /* 0x040fe400000e0000 */
[C---:B------:R-:W-:Y:S01]  /*39190*/  R2UR UR9, R5.reuse ;  /* 0x00000000050972ca */ /* 0x040fe200000e0000 */
[----:B------:R-:W-:Y:S01]  /*391a0*/  ST.E desc[UR14][R2.64+0x1fc], R151 ;  /* 0x0001fc9702007985 */ /* 0x000fe2000c10190e */
        /* <DEDUP_REMOVED lines=25> */
[----:B------:R-:W-:Y:S01]  /*39340*/  R2UR UR57, R5 ;  /* 0x00000000053972ca */ /* 0x000fe200000e0000 */
[----:B------:R5:W-:Y:S01]  /*39350*/  ST.E desc[UR4][R2.64+0x1e8], R146 ;  /* 0x0001e89202007985 */ /* 0x000be2000c101904 */
[----:B------:R-:W-:-:S03]  /*39360*/  R2UR UR60, R4 ;  /* 0x00000000043c72ca */ /* 0x000fc600000e0000 */
[----:B------:R-:W-:Y:S01]  /*39370*/  ST.E desc[UR6][R8.64], R196 ;  /* 0x000000c408007985 */ /* 0x000fe2000c101906 */
[C---:B------:R-:W-:Y:S02]  /*39380*/  R2UR UR61, R5.reuse ;  /* 0x00000000053d72ca */ /* 0x040fe400000e0000 */
        /* <DEDUP_REMOVED lines=324> */
[----:B------:R-:W-:Y:S01]  /*3a7d0*/  R2UR UR56, R4 ;  /* 0x00000000043872ca */ /* 0x000fe200000e0000 */
[----:B------:R-:W2:Y:S01]  /*3a7e0*/  LD.E R132, desc[UR4][R2.64+0x1b0] ;  /* 0x0001b00402847980 */ /* 0x000ea2000c101900 */
[----:B------:R-:W-:-:S03]  /*3a7f0*/  R2UR UR57, R5 ;  /* 0x00000000053972ca */ /* 0x000fc600000e0000 */
        /* <DEDUP_REMOVED lines=19> */
[----:B------:R-:W-:Y:S01]  /*3a930*/  VIADD R6, R6, 0x280 ;  /* 0x0000028006067836 */ /* 0x000fe20000000000 */
[----:B------:R-:W-:-:S04]  /*3a940*/  R2UR UR7, R7 ;  /* 0x00000000070772ca */ /* 0x000fc800000e0000 */
[----:B------:R-:W-:Y:S02]  /*3a950*/  R2UR UR6, R6 ;  /* 0x00000000060672ca */ /* 0x000fe400000e0000 */
[----:B------:R-:W-:Y:S02]  /*3a960*/  F2FP.F16.F32.PACK_AB R152, R191, R192 ;  /* 0x000000c0bf98723e */ /* 0x000fe400000000ff */
[----:B------:R-:W-:Y:S02]  /*3a970*/  F2FP.F16.F32.PACK_AB R154, R187, R190 ;  /* 0x000000bebb9a723e */ /* 0x000fe400000000ff */
[----:B------:R-:W-:Y:S02]  /*3a980*/  F2FP.F16.F32.PACK_AB R153, R163, R164 ;  /* 0x000000a4a399723e */ /* 0x000fe400000000ff */
[----:B------:R-:W-:Y:S02]  /*3a990*/  F2FP.F16.F32.PACK_AB R155, R161, R162 ;  /* 0x000000a2a19b723e */ /* 0x000fe400000000ff */
        /* <DEDUP_REMOVED lines=27> */
[----:B------:R-:W-:Y:S01]  /*3ab50*/  R2UR UR29, R5 ;  /* 0x00000000051d72ca */ /* 0x000fe200000e0000 */
[----:B------:R-:W-:-:S02]  /*3ab60*/  WARPGROUP.DEPBAR.LE gsb0, 0x0 ;  /* 0x00008000000079c5 */ /* 0x000fc40000010000 */
[----:B------:R-:W-:Y:S01]  /*3ab70*/  ST.E desc[UR4][R2.64], R24 ;  /* 0x0000001802007985 */ /* 0x000fe2000c101904 */
[C---:B------:R-:W-:Y:S02]  /*3ab80*/  R2UR UR4, R4.reuse ;  /* 0x00000000040472ca */ /* 0x040fe400000e0000 */
[C---:B------:R-:W-:Y:S01]  /*3ab90*/  R2UR UR5, R5.reuse ;  /* 0x00000000050572ca */ /* 0x040fe200000e0000 */
[----:B------:R-:W-:Y:S01]  /*3aba0*/  ST.E desc[UR6][R2.64+0x4], R25 ;  /* 0x0000041902007985 */ /* 0x000fe2000c101906 */
[C---:B------:R-:W-:Y:S02]  /*3abb0*/  R2UR UR6, R4.reuse ;  /* 0x00000000040672ca */ /* 0x040fe400000e0000 */
[----:B------:R-:W-:Y:S01]  /*3abc0*/  R2UR UR7, R5 ;  /* 0x00000000050772ca */ /* 0x000fe200000e0000 */
[----:B------:R-:W-:Y:S04]  /*3abd0*/  ST.E desc[UR8][R2.64+0x8], R26 ;  /* 0x0000081a02007985 */ /* 0x000fe8000c101908 */
[----:B------:R-:W-:Y:S04]  /*3abe0*/  ST.E desc[UR10][R2.64+0xc], R27 ;  /* 0x00000c1b02007985 */ /* 0x000fe8000c10190a */
[----:B------:R-:W-:Y:S01]  /*3abf0*/  ST.E desc[UR12][R2.64+0x10], R28 ;  /* 0x0000101c02007985 */ /* 0x000fe2000c10190c */
[----:B------:R-:W-:-:S03]  /*3ac00*/  R2UR UR8, R4 ;  /* 0x00000000040872ca */ /* 0x000fc600000e0000 */
[----:B------:R-:W-:Y:S01]  /*3ac10*/  ST.E desc[UR14][R2.64+0x14], R29 ;  /* 0x0000141d02007985 */ /* 0x000fe2000c10190e */
[----:B------:R-:W-:-:S03]  /*3ac20*/  R2UR UR9, R5 ;  /* 0x00000000050972ca */ /* 0x000fc600000e0000 */
[----:B------:R-:W-:Y:S04]  /*3ac30*/  ST.E desc[UR16][R2.64+0x18], R30 ;  /* 0x0000181e02007985 */ /* 0x000fe8000c101910 */
[----:B------:R-:W-:Y:S04]  /*3ac40*/  ST.E desc[UR18][R2.64+0x1c], R31 ;  /* 0x00001c1f02007985 */ /* 0x000fe8000c101912 */
[----:B------:R-:W-:Y:S04]  /*3ac50*/  ST.E desc[UR20][R2.64+0x20], R32 ;  /* 0x0000202002007985 */ /* 0x000fe8000c101914 */
[----:B------:R-:W-:Y:S04]  /*3ac60*/  ST.E desc[UR22][R2.64+0x24], R33 ;  /* 0x0000242102007985 */ /* 0x000fe8000c101916 */
        /* <DEDUP_REMOVED lines=19> */
[----:B------:R-:W-:Y:S01]  /*3ada0*/  ST.E desc[UR8][R2.64+0x34], R37 ;  /* 0x0000342502007985 */ /* 0x000fe2000c101908 */
        /* <DEDUP_REMOVED lines=8> */
[----:B------:R-:W-:Y:S01]  /*3ae30*/  R2UR UR5, R5 ;  /* 0x00000000050572ca */ /* 0x000fe200000e0000 */
[----:B------:R-:W-:Y:S04]  /*3ae40*/  ST.E desc[UR6][R2.64+0x3c], R39 ;  /* 0x00003c2702007985 */ /* 0x000fe8000c101906 */
[----:B------:R-:W-:Y:S04]  /*3ae50*/  ST.E desc[UR10][R2.64+0x40], R40 ;  /* 0x0000402802007985 */ /* 0x000fe8000c10190a */
[----:B------:R-:W-:Y:S04]  /*3ae60*/  ST.E desc[UR12][R2.64+0x44], R41 ;  /* 0x0000442902007985 */ /* 0x000fe8000c10190c */
        /* <DEDUP_REMOVED lines=8> */
[----:B------:R-:W-:Y:S01]  /*3aef0*/  ST.E desc[UR8][R2.64+0x60], R48 ;  /* 0x0000603002007985 */ /* 0x000fe2000c101908 */
[C---:B------:R-:W-:Y:S02]  /*3af00*/  R2UR UR8, R4.reuse ;  /* 0x00000000040872ca */ /* 0x040fe400000e0000 */
[----:B------:R-:W-:Y:S01]  /*3af10*/  R2UR UR9, R5 ;  /* 0x00000000050972ca */ /* 0x000fe200000e0000 */
[----:B------:R-:W-:Y:S01]  /*3af20*/  ST.E desc[UR4][R2.64+0x64], R49 ;  /* 0x0000643102007985 */ /* 0x000fe2000c101904 */
        /* <DEDUP_REMOVED lines=14> */
[----:B------:R-:W-:Y:S01]  /*3b010*/  ST.E desc[UR6][R2.64+0x68], R50 ;  /* 0x0000683202007985 */ /* 0x000fe2000c101906 */
        /* <DEDUP_REMOVED lines=288> */
[----:B------:R-:W2:Y:S01]  /*3c220*/  LD.E R7, desc[UR28][R2.64] ;  /* 0x0000001c02077980 */ /* 0x000ea2000c101900 */
[----:B------:R-:W-:-:S02]  /*3c230*/  R2UR UR4, R4 ;  /* 0x00000000040472ca */ /* 0x000fc400000e0000 */
[C---:B------:R-:W-:Y:S02]  /*3c240*/  R2UR UR5, R5.reuse ;  /* 0x00000000050572ca */ /* 0x040fe400000e0000 */
[----:B------:R-:W-:Y:S02]  /*3c250*/  R2UR UR6, R4 ;  /* 0x00000000040672ca */ /* 0x000fe400000e0000 */
[----:B------:R-:W-:-:S09]  /*3c260*/  R2UR UR7, R5 ;  /* 0x00000000050772ca */ /* 0x000fd200000e0000 */
[----:B--2---:R2:W-:Y:S04]  /*3c270*/  ST.E desc[UR4][R2.64], R7 ;  /* 0x0000000702007985 */ /* 0x0045e8000c101904 */
[----:B------:R-:W3:Y:S01]  /*3c280*/  LD.E R11, desc[UR6][R2.64+0x4] ;  /* 0x00000406020b7980 */ /* 0x000ee2000c101900 */
[C---:B------:R-:W-:Y:S02]  /*3c290*/  R2UR UR4, R4.reuse ;  /* 0x00000000040472ca */ /* 0x040fe400000e0000 */
[C---:B------:R-:W-:Y:S02]  /*3c2a0*/  R2UR UR5, R5.reuse ;  /* 0x00000000050572ca */ /* 0x040fe400000e0000 */
[----:B------:R-:W-:Y:S02]  /*3c2b0*/  R2UR UR6, R4 ;  /* 0x00000000040672ca */ /* 0x000fe400000e0000 */
[----:B------:R-:W-:-:S09]  /*3c2c0*/  R2UR UR7, R5 ;  /* 0x00000000050772ca */ /* 0x000fd200000e0000 */
[----:B---3--:R3:W-:Y:S04]  /*3c2d0*/  ST.E desc[UR4][R2.64+0x4], R11 ;  /* 0x0000040b02007985 */ /* 0x0087e8000c101904 */
[----:B------:R-:W4:Y:S01]  /*3c2e0*/  LD.E R13, desc[UR6][R2.64+0x8] ;  /* 0x00000806020d7980 */ /* 0x000f22000c101900 */
[C---:B------:R-:W-:Y:S02]  /*3c2f0*/  R2UR UR4, R4.reuse ;  /* 0x00000000040472ca */ /* 0x040fe400000e0000 */
[C---:B------:R-:W-:Y:S02]  /*3c300*/  R2UR UR5, R5.reuse ;  /* 0x00000000050572ca */ /* 0x040fe400000e0000 */
[----:B------:R-:W-:Y:S02]  /*3c310*/  R2UR UR6, R4 ;  /* 0x00000000040672ca */ /* 0x000fe400000e0000 */
[----:B------:R-:W-:-:S09]  /*3c320*/  R2UR UR7, R5 ;  /* 0x00000000050772ca */ /* 0x000fd200000e0000 */
[----:B----4-:R4:W-:Y:S04]  /*3c330*/  ST.E desc[UR4][R2.64+0x8], R13 ;  /* 0x0000080d02007985 */ /* 0x0109e8000c101904 */
[----:B-1----:R-:W5:Y:S01]  /*3c340*/  LD.E R9, desc[UR6][R2.64+0xc] ;  /* 0x00000c0602097980 */ /* 0x002f62000c101900 */
[C---:B------:R-:W-:Y:S02]  /*3c350*/  R2UR UR4, R4.reuse ;  /* 0x00000000040472ca */ /* 0x040fe400000e0000 */
[C---:B------:R-:W-:Y:S02]  /*3c360*/  R2UR UR5, R5.reuse ;  /* 0x00000000050572ca */ /* 0x040fe400000e0000 */
[----:B------:R-:W-:Y:S02]  /*3c370*/  R2UR UR6, R4 ;  /* 0x00000000040672ca */ /* 0x000fe400000e0000 */
[----:B------:R-:W-:-:S09]  /*3c380*/  R2UR UR7, R5 ;  /* 0x00000000050772ca */ /* 0x000fd200000e0000 */
[----:B-----5:R1:W-:Y:S04]  /*3c390*/  ST.E desc[UR4][R2.64+0xc], R9 ;  /* 0x00000c0902007985 */ /* 0x0203e8000c101904 */
[----:B--2---:R-:W2:Y:S01]  /*3c3a0*/  LD.E R7, desc[UR6][R2.64+0x10] ;  /* 0x0000100602077980 */ /* 0x004ea2000c101900 */
[C---:B------:R-:W-:Y:S02]  /*3c3b0*/  R2UR UR4, R4.reuse ;  /* 0x00000000040472ca */ /* 0x040fe400000e0000 */
[C---:B------:R-:W-:Y:S02]  /*3c3c0*/  R2UR UR5, R5.reuse ;  /* 0x00000000050572ca */ /* 0x040fe400000e0000 */
[----:B------:R-:W-:Y:S02]  /*3c3d0*/  R2UR UR6, R4 ;  /* 0x00000000040672ca */ /* 0x000fe400000e0000 */
[----:B------:R-:W-:-:S09]  /*3c3e0*/  R2UR UR7, R5 ;  /* 0x00000000050772ca */ /* 0x000fd200000e0000 */
[----:B--2---:R2:W-:Y:S04]  /*3c3f0*/  ST.E desc[UR4][R2.64+0x10], R7 ;  /* 0x0000100702007985 */ /* 0x0045e8000c101904 */
[----:B---3--:R-:W3:Y:S01]  /*3c400*/  LD.E R11, desc[UR6][R2.64+0x14] ;  /* 0x00001406020b7980 */ /* 0x008ee2000c101900 */
[C---:B------:R-:W-:Y:S02]  /*3c410*/  R2UR UR4, R4.reuse ;  /* 0x00000000040472ca */ /* 0x040fe400000e0000 */
[C---:B------:R-:W-:Y:S02]  /*3c420*/  R2UR UR5, R5.reuse ;  /* 0x00000000050572ca */ /* 0x040fe400000e0000 */
[----:B------:R-:W-:Y:S02]  /*3c430*/  R2UR UR6, R4 ;  /* 0x00000000040672ca */ /* 0x000fe400000e0000 */
[----:B------:R-:W-:-:S09]  /*3c440*/  R2UR UR7, R5 ;  /* 0x00000000050772ca */ /* 0x000fd200000e0000 */
[----:B---3--:R3:W-:Y:S04]  /*3c450*/  ST.E desc[UR4][R2.64+0x14], R11 ;  /* 0x0000140b02007985 */ /* 0x0087e8000c101904 */
[----:B----4-:R-:W4:Y:S01]  /*3c460*/  LD.E R13, desc[UR6][R2.64+0x18] ;  /* 0x00001806020d7980 */ /* 0x010f22000c101900 */
        /* <DEDUP_REMOVED lines=719> */
[----:B----4-:R-:W3:Y:S01]  /*3f160*/  LD.E R13, desc[UR6][R2.64+0x1f8] ;  /* 0x0001f806020d7980 */ /* 0x010ee2000c101900 */
[C---:B------:R-:W-:Y:S02]  /*3f170*/  R2UR UR4, R4.reuse ;  /* 0x00000000040472ca */ /* 0x040fe400000e0000 */
[C---:B------:R-:W-:Y:S02]  /*3f180*/  R2UR UR5, R5.reuse ;  /* 0x00000000050572ca */ /* 0x040fe400000e0000 */
[----:B------:R-:W-:Y:S02]  /*3f190*/  R2UR UR6, R4 ;  /* 0x00000000040672ca */ /* 0x000fe400000e0000 */
[----:B------:R-:W-:-:S02]  /*3f1a0*/  R2UR UR7, R5 ;  /* 0x00000000050772ca */ /* 0x000fc400000e0000 */
[----:B------:R-:W-:-:S07]  /*3f1b0*/  LOP3.LUT P6, RZ, R202, 0x7f, RZ, 0xc0, !PT ;  /* 0x0000007fcaff7812 */ /* 0x000fce00078cc0ff */
[----:B---3--:R2:W-:Y:S04]  /*3f1c0*/  ST.E desc[UR4][R2.64+0x1f8], R13 ;  /* 0x0001f80d02007985 */ /* 0x0085e8000c101904 */
[----:B-1----:R-:W3:Y:S01]  /*3f1d0*/  LD.E R9, desc[UR6][R2.64+0x1fc] ;  /* 0x0001fc0602097980 */ /* 0x002ee2000c101900 */
[----:B------:R-:W-:Y:S02]  /*3f1e0*/  R2UR UR4, R4 ;  /* 0x00000000040472ca */ /* 0x000fe400000e0000 */
[----:B------:R-:W-:-:S13]  /*3f1f0*/  R2UR UR5, R5 ;  /* 0x00000000050572ca */ /* 0x000fda00000e0000 */
[----:B---3--:R2:W-:Y:S01]  /*3f200*/  ST.E desc[UR4][R2.64+0x1fc], R9 ;  /* 0x0001fc0902007985 */ /* 0x0085e2000c101904 */
[----:B------:R-:W-:Y:S05]  /*3f210*/  @P6 BRA `(.L_x_8940) ;  /* 0x0000000000306947 */ /* 0x000fea0003800000 */
[----:B--2---:R-:W2:Y:S04]  /*3f220*/  LDL.64 R2, [R0+0x40] ;  /* 0x0000400000027983 */ /* 0x004ea80000100a00 */
[----:B------:R-:W3:Y:S01]  /*3f230*/  LDL.64 R6, [R0] ;  /* 0x0000000000067983 */ /* 0x000ee20000100a00 */
[C---:B------:R-:W-:Y:S02]  /*3f240*/  R2UR UR4, R4.reuse ;  /* 0x00000000040472ca */ /* 0x040fe400000e0000 */
[C---:B------:R-:W-:Y:S02]  /*3f250*/  R2UR UR5, R5.reuse ;  /* 0x00000000050572ca */ /* 0x040fe400000e0000 */
[----:B------:R-:W-:Y:S02]  /*3f260*/  R2UR UR6, R4 ;  /* 0x00000000040672ca */ /* 0x000fe400000e0000 */
[----:B------:R-:W-:-:S09]  /*3f270*/  R2UR UR7, R5 ;  /* 0x00000000050772ca */ /* 0x000fd200000e0000 */
[----:B--2---:R-:W2:Y:S04]  /*3f280*/  LD.E.64 R2, desc[UR4][R2.64+0x30] ;  /* 0x0000300402027980 */ /* 0x004ea8000c101b00 */
[----:B---3--:R-:W3:Y:S01]  /*3f290*/  LD.E R6, desc[UR6][R6.64] ;  /* 0x0000000606067980 */ /* 0x008ee2000c101900 */
[----:B--2---:R-:W-:-:S05]  /*3f2a0*/  MOV R5, R2 ;  /* 0x0000000200057202 */ /* 0x004fca0000000f00 */
[----:B---3--:R-:W-:-:S05]  /*3f2b0*/  IMAD R4, R6, 0x8, R5 ;  /* 0x0000000806047824 */ /* 0x008fca00078e0205 */
[----:B------:R-:W-:-:S04]  /*3f2c0*/  PRMT R4, RZ, 0x654, R4 ;  /* 0x00000654ff047816 */ /* 0x000fc80000000004 */
[----:B------:R1:W-:Y:S03]  /*3f2d0*/  SYNCS.ARRIVE.TRANS64.RED.A1T0 RZ, [R4+URZ], RZ ;  /* 0x000000ff04ff79a7 */ /* 0x0003e6000810043f */
.L_x_8940:
[----:B--2---:R-:W-:Y:S02]  /*3f2e0*/  IMAD.MOV.U32 R2, RZ, RZ, R205 ;  /* 0x000000ffff027224 */ /* 0x004fe400078e00cd */
[----:B------:R-:W-:-:S04]  /*3f2f0*/  IMAD.MOV.U32 R3, RZ, RZ, 0x0 ;  /* 0x00000000ff037424 */ /* 0x000fc800078e00ff */
[----:B-1----:R-:W-:Y:S05]  /*3f300*/  RET.REL.NODEC R2 `(_ZN7cutlass13device_kernelIN5flash11enable_sm90INS1_16FlashAttnFwdSm90INS1_25CollectiveMainloopFwdSm90ILi2EN4cute5tupleIJNS5_1CILi1EEES8_S8_EEENS6_IJNS7_ILi128EEENS7_ILi96EEENS7_ILi64EEEEEELi256ENS_6half_tEfNS_4arch4Sm90ELb0ELb1ELb0ELb0ELb0ELb0ELb1ELb1ELb0ELb0ELb0ELb0EEENS1_21CollectiveEpilogueFwdINS6_IJSA_NS7_ILi256EEESB_EEES9_SE_SG_Li256ELb0ELb0ELb0ELb0EEENS1_30DynamicPersistentTileSchedulerILi256ELi32ELb0ELb0ELb1EEEEEEEEEvNT_6ParamsE) ;  /* 0xfffffc0c023c7950 */ /* 0x002fea0003c3ffff */
.L_x_8918:
[----:B-1----:R1:W2:Y:S02]  /*3f310*/  SYNCS.PHASECHK.TRANS64.TRYWAIT P0, [R2+URZ], R3 ;  /* 0x00000003020075a7 */ /* 0x0022a4000800017f */
[----:B--2---:R-:W-:Y:S05]  /*3f320*/  @!P0 NANOSLEEP.SYNCS 0x989680 ;  /* 0x009896800000895d */ /* 0x004fea0003900000 */
[----:B------:R-:W2:Y:S02]  /*3f330*/  @!P0 SYNCS.PHASECHK.TRANS64 P0, [R2+URZ], R3 ;  /* 0x00000003020085a7 */ /* 0x000ea4000800007f */
[----:B--2---:R-:W-:Y:S05]  /*3f340*/  @!P0 BRA `(.L_x_8918) ;  /* 0xfffffffc00f08947 */ /* 0x004fea000383ffff */
[----:B------:R-:W-:Y:S05]  /*3f350*/  BRA `(.L_x_8917) ;  /* 0xfffffe4c00f87947 */ /* 0x000fea000383ffff */
.L_x_8925:
[----:B-1----:R1:W2:Y:S02]  /*3f360*/  SYNCS.PHASECHK.TRANS64.TRYWAIT P0, [R8+URZ], R9 ;  /* 0x00000009080075a7 */ /* 0x0022a4000800017f */
[----:B--2---:R-:W-:Y:S05]  /*3f370*/  @!P0 NANOSLEEP.SYNCS 0x989680 ;  /* 0x009896800000895d */ /* 0x004fea0003900000 */
[----:B------:R-:W2:Y:S02]  /*3f380*/  @!P0 SYNCS.PHASECHK.TRANS64 P0, [R8+URZ], R9 ;  /* 0x00000009080085a7 */ /* 0x000ea4000800007f */
[----:B--2---:R-:W-:Y:S05]  /*3f390*/  @!P0 BRA `(.L_x_8925) ;  /* 0xfffffffc00f08947 */ /* 0x004fea000383ffff */
[----:B------:R-:W-:Y:S05]  /*3f3a0*/  BRA `(.L_x_8924) ;  /* 0xfffffe5400cc7947 */ /* 0x000fea000383ffff */
.L_x_8941:
        /* <DEDUP_REMOVED lines=13> */
.L_x_11965:


//--------------------- .text._ZN7cutlass13device_kernelIN5flash11enable_sm90INS1_16FlashAttnFwdSm90INS1_25CollectiveMainloopFwdSm90ILi2EN4cute5tupleIJNS5_1CILi1EEES8_S8_EEENS6_IJNS7_ILi128EEENS7_ILi96EEENS7_ILi64EEEEEELi256ENS_6half_tEfNS_4arch4Sm90ELb0ELb1ELb0ELb1ELb0ELb0ELb0ELb1ELb0ELb0ELb0ELb0EEENS1_21CollectiveEpilogueFwdINS6_IJSA_NS7_ILi256EEESB_EEES9_SE_SG_Li256ELb1ELb0ELb0ELb0EEENS1_36VarlenDynamicPersistentTileSchedulerILi128ELi96ELi256ELi32ELb0ELb0ELb1ELb1ELb0ELb1EEEEEEEEEvNT_6ParamsE --------------------------
	.section	.text._ZN7cutlass13device_kernelIN5flash11enable_sm90INS1_16FlashAttnFwdSm90INS1_25CollectiveMainloopFwdSm90ILi2EN4cute5tupleIJNS5_1CILi1EEES8_S8_EEENS6_IJNS7_ILi128EEENS7_ILi96EEENS7_ILi64EEEEEELi256ENS_6half_tEfNS_4arch4Sm90ELb0ELb1ELb0ELb1ELb0ELb0ELb0ELb1ELb0ELb0ELb0ELb0EEENS1_21CollectiveEpilogueFwdINS6_IJSA_NS7_ILi256EEESB_EEES9_SE_SG_Li256ELb1ELb0ELb0ELb0EEENS1_36VarlenDynamicPersistentTileSchedulerILi128ELi96ELi256ELi32ELb0ELb0ELb1ELb1ELb0ELb1EEEEEEEEEvNT_6ParamsE,"ax",@progbits
	.align	128
.text._ZN7cutlass13device_kernelIN5flash11enable_sm90INS1_16FlashAttnFwdSm90INS1_25CollectiveMainloopFwdSm90ILi2EN4cute5tupleIJNS5_1CILi1EEES8_S8_EEENS6_IJNS7_ILi128EEENS7_ILi96EEENS7_ILi64EEEEEELi256ENS_6half_tEfNS_4arch4Sm90ELb0ELb1ELb0ELb1ELb0ELb0ELb0ELb1ELb0ELb0ELb0ELb0EEENS1_21CollectiveEpilogueFwdINS6_IJSA_NS7_ILi256EEESB_EEES9_SE_SG_Li256ELb1ELb0ELb0ELb0EEENS1_36VarlenDynamicPersistentTileSchedulerILi128ELi96ELi256ELi32ELb0ELb0ELb1ELb1ELb0ELb1EEEEEEEEEvNT_6ParamsE:
        .type           _ZN7cutlass13device_kernelIN5flash11enable_sm90INS1_16FlashAttnFwdSm90INS1_25CollectiveMainloopFwdSm90ILi2EN4cute5tupleIJNS5_1CILi1EEES8_S8_EEENS6_IJNS7_ILi128EEENS7_ILi96EEENS7_ILi64EEEEEELi256ENS_6half_tEfNS_4arch4Sm90ELb0ELb1ELb0ELb1ELb0ELb0ELb0ELb1ELb0ELb0ELb0ELb0EEENS1_21CollectiveEpilogueFwdINS6_IJSA_NS7_ILi256EEESB_EEES9_SE_SG_Li256ELb1ELb0ELb0ELb0EEENS1_36VarlenDynamicPersistentTileSchedulerILi128ELi96ELi256ELi32ELb0ELb0ELb1ELb1ELb0ELb1EEEEEEEEEvNT_6ParamsE,@function
        .size           _ZN7cutlass13device_kernelIN5flash11enable_sm90INS1_16FlashAttnFwdSm90INS1_25CollectiveMainloopFwdSm90ILi2EN4cute5tupleIJNS5_1CILi1EEES8_S8_EEENS6_IJNS7_ILi128EEENS7_ILi96EEENS7_ILi64EEEEEELi256ENS_6half_tEfNS_4arch4Sm90ELb0ELb1ELb0ELb1ELb0ELb0ELb0ELb1ELb0ELb0ELb0ELb0EEENS1_21CollectiveEpilogueFwdINS6_IJSA_NS7_ILi256EEESB_EEES9_SE_SG_Li256ELb1ELb0ELb0ELb0EEENS1_36VarlenDynamicPersistentTileSchedulerILi128ELi96ELi256ELi32ELb0ELb0ELb1ELb1ELb0ELb1EEEEEEEEEvNT_6ParamsE,(.L_x_11967 - _ZN7cutlass13device_kernelIN5flash11enable_sm90INS1_16FlashAttnFwdSm90INS1_25CollectiveMainloopFwdSm90ILi2EN4cute5tupleIJNS5_1CILi1EEES8_S8_EEENS6_IJNS7_ILi128EEENS7_ILi96EEENS7_ILi64EEEEEELi256ENS_6half_tEfNS_4arch4Sm90ELb0ELb1ELb0ELb1ELb0ELb0ELb0ELb1ELb0ELb0ELb0ELb0EEENS1_21CollectiveEpilogueFwdINS6_IJSA_NS7_ILi256EEESB_EEES9_SE_SG_Li256ELb1ELb0ELb0ELb0EEENS1_36VarlenDynamicPersistentTileSchedulerILi128ELi96ELi256ELi32ELb0ELb0ELb1ELb1ELb0ELb1EEEEEEEEEvNT_6ParamsE)
        .other          _ZN7cutlass13device_kernelIN5flash11enable_sm90INS1_16FlashAttnFwdSm90INS1_25CollectiveMainloopFwdSm90ILi2EN4cute5tupleIJNS5_1CILi1EEES8_S8_EEENS6_IJNS7_ILi128EEENS7_ILi96EEENS7_ILi64EEEEEELi256ENS_6half_tEfNS_4arch4Sm90ELb0ELb1ELb0ELb1ELb0ELb0ELb0ELb1ELb0ELb0ELb0ELb0EEENS1_21CollectiveEpilogueFwdINS6_IJSA_NS7_ILi256EEESB_EEES9_SE_SG_Li256ELb1ELb0ELb0ELb0EEENS1_36VarlenDynamicPersistentTileSchedulerILi128ELi96ELi256ELi32ELb0ELb0ELb1ELb1ELb0ELb1EEEEEEEEEvNT_6ParamsE,@"STO_CUDA_ENTRY STV_DEFAULT"
_ZN7cutlass13device_kernelIN5flash11enable_sm90INS1_16FlashAttnFwdSm90INS1_25CollectiveMainloopFwdSm90ILi2EN4cute5tupleIJNS5_1CILi1EEES8_S8_EEENS6_IJNS7_ILi128EEENS7_ILi96EEENS7_ILi64EEEEEELi256ENS_6half_tEfNS_4arch4Sm90ELb0ELb1ELb0ELb1ELb0ELb0ELb0ELb1ELb0ELb0ELb0ELb0EEENS1_21CollectiveEpilogueFwdINS6_IJSA_NS7_ILi256EEESB_EEES9_SE_SG_Li256ELb1ELb0ELb0ELb0EEENS1_36VarlenDynamicPersistentTileSchedulerILi128ELi96ELi256ELi32ELb0ELb0ELb1ELb1ELb0ELb1EEEEEEEEEvNT_6ParamsE:
        /* <DEDUP_REMOVED lines=21> */
.L_x_8943:
[----:B------:R-:W-:Y:S05]  /*0150*/  BSYNC B0 ;  /* 0x0000000000007941 */ /* 0x000fea0003800000 */
.L_x_8942:
        /* <DEDUP_REMOVED lines=41> */
.L_x_8944:
        /* <DEDUP_REMOVED lines=22> */
.L_x_8945:
        /* <DEDUP_REMOVED lines=18> */
.L_x_8946:
        /* <DEDUP_REMOVED lines=22> */
.L_x_8947:
        /* <DEDUP_REMOVED lines=22> */
.L_x_8948:
[----:B------:R-:W-:Y:S01]  /*0930*/  PLOP3.LUT P0, PT, PT, PT, UP0, 0x80, 0x0 ;  /* 0x000000000000781c */ /* 0x000fe20003f0f008 */
[----:B------:R-:W-:Y:S01]  /*0940*/  UMOV UR36, 0x1 ;  /* 0x0000000100247882 */ /* 0x000fe20000000000 */
[----:B------:R-:W-:Y:S01]  /*0950*/  NOP ;  /* 0x0000000000007918 */ /* 0x000fe20000000000 */
[----:B------:R-:W-:Y:S01]  /*0960*/  USEL UR36, UR36, 0x2, !UP0 ;  /* 0x0000000224247887 */ /* 0x000fe2000c000000 */
[----:B------:R-:W-:Y:S01]  /*0970*/  ULDC.64 UR38, c[0x0][0x208] ;  /* 0x0000820000267ab9 */ /* 0x000fe20000000a00 */
[----:B012-4-:R-:W-:Y:S08]  /*0980*/  BAR.SYNC.DEFER_BLOCKING 0x0 ;  /* 0x0000000000007b1d */ /* 0x017ff00000010000 */
[----:B------:R-:W-:Y:S05]  /*0990*/  @!P0 BRA `(.L_x_8949) ;  /* 0x000000ec00f08947 */ /* 0x000fea0003800000 */
.L_x_8950:
        /* <DEDUP_REMOVED lines=8> */
[----:B-1----:R-:W-:Y:S01]  /*0a20*/  ULEA UR4, UR5, UR4, 0x18 ;  /* 0x0000000405047291 */ /* 0x002fe2000f8ec03f */
[----:B0-----:R-:W-:-:S04]  /*0a30*/  SHF.R.U32.HI R0, RZ, 0x7, R0 ;  /* 0x00000007ff007819 */ /* 0x001fc80000011600 */
[----:B------:R-:W-:-:S13]  /*0a40*/  ISETP.NE.AND P0, PT, R0, 0x1, PT ;  /* 0x000000010000780c */ /* 0x000fda0003f05270 */
[----:B------:R-:W-:Y:S08]  /*0a50*/  @!P0 BAR.ARV 0x9, 0x100 ;  /* 0x0244000000008b1d */ /* 0x000ff00000002000 */
[----:B------:R-:W-:Y:S06]  /*0a60*/  BAR.SYNC.DEFER_BLOCKING 0x5, 0x120 ;  /* 0x0144800000007b1d */ /* 0x000fec0000010000 */
        /* <DEDUP_REMOVED lines=8> */
[----:B------:R-:W-:Y:S01]  /*0af0*/  R2UR UR5, R203 ;  /* 0x00000000cb0572ca */ /* 0x000fe200000e0000 */
[----:B------:R-:W-:Y:S01]  /*0b00*/  UMOV UR41, URZ ;  /* 0x0000003f00297c82 */ /* 0x000fe20008000000 */
[----:B------:R-:W-:Y:S01]  /*0b10*/  UMOV UR40, URZ ;  /* 0x0000003f00287c82 */ /* 0x000fe20008000000 */
[----:B------:R-:W-:Y:S01]  /*0b20*/  UMOV UR37, URZ ;  /* 0x0000003f00257c82 */ /* 0x000fe20008000000 */
[----:B0-----:R-:W-:-:S05]  /*0b30*/  VIADD R209, R0, 0xffffff80 ;  /* 0xffffff8000d17836 */ /* 0x001fca0000000000 */
[----:B------:R-:W-:-:S04]  /*0b40*/  SHF.R.S32.HI R0, RZ, 0x1f, R209 ;  /* 0x0000001fff007819 */ /* 0x000fc800000114d1 */
[CC--:B------:R-:W-:Y:S02]  /*0b50*/  LEA.HI R2, R0.reuse, R209.reuse, RZ, 0x7 ;  /* 0x000000d100027211 */ /* 0x0c0fe400078f38ff */
[----:B------:R-:W-:Y:S02]  /*0b60*/  LEA.HI R3, R0, R209, RZ, 0x4 ;  /* 0x000000d100037211 */ /* 0x000fe400078f20ff */
[----:B------:R-:W-:Y:S02]  /*0b70*/  LOP3.LUT R4, R2, 0xffffff80, RZ, 0xc0, !PT ;  /* 0xffffff8002047812 */ /* 0x000fe400078ec0ff */
[----:B------:R-:W-:-:S03]  /*0b80*/  SHF.R.S32.HI R207, RZ, 0x7, R2 ;  /* 0x00000007ffcf7819 */ /* 0x000fc60000011402 */
        /* <DEDUP_REMOVED lines=10> */
[----:B------:R-:W-:-:S04]  /*0c30*/  LEA.HI R4, R4, R5, RZ, 0x3 ;  /* 0x0000000504047211 */ /* 0x000fc800078f18ff */
[----:B------:R-:W-:Y:S02]  /*0c40*/  LOP3.LUT R6, R4, 0xfffffff8, RZ, 0xc0, !PT ;  /* 0xfffffff804067812 */ /* 0x000fe400078ec0ff */
[CC--:B------:R-:W-:Y:S02]  /*0c50*/  LEA.HI R4, R0.reuse, R209.reuse, RZ, 0x5 ;  /* 0x000000d100047211 */ /* 0x0c0fe400078f28ff */
[----:B------:R-:W-:Y:S01]  /*0c60*/  LEA.HI R0, R0, R209, RZ, 0x3 ;  /* 0x000000d100007211 */ /* 0x000fe200078f18ff */
[----:B------:R-:W-:Y:S01]  /*0c70*/  IMAD.IADD R9, R5, 0x1, -R6 ;  /* 0x0000000105097824 */ /* 0x000fe200078e0a06 */
[----:B------:R-:W-:Y:S01]  /*0c80*/  SHF.R.S32.HI R6, RZ, 0x4, R3 ;  /* 0x00000004ff067819 */ /* 0x000fe20000011403 */
[----:B------:R-:W-:Y:S01]  /*0c90*/  IMAD.SHL.U32 R5, R4, 0x20, RZ ;  /* 0x0000002004057824 */ /* 0x000fe200078e00ff */
[C---:B------:R-:W-:Y:S01]  /*0ca0*/  LOP3.LUT R4, R3.reuse, 0x3fffff0, RZ, 0xc0, !PT ;  /* 0x03fffff003047812 */ /* 0x040fe200078ec0ff */
[----:B------:R-:W-:Y:S01]  /*0cb0*/  IMAD R9, R8, 0x10, R9 ;  /* 0x0000001008097824 */ /* 0x000fe200078e0209 */
[----:B------:R-:W-:-:S02]  /*0cc0*/  LEA.HI R3, R3, R6, RZ, 0x1 ;  /* 0x0000000603037211 */ /* 0x000fc400078f08ff */
        /* <DEDUP_REMOVED lines=8> */
[----:B------:R-:W-:Y:S02]  /*0d50*/  IMAD.IADD R2, R209, 0x1, -R2 ;  /* 0x00000001d1027824 */ /* 0x000fe400078e0a02 */
[----:B------:R-:W-:Y:S01]  /*0d60*/  IMAD R208, R3, 0x8, R4 ;  /* 0x0000000803d07824 */ /* 0x000fe200078e0204 */
[----:B------:R-:W-:Y:S01]  /*0d70*/  LOP3.LUT R4, R7, 0x7ffffffc, RZ, 0xc0, !PT ;  /* 0x7ffffffc07047812 */ /* 0x000fe200078ec0ff */
[----:B------:R-:W-:-:S04]  /*0d80*/  IMAD.SHL.U32 R19, R2, 0x8, RZ ;  /* 0x0000000802137824 */ /* 0x000fc800078e00ff */
[----:B------:R-:W-:-:S04]  /*0d90*/  IMAD.IADD R4, R205, 0x1, -R4 ;  /* 0x00000001cd047824 */ /* 0x000fc800078e0a04 */
[----:B------:R-:W-:-:S07]  /*0da0*/  IMAD.SHL.U32 R16, R4, 0x2, RZ ;  /* 0x0000000204107824 */ /* 0x000fce00078e00ff */
.L_x_9050:
[----:B------:R-:W-:Y:S01]  /*0db0*/  ULDC.64 UR8, c[0x0][0xa28] ;  /* 0x00028a0000087ab9 */ /* 0x000fe20000000a00 */
[----:B0-----:R-:W0:Y:S01]  /*0dc0*/  LDC R18, c[0x0][0x288] ;  /* 0x0000a200ff127b82 */ /* 0x001e220000000800 */
[----:B------:R-:W-:Y:S01]  /*0dd0*/  UISETP.NE.U32.AND UP0, UPT, UR8, URZ, UPT ;  /* 0x0000003f0800728c */ /* 0x000fe2000bf05070 */
[----:B---3-5:R-:W-:-:S03]  /*0de0*/  IMAD.MOV.U32 R8, RZ, RZ, RZ ;  /* 0x000000ffff087224 */ /* 0x028fc600078e00ff */
[----:B------:R-:W-:-:S03]  /*0df0*/  UISETP.NE.AND.EX UP0, UPT, UR9, URZ, UPT, UP0 ;  /* 0x0000003f0900728c */ /* 0x000fc6000bf05300 */
[----:B------:R-:W-:Y:S01]  /*0e00*/  ULDC.64 UR8, c[0x0][0xa18] ;  /* 0x0002860000087ab9 */ /* 0x000fe20000000a00 */
[----:B-12-4-:R-:W1:Y:S01]  /*0e10*/  LDC.64 R10, c[0x0][0x3f8] ;  /* 0x0000fe00ff0a7b82 */ /* 0x016e620000000a00 */
[----:B------:R-:W-:Y:S01]  /*0e20*/  UISETP.NE.U32.AND UP1, UPT, UR8, URZ, UPT ;  /* 0x0000003f0800728c */ /* 0x000fe2000bf25070 */
[----:B------:R-:W-:-:S03]  /*0e30*/  PLOP3.LUT P0, PT, PT, PT, UP0, 0x80, 0x0 ;  /* 0x000000000000781c */ /* 0x000fc60003f0f008 */
[----:B------:R-:W-:-:S03]  /*0e40*/  UISETP.NE.AND.EX UP1, UPT, UR9, URZ, UPT, UP1 ;  /* 0x0000003f0900728c */ /* 0x000fc6000bf25310 */
[----:B------:R-:W-:Y:S01]  /*0e50*/  @UP0 ULDC.64 UR8, c[0x0][0xa28] ;  /* 0x00028a0000080ab9 */ /* 0x000fe20000000a00 */
[----:B------:R-:W2:Y:S01]  /*0e60*/  LDC R0, c[0x0][0x404] ;  /* 0x00010100ff007b82 */ /* 0x000ea20000000800 */
[----:B------:R-:W-:Y:S01]  /*0e70*/  @UP0 UIMAD.WIDE UR8, UR5, 0x4, UR8 ;  /* 0x00000004050808a5 */ /* 0x000fe2000f8e0208 */
[----:B------:R-:W-:-:S05]  /*0e80*/  PLOP3.LUT P2, PT, PT, PT, UP1, 0x80, 0x0 ;  /* 0x000000000000781c */ /* 0x000fca0003f4f018 */
[----:B------:R-:W-:Y:S01]  /*0e90*/  @UP1 ULDC.64 UR10, c[0x0][0xa18] ;  /* 0x00028600000a1ab9 */ /* 0x000fe20000000a00 */
[----:B------:R-:W-:Y:S01]  /*0ea0*/  IMAD.U32 R4, RZ, RZ, UR8 ;  /* 0x00000008ff047e24 */ /* 0x000fe2000f8e00ff */
[----:B------:R-:W3:Y:S01]  /*0eb0*/  LDC R17, c[0x0][0x2e0] ;  /* 0x0000b800ff117b82 */ /* 0x000ee20000000800 */
[----:B------:R-:W-:Y:S01]  /*0ec0*/  IMAD.U32 R5, RZ, RZ, UR9 ;  /* 0x00000009ff057e24 */ /* 0x000fe2000f8e00ff */
[----:B------:R-:W-:-:S04]  /*0ed0*/  @UP1 UIMAD.WIDE UR8, UR5, 0x4, UR10 ;  /* 0x00000004050818a5 */ /* 0x000fc8000f8e020a */
[----:B------:R4:W5:Y:S02]  /*0ee0*/  @P0 LDG.E R8, desc[UR38][R4.64] ;  /* 0x0000002604080981 */ /* 0x000964000c1e1900 */
[----:B------:R-:W-:Y:S02]  /*0ef0*/  IMAD.U32 R6, RZ, RZ, UR8 ;  /* 0x00000008ff067e24 */ /* 0x000fe4000f8e00ff */
[----:B------:R-:W-:Y:S01]  /*0f00*/  IMAD.U32 R7, RZ, RZ, UR9 ;  /* 0x00000009ff077e24 */ /* 0x000fe2000f8e00ff */
[----:B------:R-:W-:-:S04]  /*0f10*/  ULDC.64 UR8, c[0x0][0xa20] ;  /* 0x0002880000087ab9 */ /* 0x000fc80000000a00 */
[----:B0-----:R4:W5:Y:S01]  /*0f20*/  @P2 LDG.E R18, desc[UR38][R6.64] ;  /* 0x0000002606122981 */ /* 0x001962000c1e1900 */
[----:B-1----:R-:W-:Y:S01]  /*0f30*/  ISETP.NE.U32.AND P0, PT, R10, RZ, PT ;  /* 0x000000ff0a00720c */ /* 0x002fe20003f05070 */
[----:B------:R-:W-:Y:S01]  /*0f40*/  UMOV UR44, UR6 ;  /* 0x00000006002c7c82 */ /* 0x000fe20008000000 */
[----:B------:R-:W-:Y:S02]  /*0f50*/  ISETP.NE.U32.AND P1, PT, RZ, UR8, PT ;  /* 0x00000008ff007c0c */ /* 0x000fe4000bf25070 */
[----:B------:R-:W-:Y:S02]  /*0f60*/  ISETP.NE.AND.EX P0, PT, R11, RZ, PT, P0 ;  /* 0x000000ff0b00720c */ /* 0x000fe40003f05300 */
[----:B------:R-:W-:Y:S02]  /*0f70*/  ISETP.NE.AND.EX P1, PT, RZ, UR9, PT, P1 ;  /* 0x00000009ff007c0c */ /* 0x000fe4000bf25310 */
[----:B--2---:R-:W-:Y:S01]  /*0f80*/  SEL R0, R0, 0x1, P0 ;  /* 0x0000000100007807 */ /* 0x004fe20000000000 */
[----:B----4-:R-:W-:Y:S10]  /*0f90*/  @P2 BRA `(.L_x_8951) ;  /* 0x00000000002c2947 */ /* 0x010ff40003800000 */
        /* <DEDUP_REMOVED lines=8> */
[----:B-----5:R-:W2:Y:S04]  /*1020*/  LDG.E R18, desc[UR38][R4.64] ;  /* 0x0000002604127981 */ /* 0x020ea8000c1e1900 */
[----:B------:R-:W2:Y:S02]  /*1030*/  LDG.E R3, desc[UR38][R4.64+0x4] ;  /* 0x0000042604037981 */ /* 0x000ea4000c1e1900 */
[----:B--2---:R-:W-:-:S07]  /*1040*/  IMAD.IADD R18, R3, 0x1, -R18 ;  /* 0x0000000103127824 */ /* 0x004fce00078e0a12 */
.L_x_8951:
[----:B------:R-:W-:Y:S01]  /*1050*/  UMOV UR43, UR5 ;  /* 0x00000005002b7c82 */ /* 0x000fe20008000000 */
[----:B---3--:R-:W-:Y:S02]  /*1060*/  IMAD R17, R0, R17, RZ ;  /* 0x0000001100117224 */ /* 0x008fe400078e02ff */
[----:B------:R-:W-:Y:S01]  /*1070*/  IMAD.MOV.U32 R204, RZ, RZ, R201 ;  /* 0x000000ffffcc7224 */ /* 0x000fe200078e00c9 */
[----:B------:R-:W-:Y:S06]  /*1080*/  @!P1 BRA `(.L_x_8952) ;  /* 0x0000000000189947 */ /* 0x000fec0003800000 */
[----:B------:R-:W-:Y:S02]  /*1090*/  ULDC.64 UR6, c[0x0][0xa20] ;  /* 0x0002880000067ab9 */ /* 0x000fe40000000a00 */
[----:B------:R-:W-:-:S06]  /*10a0*/  UIMAD.WIDE UR4, UR5, 0x4, UR6 ;  /* 0x00000004050478a5 */ /* 0x000fcc000f8e0206 */
[----:B------:R-:W-:Y:S02]  /*10b0*/  IMAD.U32 R4, RZ, RZ, UR4 ;  /* 0x00000004ff047e24 */ /* 0x000fe4000f8e00ff */
[----:B------:R-:W-:-:S05]  /*10c0*/  IMAD.U32 R5, RZ, RZ, UR5 ;  /* 0x00000005ff057e24 */ /* 0x000fca000f8e00ff */
[----:B------:R0:W5:Y:S01]  /*10d0*/  LDG.E R17, desc[UR38][R4.64] ;  /* 0x0000002604117981 */ /* 0x000162000c1e1900 */
[----:B------:R-:W-:Y:S05]  /*10e0*/  BRA `(.L_x_8953) ;  /* 0x00000000002c7947 */ /* 0x000fea0003800000 */
.L_x_8952:
        /* <DEDUP_REMOVED lines=9> */
[----:B------:R-:W2:Y:S02]  /*1180*/  LDG.E R0, desc[UR38][R4.64+0x4] ;  /* 0x0000042604007981 */ /* 0x000ea4000c1e1900 */
[----:B--2---:R-:W-:-:S07]  /*1190*/  IMAD.IADD R17, R0, 0x1, -R17 ;  /* 0x0000000100117824 */ /* 0x004fce00078e0a11 */
.L_x_8953:
[----:B------:R-:W1:Y:S01]  /*11a0*/  LDC.64 R6, c[0x0][0x9e0] ;  /* 0x00027800ff067b82 */ /* 0x000e620000000a00 */
[----:B-----5:R-:W-:Y:S01]  /*11b0*/  IMAD.IADD R17, R17, 0x1, -R8 ;  /* 0x0000000111117824 */ /* 0x020fe200078e0a08 */
[----:B------:R-:W-:-:S04]  /*11c0*/  LEA R0, R201, 0x80, 0x7 ;  /* 0x00000080c9007811 */ /* 0x000fc800078e38ff */
[----:B------:R-:W-:Y:S02]  /*11d0*/  IADD3 R9, R17, R0, -R18 ;  /* 0x0000000011097210 */ /* 0x000fe40007ffe812 */
        /* <DEDUP_REMOVED lines=8> */
[----:B0-----:R-:W0:Y:S02]  /*1260*/  @P0 LDC.64 R4, c[0x0][0x9e8] ;  /* 0x00027a00ff040b82 */ /* 0x001e240000000a00 */
[----:B0-----:R-:W-:-:S05]  /*1270*/  @P0 IMAD.HI.U32 R4, R3, R4, RZ ;  /* 0x0000000403040227 */ /* 0x001fca00078e00ff */
[----:B------:R-:W-:-:S04]  /*1280*/  @P0 SHF.R.U32.HI R3, RZ, R5, R4 ;  /* 0x00000005ff030219 */ /* 0x000fc80000011604 */
[----:B------:R-:W-:Y:S01]  /*1290*/  LOP3.LUT R3, RZ, R3, RZ, 0x33, !PT ;  /* 0x00000003ff037212 */ /* 0x000fe200078e33ff */
[----:B------:R-:W-:Y:S06]  /*12a0*/  BRA `(.L_x_8956) ;  /* 0x0000000000107947 */ /* 0x000fec0003800000 */
.L_x_8955:
[----:B------:R-:W-:-:S13]  /*12b0*/  ISETP.NE.AND P0, PT, R7, 0x1, PT ;  /* 0x000000010700780c */ /* 0x000fda0003f05270 */
[----:B0-----:R-:W0:Y:S02]  /*12c0*/  @P0 LDC.64 R4, c[0x0][0x9e8] ;  /* 0x00027a00ff040b82 */ /* 0x001e240000000a00 */
[----:B0-----:R-:W-:-:S05]  /*12d0*/  @P0 IMAD.HI.U32 R4, R3, R4, RZ ;  /* 0x0000000403040227 */ /* 0x001fca00078e00ff */
[----:B------:R-:W-:-:S07]  /*12e0*/  @P0 SHF.R.U32.HI R3, RZ, R5, R4 ;  /* 0x00000005ff030219 */ /* 0x000fce0000011604 */
.L_x_8956:
[----:B------:R-:W-:-:S05]  /*12f0*/  IMAD R3, R3, R7, R7 ;  /* 0x0000000703037224 */ /* 0x000fca00078e0207 */
[----:B------:R-:W-:-:S07]  /*1300*/  VIMNMX R0, R0, R3, PT ;  /* 0x0000000300007248 */ /* 0x000fce0003fe0100 */
.L_x_8954:
[----:B------:R-:W-:Y:S01]  /*1310*/  VIADD R3, R0, 0x5f ;  /* 0x0000005f00037836 */ /* 0x000fe20000000000 */
[----:B------:R-:W-:Y:S01]  /*1320*/  ULDC UR4, c[0x0][0x9dc] ;  /* 0x0002770000047ab9 */ /* 0x000fe20000000800 */
[----:B0-----:R-:W-:Y:S02]  /*1330*/  IMAD R4, R201, 0x80, -R18 ;  /* 0x00000080c9047824 */ /* 0x001fe400078e0a12 */
[C---:B------:R-:W-:Y:S02]  /*1340*/  VIADD R0, R17.reuse, 0x5f ;  /* 0x0000005f11007836 */ /* 0x040fe40000000000 */
[----:B------:R-:W-:Y:S02]  /*1350*/  IMAD.IADD R6, R17, 0x1, R4 ;  /* 0x0000000111067824 */ /* 0x000fe400078e0204 */
        /* <DEDUP_REMOVED lines=19> */
.L_x_8958:
[----:B------:R-:W-:-:S13]  /*1490*/  ISETP.NE.AND P0, PT, R7, 0x1, PT ;  /* 0x000000010700780c */ /* 0x000fda0003f05270 */
[----:B------:R-:W0:Y:S02]  /*14a0*/  @P0 LDC.64 R4, c[0x0][0x9e8] ;  /* 0x00027a00ff040b82 */ /* 0x000e240000000a00 */
[----:B0-----:R-:W-:-:S05]  /*14b0*/  @P0 IMAD.HI.U32 R0, R6, R4, RZ ;  /* 0x0000000406000227 */ /* 0x001fca00078e00ff */
[----:B------:R-:W-:-:S07]  /*14c0*/  @P0 SHF.R.U32.HI R6, RZ, R5, R0 ;  /* 0x00000005ff060219 */ /* 0x000fce0000011600 */
.L_x_8959:
[----:B------:R-:W-:-:S05]  /*14d0*/  IMAD R6, R6, R7, RZ ;  /* 0x0000000706067224 */ /* 0x000fca00078e02ff */
[----:B------:R-:W-:-:S13]  /*14e0*/  R2UR UR5, R6 ;  /* 0x00000000060572ca */ /* 0x000fda00000e0000 */
[----:B------:R-:W-:-:S04]  /*14f0*/  UISETP.LT.AND UP0, UPT, UR4, UR5, UPT ;  /* 0x000000050400728c */ /* 0x000fc8000bf01270 */
[----:B------:R-:W-:-:S12]  /*1500*/  USEL UR4, UR4, UR5, !UP0 ;  /* 0x0000000504047287 */ /* 0x000fd8000c000000 */
.L_x_8957:
[----:B------:R-:W-:Y:S01]  /*1510*/  UIMAD.WIDE UR4, UR4, 0x2aaaaaab, URZ ;  /* 0x2aaaaaab040478a5 */ /* 0x000fe2000f8e023f */
[----:B------:R-:W-:Y:S02]  /*1520*/  PLOP3.LUT P0, PT, PT, PT, PT, 0x80, 0x0 ;  /* 0x000000000000781c */ /* 0x000fe40003f0f070 */
[----:B------:R-:W-:Y:S02]  /*1530*/  CS2R R44, SRZ ;  /* 0x00000000002c7805 */ /* 0x000fe4000001ff00 */
[----:B------:R-:W-:Y:S01]  /*1540*/  CS2R R150, SRZ ;  /* 0x0000000000967805 */ /* 0x000fe2000001ff00 */
        /* <DEDUP_REMOVED lines=67> */
[----:B------:R-:W-:Y:S01]  /*1980*/  CS2R R4, SRZ ;  /* 0x0000000000047805 */ /* 0x000fe2000001ff00 */
[----:B------:R-:W-:Y:S02]  /*1990*/  IMAD.MOV.U32 R7, RZ, RZ, RZ ;  /* 0x000000ffff077224 */ /* 0x000fe400078e00ff */
        /* <DEDUP_REMOVED lines=34> */
.L_x_8961:
[----:B------:R-:W0:Y:S01]  /*1bc0*/  S2R R0, SR_CgaCtaId ;  /* 0x0000000000007919 */ /* 0x000e220000008800 */
[----:B------:R-:W-:Y:S01]  /*1bd0*/  ULEA.HI UR4, UR41, UR41, URZ, 0x1 ;  /* 0x0000002929047291 */ /* 0x000fe2000f8f083f */
[----:B------:R-:W-:Y:S01]  /*1be0*/  MOV R9, 0x400 ;  /* 0x0000040000097802 */ /* 0x000fe20000000f00 */
[----:B------:R-:W1:Y:S02]  /*1bf0*/  S2R R20, SR_TID.X ;  /* 0x0000000000147919 */ /* 0x000e640000002100 */
        /* <DEDUP_REMOVED lines=9> */
.L_x_9144:
[----:B0-----:R-:W-:Y:S01]  /*1c90*/  IMAD.U32 R0, RZ, RZ, UR45 ;  /* 0x0000002dff007e24 */ /* 0x001fe2000f8e00ff */
[----:B------:R-:W-:Y:S05]  /*1ca0*/  WARPSYNC.ALL ;  /* 0x0000000000007948 */ /* 0x000fea0003800000 */
[----:B------:R0:W-:Y:S01]  /*1cb0*/  BAR.SYNC.DEFER_BLOCKING R10, 0x100 ;  /* 0x0004000a0000751d */ /* 0x0001e20000010000 */
[----:B------:R-:W-:-:S13]  /*1cc0*/  ISETP.NE.AND P0, PT, R0, 0x3, PT ;  /* 0x000000030000780c */ /* 0x000fda0003f05270 */
[----:B0-----:R-:W-:Y:S05]  /*1cd0*/  @!P0 BRA `(.L_x_8963) ;  /* 0x0000000000048947 */ /* 0x001fea0003800000 */
[----:B------:R-:W-:Y:S01]  /*1ce0*/  BPT.TRAP 0x1 ;  /* 0x000000040000795c */ /* 0x000fe20000300000 */
.L_x_8963:
[----:B------:R-:W-:Y:S02]  /*1cf0*/  IMAD.U32 R12, RZ, RZ, UR40 ;  /* 0x00000028ff0c7e24 */ /* 0x000fe4000f8e00ff */
[----:B------:R-:W-:-:S03]  /*1d00*/  IMAD.U32 R0, RZ, RZ, UR37 ;  /* 0x00000025ff007e24 */ /* 0x000fc6000f8e00ff */
[----:B------:R-:W-:Y:S01]  /*1d10*/  SHF.L.U32 R12, R12, 0x1f, RZ ;  /* 0x0000001f0c0c7819 */ /* 0x000fe200000006ff */
[----:B------:R-:W-:-:S04]  /*1d20*/  IMAD R7, R0, 0x8, R9 ;  /* 0x0000000800077824 */ /* 0x000fc800078e0209 */
[----:B------:R0:W1:Y:S01]  /*1d30*/  SYNCS.PHASECHK.TRANS64.TRYWAIT P1, [R7+URZ+0x22830], R12 ;  /* 0x0228300c070075a7 */ /* 0x000062000802017f */
[----:B------:R-:W-:Y:S05]  /*1d40*/  @!P0 BRA `(.L_x_8964) ;  /* 0x0000000000048947 */ /* 0x000fea0003800000 */
[----:B------:R-:W-:Y:S01]  /*1d50*/  BPT.TRAP 0x1 ;  /* 0x000000040000795c */ /* 0x000fe20000300000 */
.L_x_8964:
[----:B-1----:R-:W-:Y:S05]  /*1d60*/  @P1 BRA `(.L_x_8965) ;  /* 0x0000000000081947 */ /* 0x002fea0003800000 */
[----:B------:R-:W1:Y:S02]  /*1d70*/  SYNCS.PHASECHK.TRANS64.TRYWAIT P1, [R7+URZ+0x22830], R12 ;  /* 0x0228300c070075a7 */ /* 0x000e64000802017f */
[----:B-1----:R-:W-:Y:S05]  /*1d80*/  @!P1 BRA `(.L_x_8966) ;  /* 0x0000012800b49947 */ /* 0x002fea0003800000 */
.L_x_8965:
[----:B------:R-:W-:Y:S01]  /*1d90*/  R2UR UR4, R9 ;  /* 0x00000000090472ca */ /* 0x000fe200000e0000 */
[----:B------:R-:W-:Y:S01]  /*1da0*/  ULOP3.LUT UR20, UR46, 0x10000, URZ, 0xfc, !UPT ;  /* 0x000100002e147892 */ /* 0x000fe2000f8efc3f */
[----:B------:R-:W-:Y:S01]  /*1db0*/  WARPGROUP.ARRIVE ;  /* 0x00000000000079c5 */ /* 0x000fe20000000000 */
[----:B------:R-:W-:Y:S01]  /*1dc0*/  UMOV UR21, 0x40000040 ;  /* 0x4000004000157882 */ /* 0x000fe20000000000 */
[----:B------:R-:W-:Y:S01]  /*1dd0*/  UMOV UR23, 0x40000040 ;  /* 0x4000004000177882 */ /* 0x000fe20000000000 */
[----:B------:R-:W-:-:S03]  /*1de0*/  UIADD3 UR8, UR20, 0x2, URZ ;  /* 0x0000000214087890 */ /* 0x000fc6000fffe03f */
[----:B------:R-:W2:Y:S01]  /*1df0*/  S2R R0, SR_TID.X ;  /* 0x0000000000007919 */ /* 0x000ea20000002100 */
[----:B------:R-:W-:Y:S01]  /*1e00*/  UMOV UR9, 0x40000040 ;  /* 0x4000004000097882 */ /* 0x000fe20000000000 */
[----:B------:R-:W-:Y:S01]  /*1e10*/  UMOV UR11, 0x40000040 ;  /* 0x40000040000b7882 */ /* 0x000fe20000000000 */
[----:B------:R-:W-:Y:S01]  /*1e20*/  UIADD3 UR12, UR20, 0x4, URZ ;  /* 0x00000004140c7890 */ /* 0x000fe2000fffe03f */
[----:B------:R-:W-:Y:S01]  /*1e30*/  IMAD.MOV.U32 R3, RZ, RZ, -0x60 ;  /* 0xffffffa0ff037424 */ /* 0x000fe200078e00ff */
[----:B------:R-:W-:Y:S01]  /*1e40*/  UMOV UR13, 0x40000040 ;  /* 0x40000040000d7882 */ /* 0x000fe20000000000 */
[----:B------:R-:W-:Y:S01]  /*1e50*/  UMOV UR15, 0x40000040 ;  /* 0x40000040000f7882 */ /* 0x000fe20000000000 */
[----:B------:R-:W-:Y:S01]  /*1e60*/  UIADD3 UR4, UR4, 0x1c400, URZ ;  /* 0x0001c40004047890 */ /* 0x000fe2000fffe03f */
[----:B------:R-:W-:Y:S01]  /*1e70*/  IMAD R8, R176, R3, 0x60 ;  /* 0x00000060b0087424 */ /* 0x000fe200078e0203 */
[----:B------:R-:W-:Y:S01]  /*1e80*/  UIADD3 UR16, UR20, 0x6, URZ ;  /* 0x0000000614107890 */ /* 0x000fe2000fffe03f */
[----:B------:R-:W-:Y:S01]  /*1e90*/  LOP3.LUT R2, R2, 0xfff7ffff, RZ, 0xc0, !PT ;  /* 0xfff7ffff02027812 */ /* 0x000fe200078ec0ff */
[----:B------:R-:W-:Y:S01]  /*1ea0*/  USHF.R.U32.HI UR4, URZ, 0x4, UR4 ;  /* 0x000000043f047899 */ /* 0x000fe20008011604 */
[----:B------:R-:W-:Y:S01]  /*1eb0*/  IMAD.IADD R5, R17, 0x1, R8 ;  /* 0x0000000111057824 */ /* 0x000fe200078e0208 */
[----:B------:R-:W-:Y:S01]  /*1ec0*/  UMOV UR17, 0x40000040 ;  /* 0x4000004000117882 */ /* 0x000fe20000000000 */
[----:B------:R-:W-:Y:S01]  /*1ed0*/  UMOV UR19, 0x40000040 ;  /* 0x4000004000137882 */ /* 0x000fe20000000000 */
[----:B------:R-:W-:Y:S01]  /*1ee0*/  ULOP3.LUT UR4, UR4, 0x3fff, URZ, 0xc0, !UPT ;  /* 0x00003fff04047892 */ /* 0x000fe2000f8ec03f */
[--C-:B------:R-:W-:Y:S01]  /*1ef0*/  IMAD.IADD R11, R5, 0x1, -R16.reuse ;  /* 0x00000001050b7824 */ /* 0x100fe200078e0a10 */
[----:B------:R-:W-:Y:S01]  /*1f00*/  IADD3 R3, -R18, 0x1, R5 ;  /* 0x0000000112037810 */ /* 0x000fe20007ffe105 */
[----:B------:R-:W-:Y:S01]  /*1f10*/  ULDC UR7, c[0x0][0x9dc] ;  /* 0x0002770000077ab9 */ /* 0x000fe20000000800 */
[----:B------:R-:W-:Y:S01]  /*1f20*/  ULOP3.LUT UR4, UR4, 0x10000, URZ, 0xfc, !UPT ;  /* 0x0001000004047892 */ /* 0x000fe2000f8efc3f */
[----:B------:R-:W-:Y:S01]  /*1f30*/  IMAD.IADD R13, R8, 0x1, -R16 ;  /* 0x00000001080d7824 */ /* 0x000fe200078e0a10 */
[----:B------:R-:W-:-:S02]  /*1f40*/  ULOP3.LUT UR5, URZ, UR7, URZ, 0x33, !UPT ;  /* 0x000000073f057292 */ /* 0x000fc4000f8e333f */
[----:B------:R-:W-:-:S04]  /*1f50*/  UIMAD UR22, UR37, 0x300, UR4 ;  /* 0x00000300251678a4 */ /* 0x000fc8000f8e0204 */
[----:B------:R-:W-:Y:S02]  /*1f60*/  UIADD3 UR10, UR22, 0x2, URZ ;  /* 0x00000002160a7890 */ /* 0x000fe4000fffe03f */
[----:B------:R-:W-:Y:S02]  /*1f70*/  UIADD3 UR14, UR22, 0x4, URZ ;  /* 0x00000004160e7890 */ /* 0x000fe4000fffe03f */
[----:B------:R-:W-:Y:S02]  /*1f80*/  UIADD3 UR18, UR22, 0x6, URZ ;  /* 0x0000000616127890 */ /* 0x000fe4000fffe03f */
[----:B------:R-:W-:Y:S01]  /*1f90*/  HGMMA.64x96x16.F32 R24, gdesc[UR20], RZ, !UPT, gsb0 ;  /* 0x01600000141879f0 */ /* 0x000fe2000c0008ff */
[----:B--2---:R-:W-:Y:S02]  /*1fa0*/  LOP3.LUT P1, RZ, R0, 0x7f, RZ, 0xc0, !PT ;  /* 0x0000007f00ff7812 */ /* 0x004fe4000782c0ff */
[----:B------:R-:W-:-:S04]  /*1fb0*/  SHF.R.U32.HI R4, RZ, 0x7, R0 ;  /* 0x00000007ff047819 */ /* 0x000fc80000011600 */
[----:B------:R-:W-:-:S07]  /*1fc0*/  IADD3 R6, -R4, 0xb, RZ ;  /* 0x0000000b04067810 */ /* 0x000fce0007ffe1ff */
[----:B------:R-:W-:Y:S01]  /*1fd0*/  @!P1 VIADD R0, R7, 0x22840 ;  /* 0x0002284007009836 */ /* 0x000fe20000000000 */
[----:B------:R-:W-:-:S04]  /*1fe0*/  @P1 LOP3.LUT R2, R2, 0x80000, RZ, 0xfc, !PT ;  /* 0x0008000002021812 */ /* 0x000fc800078efcff */
[----:B------:R-:W-:Y:S01]  /*1ff0*/  @!P1 PRMT R0, RZ, 0x654, R0 ;  /* 0x00000654ff009816 */ /* 0x000fe20000000000 */
        /* <DEDUP_REMOVED lines=9> */
[----:B------:R-:W-:-:S06]  /*2090*/  WARPGROUP.ARRIVE ;  /* 0x00000000000079c5 */ /* 0x000fcc0000000000 */
[----:B------:R-:W-:Y:S03]  /*20a0*/  HGMMA.64x96x16.F32 R24, gdesc[UR16], R24, gsb0 ;  /* 0x01600000101879f0 */ /* 0x000fe60008000818 */
[----:B------:R-:W-:Y:S02]  /*20b0*/  WARPGROUP.DEPBAR.LE gsb0, 0x0 ;  /* 0x00008000000079c5 */ /* 0x000fe40000010000 */
[----:B------:R2:W-:Y:S06]  /*20c0*/  BAR.ARV R6, 0x100 ;  /* 0x000400060000751d */ /* 0x0005ec0000002000 */
[----:B------:R3:W-:Y:S01]  /*20d0*/  @!P1 SYNCS.ARRIVE.TRANS64.RED.A1T0 RZ, [R0+URZ], RZ ;  /* 0x000000ff00ff99a7 */ /* 0x0007e2000810043f */
[----:B------:R-:W-:Y:S01]  /*20e0*/  PLOP3.LUT P1, PT, PT, PT, UP0, 0x40, 0x0 ;  /* 0x000000000000781c */ /* 0x000fe20003f2e808 */
[----:B---3--:R-:W-:-:S02]  /*20f0*/  IMAD.IADD R0, R3, 0x1, -R16 ;  /* 0x0000000103007824 */ /* 0x008fc400078e0a10 */
[----:B------:R-:W-:Y:S02]  /*2100*/  IMAD R3, R201, 0x80, R206 ;  /* 0x00000080c9037824 */ /* 0x000fe400078e02ce */
[C---:B------:R-:W-:Y:S02]  /*2110*/  VIADD R14, R0.reuse, UR14 ;  /* 0x0000000e000e7c36 */ /* 0x040fe40008000000 */
[----:B------:R-:W-:-:S03]  /*2120*/  VIADD R20, R0, UR5 ;  /* 0x0000000500147c36 */ /* 0x000fc60008000000 */
[----:B------:R-:W-:Y:S01]  /*2130*/  VIADDMNMX R0, R3, R14, R11, PT ;  /* 0x0000000e03007246 */ /* 0x000fe2000380010b */
[----:B------:R-:W-:Y:S02]  /*2140*/  IMAD.IADD R4, R20, 0x1, R3 ;  /* 0x0000000114047824 */ /* 0x000fe400078e0203 */
[----:B--2---:R-:W-:Y:S05]  /*2150*/  @P1 BRA `(.L_x_8967) ;  /* 0x0000000000541947 */ /* 0x004fea0003800000 */
        /* <DEDUP_REMOVED lines=12> */
.L_x_8969:
[----:B------:R-:W-:-:S06]  /*2220*/  UISETP.NE.AND UP1, UPT, UR15, 0x1, UPT ;  /* 0x000000010f00788c */ /* 0x000fcc000bf25270 */
[----:B------:R-:W-:-:S05]  /*2230*/  PLOP3.LUT P1, PT, PT, PT, UP1, 0x80, 0x0 ;  /* 0x000000000000781c */ /* 0x000fca0003f2f018 */
[----:B------:R-:W-:-:S08]  /*2240*/  @UP1 ULDC.64 UR10, c[0x0][0x9e8] ;  /* 0x00027a00000a1ab9 */ /* 0x000fd00000000a00 */
[----:B------:R-:W-:-:S05]  /*2250*/  @P1 IMAD.HI.U32 R15, R5, UR10, RZ ;  /* 0x0000000a050f1c27 */ /* 0x000fca000f8e00ff */
[----:B------:R-:W-:-:S07]  /*2260*/  @P1 SHF.R.U32.HI R5, RZ, UR11, R15 ;  /* 0x0000000bff051c19 */ /* 0x000fce000801160f */
.L_x_8970:
[----:B------:R-:W-:Y:S05]  /*2270*/  BSYNC B0 ;  /* 0x0000000000007941 */ /* 0x000fea0003800000 */
.L_x_8968:
[----:B------:R-:W-:-:S05]  /*2280*/  IMAD R5, R5, UR15, R13 ;  /* 0x0000000f05057c24 */ /* 0x000fca000f8e020d */
[----:B------:R-:W-:Y:S02]  /*2290*/  VIMNMX R4, R4, R5, !PT ;  /* 0x0000000504047248 */ /* 0x000fe40007fe0100 */
[----:B------:R-:W-:-:S07]  /*22a0*/  VIADDMNMX R0, R5, UR15, R0, PT ;  /* 0x0000000f05007c46 */ /* 0x000fce000b800100 */
.L_x_8967:
        /* <DEDUP_REMOVED lines=134> */
.L_x_8973:
[----:B------:R-:W-:-:S06]  /*2b10*/  UISETP.NE.AND UP1, UPT, UR15, 0x1, UPT ;  /* 0x000000010f00788c */ /* 0x000fcc000bf25270 */
[----:B------:R-:W-:-:S05]  /*2b20*/  PLOP3.LUT P5, PT, PT, PT, UP1, 0x80, 0x0 ;  /* 0x000000000000781c */ /* 0x000fca0003faf018 */
[----:B------:R-:W-:-:S08]  /*2b30*/  @UP1 ULDC.64 UR10, c[0x0][0x9e8] ;  /* 0x00027a00000a1ab9 */ /* 0x000fd00000000a00 */
[----:B------:R-:W-:Y:S01]  /*2b40*/  @P5 IMAD.HI.U32 R8, R0, UR10, RZ ;  /* 0x0000000a00085c27 */ /* 0x000fe2000f8e00ff */
[----:B------:R-:W-:-:S13]  /*2b50*/  PLOP3.LUT P5, PT, PT, PT, UP1, 0x80, 0x0 ;  /* 0x000000000000781c */ /* 0x000fda0003faf018 */
[----:B------:R-:W-:-:S07]  /*2b60*/  @P5 SHF.R.U32.HI R0, RZ, UR11, R8 ;  /* 0x0000000bff005c19 */ /* 0x000fce0008011608 */
.L_x_8974:
[----:B------:R-:W-:Y:S05]  /*2b70*/  BSYNC B0 ;  /* 0x0000000000007941 */ /* 0x000fea0003800000 */
.L_x_8972:
[----:B------:R-:W-:-:S05]  /*2b80*/  IMAD R0, R0, UR15, R13 ;  /* 0x0000000f00007c24 */ /* 0x000fca000f8e020d */
[----:B------:R-:W-:Y:S02]  /*2b90*/  VIMNMX R5, R5, R0, !PT ;  /* 0x0000000005057248 */ /* 0x000fe40007fe0100 */
[----:B------:R-:W-:-:S07]  /*2ba0*/  VIADDMNMX R4, R0, UR15, R4, PT ;  /* 0x0000000f00047c46 */ /* 0x000fce000b800104 */
.L_x_8971:
        /* <DEDUP_REMOVED lines=82> */
[C---:B------:R-:W-:Y:S02]  /*30d0*/  ISETP.GT.AND P1, PT, R5.reuse, 0x38, !P1 ;  /* 0x000000380500780c */ /* 0x040fe40004f24270 */
        /* <DEDUP_REMOVED lines=12> */
[C---:B------:R-:W-:Y:S02]  /*31a0*/  ISETP.GT.AND P1, PT, R5.reuse, 0x40, !P2 ;  /* 0x000000400500780c */ /* 0x040fe40005724270 */
        /* <DEDUP_REMOVED lines=8> */
[C---:B------:R-:W-:Y:S01]  /*3230*/  FMUL.FTZ R11, R0.reuse, UR6 ;  /* 0x00000006000b7c20 */ /* 0x040fe20008410000 */
        /* <DEDUP_REMOVED lines=10> */
[--C-:B------:R-:W-:Y:S01]  /*32e0*/  FFMA.FTZ R20, R21, UR6, -R14.reuse ;  /* 0x0000000615147c23 */ /* 0x100fe2000801080e */
[----:B------:R-:W-:Y:S01]  /*32f0*/  FMNMX.FTZ R11, R31, R8, !PT ;  /* 0x000000081f0b7209 */ /* 0x000fe20007810000 */
[----:B------:R-:W-:Y:S01]  /*3300*/  MUFU.EX2 R15, R15 ;  /* 0x0000000f000f7308 */ /* 0x000fe20000000800 */
[----:B------:R-:W-:Y:S01]  /*3310*/  ISETP.NE.AND P5, PT, R24, RZ, PT ;  /* 0x000000ff1800720c */ /* 0x000fe20003fa5270 */
[--C-:B------:R-:W-:Y:S01]  /*3320*/  FFMA.FTZ R21, R29, UR6, -R14.reuse ;  /* 0x000000061d157c23 */ /* 0x100fe2000801080e */
[----:B------:R-:W-:Y:S01]  /*3330*/  FMNMX.FTZ R8, R34, R11, !PT ;  /* 0x0000000b22087209 */ /* 0x000fe20007810000 */
[--C-:B------:R-:W-:Y:S01]  /*3340*/  FFMA.FTZ R24, R73, UR6, -R14.reuse ;  /* 0x0000000649187c23 */ /* 0x100fe2000801080e */
[----:B------:R-:W-:Y:S01]  /*3350*/  FSEL R62, R62, -INF , !P1 ;  /* 0xff8000003e3e7808 */ /* 0x000fe20004800000 */
[--C-:B------:R-:W-:Y:S01]  /*3360*/  FFMA.FTZ R29, R41, UR6, -R14.reuse ;  /* 0x00000006291d7c23 */ /* 0x100fe2000801080e */
[----:B------:R-:W-:Y:S01]  /*3370*/  FMNMX.FTZ R11, R35, R8, !PT ;  /* 0x00000008230b7209 */ /* 0x000fe20007810000 */
[----:B------:R2:W-:Y:S01]  /*3380*/  MUFU.EX2 R152, R13 ;  /* 0x0000000d00987308 */ /* 0x0005e20000000800 */
[----:B------:R-:W-:Y:S01]  /*3390*/  ISETP.GT.AND P1, PT, R5, 0x49, !P6 ;  /* 0x000000490500780c */ /* 0x000fe20007724270 */
        /* <DEDUP_REMOVED lines=8> */
[--C-:B--2---:R-:W-:Y:S01]  /*3420*/  FFMA.FTZ R13, R33, UR6, -R14.reuse ;  /* 0x00000006210d7c23 */ /* 0x104fe2000801080e */
[----:B------:R-:W-:Y:S01]  /*3430*/  FMNMX.FTZ R8, R42, R11, !PT ;  /* 0x0000000b2a087209 */ /* 0x000fe20007810000 */
[--C-:B------:R-:W-:Y:S01]  /*3440*/  FFMA.FTZ R36, R81, UR6, -R14.reuse ;  /* 0x0000000651247c23 */ /* 0x100fe2000801080e */
[----:B------:R-:W-:Y:S01]  /*3450*/  FSEL R63, R63, -INF , !P1 ;  /* 0xff8000003f3f7808 */ /* 0x000fe20004800000 */
[--C-:B------:R-:W-:Y:S01]  /*3460*/  FFMA.FTZ R37, R83, UR6, -R14.reuse ;  /* 0x0000000653257c23 */ /* 0x100fe2000801080e */
[----:B------:R-:W-:Y:S01]  /*3470*/  FMNMX.FTZ R11, R43, R8, !PT ;  /* 0x000000082b0b7209 */ /* 0x000fe20007810000 */
[----:B------:R-:W2:Y:S01]  /*3480*/  MUFU.EX2 R21, R21 ;  /* 0x0000001500157308 */ /* 0x000ea20000000800 */
[----:B------:R-:W-:Y:S01]  /*3490*/  FSEL R66, R66, -INF , !P2 ;  /* 0xff80000042427808 */ /* 0x000fe20005000000 */
[--C-:B------:R-:W-:Y:S01]  /*34a0*/  FFMA.FTZ R40, R53, UR6, -R14.reuse ;  /* 0x0000000635287c23 */ /* 0x100fe2000801080e */
[----:B------:R-:W-:Y:S01]  /*34b0*/  FMNMX.FTZ R8, R46, R11, !PT ;  /* 0x0000000b2e087209 */ /* 0x000fe20007810000 */
[--C-:B------:R-:W-:Y:S01]  /*34c0*/  FFMA.FTZ R41, R85, UR6, -R14.reuse ;  /* 0x0000000655297c23 */ /* 0x100fe2000801080e */
[----:B------:R-:W-:Y:S01]  /*34d0*/  FSEL R67, R67, -INF , !P3 ;  /* 0xff80000043437808 */ /* 0x000fe20005800000 */
[--C-:B------:R-:W-:Y:S01]  /*34e0*/  FFMA.FTZ R44, R61, UR6, -R14.reuse ;  /* 0x000000063d2c7c23 */ /* 0x100fe2000801080e */
[----:B------:R-:W-:Y:S01]  /*34f0*/  FMNMX.FTZ R11, R47, R8, !PT ;  /* 0x000000082f0b7209 */ /* 0x000fe20007810000 */
[----:B------:R-:W-:Y:S01]  /*3500*/  MUFU.EX2 R24, R24 ;  /* 0x0000001800187308 */ /* 0x000fe20000000800 */
[----:B------:R-:W-:Y:S01]  /*3510*/  ISETP.LT.OR P5, PT, R4, 0x5a, P5 ;  /* 0x0000005a0400780c */ /* 0x000fe20002fa1670 */
[----:B------:R-:W-:Y:S01]  /*3520*/  FFMA.FTZ R48, R89, UR6, -R14 ;  /* 0x0000000659307c23 */ /* 0x000fe2000801080e */
[----:B------:R-:W-:-:S02]  /*3530*/  FMNMX.FTZ R8, R50, R11, !PT ;  /* 0x0000000b32087209 */ /* 0x000fc40007810000 */
[----:B------:R-:W-:Y:S02]  /*3540*/  FSEL R70, R70, -INF , !P4 ;  /* 0xff80000046467808 */ /* 0x000fe40006000000 */
[----:B------:R-:W-:Y:S01]  /*3550*/  FMNMX.FTZ R11, R51, R8, !PT ;  /* 0x00000008330b7209 */ /* 0x000fe20007810000 */
[----:B------:R3:W-:Y:S01]  /*3560*/  MUFU.EX2 R160, R29 ;  /* 0x0000001d00a07308 */ /* 0x0007e20000000800 */
[----:B------:R-:W-:Y:S02]  /*3570*/  FSEL R71, R71, -INF , !P5 ;  /* 0xff80000047477808 */ /* 0x000fe40006800000 */
[----:B------:R-:W-:Y:S02]  /*3580*/  FMNMX.FTZ R8, R54, R11, !PT ;  /* 0x0000000b36087209 */ /* 0x000fe40007810000 */
[----:B--2---:R-:W-:Y:S02]  /*3590*/  F2FP.F16.F32.PACK_AB R154, R21, R20 ;  /* 0x00000014159a723e */ /* 0x004fe400000000ff */
[----:B------:R-:W-:Y:S01]  /*35a0*/  FMNMX.FTZ R11, R55, R8, !PT ;  /* 0x00000008370b7209 */ /* 0x000fe20007810000 */
[----:B------:R2:W-:Y:S01]  /*35b0*/  MUFU.EX2 R33, R32 ;  /* 0x0000002000217308 */ /* 0x0005e20000000800 */
[--C-:B---3--:R-:W-:Y:S01]  /*35c0*/  FFMA.FTZ R29, R49, UR6, -R14.reuse ;  /* 0x00000006311d7c23 */ /* 0x108fe2000801080e */
[--C-:B------:R-:W-:Y:S01]  /*35d0*/  FFMA.FTZ R49, R65, UR6, -R14.reuse ;  /* 0x0000000641317c23 */ /* 0x100fe2000801080e */
[----:B------:R-:W-:Y:S01]  /*35e0*/  FMNMX.FTZ R8, R58, R11, !PT ;  /* 0x0000000b3a087209 */ /* 0x000fe20007810000 */
[----:B------:R-:W-:-:S03]  /*35f0*/  FFMA.FTZ R11, R77, UR6, -R14 ;  /* 0x000000064d0b7c23 */ /* 0x000fc6000801080e */
[----:B------:R-:W-:Y:S01]  /*3600*/  FMNMX.FTZ R5, R59, R8, !PT ;  /* 0x000000083b057209 */ /* 0x000fe20007810000 */
[----:B------:R-:W3:Y:S01]  /*3610*/  MUFU.EX2 R13, R13 ;  /* 0x0000000d000d7308 */ /* 0x000ee20000000800 */
[----:B--2---:R-:W-:Y:S02]  /*3620*/  FFMA.FTZ R32, R87, UR6, -R14 ;  /* 0x0000000657207c23 */ /* 0x004fe4000801080e */
[----:B------:R-:W-:-:S04]  /*3630*/  FMNMX.FTZ R8, R62, R5, !PT ;  /* 0x000000053e087209 */ /* 0x000fc80007810000 */
[----:B------:R-:W-:Y:S01]  /*3640*/  FMNMX.FTZ R5, R63, R8, !PT ;  /* 0x000000083f057209 */ /* 0x000fe20007810000 */
[----:B------:R-:W-:Y:S03]  /*3650*/  MUFU.EX2 R25, R25 ;  /* 0x0000001900197308 */ /* 0x000fe60000000800 */
[----:B------:R-:W-:-:S04]  /*3660*/  FMNMX.FTZ R8, R66, R5, !PT ;  /* 0x0000000542087209 */ /* 0x000fc80007810000 */
[----:B------:R-:W-:Y:S01]  /*3670*/  FMNMX.FTZ R5, R67, R8, !PT ;  /* 0x0000000843057209 */ /* 0x000fe20007810000 */
[----:B------:R-:W-:Y:S01]  /*3680*/  FFMA.FTZ R8, R79, UR6, -R14 ;  /* 0x000000064f087c23 */ /* 0x000fe2000801080e */
[----:B------:R-:W2:Y:S01]  /*3690*/  MUFU.EX2 R28, R28 ;  /* 0x0000001c001c7308 */ /* 0x000ea20000000800 */
[----:B---3--:R-:W-:Y:S02]  /*36a0*/  F2FP.F16.F32.PACK_AB R156, R13, R24 ;  /* 0x000000180d9c723e */ /* 0x008fe400000000ff */
[----:B------:R-:W-:-:S04]  /*36b0*/  FMNMX.FTZ R4, R70, R5, !PT ;  /* 0x0000000546047209 */ /* 0x000fc80007810000 */
[----:B------:R-:W-:Y:S01]  /*36c0*/  FMNMX.FTZ R4, R71, R4, !PT ;  /* 0x0000000447047209 */ /* 0x000fe20007810000 */
[----:B------:R3:W-:Y:S04]  /*36d0*/  MUFU.EX2 R162, R8 ;  /* 0x0000000800a27308 */ /* 0x0007e80000000800 */
[----:B------:R-:W4:Y:S04]  /*36e0*/  SHFL.BFLY PT, R5, R4, 0x2, 0x1f ;  /* 0x0c401f0004057f89 */ /* 0x000f2800000e0000 */
[----:B------:R-:W-:Y:S01]  /*36f0*/  MUFU.EX2 R11, R11 ;  /* 0x0000000b000b7308 */ /* 0x000fe20000000800 */
[----:B--2---:R-:W-:-:S07]  /*3700*/  F2FP.F16.F32.PACK_AB R158, R28, R25 ;  /* 0x000000191c9e723e */ /* 0x004fce00000000ff */
[----:B------:R-:W-:Y:S08]  /*3710*/  MUFU.EX2 R45, R44 ;  /* 0x0000002c002d7308 */ /* 0x000ff00000000800 */
[----:B------:R-:W-:Y:S01]  /*3720*/  MUFU.EX2 R36, R36 ;  /* 0x0000002400247308 */ /* 0x000fe20000000800 */
[----:B----4-:R-:W-:Y:S01]  /*3730*/  FMNMX.FTZ R5, R4, R5, !PT ;  /* 0x0000000504057209 */ /* 0x010fe20007810000 */
[----:B------:R-:W-:-:S06]  /*3740*/  FFMA.FTZ R4, R57, UR6, -R14 ;  /* 0x0000000639047c23 */ /* 0x000fcc000801080e */
[----:B------:R-:W2:Y:S01]  /*3750*/  MUFU.EX2 R29, R29 ;  /* 0x0000001d001d7308 */ /* 0x000ea20000000800 */
[----:B---3--:R-:W3:Y:S07]  /*3760*/  SHFL.BFLY PT, R8, R5, 0x1, 0x1f ;  /* 0x0c201f0005087f89 */ /* 0x008eee00000e0000 */
[----:B------:R-:W-:Y:S08]  /*3770*/  MUFU.EX2 R37, R37 ;  /* 0x0000002500257308 */ /* 0x000ff00000000800 */
[----:B------:R-:W4:Y:S01]  /*3780*/  MUFU.EX2 R40, R40 ;  /* 0x0000002800287308 */ /* 0x000f220000000800 */
[----:B--2---:R-:W-:-:S07]  /*3790*/  F2FP.F16.F32.PACK_AB R164, R29, R36 ;  /* 0x000000241da4723e */ /* 0x004fce00000000ff */
[----:B------:R-:W-:Y:S01]  /*37a0*/  MUFU.EX2 R41, R41 ;  /* 0x0000002900297308 */ /* 0x000fe20000000800 */
[----:B---3--:R-:W-:Y:S01]  /*37b0*/  FMNMX.FTZ R8, R5, R8, !PT ;  /* 0x0000000805087209 */ /* 0x008fe20007810000 */
[--C-:B------:R-:W-:Y:S01]  /*37c0*/  FFMA.FTZ R5, R91, UR6, -R14.reuse ;  /* 0x000000065b057c23 */ /* 0x100fe2000801080e */
[----:B------:R-:W-:Y:S02]  /*37d0*/  FFMA.FTZ R14, R69, UR6, -R14 ;  /* 0x00000006450e7c23 */ /* 0x000fe4000801080e */
[C---:B------:R-:W-:Y:S01]  /*37e0*/  FSETP.NEU.FTZ.AND P1, PT, R8.reuse, -INF , PT ;  /* 0xff8000000800780b */ /* 0x040fe20003f3d000 */
[----:B------:R-:W-:Y:S02]  /*37f0*/  FMUL.FTZ R52, R8, UR6 ;  /* 0x0000000608347c20 */ /* 0x000fe40008410000 */
[----:B------:R2:W-:Y:S01]  /*3800*/  MUFU.EX2 R174, R5 ;  /* 0x0000000500ae7308 */ /* 0x0005e20000000800 */
[----:B----4-:R-:W-:Y:S02]  /*3810*/  F2FP.F16.F32.PACK_AB R166, R40, R37 ;  /* 0x0000002528a6723e */ /* 0x010fe400000000ff */
[----:B------:R-:W-:-:S05]  /*3820*/  FSEL R52, R52, RZ, P1 ;  /* 0x000000ff34347208 */ /* 0x000fca0000800000 */
[--C-:B------:R-:W-:Y:S01]  /*3830*/  FFMA.FTZ R26, R26, UR6, -R52.reuse ;  /* 0x000000061a1a7c23 */ /* 0x100fe20008010834 */
[--C-:B------:R-:W-:Y:S01]  /*3840*/  FFMA.FTZ R27, R27, UR6, -R52.reuse ;  /* 0x000000061b1b7c23 */ /* 0x100fe20008010834 */
[--C-:B------:R-:W-:Y:S01]  /*3850*/  FFMA.FTZ R30, R30, UR6, -R52.reuse ;  /* 0x000000061e1e7c23 */ /* 0x100fe20008010834 */
[----:B------:R-:W-:Y:S01]  /*3860*/  FFMA.FTZ R31, R31, UR6, -R52 ;  /* 0x000000061f1f7c23 */ /* 0x000fe20008010834 */
[----:B--2---:R-:W-:Y:S01]  /*3870*/  FADD.FTZ R5, R15, R152 ;  /* 0x000000980f057221 */ /* 0x004fe20000010000 */
        /* <DEDUP_REMOVED lines=9> */
[----:B------:R-:W2:Y:S01]  /*3910*/  MUFU.EX2 R27, R27 ;  /* 0x0000001b001b7308 */ /* 0x000ea20000000800 */
        /* <DEDUP_REMOVED lines=8> */
[----:B------:R-:W-:Y:S01]  /*39a0*/  F2FP.F16.F32.PACK_AB R152, R152, R15 ;  /* 0x0000000f9898723e */ /* 0x000fe200000000ff */
[--C-:B------:R-:W-:Y:S01]  /*39b0*/  FFMA.FTZ R63, R63, UR6, -R52.reuse ;  /* 0x000000063f3f7c23 */ /* 0x100fe20008010834 */
[--C-:B------:R-:W-:Y:S01]  /*39c0*/  FFMA.FTZ R66, R66, UR6, -R52.reuse ;  /* 0x0000000642427c23 */ /* 0x100fe20008010834 */
[--C-:B------:R-:W-:Y:S01]  /*39d0*/  FFMA.FTZ R67, R67, UR6, -R52.reuse ;  /* 0x0000000643437c23 */ /* 0x100fe20008010834 */
[--C-:B------:R-:W-:Y:S01]  /*39e0*/  FFMA.FTZ R70, R70, UR6, -R52.reuse ;  /* 0x0000000646467c23 */ /* 0x100fe20008010834 */
[----:B------:R-:W-:-:S02]  /*39f0*/  FFMA.FTZ R52, R71, UR6, -R52 ;  /* 0x0000000647347c23 */ /* 0x000fc40008010834 */
[----:B------:R4:W-:Y:S01]  /*3a00*/  MUFU.EX2 R53, R14 ;  /* 0x0000000e00357308 */ /* 0x0009e20000000800 */
[----:B--2---:R-:W-:-:S07]  /*3a10*/  F2FP.F16.F32.PACK_AB R153, R27, R26 ;  /* 0x0000001a1b99723e */ /* 0x004fce00000000ff */
[----:B------:R-:W2:Y:S01]  /*3a20*/  MUFU.EX2 R31, R31 ;  /* 0x0000001f001f7308 */ /* 0x000ea20000000800 */
[----:B----4-:R-:W-:-:S04]  /*3a30*/  FADD.FTZ R14, R20, R5 ;  /* 0x00000005140e7221 */ /* 0x010fc80000010000 */
[----:B------:R-:W-:-:S03]  /*3a40*/  FADD.FTZ R5, R21, R14 ;  /* 0x0000000e15057221 */ /* 0x000fc60000010000 */
[----:B------:R-:W4:Y:S01]  /*3a50*/  MUFU.EX2 R34, R34 ;  /* 0x0000002200227308 */ /* 0x000f220000000800 */
[----:B------:R-:W-:Y:S01]  /*3a60*/  FADD.FTZ R14, R24, R5 ;  /* 0x00000005180e7221 */ /* 0x000fe20000010000 */
[----:B------:R-:W-:-:S03]  /*3a70*/  FADD.FTZ R5, R26, R27 ;  /* 0x0000001b1a057221 */ /* 0x000fc60000010000 */
[----:B------:R-:W-:Y:S01]  /*3a80*/  FADD.FTZ R44, R13, R14 ;  /* 0x0000000e0d2c7221 */ /* 0x000fe20000010000 */
[----:B---3--:R-:W-:Y:S02]  /*3a90*/  FADD.FTZ R14, R30, R5 ;  /* 0x000000051e0e7221 */ /* 0x008fe40000010000 */
[----:B------:R-:W3:Y:S01]  /*3aa0*/  MUFU.EX2 R35, R35 ;  /* 0x0000002300237308 */ /* 0x000ee20000000800 */
[----:B------:R-:W-:Y:S01]  /*3ab0*/  FADD.FTZ R57, R25, R44 ;  /* 0x0000002c19397221 */ /* 0x000fe20000010000 */
[C---:B--2---:R-:W-:Y:S01]  /*3ac0*/  FADD.FTZ R5, R31.reuse, R14 ;  /* 0x0000000e1f057221 */ /* 0x044fe20000010000 */
[----:B------:R-:W-:Y:S02]  /*3ad0*/  F2FP.F16.F32.PACK_AB R155, R31, R30 ;  /* 0x0000001e1f9b723e */ /* 0x000fe400000000ff */
[----:B------:R-:W-:-:S03]  /*3ae0*/  FADD.FTZ R44, R28, R57 ;  /* 0x000000391c2c7221 */ /* 0x000fc60000010000 */
[----:B------:R-:W2:Y:S01]  /*3af0*/  MUFU.EX2 R38, R38 ;  /* 0x0000002600267308 */ /* 0x000ea20000000800 */
[----:B----4-:R-:W-:Y:S01]  /*3b00*/  FADD.FTZ R14, R34, R5 ;  /* 0x00000005220e7221 */ /* 0x010fe20000010000 */
[----:B------:R-:W-:-:S04]  /*3b10*/  FADD.FTZ R57, R11, R44 ;  /* 0x0000002c0b397221 */ /* 0x000fc80000010000 */
[C---:B------:R-:W-:Y:S01]  /*3b20*/  FADD.FTZ R57, R160.reuse, R57 ;  /* 0x00000039a0397221 */ /* 0x040fe20000010000 */
[----:B------:R-:W-:Y:S01]  /*3b30*/  F2FP.F16.F32.PACK_AB R160, R160, R11 ;  /* 0x0000000ba0a0723e */ /* 0x000fe200000000ff */
[----:B------:R-:W4:Y:S01]  /*3b40*/  MUFU.EX2 R39, R39 ;  /* 0x0000002700277308 */ /* 0x000f220000000800 */
[----:B---3--:R-:W-:Y:S01]  /*3b50*/  FADD.FTZ R5, R35, R14 ;  /* 0x0000000e23057221 */ /* 0x008fe20000010000 */
[----:B------:R-:W-:Y:S01]  /*3b60*/  FADD.FTZ R44, R162, R57 ;  /* 0x00000039a22c7221 */ /* 0x000fe20000010000 */
[----:B------:R-:W-:Y:S02]  /*3b70*/  F2FP.F16.F32.PACK_AB R162, R33, R162 ;  /* 0x000000a221a2723e */ /* 0x000fe400000000ff */
[----:B------:R-:W-:Y:S01]  /*3b80*/  F2FP.F16.F32.PACK_AB R157, R35, R34 ;  /* 0x00000022239d723e */ /* 0x000fe200000000ff */
[----:B------:R-:W-:Y:S02]  /*3b90*/  FADD.FTZ R57, R33, R44 ;  /* 0x0000002c21397221 */ /* 0x000fe40000010000 */
[----:B------:R-:W3:Y:S01]  /*3ba0*/  MUFU.EX2 R42, R42 ;  /* 0x0000002a002a7308 */ /* 0x000ee20000000800 */
[----:B--2---:R-:W-:Y:S01]  /*3bb0*/  FADD.FTZ R14, R38, R5 ;  /* 0x00000005260e7221 */ /* 0x004fe20000010000 */
[----:B------:R-:W-:-:S04]  /*3bc0*/  FADD.FTZ R44, R36, R57 ;  /* 0x00000039242c7221 */ /* 0x000fc80000010000 */
[----:B------:R-:W-:Y:S02]  /*3bd0*/  FADD.FTZ R44, R29, R44 ;  /* 0x0000002c1d2c7221 */ /* 0x000fe40000010000 */
[----:B------:R-:W2:Y:S01]  /*3be0*/  MUFU.EX2 R43, R43 ;  /* 0x0000002b002b7308 */ /* 0x000ea20000000800 */
[----:B----4-:R-:W-:Y:S01]  /*3bf0*/  FADD.FTZ R5, R39, R14 ;  /* 0x0000000e27057221 */ /* 0x010fe20000010000 */
[----:B------:R-:W-:Y:S01]  /*3c00*/  FADD.FTZ R57, R37, R44 ;  /* 0x0000002c25397221 */ /* 0x000fe20000010000 */
[----:B------:R-:W-:-:S03]  /*3c10*/  F2FP.F16.F32.PACK_AB R159, R39, R38 ;  /* 0x00000026279f723e */ /* 0x000fc600000000ff */
[----:B------:R-:W-:Y:S02]  /*3c20*/  FADD.FTZ R44, R40, R57 ;  /* 0x00000039282c7221 */ /* 0x000fe40000010000 */
[----:B------:R-:W4:Y:S01]  /*3c30*/  MUFU.EX2 R46, R46 ;  /* 0x0000002e002e7308 */ /* 0x000f220000000800 */
[----:B---3--:R-:W-:Y:S01]  /*3c40*/  FADD.FTZ R14, R42, R5 ;  /* 0x000000052a0e7221 */ /* 0x008fe20000010000 */
[----:B------:R-:W-:-:S06]  /*3c50*/  FADD.FTZ R15, R41, R44 ;  /* 0x0000002c290f7221 */ /* 0x000fcc0000010000 */
[----:B------:R-:W3:Y:S01]  /*3c60*/  MUFU.EX2 R47, R47 ;  /* 0x0000002f002f7308 */ /* 0x000ee20000000800 */
[C---:B--2---:R-:W-:Y:S01]  /*3c70*/  FADD.FTZ R5, R43.reuse, R14 ;  /* 0x0000000e2b057221 */ /* 0x044fe20000010000 */
[----:B------:R-:W-:-:S06]  /*3c80*/  F2FP.F16.F32.PACK_AB R161, R43, R42 ;  /* 0x0000002a2ba1723e */ /* 0x000fcc00000000ff */
[----:B------:R-:W2:Y:S01]  /*3c90*/  MUFU.EX2 R50, R50 ;  /* 0x0000003200327308 */ /* 0x000ea20000000800 */
[----:B----4-:R-:W-:-:S07]  /*3ca0*/  FADD.FTZ R14, R46, R5 ;  /* 0x000000052e0e7221 */ /* 0x010fce0000010000 */
[----:B------:R-:W4:Y:S01]  /*3cb0*/  MUFU.EX2 R51, R51 ;  /* 0x0000003300337308 */ /* 0x000f220000000800 */
[C---:B---3--:R-:W-:Y:S01]  /*3cc0*/  FADD.FTZ R5, R47.reuse, R14 ;  /* 0x0000000e2f057221 */ /* 0x048fe20000010000 */
[----:B------:R-:W-:-:S06]  /*3cd0*/  F2FP.F16.F32.PACK_AB R163, R47, R46 ;  /* 0x0000002e2fa3723e */ /* 0x000fcc00000000ff */
[----:B------:R-:W3:Y:S01]  /*3ce0*/  MUFU.EX2 R4, R4 ;  /* 0x0000000400047308 */ /* 0x000ee20000000800 */
[----:B--2---:R-:W-:-:S07]  /*3cf0*/  FADD.FTZ R14, R50, R5 ;  /* 0x00000005320e7221 */ /* 0x004fce0000010000 */
[----:B------:R-:W2:Y:S01]  /*3d00*/  MUFU.EX2 R54, R54 ;  /* 0x0000003600367308 */ /* 0x000ea20000000800 */
[C---:B----4-:R-:W-:Y:S01]  /*3d10*/  FADD.FTZ R5, R51.reuse, R14 ;  /* 0x0000000e33057221 */ /* 0x050fe20000010000 */
[----:B------:R-:W-:-:S06]  /*3d20*/  F2FP.F16.F32.PACK_AB R165, R51, R50 ;  /* 0x0000003233a5723e */ /* 0x000fcc00000000ff */
[----:B------:R-:W4:Y:S01]  /*3d30*/  MUFU.EX2 R32, R32 ;  /* 0x0000002000207308 */ /* 0x000f220000000800 */
[C---:B---3--:R-:W-:Y:S01]  /*3d40*/  FADD.FTZ R15, R4.reuse, R15 ;  /* 0x0000000f040f7221 */ /* 0x048fe20000010000 */
[----:B------:R-:W-:-:S06]  /*3d50*/  F2FP.F16.F32.PACK_AB R168, R4, R41 ;  /* 0x0000002904a8723e */ /* 0x000fcc00000000ff */
[----:B------:R-:W3:Y:S01]  /*3d60*/  MUFU.EX2 R55, R55 ;  /* 0x0000003700377308 */ /* 0x000ee20000000800 */
[----:B--2---:R-:W-:-:S07]  /*3d70*/  FADD.FTZ R14, R54, R5 ;  /* 0x00000005360e7221 */ /* 0x004fce0000010000 */
[----:B------:R-:W2:Y:S01]  /*3d80*/  MUFU.EX2 R58, R58 ;  /* 0x0000003a003a7308 */ /* 0x000ea20000000800 */
[----:B----4-:R-:W-:Y:S01]  /*3d90*/  FADD.FTZ R20, R32, R15 ;  /* 0x0000000f20147221 */ /* 0x010fe20000010000 */
[----:B------:R-:W-:-:S03]  /*3da0*/  F2FP.F16.F32.PACK_AB R170, R45, R32 ;  /* 0x000000202daa723e */ /* 0x000fc600000000ff */
[----:B------:R-:W-:-:S03]  /*3db0*/  FADD.FTZ R11, R45, R20 ;  /* 0x000000142d0b7221 */ /* 0x000fc60000010000 */
[----:B------:R-:W4:Y:S01]  /*3dc0*/  MUFU.EX2 R48, R48 ;  /* 0x0000003000307308 */ /* 0x000f220000000800 */
[C---:B---3--:R-:W-:Y:S01]  /*3dd0*/  FADD.FTZ R5, R55.reuse, R14 ;  /* 0x0000000e37057221 */ /* 0x048fe20000010000 */
[----:B------:R-:W-:-:S06]  /*3de0*/  F2FP.F16.F32.PACK_AB R167, R55, R54 ;  /* 0x0000003637a7723e */ /* 0x000fcc00000000ff */
[----:B------:R-:W3:Y:S01]  /*3df0*/  MUFU.EX2 R59, R59 ;  /* 0x0000003b003b7308 */ /* 0x000ee20000000800 */
[----:B--2---:R-:W-:-:S07]  /*3e00*/  FADD.FTZ R14, R58, R5 ;  /* 0x000000053a0e7221 */ /* 0x004fce0000010000 */
[----:B------:R-:W2:Y:S01]  /*3e10*/  MUFU.EX2 R49, R49 ;  /* 0x0000003100317308 */ /* 0x000ea20000000800 */
[----:B----4-:R-:W-:-:S07]  /*3e20*/  FADD.FTZ R20, R48, R11 ;  /* 0x0000000b30147221 */ /* 0x010fce0000010000 */
[----:B------:R-:W4:Y:S01]  /*3e30*/  MUFU.EX2 R62, R62 ;  /* 0x0000003e003e7308 */ /* 0x000f220000000800 */
[C---:B---3--:R-:W-:Y:S01]  /*3e40*/  FADD.FTZ R5, R59.reuse, R14 ;  /* 0x0000000e3b057221 */ /* 0x048fe20000010000 */
[----:B------:R-:W-:-:S06]  /*3e50*/  F2FP.F16.F32.PACK_AB R169, R59, R58 ;  /* 0x0000003a3ba9723e */ /* 0x000fcc00000000ff */
[----:B------:R-:W3:Y:S01]  /*3e60*/  MUFU.EX2 R63, R63 ;  /* 0x0000003f003f7308 */ /* 0x000ee20000000800 */
[C---:B--2---:R-:W-:Y:S01]  /*3e70*/  FADD.FTZ R11, R49.reuse, R20 ;  /* 0x00000014310b7221 */ /* 0x044fe20000010000 */
[----:B------:R-:W-:-:S03]  /*3e80*/  F2FP.F16.F32.PACK_AB R172, R49, R48 ;  /* 0x0000003031ac723e */ /* 0x000fc600000000ff */
[----:B------:R-:W-:Y:S01]  /*3e90*/  FADD.FTZ R14, R174, R11 ;  /* 0x0000000bae0e7221 */ /* 0x000fe20000010000 */
[C---:B------:R-:W-:Y:S02]  /*3ea0*/  F2FP.F16.F32.PACK_AB R174, R53.reuse, R174 ;  /* 0x000000ae35ae723e */ /* 0x040fe400000000ff */
[----:B------:R-:W2:Y:S01]  /*3eb0*/  MUFU.EX2 R66, R66 ;  /* 0x0000004200427308 */ /* 0x000ea20000000800 */
[----:B----4-:R-:W-:Y:S01]  /*3ec0*/  FADD.FTZ R4, R62, R5 ;  /* 0x000000053e047221 */ /* 0x010fe20000010000 */
[----:B------:R-:W-:-:S06]  /*3ed0*/  FADD.FTZ R5, R53, R14 ;  /* 0x0000000e35057221 */ /* 0x000fcc0000010000 */
[----:B------:R-:W4:Y:S01]  /*3ee0*/  MUFU.EX2 R67, R67 ;  /* 0x0000004300437308 */ /* 0x000f220000000800 */
[C---:B---3--:R-:W-:Y:S01]  /*3ef0*/  FADD.FTZ R11, R63.reuse, R4 ;  /* 0x000000043f0b7221 */ /* 0x048fe20000010000 */
[----:B------:R-:W-:-:S06]  /*3f00*/  F2FP.F16.F32.PACK_AB R171, R63, R62 ;  /* 0x0000003e3fab723e */ /* 0x000fcc00000000ff */
[----:B------:R-:W3:Y:S01]  /*3f10*/  MUFU.EX2 R70, R70 ;  /* 0x0000004600467308 */ /* 0x000ee20000000800 */
[----:B--2---:R-:W-:-:S07]  /*3f20*/  FADD.FTZ R4, R66, R11 ;  /* 0x0000000b42047221 */ /* 0x004fce0000010000 */
[----:B------:R-:W2:Y:S01]  /*3f30*/  MUFU.EX2 R175, R52 ;  /* 0x0000003400af7308 */ /* 0x000ea20000000800 */
[C---:B----4-:R-:W-:Y:S01]  /*3f40*/  FADD.FTZ R11, R67.reuse, R4 ;  /* 0x00000004430b7221 */ /* 0x050fe20000010000 */
[----:B------:R-:W-:-:S03]  /*3f50*/  F2FP.F16.F32.PACK_AB R173, R67, R66 ;  /* 0x0000004243ad723e */ /* 0x000fc600000000ff */
[----:B---3--:R-:W-:-:S04]  /*3f60*/  FADD.FTZ R4, R70, R11 ;  /* 0x0000000b46047221 */ /* 0x008fc80000010000 */
[C---:B--2---:R-:W-:Y:S01]  /*3f70*/  FADD.FTZ R4, R175.reuse, R4 ;  /* 0x00000004af047221 */ /* 0x044fe20000010000 */
[----:B------:R-:W-:Y:S01]  /*3f80*/  F2FP.F16.F32.PACK_AB R175, R175, R70 ;  /* 0x00000046afaf723e */ /* 0x000fe200000000ff */
[----:B------:R-:W-:Y:S06]  /*3f90*/  @!P0 BRA `(.L_x_8975) ;  /* 0x0000000000048947 */ /* 0x000fec0003800000 */
[----:B------:R-:W-:Y:S01]  /*3fa0*/  BPT.TRAP 0x1 ;  /* 0x000000040000795c */ /* 0x000fe20000300000 */
.L_x_8975:
[----:B------:R2:W3:Y:S01]  /*3fb0*/  SYNCS.PHASECHK.TRANS64.TRYWAIT P1, [R7+URZ+0x22850], R12 ;  /* 0x0228500c070075a7 */ /* 0x0004e2000802017f */
[----:B------:R-:W-:Y:S05]  /*3fc0*/  @!P0 BRA `(.L_x_8976) ;  /* 0x0000000000048947 */ /* 0x000fea0003800000 */
[----:B------:R-:W-:Y:S01]  /*3fd0*/  BPT.TRAP 0x1 ;  /* 0x000000040000795c */ /* 0x000fe20000300000 */
.L_x_8976:
[----:B---3--:R-:W-:Y:S05]  /*3fe0*/  @P1 BRA `(.L_x_8977) ;  /* 0x0000000000081947 */ /* 0x008fea0003800000 */
[----:B------:R-:W3:Y:S02]  /*3ff0*/  SYNCS.PHASECHK.TRANS64.TRYWAIT P1, [R7+URZ+0x22850], R12 ;  /* 0x0228500c070075a7 */ /* 0x000ee4000802017f */
[----:B---3--:R-:W-:Y:S05]  /*4000*/  @!P1 BRA `(.L_x_8978) ;  /* 0x0000010800289947 */ /* 0x008fea0003800000 */
.L_x_8977:
[----:B------:R-:W-:Y:S01]  /*4010*/  R2UR UR5, R9 ;  /* 0x00000000090572ca */ /* 0x000fe200000e0000 */
[----:B------:R4:W-:Y:S06]  /*4020*/  BAR.SYNC.DEFER_BLOCKING R10, 0x100 ;  /* 0x0004000a0000751d */ /* 0x0009ec0000010000 */
[----:B------:R-:W-:Y:S01]  /*4030*/  UMOV UR11, 0x40000040 ;  /* 0x40000040000b7882 */ /* 0x000fe20000000000 */
[----:B------:R-:W5:Y:S01]  /*4040*/  S2R R11, SR_TID.X ;  /* 0x00000000000b7919 */ /* 0x000f620000002100 */
[----:B----4-:R-:W-:-:S04]  /*4050*/  IMAD.IADD R10, R17, 0x1, -R18 ;  /* 0x00000001110a7824 */ /* 0x010fc800078e0a12 */
        /* <DEDUP_REMOVED lines=10> */
[----:B-----5:R-:W-:Y:S01]  /*4100*/  LOP3.LUT P1, RZ, R11, 0x7f, RZ, 0xc0, !PT ;  /* 0x0000007f0bff7812 */ /* 0x020fe2000782c0ff */
[----:B------:R-:W-:-:S12]  /*4110*/  IMAD R11, R201, 0x80, R10 ;  /* 0x00000080c90b7824 */ /* 0x000fd800078e020a */
[----:B0123--:R-:W-:-:S05]  /*4120*/  @!P1 VIADD R7, R7, 0x22860 ;  /* 0x0002286007079836 */ /* 0x00ffca0000000000 */
        /* <DEDUP_REMOVED lines=33> */
[----:B0-----:R-:W-:-:S12]  /*4340*/  VIADD R7, R176, 0xfffffffe ;  /* 0xfffffffeb0077836 */ /* 0x001fd80000000000 */
[----:B------:R-:W-:Y:S05]  /*4350*/  @P1 BRA `(.L_x_8979) ;  /* 0x0000000000481947 */ /* 0x000fea0003800000 */
        /* <DEDUP_REMOVED lines=11> */
.L_x_8980:
[----:B------:R-:W-:-:S11]  /*4410*/  UISETP.NE.AND UP1, UPT, UR15, 0x1, UPT ;  /* 0x000000010f00788c */ /* 0x000fd6000bf25270 */
[----:B------:R-:W-:Y:S02]  /*4420*/  @UP1 ULDC.64 UR22, c[0x0][0x9e8] ;  /* 0x00027a0000161ab9 */ /* 0x000fe40000000a00 */
[----:B------:R-:W-:-:S04]  /*4430*/  UIMAD.WIDE.U32 UR10, UR18, UR22, URZ ;  /* 0x00000016120a72a5 */ /* 0x000fc8000f8e003f */
[----:B------:R-:W-:-:S12]  /*4440*/  @UP1 USHF.R.U32.HI UR18, URZ, UR23, UR11 ;  /* 0x000000173f121299 */ /* 0x000fd8000801160b */
.L_x_8981:
[----:B------:R-:W-:-:S04]  /*4450*/  UIMAD UR15, UR18, UR15, UR15 ;  /* 0x0000000f120f72a4 */ /* 0x000fc8000f8e020f */
[----:B------:R-:W-:-:S04]  /*4460*/  UISETP.LT.AND UP1, UPT, UR14, UR15, UPT ;  /* 0x0000000f0e00728c */ /* 0x000fc8000bf21270 */
[----:B------:R-:W-:-:S12]  /*4470*/  USEL UR14, UR14, UR15, UP1 ;  /* 0x0000000f0e0e7287 */ /* 0x000fd80008800000 */
.L_x_8979:
        /* <DEDUP_REMOVED lines=11> */
[----:B------:R-:W-:Y:S01]  /*4530*/  VIADD R13, R15, 0x8 ;  /* 0x000000080f0d7836 */ /* 0x000fe20000000000 */
[----:B------:R-:W-:-:S04]  /*4540*/  ULDC UR26, c[0x0][0x9e0] ;  /* 0x00027800001a7ab9 */ /* 0x000fc80000000800 */
[----:B------:R-:W-:-:S07]  /*4550*/  LOP3.LUT R11, RZ, R13, RZ, 0x33, !PT ;  /* 0x0000000dff0b7212 */ /* 0x000fce00078e33ff */
.L_x_8999:
[----:B------:R-:W-:-:S04]  /*4560*/  UIADD3 UR37, UR37, 0x1, URZ ;  /* 0x0000000125257890 */ /* 0x000fc8000fffe03f */
[----:B------:R-:W-:-:S04]  /*4570*/  UISETP.NE.AND UP1, UPT, UR37, 0x2, UPT ;  /* 0x000000022500788c */ /* 0x000fc8000bf25270 */
[----:B------:R-:W-:Y:S02]  /*4580*/  USEL UR10, URZ, 0x1, UP1 ;  /* 0x000000013f0a7887 */ /* 0x000fe40008800000 */
[----:B------:R-:W-:Y:S02]  /*4590*/  USEL UR37, UR37, URZ, UP1 ;  /* 0x0000003f25257287 */ /* 0x000fe40008800000 */
[----:B------:R-:W-:Y:S01]  /*45a0*/  ULOP3.LUT UR40, UR40, UR10, URZ, 0x3c, !UPT ;  /* 0x0000000a28287292 */ /* 0x000fe2000f8e3c3f */
[----:B01----:R-:W-:Y:S11]  /*45b0*/  @!P0 BRA `(.L_x_8983) ;  /* 0x0000000000048947 */ /* 0x003ff60003800000 */
[----:B------:R-:W-:Y:S01]  /*45c0*/  BPT.TRAP 0x1 ;  /* 0x000000040000795c */ /* 0x000fe20000300000 */
.L_x_8983:
        /* <DEDUP_REMOVED lines=9> */
.L_x_8984:
[----:B-1----:R-:W-:Y:S05]  /*4660*/  @P1 BRA `(.L_x_8985) ;  /* 0x0000000000081947 */ /* 0x002fea0003800000 */
[----:B------:R-:W1:Y:S02]  /*4670*/  SYNCS.PHASECHK.TRANS64.TRYWAIT P1, [UR27+0x22830], R12 ;  /* 0x0228300cff0075a7 */ /* 0x000e64000802015b */
[----:B-1----:R-:W-:Y:S05]  /*4680*/  @!P1 BRA `(.L_x_8986) ;  /* 0x00000100009c9947 */ /* 0x002fea0003800000 */
.L_x_8985:
[----:B------:R-:W-:Y:S01]  /*4690*/  UIMAD UR22, UR37, 0x300, UR4 ;  /* 0x00000300251678a4 */ /* 0x000fe2000f8e0204 */
[----:B------:R-:W-:Y:S01]  /*46a0*/  WARPGROUP.ARRIVE ;  /* 0x00000000000079c5 */ /* 0x000fe20000000000 */
[----:B------:R-:W-:Y:S01]  /*46b0*/  UMOV UR23, 0x40000040 ;  /* 0x4000004000177882 */ /* 0x000fe20000000000 */
[----:B------:R-:W-:Y:S01]  /*46c0*/  UMOV UR11, 0x40000040 ;  /* 0x40000040000b7882 */ /* 0x000fe20000000000 */
[----:B------:R-:W-:-:S03]  /*46d0*/  UIADD3 UR10, UR22, 0x2, URZ ;  /* 0x00000002160a7890 */ /* 0x000fc6000fffe03f */
[----:B------:R-:W2:Y:S01]  /*46e0*/  S2R R6, SR_TID.X ;  /* 0x0000000000067919 */ /* 0x000ea20000002100 */
[----:B------:R-:W-:Y:S01]  /*46f0*/  UIADD3 UR14, UR22, 0x4, URZ ;  /* 0x00000004160e7890 */ /* 0x000fe2000fffe03f */
[----:B-1----:R-:W-:Y:S01]  /*4700*/  IMAD.U32 R9, RZ, RZ, UR27 ;  /* 0x0000001bff097e24 */ /* 0x002fe2000f8e00ff */
[----:B------:R-:W-:Y:S01]  /*4710*/  UMOV UR15, 0x40000040 ;  /* 0x40000040000f7882 */ /* 0x000fe20000000000 */
[----:B------:R-:W-:Y:S01]  /*4720*/  HGMMA.64x96x16.F32 R152, gdesc[UR20], RZ, !UPT, gsb0 ;  /* 0x01600000149879f0 */ /* 0x000fe2000c0008ff */
[----:B------:R-:W-:Y:S01]  /*4730*/  UIADD3 UR18, UR22, 0x6, URZ ;  /* 0x0000000616127890 */ /* 0x000fe2000fffe03f */
[----:B------:R-:W-:Y:S01]  /*4740*/  IMAD R21, R7, -0x60, R17 ;  /* 0xffffffa007157824 */ /* 0x000fe200078e0211 */
[----:B------:R-:W-:-:S04]  /*4750*/  UMOV UR19, 0x40000040 ;  /* 0x4000004000137882 */ /* 0x000fc80000000000 */
[----:B------:R-:W-:-:S05]  /*4760*/  IADD3 R21, -R18, 0x1, R21 ;  /* 0x0000000112157810 */ /* 0x000fca0007ffe115 */
[----:B------:R-:W-:-:S04]  /*4770*/  IMAD.IADD R21, R21, 0x1, -R16 ;  /* 0x0000000115157824 */ /* 0x000fc800078e0a10 */
[----:B------:R-:W-:-:S04]  /*4780*/  VIADD R200, R21, UR26 ;  /* 0x0000001a15c87c36 */ /* 0x000fc80008000000 */
[----:B------:R-:W-:Y:S01]  /*4790*/  IMAD.IADD R210, R3, 0x1, R200 ;  /* 0x0000000103d27824 */ /* 0x000fe200078e02c8 */
[----:B--2---:R-:W-:Y:S02]  /*47a0*/  LOP3.LUT P1, RZ, R6, 0x7f, RZ, 0xc0, !PT ;  /* 0x0000007f06ff7812 */ /* 0x004fe4000782c0ff */
[----:B------:R-:W-:-:S04]  /*47b0*/  SHF.R.U32.HI R6, RZ, 0x7, R6 ;  /* 0x00000007ff067819 */ /* 0x000fc80000011606 */
[----:B------:R-:W-:-:S07]  /*47c0*/  IADD3 R6, -R6, 0xb, RZ ;  /* 0x0000000b06067810 */ /* 0x000fce0007ffe1ff */
        /* <DEDUP_REMOVED lines=16> */
[----:B--2---:R-:W-:-:S04]  /*48d0*/  VIADD R14, R21, UR10 ;  /* 0x0000000a150e7c36 */ /* 0x004fc80008000000 */
[----:B------:R-:W-:-:S08]  /*48e0*/  IMAD.IADD R202, R3, 0x1, R14 ;  /* 0x0000000103ca7824 */ /* 0x000fd000078e020e */
[----:B-1----:R-:W-:Y:S05]  /*48f0*/  @P1 BRA `(.L_x_8987) ;  /* 0x00000000005c1947 */ /* 0x002fea0003800000 */
[----:B------:R-:W-:Y:S01]  /*4900*/  ISETP.GT.AND P1, PT, R15, -0x1, PT ;  /* 0xffffffff0f00780c */ /* 0x000fe20003f24270 */
[----:B------:R-:W-:-:S12]  /*4910*/  BSSY B0, `(.L_x_8988) ;  /* 0x0000011000007945 */ /* 0x000fd80003800000 */
[----:B------:R-:W-:Y:S05]  /*4920*/  @P1 BRA `(.L_x_8989) ;  /* 0x0000000000241947 */ /* 0x000fea0003800000 */
[----:B------:R-:W-:Y:S02]  /*4930*/  IMAD.U32 R211, RZ, RZ, UR25 ;  /* 0x00000019ffd37e24 */ /* 0x000fe4000f8e00ff */
[----:B------:R-:W-:-:S03]  /*4940*/  IMAD.IADD R203, R3, 0x1, R10 ;  /* 0x0000000103cb7824 */ /* 0x000fc600078e020a */
[----:B------:R-:W-:Y:S02]  /*4950*/  ISETP.NE.AND P1, PT, R211, 0x1, PT ;  /* 0x00000001d300780c */ /* 0x000fe40003f25270 */
[----:B------:R-:W-:-:S11]  /*4960*/  LOP3.LUT R203, RZ, R203, RZ, 0x33, !PT ;  /* 0x000000cbffcb7212 */ /* 0x000fd600078e33ff */
[----:B------:R-:W1:Y:S02]  /*4970*/  @P1 LDC.64 R20, c[0x0][0x9e8] ;  /* 0x00027a00ff141b82 */ /* 0x000e640000000a00 */
[----:B-1----:R-:W-:-:S05]  /*4980*/  @P1 IMAD.HI.U32 R20, R203, R20, RZ ;  /* 0x00000014cb141227 */ /* 0x002fca00078e00ff */
[----:B------:R-:W-:-:S04]  /*4990*/  @P1 SHF.R.U32.HI R203, RZ, R21, R20 ;  /* 0x00000015ffcb1219 */ /* 0x000fc80000011614 */
[----:B------:R-:W-:Y:S01]  /*49a0*/  LOP3.LUT R20, RZ, R203, RZ, 0x33, !PT ;  /* 0x000000cbff147212 */ /* 0x000fe200078e33ff */
[----:B------:R-:W-:Y:S06]  /*49b0*/  BRA `(.L_x_8990) ;  /* 0x0000000000187947 */ /* 0x000fec0003800000 */
.L_x_8989:
[----:B------:R-:W-:-:S05]  /*49c0*/  IMAD.U32 R211, RZ, RZ, UR25 ;  /* 0x00000019ffd37e24 */ /* 0x000fca000f8e00ff */
[----:B------:R-:W-:-:S13]  /*49d0*/  ISETP.NE.AND P1, PT, R211, 0x1, PT ;  /* 0x00000001d300780c */ /* 0x000fda0003f25270 */
[----:B------:R-:W1:Y:S02]  /*49e0*/  @P1 LDC.64 R20, c[0x0][0x9e8] ;  /* 0x00027a00ff141b82 */ /* 0x000e640000000a00 */
[----:B-1----:R-:W-:-:S04]  /*49f0*/  @P1 IMAD.HI.U32 R212, R15, R20, RZ ;  /* 0x000000140fd41227 */ /* 0x002fc800078e00ff */
[----:B------:R-:W-:Y:S01]  /*4a00*/  IMAD.MOV.U32 R20, RZ, RZ, R15 ;  /* 0x000000ffff147224 */ /* 0x000fe200078e000f */
[----:B------:R-:W-:-:S07]  /*4a10*/  @P1 SHF.R.U32.HI R20, RZ, R21, R212 ;  /* 0x00000015ff141219 */ /* 0x000fce00000116d4 */
.L_x_8990:
[----:B------:R-:W-:Y:S05]  /*4a20*/  BSYNC B0 ;  /* 0x0000000000007941 */ /* 0x000fea0003800000 */
.L_x_8988:
[----:B------:R-:W-:-:S04]  /*4a30*/  IMAD R21, R7, -0x60, -R16 ;  /* 0xffffffa007157824 */ /* 0x000fc800078e0a10 */
[----:B------:R-:W-:-:S05]  /*4a40*/  IMAD R21, R20, R211, R21 ;  /* 0x000000d314157224 */ /* 0x000fca00078e0215 */
[----:B------:R-:W-:Y:S02]  /*4a50*/  VIADDMNMX R210, R21, R211, R210, PT ;  /* 0x000000d315d27246 */ /* 0x000fe400038001d2 */
[----:B------:R-:W-:-:S07]  /*4a60*/  VIMNMX R202, R202, R21, !PT ;  /* 0x00000015caca7248 */ /* 0x000fce0007fe0100 */
.L_x_8987:
[----:B------:R-:W-:Y:S01]  /*4a70*/  IMAD R211, R7, -0x60, RZ ;  /* 0xffffffa007d37824 */ /* 0x000fe200078e02ff */
[----:B------:R-:W-:Y:S02]  /*4a80*/  LOP3.LUT R2, R2, 0xfffbffff, RZ, 0xc0, !PT ;  /* 0xfffbffff02027812 */ /* 0x000fe400078ec0ff */
[----:B------:R-:W-:Y:S02]  /*4a90*/  IADD3 R200, R200, 0x8, R3 ;  /* 0x00000008c8c87810 */ /* 0x000fe40007ffe003 */
        /* <DEDUP_REMOVED lines=30> */
[----:B------:R-:W-:Y:S02]  /*4c80*/  IADD3 R152, R14, 0x8, R3 ;  /* 0x000000080e987810 */ /* 0x000fe40007ffe003 */
[----:B------:R-:W-:Y:S02]  /*4c90*/  ISETP.LT.OR P2, PT, R210, 0x12, P2 ;  /* 0x00000012d200780c */ /* 0x000fe40001741670 */
[----:B------:R-:W-:Y:S02]  /*4ca0*/  @P3 LOP3.LUT R2, R2, 0x10, RZ, 0xfc, !PT ;  /* 0x0000001002023812 */ /* 0x000fe400078efcff */
[----:B------:R-:W-:-:S02]  /*4cb0*/  ISETP.GE.AND P3, PT, R211, 0x19, PT ;  /* 0x00000019d300780c */ /* 0x000fc40003f66270 */
        /* <DEDUP_REMOVED lines=113> */
.L_x_8993:
[----:B------:R-:W-:Y:S02]  /*53d0*/  IMAD.U32 R202, RZ, RZ, UR25 ;  /* 0x00000019ffca7e24 */ /* 0x000fe4000f8e00ff */
[----:B------:R-:W-:-:S03]  /*53e0*/  IMAD.MOV.U32 R14, RZ, RZ, R13 ;  /* 0x000000ffff0e7224 */ /* 0x000fc600078e000d */
[----:B------:R-:W-:-:S13]  /*53f0*/  ISETP.NE.AND P6, PT, R202, 0x1, PT ;  /* 0x00000001ca00780c */ /* 0x000fda0003fc5270 */
[----:B------:R-:W1:Y:S02]  /*5400*/  @P6 LDC.64 R20, c[0x0][0x9e8] ;  /* 0x00027a00ff146b82 */ /* 0x000e640000000a00 */
[----:B-1----:R-:W-:-:S05]  /*5410*/  @P6 IMAD.HI.U32 R20, R13, R20, RZ ;  /* 0x000000140d146227 */ /* 0x002fca00078e00ff */
[----:B------:R-:W-:-:S07]  /*5420*/  @P6 SHF.R.U32.HI R14, RZ, R21, R20 ;  /* 0x00000015ff0e6219 */ /* 0x000fce0000011614 */
.L_x_8994:
[----:B------:R-:W-:Y:S05]  /*5430*/  BSYNC B0 ;  /* 0x0000000000007941 */ /* 0x000fea0003800000 */
.L_x_8992:
[----:B------:R-:W-:-:S04]  /*5440*/  IMAD.IADD R211, R211, 0x1, -R16 ;  /* 0x00000001d3d37824 */ /* 0x000fc800078e0a10 */
[----:B------:R-:W-:-:S05]  /*5450*/  IMAD R211, R14, R202, R211 ;  /* 0x000000ca0ed37224 */ /* 0x000fca00078e02d3 */
[----:B------:R-:W-:Y:S02]  /*5460*/  VIADDMNMX R200, R211, R202, R200, PT ;  /* 0x000000cad3c87246 */ /* 0x000fe400038001c8 */
[----:B------:R-:W-:-:S07]  /*5470*/  VIMNMX R152, R152, R211, !PT ;  /* 0x000000d398987248 */ /* 0x000fce0007fe0100 */
.L_x_8991:
[----:B------:R-:W-:Y:S02]  /*5480*/  ISETP.GT.AND P1, PT, R152, 0x1, !P1 ;  /* 0x000000019800780c */ /* 0x000fe40004f24270 */
        /* <DEDUP_REMOVED lines=76> */
[----:B------:R-:W-:Y:S01]  /*5950*/  ISETP.GT.AND P5, PT, R152, 0x58, !P5 ;  /* 0x000000589800780c */ /* 0x000fe20006fa4270 */
[----:B------:R-:W1:Y:S01]  /*5960*/  SHFL.BFLY PT, R21, R210, 0x1, 0x1f ;  /* 0x0c201f00d2157f89 */ /* 0x000e6200000e0000 */
[C---:B------:R-:W-:Y:S02]  /*5970*/  ISETP.LT.OR P1, PT, R200.reuse, 0x31, P1 ;  /* 0x00000031c800780c */ /* 0x040fe40000f21670 */
[----:B------:R-:W-:-:S02]  /*5980*/  ISETP.LT.OR P3, PT, R200, 0x51, P3 ;  /* 0x00000051c800780c */ /* 0x000fc40001f61670 */
        /* <DEDUP_REMOVED lines=9> */
[----:B-1----:R-:W-:Y:S02]  /*5a20*/  FMNMX.FTZ R14, R210, R21, !PT ;  /* 0x00000015d20e7209 */ /* 0x002fe40007810000 */
[----:B------:R-:W-:-:S03]  /*5a30*/  ISETP.GT.AND P1, PT, R152, 0x38, !P1 ;  /* 0x000000389800780c */ /* 0x000fc60004f24270 */
[----:B------:R-:W-:Y:S01]  /*5a40*/  FMUL.FTZ R20, R14, UR6 ;  /* 0x000000060e147c20 */ /* 0x000fe20008410000 */
        /* <DEDUP_REMOVED lines=18> */
[----:B------:R-:W-:Y:S02]  /*5b70*/  ISETP.GT.AND P1, PT, R152, RZ, !P6 ;  /* 0x000000ff9800720c */ /* 0x000fe40007724270 */
[----:B------:R-:W-:Y:S02]  /*5b80*/  LOP3.LUT P6, RZ, R2, 0x1, RZ, 0xc0, !PT ;  /* 0x0000000102ff7812 */ /* 0x000fe400078cc0ff */
[----:B------:R-:W-:Y:S02]  /*5b90*/  ISETP.LT.OR P1, PT, R200, 0x1, P1 ;  /* 0x00000001c800780c */ /* 0x000fe40000f21670 */
[----:B------:R-:W-:Y:S02]  /*5ba0*/  ISETP.GT.AND P2, PT, R152, 0x59, !P6 ;  /* 0x000000599800780c */ /* 0x000fe40007744270 */
[----:B------:R-:W-:-:S02]  /*5bb0*/  FSEL R21, R154, -INF , !P1 ;  /* 0xff8000009a157808 */ /* 0x000fc40004800000 */
[----:B------:R-:W-:Y:S02]  /*5bc0*/  FSETP.NEU.FTZ.AND P1, PT, R14, -INF , PT ;  /* 0xff8000000e00780b */ /* 0x000fe40003f3d000 */
[----:B------:R-:W-:Y:S02]  /*5bd0*/  FMNMX.FTZ R202, R21, R8, !PT ;  /* 0x0000000815ca7209 */ /* 0x000fe40007810000 */
[----:B------:R-:W-:Y:S02]  /*5be0*/  FSEL R20, R20, RZ, P1 ;  /* 0x000000ff14147208 */ /* 0x000fe40000800000 */
[----:B------:R-:W-:Y:S02]  /*5bf0*/  ISETP.LT.OR P2, PT, R200, 0x5a, P2 ;  /* 0x0000005ac800780c */ /* 0x000fe40001741670 */
        /* <DEDUP_REMOVED lines=24> */
[----:B------:R-:W-:-:S02]  /*5d80*/  FFMA.FTZ R197, R197, UR6, -R20 ;  /* 0x00000006c5c57c23 */ /* 0x000fc40008010814 */
        /* <DEDUP_REMOVED lines=19> */
[----:B------:R-:W-:Y:S01]  /*5ec0*/  FSEL R152, R195, -INF , !P4 ;  /* 0xff800000c3987808 */ /* 0x000fe20006000000 */
[----:B------:R-:W-:Y:S01]  /*5ed0*/  FFMA.FTZ R195, R176, UR6, -R20 ;  /* 0x00000006b0c37c23 */ /* 0x000fe20008010814 */
[----:B------:R-:W-:Y:S01]  /*5ee0*/  FMNMX.FTZ R203, R194, R203, !PT ;  /* 0x000000cbc2cb7209 */ /* 0x000fe20007810000 */
[----:B------:R-:W-:Y:S03]  /*5ef0*/  MUFU.EX2 R169, R169 ;  /* 0x000000a900a97308 */ /* 0x000fe60000000800 */
[----:B------:R-:W-:-:S04]  /*5f00*/  FMNMX.FTZ R203, R152, R203, !PT ;  /* 0x000000cb98cb7209 */ /* 0x000fc80007810000 */
[----:B------:R-:W-:Y:S01]  /*5f10*/  FMNMX.FTZ R198, R200, R203, !PT ;  /* 0x000000cbc8c67209 */ /* 0x000fe20007810000 */
[----:B------:R-:W-:Y:S03]  /*5f20*/  MUFU.EX2 R172, R172 ;  /* 0x000000ac00ac7308 */ /* 0x000fe60000000800 */
        /* <DEDUP_REMOVED lines=9> */
[--C-:B------:R-:W-:Y:S01]  /*5fc0*/  FFMA.FTZ R189, R192, UR6, -R20.reuse ;  /* 0x00000006c0bd7c23 */ /* 0x100fe20008010814 */
[----:B------:R-:W-:Y:S01]  /*5fd0*/  FFMA.FTZ R192, R193, UR6, -R20 ;  /* 0x00000006c1c07c23 */ /* 0x000fe20008010814 */
[----:B------:R-:W-:Y:S01]  /*5fe0*/  FSEL R193, R14, RZ, P1 ;  /* 0x000000ff0ec17208 */ /* 0x000fe20000800000 */
[----:B------:R-:W-:Y:S04]  /*5ff0*/  MUFU.EX2 R173, R173 ;  /* 0x000000ad00ad7308 */ /* 0x000fe80000000800 */
[----:B------:R-:W-:-:S04]  /*6000*/  FADD.FTZ R193, -R193, R0 ;  /* 0x00000000c1c17221 */ /* 0x000fc80000010100 */
[----:B------:R-:W-:Y:S01]  /*6010*/  FMUL.FTZ R193, R193, UR6 ;  /* 0x00000006c1c17c20 */ /* 0x000fe20008410000 */
[----:B------:R-:W-:Y:S01]  /*6020*/  MUFU.EX2 R0, R196 ;  /* 0x000000c400007308 */ /* 0x000fe20000000800 */
[----:B-1----:R-:W-:-:S07]  /*6030*/  FMNMX.FTZ R203, R176, R203, !PT ;  /* 0x000000cbb0cb7209 */ /* 0x002fce0007810000 */
[----:B------:R-:W1:Y:S01]  /*6040*/  MUFU.EX2 R193, R193 ;  /* 0x000000c100c17308 */ /* 0x000e620000000800 */
[----:B------:R-:W2:Y:S07]  /*6050*/  SHFL.BFLY PT, R176, R203, 0x1, 0x1f ;  /* 0x0c201f00cbb07f89 */ /* 0x000eae00000e0000 */
[----:B------:R-:W-:Y:S08]  /*6060*/  MUFU.EX2 R195, R195 ;  /* 0x000000c300c37308 */ /* 0x000ff00000000800 */
[----:B------:R-:W-:Y:S01]  /*6070*/  MUFU.EX2 R198, R198 ;  /* 0x000000c600c67308 */ /* 0x000fe20000000800 */
[----:B-1----:R-:W-:Y:S01]  /*6080*/  FFMA.FTZ R196, R193, R5, R154 ;  /* 0x00000005c1c47223 */ /* 0x002fe2000001009a */
[-C--:B------:R-:W-:Y:S01]  /*6090*/  FMUL.FTZ R24, R24, R193.reuse ;  /* 0x000000c118187220 */ /* 0x080fe20000410000 */
        /* <DEDUP_REMOVED lines=9> */
[----:B--2---:R-:W-:Y:S01]  /*6130*/  FMNMX.FTZ R176, R203, R176, !PT ;  /* 0x000000b0cbb07209 */ /* 0x004fe20007810000 */
[-C--:B------:R-:W-:Y:S01]  /*6140*/  FMUL.FTZ R40, R40, R193.reuse ;  /* 0x000000c128287220 */ /* 0x080fe20000410000 */
[-C--:B------:R-:W-:Y:S01]  /*6150*/  FMUL.FTZ R41, R41, R193.reuse ;  /* 0x000000c129297220 */ /* 0x080fe20000410000 */
[-C--:B------:R-:W-:Y:S01]  /*6160*/  FMUL.FTZ R44, R44, R193.reuse ;  /* 0x000000c12c2c7220 */ /* 0x080fe20000410000 */
[C---:B------:R-:W-:Y:S01]  /*6170*/  FSETP.NEU.FTZ.AND P1, PT, R176.reuse, -INF , PT ;  /* 0xff800000b000780b */ /* 0x040fe20003f3d000 */
[----:B------:R-:W-:Y:S01]  /*6180*/  FMUL.FTZ R203, R176, UR6 ;  /* 0x00000006b0cb7c20 */ /* 0x000fe20008410000 */
[----:B------:R-:W1:Y:S01]  /*6190*/  MUFU.EX2 R180, R180 ;  /* 0x000000b400b47308 */ /* 0x000e620000000800 */
[-C--:B------:R-:W-:Y:S01]  /*61a0*/  FMUL.FTZ R45, R45, R193.reuse ;  /* 0x000000c12d2d7220 */ /* 0x080fe20000410000 */
        /* <DEDUP_REMOVED lines=14> */
[----:B------:R-:W-:Y:S01]  /*6290*/  MUFU.EX2 R184, R184 ;  /* 0x000000b800b87308 */ /* 0x000fe20000000800 */
[----:B------:R-:W-:Y:S01]  /*62a0*/  FFMA.FTZ R163, R166, UR6, -R203 ;  /* 0x00000006a6a37c23 */ /* 0x000fe200080108cb */
[----:B-1----:R-:W-:Y:S01]  /*62b0*/  F2FP.F16.F32.PACK_AB R166, R180, R177 ;  /* 0x000000b1b4a6723e */ /* 0x002fe200000000ff */
[----:B------:R-:W-:Y:S01]  /*62c0*/  FADD.FTZ R158, R160, R5 ;  /* 0x00000005a09e7221 */ /* 0x000fe20000010000 */
        /* <DEDUP_REMOVED lines=16> */
[----:B------:R-:W-:Y:S01]  /*63d0*/  FSEL R5, R176, RZ, P1 ;  /* 0x000000ffb0057208 */ /* 0x000fe20000800000 */
[--C-:B------:R-:W-:Y:S01]  /*63e0*/  FFMA.FTZ R194, R194, UR6, -R203.reuse ;  /* 0x00000006c2c27c23 */ /* 0x100fe200080108cb */
[--C-:B------:R-:W-:Y:S01]  /*63f0*/  FFMA.FTZ R200, R200, UR6, -R203.reuse ;  /* 0x00000006c8c87c23 */ /* 0x100fe200080108cb */
[----:B------:R-:W-:Y:S01]  /*6400*/  FADD.FTZ R211, R169, R158 ;  /* 0x0000009ea9d37221 */ /* 0x000fe20000010000 */
[----:B------:R-:W2:Y:S01]  /*6410*/  MUFU.EX2 R189, R189 ;  /* 0x000000bd00bd7308 */ /* 0x000ea20000000800 */
[----:B------:R-:W-:Y:S01]  /*6420*/  FADD.FTZ R5, -R5, R8 ;  /* 0x0000000805057221 */ /* 0x000fe20000010100 */
[----:B------:R-:W-:Y:S01]  /*6430*/  FFMA.FTZ R8, R167, UR6, -R203 ;  /* 0x00000006a7087c23 */ /* 0x000fe200080108cb */
[----:B------:R-:W-:Y:S01]  /*6440*/  FADD.FTZ R158, R172, R211 ;  /* 0x000000d3ac9e7221 */ /* 0x000fe20000010000 */
[--C-:B------:R-:W-:Y:S01]  /*6450*/  FFMA.FTZ R167, R170, UR6, -R203.reuse ;  /* 0x00000006aaa77c23 */ /* 0x100fe200080108cb */
[--C-:B------:R-:W-:Y:S01]  /*6460*/  FFMA.FTZ R199, R199, UR6, -R203.reuse ;  /* 0x00000006c7c77c23 */ /* 0x100fe200080108cb */
[----:B------:R-:W-:Y:S01]  /*6470*/  FMUL.FTZ R57, R57, R193 ;  /* 0x000000c139397220 */ /* 0x000fe20000410000 */
[----:B------:R-:W-:Y:S01]  /*6480*/  FADD.FTZ R158, R173, R158 ;  /* 0x0000009ead9e7221 */ /* 0x000fe20000010000 */
[----:B------:R-:W3:Y:S01]  /*6490*/  MUFU.EX2 R192, R192 ;  /* 0x000000c000c07308 */ /* 0x000ee20000000800 */
[----:B-1----:R-:W-:Y:S01]  /*64a0*/  F2FP.F16.F32.PACK_AB R170, R188, R185 ;  /* 0x000000b9bcaa723e */ /* 0x002fe200000000ff */
[-C--:B------:R-:W-:Y:S01]  /*64b0*/  FMUL.FTZ R60, R60, R193.reuse ;  /* 0x000000c13c3c7220 */ /* 0x080fe20000410000 */
[----:B------:R-:W-:Y:S01]  /*64c0*/  FADD.FTZ R211, R195, R158 ;  /* 0x0000009ec3d37221 */ /* 0x000fe20000010000 */
[----:B------:R-:W-:Y:S01]  /*64d0*/  FFMA.FTZ R158, R171, UR6, -R203 ;  /* 0x00000006ab9e7c23 */ /* 0x000fe200080108cb */
[-C--:B------:R-:W-:Y:S01]  /*64e0*/  FMUL.FTZ R61, R61, R193.reuse ;  /* 0x000000c13d3d7220 */ /* 0x080fe20000410000 */
[-C--:B------:R-:W-:Y:S01]  /*64f0*/  FMUL.FTZ R64, R64, R193.reuse ;  /* 0x000000c140407220 */ /* 0x080fe20000410000 */
[----:B------:R-:W-:Y:S01]  /*6500*/  FADD.FTZ R162, R198, R211 ;  /* 0x000000d3c6a27221 */ /* 0x000fe20000010000 */
[----:B------:R-:W-:Y:S01]  /*6510*/  FFMA.FTZ R211, R175, UR6, -R203 ;  /* 0x00000006afd37c23 */ /* 0x000fe200080108cb */
[----:B------:R-:W-:Y:S01]  /*6520*/  MUFU.EX2 R21, R21 ;  /* 0x0000001500157308 */ /* 0x000fe20000000800 */
[-C--:B------:R-:W-:Y:S01]  /*6530*/  FMUL.FTZ R65, R65, R193.reuse ;  /* 0x000000c141417220 */ /* 0x080fe20000410000 */
[----:B------:R-:W-:Y:S01]  /*6540*/  FADD.FTZ R171, R177, R162 ;  /* 0x000000a2b1ab7221 */ /* 0x000fe20000010000 */
[-C--:B------:R-:W-:Y:S01]  /*6550*/  FMUL.FTZ R68, R68, R193.reuse ;  /* 0x000000c144447220 */ /* 0x080fe20000410000 */
[-C--:B------:R-:W-:Y:S01]  /*6560*/  FMUL.FTZ R69, R69, R193.reuse ;  /* 0x000000c145457220 */ /* 0x080fe20000410000 */
[-C--:B------:R-:W-:Y:S01]  /*6570*/  FMUL.FTZ R72, R72, R193.reuse ;  /* 0x000000c148487220 */ /* 0x080fe20000410000 */
[----:B------:R-:W-:Y:S01]  /*6580*/  FADD.FTZ R162, R180, R171 ;  /* 0x000000abb4a27221 */ /* 0x000fe20000010000 */
[----:B------:R-:W-:Y:S01]  /*6590*/  FMUL.FTZ R180, R5, UR6 ;  /* 0x0000000605b47c20 */ /* 0x000fe20008410000 */
[----:B------:R-:W-:Y:S01]  /*65a0*/  MUFU.EX2 R20, R20 ;  /* 0x0000001400147308 */ /* 0x000fe20000000800 */
[-C--:B------:R-:W-:Y:S01]  /*65b0*/  FMUL.FTZ R73, R73, R193.reuse ;  /* 0x000000c149497220 */ /* 0x080fe20000410000 */
[----:B------:R-:W-:Y:S01]  /*65c0*/  FADD.FTZ R171, R181, R162 ;  /* 0x000000a2b5ab7221 */ /* 0x000fe20000010000 */
[-C--:B------:R-:W-:Y:S01]  /*65d0*/  FMUL.FTZ R76, R76, R193.reuse ;  /* 0x000000c14c4c7220 */ /* 0x080fe20000410000 */
[-C--:B------:R-:W-:Y:S01]  /*65e0*/  FMUL.FTZ R77, R77, R193.reuse ;  /* 0x000000c14d4d7220 */ /* 0x080fe20000410000 */
[-C--:B------:R-:W-:Y:S01]  /*65f0*/  FMUL.FTZ R80, R80, R193.reuse ;  /* 0x000000c150507220 */ /* 0x080fe20000410000 */
[----:B------:R-:W-:Y:S01]  /*6600*/  FADD.FTZ R162, R184, R171 ;  /* 0x000000abb8a27221 */ /* 0x000fe20000010000 */
[----:B------:R-:W-:Y:S01]  /*6610*/  FFMA.FTZ R171, R152, UR6, -R203 ;  /* 0x0000000698ab7c23 */ /* 0x000fe200080108cb */
[----:B------:R-:W1:Y:S01]  /*6620*/  MUFU.EX2 R180, R180 ;  /* 0x000000b400b47308 */ /* 0x000e620000000800 */
[----:B------:R-:W-:Y:S01]  /*6630*/  F2FP.F16.F32.PACK_AB R152, R153, R154 ;  /* 0x0000009a9998723e */ /* 0x000fe200000000ff */
[----:B------:R-:W-:Y:S01]  /*6640*/  FADD.FTZ R203, R185, R162 ;  /* 0x000000a2b9cb7221 */ /* 0x000fe20000010000 */
[----:B------:R-:W-:Y:S01]  /*6650*/  F2FP.F16.F32.PACK_AB R154, R157, R156 ;  /* 0x0000009c9d9a723e */ /* 0x000fe200000000ff */
[----:B------:R-:W-:Y:S01]  /*6660*/  FMUL.FTZ R81, R81, R193 ;  /* 0x000000c151517220 */ /* 0x000fe20000410000 */
[----:B------:R-:W-:Y:S01]  /*6670*/  F2FP.F16.F32.PACK_AB R156, R161, R160 ;  /* 0x000000a0a19c723e */ /* 0x000fe200000000ff */
[----:B------:R-:W-:Y:S01]  /*6680*/  FADD.FTZ R162, R188, R203 ;  /* 0x000000cbbca27221 */ /* 0x000fe20000010000 */
[----:B------:R-:W-:Y:S01]  /*6690*/  F2FP.F16.F32.PACK_AB R160, R169, R168 ;  /* 0x000000a8a9a0723e */ /* 0x000fe200000000ff */
[----:B------:R-:W4:Y:S01]  /*66a0*/  MUFU.EX2 R155, R155 ;  /* 0x0000009b009b7308 */ /* 0x000f220000000800 */
[----:B------:R-:W-:Y:S01]  /*66b0*/  F2FP.F16.F32.PACK_AB R168, R184, R181 ;  /* 0x000000b5b8a8723e */ /* 0x000fe200000000ff */
[----:B--2---:R-:W-:Y:S01]  /*66c0*/  FADD.FTZ R153, R189, R162 ;  /* 0x000000a2bd997221 */ /* 0x004fe20000010000 */
[----:B------:R-:W-:Y:S01]  /*66d0*/  F2FP.F16.F32.PACK_AB R162, R173, R172 ;  /* 0x000000acada2723e */ /* 0x000fe200000000ff */
[----:B------:R-:W-:Y:S01]  /*66e0*/  FMUL.FTZ R84, R84, R193 ;  /* 0x000000c154547220 */ /* 0x000fe20000410000 */
[C---:B---3--:R-:W-:Y:S01]  /*66f0*/  F2FP.F16.F32.PACK_AB R172, R192.reuse, R189 ;  /* 0x000000bdc0ac723e */ /* 0x048fe200000000ff */
[----:B------:R-:W-:Y:S01]  /*6700*/  FADD.FTZ R153, R192, R153 ;  /* 0x00000099c0997221 */ /* 0x000fe20000010000 */
        /* <DEDUP_REMOVED lines=19> */
[----:B-1----:R-:W-:Y:S01]  /*6840*/  FFMA.FTZ R153, R180, R4, R21 ;  /* 0x00000004b4997223 */ /* 0x002fe20000010015 */
[-C--:B------:R-:W-:Y:S01]  /*6850*/  FMUL.FTZ R116, R116, R193.reuse ;  /* 0x000000c174747220 */ /* 0x080fe20000410000 */
[-C--:B------:R-:W-:Y:S01]  /*6860*/  FMUL.FTZ R117, R117, R193.reuse ;  /* 0x000000c175757220 */ /* 0x080fe20000410000 */
[-C--:B------:R-:W-:Y:S01]  /*6870*/  FMUL.FTZ R120, R120, R193.reuse ;  /* 0x000000c178787220 */ /* 0x080fe20000410000 */
[----:B------:R-:W-:Y:S01]  /*6880*/  FADD.FTZ R4, R20, R153 ;  /* 0x0000009914047221 */ /* 0x000fe20000010000 */
[-C--:B------:R-:W-:Y:S01]  /*6890*/  FMUL.FTZ R121, R121, R193.reuse ;  /* 0x000000c179797220 */ /* 0x080fe20000410000 */
[----:B------:R-:W1:Y:S01]  /*68a0*/  MUFU.EX2 R202, R202 ;  /* 0x000000ca00ca7308 */ /* 0x000e620000000800 */
[-C--:B------:R-:W-:Y:S01]  /*68b0*/  FMUL.FTZ R124, R124, R193.reuse ;  /* 0x000000c17c7c7220 */ /* 0x080fe20000410000 */
[----:B----4-:R-:W-:Y:S01]  /*68c0*/  FADD.FTZ R153, R155, R4 ;  /* 0x000000049b997221 */ /* 0x010fe20000010000 */
[-C--:B------:R-:W-:Y:S01]  /*68d0*/  FMUL.FTZ R125, R125, R193.reuse ;  /* 0x000000c17d7d7220 */ /* 0x080fe20000410000 */
[-C--:B------:R-:W-:Y:S01]  /*68e0*/  FMUL.FTZ R128, R128, R193.reuse ;  /* 0x000000c180807220 */ /* 0x080fe20000410000 */
[-C--:B------:R-:W-:Y:S01]  /*68f0*/  FMUL.FTZ R129, R129, R193.reuse ;  /* 0x000000c181817220 */ /* 0x080fe20000410000 */
[----:B--2---:R-:W-:Y:S01]  /*6900*/  FADD.FTZ R4, R196, R153 ;  /* 0x00000099c4047221 */ /* 0x004fe20000010000 */
[-C--:B------:R-:W-:Y:S01]  /*6910*/  FMUL.FTZ R132, R132, R193.reuse ;  /* 0x000000c184847220 */ /* 0x080fe20000410000 */
[----:B------:R-:W2:Y:S01]  /*6920*/  MUFU.EX2 R163, R163 ;  /* 0x000000a300a37308 */ /* 0x000ea20000000800 */
[-C--:B------:R-:W-:Y:S01]  /*6930*/  FMUL.FTZ R133, R133, R193.reuse ;  /* 0x000000c185857220 */ /* 0x080fe20000410000 */
[----:B-----5:R-:W-:Y:S01]  /*6940*/  FADD.FTZ R153, R159, R4 ;  /* 0x000000049f997221 */ /* 0x020fe20000010000 */
[-C--:B------:R-:W-:Y:S01]  /*6950*/  FMUL.FTZ R136, R136, R193.reuse ;  /* 0x000000c188887220 */ /* 0x080fe20000410000 */
[-C--:B------:R-:W-:Y:S01]  /*6960*/  FMUL.FTZ R137, R137, R193.reuse ;  /* 0x000000c189897220 */ /* 0x080fe20000410000 */
[-C--:B------:R-:W-:Y:S01]  /*6970*/  FMUL.FTZ R140, R140, R193.reuse ;  /* 0x000000c18c8c7220 */ /* 0x080fe20000410000 */
[-C--:B------:R-:W-:Y:S01]  /*6980*/  FMUL.FTZ R141, R141, R193.reuse ;  /* 0x000000c18d8d7220 */ /* 0x080fe20000410000 */
[----:B------:R-:W-:Y:S01]  /*6990*/  FMUL.FTZ R144, R144, R193 ;  /* 0x000000c190907220 */ /* 0x000fe20000410000 */
[----:B------:R-:W3:Y:S01]  /*69a0*/  MUFU.EX2 R8, R8 ;  /* 0x0000000800087308 */ /* 0x000ee20000000800 */
[C---:B-1----:R-:W-:Y:S01]  /*69b0*/  FADD.FTZ R4, R202.reuse, R153 ;  /* 0x00000099ca047221 */ /* 0x042fe20000010000 */
[----:B------:R-:W-:Y:S01]  /*69c0*/  F2FP.F16.F32.PACK_AB R157, R202, R159 ;  /* 0x0000009fca9d723e */ /* 0x000fe200000000ff */
[-C--:B------:R-:W-:Y:S01]  /*69d0*/  FMUL.FTZ R145, R145, R193.reuse ;  /* 0x000000c191917220 */ /* 0x080fe20000410000 */
[-C--:B------:R-:W-:Y:S01]  /*69e0*/  FMUL.FTZ R148, R148, R193.reuse ;  /* 0x000000c194947220 */ /* 0x080fe20000410000 */
[----:B------:R-:W-:Y:S01]  /*69f0*/  FMUL.FTZ R149, R149, R193 ;  /* 0x000000c195957220 */ /* 0x000fe20000410000 */
[----:B------:R-:W-:Y:S01]  /*6a00*/  F2FP.F16.F32.PACK_AB R155, R196, R155 ;  /* 0x0000009bc49b723e */ /* 0x000fe200000000ff */
        /* <DEDUP_REMOVED lines=17> */
[----:B------:R3:W4:Y:S01]  /*6b20*/  MUFU.EX2 R178, R158 ;  /* 0x0000009e00b27308 */ /* 0x0007220000000800 */
[----:B-1----:R-:W-:Y:S01]  /*6b30*/  FADD.FTZ R153, R167, R184 ;  /* 0x000000b8a7997221 */ /* 0x002fe20000010000 */
[-C--:B------:R-:W-:Y:S01]  /*6b40*/  FMUL.FTZ R50, R50, R180.reuse ;  /* 0x000000b432327220 */ /* 0x080fe20000410000 */
[-C--:B------:R-:W-:Y:S01]  /*6b50*/  FMUL.FTZ R51, R51, R180.reuse ;  /* 0x000000b433337220 */ /* 0x080fe20000410000 */
[-C--:B------:R-:W-:Y:S01]  /*6b60*/  FMUL.FTZ R54, R54, R180.reuse ;  /* 0x000000b436367220 */ /* 0x080fe20000410000 */
[-C--:B------:R-:W-:Y:S01]  /*6b70*/  FMUL.FTZ R55, R55, R180.reuse ;  /* 0x000000b437377220 */ /* 0x080fe20000410000 */
[-C--:B------:R-:W-:Y:S01]  /*6b80*/  FMUL.FTZ R58, R58, R180.reuse ;  /* 0x000000b43a3a7220 */ /* 0x080fe20000410000 */
[----:B------:R-:W-:Y:S01]  /*6b90*/  FMUL.FTZ R59, R59, R180 ;  /* 0x000000b43b3b7220 */ /* 0x000fe20000410000 */
[----:B------:R-:W-:Y:S01]  /*6ba0*/  MUFU.EX2 R182, R182 ;  /* 0x000000b600b67308 */ /* 0x000fe20000000800 */
[----:B---3--:R-:W-:Y:S01]  /*6bb0*/  F2FP.F16.F32.PACK_AB R158, R165, R164 ;  /* 0x000000a4a59e723e */ /* 0x008fe200000000ff */
[C---:B--2---:R-:W-:Y:S01]  /*6bc0*/  FADD.FTZ R5, R197.reuse, R174 ;  /* 0x000000aec5057221 */ /* 0x044fe20000010000 */
[----:B------:R-:W-:Y:S01]  /*6bd0*/  F2FP.F16.F32.PACK_AB R164, R198, R195 ;  /* 0x000000c3c6a4723e */ /* 0x000fe200000000ff */
[----:B------:R-:W-:Y:S01]  /*6be0*/  FMUL.FTZ R62, R62, R180 ;  /* 0x000000b43e3e7220 */ /* 0x000fe20000410000 */
[----:B------:R-:W-:Y:S01]  /*6bf0*/  F2FP.F16.F32.PACK_AB R174, R197, R0 ;  /* 0x00000000c5ae723e */ /* 0x000fe200000000ff */
[-C--:B------:R-:W-:Y:S01]  /*6c00*/  FMUL.FTZ R63, R63, R180.reuse ;  /* 0x000000b43f3f7220 */ /* 0x080fe20000410000 */
[-C--:B------:R-:W-:Y:S01]  /*6c10*/  FMUL.FTZ R66, R66, R180.reuse ;  /* 0x000000b442427220 */ /* 0x080fe20000410000 */
[----:B------:R-:W1:Y:S01]  /*6c20*/  MUFU.EX2 R198, R211 ;  /* 0x000000d300c67308 */ /* 0x000e620000000800 */
[C---:B----4-:R-:W-:Y:S01]  /*6c30*/  FADD.FTZ R184, R178.reuse, R153 ;  /* 0x00000099b2b87221 */ /* 0x050fe20000010000 */
[----:B------:R-:W-:Y:S01]  /*6c40*/  F2FP.F16.F32.PACK_AB R161, R178, R167 ;  /* 0x000000a7b2a1723e */ /* 0x000fe200000000ff */
[-C--:B------:R-:W-:Y:S01]  /*6c50*/  FMUL.FTZ R67, R67, R180.reuse ;  /* 0x000000b443437220 */ /* 0x080fe20000410000 */
[-C--:B------:R-:W-:Y:S01]  /*6c60*/  FMUL.FTZ R70, R70, R180.reuse ;  /* 0x000000b446467220 */ /* 0x080fe20000410000 */
[----:B------:R-:W-:Y:S01]  /*6c70*/  FADD.FTZ R153, R175, R184 ;  /* 0x000000b8af997221 */ /* 0x000fe20000010000 */
        /* <DEDUP_REMOVED lines=26> */
[----:B------:R2:W4:Y:S01]  /*6e20*/  MUFU.EX2 R169, R186 ;  /* 0x000000ba00a97308 */ /* 0x0005220000000800 */
[C---:B---3--:R-:W-:Y:S01]  /*6e30*/  FADD.FTZ R153, R0.reuse, R153 ;  /* 0x0000009900997221 */ /* 0x048fe20000010000 */
[----:B------:R-:W-:Y:S01]  /*6e40*/  F2FP.F16.F32.PACK_AB R165, R0, R165 ;  /* 0x000000a500a5723e */ /* 0x000fe200000000ff */
[-C--:B------:R-:W-:Y:S01]  /*6e50*/  FMUL.FTZ R111, R111, R180.reuse ;  /* 0x000000b46f6f7220 */ /* 0x080fe20000410000 */
[-C--:B------:R-:W-:Y:S01]  /*6e60*/  FMUL.FTZ R114, R114, R180.reuse ;  /* 0x000000b472727220 */ /* 0x080fe20000410000 */
[-C--:B------:R-:W-:Y:S01]  /*6e70*/  FMUL.FTZ R115, R115, R180.reuse ;  /* 0x000000b473737220 */ /* 0x080fe20000410000 */
[-C--:B------:R-:W-:Y:S01]  /*6e80*/  FMUL.FTZ R118, R118, R180.reuse ;  /* 0x000000b476767220 */ /* 0x080fe20000410000 */
[----:B------:R-:W-:Y:S01]  /*6e90*/  FMUL.FTZ R119, R119, R180 ;  /* 0x000000b477777220 */ /* 0x000fe20000410000 */
[----:B------:R-:W3:Y:S01]  /*6ea0*/  MUFU.EX2 R4, R187 ;  /* 0x000000bb00047308 */ /* 0x000ee20000000800 */
[----:B--2---:R-:W-:Y:S01]  /*6eb0*/  FADD.FTZ R186, R182, R153 ;  /* 0x00000099b6ba7221 */ /* 0x004fe20000010000 */
[----:B-1----:R-:W-:Y:S01]  /*6ec0*/  F2FP.F16.F32.PACK_AB R167, R183, R182 ;  /* 0x000000b6b7a7723e */ /* 0x002fe200000000ff */
[-C--:B------:R-:W-:Y:S01]  /*6ed0*/  FMUL.FTZ R122, R122, R180.reuse ;  /* 0x000000b47a7a7220 */ /* 0x080fe20000410000 */
[-C--:B------:R-:W-:Y:S01]  /*6ee0*/  FMUL.FTZ R123, R123, R180.reuse ;  /* 0x000000b47b7b7220 */ /* 0x080fe20000410000 */
[----:B------:R-:W-:Y:S01]  /*6ef0*/  FADD.FTZ R186, R183, R186 ;  /* 0x000000bab7ba7221 */ /* 0x000fe20000010000 */
        /* <DEDUP_REMOVED lines=19> */
[----:B-1----:R-:W-:Y:S01]  /*7030*/  FADD.FTZ R186, R190, R153 ;  /* 0x00000099beba7221 */ /* 0x002fe20000010000 */
[----:B------:R-:W-:Y:S01]  /*7040*/  F2FP.F16.F32.PACK_AB R153, R20, R21 ;  /* 0x000000151499723e */ /* 0x000fe200000000ff */
[----:B------:R-:W-:-:S05]  /*7050*/  FMUL.FTZ R151, R151, R180 ;  /* 0x000000b497977220 */ /* 0x000fca0000410000 */
[----:B------:R1:W4:Y:S01]  /*7060*/  MUFU.EX2 R184, R171 ;  /* 0x000000ab00b87308 */ /* 0x0003220000000800 */
[----:B--2---:R-:W-:-:S07]  /*7070*/  FADD.FTZ R186, R191, R186 ;  /* 0x000000babfba7221 */ /* 0x004fce0000010000 */
[----:B------:R-:W2:Y:S01]  /*7080*/  MUFU.EX2 R200, R200 ;  /* 0x000000c800c87308 */ /* 0x000ea20000000800 */
[----:B---3--:R-:W-:Y:S01]  /*7090*/  FADD.FTZ R21, R173, R186 ;  /* 0x000000baad157221 */ /* 0x008fe20000010000 */
[----:B-1----:R-:W-:-:S06]  /*70a0*/  F2FP.F16.F32.PACK_AB R171, R191, R190 ;  /* 0x000000bebfab723e */ /* 0x002fcc00000000ff */
[----:B------:R-:W1:Y:S01]  /*70b0*/  MUFU.EX2 R199, R199 ;  /* 0x000000c700c77308 */ /* 0x000e620000000800 */
[C---:B----4-:R-:W-:Y:S01]  /*70c0*/  FADD.FTZ R21, R184.reuse, R21 ;  /* 0x00000015b8157221 */ /* 0x050fe20000010000 */
[----:B------:R-:W-:-:S03]  /*70d0*/  F2FP.F16.F32.PACK_AB R173, R184, R173 ;  /* 0x000000adb8ad723e */ /* 0x000fc600000000ff */
[----:B--2---:R-:W-:-:S04]  /*70e0*/  FADD.FTZ R0, R200, R21 ;  /* 0x00000015c8007221 */ /* 0x004fc80000010000 */
[C---:B-1----:R-:W-:Y:S01]  /*70f0*/  FADD.FTZ R4, R199.reuse, R0 ;  /* 0x00000000c7047221 */ /* 0x042fe20000010000 */
[----:B------:R-:W-:Y:S01]  /*7100*/  F2FP.F16.F32.PACK_AB R175, R199, R200 ;  /* 0x000000c8c7af723e */ /* 0x000fe200000000ff */
[----:B------:R-:W-:Y:S06]  /*7110*/  @!P0 BRA `(.L_x_8995) ;  /* 0x0000000000048947 */ /* 0x000fec0003800000 */
[----:B------:R-:W-:Y:S01]  /*7120*/  BPT.TRAP 0x1 ;  /* 0x000000040000795c */ /* 0x000fe20000300000 */
.L_x_8995:
[----:B------:R1:W2:Y:S01]  /*7130*/  SYNCS.PHASECHK.TRANS64.TRYWAIT P1, [UR27+0x22850], R12 ;  /* 0x0228500cff0075a7 */ /* 0x0002a2000802015b */
[----:B------:R-:W-:Y:S05]  /*7140*/  @!P0 BRA `(.L_x_8996) ;  /* 0x0000000000048947 */ /* 0x000fea0003800000 */
[----:B------:R-:W-:Y:S01]  /*7150*/  BPT.TRAP 0x1 ;  /* 0x000000040000795c */ /* 0x000fe20000300000 */
.L_x_8996:
[----:B--2---:R-:W-:Y:S05]  /*7160*/  @P1 BRA `(.L_x_8997) ;  /* 0x0000000000081947 */ /* 0x004fea0003800000 */
[----:B------:R-:W2:Y:S02]  /*7170*/  SYNCS.PHASECHK.TRANS64.TRYWAIT P1, [UR27+0x22850], R12 ;  /* 0x0228500cff0075a7 */ /* 0x000ea4000802015b */
[----:B--2---:R-:W-:Y:S05]  /*7180*/  @!P1 BRA `(.L_x_8998) ;  /* 0x000000d400f49947 */ /* 0x004fea0003800000 */
.L_x_8997:
[----:B------:R-:W3:Y:S01]  /*7190*/  S2R R0, SR_TID.X ;  /* 0x0000000000007919 */ /* 0x000ee20000002100 */
[----:B------:R-:W-:Y:S01]  /*71a0*/  UIMAD UR14, UR37, 0xc00, UR5 ;  /* 0x00000c00250e78a4 */ /* 0x000fe2000f8e0205 */
[----:B------:R-:W-:Y:S01]  /*71b0*/  UMOV UR11, 0x40000040 ;  /* 0x40000040000b7882 */ /* 0x000fe20000000000 */
[----:B------:R-:W4:Y:S05]  /*71c0*/  S2R R8, SR_TID.X ;  /* 0x0000000000087919 */ /* 0x000f2a0000002100 */
[----:B------:R-:W-:Y:S01]  /*71d0*/  UMOV UR10, UR14 ;  /* 0x0000000e000a7c82 */ /* 0x000fe20008000000 */
[----:B---3--:R-:W-:Y:S02]  /*71e0*/  SHF.R.U32.HI R0, RZ, 0x7, R0 ;  /* 0x00000007ff007819 */ /* 0x008fe40000011600 */
[----:B----4-:R-:W-:-:S03]  /*71f0*/  LOP3.LUT P1, RZ, R8, 0x7f, RZ, 0xc0, !PT ;  /* 0x0000007f08ff7812 */ /* 0x010fc6000782c0ff */
[----:B------:R-:W-:Y:S02]  /*7200*/  VIADD R0, R0, 0x8 ;  /* 0x0000000800007836 */ /* 0x000fe40000000000 */
[----:B------:R-:W-:-:S03]  /*7210*/  IMAD.MOV.U32 R8, RZ, RZ, R176 ;  /* 0x000000ffff087224 */ /* 0x000fc600078e00b0 */
[----:B------:R3:W-:Y:S05]  /*7220*/  BAR.SYNC.DEFER_BLOCKING R0, 0x100 ;  /* 0x000400000000751d */ /* 0x0007ea0000010000 */
[----:B--2---:R-:W-:Y:S02]  /*7230*/  @!P1 VIADD R9, R9, 0x22860 ;  /* 0x0002286009099836 */ /* 0x004fe40000000000 */
[----:B---3--:R-:W-:-:S03]  /*7240*/  IMAD.MOV.U32 R0, RZ, RZ, R14 ;  /* 0x000000ffff007224 */ /* 0x008fc600078e000e */
[----:B------:R-:W-:Y:S01]  /*7250*/  @!P1 PRMT R9, RZ, 0x654, R9 ;  /* 0x00000654ff099816 */ /* 0x000fe20000000009 */
        /* <DEDUP_REMOVED lines=37> */
[----:B------:R-:W-:Y:S02]  /*74b0*/  IMAD.MOV.U32 R8, RZ, RZ, R176 ;  /* 0x000000ffff087224 */ /* 0x000fe400078e00b0 */
[----:B------:R-:W-:-:S07]  /*74c0*/  IMAD.MOV.U32 R0, RZ, RZ, R14 ;  /* 0x000000ffff007224 */ /* 0x000fce00078e000e */
.L_x_8982:
[----:B------:R-:W-:Y:S01]  /*74d0*/  IADD3 R10, R17, 0x80, -R18 ;  /* 0x00000080110a7810 */ /* 0x000fe20007ffe812 */
[----:B------:R-:W-:Y:S02]  /*74e0*/  ULDC UR15, c[0x0][0x9e4] ;  /* 0x00027900000f7ab9 */ /* 0x000fe40000000800 */
[----:B------:R-:W-:Y:S02]  /*74f0*/  UISETP.GE.AND UP0, UPT, UR15, 0x1, UPT ;  /* 0x000000010f00788c */ /* 0x000fe4000bf06270 */
[----:B------:R-:W-:-:S04]  /*7500*/  IMAD R10, R201, 0x80, R10 ;  /* 0x00000080c90a7824 */ /* 0x000fc800078e020a */
[----:B------:R-:W-:Y:S02]  /*7510*/  PLOP3.LUT P1, PT, PT, PT, UP0, 0x40, 0x0 ;  /* 0x000000000000781c */ /* 0x000fe40003f2e808 */
[----:B------:R-:W-:-:S13]  /*7520*/  R2UR UR10, R10 ;  /* 0x000000000a0a72ca */ /* 0x000fda00000e0000 */
[----:B------:R-:W-:Y:S01]  /*7530*/  UIADD3 UR14, UR10, -UR7, URZ ;  /* 0x800000070a0e7290 */ /* 0x000fe2000fffe03f */
[----:B------:R-:W-:Y:S11]  /*7540*/  @P1 BRA `(.L_x_9000) ;  /* 0x0000000000481947 */ /* 0x000ff60003800000 */
        /* <DEDUP_REMOVED lines=11> */
.L_x_9001:
[----:B------:R-:W-:-:S11]  /*7600*/  UISETP.NE.AND UP1, UPT, UR15, 0x1, UPT ;  /* 0x000000010f00788c */ /* 0x000fd6000bf25270 */
[----:B------:R-:W-:Y:S02]  /*7610*/  @UP1 ULDC.64 UR18, c[0x0][0x9e8] ;  /* 0x00027a0000121ab9 */ /* 0x000fe40000000a00 */
[----:B------:R-:W-:-:S04]  /*7620*/  UIMAD.WIDE.U32 UR10, UR7, UR18, URZ ;  /* 0x00000012070a72a5 */ /* 0x000fc8000f8e003f */
[----:B------:R-:W-:-:S12]  /*7630*/  @UP1 USHF.R.U32.HI UR7, URZ, UR19, UR11 ;  /* 0x000000133f071299 */ /* 0x000fd8000801160b */
.L_x_9002:
[----:B------:R-:W-:-:S04]  /*7640*/  UIMAD UR7, UR7, UR15, URZ ;  /* 0x0000000f070772a4 */ /* 0x000fc8000f8e023f */
[----:B------:R-:W-:-:S04]  /*7650*/  UISETP.LT.AND UP1, UPT, UR14, UR7, UPT ;  /* 0x000000070e00728c */ /* 0x000fc8000bf21270 */
[----:B------:R-:W-:-:S12]  /*7660*/  USEL UR14, UR14, UR7, !UP1 ;  /* 0x000000070e0e7287 */ /* 0x000fd8000c800000 */
.L_x_9000:
        /* <DEDUP_REMOVED lines=12> */
.L_x_9012:
        /* <DEDUP_REMOVED lines=9> */
.L_x_9004:
[----:B------:R-:W2:Y:S01]  /*77c0*/  S2UR UR11, SR_CgaCtaId ;  /* 0x00000000000b79c3 */ /* 0x000ea20000008800 */
[----:B------:R-:W-:Y:S01]  /*77d0*/  UMOV UR10, 0x400 ;  /* 0x00000400000a7882 */ /* 0x000fe20000000000 */
[----:B------:R-:W-:-:S05]  /*77e0*/  IMAD.U32 R7, RZ, RZ, UR40 ;  /* 0x00000028ff077e24 */ /* 0x000fca000f8e00ff */
[----:B------:R-:W-:Y:S01]  /*77f0*/  SHF.L.U32 R7, R7, 0x1f, RZ ;  /* 0x0000001f07077819 */ /* 0x000fe200000006ff */
[----:B--2---:R-:W-:-:S04]  /*7800*/  ULEA UR10, UR11, UR10, 0x18 ;  /* 0x0000000a0b0a7291 */ /* 0x004fc8000f8ec03f */
[----:B------:R-:W-:-:S09]  /*7810*/  ULEA UR24, UR37, UR10, 0x3 ;  /* 0x0000000a25187291 */ /* 0x000fd2000f8e183f */
[----:B------:R2:W3:Y:S01]  /*7820*/  SYNCS.PHASECHK.TRANS64.TRYWAIT P2, [UR24+0x22830], R7 ;  /* 0x02283007ff0075a7 */ /* 0x0004e20008040158 */
[----:B------:R-:W-:Y:S05]  /*7830*/  @!P0 BRA `(.L_x_9005) ;  /* 0x0000000000048947 */ /* 0x000fea0003800000 */
[----:B------:R-:W-:Y:S01]  /*7840*/  BPT.TRAP 0x1 ;  /* 0x000000040000795c */ /* 0x000fe20000300000 */
.L_x_9005:
[----:B---3--:R-:W-:Y:S05]  /*7850*/  @P2 BRA `(.L_x_9006) ;  /* 0x0000000000082947 */ /* 0x008fea0003800000 */
[----:B------:R-:W3:Y:S02]  /*7860*/  SYNCS.PHASECHK.TRANS64.TRYWAIT P2, [UR24+0x22830], R7 ;  /* 0x02283007ff0075a7 */ /* 0x000ee40008040158 */
[----:B---3--:R-:W-:Y:S05]  /*7870*/  @!P2 BRA `(.L_x_9007) ;  /* 0x000000d0004ca947 */ /* 0x008fea0003800000 */
.L_x_9006:
[----:B------:R-:W-:Y:S01]  /*7880*/  UIMAD UR22, UR37, 0x300, UR4 ;  /* 0x00000300251678a4 */ /* 0x000fe2000f8e0204 */
[----:B------:R-:W-:Y:S01]  /*7890*/  WARPGROUP.ARRIVE ;  /* 0x00000000000079c5 */ /* 0x000fe20000000000 */
[----:B------:R-:W-:Y:S01]  /*78a0*/  UMOV UR23, 0x40000040 ;  /* 0x4000004000177882 */ /* 0x000fe20000000000 */
[----:B------:R-:W-:Y:S01]  /*78b0*/  UMOV UR11, 0x40000040 ;  /* 0x40000040000b7882 */ /* 0x000fe20000000000 */
[----:B------:R-:W-:-:S03]  /*78c0*/  UIADD3 UR10, UR22, 0x2, URZ ;  /* 0x00000002160a7890 */ /* 0x000fc6000fffe03f */
[----:B------:R-:W4:Y:S01]  /*78d0*/  S2R R203, SR_TID.X ;  /* 0x0000000000cb7919 */ /* 0x000f220000002100 */
[----:B------:R-:W-:Y:S01]  /*78e0*/  UIADD3 UR14, UR22, 0x4, URZ ;  /* 0x00000004160e7890 */ /* 0x000fe2000fffe03f */
[----:B------:R-:W-:Y:S01]  /*78f0*/  UMOV UR15, 0x40000040 ;  /* 0x40000040000f7882 */ /* 0x000fe20000000000 */
[----:B------:R-:W-:Y:S01]  /*7900*/  HGMMA.64x96x16.F32 R152, gdesc[UR20], RZ, !UPT, gsb0 ;  /* 0x01600000149879f0 */ /* 0x000fe2000c0008ff */
[----:B------:R-:W-:Y:S01]  /*7910*/  UIADD3 UR18, UR22, 0x6, URZ ;  /* 0x0000000616127890 */ /* 0x000fe2000fffe03f */
[----:B------:R-:W-:Y:S01]  /*7920*/  UMOV UR19, 0x40000040 ;  /* 0x4000004000137882 */ /* 0x000fe20000000000 */
[----:B----4-:R-:W-:Y:S02]  /*7930*/  LOP3.LUT P2, RZ, R203, 0x7f, RZ, 0xc0, !PT ;  /* 0x0000007fcbff7812 */ /* 0x010fe4000784c0ff */
[----:B------:R-:W-:Y:S01]  /*7940*/  SHF.R.U32.HI R203, RZ, 0x7, R203 ;  /* 0x00000007ffcb7819 */ /* 0x000fe200000116cb */
        /* <DEDUP_REMOVED lines=10> */
[----:B---3--:R-:W-:Y:S02]  /*79f0*/  FMNMX.FTZ R0, R152, R11, !PT ;  /* 0x0000000b98007209 */ /* 0x008fe40007810000 */
        /* <DEDUP_REMOVED lines=23> */
[----:B01----:R-:W-:-:S05]  /*7b70*/  FMNMX.FTZ R12, R197, R0, !PT ;  /* 0x00000000c50c7209 */ /* 0x003fca0007810000 */
[----:B------:R-:W0:Y:S02]  /*7b80*/  SHFL.BFLY PT, R13, R12, 0x2, 0x1f ;  /* 0x0c401f000c0d7f89 */ /* 0x000e2400000e0000 */
[----:B0-----:R-:W-:-:S05]  /*7b90*/  FMNMX.FTZ R14, R12, R13, !PT ;  /* 0x0000000d0c0e7209 */ /* 0x001fca0007810000 */
[----:B------:R-:W0:Y:S02]  /*7ba0*/  SHFL.BFLY PT, R13, R14, 0x1, 0x1f ;  /* 0x0c201f000e0d7f89 */ /* 0x000e2400000e0000 */
[----:B0-----:R-:W-:Y:S02]  /*7bb0*/  FMNMX.FTZ R0, R14, R13, !PT ;  /* 0x0000000d0e007209 */ /* 0x001fe40007810000 */
[----:B------:R-:W-:-:S03]  /*7bc0*/  FMNMX.FTZ R13, R155, R8, !PT ;  /* 0x000000089b0d7209 */ /* 0x000fc60007810000 */
[----:B------:R-:W-:Y:S01]  /*7bd0*/  FADD.FTZ R6, -R0, R11 ;  /* 0x0000000b00067221 */ /* 0x000fe20000010100 */
[----:B------:R-:W-:-:S03]  /*7be0*/  FMNMX.FTZ R8, R158, R13, !PT ;  /* 0x0000000d9e087209 */ /* 0x000fc60007810000 */
[----:B------:R-:W-:Y:S01]  /*7bf0*/  FMUL.FTZ R10, R6, UR6 ;  /* 0x00000006060a7c20 */ /* 0x000fe20008410000 */
[----:B------:R-:W-:Y:S01]  /*7c00*/  FMNMX.FTZ R13, R159, R8, !PT ;  /* 0x000000089f0d7209 */ /* 0x000fe20007810000 */
[----:B------:R-:W-:-:S03]  /*7c10*/  FMUL.FTZ R6, R0, UR6 ;  /* 0x0000000600067c20 */ /* 0x000fc60008410000 */
        /* <DEDUP_REMOVED lines=17> */
[----:B------:R-:W-:Y:S01]  /*7d30*/  FFMA.FTZ R196, R196, UR6, -R6 ;  /* 0x00000006c4c47c23 */ /* 0x000fe20008010806 */
[----:B------:R-:W0:Y:S02]  /*7d40*/  MUFU.EX2 R10, R10 ;  /* 0x0000000a000a7308 */ /* 0x000e240000000800 */
[----:B------:R-:W-:-:S04]  /*7d50*/  FMNMX.FTZ R15, R171, R8, !PT ;  /* 0x00000008ab0f7209 */ /* 0x000fc80007810000 */
[----:B------:R-:W-:Y:S01]  /*7d60*/  FMNMX.FTZ R8, R174, R15, !PT ;  /* 0x0000000fae087209 */ /* 0x000fe20007810000 */
[--C-:B------:R-:W-:Y:S01]  /*7d70*/  FFMA.FTZ R15, R161, UR6, -R6.reuse ;  /* 0x00000006a10f7c23 */ /* 0x100fe20008010806 */
[--C-:B------:R-:W-:Y:S01]  /*7d80*/  FFMA.FTZ R161, R177, UR6, -R6.reuse ;  /* 0x00000006b1a17c23 */ /* 0x100fe20008010806 */
[----:B------:R-:W-:Y:S01]  /*7d90*/  FFMA.FTZ R177, R192, UR6, -R6 ;  /* 0x00000006c0b17c23 */ /* 0x000fe20008010806 */
[----:B------:R-:W-:Y:S01]  /*7da0*/  FMNMX.FTZ R21, R175, R8, !PT ;  /* 0x00000008af157209 */ /* 0x000fe20007810000 */
[----:B------:R-:W1:Y:S03]  /*7db0*/  MUFU.EX2 R11, R11 ;  /* 0x0000000b000b7308 */ /* 0x000e660000000800 */
[----:B------:R-:W-:Y:S01]  /*7dc0*/  FMNMX.FTZ R8, R178, R21, !PT ;  /* 0x00000015b2087209 */ /* 0x000fe20007810000 */
[----:B0-----:R-:W-:-:S03]  /*7dd0*/  FMUL.FTZ R24, R24, R10 ;  /* 0x0000000a18187220 */ /* 0x001fc60000410000 */
[----:B------:R-:W-:Y:S01]  /*7de0*/  FMNMX.FTZ R21, R179, R8, !PT ;  /* 0x00000008b3157209 */ /* 0x000fe20007810000 */
[----:B------:R-:W0:Y:S01]  /*7df0*/  MUFU.EX2 R152, R152 ;  /* 0x0000009800987308 */ /* 0x000e220000000800 */
[-C--:B------:R-:W-:Y:S01]  /*7e00*/  FMUL.FTZ R25, R25, R10.reuse ;  /* 0x0000000a19197220 */ /* 0x080fe20000410000 */
[----:B------:R-:W-:Y:S01]  /*7e10*/  FMUL.FTZ R28, R28, R10 ;  /* 0x0000000a1c1c7220 */ /* 0x000fe20000410000 */
[----:B------:R-:W-:Y:S01]  /*7e20*/  FMNMX.FTZ R8, R182, R21, !PT ;  /* 0x00000015b6087209 */ /* 0x000fe20007810000 */
[--C-:B------:R-:W-:Y:S01]  /*7e30*/  FFMA.FTZ R21, R165, UR6, -R6.reuse ;  /* 0x00000006a5157c23 */ /* 0x100fe20008010806 */
[--C-:B------:R-:W-:Y:S01]  /*7e40*/  FFMA.FTZ R165, R180, UR6, -R6.reuse ;  /* 0x00000006b4a57c23 */ /* 0x100fe20008010806 */
[--C-:B------:R-:W-:Y:S01]  /*7e50*/  FFMA.FTZ R180, R193, UR6, -R6.reuse ;  /* 0x00000006c1b47c23 */ /* 0x100fe20008010806 */
[----:B------:R-:W-:Y:S01]  /*7e60*/  FMNMX.FTZ R153, R183, R8, !PT ;  /* 0x00000008b7997209 */ /* 0x000fe20007810000 */
[----:B------:R-:W-:Y:S01]  /*7e70*/  MUFU.EX2 R12, R12 ;  /* 0x0000000c000c7308 */ /* 0x000fe20000000800 */
[----:B-1----:R-:W-:Y:S01]  /*7e80*/  FFMA.FTZ R5, R10, R5, R11 ;  /* 0x000000050a057223 */ /* 0x002fe2000001000b */
[-C--:B------:R-:W-:Y:S01]  /*7e90*/  FMUL.FTZ R29, R29, R10.reuse ;  /* 0x0000000a1d1d7220 */ /* 0x080fe20000410000 */
[----:B------:R-:W-:Y:S01]  /*7ea0*/  FMNMX.FTZ R8, R186, R153, !PT ;  /* 0x00000099ba087209 */ /* 0x000fe20007810000 */
[-C--:B------:R-:W-:Y:S01]  /*7eb0*/  FMUL.FTZ R32, R32, R10.reuse ;  /* 0x0000000a20207220 */ /* 0x080fe20000410000 */
[-C--:B------:R-:W-:Y:S01]  /*7ec0*/  FMUL.FTZ R33, R33, R10.reuse ;  /* 0x0000000a21217220 */ /* 0x080fe20000410000 */
[----:B------:R-:W-:Y:S01]  /*7ed0*/  FMUL.FTZ R36, R36, R10 ;  /* 0x0000000a24247220 */ /* 0x000fe20000410000 */
[----:B------:R-:W-:Y:S01]  /*7ee0*/  FMNMX.FTZ R153, R187, R8, !PT ;  /* 0x00000008bb997209 */ /* 0x000fe20007810000 */
[----:B------:R-:W-:Y:S01]  /*7ef0*/  MUFU.EX2 R13, R13 ;  /* 0x0000000d000d7308 */ /* 0x000fe20000000800 */
[C---:B0-----:R-:W-:Y:S01]  /*7f00*/  FADD.FTZ R5, R152.reuse, R5 ;  /* 0x0000000598057221 */ /* 0x041fe20000010000 */
[----:B------:R-:W-:Y:S01]  /*7f10*/  F2FP.F16.F32.PACK_AB R152, R152, R11 ;  /* 0x0000000b9898723e */ /* 0x000fe200000000ff */
[----:B------:R-:W-:Y:S01]  /*7f20*/  FMUL.FTZ R37, R37, R10 ;  /* 0x0000000a25257220 */ /* 0x000fe20000410000 */
[----:B------:R-:W-:Y:S01]  /*7f30*/  FMNMX.FTZ R8, R190, R153, !PT ;  /* 0x00000099be087209 */ /* 0x000fe20007810000 */
[--C-:B------:R-:W-:Y:S01]  /*7f40*/  FFMA.FTZ R153, R169, UR6, -R6.reuse ;  /* 0x00000006a9997c23 */ /* 0x100fe20008010806 */
[--C-:B------:R-:W-:Y:S01]  /*7f50*/  FFMA.FTZ R169, R184, UR6, -R6.reuse ;  /* 0x00000006b8a97c23 */ /* 0x100fe20008010806 */
[--C-:B------:R-:W-:Y:S01]  /*7f60*/  FFMA.FTZ R184, R197, UR6, -R6.reuse ;  /* 0x00000006c5b87c23 */ /* 0x100fe20008010806 */
[----:B------:R-:W-:Y:S01]  /*7f70*/  FMNMX.FTZ R157, R191, R8, !PT ;  /* 0x00000008bf9d7209 */ /* 0x000fe20007810000 */
[----:B------:R-:W-:Y:S01]  /*7f80*/  MUFU.EX2 R156, R156 ;  /* 0x0000009c009c7308 */ /* 0x000fe20000000800 */
[-C--:B------:R-:W-:Y:S01]  /*7f90*/  FMUL.FTZ R40, R40, R10.reuse ;  /* 0x0000000a28287220 */ /* 0x080fe20000410000 */
[-C--:B------:R-:W-:Y:S01]  /*7fa0*/  FMUL.FTZ R41, R41, R10.reuse ;  /* 0x0000000a29297220 */ /* 0x080fe20000410000 */
[----:B------:R-:W-:Y:S01]  /*7fb0*/  FMNMX.FTZ R8, R194, R157, !PT ;  /* 0x0000009dc2087209 */ /* 0x000fe20007810000 */
[-C--:B------:R-:W-:Y:S01]  /*7fc0*/  FMUL.FTZ R44, R44, R10.reuse ;  /* 0x0000000a2c2c7220 */ /* 0x080fe20000410000 */
[-C--:B------:R-:W-:Y:S01]  /*7fd0*/  FMUL.FTZ R45, R45, R10.reuse ;  /* 0x0000000a2d2d7220 */ /* 0x080fe20000410000 */
[----:B------:R-:W-:Y:S01]  /*7fe0*/  FMUL.FTZ R48, R48, R10 ;  /* 0x0000000a30307220 */ /* 0x000fe20000410000 */
[----:B------:R-:W-:Y:S01]  /*7ff0*/  FMNMX.FTZ R157, R195, R8, !PT ;  /* 0x00000008c39d7209 */ /* 0x000fe20007810000 */
[----:B------:R-:W-:Y:S01]  /*8000*/  MUFU.EX2 R15, R15 ;  /* 0x0000000f000f7308 */ /* 0x000fe20000000800 */
[-C--:B------:R-:W-:Y:S01]  /*8010*/  FMUL.FTZ R49, R49, R10.reuse ;  /* 0x0000000a31317220 */ /* 0x080fe20000410000 */
[-C--:B------:R-:W-:Y:S01]  /*8020*/  FMUL.FTZ R52, R52, R10.reuse ;  /* 0x0000000a34347220 */ /* 0x080fe20000410000 */
[----:B------:R-:W-:Y:S01]  /*8030*/  FMNMX.FTZ R8, R198, R157, !PT ;  /* 0x0000009dc6087209 */ /* 0x000fe20007810000 */
[--C-:B------:R-:W-:Y:S01]  /*8040*/  FFMA.FTZ R157, R173, UR6, -R6.reuse ;  /* 0x00000006ad9d7c23 */ /* 0x100fe20008010806 */
[-C--:B------:R-:W-:Y:S01]  /*8050*/  FMUL.FTZ R53, R53, R10.reuse ;  /* 0x0000000a35357220 */ /* 0x080fe20000410000 */
[----:B------:R-:W-:Y:S01]  /*8060*/  FMUL.FTZ R56, R56, R10 ;  /* 0x0000000a38387220 */ /* 0x000fe20000410000 */
[----:B------:R-:W-:Y:S01]  /*8070*/  FMNMX.FTZ R8, R199, R8, !PT ;  /* 0x00000008c7087209 */ /* 0x000fe20007810000 */
        /* <DEDUP_REMOVED lines=28> */
[----:B0-----:R-:W-:Y:S01]  /*8240*/  FMNMX.FTZ R181, R8, R173, !PT ;  /* 0x000000ad08b57209 */ /* 0x001fe20007810000 */
[----:B------:R-:W-:Y:S01]  /*8250*/  FFMA.FTZ R173, R188, UR6, -R6 ;  /* 0x00000006bcad7c23 */ /* 0x000fe20008010806 */
[-C--:B------:R-:W-:Y:S01]  /*8260*/  FMUL.FTZ R104, R104, R10.reuse ;  /* 0x0000000a68687220 */ /* 0x080fe20000410000 */
[-C--:B------:R-:W-:Y:S01]  /*8270*/  FMUL.FTZ R105, R105, R10.reuse ;  /* 0x0000000a69697220 */ /* 0x080fe20000410000 */
[----:B------:R-:W-:Y:S01]  /*8280*/  MUFU.EX2 R20, R20 ;  /* 0x0000001400147308 */ /* 0x000fe20000000800 */
[----:B------:R-:W0:Y:S01]  /*8290*/  SHFL.BFLY PT, R8, R181, 0x1, 0x1f ;  /* 0x0c201f00b5087f89 */ /* 0x000e2200000e0000 */
        /* <DEDUP_REMOVED lines=23> */
[----:B0-----:R-:W-:Y:S01]  /*8410*/  FMNMX.FTZ R8, R181, R8, !PT ;  /* 0x00000008b5087209 */ /* 0x001fe20007810000 */
[-C--:B------:R-:W-:Y:S01]  /*8420*/  FMUL.FTZ R148, R148, R10.reuse ;  /* 0x0000000a94947220 */ /* 0x080fe20000410000 */
[----:B------:R-:W-:-:S03]  /*8430*/  FMUL.FTZ R149, R149, R10 ;  /* 0x0000000a95957220 */ /* 0x000fc60000410000 */
[C---:B------:R-:W-:Y:S01]  /*8440*/  FMUL.FTZ R193, R8.reuse, UR6 ;  /* 0x0000000608c17c20 */ /* 0x040fe20008410000 */
[----:B------:R-:W-:Y:S01]  /*8450*/  FADD.FTZ R6, -R8, R201 ;  /* 0x000000c908067221 */ /* 0x000fe20000010100 */
[----:B------:R0:W-:Y:S02]  /*8460*/  MUFU.EX2 R181, R196 ;  /* 0x000000c400b57308 */ /* 0x0001e40000000800 */
[--C-:B------:R-:W-:Y:S01]  /*8470*/  FFMA.FTZ R188, R154, UR6, -R193.reuse ;  /* 0x000000069abc7c23 */ /* 0x100fe200080108c1 */
[----:B------:R-:W-:Y:S01]  /*8480*/  FMUL.FTZ R6, R6, UR6 ;  /* 0x0000000606067c20 */ /* 0x000fe20008410000 */
[--C-:B------:R-:W-:Y:S01]  /*8490*/  FFMA.FTZ R155, R155, UR6, -R193.reuse ;  /* 0x000000069b9b7c23 */ /* 0x100fe200080108c1 */
[--C-:B------:R-:W-:Y:S01]  /*84a0*/  FFMA.FTZ R189, R158, UR6, -R193.reuse ;  /* 0x000000069ebd7c23 */ /* 0x100fe200080108c1 */
[--C-:B------:R-:W-:Y:S01]  /*84b0*/  FFMA.FTZ R192, R159, UR6, -R193.reuse ;  /* 0x000000069fc07c23 */ /* 0x100fe200080108c1 */
[--C-:B------:R-:W-:Y:S01]  /*84c0*/  FFMA.FTZ R210, R175, UR6, -R193.reuse ;  /* 0x00000006afd27c23 */ /* 0x100fe200080108c1 */
[----:B------:R1:W-:Y:S01]  /*84d0*/  MUFU.EX2 R185, R6 ;  /* 0x0000000600b97308 */ /* 0x0003e20000000800 */
[--C-:B------:R-:W-:Y:S01]  /*84e0*/  FFMA.FTZ R175, R178, UR6, -R193.reuse ;  /* 0x00000006b2af7c23 */ /* 0x100fe200080108c1 */
[--C-:B------:R-:W-:Y:S01]  /*84f0*/  FFMA.FTZ R178, R179, UR6, -R193.reuse ;  /* 0x00000006b3b27c23 */ /* 0x100fe200080108c1 */
[--C-:B------:R-:W-:Y:S01]  /*8500*/  FFMA.FTZ R159, R162, UR6, -R193.reuse ;  /* 0x00000006a29f7c23 */ /* 0x100fe200080108c1 */
[----:B------:R-:W-:Y:S01]  /*8510*/  FFMA.FTZ R179, R182, UR6, -R193 ;  /* 0x00000006b6b37c23 */ /* 0x000fe200080108c1 */
[----:B------:R-:W-:-:S02]  /*8520*/  IMAD.U32 R182, RZ, RZ, UR24 ;  /* 0x00000018ffb67e24 */ /* 0x000fc4000f8e00ff */
[--C-:B0-----:R-:W-:Y:S01]  /*8530*/  FFMA.FTZ R196, R163, UR6, -R193.reuse ;  /* 0x00000006a3c47c23 */ /* 0x101fe200080108c1 */
[--C-:B------:R-:W-:Y:S01]  /*8540*/  FFMA.FTZ R163, R166, UR6, -R193.reuse ;  /* 0x00000006a6a37c23 */ /* 0x100fe200080108c1 */
[----:B------:R-:W0:Y:S01]  /*8550*/  MUFU.EX2 R188, R188 ;  /* 0x000000bc00bc7308 */ /* 0x000e220000000800 */
[----:B------:R-:W-:Y:S01]  /*8560*/  @!P2 VIADD R154, R182, 0x22840 ;  /* 0x00022840b69aa836 */ /* 0x000fe20000000000 */
[----:B-1----:R-:W-:Y:S01]  /*8570*/  IADD3 R6, -R203, 0xb, RZ ;  /* 0x0000000bcb067810 */ /* 0x002fe20007ffe1ff */
[--C-:B------:R-:W-:Y:S01]  /*8580*/  FFMA.FTZ R200, R167, UR6, -R193.reuse ;  /* 0x00000006a7c87c23 */ /* 0x100fe200080108c1 */
[--C-:B------:R-:W-:Y:S01]  /*8590*/  FFMA.FTZ R167, R170, UR6, -R193.reuse ;  /* 0x00000006aaa77c23 */ /* 0x100fe200080108c1 */
[--C-:B------:R-:W-:Y:S01]  /*85a0*/  FFMA.FTZ R202, R171, UR6, -R193.reuse ;  /* 0x00000006abca7c23 */ /* 0x100fe200080108c1 */
[----:B------:R-:W-:Y:S01]  /*85b0*/  @!P2 PRMT R154, RZ, 0x654, R154 ;  /* 0x00000654ff9aa816 */ /* 0x000fe2000000009a */
[----:B------:R1:W-:Y:S06]  /*85c0*/  BAR.ARV R6, 0x100 ;  /* 0x000400060000751d */ /* 0x0003ec0000002000 */
[----:B------:R-:W3:Y:S01]  /*85d0*/  MUFU.EX2 R155, R155 ;  /* 0x0000009b009b7308 */ /* 0x000ee20000000800 */
[----:B------:R4:W-:Y:S01]  /*85e0*/  @!P2 SYNCS.ARRIVE.TRANS64.RED.A1T0 RZ, [R154+URZ], RZ ;  /* 0x000000ff9affa9a7 */ /* 0x0009e2000810043f */
[--C-:B------:R-:W-:Y:S01]  /*85f0*/  FFMA.FTZ R171, R174, UR6, -R193.reuse ;  /* 0x00000006aeab7c23 */ /* 0x100fe200080108c1 */
[--C-:B------:R-:W-:Y:S01]  /*8600*/  FFMA.FTZ R212, R183, UR6, -R193.reuse ;  /* 0x00000006b7d47c23 */ /* 0x100fe200080108c1 */
[----:B0-----:R-:W-:Y:S01]  /*8610*/  FFMA.FTZ R4, R185, R4, R188 ;  /* 0x00000004b9047223 */ /* 0x001fe200000100bc */
[--C-:B------:R-:W-:Y:S01]  /*8620*/  FFMA.FTZ R183, R186, UR6, -R193.reuse ;  /* 0x00000006bab77c23 */ /* 0x100fe200080108c1 */
[--C-:B------:R-:W-:Y:S01]  /*8630*/  FFMA.FTZ R186, R187, UR6, -R193.reuse ;  /* 0x00000006bbba7c23 */ /* 0x100fe200080108c1 */
[----:B------:R-:W-:Y:S01]  /*8640*/  FFMA.FTZ R187, R190, UR6, -R193 ;  /* 0x00000006bebb7c23 */ /* 0x000fe200080108c1 */
[----:B------:R-:W0:Y:S01]  /*8650*/  MUFU.EX2 R189, R189 ;  /* 0x000000bd00bd7308 */ /* 0x000e220000000800 */
        /* <DEDUP_REMOVED lines=8> */
[----:B---3--:R-:W-:Y:S01]  /*86e0*/  FADD.FTZ R4, R155, R4 ;  /* 0x000000049b047221 */ /* 0x008fe20000010000 */
[----:B------:R-:W-:Y:S01]  /*86f0*/  FADD.FTZ R154, R156, R5 ;  /* 0x000000059c9a7221 */ /* 0x000fe20000010000 */
[----:B------:R-:W-:Y:S01]  /*8700*/  F2FP.F16.F32.PACK_AB R162, R157, R20 ;  /* 0x000000149da2723e */ /* 0x000fe200000000ff */
[-C--:B------:R-:W-:Y:S01]  /*8710*/  FMUL.FTZ R26, R26, R185.reuse ;  /* 0x000000b91a1a7220 */ /* 0x080fe20000410000 */
[C---:B------:R-:W-:Y:S01]  /*8720*/  F2FP.F16.F32.PACK_AB R156, R15.reuse, R156 ;  /* 0x0000009c0f9c723e */ /* 0x040fe200000000ff */
[----:B------:R-:W-:Y:S01]  /*8730*/  FADD.FTZ R5, R15, R154 ;  /* 0x0000009a0f057221 */ /* 0x000fe20000010000 */
[-C--:B------:R-:W-:Y:S01]  /*8740*/  FMUL.FTZ R27, R27, R185.reuse ;  /* 0x000000b91b1b7220 */ /* 0x080fe20000410000 */
[----:B------:R-:W3:Y:S01]  /*8750*/  MUFU.EX2 R159, R159 ;  /* 0x0000009f009f7308 */ /* 0x000ee20000000800 */
[----:B0-----:R-:W-:Y:S01]  /*8760*/  FADD.FTZ R11, R189, R4 ;  /* 0x00000004bd0b7221 */ /* 0x001fe20000010000 */
[----:B------:R-:W-:Y:S01]  /*8770*/  FADD.FTZ R154, R14, R5 ;  /* 0x000000050e9a7221 */ /* 0x000fe20000010000 */
[-C--:B------:R-:W-:Y:S01]  /*8780*/  FMUL.FTZ R30, R30, R185.reuse ;  /* 0x000000b91e1e7220 */ /* 0x080fe20000410000 */
[-C--:B------:R-:W-:Y:S01]  /*8790*/  FMUL.FTZ R31, R31, R185.reuse ;  /* 0x000000b91f1f7220 */ /* 0x080fe20000410000 */
[-C--:B------:R-:W-:Y:S01]  /*87a0*/  FMUL.FTZ R34, R34, R185.reuse ;  /* 0x000000b922227220 */ /* 0x080fe20000410000 */
[----:B------:R-:W-:Y:S01]  /*87b0*/  FADD.FTZ R5, R21, R154 ;  /* 0x0000009a15057221 */ /* 0x000fe20000010000 */
[-C--:B------:R-:W-:Y:S01]  /*87c0*/  FMUL.FTZ R35, R35, R185.reuse ;  /* 0x000000b923237220 */ /* 0x080fe20000410000 */
[----:B------:R-:W0:Y:S01]  /*87d0*/  MUFU.EX2 R196, R196 ;  /* 0x000000c400c47308 */ /* 0x000e220000000800 */
[----:B----4-:R-:W-:Y:S01]  /*87e0*/  FADD.FTZ R4, R192, R11 ;  /* 0x0000000bc0047221 */ /* 0x010fe20000010000 */
[----:B------:R-:W-:Y:S01]  /*87f0*/  FADD.FTZ R154, R160, R5 ;  /* 0x00000005a09a7221 */ /* 0x000fe20000010000 */
[----:B------:R-:W-:Y:S01]  /*8800*/  F2FP.F16.F32.PACK_AB R160, R153, R160 ;  /* 0x000000a099a0723e */ /* 0x000fe200000000ff */
[-C--:B------:R-:W-:Y:S01]  /*8810*/  FMUL.FTZ R38, R38, R185.reuse ;  /* 0x000000b926267220 */ /* 0x080fe20000410000 */
[-C--:B------:R-:W-:Y:S01]  /*8820*/  FMUL.FTZ R39, R39, R185.reuse ;  /* 0x000000b927277220 */ /* 0x080fe20000410000 */
[----:B------:R-:W-:Y:S01]  /*8830*/  FADD.FTZ R5, R153, R154 ;  /* 0x0000009a99057221 */ /* 0x000fe20000010000 */
[----:B------:R-:W-:Y:S01]  /*8840*/  F2FP.F16.F32.PACK_AB R153, R155, R188 ;  /* 0x000000bc9b99723e */ /* 0x000fe200000000ff */
[----:B------:R-:W4:Y:S01]  /*8850*/  MUFU.EX2 R163, R163 ;  /* 0x000000a300a37308 */ /* 0x000f220000000800 */
[----:B---3--:R-:W-:Y:S01]  /*8860*/  FADD.FTZ R11, R159, R4 ;  /* 0x000000049f0b7221 */ /* 0x008fe20000010000 */
[----:B------:R-:W-:Y:S01]  /*8870*/  FADD.FTZ R154, R20, R5 ;  /* 0x00000005149a7221 */ /* 0x000fe20000010000 */
[-C--:B------:R-:W-:Y:S01]  /*8880*/  FMUL.FTZ R42, R42, R185.reuse ;  /* 0x000000b92a2a7220 */ /* 0x080fe20000410000 */
[-C--:B------:R-:W-:Y:S01]  /*8890*/  FMUL.FTZ R43, R43, R185.reuse ;  /* 0x000000b92b2b7220 */ /* 0x080fe20000410000 */
[-C--:B------:R-:W-:Y:S01]  /*88a0*/  FMUL.FTZ R46, R46, R185.reuse ;  /* 0x000000b92e2e7220 */ /* 0x080fe20000410000 */
[----:B------:R-:W-:Y:S01]  /*88b0*/  FADD.FTZ R5, R157, R154 ;  /* 0x0000009a9d057221 */ /* 0x000fe20000010000 */
[----:B------:R-:W-:Y:S01]  /*88c0*/  FMUL.FTZ R47, R47, R185 ;  /* 0x000000b92f2f7220 */ /* 0x000fe20000410000 */
[----:B------:R-:W3:Y:S01]  /*88d0*/  MUFU.EX2 R200, R200 ;  /* 0x000000c800c87308 */ /* 0x000ee20000000800 */
[----:B0-----:R-:W-:Y:S01]  /*88e0*/  FADD.FTZ R4, R196, R11 ;  /* 0x0000000bc4047221 */ /* 0x001fe20000010000 */
[----:B------:R-:W-:Y:S01]  /*88f0*/  FADD.FTZ R154, R164, R5 ;  /* 0x00000005a49a7221 */ /* 0x000fe20000010000 */
[----:B------:R-:W-:Y:S01]  /*8900*/  F2FP.F16.F32.PACK_AB R157, R196, R159 ;  /* 0x0000009fc49d723e */ /* 0x000fe200000000ff */
[-C--:B------:R-:W-:Y:S01]  /*8910*/  FMUL.FTZ R50, R50, R185.reuse ;  /* 0x000000b932327220 */ /* 0x080fe20000410000 */
[C---:B------:R-:W-:Y:S01]  /*8920*/  F2FP.F16.F32.PACK_AB R164, R161.reuse, R164 ;  /* 0x000000a4a1a4723e */ /* 0x040fe200000000ff */
[----:B------:R-:W-:Y:S01]  /*8930*/  FADD.FTZ R154, R161, R154 ;  /* 0x0000009aa19a7221 */ /* 0x000fe20000010000 */
        /* <DEDUP_REMOVED lines=71> */
[----:B------:R-:W-:Y:S01]  /*8db0*/  FMUL.FTZ R151, R151, R185 ;  /* 0x000000b997977220 */ /* 0x000fe20000410000 */
[----:B------:R-:W-:Y:S01]  /*8dc0*/  F2FP.F16.F32.PACK_AB R155, R192, R189 ;  /* 0x000000bdc09b723e */ /* 0x000fe200000000ff */
[----:B------:R-:W0:Y:S01]  /*8dd0*/  MUFU.EX2 R212, R212 ;  /* 0x000000d400d47308 */ /* 0x000e220000000800 */
[----:B----4-:R-:W-:-:S07]  /*8de0*/  FADD.FTZ R11, R179, R4 ;  /* 0x00000004b30b7221 */ /* 0x010fce0000010000 */
[----:B------:R-:W4:Y:S01]  /*8df0*/  MUFU.EX2 R169, R169 ;  /* 0x000000a900a97308 */ /* 0x000f220000000800 */
[C---:B---3--:R-:W-:Y:S01]  /*8e00*/  FADD.FTZ R154, R168.reuse, R5 ;  /* 0x00000005a89a7221 */ /* 0x048fe20000010000 */
[----:B------:R-:W-:Y:S02]  /*8e10*/  F2FP.F16.F32.PACK_AB R166, R168, R165 ;  /* 0x000000a5a8a6723e */ /* 0x000fe400000000ff */
[----:B------:R-:W-:-:S04]  /*8e20*/  F2FP.F16.F32.PACK_AB R165, R178, R175 ;  /* 0x000000afb2a5723e */ /* 0x000fc800000000ff */
[----:B------:R-:W3:Y:S01]  /*8e30*/  MUFU.EX2 R183, R183 ;  /* 0x000000b700b77308 */ /* 0x000ee20000000800 */
[C---:B0-----:R-:W-:Y:S01]  /*8e40*/  FADD.FTZ R4, R212.reuse, R11 ;  /* 0x0000000bd4047221 */ /* 0x041fe20000010000 */
[----:B------:R-:W-:-:S06]  /*8e50*/  F2FP.F16.F32.PACK_AB R167, R212, R179 ;  /* 0x000000b3d4a7723e */ /* 0x000fcc00000000ff */
[----:B------:R-:W0:Y:S01]  /*8e60*/  MUFU.EX2 R172, R172 ;  /* 0x000000ac00ac7308 */ /* 0x000e220000000800 */
[----:B----4-:R-:W-:-:S07]  /*8e70*/  FADD.FTZ R5, R169, R154 ;  /* 0x0000009aa9057221 */ /* 0x010fce0000010000 */
[----:B------:R-:W4:Y:S01]  /*8e80*/  MUFU.EX2 R186, R186 ;  /* 0x000000ba00ba7308 */ /* 0x000f220000000800 */
[----:B---3--:R-:W-:-:S07]  /*8e90*/  FADD.FTZ R11, R183, R4 ;  /* 0x00000004b70b7221 */ /* 0x008fce0000010000 */
[----:B------:R-:W3:Y:S01]  /*8ea0*/  MUFU.EX2 R173, R173 ;  /* 0x000000ad00ad7308 */ /* 0x000ee20000000800 */
[C---:B0-----:R-:W-:Y:S01]  /*8eb0*/  FADD.FTZ R154, R172.reuse, R5 ;  /* 0x00000005ac9a7221 */ /* 0x041fe20000010000 */
[----:B------:R-:W-:-:S06]  /*8ec0*/  F2FP.F16.F32.PACK_AB R168, R172, R169 ;  /* 0x000000a9aca8723e */ /* 0x000fcc00000000ff */
[----:B------:R-:W0:Y:S01]  /*8ed0*/  MUFU.EX2 R187, R187 ;  /* 0x000000bb00bb7308 */ /* 0x000e220000000800 */
[C---:B----4-:R-:W-:Y:S01]  /*8ee0*/  FADD.FTZ R4, R186.reuse, R11 ;  /* 0x0000000bba047221 */ /* 0x050fe20000010000 */
[----:B------:R-:W-:-:S06]  /*8ef0*/  F2FP.F16.F32.PACK_AB R169, R186, R183 ;  /* 0x000000b7baa9723e */ /* 0x000fcc00000000ff */
[----:B------:R-:W4:Y:S01]  /*8f00*/  MUFU.EX2 R176, R176 ;  /* 0x000000b000b07308 */ /* 0x000f220000000800 */
[----:B---3--:R-:W-:Y:S01]  /*8f10*/  FADD.FTZ R5, R173, R154 ;  /* 0x0000009aad057221 */ /* 0x008fe20000010000 */
[----:B------:R-:W-:-:S06]  /*8f20*/  F2FP.F16.F32.PACK_AB R154, R13, R12 ;  /* 0x0000000c0d9a723e */ /* 0x000fcc00000000ff */
[----:B------:R-:W3:Y:S01]  /*8f30*/  MUFU.EX2 R190, R190 ;  /* 0x000000be00be7308 */ /* 0x000ee20000000800 */
[----:B0-----:R-:W-:-:S07]  /*8f40*/  FADD.FTZ R11, R187, R4 ;  /* 0x00000004bb0b7221 */ /* 0x001fce0000010000 */
[----:B------:R-:W0:Y:S01]  /*8f50*/  MUFU.EX2 R177, R177 ;  /* 0x000000b100b17308 */ /* 0x000e220000000800 */
[C---:B----4-:R-:W-:Y:S01]  /*8f60*/  FADD.FTZ R158, R176.reuse, R5 ;  /* 0x00000005b09e7221 */ /* 0x050fe20000010000 */
[----:B------:R-:W-:-:S06]  /*8f70*/  F2FP.F16.F32.PACK_AB R170, R176, R173 ;  /* 0x000000adb0aa723e */ /* 0x000fcc00000000ff */
[----:B------:R-:W4:Y:S01]  /*8f80*/  MUFU.EX2 R191, R191 ;  /* 0x000000bf00bf7308 */ /* 0x000f220000000800 */
[C---:B---3--:R-:W-:Y:S01]  /*8f90*/  FADD.FTZ R4, R190.reuse, R11 ;  /* 0x0000000bbe047221 */ /* 0x048fe20000010000 */
[----:B------:R-:W-:-:S06]  /*8fa0*/  F2FP.F16.F32.PACK_AB R171, R190, R187 ;  /* 0x000000bbbeab723e */ /* 0x000fcc00000000ff */
[----:B------:R-:W3:Y:S01]  /*8fb0*/  MUFU.EX2 R180, R180 ;  /* 0x000000b400b47308 */ /* 0x000ee20000000800 */
[----:B0-----:R-:W-:Y:S01]  /*8fc0*/  FADD.FTZ R5, R177, R158 ;  /* 0x0000009eb1057221 */ /* 0x001fe20000010000 */
[----:B------:R-:W-:-:S06]  /*8fd0*/  F2FP.F16.F32.PACK_AB R158, R21, R14 ;  /* 0x0000000e159e723e */ /* 0x000fcc00000000ff */
[----:B------:R-:W0:Y:S01]  /*8fe0*/  MUFU.EX2 R10, R195 ;  /* 0x000000c3000a7308 */ /* 0x000e220000000800 */
[----:B----4-:R-:W-:-:S07]  /*8ff0*/  FADD.FTZ R11, R191, R4 ;  /* 0x00000004bf0b7221 */ /* 0x010fce0000010000 */
[----:B------:R-:W4:Y:S01]  /*9000*/  MUFU.EX2 R198, R198 ;  /* 0x000000c600c67308 */ /* 0x000f220000000800 */
[C---:B---3--:R-:W-:Y:S01]  /*9010*/  FADD.FTZ R12, R180.reuse, R5 ;  /* 0x00000005b40c7221 */ /* 0x048fe20000010000 */
[----:B------:R-:W-:-:S03]  /*9020*/  F2FP.F16.F32.PACK_AB R172, R180, R177 ;  /* 0x000000b1b4ac723e */ /* 0x000fc600000000ff */
[----:B------:R-:W-:-:S03]  /*9030*/  FADD.FTZ R5, R181, R12 ;  /* 0x0000000cb5057221 */ /* 0x000fc60000010000 */
[----:B------:R-:W3:Y:S01]  /*9040*/  MUFU.EX2 R184, R184 ;  /* 0x000000b800b87308 */ /* 0x000ee20000000800 */
[C---:B0-----:R-:W-:Y:S01]  /*9050*/  FADD.FTZ R11, R10.reuse, R11 ;  /* 0x0000000b0a0b7221 */ /* 0x041fe20000010000 */
[----:B------:R-:W-:-:S06]  /*9060*/  F2FP.F16.F32.PACK_AB R173, R10, R191 ;  /* 0x000000bf0aad723e */ /* 0x000fcc00000000ff */
[----:B------:R-:W0:Y:S01]  /*9070*/  MUFU.EX2 R193, R193 ;  /* 0x000000c100c17308 */ /* 0x000e220000000800 */
[----:B----4-:R-:W-:Y:S01]  /*9080*/  FADD.FTZ R4, R198, R11 ;  /* 0x0000000bc6047221 */ /* 0x010fe20000010000 */
[C---:B---3--:R-:W-:Y:S01]  /*9090*/  FADD.FTZ R5, R184.reuse, R5 ;  /* 0x00000005b8057221 */ /* 0x048fe20000010000 */
[----:B------:R-:W-:Y:S02]  /*90a0*/  F2FP.F16.F32.PACK_AB R174, R184, R181 ;  /* 0x000000b5b8ae723e */ /* 0x000fe400000000ff */
[C---:B0-----:R-:W-:Y:S01]  /*90b0*/  FADD.FTZ R4, R193.reuse, R4 ;  /* 0x00000004c1047221 */ /* 0x041fe20000010000 */
[----:B------:R-:W-:Y:S01]  /*90c0*/  F2FP.F16.F32.PACK_AB R175, R193, R198 ;  /* 0x000000c6c1af723e */ /* 0x000fe200000000ff */
[----:B-1----:R-:W-:Y:S06]  /*90d0*/  @!P0 BRA `(.L_x_9008) ;  /* 0x0000000000048947 */ /* 0x002fec0003800000 */
[----:B------:R-:W-:Y:S01]  /*90e0*/  BPT.TRAP 0x1 ;  /* 0x000000040000795c */ /* 0x000fe20000300000 */
.L_x_9008:
[----:B------:R0:W1:Y:S01]  /*90f0*/  SYNCS.PHASECHK.TRANS64.TRYWAIT P2, [UR24+0x22850], R7 ;  /* 0x02285007ff0075a7 */ /* 0x0000620008040158 */
[----:B------:R-:W-:Y:S05]  /*9100*/  @!P0 BRA `(.L_x_9009) ;  /* 0x0000000000048947 */ /* 0x000fea0003800000 */
[----:B------:R-:W-:Y:S01]  /*9110*/  BPT.TRAP 0x1 ;  /* 0x000000040000795c */ /* 0x000fe20000300000 */
.L_x_9009:
[----:B-1----:R-:W-:Y:S05]  /*9120*/  @P2 BRA `(.L_x_9010) ;  /* 0x0000000000082947 */ /* 0x002fea0003800000 */
[----:B------:R-:W1:Y:S02]  /*9130*/  SYNCS.PHASECHK.TRANS64.TRYWAIT P2, [UR24+0x22850], R7 ;  /* 0x02285007ff0075a7 */ /* 0x000e640008040158 */
[----:B-1----:R-:W-:Y:S05]  /*9140*/  @!P2 BRA `(.L_x_9011) ;  /* 0x000000b80030a947 */ /* 0x002fea0003800000 */
.L_x_9010:
[----:B------:R-:W3:Y:S01]  /*9150*/  S2R R10, SR_TID.X ;  /* 0x00000000000a7919 */ /* 0x000ee20000002100 */
[----:B------:R-:W-:Y:S01]  /*9160*/  UIMAD UR14, UR37, 0xc00, UR5 ;  /* 0x00000c00250e78a4 */ /* 0x000fe2000f8e0205 */
[----:B------:R-:W-:Y:S01]  /*9170*/  IMAD.MOV.U32 R201, RZ, RZ, R8 ;  /* 0x000000ffffc97224 */ /* 0x000fe200078e0008 */
[----:B------:R-:W-:Y:S01]  /*9180*/  UMOV UR11, 0x40000040 ;  /* 0x40000040000b7882 */ /* 0x000fe20000000000 */
[----:B------:R-:W-:-:S04]  /*9190*/  IMAD.MOV.U32 R11, RZ, RZ, R0 ;  /* 0x000000ffff0b7224 */ /* 0x000fc800078e0000 */
[----:B------:R-:W-:Y:S01]  /*91a0*/  UMOV UR10, UR14 ;  /* 0x0000000e000a7c82 */ /* 0x000fe20008000000 */
[----:B---3--:R-:W-:-:S05]  /*91b0*/  SHF.R.U32.HI R10, RZ, 0x7, R10 ;  /* 0x00000007ff0a7819 */ /* 0x008fca000001160a */
[----:B012---:R-:W-:Y:S02]  /*91c0*/  VIADD R7, R10, 0x8 ;  /* 0x000000080a077836 */ /* 0x007fe40000000000 */
[----:B------:R-:W0:Y:S03]  /*91d0*/  S2R R10, SR_TID.X ;  /* 0x00000000000a7919 */ /* 0x000e260000002100 */
[----:B------:R2:W-:Y:S06]  /*91e0*/  BAR.SYNC.DEFER_BLOCKING R7, 0x100 ;  /* 0x000400070000751d */ /* 0x0005ec0000010000 */
[----:B------:R-:W-:Y:S01]  /*91f0*/  WARPGROUP.ARRIVE ;  /* 0x00000000000079c5 */ /* 0x000fe20000000000 */
[----:B0-----:R-:W-:-:S05]  /*9200*/  LOP3.LUT P2, RZ, R10, 0x7f, RZ, 0xc0, !PT ;  /* 0x0000007f0aff7812 */ /* 0x001fca000784c0ff */
        /* <DEDUP_REMOVED lines=36> */
.L_x_9003:
[----:B------:R-:W-:-:S13]  /*9450*/  ISETP.GE.AND P1, PT, R7, UR42, PT ;  /* 0x0000002a07007c0c */ /* 0x000fda000bf26270 */
[----:B------:R-:W-:Y:S05]  /*9460*/  @!P1 BRA `(.L_x_9013) ;  /* 0x0000002c00f89947 */ /* 0x000fea0003800000 */
[----:B------:R-:W-:Y:S01]  /*9470*/  IMAD.IADD R6, R17, 0x1, -R18 ;  /* 0x0000000111067824 */ /* 0x000fe200078e0a12 */
[----:B------:R-:W-:Y:S01]  /*9480*/  ULDC UR24, c[0x0][0x9e4] ;  /* 0x0002790000187ab9 */ /* 0x000fe20000000800 */
[----:B------:R-:W-:Y:S01]  /*9490*/  IMAD.MOV.U32 R14, RZ, RZ, R8 ;  /* 0x000000ffff0e7224 */ /* 0x000fe200078e0008 */
[----:B------:R-:W-:Y:S01]  /*94a0*/  ULDC UR25, c[0x0][0x9dc] ;  /* 0x0002770000197ab9 */ /* 0x000fe20000000800 */
[----:B01----:R-:W-:Y:S01]  /*94b0*/  IMAD.MOV.U32 R12, RZ, RZ, R0 ;  /* 0x000000ffff0c7224 */ /* 0x003fe200078e0000 */
[----:B------:R-:W-:Y:S01]  /*94c0*/  IADD3 R15, R6, 0x8, R3 ;  /* 0x00000008060f7810 */ /* 0x000fe20007ffe003 */
[----:B------:R-:W-:Y:S01]  /*94d0*/  IMAD.IADD R13, R3, 0x1, R6 ;  /* 0x00000001030d7824 */ /* 0x000fe200078e0206 */
[----:B------:R-:W-:Y:S01]  /*94e0*/  ULDC UR6, c[0x0][0x988] ;  /* 0x0002620000067ab9 */ /* 0x000fe20000000800 */
[----:B------:R-:W-:Y:S01]  /*94f0*/  ULDC UR26, c[0x0][0x9e0] ;  /* 0x00027800001a7ab9 */ /* 0x000fe20000000800 */
[----:B------:R-:W-:-:S07]  /*9500*/  LOP3.LUT R11, RZ, R15, RZ, 0x33, !PT ;  /* 0x0000000fff0b7212 */ /* 0x000fce00078e33ff */
.L_x_9030:
[----:B------:R-:W-:-:S04]  /*9510*/  UIADD3 UR37, UR37, 0x1, URZ ;  /* 0x0000000125257890 */ /* 0x000fc8000fffe03f */
[----:B------:R-:W-:-:S04]  /*9520*/  UISETP.NE.AND UP1, UPT, UR37, 0x2, UPT ;  /* 0x000000022500788c */ /* 0x000fc8000bf25270 */
[----:B------:R-:W-:Y:S02]  /*9530*/  USEL UR7, URZ, 0x1, UP1 ;  /* 0x000000013f077887 */ /* 0x000fe40008800000 */
[----:B------:R-:W-:Y:S02]  /*9540*/  USEL UR37, UR37, URZ, UP1 ;  /* 0x0000003f25257287 */ /* 0x000fe40008800000 */
[----:B------:R-:W-:Y:S01]  /*9550*/  ULOP3.LUT UR40, UR40, UR7, URZ, 0x3c, !UPT ;  /* 0x0000000728287292 */ /* 0x000fe2000f8e3c3f */
[----:B------:R-:W-:Y:S11]  /*9560*/  @!P0 BRA `(.L_x_9014) ;  /* 0x0000000000048947 */ /* 0x000ff60003800000 */
[----:B------:R-:W-:Y:S01]  /*9570*/  BPT.TRAP 0x1 ;  /* 0x000000040000795c */ /* 0x000fe20000300000 */
.L_x_9014:
        /* <DEDUP_REMOVED lines=9> */
.L_x_9015:
[----:B-1----:R-:W-:Y:S05]  /*9610*/  @P1 BRA `(.L_x_9016) ;  /* 0x0000000000081947 */ /* 0x002fea0003800000 */
[----:B------:R-:W1:Y:S02]  /*9620*/  SYNCS.PHASECHK.TRANS64.TRYWAIT P1, [UR7+0x22830], R10 ;  /* 0x0228300aff0075a7 */ /* 0x000e640008020147 */
[----:B-1----:R-:W-:Y:S05]  /*9630*/  @!P1 BRA `(.L_x_9017) ;  /* 0x000000b400089947 */ /* 0x002fea0003800000 */
.L_x_9016:
        /* <DEDUP_REMOVED lines=14> */
[----:B------:R-:W-:Y:S01]  /*9720*/  IMAD.IADD R21, R21, 0x1, -R16 ;  /* 0x0000000115157824 */ /* 0x000fe200078e0a10 */
        /* <DEDUP_REMOVED lines=8> */
[----:B------:R-:W-:-:S06]  /*97b0*/  ULOP3.LUT UR10, URZ, UR25, URZ, 0x33, !UPT ;  /* 0x000000193f0a7292 */ /* 0x000fcc000f8e333f */
        /* <DEDUP_REMOVED lines=18> */
[----:B------:R-:W-:Y:S01]  /*98e0*/  IMAD.U32 R203, RZ, RZ, UR24 ;  /* 0x00000018ffcb7e24 */ /* 0x000fe2000f8e00ff */
[----:B------:R-:W-:-:S04]  /*98f0*/  IADD3 R201, R3, R17, -R18 ;  /* 0x0000001103c97210 */ /* 0x000fc80007ffe812 */
[----:B------:R-:W-:Y:S02]  /*9900*/  ISETP.NE.AND P1, PT, R203, 0x1, PT ;  /* 0x00000001cb00780c */ /* 0x000fe40003f25270 */
[----:B------:R-:W-:-:S11]  /*9910*/  LOP3.LUT R201, RZ, R201, RZ, 0x33, !PT ;  /* 0x000000c9ffc97212 */ /* 0x000fd600078e33ff */
[----:B------:R-:W1:Y:S02]  /*9920*/  @P1 LDC.64 R20, c[0x0][0x9e8] ;  /* 0x00027a00ff141b82 */ /* 0x000e640000000a00 */
[----:B-1----:R-:W-:-:S05]  /*9930*/  @P1 IMAD.HI.U32 R20, R201, R20, RZ ;  /* 0x00000014c9141227 */ /* 0x002fca00078e00ff */
[----:B------:R-:W-:-:S04]  /*9940*/  @P1 SHF.R.U32.HI R201, RZ, R21, R20 ;  /* 0x00000015ffc91219 */ /* 0x000fc80000011614 */
[----:B------:R-:W-:Y:S01]  /*9950*/  LOP3.LUT R20, RZ, R201, RZ, 0x33, !PT ;  /* 0x000000c9ff147212 */ /* 0x000fe200078e33ff */
[----:B------:R-:W-:Y:S06]  /*9960*/  BRA `(.L_x_9021) ;  /* 0x0000000000187947 */ /* 0x000fec0003800000 */
.L_x_9020:
[----:B------:R-:W-:-:S05]  /*9970*/  IMAD.U32 R203, RZ, RZ, UR24 ;  /* 0x00000018ffcb7e24 */ /* 0x000fca000f8e00ff */
[----:B------:R-:W-:-:S13]  /*9980*/  ISETP.NE.AND P1, PT, R203, 0x1, PT ;  /* 0x00000001cb00780c */ /* 0x000fda0003f25270 */
[----:B------:R-:W1:Y:S02]  /*9990*/  @P1 LDC.64 R20, c[0x0][0x9e8] ;  /* 0x00027a00ff141b82 */ /* 0x000e640000000a00 */
[----:B-1----:R-:W-:-:S04]  /*99a0*/  @P1 IMAD.HI.U32 R210, R13, R20, RZ ;  /* 0x000000140dd21227 */ /* 0x002fc800078e00ff */
[----:B------:R-:W-:Y:S01]  /*99b0*/  IMAD.MOV.U32 R20, RZ, RZ, R13 ;  /* 0x000000ffff147224 */ /* 0x000fe200078e000d */
[----:B------:R-:W-:-:S07]  /*99c0*/  @P1 SHF.R.U32.HI R20, RZ, R21, R210 ;  /* 0x00000015ff141219 */ /* 0x000fce00000116d2 */
.L_x_9021:
[----:B------:R-:W-:Y:S05]  /*99d0*/  BSYNC B0 ;  /* 0x0000000000007941 */ /* 0x000fea0003800000 */
.L_x_9019:
[----:B------:R-:W-:-:S04]  /*99e0*/  IMAD R21, R7, -0x60, -R16 ;  /* 0xffffffa007157824 */ /* 0x000fc800078e0a10 */
[----:B------:R-:W-:-:S05]  /*99f0*/  IMAD R21, R20, R203, R21 ;  /* 0x000000cb14157224 */ /* 0x000fca00078e0215 */
[----:B------:R-:W-:Y:S02]  /*9a00*/  VIADDMNMX R200, R21, R203, R200, PT ;  /* 0x000000cb15c87246 */ /* 0x000fe400038001c8 */
[----:B------:R-:W-:-:S07]  /*9a10*/  VIMNMX R202, R202, R21, !PT ;  /* 0x00000015caca7248 */ /* 0x000fce0007fe0100 */
.L_x_9018:
        /* <DEDUP_REMOVED lines=150> */
.L_x_9024:
[----:B------:R-:W-:Y:S02]  /*a380*/  IMAD.U32 R200, RZ, RZ, UR24 ;  /* 0x00000018ffc87e24 */ /* 0x000fe4000f8e00ff */
[----:B------:R-:W-:-:S03]  /*a390*/  IMAD.MOV.U32 R0, RZ, RZ, R15 ;  /* 0x000000ffff007224 */ /* 0x000fc600078e000f */
[----:B------:R-:W-:-:S13]  /*a3a0*/  ISETP.NE.AND P6, PT, R200, 0x1, PT ;  /* 0x00000001c800780c */ /* 0x000fda0003fc5270 */
[----:B------:R-:W1:Y:S02]  /*a3b0*/  @P6 LDC.64 R20, c[0x0][0x9e8] ;  /* 0x00027a00ff146b82 */ /* 0x000e640000000a00 */
[----:B-1----:R-:W-:-:S05]  /*a3c0*/  @P6 IMAD.HI.U32 R20, R15, R20, RZ ;  /* 0x000000140f146227 */ /* 0x002fca00078e00ff */
[----:B------:R-:W-:-:S07]  /*a3d0*/  @P6 SHF.R.U32.HI R0, RZ, R21, R20 ;  /* 0x00000015ff006219 */ /* 0x000fce0000011614 */
.L_x_9025:
[----:B------:R-:W-:Y:S05]  /*a3e0*/  BSYNC B0 ;  /* 0x0000000000007941 */ /* 0x000fea0003800000 */
.L_x_9023:
[----:B------:R-:W-:-:S04]  /*a3f0*/  IMAD.IADD R203, R203, 0x1, -R16 ;  /* 0x00000001cbcb7824 */ /* 0x000fc800078e0a10 */
[----:B------:R-:W-:-:S05]  /*a400*/  IMAD R203, R0, R200, R203 ;  /* 0x000000c800cb7224 */ /* 0x000fca00078e02cb */
[----:B------:R-:W-:Y:S02]  /*a410*/  VIADDMNMX R152, R203, R200, R152, PT ;  /* 0x000000c8cb987246 */ /* 0x000fe40003800198 */
[----:B------:R-:W-:-:S07]  /*a420*/  VIMNMX R8, R8, R203, !PT ;  /* 0x000000cb08087248 */ /* 0x000fce0007fe0100 */
.L_x_9022:
        /* <DEDUP_REMOVED lines=123> */
[----:B------:R-:W-:Y:S01]  /*abe0*/  FMNMX.FTZ R153, R155, R154, !PT ;  /* 0x0000009a9b997209 */ /* 0x000fe20007810000 */
[--C-:B------:R-:W-:Y:S01]  /*abf0*/  FFMA.FTZ R20, R201, UR6, -R200.reuse ;  /* 0x00000006c9147c23 */ /* 0x100fe200080108c8 */
[--C-:B------:R-:W-:Y:S01]  /*ac00*/  FFMA.FTZ R201, R156, UR6, -R200.reuse ;  /* 0x000000069cc97c23 */ /* 0x100fe200080108c8 */
[--C-:B------:R-:W-:Y:S01]  /*ac10*/  FFMA.FTZ R202, R160, UR6, -R200.reuse ;  /* 0x00000006a0ca7c23 */ /* 0x100fe200080108c8 */
[----:B------:R-:W-:Y:S01]  /*ac20*/  FMNMX.FTZ R154, R158, R153, !PT ;  /* 0x000000999e9a7209 */ /* 0x000fe20007810000 */
[----:B------:R-:W-:Y:S01]  /*ac30*/  MUFU.EX2 R21, R21 ;  /* 0x0000001500157308 */ /* 0x000fe20000000800 */
[----:B------:R-:W-:Y:S01]  /*ac40*/  FSEL R199, R199, -INF , !P2 ;  /* 0xff800000c7c77808 */ /* 0x000fe20005000000 */
[--C-:B------:R-:W-:Y:S01]  /*ac50*/  FFMA.FTZ R196, R196, UR6, -R200.reuse ;  /* 0x00000006c4c47c23 */ /* 0x100fe200080108c8 */
[----:B------:R-:W-:Y:S01]  /*ac60*/  FMNMX.FTZ R153, R159, R154, !PT ;  /* 0x0000009a9f997209 */ /* 0x000fe20007810000 */
[----:B------:R-:W-:-:S03]  /*ac70*/  FFMA.FTZ R197, R197, UR6, -R200 ;  /* 0x00000006c5c57c23 */ /* 0x000fc600080108c8 */
[----:B------:R-:W-:Y:S01]  /*ac80*/  FMNMX.FTZ R156, R162, R153, !PT ;  /* 0x00000099a29c7209 */ /* 0x000fe20007810000 */
[----:B------:R-:W-:Y:S01]  /*ac90*/  FFMA.FTZ R153, R157, UR6, -R200 ;  /* 0x000000069d997c23 */ /* 0x000fe200080108c8 */
[----:B------:R1:W-:Y:S02]  /*aca0*/  MUFU.EX2 R154, R201 ;  /* 0x000000c9009a7308 */ /* 0x0003e40000000800 */
[----:B------:R-:W-:-:S04]  /*acb0*/  FMNMX.FTZ R157, R163, R156, !PT ;  /* 0x0000009ca39d7209 */ /* 0x000fc80007810000 */
[----:B------:R-:W-:Y:S02]  /*acc0*/  FMNMX.FTZ R156, R166, R157, !PT ;  /* 0x0000009da69c7209 */ /* 0x000fe40007810000 */
[----:B------:R-:W-:Y:S01]  /*acd0*/  MUFU.EX2 R20, R20 ;  /* 0x0000001400147308 */ /* 0x000fe20000000800 */
[----:B-1----:R-:W-:Y:S01]  /*ace0*/  FFMA.FTZ R201, R164, UR6, -R200 ;  /* 0x00000006a4c97c23 */ /* 0x002fe200080108c8 */
[----:B------:R-:W-:-:S04]  /*acf0*/  FMNMX.FTZ R157, R167, R156, !PT ;  /* 0x0000009ca79d7209 */ /* 0x000fc80007810000 */
        /* <DEDUP_REMOVED lines=13> */
[----:B------:R-:W-:Y:S02]  /*add0*/  MUFU.EX2 R157, R157 ;  /* 0x0000009d009d7308 */ /* 0x000fe40000000800 */
[----:B------:R-:W-:-:S04]  /*ade0*/  FMNMX.FTZ R165, R183, R164, !PT ;  /* 0x000000a4b7a57209 */ /* 0x000fc80007810000 */
[----:B------:R-:W-:Y:S01]  /*adf0*/  FMNMX.FTZ R168, R186, R165, !PT ;  /* 0x000000a5baa87209 */ /* 0x000fe20007810000 */
[--C-:B------:R-:W-:Y:S01]  /*ae00*/  FFMA.FTZ R165, R169, UR6, -R200.reuse ;  /* 0x00000006a9a57c23 */ /* 0x100fe200080108c8 */
[----:B------:R-:W-:Y:S02]  /*ae10*/  MUFU.EX2 R161, R161 ;  /* 0x000000a100a17308 */ /* 0x000fe40000000800 */
        /* <DEDUP_REMOVED lines=9> */
[----:B------:R-:W-:Y:S03]  /*aeb0*/  MUFU.EX2 R164, R202 ;  /* 0x000000ca00a47308 */ /* 0x000fe60000000800 */
[----:B------:R-:W-:Y:S01]  /*aec0*/  FMNMX.FTZ R8, R194, R169, !PT ;  /* 0x000000a9c2087209 */ /* 0x000fe20007810000 */
[----:B------:R-:W-:-:S03]  /*aed0*/  FFMA.FTZ R169, R173, UR6, -R200 ;  /* 0x00000006ada97c23 */ /* 0x000fc600080108c8 */
[----:B------:R-:W-:Y:S01]  /*aee0*/  FMNMX.FTZ R173, R195, R8, !PT ;  /* 0x00000008c3ad7209 */ /* 0x000fe20007810000 */
[----:B------:R-:W-:Y:S03]  /*aef0*/  MUFU.EX2 R165, R165 ;  /* 0x000000a500a57308 */ /* 0x000fe60000000800 */
[----:B------:R-:W-:Y:S01]  /*af00*/  FMNMX.FTZ R8, R198, R173, !PT ;  /* 0x000000adc6087209 */ /* 0x000fe20007810000 */
[--C-:B------:R-:W-:Y:S01]  /*af10*/  FFMA.FTZ R173, R177, UR6, -R200.reuse ;  /* 0x00000006b1ad7c23 */ /* 0x100fe200080108c8 */
[--C-:B------:R-:W-:Y:S01]  /*af20*/  FFMA.FTZ R177, R181, UR6, -R200.reuse ;  /* 0x00000006b5b17c23 */ /* 0x100fe200080108c8 */
[--C-:B------:R-:W-:Y:S01]  /*af30*/  FFMA.FTZ R181, R185, UR6, -R200.reuse ;  /* 0x00000006b9b57c23 */ /* 0x100fe200080108c8 */
[----:B------:R-:W-:Y:S01]  /*af40*/  FMNMX.FTZ R8, R199, R8, !PT ;  /* 0x00000008c7087209 */ /* 0x000fe20007810000 */
[--C-:B------:R-:W-:Y:S01]  /*af50*/  FFMA.FTZ R185, R189, UR6, -R200.reuse ;  /* 0x00000006bdb97c23 */ /* 0x100fe200080108c8 */
[----:B------:R-:W-:Y:S01]  /*af60*/  FFMA.FTZ R189, R193, UR6, -R200 ;  /* 0x00000006c1bd7c23 */ /* 0x000fe200080108c8 */
[----:B------:R-:W-:Y:S01]  /*af70*/  FSEL R193, R0, RZ, P1 ;  /* 0x000000ff00c17208 */ /* 0x000fe20000800000 */
[----:B------:R-:W-:Y:S01]  /*af80*/  MUFU.EX2 R168, R168 ;  /* 0x000000a800a87308 */ /* 0x000fe20000000800 */
[----:B-1----:R-:W1:Y:S03]  /*af90*/  SHFL.BFLY PT, R201, R8, 0x2, 0x1f ;  /* 0x0c401f0008c97f89 */ /* 0x002e6600000e0000 */
[----:B------:R-:W-:-:S04]  /*afa0*/  FADD.FTZ R193, -R193, R12 ;  /* 0x0000000cc1c17221 */ /* 0x000fc80000010100 */
[----:B------:R-:W-:Y:S01]  /*afb0*/  FMUL.FTZ R193, R193, UR6 ;  /* 0x00000006c1c17c20 */ /* 0x000fe20008410000 */
[----:B------:R-:W-:Y:S08]  /*afc0*/  MUFU.EX2 R12, R196 ;  /* 0x000000c4000c7308 */ /* 0x000ff00000000800 */
[----:B------:R-:W2:Y:S01]  /*afd0*/  MUFU.EX2 R193, R193 ;  /* 0x000000c100c17308 */ /* 0x000ea20000000800 */
[----:B-1----:R-:W-:-:S07]  /*afe0*/  FMNMX.FTZ R201, R8, R201, !PT ;  /* 0x000000c908c97209 */ /* 0x002fce0007810000 */
[----:B------:R-:W1:Y:S01]  /*aff0*/  MUFU.EX2 R169, R169 ;  /* 0x000000a900a97308 */ /* 0x000e620000000800 */
[----:B------:R-:W3:Y:S01]  /*b000*/  SHFL.BFLY PT, R8, R201, 0x1, 0x1f ;  /* 0x0c201f00c9087f89 */ /* 0x000ee200000e0000 */
[----:B--2---:R-:W-:-:S06]  /*b010*/  FFMA.FTZ R196, R193, R5, R20 ;  /* 0x00000005c1c47223 */ /* 0x004fcc0000010014 */
[----:B------:R-:W2:Y:S01]  /*b020*/  MUFU.EX2 R172, R172 ;  /* 0x000000ac00ac7308 */ /* 0x000ea20000000800 */
[-C--:B------:R-:W-:Y:S01]  /*b030*/  FMUL.FTZ R24, R24, R193.reuse ;  /* 0x000000c118187220 */ /* 0x080fe20000410000 */
[-C--:B------:R-:W-:Y:S01]  /*b040*/  FMUL.FTZ R25, R25, R193.reuse ;  /* 0x000000c119197220 */ /* 0x080fe20000410000 */
[----:B------:R-:W-:Y:S01]  /*b050*/  FADD.FTZ R5, R21, R196 ;  /* 0x000000c415057221 */ /* 0x000fe20000010000 */
        /* <DEDUP_REMOVED lines=19> */
[C---:B------:R-:W-:Y:S01]  /*b190*/  FSETP.NEU.FTZ.AND P1, PT, R8.reuse, -INF , PT ;  /* 0xff8000000800780b */ /* 0x040fe20003f3d000 */
[----:B------:R-:W-:Y:S01]  /*b1a0*/  FMUL.FTZ R152, R8, UR6 ;  /* 0x0000000608987c20 */ /* 0x000fe20008410000 */
[----:B------:R-:W-:Y:S01]  /*b1b0*/  MUFU.EX2 R177, R177 ;  /* 0x000000b100b17308 */ /* 0x000fe20000000800 */
[-C--:B------:R-:W-:Y:S01]  /*b1c0*/  FMUL.FTZ R60, R60, R193.reuse ;  /* 0x000000c13c3c7220 */ /* 0x080fe20000410000 */
[-C--:B------:R-:W-:Y:S01]  /*b1d0*/  FMUL.FTZ R61, R61, R193.reuse ;  /* 0x000000c13d3d7220 */ /* 0x080fe20000410000 */
[-C--:B------:R-:W-:Y:S01]  /*b1e0*/  FMUL.FTZ R64, R64, R193.reuse ;  /* 0x000000c140407220 */ /* 0x080fe20000410000 */
[----:B------:R-:W-:Y:S01]  /*b1f0*/  FSEL R152, R152, RZ, P1 ;  /* 0x000000ff98987208 */ /* 0x000fe20000800000 */
[-C--:B------:R-:W-:Y:S01]  /*b200*/  FMUL.FTZ R65, R65, R193.reuse ;  /* 0x000000c141417220 */ /* 0x080fe20000410000 */
[-C--:B------:R-:W-:Y:S01]  /*b210*/  FMUL.FTZ R68, R68, R193.reuse ;  /* 0x000000c144447220 */ /* 0x080fe20000410000 */
[-C--:B------:R-:W-:Y:S01]  /*b220*/  FMUL.FTZ R69, R69, R193.reuse ;  /* 0x000000c145457220 */ /* 0x080fe20000410000 */
[----:B------:R-:W-:Y:S01]  /*b230*/  MUFU.EX2 R180, R180 ;  /* 0x000000b400b47308 */ /* 0x000fe20000000800 */
[--C-:B------:R-:W-:Y:S01]  /*b240*/  FFMA.FTZ R192, R155, UR6, -R152.reuse ;  /* 0x000000069bc07c23 */ /* 0x100fe20008010898 */
[--C-:B------:R-:W-:Y:S01]  /*b250*/  FFMA.FTZ R155, R158, UR6, -R152.reuse ;  /* 0x000000069e9b7c23 */ /* 0x100fe20008010898 */
[----:B------:R-:W-:Y:S01]  /*b260*/  FADD.FTZ R158, R154, R5 ;  /* 0x000000059a9e7221 */ /* 0x000fe20000010000 */
[--C-:B------:R-:W-:Y:S01]  /*b270*/  FFMA.FTZ R201, R203, UR6, -R152.reuse ;  /* 0x00000006cbc97c23 */ /* 0x100fe20008010898 */
[--C-:B------:R-:W-:Y:S01]  /*b280*/  FFMA.FTZ R196, R159, UR6, -R152.reuse ;  /* 0x000000069fc47c23 */ /* 0x100fe20008010898 */
[----:B------:R-:W-:Y:S01]  /*b290*/  FFMA.FTZ R159, R162, UR6, -R152 ;  /* 0x00000006a29f7c23 */ /* 0x000fe20008010898 */
[----:B------:R-:W-:Y:S01]  /*b2a0*/  FADD.FTZ R5, R153, R158 ;  /* 0x0000009e99057221 */ /* 0x000fe20000010000 */
        /* <DEDUP_REMOVED lines=16> */
[----:B------:R-:W3:Y:S01]  /*b3b0*/  MUFU.EX2 R185, R185 ;  /* 0x000000b900b97308 */ /* 0x000ee20000000800 */
[--C-:B------:R-:W-:Y:S01]  /*b3c0*/  FFMA.FTZ R191, R191, UR6, -R152.reuse ;  /* 0x00000006bfbf7c23 */ /* 0x100fe20008010898 */
[--C-:B------:R-:W-:Y:S01]  /*b3d0*/  FFMA.FTZ R194, R194, UR6, -R152.reuse ;  /* 0x00000006c2c27c23 */ /* 0x100fe20008010898 */
[----:B------:R-:W-:Y:S01]  /*b3e0*/  FADD.FTZ R158, R164, R5 ;  /* 0x00000005a49e7221 */ /* 0x000fe20000010000 */
[----:B------:R-:W-:Y:S01]  /*b3f0*/  FSEL R5, R8, RZ, P1 ;  /* 0x000000ff08057208 */ /* 0x000fe20000800000 */
[--C-:B------:R-:W-:Y:S01]  /*b400*/  FFMA.FTZ R195, R195, UR6, -R152.reuse ;  /* 0x00000006c3c37c23 */ /* 0x100fe20008010898 */
[----:B------:R-:W-:Y:S01]  /*b410*/  FFMA.FTZ R198, R198, UR6, -R152 ;  /* 0x00000006c6c67c23 */ /* 0x000fe20008010898 */
[----:B------:R-:W-:Y:S01]  /*b420*/  FADD.FTZ R203, R165, R158 ;  /* 0x0000009ea5cb7221 */ /* 0x000fe20000010000 */
[----:B------:R-:W4:Y:S01]  /*b430*/  MUFU.EX2 R188, R188 ;  /* 0x000000bc00bc7308 */ /* 0x000f220000000800 */
[----:B------:R-:W-:Y:S01]  /*b440*/  FADD.FTZ R5, -R5, R14 ;  /* 0x0000000e05057221 */ /* 0x000fe20000010100 */
[--C-:B------:R-:W-:Y:S01]  /*b450*/  FFMA.FTZ R14, R167, UR6, -R152.reuse ;  /* 0x00000006a70e7c23 */ /* 0x100fe20008010898 */
[----:B------:R-:W-:Y:S01]  /*b460*/  FADD.FTZ R158, R168, R203 ;  /* 0x000000cba89e7221 */ /* 0x000fe20000010000 */
[--C-:B------:R-:W-:Y:S01]  /*b470*/  FFMA.FTZ R167, R170, UR6, -R152.reuse ;  /* 0x00000006aaa77c23 */ /* 0x100fe20008010898 */
[----:B------:R-:W-:Y:S01]  /*b480*/  FFMA.FTZ R199, R199, UR6, -R152 ;  /* 0x00000006c7c77c23 */ /* 0x000fe20008010898 */
[----:B------:R-:W-:Y:S01]  /*b490*/  F2FP.F16.F32.PACK_AB R154, R153, R154 ;  /* 0x0000009a999a723e */ /* 0x000fe200000000ff */
[----:B-1----:R-:W-:Y:S01]  /*b4a0*/  FADD.FTZ R203, R169, R158 ;  /* 0x0000009ea9cb7221 */ /* 0x002fe20000010000 */
[----:B------:R-:W1:Y:S01]  /*b4b0*/  MUFU.EX2 R189, R189 ;  /* 0x000000bd00bd7308 */ /* 0x000e620000000800 */
[--C-:B------:R-:W-:Y:S01]  /*b4c0*/  FFMA.FTZ R158, R171, UR6, -R152.reuse ;  /* 0x00000006ab9e7c23 */ /* 0x100fe20008010898 */
[----:B------:R-:W-:Y:S01]  /*b4d0*/  FFMA.FTZ R171, R178, UR6, -R152 ;  /* 0x00000006b2ab7c23 */ /* 0x000fe20008010898 */
[----:B--2---:R-:W-:Y:S01]  /*b4e0*/  FADD.FTZ R162, R172, R203 ;  /* 0x000000cbaca27221 */ /* 0x004fe20000010000 */
[----:B------:R-:W-:Y:S01]  /*b4f0*/  F2FP.F16.F32.PACK_AB R152, R21, R20 ;  /* 0x000000141598723e */ /* 0x000fe200000000ff */
[-C--:B------:R-:W-:Y:S01]  /*b500*/  FMUL.FTZ R72, R72, R193.reuse ;  /* 0x000000c148487220 */ /* 0x080fe20000410000 */
[----:B---3--:R-:W-:Y:S01]  /*b510*/  F2FP.F16.F32.PACK_AB R170, R185, R184 ;  /* 0x000000b8b9aa723e */ /* 0x008fe200000000ff */
[----:B------:R-:W-:Y:S01]  /*b520*/  FADD.FTZ R203, R173, R162 ;  /* 0x000000a2adcb7221 */ /* 0x000fe20000010000 */
[----:B------:R-:W-:Y:S01]  /*b530*/  MUFU.EX2 R201, R201 ;  /* 0x000000c900c97308 */ /* 0x000fe20000000800 */
[----:B------:R-:W-:Y:S01]  /*b540*/  F2FP.F16.F32.PACK_AB R156, R157, R156 ;  /* 0x0000009c9d9c723e */ /* 0x000fe200000000ff */
        /* <DEDUP_REMOVED lines=23> */
[----:B------:R-:W-:Y:S01]  /*b6c0*/  F2FP.F16.F32.PACK_AB R162, R169, R168 ;  /* 0x000000a8a9a2723e */ /* 0x000fe200000000ff */
[-C--:B------:R-:W-:Y:S01]  /*b6d0*/  FMUL.FTZ R101, R101, R193.reuse ;  /* 0x000000c165657220 */ /* 0x080fe20000410000 */
[----:B----4-:R-:W-:Y:S01]  /*b6e0*/  FADD.FTZ R166, R188, R21 ;  /* 0x00000015bca67221 */ /* 0x010fe20000010000 */
[----:B------:R-:W-:Y:S01]  /*b6f0*/  F2FP.F16.F32.PACK_AB R168, R181, R180 ;  /* 0x000000b4b5a8723e */ /* 0x000fe200000000ff */
[-C--:B------:R-:W-:Y:S01]  /*b700*/  FMUL.FTZ R104, R104, R193.reuse ;  /* 0x000000c168687220 */ /* 0x080fe20000410000 */
[-C--:B------:R-:W-:Y:S01]  /*b710*/  FMUL.FTZ R105, R105, R193.reuse ;  /* 0x000000c169697220 */ /* 0x080fe20000410000 */
[----:B-1----:R-:W-:Y:S01]  /*b720*/  FADD.FTZ R153, R189, R166 ;  /* 0x000000a6bd997221 */ /* 0x002fe20000010000 */
[----:B------:R-:W-:Y:S01]  /*b730*/  F2FP.F16.F32.PACK_AB R166, R177, R176 ;  /* 0x000000b0b1a6723e */ /* 0x000fe200000000ff */
[----:B------:R-:W-:Y:S01]  /*b740*/  FMUL.FTZ R176, R5, UR6 ;  /* 0x0000000605b07c20 */ /* 0x000fe20008410000 */
        /* <DEDUP_REMOVED lines=25> */
[----:B--2---:R-:W-:Y:S01]  /*b8e0*/  FFMA.FTZ R153, R176, R4, R201 ;  /* 0x00000004b0997223 */ /* 0x004fe200000100c9 */
[-C--:B------:R-:W-:Y:S01]  /*b8f0*/  FMUL.FTZ R148, R148, R193.reuse ;  /* 0x000000c194947220 */ /* 0x080fe20000410000 */
[----:B------:R-:W-:Y:S01]  /*b900*/  FMUL.FTZ R149, R149, R193 ;  /* 0x000000c195957220 */ /* 0x000fe20000410000 */
[-C--:B------:R-:W-:Y:S01]  /*b910*/  FMUL.FTZ R26, R26, R176.reuse ;  /* 0x000000b01a1a7220 */ /* 0x080fe20000410000 */
[----:B------:R-:W-:Y:S01]  /*b920*/  FADD.FTZ R4, R192, R153 ;  /* 0x00000099c0047221 */ /* 0x000fe20000010000 */
[-C--:B------:R-:W-:Y:S01]  /*b930*/  FMUL.FTZ R27, R27, R176.reuse ;  /* 0x000000b01b1b7220 */ /* 0x080fe20000410000 */
[-C--:B------:R-:W-:Y:S01]  /*b940*/  FMUL.FTZ R30, R30, R176.reuse ;  /* 0x000000b01e1e7220 */ /* 0x080fe20000410000 */
[----:B------:R-:W2:Y:S01]  /*b950*/  MUFU.EX2 R163, R163 ;  /* 0x000000a300a37308 */ /* 0x000ea20000000800 */
[----:B------:R-:W-:Y:S01]  /*b960*/  FADD.FTZ R153, R155, R4 ;  /* 0x000000049b997221 */ /* 0x000fe20000010000 */
[----:B------:R-:W-:Y:S01]  /*b970*/  F2FP.F16.F32.PACK_AB R155, R196, R155 ;  /* 0x0000009bc49b723e */ /* 0x000fe200000000ff */
[-C--:B------:R-:W-:Y:S01]  /*b980*/  FMUL.FTZ R31, R31, R176.reuse ;  /* 0x000000b01f1f7220 */ /* 0x080fe20000410000 */
[-C--:B------:R-:W-:Y:S01]  /*b990*/  FMUL.FTZ R34, R34, R176.reuse ;  /* 0x000000b022227220 */ /* 0x080fe20000410000 */
[----:B------:R-:W-:Y:S01]  /*b9a0*/  FADD.FTZ R4, R196, R153 ;  /* 0x00000099c4047221 */ /* 0x000fe20000010000 */
[-C--:B------:R-:W-:Y:S01]  /*b9b0*/  FMUL.FTZ R35, R35, R176.reuse ;  /* 0x000000b023237220 */ /* 0x080fe20000410000 */
[-C--:B------:R-:W-:Y:S01]  /*b9c0*/  FMUL.FTZ R38, R38, R176.reuse ;  /* 0x000000b026267220 */ /* 0x080fe20000410000 */
[----:B------:R-:W4:Y:S01]  /*b9d0*/  MUFU.EX2 R14, R14 ;  /* 0x0000000e000e7308 */ /* 0x000f220000000800 */
[----:B-1----:R-:W-:Y:S01]  /*b9e0*/  FADD.FTZ R153, R159, R4 ;  /* 0x000000049f997221 */ /* 0x002fe20000010000 */
[----:B---3--:R-:W-:Y:S01]  /*b9f0*/  F2FP.F16.F32.PACK_AB R157, R200, R159 ;  /* 0x0000009fc89d723e */ /* 0x008fe200000000ff */
[-C--:B------:R-:W-:Y:S01]  /*ba00*/  FMUL.FTZ R39, R39, R176.reuse ;  /* 0x000000b027277220 */ /* 0x080fe20000410000 */
[-C--:B------:R-:W-:Y:S01]  /*ba10*/  FMUL.FTZ R42, R42, R176.reuse ;  /* 0x000000b02a2a7220 */ /* 0x080fe20000410000 */
        /* <DEDUP_REMOVED lines=29> */
[----:B--2---:R-:W-:Y:S01]  /*bbf0*/  FADD.FTZ R5, R197, R174 ;  /* 0x000000aec5057221 */ /* 0x004fe20000010000 */
[----:B------:R-:W-:Y:S01]  /*bc00*/  F2FP.F16.F32.PACK_AB R160, R165, R164 ;  /* 0x000000a4a5a0723e */ /* 0x000fe200000000ff */
[----:B------:R-:W-:Y:S01]  /*bc10*/  FMUL.FTZ R82, R82, R176 ;  /* 0x000000b052527220 */ /* 0x000fe20000410000 */
[----:B------:R-:W-:Y:S01]  /*bc20*/  F2FP.F16.F32.PACK_AB R174, R197, R12 ;  /* 0x0000000cc5ae723e */ /* 0x000fe200000000ff */
[----:B------:R-:W-:Y:S01]  /*bc30*/  FMUL.FTZ R83, R83, R176 ;  /* 0x000000b053537220 */ /* 0x000fe20000410000 */
[----:B------:R-:W-:Y:S01]  /*bc40*/  F2FP.F16.F32.PACK_AB R164, R173, R172 ;  /* 0x000000acada4723e */ /* 0x000fe200000000ff */
[----:B------:R-:W2:Y:S01]  /*bc50*/  MUFU.EX2 R165, R171 ;  /* 0x000000ab00a57308 */ /* 0x000ea20000000800 */
[----:B----4-:R-:W-:Y:S01]  /*bc60*/  FADD.FTZ R153, R178, R153 ;  /* 0x00000099b2997221 */ /* 0x010fe20000010000 */
[----:B------:R-:W-:Y:S01]  /*bc70*/  F2FP.F16.F32.PACK_AB R172, R189, R188 ;  /* 0x000000bcbdac723e */ /* 0x000fe200000000ff */
[-C--:B------:R-:W-:Y:S01]  /*bc80*/  FMUL.FTZ R86, R86, R176.reuse ;  /* 0x000000b056567220 */ /* 0x080fe20000410000 */
[----:B------:R-:W-:Y:S01]  /*bc90*/  F2FP.F16.F32.PACK_AB R161, R178, R167 ;  /* 0x000000a7b2a1723e */ /* 0x000fe200000000ff */
[----:B------:R-:W-:Y:S01]  /*bca0*/  FADD.FTZ R184, R20, R153 ;  /* 0x0000009914b87221 */ /* 0x000fe20000010000 */
[-C--:B------:R-:W-:Y:S01]  /*bcb0*/  FMUL.FTZ R87, R87, R176.reuse ;  /* 0x000000b057577220 */ /* 0x080fe20000410000 */
[----:B------:R-:W-:Y:S01]  /*bcc0*/  FMUL.FTZ R90, R90, R176 ;  /* 0x000000b05a5a7220 */ /* 0x000fe20000410000 */
        /* <DEDUP_REMOVED lines=34> */
[----:B--2---:R-:W-:Y:S01]  /*bef0*/  F2FP.F16.F32.PACK_AB R167, R183, R182 ;  /* 0x000000b6b7a7723e */ /* 0x004fe200000000ff */
[-C--:B------:R-:W-:Y:S01]  /*bf00*/  FMUL.FTZ R138, R138, R176.reuse ;  /* 0x000000b08a8a7220 */ /* 0x080fe20000410000 */
[-C--:B------:R-:W-:Y:S01]  /*bf10*/  FMUL.FTZ R139, R139, R176.reuse ;  /* 0x000000b08b8b7220 */ /* 0x080fe20000410000 */
[----:B------:R-:W-:Y:S01]  /*bf20*/  FADD.FTZ R186, R183, R186 ;  /* 0x000000bab7ba7221 */ /* 0x000fe20000010000 */
[-C--:B------:R-:W-:Y:S01]  /*bf30*/  FMUL.FTZ R142, R142, R176.reuse ;  /* 0x000000b08e8e7220 */ /* 0x080fe20000410000 */
[-C--:B------:R-:W-:Y:S01]  /*bf40*/  FMUL.FTZ R143, R143, R176.reuse ;  /* 0x000000b08f8f7220 */ /* 0x080fe20000410000 */
[----:B------:R-:W1:Y:S01]  /*bf50*/  MUFU.EX2 R171, R190 ;  /* 0x000000be00ab7308 */ /* 0x000e620000000800 */
[----:B---3--:R-:W-:Y:S01]  /*bf60*/  FADD.FTZ R153, R169, R186 ;  /* 0x000000baa9997221 */ /* 0x008fe20000010000 */
[-C--:B------:R-:W-:Y:S01]  /*bf70*/  FMUL.FTZ R146, R146, R176.reuse ;  /* 0x000000b092927220 */ /* 0x080fe20000410000 */
[-C--:B------:R-:W-:Y:S01]  /*bf80*/  FMUL.FTZ R147, R147, R176.reuse ;  /* 0x000000b093937220 */ /* 0x080fe20000410000 */
[-C--:B------:R-:W-:Y:S01]  /*bf90*/  FMUL.FTZ R150, R150, R176.reuse ;  /* 0x000000b096967220 */ /* 0x080fe20000410000 */
[----:B------:R-:W-:-:S03]  /*bfa0*/  FMUL.FTZ R151, R151, R176 ;  /* 0x000000b097977220 */ /* 0x000fc60000410000 */
[----:B------:R-:W2:Y:S01]  /*bfb0*/  MUFU.EX2 R180, R191 ;  /* 0x000000bf00b47308 */ /* 0x000ea20000000800 */
[C---:B----4-:R-:W-:Y:S01]  /*bfc0*/  FADD.FTZ R186, R4.reuse, R153 ;  /* 0x0000009904ba7221 */ /* 0x050fe20000010000 */
[----:B------:R-:W-:-:S06]  /*bfd0*/  F2FP.F16.F32.PACK_AB R169, R4, R169 ;  /* 0x000000a904a9723e */ /* 0x000fcc00000000ff */
[----:B------:R-:W3:Y:S01]  /*bfe0*/  MUFU.EX2 R173, R194 ;  /* 0x000000c200ad7308 */ /* 0x000ee20000000800 */
[----:B-1----:R-:W-:-:S07]  /*bff0*/  FADD.FTZ R153, R171, R186 ;  /* 0x000000baab997221 */ /* 0x002fce0000010000 */
        /* <DEDUP_REMOVED lines=14> */
.L_x_9026:
[----:B------:R1:W2:Y:S01]  /*c0e0*/  SYNCS.PHASECHK.TRANS64.TRYWAIT P1, [UR7+0x22850], R10 ;  /* 0x0228500aff0075a7 */ /* 0x0002a20008020147 */
[----:B------:R-:W-:Y:S05]  /*c0f0*/  @!P0 BRA `(.L_x_9027) ;  /* 0x0000000000048947 */ /* 0x000fea0003800000 */
[----:B------:R-:W-:Y:S01]  /*c100*/  BPT.TRAP 0x1 ;  /* 0x000000040000795c */ /* 0x000fe20000300000 */
.L_x_9027:
[----:B--2---:R-:W-:Y:S05]  /*c110*/  @P1 BRA `(.L_x_9028) ;  /* 0x0000000000081947 */ /* 0x004fea0003800000 */
[----:B------:R-:W2:Y:S02]  /*c120*/  SYNCS.PHASECHK.TRANS64.TRYWAIT P1, [UR7+0x22850], R10 ;  /* 0x0228500aff0075a7 */ /* 0x000ea40008020147 */
[----:B--2---:R-:W-:Y:S05]  /*c130*/  @!P1 BRA `(.L_x_9029) ;  /* 0x0000008800609947 */ /* 0x004fea0003800000 */
.L_x_9028:
[----:B------:R-:W3:Y:S01]  /*c140*/  S2R R12, SR_TID.X ;  /* 0x00000000000c7919 */ /* 0x000ee20000002100 */
[----:B------:R-:W-:Y:S01]  /*c150*/  UIMAD UR7, UR37, 0xc00, UR5 ;  /* 0x00000c00250778a4 */ /* 0x000fe2000f8e0205 */
[----:B------:R-:W-:Y:S01]  /*c160*/  IMAD.MOV.U32 R14, RZ, RZ, R8 ;  /* 0x000000ffff0e7224 */ /* 0x000fe200078e0008 */
[----:B------:R-:W-:-:S05]  /*c170*/  UMOV UR11, 0x40000040 ;  /* 0x40000040000b7882 */ /* 0x000fca0000000000 */
[----:B------:R-:W-:Y:S01]  /*c180*/  UMOV UR10, UR7 ;  /* 0x00000007000a7c82 */ /* 0x000fe20008000000 */
[----:B---3--:R-:W-:-:S05]  /*c190*/  SHF.R.U32.HI R12, RZ, 0x7, R12 ;  /* 0x00000007ff0c7819 */ /* 0x008fca000001160c */
[----:B012---:R-:W-:Y:S02]  /*c1a0*/  VIADD R10, R12, 0x8 ;  /* 0x000000080c0a7836 */ /* 0x007fe40000000000 */
[----:B------:R-:W0:Y:S03]  /*c1b0*/  S2R R12, SR_TID.X ;  /* 0x00000000000c7919 */ /* 0x000e260000002100 */
[----:B------:R2:W-:Y:S06]  /*c1c0*/  BAR.SYNC.DEFER_BLOCKING R10, 0x100 ;  /* 0x0004000a0000751d */ /* 0x0005ec0000010000 */
[----:B------:R-:W-:Y:S01]  /*c1d0*/  WARPGROUP.ARRIVE ;  /* 0x00000000000079c5 */ /* 0x000fe20000000000 */
[----:B0-----:R-:W-:Y:S01]  /*c1e0*/  LOP3.LUT P1, RZ, R12, 0x7f, RZ, 0xc0, !PT ;  /* 0x0000007f0cff7812 */ /* 0x001fe2000782c0ff */
        /* <DEDUP_REMOVED lines=38> */
.L_x_9013:
[----:B------:R-:W2:Y:S01]  /*c450*/  SHFL.BFLY PT, R10, R5, 0x2, 0x1f ;  /* 0x0c401f00050a7f89 */ /* 0x000ea200000e0000 */
[----:B------:R-:W-:Y:S01]  /*c460*/  IMAD.MOV.U32 R13, RZ, RZ, RZ ;  /* 0x000000ffff0d7224 */ /* 0x000fe200078e00ff */
[----:B------:R-:W-:Y:S01]  /*c470*/  UIADD3 UR37, UR37, 0x1, URZ ;  /* 0x0000000125257890 */ /* 0x000fe2000fffe03f */
[----:B------:R-:W-:Y:S01]  /*c480*/  IMAD.MOV.U32 R9, RZ, RZ, RZ ;  /* 0x000000ffff097224 */ /* 0x000fe200078e00ff */
[----:B------:R-:W3:Y:S01]  /*c490*/  SHFL.BFLY PT, R7, R4, 0x2, 0x1f ;  /* 0x0c401f0004077f89 */ /* 0x000ee200000e0000 */
[----:B------:R-:W-:Y:S01]  /*c4a0*/  IMAD.U32 R17, RZ, RZ, UR6 ;  /* 0x00000006ff117e24 */ /* 0x000fe2000f8e00ff */
[----:B------:R-:W-:Y:S01]  /*c4b0*/  UISETP.NE.AND UP0, UPT, UR37, 0x2, UPT ;  /* 0x000000022500788c */ /* 0x000fe2000bf05270 */
[----:B------:R4:W-:Y:S06]  /*c4c0*/  BAR.ARV R6, 0x100 ;  /* 0x000400060000751d */ /* 0x0009ec0000002000 */
[----:B------:R-:W-:-:S02]  /*c4d0*/  USEL UR4, URZ, 0x1, UP0 ;  /* 0x000000013f047887 */ /* 0x000fc40008000000 */
[----:B------:R-:W-:Y:S06]  /*c4e0*/  BAR.ARV 0x8, 0x120 ;  /* 0x0204800000007b1d */ /* 0x000fec0000002000 */
[----:B------:R-:W-:Y:S01]  /*c4f0*/  PLOP3.LUT P0, PT, PT, PT, PT, 0x8, 0x0 ;  /* 0x000000000000781c */ /* 0x000fe20003f0e170 */
[----:B------:R-:W-:Y:S01]  /*c500*/  UIADD3 UR41, UR41, 0x1, URZ ;  /* 0x0000000129297890 */ /* 0x000fe2000fffe03f */
[----:B--2---:R-:W-:Y:S01]  /*c510*/  FADD.FTZ R10, R10, R5 ;  /* 0x000000050a0a7221 */ /* 0x004fe20000010000 */
[----:B------:R-:W-:Y:S02]  /*c520*/  USEL UR37, UR37, URZ, UP0 ;  /* 0x0000003f25257287 */ /* 0x000fe40008000000 */
[----:B------:R-:W-:Y:S01]  /*c530*/  ULOP3.LUT UR40, UR40, UR4, URZ, 0x3c, !UPT ;  /* 0x0000000428287292 */ /* 0x000fe2000f8e3c3f */
[----:B---3--:R-:W-:Y:S01]  /*c540*/  FADD.FTZ R7, R7, R4 ;  /* 0x0000000407077221 */ /* 0x008fe20000010000 */
[----:B------:R-:W2:Y:S04]  /*c550*/  SHFL.BFLY PT, R3, R10, 0x1, 0x1f ;  /* 0x0c201f000a037f89 */ /* 0x000ea800000e0000 */
[----:B01----:R-:W0:Y:S01]  /*c560*/  SHFL.BFLY PT, R12, R7, 0x1, 0x1f ;  /* 0x0c201f00070c7f89 */ /* 0x003e2200000e0000 */
[----:B--2---:R-:W-:Y:S01]  /*c570*/  FADD.FTZ R152, R10, R3 ;  /* 0x000000030a987221 */ /* 0x004fe20000010000 */
[----:B0-----:R-:W-:-:S04]  /*c580*/  FADD.FTZ R18, R7, R12 ;  /* 0x0000000c07127221 */ /* 0x001fc80000010000 */
[----:B------:R-:W-:Y:S02]  /*c590*/  FSETP.NE.FTZ.AND P1, PT, R152, RZ, PT ;  /* 0x000000ff9800720b */ /* 0x000fe40003f35000 */
[----:B------:R-:W-:-:S11]  /*c5a0*/  FSETP.NE.FTZ.AND P2, PT, R18, RZ, PT ;  /* 0x000000ff1200720b */ /* 0x000fd60003f55000 */
[----:B------:R-:W0:Y:S01]  /*c5b0*/  @P1 MUFU.RCP R13, R152 ;  /* 0x00000098000d1308 */ /* 0x000e220000001000 */
[----:B------:R-:W-:-:S07]  /*c5c0*/  @P1 FMUL.FTZ R17, R17, 0.69314718246459960938 ;  /* 0x3f31721811111820 */ /* 0x000fce0000410000 */
[----:B------:R-:W1:Y:S08]  /*c5d0*/  @P2 MUFU.RCP R9, R18 ;  /* 0x0000001200092308 */ /* 0x000e700000001000 */
[----:B----4-:R-:W2:Y:S01]  /*c5e0*/  @P1 MUFU.LG2 R6, R152 ;  /* 0x0000009800061308 */ /* 0x010ea20000000c00 */
[----:B0-----:R-:W-:Y:S01]  /*c5f0*/  FMUL.FTZ R15, R52, R13 ;  /* 0x0000000d340f7220 */ /* 0x001fe20000410000 */
[----:B------:R-:W-:-:S02]  /*c600*/  IMAD.U32 R52, RZ, RZ, UR6 ;  /* 0x00000006ff347e24 */ /* 0x000fc4000f8e00ff */
[-C--:B------:R-:W-:Y:S01]  /*c610*/  FMUL.FTZ R5, R24, R13.reuse ;  /* 0x0000000d18057220 */ /* 0x080fe20000410000 */
[-C--:B------:R-:W-:Y:S01]  /*c620*/  FMUL.FTZ R7, R28, R13.reuse ;  /* 0x0000000d1c077220 */ /* 0x080fe20000410000 */
[-C--:B------:R-:W-:Y:S01]  /*c630*/  FMUL.FTZ R11, R44, R13.reuse ;  /* 0x0000000d2c0b7220 */ /* 0x080fe20000410000 */
[----:B------:R-:W-:Y:S01]  /*c640*/  @P2 FMUL.FTZ R52, R52, 0.69314718246459960938 ;  /* 0x3f31721834342820 */ /* 0x000fe20000410000 */
[----:B------:R-:W-:Y:S01]  /*c650*/  FMUL.FTZ R10, R45, R13 ;  /* 0x0000000d2d0a7220 */ /* 0x000fe20000410000 */
[----:B------:R-:W0:Y:S01]  /*c660*/  @P2 MUFU.LG2 R18, R18 ;  /* 0x0000001200122308 */ /* 0x000e220000000c00 */
[-C--:B-1----:R-:W-:Y:S01]  /*c670*/  FMUL.FTZ R175, R27, R9.reuse ;  /* 0x000000091baf7220 */ /* 0x082fe20000410000 */
[-C--:B------:R-:W-:Y:S01]  /*c680*/  FMUL.FTZ R161, R79, R9.reuse ;  /* 0x000000094fa17220 */ /* 0x080fe20000410000 */
[----:B------:R-:W-:Y:S01]  /*c690*/  FMUL.FTZ R159, R83, R9 ;  /* 0x00000009539f7220 */ /* 0x000fe20000410000 */
        /* <DEDUP_REMOVED lines=126> */
.L_x_8960:
[----:B------:R-:W0:Y:S01]  /*ce80*/  S2R R9, SR_CgaCtaId ;  /* 0x0000000000097919 */ /* 0x000e220000008800 */
[----:B------:R-:W-:Y:S01]  /*ce90*/  MOV R0, 0x400 ;  /* 0x0000040000007802 */ /* 0x000fe20000000f00 */
[----:B------:R-:W-:Y:S01]  /*cea0*/  BSSY B0, `(.L_x_9031) ;  /* 0x00002a6000007945 */ /* 0x000fe20003800000 */
[----:B------:R-:W-:Y:S02]  /*ceb0*/  BAR.SYNC.DEFER_BLOCKING 0x5, 0x120 ;  /* 0x0144800000007b1d */ /* 0x000fe40000010000 */
[----:B0-----:R-:W-:-:S05]  /*cec0*/  LEA R0, R9, R0, 0x18 ;  /* 0x0000000009007211 */ /* 0x001fca00078ec0ff */
[----:B------:R-:W0:Y:S02]  /*ced0*/  LDS.128 R200, [R0+0x228d0] ;  /* 0x0228d00000c87984 */ /* 0x000e240000000c00 */
[----:B0-----:R-:W-:Y:S02]  /*cee0*/  R2UR UR6, R202 ;  /* 0x00000000ca0672ca */ /* 0x001fe400000e0000 */
[----:B------:R-:W-:Y:S01]  /*cef0*/  R2UR UR5, R203 ;  /* 0x00000000cb0572ca */ /* 0x000fe200000e0000 */
[----:B------:R-:W-:Y:S06]  /*cf00*/  BAR.ARV 0x4, 0x120 ;  /* 0x0104800000007b1d */ /* 0x000fec0000002000 */
[----:B------:R-:W-:Y:S08]  /*cf10*/  @P0 BRA `(.L_x_9032) ;  /* 0x0000001c00740947 */ /* 0x000ff00003800000 */
[----:B------:R-:W0:Y:S01]  /*cf20*/  S2R R9, SR_SWINHI ;  /* 0x0000000000097919 */ /* 0x000e220000002f00 */
        /* <DEDUP_REMOVED lines=77> */
[----:B------:R-:W-:Y:S02]  /*d400*/  LOP3.LUT R52, R17, R52, RZ, 0x3c, !PT ;  /* 0x0000003411347212 */ /* 0x000fe400078e3cff */
[----:B------:R-:W-:Y:S02]  /*d410*/  LOP3.LUT R17, R62, 0x380, RZ, 0xc0, !PT ;  /* 0x000003803e117812 */ /* 0x000fe400078ec0ff */
[----:B------:R-:W-:Y:S02]  /*d420*/  SHF.R.U64 R18, R18, 0x3, RZ ;  /* 0x0000000312127819 */ /* 0x000fe400000012ff */
[----:B------:R-:W-:-:S02]  /*d430*/  SHF.R.U64 R6, R6, 0x3, RZ ;  /* 0x0000000306067819 */ /* 0x000fc400000012ff */
[----:B------:R-:W-:Y:S02]  /*d440*/  SHF.R.U64 R17, R17, 0x3, RZ ;  /* 0x0000000311117819 */ /* 0x000fe400000012ff */
[----:B------:R-:W-:Y:S02]  /*d450*/  LOP3.LUT R64, R18, R187, RZ, 0x3c, !PT ;  /* 0x000000bb12407212 */ /* 0x000fe400078e3cff */
[----:B------:R-:W-:Y:S02]  /*d460*/  LOP3.LUT R42, R95, 0x380, RZ, 0xc0, !PT ;  /* 0x000003805f2a7812 */ /* 0x000fe400078ec0ff */
[----:B------:R-:W-:Y:S02]  /*d470*/  LOP3.LUT R18, R191, 0x380, RZ, 0xc0, !PT ;  /* 0x00000380bf127812 */ /* 0x000fe400078ec0ff */
[----:B------:R-:W-:Y:S02]  /*d480*/  LOP3.LUT R26, R193, 0x380, RZ, 0xc0, !PT ;  /* 0x00000380c11a7812 */ /* 0x000fe400078ec0ff */
[----:B------:R-:W-:-:S02]  /*d490*/  LOP3.LUT R46, R177, 0x380, RZ, 0xc0, !PT ;  /* 0x00000380b12e7812 */ /* 0x000fc400078ec0ff */
[----:B------:R-:W-:Y:S02]  /*d4a0*/  LOP3.LUT R58, R6, R185, RZ, 0x3c, !PT ;  /* 0x000000b9063a7212 */ /* 0x000fe400078e3cff */
[----:B------:R-:W-:Y:S02]  /*d4b0*/  F2FP.F16.F32.PACK_AB R6, R20, R7 ;  /* 0x000000071406723e */ /* 0x000fe400000000ff */
[----:B------:R-:W-:Y:S02]  /*d4c0*/  LOP3.LUT R62, R17, R62, RZ, 0x3c, !PT ;  /* 0x0000003e113e7212 */ /* 0x000fe400078e3cff */
[----:B------:R-:W-:Y:S02]  /*d4d0*/  MOV R74, R74 ;  /* 0x0000004a004a7202 */ /* 0x000fe40000000f00 */
[----:B------:R-:W-:Y:S01]  /*d4e0*/  F2FP.F16.F32.PACK_AB R7, R173, R30 ;  /* 0x0000001ead07723e */ /* 0x000fe200000000ff */
[----:B------:R-:W-:Y:S01]  /*d4f0*/  BAR.SYNC.DEFER_BLOCKING 0x1, 0x100 ;  /* 0x0044000000007b1d */ /* 0x000fe20000010000 */
[----:B------:R-:W-:-:S02]  /*d500*/  SHF.R.U64 R42, R42, 0x3, RZ ;  /* 0x000000032a2a7819 */ /* 0x000fc400000012ff */
[----:B------:R-:W-:Y:S02]  /*d510*/  LOP3.LUT R17, R70, 0x380, RZ, 0xc0, !PT ;  /* 0x0000038046117812 */ /* 0x000fe400078ec0ff */
[----:B------:R-:W-:Y:S02]  /*d520*/  SHF.R.U64 R18, R18, 0x3, RZ ;  /* 0x0000000312127819 */ /* 0x000fe400000012ff */
[----:B------:R-:W-:Y:S02]  /*d530*/  SHF.R.U64 R20, R26, 0x3, RZ ;  /* 0x000000031a147819 */ /* 0x000fe400000012ff */
[----:B------:R-:W-:Y:S02]  /*d540*/  SHF.R.U64 R46, R46, 0x3, RZ ;  /* 0x000000032e2e7819 */ /* 0x000fe400000012ff */
[----:B------:R-:W-:Y:S02]  /*d550*/  LOP3.LUT R56, R183, 0x380, RZ, 0xc0, !PT ;  /* 0x00000380b7387812 */ /* 0x000fe400078ec0ff */
[----:B------:R-:W-:-:S02]  /*d560*/  LOP3.LUT R42, R42, R95, RZ, 0x3c, !PT ;  /* 0x0000005f2a2a7212 */ /* 0x000fc400078e3cff */
[----:B------:R-:W-:Y:S02]  /*d570*/  SHF.R.U64 R17, R17, 0x3, RZ ;  /* 0x0000000311117819 */ /* 0x000fe400000012ff */
[----:B------:R-:W-:Y:S02]  /*d580*/  LOP3.LUT R26, R18, R191, RZ, 0x3c, !PT ;  /* 0x000000bf121a7212 */ /* 0x000fe400078e3cff */
[----:B------:R-:W-:Y:S02]  /*d590*/  LOP3.LUT R30, R20, R193, RZ, 0x3c, !PT ;  /* 0x000000c1141e7212 */ /* 0x000fe400078e3cff */
[----:B------:R-:W-:Y:S02]  /*d5a0*/  LOP3.LUT R46, R46, R177, RZ, 0x3c, !PT ;  /* 0x000000b12e2e7212 */ /* 0x000fe400078e3cff */
[----:B------:R-:W-:Y:S01]  /*d5b0*/  SHF.R.U64 R56, R56, 0x3, RZ ;  /* 0x0000000338387819 */ /* 0x000fe200000012ff */
[----:B------:R0:W-:Y:S01]  /*d5c0*/  STSM.16.M88.4 [R74], R4 ;  /* 0x000000044a007844 */ /* 0x0001e20000000200 */
[----:B------:R-:W-:-:S02]  /*d5d0*/  LOP3.LUT R66, R189, 0x380, RZ, 0xc0, !PT ;  /* 0x00000380bd427812 */ /* 0x000fc400078ec0ff */
[----:B------:R-:W-:Y:S02]  /*d5e0*/  MOV R20, R8 ;  /* 0x0000000800147202 */ /* 0x000fe40000000f00 */
[----:B------:R-:W-:Y:S02]  /*d5f0*/  MOV R38, R38 ;  /* 0x0000002600267202 */ /* 0x000fe40000000f00 */
[----:B------:R-:W-:Y:S02]  /*d600*/  F2FP.F16.F32.PACK_AB R8, R41, R40 ;  /* 0x000000282908723e */ /* 0x000fe400000000ff */
[----:B------:R-:W-:Y:S02]  /*d610*/  F2FP.F16.F32.PACK_AB R9, R169, R156 ;  /* 0x0000009ca909723e */ /* 0x000fe400000000ff */
[----:B------:R-:W-:Y:S02]  /*d620*/  LOP3.LUT R70, R17, R70, RZ, 0x3c, !PT ;  /* 0x0000004611467212 */ /* 0x000fe400078e3cff */
[----:B------:R-:W-:-:S02]  /*d630*/  MOV R42, R42 ;  /* 0x0000002a002a7202 */ /* 0x000fc40000000f00 */
[----:B------:R-:W-:Y:S02]  /*d640*/  MOV R18, R26 ;  /* 0x0000001a00127202 */ /* 0x000fe40000000f00 */
[----:B0-----:R-:W-:Y:S02]  /*d650*/  F2FP.F16.F32.PACK_AB R4, R33, R32 ;  /* 0x000000202104723e */ /* 0x001fe400000000ff */
[----:B------:R-:W-:Y:S02]  /*d660*/  F2FP.F16.F32.PACK_AB R5, R171, R158 ;  /* 0x0000009eab05723e */ /* 0x000fe400000000ff */
[----:B------:R-:W-:Y:S02]  /*d670*/  F2FP.F16.F32.PACK_AB R6, R37, R36 ;  /* 0x000000242506723e */ /* 0x000fe400000000ff */
[----:B------:R-:W-:Y:S02]  /*d680*/  F2FP.F16.F32.PACK_AB R7, R172, R157 ;  /* 0x0000009dac07723e */ /* 0x000fe400000000ff */
[----:B------:R-:W-:-:S02]  /*d690*/  LOP3.LUT R56, R56, R183, RZ, 0x3c, !PT ;  /* 0x000000b738387212 */ /* 0x000fc400078e3cff */
[----:B------:R-:W-:Y:S01]  /*d6a0*/  SHF.R.U64 R66, R66, 0x3, RZ ;  /* 0x0000000342427819 */ /* 0x000fe200000012ff */
[----:B------:R0:W-:Y:S01]  /*d6b0*/  STSM.16.M88.4 [R20], R4 ;  /* 0x0000000414007844 */ /* 0x0001e20000000200 */
[----:B------:R-:W-:Y:S02]  /*d6c0*/  MOV R46, R46 ;  /* 0x0000002e002e7202 */ /* 0x000fe40000000f00 */
[----:B------:R-:W-:Y:S01]  /*d6d0*/  MOV R17, R30 ;  /* 0x0000001e00117202 */ /* 0x000fe20000000f00 */
[----:B------:R-:W-:Y:S01]  /*d6e0*/  STSM.16.M88.4 [R38], R8 ;  /* 0x0000000826007844 */ /* 0x000fe20000000200 */
[----:B------:R-:W-:Y:S02]  /*d6f0*/  F2FP.F16.F32.PACK_AB R26, R61, R60 ;  /* 0x0000003c3d1a723e */ /* 0x000fe400000000ff */
[----:B------:R-:W-:Y:S01]  /*d700*/  F2FP.F16.F32.PACK_AB R27, R164, R153 ;  /* 0x00000099a41b723e */ /* 0x000fe200000000ff */
[----:B------:R-:W-:Y:S01]  /*d710*/  STSM.16.M88.4 [R42], R12 ;  /* 0x0000000c2a007844 */ /* 0x000fe20000000200 */
[----:B------:R-:W-:-:S02]  /*d720*/  MOV R50, R50 ;  /* 0x0000003200327202 */ /* 0x000fc40000000f00 */
[----:B------:R-:W-:Y:S01]  /*d730*/  F2FP.F16.F32.PACK_AB R30, R69, R68 ;  /* 0x00000044451e723e */ /* 0x000fe200000000ff */
[----:B------:R-:W-:Y:S01]  /*d740*/  STSM.16.M88.4 [R46], R24 ;  /* 0x000000182e007844 */ /* 0x000fe20000000200 */
[----:B------:R-:W-:Y:S02]  /*d750*/  F2FP.F16.F32.PACK_AB R31, R165, R152 ;  /* 0x00000098a51f723e */ /* 0x000fe400000000ff */
[----:B------:R-:W-:Y:S02]  /*d760*/  MOV R52, R52 ;  /* 0x0000003400347202 */ /* 0x000fe40000000f00 */
[----:B0-----:R-:W-:Y:S01]  /*d770*/  F2FP.F16.F32.PACK_AB R4, R73, R72 ;  /* 0x000000484904723e */ /* 0x001fe200000000ff */
[----:B------:R-:W-:Y:S01]  /*d780*/  STSM.16.M88.4 [R50], R28 ;  /* 0x0000001c32007844 */ /* 0x000fe20000000200 */
[----:B------:R-:W-:Y:S02]  /*d790*/  F2FP.F16.F32.PACK_AB R5, R163, R48 ;  /* 0x00000030a305723e */ /* 0x000fe400000000ff */
[----:B------:R-:W-:-:S02]  /*d7a0*/  F2FP.F16.F32.PACK_AB R6, R77, R76 ;  /* 0x0000004c4d06723e */ /* 0x000fc400000000ff */
[----:B------:R-:W-:Y:S02]  /*d7b0*/  F2FP.F16.F32.PACK_AB R7, R161, R78 ;  /* 0x0000004ea107723e */ /* 0x000fe400000000ff */
[----:B------:R-:W-:Y:S02]  /*d7c0*/  MOV R54, R54 ;  /* 0x0000003600367202 */ /* 0x000fe40000000f00 */
[----:B------:R-:W-:Y:S01]  /*d7d0*/  LOP3.LUT R66, R66, R189, RZ, 0x3c, !PT ;  /* 0x000000bd42427212 */ /* 0x000fe200078e3cff */
[----:B------:R0:W-:Y:S01]  /*d7e0*/  STSM.16.M88.4 [R52], R4 ;  /* 0x0000000434007844 */ /* 0x0001e20000000200 */
[----:B------:R-:W-:Y:S02]  /*d7f0*/  MOV R56, R56 ;  /* 0x0000003800387202 */ /* 0x000fe40000000f00 */
[----:B------:R-:W-:Y:S01]  /*d800*/  F2FP.F16.F32.PACK_AB R91, R86, R91 ;  /* 0x0000005b565b723e */ /* 0x000fe200000000ff */
[----:B------:R1:W-:Y:S01]  /*d810*/  STSM.16.M88.4 [R54], R80 ;  /* 0x0000005036007844 */ /* 0x0003e20000000200 */
[----:B------:R-:W-:-:S02]  /*d820*/  F2FP.F16.F32.PACK_AB R97, R99, R98 ;  /* 0x000000626361723e */ /* 0x000fc400000000ff */
[----:B------:R-:W-:Y:S01]  /*d830*/  F2FP.F16.F32.PACK_AB R104, R105, R104 ;  /* 0x000000686968723e */ /* 0x000fe200000000ff */
[----:B------:R1:W-:Y:S01]  /*d840*/  STSM.16.M88.4 [R56], R88 ;  /* 0x0000005838007844 */ /* 0x0003e20000000200 */
[----:B------:R-:W-:Y:S02]  /*d850*/  MOV R58, R58 ;  /* 0x0000003a003a7202 */ /* 0x000fe40000000f00 */
[----:B------:R-:W-:Y:S02]  /*d860*/  F2FP.F16.F32.PACK_AB R98, R101, R100 ;  /* 0x000000646562723e */ /* 0x000fe400000000ff */
[----:B------:R-:W-:Y:S02]  /*d870*/  F2FP.F16.F32.PACK_AB R99, R103, R102 ;  /* 0x000000666763723e */ /* 0x000fe400000000ff */
[----:B------:R-:W-:Y:S01]  /*d880*/  F2FP.F16.F32.PACK_AB R105, R107, R106 ;  /* 0x0000006a6b69723e */ /* 0x000fe200000000ff */
[----:B0-----:R-:W-:Y:S01]  /*d890*/  IMAD.U32 R4, RZ, RZ, UR8 ;  /* 0x00000008ff047e24 */ /* 0x001fe2000f8e00ff */
[----:B------:R-:W-:Y:S01]  /*d8a0*/  F2FP.F16.F32.PACK_AB R112, R113, R112 ;  /* 0x000000707170723e */ /* 0x000fe200000000ff */
[----:B------:R1:W-:Y:S01]  /*d8b0*/  STSM.16.M88.4 [R58], R96 ;  /* 0x000000603a007844 */ /* 0x0003e20000000200 */
[----:B------:R-:W-:Y:S01]  /*d8c0*/  MOV R62, R62 ;  /* 0x0000003e003e7202 */ /* 0x000fe20000000f00 */
[----:B------:R-:W-:Y:S01]  /*d8d0*/  IMAD.U32 R5, RZ, RZ, UR9 ;  /* 0x00000009ff057e24 */ /* 0x000fe2000f8e00ff */
[----:B------:R-:W-:Y:S01]  /*d8e0*/  F2FP.F16.F32.PACK_AB R106, R109, R108 ;  /* 0x0000006c6d6a723e */ /* 0x000fe200000000ff */
[----:B------:R-:W-:Y:S01]  /*d8f0*/  ULDC.64 UR8, c[0x0][0xbe0] ;  /* 0x0002f80000087ab9 */ /* 0x000fe20000000a00 */
        /* <DEDUP_REMOVED lines=28> */
[----:B------:R-:W-:-:S03]  /*dac0*/  PLOP3.LUT P1, PT, PT, PT, UP0, 0x80, 0x0 ;  /* 0x000000000000781c */ /* 0x000fc60003f2f008 */
[----:B------:R1:W-:Y:S01]  /*dad0*/  STSM.16.M88.4 [R17], R144 ;  /* 0x0000009011007844 */ /* 0x0003e20000000200 */
[----:B------:R-:W-:Y:S09]  /*dae0*/  BAR.SYNC.DEFER_BLOCKING 0x1, 0x100 ;  /* 0x0044000000007b1d */ /* 0x000ff20000010000 */
[----:B------:R-:W2:Y:S01]  /*daf0*/  @P1 LDG.E R6, desc[UR38][R4.64] ;  /* 0x0000002604061981 */ /* 0x000ea2000c1e1900 */
[----:B------:R-:W-:Y:S01]  /*db00*/  UISETP.NE.U32.AND UP1, UPT, UR8, URZ, UPT ;  /* 0x0000003f0800728c */ /* 0x000fe2000bf25070 */
[----:B------:R-:W0:Y:S01]  /*db10*/  LDC R3, c[0x0][0xa88] ;  /* 0x0002a200ff037b82 */ /* 0x000e220000000800 */
[----:B------:R-:W-:Y:S01]  /*db20*/  IMAD R7, R22, 0x40, R19 ;  /* 0x0000004016077824 */ /* 0x000fe200078e0213 */
[----:B------:R-:W-:Y:S01]  /*db30*/  UMOV UR4, URZ ;  /* 0x0000003f00047c82 */ /* 0x000fe20008000000 */
[----:B------:R-:W-:-:S02]  /*db40*/  UISETP.NE.AND.EX UP1, UPT, UR9, URZ, UPT, UP1 ;  /* 0x0000003f0900728c */ /* 0x000fc4000bf25310 */
[----:B------:R-:W-:-:S04]  /*db50*/  IMAD.WIDE R34, R7, 0x2, R34 ;  /* 0x0000000207227825 */ /* 0x000fc800078e0222 */
[----:B------:R-:W-:Y:S02]  /*db60*/  PLOP3.LUT P2, PT, PT, PT, UP1, 0x80, 0x0 ;  /* 0x000000000000781c */ /* 0x000fe40003f4f018 */
[----:B------:R-:W-:-:S03]  /*db70*/  IADD3 R13, P0, R34, 0x1000, RZ ;  /* 0x00001000220d7810 */ /* 0x000fc60007f1e0ff */
[----:B------:R-:W-:Y:S02]  /*db80*/  @UP1 ULDC.64 UR8, c[0x0][0xbe0] ;  /* 0x0002f80000081ab9 */ /* 0x000fe40000000a00 */
[----:B------:R-:W-:-:S06]  /*db90*/  @UP1 UIMAD.WIDE UR8, UR43, 0x4, UR8 ;  /* 0x000000042b0818a5 */ /* 0x000fcc000f8e0208 */
[----:B------:R-:W-:Y:S01]  /*dba0*/  IMAD.U32 R7, RZ, RZ, UR9 ;  /* 0x00000009ff077e24 */ /* 0x000fe2000f8e00ff */
[----:B--2---:R-:W-:Y:S01]  /*dbb0*/  @P1 R2UR UR4, R6 ;  /* 0x00000000060412ca */ /* 0x004fe200000e0000 */
[----:B------:R-:W-:-:S05]  /*dbc0*/  IMAD.U32 R6, RZ, RZ, UR8 ;  /* 0x00000008ff067e24 */ /* 0x000fca000f8e00ff */
[----:B0-----:R1:W5:Y:S01]  /*dbd0*/  @P2 LDG.E R3, desc[UR38][R6.64] ;  /* 0x0000002606032981 */ /* 0x001362000c1e1900 */
[----:B------:R-:W-:Y:S08]  /*dbe0*/  @P2 BRA `(.L_x_9033) ;  /* 0x0000000000102947 */ /* 0x000ff00003800000 */
[----:B------:R-:W-:Y:S05]  /*dbf0*/  @!P1 BRA `(.L_x_9033) ;  /* 0x00000000000c9947 */ /* 0x000fea0003800000 */
[----:B-1----:R-:W2:Y:S04]  /*dc00*/  LDG.E R6, desc[UR38][R4.64] ;  /* 0x0000002604067981 */ /* 0x002ea8000c1e1900 */
[----:B-----5:R-:W2:Y:S02]  /*dc10*/  LDG.E R3, desc[UR38][R4.64+0x4] ;  /* 0x0000042604037981 */ /* 0x020ea4000c1e1900 */
[----:B--2---:R-:W-:-:S07]  /*dc20*/  IMAD.IADD R3, R3, 0x1, -R6 ;  /* 0x0000000103037824 */ /* 0x004fce00078e0a06 */
.L_x_9033:
        /* <DEDUP_REMOVED lines=14> */
[----:B------:R-:W-:Y:S01]  /*dd10*/  USHF.R.S32.HI UR7, URZ, 0x1f, UR43 ;  /* 0x0000001f3f077899 */ /* 0x000fe2000801142b */
[----:B------:R-:W-:Y:S01]  /*dd20*/  LOP3.LUT R4, R4, R5, RZ, 0x3c, !PT ;  /* 0x0000000504047212 */ /* 0x000fe200078e3cff */
[----:B------:R-:W-:Y:S01]  /*dd30*/  ULDC.64 UR12, c[0x0][0xb78] ;  /* 0x0002de00000c7ab9 */ /* 0x000fe20000000a00 */
[----:B------:R-:W-:Y:S01]  /*dd40*/  UIADD3 UR9, UR9, UR10, URZ ;  /* 0x0000000a09097290 */ /* 0x000fe2000fffe03f */
[----:B------:R-:W-:Y:S01]  /*dd50*/  SHF.R.S32.HI R5, RZ, 0x1f, R10 ;  /* 0x0000001fff057819 */ /* 0x000fe2000001140a */
[----:B------:R-:W-:Y:S01]  /*dd60*/  USEL UR16, UR7, URZ, !UP0 ;  /* 0x0000003f07107287 */ /* 0x000fe2000c000000 */
[----:B------:R-:W-:Y:S01]  /*dd70*/  SHF.R.U64 R12, R12, 0x3, RZ ;  /* 0x000000030c0c7819 */ /* 0x000fe200000012ff */
[----:B------:R-:W-:Y:S01]  /*dd80*/  UIMAD.WIDE.U32 UR8, UR15, UR12, UR8 ;  /* 0x0000000c0f0872a5 */ /* 0x000fe2000f8e0008 */
[----:B------:R-:W-:Y:S01]  /*dd90*/  LOP3.LUT R8, R9, 0x380, RZ, 0xc0, !PT ;  /* 0x0000038009087812 */ /* 0x000fe200078ec0ff */
[----:B------:R-:W-:Y:S01]  /*dda0*/  UIMAD UR7, UR16, UR12, URZ ;  /* 0x0000000c100772a4 */ /* 0x000fe2000f8e023f */
[----:B------:R-:W-:Y:S01]  /*ddb0*/  LOP3.LUT R12, R12, R13, RZ, 0x3c, !PT ;  /* 0x0000000d0c0c7212 */ /* 0x000fe200078e3cff */
[----:B------:R-:W-:Y:S01]  /*ddc0*/  IMAD.X R13, RZ, RZ, R35, P0 ;  /* 0x000000ffff0d7224 */ /* 0x000fe200000e0623 */
[----:B------:R-:W-:Y:S01]  /*ddd0*/  SHF.R.U64 R8, R8, 0x3, RZ ;  /* 0x0000000308087819 */ /* 0x000fe200000012ff */
[----:B------:R-:W-:Y:S01]  /*dde0*/  UIMAD UR7, UR15, UR13, UR7 ;  /* 0x0000000d0f0772a4 */ /* 0x000fe2000f8e0207 */
[----:B-1----:R-:W-:-:S02]  /*ddf0*/  IADD3 R6, P3, R10, UR8, RZ ;  /* 0x000000080a067c10 */ /* 0x002fc4000ff7e0ff */
[----:B------:R-:W-:Y:S02]  /*de00*/  IADD3 R69, P0, R34, 0x8000, RZ ;  /* 0x0000800022457810 */ /* 0x000fe40007f1e0ff */
[----:B------:R-:W-:Y:S01]  /*de10*/  LOP3.LUT R8, R8, R9, RZ, 0x3c, !PT ;  /* 0x0000000908087212 */ /* 0x000fe200078e3cff */
[----:B------:R-:W-:Y:S01]  /*de20*/  IMAD.U32 R14, RZ, RZ, UR7 ;  /* 0x00000007ff0e7e24 */ /* 0x000fe2000f8e00ff */
[C---:B------:R-:W-:Y:S01]  /*de30*/  IADD3 R61, P6, R34.reuse, 0x4000, RZ ;  /* 0x00004000223d7810 */ /* 0x040fe20007fde0ff */
[----:B------:R-:W-:Y:S01]  /*de40*/  IMAD.X R9, RZ, RZ, R35, P1 ;  /* 0x000000ffff097224 */ /* 0x000fe200008e0623 */
[C---:B------:R-:W-:Y:S02]  /*de50*/  IADD3 R37, P5, R34.reuse, 0x5000, RZ ;  /* 0x0000500022257810 */ /* 0x040fe40007fbe0ff */
[----:B------:R-:W-:Y:S01]  /*de60*/  IADD3.X R5, R5, UR9, R14, P3, !PT ;  /* 0x0000000905057c10 */ /* 0x000fe20009ffe40e */
[----:B------:R-:W-:Y:S01]  /*de70*/  ULDC.64 UR8, c[0x0][0xb40] ;  /* 0x0002d00000087ab9 */ /* 0x000fe20000000a00 */
[----:B------:R-:W-:-:S02]  /*de80*/  IADD3 R33, P4, R34, 0x6000, RZ ;  /* 0x0000600022217810 */ /* 0x000fc40007f9e0ff */
[----:B------:R-:W-:Y:S02]  /*de90*/  LEA R20, P3, R6, UR8, 0x2 ;  /* 0x0000000806147c11 */ /* 0x000fe4000f8610ff */
[----:B------:R-:W-:Y:S02]  /*dea0*/  IADD3 R57, P1, R34, 0x9000, RZ ;  /* 0x0000900022397810 */ /* 0x000fe40007f3e0ff */
[----:B------:R-:W-:Y:S01]  /*deb0*/  LEA.HI.X R21, R6, UR9, R5, 0x2, P3 ;  /* 0x0000000906157c11 */ /* 0x000fe200098f1405 */
[----:B------:R-:W-:Y:S01]  /*dec0*/  IMAD.X R5, RZ, RZ, R35, P2 ;  /* 0x000000ffff057224 */ /* 0x000fe200010e0623 */
[----:B------:R-:W-:Y:S01]  /*ded0*/  IADD3 R25, P3, R34, 0x7000, RZ ;  /* 0x0000700022197810 */ /* 0x000fe20007f7e0ff */
[----:B------:R-:W-:Y:S01]  /*dee0*/  VIADD R6, R10, 0x8 ;  /* 0x000000080a067836 */ /* 0x000fe20000000000 */
[----:B------:R-:W-:Y:S01]  /*def0*/  IADD3 R49, P2, R34, 0xa000, RZ ;  /* 0x0000a00022317810 */ /* 0x000fe20007f5e0ff */
[----:B------:R-:W-:Y:S01]  /*df00*/  ULDC.64 UR8, c[0x0][0xaa0] ;  /* 0x0002a80000087ab9 */ /* 0x000fe20000000a00 */
        /* <DEDUP_REMOVED lines=32> */
[----:B------:R-:W-:Y:S02]  /*e110*/  IADD3 R53, P3, R34, 0xe000, RZ ;  /* 0x0000e00022357810 */ /* 0x000fe40007f7e0ff */
[-C--:B-----5:R-:W-:Y:S02]  /*e120*/  ISETP.GE.OR P1, PT, R10, R3.reuse, P0 ;  /* 0x000000030a00720c */ /* 0x0a0fe40000726670 */
[----:B------:R-:W-:Y:S02]  /*e130*/  IADD3 R7, P2, R34, 0xf000, RZ ;  /* 0x0000f00022077810 */ /* 0x000fe40007f5e0ff */
[----:B------:R-:W-:-:S02]  /*e140*/  ISETP.GE.OR P0, PT, R6, R3, P0 ;  /* 0x000000030600720c */ /* 0x000fc40000706670 */
[----:B------:R-:W-:Y:S01]  /*e150*/  LOP3.LUT R40, R41, 0x380, RZ, 0xc0, !PT ;  /* 0x0000038029287812 */ /* 0x000fe200078ec0ff */
[----:B------:R-:W-:Y:S01]  /*e160*/  IMAD.X R47, RZ, RZ, R35, P2 ;  /* 0x000000ffff2f7224 */ /* 0x000fe200010e0623 */
[----:B------:R-:W-:Y:S02]  /*e170*/  LOP3.LUT R72, R73, 0x380, RZ, 0xc0, !PT ;  /* 0x0000038049487812 */ /* 0x000fe400078ec0ff */
[----:B------:R-:W-:Y:S02]  /*e180*/  LOP3.LUT R64, R65, 0x380, RZ, 0xc0, !PT ;  /* 0x0000038041407812 */ /* 0x000fe400078ec0ff */
[----:B------:R-:W-:Y:S01]  /*e190*/  LOP3.LUT R52, R53, 0x380, RZ, 0xc0, !PT ;  /* 0x0000038035347812 */ /* 0x000fe200078ec0ff */
[----:B------:R-:W-:Y:S01]  /*e1a0*/  @!P1 STG.E desc[UR38][R20.64], R44 ;  /* 0x0000002c14009986 */ /* 0x000fe2000c101926 */
[----:B------:R-:W-:Y:S02]  /*e1b0*/  LOP3.LUT R29, R34, 0x380, RZ, 0xc0, !PT ;  /* 0x00000380221d7812 */ /* 0x000fe400078ec0ff */
[----:B------:R-:W-:Y:S01]  /*e1c0*/  LOP3.LUT R6, R7, 0x380, RZ, 0xc0, !PT ;  /* 0x0000038007067812 */ /* 0x000fe200078ec0ff */
[----:B------:R0:W-:Y:S01]  /*e1d0*/  @!P0 STG.E desc[UR38][R20.64+0x20], R45 ;  /* 0x0000202d14008986 */ /* 0x0001e2000c101926 */
[----:B------:R-:W-:-:S02]  /*e1e0*/  SHF.R.U64 R40, R40, 0x3, RZ ;  /* 0x0000000328287819 */ /* 0x000fc400000012ff */
[----:B------:R-:W-:Y:S01]  /*e1f0*/  SHF.R.U64 R72, R72, 0x3, RZ ;  /* 0x0000000348487819 */ /* 0x000fe200000012ff */
[----:B------:R-:W-:Y:S01]  /*e200*/  UIMAD UR7, UR11, UR8, URZ ;  /* 0x000000080b0772a4 */ /* 0x000fe2000f8e023f */
[----:B------:R-:W-:Y:S01]  /*e210*/  SHF.R.U64 R64, R64, 0x3, RZ ;  /* 0x0000000340407819 */ /* 0x000fe200000012ff */
[----:B------:R-:W-:Y:S01]  /*e220*/  IMAD.U32 R17, RZ, RZ, UR8 ;  /* 0x00000008ff117e24 */ /* 0x000fe2000f8e00ff */
[----:B------:R-:W-:Y:S01]  /*e230*/  SHF.R.U64 R52, R52, 0x3, RZ ;  /* 0x0000000334347819 */ /* 0x000fe200000012ff */
[----:B------:R-:W5:Y:S01]  /*e240*/  LD.E.128 R12, desc[UR38][R12.64] ;  /* 0x000000260c0c7980 */ /* 0x000f62000c101d00 */
[----:B------:R-:W-:Y:S02]  /*e250*/  SHF.R.U64 R29, R29, 0x3, RZ ;  /* 0x000000031d1d7819 */ /* 0x000fe400000012ff */
[----:B------:R-:W-:Y:S01]  /*e260*/  SHF.R.U64 R6, R6, 0x3, RZ ;  /* 0x0000000306067819 */ /* 0x000fe200000012ff */
[----:B0-----:R-:W-:Y:S01]  /*e270*/  IMAD.MOV.U32 R20, RZ, RZ, R19 ;  /* 0x000000ffff147224 */ /* 0x001fe200078e0013 */
        /* <DEDUP_REMOVED lines=9> */
[----:B------:R-:W-:Y:S01]  /*e310*/  IMAD.MOV.U32 R29, RZ, RZ, R35 ;  /* 0x000000ffff1d7224 */ /* 0x000fe200078e0023 */
[----:B------:R-:W-:Y:S01]  /*e320*/  LOP3.LUT R46, R6, R7, RZ, 0x3c, !PT ;  /* 0x00000007062e7212 */ /* 0x000fe200078e3cff */
[----:B------:R-:W5:Y:S01]  /*e330*/  LD.E.128 R8, desc[UR38][R8.64] ;  /* 0x0000002608087980 */ /* 0x000f62000c101d00 */
[----:B------:R-:W-:Y:S01]  /*e340*/  SHF.R.S32.HI R21, RZ, 0x1f, R19 ;  /* 0x0000001fff157819 */ /* 0x000fe20000011413 */
[----:B------:R-:W-:-:S02]  /*e350*/  UIMAD UR7, UR4, UR9, UR7 ;  /* 0x00000009040772a4 */ /* 0x000fc4000f8e0207 */
[----:B------:R-:W5:Y:S01]  /*e360*/  LD.E.128 R28, desc[UR38][R28.64] ;  /* 0x000000261c1c7980 */ /* 0x000f62000c101d00 */
[----:B------:R-:W-:Y:S01]  /*e370*/  ULDC.64 UR8, c[0x0][0xae0] ;  /* 0x0002b80000087ab9 */ /* 0x000fe20000000a00 */
[----:B------:R-:W-:Y:S02]  /*e380*/  IMAD.WIDE.U32 R20, R17, UR4, R20 ;  /* 0x0000000411147c25 */ /* 0x000fe4000f8e0014 */
        /* <DEDUP_REMOVED lines=20> */
[----:B------:R-:W-:-:S02]  /*e4d0*/  VIADD R21, R21, UR7 ;  /* 0x0000000715157c36 */ /* 0x000fc40008000000 */
[----:B------:R-:W-:Y:S01]  /*e4e0*/  IMAD.U32 R23, RZ, RZ, UR8 ;  /* 0x00000008ff177e24 */ /* 0x000fe2000f8e00ff */
[----:B------:R-:W-:Y:S01]  /*e4f0*/  UIMAD UR4, UR44, UR9, UR4 ;  /* 0x000000092c0472a4 */ /* 0x000fe2000f8e0204 */
[----:B------:R-:W-:Y:S02]  /*e500*/  IMAD R18, R204, -0x80, R3 ;  /* 0xffffff80cc127824 */ /* 0x000fe400078e0203 */
[----:B------:R-:W-:Y:S01]  /*e510*/  IMAD.WIDE.U32 R20, R23, UR44, R20 ;  /* 0x0000002c17147c25 */ /* 0x000fe2000f8e0014 */
[----:B------:R-:W-:Y:S02]  /*e520*/  ULDC.64 UR8, c[0x0][0xae8] ;  /* 0x0002ba0000087ab9 */ /* 0x000fe40000000a00 */
[----:B------:R-:W-:Y:S01]  /*e530*/  ISETP.GE.AND P3, PT, R22, R18, PT ;  /* 0x000000121600720c */ /* 0x000fe20003f66270 */
[----:B------:R-:W-:Y:S01]  /*e540*/  VIADD R21, R21, UR4 ;  /* 0x0000000415157c36 */ /* 0x000fe20008000000 */
[----:B------:R-:W-:Y:S01]  /*e550*/  UIMAD UR4, UR16, UR8, URZ ;  /* 0x00000008100472a4 */ /* 0x000fe2000f8e023f */
[----:B------:R-:W-:-:S02]  /*e560*/  VIADD R0, R0, 0x22820 ;  /* 0x0002282000007836 */ /* 0x000fc40000000000 */
[C---:B------:R-:W-:Y:S02]  /*e570*/  VIADD R3, R22.reuse, 0x20 ;  /* 0x0000002016037836 */ /* 0x040fe40000000000 */
[----:B------:R-:W-:Y:S01]  /*e580*/  IMAD.U32 R79, RZ, RZ, UR8 ;  /* 0x00000008ff4f7e24 */ /* 0x000fe2000f8e00ff */
[----:B------:R-:W-:Y:S01]  /*e590*/  UIMAD UR4, UR15, UR9, UR4 ;  /* 0x000000090f0472a4 */ /* 0x000fe2000f8e0204 */
[C---:B------:R-:W-:Y:S01]  /*e5a0*/  VIADD R17, R22.reuse, 0x60 ;  /* 0x0000006016117836 */ /* 0x040fe20000000000 */
[----:B------:R-:W-:Y:S01]  /*e5b0*/  PRMT R0, RZ, 0x654, R0 ;  /* 0x00000654ff007816 */ /* 0x000fe20000000000 */
[----:B------:R-:W-:Y:S01]  /*e5c0*/  IMAD.WIDE.U32 R78, R79, UR15, R20 ;  /* 0x0000000f4f4e7c25 */ /* 0x000fe2000f8e0014 */
[-C--:B------:R-:W-:Y:S02]  /*e5d0*/  ISETP.GE.AND P0, PT, R3, R18.reuse, PT ;  /* 0x000000120300720c */ /* 0x080fe40003f06270 */
[--C-:B------:R-:W-:Y:S01]  /*e5e0*/  SHF.R.S32.HI R23, RZ, 0x1f, R22.reuse ;  /* 0x0000001fff177819 */ /* 0x100fe20000011416 */
[----:B------:R-:W-:Y:S01]  /*e5f0*/  VIADD R3, R22, 0x40 ;  /* 0x0000004016037836 */ /* 0x000fe20000000000 */
[-C--:B------:R-:W-:Y:S01]  /*e600*/  ISETP.GE.AND P2, PT, R17, R18.reuse, PT ;  /* 0x000000121100720c */ /* 0x080fe20003f46270 */
[----:B0-----:R0:W-:Y:S01]  /*e610*/  SYNCS.ARRIVE.TRANS64.RED.A1T0 RZ, [R0+URZ], RZ ;  /* 0x000000ff00ff79a7 */ /* 0x0011e2000810043f */
[----:B------:R-:W-:Y:S01]  /*e620*/  VIADD R17, R79, UR4 ;  /* 0x000000044f117c36 */ /* 0x000fe20008000000 */
[----:B------:R-:W-:Y:S01]  /*e630*/  BSSY B1, `(.L_x_9034) ;  /* 0x000001a000017945 */ /* 0x000fe20003800000 */
[----:B------:R-:W-:Y:S01]  /*e640*/  ISETP.GE.AND P1, PT, R3, R18, PT ;  /* 0x000000120300720c */ /* 0x000fe20003f26270 */
[----:B------:R-:W-:-:S02]  /*e650*/  IMAD.WIDE R76, R204, 0x80, R22 ;  /* 0x00000080cc4c7825 */ /* 0x000fc400078e0216 */
[----:B------:R-:W-:Y:S10]  /*e660*/  @P3 BRA `(.L_x_9035) ;  /* 0x0000000000583947 */ /* 0x000ff40003800000 */
[----:B------:R-:W-:Y:S01]  /*e670*/  ULDC.64 UR8, c[0x0][0xad8] ;  /* 0x0002b60000087ab9 */ /* 0x000fe20000000a00 */
[----:B------:R-:W-:Y:S01]  /*e680*/  IMAD.MOV.U32 R20, RZ, RZ, R78 ;  /* 0x000000ffff147224 */ /* 0x000fe200078e004e */
[----:B------:R-:W-:Y:S01]  /*e690*/  ULDC UR4, c[0x0][0xa8c] ;  /* 0x0002a30000047ab9 */ /* 0x000fe20000000800 */
[----:B------:R-:W-:Y:S01]  /*e6a0*/  IMAD R3, R77, UR8, RZ ;  /* 0x000000084d037c24 */ /* 0x000fe2000f8e02ff */
[C---:B------:R-:W-:Y:S01]  /*e6b0*/  ISETP.GE.AND P4, PT, R19.reuse, UR4, PT ;  /* 0x0000000413007c0c */ /* 0x040fe2000bf86270 */
[----:B------:R-:W-:Y:S02]  /*e6c0*/  IMAD.MOV.U32 R21, RZ, RZ, R17 ;  /* 0x000000ffff157224 */ /* 0x000fe400078e0011 */
[----:B0-----:R-:W-:Y:S02]  /*e6d0*/  VIADD R0, R19, 0x40 ;  /* 0x0000004013007836 */ /* 0x001fe40000000000 */
        /* <DEDUP_REMOVED lines=15> */
.L_x_9035:
[----:B------:R-:W-:Y:S05]  /*e7d0*/  BSYNC B1 ;  /* 0x0000000000017941 */ /* 0x000fea0003800000 */
.L_x_9034:
[----:B------:R-:W-:Y:S04]  /*e7e0*/  BSSY B1, `(.L_x_9036) ;  /* 0x000001a000017945 */ /* 0x000fe80003800000 */
[----:B------:R-:W-:Y:S05]  /*e7f0*/  @P0 BRA `(.L_x_9037) ;  /* 0x0000000000600947 */ /* 0x000fea0003800000 */
[----:B------:R-:W-:Y:S01]  /*e800*/  IADD3 R3, P0, R76, 0x20, RZ ;  /* 0x000000204c037810 */ /* 0x000fe20007f1e0ff */
[C---:B------:R-:W-:Y:S01]  /*e810*/  VIADD R20, R19.reuse, 0x80 ;  /* 0x0000008013147836 */ /* 0x040fe20000000000 */
[----:B------:R-:W-:Y:S01]  /*e820*/  ULDC UR4, c[0x0][0xa8c] ;  /* 0x0002a30000047ab9 */ /* 0x000fe20000000800 */
[C---:B------:R-:W-:Y:S01]  /*e830*/  VIADD R18, R19.reuse, 0x40 ;  /* 0x0000004013127836 */ /* 0x040fe20000000000 */
[----:B------:R-:W-:Y:S01]  /*e840*/  ULDC.64 UR8, c[0x0][0xad8] ;  /* 0x0002b60000087ab9 */ /* 0x000fe20000000a00 */
[----:B0-----:R-:W-:Y:S01]  /*e850*/  IMAD.X R0, RZ, RZ, R77, P0 ;  /* 0x000000ffff007224 */ /* 0x001fe200000e064d */
        /* <DEDUP_REMOVED lines=11> */
[----:B-1---5:R-:W-:Y:S01]  /*e910*/  LEA R28, P0, R20, UR8, 0x1 ;  /* 0x00000008141c7c11 */ /* 0x022fe2000f8008ff */
[----:B------:R-:W-:-:S05]  /*e920*/  IMAD.IADD R3, R21, 0x1, R3 ;  /* 0x0000000115037824 */ /* 0x000fca00078e0203 */
[----:B------:R-:W-:-:S05]  /*e930*/  LEA.HI.X R29, R20, UR9, R3, 0x1, P0 ;  /* 0x00000009141d7c11 */ /* 0x000fca00080f0c03 */
[----:B------:R2:W-:Y:S04]  /*e940*/  @!P3 STG.E.128 desc[UR38][R28.64], R12 ;  /* 0x0000000c1c00b986 */ /* 0x0005e8000c101d26 */
[----:B------:R2:W-:Y:S04]  /*e950*/  @!P4 STG.E.128 desc[UR38][R28.64+0x80], R36 ;  /* 0x000080241c00c986 */ /* 0x0005e8000c101d26 */
[----:B------:R2:W-:Y:S04]  /*e960*/  @!P5 STG.E.128 desc[UR38][R28.64+0x100], R56 ;  /* 0x000100381c00d986 */ /* 0x0005e8000c101d26 */
[----:B------:R2:W-:Y:S02]  /*e970*/  @!P6 STG.E.128 desc[UR38][R28.64+0x180], R64 ;  /* 0x000180401c00e986 */ /* 0x0005e4000c101d26 */
.L_x_9037:
[----:B------:R-:W-:Y:S05]  /*e980*/  BSYNC B1 ;  /* 0x0000000000017941 */ /* 0x000fea0003800000 */
.L_x_9036:
[----:B------:R-:W-:Y:S04]  /*e990*/  BSSY B1, `(.L_x_9038) ;  /* 0x000001a000017945 */ /* 0x000fe80003800000 */
[----:B------:R-:W-:Y:S05]  /*e9a0*/  @P1 BRA `(.L_x_9039) ;  /* 0x0000000000601947 */ /* 0x000fea0003800000 */
[----:B------:R-:W-:Y:S01]  /*e9b0*/  IADD3 R3, P0, R76, 0x40, RZ ;  /* 0x000000404c037810 */ /* 0x000fe20007f1e0ff */
[C---:B--2--5:R-:W-:Y:S01]  /*e9c0*/  VIADD R12, R19.reuse, 0x40 ;  /* 0x00000040130c7836 */ /* 0x064fe20000000000 */
[----:B------:R-:W-:Y:S01]  /*e9d0*/  ULDC UR4, c[0x0][0xa8c] ;  /* 0x0002a30000047ab9 */ /* 0x000fe20000000800 */
[----:B------:R-:W-:Y:S01]  /*e9e0*/  VIADD R13, R19, 0x80 ;  /* 0x00000080130d7836 */ /* 0x000fe20000000000 */
        /* <DEDUP_REMOVED lines=20> */
.L_x_9039:
[----:B------:R-:W-:Y:S05]  /*eb30*/  BSYNC B1 ;  /* 0x0000000000017941 */ /* 0x000fea0003800000 */
.L_x_9038:
[----:B------:R-:W-:Y:S05]  /*eb40*/  @P2 BRA `(.L_x_9040) ;  /* 0x0000000c006c2947 */ /* 0x000fea0003800000 */
[----:B------:R-:W-:Y:S01]  /*eb50*/  IADD3 R3, P0, R76, 0x60, RZ ;  /* 0x000000604c037810 */ /* 0x000fe20007f1e0ff */
[C---:B0-----:R-:W-:Y:S01]  /*eb60*/  VIADD R0, R19.reuse, 0x40 ;  /* 0x0000004013007836 */ /* 0x041fe20000000000 */
[----:B------:R-:W-:Y:S01]  /*eb70*/  ULDC UR4, c[0x0][0xa8c] ;  /* 0x0002a30000047ab9 */ /* 0x000fe20000000800 */
[----:B------:R-:W-:Y:S01]  /*eb80*/  ULDC.64 UR8, c[0x0][0xad8] ;  /* 0x0002b60000087ab9 */ /* 0x000fe20000000a00 */
[----:B---3-5:R-:W-:Y:S01]  /*eb90*/  IMAD.MOV.U32 R8, RZ, RZ, R78 ;  /* 0x000000ffff087224 */ /* 0x028fe200078e004e */
        /* <DEDUP_REMOVED lines=21> */
.L_x_9032:
[----:B------:R-:W-:Y:S01]  /*ecf0*/  ULDC.64 UR8, c[0x0][0xbd8] ;  /* 0x0002f60000087ab9 */ /* 0x000fe20000000a00 */
[----:B------:R-:W-:Y:S01]  /*ed00*/  IMAD.MOV.U32 R9, RZ, RZ, RZ ;  /* 0x000000ffff097224 */ /* 0x000fe200078e00ff */
[----:B------:R-:W-:-:S04]  /*ed10*/  UISETP.NE.U32.AND UP0, UPT, UR8, URZ, UPT ;  /* 0x0000003f0800728c */ /* 0x000fc8000bf05070 */
[----:B------:R-:W-:-:S03]  /*ed20*/  UISETP.NE.AND.EX UP0, UPT, UR9, URZ, UPT, UP0 ;  /* 0x0000003f0900728c */ /* 0x000fc6000bf05300 */
[----:B------:R-:W-:Y:S02]  /*ed30*/  ULDC.64 UR8, c[0x0][0xbd8] ;  /* 0x0002f60000087ab9 */ /* 0x000fe40000000a00 */
[----:B------:R-:W-:Y:S01]  /*ed40*/  UIMAD.WIDE UR8, UR43, 0x4, UR8 ;  /* 0x000000042b0878a5 */ /* 0x000fe2000f8e0208 */
[----:B------:R-:W0:Y:S01]  /*ed50*/  LDC R3, c[0x0][0xa88] ;  /* 0x0002a200ff037b82 */ /* 0x000e220000000800 */
[----:B------:R-:W-:-:S04]  /*ed60*/  PLOP3.LUT P1, PT, PT, PT, UP0, 0x80, 0x0 ;  /* 0x000000000000781c */ /* 0x000fc80003f2f008 */
[----:B------:R-:W-:Y:S02]  /*ed70*/  IMAD.U32 R4, RZ, RZ, UR8 ;  /* 0x00000008ff047e24 */ /* 0x000fe4000f8e00ff */
[----:B------:R-:W-:Y:S01]  /*ed80*/  IMAD.U32 R5, RZ, RZ, UR9 ;  /* 0x00000009ff057e24 */ /* 0x000fe2000f8e00ff */
[----:B------:R-:W-:Y:S02]  /*ed90*/  ULDC.64 UR8, c[0x0][0xbe0] ;  /* 0x0002f80000087ab9 */ /* 0x000fe40000000a00 */
[----:B------:R-:W-:-:S04]  /*eda0*/  UISETP.NE.U32.AND UP1, UPT, UR8, URZ, UPT ;  /* 0x0000003f0800728c */ /* 0x000fc8000bf25070 */
[----:B------:R-:W-:Y:S01]  /*edb0*/  UISETP.NE.AND.EX UP1, UPT, UR9, URZ, UPT, UP1 ;  /* 0x0000003f0900728c */ /* 0x000fe2000bf25310 */
[----:B------:R1:W5:Y:S05]  /*edc0*/  @P1 LDG.E R9, desc[UR38][R4.64] ;  /* 0x0000002604091981 */ /* 0x00036a000c1e1900 */
[----:B------:R-:W-:-:S05]  /*edd0*/  PLOP3.LUT P2, PT, PT, PT, UP1, 0x80, 0x0 ;  /* 0x000000000000781c */ /* 0x000fca0003f4f018 */
[----:B------:R-:W-:Y:S02]  /*ede0*/  @UP1 ULDC.64 UR8, c[0x0][0xbe0] ;  /* 0x0002f80000081ab9 */ /* 0x000fe40000000a00 */
[----:B------:R-:W-:-:S06]  /*edf0*/  @UP1 UIMAD.WIDE UR8, UR43, 0x4, UR8 ;  /* 0x000000042b0818a5 */ /* 0x000fcc000f8e0208 */
[----:B------:R-:W-:Y:S02]  /*ee00*/  IMAD.U32 R6, RZ, RZ, UR8 ;  /* 0x00000008ff067e24 */ /* 0x000fe4000f8e00ff */
[----:B------:R-:W-:-:S05]  /*ee10*/  IMAD.U32 R7, RZ, RZ, UR9 ;  /* 0x00000009ff077e24 */ /* 0x000fca000f8e00ff */
[----:B0-----:R1:W5:Y:S01]  /*ee20*/  @P2 LDG.E R3, desc[UR38][R6.64] ;  /* 0x0000002606032981 */ /* 0x001362000c1e1900 */
[----:B------:R-:W-:Y:S01]  /*ee30*/  USHF.R.S32.HI UR8, URZ, 0x1f, UR44 ;  /* 0x0000001f3f087899 */ /* 0x000fe2000801142c */
[----:B------:R-:W-:Y:S01]  /*ee40*/  ISETP.GT.AND P0, PT, R209, 0x7f, PT ;  /* 0x0000007fd100780c */ /* 0x000fe20003f04270 */
[----:B------:R-:W-:-:S12]  /*ee50*/  @P2 BRA `(.L_x_9041) ;  /* 0x0000000000102947 */ /* 0x000fd80003800000 */
[----:B------:R-:W-:Y:S05]  /*ee60*/  @!P1 BRA `(.L_x_9041) ;  /* 0x00000000000c9947 */ /* 0x000fea0003800000 */
[----:B------:R-:W2:Y:S04]  /*ee70*/  LDG.E R0, desc[UR38][R4.64] ;  /* 0x0000002604007981 */ /* 0x000ea8000c1e1900 */
[----:B-----5:R-:W2:Y:S02]  /*ee80*/  LDG.E R3, desc[UR38][R4.64+0x4] ;  /* 0x0000042604037981 */ /* 0x020ea4000c1e1900 */
[----:B--2---:R-:W-:-:S07]  /*ee90*/  IMAD.IADD R3, R3, 0x1, -R0 ;  /* 0x0000000103037824 */ /* 0x004fce00078e0a00 */
.L_x_9041:
        /* <DEDUP_REMOVED lines=31> */
.L_x_9043:
[----:B------:R-:W-:Y:S05]  /*f090*/  BSYNC B1 ;  /* 0x0000000000017941 */ /* 0x000fea0003800000 */
.L_x_9042:
        /* <DEDUP_REMOVED lines=15> */
[----:B------:R-:W-:Y:S01]  /*f190*/  VIADD R6, R22, 0x40 ;  /* 0x0000004016067836 */ /* 0x000fe20000000000 */
[----:B------:R-:W-:Y:S01]  /*f1a0*/  ULDC.64 UR12, c[0x0][0xae8] ;  /* 0x0002ba00000c7ab9 */ /* 0x000fe20000000a00 */
[----:B------:R-:W-:-:S03]  /*f1b0*/  IMAD.WIDE.U32 R4, R7, UR44, R4 ;  /* 0x0000002c07047c25 */ /* 0x000fc6000f8e0004 */
[-C--:B------:R-:W-:Y:S01]  /*f1c0*/  ISETP.GE.AND P0, PT, R6, R11.reuse, PT ;  /* 0x0000000b0600720c */ /* 0x080fe20003f06270 */
[----:B------:R-:W-:Y:S01]  /*f1d0*/  VIADD R5, R5, UR4 ;  /* 0x0000000405057c36 */ /* 0x000fe20008000000 */
[----:B------:R-:W-:Y:S02]  /*f1e0*/  UIMAD UR4, UR9, UR12, URZ ;  /* 0x0000000c090472a4 */ /* 0x000fe4000f8e023f */
[----:B------:R-:W-:Y:S02]  /*f1f0*/  IMAD.U32 R7, RZ, RZ, UR12 ;  /* 0x0000000cff077e24 */ /* 0x000fe4000f8e00ff */
        /* <DEDUP_REMOVED lines=31> */
.L_x_9045:
[----:B------:R-:W-:Y:S05]  /*f3f0*/  BSYNC B1 ;  /* 0x0000000000017941 */ /* 0x000fea0003800000 */
.L_x_9044:
        /* <DEDUP_REMOVED lines=27> */
.L_x_9047:
[----:B------:R-:W-:Y:S05]  /*f5b0*/  BSYNC B1 ;  /* 0x0000000000017941 */ /* 0x000fea0003800000 */
.L_x_9046:
        /* <DEDUP_REMOVED lines=26> */
.L_x_9049:
[----:B------:R-:W-:Y:S05]  /*f760*/  BSYNC B1 ;  /* 0x0000000000017941 */ /* 0x000fea0003800000 */
.L_x_9048:
[----:B------:R-:W-:Y:S05]  /*f770*/  @P2 BRA `(.L_x_9040) ;  /* 0x0000000000602947 */ /* 0x000fea0003800000 */
[----:B------:R-:W-:Y:S01]  /*f780*/  IADD3 R3, P0, R8, 0x60, RZ ;  /* 0x0000006008037810 */ /* 0x000fe20007f1e0ff */
[C---:B------:R-:W-:Y:S01]  /*f790*/  VIADD R0, R19.reuse, 0x40 ;  /* 0x0000004013007836 */ /* 0x040fe20000000000 */
[----:B------:R-:W-:Y:S01]  /*f7a0*/  ULDC UR4, c[0x0][0xa8c] ;  /* 0x0002a30000047ab9 */ /* 0x000fe20000000800 */
        /* <DEDUP_REMOVED lines=21> */
.L_x_9040:
[----:B------:R-:W-:Y:S05]  /*f900*/  BSYNC B0 ;  /* 0x0000000000007941 */ /* 0x000fea0003800000 */
.L_x_9031:
[----:B------:R-:W-:Y:S02]  /*f910*/  ULDC UR4, c[0x0][0xc14] ;  /* 0x0003050000047ab9 */ /* 0x000fe40000000800 */
[----:B------:R-:W-:-:S06]  /*f920*/  UISETP.GE.AND UP0, UPT, UR5, UR4, UPT ;  /* 0x000000040500728c */ /* 0x000fcc000bf06270 */
[----:B------:R-:W-:-:S13]  /*f930*/  PLOP3.LUT P0, PT, PT, PT, UP0, 0x80, 0x0 ;  /* 0x000000000000781c */ /* 0x000fda0003f0f008 */
[----:B------:R-:W-:Y:S05]  /*f940*/  @!P0 BRA `(.L_x_9050) ;  /* 0xffffff1400188947 */ /* 0x000fea000383ffff */
[----:B------:R-:W-:Y:S05]  /*f950*/  EXIT ;  /* 0x000000000000794d */ /* 0x000fea0003800000 */
.L_x_8949:
        /* <DEDUP_REMOVED lines=61> */
.L_x_9055:
        /* <DEDUP_REMOVED lines=15> */
.L_x_9054:
[----:B------:R-:W-:Y:S05]  /*fe20*/  BSYNC B0 ;  /* 0x0000000000007941 */ /* 0x000fea0003800000 */
.L_x_9053:
        /* <DEDUP_REMOVED lines=26> */
.L_x_9051:
[----:B------:R-:W-:Y:S02]  /*ffd0*/  IMAD.IADD R7, R3, 0x1, -R4 ;  /* 0x0000000103077824 */ /* 0x000fe400078e0a04 */
[----:B------:R-:W0:Y:S02]  /*ffe0*/  LDC.64 R4, c[0x0][0xc68] ;  /* 0x00031a00ff047b82 */ /* 0x000e240000000a00 */
[----:B------:R-:W-:-:S05]  /*fff0*/  IMAD R3, R0, UR4, R7 ;  /* 0x0000000400037c24 */ /* 0x000fca000f8e0207 */
[----:B------:R-:W-:-:S13]  /*10000*/  ISETP.GT.AND P0, PT, R3, UR6, PT ;  /* 0x0000000603007c0c */ /* 0x000fda000bf04270 */
        /* <DEDUP_REMOVED lines=16> */
.L_x_9056:
        /* <DEDUP_REMOVED lines=56> */
.L_x_9052:
[----:B------:R-:W-:Y:S02]  /*10490*/  IMAD.MOV.U32 R17, RZ, RZ, RZ ;  /* 0x000000ffff117224 */ /* 0x000fe400078e00ff */
[----:B------:R-:W-:Y:S02]  /*104a0*/  IMAD.U32 R16, RZ, RZ, UR6 ;  /* 0x00000006ff107e24 */ /* 0x000fe4000f8e00ff */
[----:B------:R-:W-:-:S07]  /*104b0*/  IMAD.MOV.U32 R18, RZ, RZ, RZ ;  /* 0x000000ffff127224 */ /* 0x000fce00078e00ff */
.L_x_9057:
        /* <DEDUP_REMOVED lines=20> */
.L_x_9131:
        /* <DEDUP_REMOVED lines=40> */
.L_x_9059:
        /* <DEDUP_REMOVED lines=14> */
.L_x_9060:
[----:B------:R-:W-:Y:S05]  /*10960*/  @!P0 BRA `(.L_x_9061) ;  /* 0x00000000000c8947 */ /* 0x000fea0003800000 */
[----:B-1----:R-:W2:Y:S04]  /*10970*/  LDG.E R6, desc[UR38][R2.64] ;  /* 0x0000002602067981 */ /* 0x002ea8000c1e1900 */
[----:B------:R-:W2:Y:S02]  /*10980*/  LDG.E R5, desc[UR38][R2.64+0x4] ;  /* 0x0000042602057981 */ /* 0x000ea4000c1e1900 */
[----:B--2---:R-:W-:-:S07]  /*10990*/  IMAD.IADD R5, R5, 0x1, -R6 ;  /* 0x0000000105057824 */ /* 0x004fce00078e0a06 */
.L_x_9061:
        /* <DEDUP_REMOVED lines=18> */
.L_x_9064:
[----:B------:R-:W-:-:S13]  /*10ac0*/  ISETP.NE.AND P1, PT, R3, 0x1, PT ;  /* 0x000000010300780c */ /* 0x000fda0003f25270 */
[----:B------:R-:W1:Y:S02]  /*10ad0*/  @P1 LDC.64 R4, c[0x0][0x9e8] ;  /* 0x00027a00ff041b82 */ /* 0x000e640000000a00 */
[----:B-1----:R-:W-:-:S05]  /*10ae0*/  @P1 IMAD.HI.U32 R4, R6, R4, RZ ;  /* 0x0000000406041227 */ /* 0x002fca00078e00ff */
[----:B------:R-:W-:-:S07]  /*10af0*/  @P1 SHF.R.U32.HI R6, RZ, R5, R4 ;  /* 0x00000005ff061219 */ /* 0x000fce0000011604 */
.L_x_9065:
[----:B------:R-:W-:Y:S05]  /*10b00*/  BSYNC B0 ;  /* 0x0000000000007941 */ /* 0x000fea0003800000 */
.L_x_9063:
[----:B------:R-:W-:-:S05]  /*10b10*/  IMAD R5, R6, R3, R3 ;  /* 0x0000000306057224 */ /* 0x000fca00078e0203 */
[----:B------:R-:W-:-:S07]  /*10b20*/  VIMNMX R2, R2, R5, PT ;  /* 0x0000000502027248 */ /* 0x000fce0003fe0100 */
.L_x_9062:
        /* <DEDUP_REMOVED lines=8> */
[----:B------:R-:W-:-:S03]  /*10bb0*/  LEA.HI.SX32 R4, R4, R5, 0x1c ;  /* 0x0000000504047211 */ /* 0x000fc600078fe2ff */
[----:B------:R-:W-:Y:S01]  /*10bc0*/  VIADD R0, R7, -UR4 ;  /* 0x8000000407007c36 */ /* 0x000fe20008000000 */
[----:B------:R-:W-:-:S04]  /*10bd0*/  SHF.R.U32.HI R5, RZ, 0x1f, R2 ;  /* 0x0000001fff057819 */ /* 0x000fc80000011602 */
[----:B------:R-:W-:-:S04]  /*10be0*/  LEA.HI.SX32 R5, R2, R5, 0x1c ;  /* 0x0000000502057211 */ /* 0x000fc800078fe2ff */
        /* <DEDUP_REMOVED lines=13> */
.L_x_9068:
[----:B------:R-:W-:-:S13]  /*10cc0*/  ISETP.NE.AND P0, PT, R3, 0x1, PT ;  /* 0x000000010300780c */ /* 0x000fda0003f05270 */
[----:B------:R-:W2:Y:S02]  /*10cd0*/  @P0 LDC.64 R4, c[0x0][0x9e8] ;  /* 0x00027a00ff040b82 */ /* 0x000ea40000000a00 */
[----:B--2---:R-:W-:-:S05]  /*10ce0*/  @P0 IMAD.HI.U32 R4, R7, R4, RZ ;  /* 0x0000000407040227 */ /* 0x004fca00078e00ff */
[----:B------:R-:W-:-:S07]  /*10cf0*/  @P0 SHF.R.U32.HI R7, RZ, R5, R4 ;  /* 0x00000005ff070219 */ /* 0x000fce0000011604 */
.L_x_9069:
[----:B------:R-:W-:Y:S05]  /*10d00*/  BSYNC B0 ;  /* 0x0000000000007941 */ /* 0x000fea0003800000 */
.L_x_9067:
[----:B------:R-:W-:-:S05]  /*10d10*/  IMAD R3, R7, R3, RZ ;  /* 0x0000000307037224 */ /* 0x000fca00078e02ff */
[----:B------:R-:W-:-:S07]  /*10d20*/  VIMNMX R0, R0, R3, !PT ;  /* 0x0000000300007248 */ /* 0x000fce0007fe0100 */
.L_x_9066:
        /* <DEDUP_REMOVED lines=25> */
.L_x_9071:
        /* <DEDUP_REMOVED lines=17> */
[----:B------:R-:W-:Y:S02]  /*10fd0*/  IMAD.U32 R11, RZ, RZ, UR5 ;  /* 0x00000005ff0b7e24 */ /* 0x000fe4000f8e00ff */
[----:B------:R-:W-:Y:S02]  /*10fe0*/  IMAD.MOV.U32 R8, RZ, RZ, 0x70 ;  /* 0x00000070ff087424 */ /* 0x000fe400078e00ff */
[----:B------:R-:W-:Y:S02]  /*10ff0*/  IMAD.MOV.U32 R12, RZ, RZ, 0x1 ;  /* 0x00000001ff0c7424 */ /* 0x000fe400078e00ff */
[----:B0-----:R-:W-:-:S07]  /*11000*/  IMAD.MOV.U32 R13, RZ, RZ, RZ ;  /* 0x000000ffff0d7224 */ /* 0x001fce00078e00ff */
[----:B------:R-:W-:-:S07]  /*11010*/  LEPC R20, `(.L_x_9073) ;  /* 0x000000001014794e */ /* 0x000fce0000000000 */
[----:B--2---:R-:W-:Y:S05]  /*11020*/  CALL.ABS.NOINC R2 ;  /* 0x0000000002007343 */ /* 0x004fea0003c00000 */
.L_x_9073:
        /* <DEDUP_REMOVED lines=14> */
[----:B------:R-:W-:Y:S02]  /*11110*/  IMAD.U32 R11, RZ, RZ, UR5 ;  /* 0x00000005ff0b7e24 */ /* 0x000fe4000f8e00ff */
[----:B------:R-:W-:Y:S02]  /*11120*/  IMAD.MOV.U32 R8, RZ, RZ, 0x70 ;  /* 0x00000070ff087424 */ /* 0x000fe400078e00ff */
[----:B------:R-:W-:Y:S02]  /*11130*/  IMAD.MOV.U32 R12, RZ, RZ, 0x1 ;  /* 0x00000001ff0c7424 */ /* 0x000fe400078e00ff */
[----:B0-2---:R-:W-:-:S07]  /*11140*/  IMAD.MOV.U32 R13, RZ, RZ, RZ ;  /* 0x000000ffff0d7224 */ /* 0x005fce00078e00ff */
[----:B------:R-:W-:-:S07]  /*11150*/  LEPC R20, `(.L_x_9075) ;  /* 0x000000001014794e */ /* 0x000fce0000000000 */
[----:B---3--:R-:W-:Y:S05]  /*11160*/  CALL.ABS.NOINC R2 ;  /* 0x0000000002007343 */ /* 0x008fea0003c00000 */
.L_x_9075:
        /* <DEDUP_REMOVED lines=16> */
.L_x_9074:
        /* <DEDUP_REMOVED lines=28> */
.L_x_9076:
        /* <DEDUP_REMOVED lines=19> */
.L_x_9147:
[----:B------:R-:W-:Y:S01]  /*11560*/  UMOV UR4, 0xffffffff ;  /* 0xffffffff00047882 */ /* 0x000fe20000000000 */
[----:B------:R-:W-:Y:S02]  /*11570*/  SHF.R.S32.HI R5, RZ, 0x1f, R4 ;  /* 0x0000001fff057819 */ /* 0x000fe40000011404 */
[----:B------:R-:W-:Y:S05]  /*11580*/  BRA.DIV UR4, `(.L_x_9078) ;  /* 0x0000003604947947 */ /* 0x000fea000b800000 */
[----:B------:R-:W-:-:S13]  /*11590*/  ELECT P6, URZ, PT ;  /* 0x00000000003f782f */ /* 0x000fda00038c0000 */
.L_x_9150:
        /* <DEDUP_REMOVED lines=22> */
.L_x_9080:
        /* <DEDUP_REMOVED lines=9> */
.L_x_9151:
        /* <DEDUP_REMOVED lines=11> */
.L_x_9082:
        /* <DEDUP_REMOVED lines=17> */
[----:B------:R-:W-:-:S04]  /*11950*/  UIMAD UR11, UR11, 0x60, UR4 ;  /* 0x000000600b0b78a4 */ /* 0x000fc8000f8e0204 */
[----:B------:R-:W-:Y:S01]  /*11960*/  UIADD3 UR8, UR8, 0x1c400, URZ ;  /* 0x0001c40008087890 */ /* 0x000fe2000fffe03f */
[----:B------:R-:W-:-:S08]  /*11970*/  UMOV UR4, 0x0 ;  /* 0x0000000000047882 */ /* 0x000fd00000000000 */
[----:B------:R1:W-:Y:S02]  /*11980*/  UTMALDG.4D [UR8], [UR6], desc[UR4] ;  /* 0x00000408060075b4 */ /* 0x0003e40008019000 */
[----:B-1----:R-:W-:Y:S01]  /*11990*/  NOP ;  /* 0x0000000000007918 */ /* 0x002fe20000000000 */
.L_x_9079:
        /* <DEDUP_REMOVED lines=30> */
.L_x_9152:
[----:B------:R-:W-:Y:S05]  /*11b80*/  BSYNC B0 ;  /* 0x0000000000007941 */ /* 0x000fea0003800000 */
.L_x_9083:
        /* <DEDUP_REMOVED lines=11> */
.L_x_9153:
        /* <DEDUP_REMOVED lines=11> */
.L_x_9088:
        /* <DEDUP_REMOVED lines=37> */
.L_x_9086:
[----:B------:R-:W-:Y:S05]  /*11f40*/  BSYNC B0 ;  /* 0x0000000000007941 */ /* 0x000fea0003800000 */
.L_x_9085:
        /* <DEDUP_REMOVED lines=46> */
.L_x_9095:
[----:B-1----:R-:W1:Y:S01]  /*12230*/  S2R R3, SR_CgaCtaId ;  /* 0x0000000000037919 */ /* 0x002e620000008800 */
[----:B------:R-:W-:-:S04]  /*12240*/  MOV R2, 0x400 ;  /* 0x0000040000027802 */ /* 0x000fc80000000f00 */
[----:B-1----:R-:W-:Y:S02]  /*12250*/  LEA R2, R3, R2, 0x18 ;  /* 0x0000000203027211 */ /* 0x002fe400078ec0ff */
[----:B------:R-:W-:-:S03]  /*12260*/  SHF.L.U32 R3, R13, 0x1f, RZ ;  /* 0x0000001f0d037819 */ /* 0x000fc600000006ff */
[----:B------:R-:W-:-:S04]  /*12270*/  IMAD R2, R14, 0x8, R2 ;  /* 0x000000080e027824 */ /* 0x000fc800078e0202 */
[----:B------:R-:W1:Y:S02]  /*12280*/  SYNCS.PHASECHK.TRANS64.TRYWAIT P0, [R2+URZ+0x22840], R3 ;  /* 0x02284003020075a7 */ /* 0x000e64000800017f */
[----:B-1----:R-:W-:Y:S05]  /*12290*/  @!P0 BRA `(.L_x_9096) ;  /* 0x0000002800b88947 */ /* 0x002fea0003800000 */
.L_x_9154:
        /* <DEDUP_REMOVED lines=11> */
.L_x_9097:
        /* <DEDUP_REMOVED lines=22> */
.L_x_9155:
        /* <DEDUP_REMOVED lines=8> */
.L_x_9099:
        /* <DEDUP_REMOVED lines=34> */
.L_x_9094:
[----:B------:R-:W-:Y:S05]  /*12750*/  BSYNC B2 ;  /* 0x0000000000027941 */ /* 0x000fea0003800000 */
.L_x_9093:
[----:B------:R-:W2:Y:S02]  /*12760*/  LDL R2, [R1+0x14] ;  /* 0x0000140001027983 */ /* 0x000ea40000100800 */
[----:B--2---:R-:W-:-:S07]  /*12770*/  VIADD R8, R2, 0xfffffffd ;  /* 0xfffffffd02087836 */ /* 0x004fce0000000000 */
.L_x_9092:
[----:B------:R-:W-:Y:S05]  /*12780*/  BSYNC B1 ;  /* 0x0000000000017941 */ /* 0x000fea0003800000 */
.L_x_9091:
[----:B------:R-:W2:Y:S01]  /*12790*/  LDL.LU R2, [R1+0x14] ;  /* 0x0000140001027983 */ /* 0x000ea20000300800 */
[----:B------:R-:W-:Y:S01]  /*127a0*/  VIADD R10, R10, 0xfffffffe ;  /* 0xfffffffe0a0a7836 */ /* 0x000fe20000000000 */
[----:B--2---:R-:W-:-:S04]  /*127b0*/  LOP3.LUT R3, RZ, R2, RZ, 0x33, !PT ;  /* 0x00000002ff037212 */ /* 0x004fc800078e33ff */
[----:B------:R-:W-:-:S13]  /*127c0*/  ISETP.NE.AND P0, PT, R10, R3, PT ;  /* 0x000000030a00720c */ /* 0x000fda0003f05270 */
[----:B------:R-:W-:Y:S05]  /*127d0*/  @!P0 BRA `(.L_x_9090) ;  /* 0x0000000c00a08947 */ /* 0x000fea0003800000 */
.L_x_9114:
        /* <DEDUP_REMOVED lines=32> */
.L_x_9102:
[----:B------:R-:W2:Y:S01]  /*129e0*/  S2R R3, SR_CgaCtaId ;  /* 0x0000000000037919 */ /* 0x000ea20000008800 */
[----:B------:R-:W-:-:S04]  /*129f0*/  MOV R2, 0x400 ;  /* 0x0000040000027802 */ /* 0x000fc80000000f00 */
[----:B--2---:R-:W-:Y:S02]  /*12a00*/  LEA R2, R3, R2, 0x18 ;  /* 0x0000000203027211 */ /* 0x004fe400078ec0ff */
[----:B------:R-:W-:-:S03]  /*12a10*/  SHF.L.U32 R3, R10, 0x1f, RZ ;  /* 0x0000001f0a037819 */ /* 0x000fc600000006ff */
[----:B------:R-:W-:-:S04]  /*12a20*/  IMAD R2, R9, 0x8, R2 ;  /* 0x0000000809027824 */ /* 0x000fc800078e0202 */
[----:B------:R-:W2:Y:S02]  /*12a30*/  SYNCS.PHASECHK.TRANS64.TRYWAIT P0, [R2+URZ+0x22840], R3 ;  /* 0x02284003020075a7 */ /* 0x000ea4000800017f */
[----:B--2---:R-:W-:Y:S05]  /*12a40*/  @!P0 BRA `(.L_x_9103) ;  /* 0x0000002000f48947 */ /* 0x004fea0003800000 */
.L_x_9156:
        /* <DEDUP_REMOVED lines=11> */
.L_x_9104:
        /* <DEDUP_REMOVED lines=21> */
.L_x_9157:
        /* <DEDUP_REMOVED lines=8> */
.L_x_9106:
        /* <DEDUP_REMOVED lines=33> */
.L_x_9101:
[----:B------:R-:W-:Y:S05]  /*12ee0*/  BSYNC B1 ;  /* 0x0000000000017941 */ /* 0x000fea0003800000 */
.L_x_9100:
        /* <DEDUP_REMOVED lines=32> */
.L_x_9109:
[----:B------:R-:W3:Y:S01]  /*130f0*/  S2R R3, SR_CgaCtaId ;  /* 0x0000000000037919 */ /* 0x000ee20000008800 */
[----:B------:R-:W-:-:S04]  /*13100*/  MOV R2, 0x400 ;  /* 0x0000040000027802 */ /* 0x000fc80000000f00 */
[----:B---3--:R-:W-:Y:S02]  /*13110*/  LEA R2, R3, R2, 0x18 ;  /* 0x0000000203027211 */ /* 0x008fe400078ec0ff */
[----:B------:R-:W-:-:S03]  /*13120*/  SHF.L.U32 R3, R11, 0x1f, RZ ;  /* 0x0000001f0b037819 */ /* 0x000fc600000006ff */
[----:B------:R-:W-:-:S04]  /*13130*/  IMAD R2, R12, 0x8, R2 ;  /* 0x000000080c027824 */ /* 0x000fc800078e0202 */
[----:B------:R-:W3:Y:S02]  /*13140*/  SYNCS.PHASECHK.TRANS64.TRYWAIT P0, [R2+URZ+0x22840], R3 ;  /* 0x02284003020075a7 */ /* 0x000ee4000800017f */
[----:B---3--:R-:W-:Y:S05]  /*13150*/  @!P0 BRA `(.L_x_9110) ;  /* 0x0000001c00588947 */ /* 0x008fea0003800000 */
.L_x_9158:
        /* <DEDUP_REMOVED lines=11> */
.L_x_9111:
        /* <DEDUP_REMOVED lines=22> */
.L_x_9159:
        /* <DEDUP_REMOVED lines=8> */
.L_x_9113:
        /* <DEDUP_REMOVED lines=34> */
.L_x_9108:
[----:B------:R-:W-:Y:S05]  /*13610*/  BSYNC B1 ;  /* 0x0000000000017941 */ /* 0x000fea0003800000 */
.L_x_9107:
[----:B------:R-:W2:Y:S01]  /*13620*/  LDL R2, [R1+0xc] ;  /* 0x00000c0001027983 */ /* 0x000ea20000100800 */
[----:B------:R-:W-:Y:S01]  /*13630*/  VIADD R8, R8, 0xfffffffe ;  /* 0xfffffffe08087836 */ /* 0x000fe20000000000 */
[----:B--2---:R-:W-:-:S13]  /*13640*/  ISETP.GT.AND P0, PT, R9, R2, PT ;  /* 0x000000020900720c */ /* 0x004fda0003f04270 */
[----:B------:R-:W-:Y:S05]  /*13650*/  @P0 BRA `(.L_x_9114) ;  /* 0xfffffff000600947 */ /* 0x000fea000383ffff */
.L_x_9090:
[----:B------:R-:W-:Y:S05]  /*13660*/  BSYNC B0 ;  /* 0x0000000000007941 */ /* 0x000fea0003800000 */
.L_x_9089:
        /* <DEDUP_REMOVED lines=23> */
.L_x_9116:
[----:B------:R-:W-:Y:S05]  /*137e0*/  BSYNC B0 ;  /* 0x0000000000007941 */ /* 0x000fea0003800000 */
.L_x_9115:
[----:B--2---:R-:W2:Y:S02]  /*137f0*/  LDL.LU R2, [R1+0x4] ;  /* 0x0000040001027983 */ /* 0x004ea40000300800 */
[----:B--2---:R-:W-:-:S05]  /*13800*/  LOP3.LUT R2, R2, R0, RZ, 0x3c, !PT ;  /* 0x0000000002027212 */ /* 0x004fca00078e3cff */
[----:B------:R2:W-:Y:S02]  /*13810*/  STL [R1+0x4], R2 ;  /* 0x0000040201007387 */ /* 0x0005e40000100800 */
.L_x_9072:
[----:B------:R-:W-:Y:S05]  /*13820*/  BSYNC B6 ;  /* 0x0000000000067941 */ /* 0x000fea0003800000 */
.L_x_9070:
[----:B------:R-:W-:-:S03]  /*13830*/  UMOV UR4, 0xffffffff ;  /* 0xffffffff00047882 */ /* 0x000fc60000000000 */
[----:B------:R-:W-:Y:S05]  /*13840*/  BRA.DIV UR4, `(.L_x_9117) ;  /* 0x0000001604c47947 */ /* 0x000fea000b800000 */
[----:B------:R3:W4:Y:S04]  /*13850*/  SHFL.IDX PT, R4, R16, RZ, 0x1f ;  /* 0x00001fff10047589 */ /* 0x00072800000e0000 */
[----:B------:R3:W0:Y:S02]  /*13860*/  SHFL.IDX PT, R7, R16, 0x1, 0x1f ;  /* 0x00201f0010077f89 */ /* 0x00062400000e0000 */
.L_x_9163:
        /* <DEDUP_REMOVED lines=10> */
[----:B--2---:R-:W1:Y:S02]  /*13910*/  LDC.64 R2, c[0x0][0xc58] ;  /* 0x00031600ff027b82 */ /* 0x004e640000000a00 */
[----:B-1----:R-:W-:-:S05]  /*13920*/  IMAD.WIDE R2, R5, 0x4, R2 ;  /* 0x0000000405027825 */ /* 0x002fca00078e0202 */
[----:B------:R1:W5:Y:S02]  /*13930*/  LDG.E R17, desc[UR38][R2.64] ;  /* 0x0000002602117981 */ /* 0x000364000c1e1900 */
.L_x_9119:
[----:B------:R-:W-:Y:S05]  /*13940*/  BSYNC B0 ;  /* 0x0000000000007941 */ /* 0x000fea0003800000 */
.L_x_9118:
        /* <DEDUP_REMOVED lines=23> */
.L_x_9171:
[----:B------:R-:W-:Y:S02]  /*13ac0*/  ULDC UR4, c[0x0][0xc10] ;  /* 0x0003040000047ab9 */ /* 0x000fe40000000800 */
[----:B------:R-:W-:-:S04]  /*13ad0*/  IMAD.U32 R5, RZ, RZ, UR4 ;  /* 0x00000004ff057e24 */ /* 0x000fc8000f8e00ff */
[----:B-1----:R-:W-:-:S04]  /*13ae0*/  IMAD R14, R14, R5, RZ ;  /* 0x000000050e0e7224 */ /* 0x002fc800078e02ff */
[----:B------:R-:W-:-:S05]  /*13af0*/  IMAD.IADD R7, R7, 0x1, R14 ;  /* 0x0000000107077824 */ /* 0x000fca00078e020e */
[----:B----4-:R-:W-:-:S13]  /*13b00*/  ISETP.GT.AND P0, PT, R7, R4, PT ;  /* 0x000000040700720c */ /* 0x010fda0003f04270 */
[----:B------:R-:W-:Y:S05]  /*13b10*/  @P0 BRA `(.L_x_9121) ;  /* 0x0000000000b40947 */ /* 0x000fea0003800000 */
[----:B------:R-:W1:Y:S02]  /*13b20*/  LDC R0, c[0x0][0xc14] ;  /* 0x00030500ff007b82 */ /* 0x000e640000000800 */
.L_x_9126:
        /* <DEDUP_REMOVED lines=14> */
.L_x_9124:
[----:B------:R-:W-:Y:S05]  /*13c10*/  BSYNC B0 ;  /* 0x0000000000007941 */ /* 0x000fea0003800000 */
.L_x_9123:
        /* <DEDUP_REMOVED lines=23> */
.L_x_9179:
[----:B------:R-:W-:Y:S02]  /*13d90*/  ULDC UR4, c[0x0][0xc10] ;  /* 0x0003040000047ab9 */ /* 0x000fe40000000800 */
[----:B------:R-:W-:-:S04]  /*13da0*/  IMAD.U32 R5, RZ, RZ, UR4 ;  /* 0x00000004ff057e24 */ /* 0x000fc8000f8e00ff */
[----:B-1----:R-:W-:-:S04]  /*13db0*/  IMAD R14, R14, R5, RZ ;  /* 0x000000050e0e7224 */ /* 0x002fc800078e02ff */
[----:B------:R-:W-:-:S05]  /*13dc0*/  IMAD.IADD R7, R14, 0x1, R7 ;  /* 0x000000010e077824 */ /* 0x000fca00078e0207 */
[----:B------:R-:W-:-:S13]  /*13dd0*/  ISETP.GT.AND P0, PT, R7, R4, PT ;  /* 0x000000040700720c */ /* 0x000fda0003f04270 */
[----:B------:R-:W-:Y:S05]  /*13de0*/  @!P0 BRA `(.L_x_9126) ;  /* 0xfffffffc00508947 */ /* 0x000fea000383ffff */
.L_x_9121:
        /* <DEDUP_REMOVED lines=8> */
.L_x_9183:
[----:B------:R-:W-:Y:S01]  /*13e70*/  ISETP.NE.AND P0, PT, R3, RZ, PT ;  /* 0x000000ff0300720c */ /* 0x000fe20003f05270 */
[----:B------:R-:W-:-:S12]  /*13e80*/  IMAD.MOV.U32 R7, RZ, RZ, RZ ;  /* 0x000000ffff077224 */ /* 0x000fd800078e00ff */
[----:B------:R-:W-:Y:S05]  /*13e90*/  @!P0 BRA `(.L_x_9128) ;  /* 0x0000000000108947 */ /* 0x000fea0003800000 */
[----:B------:R-:W-:Y:S01]  /*13ea0*/  UMOV UR4, 0xffffffff ;  /* 0xffffffff00047882 */ /* 0x000fe20000000000 */
[----:B------:R-:W-:Y:S02]  /*13eb0*/  VIADD R12, R6, 0xffffffff ;  /* 0xffffffff060c7836 */ /* 0x000fe40000000000 */
[----:B------:R-:W-:Y:S05]  /*13ec0*/  BRA.DIV UR4, `(.L_x_9129) ;  /* 0x0000001a04587947 */ /* 0x000fea000b800000 */
[----:B------:R3:W4:Y:S02]  /*13ed0*/  SHFL.IDX PT, R7, R2, R12, 0x1f ;  /* 0x00001f0c02077589 */ /* 0x00072400000e0000 */
.L_x_9128:
        /* <DEDUP_REMOVED lines=67> */
.L_x_9122:
[----:B------:R-:W-:Y:S01]  /*14310*/  UMOV UR4, URZ ;  /* 0x0000003f00047c82 */ /* 0x000fe20008000000 */
[----:B------:R-:W-:Y:S01]  /*14320*/  UMOV UR5, URZ ;  /* 0x0000003f00057c82 */ /* 0x000fe20008000000 */
[----:B------:R-:W-:Y:S01]  /*14330*/  ULDC UR6, c[0x0][0xc14] ;  /* 0x0003050000067ab9 */ /* 0x000fe20000000800 */
[----:B---3--:R-:W-:Y:S02]  /*14340*/  IMAD.MOV.U32 R16, RZ, RZ, R4 ;  /* 0x000000ffff107224 */ /* 0x008fe400078e0004 */
[----:B------:R-:W-:Y:S02]  /*14350*/  IMAD.U32 R17, RZ, RZ, UR4 ;  /* 0x00000004ff117e24 */ /* 0x000fe4000f8e00ff */
[----:B------:R-:W-:Y:S02]  /*14360*/  IMAD.U32 R18, RZ, RZ, UR5 ;  /* 0x00000005ff127e24 */ /* 0x000fe4000f8e00ff */
[----:B------:R-:W-:-:S07]  /*14370*/  IMAD.U32 R19, RZ, RZ, UR6 ;  /* 0x00000006ff137e24 */ /* 0x000fce000f8e00ff */
.L_x_9130:
        /* <DEDUP_REMOVED lines=12> */
.L_x_9058:
        /* <DEDUP_REMOVED lines=12> */
.L_x_9186:
[----:B------:R-:W-:Y:S05]  /*14500*/  BSYNC B0 ;  /* 0x0000000000007941 */ /* 0x000fea0003800000 */
.L_x_9132:
[----:B------:R-:W-:-:S03]  /*14510*/  UMOV UR4, 0xffffffff ;  /* 0xffffffff00047882 */ /* 0x000fc60000000000 */
[----:B------:R-:W-:Y:S05]  /*14520*/  BRA.DIV UR4, `(.L_x_9134) ;  /* 0x0000001204fc7947 */ /* 0x000fea000b800000 */
[----:B------:R-:W2:Y:S02]  /*14530*/  S2R R2, SR_TID.X ;  /* 0x0000000000027919 */ /* 0x000ea40000002100 */
[----:B--2---:R-:W-:-:S04]  /*14540*/  SHF.R.U32.HI R2, RZ, 0x5, R2 ;  /* 0x00000005ff027819 */ /* 0x004fc80000011602 */
[----:B------:R-:W-:-:S05]  /*14550*/  LOP3.LUT R2, R2, 0x3, RZ, 0xc0, !PT ;  /* 0x0000000302027812 */ /* 0x000fca00078ec0ff */
[----:B------:R2:W3:Y:S02]  /*14560*/  SHFL.IDX PT, R14, R2, RZ, 0x1f ;  /* 0x00001fff020e7589 */ /* 0x0004e400000e0000 */
.L_x_9189:
[----:B---3--:R-:W-:Y:S01]  /*14570*/  ISETP.NE.AND P0, PT, R14, RZ, PT ;  /* 0x000000ff0e00720c */ /* 0x008fe20003f05270 */
[----:B------:R-:W-:-:S12]  /*14580*/  BSSY B0, `(.L_x_9135) ;  /* 0x0000027000007945 */ /* 0x000fd80003800000 */
[----:B------:R-:W-:Y:S05]  /*14590*/  @P0 BRA `(.L_x_9136) ;  /* 0x0000000000940947 */ /* 0x000fea0003800000 */
[----:B------:R-:W-:-:S03]  /*145a0*/  UMOV UR4, 0xffffffff ;  /* 0xffffffff00047882 */ /* 0x000fc60000000000 */
[----:B------:R-:W-:Y:S05]  /*145b0*/  BRA.DIV UR4, `(.L_x_9137) ;  /* 0x00000016040c7947 */ /* 0x000fea000b800000 */
[----:B------:R-:W-:-:S13]  /*145c0*/  ELECT P6, URZ, PT ;  /* 0x00000000003f782f */ /* 0x000fda00038c0000 */
.L_x_9192:
[----:B------:R-:W-:Y:S05]  /*145d0*/  @!P6 BRA `(.L_x_9136) ;  /* 0x000000000084e947 */ /* 0x000fea0003800000 */
[----:B------:R-:W-:-:S06]  /*145e0*/  ULOP3.LUT UR4, UR36, 0x2, URZ, 0xfc, !UPT ;  /* 0x0000000224047892 */ /* 0x000fcc000f8efc3f */
[----:B--2---:R-:W-:-:S05]  /*145f0*/  IMAD.U32 R2, RZ, RZ, UR4 ;  /* 0x00000004ff027e24 */ /* 0x004fca000f8e00ff */
[----:B------:R-:W-:-:S13]  /*14600*/  ISETP.NE.AND P2, PT, R2, 0x3, PT ;  /* 0x000000030200780c */ /* 0x000fda0003f45270 */
[----:B------:R-:W-:Y:S05]  /*14610*/  @!P2 BRA `(.L_x_9138) ;  /* 0x000000000004a947 */ /* 0x000fea0003800000 */
[----:B------:R-:W-:Y:S01]  /*14620*/  BPT.TRAP 0x1 ;  /* 0x000000040000795c */ /* 0x000fe20000300000 */
.L_x_9138:
        /* <DEDUP_REMOVED lines=14> */
.L_x_9193:
[----:B------:R-:W2:Y:S02]  /*14710*/  SYNCS.PHASECHK.TRANS64.TRYWAIT P0, [R7+URZ], R2 ;  /* 0x00000002070075a7 */ /* 0x000ea4000800017f */
[----:B--2---:R-:W-:Y:S05]  /*14720*/  @!P0 BRA `(.L_x_9140) ;  /* 0x0000001000e48947 */ /* 0x004fea0003800000 */
.L_x_9194:
[----:B------:R-:W-:Y:S05]  /*14730*/  @!P2 BRA `(.L_x_9141) ;  /* 0x000000000004a947 */ /* 0x000fea0003800000 */
[----:B------:R-:W-:Y:S01]  /*14740*/  BPT.TRAP 0x1 ;  /* 0x000000040000795c */ /* 0x000fe20000300000 */
.L_x_9141:
[----:B------:R-:W3:Y:S01]  /*14750*/  LDL.LU R4, [R1] ;  /* 0x0000000001047983 */ /* 0x000ee20000300800 */
[----:B------:R-:W-:-:S04]  /*14760*/  VIADD R0, R0, 0x22860 ;  /* 0x0002286000007836 */ /* 0x000fc80000000000 */
[----:B---3--:R-:W-:-:S04]  /*14770*/  IMAD R4, R4, 0x8, R0 ;  /* 0x0000000804047824 */ /* 0x008fc800078e0200 */
[----:B------:R-:W3:Y:S02]  /*14780*/  SYNCS.PHASECHK.TRANS64.TRYWAIT P0, [R4+URZ], R5 ;  /* 0x00000005040075a7 */ /* 0x000ee4000800017f */
[----:B---3--:R-:W-:Y:S05]  /*14790*/  @!P0 BRA `(.L_x_9142) ;  /* 0x0000001000dc8947 */ /* 0x008fea0003800000 */
.L_x_9195:
[----:B------:R-:W-:-:S07]  /*147a0*/  IMAD R3, R3, 0x8, R0 ;  /* 0x0000000803037824 */ /* 0x000fce00078e0200 */
.L_x_9143:
[----:B----4-:R4:W0:Y:S02]  /*147b0*/  SYNCS.PHASECHK.TRANS64.TRYWAIT P0, [R3+URZ], R2 ;  /* 0x00000002030075a7 */ /* 0x010824000800017f */
[----:B0-----:R-:W-:Y:S05]  /*147c0*/  @!P0 NANOSLEEP.SYNCS 0x989680 ;  /* 0x009896800000895d */ /* 0x001fea0003900000 */
[----:B------:R-:W0:Y:S02]  /*147d0*/  @!P0 SYNCS.PHASECHK.TRANS64 P0, [R3+URZ], R2 ;  /* 0x00000002030085a7 */ /* 0x000e24000800007f */
[----:B0-----:R-:W-:Y:S05]  /*147e0*/  @!P0 BRA `(.L_x_9143) ;  /* 0xfffffffc00f08947 */ /* 0x001fea000383ffff */
.L_x_9136:
[----:B------:R-:W-:Y:S05]  /*147f0*/  BSYNC B0 ;  /* 0x0000000000007941 */ /* 0x000fea0003800000 */
.L_x_9135:
[----:B------:R-:W-:Y:S05]  /*14800*/  EXIT ;  /* 0x000000000000794d */ /* 0x000fea0003800000 */
.L_x_8962:
[----:B0-----:R0:W1:Y:S02]  /*14810*/  SYNCS.PHASECHK.TRANS64.TRYWAIT P0, [R9+URZ+0x22800], R0 ;  /* 0x02280000090075a7 */ /* 0x001064000800017f */
[----:B-1----:R-:W-:Y:S05]  /*14820*/  @!P0 NANOSLEEP.SYNCS 0x989680 ;  /* 0x009896800000895d */ /* 0x002fea0003900000 */
[----:B------:R-:W1:Y:S02]  /*14830*/  @!P0 SYNCS.PHASECHK.TRANS64 P0, [R9+URZ+0x22800], R0 ;  /* 0x02280000090085a7 */ /* 0x000e64000800007f */
[----:B-1----:R-:W-:Y:S05]  /*14840*/  @!P0 BRA `(.L_x_8962) ;  /* 0xfffffffc00f08947 */ /* 0x002fea000383ffff */
[----:B------:R-:W-:Y:S05]  /*14850*/  BRA `(.L_x_9144) ;  /* 0xfffffed4000c7947 */ /* 0x000fea000383ffff */
.L_x_8966:
[----:B-1----:R1:W2:Y:S02]  /*14860*/  SYNCS.PHASECHK.TRANS64.TRYWAIT P1, [R7+URZ+0x22830], R12 ;  /* 0x0228300c070075a7 */ /* 0x0022a4000802017f */
[----:B--2---:R-:W-:Y:S05]  /*14870*/  @!P1 NANOSLEEP.SYNCS 0x989680 ;  /* 0x009896800000995d */ /* 0x004fea0003900000 */
[----:B------:R-:W2:Y:S02]  /*14880*/  @!P1 SYNCS.PHASECHK.TRANS64 P1, [R7+URZ+0x22830], R12 ;  /* 0x0228300c070095a7 */ /* 0x000ea4000802007f */
[----:B--2---:R-:W-:Y:S05]  /*14890*/  @!P1 BRA `(.L_x_8966) ;  /* 0xfffffffc00f09947 */ /* 0x004fea000383ffff */
[----:B------:R-:W-:Y:S05]  /*148a0*/  BRA `(.L_x_8965) ;  /* 0xfffffed400387947 */ /* 0x000fea000383ffff */
.L_x_8978:
[----:B---3--:R3:W4:Y:S02]  /*148b0*/  SYNCS.PHASECHK.TRANS64.TRYWAIT P1, [R7+URZ+0x22850], R12 ;  /* 0x0228500c070075a7 */ /* 0x008724000802017f */
[----:B----4-:R-:W-:Y:S05]  /*148c0*/  @!P1 NANOSLEEP.SYNCS 0x989680 ;  /* 0x009896800000995d */ /* 0x010fea0003900000 */
[----:B------:R-:W4:Y:S02]  /*148d0*/  @!P1 SYNCS.PHASECHK.TRANS64 P1, [R7+URZ+0x22850], R12 ;  /* 0x0228500c070095a7 */ /* 0x000f24000802007f */
[----:B----4-:R-:W-:Y:S05]  /*148e0*/  @!P1 BRA `(.L_x_8978) ;  /* 0xfffffffc00f09947 */ /* 0x010fea000383ffff */
[----:B------:R-:W-:Y:S05]  /*148f0*/  BRA `(.L_x_8977) ;  /* 0xfffffef400c47947 */ /* 0x000fea000383ffff */
.L_x_8986:
[----:B-1----:R-:W-:-:S04]  /*14900*/  IMAD.U32 R9, RZ, RZ, UR27 ;  /* 0x0000001bff097e24 */ /* 0x002fc8000f8e00ff */
[----:B------:R1:W2:Y:S03]  /*14910*/  SYNCS.PHASECHK.TRANS64.TRYWAIT P1, [R9+URZ+0x22830], R12 ;  /* 0x0228300c090075a7 */ /* 0x0002a6000802017f */
[----:B--2---:R-:W-:Y:S05]  /*14920*/  @!P1 NANOSLEEP.SYNCS 0x989680 ;  /* 0x009896800000995d */ /* 0x004fea0003900000 */
[----:B------:R-:W2:Y:S02]  /*14930*/  @!P1 SYNCS.PHASECHK.TRANS64 P1, [R9+URZ+0x22830], R12 ;  /* 0x0228300c090095a7 */ /* 0x000ea4000802007f */
[----:B--2---:R-:W-:Y:S05]  /*14940*/  @!P1 BRA `(.L_x_8986) ;  /* 0xfffffffc00ec9947 */ /* 0x004fea000383ffff */
[----:B------:R-:W-:Y:S05]  /*14950*/  BRA `(.L_x_8985) ;  /* 0xfffffefc004c7947 */ /* 0x000fea000383ffff */
.L_x_8998:
[----:B--2---:R2:W3:Y:S02]  /*14960*/  SYNCS.PHASECHK.TRANS64.TRYWAIT P1, [R9+URZ+0x22850], R12 ;  /* 0x0228500c090075a7 */ /* 0x0044e4000802017f */
[----:B---3--:R-:W-:Y:S05]  /*14970*/  @!P1 NANOSLEEP.SYNCS 0x989680 ;  /* 0x009896800000995d */ /* 0x008fea0003900000 */
[----:B------:R-:W3:Y:S02]  /*14980*/  @!P1 SYNCS.PHASECHK.TRANS64 P1, [R9+URZ+0x22850], R12 ;  /* 0x0228500c090095a7 */ /* 0x000ee4000802007f */
[----:B---3--:R-:W-:Y:S05]  /*14990*/  @!P1 BRA `(.L_x_8998) ;  /* 0xfffffffc00f09947 */ /* 0x008fea000383ffff */
[----:B------:R-:W-:Y:S05]  /*149a0*/  BRA `(.L_x_8997) ;  /* 0xffffff2400f87947 */ /* 0x000fea000383ffff */
.L_x_9007:
[----:B---3--:R-:W-:-:S04]  /*149b0*/  IMAD.U32 R0, RZ, RZ, UR24 ;  /* 0x00000018ff007e24 */ /* 0x008fc8000f8e00ff */
[----:B------:R3:W4:Y:S03]  /*149c0*/  SYNCS.PHASECHK.TRANS64.TRYWAIT P2, [R0+URZ+0x22830], R7 ;  /* 0x02283007000075a7 */ /* 0x000726000804017f */
[----:B----4-:R-:W-:Y:S05]  /*149d0*/  @!P2 NANOSLEEP.SYNCS 0x989680 ;  /* 0x009896800000a95d */ /* 0x010fea0003900000 */
[----:B------:R-:W4:Y:S02]  /*149e0*/  @!P2 SYNCS.PHASECHK.TRANS64 P2, [R0+URZ+0x22830], R7 ;  /* 0x022830070000a5a7 */ /* 0x000f24000804007f */
[----:B----4-:R-:W-:Y:S05]  /*149f0*/  @!P2 BRA `(.L_x_9007) ;  /* 0xfffffffc00eca947 */ /* 0x010fea000383ffff */
[----:B------:R-:W-:Y:S05]  /*14a00*/  BRA `(.L_x_9006) ;  /* 0xffffff2c009c7947 */ /* 0x000fea000383ffff */
.L_x_9011:
[----:B-1----:R1:W3:Y:S02]  /*14a10*/  SYNCS.PHASECHK.TRANS64.TRYWAIT P2, [R182+URZ+0x22850], R7 ;  /* 0x02285007b60075a7 */ /* 0x0022e4000804017f */
[----:B---3--:R-:W-:Y:S05]  /*14a20*/  @!P2 NANOSLEEP.SYNCS 0x989680 ;  /* 0x009896800000a95d */ /* 0x008fea0003900000 */
[----:B------:R-:W3:Y:S02]  /*14a30*/  @!P2 SYNCS.PHASECHK.TRANS64 P2, [R182+URZ+0x22850], R7 ;  /* 0x02285007b600a5a7 */ /* 0x000ee4000804007f */
[----:B---3--:R-:W-:Y:S05]  /*14a40*/  @!P2 BRA `(.L_x_9011) ;  /* 0xfffffffc00f0a947 */ /* 0x008fea000383ffff */
[----:B------:R-:W-:Y:S05]  /*14a50*/  BRA `(.L_x_9010) ;  /* 0xffffff4400bc7947 */ /* 0x000fea000383ffff */
.L_x_9017:
[----:B-1----:R-:W-:-:S04]  /*14a60*/  IMAD.U32 R9, RZ, RZ, UR7 ;  /* 0x00000007ff097e24 */ /* 0x002fc8000f8e00ff */
[----:B------:R1:W2:Y:S03]  /*14a70*/  SYNCS.PHASECHK.TRANS64.TRYWAIT P1, [R9+URZ+0x22830], R10 ;  /* 0x0228300a090075a7 */ /* 0x0002a6000802017f */
[----:B--2---:R-:W-:Y:S05]  /*14a80*/  @!P1 NANOSLEEP.SYNCS 0x989680 ;  /* 0x009896800000995d */ /* 0x004fea0003900000 */
[----:B------:R-:W2:Y:S02]  /*14a90*/  @!P1 SYNCS.PHASECHK.TRANS64 P1, [R9+URZ+0x22830], R10 ;  /* 0x0228300a090095a7 */ /* 0x000ea4000802007f */
[----:B--2---:R-:W-:Y:S05]  /*14aa0*/  @!P1 BRA `(.L_x_9017) ;  /* 0xfffffffc00ec9947 */ /* 0x004fea000383ffff */
[----:B------:R-:W-:Y:S05]  /*14ab0*/  BRA `(.L_x_9016) ;  /* 0xffffff4800e07947 */ /* 0x000fea000383ffff */
.L_x_9029:
[----:B--2---:R2:W3:Y:S02]  /*14ac0*/  SYNCS.PHASECHK.TRANS64.TRYWAIT P1, [R9+URZ+0x22850], R10 ;  /* 0x0228500a090075a7 */ /* 0x0044e4000802017f */
[----:B---3--:R-:W-:Y:S05]  /*14ad0*/  @!P1 NANOSLEEP.SYNCS 0x989680 ;  /* 0x009896800000995d */ /* 0x008fea0003900000 */
[----:B------:R-:W3:Y:S02]  /*14ae0*/  @!P1 SYNCS.PHASECHK.TRANS64 P1, [R9+URZ+0x22850], R10 ;  /* 0x0228500a090095a7 */ /* 0x000ee4000802007f */
[----:B---3--:R-:W-:Y:S05]  /*14af0*/  @!P1 BRA `(.L_x_9029) ;  /* 0xfffffffc00f09947 */ /* 0x008fea000383ffff */
[----:B------:R-:W-:Y:S05]  /*14b00*/  BRA `(.L_x_9028) ;  /* 0xffffff74008c7947 */ /* 0x000fea000383ffff */
.L_x_9077:
        /* <DEDUP_REMOVED lines=11> */
.L_x_9146:
[----:B------:R-:W-:Y:S05]  /*14bc0*/  BSYNC B0 ;  /* 0x0000000000007941 */ /* 0x000fea0003800000 */
.L_x_9145:
[----:B------:R-:W-:Y:S05]  /*14bd0*/  BRA `(.L_x_9147) ;  /* 0xffffffc800607947 */ /* 0x000fea000383ffff */
.L_x_9078:
[----:B------:R-:W-:Y:S01]  /*14be0*/  BSSY B0, `(.L_x_9148) ;  /* 0x0000006000007945 */ /* 0x000fe20003800000 */
[----:B------:R-:W-:-:S07]  /*14bf0*/  IMAD.MOV.U32 R15, RZ, RZ, -0x1 ;  /* 0xffffffffff0f7424 */ /* 0x000fce00078e00ff */
[----:B0-----:R-:W-:Y:S05]  /*14c00*/  WARPSYNC.COLLECTIVE R15, `(.L_x_9149) ;  /* 0x000000000f0c7348 */ /* 0x001fea0003c00000 */
[----:B------:R-:W-:Y:S02]  /*14c10*/  ELECT P6, UR62, PT ;  /* 0x00000000003e782f */ /* 0x000fe400038c0000 */
[----:B------:R-:W-:Y:S01]  /*14c20*/  MOV R14, UR62 ;  /* 0x0000003e000e7c02 */ /* 0x000fe20008000f00 */
[----:B0-----:R-:W-:Y:S10]  /*14c30*/  ENDCOLLECTIVE ;  /* 0x000000000000791b */ /* 0x001ff40003800000 */
.L_x_9149:
[----:B------:R-:W-:Y:S05]  /*14c40*/  BSYNC B0 ;  /* 0x0000000000007941 */ /* 0x000fea0003800000 */
.L_x_9148:
[----:B------:R-:W-:Y:S05]  /*14c50*/  BRA `(.L_x_9150) ;  /* 0xffffffc800507947 */ /* 0x000fea000383ffff */
.L_x_9081:
[----:B-1----:R1:W2:Y:S02]  /*14c60*/  SYNCS.PHASECHK.TRANS64.TRYWAIT P0, [R9+URZ+0x22840], R10 ;  /* 0x0228400a090075a7 */ /* 0x0022a4000800017f */
[----:B--2---:R-:W-:Y:S05]  /*14c70*/  @!P0 NANOSLEEP.SYNCS 0x989680 ;  /* 0x009896800000895d */ /* 0x004fea0003900000 */
[----:B------:R-:W2:Y:S02]  /*14c80*/  @!P0 SYNCS.PHASECHK.TRANS64 P0, [R9+URZ+0x22840], R10 ;  /* 0x0228400a090085a7 */ /* 0x000ea4000800007f */
[----:B--2---:R-:W-:Y:S05]  /*14c90*/  @!P0 BRA `(.L_x_9081) ;  /* 0xfffffffc00f08947 */ /* 0x004fea000383ffff */
[----:B------:R-:W-:Y:S05]  /*14ca0*/  BRA `(.L_x_9151) ;  /* 0xffffffc800b87947 */ /* 0x000fea000383ffff */
.L_x_9084:
        /* <DEDUP_REMOVED lines=8> */
.L_x_9087:
[----:B-1----:R1:W2:Y:S02]  /*14d30*/  SYNCS.PHASECHK.TRANS64.TRYWAIT P0, [R6+URZ+0x22860], R9 ;  /* 0x02286009060075a7 */ /* 0x0022a4000800017f */
[----:B--2---:R-:W-:Y:S05]  /*14d40*/  @!P0 NANOSLEEP.SYNCS 0x989680 ;  /* 0x009896800000895d */ /* 0x004fea0003900000 */
[----:B------:R-:W2:Y:S02]  /*14d50*/  @!P0 SYNCS.PHASECHK.TRANS64 P0, [R6+URZ+0x22860], R9 ;  /* 0x02286009060085a7 */ /* 0x000ea4000800007f */
[----:B--2---:R-:W-:Y:S05]  /*14d60*/  @!P0 BRA `(.L_x_9087) ;  /* 0xfffffffc00f08947 */ /* 0x004fea000383ffff */
[----:B------:R-:W-:Y:S05]  /*14d70*/  BRA `(.L_x_9153) ;  /* 0xffffffcc00b07947 */ /* 0x000fea000383ffff */
.L_x_9096:
[----:B-1----:R1:W2:Y:S02]  /*14d80*/  SYNCS.PHASECHK.TRANS64.TRYWAIT P0, [R2+URZ+0x22840], R3 ;  /* 0x02284003020075a7 */ /* 0x0022a4000800017f */
[----:B--2---:R-:W-:Y:S05]  /*14d90*/  @!P0 NANOSLEEP.SYNCS 0x989680 ;  /* 0x009896800000895d */ /* 0x004fea0003900000 */
[----:B------:R-:W2:Y:S02]  /*14da0*/  @!P0 SYNCS.PHASECHK.TRANS64 P0, [R2+URZ+0x22840], R3 ;  /* 0x02284003020085a7 */ /* 0x000ea4000800007f */
[----:B--2---:R-:W-:Y:S05]  /*14db0*/  @!P0 BRA `(.L_x_9096) ;  /* 0xfffffffc00f08947 */ /* 0x004fea000383ffff */
[----:B------:R-:W-:Y:S05]  /*14dc0*/  BRA `(.L_x_9154) ;  /* 0xffffffd400347947 */ /* 0x000fea000383ffff */
.L_x_9098:
[----:B--2---:R2:W3:Y:S02]  /*14dd0*/  SYNCS.PHASECHK.TRANS64.TRYWAIT P0, [R2+URZ+0x22860], R3 ;  /* 0x02286003020075a7 */ /* 0x0044e4000800017f */
[----:B---3--:R-:W-:Y:S05]  /*14de0*/  @!P0 NANOSLEEP.SYNCS 0x989680 ;  /* 0x009896800000895d */ /* 0x008fea0003900000 */
[----:B------:R-:W3:Y:S02]  /*14df0*/  @!P0 SYNCS.PHASECHK.TRANS64 P0, [R2+URZ+0x22860], R3 ;  /* 0x02286003020085a7 */ /* 0x000ee4000800007f */
[----:B---3--:R-:W-:Y:S05]  /*14e00*/  @!P0 BRA `(.L_x_9098) ;  /* 0xfffffffc00f08947 */ /* 0x008fea000383ffff */
[----:B------:R-:W-:Y:S05]  /*14e10*/  BRA `(.L_x_9155) ;  /* 0xffffffd400a47947 */ /* 0x000fea000383ffff */
.L_x_9103:
[----:B--2---:R2:W3:Y:S02]  /*14e20*/  SYNCS.PHASECHK.TRANS64.TRYWAIT P0, [R2+URZ+0x22840], R3 ;  /* 0x02284003020075a7 */ /* 0x0044e4000800017f */
[----:B---3--:R-:W-:Y:S05]  /*14e30*/  @!P0 NANOSLEEP.SYNCS 0x989680 ;  /* 0x009896800000895d */ /* 0x008fea0003900000 */
[----:B------:R-:W3:Y:S02]  /*14e40*/  @!P0 SYNCS.PHASECHK.TRANS64 P0, [R2+URZ+0x22840], R3 ;  /* 0x02284003020085a7 */ /* 0x000ee4000800007f */
[----:B---3--:R-:W-:Y:S05]  /*14e50*/  @!P0 BRA `(.L_x_9103) ;  /* 0xfffffffc00f08947 */ /* 0x008fea000383ffff */
[----:B------:R-:W-:Y:S05]  /*14e60*/  BRA `(.L_x_9156) ;  /* 0xffffffd800f87947 */ /* 0x000fea000383ffff */
.L_x_9105:
[----:B0-----:R0:W1:Y:S02]  /*14e70*/  SYNCS.PHASECHK.TRANS64.TRYWAIT P1, [R2+URZ+0x22860], R3 ;  /* 0x02286003020075a7 */ /* 0x001064000802017f */
[----:B-1----:R-:W-:Y:S05]  /*14e80*/  @!P1 NANOSLEEP.SYNCS 0x989680 ;  /* 0x009896800000995d */ /* 0x002fea0003900000 */
[----:B------:R-:W1:Y:S02]  /*14e90*/  @!P1 SYNCS.PHASECHK.TRANS64 P1, [R2+URZ+0x22860], R3 ;  /* 0x02286003020095a7 */ /* 0x000e64000802007f */
[----:B-1----:R-:W-:Y:S05]  /*14ea0*/  @!P1 BRA `(.L_x_9105) ;  /* 0xfffffffc00f09947 */ /* 0x002fea000383ffff */
[----:B------:R-:W-:Y:S05]  /*14eb0*/  BRA `(.L_x_9157) ;  /* 0xffffffdc00647947 */ /* 0x000fea000383ffff */
.L_x_9110:
[----:B---3--:R3:W4:Y:S02]  /*14ec0*/  SYNCS.PHASECHK.TRANS64.TRYWAIT P0, [R2+URZ+0x22840], R3 ;  /* 0x02284003020075a7 */ /* 0x008724000800017f */
[----:B----4-:R-:W-:Y:S05]  /*14ed0*/  @!P0 NANOSLEEP.SYNCS 0x989680 ;  /* 0x009896800000895d */ /* 0x010fea0003900000 */
[----:B------:R-:W4:Y:S02]  /*14ee0*/  @!P0 SYNCS.PHASECHK.TRANS64 P0, [R2+URZ+0x22840], R3 ;  /* 0x02284003020085a7 */ /* 0x000f24000800007f */
[----:B----4-:R-:W-:Y:S05]  /*14ef0*/  @!P0 BRA `(.L_x_9110) ;  /* 0xfffffffc00f08947 */ /* 0x010fea000383ffff */
[----:B------:R-:W-:Y:S05]  /*14f00*/  BRA `(.L_x_9158) ;  /* 0xffffffe000947947 */ /* 0x000fea000383ffff */
.L_x_9112:
[----:B0-----:R0:W1:Y:S02]  /*14f10*/  SYNCS.PHASECHK.TRANS64.TRYWAIT P1, [R2+URZ+0x22860], R3 ;  /* 0x02286003020075a7 */ /* 0x001064000802017f */
[----:B-1----:R-:W-:Y:S05]  /*14f20*/  @!P1 NANOSLEEP.SYNCS 0x989680 ;  /* 0x009896800000995d */ /* 0x002fea0003900000 */
[----:B------:R-:W1:Y:S02]  /*14f30*/  @!P1 SYNCS.PHASECHK.TRANS64 P1, [R2+URZ+0x22860], R3 ;  /* 0x02286003020095a7 */ /* 0x000e64000802007f */
[----:B-1----:R-:W-:Y:S05]  /*14f40*/  @!P1 BRA `(.L_x_9112) ;  /* 0xfffffffc00f09947 */ /* 0x002fea000383ffff */
[----:B------:R-:W-:Y:S05]  /*14f50*/  BRA `(.L_x_9159) ;  /* 0xffffffe400047947 */ /* 0x000fea000383ffff */
.L_x_9117:
        /* <DEDUP_REMOVED lines=8> */
.L_x_9161:
[----:B------:R-:W-:Y:S05]  /*14fe0*/  BSYNC B0 ;  /* 0x0000000000007941 */ /* 0x000fea0003800000 */
.L_x_9160:
        /* <DEDUP_REMOVED lines=8> */
.L_x_9162:
[----:B------:R-:W-:Y:S01]  /*15070*/  IMAD.MOV.U32 R7, RZ, RZ, R14 ;  /* 0x000000ffff077224 */ /* 0x000fe200078e000e */
[----:B------:R-:W-:Y:S06]  /*15080*/  BRA `(.L_x_9163) ;  /* 0xffffffe400f87947 */ /* 0x000fec000383ffff */
.L_x_9120:
        /* <DEDUP_REMOVED lines=8> */
.L_x_9165:
[----:B------:R-:W-:Y:S05]  /*15110*/  BSYNC B0 ;  /* 0x0000000000007941 */ /* 0x000fea0003800000 */
.L_x_9164:
        /* <DEDUP_REMOVED lines=10> */
.L_x_9166:
        /* <DEDUP_REMOVED lines=8> */
.L_x_9167:
        /* <DEDUP_REMOVED lines=8> */
.L_x_9168:
        /* <DEDUP_REMOVED lines=8> */
.L_x_9169:
        /* <DEDUP_REMOVED lines=8> */
.L_x_9170:
[----:B------:R-:W-:Y:S05]  /*153c0*/  BRA `(.L_x_9171) ;  /* 0xffffffe400bc7947 */ /* 0x000fea000383ffff */
.L_x_9125:
[----:B------:R-:W-:Y:S01]  /*153d0*/  BSSY B0, `(.L_x_9172) ;  /* 0x0000008000007945 */ /* 0x000fe20003800000 */
[----:B-----5:R-:W-:Y:S02]  /*153e0*/  IMAD.MOV.U32 R13, RZ, RZ, R17 ;  /* 0x000000ffff0d7224 */ /* 0x020fe400078e0011 */
[----:B------:R-:W-:Y:S02]  /*153f0*/  IMAD.MOV.U32 R12, RZ, RZ, 0x1 ;  /* 0x00000001ff0c7424 */ /* 0x000fe400078e00ff */
[----:B------:R-:W-:Y:S02]  /*15400*/  IMAD.MOV.U32 R11, RZ, RZ, RZ ;  /* 0x000000ffff0b7224 */ /* 0x000fe400078e00ff */
[----:B------:R-:W-:-:S07]  /*15410*/  IMAD.MOV.U32 R15, RZ, RZ, -0x1 ;  /* 0xffffffffff0f7424 */ /* 0x000fce00078e00ff */
[----:B0--3--:R-:W-:Y:S05]  /*15420*/  WARPSYNC.COLLECTIVE R15, `(.L_x_9173) ;  /* 0x000000000f087348 */ /* 0x009fea0003c00000 */
[----:B------:R1:W2:Y:S02]  /*15430*/  SHFL.UP P6, R14, R13, R12, R11 ;  /* 0x0400000c0d0e7389 */ /* 0x0002a400000c000b */
[----:B0123--:R-:W-:Y:S01]  /*15440*/  ENDCOLLECTIVE ;  /* 0x000000000000791b */ /* 0x00ffe20003800000 */
.L_x_9173:
[----:B------:R-:W-:Y:S05]  /*15450*/  BSYNC B0 ;  /* 0x0000000000007941 */ /* 0x000fea0003800000 */
.L_x_9172:
        /* <DEDUP_REMOVED lines=10> */
.L_x_9174:
        /* <DEDUP_REMOVED lines=8> */
.L_x_9175:
        /* <DEDUP_REMOVED lines=8> */
.L_x_9176:
        /* <DEDUP_REMOVED lines=8> */
.L_x_9177:
        /* <DEDUP_REMOVED lines=8> */
.L_x_9178:
[----:B------:R-:W-:Y:S05]  /*15700*/  BRA `(.L_x_9179) ;  /* 0xffffffe400a07947 */ /* 0x000fea000383ffff */
.L_x_9127:
[----:B------:R-:W-:Y:S01]  /*15710*/  BSSY B0, `(.L_x_9180) ;  /* 0x0000006000007945 */ /* 0x000fe20003800000 */
[----:B------:R-:W-:Y:S01]  /*15720*/  PLOP3.LUT P6, PT, P6, PT, PT, 0x8, 0x0 ;  /* 0x000000000000781c */ /* 0x000fe200037ce170 */
[----:B------:R-:W-:-:S12]  /*15730*/  IMAD.MOV.U32 R15, RZ, RZ, -0x1 ;  /* 0xffffffffff0f7424 */ /* 0x000fd800078e00ff */
[----:B0-----:R-:W-:Y:S05]  /*15740*/  WARPSYNC.COLLECTIVE R15, `(.L_x_9181) ;  /* 0x000000000f087348 */ /* 0x001fea0003c00000 */
[----:B------:R-:W-:Y:S01]  /*15750*/  VOTE.ANY R14, PT, P6 ;  /* 0x00000000000e7806 */ /* 0x000fe200030e0100 */
[----:B0-----:R-:W-:Y:S06]  /*15760*/  ENDCOLLECTIVE ;  /* 0x000000000000791b */ /* 0x001fec0003800000 */
.L_x_9181:
[----:B------:R-:W-:Y:S05]  /*15770*/  BSYNC B0 ;  /* 0x0000000000007941 */ /* 0x000fea0003800000 */
.L_x_9180:
        /* <DEDUP_REMOVED lines=9> */
.L_x_9182:
[----:B------:R-:W-:Y:S01]  /*15810*/  IMAD.MOV.U32 R17, RZ, RZ, R14 ;  /* 0x000000ffff117224 */ /* 0x000fe200078e000e */
[----:B------:R-:W-:Y:S06]  /*15820*/  BRA `(.L_x_9183) ;  /* 0xffffffe400907947 */ /* 0x000fec000383ffff */
.L_x_9129:
[----:B------:R-:W-:Y:S01]  /*15830*/  BSSY B0, `(.L_x_9184) ;  /* 0x0000007000007945 */ /* 0x000fe20003800000 */
[----:B------:R-:W-:Y:S02]  /*15840*/  IMAD.MOV.U32 R13, RZ, RZ, R2 ;  /* 0x000000ffff0d7224 */ /* 0x000fe400078e0002 */
[----:B------:R-:W-:Y:S02]  /*15850*/  IMAD.MOV.U32 R11, RZ, RZ, 0x1f ;  /* 0x0000001fff0b7424 */ /* 0x000fe400078e00ff */
[----:B------:R-:W-:-:S07]  /*15860*/  IMAD.MOV.U32 R15, RZ, RZ, -0x1 ;  /* 0xffffffffff0f7424 */ /* 0x000fce00078e00ff */
[----:B012---:R-:W-:Y:S05]  /*15870*/  WARPSYNC.COLLECTIVE R15, `(.L_x_9185) ;  /* 0x000000000f087348 */ /* 0x007fea0003c00000 */
[----:B------:R3:W4:Y:S02]  /*15880*/  SHFL.IDX P6, R14, R13, R12, R11 ;  /* 0x0000000c0d0e7389 */ /* 0x00072400000c000b */
[----:B01234-:R-:W-:Y:S01]  /*15890*/  ENDCOLLECTIVE ;  /* 0x000000000000791b */ /* 0x01ffe20003800000 */
.L_x_9185:
[----:B------:R-:W-:Y:S05]  /*158a0*/  BSYNC B0 ;  /* 0x0000000000007941 */ /* 0x000fea0003800000 */
.L_x_9184:
[----:B------:R-:W-:Y:S01]  /*158b0*/  IMAD.MOV.U32 R7, RZ, RZ, R14 ;  /* 0x000000ffff077224 */ /* 0x000fe200078e000e */
[----:B------:R-:W-:Y:S06]  /*158c0*/  BRA `(.L_x_9128) ;  /* 0xffffffe400847947 */ /* 0x000fec000383ffff */
.L_x_9133:
[----:B-1----:R1:W2:Y:S02]  /*158d0*/  SYNCS.PHASECHK.TRANS64.TRYWAIT P0, [R0+URZ+0x22820], R3 ;  /* 0x02282003000075a7 */ /* 0x0022a4000800017f */
[----:B--2---:R-:W-:Y:S05]  /*158e0*/  @!P0 NANOSLEEP.SYNCS 0x989680 ;  /* 0x009896800000895d */ /* 0x004fea0003900000 */
[----:B------:R-:W2:Y:S02]  /*158f0*/  @!P0 SYNCS.PHASECHK.TRANS64 P0, [R0+URZ+0x22820], R3 ;  /* 0x02282003000085a7 */ /* 0x000ea4000800007f */
[----:B--2---:R-:W-:Y:S05]  /*15900*/  @!P0 BRA `(.L_x_9133) ;  /* 0xfffffffc00f08947 */ /* 0x004fea000383ffff */
[----:B------:R-:W-:Y:S05]  /*15910*/  BRA `(.L_x_9186) ;  /* 0xffffffe800f87947 */ /* 0x000fea000383ffff */
.L_x_9134:
        /* <DEDUP_REMOVED lines=11> */
.L_x_9188:
[----:B------:R-:W-:Y:S05]  /*159d0*/  BSYNC B0 ;  /* 0x0000000000007941 */ /* 0x000fea0003800000 */
.L_x_9187:
[----:B------:R-:W-:Y:S05]  /*159e0*/  BRA `(.L_x_9189) ;  /* 0xffffffe800e07947 */ /* 0x000fea000383ffff */
.L_x_9137:
[----:B------:R-:W-:Y:S01]  /*159f0*/  BSSY B1, `(.L_x_9190) ;  /* 0x0000006000017945 */ /* 0x000fe20003800000 */
[----:B------:R-:W-:-:S07]  /*15a00*/  IMAD.MOV.U32 R15, RZ, RZ, -0x1 ;  /* 0xffffffffff0f7424 */ /* 0x000fce00078e00ff */
[----:B012---:R-:W-:Y:S05]  /*15a10*/  WARPSYNC.COLLECTIVE R15, `(.L_x_9191) ;  /* 0x000000000f0c7348 */ /* 0x007fea0003c00000 */
[----:B------:R-:W-:Y:S02]  /*15a20*/  ELECT P6, UR62, PT ;  /* 0x00000000003e782f */ /* 0x000fe400038c0000 */
[----:B------:R-:W-:Y:S01]  /*15a30*/  MOV R14, UR62 ;  /* 0x0000003e000e7c02 */ /* 0x000fe20008000f00 */
[----:B012---:R-:W-:Y:S10]  /*15a40*/  ENDCOLLECTIVE ;  /* 0x000000000000791b */ /* 0x007ff40003800000 */
.L_x_9191:
[----:B------:R-:W-:Y:S05]  /*15a50*/  BSYNC B1 ;  /* 0x0000000000017941 */ /* 0x000fea0003800000 */
.L_x_9190:
[----:B------:R-:W-:Y:S05]  /*15a60*/  BRA `(.L_x_9192) ;  /* 0xffffffe800d87947 */ /* 0x000fea000383ffff */
.L_x_9139:
[----:B-1----:R1:W2:Y:S02]  /*15a70*/  SYNCS.PHASECHK.TRANS64.TRYWAIT P0, [R6+URZ], R5 ;  /* 0x00000005060075a7 */ /* 0x0022a4000800017f */
[----:B--2---:R-:W-:Y:S05]  /*15a80*/  @!P0 NANOSLEEP.SYNCS 0x989680 ;  /* 0x009896800000895d */ /* 0x004fea0003900000 */
[----:B------:R-:W2:Y:S02]  /*15a90*/  @!P0 SYNCS.PHASECHK.TRANS64 P0, [R6+URZ], R5 ;  /* 0x00000005060085a7 */ /* 0x000ea4000800007f */
[----:B--2---:R-:W-:Y:S05]  /*15aa0*/  @!P0 BRA `(.L_x_9139) ;  /* 0xfffffffc00f08947 */ /* 0x004fea000383ffff */
[----:B------:R-:W-:Y:S05]  /*15ab0*/  BRA `(.L_x_9193) ;  /* 0xffffffec00147947 */ /* 0x000fea000383ffff */
.L_x_9140:
[----:B--2---:R2:W3:Y:S02]  /*15ac0*/  SYNCS.PHASECHK.TRANS64.TRYWAIT P0, [R7+URZ], R2 ;  /* 0x00000002070075a7 */ /* 0x0044e4000800017f */
[----:B---3--:R-:W-:Y:S05]  /*15ad0*/  @!P0 NANOSLEEP.SYNCS 0x989680 ;  /* 0x009896800000895d */ /* 0x008fea0003900000 */
[----:B------:R-:W3:Y:S02]  /*15ae0*/  @!P0 SYNCS.PHASECHK.TRANS64 P0, [R7+URZ], R2 ;  /* 0x00000002070085a7 */ /* 0x000ee4000800007f */
[----:B---3--:R-:W-:Y:S05]  /*15af0*/  @!P0 BRA `(.L_x_9140) ;  /* 0xfffffffc00f08947 */ /* 0x008fea000383ffff */
[----:B------:R-:W-:Y:S05]  /*15b00*/  BRA `(.L_x_9194) ;  /* 0xffffffec00087947 */ /* 0x000fea000383ffff */
.L_x_9142:
[----:B---3--:R3:W4:Y:S02]  /*15b10*/  SYNCS.PHASECHK.TRANS64.TRYWAIT P0, [R4+URZ], R5 ;  /* 0x00000005040075a7 */ /* 0x008724000800017f */
[----:B----4-:R-:W-:Y:S05]  /*15b20*/  @!P0 NANOSLEEP.SYNCS 0x989680 ;  /* 0x009896800000895d */ /* 0x010fea0003900000 */
[----:B------:R-:W4:Y:S02]  /*15b30*/  @!P0 SYNCS.PHASECHK.TRANS64 P0, [R4+URZ], R5 ;  /* 0x00000005040085a7 */ /* 0x000f24000800007f */
[----:B----4-:R-:W-:Y:S05]  /*15b40*/  @!P0 BRA `(.L_x_9142) ;  /* 0xfffffffc00f08947 */ /* 0x010fea000383ffff */
[----:B------:R-:W-:Y:S05]  /*15b50*/  BRA `(.L_x_9195) ;  /* 0xffffffec00107947 */ /* 0x000fea000383ffff */
.L_x_9196:
        /* <DEDUP_REMOVED lines=10> */
.L_x_11967:


//--------------------- .text._ZN7cutlass13device_kernelIN5flash11enable_sm90INS1_16FlashAttnFwdSm90INS1_25CollectiveMainloopFwdSm90ILi2EN4cute5tupleIJNS5_1CILi1EEES8_S8_EEENS6_IJNS7_ILi128EEENS7_ILi96EEENS7_ILi64EEEEEELi256ENS_6half_tEfNS_4arch4Sm90ELb0ELb1ELb0ELb1ELb0ELb1ELb0ELb1ELb0ELb0ELb0ELb0EEENS1_21CollectiveEpilogueFwdINS6_IJSA_NS7_ILi256EEESB_EEES9_SE_SG_Li256ELb1ELb0ELb0ELb0EEENS1_36VarlenDynamicPersistentTileSchedulerILi128ELi96ELi256ELi32ELb0ELb0ELb1ELb1ELb0ELb1EEEEEEEEEvNT_6ParamsE --------------------------
	.section	.text._ZN7cutlass13device_kernelIN5flash11enable_sm90INS1_16FlashAttnFwdSm90INS1_25CollectiveMainloopFwdSm90ILi2EN4cute5tupleIJNS5_1CILi1EEES8_S8_EEENS6_IJNS7_ILi128EEENS7_ILi96EEENS7_ILi64EEEEEELi256ENS_6half_tEfNS_4arch4Sm90ELb0ELb1ELb0ELb1ELb0ELb1ELb0ELb1ELb0ELb0ELb0ELb0EEENS1_21CollectiveEpilogueFwdINS6_IJSA_NS7_ILi256EEESB_EEES9_SE_SG_Li256ELb1ELb0ELb0ELb0EEENS1_36VarlenDynamicPersistentTileSchedulerILi128ELi96ELi256ELi32ELb0ELb0ELb1ELb1ELb0ELb1EEEEEEEEEvNT_6ParamsE,"ax",@progbits
	.align	128
.text._ZN7cutlass13device_kernelIN5flash11enable_sm90INS1_16FlashAttnFwdSm90INS1_25CollectiveMainloopFwdSm90ILi2EN4cute5tupleIJNS5_1CILi1EEES8_S8_EEENS6_IJNS7_ILi128EEENS7_ILi96EEENS7_ILi64EEEEEELi256ENS_6half_tEfNS_4arch4Sm90ELb0ELb1ELb0ELb1ELb0ELb1ELb0ELb1ELb0ELb0ELb0ELb0EEENS1_21CollectiveEpilogueFwdINS6_IJSA_NS7_ILi256EEESB_EEES9_SE_SG_Li256ELb1ELb0ELb0ELb0EEENS1_36VarlenDynamicPersistentTileSchedulerILi128ELi96ELi256ELi32ELb0ELb0ELb1ELb1ELb0ELb1EEEEEEEEEvNT_6ParamsE:
        .type           _ZN7cutlass13device_kernelIN5flash11enable_sm90INS1_16FlashAttnFwdSm90INS1_25CollectiveMainloopFwdSm90ILi2EN4cute5tupleIJNS5_1CILi1EEES8_S8_EEENS6_IJNS7_ILi128EEENS7_ILi96EEENS7_ILi64EEEEEELi256ENS_6half_tEfNS_4arch4Sm90ELb0ELb1ELb0ELb1ELb0ELb1ELb0ELb1ELb0ELb0ELb0ELb0EEENS1_21CollectiveEpilogueFwdINS6_IJSA_NS7_ILi256EEESB_EEES9_SE_SG_Li256ELb1ELb0ELb0ELb0EEENS1_36VarlenDynamicPersistentTileSchedulerILi128ELi96ELi256ELi32ELb0ELb0ELb1ELb1ELb0ELb1EEEEEEEEEvNT_6ParamsE,@function
        .size           _ZN7cutlass13device_kernelIN5flash11enable_sm90INS1_16FlashAttnFwdSm90INS1_25CollectiveMainloopFwdSm90ILi2EN4cute5tupleIJNS5_1CILi1EEES8_S8_EEENS6_IJNS7_ILi128EEENS7_ILi96EEENS7_ILi64EEEEEELi256ENS_6half_tEfNS_4arch4Sm90ELb0ELb1ELb0ELb1ELb0ELb1ELb0ELb1ELb0ELb0ELb0ELb0EEENS1_21CollectiveEpilogueFwdINS6_IJSA_NS7_ILi256EEESB_EEES9_SE_SG_Li256ELb1ELb0ELb0ELb0EEENS1_36VarlenDynamicPersistentTileSchedulerILi128ELi96ELi256ELi32ELb0ELb0ELb1ELb1ELb0ELb1EEEEEEEEEvNT_6ParamsE,(.L_x_11968 - _ZN7cutlass13device_kernelIN5flash11enable_sm90INS1_16FlashAttnFwdSm90INS1_25CollectiveMainloopFwdSm90ILi2EN4cute5tupleIJNS5_1CILi1EEES8_S8_EEENS6_IJNS7_ILi128EEENS7_ILi96EEENS7_ILi64EEEEEELi256ENS_6half_tEfNS_4arch4Sm90ELb0ELb1ELb0ELb1ELb0ELb1ELb0ELb1ELb0ELb0ELb0ELb0EEENS1_21CollectiveEpilogueFwdINS6_IJSA_NS7_ILi256EEESB_EEES9_SE_SG_Li256ELb1ELb0ELb0ELb0EEENS1_36VarlenDynamicPersistentTileSchedulerILi128ELi96ELi256ELi32ELb0ELb0ELb1ELb1ELb0ELb1EEEEEEEEEvNT_6ParamsE)
        .other          _ZN7cutlass13device_kernelIN5flash11enable_sm90INS1_16FlashAttnFwdSm90INS1_25CollectiveMainloopFwdSm90ILi2EN4cute5tupleIJNS5_1CILi1EEES8_S8_EEENS6_IJNS7_ILi128EEENS7_ILi96EEENS7_ILi64EEEEEELi256ENS_6half_tEfNS_4arch4Sm90ELb0ELb1ELb0ELb1ELb0ELb1ELb0ELb1ELb0ELb0ELb0ELb0EEENS1_21CollectiveEpilogueFwdINS6_IJSA_NS7_ILi256EEESB_EEES9_SE_SG_Li256ELb1ELb0ELb0ELb0EEENS1_36VarlenDynamicPersistentTileSchedulerILi128ELi96ELi256ELi32ELb0ELb0ELb1ELb1ELb0ELb1EEEEEEEEEvNT_6ParamsE,@"STO_CUDA_ENTRY STV_DEFAULT"
_ZN7cutlass13device_kernelIN5flash11enable_sm90INS1_16FlashAttnFwdSm90INS1_25CollectiveMainloopFwdSm90ILi2EN4cute5tupleIJNS5_1CILi1EEES8_S8_EEENS6_IJNS7_ILi128EEENS7_ILi96EEENS7_ILi64EEEEEELi256ENS_6half_tEfNS_4arch4Sm90ELb0ELb1ELb0ELb1ELb0ELb1ELb0ELb1ELb0ELb0ELb0ELb0EEENS1_21CollectiveEpilogueFwdINS6_IJSA_NS7_ILi256EEESB_EEES9_SE_SG_Li256ELb1ELb0ELb0ELb0EEENS1_36VarlenDynamicPersistentTileSchedulerILi128ELi96ELi256ELi32ELb0ELb0ELb1ELb1ELb0ELb1EEEEEEEEEvNT_6ParamsE:
        /* <DEDUP_REMOVED lines=26> */
.L_x_9198:
[----:B------:R-:W-:Y:S05]  /*01a0*/  BSYNC B0 ;  /* 0x0000000000007941 */ /* 0x000fea0003800000 */
.L_x_9197:
[----:B------:R-:W-:Y:S01]  /*01b0*/  VOTEU.ANY UP0, P0 ;  /* 0x00000000003f7886 */ /* 0x000fe20000000100 */
[----:B------:R-:W0:Y:S01]  /*01c0*/  SHFL.IDX PT, R2, R0, RZ, 0x1f ;  /* 0x00001fff00027589 */ /* 0x000e2200000e0000 */
[----:B------:R-:W-:Y:S01]  /*01d0*/  UMOV UR4, 0x1 ;  /* 0x0000000100047882 */ /* 0x000fe20000000000 */
[----:B------:R-:W-:Y:S01]  /*01e0*/  UMOV UR7, 0x100 ;  /* 0x0000010000077882 */ /* 0x000fe20000000000 */
[----:B------:R-:W-:Y:S01]  /*01f0*/  SHF.R.U32.HI R4, RZ, 0x7, R3 ;  /* 0x00000007ff047819 */ /* 0x000fe20000011603 */
[----:B------:R-:W1:Y:S01]  /*0200*/  @UP0 S2UR UR8, SR_CgaCtaId ;  /* 0x00000000000809c3 */ /* 0x000e620000008800 */
[----:B------:R-:W-:Y:S01]  /*0210*/  @UP0 UMOV UR6, 0x400 ;  /* 0x0000040000060882 */ /* 0x000fe20000000000 */
[----:B------:R-:W-:-:S04]  /*0220*/  @UP0 UIADD3 UR4, -UR4, 0x100000, URZ ;  /* 0x0010000004040890 */ /* 0x000fc8000fffe13f */
[----:B------:R-:W-:Y:S02]  /*0230*/  @UP0 USHF.L.U32 UR5, UR4, 0xb, URZ ;  /* 0x0000000b04050899 */ /* 0x000fe4000800063f */
[----:B------:R-:W-:Y:S01]  /*0240*/  @UP0 USHF.L.U32 UR4, UR4, 0x1, URZ ;  /* 0x0000000104040899 */ /* 0x000fe2000800063f */
[----:B------:R-:W-:Y:S01]  /*0250*/  VOTEU.ANY UP1, P0 ;  /* 0x00000000003f7886 */ /* 0x000fe20000020100 */
[----:B0-----:R-:W-:Y:S02]  /*0260*/  ISETP.NE.AND P1, PT, R2, RZ, PT ;  /* 0x000000ff0200720c */ /* 0x001fe40003f25270 */
[----:B------:R0:W2:Y:S01]  /*0270*/  SHFL.IDX PT, R2, R4, RZ, 0x1f ;  /* 0x00001fff04027589 */ /* 0x0000a200000e0000 */
[----:B-1----:R-:W-:Y:S02]  /*0280*/  @UP0 ULEA UR8, UR8, UR6, 0x18 ;  /* 0x0000000608080291 */ /* 0x002fe4000f8ec03f */
[----:B------:R-:W-:-:S04]  /*0290*/  @UP0 UIADD3 UR6, -UR7, 0x100000, URZ ;  /* 0x0010000007060890 */ /* 0x000fc8000fffe13f */
[----:B------:R-:W-:Y:S02]  /*02a0*/  @UP0 USHF.L.U32 UR7, UR6, 0xb, URZ ;  /* 0x0000000b06070899 */ /* 0x000fe4000800063f */
[----:B------:R-:W-:Y:S01]  /*02b0*/  @UP0 USHF.L.U32 UR6, UR6, 0x1, URZ ;  /* 0x0000000106060899 */ /* 0x000fe2000800063f */
[----:B------:R-:W-:Y:S01]  /*02c0*/  VOTEU.ANY UP0, P0 ;  /* 0x00000000003f7886 */ /* 0x000fe20000000100 */
[----:B------:R-:W1:Y:S04]  /*02d0*/  FENCE.VIEW.ASYNC.S ;  /* 0x00000000000073c6 */ /* 0x000e680000000000 */
[----:B-1----:R0:W1:Y:S06]  /*02e0*/  @UP0 SYNCS.EXCH.64 URZ, [UR8+0x22800], UR4 ;  /* 0x02280004083f05b2 */ /* 0x00206c0008000100 */
[----:B------:R0:W3:Y:S02]  /*02f0*/  @UP1 SYNCS.EXCH.64 URZ, [UR8+0x22820], UR6 ;  /* 0x02282006083f15b2 */ /* 0x0000e40008000100 */
[----:B0-----:R-:W-:Y:S05]  /*0300*/  @P1 BRA `(.L_x_9199) ;  /* 0x0000000000481947 */ /* 0x001fea0003800000 */
[----:B------:R-:W0:Y:S01]  /*0310*/  S2UR UR5, SR_CgaCtaId ;  /* 0x00000000000579c3 */ /* 0x000e220000008800 */
        /* <DEDUP_REMOVED lines=15> */
[----:B------:R0:W0:Y:S01]  /*0410*/  SYNCS.EXCH.64 URZ, [UR8+0x22848], UR4 ;  /* 0x02284804083f75b2 */ /* 0x0000220008000100 */
[----:B------:R-:W-:Y:S01]  /*0420*/  NOP ;  /* 0x0000000000007918 */ /* 0x000fe20000000000 */
.L_x_9199:
        /* <DEDUP_REMOVED lines=22> */
.L_x_9200:
        /* <DEDUP_REMOVED lines=18> */
.L_x_9201:
        /* <DEDUP_REMOVED lines=22> */
.L_x_9202:
        /* <DEDUP_REMOVED lines=22> */
.L_x_9203:
[----:B--2---:R-:W-:Y:S01]  /*0970*/  ISETP.NE.AND P0, PT, R2, RZ, PT ;  /* 0x000000ff0200720c */ /* 0x004fe20003f05270 */
[----:B------:R-:W-:Y:S01]  /*0980*/  IMAD.MOV.U32 R2, RZ, RZ, 0x1 ;  /* 0x00000001ff027424 */ /* 0x000fe200078e00ff */
[----:B------:R-:W-:Y:S01]  /*0990*/  NOP ;  /* 0x0000000000007918 */ /* 0x000fe20000000000 */
[----:B------:R-:W-:Y:S01]  /*09a0*/  ULDC.64 UR40, c[0x0][0x208] ;  /* 0x0000820000287ab9 */ /* 0x000fe20000000a00 */
[----:B------:R-:W-:Y:S02]  /*09b0*/  BSSY B7, `(.L_x_9204) ;  /* 0x0001cbf000077945 */ /* 0x000fe40003800000 */
[----:B------:R-:W-:-:S05]  /*09c0*/  SEL R2, R2, 0x2, !P0 ;  /* 0x0000000202027807 */ /* 0x000fca0004000000 */
[----:B------:R2:W-:Y:S01]  /*09d0*/  STL [R1+0x2c], R2 ;  /* 0x00002c0201007387 */ /* 0x0005e20000100800 */
[----:B01-34-:R-:W-:Y:S06]  /*09e0*/  BAR.SYNC.DEFER_BLOCKING 0x0 ;  /* 0x0000000000007b1d */ /* 0x01bfec0000010000 */
[----:B------:R-:W-:Y:S05]  /*09f0*/  @!P0 BRA `(.L_x_9205) ;  /* 0x0000016800b08947 */ /* 0x000fea0003800000 */
.L_x_9206:
[----:B------:R-:W-:-:S08]  /*0a00*/  NOP ;  /* 0x0000000000007918 */ /* 0x000fd00000000000 */
[----:B------:R-:W0:Y:S02]  /*0a10*/  USETMAXREG.TRY_ALLOC.CTAPOOL UP0, 0xf0 ;  /* 0x000000f0000079c8 */ /* 0x000e240008000600 */
[----:B0-----:R-:W-:-:S13]  /*0a20*/  PLOP3.LUT P0, PT, PT, PT, UP0, 0x80, 0x0 ;  /* 0x000000000000781c */ /* 0x001fda0003f0f008 */
[----:B------:R-:W-:Y:S05]  /*0a30*/  @!P0 BRA `(.L_x_9206) ;  /* 0xfffffffc00f08947 */ /* 0x000fea000383ffff */
[----:B------:R-:W-:Y:S01]  /*0a40*/  SHF.R.U32.HI R0, RZ, 0x7, R3 ;  /* 0x00000007ff007819 */ /* 0x000fe20000011603 */
[----:B------:R-:W0:Y:S08]  /*0a50*/  S2UR UR5, SR_CgaCtaId ;  /* 0x00000000000579c3 */ /* 0x000e300000008800 */
[----:B------:R-:W-:Y:S06]  /*0a60*/  BAR.ARV 0x8, 0x120 ;  /* 0x0204800000007b1d */ /* 0x000fec0000002000 */
[----:B------:R-:W-:Y:S01]  /*0a70*/  ISETP.NE.AND P0, PT, R0, 0x1, PT ;  /* 0x000000010000780c */ /* 0x000fe20003f05270 */
[----:B------:R-:W-:Y:S01]  /*0a80*/  UMOV UR4, 0x400 ;  /* 0x0000040000047882 */ /* 0x000fe20000000000 */
[----:B--2---:R-:W-:-:S11]  /*0a90*/  LOP3.LUT R2, R2, 0xffdfffff, RZ, 0xc0, !PT ;  /* 0xffdfffff02027812 */ /* 0x004fd600078ec0ff */
[----:B------:R-:W-:Y:S06]  /*0aa0*/  @!P0 BAR.ARV 0x9, 0x100 ;  /* 0x0244000000008b1d */ /* 0x000fec0000002000 */
[----:B0-----:R-:W-:Y:S01]  /*0ab0*/  ULEA UR4, UR5, UR4, 0x18 ;  /* 0x0000000405047291 */ /* 0x001fe2000f8ec03f */
[----:B------:R-:W-:Y:S01]  /*0ac0*/  @P0 LOP3.LUT R2, R2, 0x200000, RZ, 0xfc, !PT ;  /* 0x0020000002020812 */ /* 0x000fe200078efcff */
[----:B------:R-:W-:Y:S04]  /*0ad0*/  BAR.SYNC.DEFER_BLOCKING 0x5, 0x120 ;  /* 0x0144800000007b1d */ /* 0x000fe80000010000 */
[----:B------:R-:W-:-:S02]  /*0ae0*/  IMAD.U32 R17, RZ, RZ, UR4 ;  /* 0x00000004ff117e24 */ /* 0x000fc4000f8e00ff */
[----:B------:R-:W-:-:S03]  /*0af0*/  ULDC UR4, c[0x0][0xc14] ;  /* 0x0003050000047ab9 */ /* 0x000fc60000000800 */
[----:B------:R-:W0:Y:S01]  /*0b00*/  LDS.128 R208, [R17+0x228d0] ;  /* 0x0228d00011d07984 */ /* 0x000e220000000c00 */
[----:B------:R-:W-:Y:S06]  /*0b10*/  BAR.ARV 0x4, 0x120 ;  /* 0x0104800000007b1d */ /* 0x000fec0000002000 */
[----:B0-----:R-:W-:-:S13]  /*0b20*/  ISETP.GE.AND P0, PT, R211, UR4, PT ;  /* 0x00000004d3007c0c */ /* 0x001fda000bf06270 */
[----:B------:R-:W-:Y:S05]  /*0b30*/  @P0 BRA `(.L_x_9207) ;  /* 0x000001c800980947 */ /* 0x000fea0003800000 */
[----:B------:R-:W2:Y:S01]  /*0b40*/  LDL.LU R13, [R1+0x2c] ;  /* 0x00002c00010d7983 */ /* 0x000ea20000300800 */
[----:B------:R-:W-:Y:S02]  /*0b50*/  VIADD R12, R3, 0xffffff80 ;  /* 0xffffff80030c7836 */ /* 0x000fe40000000000 */
[----:B------:R-:W-:Y:S02]  /*0b60*/  IMAD.MOV.U32 R235, RZ, RZ, RZ ;  /* 0x000000ffffeb7224 */ /* 0x000fe400078e00ff */
[----:B------:R-:W-:Y:S01]  /*0b70*/  IMAD.MOV.U32 R22, RZ, RZ, RZ ;  /* 0x000000ffff167224 */ /* 0x000fe200078e00ff */
[----:B------:R-:W-:Y:S01]  /*0b80*/  SHF.R.S32.HI R0, RZ, 0x1f, R12 ;  /* 0x0000001fff007819 */ /* 0x000fe2000001140c */
[----:B------:R-:W-:Y:S02]  /*0b90*/  IMAD.MOV.U32 R203, RZ, RZ, RZ ;  /* 0x000000ffffcb7224 */ /* 0x000fe400078e00ff */
[----:B------:R-:W-:Y:S01]  /*0ba0*/  IMAD.MOV.U32 R200, RZ, RZ, RZ ;  /* 0x000000ffffc87224 */ /* 0x000fe200078e00ff */
[CC--:B------:R-:W-:Y:S01]  /*0bb0*/  LEA.HI R3, R0.reuse, R12.reuse, RZ, 0x7 ;  /* 0x0000000c00037211 */ /* 0x0c0fe200078f38ff */
[----:B------:R-:W-:Y:S01]  /*0bc0*/  IMAD.MOV.U32 R16, RZ, RZ, RZ ;  /* 0x000000ffff107224 */ /* 0x000fe200078e00ff */
[----:B------:R-:W-:-:S02]  /*0bd0*/  LEA.HI R223, R0, R12, RZ, 0x5 ;  /* 0x0000000c00df7211 */ /* 0x000fc400078f28ff */
        /* <DEDUP_REMOVED lines=14> */
[----:B------:R-:W-:Y:S02]  /*0cc0*/  LEA.HI R4, R0, R12, RZ, 0x4 ;  /* 0x0000000c00047211 */ /* 0x000fe400078f20ff */
[----:B------:R-:W-:Y:S02]  /*0cd0*/  LOP3.LUT R10, R7, 0xfffffff8, RZ, 0xc0, !PT ;  /* 0xfffffff8070a7812 */ /* 0x000fe400078ec0ff */
[----:B------:R-:W-:Y:S02]  /*0ce0*/  SHF.R.S32.HI R7, RZ, 0x4, R4 ;  /* 0x00000004ff077819 */ /* 0x000fe40000011404 */
[----:B------:R-:W-:Y:S01]  /*0cf0*/  LOP3.LUT R8, R8, 0x7ffffffc, RZ, 0xc0, !PT ;  /* 0x7ffffffc08087812 */ /* 0x000fe200078ec0ff */
[----:B------:R-:W-:Y:S01]  /*0d00*/  IMAD.IADD R10, R5, 0x1, -R10 ;  /* 0x00000001050a7824 */ /* 0x000fe200078e0a0a */
[----:B------:R-:W-:-:S02]  /*0d10*/  LOP3.LUT R5, R4, 0x3fffff0, RZ, 0xc0, !PT ;  /* 0x03fffff004057812 */ /* 0x000fc400078ec0ff */
[----:B------:R-:W-:Y:S01]  /*0d20*/  LEA.HI R4, R4, R7, RZ, 0x1 ;  /* 0x0000000704047211 */ /* 0x000fe200078f08ff */
[----:B------:R-:W-:Y:S02]  /*0d30*/  IMAD R10, R9, 0x10, R10 ;  /* 0x00000010090a7824 */ /* 0x000fe400078e020a */
[----:B------:R-:W-:Y:S01]  /*0d40*/  IMAD.IADD R8, R11, 0x1, -R8 ;  /* 0x000000010b087824 */ /* 0x000fe200078e0a08 */
[----:B------:R-:W-:Y:S01]  /*0d50*/  LOP3.LUT R6, R4, 0x1ffffffe, RZ, 0xc0, !PT ;  /* 0x1ffffffe04067812 */ /* 0x000fe200078ec0ff */
[----:B------:R-:W-:Y:S02]  /*0d60*/  IMAD R3, R3, 0x40, R10 ;  /* 0x0000004003037824 */ /* 0x000fe400078e020a */
[----:B------:R-:W-:Y:S02]  /*0d70*/  IMAD.IADD R4, R12, 0x1, -R5 ;  /* 0x000000010c047824 */ /* 0x000fe400078e0a05 */
[----:B------:R-:W-:Y:S01]  /*0d80*/  IMAD.IADD R6, R7, 0x1, -R6 ;  /* 0x0000000107067824 */ /* 0x000fe200078e0a06 */
[----:B------:R0:W-:Y:S01]  /*0d90*/  STL [R1+0x14], R3 ;  /* 0x0000140301007387 */ /* 0x0001e20000100800 */
[----:B------:R-:W-:-:S02]  /*0da0*/  IMAD R5, R223, 0x10, R4 ;  /* 0x00000010df057824 */ /* 0x000fc400078e0204 */
[----:B------:R-:W-:Y:S02]  /*0db0*/  IMAD.SHL.U32 R201, R8, 0x2, RZ ;  /* 0x0000000208c97824 */ /* 0x000fe400078e00ff */
[----:B------:R-:W-:Y:S01]  /*0dc0*/  IMAD R7, R5, 0x8, R6 ;  /* 0x0000000805077824 */ /* 0x000fe200078e0206 */
[CC--:B0-----:R-:W-:Y:S02]  /*0dd0*/  LEA.HI R3, R0.reuse, R12.reuse, RZ, 0x2 ;  /* 0x0000000c00037211 */ /* 0x0c1fe400078f10ff */
[----:B------:R-:W-:Y:S02]  /*0de0*/  LEA.HI R0, R0, R12, RZ, 0x3 ;  /* 0x0000000c00007211 */ /* 0x000fe400078f18ff */
[--C-:B------:R-:W-:Y:S02]  /*0df0*/  SHF.R.S32.HI R23, RZ, 0x2, R3.reuse ;  /* 0x00000002ff177819 */ /* 0x100fe40000011403 */
[----:B------:R-:W-:Y:S02]  /*0e00*/  LOP3.LUT R4, R3, 0xfffffffc, RZ, 0xc0, !PT ;  /* 0xfffffffc03047812 */ /* 0x000fe400078ec0ff */
[----:B------:R-:W-:Y:S01]  /*0e10*/  SHF.R.S32.HI R6, RZ, 0x1f, R3 ;  /* 0x0000001fff067819 */ /* 0x000fe20000011403 */
[----:B------:R-:W-:Y:S01]  /*0e20*/  VIADD R234, R23, 0x40 ;  /* 0x0000004017ea7836 */ /* 0x000fe20000000000 */
[----:B------:R-:W-:Y:S01]  /*0e30*/  SHF.R.S32.HI R220, RZ, 0x3, R0 ;  /* 0x00000003ffdc7819 */ /* 0x000fe20000011400 */
[----:B------:R-:W-:Y:S01]  /*0e40*/  IMAD.IADD R4, R12, 0x1, -R4 ;  /* 0x000000010c047824 */ /* 0x000fe200078e0a04 */
[----:B------:R-:W-:Y:S01]  /*0e50*/  LOP3.LUT R0, R0, 0x1ffffff8, RZ, 0xc0, !PT ;  /* 0x1ffffff800007812 */ /* 0x000fe200078ec0ff */
[----:B------:R-:W-:Y:S01]  /*0e60*/  IMAD.SHL.U32 R219, R234, 0x40, RZ ;  /* 0x00000040eadb7824 */ /* 0x000fe200078e00ff */
[----:B------:R-:W-:Y:S01]  /*0e70*/  SHF.R.S32.HI R3, RZ, 0x1f, R234 ;  /* 0x0000001fff037819 */ /* 0x000fe200000114ea */
[----:B------:R-:W-:Y:S01]  /*0e80*/  IMAD.SHL.U32 R18, R4, 0x8, RZ ;  /* 0x0000000804127824 */ /* 0x000fe200078e00ff */
[----:B------:R-:W-:Y:S01]  /*0e90*/  LEA.HI R6, R6, R23, RZ, 0x3 ;  /* 0x0000001706067211 */ /* 0x000fe200078f18ff */
[----:B------:R-:W-:Y:S01]  /*0ea0*/  IMAD.IADD R0, R12, 0x1, -R0 ;  /* 0x000000010c007824 */ /* 0x000fe200078e0a00 */
[----:B------:R-:W-:-:S02]  /*0eb0*/  LEA.HI R3, R3, R234, RZ, 0x3 ;  /* 0x000000ea03037211 */ /* 0x000fc400078f18ff */
[----:B------:R-:W-:Y:S01]  /*0ec0*/  LOP3.LUT R219, R219, 0x1c0, RZ, 0xc0, !PT ;  /* 0x000001c0dbdb7812 */ /* 0x000fe200078ec0ff */
[----:B------:R-:W-:Y:S01]  /*0ed0*/  IMAD.SHL.U32 R215, R0, 0x8, RZ ;  /* 0x0000000800d77824 */ /* 0x000fe200078e00ff */
[----:B------:R-:W-:Y:S01]  /*0ee0*/  LOP3.LUT R6, R6, 0xfffffff8, RZ, 0xc0, !PT ;  /* 0xfffffff806067812 */ /* 0x000fe200078ec0ff */
[----:B------:R-:W-:Y:S01]  /*0ef0*/  IMAD.SHL.U32 R3, R3, 0x40, RZ ;  /* 0x0000004003037824 */ /* 0x000fe200078e00ff */
[----:B------:R-:W-:Y:S02]  /*0f00*/  SHF.R.U32.HI R4, RZ, 0x3, R219 ;  /* 0x00000003ff047819 */ /* 0x000fe400000116db */
[----:B------:R-:W-:Y:S02]  /*0f10*/  LOP3.LUT R5, R219, 0x38, R18, 0xf8, !PT ;  /* 0x00000038db057812 */ /* 0x000fe400078ef812 */
[----:B------:R-:W-:Y:S01]  /*0f20*/  LOP3.LUT R224, R3, 0xfffffe00, RZ, 0xc0, !PT ;  /* 0xfffffe0003e07812 */ /* 0x000fe200078ec0ff */
[----:B------:R-:W-:Y:S01]  /*0f30*/  IMAD.SHL.U32 R3, R7, 0x8, RZ ;  /* 0x0000000807037824 */ /* 0x000fe200078e00ff */
[----:B------:R-:W-:-:S02]  /*0f40*/  SHF.R.S32.HI R236, RZ, 0x1f, R23 ;  /* 0x0000001fffec7819 */ /* 0x000fc40000011417 */
[----:B------:R-:W-:Y:S01]  /*0f50*/  LOP3.LUT R0, R224, R5, R4, 0xf6, !PT ;  /* 0x00000005e0007212 */ /* 0x000fe200078ef604 */
[----:B------:R-:W-:-:S04]  /*0f60*/  IMAD.IADD R4, R23, 0x1, -R6 ;  /* 0x0000000117047824 */ /* 0x000fc800078e0a06 */
[----:B------:R-:W-:Y:S01]  /*0f70*/  IMAD R0, R0, 0x2, R17 ;  /* 0x0000000200007824 */ /* 0x000fe200078e0211 */
[----:B------:R0:W-:Y:S04]  /*0f80*/  STL [R1+0x4], R4 ;  /* 0x0000040401007387 */ /* 0x0001e80000100800 */
[----:B------:R0:W-:Y:S04]  /*0f90*/  STL [R1+0x1c], R3 ;  /* 0x00001c0301007387 */ /* 0x0001e80000100800 */
[----:B------:R0:W-:Y:S02]  /*0fa0*/  STL [R1+0x10], R0 ;  /* 0x0000100001007387 */ /* 0x0001e40000100800 */
[----:B0-2---:R-:W-:-:S07]  /*0fb0*/  LOP3.LUT R202, R13, 0x1, RZ, 0xfc, !PT ;  /* 0x000000010dca7812 */ /* 0x005fce00078efcff */
.L_x_9420:
[----:B------:R-:W-:Y:S05]  /*0fc0*/  YIELD ;  /* 0x0000000000007946 */ /* 0x000fea0003800000 */
[----:B------:R-:W-:Y:S01]  /*0fd0*/  ULDC.64 UR4, c[0x0][0xa28] ;  /* 0x00028a0000047ab9 */ /* 0x000fe20000000a00 */
[----:B0---45:R-:W0:Y:S01]  /*0fe0*/  LDC.64 R6, c[0x0][0xa08] ;  /* 0x00028200ff067b82 */ /* 0x031e220000000a00 */
[----:B------:R-:W-:Y:S01]  /*0ff0*/  ISETP.NE.U32.AND P1, PT, RZ, UR4, PT ;  /* 0x00000004ff007c0c */ /* 0x000fe2000bf25070 */
[----:B------:R-:W-:Y:S02]  /*1000*/  IMAD.MOV.U32 R3, RZ, RZ, RZ ;  /* 0x000000ffff037224 */ /* 0x000fe400078e00ff */
[----:B------:R-:W-:Y:S01]  /*1010*/  IMAD.MOV.U32 R25, RZ, RZ, RZ ;  /* 0x000000ffff197224 */ /* 0x000fe200078e00ff */
[----:B------:R-:W-:Y:S01]  /*1020*/  ISETP.NE.AND.EX P1, PT, RZ, UR5, PT, P1 ;  /* 0x00000005ff007c0c */ /* 0x000fe2000bf25310 */
[----:B------:R-:W-:-:S02]  /*1030*/  ULDC.64 UR4, c[0x0][0xa18] ;  /* 0x0002860000047ab9 */ /* 0x000fc40000000a00 */
[----:B------:R-:W-:-:S04]  /*1040*/  ISETP.NE.U32.AND P2, PT, RZ, UR4, PT ;  /* 0x00000004ff007c0c */ /* 0x000fc8000bf45070 */
[----:B------:R-:W-:Y:S01]  /*1050*/  ISETP.NE.AND.EX P2, PT, RZ, UR5, PT, P2 ;  /* 0x00000005ff007c0c */ /* 0x000fe2000bf45320 */
[----:B------:R-:W-:Y:S02]  /*1060*/  ULDC.64 UR4, c[0x0][0xa08] ;  /* 0x0002820000047ab9 */ /* 0x000fe40000000a00 */
[----:B------:R-:W-:-:S03]  /*1070*/  ISETP.NE.U32.AND P0, PT, RZ, UR4, PT ;  /* 0x00000004ff007c0c */ /* 0x000fc6000bf05070 */
[----:B------:R-:W1:Y:S01]  /*1080*/  @P1 LDC.64 R4, c[0x0][0xa28] ;  /* 0x00028a00ff041b82 */ /* 0x000e620000000a00 */
[----:B------:R-:W-:Y:S01]  /*1090*/  ISETP.NE.AND.EX P0, PT, RZ, UR5, PT, P0 ;  /* 0x00000005ff007c0c */ /* 0x000fe2000bf05300 */
[----:B0-23--:R-:W-:-:S06]  /*10a0*/  IMAD.WIDE R10, R211, 0x4, R6 ;  /* 0x00000004d30a7825 */ /* 0x00dfcc00078e0206 */
        /* <DEDUP_REMOVED lines=17> */
[----:B------:R-:W-:Y:S01]  /*11c0*/  IMAD.U32 R24, RZ, RZ, UR4 ;  /* 0x00000004ff187e24 */ /* 0x000fe2000f8e00ff */
        /* <DEDUP_REMOVED lines=10> */
.L_x_9208:
[----:B------:R-:W-:Y:S01]  /*1270*/  ULDC.64 UR4, c[0x0][0xa20] ;  /* 0x0002880000047ab9 */ /* 0x000fe20000000a00 */
[----:B------:R-:W-:Y:S01]  /*1280*/  IMAD.MOV.U32 R237, RZ, RZ, R209 ;  /* 0x000000ffffed7224 */ /* 0x000fe200078e00d1 */
[----:B------:R-:W-:Y:S01]  /*1290*/  ISETP.NE.U32.AND P1, PT, RZ, UR4, PT ;  /* 0x00000004ff007c0c */ /* 0x000fe2000bf25070 */
[----:B------:R-:W-:Y:S02]  /*12a0*/  IMAD.MOV.U32 R232, RZ, RZ, R210 ;  /* 0x000000ffffe87224 */ /* 0x000fe400078e00d2 */
[----:B------:R-:W-:Y:S01]  /*12b0*/  IMAD.MOV.U32 R233, RZ, RZ, R211 ;  /* 0x000000ffffe97224 */ /* 0x000fe200078e00d3 */
[----:B------:R-:W-:-:S13]  /*12c0*/  ISETP.NE.AND.EX P1, PT, RZ, UR5, PT, P1 ;  /* 0x00000005ff007c0c */ /* 0x000fda000bf25310 */
[----:B------:R-:W-:Y:S05]  /*12d0*/  @!P1 BRA `(.L_x_9209) ;  /* 0x0000000000109947 */ /* 0x000fea0003800000 */
[----:B------:R-:W0:Y:S02]  /*12e0*/  LDC.64 R4, c[0x0][0xa20] ;  /* 0x00028800ff047b82 */ /* 0x000e240000000a00 */
[----:B0-----:R-:W-:-:S05]  /*12f0*/  IMAD.WIDE R4, R211, 0x4, R4 ;  /* 0x00000004d3047825 */ /* 0x001fca00078e0204 */
[----:B------:R0:W5:Y:S01]  /*1300*/  LDG.E R24, desc[UR40][R4.64] ;  /* 0x0000002804187981 */ /* 0x000162000c1e1900 */
[----:B------:R-:W-:Y:S05]  /*1310*/  BRA `(.L_x_9210) ;  /* 0x0000000000107947 */ /* 0x000fea0003800000 */
.L_x_9209:
[----:B------:R-:W-:Y:S05]  /*1320*/  @!P0 BRA `(.L_x_9210) ;  /* 0x00000000000c8947 */ /* 0x000fea0003800000 */
[----:B------:R-:W2:Y:S04]  /*1330*/  LDG.E R5, desc[UR40][R10.64] ;  /* 0x000000280a057981 */ /* 0x000ea8000c1e1900 */
[----:B------:R-:W2:Y:S02]  /*1340*/  LDG.E R24, desc[UR40][R10.64+0x4] ;  /* 0x000004280a187981 */ /* 0x000ea4000c1e1900 */
[----:B--2---:R-:W-:-:S07]  /*1350*/  IMAD.IADD R24, R24, 0x1, -R5 ;  /* 0x0000000118187824 */ /* 0x004fce00078e0a05 */
.L_x_9210:
        /* <DEDUP_REMOVED lines=13> */
[----:B------:R-:W-:Y:S02]  /*1430*/  IMAD.IADD R8, R24, 0x1, -R3 ;  /* 0x0000000118087824 */ /* 0x000fe400078e0a03 */
[----:B--2---:R-:W-:-:S05]  /*1440*/  @P1 IMAD.WIDE R6, R211, 0x4, R6 ;  /* 0x00000004d3061825 */ /* 0x004fca00078e0206 */
[----:B------:R0:W5:Y:S01]  /*1450*/  @P1 LDG.E R31, desc[UR40][R6.64] ;  /* 0x00000028061f1981 */ /* 0x000162000c1e1900 */
[----:B-1----:R-:W-:Y:S02]  /*1460*/  ISETP.GE.AND P1, PT, R11, 0x1, PT ;  /* 0x000000010b00780c */ /* 0x002fe40003f26270 */
[----:B------:R-:W-:Y:S01]  /*1470*/  LEA R63, R209, 0x80, 0x7 ;  /* 0x00000080d13f7811 */ /* 0x000fe200078e38ff */
[----:B---3--:R-:W-:-:S04]  /*1480*/  @P0 IMAD.IADD R60, R9, 0x1, -R0 ;  /* 0x00000001093c0824 */ /* 0x008fc800078e0a00 */
[----:B------:R-:W-:-:S04]  /*1490*/  IMAD.IADD R204, R8, 0x1, R60 ;  /* 0x0000000108cc7824 */ /* 0x000fc800078e023c */
[C---:B------:R-:W-:Y:S01]  /*14a0*/  VIADD R0, R204.reuse, 0x5f ;  /* 0x0000005fcc007836 */ /* 0x040fe20000000000 */
[----:B------:R-:W-:-:S03]  /*14b0*/  IADD3 R63, R204, R63, -R205 ;  /* 0x0000003fcc3f7210 */ /* 0x000fc60007ffe8cd */
        /* <DEDUP_REMOVED lines=16> */
.L_x_9213:
[----:B------:R-:W-:-:S13]  /*15c0*/  ISETP.NE.AND P0, PT, R11, 0x1, PT ;  /* 0x000000010b00780c */ /* 0x000fda0003f05270 */
[----:B------:R-:W0:Y:S02]  /*15d0*/  @P0 LDC.64 R4, c[0x0][0x9e8] ;  /* 0x00027a00ff040b82 */ /* 0x000e240000000a00 */
[----:B0-----:R-:W-:-:S05]  /*15e0*/  @P0 IMAD.HI.U32 R4, R3, R4, RZ ;  /* 0x0000000403040227 */ /* 0x001fca00078e00ff */
[----:B------:R-:W-:-:S07]  /*15f0*/  @P0 SHF.R.U32.HI R3, RZ, R5, R4 ;  /* 0x00000005ff030219 */ /* 0x000fce0000011604 */
.L_x_9214:
[----:B------:R-:W-:Y:S05]  /*1600*/  BSYNC B0 ;  /* 0x0000000000007941 */ /* 0x000fea0003800000 */
.L_x_9212:
[----:B------:R-:W-:-:S05]  /*1610*/  IMAD R3, R3, R11, R11 ;  /* 0x0000000b03037224 */ /* 0x000fca00078e020b */
[----:B------:R-:W-:-:S07]  /*1620*/  VIMNMX R0, R0, R3, PT ;  /* 0x0000000300007248 */ /* 0x000fce0003fe0100 */
.L_x_9211:
        /* <DEDUP_REMOVED lines=15> */
.L_x_9217:
[----:B------:R-:W-:Y:S01]  /*1720*/  ISETP.NE.AND P0, PT, R11, 0x1, PT ;  /* 0x000000010b00780c */ /* 0x000fe20003f05270 */
[----:B------:R-:W-:-:S12]  /*1730*/  IMAD.MOV.U32 R4, RZ, RZ, R59 ;  /* 0x000000ffff047224 */ /* 0x000fd800078e003b */
[----:B------:R-:W0:Y:S02]  /*1740*/  @P0 LDC.64 R6, c[0x0][0x9e8] ;  /* 0x00027a00ff060b82 */ /* 0x000e240000000a00 */
[----:B0-----:R-:W-:-:S05]  /*1750*/  @P0 IMAD.HI.U32 R6, R59, R6, RZ ;  /* 0x000000063b060227 */ /* 0x001fca00078e00ff */
[----:B------:R-:W-:-:S07]  /*1760*/  @P0 SHF.R.U32.HI R4, RZ, R7, R6 ;  /* 0x00000007ff040219 */ /* 0x000fce0000011606 */
.L_x_9218:
[----:B------:R-:W-:Y:S05]  /*1770*/  BSYNC B0 ;  /* 0x0000000000007941 */ /* 0x000fea0003800000 */
.L_x_9216:
[----:B------:R-:W-:-:S05]  /*1780*/  IMAD R4, R4, R11, RZ ;  /* 0x0000000b04047224 */ /* 0x000fca00078e02ff */
[----:B------:R-:W-:-:S07]  /*1790*/  VIMNMX R3, R3, R4, !PT ;  /* 0x0000000403037248 */ /* 0x000fce0007fe0100 */
.L_x_9215:
        /* <DEDUP_REMOVED lines=44> */
.L_x_9221:
[----:B------:R-:W-:Y:S05]  /*1a60*/  BSYNC B6 ;  /* 0x0000000000067941 */ /* 0x000fea0003800000 */
.L_x_9220:
        /* <DEDUP_REMOVED lines=20> */
.L_x_9223:
[----:B------:R-:W-:Y:S05]  /*1bb0*/  BSYNC B6 ;  /* 0x0000000000067941 */ /* 0x000fea0003800000 */
.L_x_9222:
[----:B------:R-:W-:Y:S01]  /*1bc0*/  ULDC.64 UR4, c[0x0][0x9f8] ;  /* 0x00027e0000047ab9 */ /* 0x000fe20000000a00 */
[----:B------:R-:W0:Y:S01]  /*1bd0*/  LDC R0, c[0x0][0x428] ;  /* 0x00010a00ff007b82 */ /* 0x000e220000000800 */
[----:B------:R-:W-:-:S07]  /*1be0*/  ISETP.NE.U32.AND P0, PT, RZ, UR4, PT ;  /* 0x00000004ff007c0c */ /* 0x000fce000bf05070 */
[----:B------:R-:W1:Y:S01]  /*1bf0*/  LDC.64 R42, c[0x0][0x2f0] ;  /* 0x0000bc00ff2a7b82 */ /* 0x000e620000000a00 */
[----:B------:R-:W-:Y:S01]  /*1c00*/  ISETP.NE.AND.EX P0, PT, RZ, UR5, PT, P0 ;  /* 0x00000005ff007c0c */ /* 0x000fe2000bf05300 */
[----:B------:R-:W2:Y:S01]  /*1c10*/  S2R R32, SR_TID.X ;  /* 0x0000000000207919 */ /* 0x000ea20000002100 */
[----:B------:R-:W-:Y:S01]  /*1c20*/  IMAD.IADD R56, R25, 0x1, R24 ;  /* 0x0000000119387824 */ /* 0x000fe200078e0218 */
[----:B------:R-:W-:Y:S01]  /*1c30*/  ULDC.64 UR6, c[0x0][0xa08] ;  /* 0x0002820000067ab9 */ /* 0x000fe20000000a00 */
[----:B------:R-:W-:Y:S01]  /*1c40*/  ULDC.64 UR4, c[0x0][0x2f8] ;  /* 0x0000be0000047ab9 */ /* 0x000fe20000000a00 */
[----:B------:R-:W3:Y:S01]  /*1c50*/  S2R R26, SR_TID.X ;  /* 0x00000000001a7919 */ /* 0x000ee20000002100 */
[----:B------:R-:W-:Y:S01]  /*1c60*/  SHF.R.S32.HI R19, RZ, 0x1f, R18 ;  /* 0x0000001fff137819 */ /* 0x000fe20000011412 */
[C---:B------:R-:W-:Y:S01]  /*1c70*/  VIADD R99, R18.reuse, 0x20 ;  /* 0x0000002012637836 */ /* 0x040fe20000000000 */
[----:B------:R-:W4:Y:S08]  /*1c80*/  LDC R27, c[0x0][0x3d4] ;  /* 0x0000f500ff1b7b82 */ /* 0x000f300000000800 */
[----:B------:R-:W2:Y:S01]  /*1c90*/  @P0 LDC.64 R4, c[0x0][0x9f8] ;  /* 0x00027e00ff040b82 */ /* 0x000ea20000000a00 */
[----:B------:R-:W-:-:S02]  /*1ca0*/  VIADD R98, R18, 0x40 ;  /* 0x0000004012627836 */ /* 0x000fc40000000000 */
[C---:B------:R-:W-:Y:S02]  /*1cb0*/  VIADD R96, R18.reuse, 0x60 ;  /* 0x0000006012607836 */ /* 0x040fe40000000000 */
[----:B------:R-:W-:-:S03]  /*1cc0*/  VIADD R94, R18, 0x80 ;  /* 0x00000080125e7836 */ /* 0x000fc60000000000 */
[----:B------:R-:W4:Y:S01]  /*1cd0*/  LDC.64 R54, c[0x0][0x3d8] ;  /* 0x0000f600ff367b82 */ /* 0x000f220000000a00 */
[----:B------:R-:W-:-:S07]  /*1ce0*/  VIADD R92, R18, 0xa0 ;  /* 0x000000a0125c7836 */ /* 0x000fce0000000000 */
[----:B------:R-:W4:Y:S01]  /*1cf0*/  LDC.64 R24, c[0x0][0x3e8] ;  /* 0x0000fa00ff187b82 */ /* 0x000f220000000a00 */
[----:B--2---:R-:W-:-:S05]  /*1d00*/  @P0 IMAD.WIDE R4, R211, 0x4, R4 ;  /* 0x00000004d3040825 */ /* 0x004fca00078e0204 */
[----:B------:R2:W4:Y:S01]  /*1d10*/  @P0 LDG.E R211, desc[UR40][R4.64] ;  /* 0x0000002804d30981 */ /* 0x000522000c1e1900 */
[----:B------:R-:W-:Y:S01]  /*1d20*/  VIADD R32, R32, 0xffffff80 ;  /* 0xffffff8020207836 */ /* 0x000fe20000000000 */
[----:B0-----:R-:W-:Y:S02]  /*1d30*/  ISETP.NE.AND P0, PT, R0, 0x1, PT ;  /* 0x000000010000780c */ /* 0x001fe40003f05270 */
[----:B------:R-:W-:Y:S02]  /*1d40*/  SHF.R.S32.HI R33, RZ, 0x1f, R56 ;  /* 0x0000001fff217819 */ /* 0x000fe40000011438 */
[----:B------:R-:W-:Y:S02]  /*1d50*/  SHF.R.S32.HI R28, RZ, 0x1f, R32 ;  /* 0x0000001fff1c7819 */ /* 0x000fe40000011420 */
[----:B---3--:R-:W-:Y:S01]  /*1d60*/  SHF.R.U32.HI R26, RZ, 0x7, R26 ;  /* 0x00000007ff1a7819 */ /* 0x008fe2000001161a */
[----:B-1----:R-:W-:Y:S01]  /*1d70*/  IMAD R6, R33, R42, RZ ;  /* 0x0000002a21067224 */ /* 0x002fe200078e02ff */
[----:B------:R-:W-:Y:S01]  /*1d80*/  LEA.HI R28, R28, R32, RZ, 0x2 ;  /* 0x000000201c1c7211 */ /* 0x000fe200078f10ff */
[----:B--2---:R-:W-:Y:S01]  /*1d90*/  IMAD.WIDE.U32 R4, R56, R42, RZ ;  /* 0x0000002a38047225 */ /* 0x004fe200078e00ff */
[----:B------:R-:W-:-:S02]  /*1da0*/  ISETP.NE.AND P6, PT, R26, 0x1, PT ;  /* 0x000000011a00780c */ /* 0x000fc40003fc5270 */
[----:B------:R-:W-:Y:S01]  /*1db0*/  LOP3.LUT R28, R28, 0xfffffffc, RZ, 0xc0, !PT ;  /* 0xfffffffc1c1c7812 */ /* 0x000fe200078ec0ff */
[----:B------:R-:W0:Y:S04]  /*1dc0*/  @P0 LDC R3, c[0x0][0x42c] ;  /* 0x00010b00ff030b82 */ /* 0x000e280000000800 */
[----:B------:R-:W-:Y:S02]  /*1dd0*/  IMAD.IADD R28, R32, 0x1, -R28 ;  /* 0x00000001201c7824 */ /* 0x000fe400078e0a1c */
[----:B------:R-:W2:Y:S02]  /*1de0*/  LDL R32, [R1+0x4] ;  /* 0x0000040001207983 */ /* 0x000ea40000100800 */
[----:B------:R-:W1:Y:S01]  /*1df0*/  @P0 LDC R7, c[0x0][0x430] ;  /* 0x00010c00ff070b82 */ /* 0x000e620000000800 */
[----:B------:R-:W-:-:S02]  /*1e00*/  IMAD.SHL.U32 R28, R28, 0x4, RZ ;  /* 0x000000041c1c7824 */ /* 0x000fc400078e00ff */
[----:B0-----:R-:W-:-:S04]  /*1e10*/  @P0 IMAD.HI.U32 R0, R210, R3, RZ ;  /* 0x00000003d2000227 */ /* 0x001fc800078e00ff */
[----:B------:R-:W-:Y:S02]  /*1e20*/  IMAD R3, R56, R43, R6 ;  /* 0x0000002b38037224 */ /* 0x000fe400078e0206 */
[----:B------:R-:W-:Y:S01]  /*1e30*/  IMAD R6, R236, R42, RZ ;  /* 0x0000002aec067224 */ /* 0x000fe200078e02ff */
[----:B-1----:R-:W-:Y:S01]  /*1e40*/  @P0 SHF.R.U32.HI R210, RZ, R7, R0 ;  /* 0x00000007ffd20219 */ /* 0x002fe20000011600 */
        /* <DEDUP_REMOVED lines=10> */
[----:B------:R-:W-:Y:S01]  /*1ef0*/  SHF.R.S32.HI R29, RZ, 0x1f, R28 ;  /* 0x0000001fff1d7819 */ /* 0x000fe2000001141c */
[----:B----4-:R-:W-:-:S04]  /*1f00*/  IMAD.WIDE.U32 R10, R23, R24, R18 ;  /* 0x00000018170a7225 */ /* 0x010fc800078e0012 */
[----:B------:R-:W-:Y:S02]  /*1f10*/  IMAD.MOV.U32 R80, RZ, RZ, 0x20 ;  /* 0x00000020ff507424 */ /* 0x000fe400078e00ff */
[----:B------:R-:W-:Y:S01]  /*1f20*/  VIADD R81, R26, 0x8 ;  /* 0x000000081a517836 */ /* 0x000fe20000000000 */
[----:B------:R-:W-:Y:S01]  /*1f30*/  SHF.R.U32.HI R26, RZ, 0x3, R219 ;  /* 0x00000003ff1a7819 */ /* 0x000fe200000116db */
[----:B------:R-:W-:Y:S01]  /*1f40*/  IMAD R77, R43, 0x60, RZ ;  /* 0x000000602b4d7824 */ /* 0x000fe200078e02ff */
[C---:B------:R-:W-:Y:S01]  /*1f50*/  SHF.L.U64.HI R88, R42.reuse, 0x6, R43 ;  /* 0x000000062a587819 */ /* 0x040fe2000001022b */
[----:B------:R-:W-:Y:S01]  /*1f60*/  IMAD.SHL.U32 R86, R42, 0x40, RZ ;  /* 0x000000402a567824 */ /* 0x000fe200078e00ff */
[----:B------:R-:W-:Y:S01]  /*1f70*/  SHF.L.U64.HI R84, R24, 0x6, R25 ;  /* 0x0000000618547819 */ /* 0x000fe20000010219 */
[C---:B------:R-:W-:Y:S01]  /*1f80*/  IMAD.SHL.U32 R85, R54.reuse, 0x40, RZ ;  /* 0x0000004036557824 */ /* 0x040fe200078e00ff */
[----:B------:R-:W-:Y:S01]  /*1f90*/  SHF.L.U64.HI R87, R54, 0x6, R55 ;  /* 0x0000000636577819 */ /* 0x000fe20000010237 */
[----:B------:R-:W-:Y:S01]  /*1fa0*/  IMAD.WIDE.U32 R48, R24, 0x60, RZ ;  /* 0x0000006018307825 */ /* 0x000fe200078e00ff */
[----:B------:R-:W-:-:S03]  /*1fb0*/  SHF.R.S32.HI R83, RZ, 0x1f, R234 ;  /* 0x0000001fff537819 */ /* 0x000fc600000114ea */
[----:B------:R-:W-:Y:S02]  /*1fc0*/  IMAD.SHL.U32 R91, R24, 0x40, RZ ;  /* 0x00000040185b7824 */ /* 0x000fe400078e00ff */
[----:B------:R-:W-:Y:S01]  /*1fd0*/  IMAD.SHL.U32 R78, R27, 0x2, RZ ;  /* 0x000000021b4e7824 */ /* 0x000fe200078e00ff */
        /* <DEDUP_REMOVED lines=13> */
[C---:B------:R-:W-:Y:S01]  /*20b0*/  VIADD R4, R18.reuse, 0xc0 ;  /* 0x000000c012047836 */ /* 0x040fe20000000000 */
[----:B------:R-:W-:Y:S01]  /*20c0*/  SEL R3, RZ, 0xffffffff, P1 ;  /* 0xffffffffff037807 */ /* 0x000fe20000800000 */
[----:B------:R-:W-:Y:S01]  /*20d0*/  ULDC.64 UR6, c[0x0][0x320] ;  /* 0x0000c80000067ab9 */ /* 0x000fe20000000a00 */
[----:B------:R-:W-:Y:S01]  /*20e0*/  IADD3.X R93, R97, R5, R6, P0, !PT ;  /* 0x00000005615d7210 */ /* 0x000fe200007fe406 */
[C---:B------:R-:W-:Y:S01]  /*20f0*/  VIADD R6, R18.reuse, 0xe0 ;  /* 0x000000e012067836 */ /* 0x040fe20000000000 */
[----:B------:R-:W-:Y:S01]  /*2100*/  ISETP.GE.AND P0, PT, R18, UR4, PT ;  /* 0x0000000412007c0c */ /* 0x000fe2000bf06270 */
[----:B------:R-:W-:Y:S01]  /*2110*/  IMAD.SHL.U32 R5, R3, 0x2, RZ ;  /* 0x0000000203057824 */ /* 0x000fe200078e00ff */
[----:B------:R-:W-:Y:S01]  /*2120*/  ISETP.GE.AND P1, PT, R96, UR4, PT ;  /* 0x0000000460007c0c */ /* 0x000fe2000bf26270 */
[----:B------:R-:W-:Y:S01]  /*2130*/  IMAD R3, R7, UR6, RZ ;  /* 0x0000000607037c24 */ /* 0x000fe2000f8e02ff */
[----:B------:R-:W-:-:S02]  /*2140*/  SEL R0, RZ, 0x1, P0 ;  /* 0x00000001ff007807 */ /* 0x000fc40000000000 */
[----:B------:R-:W-:Y:S01]  /*2150*/  ISETP.GE.AND P0, PT, R98, UR4, PT ;  /* 0x0000000462007c0c */ /* 0x000fe2000bf06270 */
[----:B------:R-:W-:Y:S01]  /*2160*/  IMAD R7, R210, UR7, R3 ;  /* 0x00000007d2077c24 */ /* 0x000fe2000f8e0203 */
[----:B------:R-:W-:Y:S02]  /*2170*/  ISETP.GE.AND P3, PT, R6, UR4, PT ;  /* 0x0000000406007c0c */ /* 0x000fe4000bf66270 */
[----:B------:R-:W-:Y:S02]  /*2180*/  LOP3.LUT R0, R5, 0x2, R0, 0xe2, !PT ;  /* 0x0000000205007812 */ /* 0x000fe400078ee200 */
[----:B------:R-:W-:Y:S02]  /*2190*/  SEL R3, RZ, 0x4, P0 ;  /* 0x00000004ff037807 */ /* 0x000fe40000000000 */
[----:B------:R-:W-:Y:S02]  /*21a0*/  SEL R6, RZ, 0x8, P1 ;  /* 0x00000008ff067807 */ /* 0x000fe40000800000 */
[----:B------:R-:W-:-:S02]  /*21b0*/  ISETP.GE.AND P0, PT, R94, UR4, PT ;  /* 0x000000045e007c0c */ /* 0x000fc4000bf06270 */
[----:B------:R-:W-:Y:S02]  /*21c0*/  ISETP.GE.AND P1, PT, R92, UR4, PT ;  /* 0x000000045c007c0c */ /* 0x000fe4000bf26270 */
[----:B------:R-:W-:Y:S02]  /*21d0*/  LOP3.LUT R0, R6, R0, R3, 0xfe, !PT ;  /* 0x0000000006007212 */ /* 0x000fe400078efe03 */
[----:B------:R-:W-:Y:S01]  /*21e0*/  ISETP.GE.AND P2, PT, R4, UR4, PT ;  /* 0x0000000404007c0c */ /* 0x000fe2000bf46270 */
[----:B------:R-:W-:Y:S01]  /*21f0*/  IMAD.WIDE.U32 R4, R210, UR6, R18 ;  /* 0x00000006d2047c25 */ /* 0x000fe2000f8e0012 */
[----:B------:R-:W-:Y:S01]  /*2200*/  SEL R3, RZ, 0x10, P0 ;  /* 0x00000010ff037807 */ /* 0x000fe20000000000 */
[----:B------:R-:W-:Y:S01]  /*2210*/  ULDC.64 UR4, c[0x0][0x328] ;  /* 0x0000ca0000047ab9 */ /* 0x000fe20000000a00 */
[----:B------:R-:W-:Y:S01]  /*2220*/  SEL R6, RZ, 0x20, P1 ;  /* 0x00000020ff067807 */ /* 0x000fe20000800000 */
[----:B------:R-:W-:Y:S01]  /*2230*/  IMAD.IADD R5, R5, 0x1, R7 ;  /* 0x0000000105057824 */ /* 0x000fe200078e0207 */
[----:B------:R-:W-:Y:S01]  /*2240*/  ISETP.GE.AND P0, PT, R18, R27, PT ;  /* 0x0000001b1200720c */ /* 0x000fe20003f06270 */
[----:B------:R-:W-:Y:S01]  /*2250*/  IMAD R7, R8, UR4, RZ ;  /* 0x0000000408077c24 */ /* 0x000fe2000f8e02ff */
[----:B------:R-:W-:-:S02]  /*2260*/  LOP3.LUT R3, R6, R0, R3, 0xfe, !PT ;  /* 0x0000000006037212 */ /* 0x000fc400078efe03 */
[----:B------:R-:W-:Y:S01]  /*2270*/  SEL R0, RZ, 0x40, P2 ;  /* 0x00000040ff007807 */ /* 0x000fe20001000000 */
[----:B------:R-:W-:-:S03]  /*2280*/  IMAD R65, R41, UR5, R7 ;  /* 0x0000000529417c24 */ /* 0x000fc6000f8e0207 */
[----:B------:R-:W-:Y:S01]  /*2290*/  LOP3.LUT R0, R3, R0, RZ, 0xfc, !PT ;  /* 0x0000000003007212 */ /* 0x000fe200078efcff */
[----:B------:R-:W-:Y:S01]  /*22a0*/  IMAD.WIDE.U32 R40, R41, UR4, R4 ;  /* 0x0000000429287c25 */ /* 0x000fe2000f8e0004 */
[----:B------:R-:W-:Y:S01]  /*22b0*/  SEL R3, R27, RZ, P0 ;  /* 0x000000ff1b037207 */ /* 0x000fe20000000000 */
[----:B------:R-:W-:Y:S02]  /*22c0*/  ULDC UR4, c[0x0][0x2e4] ;  /* 0x0000b90000047ab9 */ /* 0x000fe40000000800 */
[----:B------:R-:W-:Y:S02]  /*22d0*/  IMAD R4, R236, R54, RZ ;  /* 0x00000036ec047224 */ /* 0x000fe400078e02ff */
[----:B------:R-:W-:Y:S02]  /*22e0*/  IMAD.IADD R3, R18, 0x1, R3 ;  /* 0x0000000112037824 */ /* 0x000fe400078e0203 */
[----:B------:R-:W-:Y:S02]  /*22f0*/  IMAD R13, R23, R55, R4 ;  /* 0x00000037170d7224 */ /* 0x000fe400078e0204 */
[----:B--2---:R-:W-:-:S02]  /*2300*/  IMAD.SHL.U32 R89, R32, 0x40, RZ ;  /* 0x0000004020597824 */ /* 0x004fc400078e00ff */
[----:B------:R-:W-:Y:S01]  /*2310*/  IMAD.WIDE.U32 R8, R23, R54, R18 ;  /* 0x0000003617087225 */ /* 0x000fe200078e0012 */
[----:B------:R-:W-:-:S03]  /*2320*/  SHF.R.S32.HI R12, RZ, 0x1f, R3 ;  /* 0x0000001fff0c7819 */ /* 0x000fc60000011403 */
[----:B------:R-:W-:Y:S01]  /*2330*/  IMAD.WIDE.U32 R4, R23, R54, R28 ;  /* 0x0000003617047225 */ /* 0x000fe200078e001c */
[----:B------:R-:W-:-:S03]  /*2340*/  LOP3.LUT R89, R89, 0x1c0, RZ, 0xc0, !PT ;  /* 0x000001c059597812 */ /* 0x000fc600078ec0ff */
[-C--:B------:R-:W-:Y:S02]  /*2350*/  IMAD R6, R236, R24.reuse, RZ ;  /* 0x00000018ec067224 */ /* 0x080fe400078e02ff */
[----:B------:R-:W-:Y:S02]  /*2360*/  IMAD.IADD R9, R13, 0x1, R9 ;  /* 0x000000010d097824 */ /* 0x000fe400078e0209 */
[----:B------:R-:W-:Y:S01]  /*2370*/  IMAD.IADD R5, R5, 0x1, R13 ;  /* 0x0000000105057824 */ /* 0x000fe200078e020d */
[----:B-----5:R-:W-:Y:S01]  /*2380*/  SHF.R.S32.HI R13, RZ, 0x1f, R31 ;  /* 0x0000001fff0d7819 */ /* 0x020fe2000001141f */
[C---:B------:R-:W-:Y:S01]  /*2390*/  IMAD R15, R23.reuse, R25, R6 ;  /* 0x00000019170f7224 */ /* 0x040fe200078e0206 */
[----:B------:R-:W-:Y:S01]  /*23a0*/  LEA.HI R12, R12, R3, RZ, 0x3 ;  /* 0x000000030c0c7211 */ /* 0x000fe200078f18ff */
[-C--:B------:R-:W-:Y:S01]  /*23b0*/  IMAD.WIDE.U32 R6, R23, R24.reuse, R28 ;  /* 0x0000001817067225 */ /* 0x080fe200078e001c */
[----:B------:R-:W-:Y:S02]  /*23c0*/  SHF.R.U32.HI R82, RZ, 0x3, R89 ;  /* 0x00000003ff527819 */ /* 0x000fe40000011659 */
[----:B------:R-:W-:Y:S01]  /*23d0*/  LOP3.LUT R3, R89, 0x18, R18, 0xf8, !PT ;  /* 0x0000001859037812 */ /* 0x000fe200078ef812 */
[----:B------:R-:W-:-:S02]  /*23e0*/  IMAD R14, R13, R24, RZ ;  /* 0x000000180d0e7224 */ /* 0x000fc400078e02ff */
[----:B------:R-:W-:Y:S01]  /*23f0*/  IMAD.WIDE.U32 R52, R31, R54, R4 ;  /* 0x000000361f347225 */ /* 0x000fe200078e0004 */
[----:B------:R-:W-:Y:S02]  /*2400*/  LOP3.LUT R4, R3, R82, RZ, 0x3c, !PT ;  /* 0x0000005203047212 */ /* 0x000fe400078e3cff */
[--C-:B------:R-:W-:Y:S01]  /*2410*/  LOP3.LUT R3, R89, 0x38, R12.reuse, 0xf8, !PT ;  /* 0x0000003859037812 */ /* 0x100fe200078ef80c */
[----:B------:R-:W-:Y:S01]  /*2420*/  IMAD.IADD R11, R15, 0x1, R11 ;  /* 0x000000010f0b7824 */ /* 0x000fe200078e020b */
[----:B------:R-:W-:Y:S01]  /*2430*/  SHF.R.S32.HI R70, RZ, 0x3, R12 ;  /* 0x00000003ff467819 */ /* 0x000fe2000001140c */
[----:B------:R-:W-:Y:S01]  /*2440*/  IMAD.IADD R7, R7, 0x1, R15 ;  /* 0x0000000107077824 */ /* 0x000fe200078e020f */
[----:B------:R-:W-:Y:S01]  /*2450*/  LOP3.LUT R71, R12, 0xfffffff8, RZ, 0xc0, !PT ;  /* 0xfffffff80c477812 */ /* 0x000fe200078ec0ff */
[----:B------:R-:W-:Y:S01]  /*2460*/  IMAD R15, R31, R25, R14 ;  /* 0x000000191f0f7224 */ /* 0x000fe200078e020e */
[----:B------:R-:W-:Y:S01]  /*2470*/  LOP3.LUT P1, RZ, R32, 0x4, RZ, 0xc0, !PT ;  /* 0x0000000420ff7812 */ /* 0x000fe2000782c0ff */
[----:B------:R-:W-:Y:S01]  /*2480*/  IMAD R14, R13, R54, RZ ;  /* 0x000000360d0e7224 */ /* 0x000fe200078e02ff */
[----:B------:R-:W-:Y:S01]  /*2490*/  LOP3.LUT R12, R219, 0x38, R12, 0xf8, !PT ;  /* 0x00000038db0c7812 */ /* 0x000fe200078ef80c */
[----:B------:R-:W-:Y:S01]  /*24a0*/  IMAD R79, R223, 0x200, R4 ;  /* 0x00000200df4f7824 */ /* 0x000fe200078e0204 */
[----:B------:R-:W-:Y:S01]  /*24b0*/  IADD3 R56, P2, R23, R56, RZ ;  /* 0x0000003817387210 */ /* 0x000fe20007f5e0ff */
[----:B------:R-:W-:Y:S01]  /*24c0*/  IMAD.WIDE.U32 R44, R31, R24, R10 ;  /* 0x000000181f2c7225 */ /* 0x000fe200078e000a */
[----:B------:R-:W-:-:S02]  /*24d0*/  LOP3.LUT R4, R3, R82, RZ, 0x3c, !PT ;  /* 0x0000005203047212 */ /* 0x000fc400078e3cff */
[----:B------:R-:W-:Y:S01]  /*24e0*/  SEL R80, R80, 0xffffffe0, !P1 ;  /* 0xffffffe050507807 */ /* 0x000fe20004800000 */
[C---:B------:R-:W-:Y:S01]  /*24f0*/  IMAD.WIDE.U32 R46, R31.reuse, R24, R6 ;  /* 0x000000181f2e7225 */ /* 0x040fe200078e0006 */
[----:B------:R-:W-:Y:S02]  /*2500*/  LOP3.LUT R67, R12, R26, RZ, 0x3c, !PT ;  /* 0x0000001a0c437212 */ /* 0x000fe400078e3cff */
[----:B------:R-:W-:Y:S01]  /*2510*/  SEL R3, RZ, 0xffffff80, P3 ;  /* 0xffffff80ff037807 */ /* 0x000fe20001800000 */
[----:B------:R-:W-:Y:S02]  /*2520*/  IMAD R7, R31, R55, R14 ;  /* 0x000000371f077224 */ /* 0x000fe400078e020e */
[----:B------:R-:W-:Y:S02]  /*2530*/  IMAD R11, R55, 0x60, RZ ;  /* 0x00000060370b7824 */ /* 0x000fe400078e02ff */
[----:B------:R-:W-:Y:S01]  /*2540*/  IMAD.WIDE.U32 R50, R31, R54, R8 ;  /* 0x000000361f327225 */ /* 0x000fe200078e0008 */
[----:B------:R-:W-:-:S03]  /*2550*/  LOP3.LUT R3, R0, 0x80, R3, 0xc8, !PT ;  /* 0x0000008000037812 */ /* 0x000fc600078ec803 */
[----:B------:R-:W-:-:S04]  /*2560*/  IMAD.WIDE.U32 R42, R42, 0x60, RZ ;  /* 0x000000602a2a7825 */ /* 0x000fc800078e00ff */
[----:B------:R-:W-:Y:S02]  /*2570*/  IMAD R25, R25, 0x60, RZ ;  /* 0x0000006019197824 */ /* 0x000fe400078e02ff */
[----:B------:R-:W-:Y:S01]  /*2580*/  IMAD.WIDE.U32 R54, R54, 0x60, RZ ;  /* 0x0000006036367825 */ /* 0x000fe200078e00ff */
[----:B------:R-:W-:Y:S02]  /*2590*/  SHF.R.S32.HI R64, RZ, 0x1f, R71 ;  /* 0x0000001fff407819 */ /* 0x000fe40000011447 */
[----:B------:R-:W-:Y:S01]  /*25a0*/  ISETP.GE.AND P1, PT, R18, UR4, PT ;  /* 0x0000000412007c0c */ /* 0x000fe2000bf26270 */
[----:B------:R-:W-:Y:S01]  /*25b0*/  IMAD.X R57, R236, 0x1, R33, P2 ;  /* 0x00000001ec397824 */ /* 0x000fe200010e0621 */
[----:B------:R-:W-:Y:S01]  /*25c0*/  ISETP.GE.AND P2, PT, R99, UR4, PT ;  /* 0x0000000463007c0c */ /* 0x000fe2000bf46270 */
[----:B------:R-:W-:Y:S01]  /*25d0*/  IMAD.IADD R77, R43, 0x1, R77 ;  /* 0x000000012b4d7824 */ /* 0x000fe200078e024d */
[----:B------:R-:W-:Y:S01]  /*25e0*/  LOP3.LUT R0, R0, 0x40, RZ, 0xc0, !PT ;  /* 0x0000004000007812 */ /* 0x000fe200078ec0ff */
[----:B------:R-:W-:-:S02]  /*25f0*/  IMAD.IADD R76, R49, 0x1, R25 ;  /* 0x00000001314c7824 */ /* 0x000fc400078e0219 */
[----:B------:R-:W-:Y:S02]  /*2600*/  IMAD.IADD R74, R55, 0x1, R11 ;  /* 0x00000001374a7824 */ /* 0x000fe400078e020b */
[----:B------:R-:W-:Y:S02]  /*2610*/  IMAD.IADD R75, R80, 0x1, R79 ;  /* 0x00000001504b7824 */ /* 0x000fe400078e024f */
[----:B------:R-:W-:Y:S02]  /*2620*/  IMAD.IADD R73, R15, 0x1, R45 ;  /* 0x000000010f497824 */ /* 0x000fe400078e022d */
[----:B------:R-:W-:Y:S02]  /*2630*/  IMAD.IADD R72, R7, 0x1, R51 ;  /* 0x0000000107487824 */ /* 0x000fe400078e0233 */
[----:B------:R-:W-:Y:S02]  /*2640*/  IMAD.IADD R68, R47, 0x1, R15 ;  /* 0x000000012f447824 */ /* 0x000fe400078e020f */
[----:B------:R-:W-:-:S02]  /*2650*/  IMAD.IADD R66, R53, 0x1, R7 ;  /* 0x0000000135427824 */ /* 0x000fc400078e0207 */
[----:B------:R-:W-:Y:S02]  /*2660*/  IMAD R69, R223, 0x200, R4 ;  /* 0x00000200df457824 */ /* 0x000fe400078e0204 */
[----:B------:R-:W-:Y:S02]  /*2670*/  IMAD.IADD R67, R224, 0x1, R67 ;  /* 0x00000001e0437824 */ /* 0x000fe400078e0243 */
[----:B------:R-:W-:-:S07]  /*2680*/  IMAD.IADD R65, R41, 0x1, R65 ;  /* 0x0000000129417824 */ /* 0x000fce00078e0241 */
.L_x_9271:
[----:B0-----:R-:W0:Y:S01]  /*2690*/  LDC.64 R102, c[0x0][0x2d8] ;  /* 0x0000b600ff667b82 */ /* 0x001e220000000a00 */
        /* <DEDUP_REMOVED lines=8> */
[CC--:B------:R-:W-:Y:S02]  /*2720*/  IADD3 R4, P3, P4, R95.reuse, R106.reuse, R86 ;  /* 0x0000006a5f047210 */ /* 0x0c0fe40007c7e056 */
[----:B------:R-:W-:Y:S01]  /*2730*/  IADD3 R6, P5, R95, R106, RZ ;  /* 0x0000006a5f067210 */ /* 0x000fe20007fbe0ff */
[----:B------:R-:W-:-:S04]  /*2740*/  IMAD.IADD R109, R107, 0x1, R5 ;  /* 0x000000016b6d7824 */ /* 0x000fc800078e0205 */
[----:B------:R-:W-:Y:S01]  /*2750*/  IMAD.X R7, R109, 0x1, R93, P5 ;  /* 0x000000016d077824 */ /* 0x000fe200028e065d */
[----:B------:R-:W-:Y:S02]  /*2760*/  IADD3.X R5, R93, R109, R88, P3, P4 ;  /* 0x0000006d5d057210 */ /* 0x000fe40001fe8458 */
[-C--:B0-----:R-:W-:Y:S02]  /*2770*/  LEA R12, P3, R4, R102.reuse, 0x1 ;  /* 0x00000066040c7211 */ /* 0x081fe400078608ff */
[----:B------:R-:W-:Y:S02]  /*2780*/  LEA R14, P5, R6, R102, 0x1 ;  /* 0x00000066060e7211 */ /* 0x000fe400078a08ff */
[-C--:B------:R-:W-:Y:S01]  /*2790*/  LEA.HI.X R13, R4, R103.reuse, R5, 0x1, P3 ;  /* 0x00000067040d7211 */ /* 0x080fe200018f0c05 */
[----:B------:R-:W-:Y:S01]  /*27a0*/  IMAD R5, R22, 0x1800, R79 ;  /* 0x0000180016057824 */ /* 0x000fe200078e024f */
[----:B-1----:R-:W-:Y:S02]  /*27b0*/  ISETP.GE.AND P3, PT, R105, 0x1, PT ;  /* 0x000000016900780c */ /* 0x002fe40003f66270 */
[----:B------:R-:W-:Y:S01]  /*27c0*/  LEA.HI.X R15, R6, R103, R7, 0x1, P5 ;  /* 0x00000067060f7211 */ /* 0x000fe200028f0c07 */
[----:B------:R-:W-:Y:S01]  /*27d0*/  IMAD R7, R22, 0x1800, R75 ;  /* 0x0000180016077824 */ /* 0x000fe200078e024b */
[----:B------:R-:W-:Y:S01]  /*27e0*/  ISETP.GT.AND P4, PT, R61, R58, PT ;  /* 0x0000003a3d00720c */ /* 0x000fe20003f84270 */
[----:B------:R-:W-:-:S02]  /*27f0*/  IMAD R108, R5, 0x2, R30 ;  /* 0x00000002056c7824 */ /* 0x000fc400078e021e */
[----:B------:R-:W-:Y:S01]  /*2800*/  IMAD R104, R7, 0x2, R30 ;  /* 0x0000000207687824 */ /* 0x000fe200078e021e */
[----:B------:R-:W-:-:S05]  /*2810*/  P2R R100, PR, RZ, 0x10 ;  /* 0x00000010ff647803 */ /* 0x000fca0000000000 */
[----:B---34-:R-:W-:Y:S05]  /*2820*/  @!P3 BRA `(.L_x_9225) ;  /* 0x0000002400d0b947 */ /* 0x018fea0003800000 */
        /* <DEDUP_REMOVED lines=42> */
.L_x_9228:
[----:B------:R-:W-:Y:S05]  /*2ad0*/  BSYNC B1 ;  /* 0x0000000000017941 */ /* 0x000fea0003800000 */
.L_x_9227:
        /* <DEDUP_REMOVED lines=29> */
.L_x_9230:
[----:B------:R-:W-:Y:S05]  /*2cb0*/  BSYNC B1 ;  /* 0x0000000000017941 */ /* 0x000fea0003800000 */
.L_x_9229:
[----:B0-----:R-:W-:Y:S01]  /*2cc0*/  IMAD.MOV.U32 R4, RZ, RZ, R38 ;  /* 0x000000ffff047224 */ /* 0x001fe200078e0026 */
[----:B------:R-:W-:Y:S01]  /*2cd0*/  ISETP.NE.AND P3, PT, R202, 0x3, PT ;  /* 0x00000003ca00780c */ /* 0x000fe20003f65270 */
[----:B------:R-:W-:Y:S01]  /*2ce0*/  IMAD.MOV.U32 R5, RZ, RZ, R39 ;  /* 0x000000ffff057224 */ /* 0x000fe200078e0027 */
[----:B------:R-:W-:Y:S01]  /*2cf0*/  PRMT R118, R102, 0x5410, R103 ;  /* 0x0000541066767816 */ /* 0x000fe20000000067 */
[----:B------:R-:W-:Y:S02]  /*2d00*/  IMAD.MOV.U32 R6, RZ, RZ, R36 ;  /* 0x000000ffff067224 */ /* 0x000fe400078e0024 */
[----:B------:R-:W-:Y:S01]  /*2d10*/  IMAD.MOV.U32 R7, RZ, RZ, R37 ;  /* 0x000000ffff077224 */ /* 0x000fe200078e0025 */
[----:B------:R-:W-:Y:S01]  /*2d20*/  PRMT R109, R4, 0x5410, R5 ;  /* 0x00005410046d7816 */ /* 0x000fe20000000005 */
[----:B------:R-:W-:Y:S02]  /*2d30*/  IMAD.MOV.U32 R4, RZ, RZ, R32 ;  /* 0x000000ffff047224 */ /* 0x000fe400078e0020 */
[----:B------:R-:W-:Y:S01]  /*2d40*/  IMAD.MOV.U32 R5, RZ, RZ, R33 ;  /* 0x000000ffff057224 */ /* 0x000fe200078e0021 */
[----:B------:R-:W-:Y:S01]  /*2d50*/  PRMT R115, R6, 0x5410, R7 ;  /* 0x0000541006737816 */ /* 0x000fe20000000007 */
[----:B-----5:R-:W-:-:S02]  /*2d60*/  IMAD.MOV.U32 R6, RZ, RZ, R26 ;  /* 0x000000ffff067224 */ /* 0x020fc400078e001a */
        /* <DEDUP_REMOVED lines=12> */
[----:B------:R-:W-:-:S04]  /*2e30*/  PRMT R106, R106, 0x5410, R7 ;  /* 0x000054106a6a7816 */ /* 0x000fc80000000007 */
[----:B------:R-:W-:Y:S01]  /*2e40*/  PRMT R103, R4, 0x5410, R5 ;  /* 0x0000541004677816 */ /* 0x000fe20000000005 */
[----:B------:R-:W-:Y:S06]  /*2e50*/  @!P3 BRA `(.L_x_9231) ;  /* 0x000000000004b947 */ /* 0x000fec0003800000 */
[----:B------:R-:W-:Y:S01]  /*2e60*/  BPT.TRAP 0x1 ;  /* 0x000000040000795c */ /* 0x000fe20000300000 */
.L_x_9231:
[----:B------:R-:W-:Y:S01]  /*2e70*/  IMAD R90, R22, 0x8, R17 ;  /* 0x00000008165a7824 */ /* 0x000fe200078e0211 */
[----:B------:R-:W-:Y:S01]  /*2e80*/  SHF.L.U32 R111, R203, 0x1f, RZ ;  /* 0x0000001fcb6f7819 */ /* 0x000fe200000006ff */
[----:B------:R-:W-:Y:S03]  /*2e90*/  BSSY B1, `(.L_x_9232) ;  /* 0x0000003000017945 */ /* 0x000fe60003800000 */
[----:B------:R-:W0:Y:S02]  /*2ea0*/  SYNCS.PHASECHK.TRANS64.TRYWAIT P6, [R90+URZ+0x22890], R111 ;  /* 0x0228906f5a0075a7 */ /* 0x000e2400080c017f */
[----:B0-----:R-:W-:Y:S05]  /*2eb0*/  @!P6 BRA `(.L_x_9233) ;  /* 0x000001a400c0e947 */ /* 0x001fea0003800000 */
.L_x_9539:
[----:B------:R-:W-:Y:S05]  /*2ec0*/  BSYNC B1 ;  /* 0x0000000000017941 */ /* 0x000fea0003800000 */
.L_x_9232:
        /* <DEDUP_REMOVED lines=49> */
.L_x_9239:
[----:B------:R-:W-:Y:S05]  /*31e0*/  BSYNC B3 ;  /* 0x0000000000037941 */ /* 0x000fea0003800000 */
.L_x_9238:
[----:B--2---:R1:W-:Y:S02]  /*31f0*/  STG.E.128 desc[UR40][R14.64], R4 ;  /* 0x000000040e007986 */ /* 0x0043e4000c101d28 */
.L_x_9237:
[----:B------:R-:W-:Y:S05]  /*3200*/  BSYNC B2 ;  /* 0x0000000000027941 */ /* 0x000fea0003800000 */
.L_x_9236:
        /* <DEDUP_REMOVED lines=47> */
.L_x_9241:
[----:B------:R-:W-:Y:S05]  /*3500*/  BSYNC B2 ;  /* 0x0000000000027941 */ /* 0x000fea0003800000 */
.L_x_9240:
[----:B--2---:R2:W-:Y:S02]  /*3510*/  STG.E.128 desc[UR40][R14.64+0x40], R4 ;  /* 0x000040040e007986 */ /* 0x0045e4000c101d28 */
.L_x_9235:
[----:B------:R-:W-:Y:S05]  /*3520*/  BSYNC B1 ;  /* 0x0000000000017941 */ /* 0x000fea0003800000 */
.L_x_9234:
        /* <DEDUP_REMOVED lines=48> */
.L_x_9246:
[----:B------:R-:W-:Y:S05]  /*3830*/  BSYNC B2 ;  /* 0x0000000000027941 */ /* 0x000fea0003800000 */
.L_x_9245:
[----:B--2---:R3:W-:Y:S02]  /*3840*/  STG.E.128 desc[UR40][R12.64], R4 ;  /* 0x000000040c007986 */ /* 0x0047e4000c101d28 */
.L_x_9244:
[----:B------:R-:W-:Y:S05]  /*3850*/  BSYNC B1 ;  /* 0x0000000000017941 */ /* 0x000fea0003800000 */
.L_x_9243:
        /* <DEDUP_REMOVED lines=47> */
.L_x_9248:
[----:B------:R-:W-:Y:S05]  /*3b50*/  BSYNC B1 ;  /* 0x0000000000017941 */ /* 0x000fea0003800000 */
.L_x_9247:
[----:B--2---:R4:W-:Y:S01]  /*3b60*/  STG.E.128 desc[UR40][R12.64+0x40], R4 ;  /* 0x000040040c007986 */ /* 0x0049e2000c101d28 */
[----:B------:R-:W-:Y:S05]  /*3b70*/  BRA `(.L_x_9242) ;  /* 0x0000001400607947 */ /* 0x000fea0003800000 */
.L_x_9226:
[----:B------:R-:W-:Y:S02]  /*3b80*/  ISETP.GE.AND P3, PT, R234, R101, PT ;  /* 0x00000065ea00720c */ /* 0x000fe40003f66270 */
[----:B------:R-:W-:Y:S02]  /*3b90*/  CS2R R14, SRZ ;  /* 0x00000000000e7805 */ /* 0x000fe4000001ff00 */
[----:B------:R-:W-:Y:S02]  /*3ba0*/  CS2R R12, SRZ ;  /* 0x00000000000c7805 */ /* 0x000fe4000001ff00 */
[----:B------:R-:W-:Y:S02]  /*3bb0*/  CS2R R26, SRZ ;  /* 0x00000000001a7805 */ /* 0x000fe4000001ff00 */
[----:B------:R-:W-:Y:S02]  /*3bc0*/  ISETP.GE.OR P3, PT, R18, R105, P3 ;  /* 0x000000691200720c */ /* 0x000fe40001f66670 */
[----:B------:R-:W-:-:S11]  /*3bd0*/  CS2R R24, SRZ ;  /* 0x0000000000187805 */ /* 0x000fd6000001ff00 */
        /* <DEDUP_REMOVED lines=12> */
[----:B--2---:R-:W-:-:S04]  /*3ca0*/  @!P4 LEA R32, P5, R6, R32, 0x1 ;  /* 0x000000200620c211 */ /* 0x004fc800078a08ff */
[----:B------:R-:W-:Y:S02]  /*3cb0*/  @!P4 LEA.HI.X R33, R6, R33, R7, 0x1, P5 ;  /* 0x000000210621c211 */ /* 0x000fe400028f0c07 */
[----:B------:R-:W-:-:S03]  /*3cc0*/  @!P4 IADD3 R4, P5, R44, R4, RZ ;  /* 0x000000042c04c210 */ /* 0x000fc60007fbe0ff */
[----:B------:R-:W2:Y:S02]  /*3cd0*/  @!P4 LDG.E.128 R12, desc[UR40][R32.64] ;  /* 0x00000028200cc981 */ /* 0x000ea4000c1e1d00 */
[----:B------:R-:W-:Y:S01]  /*3ce0*/  @!P4 IMAD.X R6, R113, 0x1, R73, P5 ;  /* 0x000000017106c824 */ /* 0x000fe200028e0649 */
[----:B---3--:R-:W-:-:S04]  /*3cf0*/  @!P4 LEA R34, P5, R4, R34, 0x1 ;  /* 0x000000220422c211 */ /* 0x008fc800078a08ff */
[----:B------:R-:W-:-:S05]  /*3d00*/  @!P4 LEA.HI.X R35, R4, R35, R6, 0x1, P5 ;  /* 0x000000230423c211 */ /* 0x000fca00028f0c06 */
[----:B------:R3:W4:Y:S01]  /*3d10*/  @!P4 LDG.E.128 R24, desc[UR40][R34.64] ;  /* 0x000000282218c981 */ /* 0x000722000c1e1d00 */
[C---:B0-----:R-:W-:Y:S02]  /*3d20*/  @!P3 LEA R36, P4, R5.reuse, R36, 0x1 ;  /* 0x000000240524b211 */ /* 0x041fe400078808ff */
[----:B------:R-:W-:Y:S02]  /*3d30*/  CS2R R6, SRZ ;  /* 0x0000000000067805 */ /* 0x000fe4000001ff00 */
[----:B------:R-:W-:Y:S02]  /*3d40*/  @!P3 LEA.HI.X R37, R5, R37, R10, 0x1, P4 ;  /* 0x000000250525b211 */ /* 0x000fe400020f0c0a */
[----:B------:R-:W-:Y:S02]  /*3d50*/  CS2R R4, SRZ ;  /* 0x0000000000047805 */ /* 0x000fe4000001ff00 */
[----:B-1----:R-:W-:Y:S02]  /*3d60*/  @!P3 LEA R38, P4, R8, R38, 0x1 ;  /* 0x000000260826b211 */ /* 0x002fe400078808ff */
[----:B------:R-:W-:-:S02]  /*3d70*/  CS2R R10, SRZ ;  /* 0x00000000000a7805 */ /* 0x000fc4000001ff00 */
[----:B------:R-:W-:Y:S01]  /*3d80*/  @!P3 LEA.HI.X R39, R8, R39, R9, 0x1, P4 ;  /* 0x000000270827b211 */ /* 0x000fe200020f0c09 */
[----:B------:R-:W5:Y:S01]  /*3d90*/  @!P3 LDG.E.128 R4, desc[UR40][R36.64] ;  /* 0x000000282404b981 */ /* 0x000f62000c1e1d00 */
[----:B------:R-:W-:-:S06]  /*3da0*/  CS2R R8, SRZ ;  /* 0x0000000000087805 */ /* 0x000fcc000001ff00 */
[----:B------:R-:W5:Y:S01]  /*3db0*/  @!P3 LDG.E.128 R8, desc[UR40][R38.64] ;  /* 0x000000282608b981 */ /* 0x000f62000c1e1d00 */
[----:B------:R-:W-:Y:S02]  /*3dc0*/  ISETP.NE.AND P3, PT, R202, 0x3, PT ;  /* 0x00000003ca00780c */ /* 0x000fe40003f65270 */
[----:B------:R-:W-:Y:S01]  /*3dd0*/  ISETP.GE.AND P4, PT, R18, R105, PT ;  /* 0x000000691200720c */ /* 0x000fe20003f86270 */
[----:B--2---:R-:W-:Y:S02]  /*3de0*/  IMAD.MOV.U32 R32, RZ, RZ, R14 ;  /* 0x000000ffff207224 */ /* 0x004fe400078e000e */
[----:B------:R-:W-:Y:S02]  /*3df0*/  IMAD.MOV.U32 R33, RZ, RZ, R15 ;  /* 0x000000ffff217224 */ /* 0x000fe400078e000f */
[----:B---3--:R-:W-:Y:S02]  /*3e00*/  IMAD.MOV.U32 R34, RZ, RZ, R12 ;  /* 0x000000ffff227224 */ /* 0x008fe400078e000c */
[----:B------:R-:W-:Y:S01]  /*3e10*/  IMAD.MOV.U32 R35, RZ, RZ, R13 ;  /* 0x000000ffff237224 */ /* 0x000fe200078e000d */
[----:B------:R-:W-:-:S02]  /*3e20*/  PRMT R121, R32, 0x7610, R121 ;  /* 0x0000761020797816 */ /* 0x000fc40000000079 */
[----:B------:R-:W-:Y:S02]  /*3e30*/  PRMT R127, R33, 0x7610, R127 ;  /* 0x00007610217f7816 */ /* 0x000fe4000000007f */
[----:B------:R-:W-:Y:S01]  /*3e40*/  PRMT R133, R34, 0x7610, R133 ;  /* 0x0000761022857816 */ /* 0x000fe20000000085 */
[----:B----4-:R-:W-:Y:S01]  /*3e50*/  IMAD.MOV.U32 R32, RZ, RZ, R26 ;  /* 0x000000ffff207224 */ /* 0x010fe200078e001a */
[----:B------:R-:W-:Y:S01]  /*3e60*/  PRMT R123, R35, 0x7610, R123 ;  /* 0x00007610237b7816 */ /* 0x000fe2000000007b */
[----:B------:R-:W-:Y:S02]  /*3e70*/  IMAD.MOV.U32 R33, RZ, RZ, R27 ;  /* 0x000000ffff217224 */ /* 0x000fe400078e001b */
[----:B------:R-:W-:Y:S02]  /*3e80*/  IMAD.MOV.U32 R34, RZ, RZ, R24 ;  /* 0x000000ffff227224 */ /* 0x000fe400078e0018 */
[----:B------:R-:W-:Y:S01]  /*3e90*/  IMAD.MOV.U32 R35, RZ, RZ, R25 ;  /* 0x000000ffff237224 */ /* 0x000fe200078e0019 */
[----:B------:R-:W-:-:S02]  /*3ea0*/  PRMT R121, R121, 0x5410, R32 ;  /* 0x0000541079797816 */ /* 0x000fc40000000020 */
[----:B------:R-:W-:Y:S02]  /*3eb0*/  PRMT R127, R127, 0x5410, R33 ;  /* 0x000054107f7f7816 */ /* 0x000fe40000000021 */
[----:B------:R-:W-:Y:S01]  /*3ec0*/  PRMT R133, R133, 0x5410, R34 ;  /* 0x0000541085857816 */ /* 0x000fe20000000022 */
[----:B-----5:R-:W-:Y:S01]  /*3ed0*/  IMAD.MOV.U32 R32, RZ, RZ, R6 ;  /* 0x000000ffff207224 */ /* 0x020fe200078e0006 */
[----:B------:R-:W-:Y:S01]  /*3ee0*/  PRMT R123, R123, 0x5410, R35 ;  /* 0x000054107b7b7816 */ /* 0x000fe20000000023 */
[----:B------:R-:W-:Y:S02]  /*3ef0*/  IMAD.MOV.U32 R33, RZ, RZ, R7 ;  /* 0x000000ffff217224 */ /* 0x000fe400078e0007 */
        /* <DEDUP_REMOVED lines=12> */
.L_x_9249:
        /* <DEDUP_REMOVED lines=9> */
.L_x_9540:
[----:B------:R-:W-:Y:S05]  /*4050*/  BSYNC B1 ;  /* 0x0000000000017941 */ /* 0x000fea0003800000 */
.L_x_9250:
        /* <DEDUP_REMOVED lines=16> */
[----:B------:R-:W-:-:S05]  /*4160*/  LOP3.LUT R32, R33, R82, RZ, 0x3c, !PT ;  /* 0x0000005221207212 */ /* 0x000fca00078e3cff */
[----:B------:R-:W-:Y:S02]  /*4170*/  IMAD R33, R223, 0x200, R32 ;  /* 0x00000200df217824 */ /* 0x000fe400078e0220 */
        /* <DEDUP_REMOVED lines=89> */
.L_x_9255:
[----:B------:R-:W-:Y:S05]  /*4710*/  BSYNC B2 ;  /* 0x0000000000027941 */ /* 0x000fea0003800000 */
.L_x_9254:
        /* <DEDUP_REMOVED lines=12> */
.L_x_9253:
[----:B------:R-:W-:Y:S05]  /*47e0*/  BSYNC B1 ;  /* 0x0000000000017941 */ /* 0x000fea0003800000 */
.L_x_9252:
[C---:B------:R-:W-:Y:S01]  /*47f0*/  ISETP.GE.OR P5, PT, R234.reuse, R101, P1 ;  /* 0x00000065ea00720c */ /* 0x040fe20000fa6670 */
        /* <DEDUP_REMOVED lines=9> */
[C---:B------:R-:W-:Y:S02]  /*4890*/  LEA R32, P5, R12.reuse, R102, 0x1 ;  /* 0x000000660c207211 */ /* 0x040fe400078a08ff */
[----:B------:R-:W-:Y:S02]  /*48a0*/  SHF.R.U32.HI R14, RZ, 0x3, R219 ;  /* 0x00000003ff0e7819 */ /* 0x000fe400000116db */
[----:B------:R-:W-:-:S02]  /*48b0*/  LEA.HI.X R33, R12, R103, R13, 0x1, P5 ;  /* 0x000000670c217211 */ /* 0x000fc400028f0c0d */
[----:B------:R-:W-:-:S04]  /*48c0*/  SHF.R.S32.HI R12, RZ, 0x1f, R115 ;  /* 0x0000001fff0c7819 */ /* 0x000fc80000011473 */
[----:B------:R-:W-:-:S04]  /*48d0*/  LEA.HI R115, R12, R115, RZ, 0x4 ;  /* 0x000000730c737211 */ /* 0x000fc800078f20ff */
[----:B------:R-:W-:-:S05]  /*48e0*/  LEA.HI.SX32 R35, R115, R70, 0x1c ;  /* 0x0000004673237211 */ /* 0x000fca00078fe2ff */
[----:B------:R-:W-:-:S05]  /*48f0*/  IMAD.SHL.U32 R35, R35, 0x8, RZ ;  /* 0x0000000823237824 */ /* 0x000fca00078e00ff */
[----:B------:R-:W-:-:S04]  /*4900*/  LOP3.LUT R12, R219, 0x38, R35, 0xf8, !PT ;  /* 0x00000038db0c7812 */ /* 0x000fc800078ef823 */
[----:B------:R-:W-:Y:S01]  /*4910*/  LOP3.LUT R13, R12, R14, RZ, 0x3c, !PT ;  /* 0x0000000e0c0d7212 */ /* 0x000fe200078e3cff */
[----:B------:R-:W-:-:S04]  /*4920*/  IMAD R12, R22, 0x1800, R67 ;  /* 0x00001800160c7824 */ /* 0x000fc800078e0243 */
[----:B------:R-:W-:Y:S02]  /*4930*/  IMAD.IADD R13, R224, 0x1, R13 ;  /* 0x00000001e00d7824 */ /* 0x000fe400078e020d */
[----:B------:R-:W-:Y:S02]  /*4940*/  IMAD R12, R12, 0x2, R17 ;  /* 0x000000020c0c7824 */ /* 0x000fe400078e0211 */
        /* <DEDUP_REMOVED lines=87> */
.L_x_9257:
[----:B------:R-:W-:Y:S05]  /*4ec0*/  BSYNC B1 ;  /* 0x0000000000017941 */ /* 0x000fea0003800000 */
.L_x_9256:
        /* <DEDUP_REMOVED lines=10> */
.L_x_9225:
[----:B------:R-:W-:-:S13]  /*4f70*/  ISETP.NE.AND P3, PT, R202, 0x3, PT ;  /* 0x00000003ca00780c */ /* 0x000fda0003f65270 */
[----:B------:R-:W-:Y:S05]  /*4f80*/  @!P3 BRA `(.L_x_9258) ;  /* 0x000000000004b947 */ /* 0x000fea0003800000 */
[----:B------:R-:W-:Y:S01]  /*4f90*/  BPT.TRAP 0x1 ;  /* 0x000000040000795c */ /* 0x000fe20000300000 */
.L_x_9258:
[----:B------:R-:W-:Y:S01]  /*4fa0*/  IMAD R90, R22, 0x8, R17 ;  /* 0x00000008165a7824 */ /* 0x000fe200078e0211 */
[----:B------:R-:W-:Y:S01]  /*4fb0*/  SHF.L.U32 R111, R203, 0x1f, RZ ;  /* 0x0000001fcb6f7819 */ /* 0x000fe200000006ff */
[----:B------:R-:W-:Y:S01]  /*4fc0*/  IMAD R101, R61, -0x60, R60 ;  /* 0xffffffa03d657824 */ /* 0x000fe200078e023c */
[----:B------:R-:W-:Y:S02]  /*4fd0*/  BSSY B1, `(.L_x_9259) ;  /* 0x0000004000017945 */ /* 0x000fe40003800000 */
[----:B------:R-:W0:Y:S02]  /*4fe0*/  SYNCS.PHASECHK.TRANS64.TRYWAIT P4, [R90+URZ+0x22890], R111 ;  /* 0x0228906f5a0075a7 */ /* 0x000e24000808017f */
[----:B------:R-:W-:Y:S01]  /*4ff0*/  VIMNMX R101, R101, 0x60, PT ;  /* 0x0000006065657848 */ /* 0x000fe20003fe0100 */
[----:B0-----:R-:W-:Y:S06]  /*5000*/  @!P4 BRA `(.L_x_9260) ;  /* 0x000001840094c947 */ /* 0x001fec0003800000 */
.L_x_9541:
[----:B------:R-:W-:Y:S05]  /*5010*/  BSYNC B1 ;  /* 0x0000000000017941 */ /* 0x000fea0003800000 */
.L_x_9259:
        /* <DEDUP_REMOVED lines=8> */
.L_x_9262:
[----:B------:R-:W-:Y:S05]  /*50a0*/  BSYNC B1 ;  /* 0x0000000000017941 */ /* 0x000fea0003800000 */
.L_x_9261:
[----:B------:R-:W-:Y:S05]  /*50b0*/  @P4 BRA `(.L_x_9242) ;  /* 0x0000000000104947 */ /* 0x000fea0003800000 */
[----:B-1----:R-:W1:Y:S04]  /*50c0*/  @!P1 LDS.128 R4, [R108+0x2000] ;  /* 0x002000006c049984 */ /* 0x002e680000000c00 */
[----:B------:R-:W2:Y:S04]  /*50d0*/  @!P2 LDS.128 R8, [R104+0x2000] ;  /* 0x002000006808a984 */ /* 0x000ea80000000c00 */
[----:B-1----:R1:W-:Y:S04]  /*50e0*/  @!P1 STG.E.128 desc[UR40][R12.64], R4 ;  /* 0x000000040c009986 */ /* 0x0023e8000c101d28 */
[----:B--2---:R1:W-:Y:S02]  /*50f0*/  @!P2 STG.E.128 desc[UR40][R12.64+0x40], R8 ;  /* 0x000040080c00a986 */ /* 0x0043e4000c101d28 */
.L_x_9242:
[----:B------:R-:W-:Y:S05]  /*5100*/  BSYNC B0 ;  /* 0x0000000000007941 */ /* 0x000fea0003800000 */
.L_x_9224:
        /* <DEDUP_REMOVED lines=17> */
.L_x_9264:
[----:B------:R-:W-:Y:S05]  /*5220*/  BSYNC B0 ;  /* 0x0000000000007941 */ /* 0x000fea0003800000 */
.L_x_9263:
[----:B------:R-:W2:Y:S01]  /*5230*/  SYNCS.PHASECHK.TRANS64.TRYWAIT P3, [R90+URZ+0x228b0], R111 ;  /* 0x0228b06f5a0075a7 */ /* 0x000ea2000806017f */
[----:B------:R-:W-:Y:S01]  /*5240*/  ULDC UR51, c[0x0][0x310] ;  /* 0x0000c40000337ab9 */ /* 0x000fe20000000800 */
[----:B------:R-:W-:Y:S01]  /*5250*/  ULDC.64 UR38, c[0x0][0x318] ;  /* 0x0000c60000267ab9 */ /* 0x000fe20000000a00 */
[----:B------:R-:W-:Y:S01]  /*5260*/  ULDC.64 UR36, c[0x0][0x308] ;  /* 0x0000c20000247ab9 */ /* 0x000fe20000000a00 */
[----:B------:R-:W-:Y:S01]  /*5270*/  BSSY B0, `(.L_x_9265) ;  /* 0x0000003000007945 */ /* 0x000fe20003800000 */
[----:B------:R-:W-:-:S03]  /*5280*/  IMAD R5, R22, 0x6000, R79 ;  /* 0x0000600016057824 */ /* 0x000fc600078e024f */
[----:B--2---:R-:W-:Y:S05]  /*5290*/  @!P3 BRA `(.L_x_9266) ;  /* 0x000001840004b947 */ /* 0x004fea0003800000 */
.L_x_9542:
[----:B------:R-:W-:Y:S05]  /*52a0*/  BSYNC B0 ;  /* 0x0000000000007941 */ /* 0x000fea0003800000 */
.L_x_9265:
[----:B------:R-:W-:Y:S01]  /*52b0*/  ISETP.GE.AND P3, PT, R23, R101, PT ;  /* 0x000000651700720c */ /* 0x000fe20003f66270 */
[----:B------:R-:W-:Y:S01]  /*52c0*/  IMAD.IADD R7, R80, 0x1, R5 ;  /* 0x0000000150077824 */ /* 0x000fe200078e0205 */
[----:B------:R-:W-:Y:S01]  /*52d0*/  BSSY B0, `(.L_x_9267) ;  /* 0x0000025000007945 */ /* 0x000fe20003800000 */
[----:B------:R-:W-:Y:S02]  /*52e0*/  IMAD R36, R5, 0x2, R62 ;  /* 0x0000000205247824 */ /* 0x000fe400078e023e */
[----:B------:R-:W-:-:S04]  /*52f0*/  IMAD.WIDE R32, R61, 0x60, R56 ;  /* 0x000000603d207825 */ /* 0x000fc800078e0238 */
[----:B------:R-:W-:-:S04]  /*5300*/  IMAD R37, R7, 0x2, R62 ;  /* 0x0000000207257824 */ /* 0x000fc800078e023e */
[----:B------:R-:W-:Y:S05]  /*5310*/  @P3 BRA `(.L_x_9268) ;  /* 0x0000000000803947 */ /* 0x000fea0003800000 */
[----:B------:R-:W-:Y:S02]  /*5320*/  IMAD R7, R33, UR38, RZ ;  /* 0x0000002621077c24 */ /* 0x000fe4000f8e02ff */
[----:B-1----:R-:W-:Y:S02]  /*5330*/  IMAD.MOV.U32 R4, RZ, RZ, R40 ;  /* 0x000000ffff047224 */ /* 0x002fe400078e0028 */
[----:B------:R-:W-:Y:S02]  /*5340*/  IMAD.MOV.U32 R5, RZ, RZ, R65 ;  /* 0x000000ffff057224 */ /* 0x000fe400078e0041 */
[C---:B------:R-:W-:Y:S02]  /*5350*/  IMAD R7, R32.reuse, UR39, R7 ;  /* 0x0000002720077c24 */ /* 0x040fe4000f8e0207 */
[----:B------:R-:W-:-:S04]  /*5360*/  IMAD.WIDE.U32 R4, R32, UR38, R4 ;  /* 0x0000002620047c25 */ /* 0x000fc8000f8e0004 */
[----:B------:R-:W-:Y:S01]  /*5370*/  IMAD.IADD R5, R5, 0x1, R7 ;  /* 0x0000000105057824 */ /* 0x000fe200078e0207 */
[----:B------:R-:W-:-:S04]  /*5380*/  LEA R34, P3, R4, UR36, 0x1 ;  /* 0x0000002404227c11 */ /* 0x000fc8000f8608ff */
[----:B------:R-:W-:Y:S02]  /*5390*/  LEA.HI.X R35, R4, UR37, R5, 0x1, P3 ;  /* 0x0000002504237c11 */ /* 0x000fe400098f0c05 */
[----:B------:R-:W-:-:S13]  /*53a0*/  ISETP.GE.AND P3, PT, R18, UR51, PT ;  /* 0x0000003312007c0c */ /* 0x000fda000bf66270 */
[----:B------:R-:W1:Y:S04]  /*53b0*/  @!P3 LDS.128 R4, [R36] ;  /* 0x000000002404b984 */ /* 0x000e680000000c00 */
[----:B-1----:R-:W-:Y:S01]  /*53c0*/  @!P3 STG.E.128 desc[UR40][R34.64], R4 ;  /* 0x000000042200b986 */ /* 0x002fe2000c101d28 */
[----:B------:R-:W-:-:S13]  /*53d0*/  ISETP.GE.AND P3, PT, R99, UR51, PT ;  /* 0x0000003363007c0c */ /* 0x000fda000bf66270 */
[----:B------:R-:W1:Y:S04]  /*53e0*/  @!P3 LDS.128 R8, [R37] ;  /* 0x000000002508b984 */ /* 0x000e680000000c00 */
[----:B-1----:R-:W-:Y:S01]  /*53f0*/  @!P3 STG.E.128 desc[UR40][R34.64+0x40], R8 ;  /* 0x000040082200b986 */ /* 0x002fe2000c101d28 */
[----:B------:R-:W-:-:S13]  /*5400*/  ISETP.GE.AND P3, PT, R98, UR51, PT ;  /* 0x0000003362007c0c */ /* 0x000fda000bf66270 */
[----:B------:R-:W1:Y:S04]  /*5410*/  @!P3 LDS.128 R12, [R36+0x3000] ;  /* 0x00300000240cb984 */ /* 0x000e680000000c00 */
        /* <DEDUP_REMOVED lines=10> */
[----:B------:R-:W-:-:S13]  /*54c0*/  ISETP.NE.AND P3, PT, R0, RZ, PT ;  /* 0x000000ff0000720c */ /* 0x000fda0003f65270 */
[----:B------:R-:W1:Y:S04]  /*54d0*/  @P3 LDS.128 R12, [R36+0x9000] ;  /* 0x00900000240c3984 */ /* 0x000e680000000c00 */
[----:B-1----:R-:W-:Y:S01]  /*54e0*/  @P3 STG.E.128 desc[UR40][R34.64+0x180], R12 ;  /* 0x0001800c22003986 */ /* 0x002fe2000c101d28 */
[----:B------:R-:W-:-:S13]  /*54f0*/  ISETP.NE.AND P3, PT, R3, RZ, PT ;  /* 0x000000ff0300720c */ /* 0x000fda0003f65270 */
[----:B------:R-:W1:Y:S04]  /*5500*/  @P3 LDS.128 R24, [R37+0x9000] ;  /* 0x0090000025183984 */ /* 0x000e680000000c00 */
[----:B-1----:R3:W-:Y:S02]  /*5510*/  @P3 STG.E.128 desc[UR40][R34.64+0x1c0], R24 ;  /* 0x0001c01822003986 */ /* 0x0027e4000c101d28 */
.L_x_9268:
[----:B------:R-:W-:Y:S05]  /*5520*/  BSYNC B0 ;  /* 0x0000000000007941 */ /* 0x000fea0003800000 */
.L_x_9267:
[----:B------:R-:W-:Y:S01]  /*5530*/  ISETP.GE.AND P3, PT, R234, R101, PT ;  /* 0x00000065ea00720c */ /* 0x000fe20003f66270 */
[----:B------:R-:W-:-:S12]  /*5540*/  BSSY B0, `(.L_x_9269) ;  /* 0x0000024000007945 */ /* 0x000fd80003800000 */
[----:B------:R-:W-:Y:S05]  /*5550*/  @P3 BRA `(.L_x_9270) ;  /* 0x0000000000883947 */ /* 0x000fea0003800000 */
[----:B------:R-:W-:Y:S01]  /*5560*/  IADD3 R7, P3, R32, 0x40, RZ ;  /* 0x0000004020077810 */ /* 0x000fe20007f7e0ff */
[----:B-1----:R-:W-:Y:S02]  /*5570*/  IMAD.MOV.U32 R4, RZ, RZ, R40 ;  /* 0x000000ffff047224 */ /* 0x002fe400078e0028 */
        /* <DEDUP_REMOVED lines=18> */
[----:B---3--:R-:W1:Y:S04]  /*56a0*/  @P3 LDS.128 R24, [R36+0xb000] ;  /* 0x00b0000024183984 */ /* 0x008e680000000c00 */
[----:B-1----:R-:W-:Y:S01]  /*56b0*/  @P3 STG.E.128 desc[UR40][R32.64+0x180], R24 ;  /* 0x0001801820003986 */ /* 0x002fe2000c101d28 */
        /* <DEDUP_REMOVED lines=11> */
[----:B-1----:R4:W-:Y:S02]  /*5770*/  @P3 STG.E.128 desc[UR40][R32.64+0x1c0], R24 ;  /* 0x0001c01820003986 */ /* 0x0029e4000c101d28 */
.L_x_9270:
[----:B------:R-:W-:Y:S05]  /*5780*/  BSYNC B0 ;  /* 0x0000000000007941 */ /* 0x000fea0003800000 */
.L_x_9269:
[----:B------:R-:W-:Y:S01]  /*5790*/  @!PT LDS RZ, [RZ] ;  /* 0x00000000fffff984 */ /* 0x000fe20000000800 */
[----:B------:R-:W-:Y:S01]  /*57a0*/  @!PT LDS RZ, [RZ] ;  /* 0x00000000fffff984 */ /* 0x000fe20000000800 */
[----:B------:R-:W-:Y:S01]  /*57b0*/  @!PT LDS RZ, [RZ] ;  /* 0x00000000fffff984 */ /* 0x000fe20000000800 */
[----:B------:R-:W-:Y:S01]  /*57c0*/  @!PT LDS RZ, [RZ] ;  /* 0x00000000fffff984 */ /* 0x000fe20000000800 */
[----:B------:R5:W-:Y:S06]  /*57d0*/  MEMBAR.ALL.CTA ;  /* 0x0000000000007992 */ /* 0x000bec0000008000 */
[----:B-----5:R-:W5:Y:S02]  /*57e0*/  FENCE.VIEW.ASYNC.S ;  /* 0x00000000000073c6 */ /* 0x020f640000000000 */
[----:B-----5:R1:W-:Y:S01]  /*57f0*/  BAR.SYNC.DEFER_BLOCKING R81, 0x80 ;  /* 0x000200510000751d */ /* 0x0203e20000010000 */
[----:B------:R-:W-:Y:S01]  /*5800*/  ISETP.NE.AND P5, PT, R100, RZ, PT ;  /* 0x000000ff6400720c */ /* 0x000fe20003fa5270 */
[----:B------:R-:W-:-:S02]  /*5810*/  VIADD R22, R22, 0x1 ;  /* 0x0000000116167836 */ /* 0x000fc40000000000 */
[----:B0-2---:R-:W-:-:S03]  /*5820*/  @!P4 VIADD R90, R90, 0x228c0 ;  /* 0x000228c05a5ac836 */ /* 0x005fc60000000000 */
[C---:B------:R-:W-:Y:S02]  /*5830*/  ISETP.NE.AND P3, PT, R22.reuse, 0x2, PT ;  /* 0x000000021600780c */ /* 0x040fe40003f65270 */
[----:B------:R-:W-:Y:S02]  /*5840*/  @!P4 PRMT R90, RZ, 0x654, R90 ;  /* 0x00000654ff5ac816 */ /* 0x000fe4000000005a */
[----:B-1----:R-:W-:Y:S02]  /*5850*/  SEL R4, RZ, 0x1, P3 ;  /* 0x00000001ff047807 */ /* 0x002fe40001800000 */
[----:B------:R-:W-:Y:S02]  /*5860*/  SEL R22, R22, RZ, P3 ;  /* 0x000000ff16167207 */ /* 0x000fe40001800000 */
[----:B------:R-:W-:Y:S01]  /*5870*/  LOP3.LUT R203, R203, R4, RZ, 0x3c, !PT ;  /* 0x00000004cbcb7212 */ /* 0x000fe200078e3cff */
[----:B------:R0:W-:Y:S01]  /*5880*/  @!P4 SYNCS.ARRIVE.TRANS64.RED.A1T0 RZ, [R90+URZ], RZ ;  /* 0x000000ff5affc9a7 */ /* 0x0001e2000810043f */
[----:B------:R-:W-:Y:S05]  /*5890*/  @P5 BRA `(.L_x_9271) ;  /* 0xffffffcc007c5947 */ /* 0x000fea000383ffff */
[----:B------:R-:W1:Y:S01]  /*58a0*/  S2R R5, SR_TID.X ;  /* 0x0000000000057919 */ /* 0x000e620000002100 */
[----:B------:R-:W-:Y:S02]  /*58b0*/  PLOP3.LUT P0, PT, PT, PT, PT, 0x8, 0x0 ;  /* 0x000000000000781c */ /* 0x000fe40003f0e170 */
[----:B-1----:R-:W-:-:S04]  /*58c0*/  SHF.R.U32.HI R5, RZ, 0x7, R5 ;  /* 0x00000007ff057819 */ /* 0x002fc80000011605 */
[----:B------:R-:W-:-:S13]  /*58d0*/  ISETP.NE.AND P5, PT, R5, 0x1, PT ;  /* 0x000000010500780c */ /* 0x000fda0003fa5270 */
[----:B------:R-:W-:Y:S06]  /*58e0*/  @!P5 BAR.ARV 0x9, 0x100 ;  /* 0x024400000000db1d */ /* 0x000fec0000002000 */
.L_x_9219:
[----:B------:R-:W1:Y:S02]  /*58f0*/  LDC.64 R4, c[0x0][0x9e0] ;  /* 0x00027800ff047b82 */ /* 0x000e640000000a00 */
[----:B-1----:R-:W-:Y:S01]  /*5900*/  ISETP.GE.AND P1, PT, R5, 0x1, PT ;  /* 0x000000010500780c */ /* 0x002fe20003f26270 */
[----:B------:R-:W-:-:S12]  /*5910*/  @P0 BRA `(.L_x_9272) ;  /* 0x00000000000c0947 */ /* 0x000fd80003800000 */
[----:B------:R-:W1:Y:S01]  /*5920*/  FENCE.VIEW.ASYNC.G ;  /* 0x00000000000073c6 */ /* 0x000e620000000100 */
[----:B------:R-:W-:Y:S05]  /*5930*/  WARPSYNC.ALL ;  /* 0x0000000000007948 */ /* 0x000fea0003800000 */
[----:B-1----:R-:W-:Y:S06]  /*5940*/  BAR.ARV 0xc, 0x120 ;  /* 0x0304800000007b1d */ /* 0x002fec0000002000 */
.L_x_9272:
[----:B------:R-:W-:Y:S01]  /*5950*/  IMAD.IADD R0, R63, 0x1, R4 ;  /* 0x000000013f007824 */ /* 0x000fe200078e0204 */
        /* <DEDUP_REMOVED lines=12> */
.L_x_9275:
[----:B------:R-:W-:-:S13]  /*5a20*/  ISETP.NE.AND P0, PT, R5, 0x1, PT ;  /* 0x000000010500780c */ /* 0x000fda0003f05270 */
[----:B------:R-:W1:Y:S02]  /*5a30*/  @P0 LDC.64 R6, c[0x0][0x9e8] ;  /* 0x00027a00ff060b82 */ /* 0x000e640000000a00 */
[----:B-1----:R-:W-:-:S05]  /*5a40*/  @P0 IMAD.HI.U32 R4, R3, R6, RZ ;  /* 0x0000000603040227 */ /* 0x002fca00078e00ff */
[----:B------:R-:W-:-:S07]  /*5a50*/  @P0 SHF.R.U32.HI R3, RZ, R7, R4 ;  /* 0x00000007ff030219 */ /* 0x000fce0000011604 */
.L_x_9276:
[----:B------:R-:W-:Y:S05]  /*5a60*/  BSYNC B0 ;  /* 0x0000000000007941 */ /* 0x000fea0003800000 */
.L_x_9274:
[----:B------:R-:W-:-:S05]  /*5a70*/  IMAD R3, R3, R5, R5 ;  /* 0x0000000503037224 */ /* 0x000fca00078e0205 */
[----:B------:R-:W-:-:S07]  /*5a80*/  VIMNMX R0, R0, R3, PT ;  /* 0x0000000300007248 */ /* 0x000fce0003fe0100 */
.L_x_9273:
        /* <DEDUP_REMOVED lines=18> */
.L_x_9279:
[----:B------:R-:W-:-:S13]  /*5bb0*/  ISETP.NE.AND P0, PT, R5, 0x1, PT ;  /* 0x000000010500780c */ /* 0x000fda0003f05270 */
[----:B------:R-:W1:Y:S02]  /*5bc0*/  @P0 LDC.64 R6, c[0x0][0x9e8] ;  /* 0x00027a00ff060b82 */ /* 0x000e640000000a00 */
[----:B-1----:R-:W-:-:S05]  /*5bd0*/  @P0 IMAD.HI.U32 R6, R59, R6, RZ ;  /* 0x000000063b060227 */ /* 0x002fca00078e00ff */
[----:B------:R-:W-:-:S07]  /*5be0*/  @P0 SHF.R.U32.HI R59, RZ, R7, R6 ;  /* 0x00000007ff3b0219 */ /* 0x000fce0000011606 */
.L_x_9280:
[----:B------:R-:W-:Y:S05]  /*5bf0*/  BSYNC B0 ;  /* 0x0000000000007941 */ /* 0x000fea0003800000 */
.L_x_9278:
[----:B------:R-:W-:-:S05]  /*5c00*/  IMAD R59, R59, R5, RZ ;  /* 0x000000053b3b7224 */ /* 0x000fca00078e02ff */
[----:B------:R-:W-:-:S07]  /*5c10*/  VIMNMX R0, R0, R59, !PT ;  /* 0x0000003b00007248 */ /* 0x000fce0007fe0100 */
.L_x_9277:
        /* <DEDUP_REMOVED lines=67> */
[----:B---3--:R-:W-:Y:S02]  /*6050*/  CS2R R34, SRZ ;  /* 0x0000000000227805 */ /* 0x008fe4000001ff00 */
[----:B------:R-:W-:Y:S02]  /*6060*/  CS2R R36, SRZ ;  /* 0x0000000000247805 */ /* 0x000fe4000001ff00 */
[----:B----4-:R-:W-:Y:S02]  /*6070*/  CS2R R32, SRZ ;  /* 0x0000000000207805 */ /* 0x010fe4000001ff00 */
[----:B------:R-:W-:-:S02]  /*6080*/  CS2R R26, SRZ ;  /* 0x00000000001a7805 */ /* 0x000fc4000001ff00 */
[----:B------:R-:W-:Y:S02]  /*6090*/  CS2R R28, SRZ ;  /* 0x00000000001c7805 */ /* 0x000fe4000001ff00 */
[----:B------:R-:W-:Y:S01]  /*60a0*/  CS2R R24, SRZ ;  /* 0x0000000000187805 */ /* 0x000fe2000001ff00 */
[----:B------:R-:W-:Y:S06]  /*60b0*/  @!P1 BRA `(.L_x_9281) ;  /* 0x000000e800749947 */ /* 0x000fec0003800000 */
[----:B------:R-:W-:-:S03]  /*60c0*/  UMOV UR4, 0xffffffff ;  /* 0xffffffff00047882 */ /* 0x000fc60000000000 */
[----:B------:R-:W-:Y:S05]  /*60d0*/  BRA.DIV UR4, `(.L_x_9282) ;  /* 0x0000017604887947 */ /* 0x000fea000b800000 */
[----:B------:R-:W1:Y:S02]  /*60e0*/  S2R R3, SR_TID.X ;  /* 0x0000000000037919 */ /* 0x000e640000002100 */
[----:B-1----:R-:W-:-:S05]  /*60f0*/  VIADD R3, R3, 0xffffff80 ;  /* 0xffffff8003037836 */ /* 0x002fca0000000000 */
[----:B------:R-:W-:-:S04]  /*6100*/  SHF.R.S32.HI R0, RZ, 0x1f, R3 ;  /* 0x0000001fff007819 */ /* 0x000fc80000011403 */
[----:B------:R-:W-:-:S04]  /*6110*/  LEA.HI R0, R0, R3, RZ, 0x7 ;  /* 0x0000000300007211 */ /* 0x000fc800078f38ff */
[----:B------:R-:W-:-:S05]  /*6120*/  SHF.R.S32.HI R0, RZ, 0x7, R0 ;  /* 0x00000007ff007819 */ /* 0x000fca0000011400 */
[----:B------:R1:W2:Y:S02]  /*6130*/  SHFL.IDX PT, R14, R0, RZ, 0x1f ;  /* 0x00001fff000e7589 */ /* 0x0002a400000e0000 */
.L_x_9545:
[----:B-12---:R-:W-:Y:S01]  /*6140*/  LEA.HI R0, R14, R14, RZ, 0x1 ;  /* 0x0000000e0e007211 */ /* 0x006fe200078f08ff */
[----:B------:R-:W-:Y:S01]  /*6150*/  VIADD R26, R17, 0x18400 ;  /* 0x00018400111a7836 */ /* 0x000fe20000000000 */
[----:B------:R-:W-:Y:S02]  /*6160*/  BSSY B6, `(.L_x_9283) ;  /* 0x0000018000067945 */ /* 0x000fe40003800000 */
        /* <DEDUP_REMOVED lines=22> */
[----:B0-2--5:R-:W-:Y:S05]  /*62d0*/  CALL.ABS.NOINC R14 ;  /* 0x000000000e007343 */ /* 0x025fea0003c00000 */
.L_x_9284:
[----:B------:R-:W-:Y:S05]  /*62e0*/  BSYNC B6 ;  /* 0x0000000000067941 */ /* 0x000fea0003800000 */
.L_x_9283:
[----:B------:R-:W-:Y:S02]  /*62f0*/  ULDC UR4, c[0x0][0x3d4] ;  /* 0x0000f50000047ab9 */ /* 0x000fe40000000800 */
[----:B------:R-:W-:-:S13]  /*6300*/  ISETP.LT.AND P0, PT, RZ, UR4, PT ;  /* 0x00000004ff007c0c */ /* 0x000fda000bf01270 */
[----:B------:R-:W-:Y:S05]  /*6310*/  @P0 BRA `(.L_x_9285) ;  /* 0x00000000003c0947 */ /* 0x000fea0003800000 */
[----:B------:R-:W-:-:S04]  /*6320*/  LEA.HI R0, R235, R235, RZ, 0x1 ;  /* 0x000000ebeb007211 */ /* 0x000fc800078f08ff */
[----:B------:R-:W-:-:S05]  /*6330*/  LOP3.LUT R0, R0, 0xfffffffe, RZ, 0xc0, !PT ;  /* 0xfffffffe00007812 */ /* 0x000fca00078ec0ff */
[----:B------:R-:W-:-:S05]  /*6340*/  IMAD.IADD R0, R235, 0x1, -R0 ;  /* 0x00000001eb007824 */ /* 0x000fca00078e0a00 */
[----:B------:R-:W-:-:S04]  /*6350*/  SHF.L.U32 R0, R0, 0x1f, RZ ;  /* 0x0000001f00007819 */ /* 0x000fc800000006ff */
[----:B------:R1:W2:Y:S03]  /*6360*/  SYNCS.PHASECHK.TRANS64.TRYWAIT P0, [R17+URZ+0x22800], R0 ;  /* 0x02280000110075a7 */ /* 0x0002a6000800017f */
[----:B--2---:R-:W-:Y:S05]  /*6370*/  @!P0 NANOSLEEP.SYNCS 0x989680 ;  /* 0x009896800000895d */ /* 0x004fea0003900000 */
[----:B------:R-:W2:Y:S01]  /*6380*/  @!P0 SYNCS.PHASECHK.TRANS64 P0, [R17+URZ+0x22800], R0 ;  /* 0x02280000110085a7 */ /* 0x000ea2000800007f */
[----:B------:R-:W-:Y:S04]  /*6390*/  BSSY B0, `(.L_x_9286) ;  /* 0x0000006000007945 */ /* 0x000fe80003800000 */
[----:B--2---:R-:W-:Y:S05]  /*63a0*/  @P0 BRA `(.L_x_9287) ;  /* 0x0000000000100947 */ /* 0x004fea0003800000 */
.L_x_9288:
[----:B--2---:R2:W3:Y:S02]  /*63b0*/  SYNCS.PHASECHK.TRANS64.TRYWAIT P0, [R17+URZ+0x22800], R0 ;  /* 0x02280000110075a7 */ /* 0x0044e4000800017f */
[----:B---3--:R-:W-:Y:S05]  /*63c0*/  @!P0 NANOSLEEP.SYNCS 0x989680 ;  /* 0x009896800000895d */ /* 0x008fea0003900000 */
[----:B------:R-:W3:Y:S02]  /*63d0*/  @!P0 SYNCS.PHASECHK.TRANS64 P0, [R17+URZ+0x22800], R0 ;  /* 0x02280000110085a7 */ /* 0x000ee4000800007f */
[----:B---3--:R-:W-:Y:S05]  /*63e0*/  @!P0 BRA `(.L_x_9288) ;  /* 0xfffffffc00f08947 */ /* 0x008fea000383ffff */
.L_x_9287:
[----:B------:R-:W-:Y:S05]  /*63f0*/  BSYNC B0 ;  /* 0x0000000000007941 */ /* 0x000fea0003800000 */
.L_x_9286:
[----:B------:R-:W-:Y:S05]  /*6400*/  BRA `(.L_x_9289) ;  /* 0x0000002c00887947 */ /* 0x000fea0003800000 */
.L_x_9285:
[----:B------:R-:W1:Y:S01]  /*6410*/  S2R R0, SR_TID.X ;  /* 0x0000000000007919 */ /* 0x000e620000002100 */
[----:B------:R-:W2:Y:S01]  /*6420*/  LDC.64 R12, c[0x0][0x3d8] ;  /* 0x0000f600ff0c7b82 */ /* 0x000ea20000000a00 */
[----:B-----5:R-:W-:Y:S01]  /*6430*/  SHF.R.S32.HI R3, RZ, 0x1f, R31 ;  /* 0x0000001fff037819 */ /* 0x020fe2000001141f */
[--C-:B------:R-:W-:Y:S01]  /*6440*/  IMAD.MOV.U32 R4, RZ, RZ, R18.reuse ;  /* 0x000000ffff047224 */ /* 0x100fe200078e0012 */
[----:B------:R-:W-:Y:S01]  /*6450*/  SHF.R.S32.HI R5, RZ, 0x1f, R18 ;  /* 0x0000001fff057819 */ /* 0x000fe20000011412 */
[----:B------:R-:W-:Y:S01]  /*6460*/  BSSY B6, `(.L_x_9290) ;  /* 0x0000037000067945 */ /* 0x000fe20003800000 */
[----:B------:R-:W-:-:S03]  /*6470*/  LOP3.LUT P0, RZ, R26, 0x3ff, RZ, 0xc0, !PT ;  /* 0x000003ff1aff7812 */ /* 0x000fc6000780c0ff */
[----:B------:R-:W3:Y:S01]  /*6480*/  LDC.64 R14, c[0x0][0x3e8] ;  /* 0x0000fa00ff0e7b82 */ /* 0x000ee20000000a00 */
[-C--:B--2---:R-:W-:Y:S01]  /*6490*/  IMAD R8, R236, R12.reuse, RZ ;  /* 0x0000000cec087224 */ /* 0x084fe200078e02ff */
[----:B------:R-:W-:Y:S01]  /*64a0*/  SHF.L.U64.HI R56, R12, 0x6, R13 ;  /* 0x000000060c387819 */ /* 0x000fe2000001020d */
[----:B------:R-:W-:-:S04]  /*64b0*/  IMAD.WIDE.U32 R44, R31, R12, RZ ;  /* 0x0000000c1f2c7225 */ /* 0x000fc800078e00ff */
[----:B------:R-:W-:Y:S02]  /*64c0*/  IMAD R48, R23, R13, R8 ;  /* 0x0000000d17307224 */ /* 0x000fe400078e0208 */
[----:B-1----:R-:W-:Y:S01]  /*64d0*/  VIADD R0, R0, 0xffffff80 ;  /* 0xffffff8000007836 */ /* 0x002fe20000000000 */
[----:B---3--:R-:W-:Y:S01]  /*64e0*/  SHF.L.U64.HI R57, R14, 0x6, R15 ;  /* 0x000000060e397819 */ /* 0x008fe2000001020f */
[-C--:B------:R-:W-:Y:S02]  /*64f0*/  IMAD R10, R236, R14.reuse, RZ ;  /* 0x0000000eec0a7224 */ /* 0x080fe400078e02ff */
[----:B------:R-:W-:Y:S01]  /*6500*/  IMAD R6, R3, R14, RZ ;  /* 0x0000000e03067224 */ /* 0x000fe200078e02ff */
[----:B------:R-:W-:Y:S01]  /*6510*/  SHF.R.S32.HI R30, RZ, 0x1f, R0 ;  /* 0x0000001fff1e7819 */ /* 0x000fe20000011400 */
[-C--:B------:R-:W-:Y:S02]  /*6520*/  IMAD R50, R23, R15.reuse, R10 ;  /* 0x0000000f17327224 */ /* 0x080fe400078e020a */
[C---:B------:R-:W-:Y:S01]  /*6530*/  IMAD R47, R31.reuse, R15, R6 ;  /* 0x0000000f1f2f7224 */ /* 0x040fe200078e0206 */
[----:B------:R-:W-:Y:S01]  /*6540*/  LEA.HI R30, R30, R0, RZ, 0x2 ;  /* 0x000000001e1e7211 */ /* 0x000fe200078f10ff */
[----:B------:R-:W-:-:S03]  /*6550*/  IMAD.WIDE.U32 R42, R31, R14, RZ ;  /* 0x0000000e1f2a7225 */ /* 0x000fc600078e00ff */
[----:B------:R-:W-:Y:S01]  /*6560*/  LOP3.LUT R30, R30, 0xfffffffc, RZ, 0xc0, !PT ;  /* 0xfffffffc1e1e7812 */ /* 0x000fe200078ec0ff */
[----:B------:R-:W-:-:S04]  /*6570*/  IMAD.WIDE.U32 R8, R23, R12, R4 ;  /* 0x0000000c17087225 */ /* 0x000fc800078e0004 */
[----:B------:R-:W-:Y:S01]  /*6580*/  IMAD.IADD R30, R0, 0x1, -R30 ;  /* 0x00000001001e7824 */ /* 0x000fe200078e0a1e */
[----:B------:R-:W-:Y:S01]  /*6590*/  IADD3 R26, P3, R8, R44, RZ ;  /* 0x0000002c081a7210 */ /* 0x000fe20007f7e0ff */
[----:B------:R-:W-:Y:S02]  /*65a0*/  IMAD R0, R3, R12, RZ ;  /* 0x0000000c03007224 */ /* 0x000fe400078e02ff */
[----:B------:R-:W-:Y:S02]  /*65b0*/  IMAD.SHL.U32 R24, R30, 0x4, RZ ;  /* 0x000000041e187824 */ /* 0x000fe400078e00ff */
[----:B------:R-:W-:Y:S02]  /*65c0*/  IMAD R41, R31, R13, R0 ;  /* 0x0000000d1f297224 */ /* 0x000fe400078e0200 */
[----:B------:R-:W-:Y:S01]  /*65d0*/  IMAD.WIDE.U32 R10, R23, R14, R4 ;  /* 0x0000000e170a7225 */ /* 0x000fe200078e0004 */
[----:B------:R-:W-:-:S03]  /*65e0*/  SHF.R.S32.HI R25, RZ, 0x1f, R24 ;  /* 0x0000001fff197819 */ /* 0x000fc60000011418 */
[----:B------:R-:W-:Y:S01]  /*65f0*/  IMAD.IADD R41, R41, 0x1, R45 ;  /* 0x0000000129297824 */ /* 0x000fe200078e022d */
[----:B------:R-:W-:Y:S01]  /*6600*/  IADD3 R28, P4, R10, R42, RZ ;  /* 0x0000002a0a1c7210 */ /* 0x000fe20007f9e0ff */
[----:B------:R-:W-:-:S03]  /*6610*/  IMAD.WIDE.U32 R4, R23, R12, R24 ;  /* 0x0000000c17047225 */ /* 0x000fc600078e0018 */
[----:B------:R-:W-:Y:S01]  /*6620*/  IADD3.X R27, R41, R48, R9, P3, !PT ;  /* 0x00000030291b7210 */ /* 0x000fe20001ffe409 */
[----:B------:R-:W-:Y:S01]  /*6630*/  IMAD.WIDE.U32 R6, R23, R14, R24 ;  /* 0x0000000e17067225 */ /* 0x000fe200078e0018 */
[----:B------:R-:W-:-:S03]  /*6640*/  IADD3 R46, P1, R4, R44, RZ ;  /* 0x0000002c042e7210 */ /* 0x000fc60007f3e0ff */
[----:B------:R-:W-:Y:S01]  /*6650*/  IMAD.IADD R47, R47, 0x1, R43 ;  /* 0x000000012f2f7824 */ /* 0x000fe200078e022b */
[----:B------:R-:W-:Y:S01]  /*6660*/  IADD3 R49, P2, R6, R42, RZ ;  /* 0x0000002a06317210 */ /* 0x000fe20007f5e0ff */
[----:B------:R-:W-:Y:S01]  /*6670*/  IMAD.SHL.U32 R55, R12, 0x40, RZ ;  /* 0x000000400c377824 */ /* 0x000fe200078e00ff */
[----:B------:R-:W-:Y:S01]  /*6680*/  IADD3.X R48, R41, R5, R48, P1, !PT ;  /* 0x0000000529307210 */ /* 0x000fe20000ffe430 */
[----:B------:R-:W-:Y:S01]  /*6690*/  IMAD.SHL.U32 R59, R14, 0x40, RZ ;  /* 0x000000400e3b7824 */ /* 0x000fe200078e00ff */
[C---:B------:R-:W-:Y:S02]  /*66a0*/  IADD3.X R29, R47.reuse, R50, R11, P4, !PT ;  /* 0x000000322f1d7210 */ /* 0x040fe400027fe40b */
[----:B------:R-:W-:Y:S01]  /*66b0*/  IADD3.X R50, R47, R7, R50, P2, !PT ;  /* 0x000000072f327210 */ /* 0x000fe200017fe432 */
        /* <DEDUP_REMOVED lines=17> */
.L_x_9291:
[----:B------:R-:W-:Y:S05]  /*67d0*/  BSYNC B6 ;  /* 0x0000000000067941 */ /* 0x000fea0003800000 */
.L_x_9290:
[----:B------:R-:W1:Y:S01]  /*67e0*/  LDC.64 R6, c[0x0][0x3d8] ;  /* 0x0000f600ff067b82 */ /* 0x000e620000000a00 */
[----:B------:R-:W-:Y:S01]  /*67f0*/  SHF.R.S32.HI R3, RZ, 0x1f, R209 ;  /* 0x0000001fff037819 */ /* 0x000fe200000114d1 */
[----:B------:R-:W-:Y:S01]  /*6800*/  ULDC.U8 UR4, c[0x0][0x3f0] ;  /* 0x0000fc0000047ab9 */ /* 0x000fe20000000000 */
[----:B------:R-:W-:Y:S01]  /*6810*/  BSSY B0, `(.L_x_9292) ;  /* 0x0000299000007945 */ /* 0x000fe20003800000 */
[----:B------:R-:W-:-:S04]  /*6820*/  ISETP.NE.AND P0, PT, RZ, UR4, PT ;  /* 0x00000004ff007c0c */ /* 0x000fc8000bf05270 */
[----:B------:R-:W2:Y:S01]  /*6830*/  LDC.64 R4, c[0x0][0x3e8] ;  /* 0x0000fa00ff047b82 */ /* 0x000ea20000000a00 */
[-C--:B-1----:R-:W-:Y:S02]  /*6840*/  IMAD R0, R3, R6.reuse, RZ ;  /* 0x0000000603007224 */ /* 0x082fe400078e02ff */
[----:B------:R-:W-:-:S04]  /*6850*/  IMAD.WIDE.U32 R8, R209, R6, RZ ;  /* 0x00000006d1087225 */ /* 0x000fc800078e00ff */
[----:B------:R-:W-:Y:S02]  /*6860*/  IMAD.SHL.U32 R53, R8, 0x80, RZ ;  /* 0x0000008008357824 */ /* 0x000fe400078e00ff */
[-C--:B--2---:R-:W-:Y:S02]  /*6870*/  IMAD R12, R3, R4.reuse, RZ ;  /* 0x00000004030c7224 */ /* 0x084fe400078e02ff */
        /* <DEDUP_REMOVED lines=11> */
[----:B------:R-:W1:Y:S01]  /*6930*/  LDC R0, c[0x0][0x428] ;  /* 0x00010a00ff007b82 */ /* 0x000e620000000800 */
        /* <DEDUP_REMOVED lines=8> */
[----:B------:R-:W-:Y:S02]  /*69c0*/  CS2R R26, SRZ ;  /* 0x00000000001a7805 */ /* 0x000fe4000001ff00 */
[----:B------:R-:W-:-:S02]  /*69d0*/  CS2R R20, SRZ ;  /* 0x0000000000147805 */ /* 0x000fc4000001ff00 */
[----:B------:R-:W-:Y:S02]  /*69e0*/  CS2R R28, SRZ ;  /* 0x00000000001c7805 */ /* 0x000fe4000001ff00 */
[----:B------:R-:W-:Y:S02]  /*69f0*/  CS2R R34, SRZ ;  /* 0x0000000000227805 */ /* 0x000fe4000001ff00 */
[----:B-1----:R-:W-:Y:S01]  /*6a00*/  ISETP.NE.AND P2, PT, R0, 0x1, PT ;  /* 0x000000010000780c */ /* 0x002fe20003f45270 */
[----:B------:R-:W-:-:S04]  /*6a10*/  IMAD R0, R209, 0x80, R23 ;  /* 0x00000080d1007824 */ /* 0x000fc800078e0217 */
[----:B------:R-:W-:Y:S01]  /*6a20*/  IMAD R3, R30, 0x40, R0 ;  /* 0x000000401e037824 */ /* 0x000fe200078e0200 */
[----:B------:R-:W-:-:S07]  /*6a30*/  CS2R R30, SRZ ;  /* 0x00000000001e7805 */ /* 0x000fce000001ff00 */
[----:B------:R-:W1:Y:S08]  /*6a40*/  @P2 LDC R10, c[0x0][0x42c] ;  /* 0x00010b00ff0a2b82 */ /* 0x000e700000000800 */
[----:B------:R-:W2:Y:S01]  /*6a50*/  @P2 LDC R9, c[0x0][0x430] ;  /* 0x00010c00ff092b82 */ /* 0x000ea20000000800 */
[----:B-1----:R-:W-:-:S04]  /*6a60*/  @P2 IMAD.HI.U32 R0, R3, R10, RZ ;  /* 0x0000000a03002227 */ /* 0x002fc800078e00ff */
[----:B------:R-:W-:Y:S01]  /*6a70*/  IMAD.MOV.U32 R10, RZ, RZ, R44 ;  /* 0x000000ffff0a7224 */ /* 0x000fe200078e002c */
[----:B--2---:R-:W-:Y:S02]  /*6a80*/  @P2 SHF.R.U32.HI R3, RZ, R9, R0 ;  /* 0x00000009ff032219 */ /* 0x004fe40000011600 */
[----:B------:R-:W-:Y:S02]  /*6a90*/  CS2R R8, SRZ ;  /* 0x0000000000087805 */ /* 0x000fe4000001ff00 */
[----:B------:R-:W-:Y:S01]  /*6aa0*/  SHF.R.S32.HI R41, RZ, 0x1f, R3 ;  /* 0x0000001fff297819 */ /* 0x000fe20000011403 */
[----:B------:R-:W-:Y:S06]  /*6ab0*/  @P0 BRA `(.L_x_9295) ;  /* 0x0000000000580947 */ /* 0x000fec0003800000 */
[----:B------:R-:W-:Y:S01]  /*6ac0*/  IADD3 R15, P2, R53, R46, RZ ;  /* 0x0000002e350f7210 */ /* 0x000fe20007f5e0ff */
[C---:B------:R-:W-:Y:S01]  /*6ad0*/  VIADD R0, R24.reuse, 0x10 ;  /* 0x0000001018007836 */ /* 0x040fe20000000000 */
[----:B------:R-:W-:Y:S01]  /*6ae0*/  ULDC UR4, c[0x0][0x3d4] ;  /* 0x0000f50000047ab9 */ /* 0x000fe20000000800 */
[----:B------:R-:W-:Y:S01]  /*6af0*/  ULDC.64 UR6, c[0x0][0x3c8] ;  /* 0x0000f20000067ab9 */ /* 0x000fe20000000a00 */
[----:B------:R-:W-:Y:S01]  /*6b00*/  ISETP.GE.AND P5, PT, R24, UR4, PT ;  /* 0x0000000418007c0c */ /* 0x000fe2000bfa6270 */
[----:B------:R-:W-:Y:S01]  /*6b10*/  IMAD.X R30, R51, 0x1, R48, P2 ;  /* 0x00000001331e7824 */ /* 0x000fe200010e0630 */
[----:B------:R-:W-:Y:S01]  /*6b20*/  ISETP.GE.AND P2, PT, R0, UR4, PT ;  /* 0x0000000400007c0c */ /* 0x000fe2000bf46270 */
[----:B------:R-:W-:Y:S01]  /*6b30*/  ULDC.64 UR4, c[0x0][0x3e0] ;  /* 0x0000f80000047ab9 */ /* 0x000fe20000000a00 */
[----:B------:R-:W-:Y:S02]  /*6b40*/  IADD3 R0, P4, R54, R49, RZ ;  /* 0x0000003136007210 */ /* 0x000fe40007f9e0ff */
[----:B------:R-:W-:-:S02]  /*6b50*/  CS2R R36, SRZ ;  /* 0x0000000000247805 */ /* 0x000fc4000001ff00 */
[C---:B------:R-:W-:Y:S02]  /*6b60*/  LEA R14, P3, R15.reuse, UR6, 0x1 ;  /* 0x000000060f0e7c11 */ /* 0x040fe4000f8608ff */
[----:B------:R-:W-:Y:S02]  /*6b70*/  CS2R R32, SRZ ;  /* 0x0000000000207805 */ /* 0x000fe4000001ff00 */
[----:B------:R-:W-:Y:S01]  /*6b80*/  CS2R R34, SRZ ;  /* 0x0000000000227805 */ /* 0x000fe2000001ff00 */
[----:B------:R-:W-:Y:S01]  /*6b90*/  IMAD.X R31, R52, 0x1, R50, P4 ;  /* 0x00000001341f7824 */ /* 0x000fe200020e0632 */
[----:B------:R-:W-:Y:S02]  /*6ba0*/  LEA.HI.X R15, R15, UR7, R30, 0x1, P3 ;  /* 0x000000070f0f7c11 */ /* 0x000fe400098f0c1e */
[----:B------:R-:W-:-:S03]  /*6bb0*/  LEA R38, P3, R0, UR4, 0x1 ;  /* 0x0000000400267c11 */ /* 0x000fc6000f8608ff */
[----:B------:R1:W5:Y:S01]  /*6bc0*/  @!P5 LDG.E.64 R36, desc[UR40][R14.64] ;  /* 0x000000280e24d981 */ /* 0x000362000c1e1b00 */
[----:B------:R-:W-:Y:S02]  /*6bd0*/  LEA.HI.X R39, R0, UR5, R31, 0x1, P3 ;  /* 0x0000000500277c11 */ /* 0x000fe400098f0c1f */
[----:B------:R-:W-:Y:S01]  /*6be0*/  CS2R R30, SRZ ;  /* 0x00000000001e7805 */ /* 0x000fe2000001ff00 */
[----:B------:R1:W5:Y:S04]  /*6bf0*/  @!P2 LDG.E.64 R32, desc[UR40][R14.64+0x20] ;  /* 0x000020280e20a981 */ /* 0x000368000c1e1b00 */
[----:B------:R1:W5:Y:S04]  /*6c00*/  @!P5 LDG.E.64 R34, desc[UR40][R38.64] ;  /* 0x000000282622d981 */ /* 0x000368000c1e1b00 */
[----:B------:R1:W5:Y:S02]  /*6c10*/  @!P2 LDG.E.64 R30, desc[UR40][R38.64+0x20] ;  /* 0x00002028261ea981 */ /* 0x000364000c1e1b00 */
.L_x_9295:
[----:B------:R-:W-:Y:S05]  /*6c20*/  BSYNC B1 ;  /* 0x0000000000017941 */ /* 0x000fea0003800000 */
.L_x_9294:
[----:B------:R-:W-:Y:S04]  /*6c30*/  BSSY B1, `(.L_x_9296) ;  /* 0x0000018000017945 */ /* 0x000fe80003800000 */
[----:B------:R-:W-:Y:S05]  /*6c40*/  @P1 BRA `(.L_x_9297) ;  /* 0x0000000000581947 */ /* 0x000fea0003800000 */
[----:B------:R-:W-:Y:S01]  /*6c50*/  IADD3 R0, P4, P5, R49, R59, R54 ;  /* 0x0000003b31007210 */ /* 0x000fe20007d9e036 */
[----:B-1----:R-:W-:Y:S01]  /*6c60*/  VIADD R14, R24, 0x10 ;  /* 0x00000010180e7836 */ /* 0x002fe20000000000 */
        /* <DEDUP_REMOVED lines=20> */
.L_x_9297:
[----:B------:R-:W-:Y:S05]  /*6db0*/  BSYNC B1 ;  /* 0x0000000000017941 */ /* 0x000fea0003800000 */
.L_x_9296:
[----:B-12---:R-:W2:Y:S01]  /*6dc0*/  LDL R39, [R1+0x4] ;  /* 0x0000040001277983 */ /* 0x006ea20000100800 */
[----:B------:R-:W-:Y:S01]  /*6dd0*/  IMAD.WIDE.U32 R10, R3, R6, R10 ;  /* 0x00000006030a7225 */ /* 0x000fe200078e000a */
[----:B------:R-:W-:Y:S01]  /*6de0*/  LEA.HI R0, R235, R235, RZ, 0x1 ;  /* 0x000000ebeb007211 */ /* 0x000fe200078f08ff */
[----:B------:R-:W-:Y:S01]  /*6df0*/  ULDC.64 UR4, c[0x0][0x3c8] ;  /* 0x0000f20000047ab9 */ /* 0x000fe20000000a00 */
[----:B------:R-:W-:Y:S01]  /*6e00*/  ULDC.64 UR6, c[0x0][0x3e0] ;  /* 0x0000f80000067ab9 */ /* 0x000fe20000000a00 */
[----:B------:R-:W-:-:S04]  /*6e10*/  IMAD.WIDE.U32 R12, R3, R4, R12 ;  /* 0x00000004030c7225 */ /* 0x000fc800078e000c */
[C---:B------:R-:W-:Y:S02]  /*6e20*/  IMAD R6, R41.reuse, R6, RZ ;  /* 0x0000000629067224 */ /* 0x040fe400078e02ff */
[----:B------:R-:W-:Y:S02]  /*6e30*/  IMAD R4, R41, R4, RZ ;  /* 0x0000000429047224 */ /* 0x000fe400078e02ff */
[C---:B------:R-:W-:Y:S01]  /*6e40*/  IMAD R7, R3.reuse, R7, R6 ;  /* 0x0000000703077224 */ /* 0x040fe200078e0206 */
[----:B------:R-:W-:Y:S01]  /*6e50*/  LOP3.LUT R6, R0, 0xfffffffe, RZ, 0xc0, !PT ;  /* 0xfffffffe00067812 */ /* 0x000fe200078ec0ff */
[----:B------:R-:W-:Y:S01]  /*6e60*/  IMAD R3, R3, R5, R4 ;  /* 0x0000000503037224 */ /* 0x000fe200078e0204 */
[----:B------:R-:W-:Y:S01]  /*6e70*/  LEA R4, P2, R10, UR4, 0x1 ;  /* 0x000000040a047c11 */ /* 0x000fe2000f8408ff */
[----:B------:R-:W-:Y:S01]  /*6e80*/  IMAD.IADD R5, R11, 0x1, R7 ;  /* 0x000000010b057824 */ /* 0x000fe200078e0207 */
[----:B------:R-:W-:Y:S01]  /*6e90*/  LEA R0, P3, R12, UR6, 0x1 ;  /* 0x000000060c007c11 */ /* 0x000fe2000f8608ff */
[----:B------:R-:W-:Y:S01]  /*6ea0*/  IMAD.IADD R3, R13, 0x1, R3 ;  /* 0x000000010d037824 */ /* 0x000fe200078e0203 */
[----:B------:R-:W-:Y:S01]  /*6eb0*/  UMOV UR4, 0xffffffff ;  /* 0xffffffff00047882 */ /* 0x000fe20000000000 */
[----:B------:R-:W-:Y:S01]  /*6ec0*/  IMAD.IADD R6, R235, 0x1, -R6 ;  /* 0x00000001eb067824 */ /* 0x000fe200078e0a06 */
[----:B------:R-:W-:-:S02]  /*6ed0*/  LEA.HI.X R5, R10, UR5, R5, 0x1, P2 ;  /* 0x000000050a057c11 */ /* 0x000fc400090f0c05 */
[----:B------:R-:W-:Y:S02]  /*6ee0*/  LEA.HI.X R3, R12, UR7, R3, 0x1, P3 ;  /* 0x000000070c037c11 */ /* 0x000fe400098f0c03 */
[----:B------:R-:W-:Y:S01]  /*6ef0*/  SHF.L.U32 R6, R6, 0x1f, RZ ;  /* 0x0000001f06067819 */ /* 0x000fe200000006ff */
[----:B--2---:R-:W-:-:S05]  /*6f00*/  IMAD.SHL.U32 R14, R39, 0x40, RZ ;  /* 0x00000040270e7824 */ /* 0x004fca00078e00ff */
[----:B------:R-:W-:-:S04]  /*6f10*/  LOP3.LUT R15, R14, 0x1c0, RZ, 0xc0, !PT ;  /* 0x000001c00e0f7812 */ /* 0x000fc800078ec0ff */
[----:B------:R-:W-:Y:S02]  /*6f20*/  LOP3.LUT R14, R15, 0x18, R18, 0xf8, !PT ;  /* 0x000000180f0e7812 */ /* 0x000fe400078ef812 */
[----:B------:R-:W-:-:S04]  /*6f30*/  SHF.R.U32.HI R15, RZ, 0x3, R15 ;  /* 0x00000003ff0f7819 */ /* 0x000fc8000001160f */
[----:B------:R-:W-:Y:S01]  /*6f40*/  LOP3.LUT R38, R14, R15, RZ, 0x3c, !PT ;  /* 0x0000000f0e267212 */ /* 0x000fe200078e3cff */
[----:B------:R-:W-:Y:S06]  /*6f50*/  BRA.DIV UR4, `(.L_x_9298) ;  /* 0x0000016a04247947 */ /* 0x000fec000b800000 */
.L_x_9548:
[----:B------:R-:W-:-:S03]  /*6f60*/  UMOV UR4, 0xffffffff ;  /* 0xffffffff00047882 */ /* 0x000fc60000000000 */
[----:B------:R-:W-:Y:S05]  /*6f70*/  BRA.DIV UR4, `(.L_x_9299) ;  /* 0x0000016a04447947 */ /* 0x000fea000b800000 */
.L_x_9551:
[----:B------:R-:W-:-:S03]  /*6f80*/  UMOV UR4, 0xffffffff ;  /* 0xffffffff00047882 */ /* 0x000fc60000000000 */
[----:B------:R-:W-:Y:S05]  /*6f90*/  BRA.DIV UR4, `(.L_x_9300) ;  /* 0x0000016a04647947 */ /* 0x000fea000b800000 */
.L_x_9554:
[----:B------:R-:W-:-:S03]  /*6fa0*/  UMOV UR4, 0xffffffff ;  /* 0xffffffff00047882 */ /* 0x000fc60000000000 */
[----:B------:R-:W-:Y:S05]  /*6fb0*/  BRA.DIV UR4, `(.L_x_9301) ;  /* 0x0000016a04847947 */ /* 0x000fea000b800000 */
.L_x_9557:
[----:B------:R-:W-:-:S03]  /*6fc0*/  UMOV UR4, 0xffffffff ;  /* 0xffffffff00047882 */ /* 0x000fc60000000000 */
[----:B------:R-:W-:Y:S05]  /*6fd0*/  BRA.DIV UR4, `(.L_x_9302) ;  /* 0x0000016a04a47947 */ /* 0x000fea000b800000 */
.L_x_9560:
[----:B------:R-:W-:-:S03]  /*6fe0*/  UMOV UR4, 0xffffffff ;  /* 0xffffffff00047882 */ /* 0x000fc60000000000 */
[----:B------:R-:W-:Y:S05]  /*6ff0*/  BRA.DIV UR4, `(.L_x_9303) ;  /* 0x0000016a04c47947 */ /* 0x000fea000b800000 */
.L_x_9563:
[----:B------:R-:W-:-:S03]  /*7000*/  UMOV UR4, 0xffffffff ;  /* 0xffffffff00047882 */ /* 0x000fc60000000000 */
[----:B------:R-:W-:Y:S05]  /*7010*/  BRA.DIV UR4, `(.L_x_9304) ;  /* 0x0000016a04e47947 */ /* 0x000fea000b800000 */
.L_x_9566:
[----:B------:R-:W-:-:S03]  /*7020*/  UMOV UR4, 0xffffffff ;  /* 0xffffffff00047882 */ /* 0x000fc60000000000 */
[----:B------:R-:W-:Y:S05]  /*7030*/  BRA.DIV UR4, `(.L_x_9305) ;  /* 0x0000016e04047947 */ /* 0x000fea000b800000 */
.L_x_9569:
[----:B------:R-:W1:Y:S01]  /*7040*/  SYNCS.PHASECHK.TRANS64.TRYWAIT P2, [R17+URZ+0x22800], R6 ;  /* 0x02280006110075a7 */ /* 0x000e62000804017f */
[----:B-----5:R-:W-:Y:S01]  /*7050*/  IMAD.MOV.U32 R5, RZ, RZ, R37 ;  /* 0x000000ffff057224 */ /* 0x020fe200078e0025 */
[----:B------:R-:W-:Y:S01]  /*7060*/  LOP3.LUT P3, RZ, R39, 0x4, RZ, 0xc0, !PT ;  /* 0x0000000427ff7812 */ /* 0x000fe2000786c0ff */
[----:B------:R-:W-:Y:S01]  /*7070*/  IMAD.MOV.U32 R4, RZ, RZ, R36 ;  /* 0x000000ffff047224 */ /* 0x000fe200078e0024 */
[----:B------:R-:W-:Y:S01]  /*7080*/  BSSY B1, `(.L_x_9306) ;  /* 0x000001f000017945 */ /* 0x000fe20003800000 */
[----:B------:R-:W-:Y:S01]  /*7090*/  IMAD.MOV.U32 R0, RZ, RZ, R32 ;  /* 0x000000ffff007224 */ /* 0x000fe200078e0020 */
[----:B------:R-:W-:Y:S01]  /*70a0*/  PRMT R44, R5, 0x7610, R44 ;  /* 0x00007610052c7816 */ /* 0x000fe2000000002c */
[----:B------:R-:W-:Y:S01]  /*70b0*/  IMAD.MOV.U32 R3, RZ, RZ, R33 ;  /* 0x000000ffff037224 */ /* 0x000fe200078e0021 */
[----:B------:R-:W-:Y:S01]  /*70c0*/  PRMT R14, R4, 0x7610, R14 ;  /* 0x00007610040e7816 */ /* 0x000fe2000000000e */
[----:B------:R-:W-:Y:S02]  /*70d0*/  IMAD R38, R223, 0x200, R38 ;  /* 0x00000200df267824 */ /* 0x000fe400078e0226 */
[----:B------:R-:W-:Y:S01]  /*70e0*/  IMAD.MOV.U32 R5, RZ, RZ, R34 ;  /* 0x000000ffff057224 */ /* 0x000fe200078e0022 */
[----:B------:R-:W-:Y:S01]  /*70f0*/  PRMT R43, R0, 0x5410, R3 ;  /* 0x00005410002b7816 */ /* 0x000fe20000000003 */
[----:B------:R-:W-:-:S02]  /*7100*/  IMAD.MOV.U32 R4, RZ, RZ, R31 ;  /* 0x000000ffff047224 */ /* 0x000fc400078e001f */
[----:B------:R-:W-:Y:S01]  /*7110*/  IMAD R3, R38, 0x2, R17 ;  /* 0x0000000226037824 */ /* 0x000fe200078e0211 */
[----:B------:R-:W-:Y:S01]  /*7120*/  PRMT R10, R5, 0x7610, R10 ;  /* 0x00007610050a7816 */ /* 0x000fe2000000000a */
[----:B------:R-:W-:Y:S01]  /*7130*/  IMAD.MOV.U32 R0, RZ, RZ, R30 ;  /* 0x000000ffff007224 */ /* 0x000fe200078e001e */
[----:B------:R-:W-:Y:S01]  /*7140*/  PRMT R45, R4, 0x7610, R45 ;  /* 0x00007610042d7816 */ /* 0x000fe2000000002d */
[----:B------:R-:W-:Y:S02]  /*7150*/  IMAD.MOV.U32 R5, RZ, RZ, R35 ;  /* 0x000000ffff057224 */ /* 0x000fe400078e0023 */
[----:B------:R-:W-:Y:S01]  /*7160*/  VIADD R4, R3, 0x18400 ;  /* 0x0001840003047836 */ /* 0x000fe20000000000 */
[----:B------:R-:W-:Y:S01]  /*7170*/  PRMT R44, R44, 0x5410, R0 ;  /* 0x000054102c2c7816 */ /* 0x000fe20000000000 */
[----:B------:R-:W-:Y:S01]  /*7180*/  IMAD.MOV.U32 R7, RZ, RZ, R8 ;  /* 0x000000ffff077224 */ /* 0x000fe200078e0008 */
[----:B------:R-:W-:Y:S01]  /*7190*/  PRMT R45, R45, 0x5410, R5 ;  /* 0x000054102d2d7816 */ /* 0x000fe20000000005 */
[----:B------:R-:W-:-:S02]  /*71a0*/  IMAD.MOV.U32 R11, RZ, RZ, R9 ;  /* 0x000000ffff0b7224 */ /* 0x000fc400078e0009 */
[----:B------:R-:W-:Y:S02]  /*71b0*/  VIADD R0, R3, 0x18440 ;  /* 0x0001844003007836 */ /* 0x000fe40000000000 */
[----:B------:R-:W-:Y:S01]  /*71c0*/  @P3 VIADD R0, R4, 0xffffffc0 ;  /* 0xffffffc004003836 */ /* 0x000fe20000000000 */
[----:B------:R-:W-:Y:S01]  /*71d0*/  PRMT R46, R7, 0x5410, R11 ;  /* 0x00005410072e7816 */ /* 0x000fe2000000000b */
[----:B------:R-:W-:Y:S02]  /*71e0*/  IMAD.MOV.U32 R4, RZ, RZ, R26 ;  /* 0x000000ffff047224 */ /* 0x000fe400078e001a */
[----:B------:R-:W-:Y:S02]  /*71f0*/  IMAD.MOV.U32 R5, RZ, RZ, R27 ;  /* 0x000000ffff057224 */ /* 0x000fe400078e001b */
[----:B------:R-:W-:Y:S02]  /*7200*/  IMAD.MOV.U32 R7, RZ, RZ, R20 ;  /* 0x000000ffff077224 */ /* 0x000fe400078e0014 */
[----:B------:R-:W-:Y:S01]  /*7210*/  IMAD.MOV.U32 R11, RZ, RZ, R21 ;  /* 0x000000ffff0b7224 */ /* 0x000fe200078e0015 */
[----:B------:R-:W-:Y:S01]  /*7220*/  PRMT R47, R4, 0x5410, R5 ;  /* 0x00005410042f7816 */ /* 0x000fe20000000005 */
[----:B------:R-:W-:-:S02]  /*7230*/  IMAD.MOV.U32 R4, RZ, RZ, R28 ;  /* 0x000000ffff047224 */ /* 0x000fc400078e001c */
[----:B------:R-:W-:Y:S01]  /*7240*/  IMAD.MOV.U32 R5, RZ, RZ, R29 ;  /* 0x000000ffff057224 */ /* 0x000fe200078e001d */
[----:B------:R-:W-:Y:S01]  /*7250*/  PRMT R48, R7, 0x5410, R11 ;  /* 0x0000541007307816 */ /* 0x000fe2000000000b */
[----:B-1----:R-:W-:Y:S06]  /*7260*/  @!P2 BRA `(.L_x_9307) ;  /* 0x0000016800a0a947 */ /* 0x002fec0003800000 */
.L_x_9570:
[----:B------:R-:W-:Y:S05]  /*7270*/  BSYNC B1 ;  /* 0x0000000000017941 */ /* 0x000fea0003800000 */
.L_x_9306:
        /* <DEDUP_REMOVED lines=9> */
[----:B-1----:R-:W1:Y:S01]  /*7310*/  LDS.128 R4, [R3+0x18400] ;  /* 0x0184000003047984 */ /* 0x002e620000000c00 */
        /* <DEDUP_REMOVED lines=8> */
[--C-:B-1----:R-:W-:Y:S02]  /*73a0*/  HADD2.F32 R12, -RZ, R7.reuse.H0_H0 ;  /* 0x20000007ff0c7230 */ /* 0x102fe40000004100 */
        /* <DEDUP_REMOVED lines=11> */
[----:B------:R-:W-:Y:S02]  /*7460*/  HADD2.F32 R6, -RZ, R5.H0_H0 ;  /* 0x20000005ff067230 */ /* 0x000fe40000004100 */
        /* <DEDUP_REMOVED lines=20> */
.L_x_9311:
[----:B------:R-:W-:Y:S05]  /*75b0*/  BSYNC B2 ;  /* 0x0000000000027941 */ /* 0x000fea0003800000 */
.L_x_9310:
[----:B------:R-:W-:Y:S05]  /*75c0*/  @P2 BRA `(.L_x_9309) ;  /* 0x0000000000a82947 */ /* 0x000fea0003800000 */
[----:B-12---:R-:W1:Y:S01]  /*75d0*/  LDS.128 R4, [R0] ;  /* 0x0000000000047984 */ /* 0x006e620000000c00 */
        /* <DEDUP_REMOVED lines=41> */
.L_x_9309:
[----:B------:R-:W-:Y:S05]  /*7870*/  BSYNC B1 ;  /* 0x0000000000017941 */ /* 0x000fea0003800000 */
.L_x_9308:
[----:B------:R-:W-:Y:S05]  /*7880*/  @P1 BRA `(.L_x_9312) ;  /* 0x0000001800441947 */ /* 0x000fea0003800000 */
[----:B--23--:R-:W2:Y:S01]  /*7890*/  LDC R5, c[0x0][0x3d4] ;  /* 0x0000f500ff057b82 */ /* 0x00cea20000000800 */
        /* <DEDUP_REMOVED lines=14> */
[----:B-1----:R-:W-:-:S02]  /*7980*/  HADD2.F32 R12, -RZ, R7.H0_H0 ;  /* 0x20000007ff0c7230 */ /* 0x002fc40000004100 */
        /* <DEDUP_REMOVED lines=32> */
.L_x_9314:
[----:B------:R-:W-:Y:S05]  /*7b90*/  BSYNC B1 ;  /* 0x0000000000017941 */ /* 0x000fea0003800000 */
.L_x_9313:
[----:B------:R-:W-:Y:S05]  /*7ba0*/  @P1 BRA `(.L_x_9312) ;  /* 0x00000014007c1947 */ /* 0x000fea0003800000 */
[----:B-1----:R-:W1:Y:S01]  /*7bb0*/  LDS.128 R4, [R0+0x2000] ;  /* 0x0020000000047984 */ /* 0x002e620000000c00 */
        /* <DEDUP_REMOVED lines=8> */
[----:B-1----:R-:W-:-:S02]  /*7c40*/  HADD2.F32 R10, -RZ, R7.H1_H1 ;  /* 0x30000007ff0a7230 */ /* 0x002fc40000004100 */
[--C-:B--2---:R-:W-:Y:S02]  /*7c50*/  HADD2.F32 R3, -RZ, R4.reuse.H0_H0 ;  /* 0x20000004ff037230 */ /* 0x104fe40000004100 */
        /* <DEDUP_REMOVED lines=32> */
.L_x_9293:
[----:B------:R-:W1:Y:S01]  /*7e60*/  LDC R43, c[0x0][0x3d4] ;  /* 0x0000f500ff2b7b82 */ /* 0x000e620000000800 */
[----:B------:R-:W-:Y:S01]  /*7e70*/  ULDC.64 UR4, c[0x0][0x3c8] ;  /* 0x0000f20000047ab9 */ /* 0x000fe20000000a00 */
[----:B------:R-:W-:Y:S01]  /*7e80*/  ULDC.64 UR6, c[0x0][0x3e0] ;  /* 0x0000f80000067ab9 */ /* 0x000fe20000000a00 */
[----:B------:R-:W-:Y:S02]  /*7e90*/  CS2R R32, SRZ ;  /* 0x0000000000207805 */ /* 0x000fe4000001ff00 */
[----:B------:R-:W-:Y:S02]  /*7ea0*/  CS2R R34, SRZ ;  /* 0x0000000000227805 */ /* 0x000fe4000001ff00 */
[----:B-1----:R-:W-:-:S04]  /*7eb0*/  ISETP.GE.AND P0, PT, R18, R43, PT ;  /* 0x0000002b1200720c */ /* 0x002fc80003f06270 */
[-C--:B------:R-:W-:Y:S02]  /*7ec0*/  ISETP.GE.OR P1, PT, R234, R8.reuse, P0 ;  /* 0x00000008ea00720c */ /* 0x080fe40000726670 */
[----:B------:R-:W-:-:S11]  /*7ed0*/  ISETP.GE.OR P0, PT, R23, R8, P0 ;  /* 0x000000081700720c */ /* 0x000fd60000706670 */
[----:B------:R-:W1:Y:S01]  /*7ee0*/  @!P1 LDC.64 R14, c[0x0][0x3c8] ;  /* 0x0000f200ff0e9b82 */ /* 0x000e620000000a00 */
[----:B------:R-:W-:Y:S01]  /*7ef0*/  @!P1 IADD3 R13, P2, P3, R26, R55, R53 ;  /* 0x000000371a0d9210 */ /* 0x000fe20007b5e035 */
[----:B------:R-:W2:Y:S01]  /*7f00*/  S2R R46, SR_TID.X ;  /* 0x00000000002e7919 */ /* 0x000ea20000002100 */
[----:B------:R-:W-:Y:S02]  /*7f10*/  @!P0 IADD3 R9, P5, R53, R26, RZ ;  /* 0x0000001a35098210 */ /* 0x000fe40007fbe0ff */
[----:B------:R-:W-:Y:S02]  /*7f20*/  @!P1 IADD3.X R20, R27, R56, R51, P2, P3 ;  /* 0x000000381b149210 */ /* 0x000fe400017e6433 */
[----:B------:R-:W-:Y:S01]  /*7f30*/  @!P1 IADD3 R0, P3, P4, R28, R59, R54 ;  /* 0x0000003b1c009210 */ /* 0x000fe20007c7e036 */
[----:B------:R-:W3:Y:S01]  /*7f40*/  @!P1 LDC.64 R30, c[0x0][0x3e0] ;  /* 0x0000f800ff1e9b82 */ /* 0x000ee20000000a00 */
[----:B------:R-:W-:Y:S01]  /*7f50*/  @!P0 IADD3 R11, P2, R54, R28, RZ ;  /* 0x0000001c360b8210 */ /* 0x000fe20007f5e0ff */
[----:B------:R-:W-:Y:S01]  /*7f60*/  @!P0 IMAD.X R10, R51, 0x1, R27, P5 ;  /* 0x00000001330a8824 */ /* 0x000fe200028e061b */
[----:B------:R-:W-:-:S02]  /*7f70*/  @!P1 IADD3.X R3, R29, R57, R52, P3, P4 ;  /* 0x000000391d039210 */ /* 0x000fc40001fe8434 */
[C---:B------:R-:W-:Y:S01]  /*7f80*/  @!P0 LEA R8, P5, R9.reuse, UR4, 0x1 ;  /* 0x0000000409088c11 */ /* 0x040fe2000f8a08ff */
[----:B------:R-:W-:Y:S01]  /*7f90*/  @!P0 IMAD.X R24, R52, 0x1, R29, P2 ;  /* 0x0000000134188824 */ /* 0x000fe200010e061d */
[----:B------:R-:W-:Y:S02]  /*7fa0*/  CS2R R28, SRZ ;  /* 0x00000000001c7805 */ /* 0x000fe4000001ff00 */
[----:B------:R-:W-:Y:S02]  /*7fb0*/  @!P0 LEA.HI.X R9, R9, UR5, R10, 0x1, P5 ;  /* 0x0000000509098c11 */ /* 0x000fe4000a8f0c0a */
[----:B------:R-:W-:-:S03]  /*7fc0*/  @!P0 LEA R10, P2, R11, UR6, 0x1 ;  /* 0x000000060b0a8c11 */ /* 0x000fc6000f8408ff */
[----:B------:R4:W5:Y:S01]  /*7fd0*/  @!P0 LDG.E.128 R32, desc[UR40][R8.64] ;  /* 0x0000002808208981 */ /* 0x000962000c1e1d00 */
[----:B------:R-:W-:Y:S02]  /*7fe0*/  @!P0 LEA.HI.X R11, R11, UR7, R24, 0x1, P2 ;  /* 0x000000070b0b8c11 */ /* 0x000fe400090f0c18 */
[----:B-1----:R-:W-:-:S04]  /*7ff0*/  @!P1 LEA R12, P3, R13, R14, 0x1 ;  /* 0x0000000e0d0c9211 */ /* 0x002fc800078608ff */
[----:B------:R-:W-:Y:S02]  /*8000*/  @!P1 LEA.HI.X R13, R13, R15, R20, 0x1, P3 ;  /* 0x0000000f0d0d9211 */ /* 0x000fe400018f0c14 */
[----:B---3--:R-:W-:-:S04]  /*8010*/  @!P1 LEA R14, P4, R0, R30, 0x1 ;  /* 0x0000001e000e9211 */ /* 0x008fc800078808ff */
[----:B------:R-:W-:Y:S02]  /*8020*/  @!P1 LEA.HI.X R15, R0, R31, R3, 0x1, P4 ;  /* 0x0000001f000f9211 */ /* 0x000fe400020f0c03 */
[----:B------:R-:W-:Y:S01]  /*8030*/  CS2R R30, SRZ ;  /* 0x00000000001e7805 */ /* 0x000fe2000001ff00 */
[----:B------:R-:W1:Y:S05]  /*8040*/  LDC R0, c[0x0][0x428] ;  /* 0x00010a00ff007b82 */ /* 0x000e6a0000000800 */
[----:B------:R-:W5:Y:S01]  /*8050*/  @!P1 LDG.E.128 R28, desc[UR40][R14.64] ;  /* 0x000000280e1c9981 */ /* 0x000f62000c1e1d00 */
[----:B--2---:R-:W-:Y:S01]  /*8060*/  VIADD R46, R46, 0xffffff80 ;  /* 0xffffff802e2e7836 */ /* 0x004fe20000000000 */
[----:B-1----:R-:W-:-:S04]  /*8070*/  ISETP.NE.AND P2, PT, R0, 0x1, PT ;  /* 0x000000010000780c */ /* 0x002fc80003f45270 */
[----:B------:R-:W-:-:S04]  /*8080*/  SHF.R.S32.HI R21, RZ, 0x1f, R46 ;  /* 0x0000001fff157819 */ /* 0x000fc8000001142e */
[----:B------:R-:W-:-:S05]  /*8090*/  LEA.HI R21, R21, R46, RZ, 0x2 ;  /* 0x0000002e15157211 */ /* 0x000fca00078f10ff */
[----:B------:R-:W1:Y:S01]  /*80a0*/  @P2 LDC R0, c[0x0][0x42c] ;  /* 0x00010b00ff002b82 */ /* 0x000e620000000800 */
[----:B------:R-:W-:-:S07]  /*80b0*/  LOP3.LUT R21, R21, 0xfffffffc, RZ, 0xc0, !PT ;  /* 0xfffffffc15157812 */ /* 0x000fce00078ec0ff */
[----:B----4-:R-:W2:Y:S01]  /*80c0*/  @P2 LDC R9, c[0x0][0x430] ;  /* 0x00010c00ff092b82 */ /* 0x010ea20000000800 */
[----:B------:R-:W-:Y:S02]  /*80d0*/  IMAD.IADD R21, R46, 0x1, -R21 ;  /* 0x000000012e157824 */ /* 0x000fe400078e0a15 */
        /* <DEDUP_REMOVED lines=8> */
[----:B-1----:R-:W-:-:S03]  /*8160*/  @P2 IMAD.HI.U32 R0, R3, R0, RZ ;  /* 0x0000000003002227 */ /* 0x002fc600078e00ff */
[----:B------:R1:W5:Y:S02]  /*8170*/  @!P1 LDG.E.128 R24, desc[UR40][R12.64] ;  /* 0x000000280c189981 */ /* 0x000364000c1e1d00 */
[----:B--2---:R-:W-:-:S04]  /*8180*/  @P2 SHF.R.U32.HI R3, RZ, R9, R0 ;  /* 0x00000009ff032219 */ /* 0x004fc80000011600 */
[----:B------:R-:W-:Y:S01]  /*8190*/  SHF.R.S32.HI R21, RZ, 0x1f, R3 ;  /* 0x0000001fff157819 */ /* 0x000fe20000011403 */
[----:B------:R-:W-:Y:S02]  /*81a0*/  IMAD.MOV.U32 R9, RZ, RZ, R41 ;  /* 0x000000ffff097224 */ /* 0x000fe400078e0029 */
[----:B---3--:R-:W-:Y:S02]  /*81b0*/  IMAD.MOV.U32 R10, RZ, RZ, R42 ;  /* 0x000000ffff0a7224 */ /* 0x008fe400078e002a */
[----:B------:R-:W-:Y:S02]  /*81c0*/  IMAD.MOV.U32 R11, RZ, RZ, R47 ;  /* 0x000000ffff0b7224 */ /* 0x000fe400078e002f */
[C---:B------:R-:W-:Y:S02]  /*81d0*/  IMAD R0, R21.reuse, R6, RZ ;  /* 0x0000000615007224 */ /* 0x040fe400078e02ff */
[----:B-1----:R-:W-:Y:S02]  /*81e0*/  IMAD R12, R21, R4, RZ ;  /* 0x00000004150c7224 */ /* 0x002fe400078e02ff */
        /* <DEDUP_REMOVED lines=13> */
.L_x_9573:
[----:B------:R-:W-:-:S03]  /*82c0*/  UMOV UR4, 0xffffffff ;  /* 0xffffffff00047882 */ /* 0x000fc60000000000 */
[----:B------:R-:W-:Y:S05]  /*82d0*/  BRA.DIV UR4, `(.L_x_9316) ;  /* 0x0000015a04c07947 */ /* 0x000fea000b800000 */
.L_x_9576:
[----:B------:R-:W-:-:S03]  /*82e0*/  UMOV UR4, 0xffffffff ;  /* 0xffffffff00047882 */ /* 0x000fc60000000000 */
[----:B------:R-:W-:Y:S05]  /*82f0*/  BRA.DIV UR4, `(.L_x_9317) ;  /* 0x0000015a04e07947 */ /* 0x000fea000b800000 */
.L_x_9579:
[----:B------:R-:W-:-:S03]  /*8300*/  UMOV UR4, 0xffffffff ;  /* 0xffffffff00047882 */ /* 0x000fc60000000000 */
[----:B------:R-:W-:Y:S05]  /*8310*/  BRA.DIV UR4, `(.L_x_9318) ;  /* 0x0000015e04007947 */ /* 0x000fea000b800000 */
.L_x_9582:
[----:B------:R-:W-:-:S03]  /*8320*/  UMOV UR4, 0xffffffff ;  /* 0xffffffff00047882 */ /* 0x000fc60000000000 */
[----:B------:R-:W-:Y:S05]  /*8330*/  BRA.DIV UR4, `(.L_x_9319) ;  /* 0x0000015e04207947 */ /* 0x000fea000b800000 */
.L_x_9585:
[----:B------:R-:W-:Y:S01]  /*8340*/  UMOV UR4, 0xffffffff ;  /* 0xffffffff00047882 */ /* 0x000fe20000000000 */
[----:B------:R-:W-:Y:S02]  /*8350*/  LOP3.LUT R6, R6, 0xfffffffe, RZ, 0xc0, !PT ;  /* 0xfffffffe06067812 */ /* 0x000fe400078ec0ff */
[----:B------:R-:W-:Y:S05]  /*8360*/  BRA.DIV UR4, `(.L_x_9320) ;  /* 0x0000015e043c7947 */ /* 0x000fea000b800000 */
.L_x_9588:
[----:B------:R-:W-:Y:S01]  /*8370*/  UMOV UR4, 0xffffffff ;  /* 0xffffffff00047882 */ /* 0x000fe20000000000 */
[----:B------:R-:W-:Y:S02]  /*8380*/  IMAD.IADD R4, R235, 0x1, -R6 ;  /* 0x00000001eb047824 */ /* 0x000fe400078e0a06 */
[----:B------:R-:W-:Y:S05]  /*8390*/  BRA.DIV UR4, `(.L_x_9321) ;  /* 0x0000015e04587947 */ /* 0x000fea000b800000 */
.L_x_9591:
[----:B------:R-:W-:Y:S01]  /*83a0*/  UMOV UR4, 0xffffffff ;  /* 0xffffffff00047882 */ /* 0x000fe20000000000 */
[----:B------:R-:W-:Y:S02]  /*83b0*/  SHF.L.U32 R4, R4, 0x1f, RZ ;  /* 0x0000001f04047819 */ /* 0x000fe400000006ff */
[----:B------:R-:W-:Y:S05]  /*83c0*/  BRA.DIV UR4, `(.L_x_9322) ;  /* 0x0000015e04747947 */ /* 0x000fea000b800000 */
.L_x_9594:
[----:B------:R-:W1:Y:S01]  /*83d0*/  SYNCS.PHASECHK.TRANS64.TRYWAIT P2, [R17+URZ+0x22800], R4 ;  /* 0x02280004110075a7 */ /* 0x000e62000804017f */
        /* <DEDUP_REMOVED lines=24> */
[----:B------:R-:W-:-:S03]  /*8560*/  IMAD.IADD R0, R18, 0x1, R43 ;  /* 0x0000000112007824 */ /* 0x000fc600078e022b */
[----:B------:R-:W-:Y:S01]  /*8570*/  PRMT R55, R5, 0x5410, R6 ;  /* 0x0000541005377816 */ /* 0x000fe20000000006 */
[----:B-1----:R-:W-:Y:S06]  /*8580*/  @!P2 BRA `(.L_x_9324) ;  /* 0x0000015c002ca947 */ /* 0x002fec0003800000 */
.L_x_9595:
[----:B------:R-:W-:Y:S05]  /*8590*/  BSYNC B1 ;  /* 0x0000000000017941 */ /* 0x000fea0003800000 */
.L_x_9323:
[----:B------:R-:W-:Y:S01]  /*85a0*/  BSSY B1, `(.L_x_9325) ;  /* 0x0000064000017945 */ /* 0x000fe20003800000 */
[----:B------:R-:W-:Y:S01]  /*85b0*/  IMAD.MOV.U32 R56, RZ, RZ, R30 ;  /* 0x000000ffff387224 */ /* 0x000fe200078e001e */
[----:B------:R-:W-:Y:S01]  /*85c0*/  LOP3.LUT R0, R0, 0x38, RZ, 0xc0, !PT ;  /* 0x0000003800007812 */ /* 0x000fe200078ec0ff */
[----:B------:R-:W-:Y:S01]  /*85d0*/  IMAD.MOV.U32 R57, RZ, RZ, R31 ;  /* 0x000000ffff397224 */ /* 0x000fe200078e001f */
[----:B------:R-:W-:Y:S06]  /*85e0*/  @P0 BRA `(.L_x_9326) ;  /* 0x00000004007c0947 */ /* 0x000fec0003800000 */
[----:B------:R-:W2:Y:S01]  /*85f0*/  LDL R3, [R1+0x4] ;  /* 0x0000040001037983 */ /* 0x000ea20000100800 */
[--C-:B------:R-:W-:Y:S02]  /*8600*/  SHF.R.U64 R49, R32, 0x10, R33.reuse ;  /* 0x0000001020317819 */ /* 0x100fe40000001221 */
[----:B------:R-:W-:Y:S01]  /*8610*/  SHF.R.U32.HI R46, RZ, 0x10, R33 ;  /* 0x00000010ff2e7819 */ /* 0x000fe20000011621 */
[--C-:B------:R-:W-:Y:S01]  /*8620*/  HADD2.F32 R33, -RZ, R15.reuse.H1_H1 ;  /* 0x3000000fff217230 */ /* 0x100fe20000004100 */
[----:B------:R-:W-:Y:S02]  /*8630*/  SHF.R.U64 R47, R36, 0x10, R37 ;  /* 0x00000010242f7819 */ /* 0x000fe40000001225 */
[----:B------:R-:W-:Y:S01]  /*8640*/  SHF.R.U64 R48, R34, 0x10, R35 ;  /* 0x0000001022307819 */ /* 0x000fe20000001223 */
[----:B------:R-:W-:Y:S01]  /*8650*/  HADD2.F32 R34, -RZ, R15.H0_H0 ;  /* 0x2000000fff227230 */ /* 0x000fe20000004100 */
[----:B------:R-:W-:Y:S02]  /*8660*/  SHF.R.U32.HI R36, RZ, 0x10, R37 ;  /* 0x00000010ff247819 */ /* 0x000fe40000011625 */
[----:B------:R-:W-:-:S02]  /*8670*/  SHF.R.U32.HI R44, RZ, 0x10, R35 ;  /* 0x00000010ff2c7819 */ /* 0x000fc40000011623 */
[--C-:B------:R-:W-:Y:S01]  /*8680*/  SHF.R.U64 R45, R38, 0x10, R39.reuse ;  /* 0x00000010262d7819 */ /* 0x100fe20000001227 */
[----:B------:R-:W-:Y:S01]  /*8690*/  HADD2.F32 R35, -RZ, R36.H0_H0 ;  /* 0x20000024ff237230 */ /* 0x000fe20000004100 */
[----:B------:R-:W-:Y:S01]  /*86a0*/  SHF.R.U32.HI R42, RZ, 0x10, R39 ;  /* 0x00000010ff2a7819 */ /* 0x000fe20000011627 */
[----:B------:R-:W-:Y:S02]  /*86b0*/  HADD2.F32 R36, -RZ, R51.H0_H0 ;  /* 0x20000033ff247230 */ /* 0x000fe40000004100 */
[----:B--2---:R-:W-:-:S05]  /*86c0*/  IMAD.SHL.U32 R3, R3, 0x40, RZ ;  /* 0x0000004003037824 */ /* 0x004fca00078e00ff */
[----:B------:R-:W-:-:S04]  /*86d0*/  LOP3.LUT R5, R3, 0x1c0, RZ, 0xc0, !PT ;  /* 0x000001c003057812 */ /* 0x000fc800078ec0ff */
[----:B------:R-:W-:Y:S02]  /*86e0*/  LOP3.LUT R3, R5, 0x38, R18, 0xf8, !PT ;  /* 0x0000003805037812 */ /* 0x000fe400078ef812 */
[----:B------:R-:W-:-:S04]  /*86f0*/  SHF.R.U32.HI R6, RZ, 0x3, R5 ;  /* 0x00000003ff067819 */ /* 0x000fc80000011605 */
[----:B-1----:R-:W-:-:S05]  /*8700*/  LOP3.LUT R4, R3, R6, RZ, 0x3c, !PT ;  /* 0x0000000603047212 */ /* 0x002fca00078e3cff */
[----:B------:R-:W-:-:S04]  /*8710*/  IMAD R4, R223, 0x200, R4 ;  /* 0x00000200df047824 */ /* 0x000fc800078e0204 */
[----:B------:R-:W-:Y:S01]  /*8720*/  IMAD R41, R4, 0x2, R17 ;  /* 0x0000000204297824 */ /* 0x000fe200078e0211 */
[----:B------:R-:W-:-:S04]  /*8730*/  LOP3.LUT R4, R6, R0, R5, 0x1e, !PT ;  /* 0x0000000006047212 */ /* 0x000fc800078e1e05 */
[----:B------:R-:W1:Y:S01]  /*8740*/  LDS.128 R8, [R41+0x18400] ;  /* 0x0184000029087984 */ /* 0x000e620000000c00 */
[----:B------:R-:W-:-:S04]  /*8750*/  IMAD R4, R223, 0x200, R4 ;  /* 0x00000200df047824 */ /* 0x000fc800078e0204 */
[----:B------:R-:W-:-:S05]  /*8760*/  IMAD R43, R4, 0x2, R17 ;  /* 0x00000002042b7824 */ /* 0x000fca00078e0211 */
[----:B------:R-:W2:Y:S01]  /*8770*/  LDS.128 R4, [R43+0x18400] ;  /* 0x018400002b047984 */ /* 0x000ea20000000c00 */
[--C-:B-1----:R-:W-:Y:S02]  /*8780*/  HADD2.F32 R12, -RZ, R9.reuse.H0_H0 ;  /* 0x20000009ff0c7230 */ /* 0x102fe40000004100 */
[----:B------:R-:W-:Y:S02]  /*8790*/  HADD2.F32 R9, -RZ, R9.H1_H1 ;  /* 0x30000009ff097230 */ /* 0x000fe40000004100 */
[--C-:B------:R-:W-:Y:S02]  /*87a0*/  HADD2.F32 R13, -RZ, R11.reuse.H0_H0 ;  /* 0x2000000bff0d7230 */ /* 0x100fe40000004100 */
[----:B------:R-:W-:Y:S02]  /*87b0*/  HADD2.F32 R14, -RZ, R11.H1_H1 ;  /* 0x3000000bff0e7230 */ /* 0x000fe40000004100 */
[----:B------:R-:W-:Y:S02]  /*87c0*/  HADD2.F32 R3, -RZ, R8.H0_H0 ;  /* 0x20000008ff037230 */ /* 0x000fe40000004100 */
[----:B--2---:R-:W-:-:S02]  /*87d0*/  HADD2.F32 R15, -RZ, R5.H0_H0 ;  /* 0x20000005ff0f7230 */ /* 0x004fc40000004100 */
        /* <DEDUP_REMOVED lines=20> */
[----:B------:R-:W-:Y:S02]  /*8920*/  HADD2.F32 R34, -RZ, R50.H0_H0 ;  /* 0x20000032ff227230 */ /* 0x000fe40000004100 */
        /* <DEDUP_REMOVED lines=12> */
[C---:B------:R-:W-:Y:S01]  /*89f0*/  FMUL.FTZ R14, R7.reuse, R32 ;  /* 0x00000020070e7220 */ /* 0x040fe20000410000 */
[----:B------:R-:W-:Y:S01]  /*8a00*/  FMUL.FTZ R12, R7, R20 ;  /* 0x00000014070c7220 */ /* 0x000fe20000410000 */
[----:B------:R-:W-:-:S02]  /*8a10*/  HADD2.F32 R4, -RZ, R4.H1_H1 ;  /* 0x30000004ff047230 */ /* 0x000fc40000004100 */
[----:B------:R-:W-:Y:S01]  /*8a20*/  FFMA.FTZ R34, R3, R34, R5 ;  /* 0x0000002203227223 */ /* 0x000fe20000010005 */
        /* <DEDUP_REMOVED lines=27> */
.L_x_9326:
[----:B------:R-:W-:Y:S05]  /*8be0*/  BSYNC B1 ;  /* 0x0000000000017941 */ /* 0x000fea0003800000 */
.L_x_9325:
[----:B--2---:R-:W-:Y:S01]  /*8bf0*/  PRMT R41, R56, 0x5410, R57 ;  /* 0x0000541038297816 */ /* 0x004fe20000000039 */
[----:B------:R-:W-:Y:S06]  /*8c00*/  @P1 BRA `(.L_x_9312) ;  /* 0x0000000400641947 */ /* 0x000fec0003800000 */
[----:B------:R-:W2:Y:S01]  /*8c10*/  LDL R42, [R1+0x10] ;  /* 0x00001000012a7983 */ /* 0x000ea20000100800 */
[----:B------:R-:W-:-:S04]  /*8c20*/  SHF.R.U32.HI R3, RZ, 0x3, R219 ;  /* 0x00000003ff037819 */ /* 0x000fc800000116db */
[----:B------:R-:W-:-:S05]  /*8c30*/  LOP3.LUT R3, R3, R0, R219, 0x1e, !PT ;  /* 0x0000000003037212 */ /* 0x000fca00078e1edb */
[----:B------:R-:W-:-:S04]  /*8c40*/  IMAD.IADD R0, R224, 0x1, R3 ;  /* 0x00000001e0007824 */ /* 0x000fc800078e0203 */
[----:B------:R-:W-:-:S05]  /*8c50*/  IMAD R0, R0, 0x2, R17 ;  /* 0x0000000200007824 */ /* 0x000fca00078e0211 */
[----:B-1----:R-:W1:Y:S01]  /*8c60*/  LDS.128 R4, [R0+0x18400] ;  /* 0x0184000000047984 */ /* 0x002e620000000c00 */
[----:B------:R-:W-:Y:S02]  /*8c70*/  SHF.R.U64 R37, R28, 0x10, R29 ;  /* 0x000000101c257819 */ /* 0x000fe4000000121d */
[--C-:B------:R-:W-:Y:S02]  /*8c80*/  SHF.R.U64 R39, R24, 0x10, R25.reuse ;  /* 0x0000001018277819 */ /* 0x100fe40000001219 */
[----:B------:R-:W-:Y:S01]  /*8c90*/  SHF.R.U32.HI R32, RZ, 0x10, R25 ;  /* 0x00000010ff207819 */ /* 0x000fe20000011619 */
[----:B------:R-:W-:Y:S01]  /*8ca0*/  HADD2.F32 R25, -RZ, R54.H1_H1 ;  /* 0x30000036ff197230 */ /* 0x000fe20000004100 */
[----:B------:R-:W-:Y:S02]  /*8cb0*/  SHF.R.U32.HI R28, RZ, 0x10, R29 ;  /* 0x00000010ff1c7819 */ /* 0x000fe4000001161d */
[--C-:B------:R-:W-:Y:S02]  /*8cc0*/  SHF.R.U64 R38, R26, 0x10, R27.reuse ;  /* 0x000000101a267819 */ /* 0x100fe4000000121b */
[----:B------:R-:W-:Y:S01]  /*8cd0*/  SHF.R.U32.HI R36, RZ, 0x10, R27 ;  /* 0x00000010ff247819 */ /* 0x000fe2000001161b */
[--C-:B------:R-:W-:Y:S01]  /*8ce0*/  HADD2.F32 R27, -RZ, R53.reuse.H1_H1 ;  /* 0x30000035ff1b7230 */ /* 0x100fe20000004100 */
[--C-:B------:R-:W-:Y:S01]  /*8cf0*/  SHF.R.U64 R35, R30, 0x10, R31.reuse ;  /* 0x000000101e237819 */ /* 0x100fe2000000121f */
[----:B------:R-:W-:Y:S01]  /*8d00*/  HADD2.F32 R28, -RZ, R28.H0_H0 ;  /* 0x2000001cff1c7230 */ /* 0x000fe20000004100 */
[----:B------:R-:W-:Y:S01]  /*8d10*/  SHF.R.U32.HI R33, RZ, 0x10, R31 ;  /* 0x00000010ff217819 */ /* 0x000fe2000001161f */
[----:B------:R-:W-:-:S02]  /*8d20*/  HADD2.F32 R26, -RZ, R53.H0_H0 ;  /* 0x20000035ff1a7230 */ /* 0x000fc40000004100 */
[--C-:B-1----:R-:W-:Y:S02]  /*8d30*/  HADD2.F32 R15, -RZ, R5.reuse.H0_H0 ;  /* 0x20000005ff0f7230 */ /* 0x102fe40000004100 */
[----:B------:R-:W-:-:S03]  /*8d40*/  HADD2.F32 R20, -RZ, R5.H1_H1 ;  /* 0x30000005ff147230 */ /* 0x000fc60000004100 */
[C---:B------:R-:W-:Y:S01]  /*8d50*/  FMUL.FTZ R29, R15.reuse, R27 ;  /* 0x0000001b0f1d7220 */ /* 0x040fe20000410000 */
[----:B------:R-:W-:Y:S01]  /*8d60*/  FMUL.FTZ R31, R15, R25 ;  /* 0x000000190f1f7220 */ /* 0x000fe20000410000 */
[----:B------:R-:W-:Y:S02]  /*8d70*/  HADD2.F32 R15, -RZ, R32.H0_H0 ;  /* 0x20000020ff0f7230 */ /* 0x000fe40000004100 */
[C---:B------:R-:W-:Y:S01]  /*8d80*/  FMUL.FTZ R30, R20.reuse, R28 ;  /* 0x0000001c141e7220 */ /* 0x040fe20000410000 */
[----:B------:R-:W-:Y:S02]  /*8d90*/  HADD2.F32 R5, -RZ, R4.H0_H0 ;  /* 0x20000004ff057230 */ /* 0x000fe40000004100 */
[----:B------:R-:W-:Y:S02]  /*8da0*/  HADD2.F32 R21, -RZ, R6.H0_H0 ;  /* 0x20000006ff157230 */ /* 0x000fe40000004100 */
[----:B------:R-:W-:Y:S01]  /*8db0*/  FMUL.FTZ R34, R20, R15 ;  /* 0x0000000f14227220 */ /* 0x000fe20000410000 */
[----:B------:R-:W-:-:S02]  /*8dc0*/  HADD2.F32 R20, -RZ, R41.H0_H0 ;  /* 0x20000029ff147230 */ /* 0x000fc40000004100 */
[--C-:B------:R-:W-:Y:S02]  /*8dd0*/  HADD2.F32 R24, -RZ, R7.reuse.H0_H0 ;  /* 0x20000007ff187230 */ /* 0x100fe40000004100 */
[----:B------:R-:W-:Y:S02]  /*8de0*/  HADD2.F32 R7, -RZ, R7.H1_H1 ;  /* 0x30000007ff077230 */ /* 0x000fe40000004100 */
[----:B------:R-:W-:Y:S02]  /*8df0*/  HADD2.F32 R4, -RZ, R4.H1_H1 ;  /* 0x30000004ff047230 */ /* 0x000fe40000004100 */
[----:B------:R-:W-:Y:S01]  /*8e00*/  HADD2.F32 R6, -RZ, R6.H1_H1 ;  /* 0x30000006ff067230 */ /* 0x000fe20000004100 */
[----:B--2---:R-:W1:Y:S02]  /*8e10*/  LDS.128 R8, [R42+0x18400] ;  /* 0x018400002a087984 */ /* 0x004e640000000c00 */
[--C-:B-1----:R-:W-:Y:S02]  /*8e20*/  HADD2.F32 R12, -RZ, R9.reuse.H0_H0 ;  /* 0x20000009ff0c7230 */ /* 0x102fe40000004100 */
[----:B------:R-:W-:-:S03]  /*8e30*/  HADD2.F32 R9, -RZ, R9.H1_H1 ;  /* 0x30000009ff097230 */ /* 0x000fc60000004100 */
[C---:B------:R-:W-:Y:S01]  /*8e40*/  FFMA.FTZ R29, R12.reuse, R25, -R29 ;  /* 0x000000190c1d7223 */ /* 0x040fe2000001081d */
[----:B------:R-:W-:Y:S01]  /*8e50*/  FFMA.FTZ R31, R12, R27, R31 ;  /* 0x0000001b0c1f7223 */ /* 0x000fe2000001001f */
[----:B------:R-:W-:Y:S02]  /*8e60*/  HADD2.F32 R12, -RZ, R54.H0_H0 ;  /* 0x20000036ff0c7230 */ /* 0x000fe40000004100 */
[----:B------:R-:W-:Y:S01]  /*8e70*/  FFMA.FTZ R32, R9, R15, -R30 ;  /* 0x0000000f09207223 */ /* 0x000fe2000001081e */
[----:B------:R-:W-:Y:S02]  /*8e80*/  HADD2.F32 R3, -RZ, R8.H0_H0 ;  /* 0x20000008ff037230 */ /* 0x000fe40000004100 */
[C---:B------:R-:W-:Y:S01]  /*8e90*/  FMUL.FTZ R30, R5.reuse, R26 ;  /* 0x0000001a051e7220 */ /* 0x040fe20000410000 */
[----:B------:R-:W-:-:S03]  /*8ea0*/  FMUL.FTZ R5, R5, R12 ;  /* 0x0000000c05057220 */ /* 0x000fc60000410000 */
[C---:B------:R-:W-:Y:S01]  /*8eb0*/  FFMA.FTZ R30, R3.reuse, R12, -R30 ;  /* 0x0000000c031e7223 */ /* 0x040fe2000001081e */
[----:B------:R-:W-:Y:S02]  /*8ec0*/  HADD2.F32 R12, -RZ, R55.H0_H0 ;  /* 0x20000037ff0c7230 */ /* 0x000fe40000004100 */
[----:B------:R-:W-:Y:S01]  /*8ed0*/  FFMA.FTZ R15, R3, R26, R5 ;  /* 0x0000001a030f7223 */ /* 0x000fe20000010005 */
[----:B------:R-:W-:Y:S02]  /*8ee0*/  HADD2.F32 R13, -RZ, R10.H0_H0 ;  /* 0x2000000aff0d7230 */ /* 0x000fe40000004100 */
[----:B------:R-:W-:Y:S01]  /*8ef0*/  FMUL.FTZ R26, R21, R20 ;  /* 0x00000014151a7220 */ /* 0x000fe20000410000 */
[----:B------:R-:W-:Y:S02]  /*8f00*/  HADD2.F32 R5, -RZ, R41.H1_H1 ;  /* 0x30000029ff057230 */ /* 0x000fe40000004100 */
[----:B------:R-:W-:Y:S02]  /*8f10*/  HADD2.F32 R3, -RZ, R55.H1_H1 ;  /* 0x30000037ff037230 */ /* 0x000fe40000004100 */
[----:B------:R-:W-:Y:S01]  /*8f20*/  FFMA.FTZ R34, R9, R28, R34 ;  /* 0x0000001c09227223 */ /* 0x000fe20000010022 */
[----:B------:R-:W-:Y:S01]  /*8f30*/  FMUL.FTZ R28, R21, R12 ;  /* 0x0000000c151c7220 */ /* 0x000fe20000410000 */
[----:B------:R-:W-:-:S02]  /*8f40*/  HADD2.F32 R14, -RZ, R11.H0_H0 ;  /* 0x2000000bff0e7230 */ /* 0x000fc40000004100 */
        /* <DEDUP_REMOVED lines=8> */
[----:B------:R-:W-:-:S02]  /*8fd0*/  HADD2.F32 R11, -RZ, R11.H1_H1 ;  /* 0x3000000bff0b7230 */ /* 0x000fc40000004100 */
[C---:B------:R-:W-:Y:S01]  /*8fe0*/  FMUL.FTZ R36, R7.reuse, R26 ;  /* 0x0000001a07247220 */ /* 0x040fe20000410000 */
[-C--:B------:R-:W-:Y:S01]  /*8ff0*/  FMUL.FTZ R14, R7, R12.reuse ;  /* 0x0000000c070e7220 */ /* 0x080fe20000410000 */
[----:B------:R-:W-:Y:S02]  /*9000*/  HADD2.F32 R7, -RZ, R37.H0_H0 ;  /* 0x20000025ff077230 */ /* 0x000fe40000004100 */
[----:B------:R-:W-:Y:S02]  /*9010*/  HADD2.F32 R9, -RZ, R35.H0_H0 ;  /* 0x20000023ff097230 */ /* 0x000fe40000004100 */
[----:B------:R-:W-:Y:S02]  /*9020*/  HADD2.F32 R3, -RZ, R39.H0_H0 ;  /* 0x20000027ff037230 */ /* 0x000fe40000004100 */
[----:B------:R-:W-:Y:S02]  /*9030*/  HADD2.F32 R5, -RZ, R38.H0_H0 ;  /* 0x20000026ff057230 */ /* 0x000fe40000004100 */
[----:B------:R-:W-:Y:S01]  /*9040*/  FFMA.FTZ R25, R11, R12, -R36 ;  /* 0x0000000c0b197223 */ /* 0x000fe20000010824 */
[----:B------:R-:W-:-:S02]  /*9050*/  HADD2.F32 R8, -RZ, R8.H1_H1 ;  /* 0x30000008ff087230 */ /* 0x000fc40000004100 */
[----:B------:R-:W-:Y:S01]  /*9060*/  FFMA.FTZ R27, R11, R26, R14 ;  /* 0x0000001a0b1b7223 */ /* 0x000fe2000001000e */
[----:B------:R-:W-:Y:S02]  /*9070*/  HADD2.F32 R10, -RZ, R10.H1_H1 ;  /* 0x3000000aff0a7230 */ /* 0x000fe40000004100 */
        /* <DEDUP_REMOVED lines=16> */
[----:B------:R1:W-:Y:S04]  /*9180*/  STS.128 [R42+0x18400], R32 ;  /* 0x018400202a007388 */ /* 0x0003e80000000c00 */
[----:B------:R1:W-:Y:S02]  /*9190*/  STS.128 [R0+0x18400], R4 ;  /* 0x0184000400007388 */ /* 0x0003e40000000c00 */
.L_x_9312:
[----:B------:R-:W-:Y:S05]  /*91a0*/  BSYNC B0 ;  /* 0x0000000000007941 */ /* 0x000fea0003800000 */
.L_x_9292:
        /* <DEDUP_REMOVED lines=8> */
.L_x_9289:
[----:B-1234-:R-:W1:Y:S01]  /*9230*/  S2R R0, SR_TID.X ;  /* 0x0000000000007919 */ /* 0x01ee620000002100 */
[----:B------:R-:W-:Y:S01]  /*9240*/  ISETP.NE.AND P0, PT, R202, 0x3, PT ;  /* 0x00000003ca00780c */ /* 0x000fe20003f05270 */
[----:B------:R-:W-:Y:S05]  /*9250*/  WARPSYNC.ALL ;  /* 0x0000000000007948 */ /* 0x000fea0003800000 */
[----:B-1----:R-:W-:-:S05]  /*9260*/  SHF.R.U32.HI R0, RZ, 0x7, R0 ;  /* 0x00000007ff007819 */ /* 0x002fca0000011600 */
[----:B------:R-:W-:-:S05]  /*9270*/  VIADD R179, R0, 0x8 ;  /* 0x0000000800b37836 */ /* 0x000fca0000000000 */
[----:B------:R1:W-:Y:S06]  /*9280*/  BAR.SYNC.DEFER_BLOCKING R179, 0x100 ;  /* 0x000400b30000751d */ /* 0x0003ec0000010000 */
[----:B------:R-:W-:Y:S05]  /*9290*/  @!P0 BRA `(.L_x_9327) ;  /* 0x0000000000048947 */ /* 0x000fea0003800000 */
[----:B------:R-:W-:Y:S01]  /*92a0*/  BPT.TRAP 0x1 ;  /* 0x000000040000795c */ /* 0x000fe20000300000 */
.L_x_9327:
[----:B------:R-:W-:Y:S01]  /*92b0*/  IMAD R6, R16, 0x8, R17 ;  /* 0x0000000810067824 */ /* 0x000fe200078e0211 */
[----:B------:R-:W-:-:S04]  /*92c0*/  SHF.L.U32 R73, R200, 0x1f, RZ ;  /* 0x0000001fc8497819 */ /* 0x000fc800000006ff */
[----:B------:R2:W3:Y:S01]  /*92d0*/  SYNCS.PHASECHK.TRANS64.TRYWAIT P2, [R6+URZ+0x22830], R73 ;  /* 0x02283049060075a7 */ /* 0x0004e2000804017f */
[----:B------:R-:W-:Y:S05]  /*92e0*/  @!P0 BRA `(.L_x_9328) ;  /* 0x0000000000048947 */ /* 0x000fea0003800000 */
[----:B------:R-:W-:Y:S01]  /*92f0*/  BPT.TRAP 0x1 ;  /* 0x000000040000795c */ /* 0x000fe20000300000 */
.L_x_9328:
[----:B------:R-:W4:Y:S01]  /*9300*/  S2R R3, SR_TID.X ;  /* 0x0000000000037919 */ /* 0x000f220000002100 */
[----:B------:R-:W-:-:S05]  /*9310*/  VIADD R0, R17, 0x1c400 ;  /* 0x0001c40011007836 */ /* 0x000fca0000000000 */
[----:B------:R-:W-:-:S04]  /*9320*/  SHF.R.U32.HI R0, RZ, 0x4, R0 ;  /* 0x00000004ff007819 */ /* 0x000fc80000011600 */
[----:B------:R-:W-:Y:S02]  /*9330*/  LOP3.LUT R0, R0, 0x3fff, RZ, 0xc0, !PT ;  /* 0x00003fff00007812 */ /* 0x000fe400078ec0ff */
[----:B----4-:R-:W-:-:S04]  /*9340*/  LOP3.LUT R3, R3, 0x7f, RZ, 0xc0, !PT ;  /* 0x0000007f03037812 */ /* 0x010fc800078ec0ff */
[----:B------:R-:W-:Y:S01]  /*9350*/  ISETP.NE.AND P1, PT, R3, RZ, PT ;  /* 0x000000ff0300720c */ /* 0x000fe20003f25270 */
[----:B---3--:R-:W-:-:S12]  /*9360*/  @P2 BRA `(.L_x_9329) ;  /* 0x0000000000082947 */ /* 0x008fd80003800000 */
[----:B------:R-:W3:Y:S02]  /*9370*/  SYNCS.PHASECHK.TRANS64.TRYWAIT P2, [R6+URZ+0x22830], R73 ;  /* 0x02283049060075a7 */ /* 0x000ee4000804017f */
[----:B---3--:R-:W-:Y:S05]  /*9380*/  @!P2 BRA `(.L_x_9330) ;  /* 0x0000014c00c0a947 */ /* 0x008fea0003800000 */
.L_x_9329:
[----:B------:R-:W-:Y:S05]  /*9390*/  WARPSYNC.ALL ;  /* 0x0000000000007948 */ /* 0x000fea0003800000 */
[----:B------:R-:W-:-:S05]  /*93a0*/  LOP3.LUT R214, R0, 0x10000, RZ, 0xfc, !PT ;  /* 0x0001000000d67812 */ /* 0x000fca00078efcff */
[----:B------:R-:W-:Y:S01]  /*93b0*/  IMAD R4, R16, 0x300, R214 ;  /* 0x0000030010047824 */ /* 0x000fe200078e02d6 */
[----:B------:R-:W-:Y:S01]  /*93c0*/  LOP3.LUT R8, R40, 0x10000, RZ, 0xfc, !PT ;  /* 0x0001000028087812 */ /* 0x000fe200078efcff */
[----:B------:R-:W-:Y:S01]  /*93d0*/  IMAD.MOV.U32 R5, RZ, RZ, 0x40000040 ;  /* 0x40000040ff057424 */ /* 0x000fe200078e00ff */
[----:B------:R-:W4:Y:S01]  /*93e0*/  LDL R7, [R1+0x14] ;  /* 0x0000140001077983 */ /* 0x000f220000100800 */
[----:B------:R-:W-:Y:S01]  /*93f0*/  IMAD.MOV.U32 R9, RZ, RZ, 0x40000040 ;  /* 0x40000040ff097424 */ /* 0x000fe200078e00ff */
        /* <DEDUP_REMOVED lines=8> */
[----:B------:R-:W0:Y:S01]  /*9480*/  S2R R74, SR_TID.X ;  /* 0x00000000004a7919 */ /* 0x000e220000002100 */
[----:B------:R-:W-:Y:S01]  /*9490*/  IMAD.MOV.U32 R21, RZ, RZ, 0x40000040 ;  /* 0x40000040ff157424 */ /* 0x000fe200078e00ff */
[----:B------:R-:W1:Y:S01]  /*94a0*/  LDC.64 R176, c[0x0][0x9e0] ;  /* 0x00027800ffb07b82 */ /* 0x000e620000000a00 */
[----:B------:R-:W-:Y:S01]  /*94b0*/  VIADD R14, R8, 0x4 ;  /* 0x00000004080e7836 */ /* 0x000fe20000000000 */
[----:B------:R-:W-:Y:S01]  /*94c0*/  LOP3.LUT R2, R2, 0xffefffff, RZ, 0xc0, !PT ;  /* 0xffefffff02027812 */ /* 0x000fe200078ec0ff */
[----:B------:R-:W-:-:S02]  /*94d0*/  IMAD.MOV.U32 R15, RZ, RZ, 0x40000040 ;  /* 0x40000040ff0f7424 */ /* 0x000fc400078e00ff */
[----:B------:R-:W-:Y:S02]  /*94e0*/  VIADD R12, R8, 0x6 ;  /* 0x00000006080c7836 */ /* 0x000fe40000000000 */
[----:B------:R-:W-:Y:S02]  /*94f0*/  IMAD.MOV.U32 R5, RZ, RZ, 0x40000040 ;  /* 0x40000040ff057424 */ /* 0x000fe400078e00ff */
[----:B------:R-:W-:Y:S01]  /*9500*/  HGMMA.64x96x16.F32 R24, gdesc[UR4], RZ, !UPT, gsb0 ;  /* 0x01600000041879f0 */ /* 0x000fe2000c0008ff */
[----:B------:R-:W-:Y:S01]  /*9510*/  R2UR UR6, R10 ;  /* 0x000000000a0672ca */ /* 0x000fe200000e0000 */
[----:B------:R-:W-:Y:S01]  /*9520*/  VIADD R10, R4, 0x4 ;  /* 0x00000004040a7836 */ /* 0x000fe20000000000 */
[----:B------:R-:W-:Y:S01]  /*9530*/  R2UR UR7, R11 ;  /* 0x000000000b0772ca */ /* 0x000fe200000e0000 */
[----:B------:R-:W-:Y:S01]  /*9540*/  IMAD.MOV.U32 R11, RZ, RZ, 0x40000040 ;  /* 0x40000040ff0b7424 */ /* 0x000fe200078e00ff */
[----:B------:R-:W-:Y:S01]  /*9550*/  R2UR UR4, R20 ;  /* 0x00000000140472ca */ /* 0x000fe200000e0000 */
[----:B------:R-:W-:Y:S01]  /*9560*/  VIADD R4, R4, 0x6 ;  /* 0x0000000604047836 */ /* 0x000fe20000000000 */
[----:B------:R-:W-:Y:S01]  /*9570*/  R2UR UR5, R21 ;  /* 0x00000000150572ca */ /* 0x000fe200000e0000 */
[----:B------:R-:W-:-:S02]  /*9580*/  IMAD.MOV.U32 R13, RZ, RZ, 0x40000040 ;  /* 0x40000040ff0d7424 */ /* 0x000fc400078e00ff */
[----:B------:R-:W-:Y:S02]  /*9590*/  IMAD.MOV.U32 R3, RZ, RZ, -0x60 ;  /* 0xffffffa0ff037424 */ /* 0x000fe400078e00ff */
[----:B------:R-:W-:Y:S02]  /*95a0*/  @!P1 VIADD R0, R6, 0x22840 ;  /* 0x0002284006009836 */ /* 0x000fe40000000000 */
[----:B------:R-:W-:Y:S01]  /*95b0*/  IMAD R72, R178, R3, 0x60 ;  /* 0x00000060b2487424 */ /* 0x000fe200078e0203 */
[----:B-1----:R-:W-:Y:S02]  /*95c0*/  ISETP.GE.AND P2, PT, R177, 0x1, PT ;  /* 0x00000001b100780c */ /* 0x002fe40003f46270 */
[----:B------:R-:W-:Y:S01]  /*95d0*/  @!P1 PRMT R0, RZ, 0x654, R0 ;  /* 0x00000654ff009816 */ /* 0x000fe20000000000 */
[----:B------:R-:W-:Y:S01]  /*95e0*/  IMAD.IADD R76, R72, 0x1, -R201 ;  /* 0x00000001484c7824 */ /* 0x000fe200078e0ac9 */
[----:B0-----:R-:W-:-:S09]  /*95f0*/  SHF.R.U32.HI R74, RZ, 0x7, R74 ;  /* 0x00000007ff4a7819 */ /* 0x001fd2000001164a */
[----:B------:R-:W-:Y:S01]  /*9600*/  @P2 LOP3.LUT R2, R2, 0x100000, RZ, 0xfc, !PT ;  /* 0x0010000002022812 */ /* 0x000fe200078efcff */
[----:B------:R-:W-:Y:S02]  /*9610*/  WARPGROUP.DEPBAR.LE gsb0, 0x0 ;  /* 0x00008000000079c5 */ /* 0x000fe40000010000 */
[----:B------:R-:W-:-:S06]  /*9620*/  WARPGROUP.ARRIVE ;  /* 0x00000000000079c5 */ /* 0x000fcc0000000000 */
[----:B------:R-:W-:Y:S01]  /*9630*/  HGMMA.64x96x16.F32 R24, gdesc[UR4], R24, gsb0 ;  /* 0x01600000041879f0 */ /* 0x000fe20008000818 */
[----:B------:R-:W-:Y:S02]  /*9640*/  R2UR UR6, R10 ;  /* 0x000000000a0672ca */ /* 0x000fe400000e0000 */
[----:B------:R-:W-:Y:S02]  /*9650*/  R2UR UR7, R11 ;  /* 0x000000000b0772ca */ /* 0x000fe400000e0000 */
[----:B------:R-:W-:Y:S02]  /*9660*/  R2UR UR4, R14 ;  /* 0x000000000e0472ca */ /* 0x000fe400000e0000 */
[----:B------:R-:W-:Y:S02]  /*9670*/  R2UR UR5, R15 ;  /* 0x000000000f0572ca */ /* 0x000fe400000e0000 */
[----:B------:R-:W-:Y:S01]  /*9680*/  IADD3 R11, -R74, 0xb, RZ ;  /* 0x0000000b4a0b7810 */ /* 0x000fe20007ffe1ff */
[----:B------:R-:W-:-:S02]  /*9690*/  WARPGROUP.DEPBAR.LE gsb0, 0x0 ;  /* 0x00008000000079c5 */ /* 0x000fc40000010000 */
[----:B------:R-:W-:-:S08]  /*96a0*/  WARPGROUP.ARRIVE ;  /* 0x00000000000079c5 */ /* 0x000fd00000000000 */
[----:B------:R-:W-:Y:S01]  /*96b0*/  HGMMA.64x96x16.F32 R24, gdesc[UR4], R24, gsb0 ;  /* 0x01600000041879f0 */ /* 0x000fe20008000818 */
[----:B------:R-:W-:Y:S01]  /*96c0*/  R2UR UR6, R4 ;  /* 0x00000000040672ca */ /* 0x000fe200000e0000 */
[----:B------:R-:W-:Y:S01]  /*96d0*/  IMAD.IADD R4, R204, 0x1, R72 ;  /* 0x00000001cc047824 */ /* 0x000fe200078e0248 */
[----:B------:R-:W-:Y:S02]  /*96e0*/  R2UR UR7, R5 ;  /* 0x00000000050772ca */ /* 0x000fe400000e0000 */
[----:B------:R-:W-:Y:S01]  /*96f0*/  R2UR UR4, R12 ;  /* 0x000000000c0472ca */ /* 0x000fe200000e0000 */
[----:B------:R-:W-:Y:S01]  /*9700*/  IMAD.IADD R74, R4, 0x1, -R201 ;  /* 0x00000001044a7824 */ /* 0x000fe200078e0ac9 */
[----:B------:R-:W-:Y:S01]  /*9710*/  R2UR UR5, R13 ;  /* 0x000000000d0572ca */ /* 0x000fe200000e0000 */
[----:B------:R-:W-:Y:S02]  /*9720*/  WARPGROUP.DEPBAR.LE gsb0, 0x0 ;  /* 0x00008000000079c5 */ /* 0x000fe40000010000 */
[----:B------:R-:W-:-:S10]  /*9730*/  WARPGROUP.ARRIVE ;  /* 0x00000000000079c5 */ /* 0x000fd40000000000 */
[----:B------:R-:W-:Y:S01]  /*9740*/  HGMMA.64x96x16.F32 R24, gdesc[UR4], R24, gsb0 ;  /* 0x01600000041879f0 */ /* 0x000fe20008000818 */
[----:B------:R-:W-:Y:S02]  /*9750*/  ULDC UR4, c[0x0][0x9dc] ;  /* 0x0002770000047ab9 */ /* 0x000fe40000000800 */
[----:B------:R-:W-:-:S05]  /*9760*/  IMAD.U32 R207, RZ, RZ, UR4 ;  /* 0x00000004ffcf7e24 */ /* 0x000fca000f8e00ff */
[----:B------:R-:W-:Y:S01]  /*9770*/  LOP3.LUT R10, RZ, R207, RZ, 0x33, !PT ;  /* 0x000000cfff0a7212 */ /* 0x000fe200078e33ff */
[----:B------:R-:W-:Y:S02]  /*9780*/  WARPGROUP.DEPBAR.LE gsb0, 0x0 ;  /* 0x00008000000079c5 */ /* 0x000fe40000010000 */
[----:B------:R0:W-:Y:S06]  /*9790*/  BAR.ARV R11, 0x100 ;  /* 0x0004000b0000751d */ /* 0x0001ec0000002000 */
[----:B------:R1:W-:Y:S02]  /*97a0*/  @!P1 SYNCS.ARRIVE.TRANS64.RED.A1T0 RZ, [R0+URZ], RZ ;  /* 0x000000ff00ff99a7 */ /* 0x0003e4000810043f */
[----:B-1----:R-:W-:-:S05]  /*97b0*/  IADD3 R0, -R205, 0x1, R4 ;  /* 0x00000001cd007810 */ /* 0x002fca0007ffe104 */
[----:B------:R-:W-:Y:S02]  /*97c0*/  IMAD.IADD R3, R0, 0x1, -R201 ;  /* 0x0000000100037824 */ /* 0x000fe400078e0ac9 */
[----:B----4-:R-:W-:Y:S02]  /*97d0*/  IMAD R0, R209, 0x80, R7 ;  /* 0x00000080d1007824 */ /* 0x010fe400078e0207 */
[C---:B------:R-:W-:Y:S02]  /*97e0*/  IMAD.IADD R75, R3.reuse, 0x1, R176 ;  /* 0x00000001034b7824 */ /* 0x040fe400078e02b0 */
[----:B------:R-:W-:-:S03]  /*97f0*/  IMAD.IADD R77, R3, 0x1, R10 ;  /* 0x00000001034d7824 */ /* 0x000fc600078e020a */
[----:B------:R-:W-:Y:S01]  /*9800*/  VIADDMNMX R4, R0, R75, R74, PT ;  /* 0x0000004b00047246 */ /* 0x000fe2000380014a */
[----:B------:R-:W-:Y:S01]  /*9810*/  IMAD.IADD R3, R77, 0x1, R0 ;  /* 0x000000014d037824 */ /* 0x000fe200078e0200 */
[----:B0-----:R-:W-:Y:S06]  /*9820*/  @!P2 BRA `(.L_x_9331) ;  /* 0x00000000004ca947 */ /* 0x001fec0003800000 */
[----:B------:R-:W-:Y:S01]  /*9830*/  IADD3 R5, R0, R204, -R205 ;  /* 0x000000cc00057210 */ /* 0x000fe20007ffe8cd */
        /* <DEDUP_REMOVED lines=10> */
.L_x_9333:
[----:B------:R-:W-:-:S13]  /*98e0*/  ISETP.NE.AND P2, PT, R177, 0x1, PT ;  /* 0x00000001b100780c */ /* 0x000fda0003f45270 */
[----:B------:R-:W0:Y:S02]  /*98f0*/  @P2 LDC.64 R78, c[0x0][0x9e8] ;  /* 0x00027a00ff4e2b82 */ /* 0x000e240000000a00 */
[----:B0-----:R-:W-:-:S05]  /*9900*/  @P2 IMAD.HI.U32 R10, R5, R78, RZ ;  /* 0x0000004e050a2227 */ /* 0x001fca00078e00ff */
[----:B------:R-:W-:-:S07]  /*9910*/  @P2 SHF.R.U32.HI R5, RZ, R79, R10 ;  /* 0x0000004fff052219 */ /* 0x000fce000001160a */
.L_x_9334:
[----:B------:R-:W-:Y:S05]  /*9920*/  BSYNC B0 ;  /* 0x0000000000007941 */ /* 0x000fea0003800000 */
.L_x_9332:
[----:B------:R-:W-:-:S05]  /*9930*/  IMAD R10, R5, R177, R76 ;  /* 0x000000b1050a7224 */ /* 0x000fca00078e024c */
[----:B------:R-:W-:Y:S02]  /*9940*/  VIMNMX R3, R3, R10, !PT ;  /* 0x0000000a03037248 */ /* 0x000fe40007fe0100 */
[----:B------:R-:W-:-:S07]  /*9950*/  VIADDMNMX R4, R10, R177, R4, PT ;  /* 0x000000b10a047246 */ /* 0x000fce0003800104 */
.L_x_9331:
[C---:B------:R-:W-:Y:S02]  /*9960*/  ISETP.GE.AND P2, PT, R72.reuse, 0x2, PT ;  /* 0x000000024800780c */ /* 0x040fe40003f46270 */
[----:B------:R-:W-:Y:S02]  /*9970*/  ISETP.GE.AND P4, PT, R72, 0x9, PT ;  /* 0x000000094800780c */ /* 0x000fe40003f86270 */
[----:B------:R-:W-:Y:S02]  /*9980*/  ISETP.GT.AND P3, PT, R3, 0x1, !P2 ;  /* 0x000000010300780c */ /* 0x000fe40005764270 */
[----:B------:R-:W-:Y:S02]  /*9990*/  P2R R5, PR, RZ, 0x10 ;  /* 0x00000010ff057803 */ /* 0x000fe40000000000 */
[----:B------:R-:W-:Y:S02]  /*99a0*/  ISETP.LT.OR P3, PT, R4, 0x2, P3 ;  /* 0x000000020400780c */ /* 0x000fe40001f61670 */
[----:B------:R-:W-:-:S02]  /*99b0*/  ISETP.GE.AND P6, PT, R72, 0x1, PT ;  /* 0x000000014800780c */ /* 0x000fc40003fc6270 */
[----:B------:R-:W-:Y:S02]  /*99c0*/  FSEL R109, R25, -INF , !P3 ;  /* 0xff800000196d7808 */ /* 0x000fe40005800000 */
[----:B------:R-:W-:Y:S02]  /*99d0*/  ISETP.GT.AND P3, PT, R3, 0x8, !P4 ;  /* 0x000000080300780c */ /* 0x000fe40006764270 */
[----:B------:R-:W-:Y:S02]  /*99e0*/  ISETP.GE.AND P4, PT, R72, 0xa, PT ;  /* 0x0000000a4800780c */ /* 0x000fe40003f86270 */
[----:B------:R-:W-:Y:S02]  /*99f0*/  ISETP.LT.OR P3, PT, R4, 0x9, P3 ;  /* 0x000000090400780c */ /* 0x000fe40001f61670 */
[----:B------:R-:W-:Y:S02]  /*9a00*/  P2R R25, PR, RZ, 0x10 ;  /* 0x00000010ff197803 */ /* 0x000fe40000000000 */
[----:B------:R-:W-:-:S02]  /*9a10*/  FSEL R111, R28, -INF , !P3 ;  /* 0xff8000001c6f7808 */ /* 0x000fc40005800000 */
[----:B------:R-:W-:Y:S02]  /*9a20*/  ISETP.GT.AND P3, PT, R3, 0x9, !P4 ;  /* 0x000000090300780c */ /* 0x000fe40006764270 */
[----:B------:R-:W-:Y:S02]  /*9a30*/  ISETP.GE.AND P4, PT, R72, 0x11, PT ;  /* 0x000000114800780c */ /* 0x000fe40003f86270 */
[----:B------:R-:W-:Y:S02]  /*9a40*/  ISETP.LT.OR P3, PT, R4, 0xa, P3 ;  /* 0x0000000a0400780c */ /* 0x000fe40001f61670 */
[----:B------:R-:W-:Y:S02]  /*9a50*/  P2R R78, PR, RZ, 0x10 ;  /* 0x00000010ff4e7803 */ /* 0x000fe40000000000 */
[----:B------:R-:W-:Y:S02]  /*9a60*/  FSEL R113, R29, -INF , !P3 ;  /* 0xff8000001d717808 */ /* 0x000fe40005800000 */
[----:B------:R-:W-:-:S02]  /*9a70*/  ISETP.GT.AND P3, PT, R3, 0x10, !P4 ;  /* 0x000000100300780c */ /* 0x000fc40006764270 */
[----:B------:R-:W-:Y:S02]  /*9a80*/  ISETP.GE.AND P4, PT, R72, 0x12, PT ;  /* 0x000000124800780c */ /* 0x000fe40003f86270 */
[----:B------:R-:W-:-:S04]  /*9a90*/  ISETP.LT.OR P3, PT, R4, 0x11, P3 ;  /* 0x000000110400780c */ /* 0x000fc80001f61670 */
        /* <DEDUP_REMOVED lines=91> */
[----:B------:R-:W-:Y:S02]  /*a050*/  ISETP.GE.AND P5, PT, R72, 0x5a, PT ;  /* 0x0000005a4800780c */ /* 0x000fe40003fa6270 */
[----:B------:R-:W-:Y:S02]  /*a060*/  IADD3 R24, R77, 0x8, R0 ;  /* 0x000000084d187810 */ /* 0x000fe40007ffe000 */
[----:B------:R-:W-:Y:S02]  /*a070*/  P2R R64, PR, RZ, 0x20 ;  /* 0x00000020ff407803 */ /* 0x000fe40000000000 */
[----:B------:R-:W-:Y:S01]  /*a080*/  ISETP.GT.AND P5, PT, R3, 0x59, !P5 ;  /* 0x000000590300780c */ /* 0x000fe20006fa4270 */
[----:B------:R-:W-:-:S03]  /*a090*/  VIADD R3, R0, 0x8 ;  /* 0x0000000800037836 */ /* 0x000fc60000000000 */
[----:B------:R-:W-:Y:S02]  /*a0a0*/  ISETP.LT.OR P5, PT, R4, 0x5a, P5 ;  /* 0x0000005a0400780c */ /* 0x000fe40002fa1670 */
[----:B------:R-:W-:Y:S02]  /*a0b0*/  VIADDMNMX R4, R3, R75, R74, PT ;  /* 0x0000004b03047246 */ /* 0x000fe4000380014a */
[----:B------:R-:W-:Y:S02]  /*a0c0*/  FSEL R69, R69, -INF , !P5 ;  /* 0xff80000045457808 */ /* 0x000fe40006800000 */
[----:B------:R-:W-:-:S13]  /*a0d0*/  ISETP.GE.AND P5, PT, R177, 0x1, PT ;  /* 0x00000001b100780c */ /* 0x000fda0003fa6270 */
[----:B------:R-:W-:Y:S05]  /*a0e0*/  @!P5 BRA `(.L_x_9335) ;  /* 0x000000000050d947 */ /* 0x000fea0003800000 */
[----:B------:R-:W-:Y:S01]  /*a0f0*/  IADD3 R3, R0, R204, -R205 ;  /* 0x000000cc00037210 */ /* 0x000fe20007ffe8cd */
[----:B------:R-:W-:Y:S04]  /*a100*/  BSSY B0, `(.L_x_9336) ;  /* 0x000000f000007945 */ /* 0x000fe80003800000 */
        /* <DEDUP_REMOVED lines=10> */
.L_x_9337:
[----:B------:R-:W-:-:S13]  /*a1b0*/  ISETP.NE.AND P5, PT, R177, 0x1, PT ;  /* 0x00000001b100780c */ /* 0x000fda0003fa5270 */
[----:B------:R-:W0:Y:S02]  /*a1c0*/  @P5 LDC.64 R28, c[0x0][0x9e8] ;  /* 0x00027a00ff1c5b82 */ /* 0x000e240000000a00 */
[----:B0-----:R-:W-:-:S05]  /*a1d0*/  @P5 IMAD.HI.U32 R10, R3, R28, RZ ;  /* 0x0000001c030a5227 */ /* 0x001fca00078e00ff */
[----:B------:R-:W-:-:S07]  /*a1e0*/  @P5 SHF.R.U32.HI R3, RZ, R29, R10 ;  /* 0x0000001dff035219 */ /* 0x000fce000001160a */
.L_x_9338:
[----:B------:R-:W-:Y:S05]  /*a1f0*/  BSYNC B0 ;  /* 0x0000000000007941 */ /* 0x000fea0003800000 */
.L_x_9336:
[----:B------:R-:W-:-:S05]  /*a200*/  IMAD R3, R3, R177, R76 ;  /* 0x000000b103037224 */ /* 0x000fca00078e024c */
[----:B------:R-:W-:Y:S02]  /*a210*/  VIMNMX R24, R24, R3, !PT ;  /* 0x0000000318187248 */ /* 0x000fe40007fe0100 */
[----:B------:R-:W-:-:S07]  /*a220*/  VIADDMNMX R4, R3, R177, R4, PT ;  /* 0x000000b103047246 */ /* 0x000fce0003800104 */
.L_x_9335:
[----:B------:R-:W-:Y:S01]  /*a230*/  ISETP.GT.AND P2, PT, R24, 0x1, !P2 ;  /* 0x000000011800780c */ /* 0x000fe20005744270 */
[----:B------:R-:W-:Y:S01]  /*a240*/  ULDC UR4, c[0x0][0x988] ;  /* 0x0002620000047ab9 */ /* 0x000fe20000000800 */
        /* <DEDUP_REMOVED lines=16> */
[----:B------:R-:W-:-:S02]  /*a350*/  ISETP.NE.AND P5, PT, R37, RZ, PT ;  /* 0x000000ff2500720c */ /* 0x000fc40003fa5270 */
        /* <DEDUP_REMOVED lines=40> */
[----:B------:R-:W-:Y:S01]  /*a5e0*/  ISETP.GT.AND P6, PT, R24, RZ, !P6 ;  /* 0x000000ff1800720c */ /* 0x000fe200077c4270 */
[----:B------:R-:W0:Y:S01]  /*a5f0*/  SHFL.BFLY PT, R3, R28, 0x2, 0x1f ;  /* 0x0c401f001c037f89 */ /* 0x000e2200000e0000 */
[----:B------:R-:W-:Y:S02]  /*a600*/  FSEL R43, R43, -INF , !P2 ;  /* 0xff8000002b2b7808 */ /* 0x000fe40005000000 */
[----:B------:R-:W-:-:S02]  /*a610*/  ISETP.NE.AND P2, PT, R80, RZ, PT ;  /* 0x000000ff5000720c */ /* 0x000fc40003f45270 */
[----:B------:R-:W-:Y:S02]  /*a620*/  ISETP.LT.OR P6, PT, R4, 0x1, P6 ;  /* 0x000000010400780c */ /* 0x000fe400037c1670 */
[----:B------:R-:W-:Y:S02]  /*a630*/  ISETP.GT.AND P2, PT, R24, 0x28, !P2 ;  /* 0x000000281800780c */ /* 0x000fe40005744270 */
[----:B------:R-:W-:Y:S02]  /*a640*/  FSEL R26, R26, -INF , !P6 ;  /* 0xff8000001a1a7808 */ /* 0x000fe40007000000 */
[----:B------:R-:W-:Y:S02]  /*a650*/  ISETP.LT.OR P2, PT, R4, 0x29, P2 ;  /* 0x000000290400780c */ /* 0x000fe40001741670 */
[----:B------:R-:W-:Y:S02]  /*a660*/  ISETP.NE.AND P5, PT, R60, RZ, PT ;  /* 0x000000ff3c00720c */ /* 0x000fe40003fa5270 */
[----:B------:R-:W-:-:S02]  /*a670*/  FSEL R25, R46, -INF , !P2 ;  /* 0xff8000002e197808 */ /* 0x000fc40005000000 */
[----:B------:R-:W-:Y:S02]  /*a680*/  ISETP.NE.AND P2, PT, R44, RZ, PT ;  /* 0x000000ff2c00720c */ /* 0x000fe40003f45270 */
[C---:B------:R-:W-:Y:S02]  /*a690*/  ISETP.GT.AND P3, PT, R24.reuse, 0x51, !P3 ;  /* 0x000000511800780c */ /* 0x040fe40005f64270 */
[C---:B------:R-:W-:Y:S02]  /*a6a0*/  ISETP.GT.AND P2, PT, R24.reuse, 0x29, !P2 ;  /* 0x000000291800780c */ /* 0x040fe40005744270 */
[----:B------:R-:W-:Y:S02]  /*a6b0*/  ISETP.GT.AND P4, PT, R24, 0x58, !P4 ;  /* 0x000000581800780c */ /* 0x000fe40006784270 */
[----:B------:R-:W-:Y:S02]  /*a6c0*/  ISETP.LT.OR P2, PT, R4, 0x2a, P2 ;  /* 0x0000002a0400780c */ /* 0x000fe40001741670 */
[----:B0-----:R-:W-:-:S02]  /*a6d0*/  FMNMX.FTZ R30, R28, R3, !PT ;  /* 0x000000031c1e7209 */ /* 0x001fc40007810000 */
[----:B------:R-:W-:Y:S02]  /*a6e0*/  FSEL R47, R47, -INF , !P2 ;  /* 0xff8000002f2f7808 */ /* 0x000fe40005000000 */
[----:B------:R-:W-:Y:S01]  /*a6f0*/  ISETP.NE.AND P2, PT, R45, RZ, PT ;  /* 0x000000ff2d00720c */ /* 0x000fe20003f45270 */
[----:B------:R-:W0:Y:S01]  /*a700*/  SHFL.BFLY PT, R3, R30, 0x1, 0x1f ;  /* 0x0c201f001e037f89 */ /* 0x000e2200000e0000 */
        /* <DEDUP_REMOVED lines=32> */
[----:B0-----:R-:W-:Y:S02]  /*a910*/  FMNMX.FTZ R3, R30, R3, !PT ;  /* 0x000000031e037209 */ /* 0x001fe40007810000 */
[----:B------:R-:W-:-:S02]  /*a920*/  FSEL R31, R58, -INF , !P2 ;  /* 0xff8000003a1f7808 */ /* 0x000fc40005000000 */
[----:B------:R-:W-:Y:S01]  /*a930*/  ISETP.NE.AND P2, PT, R56, RZ, PT ;  /* 0x000000ff3800720c */ /* 0x000fe20003f45270 */
[----:B------:R-:W-:Y:S01]  /*a940*/  FMUL.FTZ R32, R3, R10 ;  /* 0x0000000a03207220 */ /* 0x000fe20000410000 */
[----:B------:R-:W-:Y:S02]  /*a950*/  FMNMX.FTZ R28, R55, R28, !PT ;  /* 0x0000001c371c7209 */ /* 0x000fe40007810000 */
[----:B------:R-:W-:Y:S02]  /*a960*/  ISETP.GT.AND P2, PT, R24, 0x41, !P2 ;  /* 0x000000411800780c */ /* 0x000fe40005744270 */
[----:B------:R-:W-:Y:S02]  /*a970*/  FMNMX.FTZ R28, R31, R28, !PT ;  /* 0x0000001c1f1c7209 */ /* 0x000fe40007810000 */
[C---:B------:R-:W-:Y:S02]  /*a980*/  ISETP.LT.OR P2, PT, R4.reuse, 0x42, P2 ;  /* 0x000000420400780c */ /* 0x040fe40001741670 */
[----:B------:R-:W-:-:S02]  /*a990*/  ISETP.LT.OR P3, PT, R4, 0x52, P3 ;  /* 0x000000520400780c */ /* 0x000fc40001f61670 */
[----:B------:R-:W-:Y:S02]  /*a9a0*/  FSEL R59, R59, -INF , !P2 ;  /* 0xff8000003b3b7808 */ /* 0x000fe40005000000 */
[----:B------:R-:W-:Y:S02]  /*a9b0*/  ISETP.NE.AND P2, PT, R86, RZ, PT ;  /* 0x000000ff5600720c */ /* 0x000fe40003f45270 */
[----:B------:R-:W-:Y:S02]  /*a9c0*/  FMNMX.FTZ R28, R59, R28, !PT ;  /* 0x0000001c3b1c7209 */ /* 0x000fe40007810000 */
[----:B------:R-:W-:Y:S02]  /*a9d0*/  ISETP.GT.AND P2, PT, R24, 0x48, !P2 ;  /* 0x000000481800780c */ /* 0x000fe40005744270 */
[C---:B------:R-:W-:Y:S02]  /*a9e0*/  ISETP.LT.OR P4, PT, R4.reuse, 0x59, P4 ;  /* 0x000000590400780c */ /* 0x040fe40002781670 */
[----:B------:R-:W-:-:S02]  /*a9f0*/  ISETP.LT.OR P2, PT, R4, 0x49, P2 ;  /* 0x000000490400780c */ /* 0x000fc40001741670 */
[----:B------:R-:W-:Y:S02]  /*aa00*/  FSEL R67, R67, -INF , !P3 ;  /* 0xff80000043437808 */ /* 0x000fe40005800000 */
[----:B------:R-:W-:Y:S02]  /*aa10*/  FSEL R33, R62, -INF , !P2 ;  /* 0xff8000003e217808 */ /* 0x000fe40005000000 */
[----:B------:R-:W-:Y:S02]  /*aa20*/  ISETP.GT.AND P2, PT, R24, 0x49, !P5 ;  /* 0x000000491800780c */ /* 0x000fe40006f44270 */
[----:B------:R-:W-:Y:S02]  /*aa30*/  ISETP.NE.AND P5, PT, R88, RZ, PT ;  /* 0x000000ff5800720c */ /* 0x000fe40003fa5270 */
[----:B------:R-:W-:Y:S02]  /*aa40*/  ISETP.LT.OR P2, PT, R4, 0x4a, P2 ;  /* 0x0000004a0400780c */ /* 0x000fe40001741670 */
[----:B------:R-:W-:-:S02]  /*aa50*/  FMNMX.FTZ R28, R33, R28, !PT ;  /* 0x0000001c211c7209 */ /* 0x000fc40007810000 */
[----:B------:R-:W-:Y:S02]  /*aa60*/  FSEL R63, R63, -INF , !P2 ;  /* 0xff8000003f3f7808 */ /* 0x000fe40005000000 */
[----:B------:R-:W-:Y:S02]  /*aa70*/  FSETP.NEU.FTZ.AND P2, PT, R3, -INF , PT ;  /* 0xff8000000300780b */ /* 0x000fe40003f5d000 */
[----:B------:R-:W-:Y:S02]  /*aa80*/  FMNMX.FTZ R28, R63, R28, !PT ;  /* 0x0000001c3f1c7209 */ /* 0x000fe40007810000 */
[----:B------:R-:W-:Y:S02]  /*aa90*/  FSEL R32, R32, RZ, P2 ;  /* 0x000000ff20207208 */ /* 0x000fe40001000000 */
[----:B------:R-:W-:Y:S02]  /*aaa0*/  ISETP.GT.AND P2, PT, R24, 0x50, !P5 ;  /* 0x000000501800780c */ /* 0x000fe40006f44270 */
[----:B------:R-:W-:Y:S01]  /*aab0*/  ISETP.NE.AND P5, PT, R64, RZ, PT ;  /* 0x000000ff4000720c */ /* 0x000fe20003fa5270 */
[-CC-:B------:R-:W-:Y:S01]  /*aac0*/  FFMA.FTZ R152, R41, R10.reuse, -R32.reuse ;  /* 0x0000000a29987223 */ /* 0x180fe20000010820 */
[----:B------:R-:W-:Y:S01]  /*aad0*/  ISETP.LT.OR P2, PT, R4, 0x51, P2 ;  /* 0x000000510400780c */ /* 0x000fe20001741670 */
[-CC-:B------:R-:W-:Y:S01]  /*aae0*/  FFMA.FTZ R35, R109, R10.reuse, -R32.reuse ;  /* 0x0000000a6d237223 */ /* 0x180fe20000010820 */
[-CC-:B------:R-:W-:Y:S01]  /*aaf0*/  FFMA.FTZ R154, R111, R10.reuse, -R32.reuse ;  /* 0x0000000a6f9a7223 */ /* 0x180fe20000010820 */
[-CC-:B------:R-:W-:Y:S01]  /*ab00*/  FFMA.FTZ R41, R113, R10.reuse, -R32.reuse ;  /* 0x0000000a71297223 */ /* 0x180fe20000010820 */
[----:B------:R-:W-:Y:S01]  /*ab10*/  FSEL R37, R66, -INF , !P2 ;  /* 0xff80000042257808 */ /* 0x000fe20005000000 */
[----:B------:R-:W-:Y:S01]  /*ab20*/  MUFU.EX2 R152, R152 ;  /* 0x0000009800987308 */ /* 0x000fe20000000800 */
[----:B------:R-:W-:Y:S01]  /*ab30*/  ISETP.GT.AND P2, PT, R24, 0x59, !P5 ;  /* 0x000000591800780c */ /* 0x000fe20006f44270 */
[--C-:B------:R-:W-:Y:S01]  /*ab40*/  FFMA.FTZ R24, R101, R10, -R32.reuse ;  /* 0x0000000a65187223 */ /* 0x100fe20000010820 */
[----:B------:R-:W-:Y:S01]  /*ab50*/  FMNMX.FTZ R28, R37, R28, !PT ;  /* 0x0000001c251c7209 */ /* 0x000fe20007810000 */
[-CC-:B------:R-:W-:Y:S01]  /*ab60*/  FFMA.FTZ R156, R115, R10.reuse, -R32.reuse ;  /* 0x0000000a739c7223 */ /* 0x180fe20000010820 */
[----:B------:R-:W-:Y:S01]  /*ab70*/  ISETP.LT.OR P2, PT, R4, 0x5a, P2 ;  /* 0x0000005a0400780c */ /* 0x000fe20001741670 */
[--C-:B------:R-:W-:Y:S01]  /*ab80*/  FFMA.FTZ R4, R97, R10, -R32.reuse ;  /* 0x0000000a61047223 */ /* 0x100fe20000010820 */
[----:B------:R-:W-:Y:S01]  /*ab90*/  FSEL R101, R70, -INF , !P4 ;  /* 0xff80000046657808 */ /* 0x000fe20006000000 */
[----:B------:R-:W-:Y:S01]  /*aba0*/  MUFU.EX2 R35, R35 ;  /* 0x0000002300237308 */ /* 0x000fe20000000800 */
[----:B------:R-:W-:Y:S01]  /*abb0*/  FMNMX.FTZ R28, R67, R28, !PT ;  /* 0x0000001c431c7209 */ /* 0x000fe20007810000 */
[-CC-:B------:R-:W-:Y:S01]  /*abc0*/  FFMA.FTZ R45, R117, R10.reuse, -R32.reuse ;  /* 0x0000000a752d7223 */ /* 0x180fe20000010820 */
[----:B------:R-:W-:Y:S01]  /*abd0*/  FSEL R71, R71, -INF , !P2 ;  /* 0xff80000047477808 */ /* 0x000fe20005000000 */
[--C-:B------:R-:W-:Y:S01]  /*abe0*/  FFMA.FTZ R158, R107, R10, -R32.reuse ;  /* 0x0000000a6b9e7223 */ /* 0x100fe20000010820 */
[----:B------:R-:W-:Y:S01]  /*abf0*/  FMNMX.FTZ R28, R101, R28, !PT ;  /* 0x0000001c651c7209 */ /* 0x000fe20007810000 */
[-CC-:B------:R-:W-:Y:S01]  /*ac00*/  FFMA.FTZ R105, R105, R10.reuse, -R32.reuse ;  /* 0x0000000a69697223 */ /* 0x180fe20000010820 */
[--C-:B------:R-:W-:Y:S01]  /*ac10*/  FFMA.FTZ R103, R103, R10, -R32.reuse ;  /* 0x0000000a67677223 */ /* 0x100fe20000010820 */
[----:B------:R0:W-:Y:S01]  /*ac20*/  MUFU.EX2 R162, R4 ;  /* 0x0000000400a27308 */ /* 0x0001e20000000800 */
[----:B------:R-:W-:Y:S01]  /*ac30*/  FMNMX.FTZ R28, R71, R28, !PT ;  /* 0x0000001c471c7209 */ /* 0x000fe20007810000 */
[-CC-:B------:R-:W-:Y:S01]  /*ac40*/  FFMA.FTZ R99, R99, R10.reuse, -R32.reuse ;  /* 0x0000000a63637223 */ /* 0x180fe20000010820 */
[-CC-:B------:R-:W-:Y:S01]  /*ac50*/  FFMA.FTZ R95, R95, R10.reuse, -R32.reuse ;  /* 0x0000000a5f5f7223 */ /* 0x180fe20000010820 */
[-CC-:B------:R-:W-:Y:S01]  /*ac60*/  FFMA.FTZ R93, R93, R10.reuse, -R32.reuse ;  /* 0x0000000a5d5d7223 */ /* 0x180fe20000010820 */
[-CC-:B------:R-:W-:Y:S01]  /*ac70*/  FFMA.FTZ R91, R91, R10.reuse, -R32.reuse ;  /* 0x0000000a5b5b7223 */ /* 0x180fe20000010820 */
[----:B------:R-:W1:Y:S01]  /*ac80*/  SHFL.BFLY PT, R97, R28, 0x2, 0x1f ;  /* 0x0c401f001c617f89 */ /* 0x000e6200000e0000 */
[-CC-:B------:R-:W-:Y:S01]  /*ac90*/  FFMA.FTZ R89, R89, R10.reuse, -R32.reuse ;  /* 0x0000000a59597223 */ /* 0x180fe20000010820 */
        /* <DEDUP_REMOVED lines=8> */
[----:B------:R-:W-:Y:S01]  /*ad20*/  MUFU.EX2 R156, R156 ;  /* 0x0000009c009c7308 */ /* 0x000fe20000000800 */
[----:B-1----:R-:W-:Y:S01]  /*ad30*/  FMNMX.FTZ R97, R28, R97, !PT ;  /* 0x000000611c617209 */ /* 0x002fe20007810000 */
[----:B------:R-:W-:-:S06]  /*ad40*/  FFMA.FTZ R28, R7, R10, -R32 ;  /* 0x0000000a071c7223 */ /* 0x000fcc0000010820 */
[----:B------:R-:W-:Y:S01]  /*ad50*/  MUFU.EX2 R45, R45 ;  /* 0x0000002d002d7308 */ /* 0x000fe20000000800 */
[----:B------:R-:W-:Y:S01]  /*ad60*/  FFMA.FTZ R32, R69, R10, -R32 ;  /* 0x0000000a45207223 */ /* 0x000fe20000010820 */
[----:B0-----:R-:W0:Y:S06]  /*ad70*/  SHFL.BFLY PT, R4, R97, 0x1, 0x1f ;  /* 0x0c201f0061047f89 */ /* 0x001e2c00000e0000 */
[----:B------:R-:W-:Y:S08]  /*ad80*/  MUFU.EX2 R158, R158 ;  /* 0x0000009e009e7308 */ /* 0x000ff00000000800 */
[----:B------:R-:W-:Y:S08]  /*ad90*/  MUFU.EX2 R105, R105 ;  /* 0x0000006900697308 */ /* 0x000ff00000000800 */
[----:B------:R-:W-:Y:S01]  /*ada0*/  MUFU.EX2 R103, R103 ;  /* 0x0000006700677308 */ /* 0x000fe20000000800 */
[----:B0-----:R-:W-:-:S04]  /*adb0*/  FMNMX.FTZ R7, R97, R4, !PT ;  /* 0x0000000461077209 */ /* 0x001fc80007810000 */
[C---:B------:R-:W-:Y:S01]  /*adc0*/  FSETP.NEU.FTZ.AND P2, PT, R7.reuse, -INF , PT ;  /* 0xff8000000700780b */ /* 0x040fe20003f5d000 */
[----:B------:R-:W-:Y:S02]  /*add0*/  FMUL.FTZ R4, R7, R10 ;  /* 0x0000000a07047220 */ /* 0x000fe40000410000 */
[----:B------:R-:W0:Y:S03]  /*ade0*/  MUFU.EX2 R24, R24 ;  /* 0x0000001800187308 */ /* 0x000e260000000800 */
        /* <DEDUP_REMOVED lines=28> */
[----:B------:R-:W-:Y:S01]  /*afb0*/  FFMA.FTZ R71, R71, R10, -R4 ;  /* 0x0000000a47477223 */ /* 0x000fe20000010804 */
[----:B0-----:R-:W-:-:S04]  /*afc0*/  F2FP.F16.F32.PACK_AB R160, R24, R103 ;  /* 0x0000006718a0723e */ /* 0x001fc800000000ff */
[----:B------:R-:W-:Y:S01]  /*afd0*/  MUFU.EX2 R83, R83 ;  /* 0x0000005300537308 */ /* 0x000fe20000000800 */
[----:B----4-:R-:W-:Y:S01]  /*afe0*/  FADD.FTZ R39, R152, R35 ;  /* 0x0000002398277221 */ /* 0x010fe20000010000 */
[----:B------:R-:W-:Y:S02]  /*aff0*/  F2FP.F16.F32.PACK_AB R152, R35, R152 ;  /* 0x000000982398723e */ /* 0x000fe400000000ff */
[----:B-1----:R-:W-:Y:S01]  /*b000*/  F2FP.F16.F32.PACK_AB R153, R87, R26 ;  /* 0x0000001a5799723e */ /* 0x002fe200000000ff */
[----:B------:R-:W-:Y:S01]  /*b010*/  FADD.FTZ R44, R154, R39 ;  /* 0x000000279a2c7221 */ /* 0x000fe20000010000 */
[C---:B------:R-:W-:Y:S02]  /*b020*/  F2FP.F16.F32.PACK_AB R154, R41.reuse, R154 ;  /* 0x0000009a299a723e */ /* 0x040fe400000000ff */
[----:B------:R-:W0:Y:S08]  /*b030*/  MUFU.EX2 R30, R81 ;  /* 0x00000051001e7308 */ /* 0x000e300000000800 */
[----:B------:R1:W-:Y:S08]  /*b040*/  MUFU.EX2 R161, R5 ;  /* 0x0000000500a17308 */ /* 0x0003f00000000800 */
[----:B------:R-:W4:Y:S01]  /*b050*/  MUFU.EX2 R77, R77 ;  /* 0x0000004d004d7308 */ /* 0x000f220000000800 */
[----:B-1----:R-:W-:Y:S01]  /*b060*/  FADD.FTZ R5, R41, R44 ;  /* 0x0000002c29057221 */ /* 0x002fe20000010000 */
[----:B------:R-:W-:Y:S01]  /*b070*/  FADD.FTZ R44, R26, R87 ;  /* 0x000000571a2c7221 */ /* 0x000fe20000010000 */
[----:B0-----:R-:W-:-:S02]  /*b080*/  F2FP.F16.F32.PACK_AB R155, R30, R83 ;  /* 0x000000531e9b723e */ /* 0x001fc400000000ff */
[----:B------:R-:W-:Y:S01]  /*b090*/  FADD.FTZ R46, R156, R5 ;  /* 0x000000059c2e7221 */ /* 0x000fe20000010000 */
[----:B------:R-:W-:Y:S01]  /*b0a0*/  FADD.FTZ R5, R83, R44 ;  /* 0x0000002c53057221 */ /* 0x000fe20000010000 */
[C---:B------:R-:W-:Y:S01]  /*b0b0*/  F2FP.F16.F32.PACK_AB R156, R45.reuse, R156 ;  /* 0x0000009c2d9c723e */ /* 0x040fe200000000ff */
[----:B------:R-:W0:Y:S01]  /*b0c0*/  MUFU.EX2 R34, R75 ;  /* 0x0000004b00227308 */ /* 0x000e220000000800 */
[----:B------:R-:W-:Y:S01]  /*b0d0*/  FADD.FTZ R39, R45, R46 ;  /* 0x0000002e2d277221 */ /* 0x000fe20000010000 */
[----:B------:R-:W-:-:S03]  /*b0e0*/  FADD.FTZ R46, R30, R5 ;  /* 0x000000051e2e7221 */ /* 0x000fc60000010000 */
[----:B------:R-:W-:Y:S01]  /*b0f0*/  FADD.FTZ R48, R158, R39 ;  /* 0x000000279e307221 */ /* 0x000fe20000010000 */
[C---:B------:R-:W-:Y:S02]  /*b100*/  F2FP.F16.F32.PACK_AB R158, R105.reuse, R158 ;  /* 0x0000009e699e723e */ /* 0x040fe400000000ff */
[----:B------:R-:W1:Y:S01]  /*b110*/  MUFU.EX2 R53, R53 ;  /* 0x0000003500357308 */ /* 0x000e620000000800 */
[----:B------:R-:W-:Y:S01]  /*b120*/  FADD.FTZ R48, R105, R48 ;  /* 0x0000003069307221 */ /* 0x000fe20000010000 */
[----:B----4-:R-:W-:-:S03]  /*b130*/  FADD.FTZ R5, R77, R46 ;  /* 0x0000002e4d057221 */ /* 0x010fc60000010000 */
[----:B------:R-:W-:-:S03]  /*b140*/  FADD.FTZ R39, R103, R48 ;  /* 0x0000003067277221 */ /* 0x000fc60000010000 */
[----:B------:R-:W4:Y:S01]  /*b150*/  MUFU.EX2 R95, R95 ;  /* 0x0000005f005f7308 */ /* 0x000f220000000800 */
[----:B0-----:R-:W-:Y:S01]  /*b160*/  FADD.FTZ R46, R34, R5 ;  /* 0x00000005222e7221 */ /* 0x001fe20000010000 */
[----:B------:R-:W-:Y:S01]  /*b170*/  FADD.FTZ R48, R24, R39 ;  /* 0x0000002718307221 */ /* 0x000fe20000010000 */
[----:B------:R-:W-:-:S03]  /*b180*/  F2FP.F16.F32.PACK_AB R157, R34, R77 ;  /* 0x0000004d229d723e */ /* 0x000fc600000000ff */
[----:B------:R-:W-:Y:S02]  /*b190*/  FADD.FTZ R39, R99, R48 ;  /* 0x0000003063277221 */ /* 0x000fe40000010000 */
[----:B------:R-:W0:Y:S01]  /*b1a0*/  MUFU.EX2 R38, R43 ;  /* 0x0000002b00267308 */ /* 0x000e220000000800 */
[----:B-1----:R-:W-:Y:S01]  /*b1b0*/  FADD.FTZ R5, R53, R46 ;  /* 0x0000002e35057221 */ /* 0x002fe20000010000 */
[C---:B------:R-:W-:Y:S01]  /*b1c0*/  FADD.FTZ R50, R162.reuse, R39 ;  /* 0x00000027a2327221 */ /* 0x040fe20000010000 */
[----:B------:R-:W-:Y:S02]  /*b1d0*/  F2FP.F16.F32.PACK_AB R162, R162, R99 ;  /* 0x00000063a2a2723e */ /* 0x000fe400000000ff */
[C---:B------:R-:W-:Y:S01]  /*b1e0*/  FADD.FTZ R48, R36.reuse, R5 ;  /* 0x0000000524307221 */ /* 0x040fe20000010000 */
[----:B------:R-:W-:Y:S02]  /*b1f0*/  F2FP.F16.F32.PACK_AB R159, R36, R53 ;  /* 0x00000035249f723e */ /* 0x000fe400000000ff */
[----:B------:R-:W1:Y:S01]  /*b200*/  MUFU.EX2 R164, R93 ;  /* 0x0000005d00a47308 */ /* 0x000e620000000800 */
[----:B------:R-:W-:Y:S01]  /*b210*/  FADD.FTZ R5, R161, R48 ;  /* 0x00000030a1057221 */ /* 0x000fe20000010000 */
[----:B----4-:R-:W-:-:S06]  /*b220*/  FADD.FTZ R39, R95, R50 ;  /* 0x000000325f277221 */ /* 0x010fcc0000010000 */
[----:B------:R-:W4:Y:S01]  /*b230*/  MUFU.EX2 R25, R25 ;  /* 0x0000001900197308 */ /* 0x000f220000000800 */
[C---:B0-----:R-:W-:Y:S01]  /*b240*/  FADD.FTZ R48, R38.reuse, R5 ;  /* 0x0000000526307221 */ /* 0x041fe20000010000 */
[----:B------:R-:W-:-:S06]  /*b250*/  F2FP.F16.F32.PACK_AB R161, R38, R161 ;  /* 0x000000a126a1723e */ /* 0x000fcc00000000ff */
[----:B------:R-:W0:Y:S01]  /*b260*/  MUFU.EX2 R91, R91 ;  /* 0x0000005b005b7308 */ /* 0x000e220000000800 */
[C---:B-1----:R-:W-:Y:S01]  /*b270*/  FADD.FTZ R50, R164.reuse, R39 ;  /* 0x00000027a4327221 */ /* 0x042fe20000010000 */
[----:B------:R-:W-:-:S06]  /*b280*/  F2FP.F16.F32.PACK_AB R164, R164, R95 ;  /* 0x0000005fa4a4723e */ /* 0x000fcc00000000ff */
[----:B------:R-:W1:Y:S01]  /*b290*/  MUFU.EX2 R40, R47 ;  /* 0x0000002f00287308 */ /* 0x000e620000000800 */
[----:B----4-:R-:W-:-:S07]  /*b2a0*/  FADD.FTZ R5, R25, R48 ;  /* 0x0000003019057221 */ /* 0x010fce0000010000 */
[----:B------:R-:W4:Y:S01]  /*b2b0*/  MUFU.EX2 R166, R89 ;  /* 0x0000005900a67308 */ /* 0x000f220000000800 */
[----:B0-----:R-:W-:-:S07]  /*b2c0*/  FADD.FTZ R39, R91, R50 ;  /* 0x000000325b277221 */ /* 0x001fce0000010000 */
[----:B------:R-:W0:Y:S01]  /*b2d0*/  MUFU.EX2 R27, R27 ;  /* 0x0000001b001b7308 */ /* 0x000e220000000800 */
[C---:B-1----:R-:W-:Y:S01]  /*b2e0*/  FADD.FTZ R50, R40.reuse, R5 ;  /* 0x0000000528327221 */ /* 0x042fe20000010000 */
[----:B------:R-:W-:-:S06]  /*b2f0*/  F2FP.F16.F32.PACK_AB R163, R40, R25 ;  /* 0x0000001928a3723e */ /* 0x000fcc00000000ff */
[----:B------:R-:W1:Y:S01]  /*b300*/  MUFU.EX2 R85, R85 ;  /* 0x0000005500557308 */ /* 0x000e620000000800 */
[C---:B----4-:R-:W-:Y:S01]  /*b310*/  FADD.FTZ R52, R166.reuse, R39 ;  /* 0x00000027a6347221 */ /* 0x050fe20000010000 */
[----:B------:R-:W-:-:S06]  /*b320*/  F2FP.F16.F32.PACK_AB R166, R166, R91 ;  /* 0x0000005ba6a6723e */ /* 0x000fcc00000000ff */
[----:B------:R-:W4:Y:S01]  /*b330*/  MUFU.EX2 R42, R51 ;  /* 0x00000033002a7308 */ /* 0x000f220000000800 */
[----:B0-----:R-:W-:-:S07]  /*b340*/  FADD.FTZ R5, R27, R50 ;  /* 0x000000321b057221 */ /* 0x001fce0000010000 */
[----:B------:R-:W0:Y:S01]  /*b350*/  MUFU.EX2 R168, R79 ;  /* 0x0000004f00a87308 */ /* 0x000e220000000800 */
[----:B-1----:R-:W-:-:S07]  /*b360*/  FADD.FTZ R35, R85, R52 ;  /* 0x0000003455237221 */ /* 0x002fce0000010000 */
[----:B------:R-:W1:Y:S01]  /*b370*/  MUFU.EX2 R29, R29 ;  /* 0x0000001d001d7308 */ /* 0x000e620000000800 */
[C---:B----4-:R-:W-:Y:S01]  /*b380*/  FADD.FTZ R4, R42.reuse, R5 ;  /* 0x000000052a047221 */ /* 0x050fe20000010000 */
[----:B------:R-:W-:-:S06]  /*b390*/  F2FP.F16.F32.PACK_AB R165, R42, R27 ;  /* 0x0000001b2aa5723e */ /* 0x000fcc00000000ff */
[----:B------:R-:W4:Y:S01]  /*b3a0*/  MUFU.EX2 R57, R57 ;  /* 0x0000003900397308 */ /* 0x000f220000000800 */
[C---:B0-----:R-:W-:Y:S01]  /*b3b0*/  FADD.FTZ R50, R168.reuse, R35 ;  /* 0x00000023a8327221 */ /* 0x041fe20000010000 */
[----:B------:R-:W-:-:S06]  /*b3c0*/  F2FP.F16.F32.PACK_AB R168, R168, R85 ;  /* 0x00000055a8a8723e */ /* 0x000fcc00000000ff */
[----:B------:R-:W0:Y:S01]  /*b3d0*/  MUFU.EX2 R44, R55 ;  /* 0x00000037002c7308 */ /* 0x000e220000000800 */
[----:B-1----:R-:W-:-:S07]  /*b3e0*/  FADD.FTZ R5, R29, R4 ;  /* 0x000000041d057221 */ /* 0x002fce0000010000 */
[----:B------:R-:W1:Y:S01]  /*b3f0*/  MUFU.EX2 R170, R61 ;  /* 0x0000003d00aa7308 */ /* 0x000e620000000800 */
[----:B----4-:R-:W-:-:S07]  /*b400*/  FADD.FTZ R35, R57, R50 ;  /* 0x0000003239237221 */ /* 0x010fce0000010000 */
        /* <DEDUP_REMOVED lines=29> */
[C---:B----4-:R-:W-:Y:S01]  /*b5e0*/  FADD.FTZ R26, R4.reuse, R35 ;  /* 0x00000023041a7221 */ /* 0x050fe20000010000 */
[----:B------:R-:W-:-:S03]  /*b5f0*/  F2FP.F16.F32.PACK_AB R173, R4, R37 ;  /* 0x0000002504ad723e */ /* 0x000fc600000000ff */
[----:B0-----:R-:W-:-:S04]  /*b600*/  FADD.FTZ R25, R101, R26 ;  /* 0x0000001a65197221 */ /* 0x001fc80000010000 */
[C---:B-1----:R-:W-:Y:S01]  /*b610*/  FADD.FTZ R4, R24.reuse, R25 ;  /* 0x0000001918047221 */ /* 0x042fe20000010000 */
[----:B------:R-:W-:Y:S01]  /*b620*/  F2FP.F16.F32.PACK_AB R175, R24, R101 ;  /* 0x0000006518af723e */ /* 0x000fe200000000ff */
[----:B------:R-:W-:Y:S06]  /*b630*/  @!P0 BRA `(.L_x_9339) ;  /* 0x0000000000048947 */ /* 0x000fec0003800000 */
[----:B------:R-:W-:Y:S01]  /*b640*/  BPT.TRAP 0x1 ;  /* 0x000000040000795c */ /* 0x000fe20000300000 */
.L_x_9339:
[----:B------:R0:W1:Y:S01]  /*b650*/  SYNCS.PHASECHK.TRANS64.TRYWAIT P2, [R6+URZ+0x22850], R73 ;  /* 0x02285049060075a7 */ /* 0x000062000804017f */
[----:B------:R-:W-:Y:S05]  /*b660*/  @!P0 BRA `(.L_x_9340) ;  /* 0x0000000000048947 */ /* 0x000fea0003800000 */
[----:B------:R-:W-:Y:S01]  /*b670*/  BPT.TRAP 0x1 ;  /* 0x000000040000795c */ /* 0x000fe20000300000 */
.L_x_9340:
[----:B------:R-:W-:Y:S04]  /*b680*/  BSSY B0, `(.L_x_9341) ;  /* 0x0000004000007945 */ /* 0x000fe80003800000 */
[----:B-1----:R-:W-:Y:S05]  /*b690*/  @P2 BRA `(.L_x_9342) ;  /* 0x0000000000082947 */ /* 0x002fea0003800000 */
[----:B------:R-:W1:Y:S02]  /*b6a0*/  SYNCS.PHASECHK.TRANS64.TRYWAIT P2, [R6+URZ+0x22850], R73 ;  /* 0x02285049060075a7 */ /* 0x000e64000804017f */
[----:B-1----:R-:W-:Y:S05]  /*b6b0*/  @!P2 BRA `(.L_x_9343) ;  /* 0x0000012c0008a947 */ /* 0x002fea0003800000 */
.L_x_9342:
[----:B------:R-:W-:Y:S05]  /*b6c0*/  BSYNC B0 ;  /* 0x0000000000007941 */ /* 0x000fea0003800000 */
.L_x_9341:
[----:B------:R-:W-:Y:S05]  /*b6d0*/  WARPSYNC.ALL ;  /* 0x0000000000007948 */ /* 0x000fea0003800000 */
[----:B------:R-:W-:Y:S01]  /*b6e0*/  VIADD R24, R17, 0x400 ;  /* 0x0000040011187836 */ /* 0x000fe20000000000 */
[----:B------:R4:W-:Y:S01]  /*b6f0*/  BAR.SYNC.DEFER_BLOCKING R179, 0x100 ;  /* 0x000400b30000751d */ /* 0x0009e20000010000 */
[----:B------:R-:W-:Y:S01]  /*b700*/  IMAD.MOV.U32 R181, RZ, RZ, 0x40000040 ;  /* 0x40000040ffb57424 */ /* 0x000fe200078e00ff */
[----:B------:R-:W-:Y:S01]  /*b710*/  ISETP.GE.AND P2, PT, R177, 0x1, PT ;  /* 0x00000001b100780c */ /* 0x000fe20003f46270 */
[----:B0123--:R-:W-:Y:S01]  /*b720*/  @!P1 VIADD R6, R6, 0x22860 ;  /* 0x0002286006069836 */ /* 0x00ffe20000000000 */
[----:B------:R-:W-:Y:S01]  /*b730*/  SHF.R.U32.HI R24, RZ, 0x4, R24 ;  /* 0x00000004ff187819 */ /* 0x000fe20000011618 */
[----:B------:R-:W-:Y:S01]  /*b740*/  IMAD.IADD R217, R204, 0x1, -R205 ;  /* 0x00000001ccd97824 */ /* 0x000fe200078e0acd */
[----:B------:R-:W-:Y:S01]  /*b750*/  R2UR UR7, R181 ;  /* 0x00000000b50772ca */ /* 0x000fe200000e0000 */
[----:B------:R-:W-:Y:S01]  /*b760*/  IMAD.MOV.U32 R181, RZ, RZ, 0x40000040 ;  /* 0x40000040ffb57424 */ /* 0x000fe200078e00ff */
[----:B------:R-:W-:-:S02]  /*b770*/  LOP3.LUT R24, R24, 0x3fff, RZ, 0xc0, !PT ;  /* 0x00003fff18187812 */ /* 0x000fc400078ec0ff */
[----:B------:R-:W-:Y:S02]  /*b780*/  @!P1 PRMT R6, RZ, 0x654, R6 ;  /* 0x00000654ff069816 */ /* 0x000fe40000000006 */
[----:B------:R-:W-:-:S05]  /*b790*/  LOP3.LUT R206, R24, 0x3000000, RZ, 0xfc, !PT ;  /* 0x0300000018ce7812 */ /* 0x000fca00078efcff */
[----:B------:R-:W-:-:S05]  /*b7a0*/  IMAD R180, R16, 0xc00, R206 ;  /* 0x00000c0010b47824 */ /* 0x000fca00078e02ce */
[----:B------:R-:W-:Y:S01]  /*b7b0*/  R2UR UR6, R180 ;  /* 0x00000000b40672ca */ /* 0x000fe200000e0000 */
[----:B------:R-:W-:-:S12]  /*b7c0*/  WARPGROUP.ARRIVE ;  /* 0x00000000000079c5 */ /* 0x000fd80000000000 */
[----:B------:R-:W-:Y:S03]  /*b7d0*/  HGMMA.64x256x16.F32 R24, R152, gdesc[UR4].tnspB, RZ, !UPT, gsb0 ;  /* 0x43e0000498187df0 */ /* 0x000fe6000c0008ff */
[----:B------:R-:W-:Y:S02]  /*b7e0*/  WARPGROUP.DEPBAR.LE gsb0, 0x0 ;  /* 0x00008000000079c5 */ /* 0x000fe40000010000 */
[----:B------:R-:W-:Y:S01]  /*b7f0*/  VIADD R152, R180, 0x80 ;  /* 0x00000080b4987836 */ /* 0x000fe20000000000 */
[----:B------:R-:W-:Y:S01]  /*b800*/  WARPGROUP.ARRIVE ;  /* 0x00000000000079c5 */ /* 0x000fe20000000000 */
[----:B------:R-:W-:Y:S02]  /*b810*/  IMAD.MOV.U32 R153, RZ, RZ, 0x40000040 ;  /* 0x40000040ff997424 */ /* 0x000fe400078e00ff */
[----:B------:R-:W-:Y:S01]  /*b820*/  IMAD R155, R209, 0x80, R217 ;  /* 0x00000080d19b7824 */ /* 0x000fe200078e02d9 */
[----:B------:R-:W-:Y:S01]  /*b830*/  R2UR UR6, R152 ;  /* 0x00000000980672ca */ /* 0x000fe200000e0000 */
[----:B------:R-:W-:Y:S01]  /*b840*/  VIADD R152, R180, 0x100 ;  /* 0x00000100b4987836 */ /* 0x000fe20000000000 */
[----:B------:R-:W-:Y:S01]  /*b850*/  R2UR UR7, R153 ;  /* 0x00000000990772ca */ /* 0x000fe200000e0000 */
[----:B------:R-:W-:-:S02]  /*b860*/  IMAD.MOV.U32 R153, RZ, RZ, 0x40000040 ;  /* 0x40000040ff997424 */ /* 0x000fc400078e00ff */
[----:B------:R-:W-:-:S13]  /*b870*/  IMAD.IADD R176, R155, 0x1, R176 ;  /* 0x000000019bb07824 */ /* 0x000fda00078e02b0 */
        /* <DEDUP_REMOVED lines=31> */
[----:B------:R0:W-:Y:S02]  /*ba70*/  @!P1 SYNCS.ARRIVE.TRANS64.RED.A1T0 RZ, [R6+URZ], RZ ;  /* 0x000000ff06ff99a7 */ /* 0x0001e4000810043f */
[----:B0-----:R-:W-:Y:S01]  /*ba80*/  VIADD R6, R178, 0xfffffffe ;  /* 0xfffffffeb2067836 */ /* 0x001fe20000000000 */
[----:B----4-:R-:W-:Y:S06]  /*ba90*/  @!P2 BRA `(.L_x_9344) ;  /* 0x000000000048a947 */ /* 0x010fec0003800000 */
        /* <DEDUP_REMOVED lines=11> */
.L_x_9346:
[----:B------:R-:W-:-:S13]  /*bb50*/  ISETP.NE.AND P2, PT, R177, 0x1, PT ;  /* 0x00000001b100780c */ /* 0x000fda0003f45270 */
[----:B------:R-:W0:Y:S02]  /*bb60*/  @P2 LDC.64 R152, c[0x0][0x9e8] ;  /* 0x00027a00ff982b82 */ /* 0x000e240000000a00 */
[----:B0-----:R-:W-:-:S05]  /*bb70*/  @P2 IMAD.HI.U32 R152, R154, R152, RZ ;  /* 0x000000989a982227 */ /* 0x001fca00078e00ff */
[----:B------:R-:W-:-:S07]  /*bb80*/  @P2 SHF.R.U32.HI R154, RZ, R153, R152 ;  /* 0x00000099ff9a2219 */ /* 0x000fce0000011698 */
.L_x_9347:
[----:B------:R-:W-:Y:S05]  /*bb90*/  BSYNC B0 ;  /* 0x0000000000007941 */ /* 0x000fea0003800000 */
.L_x_9345:
[----:B------:R-:W-:-:S05]  /*bba0*/  IMAD R177, R154, R177, R177 ;  /* 0x000000b19ab17224 */ /* 0x000fca00078e02b1 */
[----:B------:R-:W-:-:S07]  /*bbb0*/  VIMNMX R176, R176, R177, PT ;  /* 0x000000b1b0b07248 */ /* 0x000fce0003fe0100 */
.L_x_9344:
        /* <DEDUP_REMOVED lines=11> */
[----:B------:R-:W-:-:S02]  /*bc70*/  ULDC UR48, c[0x0][0x9e0] ;  /* 0x0002780000307ab9 */ /* 0x000fc40000000800 */
[----:B------:R-:W-:-:S04]  /*bc80*/  VIMNMX R218, R222, R153, !PT ;  /* 0x00000099deda7248 */ /* 0x000fc80007fe0100 */
[----:B------:R-:W-:-:S13]  /*bc90*/  ISETP.GE.AND P2, PT, R6, R218, PT ;  /* 0x000000da0600720c */ /* 0x000fda0003f46270 */
[----:B------:R-:W-:Y:S05]  /*bca0*/  @!P2 BRA `(.L_x_9348) ;  /* 0x000000300054a947 */ /* 0x000fea0003800000 */
[----:B------:R-:W-:-:S04]  /*bcb0*/  IMAD.IADD R216, R0, 0x1, R217 ;  /* 0x0000000100d87824 */ /* 0x000fc800078e02d9 */
[----:B------:R-:W-:-:S07]  /*bcc0*/  VIADD R208, R216, 0x8 ;  /* 0x00000008d8d07836 */ /* 0x000fce0000000000 */
.L_x_9366:
[----:B------:R-:W-:Y:S01]  /*bcd0*/  VIADD R16, R16, 0x1 ;  /* 0x0000000110107836 */ /* 0x000fe20000000000 */
[----:B------:R-:W-:Y:S05]  /*bce0*/  YIELD ;  /* 0x0000000000007946 */ /* 0x000fea0003800000 */
[----:B------:R-:W-:-:S04]  /*bcf0*/  ISETP.NE.AND P2, PT, R16, 0x2, PT ;  /* 0x000000021000780c */ /* 0x000fc80003f45270 */
[----:B------:R-:W-:Y:S02]  /*bd00*/  SEL R11, RZ, 0x1, P2 ;  /* 0x00000001ff0b7807 */ /* 0x000fe40001000000 */
[----:B------:R-:W-:Y:S02]  /*bd10*/  SEL R16, R16, RZ, P2 ;  /* 0x000000ff10107207 */ /* 0x000fe40001000000 */
[----:B------:R-:W-:Y:S01]  /*bd20*/  LOP3.LUT R200, R200, R11, RZ, 0x3c, !PT ;  /* 0x0000000bc8c87212 */ /* 0x000fe200078e3cff */
[----:B0-----:R-:W-:Y:S06]  /*bd30*/  @!P0 BRA `(.L_x_9349) ;  /* 0x0000000000048947 */ /* 0x001fec0003800000 */
[----:B------:R-:W-:Y:S01]  /*bd40*/  BPT.TRAP 0x1 ;  /* 0x000000040000795c */ /* 0x000fe20000300000 */
.L_x_9349:
[----:B------:R-:W-:Y:S01]  /*bd50*/  IMAD R210, R16, 0x8, R17 ;  /* 0x0000000810d27824 */ /* 0x000fe200078e0211 */
[----:B------:R-:W-:-:S04]  /*bd60*/  SHF.L.U32 R211, R200, 0x1f, RZ ;  /* 0x0000001fc8d37819 */ /* 0x000fc800000006ff */
[----:B------:R0:W1:Y:S01]  /*bd70*/  SYNCS.PHASECHK.TRANS64.TRYWAIT P2, [R210+URZ+0x22830], R211 ;  /* 0x022830d3d20075a7 */ /* 0x000062000804017f */
[----:B------:R-:W-:Y:S05]  /*bd80*/  @!P0 BRA `(.L_x_9350) ;  /* 0x0000000000048947 */ /* 0x000fea0003800000 */
[----:B------:R-:W-:Y:S01]  /*bd90*/  BPT.TRAP 0x1 ;  /* 0x000000040000795c */ /* 0x000fe20000300000 */
.L_x_9350:
[----:B------:R-:W-:Y:S02]  /*bda0*/  IMAD R10, R16, 0x300, R214 ;  /* 0x00000300100a7824 */ /* 0x000fe400078e02d6 */
[----:B------:R-:W-:Y:S01]  /*bdb0*/  IMAD.MOV.U32 R11, RZ, RZ, 0x40000040 ;  /* 0x40000040ff0b7424 */ /* 0x000fe200078e00ff */
[----:B-1----:R-:W-:Y:S06]  /*bdc0*/  @P2 BRA `(.L_x_9351) ;  /* 0x0000000000082947 */ /* 0x002fec0003800000 */
[----:B------:R-:W1:Y:S02]  /*bdd0*/  SYNCS.PHASECHK.TRANS64.TRYWAIT P2, [R210+URZ+0x22830], R211 ;  /* 0x022830d3d20075a7 */ /* 0x000e64000804017f */
[----:B-1----:R-:W-:Y:S05]  /*bde0*/  @!P2 BRA `(.L_x_9352) ;  /* 0x000001240050a947 */ /* 0x002fea0003800000 */
.L_x_9351:
        /* <DEDUP_REMOVED lines=9> */
[----:B------:R-:W2:Y:S01]  /*be80*/  S2R R207, SR_TID.X ;  /* 0x0000000000cf7919 */ /* 0x000ea20000002100 */
[----:B------:R-:W-:Y:S01]  /*be90*/  IMAD R226, R6, -0x60, R204 ;  /* 0xffffffa006e27824 */ /* 0x000fe200078e02cc */
[----:B------:R-:W-:-:S04]  /*bea0*/  LOP3.LUT P2, RZ, R2, 0x100000, RZ, 0xc0, !PT ;  /* 0x0010000002ff7812 */ /* 0x000fc8000784c0ff */
[----:B------:R-:W-:-:S05]  /*beb0*/  IADD3 R226, -R205, 0x1, R226 ;  /* 0x00000001cde27810 */ /* 0x000fca0007ffe1e2 */
        /* <DEDUP_REMOVED lines=8> */
[----:B------:R-:W-:Y:S01]  /*bf40*/  IMAD.IADD R226, R226, 0x1, -R201 ;  /* 0x00000001e2e27824 */ /* 0x000fe200078e0ac9 */
[----:B--2---:R-:W-:Y:S01]  /*bf50*/  SHF.R.U32.HI R207, RZ, 0x7, R207 ;  /* 0x00000007ffcf7819 */ /* 0x004fe200000116cf */
        /* <DEDUP_REMOVED lines=10> */
[----:B------:R-:W-:Y:S01]  /*c000*/  R2UR UR6, R10 ;  /* 0x000000000a0672ca */ /* 0x000fe200000e0000 */
[----:B------:R-:W-:Y:S01]  /*c010*/  @!P1 VIADD R10, R210, 0x22840 ;  /* 0x00022840d20a9836 */ /* 0x000fe20000000000 */
[----:B------:R-:W-:Y:S02]  /*c020*/  R2UR UR7, R11 ;  /* 0x000000000b0772ca */ /* 0x000fe400000e0000 */
[----:B------:R-:W-:Y:S02]  /*c030*/  R2UR UR4, R12 ;  /* 0x000000000c0472ca */ /* 0x000fe400000e0000 */
[----:B------:R-:W-:Y:S02]  /*c040*/  R2UR UR5, R13 ;  /* 0x000000000d0572ca */ /* 0x000fe400000e0000 */
[----:B------:R-:W-:Y:S01]  /*c050*/  IADD3 R11, -R207, 0xb, RZ ;  /* 0x0000000bcf0b7810 */ /* 0x000fe20007ffe1ff */
[----:B------:R-:W-:Y:S01]  /*c060*/  IMAD.U32 R207, RZ, RZ, UR47 ;  /* 0x0000002fffcf7e24 */ /* 0x000fe2000f8e00ff */
[----:B------:R-:W-:-:S04]  /*c070*/  @!P1 PRMT R10, RZ, 0x654, R10 ;  /* 0x00000654ff0a9816 */ /* 0x000fc8000000000a */
[----:B------:R-:W-:-:S05]  /*c080*/  LOP3.LUT R227, RZ, R207, RZ, 0x33, !PT ;  /* 0x000000cfffe37212 */ /* 0x000fca00078e33ff */
[----:B------:R-:W-:Y:S02]  /*c090*/  IMAD.IADD R227, R227, 0x1, R226 ;  /* 0x00000001e3e37824 */ /* 0x000fe400078e02e2 */
[----:B------:R-:W-:-:S04]  /*c0a0*/  VIADD R226, R226, UR50 ;  /* 0x00000032e2e27c36 */ /* 0x000fc80008000000 */
[----:B------:R-:W-:Y:S01]  /*c0b0*/  IMAD.IADD R225, R0, 0x1, R226 ;  /* 0x0000000100e17824 */ /* 0x000fe200078e02e2 */
[----:B------:R-:W-:Y:S02]  /*c0c0*/  WARPGROUP.DEPBAR.LE gsb0, 0x0 ;  /* 0x00008000000079c5 */ /* 0x000fe40000010000 */
[----:B------:R-:W-:-:S06]  /*c0d0*/  WARPGROUP.ARRIVE ;  /* 0x00000000000079c5 */ /* 0x000fcc0000000000 */
[----:B------:R-:W-:Y:S03]  /*c0e0*/  HGMMA.64x96x16.F32 R152, gdesc[UR4], R152, gsb0 ;  /* 0x01600000049879f0 */ /* 0x000fe60008000898 */
[----:B------:R-:W-:Y:S02]  /*c0f0*/  WARPGROUP.DEPBAR.LE gsb0, 0x0 ;  /* 0x00008000000079c5 */ /* 0x000fe40000010000 */
[----:B------:R2:W-:Y:S06]  /*c100*/  BAR.ARV R11, 0x100 ;  /* 0x0004000b0000751d */ /* 0x0005ec0000002000 */
[----:B------:R3:W-:Y:S02]  /*c110*/  @!P1 SYNCS.ARRIVE.TRANS64.RED.A1T0 RZ, [R10+URZ], RZ ;  /* 0x000000ff0aff99a7 */ /* 0x0007e4000810043f */
[----:B---3--:R-:W-:Y:S01]  /*c120*/  IMAD.IADD R10, R0, 0x1, R227 ;  /* 0x00000001000a7824 */ /* 0x008fe200078e02e3 */
[----:B--2---:R-:W-:Y:S06]  /*c130*/  @!P2 BRA `(.L_x_9353) ;  /* 0x000000000058a947 */ /* 0x004fec0003800000 */
        /* <DEDUP_REMOVED lines=12> */
.L_x_9355:
[----:B------:R-:W-:-:S05]  /*c200*/  IMAD.U32 R229, RZ, RZ, UR46 ;  /* 0x0000002effe57e24 */ /* 0x000fca000f8e00ff */
[----:B------:R-:W-:-:S13]  /*c210*/  ISETP.NE.AND P2, PT, R229, 0x1, PT ;  /* 0x00000001e500780c */ /* 0x000fda0003f45270 */
[----:B------:R-:W2:Y:S02]  /*c220*/  @P2 LDC.64 R212, c[0x0][0x9e8] ;  /* 0x00027a00ffd42b82 */ /* 0x000ea40000000a00 */
[----:B--2---:R-:W-:-:S05]  /*c230*/  @P2 IMAD.HI.U32 R212, R228, R212, RZ ;  /* 0x000000d4e4d42227 */ /* 0x004fca00078e00ff */
[----:B------:R-:W-:-:S07]  /*c240*/  @P2 SHF.R.U32.HI R228, RZ, R213, R212 ;  /* 0x000000d5ffe42219 */ /* 0x000fce00000116d4 */
.L_x_9356:
[----:B------:R-:W-:Y:S05]  /*c250*/  BSYNC B0 ;  /* 0x0000000000007941 */ /* 0x000fea0003800000 */
.L_x_9354:
[----:B------:R-:W-:-:S04]  /*c260*/  IMAD R212, R6, -0x60, -R201 ;  /* 0xffffffa006d47824 */ /* 0x000fc800078e0ac9 */
[----:B------:R-:W-:-:S05]  /*c270*/  IMAD R212, R228, R229, R212 ;  /* 0x000000e5e4d47224 */ /* 0x000fca00078e02d4 */
[----:B------:R-:W-:Y:S02]  /*c280*/  VIMNMX R10, R10, R212, !PT ;  /* 0x000000d40a0a7248 */ /* 0x000fe40007fe0100 */
[----:B------:R-:W-:-:S07]  /*c290*/  VIADDMNMX R225, R212, R229, R225, PT ;  /* 0x000000e5d4e17246 */ /* 0x000fce00038001e1 */
.L_x_9353:
[----:B------:R-:W-:Y:S01]  /*c2a0*/  IMAD R212, R6, -0x60, RZ ;  /* 0xffffffa006d47824 */ /* 0x000fe200078e02ff */
[----:B------:R-:W-:Y:S02]  /*c2b0*/  LOP3.LUT R2, R2, 0xfff7ffff, RZ, 0xc0, !PT ;  /* 0xfff7ffff02027812 */ /* 0x000fe400078ec0ff */
[--C-:B------:R-:W-:Y:S02]  /*c2c0*/  IADD3 R226, R226, 0x8, R0.reuse ;  /* 0x00000008e2e27810 */ /* 0x100fe40007ffe000 */
[C---:B------:R-:W-:Y:S02]  /*c2d0*/  ISETP.GE.AND P2, PT, R212.reuse, 0x1, PT ;  /* 0x00000001d400780c */ /* 0x040fe40003f46270 */
[----:B------:R-:W-:Y:S02]  /*c2e0*/  ISETP.GE.AND P4, PT, R212, 0x9, PT ;  /* 0x00000009d400780c */ /* 0x000fe40003f86270 */
[----:B------:R-:W-:-:S09]  /*c2f0*/  IADD3 R227, R227, 0x8, R0 ;  /* 0x00000008e3e37810 */ /* 0x000fd20007ffe000 */
[----:B------:R-:W-:Y:S02]  /*c300*/  @P2 LOP3.LUT R2, R2, 0x80000, RZ, 0xfc, !PT ;  /* 0x0008000002022812 */ /* 0x000fe400078efcff */
[----:B------:R-:W-:Y:S02]  /*c310*/  ISETP.GT.AND P2, PT, R10, RZ, !P2 ;  /* 0x000000ff0a00720c */ /* 0x000fe40005744270 */
[----:B------:R-:W-:Y:S02]  /*c320*/  LOP3.LUT R2, R2, 0xfffffffd, RZ, 0xc0, !PT ;  /* 0xfffffffd02027812 */ /* 0x000fe400078ec0ff */
[----:B------:R-:W-:Y:S02]  /*c330*/  ISETP.LT.OR P3, PT, R225, 0x1, P2 ;  /* 0x00000001e100780c */ /* 0x000fe40001761670 */
[----:B------:R-:W-:Y:S02]  /*c340*/  ISETP.GE.AND P2, PT, R212, 0x2, PT ;  /* 0x00000002d400780c */ /* 0x000fe40003f46270 */
[----:B------:R-:W-:-:S02]  /*c350*/  FSEL R152, R152, -INF , !P3 ;  /* 0xff80000098987808 */ /* 0x000fc40005800000 */
[----:B------:R-:W-:Y:S02]  /*c360*/  ISETP.GT.AND P3, PT, R10, 0x1, !P2 ;  /* 0x000000010a00780c */ /* 0x000fe40005764270 */
[----:B------:R-:W-:Y:S02]  /*c370*/  @P4 LOP3.LUT R2, R2, 0x2, RZ, 0xfc, !PT ;  /* 0x0000000202024812 */ /* 0x000fe400078efcff */
[----:B------:R-:W-:Y:S02]  /*c380*/  ISETP.LT.OR P3, PT, R225, 0x2, P3 ;  /* 0x00000002e100780c */ /* 0x000fe40001f61670 */
[----:B------:R-:W-:Y:S02]  /*c390*/  LOP3.LUT R2, R2, 0xfffffffb, RZ, 0xc0, !PT ;  /* 0xfffffffb02027812 */ /* 0x000fe400078ec0ff */
[----:B------:R-:W-:Y:S02]  /*c3a0*/  FSEL R153, R153, -INF , !P3 ;  /* 0xff80000099997808 */ /* 0x000fe40005800000 */
[----:B------:R-:W-:-:S02]  /*c3b0*/  ISETP.GT.AND P3, PT, R10, 0x8, !P4 ;  /* 0x000000080a00780c */ /* 0x000fc40006764270 */
[----:B------:R-:W-:Y:S02]  /*c3c0*/  ISETP.GE.AND P4, PT, R212, 0xa, PT ;  /* 0x0000000ad400780c */ /* 0x000fe40003f86270 */
[----:B------:R-:W-:-:S04]  /*c3d0*/  ISETP.LT.OR P3, PT, R225, 0x9, P3 ;  /* 0x00000009e100780c */ /* 0x000fc80001f61670 */
        /* <DEDUP_REMOVED lines=128> */
[----:B------:R-:W2:Y:S02]  /*cbe0*/  @P6 LDC.64 R156, c[0x0][0x9e8] ;  /* 0x00027a00ff9c6b82 */ /* 0x000ea40000000a00 */
[----:B--2---:R-:W-:-:S05]  /*cbf0*/  @P6 IMAD.HI.U32 R156, R225, R156, RZ ;  /* 0x0000009ce19c6227 */ /* 0x004fca00078e00ff */
[----:B------:R-:W-:-:S04]  /*cc00*/  @P6 SHF.R.U32.HI R225, RZ, R157, R156 ;  /* 0x0000009dffe16219 */ /* 0x000fc8000001169c */
[----:B------:R-:W-:Y:S01]  /*cc10*/  LOP3.LUT R225, RZ, R225, RZ, 0x33, !PT ;  /* 0x000000e1ffe17212 */ /* 0x000fe200078e33ff */
[----:B------:R-:W-:Y:S06]  /*cc20*/  BRA `(.L_x_9360) ;  /* 0x0000000000187947 */ /* 0x000fec0003800000 */
.L_x_9359:
[----:B------:R-:W-:Y:S02]  /*cc30*/  IMAD.U32 R10, RZ, RZ, UR46 ;  /* 0x0000002eff0a7e24 */ /* 0x000fe4000f8e00ff */
[----:B------:R-:W-:-:S03]  /*cc40*/  IMAD.MOV.U32 R225, RZ, RZ, R208 ;  /* 0x000000ffffe17224 */ /* 0x000fc600078e00d0 */
[----:B------:R-:W-:-:S13]  /*cc50*/  ISETP.NE.AND P6, PT, R10, 0x1, PT ;  /* 0x000000010a00780c */ /* 0x000fda0003fc5270 */
[----:B------:R-:W2:Y:S02]  /*cc60*/  @P6 LDC.64 R156, c[0x0][0x9e8] ;  /* 0x00027a00ff9c6b82 */ /* 0x000ea40000000a00 */
[----:B--2---:R-:W-:-:S05]  /*cc70*/  @P6 IMAD.HI.U32 R156, R208, R156, RZ ;  /* 0x0000009cd09c6227 */ /* 0x004fca00078e00ff */
[----:B------:R-:W-:-:S07]  /*cc80*/  @P6 SHF.R.U32.HI R225, RZ, R157, R156 ;  /* 0x0000009dffe16219 */ /* 0x000fce000001169c */
.L_x_9360:
[----:B------:R-:W-:Y:S05]  /*cc90*/  BSYNC B0 ;  /* 0x0000000000007941 */ /* 0x000fea0003800000 */
.L_x_9358:
[----:B------:R-:W-:-:S04]  /*cca0*/  IMAD.IADD R212, R212, 0x1, -R201 ;  /* 0x00000001d4d47824 */ /* 0x000fc800078e0ac9 */
[----:B------:R-:W-:-:S05]  /*ccb0*/  IMAD R212, R225, R10, R212 ;  /* 0x0000000ae1d47224 */ /* 0x000fca00078e02d4 */
[----:B------:R-:W-:Y:S02]  /*ccc0*/  VIMNMX R227, R227, R212, !PT ;  /* 0x000000d4e3e37248 */ /* 0x000fe40007fe0100 */
[----:B------:R-:W-:-:S07]  /*ccd0*/  VIADDMNMX R226, R212, R10, R226, PT ;  /* 0x0000000ad4e27246 */ /* 0x000fce00038001e2 */
.L_x_9357:
[----:B------:R-:W-:Y:S02]  /*cce0*/  ISETP.GT.AND P2, PT, R227, 0x1, !P2 ;  /* 0x00000001e300780c */ /* 0x000fe40005744270 */
[----:B------:R-:W-:Y:S02]  /*ccf0*/  FMNMX.FTZ R10, R152, R3, !PT ;  /* 0x00000003980a7209 */ /* 0x000fe40007810000 */
[----:B------:R-:W-:Y:S02]  /*cd00*/  ISETP.LT.OR P2, PT, R226, 0x2, P2 ;  /* 0x00000002e200780c */ /* 0x000fe40001741670 */
[C---:B------:R-:W-:Y:S02]  /*cd10*/  LOP3.LUT P6, RZ, R2.reuse, 0x8000, RZ, 0xc0, !PT ;  /* 0x0000800002ff7812 */ /* 0x040fe400078cc0ff */
        /* <DEDUP_REMOVED lines=65> */
[C---:B------:R-:W-:Y:S02]  /*d130*/  ISETP.GT.AND P2, PT, R227.reuse, 0x29, !P2 ;  /* 0x00000029e300780c */ /* 0x040fe40005744270 */
[----:B------:R-:W-:Y:S02]  /*d140*/  FSEL R194, R194, -INF , !P3 ;  /* 0xff800000c2c27808 */ /* 0x000fe40005800000 */
[----:B------:R-:W-:Y:S02]  /*d150*/  ISETP.LT.OR P2, PT, R226, 0x2a, P2 ;  /* 0x0000002ae200780c */ /* 0x000fe40001741670 */
[----:B------:R-:W-:Y:S02]  /*d160*/  ISETP.GT.AND P5, PT, R227, 0x58, !P5 ;  /* 0x00000058e300780c */ /* 0x000fe40006fa4270 */
[----:B------:R-:W-:-:S02]  /*d170*/  FSEL R175, R175, -INF , !P2 ;  /* 0xff800000afaf7808 */ /* 0x000fc40005000000 */
[----:B------:R-:W-:Y:S02]  /*d180*/  LOP3.LUT P2, RZ, R2, 0x800, RZ, 0xc0, !PT ;  /* 0x0000080002ff7812 */ /* 0x000fe4000784c0ff */
[----:B--2---:R-:W-:Y:S01]  /*d190*/  FMNMX.FTZ R157, R10, R157, !PT ;  /* 0x0000009d0a9d7209 */ /* 0x004fe20007810000 */
[----:B------:R-:W-:Y:S01]  /*d1a0*/  IMAD.U32 R10, RZ, RZ, UR45 ;  /* 0x0000002dff0a7e24 */ /* 0x000fe2000f8e00ff */
[----:B------:R-:W-:Y:S02]  /*d1b0*/  ISETP.GT.AND P2, PT, R227, 0x30, !P2 ;  /* 0x00000030e300780c */ /* 0x000fe40005744270 */
[C---:B------:R-:W-:Y:S02]  /*d1c0*/  ISETP.LT.OR P4, PT, R226.reuse, 0x52, P4 ;  /* 0x00000052e200780c */ /* 0x040fe40002781670 */
[C---:B------:R-:W-:Y:S02]  /*d1d0*/  ISETP.LT.OR P2, PT, R226.reuse, 0x31, P2 ;  /* 0x00000031e200780c */ /* 0x040fe40001741670 */
[----:B------:R-:W-:-:S02]  /*d1e0*/  ISETP.LT.OR P5, PT, R226, 0x59, P5 ;  /* 0x00000059e200780c */ /* 0x000fc40002fa1670 */
[----:B------:R-:W-:Y:S02]  /*d1f0*/  FSEL R156, R178, -INF , !P2 ;  /* 0xff800000b29c7808 */ /* 0x000fe40005000000 */
[----:B------:R-:W-:Y:S01]  /*d200*/  LOP3.LUT P2, RZ, R2, 0x400, RZ, 0xc0, !PT ;  /* 0x0000040002ff7812 */ /* 0x000fe2000784c0ff */
[----:B------:R-:W2:Y:S01]  /*d210*/  SHFL.BFLY PT, R178, R157, 0x1, 0x1f ;  /* 0x0c201f009db27f89 */ /* 0x000ea200000e0000 */
[----:B------:R-:W-:Y:S02]  /*d220*/  FSEL R195, R195, -INF , !P4 ;  /* 0xff800000c3c37808 */ /* 0x000fe40006000000 */
[----:B------:R-:W-:Y:S02]  /*d230*/  ISETP.GT.AND P2, PT, R227, 0x31, !P2 ;  /* 0x00000031e300780c */ /* 0x000fe40005744270 */
[----:B------:R-:W-:Y:S02]  /*d240*/  FSEL R198, R198, -INF , !P5 ;  /* 0xff800000c6c67808 */ /* 0x000fe40006800000 */
[----:B------:R-:W-:-:S04]  /*d250*/  ISETP.LT.OR P2, PT, R226, 0x32, P2 ;  /* 0x00000032e200780c */ /* 0x000fc80001741670 */
[----:B------:R-:W-:Y:S02]  /*d260*/  FSEL R179, R179, -INF , !P2 ;  /* 0xff800000b3b37808 */ /* 0x000fe40005000000 */
[----:B------:R-:W-:-:S04]  /*d270*/  LOP3.LUT P2, RZ, R2, 0x200, RZ, 0xc0, !PT ;  /* 0x0000020002ff7812 */ /* 0x000fc8000784c0ff */
[----:B------:R-:W-:-:S04]  /*d280*/  ISETP.GT.AND P2, PT, R227, 0x38, !P2 ;  /* 0x00000038e300780c */ /* 0x000fc80005744270 */
[----:B------:R-:W-:Y:S02]  /*d290*/  ISETP.LT.OR P2, PT, R226, 0x39, P2 ;  /* 0x00000039e200780c */ /* 0x000fe40001741670 */
[----:B--2---:R-:W-:Y:S02]  /*d2a0*/  FMNMX.FTZ R178, R157, R178, !PT ;  /* 0x000000b29db27209 */ /* 0x004fe40007810000 */
        /* <DEDUP_REMOVED lines=21> */
[----:B------:R-:W-:-:S04]  /*d400*/  FSETP.NEU.FTZ.AND P2, PT, R178, -INF , PT ;  /* 0xff800000b200780b */ /* 0x000fc80003f5d000 */
[----:B------:R-:W-:-:S05]  /*d410*/  FSEL R157, R178, RZ, P2 ;  /* 0x000000ffb29d7208 */ /* 0x000fca0001000000 */
[----:B------:R-:W-:Y:S01]  /*d420*/  FADD.FTZ R157, -R157, R3 ;  /* 0x000000039d9d7221 */ /* 0x000fe20000010100 */
[----:B------:R-:W-:-:S05]  /*d430*/  FMUL.FTZ R3, R178, R10 ;  /* 0x0000000ab2037220 */ /* 0x000fca0000410000 */
[----:B------:R-:W-:Y:S02]  /*d440*/  FSEL R3, R3, RZ, P2 ;  /* 0x000000ff03037208 */ /* 0x000fe40001000000 */
[----:B------:R-:W-:-:S03]  /*d450*/  LOP3.LUT P2, RZ, R2, 0x80000, RZ, 0xc0, !PT ;  /* 0x0008000002ff7812 */ /* 0x000fc6000784c0ff */
        /* <DEDUP_REMOVED lines=25> */
[----:B------:R-:W-:Y:S01]  /*d5f0*/  MUFU.EX2 R152, R152 ;  /* 0x0000009800987308 */ /* 0x000fe20000000800 */
[----:B------:R-:W-:-:S04]  /*d600*/  ISETP.GT.AND P2, PT, R227, RZ, !P2 ;  /* 0x000000ffe300720c */ /* 0x000fc80005744270 */
[----:B------:R-:W-:-:S03]  /*d610*/  ISETP.LT.OR P2, PT, R226, 0x1, P2 ;  /* 0x00000001e200780c */ /* 0x000fc60001741670 */
[----:B------:R-:W2:Y:S01]  /*d620*/  MUFU.EX2 R3, R3 ;  /* 0x0000000300037308 */ /* 0x000ea20000000800 */
[----:B------:R-:W-:Y:S02]  /*d630*/  FSEL R154, R154, -INF , !P2 ;  /* 0xff8000009a9a7808 */ /* 0x000fe40005000000 */
[----:B------:R-:W-:-:S04]  /*d640*/  ISETP.GT.AND P2, PT, R227, 0x59, !P6 ;  /* 0x00000059e300780c */ /* 0x000fc80007744270 */
[----:B------:R-:W-:Y:S01]  /*d650*/  ISETP.LT.OR P2, PT, R226, 0x5a, P2 ;  /* 0x0000005ae200780c */ /* 0x000fe20001741670 */
[----:B------:R-:W3:Y:S03]  /*d660*/  MUFU.EX2 R153, R153 ;  /* 0x0000009900997308 */ /* 0x000ee60000000800 */
[----:B------:R-:W-:-:S05]  /*d670*/  FSEL R199, R199, -INF , !P2 ;  /* 0xff800000c7c77808 */ /* 0x000fca0005000000 */
[----:B------:R-:W4:Y:S01]  /*d680*/  MUFU.EX2 R213, R213 ;  /* 0x000000d500d57308 */ /* 0x000f220000000800 */
[----:B--2---:R-:W-:Y:S01]  /*d690*/  FFMA.FTZ R5, R3, R5, R152 ;  /* 0x0000000503057223 */ /* 0x004fe20000010098 */
        /* <DEDUP_REMOVED lines=10> */
[----:B------:R-:W-:Y:S01]  /*d740*/  FMNMX.FTZ R153, R154, R7, !PT ;  /* 0x000000079a997209 */ /* 0x000fe20007810000 */
[-C--:B------:R-:W-:Y:S01]  /*d750*/  FMUL.FTZ R37, R37, R3.reuse ;  /* 0x0000000325257220 */ /* 0x080fe20000410000 */
[-C--:B------:R-:W-:Y:S01]  /*d760*/  FMUL.FTZ R40, R40, R3.reuse ;  /* 0x0000000328287220 */ /* 0x080fe20000410000 */
[----:B------:R-:W-:Y:S01]  /*d770*/  FMUL.FTZ R41, R41, R3 ;  /* 0x0000000329297220 */ /* 0x000fe20000410000 */
[----:B------:R-:W-:Y:S01]  /*d780*/  FMNMX.FTZ R153, R155, R153, !PT ;  /* 0x000000999b997209 */ /* 0x000fe20007810000 */
[----:B------:R-:W3:Y:S01]  /*d790*/  MUFU.EX2 R160, R160 ;  /* 0x000000a000a07308 */ /* 0x000ee20000000800 */
[----:B----4-:R-:W-:Y:S01]  /*d7a0*/  FADD.FTZ R5, R213, R5 ;  /* 0x00000005d5057221 */ /* 0x010fe20000010000 */
[----:B------:R-:W-:Y:S01]  /*d7b0*/  FMUL.FTZ R44, R44, R3 ;  /* 0x000000032c2c7220 */ /* 0x000fe20000410000 */
[----:B------:R-:W-:Y:S01]  /*d7c0*/  FMNMX.FTZ R153, R158, R153, !PT ;  /* 0x000000999e997209 */ /* 0x000fe20007810000 */
[-C--:B------:R-:W-:Y:S01]  /*d7d0*/  FMUL.FTZ R45, R45, R3.reuse ;  /* 0x000000032d2d7220 */ /* 0x080fe20000410000 */
[-C--:B------:R-:W-:Y:S01]  /*d7e0*/  FMUL.FTZ R48, R48, R3.reuse ;  /* 0x0000000330307220 */ /* 0x080fe20000410000 */
[----:B------:R-:W-:Y:S01]  /*d7f0*/  FMUL.FTZ R49, R49, R3 ;  /* 0x0000000331317220 */ /* 0x000fe20000410000 */
[----:B------:R-:W-:Y:S01]  /*d800*/  FMNMX.FTZ R153, R159, R153, !PT ;  /* 0x000000999f997209 */ /* 0x000fe20007810000 */
[----:B------:R-:W4:Y:S01]  /*d810*/  MUFU.EX2 R161, R161 ;  /* 0x000000a100a17308 */ /* 0x000f220000000800 */
[----:B--2---:R-:W-:Y:S01]  /*d820*/  FADD.FTZ R5, R228, R5 ;  /* 0x00000005e4057221 */ /* 0x004fe20000010000 */
[----:B------:R-:W-:Y:S01]  /*d830*/  FMUL.FTZ R52, R52, R3 ;  /* 0x0000000334347220 */ /* 0x000fe20000410000 */
[----:B------:R-:W-:Y:S01]  /*d840*/  FMNMX.FTZ R153, R162, R153, !PT ;  /* 0x00000099a2997209 */ /* 0x000fe20007810000 */
[-C--:B------:R-:W-:Y:S01]  /*d850*/  FMUL.FTZ R53, R53, R3.reuse ;  /* 0x0000000335357220 */ /* 0x080fe20000410000 */
[-C--:B------:R-:W-:Y:S01]  /*d860*/  FMUL.FTZ R56, R56, R3.reuse ;  /* 0x0000000338387220 */ /* 0x080fe20000410000 */
[----:B------:R-:W-:Y:S01]  /*d870*/  FMUL.FTZ R57, R57, R3 ;  /* 0x0000000339397220 */ /* 0x000fe20000410000 */
[----:B------:R-:W-:Y:S01]  /*d880*/  FMNMX.FTZ R153, R163, R153, !PT ;  /* 0x00000099a3997209 */ /* 0x000fe20007810000 */
[----:B------:R-:W2:Y:S01]  /*d890*/  MUFU.EX2 R164, R164 ;  /* 0x000000a400a47308 */ /* 0x000ea20000000800 */
[----:B---3--:R-:W-:Y:S01]  /*d8a0*/  FADD.FTZ R5, R160, R5 ;  /* 0x00000005a0057221 */ /* 0x008fe20000010000 */
        /* <DEDUP_REMOVED lines=38> */
[----:B------:R4:W-:Y:S01]  /*db10*/  MUFU.EX2 R212, R176 ;  /* 0x000000b000d47308 */ /* 0x0009e20000000800 */
        /* <DEDUP_REMOVED lines=8> */
[-C--:B------:R-:W-:Y:S01]  /*dba0*/  FMUL.FTZ R108, R108, R3.reuse ;  /* 0x000000036c6c7220 */ /* 0x080fe20000410000 */
[----:B------:R-:W-:Y:S01]  /*dbb0*/  FMUL.FTZ R109, R109, R3 ;  /* 0x000000036d6d7220 */ /* 0x000fe20000410000 */
[----:B------:R-:W-:Y:S01]  /*dbc0*/  FMNMX.FTZ R153, R190, R153, !PT ;  /* 0x00000099be997209 */ /* 0x000fe20007810000 */
[-C--:B------:R-:W-:Y:S01]  /*dbd0*/  FMUL.FTZ R112, R112, R3.reuse ;  /* 0x0000000370707220 */ /* 0x080fe20000410000 */
[-C--:B------:R-:W-:Y:S01]  /*dbe0*/  FMUL.FTZ R113, R113, R3.reuse ;  /* 0x0000000371717220 */ /* 0x080fe20000410000 */
[----:B------:R-:W-:Y:S01]  /*dbf0*/  FMUL.FTZ R116, R116, R3 ;  /* 0x0000000374747220 */ /* 0x000fe20000410000 */
[----:B------:R-:W-:Y:S01]  /*dc00*/  FMNMX.FTZ R153, R191, R153, !PT ;  /* 0x00000099bf997209 */ /* 0x000fe20007810000 */
[----:B------:R-:W5:Y:S01]  /*dc10*/  MUFU.EX2 R177, R177 ;  /* 0x000000b100b17308 */ /* 0x000f620000000800 */
[-C--:B------:R-:W-:Y:S01]  /*dc20*/  FMUL.FTZ R117, R117, R3.reuse ;  /* 0x0000000375757220 */ /* 0x080fe20000410000 */
[----:B------:R-:W-:Y:S01]  /*dc30*/  FMUL.FTZ R120, R120, R3 ;  /* 0x0000000378787220 */ /* 0x000fe20000410000 */
[----:B------:R-:W-:Y:S01]  /*dc40*/  FMNMX.FTZ R153, R194, R153, !PT ;  /* 0x00000099c2997209 */ /* 0x000fe20007810000 */
[-C--:B------:R-:W-:Y:S01]  /*dc50*/  FMUL.FTZ R121, R121, R3.reuse ;  /* 0x0000000379797220 */ /* 0x080fe20000410000 */
[-C--:B------:R-:W-:Y:S01]  /*dc60*/  FMUL.FTZ R124, R124, R3.reuse ;  /* 0x000000037c7c7220 */ /* 0x080fe20000410000 */
[----:B------:R-:W-:Y:S01]  /*dc70*/  FMUL.FTZ R125, R125, R3 ;  /* 0x000000037d7d7220 */ /* 0x000fe20000410000 */
[----:B------:R-:W-:Y:S01]  /*dc80*/  FMNMX.FTZ R153, R195, R153, !PT ;  /* 0x00000099c3997209 */ /* 0x000fe20007810000 */
[----:B------:R-:W0:Y:S01]  /*dc90*/  MUFU.EX2 R180, R180 ;  /* 0x000000b400b47308 */ /* 0x000e220000000800 */
[-C--:B------:R-:W-:Y:S01]  /*dca0*/  FMUL.FTZ R128, R128, R3.reuse ;  /* 0x0000000380807220 */ /* 0x080fe20000410000 */
[----:B------:R-:W-:Y:S01]  /*dcb0*/  FMUL.FTZ R129, R129, R3 ;  /* 0x0000000381817220 */ /* 0x000fe20000410000 */
[----:B------:R-:W-:Y:S01]  /*dcc0*/  FMNMX.FTZ R153, R198, R153, !PT ;  /* 0x00000099c6997209 */ /* 0x000fe20007810000 */
[-C--:B------:R-:W-:Y:S01]  /*dcd0*/  FMUL.FTZ R132, R132, R3.reuse ;  /* 0x0000000384847220 */ /* 0x080fe20000410000 */
[-C--:B------:R-:W-:Y:S01]  /*dce0*/  FMUL.FTZ R133, R133, R3.reuse ;  /* 0x0000000385857220 */ /* 0x080fe20000410000 */
[----:B------:R-:W-:Y:S01]  /*dcf0*/  FMUL.FTZ R136, R136, R3 ;  /* 0x0000000388887220 */ /* 0x000fe20000410000 */
[----:B------:R-:W-:Y:S01]  /*dd00*/  FMNMX.FTZ R153, R199, R153, !PT ;  /* 0x00000099c7997209 */ /* 0x000fe20007810000 */
[----:B------:R-:W1:Y:S01]  /*dd10*/  MUFU.EX2 R181, R181 ;  /* 0x000000b500b57308 */ /* 0x000e620000000800 */
[-C--:B------:R-:W-:Y:S01]  /*dd20*/  FMUL.FTZ R137, R137, R3.reuse ;  /* 0x0000000389897220 */ /* 0x080fe20000410000 */
[-C--:B------:R-:W-:Y:S01]  /*dd30*/  FMUL.FTZ R140, R140, R3.reuse ;  /* 0x000000038c8c7220 */ /* 0x080fe20000410000 */
[-C--:B------:R-:W-:Y:S01]  /*dd40*/  FMUL.FTZ R141, R141, R3.reuse ;  /* 0x000000038d8d7220 */ /* 0x080fe20000410000 */
[----:B------:R-:W3:Y:S01]  /*dd50*/  SHFL.BFLY PT, R157, R153, 0x2, 0x1f ;  /* 0x0c401f00999d7f89 */ /* 0x000ee200000e0000 */
[-C--:B------:R-:W-:Y:S01]  /*dd60*/  FMUL.FTZ R144, R144, R3.reuse ;  /* 0x0000000390907220 */ /* 0x080fe20000410000 */
[-C--:B------:R-:W-:Y:S01]  /*dd70*/  FMUL.FTZ R145, R145, R3.reuse ;  /* 0x0000000391917220 */ /* 0x080fe20000410000 */
[-C--:B------:R-:W-:Y:S01]  /*dd80*/  FMUL.FTZ R148, R148, R3.reuse ;  /* 0x0000000394947220 */ /* 0x080fe20000410000 */
[----:B------:R-:W1:Y:S01]  /*dd90*/  MUFU.EX2 R184, R184 ;  /* 0x000000b800b87308 */ /* 0x000e620000000800 */
[----:B------:R-:W-:-:S07]  /*dda0*/  FMUL.FTZ R149, R149, R3 ;  /* 0x0000000395957220 */ /* 0x000fce0000410000 */
[----:B------:R-:W1:Y:S08]  /*ddb0*/  MUFU.EX2 R185, R185 ;  /* 0x000000b900b97308 */ /* 0x000e700000000800 */
[----:B------:R-:W1:Y:S01]  /*ddc0*/  MUFU.EX2 R188, R188 ;  /* 0x000000bc00bc7308 */ /* 0x000e620000000800 */
[----:B---3--:R-:W-:-:S07]  /*ddd0*/  FMNMX.FTZ R153, R153, R157, !PT ;  /* 0x0000009d99997209 */ /* 0x008fce0007810000 */
[----:B------:R-:W3:Y:S01]  /*dde0*/  MUFU.EX2 R189, R189 ;  /* 0x000000bd00bd7308 */ /* 0x000ee20000000800 */
[----:B------:R-:W4:Y:S07]  /*ddf0*/  SHFL.BFLY PT, R157, R153, 0x1, 0x1f ;  /* 0x0c201f00999d7f89 */ /* 0x000f2e00000e0000 */
[----:B------:R-:W3:Y:S08]  /*de00*/  MUFU.EX2 R192, R192 ;  /* 0x000000c000c07308 */ /* 0x000ef00000000800 */
[----:B------:R-:W-:Y:S08]  /*de10*/  MUFU.EX2 R193, R193 ;  /* 0x000000c100c17308 */ /* 0x000ff00000000800 */
[----:B------:R-:W-:Y:S01]  /*de20*/  MUFU.EX2 R196, R196 ;  /* 0x000000c400c47308 */ /* 0x000fe20000000800 */
[----:B----4-:R-:W-:-:S04]  /*de30*/  FMNMX.FTZ R176, R153, R157, !PT ;  /* 0x0000009d99b07209 */ /* 0x010fc80007810000 */
[C---:B------:R-:W-:Y:S01]  /*de40*/  FSETP.NEU.FTZ.AND P2, PT, R176.reuse, -INF , PT ;  /* 0xff800000b000780b */ /* 0x040fe20003f5d000 */
[----:B------:R-:W-:-:S05]  /*de50*/  FMUL.FTZ R157, R176, R10 ;  /* 0x0000000ab09d7220 */ /* 0x000fca0000410000 */
[----:B------:R-:W-:-:S05]  /*de60*/  FSEL R157, R157, RZ, P2 ;  /* 0x000000ff9d9d7208 */ /* 0x000fca0001000000 */
[-C--:B------:R-:W-:Y:S01]  /*de70*/  FFMA.FTZ R227, R162, R10.reuse, -R157 ;  /* 0x0000000aa2e37223 */ /* 0x080fe2000001089d */
[----:B------:R-:W-:Y:S01]  /*de80*/  FADD.FTZ R162, R172, R5 ;  /* 0x00000005aca27221 */ /* 0x000fe20000010000 */
[--C-:B------:R-:W-:Y:S01]  /*de90*/  FFMA.FTZ R229, R158, R10, -R157.reuse ;  /* 0x0000000a9ee57223 */ /* 0x100fe2000001089d */
[----:B------:R-:W-:Y:S01]  /*dea0*/  F2FP.F16.F32.PACK_AB R158, R165, R164 ;  /* 0x000000a4a59e723e */ /* 0x000fe200000000ff */
[-CC-:B------:R-:W-:Y:S01]  /*deb0*/  FFMA.FTZ R226, R166, R10.reuse, -R157.reuse ;  /* 0x0000000aa6e27223 */ /* 0x180fe2000001089d */
[----:B--2---:R-:W-:Y:S01]  /*dec0*/  FADD.FTZ R5, R173, R162 ;  /* 0x000000a2ad057221 */ /* 0x004fe20000010000 */
[-CC-:B------:R-:W-:Y:S01]  /*ded0*/  FFMA.FTZ R230, R154, R10.reuse, -R157.reuse ;  /* 0x0000000a9ae67223 */ /* 0x180fe2000001089d */
[-CC-:B------:R-:W-:Y:S01]  /*dee0*/  FFMA.FTZ R155, R155, R10.reuse, -R157.reuse ;  /* 0x0000000a9b9b7223 */ /* 0x180fe2000001089d */
[-C--:B------:R-:W-:Y:S01]  /*def0*/  FFMA.FTZ R159, R159, R10.reuse, -R157 ;  /* 0x0000000a9f9f7223 */ /* 0x080fe2000001089d */
[----:B------:R-:W-:Y:S01]  /*df00*/  FADD.FTZ R164, R212, R5 ;  /* 0x00000005d4a47221 */ /* 0x000fe20000010000 */
[----:B------:R-:W-:Y:S01]  /*df10*/  MUFU.EX2 R229, R229 ;  /* 0x000000e500e57308 */ /* 0x000fe20000000800 */
[-CC-:B------:R-:W-:Y:S01]  /*df20*/  FFMA.FTZ R163, R163, R10.reuse, -R157.reuse ;  /* 0x0000000aa3a37223 */ /* 0x180fe2000001089d */
[-CC-:B------:R-:W-:Y:S01]  /*df30*/  FFMA.FTZ R167, R167, R10.reuse, -R157.reuse ;  /* 0x0000000aa7a77223 */ /* 0x180fe2000001089d */
[----:B-----5:R-:W-:Y:S01]  /*df40*/  FADD.FTZ R5, R177, R164 ;  /* 0x000000a4b1057221 */ /* 0x020fe20000010000 */
[-CC-:B------:R-:W-:Y:S01]  /*df50*/  FFMA.FTZ R225, R170, R10.reuse, -R157.reuse ;  /* 0x0000000aaae17223 */ /* 0x180fe2000001089d */
[-CC-:B------:R-:W-:Y:S01]  /*df60*/  FFMA.FTZ R171, R171, R10.reuse, -R157.reuse ;  /* 0x0000000aabab7223 */ /* 0x180fe2000001089d */
[----:B------:R-:W-:Y:S01]  /*df70*/  FFMA.FTZ R231, R156, R10, -R157 ;  /* 0x0000000a9ce77223 */ /* 0x000fe2000001089d */
[----:B0-----:R-:W-:Y:S01]  /*df80*/  FADD.FTZ R166, R180, R5 ;  /* 0x00000005b4a67221 */ /* 0x001fe20000010000 */
[----:B------:R-:W-:Y:S01]  /*df90*/  MUFU.EX2 R230, R230 ;  /* 0x000000e600e67308 */ /* 0x000fe20000000800 */
[----:B------:R-:W-:Y:S01]  /*dfa0*/  F2FP.F16.F32.PACK_AB R156, R161, R160 ;  /* 0x000000a0a19c723e */ /* 0x000fe200000000ff */
[--C-:B------:R-:W-:Y:S01]  /*dfb0*/  FFMA.FTZ R153, R174, R10, -R157.reuse ;  /* 0x0000000aae997223 */ /* 0x100fe2000001089d */
[C---:B-1----:R-:W-:Y:S01]  /*dfc0*/  FADD.FTZ R5, R181.reuse, R166 ;  /* 0x000000a6b5057221 */ /* 0x042fe20000010000 */
[----:B------:R-:W-:Y:S01]  /*dfd0*/  F2FP.F16.F32.PACK_AB R166, R181, R180 ;  /* 0x000000b4b5a6723e */ /* 0x000fe200000000ff */
[-CC-:B------:R-:W-:Y:S01]  /*dfe0*/  FFMA.FTZ R175, R175, R10.reuse, -R157.reuse ;  /* 0x0000000aafaf7223 */ /* 0x180fe2000001089d */
[----:B------:R-:W-:Y:S01]  /*dff0*/  FSEL R180, R176, RZ, P2 ;  /* 0x000000ffb0b47208 */ /* 0x000fe20001000000 */
[-CC-:B------:R-:W-:Y:S01]  /*e000*/  FFMA.FTZ R179, R179, R10.reuse, -R157.reuse ;  /* 0x0000000ab3b37223 */ /* 0x180fe2000001089d */
[----:B------:R-:W-:Y:S01]  /*e010*/  MUFU.EX2 R155, R155 ;  /* 0x0000009b009b7308 */ /* 0x000fe20000000800 */
[-CC-:B------:R-:W-:Y:S01]  /*e020*/  FFMA.FTZ R182, R182, R10.reuse, -R157.reuse ;  /* 0x0000000ab6b67223 */ /* 0x180fe2000001089d */
[-C--:B------:R-:W-:Y:S01]  /*e030*/  FFMA.FTZ R183, R183, R10.reuse, -R157 ;  /* 0x0000000ab7b77223 */ /* 0x080fe2000001089d */
[----:B------:R-:W-:Y:S01]  /*e040*/  FADD.FTZ R7, -R180, R7 ;  /* 0x00000007b4077221 */ /* 0x000fe20000010100 */
[-CC-:B------:R-:W-:Y:S01]  /*e050*/  FFMA.FTZ R186, R186, R10.reuse, -R157.reuse ;  /* 0x0000000ababa7223 */ /* 0x180fe2000001089d */
[--C-:B------:R-:W-:Y:S01]  /*e060*/  FFMA.FTZ R187, R187, R10, -R157.reuse ;  /* 0x0000000abbbb7223 */ /* 0x100fe2000001089d */
[----:B------:R-:W-:Y:S01]  /*e070*/  F2FP.F16.F32.PACK_AB R160, R169, R168 ;  /* 0x000000a8a9a0723e */ /* 0x000fe200000000ff */
[-C--:B------:R-:W-:Y:S01]  /*e080*/  FMUL.FTZ R7, R7, R10.reuse ;  /* 0x0000000a07077220 */ /* 0x080fe20000410000 */
[----:B------:R-:W-:Y:S01]  /*e090*/  MUFU.EX2 R159, R159 ;  /* 0x0000009f009f7308 */ /* 0x000fe20000000800 */
[-CC-:B------:R-:W-:Y:S01]  /*e0a0*/  FFMA.FTZ R190, R190, R10.reuse, -R157.reuse ;  /* 0x0000000abebe7223 */ /* 0x180fe2000001089d */
[-CC-:B------:R-:W-:Y:S01]  /*e0b0*/  FFMA.FTZ R191, R191, R10.reuse, -R157.reuse ;  /* 0x0000000abfbf7223 */ /* 0x180fe2000001089d */
[--C-:B------:R-:W-:Y:S01]  /*e0c0*/  FFMA.FTZ R194, R194, R10, -R157.reuse ;  /* 0x0000000ac2c27223 */ /* 0x100fe2000001089d */
[----:B------:R-:W-:Y:S01]  /*e0d0*/  F2FP.F16.F32.PACK_AB R162, R173, R172 ;  /* 0x000000acada2723e */ /* 0x000fe200000000ff */
[-C--:B------:R-:W-:Y:S01]  /*e0e0*/  FFMA.FTZ R195, R195, R10.reuse, -R157 ;  /* 0x0000000ac3c37223 */ /* 0x080fe2000001089d */
[----:B------:R-:W-:Y:S01]  /*e0f0*/  FADD.FTZ R168, R184, R5 ;  /* 0x00000005b8a87221 */ /* 0x000fe20000010000 */
[-CC-:B------:R-:W-:Y:S01]  /*e100*/  FFMA.FTZ R198, R198, R10.reuse, -R157.reuse ;  /* 0x0000000ac6c67223 */ /* 0x180fe2000001089d */
[----:B------:R-:W0:Y:S01]  /*e110*/  MUFU.EX2 R7, R7 ;  /* 0x0000000700077308 */ /* 0x000e220000000800 */
[----:B------:R-:W-:Y:S01]  /*e120*/  FFMA.FTZ R157, R199, R10, -R157 ;  /* 0x0000000ac79d7223 */ /* 0x000fe2000001089d */
[----:B------:R-:W-:Y:S01]  /*e130*/  FADD.FTZ R5, R185, R168 ;  /* 0x000000a8b9057221 */ /* 0x000fe20000010000 */
[----:B------:R-:W-:-:S02]  /*e140*/  F2FP.F16.F32.PACK_AB R154, R228, R213 ;  /* 0x000000d5e49a723e */ /* 0x000fc400000000ff */
[----:B------:R-:W-:Y:S01]  /*e150*/  F2FP.F16.F32.PACK_AB R164, R177, R212 ;  /* 0x000000d4b1a4723e */ /* 0x000fe200000000ff */
[----:B------:R-:W-:Y:S01]  /*e160*/  FADD.FTZ R170, R188, R5 ;  /* 0x00000005bcaa7221 */ /* 0x000fe20000010000 */
[----:B------:R-:W-:Y:S01]  /*e170*/  F2FP.F16.F32.PACK_AB R168, R185, R184 ;  /* 0x000000b8b9a8723e */ /* 0x000fe200000000ff */
[----:B------:R-:W1:Y:S02]  /*e180*/  MUFU.EX2 R227, R227 ;  /* 0x000000e300e37308 */ /* 0x000e640000000800 */
[C---:B---3--:R-:W-:Y:S01]  /*e190*/  FADD.FTZ R5, R189.reuse, R170 ;  /* 0x000000aabd057221 */ /* 0x048fe20000010000 */
[----:B------:R-:W-:-:S03]  /*e1a0*/  F2FP.F16.F32.PACK_AB R170, R189, R188 ;  /* 0x000000bcbdaa723e */ /* 0x000fc600000000ff */
[----:B------:R-:W-:Y:S02]  /*e1b0*/  FADD.FTZ R172, R192, R5 ;  /* 0x00000005c0ac7221 */ /* 0x000fe40000010000 */
[----:B------:R-:W2:Y:S01]  /*e1c0*/  MUFU.EX2 R163, R163 ;  /* 0x000000a300a37308 */ /* 0x000ea20000000800 */
[----:B0-----:R-:W-:Y:S01]  /*e1d0*/  FFMA.FTZ R4, R7, R4, R230 ;  /* 0x0000000407047223 */ /* 0x001fe200000100e6 */
[C---:B------:R-:W-:Y:S01]  /*e1e0*/  FADD.FTZ R5, R193.reuse, R172 ;  /* 0x000000acc1057221 */ /* 0x040fe20000010000 */
[----:B------:R-:W-:Y:S01]  /*e1f0*/  F2FP.F16.F32.PACK_AB R172, R193, R192 ;  /* 0x000000c0c1ac723e */ /* 0x000fe200000000ff */
[-C--:B------:R-:W-:Y:S01]  /*e200*/  FMUL.FTZ R26, R26, R7.reuse ;  /* 0x000000071a1a7220 */ /* 0x080fe20000410000 */
[----:B------:R-:W-:Y:S01]  /*e210*/  FADD.FTZ R4, R155, R4 ;  /* 0x000000049b047221 */ /* 0x000fe20000010000 */
[----:B------:R-:W-:Y:S01]  /*e220*/  FADD.FTZ R5, R196, R5 ;  /* 0x00000005c4057221 */ /* 0x000fe20000010000 */
        /* <DEDUP_REMOVED lines=47> */
[-C--:B------:R-:W-:Y:S01]  /*e520*/  FMUL.FTZ R99, R99, R7.reuse ;  /* 0x0000000763637220 */ /* 0x080fe20000410000 */
[-C--:B------:R-:W-:Y:S01]  /*e530*/  FMUL.FTZ R102, R102, R7.reuse ;  /* 0x0000000766667220 */ /* 0x080fe20000410000 */
[----:B------:R-:W0:Y:S01]  /*e540*/  MUFU.EX2 R231, R231 ;  /* 0x000000e700e77308 */ /* 0x000e220000000800 */
[----:B---3--:R-:W-:Y:S01]  /*e550*/  FADD.FTZ R4, R167, R4 ;  /* 0x00000004a7047221 */ /* 0x008fe20000010000 */
[-C--:B------:R-:W-:Y:S01]  /*e560*/  FMUL.FTZ R103, R103, R7.reuse ;  /* 0x0000000767677220 */ /* 0x080fe20000410000 */
[-C--:B------:R-:W-:Y:S01]  /*e570*/  FMUL.FTZ R106, R106, R7.reuse ;  /* 0x000000076a6a7220 */ /* 0x080fe20000410000 */
[----:B------:R-:W-:Y:S01]  /*e580*/  FMUL.FTZ R107, R107, R7 ;  /* 0x000000076b6b7220 */ /* 0x000fe20000410000 */
[----:B-1----:R-:W-:Y:S01]  /*e590*/  FADD.FTZ R4, R161, R4 ;  /* 0x00000004a1047221 */ /* 0x002fe20000010000 */
[C---:B----4-:R-:W-:Y:S01]  /*e5a0*/  F2FP.F16.F32.PACK_AB R161, R171.reuse, R161 ;  /* 0x000000a1aba1723e */ /* 0x050fe200000000ff */
[-C--:B------:R-:W-:Y:S01]  /*e5b0*/  FMUL.FTZ R110, R110, R7.reuse ;  /* 0x000000076e6e7220 */ /* 0x080fe20000410000 */
[----:B------:R-:W1:Y:S01]  /*e5c0*/  MUFU.EX2 R179, R179 ;  /* 0x000000b300b37308 */ /* 0x000e620000000800 */
[----:B------:R-:W-:Y:S01]  /*e5d0*/  FADD.FTZ R4, R171, R4 ;  /* 0x00000004ab047221 */ /* 0x000fe20000010000 */
[-C--:B------:R-:W-:Y:S01]  /*e5e0*/  FMUL.FTZ R111, R111, R7.reuse ;  /* 0x000000076f6f7220 */ /* 0x080fe20000410000 */
[-C--:B------:R-:W-:Y:S01]  /*e5f0*/  FMUL.FTZ R114, R114, R7.reuse ;  /* 0x0000000772727220 */ /* 0x080fe20000410000 */
[-C--:B------:R-:W-:Y:S01]  /*e600*/  FMUL.FTZ R115, R115, R7.reuse ;  /* 0x0000000773737220 */ /* 0x080fe20000410000 */
[----:B-----5:R-:W-:Y:S01]  /*e610*/  FADD.FTZ R4, R165, R4 ;  /* 0x00000004a5047221 */ /* 0x020fe20000010000 */
[-C--:B------:R-:W-:Y:S01]  /*e620*/  FMUL.FTZ R118, R118, R7.reuse ;  /* 0x0000000776767220 */ /* 0x080fe20000410000 */
[-C--:B------:R-:W-:Y:S01]  /*e630*/  FMUL.FTZ R119, R119, R7.reuse ;  /* 0x0000000777777220 */ /* 0x080fe20000410000 */
[----:B------:R-:W2:Y:S01]  /*e640*/  MUFU.EX2 R182, R182 ;  /* 0x000000b600b67308 */ /* 0x000ea20000000800 */
[----:B------:R-:W-:Y:S01]  /*e650*/  FADD.FTZ R4, R175, R4 ;  /* 0x00000004af047221 */ /* 0x000fe20000010000 */
[-C--:B------:R-:W-:Y:S01]  /*e660*/  FMUL.FTZ R122, R122, R7.reuse ;  /* 0x000000077a7a7220 */ /* 0x080fe20000410000 */
[-C--:B------:R-:W-:Y:S01]  /*e670*/  FMUL.FTZ R123, R123, R7.reuse ;  /* 0x000000077b7b7220 */ /* 0x080fe20000410000 */
[-C--:B------:R-:W-:Y:S01]  /*e680*/  FMUL.FTZ R126, R126, R7.reuse ;  /* 0x000000077e7e7220 */ /* 0x080fe20000410000 */
[----:B0-----:R-:W-:Y:S01]  /*e690*/  FADD.FTZ R4, R231, R4 ;  /* 0x00000004e7047221 */ /* 0x001fe20000010000 */
        /* <DEDUP_REMOVED lines=12> */
[----:B------:R-:W-:Y:S01]  /*e760*/  F2FP.F16.F32.PACK_AB R153, R155, R230 ;  /* 0x000000e69b99723e */ /* 0x000fe200000000ff */
[----:B------:R-:W-:Y:S01]  /*e770*/  FMUL.FTZ R143, R143, R7 ;  /* 0x000000078f8f7220 */ /* 0x000fe20000410000 */
[----:B------:R-:W-:Y:S01]  /*e780*/  F2FP.F16.F32.PACK_AB R155, R159, R229 ;  /* 0x000000e59f9b723e */ /* 0x000fe200000000ff */
[-C--:B------:R-:W-:Y:S01]  /*e790*/  FMUL.FTZ R146, R146, R7.reuse ;  /* 0x0000000792927220 */ /* 0x080fe20000410000 */
[----:B------:R-:W-:Y:S01]  /*e7a0*/  F2FP.F16.F32.PACK_AB R159, R167, R226 ;  /* 0x000000e2a79f723e */ /* 0x000fe200000000ff */
[-C--:B------:R-:W-:Y:S01]  /*e7b0*/  FMUL.FTZ R147, R147, R7.reuse ;  /* 0x0000000793937220 */ /* 0x080fe20000410000 */
[----:B------:R-:W2:Y:S01]  /*e7c0*/  MUFU.EX2 R187, R187 ;  /* 0x000000bb00bb7308 */ /* 0x000ea20000000800 */
[C---:B0-----:R-:W-:Y:S01]  /*e7d0*/  FADD.FTZ R180, R183.reuse, R180 ;  /* 0x000000b4b7b47221 */ /* 0x041fe20000010000 */
[----:B------:R-:W-:Y:S01]  /*e7e0*/  F2FP.F16.F32.PACK_AB R167, R183, R182 ;  /* 0x000000b6b7a7723e */ /* 0x000fe200000000ff */
[-C--:B------:R-:W-:Y:S01]  /*e7f0*/  FMUL.FTZ R150, R150, R7.reuse ;  /* 0x0000000796967220 */ /* 0x080fe20000410000 */
[----:B------:R-:W-:-:S04]  /*e800*/  FMUL.FTZ R151, R151, R7 ;  /* 0x0000000797977220 */ /* 0x000fc80000410000 */
[----:B------:R-:W0:Y:S01]  /*e810*/  MUFU.EX2 R190, R190 ;  /* 0x000000be00be7308 */ /* 0x000e220000000800 */
[----:B-1----:R-:W-:-:S07]  /*e820*/  FADD.FTZ R180, R169, R180 ;  /* 0x000000b4a9b47221 */ /* 0x002fce0000010000 */
[----:B------:R-:W1:Y:S01]  /*e830*/  MUFU.EX2 R191, R191 ;  /* 0x000000bf00bf7308 */ /* 0x000e620000000800 */
[C---:B--2---:R-:W-:Y:S01]  /*e840*/  FADD.FTZ R3, R187.reuse, R180 ;  /* 0x000000b4bb037221 */ /* 0x044fe20000010000 */
[----:B------:R-:W-:-:S06]  /*e850*/  F2FP.F16.F32.PACK_AB R169, R187, R169 ;  /* 0x000000a9bba9723e */ /* 0x000fcc00000000ff */
[----:B------:R-:W2:Y:S01]  /*e860*/  MUFU.EX2 R173, R194 ;  /* 0x000000c200ad7308 */ /* 0x000ea20000000800 */
[----:B0-----:R-:W-:-:S07]  /*e870*/  FADD.FTZ R180, R190, R3 ;  /* 0x00000003beb47221 */ /* 0x001fce0000010000 */
[----:B------:R-:W-:Y:S01]  /*e880*/  MUFU.EX2 R4, R195 ;  /* 0x000000c300047308 */ /* 0x000fe20000000800 */
[----:B-1----:R-:W-:-:S07]  /*e890*/  FADD.FTZ R180, R191, R180 ;  /* 0x000000b4bfb47221 */ /* 0x002fce0000010000 */
[----:B------:R-:W-:Y:S08]  /*e8a0*/  MUFU.EX2 R198, R198 ;  /* 0x000000c600c67308 */ /* 0x000ff00000000800 */
[----:B------:R-:W0:Y:S08]  /*e8b0*/  MUFU.EX2 R174, R197 ;  /* 0x000000c500ae7308 */ /* 0x000e300000000800 */
[----:B------:R1:W3:Y:S02]  /*e8c0*/  MUFU.EX2 R3, R157 ;  /* 0x0000009d00037308 */ /* 0x0002e40000000800 */
[----:B-1----:R-:W-:Y:S01]  /*e8d0*/  F2FP.F16.F32.PACK_AB R157, R163, R227 ;  /* 0x000000e3a39d723e */ /* 0x002fe200000000ff */
[----:B--2---:R-:W-:Y:S01]  /*e8e0*/  FADD.FTZ R163, R173, R180 ;  /* 0x000000b4ada37221 */ /* 0x004fe20000010000 */
[----:B0-----:R-:W-:Y:S01]  /*e8f0*/  FADD.FTZ R5, R174, R5 ;  /* 0x00000005ae057221 */ /* 0x001fe20000010000 */
[----:B------:R-:W-:-:S02]  /*e900*/  F2FP.F16.F32.PACK_AB R173, R4, R173 ;  /* 0x000000ad04ad723e */ /* 0x000fc400000000ff */
[----:B------:R-:W-:Y:S01]  /*e910*/  FADD.FTZ R171, R4, R163 ;  /* 0x000000a304ab7221 */ /* 0x000fe20000010000 */
[----:B------:R-:W-:Y:S02]  /*e920*/  F2FP.F16.F32.PACK_AB R163, R175, R165 ;  /* 0x000000a5afa3723e */ /* 0x000fe400000000ff */
[----:B------:R-:W-:Y:S01]  /*e930*/  F2FP.F16.F32.PACK_AB R174, R174, R196 ;  /* 0x000000c4aeae723e */ /* 0x000fe200000000ff */
[----:B------:R-:W-:Y:S01]  /*e940*/  FADD.FTZ R180, R198, R171 ;  /* 0x000000abc6b47221 */ /* 0x000fe20000010000 */
[----:B------:R-:W-:Y:S02]  /*e950*/  F2FP.F16.F32.PACK_AB R165, R179, R231 ;  /* 0x000000e7b3a5723e */ /* 0x000fe400000000ff */
[----:B------:R-:W-:Y:S01]  /*e960*/  F2FP.F16.F32.PACK_AB R171, R191, R190 ;  /* 0x000000bebfab723e */ /* 0x000fe200000000ff */
[C---:B---3--:R-:W-:Y:S01]  /*e970*/  FADD.FTZ R4, R3.reuse, R180 ;  /* 0x000000b403047221 */ /* 0x048fe20000010000 */
[----:B------:R-:W-:Y:S01]  /*e980*/  F2FP.F16.F32.PACK_AB R175, R3, R198 ;  /* 0x000000c603af723e */ /* 0x000fe200000000ff */
[----:B------:R-:W-:Y:S06]  /*e990*/  @!P0 BRA `(.L_x_9361) ;  /* 0x0000000000048947 */ /* 0x000fec0003800000 */
[----:B------:R-:W-:Y:S01]  /*e9a0*/  BPT.TRAP 0x1 ;  /* 0x000000040000795c */ /* 0x000fe20000300000 */
.L_x_9361:
[----:B------:R0:W1:Y:S01]  /*e9b0*/  SYNCS.PHASECHK.TRANS64.TRYWAIT P2, [R210+URZ+0x22850], R211 ;  /* 0x022850d3d20075a7 */ /* 0x000062000804017f */
[----:B------:R-:W-:Y:S05]  /*e9c0*/  @!P0 BRA `(.L_x_9362) ;  /* 0x0000000000048947 */ /* 0x000fea0003800000 */
[----:B------:R-:W-:Y:S01]  /*e9d0*/  BPT.TRAP 0x1 ;  /* 0x000000040000795c */ /* 0x000fe20000300000 */
.L_x_9362:
[----:B------:R-:W-:Y:S04]  /*e9e0*/  BSSY B0, `(.L_x_9363) ;  /* 0x0000004000007945 */ /* 0x000fe80003800000 */
[----:B-1----:R-:W-:Y:S05]  /*e9f0*/  @P2 BRA `(.L_x_9364) ;  /* 0x0000000000082947 */ /* 0x002fea0003800000 */
[----:B------:R-:W1:Y:S02]  /*ea00*/  SYNCS.PHASECHK.TRANS64.TRYWAIT P2, [R210+URZ+0x22850], R211 ;  /* 0x022850d3d20075a7 */ /* 0x000e64000804017f */
[----:B-1----:R-:W-:Y:S05]  /*ea10*/  @!P2 BRA `(.L_x_9365) ;  /* 0x000000f80058a947 */ /* 0x002fea0003800000 */
.L_x_9364:
[----:B------:R-:W-:Y:S05]  /*ea20*/  BSYNC B0 ;  /* 0x0000000000007941 */ /* 0x000fea0003800000 */
.L_x_9363:
[----:B------:R-:W2:Y:S01]  /*ea30*/  S2R R3, SR_TID.X ;  /* 0x0000000000037919 */ /* 0x000ea20000002100 */
[----:B------:R-:W-:Y:S05]  /*ea40*/  WARPSYNC.ALL ;  /* 0x0000000000007948 */ /* 0x000fea0003800000 */
[----:B------:R-:W-:Y:S01]  /*ea50*/  IMAD R180, R16, 0xc00, R206 ;  /* 0x00000c0010b47824 */ /* 0x000fe200078e02ce */
[----:B------:R-:W-:Y:S01]  /*ea60*/  ISETP.GT.AND P2, PT, R6, R218, PT ;  /* 0x000000da0600720c */ /* 0x000fe20003f44270 */
[----:B------:R-:W-:Y:S02]  /*ea70*/  IMAD.MOV.U32 R181, RZ, RZ, 0x40000040 ;  /* 0x40000040ffb57424 */ /* 0x000fe400078e00ff */
[----:B01----:R-:W-:Y:S01]  /*ea80*/  @!P1 VIADD R210, R210, 0x22860 ;  /* 0x00022860d2d29836 */ /* 0x003fe20000000000 */
[----:B------:R-:W-:Y:S01]  /*ea90*/  R2UR UR6, R180 ;  /* 0x00000000b40672ca */ /* 0x000fe200000e0000 */
[----:B------:R-:W-:Y:S01]  /*eaa0*/  VIADD R6, R6, 0xffffffff ;  /* 0xffffffff06067836 */ /* 0x000fe20000000000 */
[----:B------:R-:W-:Y:S01]  /*eab0*/  R2UR UR7, R181 ;  /* 0x00000000b50772ca */ /* 0x000fe200000e0000 */
[----:B------:R-:W-:Y:S01]  /*eac0*/  IMAD.MOV.U32 R181, RZ, RZ, 0x40000040 ;  /* 0x40000040ffb57424 */ /* 0x000fe200078e00ff */
[----:B------:R-:W-:Y:S01]  /*ead0*/  @!P1 PRMT R210, RZ, 0x654, R210 ;  /* 0x00000654ffd29816 */ /* 0x000fe200000000d2 */
[----:B------:R-:W-:Y:S01]  /*eae0*/  IMAD.MOV.U32 R7, RZ, RZ, R176 ;  /* 0x000000ffff077224 */ /* 0x000fe200078e00b0 */
[----:B--2---:R-:W-:-:S05]  /*eaf0*/  SHF.R.U32.HI R3, RZ, 0x7, R3 ;  /* 0x00000007ff037819 */ /* 0x004fca0000011603 */
[----:B------:R-:W-:-:S05]  /*eb00*/  VIADD R3, R3, 0x8 ;  /* 0x0000000803037836 */ /* 0x000fca0000000000 */
[----:B------:R0:W-:Y:S02]  /*eb10*/  BAR.SYNC.DEFER_BLOCKING R3, 0x100 ;  /* 0x000400030000751d */ /* 0x0001e40000010000 */
[----:B0-----:R-:W-:-:S04]  /*eb20*/  IMAD.MOV.U32 R3, RZ, RZ, R178 ;  /* 0x000000ffff037224 */ /* 0x001fc800078e00b2 */
        /* <DEDUP_REMOVED lines=43> */
[----:B------:R-:W-:Y:S02]  /*ede0*/  IMAD.MOV.U32 R7, RZ, RZ, R176 ;  /* 0x000000ffff077224 */ /* 0x000fe400078e00b0 */
[----:B------:R-:W-:-:S07]  /*edf0*/  IMAD.MOV.U32 R3, RZ, RZ, R178 ;  /* 0x000000ffff037224 */ /* 0x000fce00078e00b2 */
.L_x_9348:
[----:B------:R-:W1:Y:S01]  /*ee00*/  LDC R225, c[0x0][0x9e4] ;  /* 0x00027900ffe17b82 */ /* 0x000e620000000800 */
[----:B------:R-:W-:Y:S02]  /*ee10*/  IADD3 R152, R204, 0x80, -R205 ;  /* 0x00000080cc987810 */ /* 0x000fe40007ffe8cd */
[----:B------:R-:W-:-:S03]  /*ee20*/  LOP3.LUT R2, R2, 0xffefffff, RZ, 0xc0, !PT ;  /* 0xffefffff02027812 */ /* 0x000fc600078ec0ff */
[----:B------:R-:W-:-:S04]  /*ee30*/  IMAD R152, R209, 0x80, R152 ;  /* 0x00000080d1987824 */ /* 0x000fc800078e0298 */
[----:B------:R-:W-:Y:S01]  /*ee40*/  IMAD.IADD R207, R152, 0x1, -R207 ;  /* 0x0000000198cf7824 */ /* 0x000fe200078e0acf */
[----:B-1----:R-:W-:-:S13]  /*ee50*/  ISETP.GE.AND P2, PT, R225, 0x1, PT ;  /* 0x00000001e100780c */ /* 0x002fda0003f46270 */
[----:B------:R-:W-:Y:S01]  /*ee60*/  @P2 LOP3.LUT R2, R2, 0x100000, RZ, 0xfc, !PT ;  /* 0x0010000002022812 */ /* 0x000fe200078efcff */
[----:B------:R-:W-:Y:S06]  /*ee70*/  @!P2 BRA `(.L_x_9367) ;  /* 0x000000000048a947 */ /* 0x000fec0003800000 */
        /* <DEDUP_REMOVED lines=11> */
.L_x_9369:
[----:B------:R-:W-:-:S13]  /*ef30*/  ISETP.NE.AND P2, PT, R225, 0x1, PT ;  /* 0x00000001e100780c */ /* 0x000fda0003f45270 */
[----:B------:R-:W1:Y:S02]  /*ef40*/  @P2 LDC.64 R152, c[0x0][0x9e8] ;  /* 0x00027a00ff982b82 */ /* 0x000e640000000a00 */
[----:B-1----:R-:W-:-:S05]  /*ef50*/  @P2 IMAD.HI.U32 R152, R154, R152, RZ ;  /* 0x000000989a982227 */ /* 0x002fca00078e00ff */
[----:B------:R-:W-:-:S07]  /*ef60*/  @P2 SHF.R.U32.HI R154, RZ, R153, R152 ;  /* 0x00000099ff9a2219 */ /* 0x000fce0000011698 */
.L_x_9370:
[----:B------:R-:W-:Y:S05]  /*ef70*/  BSYNC B0 ;  /* 0x0000000000007941 */ /* 0x000fea0003800000 */
.L_x_9368:
[----:B------:R-:W-:-:S05]  /*ef80*/  IMAD R154, R154, R225, RZ ;  /* 0x000000e19a9a7224 */ /* 0x000fca00078e02ff */
[----:B------:R-:W-:-:S07]  /*ef90*/  VIMNMX R207, R207, R154, !PT ;  /* 0x0000009acfcf7248 */ /* 0x000fce0007fe0100 */
.L_x_9367:
[----:B------:R-:W-:-:S04]  /*efa0*/  VIADD R207, R207, 0x5f ;  /* 0x0000005fcfcf7836 */ /* 0x000fc80000000000 */
[----:B------:R-:W-:-:S05]  /*efb0*/  IMAD.HI R207, R207, 0x2aaaaaab, RZ ;  /* 0x2aaaaaabcfcf7827 */ /* 0x000fca00078e02ff */
[----:B------:R-:W-:-:S04]  /*efc0*/  SHF.R.U32.HI R152, RZ, 0x1f, R207 ;  /* 0x0000001fff987819 */ /* 0x000fc800000116cf */
[----:B------:R-:W-:-:S04]  /*efd0*/  LEA.HI.SX32 R207, R207, R152, 0x1c ;  /* 0x00000098cfcf7211 */ /* 0x000fc800078fe2ff */
[----:B------:R-:W-:-:S04]  /*efe0*/  VIMNMX R207, R222, R207, !PT ;  /* 0x000000cfdecf7248 */ /* 0x000fc80007fe0100 */
[----:B------:R-:W-:-:S13]  /*eff0*/  ISETP.GE.AND P2, PT, R6, R207, PT ;  /* 0x000000cf0600720c */ /* 0x000fda0003f46270 */
[----:B------:R-:W-:Y:S05]  /*f000*/  @!P2 BRA `(.L_x_9371) ;  /* 0x0000001c00bca947 */ /* 0x000fea0003800000 */
[----:B------:R-:W-:Y:S02]  /*f010*/  IMAD.MOV.U32 R212, RZ, RZ, R7 ;  /* 0x000000ffffd47224 */ /* 0x000fe400078e0007 */
[----:B------:R-:W-:Y:S02]  /*f020*/  IMAD.MOV.U32 R213, RZ, RZ, R3 ;  /* 0x000000ffffd57224 */ /* 0x000fe400078e0003 */
[----:B------:R-:W-:-:S07]  /*f030*/  IMAD.MOV.U32 R209, RZ, RZ, R6 ;  /* 0x000000ffffd17224 */ /* 0x000fce00078e0006 */
.L_x_9381:
[----:B------:R-:W-:Y:S01]  /*f040*/  VIADD R16, R16, 0x1 ;  /* 0x0000000110107836 */ /* 0x000fe20000000000 */
[----:B------:R-:W-:Y:S05]  /*f050*/  YIELD ;  /* 0x0000000000007946 */ /* 0x000fea0003800000 */
[----:B------:R-:W-:Y:S01]  /*f060*/  ISETP.NE.AND P3, PT, R16, 0x2, PT ;  /* 0x000000021000780c */ /* 0x000fe20003f65270 */
[----:B-1----:R-:W-:Y:S02]  /*f070*/  IMAD.MOV.U32 R6, RZ, RZ, R209 ;  /* 0x000000ffff067224 */ /* 0x002fe400078e00d1 */
[----:B------:R-:W-:Y:S01]  /*f080*/  VIADD R209, R209, 0xffffffff ;  /* 0xffffffffd1d17836 */ /* 0x000fe20000000000 */
[----:B------:R-:W-:-:S02]  /*f090*/  SEL R3, RZ, 0x1, P3 ;  /* 0x00000001ff037807 */ /* 0x000fc40001800000 */
[----:B------:R-:W-:Y:S02]  /*f0a0*/  ISETP.GT.AND P2, PT, R6, R207, PT ;  /* 0x000000cf0600720c */ /* 0x000fe40003f44270 */
[----:B------:R-:W-:Y:S02]  /*f0b0*/  LOP3.LUT R200, R200, R3, RZ, 0x3c, !PT ;  /* 0x00000003c8c87212 */ /* 0x000fe400078e3cff */
[----:B------:R-:W-:Y:S01]  /*f0c0*/  SEL R16, R16, RZ, P3 ;  /* 0x000000ff10107207 */ /* 0x000fe20001800000 */
[----:B------:R-:W-:Y:S08]  /*f0d0*/  @!P0 BRA `(.L_x_9372) ;  /* 0x0000000000048947 */ /* 0x000ff00003800000 */
[----:B------:R-:W-:Y:S01]  /*f0e0*/  BPT.TRAP 0x1 ;  /* 0x000000040000795c */ /* 0x000fe20000300000 */
.L_x_9372:
[----:B------:R-:W-:Y:S01]  /*f0f0*/  IMAD R6, R16, 0x8, R17 ;  /* 0x0000000810067824 */ /* 0x000fe200078e0211 */
[----:B------:R-:W-:-:S04]  /*f100*/  SHF.L.U32 R208, R200, 0x1f, RZ ;  /* 0x0000001fc8d07819 */ /* 0x000fc800000006ff */
[----:B------:R1:W2:Y:S01]  /*f110*/  SYNCS.PHASECHK.TRANS64.TRYWAIT P3, [R6+URZ+0x22830], R208 ;  /* 0x022830d0060075a7 */ /* 0x0002a2000806017f */
[----:B------:R-:W-:Y:S05]  /*f120*/  @!P0 BRA `(.L_x_9373) ;  /* 0x0000000000048947 */ /* 0x000fea0003800000 */
[----:B------:R-:W-:Y:S01]  /*f130*/  BPT.TRAP 0x1 ;  /* 0x000000040000795c */ /* 0x000fe20000300000 */
.L_x_9373:
[----:B------:R-:W-:Y:S02]  /*f140*/  IMAD R10, R16, 0x300, R214 ;  /* 0x00000300100a7824 */ /* 0x000fe400078e02d6 */
[----:B------:R-:W-:Y:S01]  /*f150*/  IMAD.MOV.U32 R11, RZ, RZ, 0x40000040 ;  /* 0x40000040ff0b7424 */ /* 0x000fe200078e00ff */
[----:B--2---:R-:W-:Y:S06]  /*f160*/  @P3 BRA `(.L_x_9374) ;  /* 0x0000000000083947 */ /* 0x004fec0003800000 */
[----:B------:R-:W2:Y:S02]  /*f170*/  SYNCS.PHASECHK.TRANS64.TRYWAIT P3, [R6+URZ+0x22830], R208 ;  /* 0x022830d0060075a7 */ /* 0x000ea4000806017f */
[----:B--2---:R-:W-:Y:S05]  /*f180*/  @!P3 BRA `(.L_x_9375) ;  /* 0x000000f00090b947 */ /* 0x004fea0003800000 */
.L_x_9374:
[----:B------:R-:W-:Y:S05]  /*f190*/  WARPSYNC.ALL ;  /* 0x0000000000007948 */ /* 0x000fea0003800000 */
[C---:B------:R-:W-:Y:S01]  /*f1a0*/  R2UR UR6, R10.reuse ;  /* 0x000000000a0672ca */ /* 0x040fe200000e0000 */
[----:B------:R-:W-:Y:S01]  /*f1b0*/  WARPGROUP.ARRIVE ;  /* 0x00000000000079c5 */ /* 0x000fe20000000000 */
[----:B------:R-:W-:Y:S01]  /*f1c0*/  R2UR UR7, R11 ;  /* 0x000000000b0772ca */ /* 0x000fe200000e0000 */
[----:B0-----:R-:W-:Y:S01]  /*f1d0*/  VIADD R210, R10, 0x2 ;  /* 0x000000020ad27836 */ /* 0x001fe20000000000 */
[----:B------:R-:W-:Y:S01]  /*f1e0*/  R2UR UR4, R8 ;  /* 0x00000000080472ca */ /* 0x000fe200000e0000 */
[----:B------:R-:W-:Y:S01]  /*f1f0*/  IMAD.MOV.U32 R211, RZ, RZ, 0x40000040 ;  /* 0x40000040ffd37424 */ /* 0x000fe200078e00ff */
[----:B------:R-:W-:Y:S01]  /*f200*/  R2UR UR5, R9 ;  /* 0x00000000090572ca */ /* 0x000fe200000e0000 */
[----:B------:R-:W-:Y:S01]  /*f210*/  IMAD.MOV.U32 R11, RZ, RZ, 0x40000040 ;  /* 0x40000040ff0b7424 */ /* 0x000fe200078e00ff */
[----:B------:R-:W0:Y:S11]  /*f220*/  S2R R226, SR_TID.X ;  /* 0x0000000000e27919 */ /* 0x000e360000002100 */
[----:B------:R-:W-:Y:S01]  /*f230*/  HGMMA.64x96x16.F32 R152, gdesc[UR4], RZ, !UPT, gsb0 ;  /* 0x01600000049879f0 */ /* 0x000fe2000c0008ff */
[----:B------:R-:W-:Y:S01]  /*f240*/  R2UR UR6, R210 ;  /* 0x00000000d20672ca */ /* 0x000fe200000e0000 */
[----:B------:R-:W-:Y:S01]  /*f250*/  VIADD R210, R10, 0x4 ;  /* 0x000000040ad27836 */ /* 0x000fe20000000000 */
[----:B------:R-:W-:Y:S01]  /*f260*/  R2UR UR7, R211 ;  /* 0x00000000d30772ca */ /* 0x000fe200000e0000 */
[----:B------:R-:W-:Y:S01]  /*f270*/  IMAD.MOV.U32 R211, RZ, RZ, 0x40000040 ;  /* 0x40000040ffd37424 */ /* 0x000fe200078e00ff */
[----:B------:R-:W-:Y:S01]  /*f280*/  R2UR UR4, R20 ;  /* 0x00000000140472ca */ /* 0x000fe200000e0000 */
[----:B------:R-:W-:Y:S01]  /*f290*/  VIADD R10, R10, 0x6 ;  /* 0x000000060a0a7836 */ /* 0x000fe20000000000 */
[----:B------:R-:W-:-:S02]  /*f2a0*/  R2UR UR5, R21 ;  /* 0x00000000150572ca */ /* 0x000fc400000e0000 */
[----:B0-----:R-:W-:Y:S01]  /*f2b0*/  SHF.R.U32.HI R226, RZ, 0x7, R226 ;  /* 0x00000007ffe27819 */ /* 0x001fe200000116e2 */
        /* <DEDUP_REMOVED lines=43> */
[----:B0-----:R-:W-:Y:S01]  /*f570*/  FMNMX.FTZ R216, R211, R10, !PT ;  /* 0x0000000ad3d87209 */ /* 0x001fe20007810000 */
[----:B------:R-:W-:-:S04]  /*f580*/  IMAD.U32 R10, RZ, RZ, UR44 ;  /* 0x0000002cff0a7e24 */ /* 0x000fc8000f8e00ff */
[----:B------:R-:W0:Y:S02]  /*f590*/  SHFL.BFLY PT, R3, R216, 0x1, 0x1f ;  /* 0x0c201f00d8037f89 */ /* 0x000e2400000e0000 */
[----:B0-----:R-:W-:-:S05]  /*f5a0*/  FMNMX.FTZ R3, R216, R3, !PT ;  /* 0x00000003d8037209 */ /* 0x001fca0007810000 */
[C---:B------:R-:W-:Y:S01]  /*f5b0*/  FADD.FTZ R7, -R3.reuse, R213 ;  /* 0x000000d503077221 */ /* 0x040fe20000010100 */
[----:B------:R-:W-:-:S03]  /*f5c0*/  FMUL.FTZ R11, R3, R10 ;  /* 0x0000000a030b7220 */ /* 0x000fc60000410000 */
        /* <DEDUP_REMOVED lines=33> */
[----:B------:R-:W-:-:S04]  /*f7e0*/  FMNMX.FTZ R7, R170, R7, !PT ;  /* 0x00000007aa077209 */ /* 0x000fc80007810000 */
[----:B------:R-:W-:-:S03]  /*f7f0*/  FMNMX.FTZ R7, R171, R7, !PT ;  /* 0x00000007ab077209 */ /* 0x000fc60007810000 */
[----:B------:R-:W3:Y:S01]  /*f800*/  MUFU.EX2 R152, R152 ;  /* 0x0000009800987308 */ /* 0x000ee20000000800 */
[----:B------:R-:W-:-:S04]  /*f810*/  FMNMX.FTZ R7, R174, R7, !PT ;  /* 0x00000007ae077209 */ /* 0x000fc80007810000 */
[----:B------:R-:W-:-:S03]  /*f820*/  FMNMX.FTZ R7, R175, R7, !PT ;  /* 0x00000007af077209 */ /* 0x000fc60007810000 */
[----:B------:R-:W4:Y:S01]  /*f830*/  MUFU.EX2 R153, R153 ;  /* 0x0000009900997308 */ /* 0x000f220000000800 */
[----:B------:R-:W-:Y:S01]  /*f840*/  FMNMX.FTZ R7, R178, R7, !PT ;  /* 0x00000007b2077209 */ /* 0x000fe20007810000 */
[-C--:B0-----:R-:W-:Y:S01]  /*f850*/  FMUL.FTZ R24, R24, R210.reuse ;  /* 0x000000d218187220 */ /* 0x081fe20000410000 */
[-C--:B------:R-:W-:Y:S01]  /*f860*/  FMUL.FTZ R25, R25, R210.reuse ;  /* 0x000000d219197220 */ /* 0x080fe20000410000 */
[-C--:B------:R-:W-:Y:S01]  /*f870*/  FMUL.FTZ R28, R28, R210.reuse ;  /* 0x000000d21c1c7220 */ /* 0x080fe20000410000 */
[----:B------:R-:W-:Y:S01]  /*f880*/  FMNMX.FTZ R7, R179, R7, !PT ;  /* 0x00000007b3077209 */ /* 0x000fe20007810000 */
[-C--:B------:R-:W-:Y:S01]  /*f890*/  FMUL.FTZ R29, R29, R210.reuse ;  /* 0x000000d21d1d7220 */ /* 0x080fe20000410000 */
[-C--:B------:R-:W-:Y:S01]  /*f8a0*/  FMUL.FTZ R32, R32, R210.reuse ;  /* 0x000000d220207220 */ /* 0x080fe20000410000 */
[----:B------:R-:W0:Y:S01]  /*f8b0*/  MUFU.EX2 R156, R156 ;  /* 0x0000009c009c7308 */ /* 0x000e220000000800 */
[----:B------:R-:W-:Y:S01]  /*f8c0*/  FMNMX.FTZ R7, R182, R7, !PT ;  /* 0x00000007b6077209 */ /* 0x000fe20007810000 */
[----:B---3--:R-:W-:Y:S01]  /*f8d0*/  FFMA.FTZ R5, R210, R5, R152 ;  /* 0x00000005d2057223 */ /* 0x008fe20000010098 */
[-C--:B------:R-:W-:Y:S01]  /*f8e0*/  FMUL.FTZ R33, R33, R210.reuse ;  /* 0x000000d221217220 */ /* 0x080fe20000410000 */
[-C--:B------:R-:W-:Y:S01]  /*f8f0*/  FMUL.FTZ R36, R36, R210.reuse ;  /* 0x000000d224247220 */ /* 0x080fe20000410000 */
[----:B------:R-:W-:Y:S01]  /*f900*/  FMNMX.FTZ R7, R183, R7, !PT ;  /* 0x00000007b7077209 */ /* 0x000fe20007810000 */
[-C--:B------:R-:W-:Y:S01]  /*f910*/  FMUL.FTZ R37, R37, R210.reuse ;  /* 0x000000d225257220 */ /* 0x080fe20000410000 */
[----:B------:R-:W-:Y:S01]  /*f920*/  FMUL.FTZ R40, R40, R210 ;  /* 0x000000d228287220 */ /* 0x000fe20000410000 */
[----:B------:R-:W3:Y:S01]  /*f930*/  MUFU.EX2 R157, R157 ;  /* 0x0000009d009d7308 */ /* 0x000ee20000000800 */
[----:B------:R-:W-:Y:S01]  /*f940*/  FMNMX.FTZ R7, R186, R7, !PT ;  /* 0x00000007ba077209 */ /* 0x000fe20007810000 */
[C---:B----4-:R-:W-:Y:S01]  /*f950*/  FADD.FTZ R5, R153.reuse, R5 ;  /* 0x0000000599057221 */ /* 0x050fe20000010000 */
[----:B------:R-:W-:Y:S01]  /*f960*/  F2FP.F16.F32.PACK_AB R152, R153, R152 ;  /* 0x000000989998723e */ /* 0x000fe200000000ff */
[-C--:B------:R-:W-:Y:S01]  /*f970*/  FMUL.FTZ R41, R41, R210.reuse ;  /* 0x000000d229297220 */ /* 0x080fe20000410000 */
[----:B------:R-:W-:Y:S01]  /*f980*/  FMNMX.FTZ R7, R187, R7, !PT ;  /* 0x00000007bb077209 */ /* 0x000fe20007810000 */
[-C--:B------:R-:W-:Y:S01]  /*f990*/  FMUL.FTZ R44, R44, R210.reuse ;  /* 0x000000d22c2c7220 */ /* 0x080fe20000410000 */
[-C--:B------:R-:W-:Y:S01]  /*f9a0*/  FMUL.FTZ R45, R45, R210.reuse ;  /* 0x000000d22d2d7220 */ /* 0x080fe20000410000 */
[----:B------:R-:W-:Y:S01]  /*f9b0*/  MUFU.EX2 R160, R160 ;  /* 0x000000a000a07308 */ /* 0x000fe20000000800 */
[----:B------:R-:W-:Y:S01]  /*f9c0*/  FMNMX.FTZ R7, R190, R7, !PT ;  /* 0x00000007be077209 */ /* 0x000fe20007810000 */
[----:B0-----:R-:W-:Y:S01]  /*f9d0*/  FADD.FTZ R5, R156, R5 ;  /* 0x000000059c057221 */ /* 0x001fe20000010000 */
[-C--:B------:R-:W-:Y:S01]  /*f9e0*/  FMUL.FTZ R48, R48, R210.reuse ;  /* 0x000000d230307220 */ /* 0x080fe20000410000 */
[-C--:B------:R-:W-:Y:S01]  /*f9f0*/  FMUL.FTZ R49, R49, R210.reuse ;  /* 0x000000d231317220 */ /* 0x080fe20000410000 */
[----:B------:R-:W-:Y:S01]  /*fa00*/  FMNMX.FTZ R7, R191, R7, !PT ;  /* 0x00000007bf077209 */ /* 0x000fe20007810000 */
[-C--:B------:R-:W-:Y:S01]  /*fa10*/  FMUL.FTZ R52, R52, R210.reuse ;  /* 0x000000d234347220 */ /* 0x080fe20000410000 */
[-C--:B------:R-:W-:Y:S01]  /*fa20*/  FMUL.FTZ R53, R53, R210.reuse ;  /* 0x000000d235357220 */ /* 0x080fe20000410000 */
[----:B------:R-:W-:Y:S01]  /*fa30*/  MUFU.EX2 R161, R161 ;  /* 0x000000a100a17308 */ /* 0x000fe20000000800 */
[----:B------:R-:W-:Y:S01]  /*fa40*/  FMNMX.FTZ R7, R194, R7, !PT ;  /* 0x00000007c2077209 */ /* 0x000fe20007810000 */
[----:B---3--:R-:W-:Y:S01]  /*fa50*/  FADD.FTZ R5, R157, R5 ;  /* 0x000000059d057221 */ /* 0x008fe20000010000 */
[-C--:B------:R-:W-:Y:S01]  /*fa60*/  FMUL.FTZ R56, R56, R210.reuse ;  /* 0x000000d238387220 */ /* 0x080fe20000410000 */
[-C--:B------:R-:W-:Y:S01]  /*fa70*/  FMUL.FTZ R57, R57, R210.reuse ;  /* 0x000000d239397220 */ /* 0x080fe20000410000 */
[----:B------:R-:W-:Y:S01]  /*fa80*/  FMNMX.FTZ R7, R195, R7, !PT ;  /* 0x00000007c3077209 */ /* 0x000fe20007810000 */
[-C--:B------:R-:W-:Y:S01]  /*fa90*/  FMUL.FTZ R60, R60, R210.reuse ;  /* 0x000000d23c3c7220 */ /* 0x080fe20000410000 */
[-C--:B------:R-:W-:Y:S01]  /*faa0*/  FMUL.FTZ R61, R61, R210.reuse ;  /* 0x000000d23d3d7220 */ /* 0x080fe20000410000 */
[----:B------:R-:W-:Y:S01]  /*fab0*/  MUFU.EX2 R164, R164 ;  /* 0x000000a400a47308 */ /* 0x000fe20000000800 */
[----:B------:R-:W-:Y:S01]  /*fac0*/  FMNMX.FTZ R7, R198, R7, !PT ;  /* 0x00000007c6077209 */ /* 0x000fe20007810000 */
[-C--:B------:R-:W-:Y:S01]  /*fad0*/  FMUL.FTZ R64, R64, R210.reuse ;  /* 0x000000d240407220 */ /* 0x080fe20000410000 */
[-C--:B------:R-:W-:Y:S01]  /*fae0*/  FMUL.FTZ R65, R65, R210.reuse ;  /* 0x000000d241417220 */ /* 0x080fe20000410000 */
[-C--:B------:R-:W-:Y:S01]  /*faf0*/  FMUL.FTZ R68, R68, R210.reuse ;  /* 0x000000d244447220 */ /* 0x080fe20000410000 */
[----:B------:R-:W-:Y:S01]  /*fb00*/  FMNMX.FTZ R7, R199, R7, !PT ;  /* 0x00000007c7077209 */ /* 0x000fe20007810000 */
[-C--:B------:R-:W-:Y:S01]  /*fb10*/  FMUL.FTZ R69, R69, R210.reuse ;  /* 0x000000d245457220 */ /* 0x080fe20000410000 */
[-C--:B------:R-:W-:Y:S01]  /*fb20*/  FMUL.FTZ R72, R72, R210.reuse ;  /* 0x000000d248487220 */ /* 0x080fe20000410000 */
[----:B------:R-:W-:Y:S01]  /*fb30*/  MUFU.EX2 R165, R165 ;  /* 0x000000a500a57308 */ /* 0x000fe20000000800 */
[-C--:B------:R-:W-:Y:S01]  /*fb40*/  FMUL.FTZ R73, R73, R210.reuse ;  /* 0x000000d249497220 */ /* 0x080fe20000410000 */
[----:B------:R-:W0:Y:S01]  /*fb50*/  SHFL.BFLY PT, R211, R7, 0x2, 0x1f ;  /* 0x0c401f0007d37f89 */ /* 0x000e2200000e0000 */
        /* <DEDUP_REMOVED lines=23> */
[----:B0-----:R-:W-:Y:S01]  /*fcd0*/  FMNMX.FTZ R7, R7, R211, !PT ;  /* 0x000000d307077209 */ /* 0x001fe20007810000 */
        /* <DEDUP_REMOVED lines=22> */
[----:B------:R-:W-:-:S06]  /*fe40*/  FFMA.FTZ R211, R197, R10, -R11 ;  /* 0x0000000ac5d37223 */ /* 0x000fcc000001080b */
[----:B------:R-:W-:Y:S01]  /*fe50*/  MUFU.EX2 R177, R177 ;  /* 0x000000b100b17308 */ /* 0x000fe20000000800 */
[----:B------:R-:W-:-:S04]  /*fe60*/  FADD.FTZ R11, -R7, R212 ;  /* 0x000000d4070b7221 */ /* 0x000fc80000010100 */
[-C--:B------:R-:W-:Y:S01]  /*fe70*/  FMUL.FTZ R197, R11, R10.reuse ;  /* 0x0000000a0bc57220 */ /* 0x080fe20000410000 */
[-C--:B------:R-:W-:Y:S02]  /*fe80*/  FMUL.FTZ R11, R7, R10.reuse ;  /* 0x0000000a070b7220 */ /* 0x080fe40000410000 */
[----:B------:R-:W-:Y:S02]  /*fe90*/  MUFU.EX2 R180, R180 ;  /* 0x000000b400b47308 */ /* 0x000fe40000000800 */
[-CC-:B------:R-:W-:Y:S01]  /*fea0*/  FFMA.FTZ R212, R154, R10.reuse, -R11.reuse ;  /* 0x0000000a9ad47223 */ /* 0x180fe2000001080b */
[-CC-:B------:R-:W-:Y:S01]  /*feb0*/  FFMA.FTZ R155, R155, R10.reuse, -R11.reuse ;  /* 0x0000000a9b9b7223 */ /* 0x180fe2000001080b */
[-CC-:B------:R-:W-:Y:S01]  /*fec0*/  FFMA.FTZ R213, R158, R10.reuse, -R11.reuse ;  /* 0x0000000a9ed57223 */ /* 0x180fe2000001080b */
[-CC-:B------:R-:W-:Y:S01]  /*fed0*/  FFMA.FTZ R159, R159, R10.reuse, -R11.reuse ;  /* 0x0000000a9f9f7223 */ /* 0x180fe2000001080b */
[-CC-:B------:R-:W-:Y:S02]  /*fee0*/  FFMA.FTZ R216, R162, R10.reuse, -R11.reuse ;  /* 0x0000000aa2d87223 */ /* 0x180fe4000001080b */
[----:B------:R-:W0:Y:S01]  /*fef0*/  MUFU.EX2 R197, R197 ;  /* 0x000000c500c57308 */ /* 0x000e220000000800 */
        /* <DEDUP_REMOVED lines=19> */
[----:B------:R-:W-:Y:S01]  /*10030*/  FFMA.FTZ R199, R199, R10, -R11 ;  /* 0x0000000ac7c77223 */ /* 0x000fe2000001080b */
[-C--:B0-----:R-:W-:Y:S01]  /*10040*/  FMUL.FTZ R26, R26, R197.reuse ;  /* 0x000000c51a1a7220 */ /* 0x081fe20000410000 */
[-C--:B------:R-:W-:Y:S01]  /*10050*/  FMUL.FTZ R27, R27, R197.reuse ;  /* 0x000000c51b1b7220 */ /* 0x080fe20000410000 */
[-C--:B------:R-:W-:Y:S01]  /*10060*/  FMUL.FTZ R30, R30, R197.reuse ;  /* 0x000000c51e1e7220 */ /* 0x080fe20000410000 */
[----:B------:R-:W0:Y:S01]  /*10070*/  MUFU.EX2 R213, R213 ;  /* 0x000000d500d57308 */ /* 0x000e220000000800 */
[----:B---3--:R-:W-:Y:S01]  /*10080*/  FFMA.FTZ R4, R197, R4, R212 ;  /* 0x00000004c5047223 */ /* 0x008fe200000100d4 */
        /* <DEDUP_REMOVED lines=30> */
[----:B------:R3:W-:Y:S01]  /*10270*/  MUFU.EX2 R178, R170 ;  /* 0x000000aa00b27308 */ /* 0x0007e20000000800 */
[----:B----4-:R-:W-:Y:S01]  /*10280*/  FADD.FTZ R4, R216, R153 ;  /* 0x00000099d8047221 */ /* 0x010fe20000010000 */
[-C--:B------:R-:W-:Y:S01]  /*10290*/  FMUL.FTZ R79, R79, R197.reuse ;  /* 0x000000c54f4f7220 */ /* 0x080fe20000410000 */
[-C--:B------:R-:W-:Y:S01]  /*102a0*/  FMUL.FTZ R82, R82, R197.reuse ;  /* 0x000000c552527220 */ /* 0x080fe20000410000 */
[-C--:B------:R-:W-:Y:S01]  /*102b0*/  FMUL.FTZ R83, R83, R197.reuse ;  /* 0x000000c553537220 */ /* 0x080fe20000410000 */
[-C--:B------:R-:W-:Y:S01]  /*102c0*/  FMUL.FTZ R86, R86, R197.reuse ;  /* 0x000000c556567220 */ /* 0x080fe20000410000 */
[-C--:B------:R-:W-:Y:S01]  /*102d0*/  FMUL.FTZ R87, R87, R197.reuse ;  /* 0x000000c557577220 */ /* 0x080fe20000410000 */
[----:B------:R-:W-:Y:S01]  /*102e0*/  FMUL.FTZ R90, R90, R197 ;  /* 0x000000c55a5a7220 */ /* 0x000fe20000410000 */
[----:B------:R4:W5:Y:S01]  /*102f0*/  MUFU.EX2 R167, R166 ;  /* 0x000000a600a77308 */ /* 0x0009620000000800 */
[----:B---3--:R-:W-:-:S02]  /*10300*/  @!P1 VIADD R170, R6, 0x22840 ;  /* 0x0002284006aa9836 */ /* 0x008fc40000000000 */
[----:B0-----:R-:W-:Y:S01]  /*10310*/  FADD.FTZ R4, R163, R4 ;  /* 0x00000004a3047221 */ /* 0x001fe20000010000 */
[-C--:B------:R-:W-:Y:S01]  /*10320*/  FMUL.FTZ R91, R91, R197.reuse ;  /* 0x000000c55b5b7220 */ /* 0x080fe20000410000 */
[-C--:B------:R-:W-:Y:S01]  /*10330*/  FMUL.FTZ R94, R94, R197.reuse ;  /* 0x000000c55e5e7220 */ /* 0x080fe20000410000 */
[-C--:B------:R-:W-:Y:S01]  /*10340*/  FMUL.FTZ R95, R95, R197.reuse ;  /* 0x000000c55f5f7220 */ /* 0x080fe20000410000 */
[----:B------:R-:W-:Y:S01]  /*10350*/  @!P1 PRMT R170, RZ, 0x654, R170 ;  /* 0x00000654ffaa9816 */ /* 0x000fe200000000aa */
[-C--:B------:R-:W-:Y:S01]  /*10360*/  FMUL.FTZ R98, R98, R197.reuse ;  /* 0x000000c562627220 */ /* 0x080fe20000410000 */
[----:B------:R-:W0:Y:S01]  /*10370*/  MUFU.EX2 R171, R218 ;  /* 0x000000da00ab7308 */ /* 0x000e220000000800 */
[----:B----4-:R-:W-:Y:S01]  /*10380*/  FFMA.FTZ R166, R175, R10, -R11 ;  /* 0x0000000aafa67223 */ /* 0x010fe2000001080b */
[----:B------:R-:W-:Y:S01]  /*10390*/  IADD3 R11, -R226, 0xb, RZ ;  /* 0x0000000be20b7810 */ /* 0x000fe20007ffe1ff */
[-C--:B------:R-:W-:Y:S01]  /*103a0*/  FMUL.FTZ R99, R99, R197.reuse ;  /* 0x000000c563637220 */ /* 0x080fe20000410000 */
[-C--:B------:R-:W-:Y:S01]  /*103b0*/  FMUL.FTZ R102, R102, R197.reuse ;  /* 0x000000c566667220 */ /* 0x080fe20000410000 */
[-C--:B------:R-:W-:Y:S01]  /*103c0*/  FMUL.FTZ R103, R103, R197.reuse ;  /* 0x000000c567677220 */ /* 0x080fe20000410000 */
[-C--:B------:R-:W-:Y:S01]  /*103d0*/  FMUL.FTZ R106, R106, R197.reuse ;  /* 0x000000c56a6a7220 */ /* 0x080fe20000410000 */
[----:B------:R3:W-:Y:S06]  /*103e0*/  BAR.ARV R11, 0x100 ;  /* 0x0004000b0000751d */ /* 0x0007ec0000002000 */
[----:B------:R4:W-:Y:S01]  /*103f0*/  @!P1 SYNCS.ARRIVE.TRANS64.RED.A1T0 RZ, [R170+URZ], RZ ;  /* 0x000000ffaaff99a7 */ /* 0x0009e2000810043f */
[----:B------:R-:W1:Y:S01]  /*10400*/  MUFU.EX2 R179, R217 ;  /* 0x000000d900b37308 */ /* 0x000e620000000800 */
[----:B-----5:R-:W-:Y:S01]  /*10410*/  FADD.FTZ R4, R167, R4 ;  /* 0x00000004a7047221 */ /* 0x020fe20000010000 */
[-C--:B------:R-:W-:Y:S01]  /*10420*/  FMUL.FTZ R107, R107, R197.reuse ;  /* 0x000000c56b6b7220 */ /* 0x080fe20000410000 */
[-C--:B------:R-:W-:Y:S01]  /*10430*/  FMUL.FTZ R110, R110, R197.reuse ;  /* 0x000000c56e6e7220 */ /* 0x080fe20000410000 */
[-C--:B------:R-:W-:Y:S01]  /*10440*/  FMUL.FTZ R111, R111, R197.reuse ;  /* 0x000000c56f6f7220 */ /* 0x080fe20000410000 */
[----:B0-----:R-:W-:Y:S01]  /*10450*/  FADD.FTZ R153, R171, R4 ;  /* 0x00000004ab997221 */ /* 0x001fe20000010000 */
[-C--:B------:R-:W-:Y:S01]  /*10460*/  FMUL.FTZ R114, R114, R197.reuse ;  /* 0x000000c572727220 */ /* 0x080fe20000410000 */
[----:B----4-:R-:W-:Y:S01]  /*10470*/  FADD.FTZ R170, R160, R5 ;  /* 0x00000005a0aa7221 */ /* 0x010fe20000010000 */
[----:B------:R-:W0:Y:S01]  /*10480*/  MUFU.EX2 R175, R174 ;  /* 0x000000ae00af7308 */ /* 0x000e220000000800 */
[----:B------:R-:W-:Y:S01]  /*10490*/  FADD.FTZ R4, R178, R153 ;  /* 0x00000099b2047221 */ /* 0x000fe20000010000 */
[-C--:B------:R-:W-:Y:S01]  /*104a0*/  FMUL.FTZ R115, R115, R197.reuse ;  /* 0x000000c573737220 */ /* 0x080fe20000410000 */
        /* <DEDUP_REMOVED lines=12> */
[-C--:B------:R-:W-:Y:S01]  /*10570*/  FMUL.FTZ R131, R131, R197.reuse ;  /* 0x000000c583837220 */ /* 0x080fe20000410000 */
[----:B------:R1:W5:Y:S01]  /*10580*/  MUFU.EX2 R210, R154 ;  /* 0x0000009a00d27308 */ /* 0x0003620000000800 */
[----:B0-----:R-:W-:Y:S01]  /*10590*/  FADD.FTZ R153, R175, R4 ;  /* 0x00000004af997221 */ /* 0x001fe20000010000 */
[-C--:B------:R-:W-:Y:S01]  /*105a0*/  FMUL.FTZ R134, R134, R197.reuse ;  /* 0x000000c586867220 */ /* 0x080fe20000410000 */
[-C--:B------:R-:W-:Y:S01]  /*105b0*/  FMUL.FTZ R135, R135, R197.reuse ;  /* 0x000000c587877220 */ /* 0x080fe20000410000 */
[-C--:B------:R-:W-:Y:S01]  /*105c0*/  FMUL.FTZ R138, R138, R197.reuse ;  /* 0x000000c58a8a7220 */ /* 0x080fe20000410000 */
[-C--:B------:R-:W-:Y:S01]  /*105d0*/  FMUL.FTZ R139, R139, R197.reuse ;  /* 0x000000c58b8b7220 */ /* 0x080fe20000410000 */
[-C--:B------:R-:W-:Y:S01]  /*105e0*/  FMUL.FTZ R142, R142, R197.reuse ;  /* 0x000000c58e8e7220 */ /* 0x080fe20000410000 */
[-C--:B------:R-:W-:Y:S01]  /*105f0*/  FMUL.FTZ R143, R143, R197.reuse ;  /* 0x000000c58f8f7220 */ /* 0x080fe20000410000 */
[----:B------:R0:W2:Y:S01]  /*10600*/  MUFU.EX2 R217, R158 ;  /* 0x0000009e00d97308 */ /* 0x0000a20000000800 */
[----:B-1----:R-:W-:Y:S01]  /*10610*/  F2FP.F16.F32.PACK_AB R154, R157, R156 ;  /* 0x0000009c9d9a723e */ /* 0x002fe200000000ff */
[----:B----4-:R-:W-:Y:S01]  /*10620*/  FADD.FTZ R153, R182, R153 ;  /* 0x00000099b6997221 */ /* 0x010fe20000010000 */
[----:B------:R-:W-:Y:S01]  /*10630*/  F2FP.F16.F32.PACK_AB R156, R161, R160 ;  /* 0x000000a0a19c723e */ /* 0x000fe200000000ff */
[----:B------:R-:W-:Y:S01]  /*10640*/  FADD.FTZ R160, R168, R5 ;  /* 0x00000005a8a07221 */ /* 0x000fe20000010000 */
[----:B------:R-:W-:Y:S01]  /*10650*/  F2FP.F16.F32.PACK_AB R157, R163, R216 ;  /* 0x000000d8a39d723e */ /* 0x000fe200000000ff */
[----:B------:R-:W-:Y:S01]  /*10660*/  FMUL.FTZ R146, R146, R197 ;  /* 0x000000c592927220 */ /* 0x000fe20000410000 */
[----:B------:R-:W-:Y:S01]  /*10670*/  F2FP.F16.F32.PACK_AB R163, R182, R175 ;  /* 0x000000afb6a3723e */ /* 0x000fe200000000ff */
[----:B------:R-:W-:Y:S01]  /*10680*/  FADD.FTZ R5, R169, R160 ;  /* 0x000000a0a9057221 */ /* 0x000fe20000010000 */
[----:B0-----:R-:W-:Y:S01]  /*10690*/  F2FP.F16.F32.PACK_AB R158, R165, R164 ;  /* 0x000000a4a59e723e */ /* 0x001fe200000000ff */
[----:B------:R0:W1:Y:S01]  /*106a0*/  MUFU.EX2 R218, R162 ;  /* 0x000000a200da7308 */ /* 0x0000620000000800 */
[----:B------:R-:W-:Y:S01]  /*106b0*/  F2FP.F16.F32.PACK_AB R160, R169, R168 ;  /* 0x000000a8a9a0723e */ /* 0x000fe200000000ff */
[----:B------:R-:W-:Y:S01]  /*106c0*/  FADD.FTZ R164, R172, R5 ;  /* 0x00000005aca47221 */ /* 0x000fe20000010000 */
[----:B-----5:R-:W-:Y:S01]  /*106d0*/  FADD.FTZ R4, R210, R153 ;  /* 0x00000099d2047221 */ /* 0x020fe20000010000 */
[-C--:B------:R-:W-:Y:S01]  /*106e0*/  FMUL.FTZ R147, R147, R197.reuse ;  /* 0x000000c593937220 */ /* 0x080fe20000410000 */
[-C--:B------:R-:W-:Y:S01]  /*106f0*/  FMUL.FTZ R150, R150, R197.reuse ;  /* 0x000000c596967220 */ /* 0x080fe20000410000 */
[----:B------:R-:W-:Y:S01]  /*10700*/  FADD.FTZ R5, R173, R164 ;  /* 0x000000a4ad057221 */ /* 0x000fe20000010000 */
[----:B--2---:R-:W-:Y:S01]  /*10710*/  FADD.FTZ R153, R217, R4 ;  /* 0x00000004d9997221 */ /* 0x004fe20000010000 */
[----:B------:R-:W2:Y:S01]  /*10720*/  MUFU.EX2 R181, R181 ;  /* 0x000000b500b57308 */ /* 0x000ea20000000800 */
[----:B0-----:R-:W-:Y:S01]  /*10730*/  F2FP.F16.F32.PACK_AB R162, R173, R172 ;  /* 0x000000acada2723e */ /* 0x001fe200000000ff */
[----:B------:R-:W-:Y:S01]  /*10740*/  FADD.FTZ R164, R176, R5 ;  /* 0x00000005b0a47221 */ /* 0x000fe20000010000 */
[----:B------:R-:W-:Y:S01]  /*10750*/  FMUL.FTZ R151, R151, R197 ;  /* 0x000000c597977220 */ /* 0x000fe20000410000 */
[----:B------:R-:W-:-:S02]  /*10760*/  F2FP.F16.F32.PACK_AB R161, R179, R178 ;  /* 0x000000b2b3a1723e */ /* 0x000fc400000000ff */
[C---:B------:R-:W-:Y:S01]  /*10770*/  FADD.FTZ R5, R177.reuse, R164 ;  /* 0x000000a4b1057221 */ /* 0x040fe20000010000 */
[----:B------:R-:W-:Y:S01]  /*10780*/  F2FP.F16.F32.PACK_AB R164, R177, R176 ;  /* 0x000000b0b1a4723e */ /* 0x000fe200000000ff */
[----:B------:R-:W0:Y:S01]  /*10790*/  MUFU.EX2 R183, R183 ;  /* 0x000000b700b77308 */ /* 0x000e220000000800 */
[----:B-1----:R-:W-:Y:S01]  /*107a0*/  FADD.FTZ R4, R218, R153 ;  /* 0x00000099da047221 */ /* 0x002fe20000010000 */
[----:B------:R-:W-:Y:S01]  /*107b0*/  FADD.FTZ R166, R180, R5 ;  /* 0x00000005b4a67221 */ /* 0x000fe20000010000 */
[----:B------:R-:W-:-:S05]  /*107c0*/  F2FP.F16.F32.PACK_AB R165, R217, R210 ;  /* 0x000000d2d9a5723e */ /* 0x000fca00000000ff */
        /* <DEDUP_REMOVED lines=18> */
[----:B0-----:R-:W-:Y:S01]  /*108f0*/  FADD.FTZ R4, R190, R153 ;  /* 0x00000099be047221 */ /* 0x001fe20000010000 */
[----:B------:R-:W-:Y:S02]  /*10900*/  F2FP.F16.F32.PACK_AB R153, R155, R212 ;  /* 0x000000d49b99723e */ /* 0x000fe400000000ff */
[----:B------:R-:W-:Y:S02]  /*10910*/  F2FP.F16.F32.PACK_AB R155, R159, R213 ;  /* 0x000000d59f9b723e */ /* 0x000fe400000000ff */
[----:B------:R-:W-:Y:S02]  /*10920*/  F2FP.F16.F32.PACK_AB R159, R171, R167 ;  /* 0x000000a7ab9f723e */ /* 0x000fe400000000ff */
[----:B------:R-:W0:Y:S01]  /*10930*/  MUFU.EX2 R192, R192 ;  /* 0x000000c000c07308 */ /* 0x000e220000000800 */
[C---:B-1----:R-:W-:Y:S01]  /*10940*/  FADD.FTZ R5, R189.reuse, R170 ;  /* 0x000000aabd057221 */ /* 0x042fe20000010000 */
[----:B------:R-:W-:-:S02]  /*10950*/  F2FP.F16.F32.PACK_AB R170, R189, R188 ;  /* 0x000000bcbdaa723e */ /* 0x000fc400000000ff */
[----:B------:R-:W-:-:S04]  /*10960*/  F2FP.F16.F32.PACK_AB R167, R183, R218 ;  /* 0x000000dab7a7723e */ /* 0x000fc800000000ff */
[----:B------:R-:W1:Y:S01]  /*10970*/  MUFU.EX2 R173, R194 ;  /* 0x000000c200ad7308 */ /* 0x000e620000000800 */
[----:B--2---:R-:W-:-:S07]  /*10980*/  FADD.FTZ R4, R191, R4 ;  /* 0x00000004bf047221 */ /* 0x004fce0000010000 */
        /* <DEDUP_REMOVED lines=14> */
[----:B------:R-:W-:Y:S01]  /*10a70*/  F2FP.F16.F32.PACK_AB R171, R191, R190 ;  /* 0x000000bebfab723e */ /* 0x000fe200000000ff */
[C---:B0-----:R-:W-:Y:S01]  /*10a80*/  FADD.FTZ R5, R211.reuse, R174 ;  /* 0x000000aed3057221 */ /* 0x041fe20000010000 */
[----:B------:R-:W-:Y:S01]  /*10a90*/  F2FP.F16.F32.PACK_AB R174, R211, R196 ;  /* 0x000000c4d3ae723e */ /* 0x000fe200000000ff */
[C---:B-1----:R-:W-:Y:S01]  /*10aa0*/  FADD.FTZ R4, R199.reuse, R4 ;  /* 0x00000004c7047221 */ /* 0x042fe20000010000 */
[----:B------:R-:W-:Y:S01]  /*10ab0*/  F2FP.F16.F32.PACK_AB R175, R199, R198 ;  /* 0x000000c6c7af723e */ /* 0x000fe200000000ff */
[----:B---3--:R-:W-:Y:S06]  /*10ac0*/  @!P0 BRA `(.L_x_9376) ;  /* 0x0000000000048947 */ /* 0x008fec0003800000 */
[----:B------:R-:W-:Y:S01]  /*10ad0*/  BPT.TRAP 0x1 ;  /* 0x000000040000795c */ /* 0x000fe20000300000 */
.L_x_9376:
[----:B------:R0:W1:Y:S01]  /*10ae0*/  SYNCS.PHASECHK.TRANS64.TRYWAIT P3, [R6+URZ+0x22850], R208 ;  /* 0x022850d0060075a7 */ /* 0x000062000806017f */
[----:B------:R-:W-:Y:S05]  /*10af0*/  @!P0 BRA `(.L_x_9377) ;  /* 0x0000000000048947 */ /* 0x000fea0003800000 */
[----:B------:R-:W-:Y:S01]  /*10b00*/  BPT.TRAP 0x1 ;  /* 0x000000040000795c */ /* 0x000fe20000300000 */
.L_x_9377:
[----:B------:R-:W-:Y:S04]  /*10b10*/  BSSY B0, `(.L_x_9378) ;  /* 0x0000004000007945 */ /* 0x000fe80003800000 */
[----:B-1----:R-:W-:Y:S05]  /*10b20*/  @P3 BRA `(.L_x_9379) ;  /* 0x0000000000083947 */ /* 0x002fea0003800000 */
[----:B------:R-:W1:Y:S02]  /*10b30*/  SYNCS.PHASECHK.TRANS64.TRYWAIT P3, [R6+URZ+0x22850], R208 ;  /* 0x022850d0060075a7 */ /* 0x000e64000806017f */
[----:B-1----:R-:W-:Y:S05]  /*10b40*/  @!P3 BRA `(.L_x_9380) ;  /* 0x000000d80034b947 */ /* 0x002fea0003800000 */
.L_x_9379:
[----:B------:R-:W-:Y:S05]  /*10b50*/  BSYNC B0 ;  /* 0x0000000000007941 */ /* 0x000fea0003800000 */
.L_x_9378:
[----:B------:R-:W2:Y:S01]  /*10b60*/  S2R R178, SR_TID.X ;  /* 0x0000000000b27919 */ /* 0x000ea20000002100 */
[----:B------:R-:W-:Y:S01]  /*10b70*/  IMAD.MOV.U32 R177, RZ, RZ, 0x40000040 ;  /* 0x40000040ffb17424 */ /* 0x000fe200078e00ff */
[----:B------:R-:W-:Y:S05]  /*10b80*/  WARPSYNC.ALL ;  /* 0x0000000000007948 */ /* 0x000fea0003800000 */
[----:B------:R-:W-:Y:S01]  /*10b90*/  R2UR UR7, R177 ;  /* 0x00000000b10772ca */ /* 0x000fe200000e0000 */
[----:B------:R-:W-:Y:S02]  /*10ba0*/  IMAD R176, R16, 0xc00, R206 ;  /* 0x00000c0010b07824 */ /* 0x000fe400078e02ce */
[----:B01----:R-:W-:-:S02]  /*10bb0*/  @!P1 VIADD R6, R6, 0x22860 ;  /* 0x0002286006069836 */ /* 0x003fc40000000000 */
[----:B------:R-:W-:Y:S01]  /*10bc0*/  IMAD.MOV.U32 R212, RZ, RZ, R7 ;  /* 0x000000ffffd47224 */ /* 0x000fe200078e0007 */
[----:B------:R-:W-:Y:S01]  /*10bd0*/  R2UR UR6, R176 ;  /* 0x00000000b00672ca */ /* 0x000fe200000e0000 */
[----:B------:R-:W-:Y:S01]  /*10be0*/  IMAD.MOV.U32 R213, RZ, RZ, R3 ;  /* 0x000000ffffd57224 */ /* 0x000fe200078e0003 */
[----:B------:R-:W-:Y:S02]  /*10bf0*/  @!P1 PRMT R6, RZ, 0x654, R6 ;  /* 0x00000654ff069816 */ /* 0x000fe40000000006 */
[----:B--2---:R-:W-:-:S05]  /*10c00*/  SHF.R.U32.HI R178, RZ, 0x7, R178 ;  /* 0x00000007ffb27819 */ /* 0x004fca00000116b2 */
[----:B------:R-:W-:-:S05]  /*10c10*/  VIADD R177, R178, 0x8 ;  /* 0x00000008b2b17836 */ /* 0x000fca0000000000 */
[----:B------:R0:W-:Y:S02]  /*10c20*/  BAR.SYNC.DEFER_BLOCKING R177, 0x100 ;  /* 0x000400b10000751d */ /* 0x0001e40000010000 */
[----:B0-----:R-:W-:-:S04]  /*10c30*/  IMAD.MOV.U32 R177, RZ, RZ, 0x40000040 ;  /* 0x40000040ffb17424 */ /* 0x001fc800078e00ff */
        /* <DEDUP_REMOVED lines=43> */
[----:B-1----:R-:W-:-:S07]  /*10ef0*/  IMAD.MOV.U32 R6, RZ, RZ, R209 ;  /* 0x000000ffff067224 */ /* 0x002fce00078e00d1 */
.L_x_9371:
[----:B------:R-:W-:-:S13]  /*10f00*/  ISETP.GE.AND P2, PT, R6, R222, PT ;  /* 0x000000de0600720c */ /* 0x000fda0003f46270 */
[----:B------:R-:W-:Y:S05]  /*10f10*/  @!P2 BRA `(.L_x_9382) ;  /* 0x000000300054a947 */ /* 0x000fea0003800000 */
[----:B------:R-:W-:Y:S02]  /*10f20*/  VIADD R207, R0, 0x8 ;  /* 0x0000000800cf7836 */ /* 0x000fe40000000000 */
[----:B------:R-:W-:Y:S02]  /*10f30*/  IMAD.MOV.U32 R212, RZ, RZ, R7 ;  /* 0x000000ffffd47224 */ /* 0x000fe400078e0007 */
[----:B------:R-:W-:Y:S01]  /*10f40*/  IMAD.MOV.U32 R213, RZ, RZ, R3 ;  /* 0x000000ffffd57224 */ /* 0x000fe200078e0003 */
[----:B------:R-:W-:-:S07]  /*10f50*/  IADD3 R207, R207, R204, -R205 ;  /* 0x000000cccfcf7210 */ /* 0x000fce0007ffe8cd */
.L_x_9400:
[----:B------:R-:W-:Y:S01]  /*10f60*/  VIADD R16, R16, 0x1 ;  /* 0x0000000110107836 */ /* 0x000fe20000000000 */
[----:B------:R-:W-:Y:S05]  /*10f70*/  YIELD ;  /* 0x0000000000007946 */ /* 0x000fea0003800000 */
[----:B------:R-:W-:-:S04]  /*10f80*/  ISETP.NE.AND P2, PT, R16, 0x2, PT ;  /* 0x000000021000780c */ /* 0x000fc80003f45270 */
[----:B------:R-:W-:Y:S02]  /*10f90*/  SEL R3, RZ, 0x1, P2 ;  /* 0x00000001ff037807 */ /* 0x000fe40001000000 */
[----:B------:R-:W-:Y:S02]  /*10fa0*/  SEL R16, R16, RZ, P2 ;  /* 0x000000ff10107207 */ /* 0x000fe40001000000 */
[----:B------:R-:W-:Y:S01]  /*10fb0*/  LOP3.LUT R200, R200, R3, RZ, 0x3c, !PT ;  /* 0x00000003c8c87212 */ /* 0x000fe200078e3cff */
[----:B-1----:R-:W-:Y:S06]  /*10fc0*/  @!P0 BRA `(.L_x_9383) ;  /* 0x0000000000048947 */ /* 0x002fec0003800000 */
[----:B------:R-:W-:Y:S01]  /*10fd0*/  BPT.TRAP 0x1 ;  /* 0x000000040000795c */ /* 0x000fe20000300000 */
.L_x_9383:
[----:B------:R-:W-:Y:S01]  /*10fe0*/  IMAD R208, R16, 0x8, R17 ;  /* 0x0000000810d07824 */ /* 0x000fe200078e0211 */
[----:B------:R-:W-:-:S04]  /*10ff0*/  SHF.L.U32 R209, R200, 0x1f, RZ ;  /* 0x0000001fc8d17819 */ /* 0x000fc800000006ff */
[----:B------:R1:W2:Y:S01]  /*11000*/  SYNCS.PHASECHK.TRANS64.TRYWAIT P2, [R208+URZ+0x22830], R209 ;  /* 0x022830d1d00075a7 */ /* 0x0002a2000804017f */
[----:B------:R-:W-:Y:S05]  /*11010*/  @!P0 BRA `(.L_x_9384) ;  /* 0x0000000000048947 */ /* 0x000fea0003800000 */
[----:B------:R-:W-:Y:S01]  /*11020*/  BPT.TRAP 0x1 ;  /* 0x000000040000795c */ /* 0x000fe20000300000 */
.L_x_9384:
[----:B------:R-:W-:Y:S02]  /*11030*/  IMAD R10, R16, 0x300, R214 ;  /* 0x00000300100a7824 */ /* 0x000fe400078e02d6 */
[----:B------:R-:W-:Y:S01]  /*11040*/  IMAD.MOV.U32 R11, RZ, RZ, 0x40000040 ;  /* 0x40000040ff0b7424 */ /* 0x000fe200078e00ff */
[----:B--2---:R-:W-:Y:S06]  /*11050*/  @P2 BRA `(.L_x_9385) ;  /* 0x0000000000082947 */ /* 0x004fec0003800000 */
[----:B------:R-:W2:Y:S02]  /*11060*/  SYNCS.PHASECHK.TRANS64.TRYWAIT P2, [R208+URZ+0x22830], R209 ;  /* 0x022830d1d00075a7 */ /* 0x000ea4000804017f */
[----:B--2---:R-:W-:Y:S05]  /*11070*/  @!P2 BRA `(.L_x_9386) ;  /* 0x000000d000fca947 */ /* 0x004fea0003800000 */
.L_x_9385:
        /* <DEDUP_REMOVED lines=9> */
[----:B------:R-:W0:Y:S01]  /*11110*/  S2R R7, SR_TID.X ;  /* 0x0000000000077919 */ /* 0x000e220000002100 */
[----:B------:R-:W-:Y:S01]  /*11120*/  ISETP.GE.AND P2, PT, R225, 0x1, PT ;  /* 0x00000001e100780c */ /* 0x000fe20003f46270 */
[----:B------:R-:W-:-:S05]  /*11130*/  @!P1 VIADD R3, R208, 0x22840 ;  /* 0x00022840d0039836 */ /* 0x000fca0000000000 */
[----:B------:R-:W-:-:S04]  /*11140*/  @!P1 PRMT R3, RZ, 0x654, R3 ;  /* 0x00000654ff039816 */ /* 0x000fc80000000003 */
[----:B------:R-:W-:Y:S01]  /*11150*/  HGMMA.64x96x16.F32 R152, gdesc[UR4], RZ, !UPT, gsb0 ;  /* 0x01600000049879f0 */ /* 0x000fe2000c0008ff */
[----:B------:R-:W-:Y:S01]  /*11160*/  R2UR UR6, R210 ;  /* 0x00000000d20672ca */ /* 0x000fe200000e0000 */
[----:B------:R-:W-:Y:S01]  /*11170*/  VIADD R210, R10, 0x4 ;  /* 0x000000040ad27836 */ /* 0x000fe20000000000 */
[----:B------:R-:W-:Y:S01]  /*11180*/  R2UR UR7, R211 ;  /* 0x00000000d30772ca */ /* 0x000fe200000e0000 */
[----:B------:R-:W-:Y:S01]  /*11190*/  IMAD.MOV.U32 R211, RZ, RZ, 0x40000040 ;  /* 0x40000040ffd37424 */ /* 0x000fe200078e00ff */
[----:B------:R-:W-:Y:S01]  /*111a0*/  R2UR UR4, R20 ;  /* 0x00000000140472ca */ /* 0x000fe200000e0000 */
[----:B------:R-:W-:Y:S01]  /*111b0*/  VIADD R10, R10, 0x6 ;  /* 0x000000060a0a7836 */ /* 0x000fe20000000000 */
[----:B------:R-:W-:Y:S02]  /*111c0*/  R2UR UR5, R21 ;  /* 0x00000000150572ca */ /* 0x000fe400000e0000 */
[----:B0-----:R-:W-:Y:S01]  /*111d0*/  SHF.R.U32.HI R7, RZ, 0x7, R7 ;  /* 0x00000007ff077819 */ /* 0x001fe20000011607 */
        /* <DEDUP_REMOVED lines=11> */
[----:B------:R-:W-:Y:S01]  /*11290*/  IMAD R10, R6, -0x60, R204 ;  /* 0xffffffa0060a7824 */ /* 0x000fe200078e02cc */
[----:B------:R-:W-:Y:S02]  /*112a0*/  R2UR UR7, R11 ;  /* 0x000000000b0772ca */ /* 0x000fe400000e0000 */
[----:B------:R-:W-:Y:S02]  /*112b0*/  R2UR UR4, R12 ;  /* 0x000000000c0472ca */ /* 0x000fe400000e0000 */
[----:B------:R-:W-:Y:S02]  /*112c0*/  R2UR UR5, R13 ;  /* 0x000000000d0572ca */ /* 0x000fe400000e0000 */
[----:B------:R-:W-:Y:S02]  /*112d0*/  IADD3 R10, -R205, 0x1, R10 ;  /* 0x00000001cd0a7810 */ /* 0x000fe40007ffe10a */
[----:B------:R-:W-:-:S03]  /*112e0*/  IADD3 R11, -R7, 0xb, RZ ;  /* 0x0000000b070b7810 */ /* 0x000fc60007ffe1ff */
[----:B------:R-:W-:-:S04]  /*112f0*/  IMAD.IADD R10, R10, 0x1, -R201 ;  /* 0x000000010a0a7824 */ /* 0x000fc800078e0ac9 */
[----:B------:R-:W-:-:S04]  /*11300*/  VIADD R216, R10, UR48 ;  /* 0x000000300ad87c36 */ /* 0x000fc80008000000 */
[----:B------:R-:W-:Y:S01]  /*11310*/  IMAD.IADD R7, R0, 0x1, R216 ;  /* 0x0000000100077824 */ /* 0x000fe200078e02d8 */
[----:B------:R-:W-:Y:S02]  /*11320*/  WARPGROUP.DEPBAR.LE gsb0, 0x0 ;  /* 0x00008000000079c5 */ /* 0x000fe40000010000 */
[----:B------:R-:W-:-:S06]  /*11330*/  WARPGROUP.ARRIVE ;  /* 0x00000000000079c5 */ /* 0x000fcc0000000000 */
[----:B------:R-:W-:Y:S01]  /*11340*/  HGMMA.64x96x16.F32 R152, gdesc[UR4], R152, gsb0 ;  /* 0x01600000049879f0 */ /* 0x000fe20008000898 */
[----:B------:R-:W-:-:S06]  /*11350*/  ULOP3.LUT UR4, URZ, UR49, URZ, 0x33, !UPT ;  /* 0x000000313f047292 */ /* 0x000fcc000f8e333f */
[----:B------:R-:W-:Y:S01]  /*11360*/  VIADD R10, R10, UR4 ;  /* 0x000000040a0a7c36 */ /* 0x000fe20008000000 */
[----:B------:R-:W-:Y:S02]  /*11370*/  WARPGROUP.DEPBAR.LE gsb0, 0x0 ;  /* 0x00008000000079c5 */ /* 0x000fe40000010000 */
[----:B------:R0:W-:Y:S06]  /*11380*/  BAR.ARV R11, 0x100 ;  /* 0x0004000b0000751d */ /* 0x0001ec0000002000 */
[----:B------:R3:W-:Y:S02]  /*11390*/  @!P1 SYNCS.ARRIVE.TRANS64.RED.A1T0 RZ, [R3+URZ], RZ ;  /* 0x000000ff03ff99a7 */ /* 0x0007e4000810043f */
[----:B---3--:R-:W-:Y:S01]  /*113a0*/  IMAD.IADD R3, R0, 0x1, R10 ;  /* 0x0000000100037824 */ /* 0x008fe200078e020a */
[----:B0-----:R-:W-:Y:S06]  /*113b0*/  @!P2 BRA `(.L_x_9387) ;  /* 0x000000000058a947 */ /* 0x001fec0003800000 */
        /* <DEDUP_REMOVED lines=12> */
.L_x_9389:
[----:B------:R-:W-:-:S05]  /*11480*/  IMAD.U32 R218, RZ, RZ, UR43 ;  /* 0x0000002bffda7e24 */ /* 0x000fca000f8e00ff */
[----:B------:R-:W-:-:S13]  /*11490*/  ISETP.NE.AND P2, PT, R218, 0x1, PT ;  /* 0x00000001da00780c */ /* 0x000fda0003f45270 */
[----:B------:R-:W0:Y:S02]  /*114a0*/  @P2 LDC.64 R210, c[0x0][0x9e8] ;  /* 0x00027a00ffd22b82 */ /* 0x000e240000000a00 */
[----:B0-----:R-:W-:-:S05]  /*114b0*/  @P2 IMAD.HI.U32 R210, R217, R210, RZ ;  /* 0x000000d2d9d22227 */ /* 0x001fca00078e00ff */
[----:B------:R-:W-:-:S07]  /*114c0*/  @P2 SHF.R.U32.HI R217, RZ, R211, R210 ;  /* 0x000000d3ffd92219 */ /* 0x000fce00000116d2 */
.L_x_9390:
[----:B------:R-:W-:Y:S05]  /*114d0*/  BSYNC B0 ;  /* 0x0000000000007941 */ /* 0x000fea0003800000 */
.L_x_9388:
[----:B------:R-:W-:-:S04]  /*114e0*/  IMAD R210, R6, -0x60, -R201 ;  /* 0xffffffa006d27824 */ /* 0x000fc800078e0ac9 */
[----:B------:R-:W-:-:S05]  /*114f0*/  IMAD R210, R217, R218, R210 ;  /* 0x000000dad9d27224 */ /* 0x000fca00078e02d2 */
[----:B------:R-:W-:Y:S02]  /*11500*/  VIMNMX R3, R3, R210, !PT ;  /* 0x000000d203037248 */ /* 0x000fe40007fe0100 */
[----:B------:R-:W-:-:S07]  /*11510*/  VIADDMNMX R7, R210, R218, R7, PT ;  /* 0x000000dad2077246 */ /* 0x000fce0003800107 */
.L_x_9387:
        /* <DEDUP_REMOVED lines=154> */
.L_x_9393:
[----:B------:R-:W-:Y:S02]  /*11ec0*/  IMAD.U32 R3, RZ, RZ, UR43 ;  /* 0x0000002bff037e24 */ /* 0x000fe4000f8e00ff */
[----:B------:R-:W-:-:S03]  /*11ed0*/  IMAD.MOV.U32 R7, RZ, RZ, R207 ;  /* 0x000000ffff077224 */ /* 0x000fc600078e00cf */
[----:B------:R-:W-:-:S13]  /*11ee0*/  ISETP.NE.AND P6, PT, R3, 0x1, PT ;  /* 0x000000010300780c */ /* 0x000fda0003fc5270 */
[----:B------:R-:W0:Y:S02]  /*11ef0*/  @P6 LDC.64 R156, c[0x0][0x9e8] ;  /* 0x00027a00ff9c6b82 */ /* 0x000e240000000a00 */
[----:B0-----:R-:W-:-:S05]  /*11f00*/  @P6 IMAD.HI.U32 R156, R207, R156, RZ ;  /* 0x0000009ccf9c6227 */ /* 0x001fca00078e00ff */
[----:B------:R-:W-:-:S07]  /*11f10*/  @P6 SHF.R.U32.HI R7, RZ, R157, R156 ;  /* 0x0000009dff076219 */ /* 0x000fce000001169c */
.L_x_9394:
[----:B------:R-:W-:Y:S05]  /*11f20*/  BSYNC B0 ;  /* 0x0000000000007941 */ /* 0x000fea0003800000 */
.L_x_9392:
[----:B------:R-:W-:-:S04]  /*11f30*/  IMAD.IADD R210, R210, 0x1, -R201 ;  /* 0x00000001d2d27824 */ /* 0x000fc800078e0ac9 */
[----:B------:R-:W-:-:S05]  /*11f40*/  IMAD R210, R7, R3, R210 ;  /* 0x0000000307d27224 */ /* 0x000fca00078e02d2 */
[----:B------:R-:W-:Y:S02]  /*11f50*/  VIADDMNMX R216, R210, R3, R216, PT ;  /* 0x00000003d2d87246 */ /* 0x000fe400038001d8 */
[----:B------:R-:W-:-:S07]  /*11f60*/  VIMNMX R10, R10, R210, !PT ;  /* 0x000000d20a0a7248 */ /* 0x000fce0007fe0100 */
.L_x_9391:
        /* <DEDUP_REMOVED lines=59> */
[----:B------:R-:W-:Y:S01]  /*12320*/  ISETP.GT.AND P3, PT, R10, 0x50, !P3 ;  /* 0x000000500a00780c */ /* 0x000fe20005f64270 */
[----:B------:R-:W0:Y:S01]  /*12330*/  SHFL.BFLY PT, R7, R3, 0x2, 0x1f ;  /* 0x0c401f0003077f89 */ /* 0x000e2200000e0000 */
[----:B------:R-:W-:-:S02]  /*12340*/  FSEL R171, R171, -INF , !P2 ;  /* 0xff800000abab7808 */ /* 0x000fc40005000000 */
[----:B------:R-:W-:Y:S02]  /*12350*/  ISETP.GT.AND P2, PT, R10, 0x28, !P6 ;  /* 0x000000280a00780c */ /* 0x000fe40007744270 */
[----:B------:R-:W-:Y:S02]  /*12360*/  LOP3.LUT P6, RZ, R2, 0x80000, RZ, 0xc0, !PT ;  /* 0x0008000002ff7812 */ /* 0x000fe400078cc0ff */
[----:B------:R-:W-:Y:S02]  /*12370*/  ISETP.LT.OR P2, PT, R216, 0x29, P2 ;  /* 0x00000029d800780c */ /* 0x000fe40001741670 */
[----:B------:R-:W-:Y:S02]  /*12380*/  ISETP.GT.AND P4, PT, R10, 0x51, !P4 ;  /* 0x000000510a00780c */ /* 0x000fe40006784270 */
[----:B------:R-:W-:Y:S02]  /*12390*/  FSEL R174, R174, -INF , !P2 ;  /* 0xff800000aeae7808 */ /* 0x000fe40005000000 */
[----:B------:R-:W-:-:S02]  /*123a0*/  LOP3.LUT P2, RZ, R2, 0x1000, RZ, 0xc0, !PT ;  /* 0x0000100002ff7812 */ /* 0x000fc4000784c0ff */
[C---:B------:R-:W-:Y:S02]  /*123b0*/  ISETP.GT.AND P5, PT, R10.reuse, 0x58, !P5 ;  /* 0x000000580a00780c */ /* 0x040fe40006fa4270 */
[----:B------:R-:W-:Y:S02]  /*123c0*/  ISETP.GT.AND P2, PT, R10, 0x29, !P2 ;  /* 0x000000290a00780c */ /* 0x000fe40005744270 */
[C---:B------:R-:W-:Y:S02]  /*123d0*/  ISETP.LT.OR P3, PT, R216.reuse, 0x51, P3 ;  /* 0x00000051d800780c */ /* 0x040fe40001f61670 */
[----:B------:R-:W-:Y:S02]  /*123e0*/  ISETP.LT.OR P2, PT, R216, 0x2a, P2 ;  /* 0x0000002ad800780c */ /* 0x000fe40001741670 */
[----:B------:R-:W-:Y:S02]  /*123f0*/  FSEL R194, R194, -INF , !P3 ;  /* 0xff800000c2c27808 */ /* 0x000fe40005800000 */
[----:B------:R-:W-:-:S02]  /*12400*/  FSEL R175, R175, -INF , !P2 ;  /* 0xff800000afaf7808 */ /* 0x000fc40005000000 */
[----:B------:R-:W-:Y:S02]  /*12410*/  LOP3.LUT P2, RZ, R2, 0x800, RZ, 0xc0, !PT ;  /* 0x0000080002ff7812 */ /* 0x000fe4000784c0ff */
[----:B0-----:R-:W-:Y:S02]  /*12420*/  FMNMX.FTZ R3, R3, R7, !PT ;  /* 0x0000000703037209 */ /* 0x001fe40007810000 */
[----:B------:R-:W-:Y:S02]  /*12430*/  ISETP.GT.AND P2, PT, R10, 0x30, !P2 ;  /* 0x000000300a00780c */ /* 0x000fe40005744270 */
[C---:B------:R-:W-:Y:S02]  /*12440*/  ISETP.LT.OR P4, PT, R216.reuse, 0x52, P4 ;  /* 0x00000052d800780c */ /* 0x040fe40002781670 */
[C---:B------:R-:W-:Y:S02]  /*12450*/  ISETP.LT.OR P2, PT, R216.reuse, 0x31, P2 ;  /* 0x00000031d800780c */ /* 0x040fe40001741670 */
[----:B------:R-:W-:-:S02]  /*12460*/  ISETP.LT.OR P5, PT, R216, 0x59, P5 ;  /* 0x00000059d800780c */ /* 0x000fc40002fa1670 */
[----:B------:R-:W-:Y:S02]  /*12470*/  FSEL R178, R178, -INF , !P2 ;  /* 0xff800000b2b27808 */ /* 0x000fe40005000000 */
[----:B------:R-:W-:Y:S02]  /*12480*/  LOP3.LUT P2, RZ, R2, 0x400, RZ, 0xc0, !PT ;  /* 0x0000040002ff7812 */ /* 0x000fe4000784c0ff */
[----:B------:R-:W-:Y:S02]  /*12490*/  FSEL R195, R195, -INF , !P4 ;  /* 0xff800000c3c37808 */ /* 0x000fe40006000000 */
[----:B------:R-:W-:Y:S02]  /*124a0*/  ISETP.GT.AND P2, PT, R10, 0x31, !P2 ;  /* 0x000000310a00780c */ /* 0x000fe40005744270 */
[----:B------:R-:W-:Y:S02]  /*124b0*/  FSEL R198, R198, -INF , !P5 ;  /* 0xff800000c6c67808 */ /* 0x000fe40006800000 */
        /* <DEDUP_REMOVED lines=26> */
[----:B------:R-:W-:Y:S02]  /*12660*/  ISETP.GT.AND P2, PT, R10, RZ, !P6 ;  /* 0x000000ff0a00720c */ /* 0x000fe40007744270 */
[----:B------:R-:W-:Y:S02]  /*12670*/  LOP3.LUT P6, RZ, R2, 0x1, RZ, 0xc0, !PT ;  /* 0x0000000102ff7812 */ /* 0x000fe400078cc0ff */
[----:B------:R-:W-:-:S04]  /*12680*/  ISETP.LT.OR P2, PT, R216, 0x1, P2 ;  /* 0x00000001d800780c */ /* 0x000fc80001741670 */
[----:B------:R-:W-:Y:S02]  /*12690*/  FSEL R154, R154, -INF , !P2 ;  /* 0xff8000009a9a7808 */ /* 0x000fe40005000000 */
[----:B------:R-:W-:Y:S02]  /*126a0*/  ISETP.GT.AND P2, PT, R10, 0x59, !P6 ;  /* 0x000000590a00780c */ /* 0x000fe40007744270 */
[----:B------:R-:W-:Y:S01]  /*126b0*/  FMNMX.FTZ R7, R154, R212, !PT ;  /* 0x000000d49a077209 */ /* 0x000fe20007810000 */
[----:B------:R-:W0:Y:S01]  /*126c0*/  SHFL.BFLY PT, R10, R3, 0x1, 0x1f ;  /* 0x0c201f00030a7f89 */ /* 0x000e2200000e0000 */
[----:B------:R-:W-:Y:S02]  /*126d0*/  ISETP.LT.OR P2, PT, R216, 0x5a, P2 ;  /* 0x0000005ad800780c */ /* 0x000fe40001741670 */
[----:B------:R-:W-:Y:S02]  /*126e0*/  FMNMX.FTZ R7, R155, R7, !PT ;  /* 0x000000079b077209 */ /* 0x000fe40007810000 */
[----:B------:R-:W-:-:S02]  /*126f0*/  FSEL R199, R199, -INF , !P2 ;  /* 0xff800000c7c77808 */ /* 0x000fc40005000000 */
[----:B------:R-:W-:-:S04]  /*12700*/  FMNMX.FTZ R7, R158, R7, !PT ;  /* 0x000000079e077209 */ /* 0x000fc80007810000 */
[----:B------:R-:W-:-:S04]  /*12710*/  FMNMX.FTZ R7, R159, R7, !PT ;  /* 0x000000079f077209 */ /* 0x000fc80007810000 */
[----:B------:R-:W-:-:S04]  /*12720*/  FMNMX.FTZ R7, R162, R7, !PT ;  /* 0x00000007a2077209 */ /* 0x000fc80007810000 */
[----:B------:R-:W-:-:S04]  /*12730*/  FMNMX.FTZ R7, R163, R7, !PT ;  /* 0x00000007a3077209 */ /* 0x000fc80007810000 */
[----:B------:R-:W-:Y:S02]  /*12740*/  FMNMX.FTZ R7, R166, R7, !PT ;  /* 0x00000007a6077209 */ /* 0x000fe40007810000 */
[----:B0-----:R-:W-:Y:S02]  /*12750*/  FMNMX.FTZ R3, R3, R10, !PT ;  /* 0x0000000a03037209 */ /* 0x001fe40007810000 */
[----:B------:R-:W-:Y:S02]  /*12760*/  FMNMX.FTZ R7, R167, R7, !PT ;  /* 0x00000007a7077209 */ /* 0x000fe40007810000 */
[----:B------:R-:W-:Y:S02]  /*12770*/  FSETP.NEU.FTZ.AND P3, PT, R3, -INF , PT ;  /* 0xff8000000300780b */ /* 0x000fe40003f7d000 */
        /* <DEDUP_REMOVED lines=10> */
[----:B------:R-:W-:Y:S02]  /*12820*/  FSEL R10, R3, RZ, P3 ;  /* 0x000000ff030a7208 */ /* 0x000fe40001800000 */
[----:B------:R-:W-:-:S03]  /*12830*/  FMNMX.FTZ R156, R190, R7, !PT ;  /* 0x00000007be9c7209 */ /* 0x000fc60007810000 */
[----:B------:R-:W-:Y:S01]  /*12840*/  FADD.FTZ R7, -R10, R213 ;  /* 0x000000d50a077221 */ /* 0x000fe20000010100 */
[----:B------:R-:W-:Y:S01]  /*12850*/  FMNMX.FTZ R157, R191, R156, !PT ;  /* 0x0000009cbf9d7209 */ /* 0x000fe20007810000 */
[----:B------:R-:W-:-:S03]  /*12860*/  IMAD.U32 R10, RZ, RZ, UR42 ;  /* 0x0000002aff0a7e24 */ /* 0x000fc6000f8e00ff */
[----:B------:R-:W-:Y:S01]  /*12870*/  FMNMX.FTZ R156, R194, R157, !PT ;  /* 0x0000009dc29c7209 */ /* 0x000fe20007810000 */
[-C--:B------:R-:W-:Y:S01]  /*12880*/  FMUL.FTZ R157, R3, R10.reuse ;  /* 0x0000000a039d7220 */ /* 0x080fe20000410000 */
[----:B------:R-:W-:Y:S02]  /*12890*/  FMUL.FTZ R7, R7, R10 ;  /* 0x0000000a07077220 */ /* 0x000fe40000410000 */
[----:B------:R-:W-:Y:S02]  /*128a0*/  FMNMX.FTZ R156, R195, R156, !PT ;  /* 0x0000009cc39c7209 */ /* 0x000fe40007810000 */
[----:B------:R-:W-:Y:S02]  /*128b0*/  FSEL R157, R157, RZ, P3 ;  /* 0x000000ff9d9d7208 */ /* 0x000fe40001800000 */
[----:B------:R-:W-:-:S03]  /*128c0*/  FMNMX.FTZ R156, R198, R156, !PT ;  /* 0x0000009cc69c7209 */ /* 0x000fc60007810000 */
[--C-:B------:R-:W-:Y:S01]  /*128d0*/  FFMA.FTZ R152, R152, R10, -R157.reuse ;  /* 0x0000000a98987223 */ /* 0x100fe2000001089d */
[----:B------:R-:W-:Y:S01]  /*128e0*/  FMNMX.FTZ R156, R199, R156, !PT ;  /* 0x0000009cc79c7209 */ /* 0x000fe20007810000 */
        /* <DEDUP_REMOVED lines=24> */
[----:B------:R-:W0:Y:S07]  /*12a70*/  SHFL.BFLY PT, R197, R156, 0x2, 0x1f ;  /* 0x0c401f009cc57f89 */ /* 0x000e2e00000e0000 */
[----:B------:R-:W-:Y:S08]  /*12a80*/  MUFU.EX2 R153, R153 ;  /* 0x0000009900997308 */ /* 0x000ff00000000800 */
[----:B------:R-:W-:Y:S08]  /*12a90*/  MUFU.EX2 R211, R211 ;  /* 0x000000d300d37308 */ /* 0x000ff00000000800 */
[----:B------:R-:W-:Y:S01]  /*12aa0*/  MUFU.EX2 R217, R217 ;  /* 0x000000d900d97308 */ /* 0x000fe20000000800 */
[----:B0-----:R-:W-:-:S05]  /*12ab0*/  FMNMX.FTZ R156, R156, R197, !PT ;  /* 0x000000c59c9c7209 */ /* 0x001fca0007810000 */
[----:B------:R-:W0:Y:S02]  /*12ac0*/  SHFL.BFLY PT, R210, R156, 0x1, 0x1f ;  /* 0x0c201f009cd27f89 */ /* 0x000e2400000e0000 */
[----:B------:R-:W-:Y:S08]  /*12ad0*/  MUFU.EX2 R197, R192 ;  /* 0x000000c000c57308 */ /* 0x000ff00000000800 */
[----:B------:R0:W3:Y:S08]  /*12ae0*/  MUFU.EX2 R192, R7 ;  /* 0x0000000700c07308 */ /* 0x0000f00000000800 */
[----:B------:R-:W4:Y:S01]  /*12af0*/  MUFU.EX2 R160, R160 ;  /* 0x000000a000a07308 */ /* 0x000f220000000800 */
[----:B0-----:R-:W-:-:S07]  /*12b00*/  FMNMX.FTZ R7, R156, R210, !PT ;  /* 0x000000d29c077209 */ /* 0x001fce0007810000 */
[----:B------:R-:W0:Y:S01]  /*12b10*/  MUFU.EX2 R161, R161 ;  /* 0x000000a100a17308 */ /* 0x000e220000000800 */
[----:B---3--:R-:W-:Y:S01]  /*12b20*/  FFMA.FTZ R5, R192, R5, R152 ;  /* 0x00000005c0057223 */ /* 0x008fe20000010098 */
[C---:B------:R-:W-:Y:S01]  /*12b30*/  FSETP.NEU.FTZ.AND P2, PT, R7.reuse, -INF , PT ;  /* 0xff8000000700780b */ /* 0x040fe20003f5d000 */
[----:B------:R-:W-:Y:S01]  /*12b40*/  FMUL.FTZ R213, R7, R10 ;  /* 0x0000000a07d57220 */ /* 0x000fe20000410000 */
[C---:B------:R-:W-:Y:S01]  /*12b50*/  F2FP.F16.F32.PACK_AB R152, R153.reuse, R152 ;  /* 0x000000989998723e */ /* 0x040fe200000000ff */
[----:B------:R-:W-:Y:S01]  /*12b60*/  FADD.FTZ R5, R153, R5 ;  /* 0x0000000599057221 */ /* 0x000fe20000010000 */
[-C--:B------:R-:W-:Y:S01]  /*12b70*/  FMUL.FTZ R24, R24, R192.reuse ;  /* 0x000000c018187220 */ /* 0x080fe20000410000 */
[-C--:B------:R-:W-:Y:S01]  /*12b80*/  FMUL.FTZ R25, R25, R192.reuse ;  /* 0x000000c019197220 */ /* 0x080fe20000410000 */
[----:B------:R-:W3:Y:S01]  /*12b90*/  MUFU.EX2 R164, R164 ;  /* 0x000000a400a47308 */ /* 0x000ee20000000800 */
[----:B------:R-:W-:Y:S01]  /*12ba0*/  FADD.FTZ R5, R211, R5 ;  /* 0x00000005d3057221 */ /* 0x000fe20000010000 */
[----:B------:R-:W-:Y:S01]  /*12bb0*/  FSEL R213, R213, RZ, P2 ;  /* 0x000000ffd5d57208 */ /* 0x000fe20001000000 */
[-C--:B------:R-:W-:Y:S01]  /*12bc0*/  FMUL.FTZ R28, R28, R192.reuse ;  /* 0x000000c01c1c7220 */ /* 0x080fe20000410000 */
[-C--:B------:R-:W-:Y:S01]  /*12bd0*/  FMUL.FTZ R29, R29, R192.reuse ;  /* 0x000000c01d1d7220 */ /* 0x080fe20000410000 */
[----:B------:R-:W-:Y:S01]  /*12be0*/  FADD.FTZ R5, R217, R5 ;  /* 0x00000005d9057221 */ /* 0x000fe20000010000 */
[----:B------:R-:W-:Y:S01]  /*12bf0*/  FMUL.FTZ R32, R32, R192 ;  /* 0x000000c020207220 */ /* 0x000fe20000410000 */
[-C--:B------:R-:W-:Y:S01]  /*12c00*/  FFMA.FTZ R155, R155, R10.reuse, -R213 ;  /* 0x0000000a9b9b7223 */ /* 0x080fe200000108d5 */
[----:B------:R-:W5:Y:S01]  /*12c10*/  MUFU.EX2 R165, R165 ;  /* 0x000000a500a57308 */ /* 0x000f620000000800 */
[----:B----4-:R-:W-:Y:S01]  /*12c20*/  FADD.FTZ R156, R160, R5 ;  /* 0x00000005a09c7221 */ /* 0x010fe20000010000 */
[-CC-:B------:R-:W-:Y:S01]  /*12c30*/  FFMA.FTZ R158, R158, R10.reuse, -R213.reuse ;  /* 0x0000000a9e9e7223 */ /* 0x180fe200000108d5 */
[-CC-:B------:R-:W-:Y:S01]  /*12c40*/  FFMA.FTZ R162, R162, R10.reuse, -R213.reuse ;  /* 0x0000000aa2a27223 */ /* 0x180fe200000108d5 */
[--C-:B------:R-:W-:Y:S01]  /*12c50*/  FFMA.FTZ R154, R154, R10, -R213.reuse ;  /* 0x0000000a9a9a7223 */ /* 0x100fe200000108d5 */
[C---:B0-----:R-:W-:Y:S01]  /*12c60*/  FADD.FTZ R5, R161.reuse, R156 ;  /* 0x0000009ca1057221 */ /* 0x041fe20000010000 */
[----:B------:R-:W-:Y:S01]  /*12c70*/  F2FP.F16.F32.PACK_AB R156, R161, R160 ;  /* 0x000000a0a19c723e */ /* 0x000fe200000000ff */
[-C--:B------:R-:W-:Y:S01]  /*12c80*/  FFMA.FTZ R159, R159, R10.reuse, -R213 ;  /* 0x0000000a9f9f7223 */ /* 0x080fe200000108d5 */
[----:B------:R-:W0:Y:S01]  /*12c90*/  MUFU.EX2 R168, R168 ;  /* 0x000000a800a87308 */ /* 0x000e220000000800 */
[----:B---3--:R-:W-:Y:S01]  /*12ca0*/  FADD.FTZ R216, R164, R5 ;  /* 0x00000005a4d87221 */ /* 0x008fe20000010000 */
        /* <DEDUP_REMOVED lines=8> */
[-CC-:B------:R-:W-:Y:S01]  /*12d30*/  FFMA.FTZ R175, R175, R10.reuse, -R213.reuse ;  /* 0x0000000aafaf7223 */ /* 0x180fe200000108d5 */
[-CC-:B------:R-:W-:Y:S01]  /*12d40*/  FFMA.FTZ R178, R178, R10.reuse, -R213.reuse ;  /* 0x0000000ab2b27223 */ /* 0x180fe200000108d5 */
[-CC-:B------:R-:W-:Y:S01]  /*12d50*/  FFMA.FTZ R179, R179, R10.reuse, -R213.reuse ;  /* 0x0000000ab3b37223 */ /* 0x180fe200000108d5 */
[-CC-:B------:R-:W-:Y:S01]  /*12d60*/  FFMA.FTZ R182, R182, R10.reuse, -R213.reuse ;  /* 0x0000000ab6b67223 */ /* 0x180fe200000108d5 */
[-CC-:B------:R-:W-:Y:S01]  /*12d70*/  FFMA.FTZ R183, R183, R10.reuse, -R213.reuse ;  /* 0x0000000ab7b77223 */ /* 0x180fe200000108d5 */
[-C--:B------:R-:W-:Y:S01]  /*12d80*/  FFMA.FTZ R186, R186, R10.reuse, -R213 ;  /* 0x0000000ababa7223 */ /* 0x080fe200000108d5 */
[----:B------:R-:W4:Y:S01]  /*12d90*/  MUFU.EX2 R172, R172 ;  /* 0x000000ac00ac7308 */ /* 0x000f220000000800 */
[----:B0-----:R-:W-:Y:S01]  /*12da0*/  FADD.FTZ R160, R168, R5 ;  /* 0x00000005a8a07221 */ /* 0x001fe20000010000 */
[-CC-:B------:R-:W-:Y:S01]  /*12db0*/  FFMA.FTZ R187, R187, R10.reuse, -R213.reuse ;  /* 0x0000000abbbb7223 */ /* 0x180fe200000108d5 */
[-CC-:B------:R-:W-:Y:S01]  /*12dc0*/  FFMA.FTZ R190, R190, R10.reuse, -R213.reuse ;  /* 0x0000000abebe7223 */ /* 0x180fe200000108d5 */
[-CC-:B------:R-:W-:Y:S01]  /*12dd0*/  FFMA.FTZ R191, R191, R10.reuse, -R213.reuse ;  /* 0x0000000abfbf7223 */ /* 0x180fe200000108d5 */
[-CC-:B------:R-:W-:Y:S01]  /*12de0*/  FFMA.FTZ R194, R194, R10.reuse, -R213.reuse ;  /* 0x0000000ac2c27223 */ /* 0x180fe200000108d5 */
[-CC-:B------:R-:W-:Y:S01]  /*12df0*/  FFMA.FTZ R195, R195, R10.reuse, -R213.reuse ;  /* 0x0000000ac3c37223 */ /* 0x180fe200000108d5 */
[--C-:B------:R-:W-:Y:S01]  /*12e00*/  FFMA.FTZ R198, R198, R10, -R213.reuse ;  /* 0x0000000ac6c67223 */ /* 0x100fe200000108d5 */
[----:B------:R-:W0:Y:S01]  /*12e10*/  MUFU.EX2 R173, R173 ;  /* 0x000000ad00ad7308 */ /* 0x000e220000000800 */
[C---:B---3--:R-:W-:Y:S01]  /*12e20*/  FADD.FTZ R5, R169.reuse, R160 ;  /* 0x000000a0a9057221 */ /* 0x048fe20000010000 */
[----:B------:R-:W-:Y:S01]  /*12e30*/  F2FP.F16.F32.PACK_AB R160, R169, R168 ;  /* 0x000000a8a9a0723e */ /* 0x000fe200000000ff */
[----:B------:R-:W-:Y:S01]  /*12e40*/  FFMA.FTZ R199, R199, R10, -R213 ;  /* 0x0000000ac7c77223 */ /* 0x000fe200000108d5 */
        /* <DEDUP_REMOVED lines=38> */
[----:B----4-:R-:W-:Y:S01]  /*130b0*/  FADD.FTZ R164, R172, R5 ;  /* 0x00000005aca47221 */ /* 0x010fe20000010000 */
[-C--:B------:R-:W-:Y:S01]  /*130c0*/  FMUL.FTZ R97, R97, R192.reuse ;  /* 0x000000c061617220 */ /* 0x080fe20000410000 */
[-C--:B------:R-:W-:Y:S01]  /*130d0*/  FMUL.FTZ R100, R100, R192.reuse ;  /* 0x000000c064647220 */ /* 0x080fe20000410000 */
[-C--:B------:R-:W-:Y:S01]  /*130e0*/  FMUL.FTZ R101, R101, R192.reuse ;  /* 0x000000c065657220 */ /* 0x080fe20000410000 */
[----:B0-----:R-:W-:Y:S01]  /*130f0*/  FADD.FTZ R5, R173, R164 ;  /* 0x000000a4ad057221 */ /* 0x001fe20000010000 */
[-C--:B------:R-:W-:Y:S01]  /*13100*/  FMUL.FTZ R104, R104, R192.reuse ;  /* 0x000000c068687220 */ /* 0x080fe20000410000 */
[----:B------:R-:W0:Y:S01]  /*13110*/  MUFU.EX2 R181, R181 ;  /* 0x000000b500b57308 */ /* 0x000e220000000800 */
[-C--:B------:R-:W-:Y:S01]  /*13120*/  FMUL.FTZ R105, R105, R192.reuse ;  /* 0x000000c069697220 */ /* 0x080fe20000410000 */
[----:B---3--:R-:W-:Y:S01]  /*13130*/  FADD.FTZ R164, R176, R5 ;  /* 0x00000005b0a47221 */ /* 0x008fe20000010000 */
[-C--:B------:R-:W-:Y:S01]  /*13140*/  FMUL.FTZ R108, R108, R192.reuse ;  /* 0x000000c06c6c7220 */ /* 0x080fe20000410000 */
[-C--:B------:R-:W-:Y:S01]  /*13150*/  FMUL.FTZ R109, R109, R192.reuse ;  /* 0x000000c06d6d7220 */ /* 0x080fe20000410000 */
[----:B------:R-:W-:Y:S01]  /*13160*/  FMUL.FTZ R112, R112, R192 ;  /* 0x000000c070707220 */ /* 0x000fe20000410000 */
[C---:B-----5:R-:W-:Y:S01]  /*13170*/  FADD.FTZ R5, R177.reuse, R164 ;  /* 0x000000a4b1057221 */ /* 0x060fe20000010000 */
[----:B------:R-:W-:Y:S01]  /*13180*/  F2FP.F16.F32.PACK_AB R164, R177, R176 ;  /* 0x000000b0b1a4723e */ /* 0x000fe200000000ff */
        /* <DEDUP_REMOVED lines=25> */
[C---:B--2---:R-:W-:Y:S01]  /*13320*/  FADD.FTZ R5, R185.reuse, R168 ;  /* 0x000000a8b9057221 */ /* 0x044fe20000010000 */
[----:B------:R-:W-:Y:S01]  /*13330*/  F2FP.F16.F32.PACK_AB R168, R185, R184 ;  /* 0x000000b8b9a8723e */ /* 0x000fe200000000ff */
[----:B------:R-:W-:-:S05]  /*13340*/  FMUL.FTZ R149, R149, R192 ;  /* 0x000000c095957220 */ /* 0x000fca0000410000 */
[----:B------:R-:W2:Y:S08]  /*13350*/  MUFU.EX2 R193, R193 ;  /* 0x000000c100c17308 */ /* 0x000eb00000000800 */
[----:B------:R3:W-:Y:S08]  /*13360*/  MUFU.EX2 R161, R162 ;  /* 0x000000a200a17308 */ /* 0x0007f00000000800 */
[----:B------:R-:W4:Y:S01]  /*13370*/  MUFU.EX2 R196, R196 ;  /* 0x000000c400c47308 */ /* 0x000f220000000800 */
[----:B---3--:R-:W-:Y:S01]  /*13380*/  F2FP.F16.F32.PACK_AB R162, R173, R172 ;  /* 0x000000acada2723e */ /* 0x008fe200000000ff */
[----:B0-----:R-:W-:Y:S01]  /*13390*/  FADD.FTZ R172, R188, R5 ;  /* 0x00000005bcac7221 */ /* 0x001fe20000010000 */
[----:B------:R-:W-:-:S03]  /*133a0*/  FSEL R5, R7, RZ, P2 ;  /* 0x000000ff07057208 */ /* 0x000fc60001000000 */
[----:B-1----:R-:W-:Y:S02]  /*133b0*/  FADD.FTZ R172, R189, R172 ;  /* 0x000000acbdac7221 */ /* 0x002fe40000010000 */
[----:B------:R0:W-:Y:S02]  /*133c0*/  MUFU.EX2 R210, R154 ;  /* 0x0000009a00d27308 */ /* 0x0001e40000000800 */
[----:B------:R-:W-:-:S04]  /*133d0*/  FADD.FTZ R172, R197, R172 ;  /* 0x000000acc5ac7221 */ /* 0x000fc80000010000 */
[C---:B--2---:R-:W-:Y:S01]  /*133e0*/  FADD.FTZ R177, R193.reuse, R172 ;  /* 0x000000acc1b17221 */ /* 0x044fe20000010000 */
[----:B------:R-:W-:Y:S01]  /*133f0*/  F2FP.F16.F32.PACK_AB R172, R193, R197 ;  /* 0x000000c5c1ac723e */ /* 0x000fe200000000ff */
[----:B------:R-:W-:Y:S01]  /*13400*/  MUFU.EX2 R159, R159 ;  /* 0x0000009f009f7308 */ /* 0x000fe20000000800 */
[----:B0-----:R-:W-:Y:S01]  /*13410*/  F2FP.F16.F32.PACK_AB R154, R217, R211 ;  /* 0x000000d3d99a723e */ /* 0x001fe200000000ff */
[----:B----4-:R-:W-:Y:S01]  /*13420*/  FADD.FTZ R184, R196, R177 ;  /* 0x000000b1c4b87221 */ /* 0x010fe20000010000 */
[----:B------:R-:W-:-:S04]  /*13430*/  FADD.FTZ R177, -R5, R212 ;  /* 0x000000d405b17221 */ /* 0x000fc80000010100 */
[----:B------:R-:W-:Y:S01]  /*13440*/  FMUL.FTZ R177, R177, R10 ;  /* 0x0000000ab1b17220 */ /* 0x000fe20000410000 */
[----:B------:R-:W-:Y:S08]  /*13450*/  MUFU.EX2 R163, R163 ;  /* 0x000000a300a37308 */ /* 0x000ff00000000800 */
[----:B------:R-:W0:Y:S08]  /*13460*/  MUFU.EX2 R177, R177 ;  /* 0x000000b100b17308 */ /* 0x000e300000000800 */
[----:B------:R1:W-:Y:S08]  /*13470*/  MUFU.EX2 R165, R166 ;  /* 0x000000a600a57308 */ /* 0x0003f00000000800 */
[----:B------:R-:W2:Y:S01]  /*13480*/  MUFU.EX2 R167, R167 ;  /* 0x000000a700a77308 */ /* 0x000ea20000000800 */
[----:B0-----:R-:W-:Y:S01]  /*13490*/  FFMA.FTZ R4, R177, R4, R210 ;  /* 0x00000004b1047223 */ /* 0x001fe200000100d2 */
[----:B-1----:R-:W-:Y:S01]  /*134a0*/  F2FP.F16.F32.PACK_AB R166, R181, R180 ;  /* 0x000000b4b5a6723e */ /* 0x002fe200000000ff */
[-C--:B------:R-:W-:Y:S01]  /*134b0*/  FMUL.FTZ R26, R26, R177.reuse ;  /* 0x000000b11a1a7220 */ /* 0x080fe20000410000 */
[-C--:B------:R-:W-:Y:S01]  /*134c0*/  FMUL.FTZ R27, R27, R177.reuse ;  /* 0x000000b11b1b7220 */ /* 0x080fe20000410000 */
[C---:B------:R-:W-:Y:S01]  /*134d0*/  FADD.FTZ R4, R153.reuse, R4 ;  /* 0x0000000499047221 */ /* 0x040fe20000010000 */
[----:B------:R-:W-:Y:S01]  /*134e0*/  F2FP.F16.F32.PACK_AB R153, R153, R210 ;  /* 0x000000d29999723e */ /* 0x000fe200000000ff */
[----:B------:R-:W-:Y:S01]  /*134f0*/  FMUL.FTZ R30, R30, R177 ;  /* 0x000000b11e1e7220 */ /* 0x000fe20000410000 */
[----:B------:R-:W0:Y:S01]  /*13500*/  MUFU.EX2 R157, R157 ;  /* 0x0000009d009d7308 */ /* 0x000e220000000800 */
[----:B------:R-:W-:Y:S01]  /*13510*/  FADD.FTZ R4, R155, R4 ;  /* 0x000000049b047221 */ /* 0x000fe20000010000 */
[----:B------:R-:W-:Y:S01]  /*13520*/  F2FP.F16.F32.PACK_AB R155, R159, R155 ;  /* 0x0000009b9f9b723e */ /* 0x000fe200000000ff */
[-C--:B------:R-:W-:Y:S01]  /*13530*/  FMUL.FTZ R31, R31, R177.reuse ;  /* 0x000000b11f1f7220 */ /* 0x080fe20000410000 */
[-C--:B------:R-:W-:Y:S01]  /*13540*/  FMUL.FTZ R34, R34, R177.reuse ;  /* 0x000000b122227220 */ /* 0x080fe20000410000 */
[----:B------:R-:W-:Y:S01]  /*13550*/  FADD.FTZ R4, R159, R4 ;  /* 0x000000049f047221 */ /* 0x000fe20000010000 */
[-C--:B------:R-:W-:Y:S01]  /*13560*/  FMUL.FTZ R35, R35, R177.reuse ;  /* 0x000000b123237220 */ /* 0x080fe20000410000 */
[----:B------:R-:W-:Y:S01]  /*13570*/  FMUL.FTZ R38, R38, R177 ;  /* 0x000000b126267220 */ /* 0x000fe20000410000 */
[----:B------:R1:W3:Y:S01]  /*13580*/  MUFU.EX2 R169, R170 ;  /* 0x000000aa00a97308 */ /* 0x0002e20000000800 */
[----:B------:R-:W-:Y:S01]  /*13590*/  FADD.FTZ R4, R161, R4 ;  /* 0x00000004a1047221 */ /* 0x000fe20000010000 */
[----:B--2---:R-:W-:Y:S01]  /*135a0*/  F2FP.F16.F32.PACK_AB R159, R167, R165 ;  /* 0x000000a5a79f723e */ /* 0x004fe200000000ff */
[-C--:B------:R-:W-:Y:S01]  /*135b0*/  FMUL.FTZ R39, R39, R177.reuse ;  /* 0x000000b127277220 */ /* 0x080fe20000410000 */
[-C--:B------:R-:W-:Y:S01]  /*135c0*/  FMUL.FTZ R42, R42, R177.reuse ;  /* 0x000000b12a2a7220 */ /* 0x080fe20000410000 */
[----:B------:R-:W-:Y:S01]  /*135d0*/  FADD.FTZ R4, R163, R4 ;  /* 0x00000004a3047221 */ /* 0x000fe20000010000 */
[-C--:B------:R-:W-:Y:S01]  /*135e0*/  FMUL.FTZ R43, R43, R177.reuse ;  /* 0x000000b12b2b7220 */ /* 0x080fe20000410000 */
[-C--:B------:R-:W-:Y:S01]  /*135f0*/  FMUL.FTZ R46, R46, R177.reuse ;  /* 0x000000b12e2e7220 */ /* 0x080fe20000410000 */
[----:B------:R-:W2:Y:S01]  /*13600*/  MUFU.EX2 R176, R171 ;  /* 0x000000ab00b07308 */ /* 0x000ea20000000800 */
[----:B------:R-:W-:Y:S01]  /*13610*/  FADD.FTZ R4, R165, R4 ;  /* 0x00000004a5047221 */ /* 0x000fe20000010000 */
[----:B0-----:R-:W-:Y:S01]  /*13620*/  FADD.FTZ R5, R157, R184 ;  /* 0x000000b89d057221 */ /* 0x001fe20000010000 */
[----:B-1----:R-:W-:Y:S01]  /*13630*/  F2FP.F16.F32.PACK_AB R170, R189, R188 ;  /* 0x000000bcbdaa723e */ /* 0x002fe200000000ff */
[-C--:B------:R-:W-:Y:S01]  /*13640*/  FMUL.FTZ R47, R47, R177.reuse ;  /* 0x000000b12f2f7220 */ /* 0x080fe20000410000 */
[----:B------:R-:W-:Y:S01]  /*13650*/  FADD.FTZ R4, R167, R4 ;  /* 0x00000004a7047221 */ /* 0x000fe20000010000 */
[-C--:B------:R-:W-:Y:S01]  /*13660*/  FMUL.FTZ R50, R50, R177.reuse ;  /* 0x000000b132327220 */ /* 0x080fe20000410000 */
[-C--:B------:R-:W-:Y:S01]  /*13670*/  FMUL.FTZ R51, R51, R177.reuse ;  /* 0x000000b133337220 */ /* 0x080fe20000410000 */
[----:B------:R0:W1:Y:S01]  /*13680*/  MUFU.EX2 R173, R174 ;  /* 0x000000ae00ad7308 */ /* 0x0000620000000800 */
        /* <DEDUP_REMOVED lines=8> */
[----:B0-----:R-:W-:Y:S01]  /*13710*/  F2FP.F16.F32.PACK_AB R174, R157, R196 ;  /* 0x000000c49dae723e */ /* 0x001fe200000000ff */
[----:B---3--:R-:W-:Y:S01]  /*13720*/  FADD.FTZ R157, R169, R4 ;  /* 0x00000004a99d7221 */ /* 0x008fe20000010000 */
[-C--:B------:R-:W-:Y:S01]  /*13730*/  FMUL.FTZ R67, R67, R177.reuse ;  /* 0x000000b143437220 */ /* 0x080fe20000410000 */
[-C--:B------:R-:W-:Y:S01]  /*13740*/  FMUL.FTZ R70, R70, R177.reuse ;  /* 0x000000b146467220 */ /* 0x080fe20000410000 */
[-C--:B------:R-:W-:Y:S01]  /*13750*/  FMUL.FTZ R71, R71, R177.reuse ;  /* 0x000000b147477220 */ /* 0x080fe20000410000 */
[----:B--2---:R-:W-:Y:S01]  /*13760*/  FADD.FTZ R4, R176, R157 ;  /* 0x0000009db0047221 */ /* 0x004fe20000010000 */
[-C--:B------:R-:W-:Y:S01]  /*13770*/  FMUL.FTZ R74, R74, R177.reuse ;  /* 0x000000b14a4a7220 */ /* 0x080fe20000410000 */
[----:B------:R-:W0:Y:S01]  /*13780*/  MUFU.EX2 R178, R178 ;  /* 0x000000b200b27308 */ /* 0x000e220000000800 */
[-C--:B------:R-:W-:Y:S01]  /*13790*/  FMUL.FTZ R75, R75, R177.reuse ;  /* 0x000000b14b4b7220 */ /* 0x080fe20000410000 */
        /* <DEDUP_REMOVED lines=52> */
[----:B------:R-:W-:-:S02]  /*13ae0*/  FMUL.FTZ R151, R151, R177 ;  /* 0x000000b197977220 */ /* 0x000fc40000410000 */
        /* <DEDUP_REMOVED lines=8> */
[----:B--2---:R-:W-:Y:S01]  /*13b70*/  FADD.FTZ R188, R194, R157 ;  /* 0x0000009dc2bc7221 */ /* 0x004fe20000010000 */
[----:B------:R-:W-:Y:S02]  /*13b80*/  F2FP.F16.F32.PACK_AB R157, R163, R161 ;  /* 0x000000a1a39d723e */ /* 0x000fe400000000ff */
[----:B------:R-:W-:Y:S02]  /*13b90*/  F2FP.F16.F32.PACK_AB R161, R176, R169 ;  /* 0x000000a9b0a1723e */ /* 0x000fe400000000ff */
[----:B------:R-:W-:Y:S02]  /*13ba0*/  F2FP.F16.F32.PACK_AB R163, R180, R173 ;  /* 0x000000adb4a3723e */ /* 0x000fe400000000ff */
[----:B------:R-:W2:Y:S01]  /*13bb0*/  MUFU.EX2 R184, R199 ;  /* 0x000000c700b87308 */ /* 0x000ea20000000800 */
[----:B0-----:R-:W-:Y:S01]  /*13bc0*/  FADD.FTZ R188, R195, R188 ;  /* 0x000000bcc3bc7221 */ /* 0x001fe20000010000 */
[----:B------:R-:W-:-:S02]  /*13bd0*/  F2FP.F16.F32.PACK_AB R169, R187, R186 ;  /* 0x000000babba9723e */ /* 0x000fc400000000ff */
[----:B------:R-:W-:Y:S01]  /*13be0*/  F2FP.F16.F32.PACK_AB R173, R195, R194 ;  /* 0x000000c2c3ad723e */ /* 0x000fe200000000ff */
[----:B-1----:R-:W-:-:S04]  /*13bf0*/  FADD.FTZ R179, R175, R188 ;  /* 0x000000bcafb37221 */ /* 0x002fc80000010000 */
[C---:B--2---:R-:W-:Y:S01]  /*13c00*/  FADD.FTZ R4, R184.reuse, R179 ;  /* 0x000000b3b8047221 */ /* 0x044fe20000010000 */
[----:B------:R-:W-:Y:S01]  /*13c10*/  F2FP.F16.F32.PACK_AB R175, R184, R175 ;  /* 0x000000afb8af723e */ /* 0x000fe200000000ff */
[----:B------:R-:W-:Y:S06]  /*13c20*/  @!P0 BRA `(.L_x_9395) ;  /* 0x0000000000048947 */ /* 0x000fec0003800000 */
[----:B------:R-:W-:Y:S01]  /*13c30*/  BPT.TRAP 0x1 ;  /* 0x000000040000795c */ /* 0x000fe20000300000 */
.L_x_9395:
[----:B------:R0:W1:Y:S01]  /*13c40*/  SYNCS.PHASECHK.TRANS64.TRYWAIT P2, [R208+URZ+0x22850], R209 ;  /* 0x022850d1d00075a7 */ /* 0x000062000804017f */
[----:B------:R-:W-:Y:S05]  /*13c50*/  @!P0 BRA `(.L_x_9396) ;  /* 0x0000000000048947 */ /* 0x000fea0003800000 */
[----:B------:R-:W-:Y:S01]  /*13c60*/  BPT.TRAP 0x1 ;  /* 0x000000040000795c */ /* 0x000fe20000300000 */
.L_x_9396:
[----:B------:R-:W-:Y:S04]  /*13c70*/  BSSY B0, `(.L_x_9397) ;  /* 0x0000004000007945 */ /* 0x000fe80003800000 */
[----:B-1----:R-:W-:Y:S05]  /*13c80*/  @P2 BRA `(.L_x_9398) ;  /* 0x0000000000082947 */ /* 0x002fea0003800000 */
[----:B------:R-:W1:Y:S02]  /*13c90*/  SYNCS.PHASECHK.TRANS64.TRYWAIT P2, [R208+URZ+0x22850], R209 ;  /* 0x022850d1d00075a7 */ /* 0x000e64000804017f */
[----:B-1----:R-:W-:Y:S05]  /*13ca0*/  @!P2 BRA `(.L_x_9399) ;  /* 0x000000a80004a947 */ /* 0x002fea0003800000 */
.L_x_9398:
[----:B------:R-:W-:Y:S05]  /*13cb0*/  BSYNC B0 ;  /* 0x0000000000007941 */ /* 0x000fea0003800000 */
.L_x_9397:
[----:B------:R-:W2:Y:S01]  /*13cc0*/  S2R R178, SR_TID.X ;  /* 0x0000000000b27919 */ /* 0x000ea20000002100 */
[----:B------:R-:W-:Y:S01]  /*13cd0*/  IMAD.MOV.U32 R177, RZ, RZ, 0x40000040 ;  /* 0x40000040ffb17424 */ /* 0x000fe200078e00ff */
[----:B------:R-:W-:Y:S05]  /*13ce0*/  WARPSYNC.ALL ;  /* 0x0000000000007948 */ /* 0x000fea0003800000 */
[----:B------:R-:W-:Y:S01]  /*13cf0*/  R2UR UR7, R177 ;  /* 0x00000000b10772ca */ /* 0x000fe200000e0000 */
[----:B------:R-:W-:Y:S01]  /*13d00*/  IMAD R176, R16, 0xc00, R206 ;  /* 0x00000c0010b07824 */ /* 0x000fe200078e02ce */
[----:B------:R-:W-:Y:S01]  /*13d10*/  ISETP.GT.AND P2, PT, R6, R222, PT ;  /* 0x000000de0600720c */ /* 0x000fe20003f44270 */
[----:B01----:R-:W-:-:S02]  /*13d20*/  @!P1 VIADD R208, R208, 0x22860 ;  /* 0x00022860d0d09836 */ /* 0x003fc40000000000 */
[----:B------:R-:W-:Y:S01]  /*13d30*/  VIADD R6, R6, 0xffffffff ;  /* 0xffffffff06067836 */ /* 0x000fe20000000000 */
[----:B------:R-:W-:Y:S01]  /*13d40*/  R2UR UR6, R176 ;  /* 0x00000000b00672ca */ /* 0x000fe200000e0000 */
[----:B------:R-:W-:Y:S01]  /*13d50*/  IMAD.MOV.U32 R212, RZ, RZ, R7 ;  /* 0x000000ffffd47224 */ /* 0x000fe200078e0007 */
[----:B------:R-:W-:Y:S01]  /*13d60*/  @!P1 PRMT R208, RZ, 0x654, R208 ;  /* 0x00000654ffd09816 */ /* 0x000fe200000000d0 */
[----:B------:R-:W-:Y:S01]  /*13d70*/  IMAD.MOV.U32 R213, RZ, RZ, R3 ;  /* 0x000000ffffd57224 */ /* 0x000fe200078e0003 */
        /* <DEDUP_REMOVED lines=47> */
.L_x_9382:
[----:B------:R-:W-:Y:S05]  /*14070*/  WARPSYNC.ALL ;  /* 0x0000000000007948 */ /* 0x000fea0003800000 */
[----:B------:R-:W2:Y:S01]  /*14080*/  SHFL.BFLY PT, R0, R5, 0x2, 0x1f ;  /* 0x0c401f0005007f89 */ /* 0x000ea200000e0000 */
[----:B------:R-:W-:Y:S01]  /*14090*/  VIADD R16, R16, 0x1 ;  /* 0x0000000110107836 */ /* 0x000fe20000000000 */
[----:B------:R3:W-:Y:S08]  /*140a0*/  BAR.ARV R11, 0x100 ;  /* 0x0004000b0000751d */ /* 0x0007f00000002000 */
[----:B------:R-:W-:Y:S06]  /*140b0*/  BAR.ARV 0x8, 0x120 ;  /* 0x0204800000007b1d */ /* 0x000fec0000002000 */
[----:B------:R-:W-:Y:S01]  /*140c0*/  ISETP.NE.AND P1, PT, R16, 0x2, PT ;  /* 0x000000021000780c */ /* 0x000fe20003f25270 */
[----:B------:R-:W-:Y:S01]  /*140d0*/  VIADD R235, R235, 0x1 ;  /* 0x00000001ebeb7836 */ /* 0x000fe20000000000 */
[----:B------:R-:W4:Y:S01]  /*140e0*/  SHFL.BFLY PT, R13, R4, 0x2, 0x1f ;  /* 0x0c401f00040d7f89 */ /* 0x000f2200000e0000 */
[----:B------:R-:W-:-:S02]  /*140f0*/  PLOP3.LUT P0, PT, PT, PT, PT, 0x8, 0x0 ;  /* 0x000000000000781c */ /* 0x000fc40003f0e170 */
[----:B------:R-:W-:Y:S01]  /*14100*/  SEL R16, R16, RZ, P1 ;  /* 0x000000ff10107207 */ /* 0x000fe20000800000 */
[----:B--2---:R-:W-:Y:S01]  /*14110*/  FADD.FTZ R0, R0, R5 ;  /* 0x0000000500007221 */ /* 0x004fe20000010000 */
[----:B------:R-:W-:-:S04]  /*14120*/  SEL R5, RZ, 0x1, P1 ;  /* 0x00000001ff057807 */ /* 0x000fc80000800000 */
[----:B------:R-:W2:Y:S01]  /*14130*/  SHFL.BFLY PT, R9, R0, 0x1, 0x1f ;  /* 0x0c201f0000097f89 */ /* 0x000ea200000e0000 */
[----:B------:R-:W-:Y:S01]  /*14140*/  LOP3.LUT R200, R200, R5, RZ, 0x3c, !PT ;  /* 0x00000005c8c87212 */ /* 0x000fe200078e3cff */
[----:B------:R-:W-:Y:S02]  /*14150*/  IMAD.MOV.U32 R5, RZ, RZ, -0x800000 ;  /* 0xff800000ff057424 */ /* 0x000fe400078e00ff */
[----:B----4-:R-:W-:Y:S01]  /*14160*/  FADD.FTZ R13, R13, R4 ;  /* 0x000000040d0d7221 */ /* 0x010fe20000010000 */
[----:B------:R-:W-:-:S04]  /*14170*/  IMAD.MOV.U32 R4, RZ, RZ, -0x800000 ;  /* 0xff800000ff047424 */ /* 0x000fc800078e00ff */
[----:B------:R-:W4:Y:S01]  /*14180*/  SHFL.BFLY PT, R8, R13, 0x1, 0x1f ;  /* 0x0c201f000d087f89 */ /* 0x000f2200000e0000 */
[----:B--2---:R-:W-:Y:S01]  /*14190*/  FADD.FTZ R6, R0, R9 ;  /* 0x0000000900067221 */ /* 0x004fe20000010000 */
[----:B------:R-:W-:Y:S02]  /*141a0*/  IMAD.MOV.U32 R9, RZ, RZ, RZ ;  /* 0x000000ffff097224 */ /* 0x000fe400078e00ff */
[----:B------:R-:W-:Y:S02]  /*141b0*/  IMAD.MOV.U32 R0, RZ, RZ, RZ ;  /* 0x000000ffff007224 */ /* 0x000fe400078e00ff */
[----:B------:R-:W-:-:S13]  /*141c0*/  FSETP.NE.FTZ.AND P2, PT, R6, RZ, PT ;  /* 0x000000ff0600720b */ /* 0x000fda0003f55000 */
[----:B------:R-:W-:Y:S01]  /*141d0*/  @P2 FMUL.FTZ R12, R10, 0.69314718246459960938 ;  /* 0x3f3172180a0c2820 */ /* 0x000fe20000410000 */
[----:B------:R-:W2:Y:S01]  /*141e0*/  @P2 MUFU.RCP R9, R6 ;  /* 0x0000000600092308 */ /* 0x000ea20000001000 */
[----:B----4-:R-:W-:-:S05]  /*141f0*/  FADD.FTZ R8, R13, R8 ;  /* 0x000000080d087221 */ /* 0x010fca0000010000 */
[----:B------:R-:W-:Y:S02]  /*14200*/  FSETP.NE.FTZ.AND P3, PT, R8, RZ, PT ;  /* 0x000000ff0800720b */ /* 0x000fe40003f75000 */
[----:B---3--:R-:W3:Y:S01]  /*14210*/  @P2 MUFU.LG2 R11, R6 ;  /* 0x00000006000b2308 */ /* 0x008ee20000000c00 */
[-C--:B--2---:R-:W-:Y:S01]  /*14220*/  FMUL.FTZ R24, R24, R9.reuse ;  /* 0x0000000918187220 */ /* 0x084fe20000410000 */
[----:B------:R-:W-:-:S09]  /*14230*/  FMUL.FTZ R25, R25, R9 ;  /* 0x0000000919197220 */ /* 0x000fd20000410000 */
[----:B------:R-:W-:Y:S01]  /*14240*/  @P3 FMUL.FTZ R13, R10, 0.69314718246459960938 ;  /* 0x3f3172180a0d3820 */ /* 0x000fe20000410000 */
[----:B------:R-:W-:Y:S01]  /*14250*/  @P3 MUFU.RCP R0, R8 ;  /* 0x0000000800003308 */ /* 0x000fe20000001000 */
        /* <DEDUP_REMOVED lines=131> */
.L_x_9281:
[----:B------:R-:W-:Y:S05]  /*14a90*/  WARPSYNC.ALL ;  /* 0x0000000000007948 */ /* 0x000fea0003800000 */
[----:B------:R-:W2:Y:S08]  /*14aa0*/  S2UR UR5, SR_CgaCtaId ;  /* 0x00000000000579c3 */ /* 0x000eb00000008800 */
[----:B------:R-:W-:Y:S06]  /*14ab0*/  BAR.SYNC.DEFER_BLOCKING 0x5, 0x120 ;  /* 0x0144800000007b1d */ /* 0x000fec0000010000 */
[----:B------:R-:W-:Y:S01]  /*14ac0*/  UMOV UR4, 0x400 ;  /* 0x0000040000047882 */ /* 0x000fe20000000000 */
[----:B------:R-:W-:Y:S01]  /*14ad0*/  BSSY B0, `(.L_x_9401) ;  /* 0x000029a000007945 */ /* 0x000fe20003800000 */
[----:B--2---:R-:W-:-:S06]  /*14ae0*/  ULEA UR4, UR5, UR4, 0x18 ;  /* 0x0000000405047291 */ /* 0x004fcc000f8ec03f */
[----:B------:R-:W-:-:S05]  /*14af0*/  IMAD.U32 R17, RZ, RZ, UR4 ;  /* 0x00000004ff117e24 */ /* 0x000fca000f8e00ff */
[----:B01----:R0:W1:Y:S01]  /*14b00*/  LDS.128 R208, [R17+0x228d0] ;  /* 0x0228d00011d07984 */ /* 0x0030620000000c00 */
[----:B------:R-:W-:Y:S06]  /*14b10*/  BAR.ARV 0x4, 0x120 ;  /* 0x0104800000007b1d */ /* 0x000fec0000002000 */
[----:B------:R-:W-:Y:S05]  /*14b20*/  @P0 BRA `(.L_x_9402) ;  /* 0x0000001c00680947 */ /* 0x000fea0003800000 */
[----:B------:R-:W2:Y:S01]  /*14b30*/  LDL R3, [R1+0x1c] ;  /* 0x00001c0001037983 */ /* 0x000ea20000100800 */
[----:B------:R-:W-:Y:S05]  /*14b40*/  WARPSYNC.ALL ;  /* 0x0000000000007948 */ /* 0x000fea0003800000 */
[----:B------:R-:W3:Y:S01]  /*14b50*/  S2R R12, SR_SWINHI ;  /* 0x00000000000c7919 */ /* 0x000ee20000002f00 */
[----:B------:R-:W-:Y:S01]  /*14b60*/  F2FP.F16.F32.PACK_AB R64, R65, R64 ;  /* 0x000000404140723e */ /* 0x000fe200000000ff */
[----:B------:R-:W-:Y:S01]  /*14b70*/  ULDC.64 UR4, c[0x0][0xbd8] ;  /* 0x0002f60000047ab9 */ /* 0x000fe20000000a00 */
        /* <DEDUP_REMOVED lines=16> */
[----:B---3--:R-:W-:Y:S02]  /*14c80*/  MOV R11, R12 ;  /* 0x0000000c000b7202 */ /* 0x008fe40000000f00 */
        /* <DEDUP_REMOVED lines=30> */
[----:B--2---:R-:W-:Y:S01]  /*14e70*/  IMAD.WIDE R122, R3, 0x2, R10 ;  /* 0x00000002037a7825 */ /* 0x004fe200078e020a */
[----:B------:R-:W-:Y:S02]  /*14e80*/  BAR.SYNC.DEFER_BLOCKING 0x1, 0x100 ;  /* 0x0044000000007b1d */ /* 0x000fe40000010000 */
[C---:B------:R-:W-:Y:S02]  /*14e90*/  IADD3 R151, P1, R122.reuse, 0x20, RZ ;  /* 0x000000207a977810 */ /* 0x040fe40007f3e0ff */
[----:B------:R-:W-:-:S02]  /*14ea0*/  IADD3 R175, P2, R122, 0x40, RZ ;  /* 0x000000407aaf7810 */ /* 0x000fc40007f5e0ff */
[----:B------:R-:W-:Y:S01]  /*14eb0*/  LOP3.LUT R14, R151, 0x380, RZ, 0xc0, !PT ;  /* 0x00000380970e7812 */ /* 0x000fe200078ec0ff */
[--C-:B------:R-:W-:Y:S01]  /*14ec0*/  IMAD.X R15, RZ, RZ, R123.reuse, P1 ;  /* 0x000000ffff0f7224 */ /* 0x100fe200008e067b */
[----:B------:R-:W-:Y:S01]  /*14ed0*/  IADD3 R177, P3, R122, 0x60, RZ ;  /* 0x000000607ab17810 */ /* 0x000fe20007f7e0ff */
[--C-:B------:R-:W-:Y:S01]  /*14ee0*/  IMAD.X R21, RZ, RZ, R123.reuse, P2 ;  /* 0x000000ffff157224 */ /* 0x100fe200010e067b */
[----:B------:R-:W-:Y:S02]  /*14ef0*/  SHF.R.U64 R14, R14, 0x3, RZ ;  /* 0x000000030e0e7819 */ /* 0x000fe400000012ff */
[C---:B------:R-:W-:Y:S01]  /*14f00*/  IADD3 R94, P2, R122.reuse, 0x8000, RZ ;  /* 0x000080007a5e7810 */ /* 0x040fe20007f5e0ff */
[--C-:B-----5:R-:W-:Y:S01]  /*14f10*/  IMAD.X R31, RZ, RZ, R123.reuse, P3 ;  /* 0x000000ffff1f7224 */ /* 0x120fe200018e067b */
[----:B------:R-:W-:Y:S02]  /*14f20*/  IADD3 R185, P1, R122, 0x4060, RZ ;  /* 0x000040607ab97810 */ /* 0x000fe40007f3e0ff */
[----:B------:R-:W-:Y:S01]  /*14f30*/  LOP3.LUT R14, R14, R151, RZ, 0x3c, !PT ;  /* 0x000000970e0e7212 */ /* 0x000fe200078e3cff */
[--C-:B------:R-:W-:Y:S01]  /*14f40*/  IMAD.X R95, RZ, RZ, R123.reuse, P2 ;  /* 0x000000ffff5f7224 */ /* 0x100fe200010e067b */
[----:B------:R-:W-:Y:S01]  /*14f50*/  IADD3 R98, P3, R122, 0x8020, RZ ;  /* 0x000080207a627810 */ /* 0x000fe20007f7e0ff */
[----:B------:R-:W-:Y:S01]  /*14f60*/  IMAD.X R91, RZ, RZ, R123, P1 ;  /* 0x000000ffff5b7224 */ /* 0x000fe200008e067b */
[----:B------:R-:W-:-:S02]  /*14f70*/  LOP3.LUT R151, R94, 0x380, RZ, 0xc0, !PT ;  /* 0x000003805e977812 */ /* 0x000fc400078ec0ff */
[C---:B------:R-:W-:Y:S01]  /*14f80*/  IADD3 R12, P1, R122.reuse, 0xc020, RZ ;  /* 0x0000c0207a0c7810 */ /* 0x040fe20007f3e0ff */
[--C-:B------:R-:W-:Y:S01]  /*14f90*/  IMAD.X R99, RZ, RZ, R123.reuse, P3 ;  /* 0x000000ffff637224 */ /* 0x100fe200018e067b */
[----:B------:R-:W-:Y:S02]  /*14fa0*/  SHF.R.U64 R151, R151, 0x3, RZ ;  /* 0x0000000397977819 */ /* 0x000fe400000012ff */
[C---:B------:R-:W-:Y:S01]  /*14fb0*/  IADD3 R7, P3, R122.reuse, 0xc060, RZ ;  /* 0x0000c0607a077810 */ /* 0x040fe20007f7e0ff */
[--C-:B------:R-:W-:Y:S01]  /*14fc0*/  IMAD.X R115, RZ, RZ, R123.reuse, P1 ;  /* 0x000000ffff737224 */ /* 0x100fe200008e067b */
[----:B------:R-:W-:Y:S02]  /*14fd0*/  IADD3 R183, P0, R122, 0x4040, RZ ;  /* 0x000040407ab77810 */ /* 0x000fe40007f1e0ff */
[----:B------:R-:W-:Y:S02]  /*14fe0*/  LOP3.LUT R94, R151, R94, RZ, 0x3c, !PT ;  /* 0x0000005e975e7212 */ /* 0x000fe400078e3cff */
[----:B------:R-:W-:Y:S01]  /*14ff0*/  LOP3.LUT R151, R12, 0x380, RZ, 0xc0, !PT ;  /* 0x000003800c977812 */ /* 0x000fe200078ec0ff */
[----:B------:R-:W-:Y:S01]  /*15000*/  IMAD.X R87, RZ, RZ, R123, P0 ;  /* 0x000000ffff577224 */ /* 0x000fe200000e067b */
[----:B------:R-:W-:-:S02]  /*15010*/  LOP3.LUT R176, R7, 0x380, RZ, 0xc0, !PT ;  /* 0x0000038007b07812 */ /* 0x000fc400078ec0ff */
[----:B------:R-:W-:Y:S02]  /*15020*/  LOP3.LUT R20, R175, 0x380, RZ, 0xc0, !PT ;  /* 0x00000380af147812 */ /* 0x000fe400078ec0ff */
[C---:B------:R-:W-:Y:S02]  /*15030*/  LOP3.LUT R13, R122.reuse, 0x380, RZ, 0xc0, !PT ;  /* 0x000003807a0d7812 */ /* 0x040fe400078ec0ff */
[C---:B------:R-:W-:Y:S02]  /*15040*/  IADD3 R179, P4, R122.reuse, 0x4000, RZ ;  /* 0x000040007ab37810 */ /* 0x040fe40007f9e0ff */
[----:B------:R-:W-:Y:S02]  /*15050*/  SHF.R.U64 R151, R151, 0x3, RZ ;  /* 0x0000000397977819 */ /* 0x000fe400000012ff */
[C---:B------:R-:W-:Y:S01]  /*15060*/  IADD3 R181, P5, R122.reuse, 0x4020, RZ ;  /* 0x000040207ab57810 */ /* 0x040fe20007fbe0ff */
[----:B------:R-:W-:Y:S01]  /*15070*/  IMAD.X R39, RZ, RZ, R123, P4 ;  /* 0x000000ffff277224 */ /* 0x000fe200020e067b */
[----:B------:R-:W-:-:S02]  /*15080*/  IADD3 R3, P0, R122, 0xc000, RZ ;  /* 0x0000c0007a037810 */ /* 0x000fc40007f1e0ff */
[----:B------:R-:W-:Y:S01]  /*15090*/  SHF.R.U64 R176, R176, 0x3, RZ ;  /* 0x00000003b0b07819 */ /* 0x000fe200000012ff */
[--C-:B------:R-:W-:Y:S01]  /*150a0*/  IMAD.X R47, RZ, RZ, R123.reuse, P5 ;  /* 0x000000ffff2f7224 */ /* 0x100fe200028e067b */
[----:B------:R-:W-:Y:S01]  /*150b0*/  LOP3.LUT R30, R177, 0x380, RZ, 0xc0, !PT ;  /* 0x00000380b11e7812 */ /* 0x000fe200078ec0ff */
[----:B------:R-:W-:Y:S01]  /*150c0*/  IMAD.X R111, RZ, RZ, R123, P0 ;  /* 0x000000ffff6f7224 */ /* 0x000fe200000e067b */
[----:B------:R-:W-:Y:S02]  /*150d0*/  SHF.R.U64 R20, R20, 0x3, RZ ;  /* 0x0000000314147819 */ /* 0x000fe400000012ff */
[----:B------:R-:W-:Y:S02]  /*150e0*/  SHF.R.U64 R13, R13, 0x3, RZ ;  /* 0x000000030d0d7819 */ /* 0x000fe400000012ff */
[----:B------:R-:W-:Y:S02]  /*150f0*/  LOP3.LUT R38, R179, 0x380, RZ, 0xc0, !PT ;  /* 0x00000380b3267812 */ /* 0x000fe400078ec0ff */
[----:B------:R-:W-:-:S02]  /*15100*/  LOP3.LUT R114, R151, R12, RZ, 0x3c, !PT ;  /* 0x0000000c97727212 */ /* 0x000fc400078e3cff */
[----:B------:R-:W-:Y:S02]  /*15110*/  LOP3.LUT R46, R181, 0x380, RZ, 0xc0, !PT ;  /* 0x00000380b52e7812 */ /* 0x000fe400078ec0ff */
[----:B------:R-:W-:Y:S02]  /*15120*/  LOP3.LUT R12, R176, R7, RZ, 0x3c, !PT ;  /* 0x00000007b00c7212 */ /* 0x000fe400078e3cff */
[----:B------:R-:W-:Y:S01]  /*15130*/  LOP3.LUT R86, R183, 0x380, RZ, 0xc0, !PT ;  /* 0x00000380b7567812 */ /* 0x000fe200078ec0ff */
[----:B------:R-:W2:Y:S01]  /*15140*/  LDC.64 R6, c[0x0][0xbd8] ;  /* 0x0002f600ff067b82 */ /* 0x000ea20000000a00 */
[C---:B------:R-:W-:Y:S02]  /*15150*/  IADD3 R102, P4, R122.reuse, 0x8040, RZ ;  /* 0x000080407a667810 */ /* 0x040fe40007f9e0ff */
[C---:B------:R-:W-:Y:S02]  /*15160*/  IADD3 R106, P5, R122.reuse, 0x8060, RZ ;  /* 0x000080607a6a7810 */ /* 0x040fe40007fbe0ff */
[----:B------:R-:W-:Y:S01]  /*15170*/  IADD3 R118, P2, R122, 0xc040, RZ ;  /* 0x0000c0407a767810 */ /* 0x000fe20007f5e0ff */
[--C-:B------:R-:W-:Y:S01]  /*15180*/  IMAD.X R103, RZ, RZ, R123.reuse, P4 ;  /* 0x000000ffff677224 */ /* 0x100fe200020e067b */
[----:B------:R-:W-:Y:S01]  /*15190*/  SHF.R.U64 R30, R30, 0x3, RZ ;  /* 0x000000031e1e7819 */ /* 0x000fe200000012ff */
[--C-:B------:R-:W-:Y:S01]  /*151a0*/  IMAD.X R107, RZ, RZ, R123.reuse, P5 ;  /* 0x000000ffff6b7224 */ /* 0x100fe200028e067b */
[----:B------:R-:W-:Y:S01]  /*151b0*/  LOP3.LUT R20, R20, R175, RZ, 0x3c, !PT ;  /* 0x000000af14147212 */ /* 0x000fe200078e3cff */
[----:B------:R-:W-:Y:S01]  /*151c0*/  IMAD.X R119, RZ, RZ, R123, P2 ;  /* 0x000000ffff777224 */ /* 0x000fe200010e067b */
[----:B------:R-:W-:-:S02]  /*151d0*/  LOP3.LUT R90, R185, 0x380, RZ, 0xc0, !PT ;  /* 0x00000380b95a7812 */ /* 0x000fc400078ec0ff */
[----:B------:R-:W-:Y:S02]  /*151e0*/  ISETP.NE.U32.AND P0, PT, RZ, UR4, PT ;  /* 0x00000004ff007c0c */ /* 0x000fe4000bf05070 */
[----:B------:R-:W-:Y:S01]  /*151f0*/  LOP3.LUT R122, R13, R122, RZ, 0x3c, !PT ;  /* 0x0000007a0d7a7212 */ /* 0x000fe200078e3cff */
[----:B------:R-:W-:Y:S01]  /*15200*/  IMAD.X R13, RZ, RZ, R123, P3 ;  /* 0x000000ffff0d7224 */ /* 0x000fe200018e067b */
[----:B------:R-:W-:Y:S02]  /*15210*/  SHF.R.U64 R38, R38, 0x3, RZ ;  /* 0x0000000326267819 */ /* 0x000fe400000012ff */
[----:B------:R-:W-:Y:S02]  /*15220*/  LOP3.LUT R175, R98, 0x380, RZ, 0xc0, !PT ;  /* 0x0000038062af7812 */ /* 0x000fe400078ec0ff */
[----:B------:R-:W-:Y:S02]  /*15230*/  SHF.R.U64 R46, R46, 0x3, RZ ;  /* 0x000000032e2e7819 */ /* 0x000fe400000012ff */
[----:B------:R-:W-:Y:S01]  /*15240*/  SHF.R.U64 R86, R86, 0x3, RZ ;  /* 0x0000000356567819 */ /* 0x000fe200000012ff */
[----:B--2---:R-:W-:Y:S01]  /*15250*/  IMAD.WIDE R8, R233, 0x4, R6 ;  /* 0x00000004e9087825 */ /* 0x004fe200078e0206 */
[----:B------:R-:W-:-:S02]  /*15260*/  LOP3.LUT R30, R30, R177, RZ, 0x3c, !PT ;  /* 0x000000b11e1e7212 */ /* 0x000fc400078e3cff */
[----:B------:R-:W-:Y:S02]  /*15270*/  SHF.R.U64 R90, R90, 0x3, RZ ;  /* 0x000000035a5a7819 */ /* 0x000fe400000012ff */
[----:B------:R-:W-:Y:S01]  /*15280*/  ISETP.NE.AND.EX P0, PT, RZ, UR5, PT, P0 ;  /* 0x00000005ff007c0c */ /* 0x000fe2000bf05300 */
[----:B------:R-:W-:Y:S01]  /*15290*/  ULDC.64 UR4, c[0x0][0xbe0] ;  /* 0x0002f80000047ab9 */ /* 0x000fe20000000a00 */
[----:B------:R-:W-:Y:S02]  /*152a0*/  LOP3.LUT R38, R38, R179, RZ, 0x3c, !PT ;  /* 0x000000b326267212 */ /* 0x000fe400078e3cff */
[----:B------:R-:W-:Y:S02]  /*152b0*/  SHF.R.U64 R175, R175, 0x3, RZ ;  /* 0x00000003afaf7819 */ /* 0x000fe400000012ff */
[----:B------:R-:W-:Y:S02]  /*152c0*/  MOV R122, R122 ;  /* 0x0000007a007a7202 */ /* 0x000fe40000000f00 */
[----:B------:R-:W-:-:S02]  /*152d0*/  LOP3.LUT R46, R46, R181, RZ, 0x3c, !PT ;  /* 0x000000b52e2e7212 */ /* 0x000fc400078e3cff */
[----:B------:R-:W-:Y:S01]  /*152e0*/  LOP3.LUT R177, R102, 0x380, RZ, 0xc0, !PT ;  /* 0x0000038066b17812 */ /* 0x000fe200078ec0ff */
[----:B------:R-:W-:Y:S01]  /*152f0*/  STSM.16.M88.4 [R122], R24 ;  /* 0x000000187a007844 */ /* 0x000fe20000000200 */
[----:B------:R-:W-:Y:S02]  /*15300*/  MOV R14, R14 ;  /* 0x0000000e000e7202 */ /* 0x000fe40000000f00 */
[----:B------:R-:W-:Y:S02]  /*15310*/  LOP3.LUT R86, R86, R183, RZ, 0x3c, !PT ;  /* 0x000000b756567212 */ /* 0x000fe400078e3cff */
[----:B------:R-:W-:Y:S01]  /*15320*/  LOP3.LUT R179, R106, 0x380, RZ, 0xc0, !PT ;  /* 0x000003806ab37812 */ /* 0x000fe200078ec0ff */
[----:B------:R2:W-:Y:S01]  /*15330*/  STSM.16.M88.4 [R14], R32 ;  /* 0x000000200e007844 */ /* 0x0005e20000000200 */
[----:B------:R-:W-:Y:S02]  /*15340*/  MOV R20, R20 ;  /* 0x0000001400147202 */ /* 0x000fe40000000f00 */
[----:B------:R-:W-:-:S02]  /*15350*/  ISETP.NE.U32.AND P1, PT, RZ, UR4, PT ;  /* 0x00000004ff007c0c */ /* 0x000fc4000bf25070 */
[----:B------:R-:W-:Y:S01]  /*15360*/  LOP3.LUT R90, R90, R185, RZ, 0x3c, !PT ;  /* 0x000000b95a5a7212 */ /* 0x000fe200078e3cff */
[----:B------:R3:W-:Y:S01]  /*15370*/  STSM.16.M88.4 [R20], R40 ;  /* 0x0000002814007844 */ /* 0x0007e20000000200 */
[----:B------:R-:W-:Y:S02]  /*15380*/  LOP3.LUT R110, R3, 0x380, RZ, 0xc0, !PT ;  /* 0x00000380036e7812 */ /* 0x000fe400078ec0ff */
[----:B------:R-:W-:Y:S02]  /*15390*/  MOV R30, R30 ;  /* 0x0000001e001e7202 */ /* 0x000fe40000000f00 */
[----:B------:R-:W-:Y:S02]  /*153a0*/  LOP3.LUT R98, R175, R98, RZ, 0x3c, !PT ;  /* 0x00000062af627212 */ /* 0x000fe400078e3cff */
[----:B------:R-:W-:Y:S01]  /*153b0*/  MOV R38, R38 ;  /* 0x0000002600267202 */ /* 0x000fe20000000f00 */
[----:B------:R4:W-:Y:S01]  /*153c0*/  STSM.16.M88.4 [R30], R48 ;  /* 0x000000301e007844 */ /* 0x0009e20000000200 */
[----:B------:R-:W-:-:S02]  /*153d0*/  SHF.R.U64 R177, R177, 0x3, RZ ;  /* 0x00000003b1b17819 */ /* 0x000fc400000012ff */
[----:B------:R-:W-:Y:S01]  /*153e0*/  LOP3.LUT R175, R118, 0x380, RZ, 0xc0, !PT ;  /* 0x0000038076af7812 */ /* 0x000fe200078ec0ff */
[----:B------:R-:W-:Y:S01]  /*153f0*/  STSM.16.M88.4 [R38], R56 ;  /* 0x0000003826007844 */ /* 0x000fe20000000200 */
[----:B------:R-:W-:Y:S02]  /*15400*/  MOV R46, R46 ;  /* 0x0000002e002e7202 */ /* 0x000fe40000000f00 */
[----:B------:R-:W-:Y:S02]  /*15410*/  SHF.R.U64 R179, R179, 0x3, RZ ;  /* 0x00000003b3b37819 */ /* 0x000fe400000012ff */
[----:B------:R-:W-:Y:S01]  /*15420*/  MOV R86, R86 ;  /* 0x0000005600567202 */ /* 0x000fe20000000f00 */
[----:B------:R-:W-:Y:S01]  /*15430*/  STSM.16.M88.4 [R46], R64 ;  /* 0x000000402e007844 */ /* 0x000fe20000000200 */
[----:B------:R-:W-:Y:S02]  /*15440*/  ISETP.NE.AND.EX P1, PT, RZ, UR5, PT, P1 ;  /* 0x00000005ff007c0c */ /* 0x000fe4000bf25310 */
[----:B------:R-:W-:Y:S01]  /*15450*/  MOV R21, R12 ;  /* 0x0000000c00157202 */ /* 0x000fe20000000f00 */
[----:B------:R-:W-:Y:S01]  /*15460*/  STSM.16.M88.4 [R86], R72 ;  /* 0x0000004856007844 */ /* 0x000fe20000000200 */
[----:B------:R-:W-:-:S02]  /*15470*/  SHF.R.U64 R110, R110, 0x3, RZ ;  /* 0x000000036e6e7819 */ /* 0x000fc400000012ff */
[----:B------:R-:W-:Y:S02]  /*15480*/  MOV R94, R94 ;  /* 0x0000005e005e7202 */ /* 0x000fe40000000f00 */
[----:B--2---:R-:W-:Y:S02]  /*15490*/  F2FP.F16.F32.PACK_AB R14, R93, R167 ;  /* 0x000000a75d0e723e */ /* 0x004fe400000000ff */
[----:B------:R-:W-:Y:S02]  /*154a0*/  F2FP.F16.F32.PACK_AB R15, R120, R116 ;  /* 0x00000074780f723e */ /* 0x000fe400000000ff */
[----:B------:R-:W-:Y:S01]  /*154b0*/  F2FP.F16.F32.PACK_AB R24, R97, R168 ;  /* 0x000000a86118723e */ /* 0x000fe200000000ff */
[----:B------:R-:W2:Y:S01]  /*154c0*/  @P1 LDC.64 R6, c[0x0][0xbe0] ;  /* 0x0002f800ff061b82 */ /* 0x000ea20000000a00 */
[----:B------:R-:W-:Y:S02]  /*154d0*/  MOV R90, R90 ;  /* 0x0000005a005a7202 */ /* 0x000fe40000000f00 */
[----:B------:R-:W-:-:S02]  /*154e0*/  F2FP.F16.F32.PACK_AB R25, R153, R152 ;  /* 0x000000989919723e */ /* 0x000fc400000000ff */
[----:B------:R-:W-:Y:S01]  /*154f0*/  F2FP.F16.F32.PACK_AB R26, R101, R169 ;  /* 0x000000a9651a723e */ /* 0x000fe200000000ff */
[----:B------:R-:W-:Y:S01]  /*15500*/  STSM.16.M88.4 [R90], R80 ;  /* 0x000000505a007844 */ /* 0x000fe20000000200 */
[----:B------:R-:W-:Y:S02]  /*15510*/  F2FP.F16.F32.PACK_AB R12, R89, R166 ;  /* 0x000000a6590c723e */ /* 0x000fe400000000ff */
[----:B------:R-:W-:Y:S02]  /*15520*/  F2FP.F16.F32.PACK_AB R27, R155, R154 ;  /* 0x0000009a9b1b723e */ /* 0x000fe400000000ff */
[----:B------:R-:W-:Y:S02]  /*15530*/  F2FP.F16.F32.PACK_AB R32, R121, R174 ;  /* 0x000000ae7920723e */ /* 0x000fe400000000ff */
[----:B------:R-:W-:Y:S02]  /*15540*/  F2FP.F16.F32.PACK_AB R33, R165, R164 ;  /* 0x000000a4a521723e */ /* 0x000fe400000000ff */
[----:B------:R-:W-:-:S02]  /*15550*/  F2FP.F16.F32.PACK_AB R34, R125, R124 ;  /* 0x0000007c7d22723e */ /* 0x000fc400000000ff */
[----:B------:R-:W-:Y:S02]  /*15560*/  F2FP.F16.F32.PACK_AB R35, R127, R126 ;  /* 0x0000007e7f23723e */ /* 0x000fe400000000ff */
[----:B------:R-:W-:Y:S01]  /*15570*/  MOV R114, R114 ;  /* 0x0000007200727202 */ /* 0x000fe20000000f00 */
[----:B------:R-:W-:Y:S01]  /*15580*/  ULDC UR4, c[0x0][0xa88] ;  /* 0x0002a20000047ab9 */ /* 0x000fe20000000800 */
[----:B------:R-:W-:Y:S01]  /*15590*/  F2FP.F16.F32.PACK_AB R13, R112, R71 ;  /* 0x00000047700d723e */ /* 0x000fe200000000ff */
[----:B---3--:R-:W-:Y:S01]  /*155a0*/  IMAD.MOV.U32 R20, RZ, RZ, RZ ;  /* 0x000000ffff147224 */ /* 0x008fe200078e00ff */
[----:B------:R-:W-:Y:S02]  /*155b0*/  LOP3.LUT R102, R177, R102, RZ, 0x3c, !PT ;  /* 0x00000066b1667212 */ /* 0x000fe400078e3cff */
[----:B------:R-:W-:Y:S01]  /*155c0*/  SHF.R.U64 R175, R175, 0x3, RZ ;  /* 0x00000003afaf7819 */ /* 0x000fe200000012ff */
[----:B------:R3:W-:Y:S01]  /*155d0*/  STSM.16.M88.4 [R94], R12 ;  /* 0x0000000c5e007844 */ /* 0x0007e20000000200 */
[----:B------:R-:W-:-:S02]  /*155e0*/  LOP3.LUT R106, R179, R106, RZ, 0x3c, !PT ;  /* 0x0000006ab36a7212 */ /* 0x000fc400078e3cff */
[----:B------:R-:W-:Y:S02]  /*155f0*/  LOP3.LUT R110, R110, R3, RZ, 0x3c, !PT ;  /* 0x000000036e6e7212 */ /* 0x000fe400078e3cff */
[----:B------:R-:W-:Y:S02]  /*15600*/  MOV R98, R98 ;  /* 0x0000006200627202 */ /* 0x000fe40000000f00 */
[----:B------:R-:W-:Y:S02]  /*15610*/  LOP3.LUT R118, R175, R118, RZ, 0x3c, !PT ;  /* 0x00000076af767212 */ /* 0x000fe400078e3cff */
[----:B------:R-:W-:Y:S01]  /*15620*/  MOV R102, R102 ;  /* 0x0000006600667202 */ /* 0x000fe20000000f00 */
[----:B------:R-:W-:Y:S01]  /*15630*/  STSM.16.M88.4 [R98], R24 ;  /* 0x0000001862007844 */ /* 0x000fe20000000200 */
[----:B----4-:R-:W-:Y:S02]  /*15640*/  F2FP.F16.F32.PACK_AB R30, R109, R171 ;  /* 0x000000ab6d1e723e */ /* 0x010fe400000000ff */
[----:B------:R-:W-:-:S02]  /*15650*/  F2FP.F16.F32.PACK_AB R31, R159, R158 ;  /* 0x0000009e9f1f723e */ /* 0x000fc400000000ff */
[----:B------:R-:W-:Y:S02]  /*15660*/  MOV R106, R106 ;  /* 0x0000006a006a7202 */ /* 0x000fe40000000f00 */
[----:B---3--:R-:W-:Y:S01]  /*15670*/  F2FP.F16.F32.PACK_AB R12, R113, R172 ;  /* 0x000000ac710c723e */ /* 0x008fe200000000ff */
[----:B------:R-:W-:Y:S01]  /*15680*/  STSM.16.M88.4 [R102], R28 ;  /* 0x0000001c66007844 */ /* 0x000fe20000000200 */
[----:B------:R-:W-:Y:S02]  /*15690*/  F2FP.F16.F32.PACK_AB R13, R161, R160 ;  /* 0x000000a0a10d723e */ /* 0x000fe400000000ff */
[----:B------:R-:W-:Y:S02]  /*156a0*/  F2FP.F16.F32.PACK_AB R14, R117, R173 ;  /* 0x000000ad750e723e */ /* 0x000fe400000000ff */
[----:B------:R-:W-:Y:S02]  /*156b0*/  F2FP.F16.F32.PACK_AB R15, R163, R162 ;  /* 0x000000a2a30f723e */ /* 0x000fe400000000ff */
[----:B------:R-:W-:-:S02]  /*156c0*/  MOV R110, R110 ;  /* 0x0000006e006e7202 */ /* 0x000fc40000000f00 */
[----:B------:R-:W-:Y:S01]  /*156d0*/  MOV R118, R118 ;  /* 0x0000007600767202 */ /* 0x000fe20000000f00 */
[----:B------:R3:W-:Y:S04]  /*156e0*/  STSM.16.M88.4 [R106], R12 ;  /* 0x0000000c6a007844 */ /* 0x0007e80000000200 */
[----:B------:R4:W-:Y:S04]  /*156f0*/  STSM.16.M88.4 [R110], R32 ;  /* 0x000000206e007844 */ /* 0x0009e80000000200 */
[----:B------:R4:W-:Y:S04]  /*15700*/  STSM.16.M88.4 [R114], R128 ;  /* 0x0000008072007844 */ /* 0x0009e80000000200 */
[----:B------:R4:W-:Y:S04]  /*15710*/  STSM.16.M88.4 [R118], R136 ;  /* 0x0000008876007844 */ /* 0x0009e80000000200 */
[----:B------:R4:W-:Y:S01]  /*15720*/  STSM.16.M88.4 [R21], R144 ;  /* 0x0000009015007844 */ /* 0x0009e20000000200 */
[----:B------:R-:W-:Y:S01]  /*15730*/  BAR.SYNC.DEFER_BLOCKING 0x1, 0x100 ;  /* 0x0044000000007b1d */ /* 0x000fe20000010000 */
[----:B------:R-:W-:-:S02]  /*15740*/  IMAD.U32 R0, RZ, RZ, UR4 ;  /* 0x00000004ff007e24 */ /* 0x000fc4000f8e00ff */
[----:B--2---:R-:W-:-:S03]  /*15750*/  @P1 IMAD.WIDE R6, R233, 0x4, R6 ;  /* 0x00000004e9061825 */ /* 0x004fc600078e0206 */
[----:B------:R4:W5:Y:S01]  /*15760*/  @P0 LDG.E R20, desc[UR40][R8.64] ;  /* 0x0000002808140981 */ /* 0x000962000c1e1900 */
[----:B------:R-:W-:-:S03]  /*15770*/  IMAD R3, R220, 0x40, R215 ;  /* 0x00000040dc037824 */ /* 0x000fc600078e02d7 */
[----:B------:R4:W5:Y:S01]  /*15780*/  @P1 LDG.E R0, desc[UR40][R6.64] ;  /* 0x0000002806001981 */ /* 0x000962000c1e1900 */
[----:B------:R-:W-:-:S03]  /*15790*/  IMAD.WIDE R10, R3, 0x2, R10 ;  /* 0x00000002030a7825 */ /* 0x000fc600078e020a */
[----:B---3--:R-:W-:Y:S01]  /*157a0*/  IADD3 R13, P4, R10, 0x1000, RZ ;  /* 0x000010000a0d7810 */ /* 0x008fe20007f9e0ff */
[----:B------:R-:W-:-:S12]  /*157b0*/  @P1 BRA `(.L_x_9403) ;  /* 0x0000000000101947 */ /* 0x000fd80003800000 */
[----:B------:R-:W-:Y:S05]  /*157c0*/  @!P0 BRA `(.L_x_9403) ;  /* 0x00000000000c8947 */ /* 0x000fea0003800000 */
[----:B------:R-:W2:Y:S04]  /*157d0*/  LDG.E R3, desc[UR40][R8.64] ;  /* 0x0000002808037981 */ /* 0x000ea8000c1e1900 */
[----:B-----5:R-:W2:Y:S02]  /*157e0*/  LDG.E R0, desc[UR40][R8.64+0x4] ;  /* 0x0000042808007981 */ /* 0x020ea4000c1e1900 */
[----:B--2---:R-:W-:-:S07]  /*157f0*/  IMAD.IADD R0, R0, 0x1, -R3 ;  /* 0x0000000100007824 */ /* 0x004fce00078e0a03 */
.L_x_9403:
[----:B----4-:R-:W2:Y:S01]  /*15800*/  LDL R8, [R1+0x14] ;  /* 0x0000140001087983 */ /* 0x010ea20000100800 */
[----:B------:R-:W-:Y:S01]  /*15810*/  SHF.R.S32.HI R78, RZ, 0x1f, R232 ;  /* 0x0000001fff4e7819 */ /* 0x000fe200000114e8 */
[----:B------:R-:W-:Y:S01]  /*15820*/  ULDC.64 UR4, c[0x0][0xb70] ;  /* 0x0002dc0000047ab9 */ /* 0x000fe20000000a00 */
[--C-:B-----5:R-:W-:Y:S01]  /*15830*/  SHF.R.S32.HI R21, RZ, 0x1f, R20.reuse ;  /* 0x0000001fff157819 */ /* 0x120fe20000011414 */
[----:B------:R-:W3:Y:S01]  /*15840*/  S2R R15, SR_TID.X ;  /* 0x00000000000f7919 */ /* 0x000ee20000002100 */
[----:B------:R-:W-:Y:S01]  /*15850*/  SHF.R.S32.HI R3, RZ, 0x1f, R233 ;  /* 0x0000001fff037819 */ /* 0x000fe200000114e9 */
[----:B------:R-:W-:Y:S01]  /*15860*/  IMAD R7, R78, UR4, RZ ;  /* 0x000000044e077c24 */ /* 0x000fe2000f8e02ff */
[----:B------:R-:W-:Y:S02]  /*15870*/  SEL R80, R233, RZ, !P0 ;  /* 0x000000ffe9507207 */ /* 0x000fe40004000000 */
[----:B------:R-:W-:Y:S01]  /*15880*/  SEL R81, R3, RZ, !P0 ;  /* 0x000000ff03517207 */ /* 0x000fe20004000000 */
[----:B------:R-:W-:Y:S01]  /*15890*/  IMAD R9, R232, UR5, R7 ;  /* 0x00000005e8097c24 */ /* 0x000fe2000f8e0207 */
[----:B------:R-:W-:Y:S01]  /*158a0*/  IADD3 R29, P0, R10, 0x3000, RZ ;  /* 0x000030000a1d7810 */ /* 0x000fe20007f1e0ff */
[----:B------:R-:W-:Y:S01]  /*158b0*/  IMAD.WIDE.U32 R6, R232, UR4, R20 ;  /* 0x00000004e8067c25 */ /* 0x000fe2000f8e0014 */
[----:B------:R-:W-:Y:S01]  /*158c0*/  ULDC.64 UR4, c[0x0][0xb78] ;  /* 0x0002de0000047ab9 */ /* 0x000fe20000000a00 */
[----:B------:R-:W-:-:S02]  /*158d0*/  IADD3 R25, P3, R10, 0x2000, RZ ;  /* 0x000020000a197810 */ /* 0x000fc40007f7e0ff */
[----:B------:R-:W-:Y:S01]  /*158e0*/  IMAD.IADD R7, R7, 0x1, R9 ;  /* 0x0000000107077824 */ /* 0x000fe200078e0209 */
[C---:B------:R-:W-:Y:S01]  /*158f0*/  IADD3 R37, P2, R10.reuse, 0x5000, RZ ;  /* 0x000050000a257810 */ /* 0x040fe20007f5e0ff */
[----:B------:R-:W-:Y:S01]  /*15900*/  IMAD R3, R81, UR4, RZ ;  /* 0x0000000451037c24 */ /* 0x000fe2000f8e02ff */
[----:B------:R-:W-:Y:S01]  /*15910*/  IADD3 R33, P1, R10, 0x4000, RZ ;  /* 0x000040000a217810 */ /* 0x000fe20007f3e0ff */
[----:B------:R-:W-:Y:S01]  /*15920*/  IMAD.WIDE.U32 R6, R80, UR4, R6 ;  /* 0x0000000450067c25 */ /* 0x000fe2000f8e0006 */
[----:B------:R-:W-:Y:S02]  /*15930*/  LOP3.LUT R28, R29, 0x380, RZ, 0xc0, !PT ;  /* 0x000003801d1c7812 */ /* 0x000fe400078ec0ff */
[----:B------:R-:W-:Y:S02]  /*15940*/  LOP3.LUT R12, R13, 0x380, RZ, 0xc0, !PT ;  /* 0x000003800d0c7812 */ /* 0x000fe400078ec0ff */
[----:B------:R-:W-:Y:S02]  /*15950*/  LOP3.LUT R24, R25, 0x380, RZ, 0xc0, !PT ;  /* 0x0000038019187812 */ /* 0x000fe400078ec0ff */
[----:B------:R-:W-:-:S02]  /*15960*/  LOP3.LUT R36, R37, 0x380, RZ, 0xc0, !PT ;  /* 0x0000038025247812 */ /* 0x000fc400078ec0ff */
[----:B------:R-:W-:Y:S02]  /*15970*/  LOP3.LUT R32, R33, 0x380, RZ, 0xc0, !PT ;  /* 0x0000038021207812 */ /* 0x000fe400078ec0ff */
[----:B------:R-:W-:Y:S02]  /*15980*/  SHF.R.U64 R28, R28, 0x3, RZ ;  /* 0x000000031c1c7819 */ /* 0x000fe400000012ff */
[----:B------:R-:W-:Y:S02]  /*15990*/  SHF.R.U64 R12, R12, 0x3, RZ ;  /* 0x000000030c0c7819 */ /* 0x000fe400000012ff */
[----:B------:R-:W-:Y:S01]  /*159a0*/  SHF.R.U64 R24, R24, 0x3, RZ ;  /* 0x0000000318187819 */ /* 0x000fe200000012ff */
[----:B---3--:R-:W-:Y:S01]  /*159b0*/  VIADD R15, R15, 0xffffff80 ;  /* 0xffffff800f0f7836 */ /* 0x008fe20000000000 */
[----:B------:R-:W-:Y:S02]  /*159c0*/  SHF.R.U64 R36, R36, 0x3, RZ ;  /* 0x0000000324247819 */ /* 0x000fe400000012ff */
[----:B------:R-:W-:-:S02]  /*159d0*/  SHF.R.U64 R32, R32, 0x3, RZ ;  /* 0x0000000320207819 */ /* 0x000fc400000012ff */
        /* <DEDUP_REMOVED lines=10> */
[----:B------:R-:W-:Y:S02]  /*15a80*/  LEA.HI R14, R14, R15, RZ, 0x7 ;  /* 0x0000000f0e0e7211 */ /* 0x000fe400078f38ff */
[C---:B------:R-:W-:Y:S02]  /*15a90*/  IADD3 R45, P4, R10.reuse, 0x7000, RZ ;  /* 0x000070000a2d7810 */ /* 0x040fe40007f9e0ff */
[----:B------:R-:W-:Y:S02]  /*15aa0*/  IADD3 R49, P3, R10, 0x8000, RZ ;  /* 0x000080000a317810 */ /* 0x000fe40007f7e0ff */
[----:B------:R-:W-:Y:S01]  /*15ab0*/  LOP3.LUT R32, R32, R33, RZ, 0x3c, !PT ;  /* 0x0000002120207212 */ /* 0x000fe200078e3cff */
[----:B------:R-:W-:Y:S01]  /*15ac0*/  IMAD.X R33, RZ, RZ, R11, P1 ;  /* 0x000000ffff217224 */ /* 0x000fe200008e060b */
[----:B------:R-:W-:Y:S02]  /*15ad0*/  IADD3 R57, P2, R10, 0xb000, RZ ;  /* 0x0000b0000a397810 */ /* 0x000fe40007f5e0ff */
[----:B------:R-:W-:-:S02]  /*15ae0*/  LOP3.LUT R52, R53, 0x380, RZ, 0xc0, !PT ;  /* 0x0000038035347812 */ /* 0x000fc400078ec0ff */
[----:B------:R-:W-:Y:S02]  /*15af0*/  LOP3.LUT R14, R14, 0xffffff80, RZ, 0xc0, !PT ;  /* 0xffffff800e0e7812 */ /* 0x000fe400078ec0ff */
[----:B------:R-:W-:Y:S02]  /*15b00*/  LOP3.LUT R44, R45, 0x380, RZ, 0xc0, !PT ;  /* 0x000003802d2c7812 */ /* 0x000fe400078ec0ff */
[----:B------:R-:W-:Y:S01]  /*15b10*/  LOP3.LUT R48, R49, 0x380, RZ, 0xc0, !PT ;  /* 0x0000038031307812 */ /* 0x000fe200078ec0ff */
[----:B------:R-:W-:Y:S01]  /*15b20*/  IMAD.IADD R14, R15, 0x1, -R14 ;  /* 0x000000010f0e7824 */ /* 0x000fe200078e0a0e */
        /* <DEDUP_REMOVED lines=13> */
[----:B------:R-:W-:-:S02]  /*15c00*/  LOP3.LUT P0, RZ, R14, 0x3, RZ, 0xc0, !PT ;  /* 0x000000030eff7812 */ /* 0x000fc4000780c0ff */
[C---:B------:R-:W-:Y:S02]  /*15c10*/  IADD3 R65, P4, R10.reuse, 0xd000, RZ ;  /* 0x0000d0000a417810 */ /* 0x040fe40007f9e0ff */
[----:B------:R-:W-:Y:S02]  /*15c20*/  IADD3 R69, P3, R10, 0xe000, RZ ;  /* 0x0000e0000a457810 */ /* 0x000fe40007f7e0ff */
[----:B------:R-:W-:Y:S02]  /*15c30*/  LOP3.LUT R64, R65, 0x380, RZ, 0xc0, !PT ;  /* 0x0000038041407812 */ /* 0x000fe400078ec0ff */
[----:B------:R-:W-:Y:S02]  /*15c40*/  LOP3.LUT R68, R69, 0x380, RZ, 0xc0, !PT ;  /* 0x0000038045447812 */ /* 0x000fe400078ec0ff */
[----:B------:R-:W-:Y:S02]  /*15c50*/  SHF.R.U64 R64, R64, 0x3, RZ ;  /* 0x0000000340407819 */ /* 0x000fe400000012ff */
[----:B------:R-:W-:-:S02]  /*15c60*/  SHF.R.U64 R68, R68, 0x3, RZ ;  /* 0x0000000344447819 */ /* 0x000fc400000012ff */
[----:B------:R-:W-:Y:S01]  /*15c70*/  LOP3.LUT R64, R64, R65, RZ, 0x3c, !PT ;  /* 0x0000004140407212 */ /* 0x000fe200078e3cff */
[--C-:B------:R-:W-:Y:S01]  /*15c80*/  IMAD.X R65, RZ, RZ, R11.reuse, P4 ;  /* 0x000000ffff417224 */ /* 0x100fe200020e060b */
[----:B------:R-:W-:Y:S01]  /*15c90*/  LOP3.LUT R68, R68, R69, RZ, 0x3c, !PT ;  /* 0x0000004544447212 */ /* 0x000fe200078e3cff */
[----:B------:R-:W-:Y:S01]  /*15ca0*/  IMAD.X R69, RZ, RZ, R11, P3 ;  /* 0x000000ffff457224 */ /* 0x000fe200018e060b */
[--C-:B------:R-:W-:Y:S01]  /*15cb0*/  SHF.R.S32.HI R77, RZ, 0x1f, R215.reuse ;  /* 0x0000001fff4d7819 */ /* 0x100fe200000114d7 */
[----:B------:R-:W-:Y:S02]  /*15cc0*/  IMAD.MOV.U32 R76, RZ, RZ, R215 ;  /* 0x000000ffff4c7224 */ /* 0x000fe400078e00d7 */
[----:B------:R-:W-:-:S05]  /*15cd0*/  IMAD R83, R237, -0x80, R0 ;  /* 0xffffff80ed537824 */ /* 0x000fca00078e0200 */
[----:B------:R-:W-:Y:S02]  /*15ce0*/  ISETP.GE.AND P3, PT, R220, R83, PT ;  /* 0x00000053dc00720c */ /* 0x000fe40003f66270 */
[----:B------:R-:W-:Y:S01]  /*15cf0*/  SHF.R.S32.HI R221, RZ, 0x1f, R220 ;  /* 0x0000001fffdd7819 */ /* 0x000fe200000114dc */
[----:B------:R-:W-:Y:S01]  /*15d00*/  BSSY B1, `(.L_x_9404) ;  /* 0x000006b000017945 */ /* 0x000fe20003800000 */
[----:B--2---:R-:W-:Y:S02]  /*15d10*/  IMAD R9, R237, 0x80, R8 ;  /* 0x00000080ed097824 */ /* 0x004fe400078e0208 */
[----:B------:R-:W-:Y:S01]  /*15d20*/  IMAD R8, R80, UR5, R3 ;  /* 0x0000000550087c24 */ /* 0x000fe2000f8e0203 */
[----:B------:R-:W-:Y:S02]  /*15d30*/  ULDC.64 UR4, c[0x0][0xb40] ;  /* 0x0002d00000047ab9 */ /* 0x000fe40000000a00 */
[----:B------:R-:W-:Y:S02]  /*15d40*/  SHF.R.S32.HI R3, RZ, 0x1f, R9 ;  /* 0x0000001fff037819 */ /* 0x000fe40000011409 */
[----:B------:R-:W-:-:S04]  /*15d50*/  IADD3 R6, P5, R9, R6, RZ ;  /* 0x0000000609067210 */ /* 0x000fc80007fbe0ff */
[----:B------:R-:W-:Y:S02]  /*15d60*/  IADD3.X R3, R3, R7, R8, P5, !PT ;  /* 0x0000000703037210 */ /* 0x000fe40002ffe408 */
[----:B------:R-:W-:Y:S02]  /*15d70*/  LEA R58, P5, R6, UR4, 0x2 ;  /* 0x00000004063a7c11 */ /* 0x000fe4000f8a10ff */
[----:B------:R-:W-:Y:S02]  /*15d80*/  IADD3 R7, P1, R10, 0xa000, RZ ;  /* 0x0000a0000a077810 */ /* 0x000fe40007f3e0ff */
[----:B------:R-:W-:Y:S01]  /*15d90*/  LEA.HI.X R59, R6, UR5, R3, 0x2, P5 ;  /* 0x00000005063b7c11 */ /* 0x000fe2000a8f1403 */
[----:B------:R-:W-:Y:S01]  /*15da0*/  VIADD R3, R9, 0x8 ;  /* 0x0000000809037836 */ /* 0x000fe20000000000 */
[----:B------:R-:W-:Y:S01]  /*15db0*/  IADD3 R41, P5, R10, 0x6000, RZ ;  /* 0x000060000a297810 */ /* 0x000fe20007fbe0ff */
[----:B------:R-:W-:Y:S01]  /*15dc0*/  ULDC.64 UR4, c[0x0][0xaa0] ;  /* 0x0002a80000047ab9 */ /* 0x000fe20000000a00 */
[----:B------:R-:W-:-:S02]  /*15dd0*/  LOP3.LUT R6, R7, 0x380, RZ, 0xc0, !PT ;  /* 0x0000038007067812 */ /* 0x000fc400078ec0ff */
[----:B------:R-:W-:Y:S02]  /*15de0*/  LOP3.LUT R40, R41, 0x380, RZ, 0xc0, !PT ;  /* 0x0000038029287812 */ /* 0x000fe400078ec0ff */
[----:B------:R-:W-:Y:S02]  /*15df0*/  SHF.R.U64 R6, R6, 0x3, RZ ;  /* 0x0000000306067819 */ /* 0x000fe400000012ff */
[----:B------:R-:W-:Y:S02]  /*15e00*/  SHF.R.U64 R40, R40, 0x3, RZ ;  /* 0x0000000328287819 */ /* 0x000fe400000012ff */
[----:B------:R-:W-:Y:S01]  /*15e10*/  LOP3.LUT R6, R6, R7, RZ, 0x3c, !PT ;  /* 0x0000000706067212 */ /* 0x000fe200078e3cff */
[--C-:B------:R-:W-:Y:S01]  /*15e20*/  IMAD.X R7, RZ, RZ, R11.reuse, P1 ;  /* 0x000000ffff077224 */ /* 0x100fe200008e060b */
[----:B------:R-:W-:Y:S01]  /*15e30*/  LOP3.LUT R40, R40, R41, RZ, 0x3c, !PT ;  /* 0x0000002928287212 */ /* 0x000fe200078e3cff */
[----:B------:R-:W-:Y:S01]  /*15e40*/  IMAD.X R41, RZ, RZ, R11, P5 ;  /* 0x000000ffff297224 */ /* 0x000fe200028e060b */
[----:B------:R-:W-:-:S02]  /*15e50*/  IADD3 R61, P5, R10, 0xc000, RZ ;  /* 0x0000c0000a3d7810 */ /* 0x000fc40007fbe0ff */
[C---:B------:R-:W-:Y:S02]  /*15e60*/  IADD3 R8, P2, R10.reuse, 0xf000, RZ ;  /* 0x0000f0000a087810 */ /* 0x040fe40007f5e0ff */
[-C--:B------:R-:W-:Y:S02]  /*15e70*/  ISETP.GE.OR P1, PT, R9, R0.reuse, P0 ;  /* 0x000000000900720c */ /* 0x080fe40000726670 */
[----:B------:R-:W-:Y:S01]  /*15e80*/  LOP3.LUT R60, R61, 0x380, RZ, 0xc0, !PT ;  /* 0x000003803d3c7812 */ /* 0x000fe200078ec0ff */
[----:B------:R-:W-:Y:S01]  /*15e90*/  IMAD.X R73, RZ, RZ, R11, P2 ;  /* 0x000000ffff497224 */ /* 0x000fe200010e060b */
[----:B------:R-:W-:Y:S02]  /*15ea0*/  ISETP.GE.OR P0, PT, R3, R0, P0 ;  /* 0x000000000300720c */ /* 0x000fe40000706670 */
[----:B------:R-:W-:Y:S02]  /*15eb0*/  LOP3.LUT R9, R10, 0x380, RZ, 0xc0, !PT ;  /* 0x000003800a097812 */ /* 0x000fe400078ec0ff */
[----:B------:R-:W-:-:S02]  /*15ec0*/  LOP3.LUT R3, R8, 0x380, RZ, 0xc0, !PT ;  /* 0x0000038008037812 */ /* 0x000fc400078ec0ff */
[----:B------:R-:W-:Y:S02]  /*15ed0*/  SHF.R.U64 R60, R60, 0x3, RZ ;  /* 0x000000033c3c7819 */ /* 0x000fe400000012ff */
[----:B------:R-:W-:Y:S01]  /*15ee0*/  SHF.R.U64 R9, R9, 0x3, RZ ;  /* 0x0000000309097819 */ /* 0x000fe200000012ff */
[----:B------:R-:W-:Y:S01]  /*15ef0*/  @!P1 STG.E desc[UR40][R58.64], R4 ;  /* 0x000000043a009986 */ /* 0x000fe2000c101928 */
[----:B------:R-:W-:Y:S02]  /*15f00*/  SHF.R.U64 R3, R3, 0x3, RZ ;  /* 0x0000000303037819 */ /* 0x000fe400000012ff */
[----:B------:R-:W-:Y:S01]  /*15f10*/  LOP3.LUT R60, R60, R61, RZ, 0x3c, !PT ;  /* 0x0000003d3c3c7212 */ /* 0x000fe200078e3cff */
[----:B------:R-:W-:Y:S01]  /*15f20*/  IMAD.X R61, RZ, RZ, R11, P5 ;  /* 0x000000ffff3d7224 */ /* 0x000fe200028e060b */
[----:B------:R-:W-:Y:S01]  /*15f30*/  LOP3.LUT R10, R9, R10, RZ, 0x3c, !PT ;  /* 0x0000000a090a7212 */ /* 0x000fe200078e3cff */
[----:B------:R2:W-:Y:S01]  /*15f40*/  @!P0 STG.E desc[UR40][R58.64+0x20], R5 ;  /* 0x000020053a008986 */ /* 0x0005e2000c101928 */
[----:B------:R-:W-:-:S03]  /*15f50*/  LOP3.LUT R72, R3, R8, RZ, 0x3c, !PT ;  /* 0x0000000803487212 */ /* 0x000fc600078e3cff */
        /* <DEDUP_REMOVED lines=10> */
[----:B--2---:R-:W5:Y:S04]  /*16000*/  LD.E.128 R4, desc[UR40][R6.64] ;  /* 0x0000002806047980 */ /* 0x004f68000c101d00 */
        /* <DEDUP_REMOVED lines=15> */
[----:B------:R-:W-:Y:S02]  /*16100*/  VIADD R0, R220, 0x40 ;  /* 0x00000040dc007836 */ /* 0x000fe40000000000 */
[----:B------:R-:W-:Y:S02]  /*16110*/  IMAD R21, R78, UR4, RZ ;  /* 0x000000044e157c24 */ /* 0x000fe4000f8e02ff */
[----:B------:R-:W-:Y:S01]  /*16120*/  IMAD.IADD R77, R77, 0x1, R3 ;  /* 0x000000014d4d7824 */ /* 0x000fe200078e0203 */
[----:B------:R-:W-:Y:S01]  /*16130*/  ISETP.GE.AND P0, PT, R0, R83, PT ;  /* 0x000000530000720c */ /* 0x000fe20003f06270 */
        /* <DEDUP_REMOVED lines=12> */
[----:B--2---:R2:W-:Y:S03]  /*16200*/  SYNCS.ARRIVE.TRANS64.RED.A1T0 RZ, [R0+URZ], RZ ;  /* 0x000000ff00ff79a7 */ /* 0x0045e6000810043f */
[----:B------:R-:W-:-:S02]  /*16210*/  IMAD R3, R80, UR5, R3 ;  /* 0x0000000550037c24 */ /* 0x000fc4000f8e0203 */
[----:B------:R-:W-:-:S04]  /*16220*/  IMAD.WIDE R76, R237, 0x80, R220 ;  /* 0x00000080ed4c7825 */ /* 0x000fc800078e02dc */
[----:B------:R-:W-:Y:S01]  /*16230*/  IMAD.IADD R83, R79, 0x1, R3 ;  /* 0x000000014f537824 */ /* 0x000fe200078e0203 */
[----:B--2---:R-:W-:Y:S06]  /*16240*/  @P3 BRA `(.L_x_9405) ;  /* 0x0000000000583947 */ /* 0x004fec0003800000 */
        /* <DEDUP_REMOVED lines=14> */
[----:B------:R-:W-:Y:S01]  /*16330*/  LEA.HI.X R81, R20, UR7, R3, 0x1, P3 ;  /* 0x0000000714517c11 */ /* 0x000fe200098f0c03 */
[----:B------:R-:W-:-:S04]  /*16340*/  VIADD R3, R215, 0x80 ;  /* 0x00000080d7037836 */ /* 0x000fc80000000000 */
[----:B-----5:R2:W-:Y:S01]  /*16350*/  @!P5 STG.E.128 desc[UR40][R80.64], R8 ;  /* 0x000000085000d986 */ /* 0x0205e2000c101d28 */
[----:B------:R-:W-:Y:S02]  /*16360*/  ISETP.GE.AND P3, PT, R3, UR4, PT ;  /* 0x0000000403007c0c */ /* 0x000fe4000bf66270 */
[----:B------:R-:W-:-:S03]  /*16370*/  ISETP.GE.AND P5, PT, R0, UR4, PT ;  /* 0x0000000400007c0c */ /* 0x000fc6000bfa6270 */
[----:B------:R2:W-:Y:S08]  /*16380*/  @!P4 STG.E.128 desc[UR40][R80.64+0x80], R32 ;  /* 0x000080205000c986 */ /* 0x0005f0000c101d28 */
[----:B------:R2:W-:Y:S04]  /*16390*/  @!P3 STG.E.128 desc[UR40][R80.64+0x100], R48 ;  /* 0x000100305000b986 */ /* 0x0005e8000c101d28 */
[----:B------:R2:W-:Y:S02]  /*163a0*/  @!P5 STG.E.128 desc[UR40][R80.64+0x180], R60 ;  /* 0x0001803c5000d986 */ /* 0x0005e4000c101d28 */
.L_x_9405:
[----:B------:R-:W-:Y:S05]  /*163b0*/  BSYNC B1 ;  /* 0x0000000000017941 */ /* 0x000fea0003800000 */
.L_x_9404:
[----:B------:R-:W-:Y:S04]  /*163c0*/  BSSY B1, `(.L_x_9406) ;  /* 0x000001a000017945 */ /* 0x000fe80003800000 */
[----:B------:R-:W-:Y:S05]  /*163d0*/  @P2 BRA `(.L_x_9407) ;  /* 0x0000000000602947 */ /* 0x000fea0003800000 */
[----:B------:R-:W-:Y:S01]  /*163e0*/  IADD3 R3, P2, R76, 0x20, RZ ;  /* 0x000000204c037810 */ /* 0x000fe20007f5e0ff */
[----:B------:R-:W-:Y:S01]  /*163f0*/  ULDC.64 UR6, c[0x0][0xad8] ;  /* 0x0002b60000067ab9 */ /* 0x000fe20000000a00 */
[----:B--2--5:R-:W-:Y:S01]  /*16400*/  IMAD.MOV.U32 R8, RZ, RZ, R78 ;  /* 0x000000ffff087224 */ /* 0x024fe200078e004e */
        /* <DEDUP_REMOVED lines=10> */
[----:B------:R-:W-:Y:S01]  /*164b0*/  VIADD R0, R215, 0x80 ;  /* 0x00000080d7007836 */ /* 0x000fe20000000000 */
[----:B------:R-:W-:Y:S01]  /*164c0*/  LEA R10, P5, R8, UR6, 0x1 ;  /* 0x00000006080a7c11 */ /* 0x000fe2000f8a08ff */
[----:B------:R-:W-:Y:S02]  /*164d0*/  IMAD.IADD R3, R9, 0x1, R3 ;  /* 0x0000000109037824 */ /* 0x000fe400078e0203 */
        /* <DEDUP_REMOVED lines=8> */
.L_x_9407:
[----:B------:R-:W-:Y:S05]  /*16560*/  BSYNC B1 ;  /* 0x0000000000017941 */ /* 0x000fea0003800000 */
.L_x_9406:
[----:B------:R-:W-:Y:S04]  /*16570*/  BSSY B1, `(.L_x_9408) ;  /* 0x000001a000017945 */ /* 0x000fe80003800000 */
[----:B------:R-:W-:Y:S05]  /*16580*/  @P0 BRA `(.L_x_9409) ;  /* 0x0000000000600947 */ /* 0x000fea0003800000 */
[----:B------:R-:W-:Y:S01]  /*16590*/  IADD3 R3, P0, R76, 0x40, RZ ;  /* 0x000000404c037810 */ /* 0x000fe20007f1e0ff */
[C---:B--2--5:R-:W-:Y:S01]  /*165a0*/  VIADD R8, R215.reuse, 0x40 ;  /* 0x00000040d7087836 */ /* 0x064fe20000000000 */
        /* <DEDUP_REMOVED lines=10> */
[----:B---3--:R-:W-:Y:S02]  /*16650*/  VIADD R10, R215, 0xc0 ;  /* 0x000000c0d70a7836 */ /* 0x008fe40000000000 */
        /* <DEDUP_REMOVED lines=11> */
.L_x_9409:
[----:B------:R-:W-:Y:S05]  /*16710*/  BSYNC B1 ;  /* 0x0000000000017941 */ /* 0x000fea0003800000 */
.L_x_9408:
[----:B------:R-:W-:Y:S05]  /*16720*/  @P1 BRA `(.L_x_9410) ;  /* 0x0000000c00501947 */ /* 0x000fea0003800000 */
[----:B------:R-:W-:Y:S01]  /*16730*/  IADD3 R3, P0, R76, 0x60, RZ ;  /* 0x000000604c037810 */ /* 0x000fe20007f1e0ff */
[C---:B------:R-:W-:Y:S01]  /*16740*/  VIADD R0, R215.reuse, 0x40 ;  /* 0x00000040d7007836 */ /* 0x040fe20000000000 */
        /* <DEDUP_REMOVED lines=24> */
.L_x_9402:
[----:B------:R-:W-:Y:S01]  /*168d0*/  ULDC.64 UR4, c[0x0][0xbd8] ;  /* 0x0002f60000047ab9 */ /* 0x000fe20000000a00 */
[----:B------:R-:W2:Y:S01]  /*168e0*/  LDC.64 R4, c[0x0][0xbd8] ;  /* 0x0002f600ff047b82 */ /* 0x000ea20000000a00 */
[----:B------:R-:W-:Y:S01]  /*168f0*/  ISETP.NE.U32.AND P0, PT, RZ, UR4, PT ;  /* 0x00000004ff007c0c */ /* 0x000fe2000bf05070 */
[----:B------:R-:W-:-:S03]  /*16900*/  IMAD.MOV.U32 R3, RZ, RZ, RZ ;  /* 0x000000ffff037224 */ /* 0x000fc600078e00ff */
[----:B------:R-:W-:Y:S01]  /*16910*/  ISETP.NE.AND.EX P0, PT, RZ, UR5, PT, P0 ;  /* 0x00000005ff007c0c */ /* 0x000fe2000bf05300 */
[----:B------:R-:W-:Y:S02]  /*16920*/  ULDC.64 UR4, c[0x0][0xbe0] ;  /* 0x0002f80000047ab9 */ /* 0x000fe40000000a00 */
[----:B------:R-:W-:-:S04]  /*16930*/  ISETP.NE.U32.AND P1, PT, RZ, UR4, PT ;  /* 0x00000004ff007c0c */ /* 0x000fc8000bf25070 */
[----:B------:R-:W-:Y:S01]  /*16940*/  ISETP.NE.AND.EX P1, PT, RZ, UR5, PT, P1 ;  /* 0x00000005ff007c0c */ /* 0x000fe2000bf25310 */
[----:B--2---:R-:W-:-:S12]  /*16950*/  IMAD.WIDE R4, R233, 0x4, R4 ;  /* 0x00000004e9047825 */ /* 0x004fd800078e0204 */
[----:B------:R-:W2:Y:S01]  /*16960*/  @P1 LDC.64 R6, c[0x0][0xbe0] ;  /* 0x0002f800ff061b82 */ /* 0x000ea20000000a00 */
[----:B------:R-:W-:Y:S02]  /*16970*/  ULDC UR4, c[0x0][0xa88] ;  /* 0x0002a20000047ab9 */ /* 0x000fe40000000800 */
[----:B------:R-:W-:Y:S01]  /*16980*/  IMAD.U32 R0, RZ, RZ, UR4 ;  /* 0x00000004ff007e24 */ /* 0x000fe2000f8e00ff */
[----:B------:R3:W5:Y:S01]  /*16990*/  @P0 LDG.E R3, desc[UR40][R4.64] ;  /* 0x0000002804030981 */ /* 0x000762000c1e1900 */
[----:B------:R-:W4:Y:S01]  /*169a0*/  S2R R8, SR_TID.X ;  /* 0x0000000000087919 */ /* 0x000f220000002100 */
[----:B--2---:R-:W-:-:S05]  /*169b0*/  @P1 IMAD.WIDE R6, R233, 0x4, R6 ;  /* 0x00000004e9061825 */ /* 0x004fca00078e0206 */
[----:B------:R3:W5:Y:S01]  /*169c0*/  @P1 LDG.E R0, desc[UR40][R6.64] ;  /* 0x0000002806001981 */ /* 0x000762000c1e1900 */
[----:B----4-:R-:W-:-:S05]  /*169d0*/  VIADD R8, R8, 0xffffff80 ;  /* 0xffffff8008087836 */ /* 0x010fca0000000000 */
[----:B------:R-:W-:Y:S01]  /*169e0*/  ISETP.GT.AND P2, PT, R8, 0x7f, PT ;  /* 0x0000007f0800780c */ /* 0x000fe20003f44270 */
[----:B------:R-:W-:-:S12]  /*169f0*/  @P1 BRA `(.L_x_9411) ;  /* 0x0000000000101947 */ /* 0x000fd80003800000 */
[----:B------:R-:W-:Y:S05]  /*16a00*/  @!P0 BRA `(.L_x_9411) ;  /* 0x00000000000c8947 */ /* 0x000fea0003800000 */
[----:B---3--:R-:W2:Y:S04]  /*16a10*/  LDG.E R7, desc[UR40][R4.64] ;  /* 0x0000002804077981 */ /* 0x008ea8000c1e1900 */
[----:B-----5:R-:W2:Y:S02]  /*16a20*/  LDG.E R0, desc[UR40][R4.64+0x4] ;  /* 0x0000042804007981 */ /* 0x020ea4000c1e1900 */
[----:B--2---:R-:W-:-:S07]  /*16a30*/  IMAD.IADD R0, R0, 0x1, -R7 ;  /* 0x0000000100007824 */ /* 0x004fce00078e0a07 */
.L_x_9411:
[----:B---3--:R-:W-:Y:S01]  /*16a40*/  SHF.R.S32.HI R4, RZ, 0x1f, R233 ;  /* 0x0000001fff047819 */ /* 0x008fe200000114e9 */
        /* <DEDUP_REMOVED lines=29> */
.L_x_9413:
[----:B------:R-:W-:Y:S05]  /*16c20*/  BSYNC B1 ;  /* 0x0000000000017941 */ /* 0x000fea0003800000 */
.L_x_9412:
        /* <DEDUP_REMOVED lines=23> */
[----:B------:R-:W-:Y:S02]  /*16da0*/  VIADD R0, R220, 0x40 ;  /* 0x00000040dc007836 */ /* 0x000fe40000000000 */
[----:B------:R-:W-:-:S04]  /*16db0*/  IMAD.WIDE R8, R237, 0x80, R8 ;  /* 0x00000080ed087825 */ /* 0x000fc800078e0208 */
        /* <DEDUP_REMOVED lines=24> */
.L_x_9415:
[----:B------:R-:W-:Y:S05]  /*16f40*/  BSYNC B1 ;  /* 0x0000000000017941 */ /* 0x000fea0003800000 */
.L_x_9414:
        /* <DEDUP_REMOVED lines=28> */
.L_x_9417:
[----:B------:R-:W-:Y:S05]  /*17110*/  BSYNC B1 ;  /* 0x0000000000017941 */ /* 0x000fea0003800000 */
.L_x_9416:
        /* <DEDUP_REMOVED lines=27> */
.L_x_9419:
[----:B------:R-:W-:Y:S05]  /*172d0*/  BSYNC B1 ;  /* 0x0000000000017941 */ /* 0x000fea0003800000 */
.L_x_9418:
        /* <DEDUP_REMOVED lines=25> */
.L_x_9410:
[----:B------:R-:W-:Y:S05]  /*17470*/  BSYNC B0 ;  /* 0x0000000000007941 */ /* 0x000fea0003800000 */
.L_x_9401:
[----:B------:R-:W-:Y:S02]  /*17480*/  ULDC UR4, c[0x0][0xc14] ;  /* 0x0003050000047ab9 */ /* 0x000fe40000000800 */
[----:B-1----:R-:W-:-:S13]  /*17490*/  ISETP.GE.AND P0, PT, R211, UR4, PT ;  /* 0x00000004d3007c0c */ /* 0x002fda000bf06270 */
[----:B------:R-:W-:Y:S05]  /*174a0*/  @!P0 BRA `(.L_x_9420) ;  /* 0xfffffe9800c48947 */ /* 0x000fea000383ffff */
[----:B------:R-:W-:Y:S05]  /*174b0*/  BRA `(.L_x_9207) ;  /* 0x0000006000387947 */ /* 0x000fea0003800000 */
.L_x_9205:
[----:B------:R-:W-:-:S08]  /*174c0*/  NOP ;  /* 0x0000000000007918 */ /* 0x000fd00000000000 */
[----:B--2---:R-:W0:-:S00]  /*174d0*/  USETMAXREG.DEALLOC.CTAPOOL 0x18 ;  /* 0x00000018000079c8 */ /* 0x004e0000080e0500 */
        /* <DEDUP_REMOVED lines=58> */
.L_x_9425:
        /* <DEDUP_REMOVED lines=15> */
.L_x_9424:
[----:B------:R-:W-:Y:S05]  /*17970*/  BSYNC B0 ;  /* 0x0000000000007941 */ /* 0x000fea0003800000 */
.L_x_9423:
        /* <DEDUP_REMOVED lines=26> */
.L_x_9421:
        /* <DEDUP_REMOVED lines=20> */
.L_x_9426:
        /* <DEDUP_REMOVED lines=56> */
.L_x_9422:
[----:B------:R-:W-:Y:S02]  /*17fe0*/  IMAD.MOV.U32 R17, RZ, RZ, RZ ;  /* 0x000000ffff117224 */ /* 0x000fe400078e00ff */
[----:B------:R-:W-:Y:S02]  /*17ff0*/  IMAD.U32 R16, RZ, RZ, UR6 ;  /* 0x00000006ff107e24 */ /* 0x000fe4000f8e00ff */
[----:B------:R-:W-:-:S07]  /*18000*/  IMAD.MOV.U32 R18, RZ, RZ, RZ ;  /* 0x000000ffff127224 */ /* 0x000fce00078e00ff */
.L_x_9427:
        /* <DEDUP_REMOVED lines=22> */
.L_x_9528:
        /* <DEDUP_REMOVED lines=45> */
.L_x_9429:
        /* <DEDUP_REMOVED lines=10> */
[----:B------:R-:W-:Y:S01]  /*184e0*/  ISETP.NE.AND.EX P0, PT, RZ, UR5, PT, P0 ;  /* 0x00000005ff007c0c */ /* 0x000fe2000bf05300 */
[----:B---3-5:R-:W-:-:S05]  /*184f0*/  IMAD.IADD R8, R8, 0x1, R6 ;  /* 0x0000000108087824 */ /* 0x028fca00078e0206 */
[----:B------:R1:W-:Y:S07]  /*18500*/  STL [R1+0x10], R8 ;  /* 0x0000100801007387 */ /* 0x0003ee0000100800 */
[----:B------:R-:W-:Y:S05]  /*18510*/  @!P0 BRA `(.L_x_9430) ;  /* 0x0000000000108947 */ /* 0x000fea0003800000 */
[----:B------:R-:W2:Y:S02]  /*18520*/  LDC.64 R4, c[0x0][0xa20] ;  /* 0x00028800ff047b82 */ /* 0x000ea40000000a00 */
[----:B--2---:R-:W-:-:S05]  /*18530*/  IMAD.WIDE R4, R19, 0x4, R4 ;  /* 0x0000000413047825 */ /* 0x004fca00078e0204 */
[----:B------:R2:W5:Y:S01]  /*18540*/  LDG.E R7, desc[UR40][R4.64] ;  /* 0x0000002804077981 */ /* 0x000562000c1e1900 */
[----:B------:R-:W-:Y:S05]  /*18550*/  BRA `(.L_x_9431) ;  /* 0x0000000000107947 */ /* 0x000fea0003800000 */
.L_x_9430:
[----:B------:R-:W-:Y:S05]  /*18560*/  @!P3 BRA `(.L_x_9431) ;  /* 0x00000000000cb947 */ /* 0x000fea0003800000 */
[----:B------:R-:W2:Y:S04]  /*18570*/  LDG.E R7, desc[UR40][R4.64] ;  /* 0x0000002804077981 */ /* 0x000ea8000c1e1900 */
[----:B------:R-:W2:Y:S02]  /*18580*/  LDG.E R4, desc[UR40][R4.64+0x4] ;  /* 0x0000042804047981 */ /* 0x000ea4000c1e1900 */
[----:B--2---:R-:W-:-:S07]  /*18590*/  IMAD.IADD R7, R4, 0x1, -R7 ;  /* 0x0000000104077824 */ /* 0x004fce00078e0a07 */
.L_x_9431:
[----:B--2---:R-:W2:Y:S04]  /*185a0*/  @P1 LDG.E R4, desc[UR40][R2.64] ;  /* 0x0000002802041981 */ /* 0x004ea8000c1e1900 */
[----:B-1----:R-:W2:Y:S01]  /*185b0*/  @P1 LDG.E R2, desc[UR40][R2.64+0x4] ;  /* 0x0000042802021981 */ /* 0x002ea2000c1e1900 */
        /* <DEDUP_REMOVED lines=9> */
[----:B------:R-:W1:Y:S02]  /*18650*/  LDC.64 R2, c[0x0][0x9e0] ;  /* 0x00027800ff027b82 */ /* 0x000e640000000a00 */
        /* <DEDUP_REMOVED lines=14> */
.L_x_9434:
[----:B------:R-:W-:-:S13]  /*18740*/  ISETP.NE.AND P0, PT, R3, 0x1, PT ;  /* 0x000000010300780c */ /* 0x000fda0003f05270 */
[----:B------:R-:W1:Y:S02]  /*18750*/  @P0 LDC.64 R6, c[0x0][0x9e8] ;  /* 0x00027a00ff060b82 */ /* 0x000e640000000a00 */
[----:B-1----:R-:W-:-:S05]  /*18760*/  @P0 IMAD.HI.U32 R6, R11, R6, RZ ;  /* 0x000000060b060227 */ /* 0x002fca00078e00ff */
[----:B------:R-:W-:-:S07]  /*18770*/  @P0 SHF.R.U32.HI R11, RZ, R7, R6 ;  /* 0x00000007ff0b0219 */ /* 0x000fce0000011606 */
.L_x_9435:
[----:B------:R-:W-:Y:S05]  /*18780*/  BSYNC B0 ;  /* 0x0000000000007941 */ /* 0x000fea0003800000 */
.L_x_9433:
[----:B------:R-:W-:-:S05]  /*18790*/  IMAD R11, R11, R3, R3 ;  /* 0x000000030b0b7224 */ /* 0x000fca00078e0203 */
[----:B------:R-:W-:-:S07]  /*187a0*/  VIMNMX R2, R2, R11, PT ;  /* 0x0000000b02027248 */ /* 0x000fce0003fe0100 */
.L_x_9432:
        /* <DEDUP_REMOVED lines=15> */
.L_x_9438:
[----:B------:R-:W-:Y:S01]  /*188a0*/  ISETP.NE.AND P0, PT, R3, 0x1, PT ;  /* 0x000000010300780c */ /* 0x000fe20003f05270 */
[----:B------:R-:W-:-:S12]  /*188b0*/  IMAD.MOV.U32 R11, RZ, RZ, R0 ;  /* 0x000000ffff0b7224 */ /* 0x000fd800078e0000 */
[----:B------:R-:W1:Y:S02]  /*188c0*/  @P0 LDC.64 R6, c[0x0][0x9e8] ;  /* 0x00027a00ff060b82 */ /* 0x000e640000000a00 */
[----:B-1----:R-:W-:-:S05]  /*188d0*/  @P0 IMAD.HI.U32 R6, R0, R6, RZ ;  /* 0x0000000600060227 */ /* 0x002fca00078e00ff */
[----:B------:R-:W-:-:S07]  /*188e0*/  @P0 SHF.R.U32.HI R11, RZ, R7, R6 ;  /* 0x00000007ff0b0219 */ /* 0x000fce0000011606 */
.L_x_9439:
[----:B------:R-:W-:Y:S05]  /*188f0*/  BSYNC B0 ;  /* 0x0000000000007941 */ /* 0x000fea0003800000 */
.L_x_9437:
[----:B------:R-:W-:-:S05]  /*18900*/  IMAD R3, R11, R3, RZ ;  /* 0x000000030b037224 */ /* 0x000fca00078e02ff */
[----:B------:R-:W-:-:S07]  /*18910*/  VIMNMX R8, R8, R3, !PT ;  /* 0x0000000308087248 */ /* 0x000fce0007fe0100 */
.L_x_9436:
[----:B------:R-:W-:Y:S01]  /*18920*/  VIADD R2, R2, 0x5f ;  /* 0x0000005f02027836 */ /* 0x000fe20000000000 */
[----:B------:R-:W-:Y:S01]  /*18930*/  BSSY B0, `(.L_x_9440) ;  /* 0x00000ea000007945 */ /* 0x000fe20003800000 */
[----:B------:R-:W-:Y:S01]  /*18940*/  IMAD.HI R8, R8, 0x2aaaaaab, RZ ;  /* 0x2aaaaaab08087827 */ /* 0x000fe200078e02ff */
[----:B------:R-:W-:-:S03]  /*18950*/  PLOP3.LUT P2, PT, PT, PT, PT, 0x80, 0x0 ;  /* 0x000000000000781c */ /* 0x000fc60003f4f070 */
[----:B------:R-:W-:-:S05]  /*18960*/  IMAD.HI R2, R2, 0x2aaaaaab, RZ ;  /* 0x2aaaaaab02027827 */ /* 0x000fca00078e02ff */
[----:B------:R-:W-:-:S04]  /*18970*/  SHF.R.U32.HI R3, RZ, 0x1f, R2 ;  /* 0x0000001fff037819 */ /* 0x000fc80000011602 */
[----:B------:R-:W-:Y:S02]  /*18980*/  LEA.HI.SX32 R3, R2, R3, 0x1c ;  /* 0x0000000302037211 */ /* 0x000fe400078fe2ff */
[----:B------:R-:W-:Y:S02]  /*18990*/  SHF.R.U32.HI R2, RZ, 0x1f, R8 ;  /* 0x0000001fff027819 */ /* 0x000fe40000011608 */
[----:B------:R-:W-:Y:S02]  /*189a0*/  VIMNMX R3, R20, R3, PT ;  /* 0x0000000314037248 */ /* 0x000fe40003fe0100 */
[----:B------:R-:W-:-:S03]  /*189b0*/  LEA.HI.SX32 R2, R8, R2, 0x1c ;  /* 0x0000000208027211 */ /* 0x000fc600078fe2ff */
[----:B------:R-:W-:Y:S01]  /*189c0*/  IMAD R3, R3, 0x60, -R5 ;  /* 0x0000006003037824 */ /* 0x000fe200078e0a05 */
[----:B------:R-:W-:-:S04]  /*189d0*/  VIMNMX R2, RZ, R2, !PT ;  /* 0x00000002ff027248 */ /* 0x000fc80007fe0100 */
[----:B------:R-:W-:Y:S01]  /*189e0*/  VIMNMX R9, R3, R9, PT ;  /* 0x0000000903097248 */ /* 0x000fe20003fe0100 */
[----:B------:R-:W-:-:S05]  /*189f0*/  IMAD R2, R2, 0x60, -R5 ;  /* 0x0000006002027824 */ /* 0x000fca00078e0a05 */
[----:B------:R-:W-:-:S04]  /*18a00*/  VIMNMX R5, RZ, R2, !PT ;  /* 0x00000002ff057248 */ /* 0x000fc80007fe0100 */
[----:B------:R-:W-:Y:S01]  /*18a10*/  ISETP.GT.AND P0, PT, R9, R5, PT ;  /* 0x000000050900720c */ /* 0x000fe20003f04270 */
[----:B------:R-:W-:-:S05]  /*18a20*/  IMAD.WIDE.U32 R2, R5, -0x55555555, RZ ;  /* 0xaaaaaaab05027825 */ /* 0x000fca00078e00ff */
[----:B------:R-:W-:-:S05]  /*18a30*/  SHF.R.U32.HI R2, RZ, 0x6, R3 ;  /* 0x00000006ff027819 */ /* 0x000fca0000011603 */
[----:B------:R-:W-:Y:S02]  /*18a40*/  IMAD.MOV.U32 R3, RZ, RZ, R2 ;  /* 0x000000ffff037224 */ /* 0x000fe400078e0002 */
[----:B------:R-:W-:-:S04]  /*18a50*/  @P0 VIADD R5, R9, 0x5f ;  /* 0x0000005f09050836 */ /* 0x000fc80000000000 */
[----:B------:R-:W-:-:S05]  /*18a60*/  @P0 IMAD.HI R5, R5, 0x2aaaaaab, RZ ;  /* 0x2aaaaaab05050827 */ /* 0x000fca00078e02ff */
[----:B------:R-:W-:-:S04]  /*18a70*/  @P0 SHF.R.U32.HI R6, RZ, 0x1f, R5 ;  /* 0x0000001fff060819 */ /* 0x000fc80000011605 */
[----:B------:R-:W-:-:S04]  /*18a80*/  @P0 LEA.HI.SX32 R3, R5, R6, 0x1c ;  /* 0x0000000605030211 */ /* 0x000fc800078fe2ff */
        /* <DEDUP_REMOVED lines=12> */
.L_x_9598:
[----:B------:R-:W-:-:S03]  /*18b50*/  UMOV UR4, 0xffffffff ;  /* 0xffffffff00047882 */ /* 0x000fc60000000000 */
[----:B------:R-:W-:Y:S05]  /*18b60*/  BRA.DIV UR4, `(.L_x_9443) ;  /* 0x0000005a049c7947 */ /* 0x000fea000b800000 */
[----:B------:R-:W-:-:S13]  /*18b70*/  ELECT P6, URZ, PT ;  /* 0x00000000003f782f */ /* 0x000fda00038c0000 */
.L_x_9601:
        /* <DEDUP_REMOVED lines=12> */
.L_x_9602:
[----:B------:R-:W-:Y:S05]  /*18c40*/  BSYNC B1 ;  /* 0x0000000000017941 */ /* 0x000fea0003800000 */
.L_x_9444:
        /* <DEDUP_REMOVED lines=8> */
.L_x_9603:
        /* <DEDUP_REMOVED lines=11> */
.L_x_9449:
        /* <DEDUP_REMOVED lines=12> */
[----:B------:R-:W-:-:S04]  /*18e40*/  IMAD R9, R3, 0x60, R10 ;  /* 0x0000006003097824 */ /* 0x000fc800078e020a */
[----:B------:R-:W-:-:S05]  /*18e50*/  VIADD R9, R9, 0xffffffa0 ;  /* 0xffffffa009097836 */ /* 0x000fca0000000000 */
[----:B------:R-:W-:-:S03]  /*18e60*/  R2UR UR11, R9 ;  /* 0x00000000090b72ca */ /* 0x000fc600000e0000 */
[----:B------:R-:W-:-:S10]  /*18e70*/  UIADD3 UR8, UR8, 0x1c400, URZ ;  /* 0x0001c40008087890 */ /* 0x000fd4000fffe03f */
[----:B------:R2:W-:Y:S01]  /*18e80*/  UTMALDG.4D [UR8], [UR4], desc[UR6] ;  /* 0x00000608040075b4 */ /* 0x0005e20008019000 */
[----:B------:R-:W3:Y:S02]  /*18e90*/  SYNCS.PHASECHK.TRANS64.TRYWAIT P0, [R8+URZ+0x228c0], R11 ;  /* 0x0228c00b080075a7 */ /* 0x000ee4000800017f */
[----:B--23--:R-:W-:Y:S05]  /*18ea0*/  @!P0 BRA `(.L_x_9450) ;  /* 0x0000005800148947 */ /* 0x00cfea0003800000 */
.L_x_9604:
        /* <DEDUP_REMOVED lines=8> */
.L_x_9451:
        /* <DEDUP_REMOVED lines=31> */
.L_x_9447:
[----:B------:R-:W-:Y:S05]  /*19120*/  BSYNC B1 ;  /* 0x0000000000017941 */ /* 0x000fea0003800000 */
.L_x_9446:
        /* <DEDUP_REMOVED lines=16> */
.L_x_9458:
        /* <DEDUP_REMOVED lines=9> */
.L_x_9605:
        /* <DEDUP_REMOVED lines=11> */
.L_x_9455:
        /* <DEDUP_REMOVED lines=17> */
.L_x_9606:
        /* <DEDUP_REMOVED lines=8> */
.L_x_9457:
        /* <DEDUP_REMOVED lines=31> */
.L_x_9453:
[----:B------:R-:W-:Y:S05]  /*196f0*/  BSYNC B1 ;  /* 0x0000000000017941 */ /* 0x000fea0003800000 */
.L_x_9452:
        /* <DEDUP_REMOVED lines=13> */
.L_x_9441:
[----:B------:R-:W-:Y:S05]  /*197d0*/  BSYNC B0 ;  /* 0x0000000000007941 */ /* 0x000fea0003800000 */
.L_x_9440:
        /* <DEDUP_REMOVED lines=17> */
.L_x_9461:
[----:B------:R-:W-:-:S13]  /*198f0*/  ISETP.NE.AND P1, PT, R3, 0x1, PT ;  /* 0x000000010300780c */ /* 0x000fda0003f25270 */
[----:B------:R-:W2:Y:S02]  /*19900*/  @P1 LDC.64 R4, c[0x0][0x9e8] ;  /* 0x00027a00ff041b82 */ /* 0x000ea40000000a00 */
[----:B--2---:R-:W-:-:S05]  /*19910*/  @P1 IMAD.HI.U32 R4, R6, R4, RZ ;  /* 0x0000000406041227 */ /* 0x004fca00078e00ff */
[----:B------:R-:W-:-:S07]  /*19920*/  @P1 SHF.R.U32.HI R6, RZ, R5, R4 ;  /* 0x00000005ff061219 */ /* 0x000fce0000011604 */
.L_x_9462:
[----:B------:R-:W-:Y:S05]  /*19930*/  BSYNC B0 ;  /* 0x0000000000007941 */ /* 0x000fea0003800000 */
.L_x_9460:
[----:B------:R-:W-:-:S05]  /*19940*/  IMAD R5, R6, R3, R3 ;  /* 0x0000000306057224 */ /* 0x000fca00078e0203 */
[----:B------:R-:W-:-:S07]  /*19950*/  VIMNMX R2, R2, R5, PT ;  /* 0x0000000502027248 */ /* 0x000fce0003fe0100 */
.L_x_9459:
        /* <DEDUP_REMOVED lines=19> */
.L_x_9465:
[----:B------:R-:W-:-:S13]  /*19a90*/  ISETP.NE.AND P0, PT, R3, 0x1, PT ;  /* 0x000000010300780c */ /* 0x000fda0003f05270 */
[----:B------:R-:W3:Y:S02]  /*19aa0*/  @P0 LDC.64 R4, c[0x0][0x9e8] ;  /* 0x00027a00ff040b82 */ /* 0x000ee40000000a00 */
[----:B---3--:R-:W-:-:S05]  /*19ab0*/  @P0 IMAD.HI.U32 R4, R0, R4, RZ ;  /* 0x0000000400040227 */ /* 0x008fca00078e00ff */
[----:B------:R-:W-:-:S07]  /*19ac0*/  @P0 SHF.R.U32.HI R0, RZ, R5, R4 ;  /* 0x00000005ff000219 */ /* 0x000fce0000011604 */
.L_x_9466:
[----:B------:R-:W-:Y:S05]  /*19ad0*/  BSYNC B0 ;  /* 0x0000000000007941 */ /* 0x000fea0003800000 */
.L_x_9464:
[----:B------:R-:W-:-:S05]  /*19ae0*/  IMAD R3, R0, R3, RZ ;  /* 0x0000000300037224 */ /* 0x000fca00078e02ff */
[----:B------:R-:W-:-:S07]  /*19af0*/  VIMNMX R2, R2, R3, !PT ;  /* 0x0000000302027248 */ /* 0x000fce0007fe0100 */
.L_x_9463:
        /* <DEDUP_REMOVED lines=25> */
.L_x_9468:
        /* <DEDUP_REMOVED lines=11> */
[----:B------:R-:W-:Y:S02]  /*19d40*/  IMAD.U32 R4, RZ, RZ, UR6 ;  /* 0x00000006ff047e24 */ /* 0x000fe4000f8e00ff */
[----:B------:R-:W3:Y:S01]  /*19d50*/  LDC.64 R2, c[0x4][R2] ;  /* 0x0100000002027b82 */ /* 0x000ee20000000a00 */
[----:B------:R-:W-:Y:S02]  /*19d60*/  IMAD.U32 R5, RZ, RZ, UR7 ;  /* 0x00000007ff057e24 */ /* 0x000fe4000f8e00ff */
[----:B--2---:R-:W-:Y:S02]  /*19d70*/  IMAD.U32 R6, RZ, RZ, UR8 ;  /* 0x00000008ff067e24 */ /* 0x004fe4000f8e00ff */
[----:B------:R-:W-:-:S02]  /*19d80*/  IMAD.U32 R7, RZ, RZ, UR9 ;  /* 0x00000009ff077e24 */ /* 0x000fc4000f8e00ff */
[----:B------:R-:W-:Y:S02]  /*19d90*/  IMAD.U32 R10, RZ, RZ, UR4 ;  /* 0x00000004ff0a7e24 */ /* 0x000fe4000f8e00ff */
[----:B-1----:R-:W-:Y:S02]  /*19da0*/  IMAD.U32 R11, RZ, RZ, UR5 ;  /* 0x00000005ff0b7e24 */ /* 0x002fe4000f8e00ff */
[----:B------:R-:W-:Y:S02]  /*19db0*/  IMAD.MOV.U32 R8, RZ, RZ, 0x70 ;  /* 0x00000070ff087424 */ /* 0x000fe400078e00ff */
[----:B------:R-:W-:Y:S02]  /*19dc0*/  IMAD.MOV.U32 R12, RZ, RZ, 0x1 ;  /* 0x00000001ff0c7424 */ /* 0x000fe400078e00ff */
[----:B0-----:R-:W-:-:S07]  /*19dd0*/  IMAD.MOV.U32 R13, RZ, RZ, RZ ;  /* 0x000000ffff0d7224 */ /* 0x001fce00078e00ff */
[----:B------:R-:W-:-:S07]  /*19de0*/  LEPC R20, `(.L_x_9470) ;  /* 0x000000001014794e */ /* 0x000fce0000000000 */
[----:B---3--:R-:W-:Y:S05]  /*19df0*/  CALL.ABS.NOINC R2 ;  /* 0x0000000002007343 */ /* 0x008fea0003c00000 */
.L_x_9470:
        /* <DEDUP_REMOVED lines=9> */
[----:B------:R-:W-:Y:S02]  /*19e90*/  IMAD.U32 R4, RZ, RZ, UR6 ;  /* 0x00000006ff047e24 */ /* 0x000fe4000f8e00ff */
[----:B------:R-:W-:Y:S02]  /*19ea0*/  IMAD.U32 R5, RZ, RZ, UR7 ;  /* 0x00000007ff057e24 */ /* 0x000fe4000f8e00ff */
[----:B--2---:R-:W-:Y:S02]  /*19eb0*/  IMAD.U32 R6, RZ, RZ, UR8 ;  /* 0x00000008ff067e24 */ /* 0x004fe4000f8e00ff */
[----:B------:R-:W-:-:S02]  /*19ec0*/  IMAD.U32 R7, RZ, RZ, UR9 ;  /* 0x00000009ff077e24 */ /* 0x000fc4000f8e00ff */
[----:B------:R-:W-:Y:S02]  /*19ed0*/  IMAD.U32 R10, RZ, RZ, UR4 ;  /* 0x00000004ff0a7e24 */ /* 0x000fe4000f8e00ff */
[----:B-1----:R-:W-:Y:S02]  /*19ee0*/  IMAD.U32 R11, RZ, RZ, UR5 ;  /* 0x00000005ff0b7e24 */ /* 0x002fe4000f8e00ff */
[----:B------:R-:W-:Y:S02]  /*19ef0*/  IMAD.MOV.U32 R8, RZ, RZ, 0x70 ;  /* 0x00000070ff087424 */ /* 0x000fe400078e00ff */
[----:B------:R-:W-:Y:S02]  /*19f00*/  IMAD.MOV.U32 R12, RZ, RZ, 0x1 ;  /* 0x00000001ff0c7424 */ /* 0x000fe400078e00ff */
[----:B0--3--:R-:W-:-:S07]  /*19f10*/  IMAD.MOV.U32 R13, RZ, RZ, RZ ;  /* 0x000000ffff0d7224 */ /* 0x009fce00078e00ff */
[----:B------:R-:W-:-:S07]  /*19f20*/  LEPC R20, `(.L_x_9472) ;  /* 0x000000001014794e */ /* 0x000fce0000000000 */
[----:B----4-:R-:W-:Y:S05]  /*19f30*/  CALL.ABS.NOINC R2 ;  /* 0x0000000002007343 */ /* 0x010fea0003c00000 */
.L_x_9472:
        /* <DEDUP_REMOVED lines=16> */
.L_x_9471:
        /* <DEDUP_REMOVED lines=28> */
.L_x_9473:
        /* <DEDUP_REMOVED lines=16> */
[----:B--2--5:R-:W-:Y:S01]  /*1a300*/  SEL R6, R4, RZ, !P0 ;  /* 0x000000ff04067207 */ /* 0x024fe20004000000 */
[----:B---3--:R-:W-:Y:S01]  /*1a310*/  VIADD R3, R3, 0xffffffff ;  /* 0xffffffff03037836 */ /* 0x008fe20000000000 */
[----:B------:R-:W-:Y:S07]  /*1a320*/  BRA.DIV UR4, `(.L_x_9474) ;  /* 0x0000004604307947 */ /* 0x000fee000b800000 */
.L_x_9609:
[----:B------:R-:W-:Y:S01]  /*1a330*/  UMOV UR4, 0xffffffff ;  /* 0xffffffff00047882 */ /* 0x000fe20000000000 */
[----:B------:R-:W-:Y:S02]  /*1a340*/  SHF.R.S32.HI R8, RZ, 0x1f, R4 ;  /* 0x0000001fff087819 */ /* 0x000fe40000011404 */
[----:B------:R-:W-:Y:S05]  /*1a350*/  BRA.DIV UR4, `(.L_x_9475) ;  /* 0x0000004604587947 */ /* 0x000fea000b800000 */
[----:B------:R-:W-:-:S13]  /*1a360*/  ELECT P6, URZ, PT ;  /* 0x00000000003f782f */ /* 0x000fda00038c0000 */
.L_x_9612:
        /* <DEDUP_REMOVED lines=22> */
.L_x_9477:
        /* <DEDUP_REMOVED lines=9> */
.L_x_9613:
        /* <DEDUP_REMOVED lines=11> */
.L_x_9479:
        /* <DEDUP_REMOVED lines=21> */
[----:B0-----:R-:W-:Y:S01]  /*1a760*/  NOP ;  /* 0x0000000000007918 */ /* 0x001fe20000000000 */
.L_x_9476:
        /* <DEDUP_REMOVED lines=30> */
.L_x_9614:
[----:B------:R-:W-:Y:S05]  /*1a950*/  BSYNC B0 ;  /* 0x0000000000007941 */ /* 0x000fea0003800000 */
.L_x_9480:
        /* <DEDUP_REMOVED lines=11> */
.L_x_9615:
        /* <DEDUP_REMOVED lines=11> */
.L_x_9485:
        /* <DEDUP_REMOVED lines=37> */
.L_x_9483:
[----:B------:R-:W-:Y:S05]  /*1ad10*/  BSYNC B0 ;  /* 0x0000000000007941 */ /* 0x000fea0003800000 */
.L_x_9482:
        /* <DEDUP_REMOVED lines=45> */
.L_x_9492:
[----:B------:R-:W2:Y:S01]  /*1aff0*/  S2R R3, SR_CgaCtaId ;  /* 0x0000000000037919 */ /* 0x000ea20000008800 */
[----:B------:R-:W-:-:S04]  /*1b000*/  MOV R2, 0x400 ;  /* 0x0000040000027802 */ /* 0x000fc80000000f00 */
[----:B--2---:R-:W-:Y:S02]  /*1b010*/  LEA R2, R3, R2, 0x18 ;  /* 0x0000000203027211 */ /* 0x004fe400078ec0ff */
[----:B------:R-:W-:-:S03]  /*1b020*/  SHF.L.U32 R3, R12, 0x1f, RZ ;  /* 0x0000001f0c037819 */ /* 0x000fc600000006ff */
[----:B------:R-:W-:-:S04]  /*1b030*/  IMAD R2, R13, 0x8, R2 ;  /* 0x000000080d027824 */ /* 0x000fc800078e0202 */
[----:B------:R-:W2:Y:S02]  /*1b040*/  SYNCS.PHASECHK.TRANS64.TRYWAIT P0, [R2+URZ+0x22840], R3 ;  /* 0x02284003020075a7 */ /* 0x000ea4000800017f */
[----:B--2---:R-:W-:Y:S05]  /*1b050*/  @!P0 BRA `(.L_x_9493) ;  /* 0x0000003800808947 */ /* 0x004fea0003800000 */
.L_x_9616:
        /* <DEDUP_REMOVED lines=11> */
.L_x_9494:
        /* <DEDUP_REMOVED lines=22> */
.L_x_9617:
        /* <DEDUP_REMOVED lines=8> */
.L_x_9496:
        /* <DEDUP_REMOVED lines=34> */
.L_x_9491:
[----:B------:R-:W-:Y:S05]  /*1b510*/  BSYNC B2 ;  /* 0x0000000000027941 */ /* 0x000fea0003800000 */
.L_x_9490:
[----:B------:R-:W2:Y:S02]  /*1b520*/  LDL R2, [R1+0x20] ;  /* 0x0000200001027983 */ /* 0x000ea40000100800 */
[----:B--2---:R-:W-:-:S07]  /*1b530*/  VIADD R5, R2, 0xfffffffd ;  /* 0xfffffffd02057836 */ /* 0x004fce0000000000 */
.L_x_9489:
[----:B------:R-:W-:Y:S05]  /*1b540*/  BSYNC B1 ;  /* 0x0000000000017941 */ /* 0x000fea0003800000 */
.L_x_9488:
[----:B------:R-:W2:Y:S01]  /*1b550*/  LDL.LU R2, [R1+0x20] ;  /* 0x0000200001027983 */ /* 0x000ea20000300800 */
[----:B------:R-:W-:Y:S01]  /*1b560*/  VIADD R9, R9, 0xfffffffe ;  /* 0xfffffffe09097836 */ /* 0x000fe20000000000 */
[----:B--2---:R-:W-:-:S04]  /*1b570*/  LOP3.LUT R2, RZ, R2, RZ, 0x33, !PT ;  /* 0x00000002ff027212 */ /* 0x004fc800078e33ff */
[----:B------:R-:W-:-:S13]  /*1b580*/  ISETP.NE.AND P0, PT, R9, R2, PT ;  /* 0x000000020900720c */ /* 0x000fda0003f05270 */
[----:B------:R-:W-:Y:S05]  /*1b590*/  @!P0 BRA `(.L_x_9487) ;  /* 0x0000000c00a08947 */ /* 0x000fea0003800000 */
.L_x_9511:
        /* <DEDUP_REMOVED lines=32> */
.L_x_9499:
[----:B------:R-:W3:Y:S01]  /*1b7a0*/  S2R R3, SR_CgaCtaId ;  /* 0x0000000000037919 */ /* 0x000ee20000008800 */
[----:B------:R-:W-:-:S04]  /*1b7b0*/  MOV R2, 0x400 ;  /* 0x0000040000027802 */ /* 0x000fc80000000f00 */
[----:B---3--:R-:W-:Y:S02]  /*1b7c0*/  LEA R2, R3, R2, 0x18 ;  /* 0x0000000203027211 */ /* 0x008fe400078ec0ff */
[----:B------:R-:W-:-:S03]  /*1b7d0*/  SHF.L.U32 R3, R9, 0x1f, RZ ;  /* 0x0000001f09037819 */ /* 0x000fc600000006ff */
[----:B------:R-:W-:-:S04]  /*1b7e0*/  IMAD R2, R10, 0x8, R2 ;  /* 0x000000080a027824 */ /* 0x000fc800078e0202 */
[----:B------:R-:W3:Y:S02]  /*1b7f0*/  SYNCS.PHASECHK.TRANS64.TRYWAIT P0, [R2+URZ+0x22840], R3 ;  /* 0x02284003020075a7 */ /* 0x000ee4000800017f */
[----:B---3--:R-:W-:Y:S05]  /*1b800*/  @!P0 BRA `(.L_x_9500) ;  /* 0x0000003000bc8947 */ /* 0x008fea0003800000 */
.L_x_9618:
        /* <DEDUP_REMOVED lines=11> */
.L_x_9501:
        /* <DEDUP_REMOVED lines=21> */
.L_x_9619:
        /* <DEDUP_REMOVED lines=8> */
.L_x_9503:
        /* <DEDUP_REMOVED lines=33> */
.L_x_9498:
[----:B------:R-:W-:Y:S05]  /*1bca0*/  BSYNC B1 ;  /* 0x0000000000017941 */ /* 0x000fea0003800000 */
.L_x_9497:
        /* <DEDUP_REMOVED lines=32> */
.L_x_9506:
[----:B------:R-:W3:Y:S01]  /*1beb0*/  S2R R3, SR_CgaCtaId ;  /* 0x0000000000037919 */ /* 0x000ee20000008800 */
[----:B------:R-:W-:-:S04]  /*1bec0*/  MOV R2, 0x400 ;  /* 0x0000040000027802 */ /* 0x000fc80000000f00 */
[----:B---3--:R-:W-:Y:S02]  /*1bed0*/  LEA R2, R3, R2, 0x18 ;  /* 0x0000000203027211 */ /* 0x008fe400078ec0ff */
[----:B------:R-:W-:-:S03]  /*1bee0*/  SHF.L.U32 R3, R11, 0x1f, RZ ;  /* 0x0000001f0b037819 */ /* 0x000fc600000006ff */
[----:B------:R-:W-:-:S04]  /*1bef0*/  IMAD R2, R12, 0x8, R2 ;  /* 0x000000080c027824 */ /* 0x000fc800078e0202 */
[----:B------:R-:W3:Y:S02]  /*1bf00*/  SYNCS.PHASECHK.TRANS64.TRYWAIT P0, [R2+URZ+0x22840], R3 ;  /* 0x02284003020075a7 */ /* 0x000ee4000800017f */
[----:B---3--:R-:W-:Y:S05]  /*1bf10*/  @!P0 BRA `(.L_x_9507) ;  /* 0x0000002c00208947 */ /* 0x008fea0003800000 */
.L_x_9620:
        /* <DEDUP_REMOVED lines=11> */
.L_x_9508:
        /* <DEDUP_REMOVED lines=22> */
.L_x_9621:
        /* <DEDUP_REMOVED lines=8> */
.L_x_9510:
        /* <DEDUP_REMOVED lines=34> */
.L_x_9505:
[----:B------:R-:W-:Y:S05]  /*1c3d0*/  BSYNC B1 ;  /* 0x0000000000017941 */ /* 0x000fea0003800000 */
.L_x_9504:
[----:B------:R-:W2:Y:S01]  /*1c3e0*/  LDL R2, [R1+0x18] ;  /* 0x0000180001027983 */ /* 0x000ea20000100800 */
[----:B------:R-:W-:Y:S01]  /*1c3f0*/  VIADD R5, R5, 0xfffffffe ;  /* 0xfffffffe05057836 */ /* 0x000fe20000000000 */
[----:B--2---:R-:W-:-:S13]  /*1c400*/  ISETP.GT.AND P0, PT, R9, R2, PT ;  /* 0x000000020900720c */ /* 0x004fda0003f04270 */
[----:B------:R-:W-:Y:S05]  /*1c410*/  @P0 BRA `(.L_x_9511) ;  /* 0xfffffff000600947 */ /* 0x000fea000383ffff */
.L_x_9487:
[----:B------:R-:W-:Y:S05]  /*1c420*/  BSYNC B0 ;  /* 0x0000000000007941 */ /* 0x000fea0003800000 */
.L_x_9486:
        /* <DEDUP_REMOVED lines=23> */
.L_x_9513:
[----:B------:R-:W-:Y:S05]  /*1c5a0*/  BSYNC B0 ;  /* 0x0000000000007941 */ /* 0x000fea0003800000 */
.L_x_9512:
[----:B--2---:R-:W2:Y:S02]  /*1c5b0*/  LDL.LU R2, [R1+0x8] ;  /* 0x0000080001027983 */ /* 0x004ea40000300800 */
[----:B--2---:R-:W-:-:S05]  /*1c5c0*/  LOP3.LUT R2, R2, R0, RZ, 0x3c, !PT ;  /* 0x0000000002027212 */ /* 0x004fca00078e3cff */
[----:B------:R3:W-:Y:S02]  /*1c5d0*/  STL [R1+0x8], R2 ;  /* 0x0000080201007387 */ /* 0x0007e40000100800 */
.L_x_9469:
[----:B------:R-:W-:Y:S05]  /*1c5e0*/  BSYNC B6 ;  /* 0x0000000000067941 */ /* 0x000fea0003800000 */
.L_x_9467:
[----:B------:R-:W-:-:S03]  /*1c5f0*/  UMOV UR4, 0xffffffff ;  /* 0xffffffff00047882 */ /* 0x000fc60000000000 */
[----:B------:R-:W-:Y:S05]  /*1c600*/  BRA.DIV UR4, `(.L_x_9514) ;  /* 0x00000026048c7947 */ /* 0x000fea000b800000 */
[----:B------:R4:W0:Y:S04]  /*1c610*/  SHFL.IDX PT, R4, R16, RZ, 0x1f ;  /* 0x00001fff10047589 */ /* 0x00082800000e0000 */
[----:B------:R-:W0:Y:S02]  /*1c620*/  SHFL.IDX PT, R16, R16, 0x1, 0x1f ;  /* 0x00201f0010107f89 */ /* 0x000e2400000e0000 */
.L_x_9625:
[----:B------:R-:W5:Y:S01]  /*1c630*/  S2R R7, SR_TID.X ;  /* 0x0000000000077919 */ /* 0x000f620000002100 */
[----:B------:R-:W-:Y:S01]  /*1c640*/  ULDC UR4, c[0x0][0xc14] ;  /* 0x0003050000047ab9 */ /* 0x000fe20000000800 */
[----:B------:R-:W-:Y:S01]  /*1c650*/  BSSY B0, `(.L_x_9515) ;  /* 0x000000b000007945 */ /* 0x000fe20003800000 */
[----:B------:R-:W-:Y:S02]  /*1c660*/  IMAD.U32 R0, RZ, RZ, UR4 ;  /* 0x00000004ff007e24 */ /* 0x000fe4000f8e00ff */
[----:B------:R-:W-:Y:S01]  /*1c670*/  IMAD.MOV.U32 R17, RZ, RZ, RZ ;  /* 0x000000ffff117224 */ /* 0x000fe200078e00ff */
[----:B-----5:R-:W-:-:S04]  /*1c680*/  LOP3.LUT R7, R7, 0x1f, RZ, 0xc0, !PT ;  /* 0x0000001f07077812 */ /* 0x020fc800078ec0ff */
[C---:B------:R-:W-:Y:S01]  /*1c690*/  ISETP.NE.AND P0, PT, R7.reuse, 0x1f, PT ;  /* 0x0000001f0700780c */ /* 0x040fe20003f05270 */
[----:B------:R-:W-:-:S05]  /*1c6a0*/  IMAD.IADD R5, R7, 0x1, R19 ;  /* 0x0000000107057824 */ /* 0x000fca00078e0213 */
[----:B------:R-:W-:-:S13]  /*1c6b0*/  ISETP.GE.OR P0, PT, R5, R0, !P0 ;  /* 0x000000000500720c */ /* 0x000fda0004706670 */
[----:B------:R-:W-:Y:S05]  /*1c6c0*/  @P0 BRA `(.L_x_9516) ;  /* 0x00000000000c0947 */ /* 0x000fea0003800000 */
[----:B---3--:R-:W3:Y:S02]  /*1c6d0*/  LDC.64 R2, c[0x0][0xc58] ;  /* 0x00031600ff027b82 */ /* 0x008ee40000000a00 */
[----:B---3--:R-:W-:-:S05]  /*1c6e0*/  IMAD.WIDE R2, R5, 0x4, R2 ;  /* 0x0000000405027825 */ /* 0x008fca00078e0202 */
[----:B------:R3:W5:Y:S02]  /*1c6f0*/  LDG.E R17, desc[UR40][R2.64] ;  /* 0x0000002802117981 */ /* 0x000764000c1e1900 */
.L_x_9516:
[----:B------:R-:W-:Y:S05]  /*1c700*/  BSYNC B0 ;  /* 0x0000000000007941 */ /* 0x000fea0003800000 */
.L_x_9515:
        /* <DEDUP_REMOVED lines=23> */
.L_x_9633:
[----:B------:R-:W-:Y:S02]  /*1c880*/  ULDC UR4, c[0x0][0xc10] ;  /* 0x0003040000047ab9 */ /* 0x000fe40000000800 */
[----:B------:R-:W-:-:S04]  /*1c890*/  IMAD.U32 R5, RZ, RZ, UR4 ;  /* 0x00000004ff057e24 */ /* 0x000fc8000f8e00ff */
[----:B--2---:R-:W-:-:S04]  /*1c8a0*/  IMAD R3, R14, R5, RZ ;  /* 0x000000050e037224 */ /* 0x004fc800078e02ff */
[----:B----4-:R-:W-:-:S05]  /*1c8b0*/  IMAD.IADD R16, R16, 0x1, R3 ;  /* 0x0000000110107824 */ /* 0x010fca00078e0203 */
[----:B------:R-:W-:-:S13]  /*1c8c0*/  ISETP.GT.AND P0, PT, R16, R4, PT ;  /* 0x000000041000720c */ /* 0x000fda0003f04270 */
[----:B------:R-:W-:Y:S05]  /*1c8d0*/  @P0 BRA `(.L_x_9518) ;  /* 0x0000000000b40947 */ /* 0x000fea0003800000 */
[----:B------:R-:W2:Y:S02]  /*1c8e0*/  LDC R0, c[0x0][0xc14] ;  /* 0x00030500ff007b82 */ /* 0x000ea40000000800 */
.L_x_9523:
[----:B------:R-:W-:-:S05]  /*1c8f0*/  VIADD R19, R19, 0x1f ;  /* 0x0000001f13137836 */ /* 0x000fca0000000000 */
        /* <DEDUP_REMOVED lines=13> */
.L_x_9521:
[----:B------:R-:W-:Y:S05]  /*1c9d0*/  BSYNC B0 ;  /* 0x0000000000007941 */ /* 0x000fea0003800000 */
.L_x_9520:
[----:B------:R-:W-:-:S03]  /*1c9e0*/  UMOV UR4, 0xffffffff ;  /* 0xffffffff00047882 */ /* 0x000fc60000000000 */
[----:B------:R-:W-:Y:S05]  /*1c9f0*/  BRA.DIV UR4, `(.L_x_9522) ;  /* 0x0000002604ac7947 */ /* 0x000fea000b800000 */
[----:B-----5:R-:W3:Y:S01]  /*1ca00*/  SHFL.UP PT, R14, R17, 0x1, RZ ;  /* 0x04200000110e7989 */ /* 0x020ee200000e00ff */
[C---:B------:R-:W-:Y:S02]  /*1ca10*/  ISETP.NE.AND P0, PT, R7.reuse, RZ, PT ;  /* 0x000000ff0700720c */ /* 0x040fe40003f05270 */
[C---:B------:R-:W-:Y:S02]  /*1ca20*/  ISETP.GE.U32.AND P1, PT, R7.reuse, 0x2, PT ;  /* 0x000000020700780c */ /* 0x040fe40003f26070 */
[----:B---3--:R-:W-:Y:S02]  /*1ca30*/  SEL R14, R14, RZ, P0 ;  /* 0x000000ff0e0e7207 */ /* 0x008fe40000000000 */
[----:B------:R-:W-:-:S03]  /*1ca40*/  ISETP.GE.U32.AND P0, PT, R7, 0x4, PT ;  /* 0x000000040700780c */ /* 0x000fc60003f06070 */
[----:B------:R-:W-:-:S05]  /*1ca50*/  IMAD.IADD R13, R17, 0x1, R14 ;  /* 0x00000001110d7824 */ /* 0x000fca00078e020e */
[----:B------:R-:W3:Y:S02]  /*1ca60*/  SHFL.UP PT, R14, R13, 0x2, RZ ;  /* 0x044000000d0e7989 */ /* 0x000ee400000e00ff */
[----:B---3--:R-:W-:Y:S02]  /*1ca70*/  SEL R14, R14, RZ, P1 ;  /* 0x000000ff0e0e7207 */ /* 0x008fe40000800000 */
[----:B------:R-:W-:-:S03]  /*1ca80*/  ISETP.GE.U32.AND P1, PT, R7, 0x8, PT ;  /* 0x000000080700780c */ /* 0x000fc60003f26070 */
[----:B--2---:R-:W-:-:S05]  /*1ca90*/  IMAD.IADD R3, R13, 0x1, R14 ;  /* 0x000000010d037824 */ /* 0x004fca00078e020e */
[----:B------:R-:W2:Y:S02]  /*1caa0*/  SHFL.UP PT, R14, R3, 0x4, RZ ;  /* 0x04800000030e7989 */ /* 0x000ea400000e00ff */
[----:B--2---:R-:W-:Y:S02]  /*1cab0*/  SEL R14, R14, RZ, P0 ;  /* 0x000000ff0e0e7207 */ /* 0x004fe40000000000 */
[----:B------:R-:W-:-:S03]  /*1cac0*/  ISETP.GE.U32.AND P0, PT, R7, 0x10, PT ;  /* 0x000000100700780c */ /* 0x000fc60003f06070 */
[----:B------:R-:W-:-:S05]  /*1cad0*/  IMAD.IADD R5, R3, 0x1, R14 ;  /* 0x0000000103057824 */ /* 0x000fca00078e020e */
[----:B------:R-:W2:Y:S02]  /*1cae0*/  SHFL.UP PT, R14, R5, 0x8, RZ ;  /* 0x05000000050e7989 */ /* 0x000ea400000e00ff */
[----:B--2---:R-:W-:-:S05]  /*1caf0*/  SEL R6, R14, RZ, P1 ;  /* 0x000000ff0e067207 */ /* 0x004fca0000800000 */
[----:B------:R-:W-:-:S05]  /*1cb00*/  IMAD.IADD R6, R5, 0x1, R6 ;  /* 0x0000000105067824 */ /* 0x000fca00078e0206 */
[----:B------:R-:W2:Y:S02]  /*1cb10*/  SHFL.UP PT, R14, R6, 0x10, RZ ;  /* 0x06000000060e7989 */ /* 0x000ea400000e00ff */
[----:B--2---:R-:W-:-:S05]  /*1cb20*/  SEL R7, R14, RZ, P0 ;  /* 0x000000ff0e077207 */ /* 0x004fca0000000000 */
[----:B0-----:R-:W-:-:S05]  /*1cb30*/  IMAD.IADD R2, R6, 0x1, R7 ;  /* 0x0000000106027824 */ /* 0x001fca00078e0207 */
[----:B------:R0:W2:Y:S02]  /*1cb40*/  SHFL.IDX PT, R14, R2, 0x1f, 0x1f ;  /* 0x03e01f00020e7f89 */ /* 0x0000a400000e0000 */
.L_x_9641:
[----:B------:R-:W-:Y:S02]  /*1cb50*/  ULDC UR4, c[0x0][0xc10] ;  /* 0x0003040000047ab9 */ /* 0x000fe40000000800 */
[----:B------:R-:W-:-:S04]  /*1cb60*/  IMAD.U32 R5, RZ, RZ, UR4 ;  /* 0x00000004ff057e24 */ /* 0x000fc8000f8e00ff */
[----:B--2---:R-:W-:-:S04]  /*1cb70*/  IMAD R3, R14, R5, RZ ;  /* 0x000000050e037224 */ /* 0x004fc800078e02ff */
[----:B------:R-:W-:-:S05]  /*1cb80*/  IMAD.IADD R16, R3, 0x1, R16 ;  /* 0x0000000103107824 */ /* 0x000fca00078e0210 */
[----:B------:R-:W-:-:S13]  /*1cb90*/  ISETP.GT.AND P0, PT, R16, R4, PT ;  /* 0x000000041000720c */ /* 0x000fda0003f04270 */
[----:B------:R-:W-:Y:S05]  /*1cba0*/  @!P0 BRA `(.L_x_9523) ;  /* 0xfffffffc00508947 */ /* 0x000fea000383ffff */
.L_x_9518:
        /* <DEDUP_REMOVED lines=8> */
.L_x_9645:
[----:B------:R-:W-:Y:S01]  /*1cc30*/  ISETP.NE.AND P0, PT, R3, RZ, PT ;  /* 0x000000ff0300720c */ /* 0x000fe20003f05270 */
[----:B------:R-:W-:-:S12]  /*1cc40*/  IMAD.MOV.U32 R7, RZ, RZ, RZ ;  /* 0x000000ffff077224 */ /* 0x000fd800078e00ff */
[----:B------:R-:W-:Y:S05]  /*1cc50*/  @!P0 BRA `(.L_x_9525) ;  /* 0x0000000000108947 */ /* 0x000fea0003800000 */
[----:B------:R-:W-:Y:S01]  /*1cc60*/  UMOV UR4, 0xffffffff ;  /* 0xffffffff00047882 */ /* 0x000fe20000000000 */
[----:B------:R-:W-:Y:S02]  /*1cc70*/  VIADD R12, R6, 0xffffffff ;  /* 0xffffffff060c7836 */ /* 0x000fe40000000000 */
[----:B------:R-:W-:Y:S05]  /*1cc80*/  BRA.DIV UR4, `(.L_x_9526) ;  /* 0x0000002a04207947 */ /* 0x000fea000b800000 */
[----:B------:R4:W0:Y:S02]  /*1cc90*/  SHFL.IDX PT, R7, R2, R12, 0x1f ;  /* 0x00001f0c02077589 */ /* 0x00082400000e0000 */
.L_x_9525:
[----:B0---4-:R-:W0:Y:S01]  /*1cca0*/  LDC.64 R2, c[0x0][0xc68] ;  /* 0x00031a00ff027b82 */ /* 0x011e220000000a00 */
[----:B------:R-:W-:-:S04]  /*1ccb0*/  IMAD.IADD R19, R6, 0x1, R19 ;  /* 0x0000000106137824 */ /* 0x000fc800078e0213 */
[----:B0-----:R-:W-:-:S05]  /*1ccc0*/  IMAD.WIDE R2, R19, 0x4, R2 ;  /* 0x0000000413027825 */ /* 0x001fca00078e0202 */
[----:B-1----:R-:W2:Y:S01]  /*1ccd0*/  LDG.E R9, desc[UR40][R2.64] ;  /* 0x0000002802097981 */ /* 0x002ea2000c1e1900 */
        /* <DEDUP_REMOVED lines=63> */
.L_x_9519:
[----:B------:R-:W-:Y:S01]  /*1d0d0*/  UMOV UR4, URZ ;  /* 0x0000003f00047c82 */ /* 0x000fe20008000000 */
[----:B------:R-:W-:Y:S01]  /*1d0e0*/  UMOV UR5, URZ ;  /* 0x0000003f00057c82 */ /* 0x000fe20008000000 */
[----:B------:R-:W-:Y:S01]  /*1d0f0*/  ULDC UR6, c[0x0][0xc14] ;  /* 0x0003050000067ab9 */ /* 0x000fe20000000800 */
[----:B------:R-:W-:Y:S02]  /*1d100*/  IMAD.MOV.U32 R16, RZ, RZ, R4 ;  /* 0x000000ffff107224 */ /* 0x000fe400078e0004 */
[----:B------:R-:W-:Y:S02]  /*1d110*/  IMAD.U32 R17, RZ, RZ, UR4 ;  /* 0x00000004ff117e24 */ /* 0x000fe4000f8e00ff */
[----:B------:R-:W-:Y:S02]  /*1d120*/  IMAD.U32 R18, RZ, RZ, UR5 ;  /* 0x00000005ff127e24 */ /* 0x000fe4000f8e00ff */
[----:B------:R-:W-:-:S07]  /*1d130*/  IMAD.U32 R19, RZ, RZ, UR6 ;  /* 0x00000006ff137e24 */ /* 0x000fce000f8e00ff */
.L_x_9527:
        /* <DEDUP_REMOVED lines=12> */
.L_x_9428:
        /* <DEDUP_REMOVED lines=12> */
.L_x_9648:
[----:B------:R-:W-:Y:S05]  /*1d2c0*/  BSYNC B0 ;  /* 0x0000000000007941 */ /* 0x000fea0003800000 */
.L_x_9529:
[----:B------:R-:W-:-:S03]  /*1d2d0*/  UMOV UR4, 0xffffffff ;  /* 0xffffffff00047882 */ /* 0x000fc60000000000 */
[----:B------:R-:W-:Y:S05]  /*1d2e0*/  BRA.DIV UR4, `(.L_x_9531) ;  /* 0x0000002204c47947 */ /* 0x000fea000b800000 */
[----:B------:R-:W2:Y:S02]  /*1d2f0*/  S2R R2, SR_TID.X ;  /* 0x0000000000027919 */ /* 0x000ea40000002100 */
[----:B--2---:R-:W-:-:S04]  /*1d300*/  SHF.R.U32.HI R2, RZ, 0x5, R2 ;  /* 0x00000005ff027819 */ /* 0x004fc80000011602 */
[----:B------:R-:W-:-:S05]  /*1d310*/  LOP3.LUT R2, R2, 0x3, RZ, 0xc0, !PT ;  /* 0x0000000302027812 */ /* 0x000fca00078ec0ff */
[----:B------:R2:W3:Y:S02]  /*1d320*/  SHFL.IDX PT, R14, R2, RZ, 0x1f ;  /* 0x00001fff020e7589 */ /* 0x0004e400000e0000 */
.L_x_9651:
[----:B---3--:R-:W-:-:S13]  /*1d330*/  ISETP.NE.AND P0, PT, R14, RZ, PT ;  /* 0x000000ff0e00720c */ /* 0x008fda0003f05270 */
[----:B------:R-:W-:Y:S05]  /*1d340*/  @P0 BRA `(.L_x_9207) ;  /* 0x0000000000940947 */ /* 0x000fea0003800000 */
[----:B------:R-:W-:-:S03]  /*1d350*/  UMOV UR4, 0xffffffff ;  /* 0xffffffff00047882 */ /* 0x000fc60000000000 */
[----:B------:R-:W-:Y:S05]  /*1d360*/  BRA.DIV UR4, `(.L_x_9532) ;  /* 0x0000002204d87947 */ /* 0x000fea000b800000 */
[----:B------:R-:W-:-:S13]  /*1d370*/  ELECT P6, URZ, PT ;  /* 0x00000000003f782f */ /* 0x000fda00038c0000 */
.L_x_9654:
[----:B------:R-:W-:Y:S05]  /*1d380*/  @!P6 BRA `(.L_x_9207) ;  /* 0x000000000084e947 */ /* 0x000fea0003800000 */
[----:B--2---:R-:W2:Y:S02]  /*1d390*/  LDL.LU R2, [R1+0x2c] ;  /* 0x00002c0001027983 */ /* 0x004ea40000300800 */
[----:B--2---:R-:W-:-:S04]  /*1d3a0*/  LOP3.LUT R2, R2, 0x2, RZ, 0xfc, !PT ;  /* 0x0000000202027812 */ /* 0x004fc800078efcff */
[----:B------:R-:W-:-:S13]  /*1d3b0*/  ISETP.NE.AND P2, PT, R2, 0x3, PT ;  /* 0x000000030200780c */ /* 0x000fda0003f45270 */
[----:B------:R-:W-:Y:S05]  /*1d3c0*/  @!P2 BRA `(.L_x_9533) ;  /* 0x000000000004a947 */ /* 0x000fea0003800000 */
[----:B------:R-:W-:Y:S01]  /*1d3d0*/  BPT.TRAP 0x1 ;  /* 0x000000040000795c */ /* 0x000fe20000300000 */
.L_x_9533:
        /* <DEDUP_REMOVED lines=14> */
.L_x_9655:
[----:B------:R-:W2:Y:S02]  /*1d4c0*/  SYNCS.PHASECHK.TRANS64.TRYWAIT P0, [R7+URZ], R2 ;  /* 0x00000002070075a7 */ /* 0x000ea4000800017f */
[----:B--2---:R-:W-:Y:S05]  /*1d4d0*/  @!P0 BRA `(.L_x_9535) ;  /* 0x0000002000b08947 */ /* 0x004fea0003800000 */
.L_x_9656:
[----:B------:R-:W-:Y:S05]  /*1d4e0*/  @!P2 BRA `(.L_x_9536) ;  /* 0x000000000004a947 */ /* 0x000fea0003800000 */
[----:B------:R-:W-:Y:S01]  /*1d4f0*/  BPT.TRAP 0x1 ;  /* 0x000000040000795c */ /* 0x000fe20000300000 */
.L_x_9536:
[----:B------:R-:W3:Y:S01]  /*1d500*/  LDL.LU R4, [R1] ;  /* 0x0000000001047983 */ /* 0x000ee20000300800 */
[----:B------:R-:W-:-:S04]  /*1d510*/  VIADD R0, R0, 0x22860 ;  /* 0x0002286000007836 */ /* 0x000fc80000000000 */
[----:B---3--:R-:W-:-:S04]  /*1d520*/  IMAD R4, R4, 0x8, R0 ;  /* 0x0000000804047824 */ /* 0x008fc800078e0200 */
[----:B------:R-:W3:Y:S02]  /*1d530*/  SYNCS.PHASECHK.TRANS64.TRYWAIT P0, [R4+URZ], R5 ;  /* 0x00000005040075a7 */ /* 0x000ee4000800017f */
[----:B---3--:R-:W-:Y:S05]  /*1d540*/  @!P0 BRA `(.L_x_9537) ;  /* 0x0000002000a88947 */ /* 0x008fea0003800000 */
.L_x_9657:
[----:B------:R-:W-:-:S07]  /*1d550*/  IMAD R3, R3, 0x8, R0 ;  /* 0x0000000803037824 */ /* 0x000fce00078e0200 */
.L_x_9538:
[----:B----4-:R4:W0:Y:S02]  /*1d560*/  SYNCS.PHASECHK.TRANS64.TRYWAIT P0, [R3+URZ], R2 ;  /* 0x00000002030075a7 */ /* 0x010824000800017f */
[----:B0-----:R-:W-:Y:S05]  /*1d570*/  @!P0 NANOSLEEP.SYNCS 0x989680 ;  /* 0x009896800000895d */ /* 0x001fea0003900000 */
[----:B------:R-:W0:Y:S02]  /*1d580*/  @!P0 SYNCS.PHASECHK.TRANS64 P0, [R3+URZ], R2 ;  /* 0x00000002030085a7 */ /* 0x000e24000800007f */
[----:B0-----:R-:W-:Y:S05]  /*1d590*/  @!P0 BRA `(.L_x_9538) ;  /* 0xfffffffc00f08947 */ /* 0x001fea000383ffff */
.L_x_9207:
[----:B------:R-:W-:Y:S05]  /*1d5a0*/  BSYNC B7 ;  /* 0x0000000000077941 */ /* 0x000fea0003800000 */
.L_x_9204:
[----:B------:R-:W-:Y:S05]  /*1d5b0*/  EXIT ;  /* 0x000000000000794d */ /* 0x000fea0003800000 */
.L_x_9233:
[----:B0-----:R0:W1:Y:S02]  /*1d5c0*/  SYNCS.PHASECHK.TRANS64.TRYWAIT P6, [R90+URZ+0x22890], R111 ;  /* 0x0228906f5a0075a7 */ /* 0x00106400080c017f */
[----:B-1----:R-:W-:Y:S05]  /*1d5d0*/  @!P6 NANOSLEEP.SYNCS 0x989680 ;  /* 0x009896800000e95d */ /* 0x002fea0003900000 */
[----:B------:R-:W1:Y:S02]  /*1d5e0*/  @!P6 SYNCS.PHASECHK.TRANS64 P6, [R90+URZ+0x22890], R111 ;  /* 0x0228906f5a00e5a7 */ /* 0x000e6400080c007f */
[----:B-1----:R-:W-:Y:S05]  /*1d5f0*/  @!P6 BRA `(.L_x_9233) ;  /* 0xfffffffc00f0e947 */ /* 0x002fea000383ffff */
[----:B------:R-:W-:Y:S05]  /*1d600*/  BRA `(.L_x_9539) ;  /* 0xfffffe58002c7947 */ /* 0x000fea000383ffff */
.L_x_9251:
[----:B0-----:R0:W1:Y:S02]  /*1d610*/  SYNCS.PHASECHK.TRANS64.TRYWAIT P5, [R90+URZ+0x22890], R111 ;  /* 0x0228906f5a0075a7 */ /* 0x00106400080a017f */
[----:B-1----:R-:W-:Y:S05]  /*1d620*/  @!P5 NANOSLEEP.SYNCS 0x989680 ;  /* 0x009896800000d95d */ /* 0x002fea0003900000 */
[----:B------:R-:W1:Y:S02]  /*1d630*/  @!P5 SYNCS.PHASECHK.TRANS64 P5, [R90+URZ+0x22890], R111 ;  /* 0x0228906f5a00d5a7 */ /* 0x000e6400080a007f */
[----:B-1----:R-:W-:Y:S05]  /*1d640*/  @!P5 BRA `(.L_x_9251) ;  /* 0xfffffffc00f0d947 */ /* 0x002fea000383ffff */
[----:B------:R-:W-:Y:S05]  /*1d650*/  BRA `(.L_x_9540) ;  /* 0xfffffe68007c7947 */ /* 0x000fea000383ffff */
.L_x_9260:
[----:B0-----:R0:W1:Y:S02]  /*1d660*/  SYNCS.PHASECHK.TRANS64.TRYWAIT P4, [R90+URZ+0x22890], R111 ;  /* 0x0228906f5a0075a7 */ /* 0x001064000808017f */
[----:B-1----:R-:W-:Y:S05]  /*1d670*/  @!P4 NANOSLEEP.SYNCS 0x989680 ;  /* 0x009896800000c95d */ /* 0x002fea0003900000 */
[----:B------:R-:W1:Y:S02]  /*1d680*/  @!P4 SYNCS.PHASECHK.TRANS64 P4, [R90+URZ+0x22890], R111 ;  /* 0x0228906f5a00c5a7 */ /* 0x000e64000808007f */
[----:B-1----:R-:W-:Y:S05]  /*1d690*/  @!P4 BRA `(.L_x_9260) ;  /* 0xfffffffc00f0c947 */ /* 0x002fea000383ffff */
[----:B------:R-:W-:Y:S05]  /*1d6a0*/  BRA `(.L_x_9541) ;  /* 0xfffffe7800587947 */ /* 0x000fea000383ffff */
.L_x_9266:
[----:B--2---:R2:W3:Y:S02]  /*1d6b0*/  SYNCS.PHASECHK.TRANS64.TRYWAIT P3, [R90+URZ+0x228b0], R111 ;  /* 0x0228b06f5a0075a7 */ /* 0x0044e4000806017f */
[----:B---3--:R-:W-:Y:S05]  /*1d6c0*/  @!P3 NANOSLEEP.SYNCS 0x989680 ;  /* 0x009896800000b95d */ /* 0x008fea0003900000 */
[----:B------:R-:W3:Y:S02]  /*1d6d0*/  @!P3 SYNCS.PHASECHK.TRANS64 P3, [R90+URZ+0x228b0], R111 ;  /* 0x0228b06f5a00b5a7 */ /* 0x000ee4000806007f */
[----:B---3--:R-:W-:Y:S05]  /*1d6e0*/  @!P3 BRA `(.L_x_9266) ;  /* 0xfffffffc00f0b947 */ /* 0x008fea000383ffff */
[----:B------:R-:W-:Y:S05]  /*1d6f0*/  BRA `(.L_x_9542) ;  /* 0xfffffe7800e87947 */ /* 0x000fea000383ffff */
.L_x_9282:
[----:B------:R-:W1:Y:S01]  /*1d700*/  S2R R10, SR_TID.X ;  /* 0x00000000000a7919 */ /* 0x000e620000002100 */
[----:B------:R-:W-:Y:S01]  /*1d710*/  BSSY B0, `(.L_x_9543) ;  /* 0x000000c000007945 */ /* 0x000fe20003800000 */
[----:B------:R-:W-:Y:S02]  /*1d720*/  IMAD.MOV.U32 R12, RZ, RZ, RZ ;  /* 0x000000ffff0c7224 */ /* 0x000fe400078e00ff */
[----:B------:R-:W-:Y:S02]  /*1d730*/  IMAD.MOV.U32 R11, RZ, RZ, 0x1f ;  /* 0x0000001fff0b7424 */ /* 0x000fe400078e00ff */
[----:B------:R-:W-:Y:S02]  /*1d740*/  IMAD.MOV.U32 R15, RZ, RZ, -0x1 ;  /* 0xffffffffff0f7424 */ /* 0x000fe400078e00ff */
[----:B-1----:R-:W-:-:S05]  /*1d750*/  VIADD R10, R10, 0xffffff80 ;  /* 0xffffff800a0a7836 */ /* 0x002fca0000000000 */
[----:B------:R-:W-:-:S04]  /*1d760*/  SHF.R.S32.HI R7, RZ, 0x1f, R10 ;  /* 0x0000001fff077819 */ /* 0x000fc8000001140a */
[----:B------:R-:W-:-:S04]  /*1d770*/  LEA.HI R7, R7, R10, RZ, 0x7 ;  /* 0x0000000a07077211 */ /* 0x000fc800078f38ff */
[----:B------:R-:W-:-:S05]  /*1d780*/  SHF.R.S32.HI R7, RZ, 0x7, R7 ;  /* 0x00000007ff077819 */ /* 0x000fca0000011407 */
[----:B------:R-:W-:-:S07]  /*1d790*/  IMAD.MOV.U32 R13, RZ, RZ, R7 ;  /* 0x000000ffff0d7224 */ /* 0x000fce00078e0007 */
[----:B0----5:R-:W-:Y:S05]  /*1d7a0*/  WARPSYNC.COLLECTIVE R15, `(.L_x_9544) ;  /* 0x000000000f087348 */ /* 0x021fea0003c00000 */
[----:B------:R1:W2:Y:S02]  /*1d7b0*/  SHFL.IDX P6, R14, R13, R12, R11 ;  /* 0x0000000c0d0e7389 */ /* 0x0002a400000c000b */
[----:B012--5:R-:W-:Y:S01]  /*1d7c0*/  ENDCOLLECTIVE ;  /* 0x000000000000791b */ /* 0x027fe20003800000 */
.L_x_9544:
[----:B------:R-:W-:Y:S05]  /*1d7d0*/  BSYNC B0 ;  /* 0x0000000000007941 */ /* 0x000fea0003800000 */
.L_x_9543:
[----:B------:R-:W-:Y:S05]  /*1d7e0*/  BRA `(.L_x_9545) ;  /* 0xfffffe8800547947 */ /* 0x000fea000383ffff */
.L_x_9298:
        /* <DEDUP_REMOVED lines=8> */
.L_x_9547:
[----:B------:R-:W-:Y:S05]  /*1d870*/  BSYNC B1 ;  /* 0x0000000000017941 */ /* 0x000fea0003800000 */
.L_x_9546:
[----:B------:R-:W-:Y:S05]  /*1d880*/  BRA `(.L_x_9548) ;  /* 0xfffffe9400b47947 */ /* 0x000fea000383ffff */
.L_x_9299:
        /* <DEDUP_REMOVED lines=8> */
.L_x_9550:
[----:B------:R-:W-:Y:S05]  /*1d910*/  BSYNC B1 ;  /* 0x0000000000017941 */ /* 0x000fea0003800000 */
.L_x_9549:
[----:B------:R-:W-:Y:S05]  /*1d920*/  BRA `(.L_x_9551) ;  /* 0xfffffe9400947947 */ /* 0x000fea000383ffff */
.L_x_9300:
        /* <DEDUP_REMOVED lines=8> */
.L_x_9553:
[----:B------:R-:W-:Y:S05]  /*1d9b0*/  BSYNC B1 ;  /* 0x0000000000017941 */ /* 0x000fea0003800000 */
.L_x_9552:
[----:B------:R-:W-:Y:S05]  /*1d9c0*/  BRA `(.L_x_9554) ;  /* 0xfffffe9400747947 */ /* 0x000fea000383ffff */
.L_x_9301:
        /* <DEDUP_REMOVED lines=8> */
.L_x_9556:
[----:B------:R-:W-:Y:S05]  /*1da50*/  BSYNC B1 ;  /* 0x0000000000017941 */ /* 0x000fea0003800000 */
.L_x_9555:
[----:B------:R-:W-:Y:S05]  /*1da60*/  BRA `(.L_x_9557) ;  /* 0xfffffe9400547947 */ /* 0x000fea000383ffff */
.L_x_9302:
[----:B------:R-:W-:Y:S01]  /*1da70*/  BSSY B1, `(.L_x_9558) ;  /* 0x0000008000017945 */ /* 0x000fe20003800000 */
[----:B------:R-:W-:Y:S02]  /*1da80*/  IMAD.MOV.U32 R13, RZ, RZ, R5 ;  /* 0x000000ffff0d7224 */ /* 0x000fe400078e0005 */
[----:B------:R-:W-:Y:S02]  /*1da90*/  IMAD.MOV.U32 R12, RZ, RZ, 0x1 ;  /* 0x00000001ff0c7424 */ /* 0x000fe400078e00ff */
[----:B------:R-:W-:Y:S02]  /*1daa0*/  IMAD.MOV.U32 R11, RZ, RZ, 0x1c1f ;  /* 0x00001c1fff0b7424 */ /* 0x000fe400078e00ff */
[----:B------:R-:W-:-:S07]  /*1dab0*/  IMAD.MOV.U32 R15, RZ, RZ, -0x1 ;  /* 0xffffffffff0f7424 */ /* 0x000fce00078e00ff */
[----:B0----5:R-:W-:Y:S05]  /*1dac0*/  WARPSYNC.COLLECTIVE R15, `(.L_x_9559) ;  /* 0x000000000f087348 */ /* 0x021fea0003c00000 */
[----:B------:R1:W2:Y:S02]  /*1dad0*/  SHFL.IDX P6, R14, R13, R12, R11 ;  /* 0x0000000c0d0e7389 */ /* 0x0002a400000c000b */
[----:B012--5:R-:W-:Y:S01]  /*1dae0*/  ENDCOLLECTIVE ;  /* 0x000000000000791b */ /* 0x027fe20003800000 */
.L_x_9559:
[----:B------:R-:W-:Y:S05]  /*1daf0*/  BSYNC B1 ;  /* 0x0000000000017941 */ /* 0x000fea0003800000 */
.L_x_9558:
[----:B------:R-:W-:Y:S05]  /*1db00*/  BRA `(.L_x_9560) ;  /* 0xfffffe9400347947 */ /* 0x000fea000383ffff */
.L_x_9303:
        /* <DEDUP_REMOVED lines=8> */
.L_x_9562:
[----:B------:R-:W-:Y:S05]  /*1db90*/  BSYNC B1 ;  /* 0x0000000000017941 */ /* 0x000fea0003800000 */
.L_x_9561:
[----:B------:R-:W-:Y:S05]  /*1dba0*/  BRA `(.L_x_9563) ;  /* 0xfffffe9400147947 */ /* 0x000fea000383ffff */
.L_x_9304:
        /* <DEDUP_REMOVED lines=8> */
.L_x_9565:
[----:B------:R-:W-:Y:S05]  /*1dc30*/  BSYNC B1 ;  /* 0x0000000000017941 */ /* 0x000fea0003800000 */
.L_x_9564:
[----:B------:R-:W-:Y:S05]  /*1dc40*/  BRA `(.L_x_9566) ;  /* 0xfffffe9000f47947 */ /* 0x000fea000383ffff */
.L_x_9305:
        /* <DEDUP_REMOVED lines=8> */
.L_x_9568:
[----:B------:R-:W-:Y:S05]  /*1dcd0*/  BSYNC B1 ;  /* 0x0000000000017941 */ /* 0x000fea0003800000 */
.L_x_9567:
[----:B------:R-:W-:Y:S05]  /*1dce0*/  BRA `(.L_x_9569) ;  /* 0xfffffe9000d47947 */ /* 0x000fea000383ffff */
.L_x_9307:
[----:B-1----:R1:W2:Y:S02]  /*1dcf0*/  SYNCS.PHASECHK.TRANS64.TRYWAIT P2, [R17+URZ+0x22800], R6 ;  /* 0x02280006110075a7 */ /* 0x0022a4000804017f */
[----:B--2---:R-:W-:Y:S05]  /*1dd00*/  @!P2 NANOSLEEP.SYNCS 0x989680 ;  /* 0x009896800000a95d */ /* 0x004fea0003900000 */
[----:B------:R-:W2:Y:S02]  /*1dd10*/  @!P2 SYNCS.PHASECHK.TRANS64 P2, [R17+URZ+0x22800], R6 ;  /* 0x022800061100a5a7 */ /* 0x000ea4000804007f */
[----:B--2---:R-:W-:Y:S05]  /*1dd20*/  @!P2 BRA `(.L_x_9307) ;  /* 0xfffffffc00f0a947 */ /* 0x004fea000383ffff */
[----:B------:R-:W-:Y:S05]  /*1dd30*/  BRA `(.L_x_9570) ;  /* 0xfffffe94004c7947 */ /* 0x000fea000383ffff */
.L_x_9315:
        /* <DEDUP_REMOVED lines=8> */
.L_x_9572:
[----:B------:R-:W-:Y:S05]  /*1ddc0*/  BSYNC B1 ;  /* 0x0000000000017941 */ /* 0x000fea0003800000 */
.L_x_9571:
[----:B------:R-:W-:Y:S05]  /*1ddd0*/  BRA `(.L_x_9573) ;  /* 0xfffffea400387947 */ /* 0x000fea000383ffff */
.L_x_9316:
        /* <DEDUP_REMOVED lines=8> */
.L_x_9575:
[----:B------:R-:W-:Y:S05]  /*1de60*/  BSYNC B1 ;  /* 0x0000000000017941 */ /* 0x000fea0003800000 */
.L_x_9574:
[----:B------:R-:W-:Y:S05]  /*1de70*/  BRA `(.L_x_9576) ;  /* 0xfffffea400187947 */ /* 0x000fea000383ffff */
.L_x_9317:
        /* <DEDUP_REMOVED lines=8> */
.L_x_9578:
[----:B------:R-:W-:Y:S05]  /*1df00*/  BSYNC B1 ;  /* 0x0000000000017941 */ /* 0x000fea0003800000 */
.L_x_9577:
[----:B------:R-:W-:Y:S05]  /*1df10*/  BRA `(.L_x_9579) ;  /* 0xfffffea000f87947 */ /* 0x000fea000383ffff */
.L_x_9318:
        /* <DEDUP_REMOVED lines=8> */
.L_x_9581:
[----:B------:R-:W-:Y:S05]  /*1dfa0*/  BSYNC B1 ;  /* 0x0000000000017941 */ /* 0x000fea0003800000 */
.L_x_9580:
[----:B------:R-:W-:Y:S05]  /*1dfb0*/  BRA `(.L_x_9582) ;  /* 0xfffffea000d87947 */ /* 0x000fea000383ffff */
.L_x_9319:
        /* <DEDUP_REMOVED lines=8> */
.L_x_9584:
[----:B------:R-:W-:Y:S05]  /*1e040*/  BSYNC B1 ;  /* 0x0000000000017941 */ /* 0x000fea0003800000 */
.L_x_9583:
[----:B------:R-:W-:Y:S05]  /*1e050*/  BRA `(.L_x_9585) ;  /* 0xfffffea000b87947 */ /* 0x000fea000383ffff */
.L_x_9320:
        /* <DEDUP_REMOVED lines=8> */
.L_x_9587:
[----:B------:R-:W-:Y:S05]  /*1e0e0*/  BSYNC B1 ;  /* 0x0000000000017941 */ /* 0x000fea0003800000 */
.L_x_9586:
[----:B------:R-:W-:Y:S05]  /*1e0f0*/  BRA `(.L_x_9588) ;  /* 0xfffffea0009c7947 */ /* 0x000fea000383ffff */
.L_x_9321:
        /* <DEDUP_REMOVED lines=8> */
.L_x_9590:
[----:B------:R-:W-:Y:S05]  /*1e180*/  BSYNC B1 ;  /* 0x0000000000017941 */ /* 0x000fea0003800000 */
.L_x_9589:
[----:B------:R-:W-:Y:S05]  /*1e190*/  BRA `(.L_x_9591) ;  /* 0xfffffea000807947 */ /* 0x000fea000383ffff */
.L_x_9322:
        /* <DEDUP_REMOVED lines=8> */
.L_x_9593:
[----:B------:R-:W-:Y:S05]  /*1e220*/  BSYNC B1 ;  /* 0x0000000000017941 */ /* 0x000fea0003800000 */
.L_x_9592:
[----:B------:R-:W-:Y:S05]  /*1e230*/  BRA `(.L_x_9594) ;  /* 0xfffffea000647947 */ /* 0x000fea000383ffff */
.L_x_9324:
[----:B-1----:R1:W2:Y:S02]  /*1e240*/  SYNCS.PHASECHK.TRANS64.TRYWAIT P2, [R17+URZ+0x22800], R4 ;  /* 0x02280004110075a7 */ /* 0x0022a4000804017f */
[----:B--2---:R-:W-:Y:S05]  /*1e250*/  @!P2 NANOSLEEP.SYNCS 0x989680 ;  /* 0x009896800000a95d */ /* 0x004fea0003900000 */
[----:B------:R-:W2:Y:S02]  /*1e260*/  @!P2 SYNCS.PHASECHK.TRANS64 P2, [R17+URZ+0x22800], R4 ;  /* 0x022800041100a5a7 */ /* 0x000ea4000804007f */
[----:B--2---:R-:W-:Y:S05]  /*1e270*/  @!P2 BRA `(.L_x_9324) ;  /* 0xfffffffc00f0a947 */ /* 0x004fea000383ffff */
[----:B------:R-:W-:Y:S05]  /*1e280*/  BRA `(.L_x_9595) ;  /* 0xfffffea000c07947 */ /* 0x000fea000383ffff */
.L_x_9330:
[----:B---3--:R3:W4:Y:S02]  /*1e290*/  SYNCS.PHASECHK.TRANS64.TRYWAIT P2, [R6+URZ+0x22830], R73 ;  /* 0x02283049060075a7 */ /* 0x008724000804017f */
[----:B----4-:R-:W-:Y:S05]  /*1e2a0*/  @!P2 NANOSLEEP.SYNCS 0x989680 ;  /* 0x009896800000a95d */ /* 0x010fea0003900000 */
[----:B------:R-:W4:Y:S02]  /*1e2b0*/  @!P2 SYNCS.PHASECHK.TRANS64 P2, [R6+URZ+0x22830], R73 ;  /* 0x022830490600a5a7 */ /* 0x000f24000804007f */
[----:B----4-:R-:W-:Y:S05]  /*1e2c0*/  @!P2 BRA `(.L_x_9330) ;  /* 0xfffffffc00f0a947 */ /* 0x010fea000383ffff */
[----:B------:R-:W-:Y:S05]  /*1e2d0*/  BRA `(.L_x_9329) ;  /* 0xfffffeb0002c7947 */ /* 0x000fea000383ffff */
.L_x_9343:
[----:B-1----:R1:W4:Y:S02]  /*1e2e0*/  SYNCS.PHASECHK.TRANS64.TRYWAIT P2, [R6+URZ+0x22850], R73 ;  /* 0x02285049060075a7 */ /* 0x002324000804017f */
[----:B----4-:R-:W-:Y:S05]  /*1e2f0*/  @!P2 NANOSLEEP.SYNCS 0x989680 ;  /* 0x009896800000a95d */ /* 0x010fea0003900000 */
[----:B------:R-:W4:Y:S02]  /*1e300*/  @!P2 SYNCS.PHASECHK.TRANS64 P2, [R6+URZ+0x22850], R73 ;  /* 0x022850490600a5a7 */ /* 0x000f24000804007f */
[----:B----4-:R-:W-:Y:S05]  /*1e310*/  @!P2 BRA `(.L_x_9343) ;  /* 0xfffffffc00f0a947 */ /* 0x010fea000383ffff */
[----:B------:R-:W-:Y:S05]  /*1e320*/  BRA `(.L_x_9342) ;  /* 0xfffffed000e47947 */ /* 0x000fea000383ffff */
.L_x_9352:
[----:B-1----:R1:W2:Y:S02]  /*1e330*/  SYNCS.PHASECHK.TRANS64.TRYWAIT P2, [R210+URZ+0x22830], R211 ;  /* 0x022830d3d20075a7 */ /* 0x0022a4000804017f */
[----:B--2---:R-:W-:Y:S05]  /*1e340*/  @!P2 NANOSLEEP.SYNCS 0x989680 ;  /* 0x009896800000a95d */ /* 0x004fea0003900000 */
[----:B------:R-:W2:Y:S02]  /*1e350*/  @!P2 SYNCS.PHASECHK.TRANS64 P2, [R210+URZ+0x22830], R211 ;  /* 0x022830d3d200a5a7 */ /* 0x000ea4000804007f */
[----:B--2---:R-:W-:Y:S05]  /*1e360*/  @!P2 BRA `(.L_x_9352) ;  /* 0xfffffffc00f0a947 */ /* 0x004fea000383ffff */
[----:B------:R-:W-:Y:S05]  /*1e370*/  BRA `(.L_x_9351) ;  /* 0xfffffed8009c7947 */ /* 0x000fea000383ffff */
.L_x_9365:
[----:B-1----:R1:W2:Y:S02]  /*1e380*/  SYNCS.PHASECHK.TRANS64.TRYWAIT P2, [R210+URZ+0x22850], R211 ;  /* 0x022850d3d20075a7 */ /* 0x0022a4000804017f */
[----:B--2---:R-:W-:Y:S05]  /*1e390*/  @!P2 NANOSLEEP.SYNCS 0x989680 ;  /* 0x009896800000a95d */ /* 0x004fea0003900000 */
[----:B------:R-:W2:Y:S02]  /*1e3a0*/  @!P2 SYNCS.PHASECHK.TRANS64 P2, [R210+URZ+0x22850], R211 ;  /* 0x022850d3d200a5a7 */ /* 0x000ea4000804007f */
[----:B--2---:R-:W-:Y:S05]  /*1e3b0*/  @!P2 BRA `(.L_x_9365) ;  /* 0xfffffffc00f0a947 */ /* 0x004fea000383ffff */
[----:B------:R-:W-:Y:S05]  /*1e3c0*/  BRA `(.L_x_9364) ;  /* 0xffffff0400947947 */ /* 0x000fea000383ffff */
.L_x_9375:
[----:B--2---:R2:W3:Y:S02]  /*1e3d0*/  SYNCS.PHASECHK.TRANS64.TRYWAIT P3, [R6+URZ+0x22830], R208 ;  /* 0x022830d0060075a7 */ /* 0x0044e4000806017f */
[----:B---3--:R-:W-:Y:S05]  /*1e3e0*/  @!P3 NANOSLEEP.SYNCS 0x989680 ;  /* 0x009896800000b95d */ /* 0x008fea0003900000 */
[----:B------:R-:W3:Y:S02]  /*1e3f0*/  @!P3 SYNCS.PHASECHK.TRANS64 P3, [R6+URZ+0x22830], R208 ;  /* 0x022830d00600b5a7 */ /* 0x000ee4000806007f */
[----:B---3--:R-:W-:Y:S05]  /*1e400*/  @!P3 BRA `(.L_x_9375) ;  /* 0xfffffffc00f0b947 */ /* 0x008fea000383ffff */
[----:B------:R-:W-:Y:S05]  /*1e410*/  BRA `(.L_x_9374) ;  /* 0xffffff0c005c7947 */ /* 0x000fea000383ffff */
.L_x_9380:
[----:B-1----:R1:W2:Y:S02]  /*1e420*/  SYNCS.PHASECHK.TRANS64.TRYWAIT P3, [R6+URZ+0x22850], R208 ;  /* 0x022850d0060075a7 */ /* 0x0022a4000806017f */
[----:B--2---:R-:W-:Y:S05]  /*1e430*/  @!P3 NANOSLEEP.SYNCS 0x989680 ;  /* 0x009896800000b95d */ /* 0x004fea0003900000 */
[----:B------:R-:W2:Y:S02]  /*1e440*/  @!P3 SYNCS.PHASECHK.TRANS64 P3, [R6+URZ+0x22850], R208 ;  /* 0x022850d00600b5a7 */ /* 0x000ea4000806007f */
[----:B--2---:R-:W-:Y:S05]  /*1e450*/  @!P3 BRA `(.L_x_9380) ;  /* 0xfffffffc00f0b947 */ /* 0x004fea000383ffff */
[----:B------:R-:W-:Y:S05]  /*1e460*/  BRA `(.L_x_9379) ;  /* 0xffffff2400b87947 */ /* 0x000fea000383ffff */
.L_x_9386:
[----:B--2---:R2:W3:Y:S02]  /*1e470*/  SYNCS.PHASECHK.TRANS64.TRYWAIT P2, [R208+URZ+0x22830], R209 ;  /* 0x022830d1d00075a7 */ /* 0x0044e4000804017f */
[----:B---3--:R-:W-:Y:S05]  /*1e480*/  @!P2 NANOSLEEP.SYNCS 0x989680 ;  /* 0x009896800000a95d */ /* 0x008fea0003900000 */
[----:B------:R-:W3:Y:S02]  /*1e490*/  @!P2 SYNCS.PHASECHK.TRANS64 P2, [R208+URZ+0x22830], R209 ;  /* 0x022830d1d000a5a7 */ /* 0x000ee4000804007f */
[----:B---3--:R-:W-:Y:S05]  /*1e4a0*/  @!P2 BRA `(.L_x_9386) ;  /* 0xfffffffc00f0a947 */ /* 0x008fea000383ffff */
[----:B------:R-:W-:Y:S05]  /*1e4b0*/  BRA `(.L_x_9385) ;  /* 0xffffff2800f07947 */ /* 0x000fea000383ffff */
.L_x_9399:
[----:B-1----:R1:W2:Y:S02]  /*1e4c0*/  SYNCS.PHASECHK.TRANS64.TRYWAIT P2, [R208+URZ+0x22850], R209 ;  /* 0x022850d1d00075a7 */ /* 0x0022a4000804017f */
[----:B--2---:R-:W-:Y:S05]  /*1e4d0*/  @!P2 NANOSLEEP.SYNCS 0x989680 ;  /* 0x009896800000a95d */ /* 0x004fea0003900000 */
[----:B------:R-:W2:Y:S02]  /*1e4e0*/  @!P2 SYNCS.PHASECHK.TRANS64 P2, [R208+URZ+0x22850], R209 ;  /* 0x022850d1d000a5a7 */ /* 0x000ea4000804007f */
[----:B--2---:R-:W-:Y:S05]  /*1e4f0*/  @!P2 BRA `(.L_x_9399) ;  /* 0xfffffffc00f0a947 */ /* 0x004fea000383ffff */
[----:B------:R-:W-:Y:S05]  /*1e500*/  BRA `(.L_x_9398) ;  /* 0xffffff5400e87947 */ /* 0x000fea000383ffff */
.L_x_9442:
        /* <DEDUP_REMOVED lines=11> */
.L_x_9597:
[----:B------:R-:W-:Y:S05]  /*1e5c0*/  BSYNC B1 ;  /* 0x0000000000017941 */ /* 0x000fea0003800000 */
.L_x_9596:
[----:B------:R-:W-:Y:S05]  /*1e5d0*/  BRA `(.L_x_9598) ;  /* 0xffffffa4005c7947 */ /* 0x000fea000383ffff */
.L_x_9443:
[----:B------:R-:W-:Y:S01]  /*1e5e0*/  BSSY B1, `(.L_x_9599) ;  /* 0x0000006000017945 */ /* 0x000fe20003800000 */
[----:B------:R-:W-:-:S07]  /*1e5f0*/  IMAD.MOV.U32 R15, RZ, RZ, -0x1 ;  /* 0xffffffffff0f7424 */ /* 0x000fce00078e00ff */
[----:B0-----:R-:W-:Y:S05]  /*1e600*/  WARPSYNC.COLLECTIVE R15, `(.L_x_9600) ;  /* 0x000000000f0c7348 */ /* 0x001fea0003c00000 */
[----:B------:R-:W-:Y:S02]  /*1e610*/  ELECT P6, UR62, PT ;  /* 0x00000000003e782f */ /* 0x000fe400038c0000 */
[----:B------:R-:W-:Y:S01]  /*1e620*/  MOV R14, UR62 ;  /* 0x0000003e000e7c02 */ /* 0x000fe20008000f00 */
[----:B0-----:R-:W-:Y:S10]  /*1e630*/  ENDCOLLECTIVE ;  /* 0x000000000000791b */ /* 0x001ff40003800000 */
.L_x_9600:
[----:B------:R-:W-:Y:S05]  /*1e640*/  BSYNC B1 ;  /* 0x0000000000017941 */ /* 0x000fea0003800000 */
.L_x_9599:
[----:B------:R-:W-:Y:S05]  /*1e650*/  BRA `(.L_x_9601) ;  /* 0xffffffa400487947 */ /* 0x000fea000383ffff */
.L_x_9445:
[----:B-1----:R1:W2:Y:S02]  /*1e660*/  SYNCS.PHASECHK.TRANS64.TRYWAIT P0, [R7+URZ+0x22820], R8 ;  /* 0x02282008070075a7 */ /* 0x0022a4000800017f */
[----:B--2---:R-:W-:Y:S05]  /*1e670*/  @!P0 NANOSLEEP.SYNCS 0x989680 ;  /* 0x009896800000895d */ /* 0x004fea0003900000 */
[----:B------:R-:W2:Y:S02]  /*1e680*/  @!P0 SYNCS.PHASECHK.TRANS64 P0, [R7+URZ+0x22820], R8 ;  /* 0x02282008070085a7 */ /* 0x000ea4000800007f */
[----:B--2---:R-:W-:Y:S05]  /*1e690*/  @!P0 BRA `(.L_x_9445) ;  /* 0xfffffffc00f08947 */ /* 0x004fea000383ffff */
[----:B------:R-:W-:Y:S05]  /*1e6a0*/  BRA `(.L_x_9602) ;  /* 0xffffffa400647947 */ /* 0x000fea000383ffff */
.L_x_9448:
[----:B-1----:R1:W2:Y:S02]  /*1e6b0*/  SYNCS.PHASECHK.TRANS64.TRYWAIT P0, [R8+URZ+0x228a0], R11 ;  /* 0x0228a00b080075a7 */ /* 0x0022a4000800017f */
[----:B--2---:R-:W-:Y:S05]  /*1e6c0*/  @!P0 NANOSLEEP.SYNCS 0x989680 ;  /* 0x009896800000895d */ /* 0x004fea0003900000 */
[----:B------:R-:W2:Y:S02]  /*1e6d0*/  @!P0 SYNCS.PHASECHK.TRANS64 P0, [R8+URZ+0x228a0], R11 ;  /* 0x0228a00b080085a7 */ /* 0x000ea4000800007f */
[----:B--2---:R-:W-:Y:S05]  /*1e6e0*/  @!P0 BRA `(.L_x_9448) ;  /* 0xfffffffc00f08947 */ /* 0x004fea000383ffff */
[----:B------:R-:W-:Y:S05]  /*1e6f0*/  BRA `(.L_x_9603) ;  /* 0xffffffa400747947 */ /* 0x000fea000383ffff */
.L_x_9450:
[----:B--2---:R2:W3:Y:S02]  /*1e700*/  SYNCS.PHASECHK.TRANS64.TRYWAIT P0, [R8+URZ+0x228c0], R11 ;  /* 0x0228c00b080075a7 */ /* 0x0044e4000800017f */
[----:B---3--:R-:W-:Y:S05]  /*1e710*/  @!P0 NANOSLEEP.SYNCS 0x989680 ;  /* 0x009896800000895d */ /* 0x008fea0003900000 */
[----:B------:R-:W3:Y:S02]  /*1e720*/  @!P0 SYNCS.PHASECHK.TRANS64 P0, [R8+URZ+0x228c0], R11 ;  /* 0x0228c00b080085a7 */ /* 0x000ee4000800007f */
[----:B---3--:R-:W-:Y:S05]  /*1e730*/  @!P0 BRA `(.L_x_9450) ;  /* 0xfffffffc00f08947 */ /* 0x008fea000383ffff */
[----:B------:R-:W-:Y:S05]  /*1e740*/  BRA `(.L_x_9604) ;  /* 0xffffffa400d87947 */ /* 0x000fea000383ffff */
.L_x_9454:
[----:B-1----:R1:W2:Y:S02]  /*1e750*/  SYNCS.PHASECHK.TRANS64.TRYWAIT P0, [R9+URZ+0x228a0], R10 ;  /* 0x0228a00a090075a7 */ /* 0x0022a4000800017f */
[----:B--2---:R-:W-:Y:S05]  /*1e760*/  @!P0 NANOSLEEP.SYNCS 0x989680 ;  /* 0x009896800000895d */ /* 0x004fea0003900000 */
[----:B------:R-:W2:Y:S02]  /*1e770*/  @!P0 SYNCS.PHASECHK.TRANS64 P0, [R9+URZ+0x228a0], R10 ;  /* 0x0228a00a090085a7 */ /* 0x000ea4000800007f */
[----:B--2---:R-:W-:Y:S05]  /*1e780*/  @!P0 BRA `(.L_x_9454) ;  /* 0xfffffffc00f08947 */ /* 0x004fea000383ffff */
[----:B------:R-:W-:Y:S05]  /*1e790*/  BRA `(.L_x_9605) ;  /* 0xffffffa800c87947 */ /* 0x000fea000383ffff */
.L_x_9456:
[----:B--2---:R2:W3:Y:S02]  /*1e7a0*/  SYNCS.PHASECHK.TRANS64.TRYWAIT P1, [R9+URZ+0x228c0], R10 ;  /* 0x0228c00a090075a7 */ /* 0x0044e4000802017f */
[----:B---3--:R-:W-:Y:S05]  /*1e7b0*/  @!P1 NANOSLEEP.SYNCS 0x989680 ;  /* 0x009896800000995d */ /* 0x008fea0003900000 */
[----:B------:R-:W3:Y:S02]  /*1e7c0*/  @!P1 SYNCS.PHASECHK.TRANS64 P1, [R9+URZ+0x228c0], R10 ;  /* 0x0228c00a090095a7 */ /* 0x000ee4000802007f */
[----:B---3--:R-:W-:Y:S05]  /*1e7d0*/  @!P1 BRA `(.L_x_9456) ;  /* 0xfffffffc00f09947 */ /* 0x008fea000383ffff */
[----:B------:R-:W-:Y:S05]  /*1e7e0*/  BRA `(.L_x_9606) ;  /* 0xffffffac00247947 */ /* 0x000fea000383ffff */
.L_x_9474:
[----:B------:R-:W0:Y:S01]  /*1e7f0*/  S2R R5, SR_TID.X ;  /* 0x0000000000057919 */ /* 0x000e220000002100 */
[----:B------:R-:W-:Y:S01]  /*1e800*/  BSSY B0, `(.L_x_9607) ;  /* 0x000000a000007945 */ /* 0x000fe20003800000 */
[----:B------:R-:W-:Y:S02]  /*1e810*/  IMAD.MOV.U32 R12, RZ, RZ, RZ ;  /* 0x000000ffff0c7224 */ /* 0x000fe400078e00ff */
[----:B-1----:R-:W-:Y:S02]  /*1e820*/  IMAD.MOV.U32 R11, RZ, RZ, 0x1f ;  /* 0x0000001fff0b7424 */ /* 0x002fe400078e00ff */
[----:B------:R-:W-:Y:S01]  /*1e830*/  IMAD.MOV.U32 R15, RZ, RZ, -0x1 ;  /* 0xffffffffff0f7424 */ /* 0x000fe200078e00ff */
[----:B0-----:R-:W-:-:S04]  /*1e840*/  SHF.R.U32.HI R5, RZ, 0x5, R5 ;  /* 0x00000005ff057819 */ /* 0x001fc80000011605 */
[----:B------:R-:W-:-:S05]  /*1e850*/  LOP3.LUT R5, R5, 0x3, RZ, 0xc0, !PT ;  /* 0x0000000305057812 */ /* 0x000fca00078ec0ff */
[----:B------:R-:W-:-:S07]  /*1e860*/  IMAD.MOV.U32 R13, RZ, RZ, R5 ;  /* 0x000000ffff0d7224 */ /* 0x000fce00078e0005 */
[----:B------:R-:W-:Y:S05]  /*1e870*/  WARPSYNC.COLLECTIVE R15, `(.L_x_9608) ;  /* 0x000000000f087348 */ /* 0x000fea0003c00000 */
[----:B------:R0:W1:Y:S02]  /*1e880*/  SHFL.IDX P6, R14, R13, R12, R11 ;  /* 0x0000000c0d0e7389 */ /* 0x00006400000c000b */
[----:B01----:R-:W-:Y:S01]  /*1e890*/  ENDCOLLECTIVE ;  /* 0x000000000000791b */ /* 0x003fe20003800000 */
.L_x_9608:
[----:B------:R-:W-:Y:S05]  /*1e8a0*/  BSYNC B0 ;  /* 0x0000000000007941 */ /* 0x000fea0003800000 */
.L_x_9607:
[----:B------:R-:W-:Y:S05]  /*1e8b0*/  BRA `(.L_x_9609) ;  /* 0xffffffb8009c7947 */ /* 0x000fea000383ffff */
.L_x_9475:
[----:B------:R-:W-:Y:S01]  /*1e8c0*/  BSSY B0, `(.L_x_9610) ;  /* 0x0000006000007945 */ /* 0x000fe20003800000 */
[----:B------:R-:W-:-:S07]  /*1e8d0*/  IMAD.MOV.U32 R15, RZ, RZ, -0x1 ;  /* 0xffffffffff0f7424 */ /* 0x000fce00078e00ff */
[----:B-1----:R-:W-:Y:S05]  /*1e8e0*/  WARPSYNC.COLLECTIVE R15, `(.L_x_9611) ;  /* 0x000000000f0c7348 */ /* 0x002fea0003c00000 */
[----:B------:R-:W-:Y:S02]  /*1e8f0*/  ELECT P6, UR62, PT ;  /* 0x00000000003e782f */ /* 0x000fe400038c0000 */
[----:B------:R-:W-:Y:S01]  /*1e900*/  MOV R14, UR62 ;  /* 0x0000003e000e7c02 */ /* 0x000fe20008000f00 */
[----:B-1----:R-:W-:Y:S10]  /*1e910*/  ENDCOLLECTIVE ;  /* 0x000000000000791b */ /* 0x002ff40003800000 */
.L_x_9611:
[----:B------:R-:W-:Y:S05]  /*1e920*/  BSYNC B0 ;  /* 0x0000000000007941 */ /* 0x000fea0003800000 */
.L_x_9610:
[----:B------:R-:W-:Y:S05]  /*1e930*/  BRA `(.L_x_9612) ;  /* 0xffffffb8008c7947 */ /* 0x000fea000383ffff */
.L_x_9478:
[----:B0-----:R0:W1:Y:S02]  /*1e940*/  SYNCS.PHASECHK.TRANS64.TRYWAIT P0, [R5+URZ+0x22840], R7 ;  /* 0x02284007050075a7 */ /* 0x001064000800017f */
[----:B-1----:R-:W-:Y:S05]  /*1e950*/  @!P0 NANOSLEEP.SYNCS 0x989680 ;  /* 0x009896800000895d */ /* 0x002fea0003900000 */
[----:B------:R-:W1:Y:S02]  /*1e960*/  @!P0 SYNCS.PHASECHK.TRANS64 P0, [R5+URZ+0x22840], R7 ;  /* 0x02284007050085a7 */ /* 0x000e64000800007f */
[----:B-1----:R-:W-:Y:S05]  /*1e970*/  @!P0 BRA `(.L_x_9478) ;  /* 0xfffffffc00f08947 */ /* 0x002fea000383ffff */
[----:B------:R-:W-:Y:S05]  /*1e980*/  BRA `(.L_x_9613) ;  /* 0xffffffb800f47947 */ /* 0x000fea000383ffff */
.L_x_9481:
        /* <DEDUP_REMOVED lines=8> */
.L_x_9484:
[----:B0-----:R0:W1:Y:S02]  /*1ea10*/  SYNCS.PHASECHK.TRANS64.TRYWAIT P0, [R2+URZ+0x22860], R5 ;  /* 0x02286005020075a7 */ /* 0x001064000800017f */
[----:B-1----:R-:W-:Y:S05]  /*1ea20*/  @!P0 NANOSLEEP.SYNCS 0x989680 ;  /* 0x009896800000895d */ /* 0x002fea0003900000 */
[----:B------:R-:W1:Y:S02]  /*1ea30*/  @!P0 SYNCS.PHASECHK.TRANS64 P0, [R2+URZ+0x22860], R5 ;  /* 0x02286005020085a7 */ /* 0x000e64000800007f */
[----:B-1----:R-:W-:Y:S05]  /*1ea40*/  @!P0 BRA `(.L_x_9484) ;  /* 0xfffffffc00f08947 */ /* 0x002fea000383ffff */
[----:B------:R-:W-:Y:S05]  /*1ea50*/  BRA `(.L_x_9615) ;  /* 0xffffffbc00ec7947 */ /* 0x000fea000383ffff */
.L_x_9493:
[----:B--2---:R2:W3:Y:S02]  /*1ea60*/  SYNCS.PHASECHK.TRANS64.TRYWAIT P0, [R2+URZ+0x22840], R3 ;  /* 0x02284003020075a7 */ /* 0x0044e4000800017f */
[----:B---3--:R-:W-:Y:S05]  /*1ea70*/  @!P0 NANOSLEEP.SYNCS 0x989680 ;  /* 0x009896800000895d */ /* 0x008fea0003900000 */
[----:B------:R-:W3:Y:S02]  /*1ea80*/  @!P0 SYNCS.PHASECHK.TRANS64 P0, [R2+URZ+0x22840], R3 ;  /* 0x02284003020085a7 */ /* 0x000ee4000800007f */
[----:B---3--:R-:W-:Y:S05]  /*1ea90*/  @!P0 BRA `(.L_x_9493) ;  /* 0xfffffffc00f08947 */ /* 0x008fea000383ffff */
[----:B------:R-:W-:Y:S05]  /*1eaa0*/  BRA `(.L_x_9616) ;  /* 0xffffffc4006c7947 */ /* 0x000fea000383ffff */
.L_x_9495:
[----:B0-----:R0:W3:Y:S02]  /*1eab0*/  SYNCS.PHASECHK.TRANS64.TRYWAIT P0, [R2+URZ+0x22860], R3 ;  /* 0x02286003020075a7 */ /* 0x0010e4000800017f */
[----:B---3--:R-:W-:Y:S05]  /*1eac0*/  @!P0 NANOSLEEP.SYNCS 0x989680 ;  /* 0x009896800000895d */ /* 0x008fea0003900000 */
[----:B------:R-:W3:Y:S02]  /*1ead0*/  @!P0 SYNCS.PHASECHK.TRANS64 P0, [R2+URZ+0x22860], R3 ;  /* 0x02286003020085a7 */ /* 0x000ee4000800007f */
[----:B---3--:R-:W-:Y:S05]  /*1eae0*/  @!P0 BRA `(.L_x_9495) ;  /* 0xfffffffc00f08947 */ /* 0x008fea000383ffff */
[----:B------:R-:W-:Y:S05]  /*1eaf0*/  BRA `(.L_x_9617) ;  /* 0xffffffc400dc7947 */ /* 0x000fea000383ffff */
.L_x_9500:
[----:B---3--:R3:W4:Y:S02]  /*1eb00*/  SYNCS.PHASECHK.TRANS64.TRYWAIT P0, [R2+URZ+0x22840], R3 ;  /* 0x02284003020075a7 */ /* 0x008724000800017f */
[----:B----4-:R-:W-:Y:S05]  /*1eb10*/  @!P0 NANOSLEEP.SYNCS 0x989680 ;  /* 0x009896800000895d */ /* 0x010fea0003900000 */
[----:B------:R-:W4:Y:S02]  /*1eb20*/  @!P0 SYNCS.PHASECHK.TRANS64 P0, [R2+URZ+0x22840], R3 ;  /* 0x02284003020085a7 */ /* 0x000f24000800007f */
[----:B----4-:R-:W-:Y:S05]  /*1eb30*/  @!P0 BRA `(.L_x_9500) ;  /* 0xfffffffc00f08947 */ /* 0x010fea000383ffff */
[----:B------:R-:W-:Y:S05]  /*1eb40*/  BRA `(.L_x_9618) ;  /* 0xffffffcc00307947 */ /* 0x000fea000383ffff */
.L_x_9502:
[----:B0-----:R0:W2:Y:S02]  /*1eb50*/  SYNCS.PHASECHK.TRANS64.TRYWAIT P1, [R2+URZ+0x22860], R3 ;  /* 0x02286003020075a7 */ /* 0x0010a4000802017f */
[----:B--2---:R-:W-:Y:S05]  /*1eb60*/  @!P1 NANOSLEEP.SYNCS 0x989680 ;  /* 0x009896800000995d */ /* 0x004fea0003900000 */
[----:B------:R-:W2:Y:S02]  /*1eb70*/  @!P1 SYNCS.PHASECHK.TRANS64 P1, [R2+URZ+0x22860], R3 ;  /* 0x02286003020095a7 */ /* 0x000ea4000802007f */
[----:B--2---:R-:W-:Y:S05]  /*1eb80*/  @!P1 BRA `(.L_x_9502) ;  /* 0xfffffffc00f09947 */ /* 0x004fea000383ffff */
[----:B------:R-:W-:Y:S05]  /*1eb90*/  BRA `(.L_x_9619) ;  /* 0xffffffcc009c7947 */ /* 0x000fea000383ffff */
.L_x_9507:
[----:B---3--:R3:W4:Y:S02]  /*1eba0*/  SYNCS.PHASECHK.TRANS64.TRYWAIT P0, [R2+URZ+0x22840], R3 ;  /* 0x02284003020075a7 */ /* 0x008724000800017f */
[----:B----4-:R-:W-:Y:S05]  /*1ebb0*/  @!P0 NANOSLEEP.SYNCS 0x989680 ;  /* 0x009896800000895d */ /* 0x010fea0003900000 */
[----:B------:R-:W4:Y:S02]  /*1ebc0*/  @!P0 SYNCS.PHASECHK.TRANS64 P0, [R2+URZ+0x22840], R3 ;  /* 0x02284003020085a7 */ /* 0x000f24000800007f */
[----:B----4-:R-:W-:Y:S05]  /*1ebd0*/  @!P0 BRA `(.L_x_9507) ;  /* 0xfffffffc00f08947 */ /* 0x010fea000383ffff */
[----:B------:R-:W-:Y:S05]  /*1ebe0*/  BRA `(.L_x_9620) ;  /* 0xffffffd000cc7947 */ /* 0x000fea000383ffff */
.L_x_9509:
[----:B0-----:R0:W2:Y:S02]  /*1ebf0*/  SYNCS.PHASECHK.TRANS64.TRYWAIT P1, [R2+URZ+0x22860], R3 ;  /* 0x02286003020075a7 */ /* 0x0010a4000802017f */
[----:B--2---:R-:W-:Y:S05]  /*1ec00*/  @!P1 NANOSLEEP.SYNCS 0x989680 ;  /* 0x009896800000995d */ /* 0x004fea0003900000 */
[----:B------:R-:W2:Y:S02]  /*1ec10*/  @!P1 SYNCS.PHASECHK.TRANS64 P1, [R2+URZ+0x22860], R3 ;  /* 0x02286003020095a7 */ /* 0x000ea4000802007f */
[----:B--2---:R-:W-:Y:S05]  /*1ec20*/  @!P1 BRA `(.L_x_9509) ;  /* 0xfffffffc00f09947 */ /* 0x004fea000383ffff */
[----:B------:R-:W-:Y:S05]  /*1ec30*/  BRA `(.L_x_9621) ;  /* 0xffffffd4003c7947 */ /* 0x000fea000383ffff */
.L_x_9514:
        /* <DEDUP_REMOVED lines=8> */
.L_x_9623:
[----:B------:R-:W-:Y:S05]  /*1ecc0*/  BSYNC B0 ;  /* 0x0000000000007941 */ /* 0x000fea0003800000 */
.L_x_9622:
        /* <DEDUP_REMOVED lines=8> */
.L_x_9624:
[----:B------:R-:W-:Y:S01]  /*1ed50*/  IMAD.MOV.U32 R16, RZ, RZ, R14 ;  /* 0x000000ffff107224 */ /* 0x000fe200078e000e */
[----:B------:R-:W-:Y:S06]  /*1ed60*/  BRA `(.L_x_9625) ;  /* 0xffffffd800307947 */ /* 0x000fec000383ffff */
.L_x_9517:
        /* <DEDUP_REMOVED lines=8> */
.L_x_9627:
[----:B------:R-:W-:Y:S05]  /*1edf0*/  BSYNC B0 ;  /* 0x0000000000007941 */ /* 0x000fea0003800000 */
.L_x_9626:
        /* <DEDUP_REMOVED lines=10> */
.L_x_9628:
        /* <DEDUP_REMOVED lines=8> */
.L_x_9629:
        /* <DEDUP_REMOVED lines=8> */
.L_x_9630:
        /* <DEDUP_REMOVED lines=8> */
.L_x_9631:
        /* <DEDUP_REMOVED lines=8> */
.L_x_9632:
[----:B------:R-:W-:Y:S05]  /*1f0a0*/  BRA `(.L_x_9633) ;  /* 0xffffffd400f47947 */ /* 0x000fea000383ffff */
.L_x_9522:
[----:B------:R-:W-:Y:S01]  /*1f0b0*/  BSSY B0, `(.L_x_9634) ;  /* 0x0000008000007945 */ /* 0x000fe20003800000 */
[----:B-----5:R-:W-:Y:S02]  /*1f0c0*/  IMAD.MOV.U32 R13, RZ, RZ, R17 ;  /* 0x000000ffff0d7224 */ /* 0x020fe400078e0011 */
[----:B------:R-:W-:Y:S02]  /*1f0d0*/  IMAD.MOV.U32 R12, RZ, RZ, 0x1 ;  /* 0x00000001ff0c7424 */ /* 0x000fe400078e00ff */
[----:B-1----:R-:W-:Y:S02]  /*1f0e0*/  IMAD.MOV.U32 R11, RZ, RZ, RZ ;  /* 0x000000ffff0b7224 */ /* 0x002fe400078e00ff */
[----:B------:R-:W-:-:S07]  /*1f0f0*/  IMAD.MOV.U32 R15, RZ, RZ, -0x1 ;  /* 0xffffffffff0f7424 */ /* 0x000fce00078e00ff */
[----:B0-2---:R-:W-:Y:S05]  /*1f100*/  WARPSYNC.COLLECTIVE R15, `(.L_x_9635) ;  /* 0x000000000f087348 */ /* 0x005fea0003c00000 */
[----:B------:R1:W3:Y:S02]  /*1f110*/  SHFL.UP P6, R14, R13, R12, R11 ;  /* 0x0400000c0d0e7389 */ /* 0x0002e400000c000b */
[----:B0123--:R-:W-:Y:S01]  /*1f120*/  ENDCOLLECTIVE ;  /* 0x000000000000791b */ /* 0x00ffe20003800000 */
.L_x_9635:
[----:B------:R-:W-:Y:S05]  /*1f130*/  BSYNC B0 ;  /* 0x0000000000007941 */ /* 0x000fea0003800000 */
.L_x_9634:
        /* <DEDUP_REMOVED lines=10> */
.L_x_9636:
        /* <DEDUP_REMOVED lines=8> */
.L_x_9637:
        /* <DEDUP_REMOVED lines=8> */
.L_x_9638:
        /* <DEDUP_REMOVED lines=8> */
.L_x_9639:
        /* <DEDUP_REMOVED lines=8> */
.L_x_9640:
[----:B------:R-:W-:Y:S05]  /*1f3e0*/  BRA `(.L_x_9641) ;  /* 0xffffffd400d87947 */ /* 0x000fea000383ffff */
.L_x_9524:
[----:B------:R-:W-:Y:S01]  /*1f3f0*/  BSSY B0, `(.L_x_9642) ;  /* 0x0000006000007945 */ /* 0x000fe20003800000 */
[----:B------:R-:W-:Y:S01]  /*1f400*/  PLOP3.LUT P6, PT, P6, PT, PT, 0x8, 0x0 ;  /* 0x000000000000781c */ /* 0x000fe200037ce170 */
[----:B------:R-:W-:-:S12]  /*1f410*/  IMAD.MOV.U32 R15, RZ, RZ, -0x1 ;  /* 0xffffffffff0f7424 */ /* 0x000fd800078e00ff */
[----:B01----:R-:W-:Y:S05]  /*1f420*/  WARPSYNC.COLLECTIVE R15, `(.L_x_9643) ;  /* 0x000000000f087348 */ /* 0x003fea0003c00000 */
[----:B------:R-:W-:Y:S01]  /*1f430*/  VOTE.ANY R14, PT, P6 ;  /* 0x00000000000e7806 */ /* 0x000fe200030e0100 */
[----:B01----:R-:W-:Y:S06]  /*1f440*/  ENDCOLLECTIVE ;  /* 0x000000000000791b */ /* 0x003fec0003800000 */
.L_x_9643:
[----:B------:R-:W-:Y:S05]  /*1f450*/  BSYNC B0 ;  /* 0x0000000000007941 */ /* 0x000fea0003800000 */
.L_x_9642:
        /* <DEDUP_REMOVED lines=9> */
.L_x_9644:
[----:B------:R-:W-:Y:S01]  /*1f4f0*/  IMAD.MOV.U32 R17, RZ, RZ, R14 ;  /* 0x000000ffff117224 */ /* 0x000fe200078e000e */
[----:B------:R-:W-:Y:S06]  /*1f500*/  BRA `(.L_x_9645) ;  /* 0xffffffd400c87947 */ /* 0x000fec000383ffff */
.L_x_9526:
[----:B------:R-:W-:Y:S01]  /*1f510*/  BSSY B0, `(.L_x_9646) ;  /* 0x0000007000007945 */ /* 0x000fe20003800000 */
[----:B------:R-:W-:Y:S02]  /*1f520*/  IMAD.MOV.U32 R13, RZ, RZ, R2 ;  /* 0x000000ffff0d7224 */ /* 0x000fe400078e0002 */
[----:B-1----:R-:W-:Y:S02]  /*1f530*/  IMAD.MOV.U32 R11, RZ, RZ, 0x1f ;  /* 0x0000001fff0b7424 */ /* 0x002fe400078e00ff */
[----:B------:R-:W-:-:S07]  /*1f540*/  IMAD.MOV.U32 R15, RZ, RZ, -0x1 ;  /* 0xffffffffff0f7424 */ /* 0x000fce00078e00ff */
[----:B0-23--:R-:W-:Y:S05]  /*1f550*/  WARPSYNC.COLLECTIVE R15, `(.L_x_9647) ;  /* 0x000000000f087348 */ /* 0x00dfea0003c00000 */
[----:B------:R1:W4:Y:S02]  /*1f560*/  SHFL.IDX P6, R14, R13, R12, R11 ;  /* 0x0000000c0d0e7389 */ /* 0x00032400000c000b */
[----:B01234-:R-:W-:Y:S01]  /*1f570*/  ENDCOLLECTIVE ;  /* 0x000000000000791b */ /* 0x01ffe20003800000 */
.L_x_9647:
[----:B------:R-:W-:Y:S05]  /*1f580*/  BSYNC B0 ;  /* 0x0000000000007941 */ /* 0x000fea0003800000 */
.L_x_9646:
[----:B------:R-:W-:Y:S01]  /*1f590*/  IMAD.MOV.U32 R7, RZ, RZ, R14 ;  /* 0x000000ffff077224 */ /* 0x000fe200078e000e */
[----:B------:R-:W-:Y:S06]  /*1f5a0*/  BRA `(.L_x_9525) ;  /* 0xffffffd400bc7947 */ /* 0x000fec000383ffff */
.L_x_9530:
[----:B-1----:R1:W2:Y:S02]  /*1f5b0*/  SYNCS.PHASECHK.TRANS64.TRYWAIT P0, [R0+URZ+0x22820], R3 ;  /* 0x02282003000075a7 */ /* 0x0022a4000800017f */
[----:B--2---:R-:W-:Y:S05]  /*1f5c0*/  @!P0 NANOSLEEP.SYNCS 0x989680 ;  /* 0x009896800000895d */ /* 0x004fea0003900000 */
[----:B------:R-:W2:Y:S02]  /*1f5d0*/  @!P0 SYNCS.PHASECHK.TRANS64 P0, [R0+URZ+0x22820], R3 ;  /* 0x02282003000085a7 */ /* 0x000ea4000800007f */
[----:B--2---:R-:W-:Y:S05]  /*1f5e0*/  @!P0 BRA `(.L_x_9530) ;  /* 0xfffffffc00f08947 */ /* 0x004fea000383ffff */
[----:B------:R-:W-:Y:S05]  /*1f5f0*/  BRA `(.L_x_9648) ;  /* 0xffffffdc00307947 */ /* 0x000fea000383ffff */
.L_x_9531:
        /* <DEDUP_REMOVED lines=11> */
.L_x_9650:
[----:B------:R-:W-:Y:S05]  /*1f6b0*/  BSYNC B0 ;  /* 0x0000000000007941 */ /* 0x000fea0003800000 */
.L_x_9649:
[----:B------:R-:W-:Y:S05]  /*1f6c0*/  BRA `(.L_x_9651) ;  /* 0xffffffdc00187947 */ /* 0x000fea000383ffff */
.L_x_9532:
[----:B------:R-:W-:Y:S01]  /*1f6d0*/  BSSY B0, `(.L_x_9652) ;  /* 0x0000006000007945 */ /* 0x000fe20003800000 */
[----:B------:R-:W-:-:S07]  /*1f6e0*/  IMAD.MOV.U32 R15, RZ, RZ, -0x1 ;  /* 0xffffffffff0f7424 */ /* 0x000fce00078e00ff */
[----:B012---:R-:W-:Y:S05]  /*1f6f0*/  WARPSYNC.COLLECTIVE R15, `(.L_x_9653) ;  /* 0x000000000f0c7348 */ /* 0x007fea0003c00000 */
[----:B------:R-:W-:Y:S02]  /*1f700*/  ELECT P6, UR62, PT ;  /* 0x00000000003e782f */ /* 0x000fe400038c0000 */
[----:B------:R-:W-:Y:S01]  /*1f710*/  MOV R14, UR62 ;  /* 0x0000003e000e7c02 */ /* 0x000fe20008000f00 */
[----:B012---:R-:W-:Y:S10]  /*1f720*/  ENDCOLLECTIVE ;  /* 0x000000000000791b */ /* 0x007ff40003800000 */
.L_x_9653:
[----:B------:R-:W-:Y:S05]  /*1f730*/  BSYNC B0 ;  /* 0x0000000000007941 */ /* 0x000fea0003800000 */
.L_x_9652:
[----:B------:R-:W-:Y:S05]  /*1f740*/  BRA `(.L_x_9654) ;  /* 0xffffffdc000c7947 */ /* 0x000fea000383ffff */
.L_x_9534:
[----:B-1----:R1:W2:Y:S02]  /*1f750*/  SYNCS.PHASECHK.TRANS64.TRYWAIT P0, [R6+URZ], R5 ;  /* 0x00000005060075a7 */ /* 0x0022a4000800017f */
[----:B--2---:R-:W-:Y:S05]  /*1f760*/  @!P0 NANOSLEEP.SYNCS 0x989680 ;  /* 0x009896800000895d */ /* 0x004fea0003900000 */
[----:B------:R-:W2:Y:S02]  /*1f770*/  @!P0 SYNCS.PHASECHK.TRANS64 P0, [R6+URZ], R5 ;  /* 0x00000005060085a7 */ /* 0x000ea4000800007f */
[----:B--2---:R-:W-:Y:S05]  /*1f780*/  @!P0 BRA `(.L_x_9534) ;  /* 0xfffffffc00f08947 */ /* 0x004fea000383ffff */
[----:B------:R-:W-:Y:S05]  /*1f790*/  BRA `(.L_x_9655) ;  /* 0xffffffdc00487947 */ /* 0x000fea000383ffff */
.L_x_9535:
[----:B--2---:R2:W3:Y:S02]  /*1f7a0*/  SYNCS.PHASECHK.TRANS64.TRYWAIT P0, [R7+URZ], R2 ;  /* 0x00000002070075a7 */ /* 0x0044e4000800017f */
[----:B---3--:R-:W-:Y:S05]  /*1f7b0*/  @!P0 NANOSLEEP.SYNCS 0x989680 ;  /* 0x009896800000895d */ /* 0x008fea0003900000 */
[----:B------:R-:W3:Y:S02]  /*1f7c0*/  @!P0 SYNCS.PHASECHK.TRANS64 P0, [R7+URZ], R2 ;  /* 0x00000002070085a7 */ /* 0x000ee4000800007f */
[----:B---3--:R-:W-:Y:S05]  /*1f7d0*/  @!P0 BRA `(.L_x_9535) ;  /* 0xfffffffc00f08947 */ /* 0x008fea000383ffff */
[----:B------:R-:W-:Y:S05]  /*1f7e0*/  BRA `(.L_x_9656) ;  /* 0xffffffdc003c7947 */ /* 0x000fea000383ffff */
.L_x_9537:
[----:B---3--:R3:W4:Y:S02]  /*1f7f0*/  SYNCS.PHASECHK.TRANS64.TRYWAIT P0, [R4+URZ], R5 ;  /* 0x00000005040075a7 */ /* 0x008724000800017f */
[----:B----4-:R-:W-:Y:S05]  /*1f800*/  @!P0 NANOSLEEP.SYNCS 0x989680 ;  /* 0x009896800000895d */ /* 0x010fea0003900000 */
[----:B------:R-:W4:Y:S02]  /*1f810*/  @!P0 SYNCS.PHASECHK.TRANS64 P0, [R4+URZ], R5 ;  /* 0x00000005040085a7 */ /* 0x000f24000800007f */
[----:B----4-:R-:W-:Y:S05]  /*1f820*/  @!P0 BRA `(.L_x_9537) ;  /* 0xfffffffc00f08947 */ /* 0x010fea000383ffff */
[----:B------:R-:W-:Y:S05]  /*1f830*/  BRA `(.L_x_9657) ;  /* 0xffffffdc00447947 */ /* 0x000fea000383ffff */
.L_x_9658:
        /* <DEDUP_REMOVED lines=12> */
.L_x_11968:


//--------------------- .text._ZN7cutlass13device_kernelIN5flash11enable_sm90INS1_16FlashAttnFwdSm90INS1_25CollectiveMainloopFwdSm90ILi2EN4cute5tupleIJNS5_1CILi1EEES8_S8_EEENS6_IJNS7_ILi128EEENS7_ILi96EEENS7_ILi64EEEEEELi256ENS_6half_tEfNS_4arch4Sm90ELb0ELb1ELb0ELb1ELb0ELb0ELb1ELb1ELb0ELb0ELb0ELb0EEENS1_21CollectiveEpilogueFwdINS6_IJSA_NS7_ILi256EEESB_EEES9_SE_SG_Li256ELb1ELb0ELb0ELb0EEENS1_36VarlenDynamicPersistentTileSchedulerILi128ELi96ELi256ELi32ELb0ELb0ELb1ELb1ELb0ELb1EEEEEEEEEvNT_6ParamsE --------------------------
	.section	.text._ZN7cutlass13device_kernelIN5flash11enable_sm90INS1_16FlashAttnFwdSm90INS1_25CollectiveMainloopFwdSm90ILi2EN4cute5tupleIJNS5_1CILi1EEES8_S8_EEENS6_IJNS7_ILi128EEENS7_ILi96EEENS7_ILi64EEEEEELi256ENS_6half_tEfNS_4arch4Sm90ELb0ELb1ELb0ELb1ELb0ELb0ELb1ELb1ELb0ELb0ELb0ELb0EEENS1_21CollectiveEpilogueFwdINS6_IJSA_NS7_ILi256EEESB_EEES9_SE_SG_Li256ELb1ELb0ELb0ELb0EEENS1_36VarlenDynamicPersistentTileSchedulerILi128ELi96ELi256ELi32ELb0ELb0ELb1ELb1ELb0ELb1EEEEEEEEEvNT_6ParamsE,"ax",@progbits
	.align	128
.text._ZN7cutlass13device_kernelIN5flash11enable_sm90INS1_16FlashAttnFwdSm90INS1_25CollectiveMainloopFwdSm90ILi2EN4cute5tupleIJNS5_1CILi1EEES8_S8_EEENS6_IJNS7_ILi128EEENS7_ILi96EEENS7_ILi64EEEEEELi256ENS_6half_tEfNS_4arch4Sm90ELb0ELb1ELb0ELb1ELb0ELb0ELb1ELb1ELb0ELb0ELb0ELb0EEENS1_21CollectiveEpilogueFwdINS6_IJSA_NS7_ILi256EEESB_EEES9_SE_SG_Li256ELb1ELb0ELb0ELb0EEENS1_36VarlenDynamicPersistentTileSchedulerILi128ELi96ELi256ELi32ELb0ELb0ELb1ELb1ELb0ELb1EEEEEEEEEvNT_6ParamsE:
        .type           _ZN7cutlass13device_kernelIN5flash11enable_sm90INS1_16FlashAttnFwdSm90INS1_25CollectiveMainloopFwdSm90ILi2EN4cute5tupleIJNS5_1CILi1EEES8_S8_EEENS6_IJNS7_ILi128EEENS7_ILi96EEENS7_ILi64EEEEEELi256ENS_6half_tEfNS_4arch4Sm90ELb0ELb1ELb0ELb1ELb0ELb0ELb1ELb1ELb0ELb0ELb0ELb0EEENS1_21CollectiveEpilogueFwdINS6_IJSA_NS7_ILi256EEESB_EEES9_SE_SG_Li256ELb1ELb0ELb0ELb0EEENS1_36VarlenDynamicPersistentTileSchedulerILi128ELi96ELi256ELi32ELb0ELb0ELb1ELb1ELb0ELb1EEEEEEEEEvNT_6ParamsE,@function
        .size           _ZN7cutlass13device_kernelIN5flash11enable_sm90INS1_16FlashAttnFwdSm90INS1_25CollectiveMainloopFwdSm90ILi2EN4cute5tupleIJNS5_1CILi1EEES8_S8_EEENS6_IJNS7_ILi128EEENS7_ILi96EEENS7_ILi64EEEEEELi256ENS_6half_tEfNS_4arch4Sm90ELb0ELb1ELb0ELb1ELb0ELb0ELb1ELb1ELb0ELb0ELb0ELb0EEENS1_21CollectiveEpilogueFwdINS6_IJSA_NS7_ILi256EEESB_EEES9_SE_SG_Li256ELb1ELb0ELb0ELb0EEENS1_36VarlenDynamicPersistentTileSchedulerILi128ELi96ELi256ELi32ELb0ELb0ELb1ELb1ELb0ELb1EEEEEEEEEvNT_6ParamsE,(.L_x_11969 - _ZN7cutlass13device_kernelIN5flash11enable_sm90INS1_16FlashAttnFwdSm90INS1_25CollectiveMainloopFwdSm90ILi2EN4cute5tupleIJNS5_1CILi1EEES8_S8_EEENS6_IJNS7_ILi128EEENS7_ILi96EEENS7_ILi64EEEEEELi256ENS_6half_tEfNS_4arch4Sm90ELb0ELb1ELb0ELb1ELb0ELb0ELb1ELb1ELb0ELb0ELb0ELb0EEENS1_21CollectiveEpilogueFwdINS6_IJSA_NS7_ILi256EEESB_EEES9_SE_SG_Li256ELb1ELb0ELb0ELb0EEENS1_36VarlenDynamicPersistentTileSchedulerILi128ELi96ELi256ELi32ELb0ELb0ELb1ELb1ELb0ELb1EEEEEEEEEvNT_6ParamsE)
        .other          _ZN7cutlass13device_kernelIN5flash11enable_sm90INS1_16FlashAttnFwdSm90INS1_25CollectiveMainloopFwdSm90ILi2EN4cute5tupleIJNS5_1CILi1EEES8_S8_EEENS6_IJNS7_ILi128EEENS7_ILi96EEENS7_ILi64EEEEEELi256ENS_6half_tEfNS_4arch4Sm90ELb0ELb1ELb0ELb1ELb0ELb0ELb1ELb1ELb0ELb0ELb0ELb0EEENS1_21CollectiveEpilogueFwdINS6_IJSA_NS7_ILi256EEESB_EEES9_SE_SG_Li256ELb1ELb0ELb0ELb0EEENS1_36VarlenDynamicPersistentTileSchedulerILi128ELi96ELi256ELi32ELb0ELb0ELb1ELb1ELb0ELb1EEEEEEEEEvNT_6ParamsE,@"STO_CUDA_ENTRY STV_DEFAULT"
_ZN7cutlass13device_kernelIN5flash11enable_sm90INS1_16FlashAttnFwdSm90INS1_25CollectiveMainloopFwdSm90ILi2EN4cute5tupleIJNS5_1CILi1EEES8_S8_EEENS6_IJNS7_ILi128EEENS7_ILi96EEENS7_ILi64EEEEEELi256ENS_6half_tEfNS_4arch4Sm90ELb0ELb1ELb0ELb1ELb0ELb0ELb1ELb1ELb0ELb0ELb0ELb0EEENS1_21CollectiveEpilogueFwdINS6_IJSA_NS7_ILi256EEESB_EEES9_SE_SG_Li256ELb1ELb0ELb0ELb0EEENS1_36VarlenDynamicPersistentTileSchedulerILi128ELi96ELi256ELi32ELb0ELb0ELb1ELb1ELb0ELb1EEEEEEEEEvNT_6ParamsE:
[----:B------:R-:W0:Y:S02]  /*0000*/  LDC R1, c[0x0][0x28] ;  /* 0x00000a00ff017b82 */ /* 0x000e240000000800 */
[----:B0-----:R-:W-:Y:S01]  /*0010*/  VIADD R1, R1, 0xfffffb80 ;  /* 0xfffffb8001017836 */ /* 0x001fe20000000000 */
[----:B------:R-:W0:Y:S01]  /*0020*/  S2R R3, SR_TID.X ;  /* 0x0000000000037919 */ /* 0x000e220000002100 */
[----:B------:R-:W-:Y:S01]  /*0030*/  ELECT P0, URZ, PT ;  /* 0x00000000003f782f */ /* 0x000fe20003800000 */
[----:B------:R-:W-:Y:S01]  /*0040*/  BSSY B0, `(.L_x_9659) ;  /* 0x0000018000007945 */ /* 0x000fe20003800000 */
[----:B------:R-:W-:Y:S02]  /*0050*/  ULDC UR4, c[0x0][0x20] ;  /* 0x0000080000047ab9 */ /* 0x000fe40000000800 */
[----:B------:R-:W-:Y:S01]  /*0060*/  IADD3 R16, P1, R1, UR4, RZ ;  /* 0x0000000401107c10 */ /* 0x000fe2000ff3e0ff */
[----:B------:R-:W-:-:S04]  /*0070*/  ULDC UR4, c[0x0][0x24] ;  /* 0x0000090000047ab9 */ /* 0x000fc80000000800 */
[----:B------:R-:W-:Y:S01]  /*0080*/  IMAD.X R17, RZ, RZ, UR4, P1 ;  /* 0x00000004ff117e24 */ /* 0x000fe200088e06ff */
        /* <DEDUP_REMOVED lines=19> */
.L_x_9660:
[----:B------:R-:W-:Y:S05]  /*01c0*/  BSYNC B0 ;  /* 0x0000000000007941 */ /* 0x000fea0003800000 */
.L_x_9659:
        /* <DEDUP_REMOVED lines=43> */
.L_x_9661:
        /* <DEDUP_REMOVED lines=22> */
.L_x_9662:
        /* <DEDUP_REMOVED lines=18> */
.L_x_9663:
        /* <DEDUP_REMOVED lines=22> */
.L_x_9664:
        /* <DEDUP_REMOVED lines=22> */
.L_x_9665:
        /* <DEDUP_REMOVED lines=9> */
[----:B----4-:R-:W-:-:S05]  /*0a50*/  IMAD.X R2, RZ, RZ, R17, P0 ;  /* 0x000000ffff027224 */ /* 0x010fca00000e0611 */
[----:B------:R4:W-:Y:S01]  /*0a60*/  STL [R1+0x464], R2 ;  /* 0x0004640201007387 */ /* 0x0009e20000100800 */
[----:B0123--:R-:W-:Y:S06]  /*0a70*/  BAR.SYNC.DEFER_BLOCKING 0x0 ;  /* 0x0000000000007b1d */ /* 0x00ffec0000010000 */
[----:B------:R-:W-:Y:S05]  /*0a80*/  @!P1 BRA `(.L_x_9666) ;  /* 0x0000020800ec9947 */ /* 0x000fea0003800000 */
.L_x_9667:
[----:B------:R-:W-:-:S08]  /*0a90*/  NOP ;  /* 0x0000000000007918 */ /* 0x000fd00000000000 */
[----:B------:R-:W0:Y:S02]  /*0aa0*/  USETMAXREG.TRY_ALLOC.CTAPOOL UP0, 0xf0 ;  /* 0x000000f0000079c8 */ /* 0x000e240008000600 */
[----:B0-----:R-:W-:-:S13]  /*0ab0*/  PLOP3.LUT P0, PT, PT, PT, UP0, 0x80, 0x0 ;  /* 0x000000000000781c */ /* 0x001fda0003f0f008 */
[----:B------:R-:W-:Y:S05]  /*0ac0*/  @!P0 BRA `(.L_x_9667) ;  /* 0xfffffffc00f08947 */ /* 0x000fea000383ffff */
[----:B------:R-:W-:Y:S01]  /*0ad0*/  ISETP.NE.AND P0, PT, R36, 0x1, PT ;  /* 0x000000012400780c */ /* 0x000fe20003f05270 */
[----:B------:R-:W0:Y:S08]  /*0ae0*/  S2UR UR4, SR_CgaCtaId ;  /* 0x00000000000479c3 */ /* 0x000e300000008800 */
[----:B------:R-:W-:Y:S06]  /*0af0*/  BAR.ARV 0x8, 0x120 ;  /* 0x0204800000007b1d */ /* 0x000fec0000002000 */
[----:B------:R-:W-:-:S02]  /*0b00*/  UMOV UR44, 0x400 ;  /* 0x00000400002c7882 */ /* 0x000fc40000000000 */
[----:B------:R-:W-:Y:S08]  /*0b10*/  @!P0 BAR.ARV 0x9, 0x100 ;  /* 0x0244000000008b1d */ /* 0x000ff00000002000 */
[----:B------:R-:W-:Y:S01]  /*0b20*/  BAR.SYNC.DEFER_BLOCKING 0x5, 0x120 ;  /* 0x0144800000007b1d */ /* 0x000fe20000010000 */
[C---:B------:R-:W-:Y:S02]  /*0b30*/  IADD3 R210, P1, R16.reuse, 0x210, RZ ;  /* 0x0000021010d27810 */ /* 0x040fe40007f3e0ff */
[----:B------:R-:W-:Y:S01]  /*0b40*/  IADD3 R219, P2, R16, 0x21c, RZ ;  /* 0x0000021c10db7810 */ /* 0x000fe20007f5e0ff */
[----:B0-----:R-:W-:-:S02]  /*0b50*/  ULEA UR44, UR4, UR44, 0x18 ;  /* 0x0000002c042c7291 */ /* 0x001fc4000f8ec03f */
[--C-:B------:R-:W-:Y:S01]  /*0b60*/  IMAD.X R209, RZ, RZ, R17.reuse, P1 ;  /* 0x000000ffffd17224 */ /* 0x100fe200008e0611 */
[----:B------:R-:W-:Y:S01]  /*0b70*/  ULDC UR4, c[0x0][0xd14] ;  /* 0x0003450000047ab9 */ /* 0x000fe20000000800 */
[----:B------:R-:W-:Y:S01]  /*0b80*/  STL.64 [R1+0x210], RZ ;  /* 0x000210ff01007387 */ /* 0x000fe20000100a00 */
[----:B------:R-:W-:-:S03]  /*0b90*/  IMAD.X R211, RZ, RZ, R17, P2 ;  /* 0x000000ffffd37224 */ /* 0x000fc600010e0611 */
[----:B------:R-:W-:Y:S04]  /*0ba0*/  STL [R1+0x218], RZ ;  /* 0x000218ff01007387 */ /* 0x000fe80000100800 */
[----:B------:R-:W-:Y:S04]  /*0bb0*/  STL [R1+0x21c], RZ ;  /* 0x00021cff01007387 */ /* 0x000fe80000100800 */
[----:B------:R-:W0:Y:S01]  /*0bc0*/  LDS.128 R8, [UR44+0x324d0] ;  /* 0x0324d02cff087984 */ /* 0x000e220008000c00 */
[----:B------:R-:W-:Y:S06]  /*0bd0*/  BAR.ARV 0x4, 0x120 ;  /* 0x0104800000007b1d */ /* 0x000fec0000002000 */
[----:B0-----:R-:W-:-:S13]  /*0be0*/  ISETP.GE.AND P0, PT, R11, UR4, PT ;  /* 0x000000040b007c0c */ /* 0x001fda000bf06270 */
[----:B------:R-:W-:Y:S05]  /*0bf0*/  @P0 EXIT ;  /* 0x000000000000094d */ /* 0x000fea0003800000 */
[----:B------:R-:W0:Y:S01]  /*0c00*/  S2R R6, SR_TID.X ;  /* 0x0000000000067919 */ /* 0x000e220000002100 */
[----:B------:R-:W1:Y:S01]  /*0c10*/  S2UR UR4, SR_SWINHI ;  /* 0x00000000000479c3 */ /* 0x000e620000002f00 */
[----:B------:R-:W-:Y:S01]  /*0c20*/  IMAD.MOV.U32 R197, RZ, RZ, 0x2 ;  /* 0x00000002ffc57424 */ /* 0x000fe200078e00ff */
[----:B------:R-:W-:Y:S01]  /*0c30*/  R2UR UR5, R9 ;  /* 0x00000000090572ca */ /* 0x000fe200000e0000 */
[----:B------:R-:W-:Y:S01]  /*0c40*/  VIADD R205, R36, 0x8 ;  /* 0x0000000824cd7836 */ /* 0x000fe20000000000 */
[----:B------:R-:W-:Y:S02]  /*0c50*/  R2UR UR6, R11 ;  /* 0x000000000b0672ca */ /* 0x000fe400000e0000 */
[----:B------:R-:W-:Y:S02]  /*0c60*/  R2UR UR7, R10 ;  /* 0x000000000a0772ca */ /* 0x000fe400000e0000 */
[----:B------:R-:W-:Y:S01]  /*0c70*/  IADD3 R204, -R36, 0xb, RZ ;  /* 0x0000000b24cc7810 */ /* 0x000fe20007ffe1ff */
[----:B------:R-:W-:Y:S01]  /*0c80*/  UMOV UR36, UR44 ;  /* 0x0000002c00247c82 */ /* 0x000fe20008000000 */
[----:B-1----:R-:W-:Y:S01]  /*0c90*/  UMOV UR37, UR4 ;  /* 0x0000000400257c82 */ /* 0x002fe20008000000 */
[C---:B0-----:R-:W-:Y:S01]  /*0ca0*/  VIADD R195, R6.reuse, 0xffffff80 ;  /* 0xffffff8006c37836 */ /* 0x041fe20000000000 */
[----:B------:R-:W-:-:S04]  /*0cb0*/  LOP3.LUT R6, R6, 0x7f, RZ, 0xc0, !PT ;  /* 0x0000007f06067812 */ /* 0x000fc800078ec0ff */
[----:B------:R-:W-:Y:S02]  /*0cc0*/  SHF.R.S32.HI R0, RZ, 0x1f, R195 ;  /* 0x0000001fff007819 */ /* 0x000fe400000114c3 */
[----:B------:R-:W-:Y:S02]  /*0cd0*/  ISETP.NE.AND P0, PT, R6, RZ, PT ;  /* 0x000000ff0600720c */ /* 0x000fe40003f05270 */
[CC--:B----4-:R-:W-:Y:S02]  /*0ce0*/  LEA.HI R2, R0.reuse, R195.reuse, RZ, 0x4 ;  /* 0x000000c300027211 */ /* 0x0d0fe400078f20ff */
[CC--:B------:R-:W-:Y:S02]  /*0cf0*/  LEA.HI R3, R0.reuse, R195.reuse, RZ, 0x5 ;  /* 0x000000c300037211 */ /* 0x0c0fe400078f28ff */
[----:B------:R-:W-:Y:S02]  /*0d00*/  LEA.HI R31, R0, R195, RZ, 0x7 ;  /* 0x000000c3001f7211 */ /* 0x000fe400078f38ff */
[----:B------:R-:W-:Y:S01]  /*0d10*/  SHF.R.S32.HI R5, RZ, 0x4, R2 ;  /* 0x00000004ff057819 */ /* 0x000fe20000011402 */
[----:B------:R-:W-:Y:S01]  /*0d20*/  IMAD.SHL.U32 R3, R3, 0x20, RZ ;  /* 0x0000002003037824 */ /* 0x000fe200078e00ff */
[----:B------:R-:W-:-:S02]  /*0d30*/  LOP3.LUT R206, R31, 0xffffff80, RZ, 0xc0, !PT ;  /* 0xffffff801fce7812 */ /* 0x000fc400078ec0ff */
[C---:B------:R-:W-:Y:S02]  /*0d40*/  LOP3.LUT R4, R2.reuse, 0x3fffff0, RZ, 0xc0, !PT ;  /* 0x03fffff002047812 */ /* 0x040fe400078ec0ff */
[----:B------:R-:W-:Y:S01]  /*0d50*/  LEA.HI R2, R2, R5, RZ, 0x1 ;  /* 0x0000000502027211 */ /* 0x000fe200078f08ff */
[----:B------:R-:W-:Y:S01]  /*0d60*/  IMAD.IADD R206, R195, 0x1, -R206 ;  /* 0x00000001c3ce7824 */ /* 0x000fe200078e0ace */
[----:B------:R-:W-:Y:S01]  /*0d70*/  LOP3.LUT R7, R3, 0xfffffc00, RZ, 0xc0, !PT ;  /* 0xfffffc0003077812 */ /* 0x000fe200078ec0ff */
[----:B------:R-:W-:Y:S01]  /*0d80*/  IMAD.IADD R4, R195, 0x1, -R4 ;  /* 0x00000001c3047824 */ /* 0x000fe200078e0a04 */
[----:B------:R-:W-:Y:S02]  /*0d90*/  LOP3.LUT R2, R2, 0x1ffffffe, RZ, 0xc0, !PT ;  /* 0x1ffffffe02027812 */ /* 0x000fe400078ec0ff */
[----:B------:R-:W-:Y:S01]  /*0da0*/  SHF.R.S32.HI R3, RZ, 0x1f, R206 ;  /* 0x0000001fff037819 */ /* 0x000fe200000114ce */
[----:B------:R-:W-:Y:S01]  /*0db0*/  IMAD R7, R4, 0x40, R7 ;  /* 0x0000004004077824 */ /* 0x000fe200078e0207 */
[----:B------:R-:W-:Y:S01]  /*0dc0*/  SHF.R.S32.HI R220, RZ, 0x7, R31 ;  /* 0x00000007ffdc7819 */ /* 0x000fe2000001141f */
[----:B------:R-:W-:Y:S01]  /*0dd0*/  IMAD.IADD R4, R5, 0x1, -R2 ;  /* 0x0000000105047824 */ /* 0x000fe200078e0a02 */
[----:B------:R-:W-:-:S02]  /*0de0*/  LEA.HI R37, R3, R206, RZ, 0x2 ;  /* 0x000000ce03257211 */ /* 0x000fc400078f10ff */
[----:B------:R-:W-:Y:S01]  /*0df0*/  LEA.HI R3, R3, R206, RZ, 0x5 ;  /* 0x000000ce03037211 */ /* 0x000fe200078f28ff */
[----:B------:R-:W-:Y:S01]  /*0e00*/  IMAD R4, R4, 0x8, R7 ;  /* 0x0000000804047824 */ /* 0x000fe200078e0207 */
[--C-:B------:R-:W-:Y:S02]  /*0e10*/  SHF.R.S32.HI R2, RZ, 0x2, R37.reuse ;  /* 0x00000002ff027819 */ /* 0x100fe40000011425 */
[----:B------:R-:W-:Y:S01]  /*0e20*/  SHF.R.S32.HI R5, RZ, 0x1f, R37 ;  /* 0x0000001fff057819 */ /* 0x000fe20000011425 */
[----:B------:R-:W-:Y:S01]  /*0e30*/  IMAD.WIDE R196, R4, R197, UR36 ;  /* 0x0000002404c47e25 */ /* 0x000fe2000f8e02c5 */
[----:B------:R-:W-:Y:S02]  /*0e40*/  SHF.R.S32.HI R3, RZ, 0x5, R3 ;  /* 0x00000005ff037819 */ /* 0x000fe40000011403 */
[----:B------:R-:W-:Y:S02]  /*0e50*/  LEA.HI R5, R5, R2, RZ, 0x3 ;  /* 0x0000000205057211 */ /* 0x000fe400078f18ff */
[----:B------:R-:W-:-:S02]  /*0e60*/  IADD3 R9, P4, R196, 0x20, RZ ;  /* 0x00000020c4097810 */ /* 0x000fc40007f9e0ff */
[----:B------:R-:W-:Y:S02]  /*0e70*/  LOP3.LUT R5, R5, 0xfffffff8, RZ, 0xc0, !PT ;  /* 0xfffffff805057812 */ /* 0x000fe400078ec0ff */
[----:B------:R-:W-:Y:S02]  /*0e80*/  LOP3.LUT R8, R9, 0x380, RZ, 0xc0, !PT ;  /* 0x0000038009087812 */ /* 0x000fe400078ec0ff */
[----:B------:R-:W-:Y:S01]  /*0e90*/  IADD3 R7, P2, R196, 0x60, RZ ;  /* 0x00000060c4077810 */ /* 0x000fe20007f5e0ff */
[----:B------:R-:W-:Y:S01]  /*0ea0*/  IMAD.IADD R2, R2, 0x1, -R5 ;  /* 0x0000000102027824 */ /* 0x000fe200078e0a05 */
[----:B------:R-:W-:Y:S02]  /*0eb0*/  SHF.R.U64 R8, R8, 0x3, RZ ;  /* 0x0000000308087819 */ /* 0x000fe400000012ff */
[----:B------:R-:W-:Y:S01]  /*0ec0*/  IADD3 R5, P3, R196, 0x40, RZ ;  /* 0x00000040c4057810 */ /* 0x000fe20007f7e0ff */
[----:B------:R-:W-:Y:S01]  /*0ed0*/  IMAD R198, R3, 0x10, R2 ;  /* 0x0000001003c67824 */ /* 0x000fe200078e0202 */
[----:B------:R-:W-:Y:S01]  /*0ee0*/  LOP3.LUT R2, R8, R9, RZ, 0x3c, !PT ;  /* 0x0000000908027212 */ /* 0x000fe200078e3cff */
[----:B------:R-:W-:Y:S01]  /*0ef0*/  IMAD.X R3, RZ, RZ, R197, P4 ;  /* 0x000000ffff037224 */ /* 0x000fe200020e06c5 */
[----:B------:R-:W-:-:S02]  /*0f00*/  IADD3 R9, P1, R196, 0x4000, RZ ;  /* 0x00004000c4097810 */ /* 0x000fc40007f3e0ff */
[----:B------:R-:W-:Y:S02]  /*0f10*/  IADD3 R15, P4, R196, 0x4060, RZ ;  /* 0x00004060c40f7810 */ /* 0x000fe40007f9e0ff */
[----:B------:R-:W-:Y:S02]  /*0f20*/  LOP3.LUT R8, R9, 0x380, RZ, 0xc0, !PT ;  /* 0x0000038009087812 */ /* 0x000fe400078ec0ff */
[----:B------:R-:W-:Y:S02]  /*0f30*/  LOP3.LUT R14, R15, 0x380, RZ, 0xc0, !PT ;  /* 0x000003800f0e7812 */ /* 0x000fe400078ec0ff */
[----:B------:R-:W-:Y:S02]  /*0f40*/  SHF.R.U64 R8, R8, 0x3, RZ ;  /* 0x0000000308087819 */ /* 0x000fe400000012ff */
[----:B------:R-:W-:Y:S02]  /*0f50*/  LOP3.LUT R6, R7, 0x380, RZ, 0xc0, !PT ;  /* 0x0000038007067812 */ /* 0x000fe400078ec0ff */
[----:B------:R-:W-:Y:S01]  /*0f60*/  LOP3.LUT R8, R8, R9, RZ, 0x3c, !PT ;  /* 0x0000000908087212 */ /* 0x000fe200078e3cff */
[----:B------:R-:W-:Y:S01]  /*0f70*/  IMAD.X R9, RZ, RZ, R197, P1 ;  /* 0x000000ffff097224 */ /* 0x000fe200008e06c5 */
[----:B------:R-:W-:-:S02]  /*0f80*/  IADD3 R25, P1, R196, 0x8040, RZ ;  /* 0x00008040c4197810 */ /* 0x000fc40007f3e0ff */
        /* <DEDUP_REMOVED lines=10> */
[----:B------:R-:W-:Y:S02]  /*1030*/  LOP3.LUT R24, R24, R25, RZ, 0x3c, !PT ;  /* 0x0000001918187212 */ /* 0x000fe400078e3cff */
[----:B------:R-:W-:Y:S01]  /*1040*/  LOP3.LUT R4, R4, R5, RZ, 0x3c, !PT ;  /* 0x0000000504047212 */ /* 0x000fe200078e3cff */
[----:B------:R-:W-:Y:S01]  /*1050*/  IMAD.X R5, RZ, RZ, R197, P3 ;  /* 0x000000ffff057224 */ /* 0x000fe200018e06c5 */
[C---:B------:R-:W-:Y:S02]  /*1060*/  IADD3 R25, P4, R196.reuse, 0xc020, RZ ;  /* 0x0000c020c4197810 */ /* 0x040fe40007f9e0ff */
[----:B------:R-:W-:-:S02]  /*1070*/  IADD3 R21, P2, R196, 0x8020, RZ ;  /* 0x00008020c4157810 */ /* 0x000fc40007f5e0ff */
[C---:B------:R-:W-:Y:S02]  /*1080*/  IADD3 R11, P6, R196.reuse, 0x4020, RZ ;  /* 0x00004020c40b7810 */ /* 0x040fe40007fde0ff */
[C---:B------:R-:W-:Y:S02]  /*1090*/  IADD3 R13, P5, R196.reuse, 0x4040, RZ ;  /* 0x00004040c40d7810 */ /* 0x040fe40007fbe0ff */
[----:B------:R-:W-:Y:S02]  /*10a0*/  IADD3 R19, P3, R196, 0x8000, RZ ;  /* 0x00008000c4137810 */ /* 0x000fe40007f7e0ff */
[----:B------:R-:W-:Y:S02]  /*10b0*/  LOP3.LUT R30, R25, 0x380, RZ, 0xc0, !PT ;  /* 0x00000380191e7812 */ /* 0x000fe400078ec0ff */
        /* <DEDUP_REMOVED lines=12> */
[----:B------:R-:W-:Y:S02]  /*1180*/  MOV R25, R2 ;  /* 0x0000000200197202 */ /* 0x000fe40000000f00 */
[----:B------:R-:W-:Y:S01]  /*1190*/  LOP3.LUT R10, R10, R11, RZ, 0x3c, !PT ;  /* 0x0000000b0a0a7212 */ /* 0x000fe200078e3cff */
[--C-:B------:R-:W-:Y:S01]  /*11a0*/  IMAD.X R11, RZ, RZ, R197.reuse, P6 ;  /* 0x000000ffff0b7224 */ /* 0x100fe200030e06c5 */
[----:B------:R-:W-:Y:S01]  /*11b0*/  LOP3.LUT R12, R12, R13, RZ, 0x3c, !PT ;  /* 0x0000000d0c0c7212 */ /* 0x000fe200078e3cff */
[--C-:B------:R-:W-:Y:S01]  /*11c0*/  IMAD.X R13, RZ, RZ, R197.reuse, P5 ;  /* 0x000000ffff0d7224 */ /* 0x100fe200028e06c5 */
[----:B------:R-:W-:Y:S01]  /*11d0*/  LOP3.LUT R18, R18, R19, RZ, 0x3c, !PT ;  /* 0x0000001312127212 */ /* 0x000fe200078e3cff */
[----:B------:R-:W-:Y:S01]  /*11e0*/  IMAD.X R19, RZ, RZ, R197, P3 ;  /* 0x000000ffff137224 */ /* 0x000fe200018e06c5 */
[----:B------:R-:W-:Y:S01]  /*11f0*/  MOV R2, R6 ;  /* 0x0000000600027202 */ /* 0x000fe20000000f00 */
[----:B------:R0:W-:Y:S01]  /*1200*/  STL [R1+0x478], R25 ;  /* 0x0004781901007387 */ /* 0x0001e20000100800 */
[----:B------:R-:W-:-:S02]  /*1210*/  IADD3 R35, P2, R196, 0xc060, RZ ;  /* 0x0000c060c4237810 */ /* 0x000fc40007f5e0ff */
[C---:B------:R-:W-:Y:S01]  /*1220*/  IADD3 R27, P6, R196.reuse, 0x8060, RZ ;  /* 0x00008060c41b7810 */ /* 0x040fe20007fde0ff */
[----:B------:R1:W-:Y:S01]  /*1230*/  STL [R1+0x470], R2 ;  /* 0x0004700201007387 */ /* 0x0003e20000100800 */
[C---:B------:R-:W-:Y:S02]  /*1240*/  IADD3 R29, P5, R196.reuse, 0xc000, RZ ;  /* 0x0000c000c41d7810 */ /* 0x040fe40007fbe0ff */
[----:B------:R-:W-:Y:S02]  /*1250*/  IADD3 R33, P3, R196, 0xc040, RZ ;  /* 0x0000c040c4217810 */ /* 0x000fe40007f7e0ff */
[----:B------:R-:W-:Y:S01]  /*1260*/  MOV R3, R4 ;  /* 0x0000000400037202 */ /* 0x000fe20000000f00 */
[----:B0-----:R-:W-:Y:S01]  /*1270*/  IMAD.X R25, RZ, RZ, R197, P1 ;  /* 0x000000ffff197224 */ /* 0x001fe200008e06c5 */
[----:B------:R-:W-:Y:S02]  /*1280*/  LOP3.LUT R34, R35, 0x380, RZ, 0xc0, !PT ;  /* 0x0000038023227812 */ /* 0x000fe400078ec0ff */
[----:B------:R-:W-:Y:S01]  /*1290*/  LOP3.LUT R26, R27, 0x380, RZ, 0xc0, !PT ;  /* 0x000003801b1a7812 */ /* 0x000fe200078ec0ff */
[----:B------:R0:W-:Y:S01]  /*12a0*/  STL [R1+0x474], R3 ;  /* 0x0004740301007387 */ /* 0x0001e20000100800 */
[----:B------:R-:W-:-:S02]  /*12b0*/  LOP3.LUT R28, R29, 0x380, RZ, 0xc0, !PT ;  /* 0x000003801d1c7812 */ /* 0x000fc400078ec0ff */
[----:B------:R-:W-:Y:S02]  /*12c0*/  LOP3.LUT R32, R33, 0x380, RZ, 0xc0, !PT ;  /* 0x0000038021207812 */ /* 0x000fe400078ec0ff */
[----:B-1----:R-:W-:Y:S01]  /*12d0*/  LEA.HI R2, R31, R220, RZ, 0x1 ;  /* 0x000000dc1f027211 */ /* 0x002fe200078f08ff */
[----:B------:R-:W-:Y:S01]  /*12e0*/  IMAD.X R31, RZ, RZ, R197, P4 ;  /* 0x000000ffff1f7224 */ /* 0x000fe200020e06c5 */
[----:B------:R-:W-:Y:S02]  /*12f0*/  LEA.HI R0, R0, R195, RZ, 0x3 ;  /* 0x000000c300007211 */ /* 0x000fe400078f18ff */
[----:B------:R-:W-:Y:S02]  /*1300*/  SHF.R.U64 R34, R34, 0x3, RZ ;  /* 0x0000000322227819 */ /* 0x000fe400000012ff */
[----:B------:R-:W-:Y:S02]  /*1310*/  SHF.R.U64 R26, R26, 0x3, RZ ;  /* 0x000000031a1a7819 */ /* 0x000fe400000012ff */
[----:B------:R-:W-:-:S02]  /*1320*/  SHF.R.U64 R28, R28, 0x3, RZ ;  /* 0x000000031c1c7819 */ /* 0x000fc400000012ff */
[----:B------:R-:W-:Y:S02]  /*1330*/  SHF.R.U64 R32, R32, 0x3, RZ ;  /* 0x0000000320207819 */ /* 0x000fe400000012ff */
[----:B0-----:R-:W-:Y:S02]  /*1340*/  LOP3.LUT R3, R2, 0x3fffffe, RZ, 0xc0, !PT ;  /* 0x03fffffe02037812 */ /* 0x001fe400078ec0ff */
[----:B------:R-:W-:Y:S02]  /*1350*/  LOP3.LUT R2, R0, 0x1ffffff8, RZ, 0xc0, !PT ;  /* 0x1ffffff800027812 */ /* 0x000fe400078ec0ff */
        /* <DEDUP_REMOVED lines=12> */
[----:B------:R-:W-:Y:S01]  /*1420*/  IADD3 R18, P1, R16, 0x13c, RZ ;  /* 0x0000013c10127810 */ /* 0x000fe20007f3e0ff */
        /* <DEDUP_REMOVED lines=14> */
[----:B------:R-:W-:Y:S02]  /*1510*/  MOV R224, R28 ;  /* 0x0000001c00e07202 */ /* 0x000fe40000000f00 */
[----:B------:R-:W-:Y:S02]  /*1520*/  MOV R223, R30 ;  /* 0x0000001e00df7202 */ /* 0x000fe40000000f00 */
[----:B------:R-:W-:Y:S02]  /*1530*/  MOV R222, R32 ;  /* 0x0000002000de7202 */ /* 0x000fe40000000f00 */
[----:B------:R-:W-:-:S02]  /*1540*/  MOV R221, R34 ;  /* 0x0000002200dd7202 */ /* 0x000fc40000000f00 */
[----:B------:R-:W-:Y:S02]  /*1550*/  SEL R200, RZ, 0x1, P0 ;  /* 0x00000001ffc87807 */ /* 0x000fe40000000000 */
[----:B------:R-:W-:-:S07]  /*1560*/  SHF.R.S32.HI R192, RZ, 0x3, R0 ;  /* 0x00000003ffc07819 */ /* 0x000fce0000011400 */
.L_x_9793:
[----:B------:R-:W-:Y:S01]  /*1570*/  ULDC.64 UR8, c[0x0][0xb20] ;  /* 0x0002c80000087ab9 */ /* 0x000fe20000000a00 */
[----:B------:R-:W-:Y:S01]  /*1580*/  ULDC UR4, c[0x0][0x404] ;  /* 0x0001010000047ab9 */ /* 0x000fe20000000800 */
[----:B------:R-:W-:-:S04]  /*1590*/  UISETP.NE.U32.AND UP0, UPT, UR8, URZ, UPT ;  /* 0x0000003f0800728c */ /* 0x000fc8000bf05070 */
        /* <DEDUP_REMOVED lines=9> */
[----:B------:R-:W-:Y:S02]  /*1630*/  IMAD.U32 R2, RZ, RZ, UR8 ;  /* 0x00000008ff027e24 */ /* 0x000fe4000f8e00ff */
[----:B------:R-:W-:Y:S01]  /*1640*/  IMAD.U32 R3, RZ, RZ, UR9 ;  /* 0x00000009ff037e24 */ /* 0x000fe2000f8e00ff */
[----:B------:R-:W-:-:S04]  /*1650*/  @UP1 UIMAD.WIDE UR8, UR6, 0x4, UR10 ;  /* 0x00000004060818a5 */ /* 0x000fc8000f8e020a */
[----:B--2---:R-:W2:Y:S02]  /*1660*/  @P0 LDG.E R2, desc[UR54][R2.64] ;  /* 0x0000003602020981 */ /* 0x004ea4000c1e1900 */
[----:B01-345:R-:W-:Y:S02]  /*1670*/  IMAD.U32 R4, RZ, RZ, UR8 ;  /* 0x00000008ff047e24 */ /* 0x03bfe4000f8e00ff */
        /* <DEDUP_REMOVED lines=10> */
[----:B------:R-:W-:Y:S01]  /*1720*/  ISETP.NE.U32.AND P1, PT, RZ, UR8, PT ;  /* 0x00000008ff007c0c */ /* 0x000fe2000bf25070 */
[----:B------:R-:W-:-:S02]  /*1730*/  ULDC UR8, c[0x0][0x2e0] ;  /* 0x0000b80000087ab9 */ /* 0x000fc40000000800 */
[----:B------:R-:W-:Y:S01]  /*1740*/  UIMAD UR4, UR4, UR8, URZ ;  /* 0x00000008040472a4 */ /* 0x000fe2000f8e023f */
[----:B------:R-:W-:Y:S02]  /*1750*/  ISETP.NE.AND.EX P1, PT, RZ, UR9, PT, P1 ;  /* 0x00000009ff007c0c */ /* 0x000fe4000bf25310 */
[----:B--2---:R-:W-:Y:S02]  /*1760*/  @P0 R2UR UR42, R2 ;  /* 0x00000000022a02ca */ /* 0x004fe400000e0000 */
        /* <DEDUP_REMOVED lines=15> */
.L_x_9668:
        /* <DEDUP_REMOVED lines=10> */
.L_x_9669:
        /* <DEDUP_REMOVED lines=13> */
.L_x_9670:
[----:B------:R-:W0:Y:S01]  /*19d0*/  LDC R0, c[0x0][0xa80] ;  /* 0x0002a000ff007b82 */ /* 0x000e220000000800 */
[----:B------:R-:W-:Y:S01]  /*19e0*/  UIADD3 UR8, UP0, UR36, 0x32430, URZ ;  /* 0x0003243024087890 */ /* 0x000fe2000ff1e03f */
[----:B------:R-:W-:Y:S01]  /*19f0*/  IMAD.MOV.U32 R4, RZ, RZ, 0xc000 ;  /* 0x0000c000ff047424 */ /* 0x000fe200078e00ff */
[----:B------:R-:W-:Y:S01]  /*1a00*/  UIADD3 UR10, UP1, UR36, 0x32440, URZ ;  /* 0x00032440240a7890 */ /* 0x000fe2000ff3e03f */
[----:B------:R-:W-:Y:S01]  /*1a10*/  IMAD.U32 R5, RZ, RZ, UR48 ;  /* 0x00000030ff057e24 */ /* 0x000fe2000f8e00ff */
[----:B------:R-:W-:Y:S01]  /*1a20*/  UIADD3 UR6, UP2, UR36, 0x32450, URZ ;  /* 0x0003245024067890 */ /* 0x000fe2000ff5e03f */
[----:B------:R-:W-:Y:S01]  /*1a30*/  IMAD.MOV.U32 R6, RZ, RZ, R200 ;  /* 0x000000ffff067224 */ /* 0x000fe200078e00c8 */
[----:B------:R-:W-:Y:S01]  /*1a40*/  UIADD3 UR12, UP3, UR36, 0x32460, URZ ;  /* 0x00032460240c7890 */ /* 0x000fe2000ff7e03f */
[----:B------:R-:W-:Y:S01]  /*1a50*/  IMAD.MOV.U32 R7, RZ, RZ, 0x100 ;  /* 0x00000100ff077424 */ /* 0x000fe200078e00ff */
[----:B------:R-:W-:Y:S01]  /*1a60*/  UIADD3.X UR9, URZ, UR37, URZ, UP0, !UPT ;  /* 0x000000253f097290 */ /* 0x000fe200087fe43f */
[----:B------:R-:W-:Y:S01]  /*1a70*/  IMAD.MOV.U32 R2, RZ, RZ, 0x3000 ;  /* 0x00003000ff027424 */ /* 0x000fe200078e00ff */
[----:B------:R-:W-:Y:S01]  /*1a80*/  UIADD3.X UR7, URZ, UR37, URZ, UP2, !UPT ;  /* 0x000000253f077290 */ /* 0x000fe200097fe43f */
[----:B------:R-:W-:Y:S01]  /*1a90*/  IMAD.U32 R3, RZ, RZ, UR48 ;  /* 0x00000030ff037e24 */ /* 0x000fe2000f8e00ff */
[----:B------:R-:W-:Y:S01]  /*1aa0*/  UIADD3.X UR13, URZ, UR37, URZ, UP3, !UPT ;  /* 0x000000253f0d7290 */ /* 0x000fe20009ffe43f */
[----:B------:R1:W-:Y:S01]  /*1ab0*/  STL.128 [R1+0x50], R4 ;  /* 0x0000500401007387 */ /* 0x0003e20000100c00 */
[----:B------:R-:W-:Y:S01]  /*1ac0*/  UIADD3.X UR11, URZ, UR37, URZ, UP1, !UPT ;  /* 0x000000253f0b7290 */ /* 0x000fe20008ffe43f */
[----:B------:R-:W-:Y:S01]  /*1ad0*/  IMAD.MOV.U32 R201, RZ, RZ, 0x100 ;  /* 0x00000100ffc97424 */ /* 0x000fe200078e00ff */
[----:B------:R-:W-:Y:S01]  /*1ae0*/  UIADD3 UR42, -UR42, UR4, URZ ;  /* 0x000000042a2a7290 */ /* 0x000fe2000fffe13f */
[----:B------:R2:W-:Y:S01]  /*1af0*/  STL.64 [R1+0x18], R2 ;  /* 0x0000180201007387 */ /* 0x0005e20000100a00 */
[----:B------:R-:W-:Y:S01]  /*1b00*/  IMAD.MOV.U32 R202, RZ, RZ, 0x1 ;  /* 0x00000001ffca7424 */ /* 0x000fe200078e00ff */
[----:B------:R-:W-:Y:S01]  /*1b10*/  ULEA UR4, UR5, 0x80, 0x7 ;  /* 0x0000008005047891 */ /* 0x000fe2000f8e383f */
[----:B------:R-:W-:Y:S01]  /*1b20*/  IMAD.MOV.U32 R203, RZ, RZ, RZ ;  /* 0x000000ffffcb7224 */ /* 0x000fe200078e00ff */
[----:B------:R3:W-:Y:S01]  /*1b30*/  STL.128 [R1+0x430], RZ ;  /* 0x000430ff01007387 */ /* 0x0007e20000100c00 */
[----:B------:R-:W-:Y:S01]  /*1b40*/  IMAD.MOV.U32 R14, RZ, RZ, 0x1 ;  /* 0x00000001ff0e7424 */ /* 0x000fe200078e00ff */
[C---:B------:R-:W-:Y:S01]  /*1b50*/  IADD3 R36, P0, R16.reuse, 0x430, RZ ;  /* 0x0000043010247810 */ /* 0x040fe20007f1e0ff */
[----:B------:R-:W-:Y:S01]  /*1b60*/  IMAD.MOV.U32 R15, RZ, RZ, RZ ;  /* 0x000000ffff0f7224 */ /* 0x000fe200078e00ff */
[----:B------:R3:W-:Y:S01]  /*1b70*/  STL.128 [R1+0x20], R200 ;  /* 0x000020c801007387 */ /* 0x0007e20000100c00 */
[----:B------:R-:W-:Y:S01]  /*1b80*/  IMAD.U32 R12, RZ, RZ, UR5 ;  /* 0x00000005ff0c7e24 */ /* 0x000fe2000f8e00ff */
[----:B------:R-:W-:Y:S01]  /*1b90*/  IADD3 R34, P1, R16, 0x38, RZ ;  /* 0x0000003810227810 */ /* 0x000fe20007f3e0ff */
[----:B------:R-:W-:Y:S01]  /*1ba0*/  IMAD.U32 R8, RZ, RZ, UR6 ;  /* 0x00000006ff087e24 */ /* 0x000fe2000f8e00ff */
[----:B------:R3:W-:Y:S01]  /*1bb0*/  STL.64 [R1+0x60], R14 ;  /* 0x0000600e01007387 */ /* 0x0007e20000100a00 */
[----:B------:R-:W-:-:S02]  /*1bc0*/  IMAD.U32 R10, RZ, RZ, UR12 ;  /* 0x0000000cff0a7e24 */ /* 0x000fc4000f8e00ff */
[----:B-1----:R-:W-:Y:S01]  /*1bd0*/  IMAD.U32 R4, RZ, RZ, UR8 ;  /* 0x00000008ff047e24 */ /* 0x002fe2000f8e00ff */
[----:B------:R3:W-:Y:S01]  /*1be0*/  STL [R1+0x70], R12 ;  /* 0x0000700c01007387 */ /* 0x0007e20000100800 */
[----:B------:R-:W-:Y:S01]  /*1bf0*/  IMAD.U32 R9, RZ, RZ, UR7 ;  /* 0x00000007ff097e24 */ /* 0x000fe2000f8e00ff */
[----:B------:R-:W-:Y:S01]  /*1c00*/  ULDC.64 UR6, c[0x0][0xad8] ;  /* 0x0002b60000067ab9 */ /* 0x000fe20000000a00 */
[----:B------:R-:W-:Y:S01]  /*1c10*/  IMAD.U32 R11, RZ, RZ, UR13 ;  /* 0x0000000dff0b7e24 */ /* 0x000fe2000f8e00ff */
[----:B------:R-:W-:Y:S01]  /*1c20*/  UISETP.GE.AND UP0, UPT, UR7, 0x1, UPT ;  /* 0x000000010700788c */ /* 0x000fe2000bf06270 */
[----:B--2---:R-:W-:Y:S01]  /*1c30*/  IMAD.U32 R2, RZ, RZ, UR10 ;  /* 0x0000000aff027e24 */ /* 0x004fe2000f8e00ff */
[----:B0-----:R3:W-:Y:S01]  /*1c40*/  STL [R1+0x450], R0 ;  /* 0x0004500001007387 */ /* 0x0017e20000100800 */
[----:B------:R-:W-:Y:S01]  /*1c50*/  IMAD.U32 R5, RZ, RZ, UR9 ;  /* 0x00000009ff057e24 */ /* 0x000fe2000f8e00ff */
[----:B------:R-:W-:Y:S01]  /*1c60*/  UIADD3 UR8, UR42, UR4, -UR38 ;  /* 0x000000042a087290 */ /* 0x000fe2000fffe826 */
[----:B------:R-:W-:Y:S01]  /*1c70*/  IMAD.U32 R3, RZ, RZ, UR11 ;  /* 0x0000000bff037e24 */ /* 0x000fe2000f8e00ff */
[----:B------:R3:W-:Y:S01]  /*1c80*/  STL.128 [R1+0x40], R8 ;  /* 0x0000400801007387 */ /* 0x0007e20000100c00 */
[----:B------:R-:W-:Y:S01]  /*1c90*/  PLOP3.LUT P2, PT, PT, PT, UP0, 0x80, 0x0 ;  /* 0x000000000000781c */ /* 0x000fe20003f4f008 */
[----:B------:R-:W-:Y:S01]  /*1ca0*/  UIADD3 UR6, UR8, UR6, URZ ;  /* 0x0000000608067290 */ /* 0x000fe2000fffe03f */
[--C-:B------:R-:W-:Y:S01]  /*1cb0*/  IMAD.X R37, RZ, RZ, R17.reuse, P0 ;  /* 0x000000ffff257224 */ /* 0x100fe200000e0611 */
[----:B------:R3:W-:Y:S01]  /*1cc0*/  STL.64 [R1+0x68], R10 ;  /* 0x0000680a01007387 */ /* 0x0007e20000100a00 */
[----:B------:R-:W-:-:S03]  /*1cd0*/  IMAD.X R35, RZ, RZ, R17, P1 ;  /* 0x000000ffff237224 */ /* 0x000fc600008e0611 */
[----:B------:R3:W-:Y:S04]  /*1ce0*/  STL.64 [R1+0x8], R4 ;  /* 0x0000080401007387 */ /* 0x0007e80000100a00 */
[----:B------:R3:W-:Y:S04]  /*1cf0*/  STL.64 [R1+0x10], R2 ;  /* 0x0000100201007387 */ /* 0x0007e80000100a00 */
[----:B------:R3:W-:Y:S04]  /*1d00*/  STL.64 [R1+0x30], R2 ;  /* 0x0000300201007387 */ /* 0x0007e80000100a00 */
        /* <DEDUP_REMOVED lines=46> */
.L_x_9672:
[----:B------:R-:W-:-:S11]  /*1ff0*/  UISETP.NE.AND UP0, UPT, UR7, 0x1, UPT ;  /* 0x000000010700788c */ /* 0x000fd6000bf05270 */
[----:B------:R-:W-:Y:S02]  /*2000*/  @UP0 ULDC.64 UR10, c[0x0][0xae0] ;  /* 0x0002b800000a0ab9 */ /* 0x000fe40000000a00 */
[----:B------:R-:W-:-:S04]  /*2010*/  UIMAD.WIDE.U32 UR8, UR4, UR10, URZ ;  /* 0x0000000a040872a5 */ /* 0x000fc8000f8e003f */
[----:B------:R-:W-:-:S12]  /*2020*/  @UP0 USHF.R.U32.HI UR4, URZ, UR11, UR9 ;  /* 0x0000000b3f040299 */ /* 0x000fd80008011609 */
.L_x_9673:
[----:B------:R-:W-:-:S04]  /*2030*/  UIMAD UR4, UR4, UR7, UR7 ;  /* 0x00000007040472a4 */ /* 0x000fc8000f8e0207 */
[----:B------:R-:W-:-:S04]  /*2040*/  UISETP.LT.AND UP0, UPT, UR6, UR4, UPT ;  /* 0x000000040600728c */ /* 0x000fc8000bf01270 */
[----:B------:R-:W-:-:S12]  /*2050*/  USEL UR6, UR6, UR4, UP0 ;  /* 0x0000000406067287 */ /* 0x000fd80008000000 */
.L_x_9671:
[----:B------:R-:W-:Y:S02]  /*2060*/  UIADD3 UR8, UR42, 0x5f, URZ ;  /* 0x0000005f2a087890 */ /* 0x000fe4000fffe03f */
[----:B------:R-:W-:Y:S02]  /*2070*/  UIADD3 UR10, UR6, 0x5f, URZ ;  /* 0x0000005f060a7890 */ /* 0x000fe4000fffe03f */
[----:B------:R-:W-:Y:S02]  /*2080*/  UIMAD.WIDE UR8, UR8, 0x2aaaaaab, URZ ;  /* 0x2aaaaaab080878a5 */ /* 0x000fe4000f8e023f */
[----:B------:R-:W-:Y:S02]  /*2090*/  UIMAD.WIDE UR10, UR10, 0x2aaaaaab, URZ ;  /* 0x2aaaaaab0a0a78a5 */ /* 0x000fe4000f8e023f */
[----:B------:R-:W-:Y:S02]  /*20a0*/  USHF.R.U32.HI UR4, URZ, 0x1f, UR9 ;  /* 0x0000001f3f047899 */ /* 0x000fe40008011609 */
[----:B------:R-:W-:-:S02]  /*20b0*/  USHF.R.U32.HI UR6, URZ, 0x1f, UR11 ;  /* 0x0000001f3f067899 */ /* 0x000fc4000801160b */
[----:B------:R-:W-:Y:S02]  /*20c0*/  ULEA UR5, UR5, -UR38, 0x7 ;  /* 0x8000002605057291 */ /* 0x000fe4000f8e383f */
[----:B------:R-:W-:Y:S02]  /*20d0*/  ULEA.HI.SX32 UR4, UR9, UR4, 0x1c ;  /* 0x0000000409047291 */ /* 0x000fe4000f8fe23f */
[----:B------:R-:W-:Y:S02]  /*20e0*/  ULEA.HI.SX32 UR6, UR11, UR6, 0x1c ;  /* 0x000000060b067291 */ /* 0x000fe4000f8fe23f */
[----:B------:R-:W-:Y:S02]  /*20f0*/  UIADD3 UR5, UR42, UR5, URZ ;  /* 0x000000052a057290 */ /* 0x000fe4000fffe03f */
        /* <DEDUP_REMOVED lines=16> */
.L_x_9675:
[----:B------:R-:W-:-:S11]  /*2200*/  UISETP.NE.AND UP0, UPT, UR7, 0x1, UPT ;  /* 0x000000010700788c */ /* 0x000fd6000bf05270 */
[----:B------:R-:W-:Y:S02]  /*2210*/  @UP0 ULDC.64 UR10, c[0x0][0xae0] ;  /* 0x0002b800000a0ab9 */ /* 0x000fe40000000a00 */
[----:B------:R-:W-:-:S04]  /*2220*/  UIMAD.WIDE.U32 UR4, UR6, UR10, URZ ;  /* 0x0000000a060472a5 */ /* 0x000fc8000f8e003f */
[----:B------:R-:W-:-:S12]  /*2230*/  @UP0 USHF.R.U32.HI UR6, URZ, UR11, UR5 ;  /* 0x0000000b3f060299 */ /* 0x000fd80008011605 */
.L_x_9676:
[----:B------:R-:W-:-:S04]  /*2240*/  UIMAD UR6, UR6, UR7, URZ ;  /* 0x00000007060672a4 */ /* 0x000fc8000f8e023f */
[----:B------:R-:W-:-:S04]  /*2250*/  UISETP.LT.AND UP0, UPT, UR8, UR6, UPT ;  /* 0x000000060800728c */ /* 0x000fc8000bf01270 */
[----:B------:R-:W-:-:S12]  /*2260*/  USEL UR8, UR8, UR6, !UP0 ;  /* 0x0000000608087287 */ /* 0x000fd8000c000000 */
.L_x_9674:
        /* <DEDUP_REMOVED lines=9> */
[----:B---3--:R-:W0:Y:S01]  /*2300*/  SHFL.IDX PT, R0, R220, RZ, 0x1f ;  /* 0x00001fffdc007589 */ /* 0x008e2200000e0000 */
        /* <DEDUP_REMOVED lines=23> */
[----:B0-----:R-:W-:Y:S01]  /*2480*/  LEA.HI R2, R0, R0, RZ, 0x1 ;  /* 0x0000000000027211 */ /* 0x001fe200078f08ff */
[----:B------:R-:W-:Y:S01]  /*2490*/  IMAD.U32 R14, RZ, RZ, UR5 ;  /* 0x00000005ff0e7e24 */ /* 0x000fe2000f8e00ff */
[----:B------:R-:W-:Y:S01]  /*24a0*/  ULOP3.LUT UP0, URZ, UR6, 0x1bf, URZ, 0xc0, !UPT ;  /* 0x000001bf063f7892 */ /* 0x000fe2000f80c03f */
[----:B------:R-:W-:Y:S01]  /*24b0*/  IMAD.MOV.U32 R15, RZ, RZ, 0x40000040 ;  /* 0x40000040ff0f7424 */ /* 0x000fe200078e00ff */
[----:B------:R-:W-:Y:S01]  /*24c0*/  LOP3.LUT R3, R2, 0x7fffe, RZ, 0xc0, !PT ;  /* 0x0007fffe02037812 */ /* 0x000fe200078ec0ff */
[----:B------:R0:W-:Y:S01]  /*24d0*/  STL.128 [R1+0xa0], R8 ;  /* 0x0000a00801007387 */ /* 0x0001e20000100c00 */
[----:B------:R-:W-:Y:S01]  /*24e0*/  IMAD.X R44, RZ, RZ, R17, P5 ;  /* 0x000000ffff2c7224 */ /* 0x000fe200028e0611 */
[----:B------:R-:W-:Y:S01]  /*24f0*/  IADD3 R31, P1, R16, 0x118, RZ ;  /* 0x00000118101f7810 */ /* 0x000fe20007f3e0ff */
[----:B-1----:R-:W-:Y:S01]  /*2500*/  IMAD.MOV.U32 R5, RZ, RZ, 0x40000040 ;  /* 0x40000040ff057424 */ /* 0x002fe200078e00ff */
[----:B------:R0:W-:Y:S01]  /*2510*/  STL.64 [R1+0x78], RZ ;  /* 0x000078ff01007387 */ /* 0x0001e20000100a00 */
[----:B------:R-:W-:Y:S01]  /*2520*/  IMAD.IADD R3, R0, 0x1, -R3 ;  /* 0x0000000100037824 */ /* 0x000fe200078e0a03 */
[----:B------:R-:W-:Y:S01]  /*2530*/  PLOP3.LUT P5, PT, PT, PT, UP0, 0x80, 0x0 ;  /* 0x000000000000781c */ /* 0x000fe20003faf008 */
[----:B--2---:R-:W-:Y:S01]  /*2540*/  IMAD.MOV.U32 R13, RZ, RZ, 0x40000040 ;  /* 0x40000040ff0d7424 */ /* 0x004fe200078e00ff */
        /* <DEDUP_REMOVED lines=36> */
[----:B0-----:R-:W-:Y:S01]  /*2790*/  IMAD.U32 R4, RZ, RZ, UR4 ;  /* 0x00000004ff047e24 */ /* 0x001fe2000f8e00ff */
        /* <DEDUP_REMOVED lines=12> */
.L_x_9678:
[----:B------:R-:W1:Y:S01]  /*2860*/  S2R R20, SR_TID.X ;  /* 0x0000000000147919 */ /* 0x000e620000002100 */
[----:B0-----:R-:W0:Y:S01]  /*2870*/  LDC.64 R12, c[0x0][0x428] ;  /* 0x00010a00ff0c7b82 */ /* 0x001e220000000a00 */
[----:B------:R-:W-:Y:S01]  /*2880*/  IADD3 R8, P0, R16, 0x120, RZ ;  /* 0x0000012010087810 */ /* 0x000fe20007f1e0ff */
[----:B------:R-:W-:Y:S01]  /*2890*/  ULDC UR4, c[0x0][0x20] ;  /* 0x0000080000047ab9 */ /* 0x000fe20000000800 */
[----:B------:R-:W-:Y:S01]  /*28a0*/  IMAD.U32 R7, RZ, RZ, UR38 ;  /* 0x00000026ff077e24 */ /* 0x000fe2000f8e00ff */
[----:B------:R-:W-:Y:S01]  /*28b0*/  STL.64 [R1+0x130], R24 ;  /* 0x0001301801007387 */ /* 0x000fe20000100a00 */
[----:B------:R-:W-:Y:S02]  /*28c0*/  IMAD.U32 R11, RZ, RZ, UR42 ;  /* 0x0000002aff0b7e24 */ /* 0x000fe4000f8e00ff */
[----:B------:R-:W-:Y:S01]  /*28d0*/  IMAD.X R9, RZ, RZ, R17, P0 ;  /* 0x000000ffff097224 */ /* 0x000fe200000e0611 */
[----:B------:R-:W2:Y:S01]  /*28e0*/  LDC R21, c[0x0][0xad4] ;  /* 0x0002b500ff157b82 */ /* 0x000ea20000000800 */
[----:B------:R-:W-:Y:S01]  /*28f0*/  VIADD R6, R18, -UR4 ;  /* 0x8000000412067c36 */ /* 0x000fe20008000000 */
[----:B------:R-:W-:Y:S04]  /*2900*/  STL.64 [R1+0x120], R198 ;  /* 0x000120c601007387 */ /* 0x000fe80000100a00 */
[----:B------:R-:W-:Y:S02]  /*2910*/  STL.64 [R1+0x128], R8 ;  /* 0x0001280801007387 */ /* 0x000fe40000100a00 */
[----:B------:R-:W3:Y:S02]  /*2920*/  LDC R15, c[0x0][0x430] ;  /* 0x00010c00ff0f7b82 */ /* 0x000ee40000000800 */
[----:B------:R-:W-:Y:S04]  /*2930*/  STL.U8 [R1+0x138], RZ ;  /* 0x000138ff01007387 */ /* 0x000fe80000100000 */
[----:B------:R4:W-:Y:S02]  /*2940*/  STL [R6+0x4], R7 ;  /* 0x0000040706007387 */ /* 0x0009e40000100800 */
[----:B------:R-:W5:Y:S02]  /*2950*/  LDC.64 R4, c[0x0][0xad8] ;  /* 0x0002b600ff047b82 */ /* 0x000f640000000a00 */
[----:B------:R0:W-:Y:S04]  /*2960*/  STL [R6+0x8], R11 ;  /* 0x0000080b06007387 */ /* 0x0001e80000100800 */
[----:B0-----:R0:W-:Y:S01]  /*2970*/  STL [R6+0x24], R12 ;  /* 0x0000240c06007387 */ /* 0x0011e20000100800 */
[----:B-1----:R-:W-:Y:S01]  /*2980*/  VIADD R195, R20, 0xffffff80 ;  /* 0xffffff8014c37836 */ /* 0x002fe20000000000 */
[----:B------:R-:W1:Y:S02]  /*2990*/  LDC.64 R2, c[0x0][0xae0] ;  /* 0x0002b800ff027b82 */ /* 0x000e640000000a00 */
[----:B------:R0:W-:Y:S04]  /*29a0*/  STL [R6+0x28], R13 ;  /* 0x0000280d06007387 */ /* 0x0001e80000100800 */
[----:B--2---:R0:W-:Y:S04]  /*29b0*/  STL [R6+0xc], R21 ;  /* 0x00000c1506007387 */ /* 0x0041e80000100800 */
[----:B---3--:R0:W-:Y:S04]  /*29c0*/  STL [R6+0x2c], R15 ;  /* 0x00002c0f06007387 */ /* 0x0081e80000100800 */
[----:B------:R0:W-:Y:S04]  /*29d0*/  STL [R6+0x14], RZ ;  /* 0x000014ff06007387 */ /* 0x0001e80000100800 */
[----:B------:R0:W-:Y:S04]  /*29e0*/  STL [R6], R195 ;  /* 0x000000c306007387 */ /* 0x0001e80000100800 */
[----:B-----5:R0:W-:Y:S04]  /*29f0*/  STL [R6+0x10], R4 ;  /* 0x0000100406007387 */ /* 0x0201e80000100800 */
[----:B------:R0:W-:Y:S04]  /*2a00*/  STL [R6+0x18], R5 ;  /* 0x0000180506007387 */ /* 0x0001e80000100800 */
[----:B-1----:R0:W-:Y:S04]  /*2a10*/  STL [R6+0x1c], R2 ;  /* 0x00001c0206007387 */ /* 0x0021e80000100800 */
[----:B------:R0:W-:Y:S04]  /*2a20*/  STL [R6+0x20], R3 ;  /* 0x0000200306007387 */ /* 0x0001e80000100800 */
[----:B----4-:R-:W2:Y:S01]  /*2a30*/  LDL R7, [R1+0x21c] ;  /* 0x00021c0001077983 */ /* 0x010ea20000100800 */
[----:B------:R-:W-:Y:S03]  /*2a40*/  BSSY B0, `(.L_x_9679) ;  /* 0x0000008000007945 */ /* 0x000fe60003800000 */
[----:B------:R0:W-:Y:S01]  /*2a50*/  STL.U8 [R1+0x16c], RZ ;  /* 0x00016cff01007387 */ /* 0x0001e20000100000 */
[----:B--2---:R-:W-:-:S04]  /*2a60*/  LEA.HI R0, R7, R7, RZ, 0x1 ;  /* 0x0000000707007211 */ /* 0x004fc800078f08ff */
[----:B------:R-:W-:-:S05]  /*2a70*/  LOP3.LUT R0, R0, 0xfffffffe, RZ, 0xc0, !PT ;  /* 0xfffffffe00007812 */ /* 0x000fca00078ec0ff */
[----:B------:R-:W-:-:S05]  /*2a80*/  IMAD.IADD R0, R7, 0x1, -R0 ;  /* 0x0000000107007824 */ /* 0x000fca00078e0a00 */
[----:B------:R-:W-:-:S04]  /*2a90*/  SHF.L.U32 R0, R0, 0x1f, RZ ;  /* 0x0000001f00007819 */ /* 0x000fc800000006ff */
[----:B------:R-:W1:Y:S02]  /*2aa0*/  SYNCS.PHASECHK.TRANS64.TRYWAIT P0, [UR44+0x32400], R0 ;  /* 0x03240000ff0075a7 */ /* 0x000e64000800016c */
[----:B01----:R-:W-:Y:S05]  /*2ab0*/  @!P0 BRA `(.L_x_9680) ;  /* 0x0000023c00088947 */ /* 0x003fea0003800000 */
.L_x_9887:
[----:B------:R-:W-:Y:S05]  /*2ac0*/  BSYNC B0 ;  /* 0x0000000000007941 */ /* 0x000fea0003800000 */
.L_x_9679:
[----:B------:R-:W2:Y:S04]  /*2ad0*/  LDL R33, [R1+0x1c] ;  /* 0x00001c0001217983 */ /* 0x000ea80000100800 */
[----:B------:R1:W5:Y:S01]  /*2ae0*/  LDL.64 R24, [R1+0x210] ;  /* 0x0002100001187983 */ /* 0x0003620000100a00 */
[----:B------:R-:W-:Y:S01]  /*2af0*/  IMAD.U32 R8, RZ, RZ, UR36 ;  /* 0x00000024ff087e24 */ /* 0x000fe2000f8e00ff */
[C---:B0-----:R-:W-:Y:S01]  /*2b00*/  IADD3 R0, P2, R16.reuse, 0x420, RZ ;  /* 0x0000042010007810 */ /* 0x041fe20007f5e0ff */
        /* <DEDUP_REMOVED lines=16> */
[----:B0-----:R-:W-:-:S02]  /*2c10*/  IMAD.MOV.U32 R8, RZ, RZ, R34 ;  /* 0x000000ffff087224 */ /* 0x001fc400078e0022 */
[----:B------:R-:W-:Y:S02]  /*2c20*/  IMAD.MOV.U32 R9, RZ, RZ, R35 ;  /* 0x000000ffff097224 */ /* 0x000fe400078e0023 */
[----:B------:R-:W-:Y:S01]  /*2c30*/  IMAD.MOV.U32 R10, RZ, RZ, R26 ;  /* 0x000000ffff0a7224 */ /* 0x000fe200078e001a */
[----:B------:R1:W-:Y:S01]  /*2c40*/  BAR.SYNC.DEFER_BLOCKING R205, 0x100 ;  /* 0x000400cd0000751d */ /* 0x0003e20000010000 */
[----:B------:R-:W-:Y:S01]  /*2c50*/  IMAD.MOV.U32 R11, RZ, RZ, R39 ;  /* 0x000000ffff0b7224 */ /* 0x000fe200078e0027 */
[----:B------:R-:W-:Y:S01]  /*2c60*/  IADD3 R26, P0, R16, 0x16c, RZ ;  /* 0x0000016c101a7810 */ /* 0x000fe20007f1e0ff */
[----:B---3--:R-:W-:Y:S02]  /*2c70*/  IMAD.MOV.U32 R12, RZ, RZ, R27 ;  /* 0x000000ffff0c7224 */ /* 0x008fe400078e001b */
[----:B------:R-:W-:Y:S02]  /*2c80*/  IMAD.MOV.U32 R39, RZ, RZ, R21 ;  /* 0x000000ffff277224 */ /* 0x000fe400078e0015 */
[----:B------:R-:W-:Y:S01]  /*2c90*/  IMAD.X R27, RZ, RZ, R17, P0 ;  /* 0x000000ffff1b7224 */ /* 0x000fe200000e0611 */
[----:B------:R0:W-:Y:S01]  /*2ca0*/  STL.128 [R1+0x1b0], R8 ;  /* 0x0001b00801007387 */ /* 0x0001e20000100c00 */
[----:B------:R-:W-:-:S02]  /*2cb0*/  IMAD.MOV.U32 R13, RZ, RZ, R42 ;  /* 0x000000ffff0d7224 */ /* 0x000fc400078e002a */
[----:B------:R-:W-:Y:S01]  /*2cc0*/  IMAD.MOV.U32 R14, RZ, RZ, R29 ;  /* 0x000000ffff0e7224 */ /* 0x000fe200078e001d */
[----:B------:R-:W-:Y:S01]  /*2cd0*/  STL.128 [R1+0x1e0], R36 ;  /* 0x0001e02401007387 */ /* 0x000fe20000100c00 */
[----:B------:R-:W-:Y:S02]  /*2ce0*/  IMAD.MOV.U32 R15, RZ, RZ, R44 ;  /* 0x000000ffff0f7224 */ /* 0x000fe400078e002c */
[----:B------:R-:W-:-:S03]  /*2cf0*/  IMAD.X R21, RZ, RZ, R17, P1 ;  /* 0x000000ffff157224 */ /* 0x000fc600008e0611 */
[----:B------:R-:W-:Y:S04]  /*2d00*/  STL.128 [R1+0x190], R12 ;  /* 0x0001900c01007387 */ /* 0x000fe80000100c00 */
[----:B------:R-:W-:Y:S01]  /*2d10*/  STL.128 [R1+0x180], R20 ;  /* 0x0001801401007387 */ /* 0x000fe20000100c00 */
[----:B0-----:R-:W-:Y:S02]  /*2d20*/  IMAD.MOV.U32 R8, RZ, RZ, R30 ;  /* 0x000000ffff087224 */ /* 0x001fe400078e001e */
[----:B------:R-:W-:Y:S02]  /*2d30*/  IMAD.MOV.U32 R9, RZ, RZ, R45 ;  /* 0x000000ffff097224 */ /* 0x000fe400078e002d */
[----:B------:R-:W-:Y:S02]  /*2d40*/  IMAD.MOV.U32 R10, RZ, RZ, R31 ;  /* 0x000000ffff0a7224 */ /* 0x000fe400078e001f */
[----:B------:R-:W-:-:S05]  /*2d50*/  IMAD.MOV.U32 R11, RZ, RZ, R32 ;  /* 0x000000ffff0b7224 */ /* 0x000fca00078e0020 */
[----:B------:R0:W-:Y:S02]  /*2d60*/  STL.128 [R1+0x1c0], R8 ;  /* 0x0001c00801007387 */ /* 0x0001e40000100c00 */
[----:B0-----:R-:W-:Y:S02]  /*2d70*/  IMAD.MOV.U32 R10, RZ, RZ, R26 ;  /* 0x000000ffff0a7224 */ /* 0x001fe400078e001a */
[----:B------:R-:W-:Y:S02]  /*2d80*/  IMAD.MOV.U32 R11, RZ, RZ, R27 ;  /* 0x000000ffff0b7224 */ /* 0x000fe400078e001b */
[----:B------:R-:W-:Y:S01]  /*2d90*/  IMAD.MOV.U32 R8, RZ, RZ, R0 ;  /* 0x000000ffff087224 */ /* 0x000fe200078e0000 */
[----:B------:R-:W-:Y:S01]  /*2da0*/  IADD3 R0, P0, R16, 0xa8, RZ ;  /* 0x000000a810007810 */ /* 0x000fe20007f1e0ff */
[----:B------:R-:W-:-:S04]  /*2db0*/  IMAD.MOV.U32 R9, RZ, RZ, R7 ;  /* 0x000000ffff097224 */ /* 0x000fc800078e0007 */
[----:B------:R-:W-:Y:S01]  /*2dc0*/  IMAD.X R7, RZ, RZ, R17, P0 ;  /* 0x000000ffff077224 */ /* 0x000fe200000e0611 */
[----:B------:R0:W-:Y:S02]  /*2dd0*/  STL.128 [R1+0x1d0], R8 ;  /* 0x0001d00801007387 */ /* 0x0001e40000100c00 */
[----:B0-----:R-:W-:Y:S02]  /*2de0*/  IMAD.MOV.U32 R10, RZ, RZ, R28 ;  /* 0x000000ffff0a7224 */ /* 0x001fe400078e001c */
[----:B------:R-:W-:Y:S02]  /*2df0*/  IMAD.MOV.U32 R11, RZ, RZ, R43 ;  /* 0x000000ffff0b7224 */ /* 0x000fe400078e002b */
[----:B------:R-:W-:Y:S02]  /*2e00*/  IMAD.MOV.U32 R8, RZ, RZ, R208 ;  /* 0x000000ffff087224 */ /* 0x000fe400078e00d0 */
[----:B------:R-:W-:-:S05]  /*2e10*/  IMAD.MOV.U32 R9, RZ, RZ, R207 ;  /* 0x000000ffff097224 */ /* 0x000fca00078e00cf */
[----:B------:R0:W-:Y:S02]  /*2e20*/  STL.128 [R1+0x1f0], R8 ;  /* 0x0001f00801007387 */ /* 0x0001e40000100c00 */
[----:B0-----:R-:W-:Y:S02]  /*2e30*/  IMAD.MOV.U32 R8, RZ, RZ, R40 ;  /* 0x000000ffff087224 */ /* 0x001fe400078e0028 */
[----:B------:R-:W-:Y:S02]  /*2e40*/  IMAD.MOV.U32 R9, RZ, RZ, R41 ;  /* 0x000000ffff097224 */ /* 0x000fe400078e0029 */
[----:B------:R-:W-:Y:S02]  /*2e50*/  IMAD.MOV.U32 R10, RZ, RZ, R0 ;  /* 0x000000ffff0a7224 */ /* 0x000fe400078e0000 */
[----:B------:R-:W-:-:S05]  /*2e60*/  IMAD.MOV.U32 R11, RZ, RZ, R7 ;  /* 0x000000ffff0b7224 */ /* 0x000fca00078e0007 */
[----:B------:R1:W-:Y:S01]  /*2e70*/  STL.128 [R1+0x200], R8 ;  /* 0x0002000801007387 */ /* 0x0003e20000100c00 */
[----:B--2---:R-:W-:-:S04]  /*2e80*/  LOP3.LUT R0, R33, 0x1, RZ, 0xfc, !PT ;  /* 0x0000000121007812 */ /* 0x004fc800078efcff */
[----:B------:R-:W-:-:S13]  /*2e90*/  ISETP.NE.AND P1, PT, R0, 0x3, PT ;  /* 0x000000030000780c */ /* 0x000fda0003f25270 */
[----:B-1----:R-:W-:Y:S05]  /*2ea0*/  @!P1 BRA `(.L_x_9682) ;  /* 0x0000000000049947 */ /* 0x002fea0003800000 */
[----:B------:R-:W-:Y:S01]  /*2eb0*/  BPT.TRAP 0x1 ;  /* 0x000000040000795c */ /* 0x000fe20000300000 */
.L_x_9682:
[----:B------:R-:W-:Y:S05]  /*2ec0*/  BSYNC B0 ;  /* 0x0000000000007941 */ /* 0x000fea0003800000 */
.L_x_9681:
[----:B------:R-:W2:Y:S01]  /*2ed0*/  LDL.64 R8, [R1+0x8] ;  /* 0x0000080001087983 */ /* 0x000ea20000100a00 */
[----:B-----5:R-:W-:Y:S01]  /*2ee0*/  SHF.L.U32 R25, R25, 0x1f, RZ ;  /* 0x0000001f19197819 */ /* 0x020fe200000006ff */
[----:B------:R-:W-:Y:S01]  /*2ef0*/  BSSY B0, `(.L_x_9683) ;  /* 0x0000006000007945 */ /* 0x000fe20003800000 */
[----:B--2---:R-:W-:-:S05]  /*2f00*/  MOV R7, R8 ;  /* 0x0000000800077202 */ /* 0x004fca0000000f00 */
[----:B------:R-:W-:-:S04]  /*2f10*/  IMAD R24, R24, 0x8, R7 ;  /* 0x0000000818187824 */ /* 0x000fc800078e0207 */
[----:B------:R0:W1:Y:S01]  /*2f20*/  SYNCS.PHASECHK.TRANS64.TRYWAIT P0, [R24+URZ], R25 ;  /* 0x00000019180075a7 */ /* 0x000062000800017f */
[----:B------:R-:W-:Y:S05]  /*2f30*/  @!P1 BRA `(.L_x_9684) ;  /* 0x0000000000049947 */ /* 0x000fea0003800000 */
[----:B------:R-:W-:Y:S01]  /*2f40*/  BPT.TRAP 0x1 ;  /* 0x000000040000795c */ /* 0x000fe20000300000 */
.L_x_9684:
[----:B------:R-:W-:Y:S05]  /*2f50*/  BSYNC B0 ;  /* 0x0000000000007941 */ /* 0x000fea0003800000 */
.L_x_9683:
[----:B------:R-:W-:Y:S04]  /*2f60*/  BSSY B0, `(.L_x_9685) ;  /* 0x0000004000007945 */ /* 0x000fe80003800000 */
[----:B-1----:R-:W-:Y:S05]  /*2f70*/  @P0 BRA `(.L_x_9686) ;  /* 0x0000000000080947 */ /* 0x002fea0003800000 */
[----:B------:R-:W1:Y:S02]  /*2f80*/  SYNCS.PHASECHK.TRANS64.TRYWAIT P0, [R24+URZ], R25 ;  /* 0x00000019180075a7 */ /* 0x000e64000800017f */
[----:B-1----:R-:W-:Y:S05]  /*2f90*/  @!P0 BRA `(.L_x_9687) ;  /* 0x0000023400e88947 */ /* 0x002fea0003800000 */
.L_x_9686:
[----:B------:R-:W-:Y:S05]  /*2fa0*/  BSYNC B0 ;  /* 0x0000000000007941 */ /* 0x000fea0003800000 */
.L_x_9685:
[----:B------:R-:W2:Y:S04]  /*2fb0*/  LDL R13, [R1+0x210] ;  /* 0x00021000010d7983 */ /* 0x000ea80000100800 */
[----:B------:R-:W2:Y:S01]  /*2fc0*/  LDL.64 R8, [R1+0xa0] ;  /* 0x0000a00001087983 */ /* 0x000ea20000100a00 */
[----:B------:R-:W-:Y:S05]  /*2fd0*/  WARPSYNC.ALL ;  /* 0x0000000000007948 */ /* 0x000fea0003800000 */
[----:B01----:R-:W3:Y:S04]  /*2fe0*/  LDL.64 R24, [R1+0x98] ;  /* 0x0000980001187983 */ /* 0x003ee80000100a00 */
[----:B------:R-:W4:Y:S04]  /*2ff0*/  LDL.64 R10, [R1+0x98] ;  /* 0x00009800010a7983 */ /* 0x000f280000100a00 */
[----:B------:R-:W5:Y:S01]  /*3000*/  LDL.64 R14, [R1+0x98] ;  /* 0x00009800010e7983 */ /* 0x000f620000100a00 */
[----:B--2---:R-:W-:-:S03]  /*3010*/  IMAD R8, R13, 0x300, R8 ;  /* 0x000003000d087824 */ /* 0x004fc600078e0208 */
[----:B------:R-:W2:Y:S01]  /*3020*/  LDL.64 R20, [R1+0x98] ;  /* 0x0000980001147983 */ /* 0x000ea20000100a00 */
[----:B------:R-:W-:Y:S02]  /*3030*/  R2UR UR7, R9 ;  /* 0x00000000090772ca */ /* 0x000fe400000e0000 */
[C---:B------:R-:W-:Y:S01]  /*3040*/  R2UR UR6, R8.reuse ;  /* 0x00000000080672ca */ /* 0x040fe200000e0000 */
[----:B------:R-:W2:Y:S01]  /*3050*/  LDL R7, [R1+0x21c] ;  /* 0x00021c0001077983 */ /* 0x000ea20000100800 */
[----:B------:R-:W-:Y:S01]  /*3060*/  VIADD R12, R8, 0x2 ;  /* 0x00000002080c7836 */ /* 0x000fe20000000000 */
[----:B------:R-:W-:Y:S01]  /*3070*/  BSSY B0, `(.L_x_9688) ;  /* 0x000002e000007945 */ /* 0x000fe20003800000 */
[----:B------:R-:W-:Y:S01]  /*3080*/  IMAD.MOV.U32 R13, RZ, RZ, R9 ;  /* 0x000000ffff0d7224 */ /* 0x000fe200078e0009 */
[----:B------:R0:W-:Y:S01]  /*3090*/  STL [R1+0x80], RZ ;  /* 0x000080ff01007387 */ /* 0x0001e20000100800 */
[----:B---3--:R-:W-:Y:S02]  /*30a0*/  R2UR UR4, R24 ;  /* 0x00000000180472ca */ /* 0x008fe400000e0000 */
[----:B------:R-:W-:-:S02]  /*30b0*/  R2UR UR5, R25 ;  /* 0x00000000190572ca */ /* 0x000fc400000e0000 */
[----:B------:R-:W-:Y:S01]  /*30c0*/  WARPGROUP.ARRIVE ;  /* 0x00000000000079c5 */ /* 0x000fe20000000000 */
[----:B----4-:R-:W-:Y:S02]  /*30d0*/  VIADD R10, R10, 0x2 ;  /* 0x000000020a0a7836 */ /* 0x010fe40000000000 */
[----:B-----5:R-:W-:Y:S02]  /*30e0*/  VIADD R14, R14, 0x4 ;  /* 0x000000040e0e7836 */ /* 0x020fe40000000000 */
[----:B--2---:R-:W-:-:S06]  /*30f0*/  VIADD R20, R20, 0x6 ;  /* 0x0000000614147836 */ /* 0x004fcc0000000000 */
        /* <DEDUP_REMOVED lines=35> */
[----:B------:R-:W1:Y:S02]  /*3330*/  SYNCS.PHASECHK.TRANS64.TRYWAIT P0, [UR44+0x32410], R7 ;  /* 0x03241007ff0075a7 */ /* 0x000e64000800016c */
[----:B01----:R-:W-:Y:S05]  /*3340*/  @!P0 BRA `(.L_x_9689) ;  /* 0x0000023400108947 */ /* 0x003fea0003800000 */
.L_x_9888:
[----:B------:R-:W-:Y:S05]  /*3350*/  BSYNC B0 ;  /* 0x0000000000007941 */ /* 0x000fea0003800000 */
.L_x_9688:
[----:B0-----:R-:W2:Y:S04]  /*3360*/  LDL R7, [R1+0x54] ;  /* 0x0000540001077983 */ /* 0x001ea80000100800 */
[----:B------:R0:W5:Y:S01]  /*3370*/  LDL.64 R8, [R1+0x210] ;  /* 0x0002100001087983 */ /* 0x0001620000100a00 */
[----:B------:R-:W-:Y:S01]  /*3380*/  BSSY B0, `(.L_x_9690) ;  /* 0x0000005000007945 */ /* 0x000fe20003800000 */
[----:B--2---:R-:W-:-:S04]  /*3390*/  LOP3.LUT R7, R7, 0x1, RZ, 0xfc, !PT ;  /* 0x0000000107077812 */ /* 0x004fc800078efcff */
[----:B------:R-:W-:-:S13]  /*33a0*/  ISETP.NE.AND P1, PT, R7, 0x3, PT ;  /* 0x000000030700780c */ /* 0x000fda0003f25270 */
[----:B0-----:R-:W-:Y:S05]  /*33b0*/  @!P1 BRA `(.L_x_9691) ;  /* 0x0000000000049947 */ /* 0x001fea0003800000 */
[----:B------:R-:W-:Y:S01]  /*33c0*/  BPT.TRAP 0x1 ;  /* 0x000000040000795c */ /* 0x000fe20000300000 */
.L_x_9691:
[----:B------:R-:W-:Y:S05]  /*33d0*/  BSYNC B0 ;  /* 0x0000000000007941 */ /* 0x000fea0003800000 */
.L_x_9690:
        /* <DEDUP_REMOVED lines=8> */
.L_x_9693:
[----:B------:R-:W-:Y:S05]  /*3460*/  BSYNC B0 ;  /* 0x0000000000007941 */ /* 0x000fea0003800000 */
.L_x_9692:
[----:B------:R-:W-:Y:S04]  /*3470*/  BSSY B0, `(.L_x_9694) ;  /* 0x0000004000007945 */ /* 0x000fe80003800000 */
[----:B-1----:R-:W-:Y:S05]  /*3480*/  @P0 BRA `(.L_x_9695) ;  /* 0x0000000000080947 */ /* 0x002fea0003800000 */
[----:B------:R-:W1:Y:S02]  /*3490*/  SYNCS.PHASECHK.TRANS64.TRYWAIT P0, [R8+URZ], R9 ;  /* 0x00000009080075a7 */ /* 0x000e64000800017f */
[----:B-1----:R-:W-:Y:S05]  /*34a0*/  @!P0 BRA `(.L_x_9696) ;  /* 0x0000023000d08947 */ /* 0x002fea0003800000 */
.L_x_9695:
[----:B------:R-:W-:Y:S05]  /*34b0*/  BSYNC B0 ;  /* 0x0000000000007941 */ /* 0x000fea0003800000 */
.L_x_9694:
[----:B------:R-:W2:Y:S04]  /*34c0*/  LDL R19, [R1+0x210] ;  /* 0x0002100001137983 */ /* 0x000ea80000100800 */
[----:B01----:R-:W2:Y:S04]  /*34d0*/  LDL.64 R8, [R1+0x118] ;  /* 0x0001180001087983 */ /* 0x003ea80000100a00 */
[----:B------:R-:W3:Y:S04]  /*34e0*/  LDL R7, [R1+0x90] ;  /* 0x0000900001077983 */ /* 0x000ee80000100800 */
[----:B------:R-:W4:Y:S04]  /*34f0*/  LDL.64 R10, [R1+0x110] ;  /* 0x00011000010a7983 */ /* 0x000f280000100a00 */
[----:B------:R-:W5:Y:S04]  /*3500*/  LDL.64 R12, [R1+0x110] ;  /* 0x00011000010c7983 */ /* 0x000f680000100a00 */
[----:B------:R-:W5:Y:S04]  /*3510*/  LDL.64 R14, [R1+0x110] ;  /* 0x00011000010e7983 */ /* 0x000f680000100a00 */
[----:B------:R-:W5:Y:S01]  /*3520*/  LDL.64 R20, [R1+0x110] ;  /* 0x0001100001147983 */ /* 0x000f620000100a00 */
[----:B------:R-:W-:Y:S05]  /*3530*/  WARPSYNC.ALL ;  /* 0x0000000000007948 */ /* 0x000fea0003800000 */
[----:B------:R-:W-:Y:S01]  /*3540*/  WARPGROUP.ARRIVE ;  /* 0x00000000000079c5 */ /* 0x000fe20000000000 */
[----:B------:R-:W5:Y:S04]  /*3550*/  LDL.64 R72, [R1+0x110] ;  /* 0x0001100001487983 */ /* 0x000f680000100a00 */
[----:B------:R-:W5:Y:S01]  /*3560*/  LDL.LU R74, [R1+0x460] ;  /* 0x00046000014a7983 */ /* 0x000f620000300800 */
[----:B--2---:R-:W-:Y:S01]  /*3570*/  IMAD R8, R19, 0xc00, R8 ;  /* 0x00000c0013087824 */ /* 0x004fe200078e0208 */
[----:B---3--:R-:W-:-:S04]  /*3580*/  ISETP.NE.U32.AND P0, PT, R7, RZ, PT ;  /* 0x000000ff0700720c */ /* 0x008fc80003f05070 */
[----:B------:R-:W-:Y:S02]  /*3590*/  R2UR UR6, R8 ;  /* 0x00000000080672ca */ /* 0x000fe400000e0000 */
[----:B------:R-:W-:Y:S02]  /*35a0*/  R2UR UR7, R9 ;  /* 0x00000000090772ca */ /* 0x000fe400000e0000 */
[----:B----4-:R-:W-:Y:S02]  /*35b0*/  R2UR UR4, R10 ;  /* 0x000000000a0472ca */ /* 0x010fe400000e0000 */
[----:B------:R-:W-:-:S03]  /*35c0*/  R2UR UR5, R11 ;  /* 0x000000000b0572ca */ /* 0x000fc600000e0000 */
[----:B------:R-:W-:-:S10]  /*35d0*/  VOTEU.ANY UP0, P0 ;  /* 0x00000000003f7886 */ /* 0x000fd40000000100 */
        /* <DEDUP_REMOVED lines=129> */
[----:B------:R-:W0:Y:S01]  /*3df0*/  S2R R75, SR_TID.X ;  /* 0x00000000004b7919 */ /* 0x000e220000002100 */
[----:B------:R-:W-:Y:S01]  /*3e00*/  LOP3.LUT R74, R74, 0xffefffff, RZ, 0xc0, !PT ;  /* 0xffefffff4a4a7812 */ /* 0x000fe200078ec0ff */
[----:B------:R-:W-:Y:S02]  /*3e10*/  WARPGROUP.DEPBAR.LE gsb0, 0x0 ;  /* 0x00008000000079c5 */ /* 0x000fe40000010000 */
[----:B------:R-:W-:-:S08]  /*3e20*/  WARPGROUP.ARRIVE ;  /* 0x00000000000079c5 */ /* 0x000fd00000000000 */
[----:B------:R-:W-:Y:S01]  /*3e30*/  HGMMA.64x96x16.F32 R24, gdesc[UR4], R24, gsb0 ;  /* 0x01600000041879f0 */ /* 0x000fe20008000818 */
[----:B0-----:R-:W-:Y:S01]  /*3e40*/  LOP3.LUT P1, RZ, R75, 0x7f, RZ, 0xc0, !PT ;  /* 0x0000007f4bff7812 */ /* 0x001fe2000782c0ff */
[----:B--2---:R-:W-:-:S12]  /*3e50*/  VIADD R12, R12, 0xc02 ;  /* 0x00000c020c0c7836 */ /* 0x004fd80000000000 */
[----:B------:R-:W-:Y:S01]  /*3e60*/  @P1 LOP3.LUT R74, R74, 0x100000, RZ, 0xfc, !PT ;  /* 0x001000004a4a1812 */ /* 0x000fe200078efcff */
[----:B------:R-:W2:Y:S04]  /*3e70*/  @!P1 LDL R7, [R1+0x210] ;  /* 0x0002100001079983 */ /* 0x000ea80000100800 */
[----:B------:R0:W-:Y:S01]  /*3e80*/  STL [R1+0x460], R74 ;  /* 0x0004604a01007387 */ /* 0x0001e20000100800 */
[----:B------:R-:W-:Y:S02]  /*3e90*/  VIADD R10, R8, 0x902 ;  /* 0x00000902080a7836 */ /* 0x000fe40000000000 */
[----:B------:R-:W-:Y:S01]  /*3ea0*/  IMAD.MOV.U32 R11, RZ, RZ, R9 ;  /* 0x000000ffff0b7224 */ /* 0x000fe200078e0009 */
[----:B0-----:R-:W5:Y:S02]  /*3eb0*/  @!P1 LDL.64 R74, [R1+0x30] ;  /* 0x00003000014a9983 */ /* 0x001f640000100a00 */
[----:B------:R-:W-:-:S02]  /*3ec0*/  R2UR UR6, R10 ;  /* 0x000000000a0672ca */ /* 0x000fc400000e0000 */
[----:B------:R-:W-:Y:S02]  /*3ed0*/  R2UR UR7, R11 ;  /* 0x000000000b0772ca */ /* 0x000fe400000e0000 */
[----:B------:R-:W-:Y:S02]  /*3ee0*/  R2UR UR4, R12 ;  /* 0x000000000c0472ca */ /* 0x000fe400000e0000 */
[----:B------:R-:W-:Y:S01]  /*3ef0*/  R2UR UR5, R13 ;  /* 0x000000000d0572ca */ /* 0x000fe200000e0000 */
[----:B------:R-:W-:Y:S02]  /*3f00*/  WARPGROUP.DEPBAR.LE gsb0, 0x0 ;  /* 0x00008000000079c5 */ /* 0x000fe40000010000 */
        /* <DEDUP_REMOVED lines=23> */
[----:B-----5:R-:W-:Y:S01]  /*4080*/  @!P1 MOV R74, R74 ;  /* 0x0000004a004a9202 */ /* 0x020fe20000000f00 */
[----:B------:R0:W-:Y:S04]  /*4090*/  STL [R1+0x90], R0 ;  /* 0x0000900001007387 */ /* 0x0001e80000100800 */
[----:B------:R0:W-:Y:S01]  /*40a0*/  STL [R1+0x90], R0 ;  /* 0x0000900001007387 */ /* 0x0001e20000100800 */
[----:B--2---:R-:W-:-:S03]  /*40b0*/  @!P1 IMAD R7, R7, 0x8, R74 ;  /* 0x0000000807079824 */ /* 0x004fc600078e024a */
        /* <DEDUP_REMOVED lines=16> */
[----:B------:R-:W2:Y:S04]  /*41c0*/  LDL R15, [R1+0x70] ;  /* 0x00007000010f7983 */ /* 0x000ea80000100800 */
[----:B------:R-:W3:Y:S04]  /*41d0*/  LDL R11, [R6+0x8] ;  /* 0x00000800060b7983 */ /* 0x000ee80000100800 */
[----:B-1----:R-:W4:Y:S04]  /*41e0*/  LDL R7, [R6] ;  /* 0x0000000006077983 */ /* 0x002f280000100800 */
[----:B------:R-:W5:Y:S04]  /*41f0*/  LDL R19, [R6+0x18] ;  /* 0x0000180006137983 */ /* 0x000f680000100800 */
[----:B------:R-:W5:Y:S04]  /*4200*/  LDL R12, [R6+0x4] ;  /* 0x00000400060c7983 */ /* 0x000f680000100800 */
[----:B------:R-:W5:Y:S04]  /*4210*/  LDL R13, [R6+0xc] ;  /* 0x00000c00060d7983 */ /* 0x000f680000100800 */
[----:B------:R-:W5:Y:S04]  /*4220*/  LDL R9, [R6+0x10] ;  /* 0x0000100006097983 */ /* 0x000f680000100800 */
[----:B------:R-:W5:Y:S01]  /*4230*/  LDL R14, [R6+0x14] ;  /* 0x00001400060e7983 */ /* 0x000f620000100800 */
[----:B------:R-:W-:-:S02]  /*4240*/  UMOV UR4, 0xffffffa0 ;  /* 0xffffffa000047882 */ /* 0x000fc40000000000 */
[----:B------:R-:W-:Y:S01]  /*4250*/  UIMAD UR4, UR45, UR4, 0x60 ;  /* 0x000000602d0474a4 */ /* 0x000fe2000f8e0204 */
[----:B------:R-:W-:Y:S01]  /*4260*/  BSSY B0, `(.L_x_9697) ;  /* 0x000003e000007945 */ /* 0x000fe20003800000 */
[----:B----4-:R-:W-:-:S04]  /*4270*/  SHF.R.S32.HI R8, RZ, 0x1f, R7 ;  /* 0x0000001fff087819 */ /* 0x010fc80000011407 */
        /* <DEDUP_REMOVED lines=11> */
[----:B--2---:R-:W-:Y:S01]  /*4330*/  IMAD R74, R15, 0x8, R74 ;  /* 0x000000080f4a7824 */ /* 0x004fe200078e024a */
[----:B------:R-:W-:Y:S01]  /*4340*/  LOP3.LUT R21, R20, 0x7ffffffc, RZ, 0xc0, !PT ;  /* 0x7ffffffc14157812 */ /* 0x000fe200078ec0ff */
[----:B---3--:R-:W-:Y:S01]  /*4350*/  VIADD R15, R11, UR4 ;  /* 0x000000040b0f7c36 */ /* 0x008fe20008000000 */
        /* <DEDUP_REMOVED lines=20> */
[----:B0-----:R-:W-:Y:S06]  /*44a0*/  @!P0 BRA `(.L_x_9698) ;  /* 0x0000000000648947 */ /* 0x001fec0003800000 */
        /* <DEDUP_REMOVED lines=12> */
.L_x_9702:
[----:B------:R-:W-:Y:S05]  /*4570*/  BSYNC B2 ;  /* 0x0000000000027941 */ /* 0x000fea0003800000 */
.L_x_9701:
[----:B------:R-:W-:Y:S01]  /*4580*/  LOP3.LUT R8, RZ, R8, RZ, 0x33, !PT ;  /* 0x00000008ff087212 */ /* 0x000fe200078e33ff */
[----:B------:R-:W-:Y:S06]  /*4590*/  BRA `(.L_x_9703) ;  /* 0x0000000000187947 */ /* 0x000fec0003800000 */
.L_x_9700:
[----:B------:R-:W-:-:S13]  /*45a0*/  ISETP.NE.AND P0, PT, R19, 0x1, PT ;  /* 0x000000011300780c */ /* 0x000fda0003f05270 */
[----:B------:R-:W-:Y:S05]  /*45b0*/  @!P0 BRA `(.L_x_9703) ;  /* 0x0000000000108947 */ /* 0x000fea0003800000 */
[----:B------:R-:W2:Y:S04]  /*45c0*/  LDL R9, [R6+0x1c] ;  /* 0x00001c0006097983 */ /* 0x000ea80000100800 */
[----:B------:R-:W3:Y:S01]  /*45d0*/  LDL R13, [R6+0x20] ;  /* 0x00002000060d7983 */ /* 0x000ee20000100800 */
[----:B--2---:R-:W-:-:S05]  /*45e0*/  IMAD.HI.U32 R8, R8, R9, RZ ;  /* 0x0000000908087227 */ /* 0x004fca00078e00ff */
[----:B---3--:R-:W-:-:S07]  /*45f0*/  SHF.R.U32.HI R8, RZ, R13, R8 ;  /* 0x0000000dff087219 */ /* 0x008fce0000011608 */
.L_x_9703:
[----:B------:R-:W-:Y:S05]  /*4600*/  BSYNC B1 ;  /* 0x0000000000017941 */ /* 0x000fea0003800000 */
.L_x_9699:
[----:B------:R-:W-:-:S05]  /*4610*/  IMAD R8, R19, R8, R21 ;  /* 0x0000000813087224 */ /* 0x000fca00078e0215 */
[----:B------:R-:W-:Y:S02]  /*4620*/  VIMNMX R7, R7, R8, !PT ;  /* 0x0000000807077248 */ /* 0x000fe40007fe0100 */
[----:B------:R-:W-:-:S07]  /*4630*/  VIADDMNMX R10, R8, R19, R10, PT ;  /* 0x00000013080a7246 */ /* 0x000fce000380010a */
.L_x_9698:
[----:B------:R-:W-:Y:S05]  /*4640*/  BSYNC B0 ;  /* 0x0000000000007941 */ /* 0x000fea0003800000 */
.L_x_9697:
        /* <DEDUP_REMOVED lines=132> */
.L_x_9709:
[----:B------:R-:W-:Y:S05]  /*4e90*/  BSYNC B2 ;  /* 0x0000000000027941 */ /* 0x000fea0003800000 */
.L_x_9708:
[----:B------:R-:W-:Y:S01]  /*4ea0*/  LOP3.LUT R12, RZ, R12, RZ, 0x33, !PT ;  /* 0x0000000cff0c7212 */ /* 0x000fe200078e33ff */
[----:B------:R-:W-:Y:S06]  /*4eb0*/  BRA `(.L_x_9710) ;  /* 0x0000000000187947 */ /* 0x000fec0003800000 */
.L_x_9707:
[----:B------:R-:W-:-:S13]  /*4ec0*/  ISETP.NE.AND P6, PT, R19, 0x1, PT ;  /* 0x000000011300780c */ /* 0x000fda0003fc5270 */
[----:B------:R-:W-:Y:S05]  /*4ed0*/  @!P6 BRA `(.L_x_9710) ;  /* 0x000000000010e947 */ /* 0x000fea0003800000 */
[----:B------:R-:W2:Y:S04]  /*4ee0*/  LDL R11, [R6+0x1c] ;  /* 0x00001c00060b7983 */ /* 0x000ea80000100800 */
[----:B------:R-:W3:Y:S01]  /*4ef0*/  LDL R13, [R6+0x20] ;  /* 0x00002000060d7983 */ /* 0x000ee20000100800 */
[----:B--2---:R-:W-:-:S05]  /*4f00*/  IMAD.HI.U32 R12, R12, R11, RZ ;  /* 0x0000000b0c0c7227 */ /* 0x004fca00078e00ff */
[----:B---3--:R-:W-:-:S07]  /*4f10*/  SHF.R.U32.HI R12, RZ, R13, R12 ;  /* 0x0000000dff0c7219 */ /* 0x008fce000001160c */
.L_x_9710:
[----:B------:R-:W-:Y:S05]  /*4f20*/  BSYNC B1 ;  /* 0x0000000000017941 */ /* 0x000fea0003800000 */
.L_x_9706:
[----:B------:R-:W-:-:S05]  /*4f30*/  IMAD R12, R19, R12, R21 ;  /* 0x0000000c130c7224 */ /* 0x000fca00078e0215 */
[----:B------:R-:W-:Y:S02]  /*4f40*/  VIADDMNMX R10, R12, R19, R10, PT ;  /* 0x000000130c0a7246 */ /* 0x000fe4000380010a */
[----:B------:R-:W-:-:S07]  /*4f50*/  VIMNMX R7, R7, R12, !PT ;  /* 0x0000000c07077248 */ /* 0x000fce0007fe0100 */
.L_x_9705:
[----:B------:R-:W-:Y:S05]  /*4f60*/  BSYNC B0 ;  /* 0x0000000000007941 */ /* 0x000fea0003800000 */
.L_x_9704:
        /* <DEDUP_REMOVED lines=13> */
[----:B------:R-:W5:Y:S01]  /*5040*/  LDL R20, [R1+0x36c] ;  /* 0x00036c0001147983 */ /* 0x000f620000100800 */
[----:B------:R-:W-:Y:S02]  /*5050*/  ISETP.LT.OR P0, PT, R10, 0xa, P0 ;  /* 0x0000000a0a00780c */ /* 0x000fe40000701670 */
[----:B------:R-:W-:Y:S01]  /*5060*/  ISETP.NE.AND P6, PT, R36, RZ, PT ;  /* 0x000000ff2400720c */ /* 0x000fe20003fc5270 */
[----:B------:R-:W5:Y:S01]  /*5070*/  LDL R25, [R1+0x310] ;  /* 0x0003100001197983 */ /* 0x000f620000100800 */
[----:B------:R-:W-:-:S02]  /*5080*/  FSEL R45, R31, -INF , !P0 ;  /* 0xff8000001f2d7808 */ /* 0x000fc40004000000 */
[----:B------:R-:W-:Y:S01]  /*5090*/  ISETP.NE.AND P0, PT, R28, RZ, PT ;  /* 0x000000ff1c00720c */ /* 0x000fe20003f05270 */
[----:B------:R-:W5:Y:S01]  /*50a0*/  LDL R176, [R1+0x2e0] ;  /* 0x0002e00001b07983 */ /* 0x000f620000100800 */
[C---:B------:R-:W-:Y:S02]  /*50b0*/  ISETP.GT.AND P5, PT, R7.reuse, RZ, !P5 ;  /* 0x000000ff0700720c */ /* 0x040fe40006fa4270 */
[----:B------:R-:W-:Y:S01]  /*50c0*/  ISETP.GT.AND P0, PT, R7, 0x10, !P0 ;  /* 0x000000100700780c */ /* 0x000fe20004704270 */
[----:B------:R-:W5:Y:S01]  /*50d0*/  LDL R21, [R1+0x300] ;  /* 0x0003000001157983 */ /* 0x000f620000100800 */
[C---:B------:R-:W-:Y:S02]  /*50e0*/  ISETP.LT.OR P5, PT, R10.reuse, 0x1, P5 ;  /* 0x000000010a00780c */ /* 0x040fe40002fa1670 */
[----:B------:R-:W-:Y:S01]  /*50f0*/  ISETP.LT.OR P0, PT, R10, 0x11, P0 ;  /* 0x000000110a00780c */ /* 0x000fe20000701670 */
[----:B------:R-:W5:Y:S01]  /*5100*/  LDL R126, [R1+0x220] ;  /* 0x00022000017e7983 */ /* 0x000f620000100800 */
[----:B------:R-:W-:-:S02]  /*5110*/  FSEL R177, R26, -INF , !P5 ;  /* 0xff8000001ab17808 */ /* 0x000fc40006800000 */
[----:B------:R-:W-:Y:S01]  /*5120*/  FSEL R188, R34, -INF , !P0 ;  /* 0xff80000022bc7808 */ /* 0x000fe20004000000 */
[----:B------:R-:W5:Y:S01]  /*5130*/  LDL R128, [R1+0x230] ;  /* 0x0002300001807983 */ /* 0x000f620000100800 */
[----:B------:R-:W-:Y:S02]  /*5140*/  ISETP.NE.AND P0, PT, R29, RZ, PT ;  /* 0x000000ff1d00720c */ /* 0x000fe40003f05270 */
[----:B------:R-:W-:Y:S01]  /*5150*/  FMNMX.FTZ R11, R61, R154, !PT ;  /* 0x0000009a3d0b7209 */ /* 0x000fe20007810000 */
[----:B------:R-:W5:Y:S01]  /*5160*/  LDL R130, [R1+0x240] ;  /* 0x0002400001827983 */ /* 0x000f620000100800 */
[----:B------:R-:W-:Y:S02]  /*5170*/  ISETP.GT.AND P0, PT, R7, 0x11, !P0 ;  /* 0x000000110700780c */ /* 0x000fe40004704270 */
[----:B------:R-:W-:Y:S01]  /*5180*/  FMNMX.FTZ R6, R177, R53, !PT ;  /* 0x00000035b1067209 */ /* 0x000fe20007810000 */
[----:B------:R-:W5:Y:S01]  /*5190*/  LDL R132, [R1+0x250] ;  /* 0x0002500001847983 */ /* 0x000f620000100800 */
[----:B------:R-:W-:-:S02]  /*51a0*/  ISETP.LT.OR P0, PT, R10, 0x12, P0 ;  /* 0x000000120a00780c */ /* 0x000fc40000701670 */
[----:B------:R-:W-:Y:S01]  /*51b0*/  FMNMX.FTZ R11, R152, R11, !PT ;  /* 0x0000000b980b7209 */ /* 0x000fe20007810000 */
[----:B------:R-:W5:Y:S01]  /*51c0*/  LDL R134, [R1+0x260] ;  /* 0x0002600001867983 */ /* 0x000f620000100800 */
[----:B------:R-:W-:Y:S02]  /*51d0*/  FSEL R191, R35, -INF , !P0 ;  /* 0xff80000023bf7808 */ /* 0x000fe40004000000 */
[----:B------:R-:W-:Y:S01]  /*51e0*/  ISETP.GT.AND P0, PT, R7, 0x18, !P1 ;  /* 0x000000180700780c */ /* 0x000fe20004f04270 */
[----:B------:R-:W5:Y:S01]  /*51f0*/  LDL R35, [R1+0x234] ;  /* 0x0002340001237983 */ /* 0x000f620000100800 */
[----:B------:R-:W-:Y:S02]  /*5200*/  FMNMX.FTZ R6, R49, R6, !PT ;  /* 0x0000000631067209 */ /* 0x000fe40007810000 */
[----:B------:R-:W-:Y:S01]  /*5210*/  ISETP.LT.OR P0, PT, R10, 0x19, P0 ;  /* 0x000000190a00780c */ /* 0x000fe20000701670 */
[----:B------:R-:W5:Y:S01]  /*5220*/  LDL R65, [R1+0x26c] ;  /* 0x00026c0001417983 */ /* 0x000f620000100800 */
[----:B------:R-:W-:-:S02]  /*5230*/  FMNMX.FTZ R11, R148, R11, !PT ;  /* 0x0000000b940b7209 */ /* 0x000fc40007810000 */
        /* <DEDUP_REMOVED lines=30> */
[----:B------:R-:W-:Y:S01]  /*5420*/  ISETP.NE.AND P0, PT, R40, RZ, PT ;  /* 0x000000ff2800720c */ /* 0x000fe20003f05270 */
[----:B------:R-:W5:Y:S01]  /*5430*/  LDL R43, [R1+0x248] ;  /* 0x00024800012b7983 */ /* 0x000f620000100800 */
[----:B------:R-:W-:Y:S02]  /*5440*/  FMNMX.FTZ R12, R213, R12, !PT ;  /* 0x0000000cd50c7209 */ /* 0x000fe40007810000 */
[----:B------:R-:W-:Y:S01]  /*5450*/  ISETP.GT.AND P0, PT, R7, 0x28, !P0 ;  /* 0x000000280700780c */ /* 0x000fe20004704270 */
[----:B------:R-:W5:Y:S01]  /*5460*/  LDL R79, [R1+0x294] ;  /* 0x00029400014f7983 */ /* 0x000f620000100800 */
[----:B------:R-:W-:-:S02]  /*5470*/  FMNMX.FTZ R6, R160, R11, !PT ;  /* 0x0000000ba0067209 */ /* 0x000fc40007810000 */
[----:B------:R-:W-:Y:S01]  /*5480*/  ISETP.LT.OR P0, PT, R10, 0x29, P0 ;  /* 0x000000290a00780c */ /* 0x000fe20000701670 */
[----:B------:R-:W5:Y:S01]  /*5490*/  LDL R81, [R1+0x298] ;  /* 0x0002980001517983 */ /* 0x000f620000100800 */
[----:B------:R-:W-:Y:S02]  /*54a0*/  FMNMX.FTZ R11, R181, R12, !PT ;  /* 0x0000000cb50b7209 */ /* 0x000fe40007810000 */
[----:B------:R-:W-:Y:S01]  /*54b0*/  FSEL R189, R46, -INF , !P0 ;  /* 0xff8000002ebd7808 */ /* 0x000fe20004000000 */
[----:B------:R-:W5:Y:S01]  /*54c0*/  LDL R83, [R1+0x29c] ;  /* 0x00029c0001537983 */ /* 0x000f620000100800 */
[----:B------:R-:W-:Y:S02]  /*54d0*/  ISETP.NE.AND P0, PT, R41, RZ, PT ;  /* 0x000000ff2900720c */ /* 0x000fe40003f05270 */
[----:B------:R-:W-:Y:S01]  /*54e0*/  FMNMX.FTZ R6, R163, R6, !PT ;  /* 0x00000006a3067209 */ /* 0x000fe20007810000 */
[----:B------:R-:W5:Y:S01]  /*54f0*/  LDL R41, [R1+0x244] ;  /* 0x0002440001297983 */ /* 0x000f620000100800 */
[----:B------:R-:W-:-:S02]  /*5500*/  ISETP.GT.AND P0, PT, R7, 0x29, !P0 ;  /* 0x000000290700780c */ /* 0x000fc40004704270 */
[----:B------:R-:W-:Y:S01]  /*5510*/  FMNMX.FTZ R12, R184, R11, !PT ;  /* 0x0000000bb80c7209 */ /* 0x000fe20007810000 */
[----:B------:R-:W5:Y:S01]  /*5520*/  LDL R142, [R1+0x2a0] ;  /* 0x0002a000018e7983 */ /* 0x000f620000100800 */
[----:B------:R-:W-:Y:S02]  /*5530*/  ISETP.LT.OR P0, PT, R10, 0x2a, P0 ;  /* 0x0000002a0a00780c */ /* 0x000fe40000701670 */
[----:B------:R-:W-:Y:S01]  /*5540*/  FMNMX.FTZ R11, R167, R6, !PT ;  /* 0x00000006a70b7209 */ /* 0x000fe20007810000 */
[----:B------:R-:W5:Y:S01]  /*5550*/  LDL R85, [R1+0x2a4] ;  /* 0x0002a40001557983 */ /* 0x000f620000100800 */
[----:B------:R-:W-:Y:S02]  /*5560*/  FSEL R194, R47, -INF , !P0 ;  /* 0xff8000002fc27808 */ /* 0x000fe40004000000 */
[----:B------:R-:W-:Y:S01]  /*5570*/  ISETP.NE.AND P0, PT, R44, RZ, PT ;  /* 0x000000ff2c00720c */ /* 0x000fe20003f05270 */
[----:B------:R-:W5:Y:S01]  /*5580*/  LDL R47, [R1+0x24c] ;  /* 0x00024c00012f7983 */ /* 0x000f620000100800 */
[----:B------:R-:W-:-:S02]  /*5590*/  ISETP.NE.AND P1, PT, R75, RZ, PT ;  /* 0x000000ff4b00720c */ /* 0x000fc40003f25270 */
[----:B------:R-:W-:Y:S01]  /*55a0*/  ISETP.GT.AND P0, PT, R7, 0x30, !P0 ;  /* 0x000000300700780c */ /* 0x000fe20004704270 */
[----:B------:R-:W5:Y:S01]  /*55b0*/  LDL R75, [R1+0x288] ;  /* 0x00028800014b7983 */ /* 0x000f620000100800 */
[----:B------:R-:W-:Y:S02]  /*55c0*/  FMNMX.FTZ R13, R189, R12, !PT ;  /* 0x0000000cbd0d7209 */ /* 0x000fe40007810000 */
[----:B------:R-:W-:Y:S01]  /*55d0*/  ISETP.LT.OR P0, PT, R10, 0x31, P0 ;  /* 0x000000310a00780c */ /* 0x000fe20000701670 */
[----:B------:R-:W5:Y:S01]  /*55e0*/  LDL R87, [R1+0x2a8] ;  /* 0x0002a80001577983 */ /* 0x000f620000100800 */
[----:B------:R-:W-:Y:S02]  /*55f0*/  FMNMX.FTZ R6, R170, R11, !PT ;  /* 0x0000000baa067209 */ /* 0x000fe40007810000 */
[----:B------:R-:W-:Y:S01]  /*5600*/  FSEL R178, R50, -INF , !P0 ;  /* 0xff80000032b27808 */ /* 0x000fe20004000000 */
[----:B------:R-:W5:Y:S01]  /*5610*/  LDL R89, [R1+0x2ac] ;  /* 0x0002ac0001597983 */ /* 0x000f620000100800 */
[----:B------:R-:W-:-:S02]  /*5620*/  ISETP.NE.AND P0, PT, R48, RZ, PT ;  /* 0x000000ff3000720c */ /* 0x000fc40003f05270 */
[----:B------:R-:W-:Y:S01]  /*5630*/  FMNMX.FTZ R13, R194, R13, !PT ;  /* 0x0000000dc20d7209 */ /* 0x000fe20007810000 */
[----:B------:R-:W5:Y:S01]  /*5640*/  LDL R144, [R1+0x2b0] ;  /* 0x0002b00001907983 */ /* 0x000f620000100800 */
[----:B------:R-:W-:Y:S02]  /*5650*/  ISETP.GT.AND P0, PT, R7, 0x31, !P0 ;  /* 0x000000310700780c */ /* 0x000fe40004704270 */
[----:B------:R-:W-:Y:S01]  /*5660*/  FMNMX.FTZ R6, R157, R6, !PT ;  /* 0x000000069d067209 */ /* 0x000fe20007810000 */
[----:B------:R-:W5:Y:S01]  /*5670*/  LDL R91, [R1+0x2b4] ;  /* 0x0002b400015b7983 */ /* 0x000f620000100800 */
[----:B------:R-:W-:Y:S02]  /*5680*/  ISETP.LT.OR P0, PT, R10, 0x32, P0 ;  /* 0x000000320a00780c */ /* 0x000fe40000701670 */
[----:B------:R-:W-:Y:S01]  /*5690*/  ISETP.NE.AND P6, PT, R56, RZ, PT ;  /* 0x000000ff3800720c */ /* 0x000fe20003fc5270 */
[----:B------:R-:W5:Y:S01]  /*56a0*/  LDL R93, [R1+0x2b8] ;  /* 0x0002b800015d7983 */ /* 0x000f620000100800 */
[----:B------:R-:W-:-:S02]  /*56b0*/  FSEL R180, R51, -INF , !P0 ;  /* 0xff80000033b47808 */ /* 0x000fc40004000000 */
[----:B------:R-:W-:Y:S01]  /*56c0*/  ISETP.NE.AND P0, PT, R74, RZ, PT ;  /* 0x000000ff4a00720c */ /* 0x000fe20003f05270 */
[----:B------:R-:W5:Y:S01]  /*56d0*/  LDL R51, [R1+0x254] ;  /* 0x0002540001337983 */ /* 0x000f620000100800 */
[----:B------:R-:W-:Y:S02]  /*56e0*/  FMNMX.FTZ R13, R178, R13, !PT ;  /* 0x0000000db20d7209 */ /* 0x000fe40007810000 */
        /* <DEDUP_REMOVED lines=12> */
[----:B------:R-:W-:Y:S01]  /*57b0*/  ISETP.NE.AND P5, PT, R57, RZ, PT ;  /* 0x000000ff3900720c */ /* 0x000fe20003fa5270 */
        /* <DEDUP_REMOVED lines=10> */
[----:B------:R-:W-:-:S02]  /*5860*/  ISETP.NE.AND P1, PT, R60, RZ, PT ;  /* 0x000000ff3c00720c */ /* 0x000fc40003f25270 */
[----:B------:R-:W-:Y:S01]  /*5870*/  FSEL R179, R58, -INF , !P0 ;  /* 0xff8000003ab37808 */ /* 0x000fe20004000000 */
[----:B------:R-:W5:Y:S01]  /*5880*/  LDL R103, [R1+0x2d4] ;  /* 0x0002d40001677983 */ /* 0x000f620000100800 */
[----:B------:R-:W-:Y:S02]  /*5890*/  ISETP.GT.AND P0, PT, R7, 0x41, !P6 ;  /* 0x000000410700780c */ /* 0x000fe40007704270 */
[----:B------:R-:W-:Y:S01]  /*58a0*/  FMNMX.FTZ R6, R185, R6, !PT ;  /* 0x00000006b9067209 */ /* 0x000fe20007810000 */
[----:B------:R-:W5:Y:S01]  /*58b0*/  LDL R105, [R1+0x2d8] ;  /* 0x0002d80001697983 */ /* 0x000f620000100800 */
[----:B------:R-:W-:Y:S02]  /*58c0*/  ISETP.LT.OR P0, PT, R10, 0x42, P0 ;  /* 0x000000420a00780c */ /* 0x000fe40000701670 */
[----:B------:R-:W-:Y:S01]  /*58d0*/  FMNMX.FTZ R11, R156, R11, !PT ;  /* 0x0000000b9c0b7209 */ /* 0x000fe20007810000 */
[----:B------:R-:W5:Y:S01]  /*58e0*/  LDL R107, [R1+0x2dc] ;  /* 0x0002dc00016b7983 */ /* 0x000f620000100800 */
[----:B------:R-:W-:-:S02]  /*58f0*/  FSEL R183, R59, -INF , !P0 ;  /* 0xff8000003bb77808 */ /* 0x000fc40004000000 */
[C---:B------:R-:W-:Y:S01]  /*5900*/  ISETP.GT.AND P0, PT, R7.reuse, 0x48, !P5 ;  /* 0x000000480700780c */ /* 0x040fe20006f04270 */
[----:B------:R-:W5:Y:S01]  /*5910*/  LDL R59, [R1+0x264] ;  /* 0x00026400013b7983 */ /* 0x000f620000100800 */
[----:B------:R-:W-:Y:S02]  /*5920*/  ISETP.GT.AND P1, PT, R7, 0x49, !P1 ;  /* 0x000000490700780c */ /* 0x000fe40004f24270 */
[----:B------:R-:W-:Y:S01]  /*5930*/  ISETP.LT.OR P0, PT, R10, 0x49, P0 ;  /* 0x000000490a00780c */ /* 0x000fe20000701670 */
[----:B------:R-:W5:Y:S01]  /*5940*/  LDL R109, [R1+0x2e4] ;  /* 0x0002e400016d7983 */ /* 0x000f620000100800 */
[----:B------:R-:W-:Y:S02]  /*5950*/  FMNMX.FTZ R6, R179, R6, !PT ;  /* 0x00000006b3067209 */ /* 0x000fe40007810000 */
[----:B------:R-:W-:Y:S01]  /*5960*/  FMNMX.FTZ R11, R158, R11, !PT ;  /* 0x0000000b9e0b7209 */ /* 0x000fe20007810000 */
[----:B------:R-:W5:Y:S01]  /*5970*/  LDL R111, [R1+0x2e8] ;  /* 0x0002e800016f7983 */ /* 0x000f620000100800 */
[----:B------:R-:W-:-:S02]  /*5980*/  ISETP.NE.AND P6, PT, R14, RZ, PT ;  /* 0x000000ff0e00720c */ /* 0x000fc40003fc5270 */
[----:B------:R-:W-:Y:S01]  /*5990*/  ISETP.GT.AND P2, PT, R7, 0x50, !P2 ;  /* 0x000000500700780c */ /* 0x000fe20005744270 */
[----:B------:R-:W5:Y:S01]  /*59a0*/  LDL R14, [R1+0x39c] ;  /* 0x00039c00010e7983 */ /* 0x000f620000100800 */
[----:B------:R-:W-:Y:S02]  /*59b0*/  ISETP.LT.OR P1, PT, R10, 0x4a, P1 ;  /* 0x0000004a0a00780c */ /* 0x000fe40000f21670 */
[----:B------:R-:W-:Y:S01]  /*59c0*/  FSEL R187, R62, -INF , !P0 ;  /* 0xff8000003ebb7808 */ /* 0x000fe20004000000 */
[----:B------:R-:W5:Y:S01]  /*59d0*/  LDL R113, [R1+0x2ec] ;  /* 0x0002ec0001717983 */ /* 0x000f620000100800 */
[----:B------:R-:W-:Y:S02]  /*59e0*/  FMNMX.FTZ R6, R183, R6, !PT ;  /* 0x00000006b7067209 */ /* 0x000fe40007810000 */
[----:B------:R-:W-:Y:S01]  /*59f0*/  FMNMX.FTZ R11, R162, R11, !PT ;  /* 0x0000000ba20b7209 */ /* 0x000fe20007810000 */
[----:B------:R-:W5:Y:S01]  /*5a00*/  LDL R115, [R1+0x2f4] ;  /* 0x0002f40001737983 */ /* 0x000f620000100800 */
[----:B------:R-:W-:-:S02]  /*5a10*/  ISETP.GT.AND P3, PT, R7, 0x51, !P3 ;  /* 0x000000510700780c */ /* 0x000fc40005f64270 */
[C---:B------:R-:W-:Y:S01]  /*5a20*/  ISETP.GT.AND P4, PT, R7.reuse, 0x58, !P4 ;  /* 0x000000580700780c */ /* 0x040fe20006784270 */
[----:B------:R-:W5:Y:S01]  /*5a30*/  LDL R117, [R1+0x2f8] ;  /* 0x0002f80001757983 */ /* 0x000f620000100800 */
[----:B------:R-:W-:Y:S02]  /*5a40*/  ISETP.GT.AND P5, PT, R7, 0x59, !P6 ;  /* 0x000000590700780c */ /* 0x000fe400077a4270 */
[----:B------:R-:W-:Y:S01]  /*5a50*/  ISETP.LT.OR P2, PT, R10, 0x51, P2 ;  /* 0x000000510a00780c */ /* 0x000fe20001741670 */
[----:B------:R-:W5:Y:S01]  /*5a60*/  LDL R119, [R1+0x2fc] ;  /* 0x0002fc0001777983 */ /* 0x000f620000100800 */
[----:B------:R-:W-:Y:S02]  /*5a70*/  FSEL R190, R63, -INF , !P1 ;  /* 0xff8000003fbe7808 */ /* 0x000fe40004800000 */
[----:B------:R-:W-:Y:S01]  /*5a80*/  FMNMX.FTZ R7, R187, R6, !PT ;  /* 0x00000006bb077209 */ /* 0x000fe20007810000 */
[----:B------:R-:W5:Y:S01]  /*5a90*/  LDL R63, [R1+0x268] ;  /* 0x00026800013f7983 */ /* 0x000f620000100800 */
[----:B------:R-:W-:-:S02]  /*5aa0*/  FMNMX.FTZ R11, R166, R11, !PT ;  /* 0x0000000ba60b7209 */ /* 0x000fc40007810000 */
[----:B------:R-:W-:Y:S01]  /*5ab0*/  ISETP.LT.OR P3, PT, R10, 0x52, P3 ;  /* 0x000000520a00780c */ /* 0x000fe20001f61670 */
[----:B------:R-:W5:Y:S01]  /*5ac0*/  LDL R121, [R1+0x304] ;  /* 0x0003040001797983 */ /* 0x000f620000100800 */
[----:B------:R-:W-:Y:S02]  /*5ad0*/  FSEL R201, R66, -INF , !P2 ;  /* 0xff80000042c97808 */ /* 0x000fe40005000000 */
[----:B------:R-:W-:Y:S01]  /*5ae0*/  FMNMX.FTZ R6, R190, R7, !PT ;  /* 0x00000007be067209 */ /* 0x000fe20007810000 */
[----:B------:R-:W5:Y:S01]  /*5af0*/  LDL R123, [R1+0x308] ;  /* 0x00030800017b7983 */ /* 0x000f620000100800 */
[----:B------:R-:W-:Y:S02]  /*5b00*/  FMNMX.FTZ R12, R168, R11, !PT ;  /* 0x0000000ba80c7209 */ /* 0x000fe40007810000 */
[----:B------:R-:W-:Y:S01]  /*5b10*/  ISETP.LT.OR P4, PT, R10, 0x59, P4 ;  /* 0x000000590a00780c */ /* 0x000fe20002781670 */
[----:B------:R-:W5:Y:S01]  /*5b20*/  LDL R125, [R1+0x30c] ;  /* 0x00030c00017d7983 */ /* 0x000f620000100800 */
[----:B------:R-:W-:-:S02]  /*5b30*/  FSEL R202, R67, -INF , !P3 ;  /* 0xff80000043ca7808 */ /* 0x000fc40005800000 */
[----:B------:R-:W-:Y:S01]  /*5b40*/  FMNMX.FTZ R7, R201, R6, !PT ;  /* 0x00000006c9077209 */ /* 0x000fe20007810000 */
[----:B------:R-:W5:Y:S01]  /*5b50*/  LDL R67, [R1+0x274] ;  /* 0x0002740001437983 */ /* 0x000f620000100800 */
[----:B------:R-:W-:Y:S02]  /*5b60*/  FMNMX.FTZ R11, R169, R12, !PT ;  /* 0x0000000ca90b7209 */ /* 0x000fe40007810000 */
[----:B------:R-:W-:Y:S01]  /*5b70*/  FSEL R212, R70, -INF , !P4 ;  /* 0xff80000046d47808 */ /* 0x000fe20006000000 */
[----:B------:R-:W5:Y:S01]  /*5b80*/  LDL R127, [R1+0x314] ;  /* 0x00031400017f7983 */ /* 0x000f620000100800 */
[----:B------:R-:W-:Y:S02]  /*5b90*/  FMNMX.FTZ R7, R202, R7, !PT ;  /* 0x00000007ca077209 */ /* 0x000fe40007810000 */
[----:B------:R-:W-:Y:S01]  /*5ba0*/  ISETP.LT.OR P5, PT, R10, 0x5a, P5 ;  /* 0x0000005a0a00780c */ /* 0x000fe20002fa1670 */
[----:B------:R-:W5:Y:S01]  /*5bb0*/  LDL R129, [R1+0x318] ;  /* 0x0003180001817983 */ /* 0x000f620000100800 */
[----:B------:R-:W-:-:S02]  /*5bc0*/  FMNMX.FTZ R11, R172, R11, !PT ;  /* 0x0000000bac0b7209 */ /* 0x000fc40007810000 */
[----:B------:R-:W-:Y:S01]  /*5bd0*/  FMNMX.FTZ R7, R212, R7, !PT ;  /* 0x00000007d4077209 */ /* 0x000fe20007810000 */
[----:B------:R-:W5:Y:S01]  /*5be0*/  LDL R131, [R1+0x31c] ;  /* 0x00031c0001837983 */ /* 0x000f620000100800 */
[----:B------:R-:W-:Y:S02]  /*5bf0*/  FSEL R214, R71, -INF , !P5 ;  /* 0xff80000047d67808 */ /* 0x000fe40006800000 */
[----:B------:R-:W-:Y:S01]  /*5c00*/  FMNMX.FTZ R10, R174, R11, !PT ;  /* 0x0000000bae0a7209 */ /* 0x000fe20007810000 */
[----:B------:R-:W5:Y:S01]  /*5c10*/  LDL R71, [R1+0x27c] ;  /* 0x00027c0001477983 */ /* 0x000f620000100800 */
[----:B------:R-:W-:-:S03]  /*5c20*/  FMNMX.FTZ R11, R214, R7, !PT ;  /* 0x00000007d60b7209 */ /* 0x000fc60007810000 */
[----:B------:R-:W0:Y:S04]  /*5c30*/  SHFL.BFLY PT, R7, R10, 0x2, 0x1f ;  /* 0x0c401f000a077f89 */ /* 0x000e2800000e0000 */
[----:B------:R-:W-:Y:S04]  /*5c40*/  STL.64 [R1+0x430], R10 ;  /* 0x0004300a01007387 */ /* 0x000fe80000100a00 */
[----:B------:R-:W4:Y:S04]  /*5c50*/  LDL R29, [R1+0x434] ;  /* 0x00043400011d7983 */ /* 0x000f280000100800 */
[----:B------:R-:W5:Y:S04]  /*5c60*/  LDL R27, [R1+0x320] ;  /* 0x00032000011b7983 */ /* 0x000f680000100800 */
[----:B------:R-:W5:Y:S04]  /*5c70*/  LDL R133, [R1+0x324] ;  /* 0x0003240001857983 */ /* 0x000f680000100800 */
[----:B------:R-:W5:Y:S01]  /*5c80*/  LDL R118, [R1+0x328] ;  /* 0x0003280001767983 */ /* 0x000f620000100800 */
[----:B0-----:R-:W-:-:S03]  /*5c90*/  FMNMX.FTZ R12, R10, R7, !PT ;  /* 0x000000070a0c7209 */ /* 0x001fc60007810000 */
[----:B------:R-:W5:Y:S04]  /*5ca0*/  LDL R120, [R1+0x32c] ;  /* 0x00032c0001787983 */ /* 0x000f680000100800 */
[----:B------:R-:W0:Y:S04]  /*5cb0*/  SHFL.BFLY PT, R13, R12, 0x1, 0x1f ;  /* 0x0c201f000c0d7f89 */ /* 0x000e2800000e0000 */
[----:B------:R-:W5:Y:S04]  /*5cc0*/  LDL.64 R6, [R1+0xa8] ;  /* 0x0000a80001067983 */ /* 0x000f680000100a00 */
[----:B------:R-:W5:Y:S04]  /*5cd0*/  LDL R122, [R1+0x330] ;  /* 0x00033000017a7983 */ /* 0x000f680000100800 */
[----:B------:R-:W5:Y:S04]  /*5ce0*/  LDL R124, [R1+0x334] ;  /* 0x00033400017c7983 */ /* 0x000f680000100800 */
[----:B------:R-:W5:Y:S04]  /*5cf0*/  LDL R110, [R1+0x338] ;  /* 0x00033800016e7983 */ /* 0x000f680000100800 */
[----:B------:R-:W5:Y:S01]  /*5d00*/  LDL R112, [R1+0x33c] ;  /* 0x00033c0001707983 */ /* 0x000f620000100800 */
[----:B0-----:R-:W-:-:S03]  /*5d10*/  FMNMX.FTZ R12, R12, R13, !PT ;  /* 0x0000000d0c0c7209 */ /* 0x001fc60007810000 */
[----:B------:R-:W5:Y:S04]  /*5d20*/  LDL R114, [R1+0x340] ;  /* 0x0003400001727983 */ /* 0x000f680000100800 */
[----:B------:R0:W-:Y:S04]  /*5d30*/  STL [R1+0x430], R12 ;  /* 0x0004300c01007387 */ /* 0x0001e80000100800 */
[----:B------:R-:W5:Y:S04]  /*5d40*/  LDL R31, [R1+0x430] ;  /* 0x00043000011f7983 */ /* 0x000f680000100800 */
[----:B------:R-:W5:Y:S04]  /*5d50*/  LDL R13, [R1+0x450] ;  /* 0x00045000010d7983 */ /* 0x000f680000100800 */
[----:B0-----:R-:W5:Y:S04]  /*5d60*/  LDL R12, [R1+0x3cc] ;  /* 0x0003cc00010c7983 */ /* 0x001f680000100800 */
        /* <DEDUP_REMOVED lines=46> */
[----:B--2---:R0:W-:Y:S04]  /*6050*/  STL [R1+0x224], R226 ;  /* 0x000224e201007387 */ /* 0x0041e80000100800 */
[----:B---3--:R1:W-:Y:S04]  /*6060*/  STL [R1+0x228], R228 ;  /* 0x000228e401007387 */ /* 0x0083e80000100800 */
[----:B------:R-:W2:Y:S04]  /*6070*/  LDL R230, [R1+0x40c] ;  /* 0x00040c0001e67983 */ /* 0x000ea80000100800 */
[----:B0-----:R-:W3:Y:S04]  /*6080*/  LDL R226, [R1+0x410] ;  /* 0x0004100001e27983 */ /* 0x001ee80000100800 */
[----:B------:R-:W3:Y:S04]  /*6090*/  LDL R227, [R1+0x414] ;  /* 0x0004140001e37983 */ /* 0x000ee80000100800 */
[----:B-1----:R-:W3:Y:S04]  /*60a0*/  LDL R228, [R1+0x418] ;  /* 0x0004180001e47983 */ /* 0x002ee80000100800 */
[----:B------:R-:W3:Y:S04]  /*60b0*/  LDL R229, [R1+0x41c] ;  /* 0x00041c0001e57983 */ /* 0x000ee80000100800 */
[----:B----4-:R-:W0:Y:S02]  /*60c0*/  SHFL.BFLY PT, R10, R29, 0x2, 0x1f ;  /* 0x0c401f001d0a7f89 */ /* 0x010e2400000e0000 */
[----:B0-----:R-:W-:-:S05]  /*60d0*/  FMNMX.FTZ R11, R10, R29, !PT ;  /* 0x0000001d0a0b7209 */ /* 0x001fca0007810000 */
[----:B------:R-:W0:Y:S04]  /*60e0*/  SHFL.BFLY PT, R10, R11, 0x1, 0x1f ;  /* 0x0c201f000b0a7f89 */ /* 0x000e2800000e0000 */
[----:B------:R1:W-:Y:S01]  /*60f0*/  STL [R1+0x2f0], R19 ;  /* 0x0002f01301007387 */ /* 0x0003e20000100800 */
[----:B-----5:R-:W-:-:S03]  /*6100*/  IMAD R6, R15, 0xc00, R6 ;  /* 0x00000c000f067824 */ /* 0x020fc600078e0206 */
[----:B------:R4:W-:Y:S01]  /*6110*/  STL [R1+0x36c], R20 ;  /* 0x00036c1401007387 */ /* 0x0009e20000100800 */
[----:B0-----:R-:W-:Y:S02]  /*6120*/  FMNMX.FTZ R10, R11, R10, !PT ;  /* 0x0000000a0b0a7209 */ /* 0x001fe40007810000 */
[----:B------:R-:W-:Y:S01]  /*6130*/  FSETP.NEU.FTZ.AND P0, PT, R31, -INF , PT ;  /* 0xff8000001f00780b */ /* 0x000fe20003f1d000 */
[----:B-1----:R-:W-:Y:S02]  /*6140*/  FMUL.FTZ R19, R13, R31 ;  /* 0x0000001f0d137220 */ /* 0x002fe40000410000 */
[----:B------:R-:W-:-:S03]  /*6150*/  FMUL.FTZ R15, R10, R13 ;  /* 0x0000000d0a0f7220 */ /* 0x000fc60000410000 */
[----:B------:R-:W-:Y:S02]  /*6160*/  FSEL R19, R19, RZ, P0 ;  /* 0x000000ff13137208 */ /* 0x000fe40000000000 */
[----:B------:R-:W-:-:S04]  /*6170*/  FSETP.NEU.FTZ.AND P0, PT, R10, -INF , PT ;  /* 0xff8000000a00780b */ /* 0x000fc80003f1d000 */
[----:B----4-:R-:W-:Y:S01]  /*6180*/  FSEL R20, R15, RZ, P0 ;  /* 0x000000ff0f147208 */ /* 0x010fe20000000000 */
[----:B------:R0:W-:Y:S01]  /*6190*/  STL [R1+0x310], R25 ;  /* 0x0003101901007387 */ /* 0x0001e20000100800 */
[-CC-:B------:R-:W-:Y:S01]  /*61a0*/  FFMA.FTZ R175, R152, R13.reuse, -R19.reuse ;  /* 0x0000000d98af7223 */ /* 0x180fe20000010813 */
[-C--:B------:R-:W-:Y:S02]  /*61b0*/  FFMA.FTZ R11, R148, R13.reuse, -R19 ;  /* 0x0000000d940b7223 */ /* 0x080fe40000010813 */
[----:B------:R1:W-:Y:S01]  /*61c0*/  STL [R1+0x2e0], R176 ;  /* 0x0002e0b001007387 */ /* 0x0003e20000100800 */
[-CC-:B------:R-:W-:Y:S01]  /*61d0*/  FFMA.FTZ R177, R177, R13.reuse, -R20.reuse ;  /* 0x0000000db1b17223 */ /* 0x180fe20000010814 */
[-CC-:B------:R-:W-:Y:S02]  /*61e0*/  FFMA.FTZ R15, R49, R13.reuse, -R20.reuse ;  /* 0x0000000d310f7223 */ /* 0x180fe40000010814 */
[----:B------:R4:W-:Y:S01]  /*61f0*/  STL [R1+0x300], R21 ;  /* 0x0003001501007387 */ /* 0x0009e20000100800 */
[----:B0-----:R-:W-:-:S03]  /*6200*/  FFMA.FTZ R25, R53, R13, -R20 ;  /* 0x0000000d35197223 */ /* 0x001fc60000010814 */
[----:B------:R0:W-:Y:S01]  /*6210*/  STL [R1+0x39c], R14 ;  /* 0x00039c0e01007387 */ /* 0x0001e20000100800 */
[-CC-:B-1----:R-:W-:Y:S01]  /*6220*/  FFMA.FTZ R176, R61, R13.reuse, -R19.reuse ;  /* 0x0000000d3db07223 */ /* 0x182fe20000010813 */
[-C--:B----4-:R-:W-:Y:S01]  /*6230*/  FFMA.FTZ R21, R154, R13.reuse, -R19 ;  /* 0x0000000d9a157223 */ /* 0x090fe20000010813 */
[----:B0-----:R0:W-:Y:S01]  /*6240*/  MUFU.EX2 R14, R25 ;  /* 0x00000019000e7308 */ /* 0x0011e20000000800 */
[----:B------:R1:W-:Y:S01]  /*6250*/  STL [R1+0x3cc], R12 ;  /* 0x0003cc0c01007387 */ /* 0x0003e20000100800 */
[----:B0-----:R-:W-:-:S06]  /*6260*/  FFMA.FTZ R25, R45, R13, -R20 ;  /* 0x0000000d2d197223 */ /* 0x001fcc0000010814 */
[----:B------:R-:W-:Y:S08]  /*6270*/  MUFU.EX2 R176, R176 ;  /* 0x000000b000b07308 */ /* 0x000ff00000000800 */
[----:B------:R-:W0:Y:S08]  /*6280*/  MUFU.EX2 R21, R21 ;  /* 0x0000001500157308 */ /* 0x000e300000000800 */
[----:B------:R-:W-:Y:S08]  /*6290*/  MUFU.EX2 R175, R175 ;  /* 0x000000af00af7308 */ /* 0x000ff00000000800 */
[----:B------:R-:W4:Y:S08]  /*62a0*/  MUFU.EX2 R11, R11 ;  /* 0x0000000b000b7308 */ /* 0x000f300000000800 */
[----:B------:R-:W5:Y:S08]  /*62b0*/  MUFU.EX2 R177, R177 ;  /* 0x000000b100b17308 */ /* 0x000f700000000800 */
[----:B------:R-:W-:Y:S08]  /*62c0*/  MUFU.EX2 R15, R15 ;  /* 0x0000000f000f7308 */ /* 0x000ff00000000800 */
[----:B-1----:R-:W1:Y:S01]  /*62d0*/  MUFU.EX2 R12, R25 ;  /* 0x00000019000c7308 */ /* 0x002e620000000800 */
[----:B------:R5:W-:Y:S01]  /*62e0*/  STL [R1+0x23c], R39 ;  /* 0x00023c2701007387 */ /* 0x000be20000100800 */
[----:B------:R-:W-:-:S02]  /*62f0*/  R2UR UR6, R6 ;  /* 0x00000000060672ca */ /* 0x000fc400000e0000 */
[----:B------:R-:W-:Y:S01]  /*6300*/  R2UR UR7, R7 ;  /* 0x00000000070772ca */ /* 0x000fe200000e0000 */
[----:B------:R1:W-:Y:S01]  /*6310*/  STL [R1+0x3d8], R38 ;  /* 0x0003d82601007387 */ /* 0x0003e20000100800 */
[----:B0-----:R-:W-:Y:S02]  /*6320*/  F2FP.F16.F32.PACK_AB R152, R21, R176 ;  /* 0x000000b01598723e */ /* 0x001fe400000000ff */
[----:B----4-:R-:W-:Y:S01]  /*6330*/  F2FP.F16.F32.PACK_AB R154, R11, R175 ;  /* 0x000000af0b9a723e */ /* 0x010fe200000000ff */
[----:B-----5:R-:W-:Y:S01]  /*6340*/  IMAD.MOV.U32 R39, RZ, RZ, R7 ;  /* 0x000000ffff277224 */ /* 0x020fe200078e0007 */
        /* <DEDUP_REMOVED lines=115> */
[----:B0-----:R-:W-:-:S06]  /*6a80*/  WARPGROUP.ARRIVE ;  /* 0x00000000000079c5 */ /* 0x001fcc0000000000 */
[----:B------:R-:W-:Y:S01]  /*6a90*/  HGMMA.64x256x16.F32 R24, R152, gdesc[UR4].tnspB, RZ, !UPT, gsb0 ;  /* 0x43e0000498187df0 */ /* 0x000fe2000c0008ff */
[----:B------:R0:W-:Y:S01]  /*6aa0*/  STL [R1+0x404], R218 ;  /* 0x000404da01007387 */ /* 0x0001e20000100800 */
[-CC-:B------:R-:W-:Y:S01]  /*6ab0*/  FFMA.FTZ R215, R8, R13.reuse, -R19.reuse ;  /* 0x0000000d08d77223 */ /* 0x180fe20000010813 */
[-CC-:B------:R-:W-:Y:S02]  /*6ac0*/  FFMA.FTZ R171, R171, R13.reuse, -R19.reuse ;  /* 0x0000000dabab7223 */ /* 0x180fe40000010813 */
[----:B------:R4:W-:Y:S01]  /*6ad0*/  STL [R1+0x408], R217 ;  /* 0x000408d901007387 */ /* 0x0009e20000100800 */
[----:B------:R-:W-:-:S03]  /*6ae0*/  FFMA.FTZ R173, R173, R13, -R19 ;  /* 0x0000000dadad7223 */ /* 0x000fc60000010813 */
[----:B------:R5:W-:Y:S01]  /*6af0*/  STL [R1+0x400], R216 ;  /* 0x000400d801007387 */ /* 0x000be20000100800 */
[-CC-:B0-----:R-:W-:Y:S01]  /*6b00*/  FFMA.FTZ R218, R191, R13.reuse, -R20.reuse ;  /* 0x0000000dbfda7223 */ /* 0x181fe20000010814 */
[-CC-:B------:R-:W-:Y:S01]  /*6b10*/  FFMA.FTZ R191, R213, R13.reuse, -R20.reuse ;  /* 0x0000000dd5bf7223 */ /* 0x180fe20000010814 */
[-CC-:B----4-:R-:W-:Y:S01]  /*6b20*/  FFMA.FTZ R217, R188, R13.reuse, -R20.reuse ;  /* 0x0000000dbcd97223 */ /* 0x190fe20000010814 */
[-CC-:B------:R-:W-:Y:S01]  /*6b30*/  FFMA.FTZ R188, R203, R13.reuse, -R20.reuse ;  /* 0x0000000dcbbc7223 */ /* 0x180fe20000010814 */
[-CC-:B-----5:R-:W-:Y:S01]  /*6b40*/  FFMA.FTZ R216, R9, R13.reuse, -R19.reuse ;  /* 0x0000000d09d87223 */ /* 0x1a0fe20000010813 */
[----:B------:R-:W-:Y:S08]  /*6b50*/  MUFU.EX2 R215, R215 ;  /* 0x000000d700d77308 */ /* 0x000ff00000000800 */
[----:B------:R-:W0:Y:S08]  /*6b60*/  MUFU.EX2 R216, R216 ;  /* 0x000000d800d87308 */ /* 0x000e300000000800 */
[----:B------:R-:W-:Y:S08]  /*6b70*/  MUFU.EX2 R171, R171 ;  /* 0x000000ab00ab7308 */ /* 0x000ff00000000800 */
[----:B------:R-:W4:Y:S08]  /*6b80*/  MUFU.EX2 R173, R173 ;  /* 0x000000ad00ad7308 */ /* 0x000f300000000800 */
[----:B------:R-:W-:Y:S08]  /*6b90*/  MUFU.EX2 R217, R217 ;  /* 0x000000d900d97308 */ /* 0x000ff00000000800 */
[----:B------:R-:W5:Y:S08]  /*6ba0*/  MUFU.EX2 R218, R218 ;  /* 0x000000da00da7308 */ /* 0x000f700000000800 */
[----:B------:R-:W-:Y:S08]  /*6bb0*/  MUFU.EX2 R188, R188 ;  /* 0x000000bc00bc7308 */ /* 0x000ff00000000800 */
[----:B------:R-:W1:Y:S01]  /*6bc0*/  MUFU.EX2 R191, R191 ;  /* 0x000000bf00bf7308 */ /* 0x000e620000000800 */
[----:B--2---:R-:W-:Y:S04]  /*6bd0*/  STL [R1+0x40c], R230 ;  /* 0x00040ce601007387 */ /* 0x004fe80000100800 */
[----:B---3--:R-:W-:Y:S04]  /*6be0*/  STL [R1+0x410], R226 ;  /* 0x000410e201007387 */ /* 0x008fe80000100800 */
[----:B------:R-:W-:Y:S04]  /*6bf0*/  STL [R1+0x414], R227 ;  /* 0x000414e301007387 */ /* 0x000fe80000100800 */
[----:B------:R-:W-:Y:S04]  /*6c00*/  STL [R1+0x418], R228 ;  /* 0x000418e401007387 */ /* 0x000fe80000100800 */
        /* <DEDUP_REMOVED lines=10> */
[----:B------:R-:W2:Y:S01]  /*6cb0*/  MUFU.EX2 R163, R163 ;  /* 0x000000a300a37308 */ /* 0x000ea20000000800 */
[----:B------:R-:W-:-:S02]  /*6cc0*/  WARPGROUP.DEPBAR.LE gsb0, 0x0 ;  /* 0x00008000000079c5 */ /* 0x000fc40000010000 */
[----:B0-----:R-:W-:Y:S02]  /*6cd0*/  F2FP.F16.F32.PACK_AB R152, R216, R215 ;  /* 0x000000d7d898723e */ /* 0x001fe400000000ff */
[----:B----4-:R-:W-:Y:S02]  /*6ce0*/  F2FP.F16.F32.PACK_AB R154, R173, R171 ;  /* 0x000000abad9a723e */ /* 0x010fe400000000ff */
[----:B-----5:R-:W-:Y:S02]  /*6cf0*/  F2FP.F16.F32.PACK_AB R153, R218, R217 ;  /* 0x000000d9da99723e */ /* 0x020fe400000000ff */
        /* <DEDUP_REMOVED lines=33> */
[----:B0-----:R-:W-:-:S06]  /*6f10*/  WARPGROUP.ARRIVE ;  /* 0x00000000000079c5 */ /* 0x001fcc0000000000 */
[----:B------:R-:W-:Y:S01]  /*6f20*/  HGMMA.64x256x16.F32 R24, R152, gdesc[UR8].tnspB, R24, gsb0 ;  /* 0x43e0000898187df0 */ /* 0x000fe20008000818 */
[----:B------:R-:W-:Y:S08]  /*6f30*/  MUFU.EX2 R167, R167 ;  /* 0x000000a700a77308 */ /* 0x000ff00000000800 */
[----:B------:R-:W0:Y:S08]  /*6f40*/  MUFU.EX2 R170, R170 ;  /* 0x000000aa00aa7308 */ /* 0x000e300000000800 */
[----:B------:R-:W-:Y:S08]  /*6f50*/  MUFU.EX2 R181, R181 ;  /* 0x000000b500b57308 */ /* 0x000ff00000000800 */
[----:B------:R-:W1:Y:S08]  /*6f60*/  MUFU.EX2 R184, R184 ;  /* 0x000000b800b87308 */ /* 0x000e700000000800 */
[----:B------:R-:W-:Y:S08]  /*6f70*/  MUFU.EX2 R189, R189 ;  /* 0x000000bd00bd7308 */ /* 0x000ff00000000800 */
[----:B------:R-:W3:Y:S01]  /*6f80*/  MUFU.EX2 R194, R194 ;  /* 0x000000c200c27308 */ /* 0x000ee20000000800 */
        /* <DEDUP_REMOVED lines=13> */
[----:B------:R-:W4:Y:S08]  /*7060*/  MUFU.EX2 R159, R159 ;  /* 0x0000009f009f7308 */ /* 0x000f300000000800 */
[----:B------:R-:W-:Y:S08]  /*7070*/  MUFU.EX2 R161, R161 ;  /* 0x000000a100a17308 */ /* 0x000ff00000000800 */
[----:B------:R-:W5:Y:S08]  /*7080*/  MUFU.EX2 R164, R164 ;  /* 0x000000a400a47308 */ /* 0x000f700000000800 */
[----:B------:R-:W-:Y:S08]  /*7090*/  MUFU.EX2 R178, R178 ;  /* 0x000000b200b27308 */ /* 0x000ff00000000800 */
[----:B------:R-:W5:Y:S08]  /*70a0*/  MUFU.EX2 R180, R180 ;  /* 0x000000b400b47308 */ /* 0x000f700000000800 */
[----:B------:R-:W-:Y:S01]  /*70b0*/  MUFU.EX2 R182, R182 ;  /* 0x000000b600b67308 */ /* 0x000fe20000000800 */
[----:B------:R-:W-:-:S02]  /*70c0*/  WARPGROUP.DEPBAR.LE gsb0, 0x0 ;  /* 0x00008000000079c5 */ /* 0x000fc40000010000 */
[----:B--2---:R-:W-:Y:S02]  /*70d0*/  F2FP.F16.F32.PACK_AB R152, R163, R160 ;  /* 0x000000a0a398723e */ /* 0x004fe400000000ff */
[----:B0-----:R-:W-:Y:S02]  /*70e0*/  F2FP.F16.F32.PACK_AB R154, R170, R167 ;  /* 0x000000a7aa9a723e */ /* 0x001fe400000000ff */
[----:B-1----:R-:W-:Y:S02]  /*70f0*/  F2FP.F16.F32.PACK_AB R153, R184, R181 ;  /* 0x000000b5b899723e */ /* 0x002fe400000000ff */
[----:B---3--:R-:W-:Y:S01]  /*7100*/  F2FP.F16.F32.PACK_AB R155, R194, R189 ;  /* 0x000000bdc29b723e */ /* 0x008fe200000000ff */
        /* <DEDUP_REMOVED lines=34> */
[----:B------:R-:W0:Y:S01]  /*7330*/  MUFU.EX2 R185, R185 ;  /* 0x000000b900b97308 */ /* 0x000e220000000800 */
[----:B------:R-:W-:Y:S02]  /*7340*/  VIADD R8, R6, 0x180 ;  /* 0x0000018006087836 */ /* 0x000fe40000000000 */
[----:B------:R-:W-:-:S03]  /*7350*/  IMAD.MOV.U32 R9, RZ, RZ, R7 ;  /* 0x000000ffff097224 */ /* 0x000fc600078e0007 */
[----:B------:R-:W-:Y:S02]  /*7360*/  R2UR UR6, R8 ;  /* 0x00000000080672ca */ /* 0x000fe400000e0000 */
[----:B------:R-:W-:Y:S01]  /*7370*/  R2UR UR7, R9 ;  /* 0x00000000090772ca */ /* 0x000fe200000e0000 */
        /* <DEDUP_REMOVED lines=9> */
[-C--:B------:R-:W-:Y:S01]  /*7410*/  FFMA.FTZ R19, R183, R13.reuse, -R20 ;  /* 0x0000000db7137223 */ /* 0x080fe20000010814 */
[----:B------:R-:W-:Y:S01]  /*7420*/  FADD.FTZ R14, R177, R14 ;  /* 0x0000000eb10e7221 */ /* 0x000fe20000010000 */
[-CC-:B------:R-:W-:Y:S01]  /*7430*/  FFMA.FTZ R187, R187, R13.reuse, -R20.reuse ;  /* 0x0000000dbbbb7223 */ /* 0x180fe20000010814 */
[-CC-:B------:R-:W-:Y:S01]  /*7440*/  FFMA.FTZ R190, R190, R13.reuse, -R20.reuse ;  /* 0x0000000dbebe7223 */ /* 0x180fe20000010814 */
[-CC-:B------:R-:W-:Y:S01]  /*7450*/  FFMA.FTZ R201, R201, R13.reuse, -R20.reuse ;  /* 0x0000000dc9c97223 */ /* 0x180fe20000010814 */
[-CC-:B------:R-:W-:Y:S01]  /*7460*/  FFMA.FTZ R202, R202, R13.reuse, -R20.reuse ;  /* 0x0000000dcaca7223 */ /* 0x180fe20000010814 */
[-CC-:B------:R-:W-:Y:S01]  /*7470*/  FFMA.FTZ R212, R212, R13.reuse, -R20.reuse ;  /* 0x0000000dd4d47223 */ /* 0x180fe20000010814 */
[----:B------:R-:W-:Y:S01]  /*7480*/  FFMA.FTZ R20, R214, R13, -R20 ;  /* 0x0000000dd6147223 */ /* 0x000fe20000010814 */
[----:B------:R-:W-:Y:S01]  /*7490*/  FADD.FTZ R15, R15, R14 ;  /* 0x0000000e0f0f7221 */ /* 0x000fe20000010000 */
[----:B------:R-:W-:Y:S08]  /*74a0*/  MUFU.EX2 R156, R156 ;  /* 0x0000009c009c7308 */ /* 0x000ff00000000800 */
[----:B------:R-:W1:Y:S08]  /*74b0*/  MUFU.EX2 R158, R158 ;  /* 0x0000009e009e7308 */ /* 0x000e700000000800 */
[----:B------:R-:W-:Y:S08]  /*74c0*/  MUFU.EX2 R162, R162 ;  /* 0x000000a200a27308 */ /* 0x000ff00000000800 */
[----:B------:R-:W2:Y:S08]  /*74d0*/  MUFU.EX2 R166, R166 ;  /* 0x000000a600a67308 */ /* 0x000eb00000000800 */
[----:B------:R3:W-:Y:S08]  /*74e0*/  MUFU.EX2 R168, R8 ;  /* 0x0000000800a87308 */ /* 0x0007f00000000800 */
[----:B------:R-:W2:Y:S08]  /*74f0*/  MUFU.EX2 R19, R19 ;  /* 0x0000001300137308 */ /* 0x000eb00000000800 */
[----:B------:R-:W-:Y:S08]  /*7500*/  MUFU.EX2 R13, R187 ;  /* 0x000000bb000d7308 */ /* 0x000ff00000000800 */
[----:B------:R-:W2:Y:S01]  /*7510*/  MUFU.EX2 R14, R190 ;  /* 0x000000be000e7308 */ /* 0x000ea20000000800 */
[----:B---3--:R-:W-:-:S02]  /*7520*/  VIADD R8, R6, 0x200 ;  /* 0x0000020006087836 */ /* 0x008fc40000000000 */
[----:B------:R-:W-:Y:S01]  /*7530*/  IMAD.MOV.U32 R9, RZ, RZ, R7 ;  /* 0x000000ffff097224 */ /* 0x000fe200078e0007 */
[----:B------:R-:W-:Y:S02]  /*7540*/  WARPGROUP.DEPBAR.LE gsb0, 0x0 ;  /* 0x00008000000079c5 */ /* 0x000fe40000010000 */
[----:B----4-:R-:W-:Y:S02]  /*7550*/  F2FP.F16.F32.PACK_AB R152, R159, R157 ;  /* 0x0000009d9f98723e */ /* 0x010fe400000000ff */
[----:B-----5:R-:W-:Y:S02]  /*7560*/  F2FP.F16.F32.PACK_AB R154, R164, R161 ;  /* 0x000000a1a49a723e */ /* 0x020fe400000000ff */
[----:B------:R-:W-:Y:S02]  /*7570*/  F2FP.F16.F32.PACK_AB R153, R180, R178 ;  /* 0x000000b2b499723e */ /* 0x000fe400000000ff */
[----:B0-----:R-:W-:Y:S01]  /*7580*/  F2FP.F16.F32.PACK_AB R155, R185, R182 ;  /* 0x000000b6b99b723e */ /* 0x001fe200000000ff */
        /* <DEDUP_REMOVED lines=34> */
[----:B------:R-:W-:Y:S02]  /*77b0*/  R2UR UR6, R8 ;  /* 0x00000000080672ca */ /* 0x000fe400000e0000 */
[----:B------:R-:W-:Y:S01]  /*77c0*/  R2UR UR7, R9 ;  /* 0x00000000090772ca */ /* 0x000fe200000e0000 */
[----:B------:R-:W-:Y:S01]  /*77d0*/  FADD.FTZ R12, R12, R15 ;  /* 0x0000000f0c0c7221 */ /* 0x000fe20000010000 */
[----:B------:R-:W-:Y:S08]  /*77e0*/  MUFU.EX2 R179, R179 ;  /* 0x000000b300b37308 */ /* 0x000ff00000000800 */
[----:B------:R-:W0:Y:S08]  /*77f0*/  MUFU.EX2 R8, R169 ;  /* 0x000000a900087308 */ /* 0x000e300000000800 */
[----:B------:R-:W-:Y:S08]  /*7800*/  MUFU.EX2 R172, R172 ;  /* 0x000000ac00ac7308 */ /* 0x000ff00000000800 */
[----:B------:R-:W3:Y:S08]  /*7810*/  MUFU.EX2 R9, R174 ;  /* 0x000000ae00097308 */ /* 0x000ef00000000800 */
[----:B------:R-:W-:Y:S08]  /*7820*/  MUFU.EX2 R201, R201 ;  /* 0x000000c900c97308 */ /* 0x000ff00000000800 */
[----:B------:R-:W4:Y:S08]  /*7830*/  MUFU.EX2 R202, R202 ;  /* 0x000000ca00ca7308 */ /* 0x000f300000000800 */
[----:B------:R-:W-:Y:S08]  /*7840*/  MUFU.EX2 R212, R212 ;  /* 0x000000d400d47308 */ /* 0x000ff00000000800 */
[----:B------:R-:W5:Y:S01]  /*7850*/  MUFU.EX2 R15, R20 ;  /* 0x00000014000f7308 */ /* 0x000f620000000800 */
[----:B------:R-:W-:Y:S01]  /*7860*/  VIADD R6, R6, 0x280 ;  /* 0x0000028006067836 */ /* 0x000fe20000000000 */
[----:B------:R-:W-:-:S02]  /*7870*/  WARPGROUP.DEPBAR.LE gsb0, 0x0 ;  /* 0x00008000000079c5 */ /* 0x000fc40000010000 */
[----:B-1----:R-:W-:Y:S02]  /*7880*/  F2FP.F16.F32.PACK_AB R152, R158, R156 ;  /* 0x0000009c9e98723e */ /* 0x002fe400000000ff */
[----:B--2---:R-:W-:Y:S02]  /*7890*/  F2FP.F16.F32.PACK_AB R154, R166, R162 ;  /* 0x000000a2a69a723e */ /* 0x004fe400000000ff */
[----:B------:R-:W-:Y:S02]  /*78a0*/  F2FP.F16.F32.PACK_AB R153, R19, R168 ;  /* 0x000000a81399723e */ /* 0x000fe400000000ff */
        /* <DEDUP_REMOVED lines=36> */
[----:B------:R-:W-:Y:S01]  /*7af0*/  R2UR UR7, R7 ;  /* 0x00000000070772ca */ /* 0x000fe200000e0000 */
[----:B------:R-:W1:Y:S01]  /*7b00*/  S2R R203, SR_TID.X ;  /* 0x0000000000cb7919 */ /* 0x000e620000002100 */
[----:B------:R-:W-:-:S04]  /*7b10*/  FADD.FTZ R176, R176, R21 ;  /* 0x00000015b0b07221 */ /* 0x000fc80000010000 */
[----:B------:R-:W-:-:S04]  /*7b20*/  FADD.FTZ R176, R175, R176 ;  /* 0x000000b0afb07221 */ /* 0x000fc80000010000 */
[----:B------:R-:W-:Y:S01]  /*7b30*/  FADD.FTZ R176, R11, R176 ;  /* 0x000000b00bb07221 */ /* 0x000fe20000010000 */
[----:B------:R-:W-:Y:S01]  /*7b40*/  FADD.FTZ R21, R217, R12 ;  /* 0x0000000cd9157221 */ /* 0x000fe20000010000 */
[----:B-1----:R-:W-:Y:S02]  /*7b50*/  LOP3.LUT P6, RZ, R203, 0x7f, RZ, 0xc0, !PT ;  /* 0x0000007fcbff7812 */ /* 0x002fe400078cc0ff */
[----:B------:R-:W-:-:S11]  /*7b60*/  FADD.FTZ R215, R215, R176 ;  /* 0x000000b0d7d77221 */ /* 0x000fd60000010000 */
[----:B------:R-:W2:Y:S04]  /*7b70*/  @!P6 LDL.64 R6, [R1+0x68] ;  /* 0x000068000106e983 */ /* 0x000ea80000100a00 */
[----:B------:R-:W2:Y:S01]  /*7b80*/  @!P6 LDL R11, [R1+0x210] ;  /* 0x00021000010be983 */ /* 0x000ea20000100800 */
[----:B------:R-:W-:Y:S01]  /*7b90*/  FADD.FTZ R21, R218, R21 ;  /* 0x00000015da157221 */ /* 0x000fe20000010000 */
[----:B------:R-:W-:Y:S02]  /*7ba0*/  WARPGROUP.DEPBAR.LE gsb0, 0x0 ;  /* 0x00008000000079c5 */ /* 0x000fe40000010000 */
[----:B0-----:R-:W-:Y:S02]  /*7bb0*/  F2FP.F16.F32.PACK_AB R152, R8, R179 ;  /* 0x000000b30898723e */ /* 0x001fe400000000ff */
[----:B---3--:R-:W-:-:S02]  /*7bc0*/  F2FP.F16.F32.PACK_AB R154, R9, R172 ;  /* 0x000000ac099a723e */ /* 0x008fc400000000ff */
[----:B----4-:R-:W-:Y:S02]  /*7bd0*/  F2FP.F16.F32.PACK_AB R153, R202, R201 ;  /* 0x000000c9ca99723e */ /* 0x010fe400000000ff */
[----:B-----5:R-:W-:Y:S01]  /*7be0*/  F2FP.F16.F32.PACK_AB R155, R15, R212 ;  /* 0x000000d40f9b723e */ /* 0x020fe200000000ff */
        /* <DEDUP_REMOVED lines=75> */
[----:B------:R-:W-:Y:S04]  /*80a0*/  STL.128 [R1+0x3e0], R136 ;  /* 0x0003e08801007387 */ /* 0x000fe80000100c00 */
[----:B------:R-:W-:Y:S04]  /*80b0*/  STL.128 [R1+0x3f0], R140 ;  /* 0x0003f08c01007387 */ /* 0x000fe80000100c00 */
[----:B------:R-:W-:Y:S04]  /*80c0*/  STL.128 [R1+0x400], R144 ;  /* 0x0004009001007387 */ /* 0x000fe80000100c00 */
[----:B------:R1:W-:Y:S04]  /*80d0*/  STL.128 [R1+0x410], R148 ;  /* 0x0004109401007387 */ /* 0x0003e80000100c00 */
[----:B------:R-:W3:Y:S04]  /*80e0*/  LDL R169, [R1+0x220] ;  /* 0x0002200001a97983 */ /* 0x000ee80000100800 */
[----:B------:R-:W4:Y:S04]  /*80f0*/  LDL R155, [R1+0x224] ;  /* 0x00022400019b7983 */ /* 0x000f280000100800 */
        /* <DEDUP_REMOVED lines=60> */
[----:B-1----:R-:W5:Y:S04]  /*84c0*/  LDL R150, [R1+0x318] ;  /* 0x0003180001967983 */ /* 0x002f680000100800 */
        /* <DEDUP_REMOVED lines=64> */
[----:B------:R-:W5:Y:S01]  /*88d0*/  LDL R20, [R1+0x41c] ;  /* 0x00041c0001147983 */ /* 0x000f620000100800 */
        /* <DEDUP_REMOVED lines=20> */
[----:B--2---:R-:W-:Y:S02]  /*8a20*/  @!P6 MOV R6, R6 ;  /* 0x000000060006e202 */ /* 0x004fe40000000f00 */
[----:B------:R-:W-:Y:S01]  /*8a30*/  FADD.FTZ R179, R8, R179 ;  /* 0x000000b308b37221 */ /* 0x000fe20000010000 */
[----:B------:R-:W-:-:S03]  /*8a40*/  FADD.FTZ R212, R212, R201 ;  /* 0x000000c9d4d47221 */ /* 0x000fc60000010000 */
[----:B------:R-:W-:Y:S01]  /*8a50*/  FADD.FTZ R8, R172, R179 ;  /* 0x000000b3ac087221 */ /* 0x000fe20000010000 */
[----:B------:R-:W-:Y:S01]  /*8a60*/  @!P6 IMAD R11, R11, 0x8, R6 ;  /* 0x000000080b0be824 */ /* 0x000fe200078e0206 */
        /* <DEDUP_REMOVED lines=12> */
[----:B---3--:R2:W-:Y:S04]  /*8b30*/  STL [R1+0x220], R169 ;  /* 0x000220a901007387 */ /* 0x0085e80000100800 */
        /* <DEDUP_REMOVED lines=128> */
[----:B0-----:R-:W3:Y:S01]  /*9340*/  LDL R0, [R1+0x70] ;  /* 0x0000700001007983 */ /* 0x001ee20000100800 */
[----:B------:R-:W-:Y:S01]  /*9350*/  ISETP.GE.AND P0, PT, R5, 0x1, PT ;  /* 0x000000010500780c */ /* 0x000fe20003f06270 */
[----:B------:R-:W-:Y:S01]  /*9360*/  IMAD.U32 R7, RZ, RZ, UR38 ;  /* 0x00000026ff077e24 */ /* 0x000fe2000f8e00ff */
[----:B------:R-:W-:-:S06]  /*9370*/  UIADD3 UR45, UR45, -0x2, URZ ;  /* 0xfffffffe2d2d7890 */ /* 0x000fcc000fffe03f */
[----:B-1----:R-:W-:Y:S02]  /*9380*/  IMAD.U32 R10, RZ, RZ, UR45 ;  /* 0x0000002dff0a7e24 */ /* 0x002fe4000f8e00ff */
[----:B---3--:R-:W-:-:S05]  /*9390*/  IMAD.SHL.U32 R0, R0, 0x80, RZ ;  /* 0x0000008000007824 */ /* 0x008fca00078e00ff */
[----:B------:R-:W-:-:S05]  /*93a0*/  IADD3 R7, R0, UR42, -R7 ;  /* 0x0000002a00077c10 */ /* 0x000fca000fffe807 */
[----:B------:R-:W-:Y:S01]  /*93b0*/  IMAD.IADD R4, R7, 0x1, R4 ;  /* 0x0000000107047824 */ /* 0x000fe200078e0204 */
[----:B--2---:R-:W-:Y:S06]  /*93c0*/  @!P0 BRA `(.L_x_9711) ;  /* 0x0000000000408947 */ /* 0x004fec0003800000 */
        /* <DEDUP_REMOVED lines=10> */
.L_x_9713:
[----:B------:R-:W-:-:S13]  /*9470*/  ISETP.NE.AND P0, PT, R5, 0x1, PT ;  /* 0x000000010500780c */ /* 0x000fda0003f05270 */
[----:B------:R-:W-:-:S05]  /*9480*/  @P0 IMAD.HI.U32 R2, R6, R2, RZ ;  /* 0x0000000206020227 */ /* 0x000fca00078e00ff */
[----:B------:R-:W-:-:S07]  /*9490*/  @P0 SHF.R.U32.HI R6, RZ, R3, R2 ;  /* 0x00000003ff060219 */ /* 0x000fce0000011602 */
.L_x_9714:
[----:B------:R-:W-:Y:S05]  /*94a0*/  BSYNC B0 ;  /* 0x0000000000007941 */ /* 0x000fea0003800000 */
.L_x_9712:
[----:B------:R-:W-:-:S05]  /*94b0*/  IMAD R5, R6, R5, R5 ;  /* 0x0000000506057224 */ /* 0x000fca00078e0205 */
[----:B------:R-:W-:-:S07]  /*94c0*/  VIMNMX R4, R4, R5, PT ;  /* 0x0000000504047248 */ /* 0x000fce0003fe0100 */
.L_x_9711:
        /* <DEDUP_REMOVED lines=8> */
.L_x_9719:
[----:B------:R-:W-:Y:S01]  /*9550*/  BSSY B0, `(.L_x_9718) ;  /* 0x0000004000007945 */ /* 0x000fe20003800000 */
[----:B------:R-:W-:Y:S01]  /*9560*/  VIADD R0, R16, 0x170 ;  /* 0x0000017010007836 */ /* 0x000fe20000000000 */
[----:B------:R-:W-:-:S07]  /*9570*/  MOV R202, 0x9590 ;  /* 0x0000959000ca7802 */ /* 0x000fce0000000f00 */
[----:B------:R-:W-:Y:S05]  /*9580*/  CALL.REL.NOINC `($_ZN7cutlass13device_kernelIN5flash11enable_sm90INS1_16FlashAttnFwdSm90INS1_25CollectiveMainloopFwdSm90ILi2EN4cute5tupleIJNS5_1CILi1EEES8_S8_EEENS6_IJNS7_ILi128EEENS7_ILi96EEENS7_ILi64EEEEEELi256ENS_6half_tEfNS_4arch4Sm90ELb0ELb1ELb0ELb1ELb0ELb0ELb1ELb1ELb0ELb0ELb0ELb0EEENS1_21CollectiveEpilogueFwdINS6_IJSA_NS7_ILi256EEESB_EEES9_SE_SG_Li256ELb1ELb0ELb0ELb0EEENS1_36VarlenDynamicPersistentTileSchedulerILi128ELi96ELi256ELi32ELb0ELb0ELb1ELb1ELb0ELb1EEEEEEEEEvNT_6ParamsE$_ZZN5flash25CollectiveMainloopFwdSm90ILi2EN4cute5tupleIJNS1_1CILi1EEES4_S4_EEENS2_IJNS3_ILi128EEENS3_ILi96EEENS3_ILi64EEEEEELi256EN7cutlass6half_tEfNSA_4arch4Sm90ELb0ELb1ELb0ELb1ELb0ELb0ELb1ELb1ELb0ELb0ELb0ELb0EE3mmaINS_16FlashAttnFwdSm90ISE_NS_21CollectiveEpilogueFwdINS2_IJS6_NS3_ILi256EEES7_EEES5_SB_SD_Li256ELb1ELb0ELb0ELb0EEENS_36VarlenDynamicPersistentTileSchedulerILi128ELi96ELi256ELi32ELb0ELb0ELb1ELb1ELb0ELb1EEEE13SharedStorageENS1_6TensorINS1_11ArrayEngineIfLm128EEENS1_6LayoutINS2_IJNS2_IJNS3_ILi2EEEST_NS3_ILi32EEEEEES4_S4_EEENS2_IJNS2_IJS4_ST_NS3_ILi4EEEEEENS3_ILi0EEESZ_EEEEEEENS_7SoftmaxILi2ELi0EEEEEbRKNSE_6ParamsENSA_25PipelineTmaAsyncNoClusterILi2ENSA_16PipelineTmaAsyncILi2EEEEES1B_RNSA_13PipelineStateILj2EEERT0_RT1_iRiRKNS_16SeqlenInfoQKNewKILb1ELb0EEENS2_IJiiiiEEERT_ENKUliT_T0_T1_E_clIZSF_ISO_S12_S14_EbS17_S1B_S1B_S1E_S1G_S1I_iS1J_S1N_S1O_S1Q_EUlRS1R_iE1_NS3_ILb0EEENS3_ILb1EEEEEDaiS1R_S1S_S1T_) ;  /* 0x000001e4000c7944 */ /* 0x000fea0003c00000 */
[----:B------:R-:W-:Y:S05]  /*9590*/  BSYNC B0 ;  /* 0x0000000000007941 */ /* 0x000fea0003800000 */
.L_x_9718:
[C---:B------:R-:W-:Y:S01]  /*95a0*/  ISETP.GT.AND P0, PT, R10.reuse, R191, PT ;  /* 0x000000bf0a00720c */ /* 0x040fe20003f04270 */
[----:B------:R-:W-:-:S12]  /*95b0*/  VIADD R10, R10, 0xffffffff ;  /* 0xffffffff0a0a7836 */ /* 0x000fd80000000000 */
[----:B------:R-:W-:Y:S05]  /*95c0*/  @P0 BRA `(.L_x_9719) ;  /* 0xfffffffc00e00947 */ /* 0x000fea000383ffff */
[----:B------:R-:W-:Y:S05]  /*95d0*/  BSYNC B1 ;  /* 0x0000000000017941 */ /* 0x000fea0003800000 */
.L_x_9717:
[----:B------:R-:W2:Y:S02]  /*95e0*/  LDL R0, [R1+0x70] ;  /* 0x0000700001007983 */ /* 0x000ea40000100800 */
[----:B--2---:R-:W-:-:S07]  /*95f0*/  IMAD.SHL.U32 R0, R0, 0x80, RZ ;  /* 0x0000008000007824 */ /* 0x004fce00078e00ff */
.L_x_9716:
[----:B------:R-:W-:Y:S05]  /*9600*/  BSYNC B2 ;  /* 0x0000000000027941 */ /* 0x000fea0003800000 */
.L_x_9715:
[----:B------:R-:W0:Y:S01]  /*9610*/  LDC R5, c[0x0][0xadc] ;  /* 0x0002b700ff057b82 */ /* 0x000e220000000800 */
[----:B------:R-:W-:-:S06]  /*9620*/  UIADD3 UR4, UR42, 0x80, -UR38 ;  /* 0x000000802a047890 */ /* 0x000fcc000fffe826 */
[----:B------:R-:W-:Y:S01]  /*9630*/  VIADD R0, R0, UR4 ;  /* 0x0000000400007c36 */ /* 0x000fe20008000000 */
[----:B------:R-:W-:-:S03]  /*9640*/  ULDC UR4, c[0x0][0xad4] ;  /* 0x0002b50000047ab9 */ /* 0x000fc60000000800 */
[----:B------:R-:W-:Y:S01]  /*9650*/  VIADD R2, R0, -UR4 ;  /* 0x8000000400027c36 */ /* 0x000fe20008000000 */
        /* <DEDUP_REMOVED lines=12> */
.L_x_9722:
[----:B------:R-:W-:-:S13]  /*9720*/  ISETP.NE.AND P0, PT, R5, 0x1, PT ;  /* 0x000000010500780c */ /* 0x000fda0003f05270 */
[----:B------:R-:W0:Y:S02]  /*9730*/  @P0 LDC.64 R6, c[0x0][0xae0] ;  /* 0x0002b800ff060b82 */ /* 0x000e240000000a00 */
[----:B0-----:R-:W-:-:S05]  /*9740*/  @P0 IMAD.HI.U32 R4, R0, R6, RZ ;  /* 0x0000000600040227 */ /* 0x001fca00078e00ff */
[----:B------:R-:W-:-:S07]  /*9750*/  @P0 SHF.R.U32.HI R0, RZ, R7, R4 ;  /* 0x00000007ff000219 */ /* 0x000fce0000011604 */
.L_x_9723:
[----:B------:R-:W-:Y:S05]  /*9760*/  BSYNC B0 ;  /* 0x0000000000007941 */ /* 0x000fea0003800000 */
.L_x_9721:
[----:B------:R-:W-:-:S05]  /*9770*/  IMAD R3, R0, R5, RZ ;  /* 0x0000000500037224 */ /* 0x000fca00078e02ff */
[----:B------:R-:W-:-:S07]  /*9780*/  VIMNMX R2, R2, R3, !PT ;  /* 0x0000000302027248 */ /* 0x000fce0007fe0100 */
.L_x_9720:
[----:B------:R-:W-:-:S04]  /*9790*/  VIADD R2, R2, 0x5f ;  /* 0x0000005f02027836 */ /* 0x000fc80000000000 */
[----:B------:R-:W-:-:S05]  /*97a0*/  IMAD.HI R2, R2, 0x2aaaaaab, RZ ;  /* 0x2aaaaaab02027827 */ /* 0x000fca00078e02ff */
[----:B------:R-:W-:-:S04]  /*97b0*/  SHF.R.U32.HI R3, RZ, 0x1f, R2 ;  /* 0x0000001fff037819 */ /* 0x000fc80000011602 */
[----:B------:R-:W-:-:S04]  /*97c0*/  LEA.HI.SX32 R2, R2, R3, 0x1c ;  /* 0x0000000302027211 */ /* 0x000fc800078fe2ff */
[----:B------:R-:W-:-:S04]  /*97d0*/  VIMNMX R2, R2, UR43, !PT ;  /* 0x0000002b02027c48 */ /* 0x000fc8000ffe0100 */
[----:B------:R-:W-:-:S13]  /*97e0*/  ISETP.GE.AND P0, PT, R10, R2, PT ;  /* 0x000000020a00720c */ /* 0x000fda0003f06270 */
[----:B------:R-:W-:Y:S05]  /*97f0*/  @!P0 BRA `(.L_x_9724) ;  /* 0x0000009400e88947 */ /* 0x000fea0003800000 */
.L_x_9741:
[----:B0-----:R-:W2:Y:S04]  /*9800*/  LD.E R3, desc[UR54][R22.64+0x210] ;  /* 0x0002103616037980 */ /* 0x001ea8000c101900 */
[----:B-1----:R-:W3:Y:S01]  /*9810*/  LD.E R0, desc[UR54][R22.64+0x218] ;  /* 0x0002183616007980 */ /* 0x002ee2000c101900 */
        /* <DEDUP_REMOVED lines=17> */
[----:B-1----:R-:W-:Y:S01]  /*9930*/  @!P1 IMAD.MOV.U32 R3, RZ, RZ, RZ ;  /* 0x000000ffff039224 */ /* 0x002fe200078e00ff */
[----:B--2---:R-:W-:-:S04]  /*9940*/  LOP3.LUT R0, R0, 0x1, RZ, 0xfc, !PT ;  /* 0x0000000100007812 */ /* 0x004fc800078efcff */
[----:B------:R-:W-:-:S13]  /*9950*/  ISETP.NE.AND P2, PT, R0, 0x3, PT ;  /* 0x000000030000780c */ /* 0x000fda0003f45270 */
[----:B0-----:R-:W-:Y:S05]  /*9960*/  @!P2 BRA `(.L_x_9726) ;  /* 0x000000000004a947 */ /* 0x001fea0003800000 */
[----:B------:R-:W-:Y:S01]  /*9970*/  BPT.TRAP 0x1 ;  /* 0x000000040000795c */ /* 0x000fe20000300000 */
.L_x_9726:
[----:B------:R-:W-:Y:S05]  /*9980*/  BSYNC B0 ;  /* 0x0000000000007941 */ /* 0x000fea0003800000 */
.L_x_9725:
[----:B------:R-:W2:Y:S01]  /*9990*/  LD.E.64 R4, desc[UR54][R72.64+0x8] ;  /* 0x0000083648047980 */ /* 0x000ea2000c101b00 */
[----:B-----5:R-:W-:Y:S02]  /*99a0*/  SHF.L.U32 R8, R9, 0x1f, RZ ;  /* 0x0000001f09087819 */ /* 0x020fe400000006ff */
[----:B--2---:R-:W-:-:S05]  /*99b0*/  MOV R4, R4 ;  /* 0x0000000400047202 */ /* 0x004fca0000000f00 */
[----:B------:R-:W-:-:S04]  /*99c0*/  IMAD R3, R3, 0x8, R4 ;  /* 0x0000000803037824 */ /* 0x000fc800078e0204 */
[----:B------:R0:W1:Y:S01]  /*99d0*/  SYNCS.PHASECHK.TRANS64.TRYWAIT P1, [R3+URZ], R8 ;  /* 0x00000008030075a7 */ /* 0x000062000802017f */
[----:B------:R-:W2:Y:S04]  /*99e0*/  LD.E R4, desc[UR54][R72.64+0x1c] ;  /* 0x00001c3648047980 */ /* 0x000ea8000c101900 */
[----:B------:R0:W5:Y:S04]  /*99f0*/  LD.E R0, desc[UR54][R22.64+0x210] ;  /* 0x0002103616007980 */ /* 0x000168000c101900 */
[----:B------:R0:W5:Y:S01]  /*9a00*/  LD.E R6, desc[UR54][R22.64+0x214] ;  /* 0x0002143616067980 */ /* 0x000162000c101900 */
[----:B------:R-:W-:Y:S01]  /*9a10*/  BSSY B0, `(.L_x_9727) ;  /* 0x0000005000007945 */ /* 0x000fe20003800000 */
[----:B--2---:R-:W-:-:S04]  /*9a20*/  LOP3.LUT R4, R4, 0x1, RZ, 0xfc, !PT ;  /* 0x0000000104047812 */ /* 0x004fc800078efcff */
[----:B------:R-:W-:-:S13]  /*9a30*/  ISETP.NE.AND P2, PT, R4, 0x3, PT ;  /* 0x000000030400780c */ /* 0x000fda0003f45270 */
[----:B01----:R-:W-:Y:S05]  /*9a40*/  @!P2 BRA `(.L_x_9728) ;  /* 0x000000000004a947 */ /* 0x003fea0003800000 */
[----:B------:R-:W-:Y:S01]  /*9a50*/  BPT.TRAP 0x1 ;  /* 0x000000040000795c */ /* 0x000fe20000300000 */
.L_x_9728:
[----:B------:R-:W-:Y:S05]  /*9a60*/  BSYNC B0 ;  /* 0x0000000000007941 */ /* 0x000fea0003800000 */
.L_x_9727:
[----:B------:R-:W-:Y:S04]  /*9a70*/  BSSY B0, `(.L_x_9729) ;  /* 0x0000008000007945 */ /* 0x000fe80003800000 */
[----:B------:R-:W-:Y:S05]  /*9a80*/  @P1 BRA `(.L_x_9730) ;  /* 0x0000000000181947 */ /* 0x000fea0003800000 */
[----:B------:R-:W2:Y:S01]  /*9a90*/  LD.E.64 R4, desc[UR54][R72.64+0x8] ;  /* 0x0000083648047980 */ /* 0x000ea2000c101b00 */
[----:B-----5:R-:W-:Y:S02]  /*9aa0*/  SHF.L.U32 R3, R6, 0x1f, RZ ;  /* 0x0000001f06037819 */ /* 0x020fe400000006ff */
[----:B--2---:R-:W-:-:S05]  /*9ab0*/  MOV R5, R4 ;  /* 0x0000000400057202 */ /* 0x004fca0000000f00 */
[----:B------:R-:W-:-:S04]  /*9ac0*/  IMAD R0, R0, 0x8, R5 ;  /* 0x0000000800007824 */ /* 0x000fc800078e0205 */
[----:B------:R-:W0:Y:S02]  /*9ad0*/  SYNCS.PHASECHK.TRANS64.TRYWAIT P1, [R0+URZ], R3 ;  /* 0x00000003000075a7 */ /* 0x000e24000802017f */
[----:B0-----:R-:W-:Y:S05]  /*9ae0*/  @!P1 BRA `(.L_x_9731) ;  /* 0x000001cc00549947 */ /* 0x001fea0003800000 */
.L_x_9730:
[----:B------:R-:W-:Y:S05]  /*9af0*/  BSYNC B0 ;  /* 0x0000000000007941 */ /* 0x000fea0003800000 */
.L_x_9729:
        /* <DEDUP_REMOVED lines=14> */
[----:B0-----:R-:W-:Y:S01]  /*9be0*/  IMAD.MOV.U32 R0, RZ, RZ, 0x1 ;  /* 0x00000001ff007424 */ /* 0x001fe200078e00ff */
        /* <DEDUP_REMOVED lines=42> */
[----:B0-----:R-:W-:Y:S05]  /*9e90*/  @!P2 BRA `(.L_x_9733) ;  /* 0x000000000004a947 */ /* 0x001fea0003800000 */
[----:B------:R-:W-:Y:S01]  /*9ea0*/  BPT.TRAP 0x1 ;  /* 0x000000040000795c */ /* 0x000fe20000300000 */
.L_x_9733:
[----:B------:R-:W-:Y:S05]  /*9eb0*/  BSYNC B0 ;  /* 0x0000000000007941 */ /* 0x000fea0003800000 */
.L_x_9732:
[----:B------:R-:W2:Y:S01]  /*9ec0*/  LDL.64 R6, [R1+0x40] ;  /* 0x0000400001067983 */ /* 0x000ea20000100a00 */
[----:B-----5:R-:W-:Y:S02]  /*9ed0*/  SHF.L.U32 R8, R5, 0x1f, RZ ;  /* 0x0000001f05087819 */ /* 0x020fe400000006ff */
[----:B--2---:R-:W-:-:S05]  /*9ee0*/  MOV R6, R6 ;  /* 0x0000000600067202 */ /* 0x004fca0000000f00 */
[----:B------:R-:W-:-:S04]  /*9ef0*/  IMAD R3, R3, 0x8, R6 ;  /* 0x0000000803037824 */ /* 0x000fc800078e0206 */
[----:B------:R0:W1:Y:S01]  /*9f00*/  SYNCS.PHASECHK.TRANS64.TRYWAIT P1, [R3+URZ], R8 ;  /* 0x00000008030075a7 */ /* 0x000062000802017f */
[----:B------:R0:W5:Y:S04]  /*9f10*/  LD.E R4, desc[UR54][R22.64+0x210] ;  /* 0x0002103616047980 */ /* 0x000168000c101900 */
[----:B------:R0:W5:Y:S01]  /*9f20*/  LD.E R5, desc[UR54][R22.64+0x214] ;  /* 0x0002143616057980 */ /* 0x000162000c101900 */
[----:B------:R-:W-:Y:S04]  /*9f30*/  BSSY B0, `(.L_x_9734) ;  /* 0x0000003000007945 */ /* 0x000fe80003800000 */
[----:B------:R-:W-:Y:S05]  /*9f40*/  @!P2 BRA `(.L_x_9735) ;  /* 0x000000000004a947 */ /* 0x000fea0003800000 */
[----:B------:R-:W-:Y:S01]  /*9f50*/  BPT.TRAP 0x1 ;  /* 0x000000040000795c */ /* 0x000fe20000300000 */
.L_x_9735:
[----:B------:R-:W-:Y:S05]  /*9f60*/  BSYNC B0 ;  /* 0x0000000000007941 */ /* 0x000fea0003800000 */
.L_x_9734:
[----:B------:R-:W-:Y:S04]  /*9f70*/  BSSY B0, `(.L_x_9736) ;  /* 0x0000006000007945 */ /* 0x000fe80003800000 */
[----:B-1----:R-:W-:Y:S05]  /*9f80*/  @P1 BRA `(.L_x_9737) ;  /* 0x0000000000101947 */ /* 0x002fea0003800000 */
[----:B-----5:R-:W-:Y:S01]  /*9f90*/  IMAD R4, R4, 0x8, R6 ;  /* 0x0000000804047824 */ /* 0x020fe200078e0206 */
[----:B------:R-:W-:-:S04]  /*9fa0*/  SHF.L.U32 R5, R5, 0x1f, RZ ;  /* 0x0000001f05057819 */ /* 0x000fc800000006ff */
[----:B------:R-:W1:Y:S02]  /*9fb0*/  SYNCS.PHASECHK.TRANS64.TRYWAIT P1, [R4+URZ], R5 ;  /* 0x00000005040075a7 */ /* 0x000e64000802017f */
[----:B-1----:R-:W-:Y:S05]  /*9fc0*/  @!P1 BRA `(.L_x_9738) ;  /* 0x000001c800309947 */ /* 0x002fea0003800000 */
.L_x_9737:
[----:B------:R-:W-:Y:S05]  /*9fd0*/  BSYNC B0 ;  /* 0x0000000000007941 */ /* 0x000fea0003800000 */
.L_x_9736:
[----:B------:R-:W2:Y:S04]  /*9fe0*/  LD.E R11, desc[UR54][R22.64+0x210] ;  /* 0x00021036160b7980 */ /* 0x000ea8000c101900 */
[----:B------:R-:W2:Y:S04]  /*9ff0*/  LDL.64 R6, [R1+0x118] ;  /* 0x0001180001067983 */ /* 0x000ea80000100a00 */
[----:B0-----:R-:W3:Y:S04]  /*a000*/  LDL R3, [R1+0x90] ;  /* 0x0000900001037983 */ /* 0x001ee80000100800 */
[----:B-1---5:R-:W4:Y:S04]  /*a010*/  LDL.64 R4, [R1+0x110] ;  /* 0x0001100001047983 */ /* 0x022f280000100a00 */
[----:B------:R-:W4:Y:S04]  /*a020*/  LDL.64 R8, [R1+0x110] ;  /* 0x0001100001087983 */ /* 0x000f280000100a00 */
[----:B------:R-:W4:Y:S04]  /*a030*/  LDL.64 R12, [R1+0x110] ;  /* 0x00011000010c7983 */ /* 0x000f280000100a00 */
[----:B------:R-:W4:Y:S01]  /*a040*/  LDL.64 R14, [R1+0x110] ;  /* 0x00011000010e7983 */ /* 0x000f220000100a00 */
[----:B------:R-:W-:Y:S05]  /*a050*/  WARPSYNC.ALL ;  /* 0x0000000000007948 */ /* 0x000fea0003800000 */
[----:B------:R-:W-:Y:S01]  /*a060*/  WARPGROUP.ARRIVE ;  /* 0x00000000000079c5 */ /* 0x000fe20000000000 */
[----:B------:R-:W4:Y:S01]  /*a070*/  LDL.64 R20, [R1+0x110] ;  /* 0x0001100001147983 */ /* 0x000f220000100a00 */
[----:B--2---:R-:W-:Y:S01]  /*a080*/  IMAD R6, R11, 0xc00, R6 ;  /* 0x00000c000b067824 */ /* 0x004fe200078e0206 */
[----:B------:R-:W-:-:S02]  /*a090*/  R2UR UR7, R7 ;  /* 0x00000000070772ca */ /* 0x000fc400000e0000 */
[----:B---3--:R-:W-:Y:S02]  /*a0a0*/  ISETP.NE.U32.AND P1, PT, R3, RZ, PT ;  /* 0x000000ff0300720c */ /* 0x008fe40003f25070 */
[----:B------:R-:W-:Y:S02]  /*a0b0*/  R2UR UR6, R6 ;  /* 0x00000000060672ca */ /* 0x000fe400000e0000 */
[----:B----4-:R-:W-:Y:S02]  /*a0c0*/  R2UR UR4, R4 ;  /* 0x00000000040472ca */ /* 0x010fe400000e0000 */
        /* <DEDUP_REMOVED lines=160> */
[----:B------:R-:W0:Y:S01]  /*aad0*/  S2R R19, SR_TID.X ;  /* 0x0000000000137919 */ /* 0x000e220000002100 */
[----:B------:R-:W-:Y:S04]  /*aae0*/  STL [R1+0x90], R0 ;  /* 0x0000900001007387 */ /* 0x000fe80000100800 */
[----:B------:R-:W-:Y:S01]  /*aaf0*/  STL [R1+0x90], R0 ;  /* 0x0000900001007387 */ /* 0x000fe20000100800 */
[----:B------:R-:W-:-:S02]  /*ab00*/  WARPGROUP.DEPBAR.LE gsb0, 0x0 ;  /* 0x00008000000079c5 */ /* 0x000fc40000010000 */
[----:B------:R-:W-:-:S06]  /*ab10*/  WARPGROUP.ARRIVE ;  /* 0x00000000000079c5 */ /* 0x000fcc0000000000 */
[----:B------:R-:W-:Y:S01]  /*ab20*/  HGMMA.64x96x16.F32 R24, gdesc[UR4], R24, gsb0 ;  /* 0x01600000041879f0 */ /* 0x000fe20008000818 */
[----:B------:R-:W-:Y:S01]  /*ab30*/  STL [R1+0x90], R0 ;  /* 0x0000900001007387 */ /* 0x000fe20000100800 */
[----:B0-----:R-:W-:-:S03]  /*ab40*/  LOP3.LUT P2, RZ, R19, 0x7f, RZ, 0xc0, !PT ;  /* 0x0000007f13ff7812 */ /* 0x001fc6000784c0ff */
        /* <DEDUP_REMOVED lines=21> */
[----:B------:R-:W2:Y:S04]  /*aca0*/  LDL.64 R74, [R1+0x430] ;  /* 0x00043000014a7983 */ /* 0x000ea80000100a00 */
[----:B------:R-:W3:Y:S04]  /*acb0*/  LDL R72, [R1+0x450] ;  /* 0x0004500001487983 */ /* 0x000ee80000100800 */
[----:B------:R-:W4:Y:S01]  /*acc0*/  LDL.64 R14, [R1+0x440] ;  /* 0x00044000010e7983 */ /* 0x000f220000100a00 */
[----:B--2---:R-:W-:-:S04]  /*acd0*/  FMNMX.FTZ R4, R24, R74, !PT ;  /* 0x0000004a18047209 */ /* 0x004fc80007810000 */
        /* <DEDUP_REMOVED lines=50> */
[----:B-1----:R-:W-:-:S03]  /*b000*/  FMNMX.FTZ R6, R7, R8, !PT ;  /* 0x0000000807067209 */ /* 0x002fc60007810000 */
[----:B------:R-:W-:Y:S04]  /*b010*/  STL.64 [R1+0x430], R4 ;  /* 0x0004300401007387 */ /* 0x000fe80000100a00 */
[----:B------:R-:W2:Y:S04]  /*b020*/  LDL R7, [R1+0x434] ;  /* 0x0004340001077983 */ /* 0x000ea80000100800 */
[----:B------:R-:W-:Y:S04]  /*b030*/  STL [R1+0x430], R6 ;  /* 0x0004300601007387 */ /* 0x000fe80000100800 */
[----:B------:R-:W3:Y:S04]  /*b040*/  LDL R77, [R1+0x430] ;  /* 0x00043000014d7983 */ /* 0x000ee80000100800 */
[----:B--2---:R-:W1:Y:S01]  /*b050*/  SHFL.BFLY PT, R4, R7, 0x2, 0x1f ;  /* 0x0c401f0007047f89 */ /* 0x004e6200000e0000 */
[----:B---3--:R-:W-:Y:S01]  /*b060*/  FADD.FTZ R3, R74, -R77 ;  /* 0x8000004d4a037221 */ /* 0x008fe20000010000 */
[----:B------:R-:W-:-:S04]  /*b070*/  FMUL.FTZ R77, R72, R77 ;  /* 0x0000004d484d7220 */ /* 0x000fc80000410000 */
[----:B------:R-:W-:Y:S01]  /*b080*/  FFMA.FTZ R152, R24, R72, -R77 ;  /* 0x0000004818987223 */ /* 0x000fe2000001084d */
[----:B-1----:R-:W-:-:S05]  /*b090*/  FMNMX.FTZ R5, R4, R7, !PT ;  /* 0x0000000704057209 */ /* 0x002fca0007810000 */
[----:B------:R-:W1:Y:S01]  /*b0a0*/  SHFL.BFLY PT, R24, R5, 0x1, 0x1f ;  /* 0x0c201f0005187f89 */ /* 0x000e6200000e0000 */
[-C--:B------:R-:W-:Y:S01]  /*b0b0*/  FMUL.FTZ R73, R3, R72.reuse ;  /* 0x0000004803497220 */ /* 0x080fe20000410000 */
[-CC-:B------:R-:W-:Y:S01]  /*b0c0*/  FFMA.FTZ R3, R25, R72.reuse, -R77.reuse ;  /* 0x0000004819037223 */ /* 0x180fe2000001084d */
[-CC-:B------:R-:W-:Y:S01]  /*b0d0*/  FFMA.FTZ R12, R44, R72.reuse, -R77.reuse ;  /* 0x000000482c0c7223 */ /* 0x180fe2000001084d */
[----:B------:R-:W-:Y:S01]  /*b0e0*/  MUFU.EX2 R152, R152 ;  /* 0x0000009800987308 */ /* 0x000fe20000000800 */
[----:B------:R-:W-:Y:S01]  /*b0f0*/  FFMA.FTZ R154, R28, R72, -R77 ;  /* 0x000000481c9a7223 */ /* 0x000fe2000001084d */
[----:B-1----:R-:W-:-:S05]  /*b100*/  FMNMX.FTZ R24, R5, R24, !PT ;  /* 0x0000001805187209 */ /* 0x002fca0007810000 */
[----:B------:R-:W-:Y:S01]  /*b110*/  FADD.FTZ R75, R75, -R24 ;  /* 0x800000184b4b7221 */ /* 0x000fe20000010000 */
[----:B------:R-:W-:-:S03]  /*b120*/  FMUL.FTZ R25, R24, R72 ;  /* 0x0000004818197220 */ /* 0x000fc60000410000 */
[----:B------:R-:W-:Y:S01]  /*b130*/  FMUL.FTZ R44, R72, R75 ;  /* 0x0000004b482c7220 */ /* 0x000fe20000410000 */
[-CC-:B------:R-:W-:Y:S01]  /*b140*/  FFMA.FTZ R153, R26, R72.reuse, -R25.reuse ;  /* 0x000000481a997223 */ /* 0x180fe20000010819 */
[-CC-:B------:R-:W-:Y:S01]  /*b150*/  FFMA.FTZ R187, R27, R72.reuse, -R25.reuse ;  /* 0x000000481bbb7223 */ /* 0x180fe20000010819 */
[----:B------:R-:W-:Y:S01]  /*b160*/  MUFU.EX2 R73, R73 ;  /* 0x0000004900497308 */ /* 0x000fe20000000800 */
[-CC-:B------:R-:W-:Y:S01]  /*b170*/  FFMA.FTZ R185, R30, R72.reuse, -R25.reuse ;  /* 0x000000481eb97223 */ /* 0x180fe20000010819 */
[----:B------:R-:W-:-:S06]  /*b180*/  FFMA.FTZ R188, R31, R72, -R25 ;  /* 0x000000481fbc7223 */ /* 0x000fcc0000010819 */
[----:B------:R-:W-:Y:S01]  /*b190*/  MUFU.EX2 R44, R44 ;  /* 0x0000002c002c7308 */ /* 0x000fe20000000800 */
[----:B------:R-:W-:-:S07]  /*b1a0*/  FFMA.FTZ R155, R29, R72, -R77 ;  /* 0x000000481d9b7223 */ /* 0x000fce000001084d */
[----:B------:R-:W4:Y:S01]  /*b1b0*/  MUFU.EX2 R153, R153 ;  /* 0x0000009900997308 */ /* 0x000f220000000800 */
[----:B------:R-:W-:-:S07]  /*b1c0*/  FFMA.FTZ R181, R34, R72, -R25 ;  /* 0x0000004822b57223 */ /* 0x000fce0000010819 */
[----:B------:R-:W1:Y:S01]  /*b1d0*/  MUFU.EX2 R187, R187 ;  /* 0x000000bb00bb7308 */ /* 0x000e620000000800 */
[----:B------:R-:W-:-:S07]  /*b1e0*/  FFMA.FTZ R19, R32, R72, -R77 ;  /* 0x0000004820137223 */ /* 0x000fce000001084d */
[----:B------:R-:W2:Y:S01]  /*b1f0*/  MUFU.EX2 R3, R3 ;  /* 0x0000000300037308 */ /* 0x000ea20000000800 */
[----:B------:R-:W-:-:S07]  /*b200*/  FFMA.FTZ R183, R35, R72, -R25 ;  /* 0x0000004823b77223 */ /* 0x000fce0000010819 */
[----:B------:R-:W3:Y:S01]  /*b210*/  MUFU.EX2 R185, R185 ;  /* 0x000000b900b97308 */ /* 0x000ee20000000800 */
[----:B------:R-:W-:-:S07]  /*b220*/  FFMA.FTZ R163, R33, R72, -R77 ;  /* 0x0000004821a37223 */ /* 0x000fce000001084d */
[----:B------:R-:W0:Y:S01]  /*b230*/  MUFU.EX2 R154, R154 ;  /* 0x0000009a009a7308 */ /* 0x000e220000000800 */
[----:B----4-:R-:W-:Y:S01]  /*b240*/  FFMA.FTZ R26, R15, R44, R153 ;  /* 0x0000002c0f1a7223 */ /* 0x010fe20000010099 */
[----:B------:R-:W-:-:S06]  /*b250*/  FFMA.FTZ R182, R38, R72, -R25 ;  /* 0x0000004826b67223 */ /* 0x000fcc0000010819 */
[----:B------:R-:W4:Y:S01]  /*b260*/  MUFU.EX2 R188, R188 ;  /* 0x000000bc00bc7308 */ /* 0x000f220000000800 */
[----:B------:R-:W-:Y:S01]  /*b270*/  FFMA.FTZ R14, R73, R14, R152 ;  /* 0x0000000e490e7223 */ /* 0x000fe20000010098 */
[----:B------:R-:W-:-:S06]  /*b280*/  FFMA.FTZ R13, R36, R72, -R77 ;  /* 0x00000048240d7223 */ /* 0x000fcc000001084d */
[----:B------:R-:W4:Y:S01]  /*b290*/  MUFU.EX2 R155, R155 ;  /* 0x0000009b009b7308 */ /* 0x000f220000000800 */
[----:B-1----:R-:W-:Y:S01]  /*b2a0*/  FADD.FTZ R26, R187, R26 ;  /* 0x0000001abb1a7221 */ /* 0x002fe20000010000 */
[----:B------:R-:W-:-:S06]  /*b2b0*/  FFMA.FTZ R184, R39, R72, -R25 ;  /* 0x0000004827b87223 */ /* 0x000fcc0000010819 */
[----:B------:R-:W1:Y:S01]  /*b2c0*/  MUFU.EX2 R181, R181 ;  /* 0x000000b500b57308 */ /* 0x000e620000000800 */
[----:B--2---:R-:W-:Y:S01]  /*b2d0*/  FADD.FTZ R15, R3, R14 ;  /* 0x0000000e030f7221 */ /* 0x004fe20000010000 */
[----:B------:R-:W-:-:S06]  /*b2e0*/  FFMA.FTZ R162, R37, R72, -R77 ;  /* 0x0000004825a27223 */ /* 0x000fcc000001084d */
[----:B------:R-:W2:Y:S01]  /*b2f0*/  MUFU.EX2 R19, R19 ;  /* 0x0000001300137308 */ /* 0x000ea20000000800 */
[----:B---3--:R-:W-:Y:S01]  /*b300*/  FADD.FTZ R27, R185, R26 ;  /* 0x0000001ab91b7221 */ /* 0x008fe20000010000 */
[----:B------:R-:W-:-:S06]  /*b310*/  FFMA.FTZ R177, R42, R72, -R25 ;  /* 0x000000482ab17223 */ /* 0x000fcc0000010819 */
[----:B------:R-:W3:Y:S01]  /*b320*/  MUFU.EX2 R183, R183 ;  /* 0x000000b700b77308 */ /* 0x000ee20000000800 */
[----:B0-----:R-:W-:Y:S01]  /*b330*/  FADD.FTZ R14, R154, R15 ;  /* 0x0000000f9a0e7221 */ /* 0x001fe20000010000 */
[----:B------:R-:W-:-:S06]  /*b340*/  FFMA.FTZ R11, R40, R72, -R77 ;  /* 0x00000048280b7223 */ /* 0x000fcc000001084d */
[----:B------:R-:W0:Y:S01]  /*b350*/  MUFU.EX2 R163, R163 ;  /* 0x000000a300a37308 */ /* 0x000e220000000800 */
[----:B----4-:R-:W-:Y:S01]  /*b360*/  FADD.FTZ R26, R188, R27 ;  /* 0x0000001bbc1a7221 */ /* 0x010fe20000010000 */
[----:B------:R-:W-:-:S06]  /*b370*/  FFMA.FTZ R179, R43, R72, -R25 ;  /* 0x000000482bb37223 */ /* 0x000fcc0000010819 */
[----:B------:R-:W4:Y:S01]  /*b380*/  MUFU.EX2 R182, R182 ;  /* 0x000000b600b67308 */ /* 0x000f220000000800 */
[----:B------:R-:W-:Y:S01]  /*b390*/  FADD.FTZ R14, R155, R14 ;  /* 0x0000000e9b0e7221 */ /* 0x000fe20000010000 */
[----:B------:R-:W-:-:S06]  /*b3a0*/  FFMA.FTZ R160, R41, R72, -R77 ;  /* 0x0000004829a07223 */ /* 0x000fcc000001084d */
[----:B------:R-:W4:Y:S01]  /*b3b0*/  MUFU.EX2 R13, R13 ;  /* 0x0000000d000d7308 */ /* 0x000f220000000800 */
[----:B-1----:R-:W-:Y:S01]  /*b3c0*/  FADD.FTZ R26, R181, R26 ;  /* 0x0000001ab51a7221 */ /* 0x002fe20000010000 */
[----:B------:R-:W-:-:S06]  /*b3d0*/  FFMA.FTZ R178, R46, R72, -R25 ;  /* 0x000000482eb27223 */ /* 0x000fcc0000010819 */
[----:B------:R-:W1:Y:S01]  /*b3e0*/  MUFU.EX2 R184, R184 ;  /* 0x000000b800b87308 */ /* 0x000e620000000800 */
[----:B--2---:R-:W-:-:S07]  /*b3f0*/  FADD.FTZ R14, R19, R14 ;  /* 0x0000000e130e7221 */ /* 0x004fce0000010000 */
        /* <DEDUP_REMOVED lines=20> */
[----:B0-----:R-:W-:-:S06]  /*b540*/  FADD.FTZ R15, R11, R14 ;  /* 0x0000000e0b0f7221 */ /* 0x001fcc0000010000 */
[----:B------:R-:W0:Y:S01]  /*b550*/  MUFU.EX2 R180, R180 ;  /* 0x000000b400b47308 */ /* 0x000e220000000800 */
[-C--:B------:R-:W-:Y:S01]  /*b560*/  FFMA.FTZ R9, R52, R72.reuse, -R77 ;  /* 0x0000004834097223 */ /* 0x080fe2000001084d */
[----:B------:R-:W-:-:S06]  /*b570*/  FFMA.FTZ R166, R54, R72, -R25 ;  /* 0x0000004836a67223 */ /* 0x000fcc0000010819 */
[----:B------:R-:W3:Y:S01]  /*b580*/  MUFU.EX2 R161, R161 ;  /* 0x000000a100a17308 */ /* 0x000ee20000000800 */
[----:B----4-:R-:W-:Y:S01]  /*b590*/  FADD.FTZ R27, R179, R26 ;  /* 0x0000001ab31b7221 */ /* 0x010fe20000010000 */
[----:B------:R-:W-:-:S06]  /*b5a0*/  FADD.FTZ R15, R160, R15 ;  /* 0x0000000fa00f7221 */ /* 0x000fcc0000010000 */
[----:B------:R-:W4:Y:S01]  /*b5b0*/  MUFU.EX2 R164, R164 ;  /* 0x000000a400a47308 */ /* 0x000f220000000800 */
[-C--:B------:R-:W-:Y:S01]  /*b5c0*/  FFMA.FTZ R159, R53, R72.reuse, -R77 ;  /* 0x00000048359f7223 */ /* 0x080fe2000001084d */
[----:B------:R-:W-:-:S06]  /*b5d0*/  FFMA.FTZ R172, R55, R72, -R25 ;  /* 0x0000004837ac7223 */ /* 0x000fcc0000010819 */
[----:B------:R-:W4:Y:S01]  /*b5e0*/  MUFU.EX2 R8, R8 ;  /* 0x0000000800087308 */ /* 0x000f220000000800 */
[----:B-1----:R-:W-:Y:S01]  /*b5f0*/  FADD.FTZ R27, R178, R27 ;  /* 0x0000001bb21b7221 */ /* 0x002fe20000010000 */
[----:B--2---:R-:W-:-:S06]  /*b600*/  FADD.FTZ R14, R12, R15 ;  /* 0x0000000f0c0e7221 */ /* 0x004fcc0000010000 */
[----:B------:R-:W1:Y:S01]  /*b610*/  MUFU.EX2 R171, R171 ;  /* 0x000000ab00ab7308 */ /* 0x000e620000000800 */
[-C--:B------:R-:W-:Y:S01]  /*b620*/  FFMA.FTZ R6, R56, R72.reuse, -R77 ;  /* 0x0000004838067223 */ /* 0x080fe2000001084d */
[----:B------:R-:W-:-:S06]  /*b630*/  FFMA.FTZ R167, R58, R72, -R25 ;  /* 0x000000483aa77223 */ /* 0x000fcc0000010819 */
[----:B------:R-:W2:Y:S01]  /*b640*/  MUFU.EX2 R158, R158 ;  /* 0x0000009e009e7308 */ /* 0x000ea20000000800 */
[----:B0-----:R-:W-:Y:S01]  /*b650*/  FADD.FTZ R27, R180, R27 ;  /* 0x0000001bb41b7221 */ /* 0x001fe20000010000 */
[----:B---3--:R-:W-:-:S06]  /*b660*/  FADD.FTZ R15, R161, R14 ;  /* 0x0000000ea10f7221 */ /* 0x008fcc0000010000 */
[----:B------:R-:W-:Y:S01]  /*b670*/  MUFU.EX2 R9, R9 ;  /* 0x0000000900097308 */ /* 0x000fe20000000800 */
[-C--:B------:R-:W-:Y:S01]  /*b680*/  FFMA.FTZ R156, R57, R72.reuse, -R77 ;  /* 0x00000048399c7223 */ /* 0x080fe2000001084d */
[----:B------:R-:W-:-:S06]  /*b690*/  FFMA.FTZ R173, R59, R72, -R25 ;  /* 0x000000483bad7223 */ /* 0x000fcc0000010819 */
[----:B------:R-:W0:Y:S01]  /*b6a0*/  MUFU.EX2 R166, R166 ;  /* 0x000000a600a67308 */ /* 0x000e220000000800 */
[----:B----4-:R-:W-:Y:S01]  /*b6b0*/  FADD.FTZ R14, R164, R27 ;  /* 0x0000001ba40e7221 */ /* 0x010fe20000010000 */
[----:B------:R-:W-:-:S06]  /*b6c0*/  FADD.FTZ R15, R8, R15 ;  /* 0x0000000f080f7221 */ /* 0x000fcc0000010000 */
[----:B------:R-:W-:Y:S01]  /*b6d0*/  MUFU.EX2 R159, R159 ;  /* 0x0000009f009f7308 */ /* 0x000fe20000000800 */
[-C--:B------:R-:W-:Y:S01]  /*b6e0*/  FFMA.FTZ R7, R60, R72.reuse, -R77 ;  /* 0x000000483c077223 */ /* 0x080fe2000001084d */
[----:B------:R-:W-:-:S06]  /*b6f0*/  FFMA.FTZ R168, R62, R72, -R25 ;  /* 0x000000483ea87223 */ /* 0x000fcc0000010819 */
[----:B------:R-:W3:Y:S01]  /*b700*/  MUFU.EX2 R172, R172 ;  /* 0x000000ac00ac7308 */ /* 0x000ee20000000800 */
[----:B-1----:R-:W-:Y:S01]  /*b710*/  FADD.FTZ R27, R171, R14 ;  /* 0x0000000eab1b7221 */ /* 0x002fe20000010000 */
[----:B--2---:R-:W-:-:S06]  /*b720*/  FADD.FTZ R14, R158, R15 ;  /* 0x0000000f9e0e7221 */ /* 0x004fcc0000010000 */
[----:B------:R-:W-:Y:S01]  /*b730*/  MUFU.EX2 R6, R6 ;  /* 0x0000000600067308 */ /* 0x000fe20000000800 */
[-C--:B------:R-:W-:Y:S01]  /*b740*/  FFMA.FTZ R157, R61, R72.reuse, -R77 ;  /* 0x000000483d9d7223 */ /* 0x080fe2000001084d */
[----:B------:R-:W-:-:S06]  /*b750*/  FFMA.FTZ R174, R63, R72, -R25 ;  /* 0x000000483fae7223 */ /* 0x000fcc0000010819 */
[----:B------:R-:W1:Y:S01]  /*b760*/  MUFU.EX2 R167, R167 ;  /* 0x000000a700a77308 */ /* 0x000e620000000800 */
[----:B0-----:R-:W-:Y:S01]  /*b770*/  FADD.FTZ R27, R166, R27 ;  /* 0x0000001ba61b7221 */ /* 0x001fe20000010000 */
[----:B------:R-:W-:-:S06]  /*b780*/  FADD.FTZ R14, R9, R14 ;  /* 0x0000000e090e7221 */ /* 0x000fcc0000010000 */
[----:B------:R-:W-:Y:S01]  /*b790*/  MUFU.EX2 R156, R156 ;  /* 0x0000009c009c7308 */ /* 0x000fe20000000800 */
[-C--:B------:R-:W-:Y:S01]  /*b7a0*/  FFMA.FTZ R4, R64, R72.reuse, -R77 ;  /* 0x0000004840047223 */ /* 0x080fe2000001084d */
[----:B------:R-:W-:-:S06]  /*b7b0*/  FFMA.FTZ R169, R66, R72, -R25 ;  /* 0x0000004842a97223 */ /* 0x000fcc0000010819 */
[----:B------:R-:W0:Y:S01]  /*b7c0*/  MUFU.EX2 R173, R173 ;  /* 0x000000ad00ad7308 */ /* 0x000e220000000800 */
[----:B---3--:R-:W-:Y:S01]  /*b7d0*/  FADD.FTZ R26, R172, R27 ;  /* 0x0000001bac1a7221 */ /* 0x008fe20000010000 */
[----:B------:R-:W-:-:S06]  /*b7e0*/  FADD.FTZ R15, R159, R14 ;  /* 0x0000000e9f0f7221 */ /* 0x000fcc0000010000 */
[----:B------:R-:W-:Y:S01]  /*b7f0*/  MUFU.EX2 R7, R7 ;  /* 0x0000000700077308 */ /* 0x000fe20000000800 */
[-C--:B------:R-:W-:Y:S01]  /*b800*/  FFMA.FTZ R21, R65, R72.reuse, -R77 ;  /* 0x0000004841157223 */ /* 0x080fe2000001084d */
[----:B------:R-:W-:-:S06]  /*b810*/  FFMA.FTZ R175, R67, R72, -R25 ;  /* 0x0000004843af7223 */ /* 0x000fcc0000010819 */
[----:B------:R-:W2:Y:S01]  /*b820*/  MUFU.EX2 R168, R168 ;  /* 0x000000a800a87308 */ /* 0x000ea20000000800 */
[----:B-1----:R-:W-:Y:S01]  /*b830*/  FADD.FTZ R26, R167, R26 ;  /* 0x0000001aa71a7221 */ /* 0x002fe20000010000 */
[----:B------:R-:W-:-:S06]  /*b840*/  FADD.FTZ R15, R6, R15 ;  /* 0x0000000f060f7221 */ /* 0x000fcc0000010000 */
[----:B------:R-:W-:Y:S01]  /*b850*/  MUFU.EX2 R157, R157 ;  /* 0x0000009d009d7308 */ /* 0x000fe20000000800 */
[----:B------:R-:W-:-:S07]  /*b860*/  FFMA.FTZ R170, R70, R72, -R25 ;  /* 0x0000004846aa7223 */ /* 0x000fce0000010819 */
[----:B------:R-:W1:Y:S01]  /*b870*/  MUFU.EX2 R174, R174 ;  /* 0x000000ae00ae7308 */ /* 0x000e620000000800 */
[----:B------:R-:W-:Y:S01]  /*b880*/  FFMA.FTZ R68, R68, R72, -R77 ;  /* 0x0000004844447223 */ /* 0x000fe2000001084d */
[----:B0-----:R-:W-:Y:S01]  /*b890*/  FADD.FTZ R27, R173, R26 ;  /* 0x0000001aad1b7221 */ /* 0x001fe20000010000 */
[----:B------:R-:W-:-:S05]  /*b8a0*/  FADD.FTZ R14, R156, R15 ;  /* 0x0000000f9c0e7221 */ /* 0x000fca0000010000 */
[----:B------:R-:W-:Y:S01]  /*b8b0*/  MUFU.EX2 R4, R4 ;  /* 0x0000000400047308 */ /* 0x000fe20000000800 */
[-C--:B------:R-:W-:Y:S01]  /*b8c0*/  FFMA.FTZ R20, R69, R72.reuse, -R77 ;  /* 0x0000004845147223 */ /* 0x080fe2000001084d */
[----:B------:R-:W-:-:S06]  /*b8d0*/  FFMA.FTZ R176, R71, R72, -R25 ;  /* 0x0000004847b07223 */ /* 0x000fcc0000010819 */
[----:B------:R-:W0:Y:S01]  /*b8e0*/  MUFU.EX2 R169, R169 ;  /* 0x000000a900a97308 */ /* 0x000e220000000800 */
[----:B--2---:R-:W-:Y:S01]  /*b8f0*/  FADD.FTZ R27, R168, R27 ;  /* 0x0000001ba81b7221 */ /* 0x004fe20000010000 */
[----:B------:R-:W-:-:S06]  /*b900*/  FADD.FTZ R14, R7, R14 ;  /* 0x0000000e070e7221 */ /* 0x000fcc0000010000 */
[----:B------:R-:W-:Y:S08]  /*b910*/  MUFU.EX2 R21, R21 ;  /* 0x0000001500157308 */ /* 0x000ff00000000800 */
[----:B------:R-:W2:Y:S01]  /*b920*/  MUFU.EX2 R175, R175 ;  /* 0x000000af00af7308 */ /* 0x000ea20000000800 */
[----:B-1----:R-:W-:Y:S01]  /*b930*/  FADD.FTZ R26, R174, R27 ;  /* 0x0000001bae1a7221 */ /* 0x002fe20000010000 */
[----:B------:R-:W-:-:S06]  /*b940*/  FADD.FTZ R15, R157, R14 ;  /* 0x0000000e9d0f7221 */ /* 0x000fcc0000010000 */
[----:B------:R-:W-:Y:S08]  /*b950*/  MUFU.EX2 R5, R68 ;  /* 0x0000004400057308 */ /* 0x000ff00000000800 */
[----:B------:R-:W1:Y:S01]  /*b960*/  MUFU.EX2 R170, R170 ;  /* 0x000000aa00aa7308 */ /* 0x000e620000000800 */
[----:B0-----:R-:W-:Y:S01]  /*b970*/  FADD.FTZ R26, R169, R26 ;  /* 0x0000001aa91a7221 */ /* 0x001fe20000010000 */
[----:B------:R-:W-:-:S06]  /*b980*/  FADD.FTZ R14, R4, R15 ;  /* 0x0000000f040e7221 */ /* 0x000fcc0000010000 */
[----:B------:R-:W0:Y:S08]  /*b990*/  MUFU.EX2 R20, R20 ;  /* 0x0000001400147308 */ /* 0x000e300000000800 */
[----:B------:R-:W3:Y:S01]  /*b9a0*/  MUFU.EX2 R176, R176 ;  /* 0x000000b000b07308 */ /* 0x000ee20000000800 */
[----:B--2---:R-:W-:Y:S01]  /*b9b0*/  FADD.FTZ R15, R175, R26 ;  /* 0x0000001aaf0f7221 */ /* 0x004fe20000010000 */
[----:B------:R-:W-:-:S03]  /*b9c0*/  FADD.FTZ R14, R21, R14 ;  /* 0x0000000e150e7221 */ /* 0x000fc60000010000 */
[----:B-1----:R-:W-:Y:S01]  /*b9d0*/  FADD.FTZ R15, R170, R15 ;  /* 0x0000000faa0f7221 */ /* 0x002fe20000010000 */
[----:B------:R-:W-:-:S04]  /*b9e0*/  FADD.FTZ R25, R5, R14 ;  /* 0x0000000e05197221 */ /* 0x000fc80000010000 */
[----:B0-----:R-:W-:Y:S01]  /*b9f0*/  FADD.FTZ R14, R20, R25 ;  /* 0x00000019140e7221 */ /* 0x001fe20000010000 */
[----:B------:R0:W-:Y:S01]  /*ba00*/  STL [R1+0x434], R24 ;  /* 0x0004341801007387 */ /* 0x0001e20000100800 */
[----:B---3--:R-:W-:-:S05]  /*ba10*/  FADD.FTZ R15, R176, R15 ;  /* 0x0000000fb00f7221 */ /* 0x008fca0000010000 */
[----:B------:R1:W-:Y:S04]  /*ba20*/  STL.64 [R1+0x440], R14 ;  /* 0x0004400e01007387 */ /* 0x0003e80000100a00 */
[----:B------:R-:W2:Y:S04]  /*ba30*/  LD.E R25, desc[UR54][R22.64+0x41c] ;  /* 0x00041c3616197980 */ /* 0x000ea8000c101900 */
        /* <DEDUP_REMOVED lines=8> */
[----:B0-----:R-:W4:Y:S04]  /*bac0*/  LD.E R24, desc[UR54][R22.64+0x254] ;  /* 0x0002543616187980 */ /* 0x001f28000c101900 */
        /* <DEDUP_REMOVED lines=117> */
[----:B------:R-:W4:Y:S01]  /*c220*/  LD.E R27, desc[UR54][R22.64+0x418] ;  /* 0x00041836161b7980 */ /* 0x000f22000c101900 */
[----:B--2---:R-:W-:Y:S01]  /*c230*/  FMUL.FTZ R217, R44, R25 ;  /* 0x000000192cd97220 */ /* 0x004fe20000410000 */
[C---:B---3--:R-:W-:Y:S01]  /*c240*/  FMUL.FTZ R215, R73.reuse, R40 ;  /* 0x0000002849d77220 */ /* 0x048fe20000410000 */
[C---:B----4-:R-:W-:Y:S01]  /*c250*/  FMUL.FTZ R25, R73.reuse, R26 ;  /* 0x0000001a49197220 */ /* 0x050fe20000410000 */
[C---:B------:R-:W-:Y:S01]  /*c260*/  FMUL.FTZ R189, R73.reuse, R28 ;  /* 0x0000001c49bd7220 */ /* 0x040fe20000410000 */
[C---:B------:R-:W-:Y:S01]  /*c270*/  FMUL.FTZ R191, R73.reuse, R30 ;  /* 0x0000001e49bf7220 */ /* 0x040fe20000410000 */
[----:B------:R0:W-:Y:S01]  /*c280*/  ST.E desc[UR54][R22.64+0x41c], R217 ;  /* 0x00041cd916007985 */ /* 0x0001e2000c101936 */
[C---:B------:R-:W-:Y:S01]  /*c290*/  FMUL.FTZ R201, R73.reuse, R32 ;  /* 0x0000002049c97220 */ /* 0x040fe20000410000 */
[C---:B------:R-:W-:Y:S01]  /*c2a0*/  FMUL.FTZ R203, R73.reuse, R34 ;  /* 0x0000002249cb7220 */ /* 0x040fe20000410000 */
[C---:B------:R-:W-:Y:S01]  /*c2b0*/  FMUL.FTZ R213, R73.reuse, R36 ;  /* 0x0000002449d57220 */ /* 0x040fe20000410000 */
[----:B------:R1:W-:Y:S01]  /*c2c0*/  ST.E desc[UR54][R22.64+0x414], R215 ;  /* 0x000414d716007985 */ /* 0x0003e2000c101936 */
[----:B------:R-:W-:-:S03]  /*c2d0*/  FMUL.FTZ R227, R73, R146 ;  /* 0x0000009249e37220 */ /* 0x000fc60000410000 */
[----:B------:R2:W-:Y:S04]  /*c2e0*/  ST.E desc[UR54][R22.64+0x220], R25 ;  /* 0x0002201916007985 */ /* 0x0005e8000c101936 */
[----:B------:R3:W-:Y:S01]  /*c2f0*/  ST.E desc[UR54][R22.64+0x224], R189 ;  /* 0x000224bd16007985 */ /* 0x0007e2000c101936 */
[----:B0-----:R-:W-:-:S03]  /*c300*/  FMUL.FTZ R217, R73, R150 ;  /* 0x0000009649d97220 */ /* 0x001fc60000410000 */
[----:B------:R0:W-:Y:S01]  /*c310*/  ST.E desc[UR54][R22.64+0x230], R191 ;  /* 0x000230bf16007985 */ /* 0x0001e2000c101936 */
[C---:B-1----:R-:W-:Y:S01]  /*c320*/  FMUL.FTZ R215, R73.reuse, R38 ;  /* 0x0000002649d77220 */ /* 0x042fe20000410000 */
[C---:B--2---:R-:W-:Y:S01]  /*c330*/  FMUL.FTZ R25, R73.reuse, R24 ;  /* 0x0000001849197220 */ /* 0x044fe20000410000 */
[C---:B---3--:R-:W-:Y:S01]  /*c340*/  FMUL.FTZ R189, R73.reuse, R148 ;  /* 0x0000009449bd7220 */ /* 0x048fe20000410000 */
[C---:B0-----:R-:W-:Y:S01]  /*c350*/  FMUL.FTZ R191, R73.reuse, R144 ;  /* 0x0000009049bf7220 */ /* 0x041fe20000410000 */
[----:B------:R0:W-:Y:S01]  /*c360*/  ST.E desc[UR54][R22.64+0x234], R201 ;  /* 0x000234c916007985 */ /* 0x0001e2000c101936 */
[----:B------:R-:W-:-:S03]  /*c370*/  FMUL.FTZ R229, R73, R136 ;  /* 0x0000008849e57220 */ /* 0x000fc60000410000 */
[----:B------:R1:W-:Y:S04]  /*c380*/  ST.E desc[UR54][R22.64+0x240], R203 ;  /* 0x000240cb16007985 */ /* 0x0003e8000c101936 */
[----:B------:R2:W-:Y:S04]  /*c390*/  ST.E desc[UR54][R22.64+0x244], R213 ;  /* 0x000244d516007985 */ /* 0x0005e8000c101936 */
[----:B------:R3:W-:Y:S01]  /*c3a0*/  ST.E desc[UR54][R22.64+0x250], R215 ;  /* 0x000250d716007985 */ /* 0x0007e2000c101936 */
[----:B0-----:R-:W-:-:S03]  /*c3b0*/  FMUL.FTZ R201, R73, R142 ;  /* 0x0000008e49c97220 */ /* 0x001fc60000410000 */
[----:B------:R0:W-:Y:S01]  /*c3c0*/  ST.E desc[UR54][R22.64+0x254], R25 ;  /* 0x0002541916007985 */ /* 0x0001e2000c101936 */
[----:B-1----:R-:W-:-:S03]  /*c3d0*/  FMUL.FTZ R203, R73, R140 ;  /* 0x0000008c49cb7220 */ /* 0x002fc60000410000 */
[----:B------:R1:W-:Y:S01]  /*c3e0*/  ST.E desc[UR54][R22.64+0x260], R189 ;  /* 0x000260bd16007985 */ /* 0x0003e2000c101936 */
[----:B--2---:R-:W-:-:S03]  /*c3f0*/  FMUL.FTZ R213, R73, R138 ;  /* 0x0000008a49d57220 */ /* 0x004fc60000410000 */
[----:B------:R2:W-:Y:S01]  /*c400*/  ST.E desc[UR54][R22.64+0x264], R217 ;  /* 0x000264d916007985 */ /* 0x0005e2000c101936 */
[----:B---3--:R-:W-:-:S03]  /*c410*/  FMUL.FTZ R215, R73, R132 ;  /* 0x0000008449d77220 */ /* 0x008fc60000410000 */
[----:B------:R3:W-:Y:S01]  /*c420*/  ST.E desc[UR54][R22.64+0x270], R227 ;  /* 0x000270e316007985 */ /* 0x0007e2000c101936 */
[----:B0-----:R-:W-:-:S03]  /*c430*/  FMUL.FTZ R25, R73, R134 ;  /* 0x0000008649197220 */ /* 0x001fc60000410000 */
[----:B------:R0:W-:Y:S01]  /*c440*/  ST.E desc[UR54][R22.64+0x274], R191 ;  /* 0x000274bf16007985 */ /* 0x0001e2000c101936 */
[C---:B-1----:R-:W-:Y:S01]  /*c450*/  FMUL.FTZ R189, R73.reuse, R126 ;  /* 0x0000007e49bd7220 */ /* 0x042fe20000410000 */
[C---:B--2---:R-:W-:Y:S01]  /*c460*/  FMUL.FTZ R217, R73.reuse, R130 ;  /* 0x0000008249d97220 */ /* 0x044fe20000410000 */
[C---:B---3--:R-:W-:Y:S01]  /*c470*/  FMUL.FTZ R227, R73.reuse, R128 ;  /* 0x0000008049e37220 */ /* 0x048fe20000410000 */
[C---:B0-----:R-:W-:Y:S01]  /*c480*/  FMUL.FTZ R191, R73.reuse, R124 ;  /* 0x0000007c49bf7220 */ /* 0x041fe20000410000 */
[----:B------:R0:W-:Y:S04]  /*c490*/  ST.E desc[UR54][R22.64+0x280], R201 ;  /* 0x000280c916007985 */ /* 0x0001e8000c101936 */
        /* <DEDUP_REMOVED lines=13> */
[----:B-1----:R-:W-:-:S03]  /*c570*/  FMUL.FTZ R189, R73, R106 ;  /* 0x0000006a49bd7220 */ /* 0x002fc60000410000 */
[----:B------:R1:W-:Y:S01]  /*c580*/  ST.E desc[UR54][R22.64+0x2c4], R191 ;  /* 0x0002c4bf16007985 */ /* 0x0003e2000c101936 */
[C---:B--2---:R-:W-:Y:S01]  /*c590*/  FMUL.FTZ R215, R73.reuse, R112 ;  /* 0x0000007049d77220 */ /* 0x044fe20000410000 */
[C---:B---3--:R-:W-:Y:S01]  /*c5a0*/  FMUL.FTZ R217, R73.reuse, R110 ;  /* 0x0000006e49d97220 */ /* 0x048fe20000410000 */
[C---:B0-----:R-:W-:Y:S01]  /*c5b0*/  FMUL.FTZ R227, R73.reuse, R108 ;  /* 0x0000006c49e37220 */ /* 0x041fe20000410000 */
[C---:B-1----:R-:W-:Y:S01]  /*c5c0*/  FMUL.FTZ R191, R73.reuse, R104 ;  /* 0x0000006849bf7220 */ /* 0x042fe20000410000 */
        /* <DEDUP_REMOVED lines=39> */
[----:B-1----:R-:W-:Y:S01]  /*c840*/  FMUL.FTZ R191, R73, R64 ;  /* 0x0000004049bf7220 */ /* 0x002fe20000410000 */
[----:B------:R0:W-:Y:S01]  /*c850*/  ST.E desc[UR54][R22.64+0x370], R201 ;  /* 0x000370c916007985 */ /* 0x0001e2000c101936 */
[C---:B------:R-:W-:Y:S01]  /*c860*/  FMUL.FTZ R151, R44.reuse, R151 ;  /* 0x000000972c977220 */ /* 0x040fe20000410000 */
        /* <DEDUP_REMOVED lines=8> */
[C---:B0-----:R-:W-:Y:S01]  /*c8f0*/  FMUL.FTZ R201, R73.reuse, R56 ;  /* 0x0000003849c97220 */ /* 0x041fe20000410000 */
        /* <DEDUP_REMOVED lines=9> */
[C---:B------:R-:W-:Y:S02]  /*c990*/  FMUL.FTZ R127, R44.reuse, R127 ;  /* 0x0000007f2c7f7220 */ /* 0x040fe40000410000 */
[----:B------:R3:W-:Y:S01]  /*c9a0*/  ST.E desc[UR54][R22.64+0x3a4], R217 ;  /* 0x0003a4d916007985 */ /* 0x0007e2000c101936 */
[----:B0-----:R-:W-:Y:S01]  /*c9b0*/  FMUL.FTZ R25, R73, R54 ;  /* 0x0000003649197220 */ /* 0x001fe20000410000 */
[----:B------:R-:W-:-:S02]  /*c9c0*/  FMUL.FTZ R133, R44, R133 ;  /* 0x000000852c857220 */ /* 0x000fc40000410000 */
[----:B------:R0:W-:Y:S01]  /*c9d0*/  ST.E desc[UR54][R22.64+0x3b0], R227 ;  /* 0x0003b0e316007985 */ /* 0x0001e2000c101936 */
[C---:B-1----:R-:W-:Y:S01]  /*c9e0*/  FMUL.FTZ R189, R73.reuse, R46 ;  /* 0x0000002e49bd7220 */ /* 0x042fe20000410000 */
[C---:B------:R-:W-:Y:S02]  /*c9f0*/  FMUL.FTZ R131, R44.reuse, R131 ;  /* 0x000000832c837220 */ /* 0x040fe40000410000 */
[----:B------:R1:W-:Y:S01]  /*ca00*/  ST.E desc[UR54][R22.64+0x3b4], R191 ;  /* 0x0003b4bf16007985 */ /* 0x0003e2000c101936 */
[C---:B--2---:R-:W-:Y:S01]  /*ca10*/  FMUL.FTZ R215, R73.reuse, R52 ;  /* 0x0000003449d77220 */ /* 0x044fe20000410000 */
[C---:B------:R-:W-:Y:S01]  /*ca20*/  FMUL.FTZ R129, R44.reuse, R129 ;  /* 0x000000812c817220 */ /* 0x040fe20000410000 */
[C---:B------:R-:W-:Y:S01]  /*ca30*/  FMUL.FTZ R125, R44.reuse, R125 ;  /* 0x0000007d2c7d7220 */ /* 0x040fe20000410000 */
[C---:B---3--:R-:W-:Y:S01]  /*ca40*/  FMUL.FTZ R217, R73.reuse, R50 ;  /* 0x0000003249d97220 */ /* 0x048fe20000410000 */
[C---:B------:R-:W-:Y:S01]  /*ca50*/  FMUL.FTZ R117, R44.reuse, R117 ;  /* 0x000000752c757220 */ /* 0x040fe20000410000 */
[C---:B------:R-:W-:Y:S01]  /*ca60*/  FMUL.FTZ R123, R44.reuse, R123 ;  /* 0x0000007b2c7b7220 */ /* 0x040fe20000410000 */
[C---:B------:R-:W-:Y:S01]  /*ca70*/  FMUL.FTZ R121, R44.reuse, R121 ;  /* 0x000000792c797220 */ /* 0x040fe20000410000 */
[C---:B0-----:R-:W-:Y:S01]  /*ca80*/  FMUL.FTZ R227, R73.reuse, R48 ;  /* 0x0000003049e37220 */ /* 0x041fe20000410000 */
[C---:B------:R-:W-:Y:S01]  /*ca90*/  FMUL.FTZ R119, R44.reuse, R119 ;  /* 0x000000772c777220 */ /* 0x040fe20000410000 */
[C---:B------:R-:W-:Y:S01]  /*caa0*/  FMUL.FTZ R115, R44.reuse, R115 ;  /* 0x000000732c737220 */ /* 0x040fe20000410000 */
[C---:B------:R-:W-:Y:S01]  /*cab0*/  FMUL.FTZ R107, R44.reuse, R107 ;  /* 0x0000006b2c6b7220 */ /* 0x040fe20000410000 */
[C---:B-1----:R-:W-:Y:S01]  /*cac0*/  FMUL.FTZ R191, R73.reuse, R42 ;  /* 0x0000002a49bf7220 */ /* 0x042fe20000410000 */
        /* <DEDUP_REMOVED lines=119> */
[----:B0-----:R-:W4:Y:S04]  /*d240*/  LD.E R25, desc[UR54][R22.64+0x220] ;  /* 0x0002203616197980 */ /* 0x001f28000c101900 */
[----:B-1----:R-:W4:Y:S04]  /*d250*/  LD.E R35, desc[UR54][R22.64+0x224] ;  /* 0x0002243616237980 */ /* 0x002f28000c101900 */
[----:B--2---:R-:W2:Y:S04]  /*d260*/  LD.E R37, desc[UR54][R22.64+0x228] ;  /* 0x0002283616257980 */ /* 0x004ea8000c101900 */
[----:B------:R-:W2:Y:S04]  /*d270*/  LD.E R39, desc[UR54][R22.64+0x22c] ;  /* 0x00022c3616277980 */ /* 0x000ea8000c101900 */
[----:B------:R-:W2:Y:S04]  /*d280*/  LD.E R41, desc[UR54][R22.64+0x230] ;  /* 0x0002303616297980 */ /* 0x000ea8000c101900 */
        /* <DEDUP_REMOVED lines=126> */
[----:B------:R-:W-:Y:S04]  /*da70*/  ST.E desc[UR54][R22.64+0x22c], R39 ;  /* 0x00022c2716007985 */ /* 0x000fe8000c101936 */
[----:B------:R-:W-:Y:S04]  /*da80*/  ST.E desc[UR54][R22.64+0x230], R41 ;  /* 0x0002302916007985 */ /* 0x000fe8000c101936 */
[----:B---3--:R-:W-:Y:S04]  /*da90*/  ST.E desc[UR54][R22.64+0x234], R33 ;  /* 0x0002342116007985 */ /* 0x008fe8000c101936 */
        /* <DEDUP_REMOVED lines=122> */
[----:B0-----:R-:W4:Y:S04]  /*e240*/  LD.E R189, desc[UR54][R22.64+0x210] ;  /* 0x0002103616bd7980 */ /* 0x001f28000c101900 */
[----:B-1----:R-:W4:Y:S04]  /*e250*/  LD.E.64 R14, desc[UR54][R22.64+0xa8] ;  /* 0x0000a836160e7980 */ /* 0x002f28000c101b00 */
[----:B------:R-:W4:Y:S04]  /*e260*/  LDL R190, [R1+0x88] ;  /* 0x0000880001be7983 */ /* 0x000f280000100800 */
[----:B--2---:R-:W2:Y:S04]  /*e270*/  LD.E R24, desc[UR54][R22.64+0x220] ;  /* 0x0002203616187980 */ /* 0x004ea8000c101900 */
[----:B------:R-:W2:Y:S04]  /*e280*/  LD.E R25, desc[UR54][R22.64+0x224] ;  /* 0x0002243616197980 */ /* 0x000ea8000c101900 */
[----:B---3--:R-:W2:Y:S04]  /*e290*/  LD.E R26, desc[UR54][R22.64+0x228] ;  /* 0x00022836161a7980 */ /* 0x008ea8000c101900 */
[----:B------:R-:W2:Y:S04]  /*e2a0*/  LD.E R27, desc[UR54][R22.64+0x22c] ;  /* 0x00022c36161b7980 */ /* 0x000ea8000c101900 */
[----:B----4-:R-:W2:Y:S04]  /*e2b0*/  LD.E R28, desc[UR54][R22.64+0x230] ;  /* 0x00023036161c7980 */ /* 0x010ea8000c101900 */
        /* <DEDUP_REMOVED lines=132> */
[----:B--2---:R-:W-:-:S06]  /*eb00*/  WARPGROUP.ARRIVE ;  /* 0x00000000000079c5 */ /* 0x004fcc0000000000 */
        /* <DEDUP_REMOVED lines=138> */
[----:B0-----:R-:W-:-:S06]  /*f3b0*/  WARPGROUP.ARRIVE ;  /* 0x00000000000079c5 */ /* 0x001fcc0000000000 */
        /* <DEDUP_REMOVED lines=281> */
[----:B------:R-:W-:Y:S02]  /*10550*/  VIADD R8, R14, 0x200 ;  /* 0x000002000e087836 */ /* 0x000fe40000000000 */
[----:B------:R-:W-:-:S03]  /*10560*/  IMAD.MOV.U32 R9, RZ, RZ, R15 ;  /* 0x000000ffff097224 */ /* 0x000fc600078e000f */
        /* <DEDUP_REMOVED lines=667> */
[----:B0-----:R-:W2:Y:S04]  /*12f20*/  LDL.64 R4, [R1+0x68] ;  /* 0x0000680001047983 */ /* 0x001ea80000100a00 */
[----:B------:R-:W3:Y:S01]  /*12f30*/  LD.E R0, desc[UR54][R22.64+0x210] ;  /* 0x0002103616007980 */ /* 0x000ee2000c101900 */
[----:B--2---:R-:W-:-:S05]  /*12f40*/  MOV R3, R4 ;  /* 0x0000000400037202 */ /* 0x004fca0000000f00 */
[----:B---3--:R-:W-:-:S05]  /*12f50*/  IMAD R0, R0, 0x8, R3 ;  /* 0x0000000800007824 */ /* 0x008fca00078e0203 */
[----:B------:R-:W-:-:S04]  /*12f60*/  PRMT R0, RZ, 0x654, R0 ;  /* 0x00000654ff007816 */ /* 0x000fc80000000000 */
[----:B------:R1:W-:Y:S03]  /*12f70*/  SYNCS.ARRIVE.TRANS64.RED.A1T0 RZ, [R0+URZ], RZ ;  /* 0x000000ff00ff79a7 */ /* 0x0003e6000810043f */
.L_x_9740:
[----:B------:R-:W-:Y:S05]  /*12f80*/  BSYNC B0 ;  /* 0x0000000000007941 */ /* 0x000fea0003800000 */
.L_x_9739:
[----:B------:R-:W-:Y:S05]  /*12f90*/  @P0 BRA `(.L_x_9741) ;  /* 0xffffff6800180947 */ /* 0x000fea000383ffff */
.L_x_9724:
[----:B------:R-:W-:-:S13]  /*12fa0*/  ISETP.GE.AND P0, PT, R10, UR43, PT ;  /* 0x0000002b0a007c0c */ /* 0x000fda000bf06270 */
[----:B------:R-:W-:Y:S05]  /*12fb0*/  @!P0 BRA `(.L_x_9742) ;  /* 0x000000a800d48947 */ /* 0x000fea0003800000 */
[----:B0-----:R0:W5:Y:S02]  /*12fc0*/  LDL.64 R2, [R1+0x170] ;  /* 0x0001700001027983 */ /* 0x0011640000100a00 */
.L_x_9773:
[----:B-----5:R-:W2:Y:S04]  /*12fd0*/  LD.E R5, desc[UR54][R2.64] ;  /* 0x0000003602057980 */ /* 0x020ea8000c101900 */
[----:B01----:R-:W3:Y:S01]  /*12fe0*/  LD.E R0, desc[UR54][R2.64+0x8] ;  /* 0x0000083602007980 */ /* 0x003ee2000c101900 */
        /* <DEDUP_REMOVED lines=12> */
[----:B------:R-:W-:Y:S05]  /*130b0*/  YIELD ;  /* 0x0000000000007946 */ /* 0x000fea0003800000 */
[----:B------:R-:W-:Y:S01]  /*130c0*/  BSSY B0, `(.L_x_9743) ;  /* 0x0000006000007945 */ /* 0x000fe20003800000 */
[----:B---3--:R-:W-:Y:S01]  /*130d0*/  @!P0 IMAD.MOV.U32 R5, RZ, RZ, RZ ;  /* 0x000000ffff058224 */ /* 0x008fe200078e00ff */
[----:B--2---:R-:W-:-:S04]  /*130e0*/  LOP3.LUT R0, R0, 0x1, RZ, 0xfc, !PT ;  /* 0x0000000100007812 */ /* 0x004fc800078efcff */
[----:B------:R-:W-:-:S13]  /*130f0*/  ISETP.NE.AND P1, PT, R0, 0x3, PT ;  /* 0x000000030000780c */ /* 0x000fda0003f25270 */
[----:B-1----:R-:W-:Y:S05]  /*13100*/  @!P1 BRA `(.L_x_9744) ;  /* 0x0000000000049947 */ /* 0x002fea0003800000 */
[----:B------:R-:W-:Y:S01]  /*13110*/  BPT.TRAP 0x1 ;  /* 0x000000040000795c */ /* 0x000fe20000300000 */
.L_x_9744:
[----:B------:R-:W-:Y:S05]  /*13120*/  BSYNC B0 ;  /* 0x0000000000007941 */ /* 0x000fea0003800000 */
.L_x_9743:
        /* <DEDUP_REMOVED lines=13> */
.L_x_9746:
[----:B------:R-:W-:Y:S05]  /*13200*/  BSYNC B0 ;  /* 0x0000000000007941 */ /* 0x000fea0003800000 */
.L_x_9745:
        /* <DEDUP_REMOVED lines=8> */
.L_x_9748:
[----:B------:R-:W-:Y:S05]  /*13290*/  BSYNC B0 ;  /* 0x0000000000007941 */ /* 0x000fea0003800000 */
.L_x_9747:
[----:B------:R-:W2:Y:S04]  /*132a0*/  LD.E R5, desc[UR54][R2.64] ;  /* 0x0000003602057980 */ /* 0x000ea8000c101900 */
[----:B------:R-:W2:Y:S01]  /*132b0*/  LDL.64 R8, [R1+0xa0] ;  /* 0x0000a00001087983 */ /* 0x000ea20000100a00 */
[----:B------:R-:W-:Y:S05]  /*132c0*/  WARPSYNC.ALL ;  /* 0x0000000000007948 */ /* 0x000fea0003800000 */
[----:B------:R-:W3:Y:S04]  /*132d0*/  LDL.64 R20, [R1+0x98] ;  /* 0x0000980001147983 */ /* 0x000ee80000100a00 */
[----:B-1---5:R-:W4:Y:S04]  /*132e0*/  LDL.64 R6, [R1+0x98] ;  /* 0x0000980001067983 */ /* 0x022f280000100a00 */
        /* <DEDUP_REMOVED lines=54> */
.L_x_9751:
[----:B------:R-:W-:Y:S05]  /*13650*/  BSYNC B0 ;  /* 0x0000000000007941 */ /* 0x000fea0003800000 */
.L_x_9750:
        /* <DEDUP_REMOVED lines=10> */
.L_x_9753:
[----:B------:R-:W-:Y:S05]  /*13700*/  BSYNC B0 ;  /* 0x0000000000007941 */ /* 0x000fea0003800000 */
.L_x_9752:
[----:B------:R-:W-:Y:S04]  /*13710*/  BSSY B0, `(.L_x_9754) ;  /* 0x0000006000007945 */ /* 0x000fe80003800000 */
[----:B--2---:R-:W-:Y:S05]  /*13720*/  @P0 BRA `(.L_x_9755) ;  /* 0x0000000000100947 */ /* 0x004fea0003800000 */
[----:B-----5:R-:W-:Y:S01]  /*13730*/  IMAD R4, R4, 0x8, R7 ;  /* 0x0000000804047824 */ /* 0x020fe200078e0207 */
[----:B-1----:R-:W-:-:S04]  /*13740*/  SHF.L.U32 R5, R6, 0x1f, RZ ;  /* 0x0000001f06057819 */ /* 0x002fc800000006ff */
[----:B------:R-:W1:Y:S02]  /*13750*/  SYNCS.PHASECHK.TRANS64.TRYWAIT P0, [R4+URZ], R5 ;  /* 0x00000005040075a7 */ /* 0x000e64000800017f */
[----:B-1----:R-:W-:Y:S05]  /*13760*/  @!P0 BRA `(.L_x_9756) ;  /* 0x0000013000708947 */ /* 0x002fea0003800000 */
.L_x_9755:
[----:B------:R-:W-:Y:S05]  /*13770*/  BSYNC B0 ;  /* 0x0000000000007941 */ /* 0x000fea0003800000 */
.L_x_9754:
        /* <DEDUP_REMOVED lines=263> */
.L_x_9762:
[----:B------:R-:W-:Y:S05]  /*147f0*/  BSYNC B2 ;  /* 0x0000000000027941 */ /* 0x000fea0003800000 */
.L_x_9761:
[----:B------:R-:W-:Y:S01]  /*14800*/  LOP3.LUT R9, RZ, R9, RZ, 0x33, !PT ;  /* 0x00000009ff097212 */ /* 0x000fe200078e33ff */
[----:B------:R-:W-:Y:S06]  /*14810*/  BRA `(.L_x_9763) ;  /* 0x0000000000187947 */ /* 0x000fec0003800000 */
.L_x_9760:
[----:B------:R-:W-:-:S13]  /*14820*/  ISETP.NE.AND P0, PT, R12, 0x1, PT ;  /* 0x000000010c00780c */ /* 0x000fda0003f05270 */
[----:B------:R-:W-:Y:S05]  /*14830*/  @!P0 BRA `(.L_x_9763) ;  /* 0x0000000000108947 */ /* 0x000fea0003800000 */
[----:B------:R-:W2:Y:S04]  /*14840*/  LDL R6, [R13+0x1c] ;  /* 0x00001c000d067983 */ /* 0x000ea80000100800 */
[----:B------:R-:W3:Y:S01]  /*14850*/  LDL R14, [R13+0x20] ;  /* 0x000020000d0e7983 */ /* 0x000ee20000100800 */
[----:B--2---:R-:W-:-:S05]  /*14860*/  IMAD.HI.U32 R9, R9, R6, RZ ;  /* 0x0000000609097227 */ /* 0x004fca00078e00ff */
[----:B---3--:R-:W-:-:S07]  /*14870*/  SHF.R.U32.HI R9, RZ, R14, R9 ;  /* 0x0000000eff097219 */ /* 0x008fce0000011609 */
.L_x_9763:
[----:B------:R-:W-:Y:S05]  /*14880*/  BSYNC B1 ;  /* 0x0000000000017941 */ /* 0x000fea0003800000 */
.L_x_9759:
[----:B------:R-:W-:-:S05]  /*14890*/  IMAD R9, R12, R9, R21 ;  /* 0x000000090c097224 */ /* 0x000fca00078e0215 */
[----:B------:R-:W-:Y:S02]  /*148a0*/  VIMNMX R4, R4, R9, !PT ;  /* 0x0000000904047248 */ /* 0x000fe40007fe0100 */
[----:B------:R-:W-:-:S07]  /*148b0*/  VIADDMNMX R5, R9, R12, R5, PT ;  /* 0x0000000c09057246 */ /* 0x000fce0003800105 */
.L_x_9758:
[----:B------:R-:W-:Y:S05]  /*148c0*/  BSYNC B0 ;  /* 0x0000000000007941 */ /* 0x000fea0003800000 */
.L_x_9757:
        /* <DEDUP_REMOVED lines=132> */
.L_x_9769:
[----:B------:R-:W-:Y:S05]  /*15110*/  BSYNC B2 ;  /* 0x0000000000027941 */ /* 0x000fea0003800000 */
.L_x_9768:
[----:B------:R-:W-:Y:S01]  /*15120*/  LOP3.LUT R7, RZ, R7, RZ, 0x33, !PT ;  /* 0x00000007ff077212 */ /* 0x000fe200078e33ff */
[----:B------:R-:W-:Y:S06]  /*15130*/  BRA `(.L_x_9770) ;  /* 0x0000000000187947 */ /* 0x000fec0003800000 */
.L_x_9767:
[----:B------:R-:W-:-:S13]  /*15140*/  ISETP.NE.AND P6, PT, R12, 0x1, PT ;  /* 0x000000010c00780c */ /* 0x000fda0003fc5270 */
[----:B------:R-:W-:Y:S05]  /*15150*/  @!P6 BRA `(.L_x_9770) ;  /* 0x000000000010e947 */ /* 0x000fea0003800000 */
[----:B------:R-:W2:Y:S04]  /*15160*/  LDL R4, [R13+0x1c] ;  /* 0x00001c000d047983 */ /* 0x000ea80000100800 */
[----:B------:R-:W3:Y:S01]  /*15170*/  LDL R8, [R13+0x20] ;  /* 0x000020000d087983 */ /* 0x000ee20000100800 */
[----:B--2---:R-:W-:-:S05]  /*15180*/  IMAD.HI.U32 R7, R7, R4, RZ ;  /* 0x0000000407077227 */ /* 0x004fca00078e00ff */
[----:B---3--:R-:W-:-:S07]  /*15190*/  SHF.R.U32.HI R7, RZ, R8, R7 ;  /* 0x00000008ff077219 */ /* 0x008fce0000011607 */
.L_x_9770:
[----:B------:R-:W-:Y:S05]  /*151a0*/  BSYNC B1 ;  /* 0x0000000000017941 */ /* 0x000fea0003800000 */
.L_x_9766:
[----:B------:R-:W-:-:S05]  /*151b0*/  IMAD R7, R12, R7, R21 ;  /* 0x000000070c077224 */ /* 0x000fca00078e0215 */
[----:B------:R-:W-:Y:S02]  /*151c0*/  VIADDMNMX R5, R7, R12, R5, PT ;  /* 0x0000000c07057246 */ /* 0x000fe40003800105 */
[----:B------:R-:W-:-:S07]  /*151d0*/  VIMNMX R6, R6, R7, !PT ;  /* 0x0000000706067248 */ /* 0x000fce0007fe0100 */
.L_x_9765:
[----:B------:R-:W-:Y:S05]  /*151e0*/  BSYNC B0 ;  /* 0x0000000000007941 */ /* 0x000fea0003800000 */
.L_x_9764:
        /* <DEDUP_REMOVED lines=137> */
[----:B------:R-:W-:Y:S02]  /*15a80*/  ISETP.LT.OR P0, PT, R5, 0x5a, P0 ;  /* 0x0000005a0500780c */ /* 0x000fe40000701670 */
[----:B------:R-:W-:Y:S02]  /*15a90*/  FSEL R70, R70, -INF , !P5 ;  /* 0xff80000046467808 */ /* 0x000fe40006800000 */
[----:B------:R-:W-:Y:S02]  /*15aa0*/  FMNMX.FTZ R5, R67, R4, !PT ;  /* 0x0000000443057209 */ /* 0x000fe40007810000 */
[----:B------:R-:W-:-:S02]  /*15ab0*/  FSEL R71, R71, -INF , !P0 ;  /* 0xff80000047477808 */ /* 0x000fc40004000000 */
[----:B------:R-:W-:-:S04]  /*15ac0*/  FMNMX.FTZ R4, R70, R5, !PT ;  /* 0x0000000546047209 */ /* 0x000fc80007810000 */
[----:B------:R-:W-:Y:S02]  /*15ad0*/  FMNMX.FTZ R9, R71, R4, !PT ;  /* 0x0000000447097209 */ /* 0x000fe40007810000 */
[----:B-1----:R-:W-:Y:S01]  /*15ae0*/  FMNMX.FTZ R6, R11, R12, !PT ;  /* 0x0000000c0b067209 */ /* 0x002fe20007810000 */
[----:B------:R-:W3:Y:S04]  /*15af0*/  LDL.64 R4, [R1+0x440] ;  /* 0x0004400001047983 */ /* 0x000ee80000100a00 */
        /* <DEDUP_REMOVED lines=29> */
[-C--:B------:R-:W-:Y:S01]  /*15cd0*/  FFMA.FTZ R154, R154, R26.reuse, -R11 ;  /* 0x0000001a9a9a7223 */ /* 0x080fe2000001080b */
[----:B------:R-:W-:-:S05]  /*15ce0*/  FFMA.FTZ R155, R30, R26, -R9 ;  /* 0x0000001a1e9b7223 */ /* 0x000fca0000010809 */
[----:B------:R-:W3:Y:S08]  /*15cf0*/  MUFU.EX2 R32, R15 ;  /* 0x0000000f00207308 */ /* 0x000ef00000000800 */
[----:B------:R-:W-:Y:S08]  /*15d00*/  MUFU.EX2 R202, R202 ;  /* 0x000000ca00ca7308 */ /* 0x000ff00000000800 */
[----:B------:R-:W1:Y:S01]  /*15d10*/  MUFU.EX2 R31, R25 ;  /* 0x00000019001f7308 */ /* 0x000e620000000800 */
[----:B------:R-:W-:-:S07]  /*15d20*/  FFMA.FTZ R190, R84, R26, -R11 ;  /* 0x0000001a54be7223 */ /* 0x000fce000001080b */
[----:B------:R-:W2:Y:S01]  /*15d30*/  MUFU.EX2 R152, R152 ;  /* 0x0000009800987308 */ /* 0x000ea20000000800 */
[----:B------:R-:W-:-:S07]  /*15d40*/  FFMA.FTZ R185, R34, R26, -R9 ;  /* 0x0000001a22b97223 */ /* 0x000fce0000010809 */
[----:B------:R-:W4:Y:S01]  /*15d50*/  MUFU.EX2 R189, R189 ;  /* 0x000000bd00bd7308 */ /* 0x000f220000000800 */
[----:B------:R-:W-:-:S07]  /*15d60*/  FFMA.FTZ R187, R82, R26, -R11 ;  /* 0x0000001a52bb7223 */ /* 0x000fce000001080b */
[----:B------:R-:W5:Y:S01]  /*15d70*/  MUFU.EX2 R154, R154 ;  /* 0x0000009a009a7308 */ /* 0x000f620000000800 */
[----:B------:R-:W-:-:S07]  /*15d80*/  FFMA.FTZ R188, R35, R26, -R9 ;  /* 0x0000001a23bc7223 */ /* 0x000fce0000010809 */
[----:B------:R-:W0:Y:S01]  /*15d90*/  MUFU.EX2 R155, R155 ;  /* 0x0000009b009b7308 */ /* 0x000e220000000800 */
[----:B---3--:R-:W-:Y:S01]  /*15da0*/  FFMA.FTZ R15, R32, R4, R7 ;  /* 0x00000004200f7223 */ /* 0x008fe20000010007 */
[----:B------:R-:W-:Y:S01]  /*15db0*/  FFMA.FTZ R183, R80, R26, -R11 ;  /* 0x0000001a50b77223 */ /* 0x000fe2000001080b */
[----:B-1----:R-:W-:-:S05]  /*15dc0*/  FFMA.FTZ R4, R5, R31, R202 ;  /* 0x0000001f05047223 */ /* 0x002fca00000100ca */
[----:B------:R-:W1:Y:S01]  /*15dd0*/  MUFU.EX2 R194, R194 ;  /* 0x000000c200c27308 */ /* 0x000e620000000800 */
[----:B------:R-:W-:Y:S01]  /*15de0*/  FFMA.FTZ R181, R38, R26, -R9 ;  /* 0x0000001a26b57223 */ /* 0x000fe20000010809 */
[----:B--2---:R-:W-:-:S06]  /*15df0*/  FADD.FTZ R15, R152, R15 ;  /* 0x0000000f980f7221 */ /* 0x004fcc0000010000 */
[----:B------:R-:W2:Y:S01]  /*15e00*/  MUFU.EX2 R190, R190 ;  /* 0x000000be00be7308 */ /* 0x000ea20000000800 */
[----:B------:R-:W-:Y:S01]  /*15e10*/  FFMA.FTZ R184, R78, R26, -R11 ;  /* 0x0000001a4eb87223 */ /* 0x000fe2000001080b */
[----:B----4-:R-:W-:-:S06]  /*15e20*/  FADD.FTZ R4, R189, R4 ;  /* 0x00000004bd047221 */ /* 0x010fcc0000010000 */
[----:B------:R-:W3:Y:S01]  /*15e30*/  MUFU.EX2 R185, R185 ;  /* 0x000000b900b97308 */ /* 0x000ee20000000800 */
[----:B------:R-:W-:Y:S01]  /*15e40*/  FFMA.FTZ R182, R39, R26, -R9 ;  /* 0x0000001a27b67223 */ /* 0x000fe20000010809 */
[----:B-----5:R-:W-:-:S06]  /*15e50*/  FADD.FTZ R8, R154, R15 ;  /* 0x0000000f9a087221 */ /* 0x020fcc0000010000 */
[----:B------:R-:W4:Y:S01]  /*15e60*/  MUFU.EX2 R187, R187 ;  /* 0x000000bb00bb7308 */ /* 0x000f220000000800 */
[----:B------:R-:W-:Y:S01]  /*15e70*/  FFMA.FTZ R179, R76, R26, -R11 ;  /* 0x0000001a4cb37223 */ /* 0x000fe2000001080b */
[----:B0-----:R-:W-:-:S06]  /*15e80*/  FADD.FTZ R5, R155, R4 ;  /* 0x000000049b057221 */ /* 0x001fcc0000010000 */
[----:B------:R-:W0:Y:S01]  /*15e90*/  MUFU.EX2 R188, R188 ;  /* 0x000000bc00bc7308 */ /* 0x000e220000000800 */
[----:B------:R-:W-:Y:S01]  /*15ea0*/  FFMA.FTZ R177, R42, R26, -R9 ;  /* 0x0000001a2ab17223 */ /* 0x000fe20000010809 */
[----:B------:R-:W-:-:S06]  /*15eb0*/  FADD.FTZ R15, R153, R8 ;  /* 0x00000008990f7221 */ /* 0x000fcc0000010000 */
[----:B------:R-:W5:Y:S01]  /*15ec0*/  MUFU.EX2 R183, R183 ;  /* 0x000000b700b77308 */ /* 0x000f620000000800 */
[----:B------:R-:W-:Y:S01]  /*15ed0*/  FFMA.FTZ R180, R74, R26, -R11 ;  /* 0x0000001a4ab47223 */ /* 0x000fe2000001080b */
[----:B-1----:R-:W-:-:S06]  /*15ee0*/  FADD.FTZ R4, R194, R5 ;  /* 0x00000005c2047221 */ /* 0x002fcc0000010000 */
[----:B------:R-:W1:Y:S01]  /*15ef0*/  MUFU.EX2 R181, R181 ;  /* 0x000000b500b57308 */ /* 0x000e620000000800 */
[----:B------:R-:W-:Y:S01]  /*15f00*/  FFMA.FTZ R178, R43, R26, -R9 ;  /* 0x0000001a2bb27223 */ /* 0x000fe20000010809 */
[----:B--2---:R-:W-:-:S06]  /*15f10*/  FADD.FTZ R8, R190, R15 ;  /* 0x0000000fbe087221 */ /* 0x004fcc0000010000 */
[----:B------:R-:W2:Y:S01]  /*15f20*/  MUFU.EX2 R184, R184 ;  /* 0x000000b800b87308 */ /* 0x000ea20000000800 */
[----:B------:R-:W-:Y:S01]  /*15f30*/  FFMA.FTZ R176, R72, R26, -R11 ;  /* 0x0000001a48b07223 */ /* 0x000fe2000001080b */
[----:B---3--:R-:W-:-:S06]  /*15f40*/  FADD.FTZ R5, R185, R4 ;  /* 0x00000004b9057221 */ /* 0x008fcc0000010000 */
[----:B------:R-:W3:Y:S01]  /*15f50*/  MUFU.EX2 R182, R182 ;  /* 0x000000b600b67308 */ /* 0x000ee20000000800 */
[----:B------:R-:W-:Y:S01]  /*15f60*/  FFMA.FTZ R173, R46, R26, -R9 ;  /* 0x0000001a2ead7223 */ /* 0x000fe20000010809 */
[----:B----4-:R-:W-:-:S06]  /*15f70*/  FADD.FTZ R8, R187, R8 ;  /* 0x00000008bb087221 */ /* 0x010fcc0000010000 */
[----:B------:R-:W4:Y:S01]  /*15f80*/  MUFU.EX2 R179, R179 ;  /* 0x000000b300b37308 */ /* 0x000f220000000800 */
[----:B------:R-:W-:Y:S01]  /*15f90*/  FFMA.FTZ R175, R44, R26, -R11 ;  /* 0x0000001a2caf7223 */ /* 0x000fe2000001080b */
[----:B0-----:R-:W-:-:S06]  /*15fa0*/  FADD.FTZ R4, R188, R5 ;  /* 0x00000005bc047221 */ /* 0x001fcc0000010000 */
[----:B------:R-:W0:Y:S01]  /*15fb0*/  MUFU.EX2 R177, R177 ;  /* 0x000000b100b17308 */ /* 0x000e220000000800 */
[----:B------:R-:W-:Y:S01]  /*15fc0*/  FFMA.FTZ R174, R47, R26, -R9 ;  /* 0x0000001a2fae7223 */ /* 0x000fe20000010809 */
[----:B-----5:R-:W-:-:S06]  /*15fd0*/  FADD.FTZ R5, R183, R8 ;  /* 0x00000008b7057221 */ /* 0x020fcc0000010000 */
        /* <DEDUP_REMOVED lines=31> */
[----:B0-----:R-:W-:Y:S01]  /*161d0*/  FADD.FTZ R4, R174, R5 ;  /* 0x00000005ae047221 */ /* 0x001fe20000010000 */
[----:B------:R-:W-:-:S06]  /*161e0*/  FFMA.FTZ R164, R59, R26, -R9 ;  /* 0x0000001a3ba47223 */ /* 0x000fcc0000010809 */
[----:B------:R-:W0:Y:S01]  /*161f0*/  MUFU.EX2 R171, R171 ;  /* 0x000000ab00ab7308 */ /* 0x000e220000000800 */
[----:B-----5:R-:W-:Y:S01]  /*16200*/  FADD.FTZ R8, R170, R15 ;  /* 0x0000000faa087221 */ /* 0x020fe20000010000 */
[----:B------:R-:W-:-:S06]  /*16210*/  FFMA.FTZ R21, R60, R26, -R11 ;  /* 0x0000001a3c157223 */ /* 0x000fcc000001080b */
[----:B------:R-:W5:Y:S01]  /*16220*/  MUFU.EX2 R166, R166 ;  /* 0x000000a600a67308 */ /* 0x000f620000000800 */
        /* <DEDUP_REMOVED lines=28> */
[----:B0-----:R-:W-:-:S06]  /*163f0*/  FADD.FTZ R4, R164, R5 ;  /* 0x00000005a4047221 */ /* 0x001fcc0000010000 */
[----:B------:R-:W0:Y:S01]  /*16400*/  MUFU.EX2 R13, R13 ;  /* 0x0000000d000d7308 */ /* 0x000e220000000800 */
[-C--:B------:R-:W-:Y:S01]  /*16410*/  FFMA.FTZ R11, R28, R26.reuse, -R11 ;  /* 0x0000001a1c0b7223 */ /* 0x080fe2000001080b */
[----:B------:R-:W-:-:S06]  /*16420*/  FFMA.FTZ R20, R71, R26, -R9 ;  /* 0x0000001a47147223 */ /* 0x000fcc0000010809 */
[----:B------:R-:W4:Y:S01]  /*16430*/  MUFU.EX2 R19, R19 ;  /* 0x0000001300137308 */ /* 0x000f220000000800 */
[----:B-----5:R-:W-:Y:S01]  /*16440*/  FADD.FTZ R5, R21, R8 ;  /* 0x0000000815057221 */ /* 0x020fe20000010000 */
[----:B-1----:R-:W-:-:S06]  /*16450*/  FADD.FTZ R9, R159, R4 ;  /* 0x000000049f097221 */ /* 0x002fcc0000010000 */
[----:B------:R-:W1:Y:S08]  /*16460*/  MUFU.EX2 R14, R14 ;  /* 0x0000000e000e7308 */ /* 0x000e700000000800 */
[----:B------:R-:W5:Y:S01]  /*16470*/  MUFU.EX2 R156, R156 ;  /* 0x0000009c009c7308 */ /* 0x000f620000000800 */
[----:B--2---:R-:W-:Y:S01]  /*16480*/  FADD.FTZ R4, R158, R5 ;  /* 0x000000059e047221 */ /* 0x004fe20000010000 */
[----:B---3--:R-:W-:-:S06]  /*16490*/  FADD.FTZ R8, R162, R9 ;  /* 0x00000009a2087221 */ /* 0x008fcc0000010000 */
[----:B------:R-:W2:Y:S08]  /*164a0*/  MUFU.EX2 R12, R12 ;  /* 0x0000000c000c7308 */ /* 0x000eb00000000800 */
[----:B------:R-:W3:Y:S01]  /*164b0*/  MUFU.EX2 R15, R15 ;  /* 0x0000000f000f7308 */ /* 0x000ee20000000800 */
[----:B0-----:R-:W-:Y:S01]  /*164c0*/  FADD.FTZ R5, R13, R4 ;  /* 0x000000040d057221 */ /* 0x001fe20000010000 */
[----:B----4-:R-:W-:-:S06]  /*164d0*/  FADD.FTZ R9, R19, R8 ;  /* 0x0000000813097221 */ /* 0x010fcc0000010000 */
[----:B------:R-:W0:Y:S08]  /*164e0*/  MUFU.EX2 R11, R11 ;  /* 0x0000000b000b7308 */ /* 0x000e300000000800 */
[----:B------:R-:W4:Y:S01]  /*164f0*/  MUFU.EX2 R20, R20 ;  /* 0x0000001400147308 */ /* 0x000f220000000800 */
[----:B-1----:R-:W-:Y:S01]  /*16500*/  FADD.FTZ R5, R14, R5 ;  /* 0x000000050e057221 */ /* 0x002fe20000010000 */
[----:B-----5:R-:W-:-:S03]  /*16510*/  FADD.FTZ R4, R156, R9 ;  /* 0x000000099c047221 */ /* 0x020fc60000010000 */
[----:B--2---:R-:W-:Y:S01]  /*16520*/  FADD.FTZ R8, R12, R5 ;  /* 0x000000050c087221 */ /* 0x004fe20000010000 */
[----:B---3--:R-:W-:-:S03]  /*16530*/  FADD.FTZ R5, R15, R4 ;  /* 0x000000040f057221 */ /* 0x008fc60000010000 */
[----:B0-----:R-:W-:Y:S01]  /*16540*/  FADD.FTZ R4, R11, R8 ;  /* 0x000000080b047221 */ /* 0x001fe20000010000 */
[----:B------:R0:W-:Y:S01]  /*16550*/  STL [R1+0x434], R6 ;  /* 0x0004340601007387 */ /* 0x0001e20000100800 */
[----:B----4-:R-:W-:-:S05]  /*16560*/  FADD.FTZ R5, R20, R5 ;  /* 0x0000000514057221 */ /* 0x010fca0000010000 */
[----:B------:R1:W-:Y:S04]  /*16570*/  STL.64 [R1+0x440], R4 ;  /* 0x0004400401007387 */ /* 0x0003e80000100a00 */
[----:B------:R-:W2:Y:S04]  /*16580*/  LD.E R29, desc[UR54][R22.64+0x414] ;  /* 0x00041436161d7980 */ /* 0x000ea8000c101900 */
[----:B------:R-:W3:Y:S04]  /*16590*/  LD.E R8, desc[UR54][R22.64+0x220] ;  /* 0x0002203616087980 */ /* 0x000ee8000c101900 */
[----:B------:R-:W4:Y:S04]  /*165a0*/  LD.E R9, desc[UR54][R22.64+0x224] ;  /* 0x0002243616097980 */ /* 0x000f28000c101900 */
[----:B------:R-:W5:Y:S04]  /*165b0*/  LD.E R25, desc[UR54][R22.64+0x234] ;  /* 0x0002343616197980 */ /* 0x000f68000c101900 */
[----:B------:R-:W5:Y:S04]  /*165c0*/  LD.E R27, desc[UR54][R22.64+0x244] ;  /* 0x00024436161b7980 */ /* 0x000f68000c101900 */
[----:B0-----:R-:W5:Y:S04]  /*165d0*/  LD.E R6, desc[UR54][R22.64+0x254] ;  /* 0x0002543616067980 */ /* 0x001f68000c101900 */
        /* <DEDUP_REMOVED lines=122> */
[C---:B--2---:R-:W-:Y:S01]  /*16d80*/  FMUL.FTZ R141, R32.reuse, R29 ;  /* 0x0000001d208d7220 */ /* 0x044fe20000410000 */
[C---:B---3--:R-:W-:Y:S01]  /*16d90*/  FMUL.FTZ R29, R32.reuse, R8 ;  /* 0x00000008201d7220 */ /* 0x048fe20000410000 */
[C---:B----4-:R-:W-:Y:S01]  /*16da0*/  FMUL.FTZ R9, R32.reuse, R9 ;  /* 0x0000000920097220 */ /* 0x050fe20000410000 */
[C---:B-----5:R-:W-:Y:S01]  /*16db0*/  FMUL.FTZ R25, R32.reuse, R25 ;  /* 0x0000001920197220 */ /* 0x060fe20000410000 */
        /* <DEDUP_REMOVED lines=10> */
[C---:B0-----:R-:W-:Y:S01]  /*16e60*/  FMUL.FTZ R29, R32.reuse, R6 ;  /* 0x00000006201d7220 */ /* 0x041fe20000410000 */
[C---:B-1----:R-:W-:Y:S01]  /*16e70*/  FMUL.FTZ R9, R31.reuse, R216 ;  /* 0x000000d81f097220 */ /* 0x042fe20000410000 */
[C---:B--2---:R-:W-:Y:S01]  /*16e80*/  FMUL.FTZ R25, R31.reuse, R214 ;  /* 0x000000d61f197220 */ /* 0x044fe20000410000 */
[----:B---3--:R-:W-:Y:S02]  /*16e90*/  FMUL.FTZ R27, R31, R212 ;  /* 0x000000d41f1b7220 */ /* 0x008fe40000410000 */
        /* <DEDUP_REMOVED lines=99> */
[----:B------:R0:W-:Y:S01]  /*174d0*/  ST.E desc[UR54][R22.64+0x378], R33 ;  /* 0x0003782116007985 */ /* 0x0001e2000c101936 */
[----:B------:R-:W-:Y:S01]  /*174e0*/  FMUL.FTZ R147, R31, R30 ;  /* 0x0000001e1f937220 */ /* 0x000fe20000410000 */
        /* <DEDUP_REMOVED lines=29> */
[----:B------:R2:W-:Y:S01]  /*176c0*/  ST.E desc[UR54][R22.64+0x414], R141 ;  /* 0x0004148d16007985 */ /* 0x0005e2000c101936 */
[C---:B---3--:R-:W-:Y:S01]  /*176d0*/  FMUL.FTZ R9, R31.reuse, R4 ;  /* 0x000000041f097220 */ /* 0x048fe20000410000 */
[C---:B------:R-:W-:Y:S01]  /*176e0*/  FMUL.FTZ R119, R32.reuse, R119 ;  /* 0x0000007720777220 */ /* 0x040fe20000410000 */
[C---:B------:R-:W-:Y:S01]  /*176f0*/  FMUL.FTZ R117, R32.reuse, R117 ;  /* 0x0000007520757220 */ /* 0x040fe20000410000 */
[C---:B0-----:R-:W-:Y:S01]  /*17700*/  FMUL.FTZ R25, R31.reuse, R38 ;  /* 0x000000261f197220 */ /* 0x041fe20000410000 */
        /* <DEDUP_REMOVED lines=97> */
[----:B------:R-:W-:Y:S04]  /*17d20*/  ST.E desc[UR54][R22.64+0x3ec], R41 ;  /* 0x0003ec2916007985 */ /* 0x000fe8000c101936 */
[----:B------:R4:W-:Y:S04]  /*17d30*/  ST.E desc[UR54][R22.64+0x3f8], R5 ;  /* 0x0003f80516007985 */ /* 0x0009e8000c101936 */
[----:B------:R-:W-:Y:S04]  /*17d40*/  ST.E desc[UR54][R22.64+0x3fc], R9 ;  /* 0x0003fc0916007985 */ /* 0x000fe8000c101936 */
[----:B------:R5:W-:Y:S04]  /*17d50*/  ST.E desc[UR54][R22.64+0x408], R25 ;  /* 0x0004081916007985 */ /* 0x000be8000c101936 */
[----:B------:R5:W-:Y:S04]  /*17d60*/  ST.E desc[UR54][R22.64+0x40c], R27 ;  /* 0x00040c1b16007985 */ /* 0x000be8000c101936 */
[----:B------:R5:W-:Y:S01]  /*17d70*/  ST.E desc[UR54][R22.64+0x418], R31 ;  /* 0x0004181f16007985 */ /* 0x000be2000c101936 */
[----:B------:R1:W-:Y:S06]  /*17d80*/  BAR.SYNC.DEFER_BLOCKING R205, 0x100 ;  /* 0x000400cd0000751d */ /* 0x0003ec0000010000 */
[----:B0-----:R-:W5:Y:S04]  /*17d90*/  LD.E R29, desc[UR54][R22.64+0x220] ;  /* 0x00022036161d7980 */ /* 0x001f68000c101900 */
[----:B------:R-:W5:Y:S04]  /*17da0*/  LD.E R33, desc[UR54][R22.64+0x224] ;  /* 0x0002243616217980 */ /* 0x000f68000c101900 */
[----:B-1----:R-:W5:Y:S04]  /*17db0*/  LD.E R35, desc[UR54][R22.64+0x228] ;  /* 0x0002283616237980 */ /* 0x002f68000c101900 */
[----:B--2---:R-:W2:Y:S04]  /*17dc0*/  LD.E R37, desc[UR54][R22.64+0x22c] ;  /* 0x00022c3616257980 */ /* 0x004ea8000c101900 */
[----:B---3--:R-:W3:Y:S04]  /*17dd0*/  LD.E R39, desc[UR54][R22.64+0x230] ;  /* 0x0002303616277980 */ /* 0x008ee8000c101900 */
[----:B----4-:R-:W4:Y:S04]  /*17de0*/  LD.E R5, desc[UR54][R22.64+0x234] ;  /* 0x0002343616057980 */ /* 0x010f28000c101900 */
[----:B------:R-:W4:Y:S04]  /*17df0*/  LD.E R41, desc[UR54][R22.64+0x238] ;  /* 0x0002383616297980 */ /* 0x000f28000c101900 */
        /* <DEDUP_REMOVED lines=123> */
[----:B------:R-:W-:Y:S04]  /*185b0*/  ST.E desc[UR54][R22.64+0x224], R33 ;  /* 0x0002242116007985 */ /* 0x000fe8000c101936 */
[----:B------:R-:W-:Y:S04]  /*185c0*/  ST.E desc[UR54][R22.64+0x228], R35 ;  /* 0x0002282316007985 */ /* 0x000fe8000c101936 */
[----:B--2---:R-:W-:Y:S04]  /*185d0*/  ST.E desc[UR54][R22.64+0x22c], R37 ;  /* 0x00022c2516007985 */ /* 0x004fe8000c101936 */
[----:B---3--:R-:W-:Y:S04]  /*185e0*/  ST.E desc[UR54][R22.64+0x230], R39 ;  /* 0x0002302716007985 */ /* 0x008fe8000c101936 */
[----:B----4-:R-:W-:Y:S04]  /*185f0*/  ST.E desc[UR54][R22.64+0x234], R5 ;  /* 0x0002340516007985 */ /* 0x010fe8000c101936 */
[----:B------:R-:W-:Y:S04]  /*18600*/  ST.E desc[UR54][R22.64+0x238], R41 ;  /* 0x0002382916007985 */ /* 0x000fe8000c101936 */
        /* <DEDUP_REMOVED lines=121> */
[----:B0-----:R-:W5:Y:S04]  /*18da0*/  LD.E.64 R4, desc[UR54][R22.64+0xa8] ;  /* 0x0000a83616047980 */ /* 0x001f68000c101b00 */
[----:B-1----:R-:W5:Y:S04]  /*18db0*/  LDL R6, [R1+0x88] ;  /* 0x0000880001067983 */ /* 0x002f680000100800 */
        /* <DEDUP_REMOVED lines=976> */
[----:B0-----:R-:W5:Y:S04]  /*1cac0*/  LD.E R25, desc[UR54][R22.64+0x240] ;  /* 0x0002403616197980 */ /* 0x001f68000c101900 */
        /* <DEDUP_REMOVED lines=249> */
[----:B0-----:R-:W-:Y:S05]  /*1da60*/  @P6 BRA `(.L_x_9772) ;  /* 0x0000000000186947 */ /* 0x001fea0003800000 */
[----:B------:R-:W2:Y:S04]  /*1da70*/  LDL.64 R4, [R1+0x68] ;  /* 0x0000680001047983 */ /* 0x000ea80000100a00 */
[----:B------:R-:W3:Y:S01]  /*1da80*/  LD.E R0, desc[UR54][R2.64] ;  /* 0x0000003602007980 */ /* 0x000ee2000c101900 */
[----:B--2---:R-:W-:-:S05]  /*1da90*/  MOV R5, R4 ;  /* 0x0000000400057202 */ /* 0x004fca0000000f00 */
[----:B---3--:R-:W-:-:S05]  /*1daa0*/  IMAD R0, R0, 0x8, R5 ;  /* 0x0000000800007824 */ /* 0x008fca00078e0205 */
[----:B------:R-:W-:-:S04]  /*1dab0*/  PRMT R0, RZ, 0x654, R0 ;  /* 0x00000654ff007816 */ /* 0x000fc80000000000 */
[----:B------:R0:W-:Y:S03]  /*1dac0*/  SYNCS.ARRIVE.TRANS64.RED.A1T0 RZ, [R0+URZ], RZ ;  /* 0x000000ff00ff79a7 */ /* 0x0001e6000810043f */
.L_x_9772:
[----:B------:R-:W-:Y:S05]  /*1dad0*/  BSYNC B0 ;  /* 0x0000000000007941 */ /* 0x000fea0003800000 */
.L_x_9771:
[C---:B------:R-:W-:Y:S01]  /*1dae0*/  ISETP.GT.AND P0, PT, R10.reuse, UR43, PT ;  /* 0x0000002b0a007c0c */ /* 0x040fe2000bf04270 */
[----:B------:R-:W-:-:S12]  /*1daf0*/  VIADD R10, R10, 0xffffffff ;  /* 0xffffffff0a0a7836 */ /* 0x000fd80000000000 */
[----:B------:R-:W-:Y:S05]  /*1db00*/  @P0 BRA `(.L_x_9773) ;  /* 0xffffff5400300947 */ /* 0x000fea000383ffff */
.L_x_9742:
[----:B------:R-:W-:Y:S05]  /*1db10*/  WARPSYNC.ALL ;  /* 0x0000000000007948 */ /* 0x000fea0003800000 */
[----:B0-----:R-:W1:Y:S04]  /*1db20*/  LDL R5, [R1+0x440] ;  /* 0x0004400001057983 */ /* 0x001e680000100800 */
[----:B------:R-:W2:Y:S04]  /*1db30*/  LDL R4, [R1+0x444] ;  /* 0x0004440001047983 */ /* 0x000ea80000100800 */
[----:B------:R-:W3:Y:S04]  /*1db40*/  LDL R136, [R1+0x210] ;  /* 0x0002100001887983 */ /* 0x000ee80000100800 */
[----:B------:R-:W4:Y:S04]  /*1db50*/  LDL.64 R6, [R1+0x240] ;  /* 0x0002400001067983 */ /* 0x000f280000100a00 */
        /* <DEDUP_REMOVED lines=61> */
[----:B-1----:R-:W0:Y:S02]  /*1df30*/  SHFL.BFLY PT, R0, R5, 0x2, 0x1f ;  /* 0x0c401f0005007f89 */ /* 0x002e2400000e0000 */
[----:B0-----:R-:W-:-:S05]  /*1df40*/  FADD.FTZ R0, R5, R0 ;  /* 0x0000000005007221 */ /* 0x001fca0000010000 */
[----:B------:R-:W0:Y:S02]  /*1df50*/  SHFL.BFLY PT, R3, R0, 0x1, 0x1f ;  /* 0x0c201f0000037f89 */ /* 0x000e2400000e0000 */
[----:B0-----:R-:W-:Y:S01]  /*1df60*/  FADD.FTZ R2, R0, R3 ;  /* 0x0000000300027221 */ /* 0x001fe20000010000 */
[----:B---3--:R-:W-:Y:S01]  /*1df70*/  VIADD R136, R136, 0x1 ;  /* 0x0000000188887836 */ /* 0x008fe20000000000 */
[----:B------:R-:W3:Y:S04]  /*1df80*/  LDL R0, [R1+0x21c] ;  /* 0x00021c0001007983 */ /* 0x000ee80000100800 */
[----:B------:R-:W-:Y:S04]  /*1df90*/  STL [R1+0x440], R2 ;  /* 0x0004400201007387 */ /* 0x000fe80000100800 */
[----:B------:R-:W4:Y:S04]  /*1dfa0*/  LDL R148, [R1+0x440] ;  /* 0x0004400001947983 */ /* 0x000f280000100800 */
[----:B--2---:R-:W0:Y:S02]  /*1dfb0*/  SHFL.BFLY PT, R3, R4, 0x2, 0x1f ;  /* 0x0c401f0004037f89 */ /* 0x004e2400000e0000 */
[----:B0-----:R-:W-:Y:S01]  /*1dfc0*/  FADD.FTZ R8, R3, R4 ;  /* 0x0000000403087221 */ /* 0x001fe20000010000 */
[----:B------:R-:W-:Y:S01]  /*1dfd0*/  ISETP.NE.AND P2, PT, R136, 0x2, PT ;  /* 0x000000028800780c */ /* 0x000fe20003f45270 */
[----:B------:R-:W2:Y:S04]  /*1dfe0*/  LDL.64 R4, [R1+0x230] ;  /* 0x0002300001047983 */ /* 0x000ea80000100a00 */
[----:B------:R-:W0:Y:S08]  /*1dff0*/  SHFL.BFLY PT, R3, R8, 0x1, 0x1f ;  /* 0x0c201f0008037f89 */ /* 0x000e3000000e0000 */
[----:B------:R-:W5:Y:S01]  /*1e000*/  @!P2 LDL R19, [R1+0x214] ;  /* 0x000214000113a983 */ /* 0x000f620000100800 */
[----:B0-----:R-:W-:-:S03]  /*1e010*/  FADD.FTZ R140, R8, R3 ;  /* 0x00000003088c7221 */ /* 0x001fc60000010000 */
[----:B------:R-:W5:Y:S02]  /*1e020*/  LDL.64 R2, [R1+0x220] ;  /* 0x0002200001027983 */ /* 0x000f640000100a00 */
[----:B------:R-:W-:Y:S02]  /*1e030*/  FSETP.NE.FTZ.AND P1, PT, R140, RZ, PT ;  /* 0x000000ff8c00720b */ /* 0x000fe40003f35000 */
[----:B------:R-:W5:Y:S11]  /*1e040*/  LDL.64 R8, [R1+0x250] ;  /* 0x0002500001087983 */ /* 0x000f760000100a00 */
[----:B------:R-:W5:Y:S04]  /*1e050*/  @P1 LDL R143, [R1+0x450] ;  /* 0x00045000018f1983 */ /* 0x000f680000100800 */
[----:B------:R-:W5:Y:S01]  /*1e060*/  @P1 LDL R145, [R1+0x434] ;  /* 0x0004340001911983 */ /* 0x000f620000100800 */
[----:B------:R-:W-:-:S02]  /*1e070*/  IMAD.MOV.U32 R138, RZ, RZ, RZ ;  /* 0x000000ffff8a7224 */ /* 0x000fc400078e00ff */
[----:B------:R-:W-:Y:S01]  /*1e080*/  IMAD.MOV.U32 R142, RZ, RZ, -0x800000 ;  /* 0xff800000ff8e7424 */ /* 0x000fe200078e00ff */
[----:B------:R0:W-:Y:S08]  /*1e090*/  BAR.ARV R204, 0x100 ;  /* 0x000400cc0000751d */ /* 0x0001f00000002000 */
[----:B------:R-:W-:Y:S06]  /*1e0a0*/  BAR.ARV 0x8, 0x120 ;  /* 0x0204800000007b1d */ /* 0x000fec0000002000 */
[----:B----4-:R-:W-:-:S13]  /*1e0b0*/  FSETP.NE.FTZ.AND P0, PT, R148, RZ, PT ;  /* 0x000000ff9400720b */ /* 0x010fda0003f15000 */
[----:B------:R-:W4:Y:S04]  /*1e0c0*/  @P0 LDL R139, [R1+0x450] ;  /* 0x00045000018b0983 */ /* 0x000f280000100800 */
[----:B------:R-:W4:Y:S01]  /*1e0d0*/  @P0 LDL R144, [R1+0x430] ;  /* 0x0004300001900983 */ /* 0x000f220000100800 */
[----:B------:R-:W1:Y:S08]  /*1e0e0*/  @P0 MUFU.LG2 R141, R148 ;  /* 0x00000094008d0308 */ /* 0x000e700000000c00 */
[----:B------:R-:W2:Y:S01]  /*1e0f0*/  @P0 MUFU.RCP R138, R148 ;  /* 0x00000094008a0308 */ /* 0x000ea20000001000 */
[----:B-1----:R-:W-:-:S07]  /*1e100*/  @P0 FMUL.FTZ R146, R141, 0.69314718246459960938 ;  /* 0x3f3172188d920820 */ /* 0x002fce0000410000 */
[----:B------:R-:W1:Y:S01]  /*1e110*/  @P1 MUFU.LG2 R147, R140 ;  /* 0x0000008c00931308 */ /* 0x000e620000000c00 */
[----:B---3--:R-:W-:Y:S02]  /*1e120*/  VIADD R0, R0, 0x1 ;  /* 0x0000000100007836 */ /* 0x008fe40000000000 */
[-C--:B--2---:R-:W-:Y:S01]  /*1e130*/  FMUL.FTZ R5, R5, R138.reuse ;  /* 0x0000008a05057220 */ /* 0x084fe20000410000 */
[-C--:B------:R-:W-:Y:S01]  /*1e140*/  FMUL.FTZ R4, R4, R138.reuse ;  /* 0x0000008a04047220 */ /* 0x080fe20000410000 */
[-C--:B------:R-:W-:Y:S01]  /*1e150*/  FMUL.FTZ R7, R7, R138.reuse ;  /* 0x0000008a07077220 */ /* 0x080fe20000410000 */
[-C--:B------:R-:W-:Y:S01]  /*1e160*/  FMUL.FTZ R6, R6, R138.reuse ;  /* 0x0000008a06067220 */ /* 0x080fe20000410000 */
[-C--:B-----5:R-:W-:Y:S01]  /*1e170*/  FMUL.FTZ R11, R11, R138.reuse ;  /* 0x0000008a0b0b7220 */ /* 0x0a0fe20000410000 */
[-C--:B------:R-:W-:Y:S01]  /*1e180*/  FMUL.FTZ R10, R10, R138.reuse ;  /* 0x0000008a0a0a7220 */ /* 0x080fe20000410000 */
[----:B------:R-:W-:Y:S01]  /*1e190*/  STL.64 [R1+0x230], R4 ;  /* 0x0002300401007387 */ /* 0x000fe20000100a00 */
        /* <DEDUP_REMOVED lines=61> */
[----:B------:R-:W-:Y:S01]  /*1e570*/  @!P2 LOP3.LUT R4, R19, 0x1, RZ, 0x3c, !PT ;  /* 0x000000011304a812 */ /* 0x000fe200078e3cff */
[----:B------:R0:W-:Y:S04]  /*1e580*/  STL [R1+0x444], R140 ;  /* 0x0004448c01007387 */ /* 0x0001e80000100800 */
        /* <DEDUP_REMOVED lines=32> */
[----:B------:R0:W-:Y:S04]  /*1e790*/  @!P2 STL [R1+0x214], R4 ;  /* 0x000214040100a387 */ /* 0x0001e80000100800 */
[----:B------:R0:W-:Y:S04]  /*1e7a0*/  STL [R1+0x21c], R0 ;  /* 0x00021c0001007387 */ /* 0x0001e80000100800 */
[----:B------:R0:W-:Y:S01]  /*1e7b0*/  @!P2 STL [R1+0x210], RZ ;  /* 0x000210ff0100a387 */ /* 0x0001e20000100800 */
[----:B----4-:R-:W-:-:S04]  /*1e7c0*/  @P0 FMUL.FTZ R139, R139, 0.69314718246459960938 ;  /* 0x3f3172188b8b0820 */ /* 0x010fc80000410000 */
[----:B------:R-:W-:Y:S01]  /*1e7d0*/  @P0 FFMA.FTZ R142, R139, R144, R146 ;  /* 0x000000908b8e0223 */ /* 0x000fe20000010092 */
[----:B------:R-:W-:-:S06]  /*1e7e0*/  IMAD.MOV.U32 R139, RZ, RZ, RZ ;  /* 0x000000ffff8b7224 */ /* 0x000fcc00078e00ff */
[----:B------:R-:W1:Y:S01]  /*1e7f0*/  @P1 MUFU.RCP R139, R140 ;  /* 0x0000008c008b1308 */ /* 0x000e620000001000 */
[----:B------:R-:W-:Y:S01]  /*1e800*/  @P1 FMUL.FTZ R146, R143, 0.69314718246459960938 ;  /* 0x3f3172188f921820 */ /* 0x000fe20000410000 */
[----:B------:R-:W-:-:S03]  /*1e810*/  IMAD.MOV.U32 R144, RZ, RZ, -0x800000 ;  /* 0xff800000ff907424 */ /* 0x000fc600078e00ff */
[----:B------:R-:W-:Y:S01]  /*1e820*/  @P1 FFMA.FTZ R144, R146, R145, R147 ;  /* 0x0000009192901223 */ /* 0x000fe20000010093 */
[----:B------:R0:W-:Y:S04]  /*1e830*/  STL [R1+0x440], R142 ;  /* 0x0004408e01007387 */ /* 0x0001e80000100800 */
[----:B------:R0:W-:Y:S01]  /*1e840*/  STL [R1+0x444], R144 ;  /* 0x0004449001007387 */ /* 0x0001e20000100800 */
        /* <DEDUP_REMOVED lines=95> */
[----:B------:R0:W-:Y:S01]  /*1ee40*/  STL.64 [R1+0x418], R134 ;  /* 0x0004188601007387 */ /* 0x0001e20000100a00 */
[----:B------:R-:W-:-:S13]  /*1ee50*/  PLOP3.LUT P0, PT, PT, PT, PT, 0x8, 0x0 ;  /* 0x000000000000781c */ /* 0x000fda0003f0e170 */
.L_x_9677:
[----:B------:R-:W1:Y:S08]  /*1ee60*/  S2UR UR4, SR_CgaCtaId ;  /* 0x00000000000479c3 */ /* 0x000e700000008800 */
[----:B------:R-:W-:Y:S06]  /*1ee70*/  BAR.SYNC.DEFER_BLOCKING 0x5, 0x120 ;  /* 0x0144800000007b1d */ /* 0x000fec0000010000 */
[----:B------:R-:W-:Y:S01]  /*1ee80*/  UMOV UR44, 0x400 ;  /* 0x00000400002c7882 */ /* 0x000fe20000000000 */
[----:B------:R-:W-:Y:S01]  /*1ee90*/  BSSY B0, `(.L_x_9774) ;  /* 0x0000275000007945 */ /* 0x000fe20003800000 */
[----:B-1----:R-:W-:-:S09]  /*1eea0*/  ULEA UR44, UR4, UR44, 0x18 ;  /* 0x0000002c042c7291 */ /* 0x002fd2000f8ec03f */
[----:B0--3--:R-:W0:Y:S02]  /*1eeb0*/  LDS.128 R4, [UR44+0x324d0] ;  /* 0x0324d02cff047984 */ /* 0x009e240008000c00 */
[----:B0-----:R-:W-:Y:S02]  /*1eec0*/  R2UR UR5, R5 ;  /* 0x00000000050572ca */ /* 0x001fe400000e0000 */
[----:B------:R-:W-:Y:S02]  /*1eed0*/  R2UR UR7, R6 ;  /* 0x00000000060772ca */ /* 0x000fe400000e0000 */
[----:B------:R-:W-:Y:S01]  /*1eee0*/  R2UR UR6, R7 ;  /* 0x00000000070672ca */ /* 0x000fe200000e0000 */
[----:B------:R-:W-:Y:S06]  /*1eef0*/  BAR.ARV 0x4, 0x120 ;  /* 0x0104800000007b1d */ /* 0x000fec0000002000 */
[----:B------:R-:W-:Y:S08]  /*1ef00*/  @P0 BRA `(.L_x_9775) ;  /* 0x0000001800a40947 */ /* 0x000ff00003800000 */
[----:B------:R-:W2:Y:S04]  /*1ef10*/  LDL.128 R136, [R1+0x220] ;  /* 0x0002200001887983 */ /* 0x000ea80000100c00 */
[----:B------:R-:W3:Y:S04]  /*1ef20*/  LDL.128 R8, [R1+0x240] ;  /* 0x0002400001087983 */ /* 0x000ee80000100c00 */
[----:B------:R-:W4:Y:S04]  /*1ef30*/  LDL.128 R4, [R1+0x230] ;  /* 0x0002300001047983 */ /* 0x000f280000100c00 */
[----:B------:R-:W5:Y:S04]  /*1ef40*/  LDL.128 R24, [R1+0x260] ;  /* 0x0002600001187983 */ /* 0x000f680000100c00 */
        /* <DEDUP_REMOVED lines=10> */
[----:B------:R-:W5:Y:S04]  /*1eff0*/  LDL R21, [R1+0x478] ;  /* 0x0004780001157983 */ /* 0x000f680000100800 */
        /* <DEDUP_REMOVED lines=19> */
[----:B------:R-:W5:Y:S01]  /*1f130*/  LDL.128 R132, [R1+0x410] ;  /* 0x0004100001847983 */ /* 0x000f620000100c00 */
[----:B------:R-:W-:Y:S01]  /*1f140*/  LOP3.LUT R3, R196, 0x380, RZ, 0xc0, !PT ;  /* 0x00000380c4037812 */ /* 0x000fe200078ec0ff */
[----:B------:R-:W-:Y:S01]  /*1f150*/  ULDC.64 UR8, c[0x0][0xce0] ;  /* 0x0003380000087ab9 */ /* 0x000fe20000000a00 */
[----:B------:R-:W-:-:S02]  /*1f160*/  ULDC.64 UR10, c[0x0][0xcd8] ;  /* 0x00033600000a7ab9 */ /* 0x000fc40000000a00 */
[----:B------:R-:W-:-:S04]  /*1f170*/  SHF.R.U64 R3, R3, 0x3, RZ ;  /* 0x0000000303037819 */ /* 0x000fc800000012ff */
[----:B------:R-:W-:Y:S01]  /*1f180*/  LOP3.LUT R2, R3, R196, RZ, 0x3c, !PT ;  /* 0x000000c403027212 */ /* 0x000fe200078e3cff */
[----:B------:R-:W-:-:S05]  /*1f190*/  IMAD.MOV.U32 R3, RZ, RZ, R197 ;  /* 0x000000ffff037224 */ /* 0x000fca00078e00c5 */
[----:B------:R-:W-:Y:S01]  /*1f1a0*/  MOV R0, R2 ;  /* 0x0000000200007202 */ /* 0x000fe20000000f00 */
[----:B------:R-:W-:-:S04]  /*1f1b0*/  UISETP.NE.U32.AND UP1, UPT, UR8, URZ, UPT ;  /* 0x0000003f0800728c */ /* 0x000fc8000bf25070 */
[----:B------:R-:W-:-:S03]  /*1f1c0*/  UISETP.NE.AND.EX UP1, UPT, UR9, URZ, UPT, UP1 ;  /* 0x0000003f0900728c */ /* 0x000fc6000bf25310 */
[----:B------:R-:W-:Y:S02]  /*1f1d0*/  ULDC.64 UR8, c[0x0][0xcd8] ;  /* 0x0003360000087ab9 */ /* 0x000fe40000000a00 */
[----:B------:R-:W-:-:S04]  /*1f1e0*/  UISETP.NE.U32.AND UP0, UPT, UR8, URZ, UPT ;  /* 0x0000003f0800728c */ /* 0x000fc8000bf05070 */
[----:B------:R-:W-:Y:S01]  /*1f1f0*/  UISETP.NE.AND.EX UP0, UPT, UR9, URZ, UPT, UP0 ;  /* 0x0000003f0900728c */ /* 0x000fe2000bf05300 */
[----:B------:R-:W-:Y:S02]  /*1f200*/  PLOP3.LUT P2, PT, PT, PT, UP1, 0x80, 0x0 ;  /* 0x000000000000781c */ /* 0x000fe40003f4f018 */
[----:B------:R-:W-:Y:S01]  /*1f210*/  @UP1 ULDC.64 UR8, c[0x0][0xce0] ;  /* 0x0003380000081ab9 */ /* 0x000fe20000000a00 */
[----:B------:R-:W-:Y:S02]  /*1f220*/  UIMAD.WIDE UR10, UR41, 0x4, UR10 ;  /* 0x00000004290a78a5 */ /* 0x000fe4000f8e020a */
[----:B------:R-:W-:Y:S01]  /*1f230*/  PLOP3.LUT P1, PT, PT, PT, UP0, 0x80, 0x0 ;  /* 0x000000000000781c */ /* 0x000fe20003f2f008 */
[----:B------:R-:W-:-:S03]  /*1f240*/  @UP1 UIMAD.WIDE UR8, UR41, 0x4, UR8 ;  /* 0x00000004290818a5 */ /* 0x000fc6000f8e0208 */
[----:B------:R-:W-:Y:S02]  /*1f250*/  IMAD.U32 R2, RZ, RZ, UR10 ;  /* 0x0000000aff027e24 */ /* 0x000fe4000f8e00ff */
[----:B------:R-:W-:Y:S01]  /*1f260*/  IMAD.U32 R3, RZ, RZ, UR11 ;  /* 0x0000000bff037e24 */ /* 0x000fe2000f8e00ff */
[----:B--2---:R-:W-:Y:S02]  /*1f270*/  F2FP.F16.F32.PACK_AB R136, R137, R136 ;  /* 0x000000888988723e */ /* 0x004fe400000000ff */
[----:B------:R-:W-:Y:S02]  /*1f280*/  F2FP.F16.F32.PACK_AB R137, R139, R138 ;  /* 0x0000008a8b89723e */ /* 0x000fe400000000ff */
[----:B---3--:R-:W-:Y:S02]  /*1f290*/  F2FP.F16.F32.PACK_AB R8, R9, R8 ;  /* 0x000000080908723e */ /* 0x008fe400000000ff */
[----:B------:R-:W-:Y:S02]  /*1f2a0*/  F2FP.F16.F32.PACK_AB R9, R11, R10 ;  /* 0x0000000a0b09723e */ /* 0x000fe400000000ff */
[----:B----4-:R-:W-:-:S02]  /*1f2b0*/  F2FP.F16.F32.PACK_AB R138, R5, R4 ;  /* 0x00000004058a723e */ /* 0x010fc400000000ff */
[----:B------:R-:W-:Y:S01]  /*1f2c0*/  F2FP.F16.F32.PACK_AB R139, R7, R6 ;  /* 0x00000006078b723e */ /* 0x000fe200000000ff */
[----:B------:R-:W-:Y:S01]  /*1f2d0*/  BAR.SYNC.DEFER_BLOCKING 0x1, 0x100 ;  /* 0x0044000000007b1d */ /* 0x000fe20000010000 */
[----:B-----5:R-:W-:Y:S02]  /*1f2e0*/  F2FP.F16.F32.PACK_AB R24, R25, R24 ;  /* 0x000000181918723e */ /* 0x020fe400000000ff */
        /* <DEDUP_REMOVED lines=33> */
[----:B------:R-:W-:-:S03]  /*1f500*/  F2FP.F16.F32.PACK_AB R74, R77, R76 ;  /* 0x0000004c4d4a723e */ /* 0x000fc600000000ff */
[----:B------:R1:W-:Y:S01]  /*1f510*/  STSM.16.M88.4 [R237], R40 ;  /* 0x00000028ed007844 */ /* 0x0003e20000000200 */
[----:B------:R-:W-:Y:S02]  /*1f520*/  F2FP.F16.F32.PACK_AB R75, R79, R78 ;  /* 0x0000004e4f4b723e */ /* 0x000fe400000000ff */
[----:B------:R-:W-:Y:S01]  /*1f530*/  F2FP.F16.F32.PACK_AB R88, R89, R88 ;  /* 0x000000585958723e */ /* 0x000fe200000000ff */
[----:B------:R1:W-:Y:S01]  /*1f540*/  STSM.16.M88.4 [R236], R48 ;  /* 0x00000030ec007844 */ /* 0x0003e20000000200 */
        /* <DEDUP_REMOVED lines=27> */
[----:B------:R-:W-:Y:S01]  /*1f700*/  F2FP.F16.F32.PACK_AB R123, R127, R126 ;  /* 0x0000007e7f7b723e */ /* 0x000fe200000000ff */
[----:B------:R1:W-:Y:S01]  /*1f710*/  STSM.16.M88.4 [R225], R96 ;  /* 0x00000060e1007844 */ /* 0x0003e20000000200 */
[----:B------:R-:W-:-:S02]  /*1f720*/  F2FP.F16.F32.PACK_AB R130, R133, R132 ;  /* 0x000000848582723e */ /* 0x000fc400000000ff */
[----:B------:R-:W-:Y:S01]  /*1f730*/  F2FP.F16.F32.PACK_AB R131, R135, R134 ;  /* 0x000000868783723e */ /* 0x000fe200000000ff */
[----:B------:R1:W-:Y:S04]  /*1f740*/  STSM.16.M88.4 [R224], R104 ;  /* 0x00000068e0007844 */ /* 0x0003e80000000200 */
[----:B------:R1:W-:Y:S04]  /*1f750*/  STSM.16.M88.4 [R223], R112 ;  /* 0x00000070df007844 */ /* 0x0003e80000000200 */
[----:B------:R1:W-:Y:S04]  /*1f760*/  STSM.16.M88.4 [R222], R120 ;  /* 0x00000078de007844 */ /* 0x0003e80000000200 */
[----:B------:R1:W-:Y:S01]  /*1f770*/  STSM.16.M88.4 [R221], R128 ;  /* 0x00000080dd007844 */ /* 0x0003e20000000200 */
[----:B------:R-:W-:Y:S01]  /*1f780*/  BAR.SYNC.DEFER_BLOCKING 0x1, 0x100 ;  /* 0x0044000000007b1d */ /* 0x000fe20000010000 */
[----:B------:R-:W-:-:S02]  /*1f790*/  IMAD.U32 R4, RZ, RZ, UR8 ;  /* 0x00000008ff047e24 */ /* 0x000fc4000f8e00ff */
[----:B------:R-:W-:-:S05]  /*1f7a0*/  IMAD.U32 R5, RZ, RZ, UR9 ;  /* 0x00000009ff057e24 */ /* 0x000fca000f8e00ff */
[----:B------:R-:W2:Y:S04]  /*1f7b0*/  @P2 LDG.E R4, desc[UR54][R4.64] ;  /* 0x0000003604042981 */ /* 0x000ea8000c1e1900 */
[----:B0-----:R-:W3:Y:S01]  /*1f7c0*/  @P1 LDG.E R0, desc[UR54][R2.64] ;  /* 0x0000003602001981 */ /* 0x001ee2000c1e1900 */
[----:B------:R-:W-:Y:S01]  /*1f7d0*/  IMAD.U32 R7, RZ, RZ, UR40 ;  /* 0x00000028ff077e24 */ /* 0x000fe2000f8e00ff */
[----:B------:R-:W-:Y:S01]  /*1f7e0*/  ULDC UR12, c[0x0][0xb88] ;  /* 0x0002e200000c7ab9 */ /* 0x000fe20000000800 */
[----:B------:R-:W-:Y:S02]  /*1f7f0*/  UMOV UR4, URZ ;  /* 0x0000003f00047c82 */ /* 0x000fe40008000000 */
[----:B------:R-:W-:Y:S01]  /*1f800*/  IMAD R7, R7, 0x80, R198 ;  /* 0x0000008007077824 */ /* 0x000fe200078e02c6 */
[----:B------:R-:W-:-:S03]  /*1f810*/  LOP3.LUT P0, RZ, R206, 0x3, RZ, 0xc0, !PT ;  /* 0x00000003ceff7812 */ /* 0x000fc6000780c0ff */
[----:B------:R-:W-:Y:S01]  /*1f820*/  VIADD R6, R7, 0x8 ;  /* 0x0000000807067836 */ /* 0x000fe20000000000 */
[----:B--2---:R-:W-:Y:S02]  /*1f830*/  @P2 R2UR UR12, R4 ;  /* 0x00000000040c22ca */ /* 0x004fe400000e0000 */
[----:B---3--:R-:W-:Y:S01]  /*1f840*/  @P1 R2UR UR4, R0 ;  /* 0x00000000000412ca */ /* 0x008fe200000e0000 */
[----:B-1----:R-:W-:-:S14]  /*1f850*/  @P2 BRA `(.L_x_9776) ;  /* 0x0000000000182947 */ /* 0x002fdc0003800000 */
[----:B------:R-:W-:Y:S05]  /*1f860*/  @!P1 BRA `(.L_x_9776) ;  /* 0x0000000000149947 */ /* 0x000fea0003800000 */
[----:B------:R-:W2:Y:S04]  /*1f870*/  LDG.E R4, desc[UR54][R2.64] ;  /* 0x0000003602047981 */ /* 0x000ea8000c1e1900 */
[----:B------:R-:W3:Y:S01]  /*1f880*/  LDG.E R0, desc[UR54][R2.64+0x4] ;  /* 0x0000043602007981 */ /* 0x000ee2000c1e1900 */
[----:B--2---:R-:W-:Y:S02]  /*1f890*/  R2UR UR8, R4 ;  /* 0x00000000040872ca */ /* 0x004fe400000e0000 */
[----:B---3--:R-:W-:-:S13]  /*1f8a0*/  R2UR UR12, R0 ;  /* 0x00000000000c72ca */ /* 0x008fda00000e0000 */
[----:B------:R-:W-:-:S12]  /*1f8b0*/  UIADD3 UR12, -UR8, UR12, URZ ;  /* 0x0000000c080c7290 */ /* 0x000fd8000fffe13f */
.L_x_9776:
[----:B------:R-:W-:Y:S01]  /*1f8c0*/  ISETP.GE.OR P1, PT, R7, UR12, P0 ;  /* 0x0000000c07007c0c */ /* 0x000fe20008726670 */
[----:B------:R-:W-:Y:S01]  /*1f8d0*/  USHF.R.S32.HI UR11, URZ, 0x1f, UR4 ;  /* 0x0000001f3f0b7899 */ /* 0x000fe20008011404 */
[----:B------:R-:W-:Y:S01]  /*1f8e0*/  ISETP.GE.OR P0, PT, R6, UR12, P0 ;  /* 0x0000000c06007c0c */ /* 0x000fe20008706670 */
[----:B------:R-:W-:Y:S01]  /*1f8f0*/  USHF.R.S32.HI UR16, URZ, 0x1f, UR39 ;  /* 0x0000001f3f107899 */ /* 0x000fe20008011427 */
[----:B------:R-:W-:-:S09]  /*1f900*/  ULDC.64 UR14, c[0x0][0xc70] ;  /* 0x00031c00000e7ab9 */ /* 0x000fd20000000a00 */
[----:B------:R-:W2:Y:S04]  /*1f910*/  @!P1 LDL R3, [R1+0x440] ;  /* 0x0004400001039983 */ /* 0x000ea80000100800 */
[----:B------:R-:W3:Y:S01]  /*1f920*/  @!P0 LDL R2, [R1+0x444] ;  /* 0x0004440001028983 */ /* 0x000ee20000100800 */
[----:B------:R-:W-:Y:S01]  /*1f930*/  UMOV UR10, UR4 ;  /* 0x00000004000a7c82 */ /* 0x000fe20008000000 */
[----:B------:R-:W-:Y:S01]  /*1f940*/  UIMAD UR13, UR16, UR14, URZ ;  /* 0x0000000e100d72a4 */ /* 0x000fe2000f8e023f */
[----:B------:R-:W-:Y:S01]  /*1f950*/  IMAD R0, R192, 0x40, R186 ;  /* 0x00000040c0007824 */ /* 0x000fe200078e02ba */
[----:B------:R-:W-:Y:S01]  /*1f960*/  UIMAD.WIDE.U32 UR8, UR39, UR14, UR10 ;  /* 0x0000000e270872a5 */ /* 0x000fe2000f8e000a */
[----:B------:R-:W-:Y:S01]  /*1f970*/  IMAD.MOV.U32 R5, RZ, RZ, 0x2 ;  /* 0x00000002ff057424 */ /* 0x000fe200078e00ff */
[----:B------:R-:W-:-:S02]  /*1f980*/  USHF.R.S32.HI UR10, URZ, 0x1f, UR41 ;  /* 0x0000001f3f0a7899 */ /* 0x000fc40008011429 */
[----:B------:R-:W-:Y:S01]  /*1f990*/  UIMAD UR13, UR39, UR15, UR13 ;  /* 0x0000000f270d72a4 */ /* 0x000fe2000f8e020d */
[----:B------:R-:W-:Y:S01]  /*1f9a0*/  IMAD.WIDE R4, R0, R5, UR36 ;  /* 0x0000002400047e25 */ /* 0x000fe2000f8e0205 */
[----:B------:R-:W-:Y:S01]  /*1f9b0*/  USEL UR17, UR10, URZ, !UP0 ;  /* 0x0000003f0a117287 */ /* 0x000fe2000c000000 */
[----:B------:R-:W-:Y:S01]  /*1f9c0*/  SHF.R.S32.HI R0, RZ, 0x1f, R7 ;  /* 0x0000001fff007819 */ /* 0x000fe20000011407 */
[----:B------:R-:W-:Y:S01]  /*1f9d0*/  ULDC.64 UR14, c[0x0][0xc78] ;  /* 0x00031e00000e7ab9 */ /* 0x000fe20000000a00 */
[----:B------:R-:W-:Y:S01]  /*1f9e0*/  USEL UR18, UR41, URZ, !UP0 ;  /* 0x0000003f29127287 */ /* 0x000fe2000c000000 */
[C---:B------:R-:W-:Y:S01]  /*1f9f0*/  IADD3 R9, P5, R4.reuse, 0x1000, RZ ;  /* 0x0000100004097810 */ /* 0x040fe20007fbe0ff */
[----:B------:R-:W-:Y:S01]  /*1fa00*/  UIMAD UR10, UR17, UR14, URZ ;  /* 0x0000000e110a72a4 */ /* 0x000fe2000f8e023f */
[C---:B------:R-:W-:Y:S01]  /*1fa10*/  IADD3 R13, P2, R4.reuse, 0x2000, RZ ;  /* 0x00002000040d7810 */ /* 0x040fe20007f5e0ff */
[----:B------:R-:W-:Y:S01]  /*1fa20*/  UIADD3 UR9, UR9, UR13, URZ ;  /* 0x0000000d09097290 */ /* 0x000fe2000fffe03f */
[C---:B------:R-:W-:Y:S01]  /*1fa30*/  IADD3 R25, P4, R4.reuse, 0x3000, RZ ;  /* 0x0000300004197810 */ /* 0x040fe20007f9e0ff */
[----:B------:R-:W-:Y:S01]  /*1fa40*/  UIMAD UR10, UR18, UR15, UR10 ;  /* 0x0000000f120a72a4 */ /* 0x000fe2000f8e020a */
[----:B------:R-:W-:Y:S01]  /*1fa50*/  IADD3 R33, P6, R4, 0x5000, RZ ;  /* 0x0000500004217810 */ /* 0x000fe20007fde0ff */
[----:B------:R-:W-:Y:S01]  /*1fa60*/  UIMAD.WIDE.U32 UR8, UR18, UR14, UR8 ;  /* 0x0000000e120872a5 */ /* 0x000fe2000f8e0008 */
[----:B------:R-:W-:-:S02]  /*1fa70*/  LOP3.LUT R8, R9, 0x380, RZ, 0xc0, !PT ;  /* 0x0000038009087812 */ /* 0x000fc400078ec0ff */
[----:B------:R-:W-:Y:S01]  /*1fa80*/  LOP3.LUT R12, R13, 0x380, RZ, 0xc0, !PT ;  /* 0x000003800d0c7812 */ /* 0x000fe200078ec0ff */
[----:B------:R-:W-:Y:S01]  /*1fa90*/  IMAD.U32 R11, RZ, RZ, UR10 ;  /* 0x0000000aff0b7e24 */ /* 0x000fe2000f8e00ff */
[----:B------:R-:W-:Y:S01]  /*1faa0*/  LOP3.LUT R24, R25, 0x380, RZ, 0xc0, !PT ;  /* 0x0000038019187812 */ /* 0x000fe200078ec0ff */
[----:B------:R-:W-:Y:S01]  /*1fab0*/  ULDC.64 UR14, c[0x0][0xba0] ;  /* 0x0002e800000e7ab9 */ /* 0x000fe20000000a00 */
[----:B------:R-:W-:Y:S02]  /*1fac0*/  IADD3 R6, P3, R7, UR8, RZ ;  /* 0x0000000807067c10 */ /* 0x000fe4000ff7e0ff */
[----:B------:R-:W-:Y:S02]  /*1fad0*/  LOP3.LUT R32, R33, 0x380, RZ, 0xc0, !PT ;  /* 0x0000038021207812 */ /* 0x000fe400078ec0ff */
[----:B------:R-:W-:Y:S01]  /*1fae0*/  IADD3.X R7, R0, UR9, R11, P3, !PT ;  /* 0x0000000900077c10 */ /* 0x000fe20009ffe40b */
[----:B------:R-:W-:Y:S01]  /*1faf0*/  ULDC.64 UR8, c[0x0][0xc40] ;  /* 0x0003100000087ab9 */ /* 0x000fe20000000a00 */
[----:B------:R-:W-:-:S02]  /*1fb00*/  SHF.R.U64 R8, R8, 0x3, RZ ;  /* 0x0000000308087819 */ /* 0x000fc400000012ff */
[----:B------:R-:W-:Y:S02]  /*1fb10*/  LEA R20, P3, R6, UR8, 0x2 ;  /* 0x0000000806147c11 */ /* 0x000fe4000f8610ff */
[----:B------:R-:W-:Y:S02]  /*1fb20*/  SHF.R.U64 R12, R12, 0x3, RZ ;  /* 0x000000030c0c7819 */ /* 0x000fe400000012ff */
[----:B------:R-:W-:Y:S02]  /*1fb30*/  LEA.HI.X R21, R6, UR9, R7, 0x2, P3 ;  /* 0x0000000906157c11 */ /* 0x000fe400098f1407 */
[----:B------:R-:W-:Y:S02]  /*1fb40*/  IADD3 R29, P3, R4, 0x4000, RZ ;  /* 0x00004000041d7810 */ /* 0x000fe40007f7e0ff */
[----:B------:R-:W-:Y:S02]  /*1fb50*/  SHF.R.U64 R24, R24, 0x3, RZ ;  /* 0x0000000318187819 */ /* 0x000fe400000012ff */
[----:B------:R-:W-:-:S02]  /*1fb60*/  LOP3.LUT R28, R29, 0x380, RZ, 0xc0, !PT ;  /* 0x000003801d1c7812 */ /* 0x000fc400078ec0ff */
        /* <DEDUP_REMOVED lines=21> */
[----:B------:R-:W-:Y:S02]  /*1fcc0*/  LOP3.LUT R52, R53, 0x380, RZ, 0xc0, !PT ;  /* 0x0000038035347812 */ /* 0x000fe400078ec0ff */
        /* <DEDUP_REMOVED lines=22> */
[----:B------:R-:W-:Y:S01]  /*1fe30*/  LOP3.LUT R11, R4, 0x380, RZ, 0xc0, !PT ;  /* 0x00000380040b7812 */ /* 0x000fe200078ec0ff */
[----:B------:R-:W-:Y:S01]  /*1fe40*/  UIMAD UR8, UR11, UR14, URZ ;  /* 0x0000000e0b0872a4 */ /* 0x000fe2000f8e023f */
[----:B------:R-:W-:Y:S01]  /*1fe50*/  LOP3.LUT R64, R65, 0x380, RZ, 0xc0, !PT ;  /* 0x0000038041407812 */ /* 0x000fe200078ec0ff */
[----:B------:R-:W-:Y:S01]  /*1fe60*/  IMAD.X R73, RZ, RZ, R5, P6 ;  /* 0x000000ffff497224 */ /* 0x000fe200030e0605 */
[----:B------:R-:W-:Y:S01]  /*1fe70*/  LOP3.LUT R68, R69, 0x380, RZ, 0xc0, !PT ;  /* 0x0000038045447812 */ /* 0x000fe200078ec0ff */
[----:B------:R-:W-:Y:S01]  /*1fe80*/  ULDC.64 UR10, c[0x0][0xbe0] ;  /* 0x0002f800000a7ab9 */ /* 0x000fe20000000a00 */
[----:B------:R-:W-:Y:S02]  /*1fe90*/  LOP3.LUT R0, R7, 0x380, RZ, 0xc0, !PT ;  /* 0x0000038007007812 */ /* 0x000fe400078ec0ff */
[----:B------:R-:W-:Y:S02]  /*1fea0*/  SHF.R.U64 R56, R56, 0x3, RZ ;  /* 0x0000000338387819 */ /* 0x000fe400000012ff */
[----:B------:R-:W-:-:S02]  /*1feb0*/  SHF.R.U64 R60, R60, 0x3, RZ ;  /* 0x000000033c3c7819 */ /* 0x000fc400000012ff */
        /* <DEDUP_REMOVED lines=14> */
[----:B------:R-:W-:Y:S01]  /*1ffa0*/  SHF.R.S32.HI R187, RZ, 0x1f, R186 ;  /* 0x0000001fffbb7819 */ /* 0x000fe200000114ba */
[----:B------:R-:W-:Y:S01]  /*1ffb0*/  UIMAD UR8, UR4, UR15, UR8 ;  /* 0x0000000f040872a4 */ /* 0x000fe2000f8e0208 */
[----:B------:R-:W-:Y:S01]  /*1ffc0*/  IMAD.U32 R19, RZ, RZ, UR10 ;  /* 0x0000000aff137e24 */ /* 0x000fe2000f8e00ff */
[----:B------:R-:W-:Y:S01]  /*1ffd0*/  UIMAD UR12, UR40, -0x80, UR12 ;  /* 0xffffff80280c78a4 */ /* 0x000fe2000f8e020c */
[----:B------:R-:W-:-:S05]  /*1ffe0*/  VIADD R0, R192, 0x20 ;  /* 0x00000020c0007836 */ /* 0x000fca0000000000 */
[----:B------:R-:W-:Y:S02]  /*1fff0*/  ISETP.GE.AND P3, PT, R192, UR12, PT ;  /* 0x0000000cc0007c0c */ /* 0x000fe4000bf66270 */
[----:B------:R-:W-:Y:S01]  /*20000*/  SHF.R.S32.HI R193, RZ, 0x1f, R192 ;  /* 0x0000001fffc17819 */ /* 0x000fe200000114c0 */
[----:B------:R-:W-:Y:S01]  /*20010*/  BSSY B1, `(.L_x_9777) ;  /* 0x0000047000017945 */ /* 0x000fe20003800000 */
[----:B--2---:R0:W-:Y:S04]  /*20020*/  @!P1 STG.E desc[UR54][R20.64], R3 ;  /* 0x0000000314009986 */ /* 0x0041e8000c101936 */
[----:B---3--:R1:W-:Y:S04]  /*20030*/  @!P0 STG.E desc[UR54][R20.64+0x20], R2 ;  /* 0x0000200214008986 */ /* 0x0083e8000c101936 */
[----:B------:R-:W5:Y:S01]  /*20040*/  LD.E.128 R4, desc[UR54][R4.64] ;  /* 0x0000003604047980 */ /* 0x000f62000c101d00 */
[----:B0-----:R-:W-:-:S03]  /*20050*/  IMAD.U32 R3, RZ, RZ, UR14 ;  /* 0x0000000eff037e24 */ /* 0x001fc6000f8e00ff */
[----:B------:R-:W5:Y:S01]  /*20060*/  LD.E.128 R8, desc[UR54][R8.64] ;  /* 0x0000003608087980 */ /* 0x000f62000c101d00 */
[----:B-1----:R-:W-:-:S03]  /*20070*/  IMAD.WIDE.U32 R2, R3, UR4, R186 ;  /* 0x0000000403027c25 */ /* 0x002fc6000f8e00ba */
[----:B------:R-:W5:Y:S01]  /*20080*/  LD.E.128 R12, desc[UR54][R12.64] ;  /* 0x000000360c0c7980 */ /* 0x000f62000c101d00 */
[----:B------:R-:W-:-:S03]  /*20090*/  UIMAD UR4, UR16, UR10, URZ ;  /* 0x0000000a100472a4 */ /* 0x000fc6000f8e023f */
[----:B------:R-:W5:Y:S01]  /*200a0*/  LD.E.128 R24, desc[UR54][R24.64] ;  /* 0x0000003618187980 */ /* 0x000f62000c101d00 */
[----:B------:R-:W-:-:S03]  /*200b0*/  VIADD R3, R3, UR8 ;  /* 0x0000000803037c36 */ /* 0x000fc60008000000 */
        /* <DEDUP_REMOVED lines=12> */
[----:B------:R-:W-:-:S02]  /*20180*/  UIMAD UR4, UR39, UR11, UR4 ;  /* 0x0000000b270472a4 */ /* 0x000fc4000f8e0204 */
[----:B------:R-:W-:Y:S01]  /*20190*/  IMAD.WIDE.U32 R2, R19, UR39, R2 ;  /* 0x0000002713027c25 */ /* 0x000fe2000f8e0002 */
[----:B------:R-:W-:Y:S01]  /*201a0*/  ISETP.GE.AND P0, PT, R0, UR12, PT ;  /* 0x0000000c00007c0c */ /* 0x000fe2000bf06270 */
[----:B------:R-:W-:Y:S01]  /*201b0*/  @!PT LDS RZ, [RZ] ;  /* 0x00000000fffff984 */ /* 0x000fe20000000800 */
[----:B------:R-:W-:Y:S01]  /*201c0*/  @!PT LDS RZ, [RZ] ;  /* 0x00000000fffff984 */ /* 0x000fe20000000800 */
[----:B------:R-:W-:Y:S01]  /*201d0*/  @!PT LDS RZ, [RZ] ;  /* 0x00000000fffff984 */ /* 0x000fe20000000800 */
[----:B------:R-:W-:Y:S01]  /*201e0*/  @!PT LDS RZ, [RZ] ;  /* 0x00000000fffff984 */ /* 0x000fe20000000800 */
[----:B------:R0:W-:Y:S06]  /*201f0*/  MEMBAR.ALL.CTA ;  /* 0x0000000000007992 */ /* 0x0001ec0000008000 */
[----:B0-----:R-:W0:Y:S01]  /*20200*/  FENCE.VIEW.ASYNC.S ;  /* 0x00000000000073c6 */ /* 0x001e220000000000 */
[----:B------:R-:W-:Y:S01]  /*20210*/  ULDC.64 UR10, c[0x0][0xbe8] ;  /* 0x0002fa00000a7ab9 */ /* 0x000fe20000000a00 */
[C---:B------:R-:W-:Y:S01]  /*20220*/  VIADD R19, R192.reuse, 0x40 ;  /* 0x00000040c0137836 */ /* 0x040fe20000000000 */
[----:B------:R-:W-:Y:S01]  /*20230*/  UIMAD UR8, UR17, UR10, URZ ;  /* 0x0000000a110872a4 */ /* 0x000fe2000f8e023f */
[----:B------:R-:W-:Y:S01]  /*20240*/  VIADD R3, R3, UR4 ;  /* 0x0000000403037c36 */ /* 0x000fe20008000000 */
[----:B------:R-:W-:Y:S01]  /*20250*/  UIADD3 UR4, UR44, 0x32420, URZ ;  /* 0x000324202c047890 */ /* 0x000fe2000fffe03f */
[----:B------:R-:W-:Y:S01]  /*20260*/  IMAD.U32 R77, RZ, RZ, UR10 ;  /* 0x0000000aff4d7e24 */ /* 0x000fe2000f8e00ff */
[----:B------:R-:W-:Y:S01]  /*20270*/  UIMAD UR8, UR18, UR11, UR8 ;  /* 0x0000000b120872a4 */ /* 0x000fe2000f8e0208 */
[----:B------:R-:W-:Y:S01]  /*20280*/  VIADD R0, R192, 0x60 ;  /* 0x00000060c0007836 */ /* 0x000fe20000000000 */
[----:B------:R-:W-:Y:S01]  /*20290*/  UPRMT UR4, URZ, 0x654, UR4 ;  /* 0x000006543f047896 */ /* 0x000fe20008000004 */
[----:B------:R-:W-:Y:S01]  /*202a0*/  IMAD.WIDE.U32 R76, R77, UR18, R2 ;  /* 0x000000124d4c7c25 */ /* 0x000fe2000f8e0002 */
[----:B------:R-:W-:-:S02]  /*202b0*/  ISETP.GE.AND P1, PT, R19, UR12, PT ;  /* 0x0000000c13007c0c */ /* 0x000fc4000bf26270 */
[----:B------:R-:W-:Y:S01]  /*202c0*/  ISETP.GE.AND P2, PT, R0, UR12, PT ;  /* 0x0000000c00007c0c */ /* 0x000fe2000bf46270 */
[----:B------:R-:W-:Y:S02]  /*202d0*/  IMAD.U32 R21, RZ, RZ, UR40 ;  /* 0x00000028ff157e24 */ /* 0x000fe4000f8e00ff */
[----:B------:R-:W-:Y:S02]  /*202e0*/  VIADD R81, R77, UR8 ;  /* 0x000000084d517c36 */ /* 0x000fe40008000000 */
[----:B------:R-:W-:Y:S01]  /*202f0*/  IMAD.WIDE R20, R21, 0x80, R192 ;  /* 0x0000008015147825 */ /* 0x000fe200078e02c0 */
[----:B0-----:R-:W-:Y:S01]  /*20300*/  SYNCS.ARRIVE.TRANS64.RED.A1T0 RZ, [UR4], RZ ;  /* 0x000000ffffff79a7 */ /* 0x001fe20008100404 */
[----:B------:R-:W-:Y:S06]  /*20310*/  @P3 BRA `(.L_x_9778) ;  /* 0x0000000000583947 */ /* 0x000fec0003800000 */
        /* <DEDUP_REMOVED lines=22> */
.L_x_9778:
[----:B------:R-:W-:Y:S05]  /*20480*/  BSYNC B1 ;  /* 0x0000000000017941 */ /* 0x000fea0003800000 */
.L_x_9777:
[----:B------:R-:W-:Y:S04]  /*20490*/  BSSY B1, `(.L_x_9779) ;  /* 0x000001a000017945 */ /* 0x000fe80003800000 */
[----:B------:R-:W-:Y:S05]  /*204a0*/  @P0 BRA `(.L_x_9780) ;  /* 0x0000000000600947 */ /* 0x000fea0003800000 */
[----:B0----5:R-:W-:Y:S01]  /*204b0*/  IADD3 R5, P0, R20, 0x20, RZ ;  /* 0x0000002014057810 */ /* 0x021fe20007f1e0ff */
        /* <DEDUP_REMOVED lines=23> */
.L_x_9780:
[----:B------:R-:W-:Y:S05]  /*20630*/  BSYNC B1 ;  /* 0x0000000000017941 */ /* 0x000fea0003800000 */
.L_x_9779:
[----:B------:R-:W-:Y:S04]  /*20640*/  BSSY B1, `(.L_x_9781) ;  /* 0x000001a000017945 */ /* 0x000fe80003800000 */
[----:B------:R-:W-:Y:S05]  /*20650*/  @P1 BRA `(.L_x_9782) ;  /* 0x0000000000601947 */ /* 0x000fea0003800000 */
[----:B01---5:R-:W-:Y:S01]  /*20660*/  IADD3 R5, P0, R20, 0x40, RZ ;  /* 0x0000004014057810 */ /* 0x023fe20007f1e0ff */
        /* <DEDUP_REMOVED lines=23> */
.L_x_9782:
[----:B------:R-:W-:Y:S05]  /*207e0*/  BSYNC B1 ;  /* 0x0000000000017941 */ /* 0x000fea0003800000 */
.L_x_9781:
[----:B------:R-:W-:Y:S05]  /*207f0*/  @P2 BRA `(.L_x_9783) ;  /* 0x0000000c00782947 */ /* 0x000fea0003800000 */
[----:B012--5:R-:W-:Y:S01]  /*20800*/  IADD3 R5, P0, R20, 0x60, RZ ;  /* 0x0000006014057810 */ /* 0x027fe20007f1e0ff */
        /* <DEDUP_REMOVED lines=25> */
.L_x_9775:
[----:B------:R-:W-:Y:S02]  /*209a0*/  ULDC.64 UR8, c[0x0][0xce0] ;  /* 0x0003380000087ab9 */ /* 0x000fe40000000a00 */
        /* <DEDUP_REMOVED lines=12> */
[----:B------:R-:W-:-:S02]  /*20a70*/  IMAD.U32 R5, RZ, RZ, UR11 ;  /* 0x0000000bff057e24 */ /* 0x000fc4000f8e00ff */
[----:B------:R-:W-:-:S03]  /*20a80*/  IMAD.MOV.U32 R7, RZ, RZ, RZ ;  /* 0x000000ffff077224 */ /* 0x000fc600078e00ff */
[----:B------:R-:W2:Y:S01]  /*20a90*/  @P2 LDG.E R4, desc[UR54][R4.64] ;  /* 0x0000003604042981 */ /* 0x000ea2000c1e1900 */
[----:B------:R-:W-:Y:S02]  /*20aa0*/  IMAD.U32 R2, RZ, RZ, UR8 ;  /* 0x00000008ff027e24 */ /* 0x000fe4000f8e00ff */
[----:B------:R-:W-:-:S05]  /*20ab0*/  IMAD.U32 R3, RZ, RZ, UR9 ;  /* 0x00000009ff037e24 */ /* 0x000fca000f8e00ff */
[----:B------:R0:W5:Y:S01]  /*20ac0*/  @P1 LDG.E R7, desc[UR54][R2.64] ;  /* 0x0000003602071981 */ /* 0x000162000c1e1900 */
[----:B------:R-:W-:Y:S01]  /*20ad0*/  ULDC UR4, c[0x0][0xb88] ;  /* 0x0002e20000047ab9 */ /* 0x000fe20000000800 */
[----:B------:R-:W-:Y:S01]  /*20ae0*/  USHF.R.S32.HI UR10, URZ, 0x1f, UR39 ;  /* 0x0000001f3f0a7899 */ /* 0x000fe20008011427 */
[----:B------:R-:W-:Y:S02]  /*20af0*/  ISETP.GT.AND P0, PT, R195, 0x7f, PT ;  /* 0x0000007fc300780c */ /* 0x000fe40003f04270 */
[----:B--2---:R-:W-:Y:S01]  /*20b00*/  @P2 R2UR UR4, R4 ;  /* 0x00000000040422ca */ /* 0x004fe200000e0000 */
[----:B0-----:R-:W-:-:S14]  /*20b10*/  @P2 BRA `(.L_x_9784) ;  /* 0x0000000000182947 */ /* 0x001fdc0003800000 */
[----:B------:R-:W-:Y:S05]  /*20b20*/  @!P1 BRA `(.L_x_9784) ;  /* 0x0000000000149947 */ /* 0x000fea0003800000 */
[----:B------:R-:W2:Y:S04]  /*20b30*/  LDG.E R4, desc[UR54][R2.64] ;  /* 0x0000003602047981 */ /* 0x000ea8000c1e1900 */
[----:B------:R-:W3:Y:S01]  /*20b40*/  LDG.E R0, desc[UR54][R2.64+0x4] ;  /* 0x0000043602007981 */ /* 0x000ee2000c1e1900 */
[----:B--2---:R-:W-:Y:S02]  /*20b50*/  R2UR UR8, R4 ;  /* 0x00000000040872ca */ /* 0x004fe400000e0000 */
[----:B---3--:R-:W-:-:S13]  /*20b60*/  R2UR UR4, R0 ;  /* 0x00000000000472ca */ /* 0x008fda00000e0000 */
[----:B------:R-:W-:-:S12]  /*20b70*/  UIADD3 UR4, -UR8, UR4, URZ ;  /* 0x0000000408047290 */ /* 0x000fd8000fffe13f */
.L_x_9784:
[----:B------:R-:W-:Y:S01]  /*20b80*/  USHF.R.S32.HI UR8, URZ, 0x1f, UR41 ;  /* 0x0000001f3f087899 */ /* 0x000fe20008011429 */
[----:B------:R-:W-:Y:S01]  /*20b90*/  BSSY B1, `(.L_x_9785) ;  /* 0x000001f000017945 */ /* 0x000fe20003800000 */
[----:B------:R-:W-:Y:S01]  /*20ba0*/  USEL UR12, UR41, URZ, !UP0 ;  /* 0x0000003f290c7287 */ /* 0x000fe2000c000000 */
[----:B------:R-:W-:Y:S01]  /*20bb0*/  SHF.R.S32.HI R187, RZ, 0x1f, R186 ;  /* 0x0000001fffbb7819 */ /* 0x000fe200000114ba */
[----:B------:R-:W-:Y:S01]  /*20bc0*/  USEL UR11, UR8, URZ, !UP0 ;  /* 0x0000003f080b7287 */ /* 0x000fe2000c000000 */
[----:B-----5:R-:W-:Y:S01]  /*20bd0*/  SHF.R.S32.HI R6, RZ, 0x1f, R7 ;  /* 0x0000001fff067819 */ /* 0x020fe20000011407 */
[----:B------:R-:W-:Y:S10]  /*20be0*/  @P0 BRA `(.L_x_9786) ;  /* 0x0000000000640947 */ /* 0x000ff40003800000 */
        /* <DEDUP_REMOVED lines=25> */
.L_x_9786:
[----:B------:R-:W-:Y:S05]  /*20d80*/  BSYNC B1 ;  /* 0x0000000000017941 */ /* 0x000fea0003800000 */
.L_x_9785:
[----:B------:R-:W-:Y:S01]  /*20d90*/  ULDC.64 UR8, c[0x0][0xba0] ;  /* 0x0002e80000087ab9 */ /* 0x000fe20000000a00 */
[----:B------:R-:W-:Y:S01]  /*20da0*/  ULDC.64 UR14, c[0x0][0xbe0] ;  /* 0x0002f800000e7ab9 */ /* 0x000fe20000000a00 */
[----:B------:R-:W-:Y:S01]  /*20db0*/  IMAD R0, R6, UR8, RZ ;  /* 0x0000000806007c24 */ /* 0x000fe2000f8e02ff */
[----:B------:R-:W-:Y:S01]  /*20dc0*/  BSSY B1, `(.L_x_9787) ;  /* 0x0000031000017945 */ /* 0x000fe20003800000 */
[----:B0-----:R-:W-:Y:S01]  /*20dd0*/  IMAD.WIDE.U32 R2, R7, UR8, R186 ;  /* 0x0000000807027c25 */ /* 0x001fe2000f8e00ba */
        /* <DEDUP_REMOVED lines=11> */
[----:B------:R-:W-:Y:S01]  /*20e90*/  VIADD R4, R192, 0x40 ;  /* 0x00000040c0047836 */ /* 0x000fe20000000000 */
[----:B------:R-:W-:Y:S01]  /*20ea0*/  UIMAD UR4, UR12, UR15, UR4 ;  /* 0x0000000f0c0472a4 */ /* 0x000fe2000f8e0204 */
[----:B------:R-:W-:Y:S02]  /*20eb0*/  VIADD R3, R3, UR8 ;  /* 0x0000000803037c36 */ /* 0x000fe40008000000 */
        /* <DEDUP_REMOVED lines=33> */
.L_x_9788:
[----:B------:R-:W-:Y:S05]  /*210d0*/  BSYNC B1 ;  /* 0x0000000000017941 */ /* 0x000fea0003800000 */
.L_x_9787:
[----:B------:R-:W-:Y:S01]  /*210e0*/  BSSY B1, `(.L_x_9789) ;  /* 0x000001b000017945 */ /* 0x000fe20003800000 */
[----:B------:R-:W-:-:S03]  /*210f0*/  ISETP.GE.AND P2, PT, R10, UR9, PT ;  /* 0x000000090a007c0c */ /* 0x000fc6000bf46270 */
[----:B------:R-:W-:Y:S10]  /*21100*/  @P1 BRA `(.L_x_9790) ;  /* 0x0000000000601947 */ /* 0x000ff40003800000 */
[----:B0-----:R-:W-:Y:S01]  /*21110*/  IADD3 R9, P1, R6, 0x20, RZ ;  /* 0x0000002006097810 */ /* 0x001fe20007f3e0ff */
        /* <DEDUP_REMOVED lines=23> */
.L_x_9790:
[----:B------:R-:W-:Y:S05]  /*21290*/  BSYNC B1 ;  /* 0x0000000000017941 */ /* 0x000fea0003800000 */
.L_x_9789:
[----:B------:R-:W-:Y:S04]  /*212a0*/  BSSY B1, `(.L_x_9791) ;  /* 0x000001a000017945 */ /* 0x000fe80003800000 */
[----:B------:R-:W-:Y:S05]  /*212b0*/  @P0 BRA `(.L_x_9792) ;  /* 0x0000000000600947 */ /* 0x000fea0003800000 */
[----:B01----:R-:W-:Y:S01]  /*212c0*/  IADD3 R9, P0, R6, 0x40, RZ ;  /* 0x0000004006097810 */ /* 0x003fe20007f1e0ff */
        /* <DEDUP_REMOVED lines=23> */
.L_x_9792:
[----:B------:R-:W-:Y:S05]  /*21440*/  BSYNC B1 ;  /* 0x0000000000017941 */ /* 0x000fea0003800000 */
.L_x_9791:
        /* <DEDUP_REMOVED lines=25> */
.L_x_9783:
[----:B------:R-:W-:Y:S05]  /*215e0*/  BSYNC B0 ;  /* 0x0000000000007941 */ /* 0x000fea0003800000 */
.L_x_9774:
[----:B------:R-:W-:Y:S02]  /*215f0*/  ULDC UR4, c[0x0][0xd14] ;  /* 0x0003450000047ab9 */ /* 0x000fe40000000800 */
[----:B------:R-:W-:-:S06]  /*21600*/  UISETP.GE.AND UP0, UPT, UR6, UR4, UPT ;  /* 0x000000040600728c */ /* 0x000fcc000bf06270 */
[----:B------:R-:W-:-:S13]  /*21610*/  PLOP3.LUT P0, PT, PT, PT, UP0, 0x80, 0x0 ;  /* 0x000000000000781c */ /* 0x000fda0003f0f008 */
[----:B------:R-:W-:Y:S05]  /*21620*/  @!P0 BRA `(.L_x_9793) ;  /* 0xfffffdfc00d08947 */ /* 0x000fea000383ffff */
[----:B------:R-:W-:Y:S05]  /*21630*/  EXIT ;  /* 0x000000000000794d */ /* 0x000fea0003800000 */
.L_x_9666:
[----:B------:R-:W-:-:S08]  /*21640*/  NOP ;  /* 0x0000000000007918 */ /* 0x000fd00000000000 */
[----:B----4-:R-:W0:-:S00]  /*21650*/  USETMAXREG.DEALLOC.CTAPOOL 0x18 ;  /* 0x00000018000079c8 */ /* 0x010e0000080e0500 */
[----:B0-----:R-:W-:-:S06]  /*21660*/  LOP3.LUT R0, R0, 0x3, RZ, 0xc0, !PT ;  /* 0x0000000300007812 */ /* 0x001fcc00078ec0ff */
[----:B------:R-:W0:Y:S02]  /*21670*/  SHFL.IDX PT, R0, R0, RZ, 0x1f ;  /* 0x00001fff00007589 */ /* 0x000e2400000e0000 */
[----:B0-----:R-:W-:-:S13]  /*21680*/  ISETP.NE.AND P0, PT, R0, RZ, PT ;  /* 0x000000ff0000720c */ /* 0x001fda0003f05270 */
[----:B------:R-:W-:Y:S05]  /*21690*/  @P0 EXIT ;  /* 0x000000000000094d */ /* 0x000fea0003800000 */
[----:B------:R-:W2:Y:S01]  /*216a0*/  LDL.LU R6, [R1+0x460] ;  /* 0x0004600001067983 */ /* 0x000ea20000300800 */
        /* <DEDUP_REMOVED lines=45> */
[----:B------:R2:W-:Y:S01]  /*21980*/  STL [R1+0x460], R6 ;  /* 0x0004600601007387 */ /* 0x0005e20000100800 */
        /* <DEDUP_REMOVED lines=9> */
.L_x_9798:
        /* <DEDUP_REMOVED lines=16> */
.L_x_9797:
[----:B------:R-:W-:Y:S05]  /*21b20*/  BSYNC B0 ;  /* 0x0000000000007941 */ /* 0x000fea0003800000 */
.L_x_9796:
        /* <DEDUP_REMOVED lines=25> */
.L_x_9794:
        /* <DEDUP_REMOVED lines=20> */
.L_x_9799:
        /* <DEDUP_REMOVED lines=34> */
[----:B-1----:R-:W-:-:S04]  /*22020*/  IMAD.MOV R9, RZ, RZ, -R3 ;  /* 0x000000ffff097224 */ /* 0x002fc800078e0a03 */
        /* <DEDUP_REMOVED lines=21> */
.L_x_9795:
[----:B------:R-:W-:Y:S02]  /*22180*/  IMAD.MOV.U32 R17, RZ, RZ, RZ ;  /* 0x000000ffff117224 */ /* 0x000fe400078e00ff */
[----:B------:R-:W-:Y:S02]  /*22190*/  IMAD.U32 R16, RZ, RZ, UR6 ;  /* 0x00000006ff107e24 */ /* 0x000fe4000f8e00ff */
[----:B------:R-:W-:-:S07]  /*221a0*/  IMAD.MOV.U32 R18, RZ, RZ, RZ ;  /* 0x000000ffff127224 */ /* 0x000fce00078e00ff */
.L_x_9800:
[----:B------:R-:W1:Y:S01]  /*221b0*/  S2R R0, SR_TID.X ;  /* 0x0000000000007919 */ /* 0x000e620000002100 */
[----:B------:R-:W-:Y:S01]  /*221c0*/  UMOV UR50, URZ ;  /* 0x0000003f00327c82 */ /* 0x000fe20008000000 */
        /* <DEDUP_REMOVED lines=10> */
[----:B------:R1:W-:Y:S07]  /*22270*/  STL [R1+0x464], R0 ;  /* 0x0004640001007387 */ /* 0x0003ee0000100800 */
[----:B------:R-:W-:Y:S05]  /*22280*/  @P0 BRA `(.L_x_9801) ;  /* 0x0000004000280947 */ /* 0x000fea0003800000 */
[----:B-1----:R-:W-:Y:S01]  /*22290*/  IMAD.MOV.U32 R0, RZ, RZ, 0x1 ;  /* 0x00000001ff007424 */ /* 0x002fe200078e00ff */
[----:B------:R1:W-:Y:S01]  /*222a0*/  STL [R1+0x460], RZ ;  /* 0x000460ff01007387 */ /* 0x0003e20000100800 */
[----:B------:R-:W-:Y:S01]  /*222b0*/  ULDC UR49, c[0x0][0xc] ;  /* 0x0000030000317ab9 */ /* 0x000fe20000000800 */
[----:B------:R-:W-:Y:S01]  /*222c0*/  ULDC.64 UR52, c[0x0][0x198] ;  /* 0x0000660000347ab9 */ /* 0x000fe20000000a00 */
[----:B------:R-:W-:Y:S01]  /*222d0*/  UMOV UR50, URZ ;  /* 0x0000003f00327c82 */ /* 0x000fe20008000000 */
[----:B------:R1:W-:Y:S04]  /*222e0*/  STL [R1+0x464], R0 ;  /* 0x0004640001007387 */ /* 0x0003e80000100800 */
.L_x_9875:
[----:B------:R-:W-:Y:S05]  /*222f0*/  YIELD ;  /* 0x0000000000007946 */ /* 0x000fea0003800000 */
[----:B------:R-:W-:Y:S01]  /*22300*/  ULDC.64 UR4, c[0x0][0xb20] ;  /* 0x0002c80000047ab9 */ /* 0x000fe20000000a00 */
[----:B-1----:R-:W-:Y:S01]  /*22310*/  IMAD.MOV.U32 R0, RZ, RZ, RZ ;  /* 0x000000ffff007224 */ /* 0x002fe200078e00ff */
[----:B------:R-:W-:Y:S01]  /*22320*/  ISETP.NE.U32.AND P0, PT, RZ, UR4, PT ;  /* 0x00000004ff007c0c */ /* 0x000fe2000bf05070 */
[----:B------:R-:W-:Y:S01]  /*22330*/  IMAD.MOV.U32 R4, RZ, RZ, RZ ;  /* 0x000000ffff047224 */ /* 0x000fe200078e00ff */
        /* <DEDUP_REMOVED lines=21> */
[----:B------:R-:W-:Y:S01]  /*22490*/  USEL UR4, UR4, 0x1, UP0 ;  /* 0x0000000104047887 */ /* 0x000fe20008000000 */
[----:B------:R-:W-:-:S03]  /*224a0*/  ISETP.NE.U32.AND P0, PT, RZ, UR6, PT ;  /* 0x00000006ff007c0c */ /* 0x000fc6000bf05070 */
[----:B------:R-:W-:Y:S01]  /*224b0*/  UIMAD UR4, UR4, UR5, URZ ;  /* 0x00000005040472a4 */ /* 0x000fe2000f8e023f */
[----:B------:R-:W-:Y:S01]  /*224c0*/  ISETP.NE.AND.EX P0, PT, RZ, UR7, PT, P0 ;  /* 0x00000007ff007c0c */ /* 0x000fe2000bf05300 */
[----:B--2---:R1:W-:Y:S02]  /*224d0*/  STL [R1+0x47c], R4 ;  /* 0x00047c0401007387 */ /* 0x0043e40000100800 */
[----:B-1----:R-:W1:Y:S02]  /*224e0*/  @P1 LDC.64 R4, c[0x0][0xb10] ;  /* 0x0002c400ff041b82 */ /* 0x002e640000000a00 */
[----:B-1----:R-:W-:-:S05]  /*224f0*/  @P1 IMAD.WIDE R4, R19, 0x4, R4 ;  /* 0x0000000413041825 */ /* 0x002fca00078e0204 */
[----:B------:R1:W5:Y:S02]  /*22500*/  @P1 LDG.E R6, desc[UR54][R4.64] ;  /* 0x0000003604061981 */ /* 0x000364000c1e1900 */
[----:B-1----:R-:W-:Y:S01]  /*22510*/  IMAD.U32 R4, RZ, RZ, UR4 ;  /* 0x00000004ff047e24 */ /* 0x002fe2000f8e00ff */
[----:B------:R-:W-:Y:S06]  /*22520*/  @P1 BRA `(.L_x_9802) ;  /* 0x0000000000101947 */ /* 0x000fec0003800000 */
[----:B------:R-:W-:Y:S05]  /*22530*/  @!P2 BRA `(.L_x_9802) ;  /* 0x00000000000ca947 */ /* 0x000fea0003800000 */
[----:B------:R-:W2:Y:S04]  /*22540*/  LDG.E R5, desc[UR54][R2.64] ;  /* 0x0000003602057981 */ /* 0x000ea8000c1e1900 */
[----:B-----5:R-:W2:Y:S02]  /*22550*/  LDG.E R6, desc[UR54][R2.64+0x4] ;  /* 0x0000043602067981 */ /* 0x020ea4000c1e1900 */
[----:B--2---:R-:W-:-:S07]  /*22560*/  IMAD.IADD R6, R6, 0x1, -R5 ;  /* 0x0000000106067824 */ /* 0x004fce00078e0a05 */
.L_x_9802:
        /* <DEDUP_REMOVED lines=14> */
.L_x_9803:
[----:B------:R-:W-:Y:S05]  /*22650*/  @!P0 BRA `(.L_x_9804) ;  /* 0x00000000000c8947 */ /* 0x000fea0003800000 */
[----:B-1----:R-:W2:Y:S04]  /*22660*/  LDG.E R5, desc[UR54][R2.64] ;  /* 0x0000003602057981 */ /* 0x002ea8000c1e1900 */
[----:B------:R-:W2:Y:S02]  /*22670*/  LDG.E R4, desc[UR54][R2.64+0x4] ;  /* 0x0000043602047981 */ /* 0x000ea4000c1e1900 */
[----:B--2---:R-:W-:-:S07]  /*22680*/  IMAD.IADD R4, R4, 0x1, -R5 ;  /* 0x0000000104047824 */ /* 0x004fce00078e0a05 */
.L_x_9804:
        /* <DEDUP_REMOVED lines=18> */
.L_x_9807:
[----:B------:R-:W-:-:S13]  /*227b0*/  ISETP.NE.AND P1, PT, R3, 0x1, PT ;  /* 0x000000010300780c */ /* 0x000fda0003f25270 */
[----:B-1----:R-:W1:Y:S02]  /*227c0*/  @P1 LDC.64 R4, c[0x0][0xae0] ;  /* 0x0002b800ff041b82 */ /* 0x002e640000000a00 */
[----:B-1----:R-:W-:-:S05]  /*227d0*/  @P1 IMAD.HI.U32 R4, R0, R4, RZ ;  /* 0x0000000400041227 */ /* 0x002fca00078e00ff */
[----:B------:R-:W-:-:S07]  /*227e0*/  @P1 SHF.R.U32.HI R0, RZ, R5, R4 ;  /* 0x00000005ff001219 */ /* 0x000fce0000011604 */
.L_x_9808:
[----:B------:R-:W-:Y:S05]  /*227f0*/  BSYNC B0 ;  /* 0x0000000000007941 */ /* 0x000fea0003800000 */
.L_x_9806:
[----:B------:R-:W-:-:S05]  /*22800*/  IMAD R5, R0, R3, R3 ;  /* 0x0000000300057224 */ /* 0x000fca00078e0203 */
[----:B------:R-:W-:-:S07]  /*22810*/  VIMNMX R2, R2, R5, PT ;  /* 0x0000000502027248 */ /* 0x000fce0003fe0100 */
.L_x_9805:
[----:B------:R-:W-:Y:S01]  /*22820*/  VIADD R2, R2, 0x5f ;  /* 0x0000005f02027836 */ /* 0x000fe20000000000 */
[----:B------:R-:W-:Y:S01]  /*22830*/  ULDC UR4, c[0x0][0xad4] ;  /* 0x0002b50000047ab9 */ /* 0x000fe20000000800 */
[----:B------:R-:W-:Y:S02]  /*22840*/  VIADD R0, R7, 0x5f ;  /* 0x0000005f07007836 */ /* 0x000fe40000000000 */
[----:B------:R-:W-:-:S04]  /*22850*/  IMAD.HI R2, R2, 0x2aaaaaab, RZ ;  /* 0x2aaaaaab02027827 */ /* 0x000fc800078e02ff */
[----:B------:R-:W-:Y:S01]  /*22860*/  IMAD.HI R0, R0, 0x2aaaaaab, RZ ;  /* 0x2aaaaaab00007827 */ /* 0x000fe200078e02ff */
[----:B-1----:R-:W-:-:S03]  /*22870*/  SHF.R.U32.HI R5, RZ, 0x1f, R2 ;  /* 0x0000001fff057819 */ /* 0x002fc60000011602 */
[----:B------:R-:W-:Y:S01]  /*22880*/  IMAD R6, R17, 0x80, -R6 ;  /* 0x0000008011067824 */ /* 0x000fe200078e0a06 */
[----:B------:R-:W-:Y:S02]  /*22890*/  LEA.HI.SX32 R2, R2, R5, 0x1c ;  /* 0x0000000502027211 */ /* 0x000fe400078fe2ff */
[----:B------:R-:W-:Y:S01]  /*228a0*/  SHF.R.U32.HI R5, RZ, 0x1f, R0 ;  /* 0x0000001fff057819 */ /* 0x000fe20000011600 */
[----:B------:R-:W-:-:S03]  /*228b0*/  IMAD.IADD R6, R7, 0x1, R6 ;  /* 0x0000000107067824 */ /* 0x000fc600078e0206 */
        /* <DEDUP_REMOVED lines=15> */
.L_x_9811:
[----:B------:R-:W-:-:S13]  /*229b0*/  ISETP.NE.AND P0, PT, R3, 0x1, PT ;  /* 0x000000010300780c */ /* 0x000fda0003f05270 */
[----:B------:R-:W2:Y:S02]  /*229c0*/  @P0 LDC.64 R4, c[0x0][0xae0] ;  /* 0x0002b800ff040b82 */ /* 0x000ea40000000a00 */
[----:B--2---:R-:W-:-:S05]  /*229d0*/  @P0 IMAD.HI.U32 R4, R6, R4, RZ ;  /* 0x0000000406040227 */ /* 0x004fca00078e00ff */
[----:B------:R-:W-:-:S07]  /*229e0*/  @P0 SHF.R.U32.HI R6, RZ, R5, R4 ;  /* 0x00000005ff060219 */ /* 0x000fce0000011604 */
.L_x_9812:
[----:B------:R-:W-:Y:S05]  /*229f0*/  BSYNC B0 ;  /* 0x0000000000007941 */ /* 0x000fea0003800000 */
.L_x_9810:
[----:B------:R-:W-:-:S05]  /*22a00*/  IMAD R3, R6, R3, RZ ;  /* 0x0000000306037224 */ /* 0x000fca00078e02ff */
[----:B------:R-:W-:-:S07]  /*22a10*/  VIMNMX R0, R0, R3, !PT ;  /* 0x0000000300007248 */ /* 0x000fce0007fe0100 */
.L_x_9809:
        /* <DEDUP_REMOVED lines=25> */
.L_x_9814:
        /* <DEDUP_REMOVED lines=14> */
[----:B------:R-:W-:Y:S02]  /*22c90*/  IMAD.U32 R6, RZ, RZ, UR8 ;  /* 0x00000008ff067e24 */ /* 0x000fe4000f8e00ff */
[----:B------:R-:W-:-:S02]  /*22ca0*/  IMAD.U32 R7, RZ, RZ, UR9 ;  /* 0x00000009ff077e24 */ /* 0x000fc4000f8e00ff */
[----:B------:R-:W-:Y:S02]  /*22cb0*/  IMAD.U32 R10, RZ, RZ, UR4 ;  /* 0x00000004ff0a7e24 */ /* 0x000fe4000f8e00ff */
[----:B0-----:R-:W-:Y:S02]  /*22cc0*/  IMAD.U32 R11, RZ, RZ, UR5 ;  /* 0x00000005ff0b7e24 */ /* 0x001fe4000f8e00ff */
[----:B-1----:R-:W-:Y:S02]  /*22cd0*/  IMAD.MOV.U32 R8, RZ, RZ, 0x70 ;  /* 0x00000070ff087424 */ /* 0x002fe400078e00ff */
[----:B------:R-:W-:Y:S02]  /*22ce0*/  IMAD.MOV.U32 R12, RZ, RZ, 0x1 ;  /* 0x00000001ff0c7424 */ /* 0x000fe400078e00ff */
[----:B------:R-:W-:-:S07]  /*22cf0*/  IMAD.MOV.U32 R13, RZ, RZ, RZ ;  /* 0x000000ffff0d7224 */ /* 0x000fce00078e00ff */
[----:B------:R-:W-:-:S07]  /*22d00*/  LEPC R20, `(.L_x_9816) ;  /* 0x000000001014794e */ /* 0x000fce0000000000 */
[----:B--2---:R-:W-:Y:S05]  /*22d10*/  CALL.ABS.NOINC R2 ;  /* 0x0000000002007343 */ /* 0x004fea0003c00000 */
.L_x_9816:
        /* <DEDUP_REMOVED lines=14> */
[----:B0-----:R-:W-:Y:S02]  /*22e00*/  IMAD.U32 R11, RZ, RZ, UR5 ;  /* 0x00000005ff0b7e24 */ /* 0x001fe4000f8e00ff */
[----:B-1----:R-:W-:Y:S02]  /*22e10*/  IMAD.MOV.U32 R8, RZ, RZ, 0x70 ;  /* 0x00000070ff087424 */ /* 0x002fe400078e00ff */
[----:B------:R-:W-:Y:S02]  /*22e20*/  IMAD.MOV.U32 R12, RZ, RZ, 0x1 ;  /* 0x00000001ff0c7424 */ /* 0x000fe400078e00ff */
[----:B--2---:R-:W-:-:S07]  /*22e30*/  IMAD.MOV.U32 R13, RZ, RZ, RZ ;  /* 0x000000ffff0d7224 */ /* 0x004fce00078e00ff */
[----:B------:R-:W-:-:S07]  /*22e40*/  LEPC R20, `(.L_x_9818) ;  /* 0x000000001014794e */ /* 0x000fce0000000000 */
[----:B---3--:R-:W-:Y:S05]  /*22e50*/  CALL.ABS.NOINC R2 ;  /* 0x0000000002007343 */ /* 0x008fea0003c00000 */
.L_x_9818:
        /* <DEDUP_REMOVED lines=16> */
.L_x_9817:
[----:B------:R-:W2:Y:S01]  /*22f60*/  LDL.LU R7, [R1+0x47c] ;  /* 0x00047c0001077983 */ /* 0x000ea20000300800 */
[----:B------:R-:W3:Y:S01]  /*22f70*/  LDC R0, c[0x0][0x428] ;  /* 0x00010a00ff007b82 */ /* 0x000ee20000000800 */
[----:B------:R-:W-:Y:S01]  /*22f80*/  ULDC.64 UR4, c[0x0][0xaf0] ;  /* 0x0002bc0000047ab9 */ /* 0x000fe20000000a00 */
[----:B------:R-:W4:Y:S01]  /*22f90*/  S2R R4, SR_TID.X ;  /* 0x0000000000047919 */ /* 0x000f220000002100 */
[----:B---3--:R-:W-:Y:S01]  /*22fa0*/  ISETP.NE.AND P0, PT, R0, 0x1, PT ;  /* 0x000000010000780c */ /* 0x008fe20003f05270 */
[----:B------:R-:W-:Y:S01]  /*22fb0*/  IMAD.MOV.U32 R0, RZ, RZ, R18 ;  /* 0x000000ffff007224 */ /* 0x000fe200078e0012 */
[----:B----4-:R-:W-:Y:S01]  /*22fc0*/  LOP3.LUT R6, R4, 0x1f, RZ, 0xc0, !PT ;  /* 0x0000001f04067812 */ /* 0x010fe200078ec0ff */
[----:B------:R-:W-:-:S10]  /*22fd0*/  IMAD.MOV.U32 R4, RZ, RZ, R19 ;  /* 0x000000ffff047224 */ /* 0x000fd400078e0013 */
        /* <DEDUP_REMOVED lines=20> */
.L_x_9819:
        /* <DEDUP_REMOVED lines=19> */
.L_x_9891:
[----:B------:R-:W-:Y:S01]  /*23250*/  UMOV UR4, 0xffffffff ;  /* 0xffffffff00047882 */ /* 0x000fe20000000000 */
[----:B------:R-:W-:Y:S02]  /*23260*/  SHF.R.S32.HI R5, RZ, 0x1f, R4 ;  /* 0x0000001fff057819 */ /* 0x000fe40000011404 */
[----:B------:R-:W-:Y:S05]  /*23270*/  BRA.DIV UR4, `(.L_x_9821) ;  /* 0x0000003604f47947 */ /* 0x000fea000b800000 */
[----:B------:R-:W-:-:S13]  /*23280*/  ELECT P6, URZ, PT ;  /* 0x00000000003f782f */ /* 0x000fda00038c0000 */
.L_x_9894:
        /* <DEDUP_REMOVED lines=22> */
.L_x_9823:
[----:B------:R-:W2:Y:S01]  /*233f0*/  LDL R9, [R1+0x460] ;  /* 0x0004600001097983 */ /* 0x000ea20000100800 */
        /* <DEDUP_REMOVED lines=8> */
.L_x_9895:
        /* <DEDUP_REMOVED lines=11> */
.L_x_9825:
[----:B------:R-:W2:Y:S01]  /*23530*/  LDL R11, [R1+0x460] ;  /* 0x00046000010b7983 */ /* 0x000ea20000100800 */
        /* <DEDUP_REMOVED lines=21> */
.L_x_9822:
        /* <DEDUP_REMOVED lines=26> */
[----:B-1----:R-:W-:Y:S01]  /*23830*/  IMAD.MOV.U32 R6, RZ, RZ, 0x10000 ;  /* 0x00010000ff067424 */ /* 0x002fe200078e00ff */
        /* <DEDUP_REMOVED lines=27> */
[----:B-1----:R-:W-:Y:S01]  /*239f0*/  NOP ;  /* 0x0000000000007918 */ /* 0x002fe20000000000 */
.L_x_9827:
[----:B------:R-:W-:Y:S05]  /*23a00*/  BSYNC B0 ;  /* 0x0000000000007941 */ /* 0x000fea0003800000 */
.L_x_9826:
        /* <DEDUP_REMOVED lines=8> */
.L_x_9896:
[----:B------:R-:W-:Y:S01]  /*23a90*/  ULDC.64 UR46, c[0x0][0x3f8] ;  /* 0x0000fe00002e7ab9 */ /* 0x000fe20000000a00 */
[----:B------:R-:W-:Y:S01]  /*23aa0*/  ULDC.64 UR38, c[0x0][0x408] ;  /* 0x0001020000267ab9 */ /* 0x000fe20000000a00 */
[----:B------:R-:W-:Y:S04]  /*23ab0*/  BSSY B0, `(.L_x_9829) ;  /* 0x000003b000007945 */ /* 0x000fe80003800000 */
[----:B------:R-:W-:Y:S05]  /*23ac0*/  @!P6 BRA `(.L_x_9830) ;  /* 0x0000000000e4e947 */ /* 0x000fea0003800000 */
[----:B-1----:R-:W2:Y:S01]  /*23ad0*/  LDL R9, [R1+0x460] ;  /* 0x0004600001097983 */ /* 0x002ea20000100800 */
        /* <DEDUP_REMOVED lines=8> */
.L_x_9897:
        /* <DEDUP_REMOVED lines=11> */
.L_x_9832:
[----:B0-----:R-:W2:Y:S01]  /*23c10*/  LDL R6, [R1+0x460] ;  /* 0x0004600001067983 */ /* 0x001ea20000100800 */
        /* <DEDUP_REMOVED lines=36> */
.L_x_9830:
[----:B------:R-:W-:Y:S05]  /*23e60*/  BSYNC B0 ;  /* 0x0000000000007941 */ /* 0x000fea0003800000 */
.L_x_9829:
        /* <DEDUP_REMOVED lines=14> */
[----:B0-----:R-:W2:Y:S04]  /*23f50*/  LDL.LU R11, [R1+0x460] ;  /* 0x00046000010b7983 */ /* 0x001ea80000300800 */
[----:B------:R-:W3:Y:S01]  /*23f60*/  LDL.LU R13, [R1+0x464] ;  /* 0x00046400010d7983 */ /* 0x000ee20000300800 */
[----:B------:R-:W-:Y:S01]  /*23f70*/  BSSY B2, `(.L_x_9837) ;  /* 0x0000070000027945 */ /* 0x000fe20003800000 */
[----:B--2---:R-:W-:-:S05]  /*23f80*/  VIADD R6, R11, 0x1 ;  /* 0x000000010b067836 */ /* 0x004fca0000000000 */
[----:B------:R-:W-:-:S04]  /*23f90*/  ISETP.NE.AND P0, PT, R6, 0x2, PT ;  /* 0x000000020600780c */ /* 0x000fc80003f05270 */
[----:B------:R-:W-:Y:S02]  /*23fa0*/  SEL R9, RZ, 0x1, P0 ;  /* 0x00000001ff097807 */ /* 0x000fe40000000000 */
[----:B------:R-:W-:Y:S02]  /*23fb0*/  SEL R14, R6, RZ, P0 ;  /* 0x000000ff060e7207 */ /* 0x000fe40000000000 */
[----:B---3--:R-:W-:-:S03]  /*23fc0*/  LOP3.LUT R13, R13, R9, RZ, 0x3c, !PT ;  /* 0x000000090d0d7212 */ /* 0x008fc600078e3cff */
[----:B------:R0:W-:Y:S04]  /*23fd0*/  STL [R1+0x460], R14 ;  /* 0x0004600e01007387 */ /* 0x0001e80000100800 */
[----:B------:R0:W-:Y:S01]  /*23fe0*/  STL [R1+0x464], R13 ;  /* 0x0004640d01007387 */ /* 0x0001e20000100800 */
        /* <DEDUP_REMOVED lines=22> */
.L_x_9839:
[----:B-1----:R-:W1:Y:S01]  /*24150*/  S2R R3, SR_CgaCtaId ;  /* 0x0000000000037919 */ /* 0x002e620000008800 */
[----:B------:R-:W-:-:S04]  /*24160*/  MOV R2, 0x400 ;  /* 0x0000040000027802 */ /* 0x000fc80000000f00 */
[----:B-1----:R-:W-:Y:S02]  /*24170*/  LEA R2, R3, R2, 0x18 ;  /* 0x0000000203027211 */ /* 0x002fe400078ec0ff */
[----:B------:R-:W-:-:S03]  /*24180*/  SHF.L.U32 R3, R13, 0x1f, RZ ;  /* 0x0000001f0d037819 */ /* 0x000fc600000006ff */
[----:B------:R-:W-:-:S04]  /*24190*/  IMAD R2, R14, 0x8, R2 ;  /* 0x000000080e027824 */ /* 0x000fc800078e0202 */
[----:B------:R-:W1:Y:S02]  /*241a0*/  SYNCS.PHASECHK.TRANS64.TRYWAIT P0, [R2+URZ+0x32440], R3 ;  /* 0x03244003020075a7 */ /* 0x000e64000800017f */
[----:B-1----:R-:W-:Y:S05]  /*241b0*/  @!P0 BRA `(.L_x_9840) ;  /* 0x00000028008c8947 */ /* 0x002fea0003800000 */
.L_x_9898:
        /* <DEDUP_REMOVED lines=11> */
.L_x_9841:
[----:B------:R-:W2:Y:S01]  /*24270*/  LDL R6, [R1+0x460] ;  /* 0x0004600001067983 */ /* 0x000ea20000100800 */
        /* <DEDUP_REMOVED lines=21> */
.L_x_9899:
        /* <DEDUP_REMOVED lines=8> */
.L_x_9843:
[----:B-12---:R-:W2:Y:S01]  /*24450*/  LDL R3, [R1+0x460] ;  /* 0x0004600001037983 */ /* 0x006ea20000100800 */
        /* <DEDUP_REMOVED lines=33> */
.L_x_9838:
[----:B------:R-:W-:Y:S05]  /*24670*/  BSYNC B2 ;  /* 0x0000000000027941 */ /* 0x000fea0003800000 */
.L_x_9837:
[----:B------:R-:W2:Y:S02]  /*24680*/  LDL R2, [R1+0x478] ;  /* 0x0004780001027983 */ /* 0x000ea40000100800 */
[----:B--2---:R-:W-:-:S07]  /*24690*/  VIADD R8, R2, 0xfffffffd ;  /* 0xfffffffd02087836 */ /* 0x004fce0000000000 */
.L_x_9836:
[----:B------:R-:W-:Y:S05]  /*246a0*/  BSYNC B1 ;  /* 0x0000000000017941 */ /* 0x000fea0003800000 */
.L_x_9835:
[----:B------:R-:W2:Y:S01]  /*246b0*/  LDL.LU R2, [R1+0x478] ;  /* 0x0004780001027983 */ /* 0x000ea20000300800 */
[----:B------:R-:W-:Y:S01]  /*246c0*/  VIADD R10, R10, 0xfffffffe ;  /* 0xfffffffe0a0a7836 */ /* 0x000fe20000000000 */
[----:B--2---:R-:W-:-:S04]  /*246d0*/  LOP3.LUT R3, RZ, R2, RZ, 0x33, !PT ;  /* 0x00000002ff037212 */ /* 0x004fc800078e33ff */
[----:B------:R-:W-:-:S13]  /*246e0*/  ISETP.NE.AND P0, PT, R10, R3, PT ;  /* 0x000000030a00720c */ /* 0x000fda0003f05270 */
[----:B------:R-:W-:Y:S05]  /*246f0*/  @!P0 BRA `(.L_x_9834) ;  /* 0x0000000c00948947 */ /* 0x000fea0003800000 */
.L_x_9858:
[----:B------:R-:W2:Y:S04]  /*24700*/  LDL.LU R3, [R1+0x460] ;  /* 0x0004600001037983 */ /* 0x000ea80000300800 */
        /* <DEDUP_REMOVED lines=13> */
[----:B------:R-:W1:Y:S01]  /*247e0*/  LDC R12, c[0x0][0x41c] ;  /* 0x00010700ff0c7b82 */ /* 0x000e620000000800 */
[----:B0-----:R-:W-:Y:S02]  /*247f0*/  IMAD.MOV.U32 R11, RZ, RZ, R8 ;  /* 0x000000ffff0b7224 */ /* 0x001fe400078e0008 */
        /* <DEDUP_REMOVED lines=15> */
.L_x_9846:
[----:B------:R-:W2:Y:S01]  /*248f0*/  S2R R3, SR_CgaCtaId ;  /* 0x0000000000037919 */ /* 0x000ea20000008800 */
[----:B------:R-:W-:-:S04]  /*24900*/  MOV R2, 0x400 ;  /* 0x0000040000027802 */ /* 0x000fc80000000f00 */
[----:B--2---:R-:W-:Y:S02]  /*24910*/  LEA R2, R3, R2, 0x18 ;  /* 0x0000000203027211 */ /* 0x004fe400078ec0ff */
[----:B------:R-:W-:-:S03]  /*24920*/  SHF.L.U32 R3, R10, 0x1f, RZ ;  /* 0x0000001f0a037819 */ /* 0x000fc600000006ff */
[----:B------:R-:W-:-:S04]  /*24930*/  IMAD R2, R9, 0x8, R2 ;  /* 0x0000000809027824 */ /* 0x000fc800078e0202 */
[----:B------:R-:W2:Y:S02]  /*24940*/  SYNCS.PHASECHK.TRANS64.TRYWAIT P0, [R2+URZ+0x32440], R3 ;  /* 0x03244003020075a7 */ /* 0x000ea4000800017f */
[----:B--2---:R-:W-:Y:S05]  /*24950*/  @!P0 BRA `(.L_x_9847) ;  /* 0x0000002000cc8947 */ /* 0x004fea0003800000 */
.L_x_9900:
        /* <DEDUP_REMOVED lines=11> */
.L_x_9848:
[----:B0-----:R-:W3:Y:S01]  /*24a10*/  LDL R11, [R1+0x468] ;  /* 0x00046800010b7983 */ /* 0x001ee20000100800 */
        /* <DEDUP_REMOVED lines=20> */
.L_x_9901:
        /* <DEDUP_REMOVED lines=8> */
.L_x_9850:
        /* <DEDUP_REMOVED lines=33> */
.L_x_9845:
[----:B------:R-:W-:Y:S05]  /*24df0*/  BSYNC B1 ;  /* 0x0000000000017941 */ /* 0x000fea0003800000 */
.L_x_9844:
[----:B------:R-:W-:Y:S01]  /*24e00*/  VIADD R9, R9, 0x1 ;  /* 0x0000000109097836 */ /* 0x000fe20000000000 */
[----:B------:R-:W-:Y:S04]  /*24e10*/  BSSY B1, `(.L_x_9851) ;  /* 0x000006f000017945 */ /* 0x000fe80003800000 */
[----:B------:R-:W-:-:S04]  /*24e20*/  ISETP.NE.AND P0, PT, R9, 0x2, PT ;  /* 0x000000020900780c */ /* 0x000fc80003f05270 */
[----:B------:R-:W-:Y:S02]  /*24e30*/  SEL R3, RZ, 0x1, P0 ;  /* 0x00000001ff037807 */ /* 0x000fe40000000000 */
[----:B------:R-:W-:Y:S01]  /*24e40*/  SEL R12, R9, RZ, P0 ;  /* 0x000000ff090c7207 */ /* 0x000fe20000000000 */
[----:B------:R-:W-:Y:S01]  /*24e50*/  VIADD R9, R8, 0xffffffff ;  /* 0xffffffff08097836 */ /* 0x000fe20000000000 */
[----:B0-----:R-:W-:-:S03]  /*24e60*/  LOP3.LUT R11, R10, R3, RZ, 0x3c, !PT ;  /* 0x000000030a0b7212 */ /* 0x001fc600078e3cff */
[----:B------:R0:W-:Y:S04]  /*24e70*/  STL [R1+0x460], R12 ;  /* 0x0004600c01007387 */ /* 0x0001e80000100800 */
[----:B------:R0:W-:Y:S01]  /*24e80*/  STL [R1+0x464], R11 ;  /* 0x0004640b01007387 */ /* 0x0001e20000100800 */
[----:B------:R-:W-:Y:S05]  /*24e90*/  @!P6 BRA `(.L_x_9852) ;  /* 0x000000040098e947 */ /* 0x000fea0003800000 */
        /* <DEDUP_REMOVED lines=20> */
.L_x_9853:
[----:B------:R-:W2:Y:S01]  /*24fe0*/  S2R R3, SR_CgaCtaId ;  /* 0x0000000000037919 */ /* 0x000ea20000008800 */
[----:B------:R-:W-:-:S04]  /*24ff0*/  MOV R2, 0x400 ;  /* 0x0000040000027802 */ /* 0x000fc80000000f00 */
[----:B--2---:R-:W-:Y:S02]  /*25000*/  LEA R2, R3, R2, 0x18 ;  /* 0x0000000203027211 */ /* 0x004fe400078ec0ff */
[----:B------:R-:W-:-:S03]  /*25010*/  SHF.L.U32 R3, R11, 0x1f, RZ ;  /* 0x0000001f0b037819 */ /* 0x000fc600000006ff */
[----:B------:R-:W-:-:S04]  /*25020*/  IMAD R2, R12, 0x8, R2 ;  /* 0x000000080c027824 */ /* 0x000fc800078e0202 */
[----:B------:R-:W2:Y:S02]  /*25030*/  SYNCS.PHASECHK.TRANS64.TRYWAIT P0, [R2+URZ+0x32440], R3 ;  /* 0x03244003020075a7 */ /* 0x000ea4000800017f */
[----:B--2---:R-:W-:Y:S05]  /*25040*/  @!P0 BRA `(.L_x_9854) ;  /* 0x0000001c00388947 */ /* 0x004fea0003800000 */
.L_x_9902:
        /* <DEDUP_REMOVED lines=11> */
.L_x_9855:
[----:B------:R-:W3:Y:S01]  /*25100*/  LDL R6, [R1+0x460] ;  /* 0x0004600001067983 */ /* 0x000ee20000100800 */
        /* <DEDUP_REMOVED lines=21> */
.L_x_9903:
        /* <DEDUP_REMOVED lines=8> */
.L_x_9857:
[----:B0-2---:R-:W2:Y:S01]  /*252e0*/  LDL R3, [R1+0x460] ;  /* 0x0004600001037983 */ /* 0x005ea20000100800 */
        /* <DEDUP_REMOVED lines=33> */
.L_x_9852:
[----:B------:R-:W-:Y:S05]  /*25500*/  BSYNC B1 ;  /* 0x0000000000017941 */ /* 0x000fea0003800000 */
.L_x_9851:
[----:B------:R-:W2:Y:S01]  /*25510*/  LDL R2, [R1+0x46c] ;  /* 0x00046c0001027983 */ /* 0x000ea20000100800 */
[----:B------:R-:W-:Y:S01]  /*25520*/  VIADD R8, R8, 0xfffffffe ;  /* 0xfffffffe08087836 */ /* 0x000fe20000000000 */
[----:B--2---:R-:W-:-:S13]  /*25530*/  ISETP.GT.AND P0, PT, R9, R2, PT ;  /* 0x000000020900720c */ /* 0x004fda0003f04270 */
[----:B------:R-:W-:Y:S05]  /*25540*/  @P0 BRA `(.L_x_9858) ;  /* 0xfffffff0006c0947 */ /* 0x000fea000383ffff */
.L_x_9834:
[----:B------:R-:W-:Y:S05]  /*25550*/  BSYNC B0 ;  /* 0x0000000000007941 */ /* 0x000fea0003800000 */
.L_x_9833:
[----:B------:R-:W2:Y:S01]  /*25560*/  LDL.LU R3, [R1+0x460] ;  /* 0x0004600001037983 */ /* 0x000ea20000300800 */
        /* <DEDUP_REMOVED lines=8> */
[----:B------:R1:W-:Y:S01]  /*255f0*/  STL [R1+0x460], R2 ;  /* 0x0004600201007387 */ /* 0x0003e20000100800 */
        /* <DEDUP_REMOVED lines=8> */
[----:B------:R-:W1:Y:S02]  /*25680*/  S2R R6, SR_LTMASK ;  /* 0x0000000000067919 */ /* 0x000e640000003900 */
[----:B-1----:R-:W-:-:S04]  /*25690*/  LOP3.LUT R6, R6, UR4, RZ, 0xc0, !PT ;  /* 0x0000000406067c12 */ /* 0x002fc8000f8ec0ff */
[----:B------:R-:W1:Y:S01]  /*256a0*/  POPC R7, R6 ;  /* 0x0000000600077309 */ /* 0x000e620000000000 */
[----:B--2---:R-:W1:Y:S02]  /*256b0*/  SHFL.IDX PT, R4, R3, R4, 0x1f ;  /* 0x00001f0403047589 */ /* 0x004e6400000e0000 */
[----:B-1----:R-:W-:-:S07]  /*256c0*/  IADD3 R16, R4, UR49, R7 ;  /* 0x0000003104107c10 */ /* 0x002fce000fffe007 */
.L_x_9860:
[----:B------:R-:W-:Y:S05]  /*256d0*/  BSYNC B0 ;  /* 0x0000000000007941 */ /* 0x000fea0003800000 */
.L_x_9859:
[----:B-1----:R-:W2:Y:S02]  /*256e0*/  LDL.LU R2, [R1+0x464] ;  /* 0x0004640001027983 */ /* 0x002ea40000300800 */
[----:B--2---:R-:W-:-:S05]  /*256f0*/  LOP3.LUT R2, R2, R0, RZ, 0x3c, !PT ;  /* 0x0000000002027212 */ /* 0x004fca00078e3cff */
[----:B------:R1:W-:Y:S02]  /*25700*/  STL [R1+0x464], R2 ;  /* 0x0004640201007387 */ /* 0x0003e40000100800 */
.L_x_9815:
[----:B------:R-:W-:Y:S05]  /*25710*/  BSYNC B6 ;  /* 0x0000000000067941 */ /* 0x000fea0003800000 */
.L_x_9813:
[----:B------:R-:W-:-:S03]  /*25720*/  UMOV UR4, 0xffffffff ;  /* 0xffffffff00047882 */ /* 0x000fc60000000000 */
[----:B------:R-:W-:Y:S05]  /*25730*/  BRA.DIV UR4, `(.L_x_9861) ;  /* 0x0000001604a47947 */ /* 0x000fea000b800000 */
[----:B------:R2:W3:Y:S04]  /*25740*/  SHFL.IDX PT, R4, R16, RZ, 0x1f ;  /* 0x00001fff10047589 */ /* 0x0004e800000e0000 */
[----:B------:R2:W4:Y:S02]  /*25750*/  SHFL.IDX PT, R6, R16, 0x1, 0x1f ;  /* 0x00201f0010067f89 */ /* 0x00052400000e0000 */
.L_x_9907:
[----:B------:R-:W5:Y:S01]  /*25760*/  S2R R0, SR_TID.X ;  /* 0x0000000000007919 */ /* 0x000f620000002100 */
[----:B------:R-:W-:Y:S01]  /*25770*/  ULDC UR4, c[0x0][0xd14] ;  /* 0x0003450000047ab9 */ /* 0x000fe20000000800 */
[----:B------:R-:W-:Y:S01]  /*25780*/  BSSY B0, `(.L_x_9862) ;  /* 0x000000b000007945 */ /* 0x000fe20003800000 */
[----:B-1----:R-:W-:Y:S01]  /*25790*/  IMAD.MOV.U32 R2, RZ, RZ, RZ ;  /* 0x000000ffff027224 */ /* 0x002fe200078e00ff */
[----:B-----5:R-:W-:Y:S01]  /*257a0*/  LOP3.LUT R8, R0, 0x1f, RZ, 0xc0, !PT ;  /* 0x0000001f00087812 */ /* 0x020fe200078ec0ff */
[----:B------:R-:W-:-:S03]  /*257b0*/  IMAD.U32 R0, RZ, RZ, UR4 ;  /* 0x00000004ff007e24 */ /* 0x000fc6000f8e00ff */
[C---:B------:R-:W-:Y:S01]  /*257c0*/  ISETP.NE.AND P0, PT, R8.reuse, 0x1f, PT ;  /* 0x0000001f0800780c */ /* 0x040fe20003f05270 */
[----:B------:R-:W-:-:S05]  /*257d0*/  IMAD.IADD R5, R8, 0x1, R19 ;  /* 0x0000000108057824 */ /* 0x000fca00078e0213 */
[----:B------:R-:W-:-:S13]  /*257e0*/  ISETP.GE.OR P0, PT, R5, R0, !P0 ;  /* 0x000000000500720c */ /* 0x000fda0004706670 */
[----:B------:R-:W-:Y:S05]  /*257f0*/  @P0 BRA `(.L_x_9863) ;  /* 0x00000000000c0947 */ /* 0x000fea0003800000 */
[----:B------:R-:W1:Y:S02]  /*25800*/  LDC.64 R2, c[0x0][0xd58] ;  /* 0x00035600ff027b82 */ /* 0x000e640000000a00 */
[----:B-1----:R-:W-:-:S06]  /*25810*/  IMAD.WIDE R2, R5, 0x4, R2 ;  /* 0x0000000405027825 */ /* 0x002fcc00078e0202 */
[----:B------:R1:W5:Y:S02]  /*25820*/  LDG.E R2, desc[UR54][R2.64] ;  /* 0x0000003602027981 */ /* 0x000364000c1e1900 */
.L_x_9863:
[----:B------:R-:W-:Y:S05]  /*25830*/  BSYNC B0 ;  /* 0x0000000000007941 */ /* 0x000fea0003800000 */
.L_x_9862:
        /* <DEDUP_REMOVED lines=23> */
.L_x_9915:
[----:B------:R-:W-:Y:S02]  /*259b0*/  ULDC UR4, c[0x0][0xd10] ;  /* 0x0003440000047ab9 */ /* 0x000fe40000000800 */
[----:B------:R-:W-:-:S04]  /*259c0*/  IMAD.U32 R5, RZ, RZ, UR4 ;  /* 0x00000004ff057e24 */ /* 0x000fc8000f8e00ff */
[----:B-1----:R-:W-:-:S04]  /*259d0*/  IMAD R14, R14, R5, RZ ;  /* 0x000000050e0e7224 */ /* 0x002fc800078e02ff */
[----:B----4-:R-:W-:-:S05]  /*259e0*/  IMAD.IADD R7, R6, 0x1, R14 ;  /* 0x0000000106077824 */ /* 0x010fca00078e020e */
[----:B---3--:R-:W-:-:S13]  /*259f0*/  ISETP.GT.AND P0, PT, R7, R4, PT ;  /* 0x000000040700720c */ /* 0x008fda0003f04270 */
[----:B------:R-:W-:Y:S05]  /*25a00*/  @P0 BRA `(.L_x_9865) ;  /* 0x0000000000b40947 */ /* 0x000fea0003800000 */
[----:B------:R-:W1:Y:S02]  /*25a10*/  LDC R0, c[0x0][0xd14] ;  /* 0x00034500ff007b82 */ /* 0x000e640000000800 */
.L_x_9870:
[----:B------:R-:W-:-:S05]  /*25a20*/  VIADD R19, R19, 0x1f ;  /* 0x0000001f13137836 */ /* 0x000fca0000000000 */
[----:B-1----:R-:W-:-:S13]  /*25a30*/  ISETP.GE.AND P0, PT, R19, R0, PT ;  /* 0x000000001300720c */ /* 0x002fda0003f06270 */
[----:B------:R-:W-:Y:S05]  /*25a40*/  @P0 BRA `(.L_x_9866) ;  /* 0x0000000400ec0947 */ /* 0x000fea0003800000 */
[----:B------:R-:W1:Y:S01]  /*25a50*/  S2R R2, SR_TID.X ;  /* 0x0000000000027919 */ /* 0x000e620000002100 */
[----:B------:R-:W-:Y:S01]  /*25a60*/  BSSY B0, `(.L_x_9867) ;  /* 0x000000a000007945 */ /* 0x000fe20003800000 */
[----:B-1----:R-:W-:Y:S01]  /*25a70*/  LOP3.LUT R8, R2, 0x1f, RZ, 0xc0, !PT ;  /* 0x0000001f02087812 */ /* 0x002fe200078ec0ff */
[----:B------:R-:W-:-:S03]  /*25a80*/  IMAD.MOV.U32 R2, RZ, RZ, RZ ;  /* 0x000000ffff027224 */ /* 0x000fc600078e00ff */
[C---:B------:R-:W-:Y:S01]  /*25a90*/  ISETP.NE.AND P1, PT, R8.reuse, 0x1f, PT ;  /* 0x0000001f0800780c */ /* 0x040fe20003f25270 */
[----:B------:R-:W-:-:S05]  /*25aa0*/  IMAD.IADD R5, R8, 0x1, R19 ;  /* 0x0000000108057824 */ /* 0x000fca00078e0213 */
[----:B------:R-:W-:-:S13]  /*25ab0*/  ISETP.GE.OR P0, PT, R5, R0, !P1 ;  /* 0x000000000500720c */ /* 0x000fda0004f06670 */
[----:B------:R-:W-:Y:S05]  /*25ac0*/  @P0 BRA `(.L_x_9868) ;  /* 0x00000000000c0947 */ /* 0x000fea0003800000 */
[----:B0-----:R-:W0:Y:S02]  /*25ad0*/  LDC.64 R2, c[0x0][0xd58] ;  /* 0x00035600ff027b82 */ /* 0x001e240000000a00 */
[----:B0-----:R-:W-:-:S06]  /*25ae0*/  IMAD.WIDE R2, R5, 0x4, R2 ;  /* 0x0000000405027825 */ /* 0x001fcc00078e0202 */
[----:B------:R1:W5:Y:S02]  /*25af0*/  LDG.E R2, desc[UR54][R2.64] ;  /* 0x0000003602027981 */ /* 0x000364000c1e1900 */
.L_x_9868:
[----:B------:R-:W-:Y:S05]  /*25b00*/  BSYNC B0 ;  /* 0x0000000000007941 */ /* 0x000fea0003800000 */
.L_x_9867:
        /* <DEDUP_REMOVED lines=8> */
[----:B------:R-:W3:Y:S02]  /*25b90*/  SHFL.UP PT, R14, R13, 0x2, RZ ;  /* 0x044000000d0e7989 */ /* 0x000ee400000e00ff */
[----:B---3--:R-:W-:Y:S02]  /*25ba0*/  SEL R14, R14, RZ, P1 ;  /* 0x000000ff0e0e7207 */ /* 0x008fe40000800000 */
[----:B------:R-:W-:-:S03]  /*25bb0*/  ISETP.GE.U32.AND P1, PT, R8, 0x8, PT ;  /* 0x000000080800780c */ /* 0x000fc60003f26070 */
[----:B01----:R-:W-:-:S05]  /*25bc0*/  IMAD.IADD R3, R13, 0x1, R14 ;  /* 0x000000010d037824 */ /* 0x003fca00078e020e */
        /* <DEDUP_REMOVED lines=11> */
.L_x_9923:
[----:B------:R-:W-:Y:S02]  /*25c80*/  ULDC UR4, c[0x0][0xd10] ;  /* 0x0003440000047ab9 */ /* 0x000fe40000000800 */
[----:B------:R-:W-:-:S04]  /*25c90*/  IMAD.U32 R5, RZ, RZ, UR4 ;  /* 0x00000004ff057e24 */ /* 0x000fc8000f8e00ff */
[----:B-1----:R-:W-:-:S04]  /*25ca0*/  IMAD R14, R14, R5, RZ ;  /* 0x000000050e0e7224 */ /* 0x002fc800078e02ff */
[----:B------:R-:W-:-:S05]  /*25cb0*/  IMAD.IADD R7, R14, 0x1, R7 ;  /* 0x000000010e077824 */ /* 0x000fca00078e0207 */
[----:B------:R-:W-:-:S13]  /*25cc0*/  ISETP.GT.AND P0, PT, R7, R4, PT ;  /* 0x000000040700720c */ /* 0x000fda0003f04270 */
[----:B------:R-:W-:Y:S05]  /*25cd0*/  @!P0 BRA `(.L_x_9870) ;  /* 0xfffffffc00508947 */ /* 0x000fea000383ffff */
.L_x_9865:
        /* <DEDUP_REMOVED lines=8> */
.L_x_9927:
[----:B------:R-:W-:Y:S01]  /*25d60*/  ISETP.NE.AND P0, PT, R7, RZ, PT ;  /* 0x000000ff0700720c */ /* 0x000fe20003f05270 */
[----:B------:R-:W-:-:S12]  /*25d70*/  IMAD.MOV.U32 R14, RZ, RZ, RZ ;  /* 0x000000ffff0e7224 */ /* 0x000fd800078e00ff */
[----:B------:R-:W-:Y:S05]  /*25d80*/  @!P0 BRA `(.L_x_9872) ;  /* 0x0000000000108947 */ /* 0x000fea0003800000 */
[----:B------:R-:W-:Y:S01]  /*25d90*/  UMOV UR4, 0xffffffff ;  /* 0xffffffff00047882 */ /* 0x000fe20000000000 */
[----:B------:R-:W-:Y:S02]  /*25da0*/  VIADD R12, R6, 0xffffffff ;  /* 0xffffffff060c7836 */ /* 0x000fe40000000000 */
[----:B------:R-:W-:Y:S05]  /*25db0*/  BRA.DIV UR4, `(.L_x_9873) ;  /* 0x0000001a04387947 */ /* 0x000fea000b800000 */
[----:B------:R3:W4:Y:S02]  /*25dc0*/  SHFL.IDX PT, R14, R3, R12, 0x1f ;  /* 0x00001f0c030e7589 */ /* 0x00072400000e0000 */
.L_x_9872:
[----:B01-3--:R-:W0:Y:S01]  /*25dd0*/  LDC.64 R2, c[0x0][0xd68] ;  /* 0x00035a00ff027b82 */ /* 0x00be220000000a00 */
[----:B------:R-:W-:-:S04]  /*25de0*/  IMAD.IADD R19, R6, 0x1, R19 ;  /* 0x0000000106137824 */ /* 0x000fc800078e0213 */
        /* <DEDUP_REMOVED lines=39> */
[----:B0-----:R-:W-:Y:S01]  /*26060*/  VIADD R2, R10, 0xffffffe ;  /* 0x0ffffffe0a027836 */ /* 0x001fe20000000000 */
[----:B------:R-:W-:-:S05]  /*26070*/  IABS R10, R6 ;  /* 0x00000006000a7213 */ /* 0x000fca0000000000 */
[----:B------:R0:W1:Y:S02]  /*26080*/  F2I.FTZ.U32.TRUNC.NTZ R3, R2 ;  /* 0x0000000200037305 */ /* 0x000064000021f000 */
[----:B0-----:R-:W-:Y:S02]  /*26090*/  IMAD.MOV.U32 R2, RZ, RZ, RZ ;  /* 0x000000ffff027224 */ /* 0x001fe400078e00ff */
[----:B-1----:R-:W-:-:S04]  /*260a0*/  IMAD.MOV R7, RZ, RZ, -R3 ;  /* 0x000000ffff077224 */ /* 0x002fc800078e0a03 */
        /* <DEDUP_REMOVED lines=21> */
.L_x_9866:
[----:B------:R-:W-:Y:S01]  /*26200*/  UMOV UR4, URZ ;  /* 0x0000003f00047c82 */ /* 0x000fe20008000000 */
[----:B------:R-:W-:Y:S01]  /*26210*/  UMOV UR5, URZ ;  /* 0x0000003f00057c82 */ /* 0x000fe20008000000 */
[----:B------:R-:W-:Y:S01]  /*26220*/  ULDC UR6, c[0x0][0xd14] ;  /* 0x0003450000067ab9 */ /* 0x000fe20000000800 */
[----:B--2---:R-:W-:Y:S02]  /*26230*/  IMAD.MOV.U32 R16, RZ, RZ, R4 ;  /* 0x000000ffff107224 */ /* 0x004fe400078e0004 */
[----:B------:R-:W-:Y:S02]  /*26240*/  IMAD.U32 R17, RZ, RZ, UR4 ;  /* 0x00000004ff117e24 */ /* 0x000fe4000f8e00ff */
[----:B------:R-:W-:Y:S02]  /*26250*/  IMAD.U32 R18, RZ, RZ, UR5 ;  /* 0x00000005ff127e24 */ /* 0x000fe4000f8e00ff */
[----:B------:R-:W-:-:S07]  /*26260*/  IMAD.U32 R19, RZ, RZ, UR6 ;  /* 0x00000006ff137e24 */ /* 0x000fce000f8e00ff */
.L_x_9874:
[----:B------:R-:W1:Y:S01]  /*26270*/  S2R R2, SR_TID.X ;  /* 0x0000000000027919 */ /* 0x000e620000002100 */
[----:B------:R-:W-:Y:S05]  /*26280*/  WARPSYNC.ALL ;  /* 0x0000000000007948 */ /* 0x000fea0003800000 */
[----:B------:R-:W-:Y:S01]  /*26290*/  BAR.SYNC.DEFER_BLOCKING 0x4, 0x120 ;  /* 0x0104800000007b1d */ /* 0x000fe20000010000 */
[----:B-1----:R-:W-:-:S04]  /*262a0*/  LOP3.LUT R2, R2, 0x1f, RZ, 0xc0, !PT ;  /* 0x0000001f02027812 */ /* 0x002fc800078ec0ff */
        /* <DEDUP_REMOVED lines=8> */
.L_x_9801:
[----:B------:R-:W3:Y:S01]  /*26330*/  S2R R3, SR_CgaCtaId ;  /* 0x0000000000037919 */ /* 0x000ee20000008800 */
[----:B------:R-:W-:Y:S01]  /*26340*/  UIADD3 UR4, UR50, 0x1, URZ ;  /* 0x0000000132047890 */ /* 0x000fe2000fffe03f */
[----:B-1----:R-:W-:-:S03]  /*26350*/  MOV R0, 0x400 ;  /* 0x0000040000007802 */ /* 0x002fc60000000f00 */
[----:B------:R-:W-:-:S04]  /*26360*/  ULEA.HI UR5, UR4, UR4, URZ, 0x1 ;  /* 0x0000000404057291 */ /* 0x000fc8000f8f083f */
[----:B------:R-:W-:-:S04]  /*26370*/  ULOP3.LUT UR5, UR5, 0xfffffffe, URZ, 0xc0, !UPT ;  /* 0xfffffffe05057892 */ /* 0x000fc8000f8ec03f */
[----:B------:R-:W-:Y:S01]  /*26380*/  UIADD3 UR5, UR4, -UR5, URZ ;  /* 0x8000000504057290 */ /* 0x000fe2000fffe03f */
[----:B---3--:R-:W-:-:S05]  /*26390*/  LEA R0, R3, R0, 0x18 ;  /* 0x0000000003007211 */ /* 0x008fca00078ec0ff */
[----:B------:R-:W-:-:S05]  /*263a0*/  IMAD.U32 R3, RZ, RZ, UR5 ;  /* 0x00000005ff037e24 */ /* 0x000fca000f8e00ff */
[----:B------:R-:W-:-:S04]  /*263b0*/  SHF.L.U32 R3, R3, 0x1f, RZ ;  /* 0x0000001f03037819 */ /* 0x000fc800000006ff */
[----:B------:R-:W1:Y:S02]  /*263c0*/  SYNCS.PHASECHK.TRANS64.TRYWAIT P0, [R0+URZ+0x32420], R3 ;  /* 0x03242003000075a7 */ /* 0x000e64000800017f */
[----:B-1----:R-:W-:Y:S05]  /*263d0*/  @!P0 BRA `(.L_x_9876) ;  /* 0x0000001000d48947 */ /* 0x002fea0003800000 */
.L_x_9930:
[----:B------:R-:W-:-:S03]  /*263e0*/  UMOV UR4, 0xffffffff ;  /* 0xffffffff00047882 */ /* 0x000fc60000000000 */
[----:B------:R-:W-:Y:S05]  /*263f0*/  BRA.DIV UR4, `(.L_x_9877) ;  /* 0x0000001204e07947 */ /* 0x000fea000b800000 */
[----:B--2---:R-:W2:Y:S02]  /*26400*/  S2R R2, SR_TID.X ;  /* 0x0000000000027919 */ /* 0x004ea40000002100 */
[----:B--2---:R-:W-:-:S04]  /*26410*/  SHF.R.U32.HI R2, RZ, 0x5, R2 ;  /* 0x00000005ff027819 */ /* 0x004fc80000011602 */
[----:B------:R-:W-:-:S05]  /*26420*/  LOP3.LUT R2, R2, 0x3, RZ, 0xc0, !PT ;  /* 0x0000000302027812 */ /* 0x000fca00078ec0ff */
[----:B------:R2:W3:Y:S02]  /*26430*/  SHFL.IDX PT, R14, R2, RZ, 0x1f ;  /* 0x00001fff020e7589 */ /* 0x0004e400000e0000 */
.L_x_9933:
[----:B---3--:R-:W-:Y:S01]  /*26440*/  ISETP.NE.AND P0, PT, R14, RZ, PT ;  /* 0x000000ff0e00720c */ /* 0x008fe20003f05270 */
[----:B------:R-:W-:-:S12]  /*26450*/  BSSY B0, `(.L_x_9878) ;  /* 0x0000027000007945 */ /* 0x000fd80003800000 */
[----:B------:R-:W-:Y:S05]  /*26460*/  @P0 BRA `(.L_x_9879) ;  /* 0x0000000000940947 */ /* 0x000fea0003800000 */
[----:B------:R-:W-:-:S03]  /*26470*/  UMOV UR4, 0xffffffff ;  /* 0xffffffff00047882 */ /* 0x000fc60000000000 */
[----:B------:R-:W-:Y:S05]  /*26480*/  BRA.DIV UR4, `(.L_x_9880) ;  /* 0x0000001204f07947 */ /* 0x000fea000b800000 */
[----:B------:R-:W-:-:S13]  /*26490*/  ELECT P6, URZ, PT ;  /* 0x00000000003f782f */ /* 0x000fda00038c0000 */
.L_x_9936:
[----:B------:R-:W-:Y:S05]  /*264a0*/  @!P6 BRA `(.L_x_9879) ;  /* 0x000000000084e947 */ /* 0x000fea0003800000 */
[----:B------:R-:W-:-:S06]  /*264b0*/  ULOP3.LUT UR4, UR48, 0x2, URZ, 0xfc, !UPT ;  /* 0x0000000230047892 */ /* 0x000fcc000f8efc3f */
[----:B--2---:R-:W-:-:S05]  /*264c0*/  IMAD.U32 R2, RZ, RZ, UR4 ;  /* 0x00000004ff027e24 */ /* 0x004fca000f8e00ff */
[----:B------:R-:W-:-:S13]  /*264d0*/  ISETP.NE.AND P2, PT, R2, 0x3, PT ;  /* 0x000000030200780c */ /* 0x000fda0003f45270 */
[----:B------:R-:W-:Y:S05]  /*264e0*/  @!P2 BRA `(.L_x_9881) ;  /* 0x000000000004a947 */ /* 0x000fea0003800000 */
[----:B------:R-:W-:Y:S01]  /*264f0*/  BPT.TRAP 0x1 ;  /* 0x000000040000795c */ /* 0x000fe20000300000 */
.L_x_9881:
[----:B-1----:R-:W2:Y:S04]  /*26500*/  LDL R3, [R1+0x460] ;  /* 0x0004600001037983 */ /* 0x002ea80000100800 */
        /* <DEDUP_REMOVED lines=13> */
.L_x_9937:
[----:B------:R-:W2:Y:S02]  /*265e0*/  SYNCS.PHASECHK.TRANS64.TRYWAIT P0, [R7+URZ], R2 ;  /* 0x00000002070075a7 */ /* 0x000ea4000800017f */
[----:B--2---:R-:W-:Y:S05]  /*265f0*/  @!P0 BRA `(.L_x_9883) ;  /* 0x0000001000c88947 */ /* 0x004fea0003800000 */
.L_x_9938:
[----:B------:R-:W-:Y:S05]  /*26600*/  @!P2 BRA `(.L_x_9884) ;  /* 0x000000000004a947 */ /* 0x000fea0003800000 */
[----:B------:R-:W-:Y:S01]  /*26610*/  BPT.TRAP 0x1 ;  /* 0x000000040000795c */ /* 0x000fe20000300000 */
.L_x_9884:
[----:B------:R-:W3:Y:S01]  /*26620*/  LDL.LU R4, [R1+0x460] ;  /* 0x0004600001047983 */ /* 0x000ee20000300800 */
[----:B------:R-:W-:-:S04]  /*26630*/  VIADD R0, R0, 0x32460 ;  /* 0x0003246000007836 */ /* 0x000fc80000000000 */
[----:B---3--:R-:W-:-:S04]  /*26640*/  IMAD R4, R4, 0x8, R0 ;  /* 0x0000000804047824 */ /* 0x008fc800078e0200 */
[----:B------:R-:W3:Y:S02]  /*26650*/  SYNCS.PHASECHK.TRANS64.TRYWAIT P0, [R4+URZ], R5 ;  /* 0x00000005040075a7 */ /* 0x000ee4000800017f */
[----:B---3--:R-:W-:Y:S05]  /*26660*/  @!P0 BRA `(.L_x_9885) ;  /* 0x0000001000c08947 */ /* 0x008fea0003800000 */
.L_x_9939:
[----:B------:R-:W-:-:S07]  /*26670*/  IMAD R3, R3, 0x8, R0 ;  /* 0x0000000803037824 */ /* 0x000fce00078e0200 */
.L_x_9886:
[----:B----4-:R4:W0:Y:S02]  /*26680*/  SYNCS.PHASECHK.TRANS64.TRYWAIT P0, [R3+URZ], R2 ;  /* 0x00000002030075a7 */ /* 0x010824000800017f */
[----:B0-----:R-:W-:Y:S05]  /*26690*/  @!P0 NANOSLEEP.SYNCS 0x989680 ;  /* 0x009896800000895d */ /* 0x001fea0003900000 */
[----:B------:R-:W0:Y:S02]  /*266a0*/  @!P0 SYNCS.PHASECHK.TRANS64 P0, [R3+URZ], R2 ;  /* 0x00000002030085a7 */ /* 0x000e24000800007f */
[----:B0-----:R-:W-:Y:S05]  /*266b0*/  @!P0 BRA `(.L_x_9886) ;  /* 0xfffffffc00f08947 */ /* 0x001fea000383ffff */
.L_x_9879:
[----:B------:R-:W-:Y:S05]  /*266c0*/  BSYNC B0 ;  /* 0x0000000000007941 */ /* 0x000fea0003800000 */
.L_x_9878:
[----:B------:R-:W-:Y:S05]  /*266d0*/  EXIT ;  /* 0x000000000000794d */ /* 0x000fea0003800000 */
.L_x_9680:
[----:B0-----:R-:W-:-:S04]  /*266e0*/  IMAD.U32 R7, RZ, RZ, UR44 ;  /* 0x0000002cff077e24 */ /* 0x001fc8000f8e00ff */
[----:B------:R0:W1:Y:S03]  /*266f0*/  SYNCS.PHASECHK.TRANS64.TRYWAIT P0, [R7+URZ+0x32400], R0 ;  /* 0x03240000070075a7 */ /* 0x000066000800017f */
[----:B-1----:R-:W-:Y:S05]  /*26700*/  @!P0 NANOSLEEP.SYNCS 0x989680 ;  /* 0x009896800000895d */ /* 0x002fea0003900000 */
[----:B------:R-:W1:Y:S02]  /*26710*/  @!P0 SYNCS.PHASECHK.TRANS64 P0, [R7+URZ+0x32400], R0 ;  /* 0x03240000070085a7 */ /* 0x000e64000800007f */
[----:B-1----:R-:W-:Y:S05]  /*26720*/  @!P0 BRA `(.L_x_9680) ;  /* 0xfffffffc00ec8947 */ /* 0x002fea000383ffff */
[----:B------:R-:W-:Y:S05]  /*26730*/  BRA `(.L_x_9887) ;  /* 0xfffffdc000e07947 */ /* 0x000fea000383ffff */
.L_x_9687:
[----:B-1----:R1:W2:Y:S02]  /*26740*/  SYNCS.PHASECHK.TRANS64.TRYWAIT P0, [R24+URZ], R25 ;  /* 0x00000019180075a7 */ /* 0x0022a4000800017f */
[----:B--2---:R-:W-:Y:S05]  /*26750*/  @!P0 NANOSLEEP.SYNCS 0x989680 ;  /* 0x009896800000895d */ /* 0x004fea0003900000 */
[----:B------:R-:W2:Y:S02]  /*26760*/  @!P0 SYNCS.PHASECHK.TRANS64 P0, [R24+URZ], R25 ;  /* 0x00000019180085a7 */ /* 0x000ea4000800007f */
[----:B--2---:R-:W-:Y:S05]  /*26770*/  @!P0 BRA `(.L_x_9687) ;  /* 0xfffffffc00f08947 */ /* 0x004fea000383ffff */
[----:B------:R-:W-:Y:S05]  /*26780*/  BRA `(.L_x_9686) ;  /* 0xfffffdc800047947 */ /* 0x000fea000383ffff */
.L_x_9689:
[----:B0-----:R-:W-:-:S04]  /*26790*/  IMAD.U32 R8, RZ, RZ, UR44 ;  /* 0x0000002cff087e24 */ /* 0x001fc8000f8e00ff */
[----:B------:R0:W1:Y:S03]  /*267a0*/  SYNCS.PHASECHK.TRANS64.TRYWAIT P0, [R8+URZ+0x32410], R7 ;  /* 0x03241007080075a7 */ /* 0x000066000800017f */
[----:B-1----:R-:W-:Y:S05]  /*267b0*/  @!P0 NANOSLEEP.SYNCS 0x989680 ;  /* 0x009896800000895d */ /* 0x002fea0003900000 */
[----:B------:R-:W1:Y:S02]  /*267c0*/  @!P0 SYNCS.PHASECHK.TRANS64 P0, [R8+URZ+0x32410], R7 ;  /* 0x03241007080085a7 */ /* 0x000e64000800007f */
[----:B-1----:R-:W-:Y:S05]  /*267d0*/  @!P0 BRA `(.L_x_9689) ;  /* 0xfffffffc00ec8947 */ /* 0x002fea000383ffff */
[----:B------:R-:W-:Y:S05]  /*267e0*/  BRA `(.L_x_9888) ;  /* 0xfffffdc800d87947 */ /* 0x000fea000383ffff */
.L_x_9696:
[----:B-1----:R1:W2:Y:S02]  /*267f0*/  SYNCS.PHASECHK.TRANS64.TRYWAIT P0, [R8+URZ], R9 ;  /* 0x00000009080075a7 */ /* 0x0022a4000800017f */
[----:B--2---:R-:W-:Y:S05]  /*26800*/  @!P0 NANOSLEEP.SYNCS 0x989680 ;  /* 0x009896800000895d */ /* 0x004fea0003900000 */
[----:B------:R-:W2:Y:S02]  /*26810*/  @!P0 SYNCS.PHASECHK.TRANS64 P0, [R8+URZ], R9 ;  /* 0x00000009080085a7 */ /* 0x000ea4000800007f */
[----:B--2---:R-:W-:Y:S05]  /*26820*/  @!P0 BRA `(.L_x_9696) ;  /* 0xfffffffc00f08947 */ /* 0x004fea000383ffff */
[----:B------:R-:W-:Y:S05]  /*26830*/  BRA `(.L_x_9695) ;  /* 0xfffffdcc001c7947 */ /* 0x000fea000383ffff */
.L_x_9731:
[----:B0-----:R0:W1:Y:S02]  /*26840*/  SYNCS.PHASECHK.TRANS64.TRYWAIT P1, [R0+URZ], R3 ;  /* 0x00000003000075a7 */ /* 0x001064000802017f */
[----:B-1----:R-:W-:Y:S05]  /*26850*/  @!P1 NANOSLEEP.SYNCS 0x989680 ;  /* 0x009896800000995d */ /* 0x002fea0003900000 */
[----:B------:R-:W1:Y:S02]  /*26860*/  @!P1 SYNCS.PHASECHK.TRANS64 P1, [R0+URZ], R3 ;  /* 0x00000003000095a7 */ /* 0x000e64000802007f */
[----:B-1----:R-:W-:Y:S05]  /*26870*/  @!P1 BRA `(.L_x_9731) ;  /* 0xfffffffc00f09947 */ /* 0x002fea000383ffff */
[----:B------:R-:W-:Y:S05]  /*26880*/  BRA `(.L_x_9730) ;  /* 0xfffffe3000987947 */ /* 0x000fea000383ffff */
.L_x_9738:
[----:B-1----:R1:W2:Y:S02]  /*26890*/  SYNCS.PHASECHK.TRANS64.TRYWAIT P1, [R4+URZ], R5 ;  /* 0x00000005040075a7 */ /* 0x0022a4000802017f */
[----:B--2---:R-:W-:Y:S05]  /*268a0*/  @!P1 NANOSLEEP.SYNCS 0x989680 ;  /* 0x009896800000995d */ /* 0x004fea0003900000 */
[----:B------:R-:W2:Y:S02]  /*268b0*/  @!P1 SYNCS.PHASECHK.TRANS64 P1, [R4+URZ], R5 ;  /* 0x00000005040095a7 */ /* 0x000ea4000802007f */
[----:B--2---:R-:W-:Y:S05]  /*268c0*/  @!P1 BRA `(.L_x_9738) ;  /* 0xfffffffc00f09947 */ /* 0x004fea000383ffff */
[----:B------:R-:W-:Y:S05]  /*268d0*/  BRA `(.L_x_9737) ;  /* 0xfffffe3400bc7947 */ /* 0x000fea000383ffff */
.L_x_9749:
[----:B-1----:R1:W2:Y:S02]  /*268e0*/  SYNCS.PHASECHK.TRANS64.TRYWAIT P0, [R0+URZ], R7 ;  /* 0x00000007000075a7 */ /* 0x0022a4000800017f */
[----:B--2---:R-:W-:Y:S05]  /*268f0*/  @!P0 NANOSLEEP.SYNCS 0x989680 ;  /* 0x009896800000895d */ /* 0x004fea0003900000 */
[----:B------:R-:W2:Y:S02]  /*26900*/  @!P0 SYNCS.PHASECHK.TRANS64 P0, [R0+URZ], R7 ;  /* 0x00000007000085a7 */ /* 0x000ea4000800007f */
[----:B--2---:R-:W-:Y:S05]  /*26910*/  @!P0 BRA `(.L_x_9749) ;  /* 0xfffffffc00f08947 */ /* 0x004fea000383ffff */
[----:B------:R-:W-:Y:S05]  /*26920*/  BRA `(.L_x_9748) ;  /* 0xfffffec800587947 */ /* 0x000fea000383ffff */
.L_x_9756:
[----:B-1----:R1:W2:Y:S02]  /*26930*/  SYNCS.PHASECHK.TRANS64.TRYWAIT P0, [R4+URZ], R5 ;  /* 0x00000005040075a7 */ /* 0x0022a4000800017f */
[----:B--2---:R-:W-:Y:S05]  /*26940*/  @!P0 NANOSLEEP.SYNCS 0x989680 ;  /* 0x009896800000895d */ /* 0x004fea0003900000 */
[----:B------:R-:W2:Y:S02]  /*26950*/  @!P0 SYNCS.PHASECHK.TRANS64 P0, [R4+URZ], R5 ;  /* 0x00000005040085a7 */ /* 0x000ea4000800007f */
[----:B--2---:R-:W-:Y:S05]  /*26960*/  @!P0 BRA `(.L_x_9756) ;  /* 0xfffffffc00f08947 */ /* 0x004fea000383ffff */
[----:B------:R-:W-:Y:S05]  /*26970*/  BRA `(.L_x_9755) ;  /* 0xfffffecc007c7947 */ /* 0x000fea000383ffff */
.L_x_9820:
        /* <DEDUP_REMOVED lines=11> */
.L_x_9890:
[----:B------:R-:W-:Y:S05]  /*26a30*/  BSYNC B0 ;  /* 0x0000000000007941 */ /* 0x000fea0003800000 */
.L_x_9889:
[----:B------:R-:W-:Y:S05]  /*26a40*/  BRA `(.L_x_9891) ;  /* 0xffffffc800007947 */ /* 0x000fea000383ffff */
.L_x_9821:
[----:B------:R-:W-:Y:S01]  /*26a50*/  BSSY B0, `(.L_x_9892) ;  /* 0x0000006000007945 */ /* 0x000fe20003800000 */
[----:B------:R-:W-:-:S07]  /*26a60*/  IMAD.MOV.U32 R15, RZ, RZ, -0x1 ;  /* 0xffffffffff0f7424 */ /* 0x000fce00078e00ff */
[----:B0-----:R-:W-:Y:S05]  /*26a70*/  WARPSYNC.COLLECTIVE R15, `(.L_x_9893) ;  /* 0x000000000f0c7348 */ /* 0x001fea0003c00000 */
[----:B------:R-:W-:Y:S02]  /*26a80*/  ELECT P6, UR62, PT ;  /* 0x00000000003e782f */ /* 0x000fe400038c0000 */
[----:B------:R-:W-:Y:S01]  /*26a90*/  MOV R14, UR62 ;  /* 0x0000003e000e7c02 */ /* 0x000fe20008000f00 */
[----:B0-----:R-:W-:Y:S10]  /*26aa0*/  ENDCOLLECTIVE ;  /* 0x000000000000791b */ /* 0x001ff40003800000 */
.L_x_9893:
[----:B------:R-:W-:Y:S05]  /*26ab0*/  BSYNC B0 ;  /* 0x0000000000007941 */ /* 0x000fea0003800000 */
.L_x_9892:
[----:B------:R-:W-:Y:S05]  /*26ac0*/  BRA `(.L_x_9894) ;  /* 0xffffffc400f07947 */ /* 0x000fea000383ffff */
.L_x_9824:
[----:B0-----:R0:W1:Y:S02]  /*26ad0*/  SYNCS.PHASECHK.TRANS64.TRYWAIT P0, [R9+URZ+0x32440], R10 ;  /* 0x0324400a090075a7 */ /* 0x001064000800017f */
[----:B-1----:R-:W-:Y:S05]  /*26ae0*/  @!P0 NANOSLEEP.SYNCS 0x989680 ;  /* 0x009896800000895d */ /* 0x002fea0003900000 */
[----:B------:R-:W1:Y:S02]  /*26af0*/  @!P0 SYNCS.PHASECHK.TRANS64 P0, [R9+URZ+0x32440], R10 ;  /* 0x0324400a090085a7 */ /* 0x000e64000800007f */
[----:B-1----:R-:W-:Y:S05]  /*26b00*/  @!P0 BRA `(.L_x_9824) ;  /* 0xfffffffc00f08947 */ /* 0x002fea000383ffff */
[----:B------:R-:W-:Y:S05]  /*26b10*/  BRA `(.L_x_9895) ;  /* 0xffffffc800587947 */ /* 0x000fea000383ffff */
.L_x_9828:
        /* <DEDUP_REMOVED lines=8> */
.L_x_9831:
[----:B0-----:R0:W1:Y:S02]  /*26ba0*/  SYNCS.PHASECHK.TRANS64.TRYWAIT P0, [R9+URZ+0x32460], R6 ;  /* 0x03246006090075a7 */ /* 0x001064000800017f */
[----:B-1----:R-:W-:Y:S05]  /*26bb0*/  @!P0 NANOSLEEP.SYNCS 0x989680 ;  /* 0x009896800000895d */ /* 0x002fea0003900000 */
[----:B------:R-:W1:Y:S02]  /*26bc0*/  @!P0 SYNCS.PHASECHK.TRANS64 P0, [R9+URZ+0x32460], R6 ;  /* 0x03246006090085a7 */ /* 0x000e64000800007f */
[----:B-1----:R-:W-:Y:S05]  /*26bd0*/  @!P0 BRA `(.L_x_9831) ;  /* 0xfffffffc00f08947 */ /* 0x002fea000383ffff */
[----:B------:R-:W-:Y:S05]  /*26be0*/  BRA `(.L_x_9897) ;  /* 0xffffffcc00dc7947 */ /* 0x000fea000383ffff */
.L_x_9840:
[----:B-1----:R1:W2:Y:S02]  /*26bf0*/  SYNCS.PHASECHK.TRANS64.TRYWAIT P0, [R2+URZ+0x32440], R3 ;  /* 0x03244003020075a7 */ /* 0x0022a4000800017f */
[----:B--2---:R-:W-:Y:S05]  /*26c00*/  @!P0 NANOSLEEP.SYNCS 0x989680 ;  /* 0x009896800000895d */ /* 0x004fea0003900000 */
[----:B------:R-:W2:Y:S02]  /*26c10*/  @!P0 SYNCS.PHASECHK.TRANS64 P0, [R2+URZ+0x32440], R3 ;  /* 0x03244003020085a7 */ /* 0x000ea4000800007f */
[----:B--2---:R-:W-:Y:S05]  /*26c20*/  @!P0 BRA `(.L_x_9840) ;  /* 0xfffffffc00f08947 */ /* 0x004fea000383ffff */
[----:B------:R-:W-:Y:S05]  /*26c30*/  BRA `(.L_x_9898) ;  /* 0xffffffd400607947 */ /* 0x000fea000383ffff */
.L_x_9842:
[----:B--2---:R2:W3:Y:S02]  /*26c40*/  SYNCS.PHASECHK.TRANS64.TRYWAIT P0, [R2+URZ+0x32460], R3 ;  /* 0x03246003020075a7 */ /* 0x0044e4000800017f */
[----:B---3--:R-:W-:Y:S05]  /*26c50*/  @!P0 NANOSLEEP.SYNCS 0x989680 ;  /* 0x009896800000895d */ /* 0x008fea0003900000 */
[----:B------:R-:W3:Y:S02]  /*26c60*/  @!P0 SYNCS.PHASECHK.TRANS64 P0, [R2+URZ+0x32460], R3 ;  /* 0x03246003020085a7 */ /* 0x000ee4000800007f */
[----:B---3--:R-:W-:Y:S05]  /*26c70*/  @!P0 BRA `(.L_x_9842) ;  /* 0xfffffffc00f08947 */ /* 0x008fea000383ffff */
[----:B------:R-:W-:Y:S05]  /*26c80*/  BRA `(.L_x_9899) ;  /* 0xffffffd400d07947 */ /* 0x000fea000383ffff */
.L_x_9847:
[----:B--2---:R2:W3:Y:S02]  /*26c90*/  SYNCS.PHASECHK.TRANS64.TRYWAIT P0, [R2+URZ+0x32440], R3 ;  /* 0x03244003020075a7 */ /* 0x0044e4000800017f */
[----:B---3--:R-:W-:Y:S05]  /*26ca0*/  @!P0 NANOSLEEP.SYNCS 0x989680 ;  /* 0x009896800000895d */ /* 0x008fea0003900000 */
[----:B------:R-:W3:Y:S02]  /*26cb0*/  @!P0 SYNCS.PHASECHK.TRANS64 P0, [R2+URZ+0x32440], R3 ;  /* 0x03244003020085a7 */ /* 0x000ee4000800007f */
[----:B---3--:R-:W-:Y:S05]  /*26cc0*/  @!P0 BRA `(.L_x_9847) ;  /* 0xfffffffc00f08947 */ /* 0x008fea000383ffff */
[----:B------:R-:W-:Y:S05]  /*26cd0*/  BRA `(.L_x_9900) ;  /* 0xffffffdc00207947 */ /* 0x000fea000383ffff */
.L_x_9849:
[----:B0-----:R0:W1:Y:S02]  /*26ce0*/  SYNCS.PHASECHK.TRANS64.TRYWAIT P1, [R2+URZ+0x32460], R3 ;  /* 0x03246003020075a7 */ /* 0x001064000802017f */
[----:B-1----:R-:W-:Y:S05]  /*26cf0*/  @!P1 NANOSLEEP.SYNCS 0x989680 ;  /* 0x009896800000995d */ /* 0x002fea0003900000 */
[----:B------:R-:W1:Y:S02]  /*26d00*/  @!P1 SYNCS.PHASECHK.TRANS64 P1, [R2+URZ+0x32460], R3 ;  /* 0x03246003020095a7 */ /* 0x000e64000802007f */
[----:B-1----:R-:W-:Y:S05]  /*26d10*/  @!P1 BRA `(.L_x_9849) ;  /* 0xfffffffc00f09947 */ /* 0x002fea000383ffff */
[----:B------:R-:W-:Y:S05]  /*26d20*/  BRA `(.L_x_9901) ;  /* 0xffffffdc008c7947 */ /* 0x000fea000383ffff */
.L_x_9854:
[----:B--2---:R2:W3:Y:S02]  /*26d30*/  SYNCS.PHASECHK.TRANS64.TRYWAIT P0, [R2+URZ+0x32440], R3 ;  /* 0x03244003020075a7 */ /* 0x0044e4000800017f */
[----:B---3--:R-:W-:Y:S05]  /*26d40*/  @!P0 NANOSLEEP.SYNCS 0x989680 ;  /* 0x009896800000895d */ /* 0x008fea0003900000 */
[----:B------:R-:W3:Y:S02]  /*26d50*/  @!P0 SYNCS.PHASECHK.TRANS64 P0, [R2+URZ+0x32440], R3 ;  /* 0x03244003020085a7 */ /* 0x000ee4000800007f */
[----:B---3--:R-:W-:Y:S05]  /*26d60*/  @!P0 BRA `(.L_x_9854) ;  /* 0xfffffffc00f08947 */ /* 0x008fea000383ffff */
[----:B------:R-:W-:Y:S05]  /*26d70*/  BRA `(.L_x_9902) ;  /* 0xffffffe000b47947 */ /* 0x000fea000383ffff */
.L_x_9856:
[----:B0-----:R0:W1:Y:S02]  /*26d80*/  SYNCS.PHASECHK.TRANS64.TRYWAIT P1, [R2+URZ+0x32460], R3 ;  /* 0x03246003020075a7 */ /* 0x001064000802017f */
[----:B-1----:R-:W-:Y:S05]  /*26d90*/  @!P1 NANOSLEEP.SYNCS 0x989680 ;  /* 0x009896800000995d */ /* 0x002fea0003900000 */
[----:B------:R-:W1:Y:S02]  /*26da0*/  @!P1 SYNCS.PHASECHK.TRANS64 P1, [R2+URZ+0x32460], R3 ;  /* 0x03246003020095a7 */ /* 0x000e64000802007f */
[----:B-1----:R-:W-:Y:S05]  /*26db0*/  @!P1 BRA `(.L_x_9856) ;  /* 0xfffffffc00f09947 */ /* 0x002fea000383ffff */
[----:B------:R-:W-:Y:S05]  /*26dc0*/  BRA `(.L_x_9903) ;  /* 0xffffffe400247947 */ /* 0x000fea000383ffff */
.L_x_9861:
        /* <DEDUP_REMOVED lines=8> */
.L_x_9905:
[----:B------:R-:W-:Y:S05]  /*26e50*/  BSYNC B0 ;  /* 0x0000000000007941 */ /* 0x000fea0003800000 */
.L_x_9904:
        /* <DEDUP_REMOVED lines=8> */
.L_x_9906:
[----:B------:R-:W-:Y:S01]  /*26ee0*/  IMAD.MOV.U32 R6, RZ, RZ, R14 ;  /* 0x000000ffff067224 */ /* 0x000fe200078e000e */
[----:B------:R-:W-:Y:S06]  /*26ef0*/  BRA `(.L_x_9907) ;  /* 0xffffffe800187947 */ /* 0x000fec000383ffff */
.L_x_9864:
        /* <DEDUP_REMOVED lines=8> */
.L_x_9909:
[----:B------:R-:W-:Y:S05]  /*26f80*/  BSYNC B0 ;  /* 0x0000000000007941 */ /* 0x000fea0003800000 */
.L_x_9908:
        /* <DEDUP_REMOVED lines=10> */
.L_x_9910:
        /* <DEDUP_REMOVED lines=8> */
.L_x_9911:
        /* <DEDUP_REMOVED lines=8> */
.L_x_9912:
        /* <DEDUP_REMOVED lines=8> */
.L_x_9913:
        /* <DEDUP_REMOVED lines=8> */
.L_x_9914:
[----:B------:R-:W-:Y:S05]  /*27230*/  BRA `(.L_x_9915) ;  /* 0xffffffe400dc7947 */ /* 0x000fea000383ffff */
.L_x_9869:
[----:B------:R-:W-:Y:S01]  /*27240*/  BSSY B0, `(.L_x_9916) ;  /* 0x0000008000007945 */ /* 0x000fe20003800000 */
[----:B-----5:R-:W-:Y:S02]  /*27250*/  IMAD.MOV.U32 R13, RZ, RZ, R2 ;  /* 0x000000ffff0d7224 */ /* 0x020fe400078e0002 */
[----:B------:R-:W-:Y:S02]  /*27260*/  IMAD.MOV.U32 R12, RZ, RZ, 0x1 ;  /* 0x00000001ff0c7424 */ /* 0x000fe400078e00ff */
[----:B------:R-:W-:Y:S02]  /*27270*/  IMAD.MOV.U32 R11, RZ, RZ, RZ ;  /* 0x000000ffff0b7224 */ /* 0x000fe400078e00ff */
[----:B------:R-:W-:-:S07]  /*27280*/  IMAD.MOV.U32 R15, RZ, RZ, -0x1 ;  /* 0xffffffffff0f7424 */ /* 0x000fce00078e00ff */
[----:B012---:R-:W-:Y:S05]  /*27290*/  WARPSYNC.COLLECTIVE R15, `(.L_x_9917) ;  /* 0x000000000f087348 */ /* 0x007fea0003c00000 */
[----:B------:R3:W4:Y:S02]  /*272a0*/  SHFL.UP P6, R14, R13, R12, R11 ;  /* 0x0400000c0d0e7389 */ /* 0x00072400000c000b */
[----:B01234-:R-:W-:Y:S01]  /*272b0*/  ENDCOLLECTIVE ;  /* 0x000000000000791b */ /* 0x01ffe20003800000 */
.L_x_9917:
[----:B------:R-:W-:Y:S05]  /*272c0*/  BSYNC B0 ;  /* 0x0000000000007941 */ /* 0x000fea0003800000 */
.L_x_9916:
        /* <DEDUP_REMOVED lines=10> */
.L_x_9918:
        /* <DEDUP_REMOVED lines=8> */
.L_x_9919:
        /* <DEDUP_REMOVED lines=8> */
.L_x_9920:
        /* <DEDUP_REMOVED lines=8> */
.L_x_9921:
        /* <DEDUP_REMOVED lines=8> */
.L_x_9922:
[----:B------:R-:W-:Y:S05]  /*27570*/  BRA `(.L_x_9923) ;  /* 0xffffffe400c07947 */ /* 0x000fea000383ffff */
.L_x_9871:
[----:B------:R-:W-:Y:S01]  /*27580*/  BSSY B0, `(.L_x_9924) ;  /* 0x0000006000007945 */ /* 0x000fe20003800000 */
[----:B------:R-:W-:Y:S01]  /*27590*/  PLOP3.LUT P6, PT, P6, PT, PT, 0x8, 0x0 ;  /* 0x000000000000781c */ /* 0x000fe200037ce170 */
[----:B------:R-:W-:-:S12]  /*275a0*/  IMAD.MOV.U32 R15, RZ, RZ, -0x1 ;  /* 0xffffffffff0f7424 */ /* 0x000fd800078e00ff */
[----:B0-----:R-:W-:Y:S05]  /*275b0*/  WARPSYNC.COLLECTIVE R15, `(.L_x_9925) ;  /* 0x000000000f087348 */ /* 0x001fea0003c00000 */
[----:B------:R-:W-:Y:S01]  /*275c0*/  VOTE.ANY R14, PT, P6 ;  /* 0x00000000000e7806 */ /* 0x000fe200030e0100 */
[----:B0-----:R-:W-:Y:S06]  /*275d0*/  ENDCOLLECTIVE ;  /* 0x000000000000791b */ /* 0x001fec0003800000 */
.L_x_9925:
[----:B------:R-:W-:Y:S05]  /*275e0*/  BSYNC B0 ;  /* 0x0000000000007941 */ /* 0x000fea0003800000 */
.L_x_9924:
        /* <DEDUP_REMOVED lines=9> */
.L_x_9926:
[----:B------:R-:W-:Y:S01]  /*27680*/  IMAD.MOV.U32 R17, RZ, RZ, R14 ;  /* 0x000000ffff117224 */ /* 0x000fe200078e000e */
[----:B------:R-:W-:Y:S06]  /*27690*/  BRA `(.L_x_9927) ;  /* 0xffffffe400b07947 */ /* 0x000fec000383ffff */
.L_x_9873:
[----:B------:R-:W-:Y:S01]  /*276a0*/  BSSY B0, `(.L_x_9928) ;  /* 0x0000007000007945 */ /* 0x000fe20003800000 */
[----:B------:R-:W-:Y:S02]  /*276b0*/  IMAD.MOV.U32 R13, RZ, RZ, R3 ;  /* 0x000000ffff0d7224 */ /* 0x000fe400078e0003 */
[----:B------:R-:W-:Y:S02]  /*276c0*/  IMAD.MOV.U32 R11, RZ, RZ, 0x1f ;  /* 0x0000001fff0b7424 */ /* 0x000fe400078e00ff */
[----:B------:R-:W-:-:S07]  /*276d0*/  IMAD.MOV.U32 R15, RZ, RZ, -0x1 ;  /* 0xffffffffff0f7424 */ /* 0x000fce00078e00ff */
[----:B012---:R-:W-:Y:S05]  /*276e0*/  WARPSYNC.COLLECTIVE R15, `(.L_x_9929) ;  /* 0x000000000f087348 */ /* 0x007fea0003c00000 */
[----:B------:R3:W4:Y:S02]  /*276f0*/  SHFL.IDX P6, R14, R13, R12, R11 ;  /* 0x0000000c0d0e7389 */ /* 0x00072400000c000b */
[----:B01234-:R-:W-:Y:S01]  /*27700*/  ENDCOLLECTIVE ;  /* 0x000000000000791b */ /* 0x01ffe20003800000 */
.L_x_9929:
[----:B------:R-:W-:Y:S05]  /*27710*/  BSYNC B0 ;  /* 0x0000000000007941 */ /* 0x000fea0003800000 */
.L_x_9928:
[----:B------:R-:W-:Y:S05]  /*27720*/  BRA `(.L_x_9872) ;  /* 0xffffffe400a87947 */ /* 0x000fea000383ffff */
.L_x_9876:
[----:B-1----:R1:W3:Y:S02]  /*27730*/  SYNCS.PHASECHK.TRANS64.TRYWAIT P0, [R0+URZ+0x32420], R3 ;  /* 0x03242003000075a7 */ /* 0x0022e4000800017f */
[----:B---3--:R-:W-:Y:S05]  /*27740*/  @!P0 NANOSLEEP.SYNCS 0x989680 ;  /* 0x009896800000895d */ /* 0x008fea0003900000 */
[----:B------:R-:W3:Y:S02]  /*27750*/  @!P0 SYNCS.PHASECHK.TRANS64 P0, [R0+URZ+0x32420], R3 ;  /* 0x03242003000085a7 */ /* 0x000ee4000800007f */
[----:B---3--:R-:W-:Y:S05]  /*27760*/  @!P0 BRA `(.L_x_9876) ;  /* 0xfffffffc00f08947 */ /* 0x008fea000383ffff */
[----:B------:R-:W-:Y:S05]  /*27770*/  BRA `(.L_x_9930) ;  /* 0xffffffec00187947 */ /* 0x000fea000383ffff */
.L_x_9877:
[----:B--2---:R-:W2:Y:S01]  /*27780*/  S2R R2, SR_TID.X ;  /* 0x0000000000027919 */ /* 0x004ea20000002100 */
        /* <DEDUP_REMOVED lines=10> */
.L_x_9932:
[----:B------:R-:W-:Y:S05]  /*27830*/  BSYNC B0 ;  /* 0x0000000000007941 */ /* 0x000fea0003800000 */
.L_x_9931:
[----:B------:R-:W-:Y:S05]  /*27840*/  BRA `(.L_x_9933) ;  /* 0xffffffe800fc7947 */ /* 0x000fea000383ffff */
.L_x_9880:
[----:B------:R-:W-:Y:S01]  /*27850*/  BSSY B1, `(.L_x_9934) ;  /* 0x0000006000017945 */ /* 0x000fe20003800000 */
[----:B------:R-:W-:-:S07]  /*27860*/  IMAD.MOV.U32 R15, RZ, RZ, -0x1 ;  /* 0xffffffffff0f7424 */ /* 0x000fce00078e00ff */
[----:B012---:R-:W-:Y:S05]  /*27870*/  WARPSYNC.COLLECTIVE R15, `(.L_x_9935) ;  /* 0x000000000f0c7348 */ /* 0x007fea0003c00000 */
[----:B------:R-:W-:Y:S02]  /*27880*/  ELECT P6, UR62, PT ;  /* 0x00000000003e782f */ /* 0x000fe400038c0000 */
[----:B------:R-:W-:Y:S01]  /*27890*/  MOV R14, UR62 ;  /* 0x0000003e000e7c02 */ /* 0x000fe20008000f00 */
[----:B012---:R-:W-:Y:S10]  /*278a0*/  ENDCOLLECTIVE ;  /* 0x000000000000791b */ /* 0x007ff40003800000 */
.L_x_9935:
[----:B------:R-:W-:Y:S05]  /*278b0*/  BSYNC B1 ;  /* 0x0000000000017941 */ /* 0x000fea0003800000 */
.L_x_9934:
[----:B------:R-:W-:Y:S05]  /*278c0*/  BRA `(.L_x_9936) ;  /* 0xffffffe800f47947 */ /* 0x000fea000383ffff */
.L_x_9882:
[----:B-1----:R1:W2:Y:S02]  /*278d0*/  SYNCS.PHASECHK.TRANS64.TRYWAIT P0, [R6+URZ], R5 ;  /* 0x00000005060075a7 */ /* 0x0022a4000800017f */
[----:B--2---:R-:W-:Y:S05]  /*278e0*/  @!P0 NANOSLEEP.SYNCS 0x989680 ;  /* 0x009896800000895d */ /* 0x004fea0003900000 */
[----:B------:R-:W2:Y:S02]  /*278f0*/  @!P0 SYNCS.PHASECHK.TRANS64 P0, [R6+URZ], R5 ;  /* 0x00000005060085a7 */ /* 0x000ea4000800007f */
[----:B--2---:R-:W-:Y:S05]  /*27900*/  @!P0 BRA `(.L_x_9882) ;  /* 0xfffffffc00f08947 */ /* 0x004fea000383ffff */
[----:B------:R-:W-:Y:S05]  /*27910*/  BRA `(.L_x_9937) ;  /* 0xffffffec00307947 */ /* 0x000fea000383ffff */
.L_x_9883:
[----:B--2---:R2:W3:Y:S02]  /*27920*/  SYNCS.PHASECHK.TRANS64.TRYWAIT P0, [R7+URZ], R2 ;  /* 0x00000002070075a7 */ /* 0x0044e4000800017f */
[----:B---3--:R-:W-:Y:S05]  /*27930*/  @!P0 NANOSLEEP.SYNCS 0x989680 ;  /* 0x009896800000895d */ /* 0x008fea0003900000 */
[----:B------:R-:W3:Y:S02]  /*27940*/  @!P0 SYNCS.PHASECHK.TRANS64 P0, [R7+URZ], R2 ;  /* 0x00000002070085a7 */ /* 0x000ee4000800007f */
[----:B---3--:R-:W-:Y:S05]  /*27950*/  @!P0 BRA `(.L_x_9883) ;  /* 0xfffffffc00f08947 */ /* 0x008fea000383ffff */
[----:B------:R-:W-:Y:S05]  /*27960*/  BRA `(.L_x_9938) ;  /* 0xffffffec00247947 */ /* 0x000fea000383ffff */
.L_x_9885:
[----:B---3--:R3:W4:Y:S02]  /*27970*/  SYNCS.PHASECHK.TRANS64.TRYWAIT P0, [R4+URZ], R5 ;  /* 0x00000005040075a7 */ /* 0x008724000800017f */
[----:B----4-:R-:W-:Y:S05]  /*27980*/  @!P0 NANOSLEEP.SYNCS 0x989680 ;  /* 0x009896800000895d */ /* 0x010fea0003900000 */
[----:B------:R-:W4:Y:S02]  /*27990*/  @!P0 SYNCS.PHASECHK.TRANS64 P0, [R4+URZ], R5 ;  /* 0x00000005040085a7 */ /* 0x000f24000800007f */
[----:B----4-:R-:W-:Y:S05]  /*279a0*/  @!P0 BRA `(.L_x_9885) ;  /* 0xfffffffc00f08947 */ /* 0x010fea000383ffff */
[----:B------:R-:W-:Y:S05]  /*279b0*/  BRA `(.L_x_9939) ;  /* 0xffffffec002c7947 */ /* 0x000fea000383ffff */
        .type           $_ZN7cutlass13device_kernelIN5flash11enable_sm90INS1_16FlashAttnFwdSm90INS1_25CollectiveMainloopFwdSm90ILi2EN4cute5tupleIJNS5_1CILi1EEES8_S8_EEENS6_IJNS7_ILi128EEENS7_ILi96EEENS7_ILi64EEEEEELi256ENS_6half_tEfNS_4arch4Sm90ELb0ELb1ELb0ELb1ELb0ELb0ELb1ELb1ELb0ELb0ELb0ELb0EEENS1_21CollectiveEpilogueFwdINS6_IJSA_NS7_ILi256EEESB_EEES9_SE_SG_Li256ELb1ELb0ELb0ELb0EEENS1_36VarlenDynamicPersistentTileSchedulerILi128ELi96ELi256ELi32ELb0ELb0ELb1ELb1ELb0ELb1EEEEEEEEEvNT_6ParamsE$_ZZN5flash25CollectiveMainloopFwdSm90ILi2EN4cute5tupleIJNS1_1CILi1EEES4_S4_EEENS2_IJNS3_ILi128EEENS3_ILi96EEENS3_ILi64EEEEEELi256EN7cutlass6half_tEfNSA_4arch4Sm90ELb0ELb1ELb0ELb1ELb0ELb0ELb1ELb1ELb0ELb0ELb0ELb0EE3mmaINS_16FlashAttnFwdSm90ISE_NS_21CollectiveEpilogueFwdINS2_IJS6_NS3_ILi256EEES7_EEES5_SB_SD_Li256ELb1ELb0ELb0ELb0EEENS_36VarlenDynamicPersistentTileSchedulerILi128ELi96ELi256ELi32ELb0ELb0ELb1ELb1ELb0ELb1EEEE13SharedStorageENS1_6TensorINS1_11ArrayEngineIfLm128EEENS1_6LayoutINS2_IJNS2_IJNS3_ILi2EEEST_NS3_ILi32EEEEEES4_S4_EEENS2_IJNS2_IJS4_ST_NS3_ILi4EEEEEENS3_ILi0EEESZ_EEEEEEENS_7SoftmaxILi2ELi0EEEEEbRKNSE_6ParamsENSA_25PipelineTmaAsyncNoClusterILi2ENSA_16PipelineTmaAsyncILi2EEEEES1B_RNSA_13PipelineStateILj2EEERT0_RT1_iRiRKNS_16SeqlenInfoQKNewKILb1ELb0EEENS2_IJiiiiEEERT_ENKUliT_T0_T1_E_clIZSF_ISO_S12_S14_EbS17_S1B_S1B_S1E_S1G_S1I_iS1J_S1N_S1O_S1Q_EUlRS1R_iE1_NS3_ILb0EEENS3_ILb1EEEEEDaiS1R_S1S_S1T_,@function
        .size           $_ZN7cutlass13device_kernelIN5flash11enable_sm90INS1_16FlashAttnFwdSm90INS1_25CollectiveMainloopFwdSm90ILi2EN4cute5tupleIJNS5_1CILi1EEES8_S8_EEENS6_IJNS7_ILi128EEENS7_ILi96EEENS7_ILi64EEEEEELi256ENS_6half_tEfNS_4arch4Sm90ELb0ELb1ELb0ELb1ELb0ELb0ELb1ELb1ELb0ELb0ELb0ELb0EEENS1_21CollectiveEpilogueFwdINS6_IJSA_NS7_ILi256EEESB_EEES9_SE_SG_Li256ELb1ELb0ELb0ELb0EEENS1_36VarlenDynamicPersistentTileSchedulerILi128ELi96ELi256ELi32ELb0ELb0ELb1ELb1ELb0ELb1EEEEEEEEEvNT_6ParamsE$_ZZN5flash25CollectiveMainloopFwdSm90ILi2EN4cute5tupleIJNS1_1CILi1EEES4_S4_EEENS2_IJNS3_ILi128EEENS3_ILi96EEENS3_ILi64EEEEEELi256EN7cutlass6half_tEfNSA_4arch4Sm90ELb0ELb1ELb0ELb1ELb0ELb0ELb1ELb1ELb0ELb0ELb0ELb0EE3mmaINS_16FlashAttnFwdSm90ISE_NS_21CollectiveEpilogueFwdINS2_IJS6_NS3_ILi256EEES7_EEES5_SB_SD_Li256ELb1ELb0ELb0ELb0EEENS_36VarlenDynamicPersistentTileSchedulerILi128ELi96ELi256ELi32ELb0ELb0ELb1ELb1ELb0ELb1EEEE13SharedStorageENS1_6TensorINS1_11ArrayEngineIfLm128EEENS1_6LayoutINS2_IJNS2_IJNS3_ILi2EEEST_NS3_ILi32EEEEEES4_S4_EEENS2_IJNS2_IJS4_ST_NS3_ILi4EEEEEENS3_ILi0EEESZ_EEEEEEENS_7SoftmaxILi2ELi0EEEEEbRKNSE_6ParamsENSA_25PipelineTmaAsyncNoClusterILi2ENSA_16PipelineTmaAsyncILi2EEEEES1B_RNSA_13PipelineStateILj2EEERT0_RT1_iRiRKNS_16SeqlenInfoQKNewKILb1ELb0EEENS2_IJiiiiEEERT_ENKUliT_T0_T1_E_clIZSF_ISO_S12_S14_EbS17_S1B_S1B_S1E_S1G_S1I_iS1J_S1N_S1O_S1Q_EUlRS1R_iE1_NS3_ILb0EEENS3_ILb1EEEEEDaiS1R_S1S_S1T_,(.L_x_11969 - $_ZN7cutlass13device_kernelIN5flash11enable_sm90INS1_16FlashAttnFwdSm90INS1_25CollectiveMainloopFwdSm90ILi2EN4cute5tupleIJNS5_1CILi1EEES8_S8_EEENS6_IJNS7_ILi128EEENS7_ILi96EEENS7_ILi64EEEEEELi256ENS_6half_tEfNS_4arch4Sm90ELb0ELb1ELb0ELb1ELb0ELb0ELb1ELb1ELb0ELb0ELb0ELb0EEENS1_21CollectiveEpilogueFwdINS6_IJSA_NS7_ILi256EEESB_EEES9_SE_SG_Li256ELb1ELb0ELb0ELb0EEENS1_36VarlenDynamicPersistentTileSchedulerILi128ELi96ELi256ELi32ELb0ELb0ELb1ELb1ELb0ELb1EEEEEEEEEvNT_6ParamsE$_ZZN5flash25CollectiveMainloopFwdSm90ILi2EN4cute5tupleIJNS1_1CILi1EEES4_S4_EEENS2_IJNS3_ILi128EEENS3_ILi96EEENS3_ILi64EEEEEELi256EN7cutlass6half_tEfNSA_4arch4Sm90ELb0ELb1ELb0ELb1ELb0ELb0ELb1ELb1ELb0ELb0ELb0ELb0EE3mmaINS_16FlashAttnFwdSm90ISE_NS_21CollectiveEpilogueFwdINS2_IJS6_NS3_ILi256EEES7_EEES5_SB_SD_Li256ELb1ELb0ELb0ELb0EEENS_36VarlenDynamicPersistentTileSchedulerILi128ELi96ELi256ELi32ELb0ELb0ELb1ELb1ELb0ELb1EEEE13SharedStorageENS1_6TensorINS1_11ArrayEngineIfLm128EEENS1_6LayoutINS2_IJNS2_IJNS3_ILi2EEEST_NS3_ILi32EEEEEES4_S4_EEENS2_IJNS2_IJS4_ST_NS3_ILi4EEEEEENS3_ILi0EEESZ_EEEEEEENS_7SoftmaxILi2ELi0EEEEEbRKNSE_6ParamsENSA_25PipelineTmaAsyncNoClusterILi2ENSA_16PipelineTmaAsyncILi2EEEEES1B_RNSA_13PipelineStateILj2EEERT0_RT1_iRiRKNS_16SeqlenInfoQKNewKILb1ELb0EEENS2_IJiiiiEEERT_ENKUliT_T0_T1_E_clIZSF_ISO_S12_S14_EbS17_S1B_S1B_S1E_S1G_S1I_iS1J_S1N_S1O_S1Q_EUlRS1R_iE1_NS3_ILb0EEENS3_ILb1EEEEEDaiS1R_S1S_S1T_)
$_ZN7cutlass13device_kernelIN5flash11enable_sm90INS1_16FlashAttnFwdSm90INS1_25CollectiveMainloopFwdSm90ILi2EN4cute5tupleIJNS5_1CILi1EEES8_S8_EEENS6_IJNS7_ILi128EEENS7_ILi96EEENS7_ILi64EEEEEELi256ENS_6half_tEfNS_4arch4Sm90ELb0ELb1ELb0ELb1ELb0ELb0ELb1ELb1ELb0ELb0ELb0ELb0EEENS1_21CollectiveEpilogueFwdINS6_IJSA_NS7_ILi256EEESB_EEES9_SE_SG_Li256ELb1ELb0ELb0ELb0EEENS1_36VarlenDynamicPersistentTileSchedulerILi128ELi96ELi256ELi32ELb0ELb0ELb1ELb1ELb0ELb1EEEEEEEEEvNT_6ParamsE$_ZZN5flash25CollectiveMainloopFwdSm90ILi2EN4cute5tupleIJNS1_1CILi1EEES4_S4_EEENS2_IJNS3_ILi128EEENS3_ILi96EEENS3_ILi64EEEEEELi256EN7cutlass6half_tEfNSA_4arch4Sm90ELb0ELb1ELb0ELb1ELb0ELb0ELb1ELb1ELb0ELb0ELb0ELb0EE3mmaINS_16FlashAttnFwdSm90ISE_NS_21CollectiveEpilogueFwdINS2_IJS6_NS3_ILi256EEES7_EEES5_SB_SD_Li256ELb1ELb0ELb0ELb0EEENS_36VarlenDynamicPersistentTileSchedulerILi128ELi96ELi256ELi32ELb0ELb0ELb1ELb1ELb0ELb1EEEE13SharedStorageENS1_6TensorINS1_11ArrayEngineIfLm128EEENS1_6LayoutINS2_IJNS2_IJNS3_ILi2EEEST_NS3_ILi32EEEEEES4_S4_EEENS2_IJNS2_IJS4_ST_NS3_ILi4EEEEEENS3_ILi0EEESZ_EEEEEEENS_7SoftmaxILi2ELi0EEEEEbRKNSE_6ParamsENSA_25PipelineTmaAsyncNoClusterILi2ENSA_16PipelineTmaAsyncILi2EEEEES1B_RNSA_13PipelineStateILj2EEERT0_RT1_iRiRKNS_16SeqlenInfoQKNewKILb1ELb0EEENS2_IJiiiiEEERT_ENKUliT_T0_T1_E_clIZSF_ISO_S12_S14_EbS17_S1B_S1B_S1E_S1G_S1I_iS1J_S1N_S1O_S1Q_EUlRS1R_iE1_NS3_ILb0EEENS3_ILb1EEEEEDaiS1R_S1S_S1T_:
[----:B------:R-:W-:Y:S05]  /*279c0*/  YIELD ;  /* 0x0000000000007946 */ /* 0x000fea0003800000 */
[----:B------:R-:W-:Y:S02]  /*279d0*/  ULDC UR4, c[0x0][0x20] ;  /* 0x0000080000047ab9 */ /* 0x000fe40000000800 */
[----:B------:R-:W-:-:S05]  /*279e0*/  VIADD R0, R0, -UR4 ;  /* 0x8000000400007c36 */ /* 0x000fca0008000000 */
[----:B------:R-:W2:Y:S01]  /*279f0*/  LDL.64 R2, [R0] ;  /* 0x0000000000027983 */ /* 0x000ea20000100a00 */
[----:B------:R-:W0:Y:S02]  /*27a00*/  LDC.64 R4, c[0x0][0x208] ;  /* 0x00008200ff047b82 */ /* 0x000e240000000a00 */
[----:B0-----:R-:W-:Y:S02]  /*27a10*/  R2UR UR4, R4 ;  /* 0x00000000040472ca */ /* 0x001fe400000e0000 */
        /* <DEDUP_REMOVED lines=35> */
[----:B0-----:R1:W5:Y:S01]  /*27c50*/  LD.E R11, desc[UR6][R6.64+0x4] ;  /* 0x00000406060b7980 */ /* 0x001362000c101900 */
[----:B--2---:R-:W-:-:S04]  /*27c60*/  LOP3.LUT R14, R14, 0x1, RZ, 0xfc, !PT ;  /* 0x000000010e0e7812 */ /* 0x004fc800078efcff */
[----:B------:R-:W-:-:S13]  /*27c70*/  ISETP.NE.AND P0, PT, R14, 0x3, PT ;  /* 0x000000030e00780c */ /* 0x000fda0003f05270 */
[----:B-1----:R-:W-:Y:S05]  /*27c80*/  @!P0 BRA `(.L_x_9941) ;  /* 0x0000000000048947 */ /* 0x002fea0003800000 */
[----:B------:R-:W-:Y:S01]  /*27c90*/  BPT.TRAP 0x1 ;  /* 0x000000040000795c */ /* 0x000fe20000300000 */
.L_x_9941:
[----:B------:R-:W-:Y:S05]  /*27ca0*/  BSYNC B3 ;  /* 0x0000000000037941 */ /* 0x000fea0003800000 */
.L_x_9940:
[----:B------:R-:W-:Y:S02]  /*27cb0*/  R2UR UR4, R4 ;  /* 0x00000000040472ca */ /* 0x000fe400000e0000 */
[----:B------:R-:W-:-:S13]  /*27cc0*/  R2UR UR5, R5 ;  /* 0x00000000050572ca */ /* 0x000fda00000e0000 */
[----:B------:R-:W2:Y:S01]  /*27cd0*/  LD.E.64 R2, desc[UR4][R8.64+0x8] ;  /* 0x0000080408027980 */ /* 0x000ea2000c101b00 */
[----:B-----5:R-:W-:Y:S02]  /*27ce0*/  SHF.L.U32 R13, R11, 0x1f, RZ ;  /* 0x0000001f0b0d7819 */ /* 0x020fe400000006ff */
[----:B--2---:R-:W-:-:S05]  /*27cf0*/  MOV R3, R2 ;  /* 0x0000000200037202 */ /* 0x004fca0000000f00 */
[----:B------:R-:W-:-:S04]  /*27d00*/  IMAD R12, R12, 0x8, R3 ;  /* 0x000000080c0c7824 */ /* 0x000fc800078e0203 */
[----:B------:R0:W1:Y:S01]  /*27d10*/  SYNCS.PHASECHK.TRANS64.TRYWAIT P0, [R12+URZ], R13 ;  /* 0x0000000d0c0075a7 */ /* 0x000062000800017f */
[----:B------:R-:W2:Y:S01]  /*27d20*/  LD.E R11, desc[UR4][R8.64+0x1c] ;  /* 0x00001c04080b7980 */ /* 0x000ea2000c101900 */
[----:B------:R-:W-:Y:S02]  /*27d30*/  R2UR UR6, R4 ;  /* 0x00000000040672ca */ /* 0x000fe400000e0000 */
[----:B------:R-:W-:Y:S01]  /*27d40*/  R2UR UR7, R5 ;  /* 0x00000000050772ca */ /* 0x000fe200000e0000 */
[----:B------:R0:W5:Y:S01]  /*27d50*/  LD.E R2, desc[UR4][R6.64] ;  /* 0x0000000406027980 */ /* 0x000162000c101900 */
[----:B------:R-:W-:Y:S11]  /*27d60*/  BSSY B3, `(.L_x_9942) ;  /* 0x0000006000037945 */ /* 0x000ff60003800000 */
[----:B------:R0:W5:Y:S01]  /*27d70*/  LD.E R3, desc[UR6][R6.64+0x4] ;  /* 0x0000040606037980 */ /* 0x000162000c101900 */
[----:B--2---:R-:W-:-:S04]  /*27d80*/  LOP3.LUT R11, R11, 0x1, RZ, 0xfc, !PT ;  /* 0x000000010b0b7812 */ /* 0x004fc800078efcff */
[----:B------:R-:W-:-:S13]  /*27d90*/  ISETP.NE.AND P1, PT, R11, 0x3, PT ;  /* 0x000000030b00780c */ /* 0x000fda0003f25270 */
[----:B01----:R-:W-:Y:S05]  /*27da0*/  @!P1 BRA `(.L_x_9943) ;  /* 0x0000000000049947 */ /* 0x003fea0003800000 */
[----:B------:R-:W-:Y:S01]  /*27db0*/  BPT.TRAP 0x1 ;  /* 0x000000040000795c */ /* 0x000fe20000300000 */
.L_x_9943:
[----:B------:R-:W-:Y:S05]  /*27dc0*/  BSYNC B3 ;  /* 0x0000000000037941 */ /* 0x000fea0003800000 */
.L_x_9942:
        /* <DEDUP_REMOVED lines=8> */
[----:B------:R-:W0:Y:S02]  /*27e50*/  SYNCS.PHASECHK.TRANS64.TRYWAIT P0, [R2+URZ], R3 ;  /* 0x00000003020075a7 */ /* 0x000e24000800017f */
[----:B0-----:R-:W-:Y:S05]  /*27e60*/  @!P0 BRA `(.L_x_9946) ;  /* 0x000001b000008947 */ /* 0x001fea0003800000 */
.L_x_9945:
[----:B------:R-:W-:Y:S05]  /*27e70*/  BSYNC B3 ;  /* 0x0000000000037941 */ /* 0x000fea0003800000 */
.L_x_9944:
[----:B------:R-:W2:Y:S04]  /*27e80*/  LDL.64 R8, [R0] ;  /* 0x0000000000087983 */ /* 0x000ea80000100a00 */
[----:B------:R-:W3:Y:S01]  /*27e90*/  LDL.64 R6, [R0+0x28] ;  /* 0x0000280000067983 */ /* 0x000ee20000100a00 */
[C---:B------:R-:W-:Y:S02]  /*27ea0*/  R2UR UR6, R4.reuse ;  /* 0x00000000040672ca */ /* 0x040fe400000e0000 */
[C---:B------:R-:W-:Y:S01]  /*27eb0*/  R2UR UR7, R5.reuse ;  /* 0x00000000050772ca */ /* 0x040fe200000e0000 */
[----:B0----5:R-:W4:Y:S01]  /*27ec0*/  LDL.64 R2, [R0+0x20] ;  /* 0x0000200000027983 */ /* 0x021f220000100a00 */
        /* <DEDUP_REMOVED lines=85> */
[----:B0-----:R-:W-:Y:S05]  /*28420*/  @!P0 BRA `(.L_x_9948) ;  /* 0x0000000000048947 */ /* 0x001fea0003800000 */
[----:B------:R-:W-:Y:S01]  /*28430*/  BPT.TRAP 0x1 ;  /* 0x000000040000795c */ /* 0x000fe20000300000 */
.L_x_9948:
[----:B------:R-:W-:Y:S05]  /*28440*/  BSYNC B3 ;  /* 0x0000000000037941 */ /* 0x000fea0003800000 */
.L_x_9947:
        /* <DEDUP_REMOVED lines=17> */
.L_x_9950:
[----:B------:R-:W-:Y:S05]  /*28560*/  BSYNC B3 ;  /* 0x0000000000037941 */ /* 0x000fea0003800000 */
.L_x_9949:
        /* <DEDUP_REMOVED lines=10> */
.L_x_9952:
[----:B------:R-:W-:Y:S05]  /*28610*/  BSYNC B3 ;  /* 0x0000000000037941 */ /* 0x000fea0003800000 */
.L_x_9951:
[----:B------:R-:W2:Y:S04]  /*28620*/  LDL.64 R12, [R0] ;  /* 0x00000000000c7983 */ /* 0x000ea80000100a00 */
[----:B------:R-:W3:Y:S01]  /*28630*/  LDL.64 R6, [R0+0x58] ;  /* 0x0000580000067983 */ /* 0x000ee20000100a00 */
[C---:B------:R-:W-:Y:S02]  /*28640*/  R2UR UR6, R4.reuse ;  /* 0x00000000040672ca */ /* 0x040fe400000e0000 */
[C---:B------:R-:W-:Y:S01]  /*28650*/  R2UR UR7, R5.reuse ;  /* 0x00000000050772ca */ /* 0x040fe200000e0000 */
[----:B------:R-:W4:Y:S01]  /*28660*/  LDL.64 R2, [R0+0x48] ;  /* 0x0000480000027983 */ /* 0x000f220000100a00 */
[C---:B------:R-:W-:Y:S02]  /*28670*/  R2UR UR4, R4.reuse ;  /* 0x00000000040472ca */ /* 0x040fe400000e0000 */
[C---:B------:R-:W-:Y:S01]  /*28680*/  R2UR UR5, R5.reuse ;  /* 0x00000000050572ca */ /* 0x040fe200000e0000 */
[----:B0----5:R-:W4:Y:S08]  /*28690*/  LDL.64 R8, [R0+0x50] ;  /* 0x0000500000087983 */ /* 0x021f300000100a00 */
[----:B--2---:R-:W2:Y:S04]  /*286a0*/  LD.E R11, desc[UR6][R12.64] ;  /* 0x000000060c0b7980 */ /* 0x004ea8000c101900 */
[----:B---3--:R-:W2:Y:S01]  /*286b0*/  LD.E.64 R6, desc[UR4][R6.64] ;  /* 0x0000000406067980 */ /* 0x008ea2000c101b00 */
[----:B------:R-:W-:Y:S05]  /*286c0*/  WARPSYNC.ALL ;  /* 0x0000000000007948 */ /* 0x000fea0003800000 */
[----:B------:R-:W-:Y:S01]  /*286d0*/  R2UR UR6, R4 ;  /* 0x00000000040672ca */ /* 0x000fe200000e0000 */
[----:B------:R-:W3:Y:S01]  /*286e0*/  LDL.LU R19, [R1+0x460] ;  /* 0x0004600001137983 */ /* 0x000ee20000300800 */
[----:B------:R-:W-:-:S02]  /*286f0*/  R2UR UR7, R5 ;  /* 0x00000000050772ca */ /* 0x000fc400000e0000 */
[----:B------:R-:W-:Y:S01]  /*28700*/  R2UR UR4, R4 ;  /* 0x00000000040472ca */ /* 0x000fe200000e0000 */
[----:B------:R-:W3:Y:S01]  /*28710*/  LDL R21, [R1+0x464] ;  /* 0x0004640001157983 */ /* 0x000ee20000100800 */
[----:B------:R-:W-:-:S03]  /*28720*/  R2UR UR5, R5 ;  /* 0x00000000050572ca */ /* 0x000fc600000e0000 */
[----:B------:R-:W3:Y:S06]  /*28730*/  LDL R20, [R1+0x468] ;  /* 0x0004680001147983 */ /* 0x000eec0000100800 */
[----:B----4-:R-:W4:Y:S04]  /*28740*/  LD.E R14, desc[UR6][R2.64] ;  /* 0x00000006020e7980 */ /* 0x010f28000c101900 */
[----:B------:R-:W3:Y:S01]  /*28750*/  LD.E.64 R12, desc[UR4][R8.64] ;  /* 0x00000004080c7980 */ /* 0x000ee2000c101b00 */
[----:B--2---:R-:W-:Y:S01]  /*28760*/  IMAD R6, R11, 0xc00, R6 ;  /* 0x00000c000b067824 */ /* 0x004fe200078e0206 */
[----:B------:R-:W-:Y:S01]  /*28770*/  R2UR UR7, R7 ;  /* 0x00000000070772ca */ /* 0x000fe200000e0000 */
[----:B------:R-:W-:Y:S01]  /*28780*/  WARPGROUP.ARRIVE ;  /* 0x00000000000079c5 */ /* 0x000fe20000000000 */
[----:B------:R-:W-:-:S02]  /*28790*/  R2UR UR8, R4 ;  /* 0x00000000040872ca */ /* 0x000fc400000e0000 */
[----:B------:R-:W-:Y:S02]  /*287a0*/  R2UR UR6, R6 ;  /* 0x00000000060672ca */ /* 0x000fe400000e0000 */
[C---:B------:R-:W-:Y:S02]  /*287b0*/  R2UR UR9, R5.reuse ;  /* 0x00000000050972ca */ /* 0x040fe400000e0000 */
[----:B------:R-:W-:Y:S02]  /*287c0*/  R2UR UR10, R4 ;  /* 0x00000000040a72ca */ /* 0x000fe400000e0000 */
[----:B------:R-:W-:Y:S02]  /*287d0*/  R2UR UR11, R5 ;  /* 0x00000000050b72ca */ /* 0x000fe400000e0000 */
[----:B----4-:R-:W-:Y:S02]  /*287e0*/  ISETP.NE.U32.AND P0, PT, R14, RZ, PT ;  /* 0x000000ff0e00720c */ /* 0x010fe40003f05070 */
[----:B---3--:R-:W-:-:S02]  /*287f0*/  R2UR UR4, R12 ;  /* 0x000000000c0472ca */ /* 0x008fc400000e0000 */
        /* <DEDUP_REMOVED lines=233> */
[----:B------:R-:W0:Y:S01]  /*29690*/  S2R R201, SR_TID.X ;  /* 0x0000000000c97919 */ /* 0x000e220000002100 */
[----:B------:R-:W-:Y:S02]  /*296a0*/  R2UR UR8, R4 ;  /* 0x00000000040872ca */ /* 0x000fe400000e0000 */
[----:B------:R-:W-:Y:S02]  /*296b0*/  R2UR UR6, R12 ;  /* 0x000000000c0672ca */ /* 0x000fe400000e0000 */
[----:B------:R-:W-:Y:S02]  /*296c0*/  R2UR UR7, R13 ;  /* 0x000000000d0772ca */ /* 0x000fe400000e0000 */
[----:B------:R-:W-:Y:S02]  /*296d0*/  R2UR UR9, R5 ;  /* 0x00000000050972ca */ /* 0x000fe400000e0000 */
[----:B------:R-:W-:Y:S02]  /*296e0*/  LOP3.LUT R19, R19, 0xfffbffff, RZ, 0xc0, !PT ;  /* 0xfffbffff13137812 */ /* 0x000fe400078ec0ff */
[----:B0-----:R-:W-:Y:S01]  /*296f0*/  LOP3.LUT P1, RZ, R201, 0x7f, RZ, 0xc0, !PT ;  /* 0x0000007fc9ff7812 */ /* 0x001fe2000782c0ff */
[----:B--2---:R-:W-:-:S02]  /*29700*/  VIADD R6, R8, 0xc06 ;  /* 0x00000c0608067836 */ /* 0x004fc40000000000 */
[----:B------:R-:W-:Y:S01]  /*29710*/  IMAD.MOV.U32 R7, RZ, RZ, R9 ;  /* 0x000000ffff077224 */ /* 0x000fe200078e0009 */
[----:B------:R-:W-:Y:S02]  /*29720*/  SHF.R.U32.HI R11, RZ, 0x7, R201 ;  /* 0x00000007ff0b7819 */ /* 0x000fe400000116c9 */
[----:B------:R-:W-:Y:S02]  /*29730*/  R2UR UR4, R6 ;  /* 0x00000000060472ca */ /* 0x000fe400000e0000 */
[----:B------:R-:W-:-:S05]  /*29740*/  R2UR UR5, R7 ;  /* 0x00000000070572ca */ /* 0x000fca00000e0000 */
[----:B------:R-:W-:-:S08]  /*29750*/  @P1 LOP3.LUT R19, R19, 0x40000, RZ, 0xfc, !PT ;  /* 0x0004000013131812 */ /* 0x000fd000078efcff */
[----:B------:R-:W-:Y:S03]  /*29760*/  HGMMA.64x96x16.F32 R24, gdesc[UR4], R24, gsb0 ;  /* 0x01600000041879f0 */ /* 0x000fe60008000818 */
[----:B------:R-:W-:Y:S02]  /*29770*/  WARPGROUP.DEPBAR.LE gsb0, 0x0 ;  /* 0x00008000000079c5 */ /* 0x000fe40000010000 */
[----:B------:R-:W-:Y:S04]  /*29780*/  ST.E desc[UR8][R2.64], R194 ;  /* 0x000000c202007985 */ /* 0x000fe8000c101908 */
[----:B------:R-:W2:Y:S04]  /*29790*/  @!P1 LDL.64 R6, [R0+0x18] ;  /* 0x0000180000069983 */ /* 0x000ea80000100a00 */
[----:B------:R-:W3:Y:S01]  /*297a0*/  @!P1 LDL.64 R8, [R0] ;  /* 0x0000000000089983 */ /* 0x000ee20000100a00 */
[----:B------:R-:W-:-:S02]  /*297b0*/  @!P1 R2UR UR4, R4 ;  /* 0x00000000040492ca */ /* 0x000fc400000e0000 */
[C---:B------:R-:W-:Y:S01]  /*297c0*/  @!P1 R2UR UR5, R5.reuse ;  /* 0x00000000050592ca */ /* 0x040fe200000e0000 */
[----:B------:R0:W-:Y:S01]  /*297d0*/  STL [R1+0x460], R19 ;  /* 0x0004601301007387 */ /* 0x0001e20000100800 */
[----:B------:R-:W-:Y:S02]  /*297e0*/  @!P1 R2UR UR6, R4 ;  /* 0x00000000040692ca */ /* 0x000fe400000e0000 */
[----:B------:R-:W-:Y:S02]  /*297f0*/  @!P1 R2UR UR7, R5 ;  /* 0x00000000050792ca */ /* 0x000fe400000e0000 */
[----:B------:R-:W-:-:S05]  /*29800*/  IADD3 R11, -R11, 0xb, RZ ;  /* 0x0000000b0b0b7810 */ /* 0x000fca0007ffe1ff */
[----:B------:R1:W-:Y:S06]  /*29810*/  BAR.ARV R11, 0x100 ;  /* 0x0004000b0000751d */ /* 0x0003ec0000002000 */
[----:B--2---:R-:W2:Y:S04]  /*29820*/  @!P1 LD.E.64 R6, desc[UR4][R6.64+0x30] ;  /* 0x0000300406069980 */ /* 0x004ea8000c101b00 */
[----:B---3--:R-:W3:Y:S01]  /*29830*/  @!P1 LD.E R8, desc[UR6][R8.64] ;  /* 0x0000000608089980 */ /* 0x008ee2000c101900 */
[----:B------:R-:W-:Y:S01]  /*29840*/  R2UR UR4, R4 ;  /* 0x00000000040472ca */ /* 0x000fe200000e0000 */
[----:B0-----:R-:W-:Y:S01]  /*29850*/  IMAD.MOV.U32 R19, RZ, RZ, R165 ;  /* 0x000000ffff137224 */ /* 0x001fe200078e00a5 */
        /* <DEDUP_REMOVED lines=8> */
[----:B------:R-:W-:Y:S02]  /*298e0*/  R2UR UR9, R5 ;  /* 0x00000000050972ca */ /* 0x000fe400000e0000 */
[----:B--2---:R-:W-:-:S05]  /*298f0*/  @!P1 MOV R3, R6 ;  /* 0x0000000600039202 */ /* 0x004fca0000000f00 */
[----:B---3--:R-:W-:-:S05]  /*29900*/  @!P1 IMAD R2, R8, 0x8, R3 ;  /* 0x0000000808029824 */ /* 0x008fca00078e0203 */
[----:B------:R-:W-:-:S04]  /*29910*/  @!P1 PRMT R2, RZ, 0x654, R2 ;  /* 0x00000654ff029816 */ /* 0x000fc80000000002 */
[----:B------:R0:W-:Y:S01]  /*29920*/  @!P1 SYNCS.ARRIVE.TRANS64.RED.A1T0 RZ, [R2+URZ], RZ ;  /* 0x000000ff02ff99a7 */ /* 0x0001e2000810043f */
[----:B------:R-:W2:Y:S01]  /*29930*/  LD.E R12, desc[UR4][R18.64] ;  /* 0x00000004120c7980 */ /* 0x000ea2000c101900 */
[----:B------:R-:W-:Y:S02]  /*29940*/  R2UR UR4, R4 ;  /* 0x00000000040472ca */ /* 0x000fe400000e0000 */
[----:B------:R-:W-:Y:S01]  /*29950*/  R2UR UR5, R5 ;  /* 0x00000000050572ca */ /* 0x000fe200000e0000 */
[----:B------:R-:W-:Y:S01]  /*29960*/  IMAD.MOV.U32 R3, RZ, RZ, R21 ;  /* 0x000000ffff037224 */ /* 0x000fe200078e0015 */
[----:B------:R-:W3:Y:S01]  /*29970*/  LD.E R73, desc[UR12][R18.64+0x18] ;  /* 0x0000180c12497980 */ /* 0x000ee2000c101900 */
[----:B0-----:R-:W-:-:S03]  /*29980*/  IMAD.MOV.U32 R2, RZ, RZ, R20 ;  /* 0x000000ffff027224 */ /* 0x001fc600078e0014 */
[----:B------:R-:W4:Y:S04]  /*29990*/  LD.E R14, desc[UR6][R18.64+0x4] ;  /* 0x00000406120e7980 */ /* 0x000f28000c101900 */
[----:B------:R0:W3:Y:S04]  /*299a0*/  LD.E R72, desc[UR10][R2.64] ;  /* 0x0000000a02487980 */ /* 0x0000e8000c101900 */
[----:B------:R-:W4:Y:S01]  /*299b0*/  LD.E R13, desc[UR4][R18.64+0x8] ;  /* 0x00000804120d7980 */ /* 0x000f22000c101900 */
[C---:B------:R-:W-:Y:S02]  /*299c0*/  R2UR UR4, R4.reuse ;  /* 0x00000000040472ca */ /* 0x040fe400000e0000 */
[----:B------:R-:W-:Y:S01]  /*299d0*/  R2UR UR5, R5 ;  /* 0x00000000050572ca */ /* 0x000fe200000e0000 */
[----:B------:R-:W3:Y:S01]  /*299e0*/  LD.E R20, desc[UR8][R18.64+0xc] ;  /* 0x00000c0812147980 */ /* 0x000ee2000c101900 */
[----:B------:R-:W-:-:S02]  /*299f0*/  R2UR UR10, R4 ;  /* 0x00000000040a72ca */ /* 0x000fc400000e0000 */
[----:B------:R-:W-:-:S09]  /*29a00*/  R2UR UR11, R5 ;  /* 0x00000000050b72ca */ /* 0x000fd200000e0000 */
[----:B------:R-:W3:Y:S04]  /*29a10*/  LD.E R15, desc[UR4][R18.64+0x10] ;  /* 0x00001004120f7980 */ /* 0x000ee8000c101900 */
[----:B------:R-:W3:Y:S01]  /*29a20*/  LD.E R21, desc[UR10][R18.64+0x14] ;  /* 0x0000140a12157980 */ /* 0x000ee2000c101900 */
[----:B------:R-:W-:Y:S01]  /*29a30*/  BSSY B3, `(.L_x_9954) ;  /* 0x0000045000037945 */ /* 0x000fe20003800000 */
[----:B--2---:R-:W-:-:S04]  /*29a40*/  SHF.R.S32.HI R7, RZ, 0x1f, R12 ;  /* 0x0000001fff077819 */ /* 0x004fc8000001140c */
[----:B------:R-:W-:-:S04]  /*29a50*/  LEA.HI R7, R7, R12, RZ, 0x7 ;  /* 0x0000000c07077211 */ /* 0x000fc800078f38ff */
[----:B0-----:R-:W-:-:S05]  /*29a60*/  LOP3.LUT R3, R7, 0xffffff80, RZ, 0xc0, !PT ;  /* 0xffffff8007037812 */ /* 0x001fca00078ec0ff */
[----:B------:R-:W-:-:S05]  /*29a70*/  IMAD.IADD R3, R12, 0x1, -R3 ;  /* 0x000000010c037824 */ /* 0x000fca00078e0a03 */
[----:B------:R-:W-:-:S04]  /*29a80*/  SHF.R.S32.HI R2, RZ, 0x1f, R3 ;  /* 0x0000001fff027819 */ /* 0x000fc80000011403 */
[----:B------:R-:W-:-:S04]  /*29a90*/  LEA.HI R6, R2, R3, RZ, 0x2 ;  /* 0x0000000302067211 */ /* 0x000fc800078f10ff */
[--C-:B------:R-:W-:Y:S02]  /*29aa0*/  SHF.R.S32.HI R8, RZ, 0x2, R6.reuse ;  /* 0x00000002ff087819 */ /* 0x100fe40000011406 */
[----:B-1----:R-:W-:Y:S02]  /*29ab0*/  SHF.R.S32.HI R11, RZ, 0x1f, R6 ;  /* 0x0000001fff0b7819 */ /* 0x002fe40000011406 */
[----:B------:R-:W-:Y:S02]  /*29ac0*/  LEA.HI R9, R2, R3, RZ, 0x5 ;  /* 0x0000000302097211 */ /* 0x000fe400078f28ff */
[----:B------:R-:W-:Y:S02]  /*29ad0*/  SHF.R.S32.HI R2, RZ, 0x7, R7 ;  /* 0x00000007ff027819 */ /* 0x000fe40000011407 */
[----:B------:R-:W-:Y:S02]  /*29ae0*/  LEA.HI R11, R11, R8, RZ, 0x3 ;  /* 0x000000080b0b7211 */ /* 0x000fe400078f18ff */
[----:B------:R-:W-:-:S02]  /*29af0*/  SHF.R.S32.HI R9, RZ, 0x5, R9 ;  /* 0x00000005ff097819 */ /* 0x000fc40000011409 */
[----:B------:R-:W-:Y:S02]  /*29b00*/  LEA.HI R7, R7, R2, RZ, 0x1 ;  /* 0x0000000207077211 */ /* 0x000fe400078f08ff */
[----:B------:R-:W-:Y:S01]  /*29b10*/  LOP3.LUT R11, R11, 0xfffffff8, RZ, 0xc0, !PT ;  /* 0xfffffff80b0b7812 */ /* 0x000fe200078ec0ff */
[----:B----4-:R-:W-:Y:S01]  /*29b20*/  IMAD R12, R10, -0x60, R13 ;  /* 0xffffffa00a0c7824 */ /* 0x010fe200078e020d */
[----:B------:R-:W-:Y:S01]  /*29b30*/  LOP3.LUT R6, R6, 0x7ffffffc, RZ, 0xc0, !PT ;  /* 0x7ffffffc06067812 */ /* 0x000fe200078ec0ff */
[----:B---3--:R-:W-:Y:S01]  /*29b40*/  IMAD R72, R72, 0x8, R9 ;  /* 0x0000000848487824 */ /* 0x008fe200078e0209 */
        /* <DEDUP_REMOVED lines=34> */
.L_x_9959:
[----:B------:R-:W-:Y:S05]  /*29d70*/  BSYNC B5 ;  /* 0x0000000000057941 */ /* 0x000fea0003800000 */
.L_x_9958:
[----:B------:R-:W-:Y:S01]  /*29d80*/  LOP3.LUT R6, RZ, R6, RZ, 0x33, !PT ;  /* 0x00000006ff067212 */ /* 0x000fe200078e33ff */
[----:B------:R-:W-:Y:S06]  /*29d90*/  BRA `(.L_x_9960) ;  /* 0x0000000000287947 */ /* 0x000fec0003800000 */
.L_x_9957:
        /* <DEDUP_REMOVED lines=10> */
.L_x_9960:
[----:B------:R-:W-:Y:S05]  /*29e40*/  BSYNC B4 ;  /* 0x0000000000047941 */ /* 0x000fea0003800000 */
.L_x_9956:
[----:B------:R-:W-:-:S05]  /*29e50*/  IMAD R6, R73, R6, R20 ;  /* 0x0000000649067224 */ /* 0x000fca00078e0214 */
[----:B------:R-:W-:Y:S02]  /*29e60*/  VIMNMX R3, R3, R6, !PT ;  /* 0x0000000603037248 */ /* 0x000fe40007fe0100 */
[----:B------:R-:W-:-:S07]  /*29e70*/  VIADDMNMX R2, R6, R73, R2, PT ;  /* 0x0000004906027246 */ /* 0x000fce0003800102 */
.L_x_9955:
[----:B------:R-:W-:Y:S05]  /*29e80*/  BSYNC B3 ;  /* 0x0000000000037941 */ /* 0x000fea0003800000 */
.L_x_9954:
        /* <DEDUP_REMOVED lines=136> */
.L_x_9966:
[----:B------:R-:W-:Y:S05]  /*2a710*/  BSYNC B5 ;  /* 0x0000000000057941 */ /* 0x000fea0003800000 */
.L_x_9965:
[----:B------:R-:W-:Y:S01]  /*2a720*/  LOP3.LUT R8, RZ, R8, RZ, 0x33, !PT ;  /* 0x00000008ff087212 */ /* 0x000fe200078e33ff */
[----:B------:R-:W-:Y:S06]  /*2a730*/  BRA `(.L_x_9967) ;  /* 0x0000000000287947 */ /* 0x000fec0003800000 */
.L_x_9964:
        /* <DEDUP_REMOVED lines=10> */
.L_x_9967:
[----:B------:R-:W-:Y:S05]  /*2a7e0*/  BSYNC B4 ;  /* 0x0000000000047941 */ /* 0x000fea0003800000 */
.L_x_9963:
[----:B------:R-:W-:-:S05]  /*2a7f0*/  IMAD R8, R73, R8, R20 ;  /* 0x0000000849087224 */ /* 0x000fca00078e0214 */
[----:B------:R-:W-:Y:S02]  /*2a800*/  VIADDMNMX R12, R8, R73, R12, PT ;  /* 0x00000049080c7246 */ /* 0x000fe4000380010c */
[----:B------:R-:W-:-:S07]  /*2a810*/  VIMNMX R9, R9, R8, !PT ;  /* 0x0000000809097248 */ /* 0x000fce0007fe0100 */
.L_x_9962:
[----:B------:R-:W-:Y:S05]  /*2a820*/  BSYNC B3 ;  /* 0x0000000000037941 */ /* 0x000fea0003800000 */
.L_x_9961:
        /* <DEDUP_REMOVED lines=146> */
[----:B------:R-:W0:Y:S04]  /*2b150*/  SHFL.BFLY PT, R13, R8, 0x2, 0x1f ;  /* 0x0c401f00080d7f89 */ /* 0x000e2800000e0000 */
[----:B------:R-:W-:Y:S04]  /*2b160*/  ST.E.64 desc[UR4][R6.64], R8 ;  /* 0x0000000806007985 */ /* 0x000fe8000c101b04 */
[----:B------:R-:W2:Y:S01]  /*2b170*/  LD.E R21, desc[UR6][R6.64+0x4] ;  /* 0x0000040606157980 */ /* 0x000ea2000c101900 */
[----:B0-----:R-:W-:-:S05]  /*2b180*/  FMNMX.FTZ R13, R8, R13, !PT ;  /* 0x0000000d080d7209 */ /* 0x001fca0007810000 */
[----:B------:R-:W0:Y:S02]  /*2b190*/  SHFL.BFLY PT, R12, R13, 0x1, 0x1f ;  /* 0x0c201f000d0c7f89 */ /* 0x000e2400000e0000 */
[----:B0-----:R-:W-:Y:S02]  /*2b1a0*/  FMNMX.FTZ R15, R13, R12, !PT ;  /* 0x0000000c0d0f7209 */ /* 0x001fe40007810000 */
[----:B------:R-:W5:Y:S04]  /*2b1b0*/  LD.E R12, desc[UR4][R6.64+0x20] ;  /* 0x00002004060c7980 */ /* 0x000f68000c101900 */
[----:B------:R-:W-:Y:S04]  /*2b1c0*/  ST.E desc[UR4][R6.64], R15 ;  /* 0x0000000f06007985 */ /* 0x000fe8000c101904 */
[----:B------:R-:W3:Y:S01]  /*2b1d0*/  LD.E R14, desc[UR6][R6.64] ;  /* 0x00000006060e7980 */ /* 0x000ee2000c101900 */
[----:B------:R-:W-:-:S02]  /*2b1e0*/  R2UR UR8, R4 ;  /* 0x00000000040872ca */ /* 0x000fc400000e0000 */
[----:B------:R-:W-:Y:S01]  /*2b1f0*/  R2UR UR9, R5 ;  /* 0x00000000050972ca */ /* 0x000fe200000e0000 */
[----:B--2---:R-:W0:Y:S02]  /*2b200*/  SHFL.BFLY PT, R8, R21, 0x2, 0x1f ;  /* 0x0c401f0015087f89 */ /* 0x004e2400000e0000 */
[----:B0-----:R-:W-:-:S05]  /*2b210*/  FMNMX.FTZ R9, R8, R21, !PT ;  /* 0x0000001508097209 */ /* 0x001fca0007810000 */
[----:B------:R-:W0:Y:S02]  /*2b220*/  SHFL.BFLY PT, R8, R9, 0x1, 0x1f ;  /* 0x0c201f0009087f89 */ /* 0x000e2400000e0000 */
[----:B0-----:R-:W-:Y:S02]  /*2b230*/  FMNMX.FTZ R13, R9, R8, !PT ;  /* 0x00000008090d7209 */ /* 0x001fe40007810000 */
        /* <DEDUP_REMOVED lines=8> */
[----:B------:R-:W0:Y:S08]  /*2b2c0*/  MUFU.EX2 R8, R8 ;  /* 0x0000000800087308 */ /* 0x000e300000000800 */
[----:B------:R-:W4:Y:S01]  /*2b2d0*/  MUFU.EX2 R9, R12 ;  /* 0x0000000c00097308 */ /* 0x000f220000000800 */
[----:B------:R-:W-:Y:S01]  /*2b2e0*/  ST.E desc[UR4][R6.64+0x4], R13 ;  /* 0x0000040d06007985 */ /* 0x000fe2000c101904 */
[----:B0-----:R-:W-:Y:S01]  /*2b2f0*/  FMUL.FTZ R19, R8, R19 ;  /* 0x0000001308137220 */ /* 0x001fe20000410000 */
[----:B----4-:R-:W-:-:S04]  /*2b300*/  FMUL.FTZ R15, R9, R20 ;  /* 0x00000014090f7220 */ /* 0x010fc80000410000 */
[----:B------:R-:W-:Y:S04]  /*2b310*/  ST.E desc[UR6][R6.64+0x10], R19 ;  /* 0x0000101306007985 */ /* 0x000fe8000c101906 */
[----:B------:R0:W-:Y:S04]  /*2b320*/  ST.E desc[UR8][R6.64+0x14], R15 ;  /* 0x0000140f06007985 */ /* 0x0001e8000c101908 */
[----:B------:R-:W2:Y:S04]  /*2b330*/  LDL.64 R2, [R0+0x70] ;  /* 0x0000700000027983 */ /* 0x000ea80000100a00 */
[----:B--2---:R-:W0:Y:S04]  /*2b340*/  LD.E R14, desc[UR6][R2.64+0x20] ;  /* 0x00002006020e7980 */ /* 0x004e28000c101900 */
[----:B------:R-:W0:Y:S04]  /*2b350*/  LD.E R12, desc[UR4][R2.64] ;  /* 0x00000004020c7980 */ /* 0x000e28000c101900 */
[----:B------:R-:W2:Y:S04]  /*2b360*/  LD.E R21, desc[UR8][R2.64+0x4] ;  /* 0x0000040802157980 */ /* 0x000ea8000c101900 */
[----:B------:R-:W3:Y:S04]  /*2b370*/  LD.E R73, desc[UR4][R2.64+0x10] ;  /* 0x0000100402497980 */ /* 0x000ee8000c101900 */
[----:B------:R-:W4:Y:S01]  /*2b380*/  LD.E R24, desc[UR6][R2.64+0x14] ;  /* 0x0000140602187980 */ /* 0x000f22000c101900 */
[C---:B0-----:R-:W-:Y:S01]  /*2b390*/  FMUL.FTZ R6, R12.reuse, R14 ;  /* 0x0000000e0c067220 */ /* 0x041fe20000410000 */
        /* <DEDUP_REMOVED lines=16> */
[----:B------:R-:W0:Y:S08]  /*2b4a0*/  MUFU.EX2 R203, R203 ;  /* 0x000000cb00cb7308 */ /* 0x000e300000000800 */
[----:B------:R-:W1:Y:S01]  /*2b4b0*/  MUFU.EX2 R212, R212 ;  /* 0x000000d400d47308 */ /* 0x000e620000000800 */
[-C--:B------:R-:W-:Y:S01]  /*2b4c0*/  FFMA.FTZ R34, R34, R14.reuse, -R13 ;  /* 0x0000000e22227223 */ /* 0x080fe2000001080d */
[----:B------:R-:W-:-:S06]  /*2b4d0*/  FFMA.FTZ R156, R33, R14, -R7 ;  /* 0x0000000e219c7223 */ /* 0x000fcc0000010807 */
[----:B------:R-:W2:Y:S01]  /*2b4e0*/  MUFU.EX2 R154, R154 ;  /* 0x0000009a009a7308 */ /* 0x000ea20000000800 */
        /* <DEDUP_REMOVED lines=41> */
[----:B---3--:R-:W-:Y:S01]  /*2b780*/  FADD.FTZ R6, R152, R73 ;  /* 0x0000004998067221 */ /* 0x008fe20000010000 */
[----:B------:R-:W3:Y:S01]  /*2b790*/  MUFU.EX2 R13, R34 ;  /* 0x00000022000d7308 */ /* 0x000ee20000000800 */
[----:B----4-:R-:W-:-:S02]  /*2b7a0*/  FADD.FTZ R7, R153, R24 ;  /* 0x0000001899077221 */ /* 0x010fc40000010000 */
[----:B0-----:R-:W-:Y:S02]  /*2b7b0*/  FADD.FTZ R25, R203, R6 ;  /* 0x00000006cb197221 */ /* 0x001fe40000010000 */
[----:B-1----:R-:W-:-:S03]  /*2b7c0*/  FADD.FTZ R6, R212, R7 ;  /* 0x00000007d4067221 */ /* 0x002fc60000010000 */
[----:B------:R-:W0:Y:S01]  /*2b7d0*/  MUFU.EX2 R156, R156 ;  /* 0x0000009c009c7308 */ /* 0x000e220000000800 */
[----:B--2---:R-:W-:Y:S01]  /*2b7e0*/  FADD.FTZ R24, R154, R25 ;  /* 0x000000199a187221 */ /* 0x004fe20000010000 */
[----:B-----5:R-:W-:-:S06]  /*2b7f0*/  FADD.FTZ R7, R155, R6 ;  /* 0x000000069b077221 */ /* 0x020fcc0000010000 */
[----:B------:R-:W1:Y:S01]  /*2b800*/  MUFU.EX2 R12, R12 ;  /* 0x0000000c000c7308 */ /* 0x000e620000000800 */
[----:B------:R-:W-:Y:S01]  /*2b810*/  FADD.FTZ R24, R213, R24 ;  /* 0x00000018d5187221 */ /* 0x000fe20000010000 */
[----:B------:R-:W-:-:S06]  /*2b820*/  FADD.FTZ R6, R158, R7 ;  /* 0x000000079e067221 */ /* 0x000fcc0000010000 */
[----:B------:R-:W2:Y:S08]  /*2b830*/  MUFU.EX2 R21, R21 ;  /* 0x0000001500157308 */ /* 0x000eb00000000800 */
[----:B------:R-:W4:Y:S01]  /*2b840*/  MUFU.EX2 R160, R160 ;  /* 0x000000a000a07308 */ /* 0x000f220000000800 */
[----:B------:R-:W-:Y:S01]  /*2b850*/  FADD.FTZ R7, R157, R24 ;  /* 0x000000189d077221 */ /* 0x000fe20000010000 */
[----:B---3--:R-:W-:-:S06]  /*2b860*/  FADD.FTZ R25, R13, R6 ;  /* 0x000000060d197221 */ /* 0x008fcc0000010000 */
[----:B------:R-:W3:Y:S08]  /*2b870*/  MUFU.EX2 R14, R37 ;  /* 0x00000025000e7308 */ /* 0x000ef00000000800 */
[----:B------:R-:W5:Y:S01]  /*2b880*/  MUFU.EX2 R159, R159 ;  /* 0x0000009f009f7308 */ /* 0x000f620000000800 */
[----:B0-----:R-:W-:Y:S01]  /*2b890*/  FADD.FTZ R6, R156, R7 ;  /* 0x000000079c067221 */ /* 0x001fe20000010000 */
[----:B-1----:R-:W-:-:S06]  /*2b8a0*/  FADD.FTZ R25, R12, R25 ;  /* 0x000000190c197221 */ /* 0x002fcc0000010000 */
[----:B------:R-:W0:Y:S08]  /*2b8b0*/  MUFU.EX2 R167, R167 ;  /* 0x000000a700a77308 */ /* 0x000e300000000800 */
[----:B------:R-:W1:Y:S01]  /*2b8c0*/  MUFU.EX2 R11, R11 ;  /* 0x0000000b000b7308 */ /* 0x000e620000000800 */
[----:B--2---:R-:W-:Y:S01]  /*2b8d0*/  FADD.FTZ R7, R21, R6 ;  /* 0x0000000615077221 */ /* 0x004fe20000010000 */
[----:B----4-:R-:W-:-:S06]  /*2b8e0*/  FADD.FTZ R6, R160, R25 ;  /* 0x00000019a0067221 */ /* 0x010fcc0000010000 */
[----:B------:R-:W2:Y:S08]  /*2b8f0*/  MUFU.EX2 R166, R166 ;  /* 0x000000a600a67308 */ /* 0x000eb00000000800 */
[----:B------:R-:W4:Y:S01]  /*2b900*/  MUFU.EX2 R170, R170 ;  /* 0x000000aa00aa7308 */ /* 0x000f220000000800 */
[----:B---3--:R-:W-:Y:S01]  /*2b910*/  FADD.FTZ R24, R14, R7 ;  /* 0x000000070e187221 */ /* 0x008fe20000010000 */
[----:B-----5:R-:W-:-:S06]  /*2b920*/  FADD.FTZ R6, R159, R6 ;  /* 0x000000069f067221 */ /* 0x020fcc0000010000 */
        /* <DEDUP_REMOVED lines=55> */
[----:B----4-:R-:W-:-:S03]  /*2bca0*/  FADD.FTZ R25, R163, R24 ;  /* 0x00000018a3197221 */ /* 0x010fc60000010000 */
[----:B---3--:R-:W-:Y:S01]  /*2bcb0*/  FADD.FTZ R6, R188, R7 ;  /* 0x00000007bc067221 */ /* 0x008fe20000010000 */
[----:B-----5:R-:W-:-:S03]  /*2bcc0*/  FADD.FTZ R24, R162, R25 ;  /* 0x00000019a2187221 */ /* 0x020fc60000010000 */
[----:B0-----:R-:W-:Y:S01]  /*2bcd0*/  FADD.FTZ R25, R187, R6 ;  /* 0x00000006bb197221 */ /* 0x001fe20000010000 */
[----:B-1----:R-:W-:-:S04]  /*2bce0*/  FADD.FTZ R27, R161, R24 ;  /* 0x00000018a11b7221 */ /* 0x002fc80000010000 */
[----:B------:R0:W-:Y:S04]  /*2bcf0*/  ST.E desc[UR4][R2.64+0x10], R25 ;  /* 0x0000101902007985 */ /* 0x0001e8000c101904 */
[----:B------:R1:W-:Y:S04]  /*2bd00*/  ST.E desc[UR6][R2.64+0x14], R27 ;  /* 0x0000141b02007985 */ /* 0x0003e8000c101906 */
[----:B------:R-:W0:Y:S01]  /*2bd10*/  LDL.64 R6, [R0+0x80] ;  /* 0x0000800000067983 */ /* 0x000e220000100a00 */
[----:B------:R-:W-:Y:S02]  /*2bd20*/  R2UR UR10, R4 ;  /* 0x00000000040a72ca */ /* 0x000fe400000e0000 */
[----:B------:R-:W-:-:S02]  /*2bd30*/  R2UR UR11, R5 ;  /* 0x00000000050b72ca */ /* 0x000fc400000e0000 */
[C---:B------:R-:W-:Y:S02]  /*2bd40*/  R2UR UR12, R4.reuse ;  /* 0x00000000040c72ca */ /* 0x040fe400000e0000 */
[----:B------:R-:W-:Y:S01]  /*2bd50*/  R2UR UR13, R5 ;  /* 0x00000000050d72ca */ /* 0x000fe200000e0000 */
[----:B0-----:R-:W2:Y:S08]  /*2bd60*/  LD.E R25, desc[UR8][R6.64+0x10] ;  /* 0x0000100806197980 */ /* 0x001eb0000c101900 */
[----:B-1----:R-:W3:Y:S04]  /*2bd70*/  LD.E R3, desc[UR10][R6.64+0x14] ;  /* 0x0000140a06037980 */ /* 0x002ee8000c101900 */
        /* <DEDUP_REMOVED lines=47> */
[----:B--2---:R-:W-:-:S05]  /*2c070*/  FMUL.FTZ R25, R8, R25 ;  /* 0x0000001908197220 */ /* 0x004fca0000410000 */
[----:B------:R0:W-:Y:S04]  /*2c080*/  ST.E desc[UR8][R6.64+0x10], R25 ;  /* 0x0000101906007985 */ /* 0x0001e8000c101908 */
[----:B0-----:R-:W2:Y:S01]  /*2c090*/  LD.E R25, desc[UR6][R6.64+0x154] ;  /* 0x0001540606197980 */ /* 0x001ea2000c101900 */
[C---:B---3--:R-:W-:Y:S01]  /*2c0a0*/  FMUL.FTZ R3, R8.reuse, R3 ;  /* 0x0000000308037220 */ /* 0x048fe20000410000 */
[----:B----4-:R-:W-:-:S04]  /*2c0b0*/  FMUL.FTZ R27, R8, R27 ;  /* 0x0000001b081b7220 */ /* 0x010fc80000410000 */
[----:B------:R0:W-:Y:S04]  /*2c0c0*/  ST.E desc[UR10][R6.64+0x14], R3 ;  /* 0x0000140306007985 */ /* 0x0001e8000c10190a */
[----:B------:R1:W-:Y:S04]  /*2c0d0*/  ST.E desc[UR12][R6.64+0x20], R27 ;  /* 0x0000201b06007985 */ /* 0x0003e8000c10190c */
[----:B0-----:R-:W3:Y:S04]  /*2c0e0*/  LD.E R3, desc[UR18][R6.64+0x150] ;  /* 0x0001501206037980 */ /* 0x001ee8000c101900 */
[----:B-1----:R-:W4:Y:S01]  /*2c0f0*/  LD.E R27, desc[UR6][R6.64+0x160] ;  /* 0x00016006061b7980 */ /* 0x002f22000c101900 */
        /* <DEDUP_REMOVED lines=55> */
[----:B------:R5:W-:Y:S02]  /*2c470*/  ST.E desc[UR4][R6.64+0x1e4], R25 ;  /* 0x0001e41906007985 */ /* 0x000be4000c101904 */
[----:B-----5:R-:W-:Y:S02]  /*2c480*/  FMUL.FTZ R25, R9, R2 ;  /* 0x0000000209197220 */ /* 0x020fe40000410000 */
[----:B------:R-:W2:Y:S01]  /*2c490*/  LD.E R2, desc[UR6][R6.64+0xc] ;  /* 0x00000c0606027980 */ /* 0x000ea2000c101900 */
[C---:B---3--:R-:W-:Y:S01]  /*2c4a0*/  FMUL.FTZ R3, R8.reuse, R3 ;  /* 0x0000000308037220 */ /* 0x048fe20000410000 */
[----:B----4-:R-:W-:-:S04]  /*2c4b0*/  FMUL.FTZ R27, R8, R27 ;  /* 0x0000001b081b7220 */ /* 0x010fc80000410000 */
[----:B------:R0:W-:Y:S04]  /*2c4c0*/  ST.E desc[UR4][R6.64+0x1e0], R3 ;  /* 0x0001e00306007985 */ /* 0x0001e8000c101904 */
[----:B------:R2:W-:Y:S04]  /*2c4d0*/  ST.E desc[UR4][R6.64+0x1f0], R27 ;  /* 0x0001f01b06007985 */ /* 0x0005e8000c101904 */
[----:B0-----:R-:W3:Y:S01]  /*2c4e0*/  LD.E R3, desc[UR6][R6.64+0x1f4] ;  /* 0x0001f40606037980 */ /* 0x001ee2000c101900 */
[----:B--2---:R-:W-:-:S03]  /*2c4f0*/  FMUL.FTZ R27, R9, R2 ;  /* 0x00000002091b7220 */ /* 0x004fc60000410000 */
[----:B------:R-:W2:Y:S01]  /*2c500*/  LD.E R2, desc[UR6][R6.64+0x18] ;  /* 0x0000180606027980 */ /* 0x000ea2000c101900 */
[----:B---3--:R-:W-:-:S05]  /*2c510*/  FMUL.FTZ R3, R8, R3 ;  /* 0x0000000308037220 */ /* 0x008fca0000410000 */
        /* <DEDUP_REMOVED lines=134> */
[----:B------:R-:W0:Y:S02]  /*2cd80*/  LD.E R2, desc[UR6][R6.64+0xa8] ;  /* 0x0000a80606027980 */ /* 0x000e24000c101900 */
[----:B0-----:R-:W-:-:S05]  /*2cd90*/  FMUL.FTZ R3, R9, R2 ;  /* 0x0000000209037220 */ /* 0x001fca0000410000 */
[----:B------:R0:W-:Y:S04]  /*2cda0*/  ST.E desc[UR4][R6.64+0xa8], R3 ;  /* 0x0000a80306007985 */ /* 0x0001e8000c101904 */
[----:B------:R-:W1:Y:S02]  /*2cdb0*/  LD.E R2, desc[UR6][R6.64+0xac] ;  /* 0x0000ac0606027980 */ /* 0x000e64000c101900 */
[----:B-1----:R-:W-:-:S05]  /*2cdc0*/  FMUL.FTZ R25, R9, R2 ;  /* 0x0000000209197220 */ /* 0x002fca0000410000 */
[----:B------:R1:W-:Y:S04]  /*2cdd0*/  ST.E desc[UR4][R6.64+0xac], R25 ;  /* 0x0000ac1906007985 */ /* 0x0003e8000c101904 */
[----:B------:R-:W2:Y:S02]  /*2cde0*/  LD.E R2, desc[UR6][R6.64+0xb8] ;  /* 0x0000b80606027980 */ /* 0x000ea4000c101900 */
        /* <DEDUP_REMOVED lines=115> */
[----:B------:R-:W-:Y:S04]  /*2d520*/  ST.E desc[UR4][R6.64+0x1e8], R25 ;  /* 0x0001e81906007985 */ /* 0x000fe8000c101904 */
[----:B------:R-:W2:Y:S02]  /*2d530*/  LD.E R2, desc[UR6][R6.64+0x1ec] ;  /* 0x0001ec0606027980 */ /* 0x000ea4000c101900 */
[----:B--2---:R-:W-:-:S05]  /*2d540*/  FMUL.FTZ R27, R9, R2 ;  /* 0x00000002091b7220 */ /* 0x004fca0000410000 */
[----:B------:R1:W-:Y:S04]  /*2d550*/  ST.E desc[UR4][R6.64+0x1ec], R27 ;  /* 0x0001ec1b06007985 */ /* 0x0003e8000c101904 */
[----:B------:R-:W2:Y:S02]  /*2d560*/  LD.E R2, desc[UR6][R6.64+0x1f8] ;  /* 0x0001f80606027980 */ /* 0x000ea4000c101900 */
[----:B--2---:R-:W-:-:S05]  /*2d570*/  FMUL.FTZ R29, R9, R2 ;  /* 0x00000002091d7220 */ /* 0x004fca0000410000 */
[----:B------:R-:W-:Y:S04]  /*2d580*/  ST.E desc[UR4][R6.64+0x1f8], R29 ;  /* 0x0001f81d06007985 */ /* 0x000fe8000c101904 */
[----:B------:R-:W2:Y:S01]  /*2d590*/  LD.E R2, desc[UR6][R6.64+0x1fc] ;  /* 0x0001fc0606027980 */ /* 0x000ea2000c101900 */
[----:B------:R-:W-:Y:S01]  /*2d5a0*/  LEA.HI R28, R201, 0x8, RZ, 0x19 ;  /* 0x00000008c91c7811 */ /* 0x000fe200078fc8ff */
[----:B--2---:R-:W-:-:S05]  /*2d5b0*/  FMUL.FTZ R9, R9, R2 ;  /* 0x0000000209097220 */ /* 0x004fca0000410000 */
[----:B------:R2:W-:Y:S04]  /*2d5c0*/  ST.E desc[UR4][R6.64+0x1fc], R9 ;  /* 0x0001fc0906007985 */ /* 0x0005e8000c101904 */
[----:B0-----:R-:W3:Y:S01]  /*2d5d0*/  LDL.64 R2, [R0+0x80] ;  /* 0x0000800000027983 */ /* 0x001ee20000100a00 */
[----:B------:R0:W-:Y:S06]  /*2d5e0*/  BAR.SYNC.DEFER_BLOCKING R28, 0x100 ;  /* 0x0004001c0000751d */ /* 0x0001ec0000010000 */
[----:B-1----:R-:W4:Y:S04]  /*2d5f0*/  LDL.64 R26, [R0] ;  /* 0x00000000001a7983 */ /* 0x002f280000100a00 */
[----:B------:R-:W5:Y:S04]  /*2d600*/  LDL.64 R24, [R0+0x98] ;  /* 0x0000980000187983 */ /* 0x000f680000100a00 */
[----:B--2---:R-:W2:Y:S04]  /*2d610*/  LDL.64 R8, [R0+0x88] ;  /* 0x0000880000087983 */ /* 0x004ea80000100a00 */
[----:B---3--:R-:W3:Y:S04]  /*2d620*/  LD.E R29, desc[UR4][R2.64] ;  /* 0x00000004021d7980 */ /* 0x008ee8000c101900 */
[----:B----4-:R-:W4:Y:S04]  /*2d630*/  LD.E R215, desc[UR6][R26.64] ;  /* 0x000000061ad77980 */ /* 0x010f28000c101900 */
[----:B-----5:R-:W4:Y:S04]  /*2d640*/  LD.E.64 R6, desc[UR4][R24.64] ;  /* 0x0000000418067980 */ /* 0x020f28000c101b00 */
[----:B---3--:R1:W-:Y:S04]  /*2d650*/  ST.E desc[UR8][R2.64], R29 ;  /* 0x0000001d02007985 */ /* 0x0083e8000c101908 */
[----:B------:R-:W3:Y:S04]  /*2d660*/  LD.E R31, desc[UR10][R2.64+0x4] ;  /* 0x0000040a021f7980 */ /* 0x000ee8000c101900 */
[----:B---3--:R3:W-:Y:S04]  /*2d670*/  ST.E desc[UR4][R2.64+0x4], R31 ;  /* 0x0000041f02007985 */ /* 0x0087e8000c101904 */
[----:B------:R-:W5:Y:S04]  /*2d680*/  LD.E R33, desc[UR6][R2.64+0x8] ;  /* 0x0000080602217980 */ /* 0x000f68000c101900 */
[----:B-----5:R-:W-:Y:S04]  /*2d690*/  ST.E desc[UR4][R2.64+0x8], R33 ;  /* 0x0000082102007985 */ /* 0x020fe8000c101904 */
[----:B------:R-:W5:Y:S04]  /*2d6a0*/  LD.E R27, desc[UR6][R2.64+0xc] ;  /* 0x00000c06021b7980 */ /* 0x000f68000c101900 */
[----:B-----5:R5:W-:Y:S04]  /*2d6b0*/  ST.E desc[UR4][R2.64+0xc], R27 ;  /* 0x00000c1b02007985 */ /* 0x020be8000c101904 */
[----:B------:R-:W2:Y:S04]  /*2d6c0*/  LD.E R25, desc[UR6][R2.64+0x10] ;  /* 0x0000100602197980 */ /* 0x000ea8000c101900 */
[----:B--2---:R2:W-:Y:S04]  /*2d6d0*/  ST.E desc[UR4][R2.64+0x10], R25 ;  /* 0x0000101902007985 */ /* 0x0045e8000c101904 */
[----:B-1----:R-:W4:Y:S04]  /*2d6e0*/  LD.E R29, desc[UR6][R2.64+0x14] ;  /* 0x00001406021d7980 */ /* 0x002f28000c101900 */
[----:B----4-:R1:W-:Y:S04]  /*2d6f0*/  ST.E desc[UR4][R2.64+0x14], R29 ;  /* 0x0000141d02007985 */ /* 0x0103e8000c101904 */
[----:B---3--:R-:W3:Y:S04]  /*2d700*/  LD.E R31, desc[UR6][R2.64+0x18] ;  /* 0x00001806021f7980 */ /* 0x008ee8000c101900 */
[----:B---3--:R3:W-:Y:S04]  /*2d710*/  ST.E desc[UR4][R2.64+0x18], R31 ;  /* 0x0000181f02007985 */ /* 0x0087e8000c101904 */
[----:B-----5:R-:W4:Y:S04]  /*2d720*/  LD.E R27, desc[UR6][R2.64+0x1c] ;  /* 0x00001c06021b7980 */ /* 0x020f28000c101900 */
[----:B----4-:R4:W-:Y:S04]  /*2d730*/  ST.E desc[UR4][R2.64+0x1c], R27 ;  /* 0x00001c1b02007985 */ /* 0x0109e8000c101904 */
[----:B--2---:R-:W2:Y:S04]  /*2d740*/  LD.E R25, desc[UR6][R2.64+0x20] ;  /* 0x0000200602197980 */ /* 0x004ea8000c101900 */
[----:B--2---:R2:W-:Y:S04]  /*2d750*/  ST.E desc[UR4][R2.64+0x20], R25 ;  /* 0x0000201902007985 */ /* 0x0045e8000c101904 */
[----:B-1----:R-:W5:Y:S04]  /*2d760*/  LD.E R29, desc[UR6][R2.64+0x24] ;  /* 0x00002406021d7980 */ /* 0x002f68000c101900 */
[----:B-----5:R1:W-:Y:S04]  /*2d770*/  ST.E desc[UR4][R2.64+0x24], R29 ;  /* 0x0000241d02007985 */ /* 0x0203e8000c101904 */
[----:B---3--:R-:W3:Y:S04]  /*2d780*/  LD.E R31, desc[UR6][R2.64+0x28] ;  /* 0x00002806021f7980 */ /* 0x008ee8000c101900 */
[----:B---3--:R3:W-:Y:S04]  /*2d790*/  ST.E desc[UR4][R2.64+0x28], R31 ;  /* 0x0000281f02007985 */ /* 0x0087e8000c101904 */
[----:B----4-:R-:W4:Y:S04]  /*2d7a0*/  LD.E R27, desc[UR6][R2.64+0x2c] ;  /* 0x00002c06021b7980 */ /* 0x010f28000c101900 */
        /* <DEDUP_REMOVED lines=228> */
[----:B-----5:R-:W-:Y:S04]  /*2e5f0*/  ST.E desc[UR4][R2.64+0x1f4], R29 ;  /* 0x0001f41d02007985 */ /* 0x020fe8000c101904 */
[----:B---3--:R-:W3:Y:S04]  /*2e600*/  LD.E R31, desc[UR6][R2.64+0x1f8] ;  /* 0x0001f806021f7980 */ /* 0x008ee8000c101900 */
[----:B---3--:R-:W-:Y:S04]  /*2e610*/  ST.E desc[UR4][R2.64+0x1f8], R31 ;  /* 0x0001f81f02007985 */ /* 0x008fe8000c101904 */
[----:B----4-:R-:W3:Y:S01]  /*2e620*/  LD.E R27, desc[UR6][R2.64+0x1fc] ;  /* 0x0001fc06021b7980 */ /* 0x010ee2000c101900 */
        /* <DEDUP_REMOVED lines=28> */
[----:B------:R-:W-:Y:S02]  /*2e7f0*/  R2UR UR56, R4 ;  /* 0x00000000043872ca */ /* 0x000fe400000e0000 */
[----:B------:R-:W-:Y:S01]  /*2e800*/  R2UR UR57, R5 ;  /* 0x00000000053972ca */ /* 0x000fe200000e0000 */
[----:B---3--:R1:W-:Y:S04]  /*2e810*/  ST.E desc[UR4][R2.64+0x1fc], R27 ;  /* 0x0001fc1b02007985 */ /* 0x0083e8000c101904 */
[----:B------:R-:W3:Y:S04]  /*2e820*/  LD.E R214, desc[UR16][R8.64] ;  /* 0x0000001008d67980 */ /* 0x000ee8000c101900 */
[----:B------:R-:W4:Y:S04]  /*2e830*/  LD.E R24, desc[UR18][R2.64] ;  /* 0x0000001202187980 */ /* 0x000f28000c101900 */
[----:B--2---:R-:W4:Y:S04]  /*2e840*/  LD.E R25, desc[UR20][R2.64+0x4] ;  /* 0x0000041402197980 */ /* 0x004f28000c101900 */
[----:B------:R-:W4:Y:S04]  /*2e850*/  LD.E R26, desc[UR22][R2.64+0x8] ;  /* 0x00000816021a7980 */ /* 0x000f28000c101900 */
[----:B-1----:R-:W4:Y:S04]  /*2e860*/  LD.E R27, desc[UR24][R2.64+0xc] ;  /* 0x00000c18021b7980 */ /* 0x002f28000c101900 */
        /* <DEDUP_REMOVED lines=124> */
[----:B------:R-:W-:Y:S01]  /*2f030*/  IMAD R6, R215, 0xc00, R6 ;  /* 0x00000c00d7067824 */ /* 0x000fe200078e0206 */
[----:B---3--:R-:W-:-:S02]  /*2f040*/  ISETP.NE.U32.AND P0, PT, R214, RZ, PT ;  /* 0x000000ffd600720c */ /* 0x008fc40003f05070 */
        /* <DEDUP_REMOVED lines=27> */
[----:B----4-:R-:W-:-:S06]  /*2f200*/  WARPGROUP.ARRIVE ;  /* 0x00000000000079c5 */ /* 0x010fcc0000000000 */
        /* <DEDUP_REMOVED lines=18> */
[----:B------:R-:W-:Y:S02]  /*2f330*/  R2UR UR6, R4 ;  /* 0x00000000040672ca */ /* 0x000fe400000e0000 */
[----:B------:R-:W-:-:S09]  /*2f340*/  R2UR UR7, R5 ;  /* 0x00000000050772ca */ /* 0x000fd200000e0000 */
        /* <DEDUP_REMOVED lines=356> */
[C---:B------:R-:W-:Y:S01]  /*30990*/  R2UR UR19, R5.reuse ;  /* 0x00000000051372ca */ /* 0x040fe200000e0000 */
[----:B------:R5:W-:Y:S01]  /*309a0*/  ST.E desc[UR24][R2.64+0x1f4], R149 ;  /* 0x0001f49502007985 */ /* 0x000be2000c101918 */
        /* <DEDUP_REMOVED lines=12> */
[C---:B------:R-:W-:Y:S02]  /*30a70*/  R2UR UR52, R4.reuse ;  /* 0x00000000043472ca */ /* 0x040fe400000e0000 */
[----:B------:R-:W-:Y:S01]  /*30a80*/  R2UR UR53, R5 ;  /* 0x00000000053572ca */ /* 0x000fe200000e0000 */
[----:B------:R5:W-:Y:S01]  /*30a90*/  ST.E desc[UR6][R2.64+0x1f8], R150 ;  /* 0x0001f89602007985 */ /* 0x000be2000c101906 */
[----:B------:R-:W-:-:S03]  /*30aa0*/  R2UR UR60, R4 ;  /* 0x00000000043c72ca */ /* 0x000fc600000e0000 */
[----:B------:R5:W-:Y:S01]  /*30ab0*/  ST.E desc[UR8][R2.64+0x1fc], R151 ;  /* 0x0001fc9702007985 */ /* 0x000be2000c101908 */
[----:B------:R-:W-:-:S03]  /*30ac0*/  R2UR UR61, R5 ;  /* 0x00000000053d72ca */ /* 0x000fc600000e0000 */
[----:B------:R-:W-:Y:S01]  /*30ad0*/  ST.E desc[UR16][R8.64], R194 ;  /* 0x000000c208007985 */ /* 0x000fe2000c101910 */
[C---:B------:R-:W-:Y:S02]  /*30ae0*/  R2UR UR58, R4.reuse ;  /* 0x00000000043a72ca */ /* 0x040fe400000e0000 */
[C---:B------:R-:W-:Y:S01]  /*30af0*/  R2UR UR59, R5.reuse ;  /* 0x00000000053b72ca */ /* 0x040fe200000e0000 */
[----:B0-----:R-:W5:Y:S01]  /*30b00*/  LD.E R24, desc[UR18][R2.64] ;  /* 0x0000001202187980 */ /* 0x001f62000c101900 */
[C---:B------:R-:W-:Y:S02]  /*30b10*/  R2UR UR56, R4.reuse ;  /* 0x00000000043872ca */ /* 0x040fe400000e0000 */
[C---:B------:R-:W-:Y:S01]  /*30b20*/  R2UR UR57, R5.reuse ;  /* 0x00000000053972ca */ /* 0x040fe200000e0000 */
[----:B-1----:R-:W5:Y:S01]  /*30b30*/  LD.E R25, desc[UR20][R2.64+0x4] ;  /* 0x0000041402197980 */ /* 0x002f62000c101900 */
[C---:B------:R-:W-:Y:S02]  /*30b40*/  R2UR UR4, R4.reuse ;  /* 0x00000000040472ca */ /* 0x040fe400000e0000 */
[----:B------:R-:W-:Y:S01]  /*30b50*/  R2UR UR5, R5 ;  /* 0x00000000050572ca */ /* 0x000fe200000e0000 */
[----:B--2---:R-:W2:Y:S01]  /*30b60*/  LD.E R26, desc[UR22][R2.64+0x8] ;  /* 0x00000816021a7980 */ /* 0x004ea2000c101900 */
[----:B------:R-:W-:-:S02]  /*30b70*/  R2UR UR6, R4 ;  /* 0x00000000040672ca */ /* 0x000fc400000e0000 */
[C---:B------:R-:W-:Y:S01]  /*30b80*/  R2UR UR7, R5.reuse ;  /* 0x00000000050772ca */ /* 0x040fe200000e0000 */
[----:B---3--:R-:W2:Y:S01]  /*30b90*/  LD.E R27, desc[UR24][R2.64+0xc] ;  /* 0x00000c18021b7980 */ /* 0x008ea2000c101900 */
[C---:B------:R-:W-:Y:S02]  /*30ba0*/  R2UR UR8, R4.reuse ;  /* 0x00000000040872ca */ /* 0x040fe400000e0000 */
[C---:B------:R-:W-:Y:S01]  /*30bb0*/  R2UR UR9, R5.reuse ;  /* 0x00000000050972ca */ /* 0x040fe200000e0000 */
[----:B----4-:R-:W2:Y:S01]  /*30bc0*/  LD.E R28, desc[UR26][R2.64+0x10] ;  /* 0x0000101a021c7980 */ /* 0x010ea2000c101900 */
[C---:B------:R-:W-:Y:S02]  /*30bd0*/  R2UR UR10, R4.reuse ;  /* 0x00000000040a72ca */ /* 0x040fe400000e0000 */
[----:B------:R-:W-:Y:S01]  /*30be0*/  R2UR UR11, R5 ;  /* 0x00000000050b72ca */ /* 0x000fe200000e0000 */
[----:B-----5:R-:W2:Y:S01]  /*30bf0*/  LD.E R29, desc[UR28][R2.64+0x14] ;  /* 0x0000141c021d7980 */ /* 0x020ea2000c101900 */
        /* <DEDUP_REMOVED lines=387> */
[----:B------:R-:W-:Y:S02]  /*32430*/  WARPGROUP.DEPBAR.LE gsb0, 0x0 ;  /* 0x00008000000079c5 */ /* 0x000fe40000010000 */
        /* <DEDUP_REMOVED lines=2713> */
[----:B------:R-:W-:Y:S04]  /*3cdd0*/  ST.E desc[UR6][R2.64+0x1ec], R147 ;  /* 0x0001ec9302007985 */ /* 0x000fe8000c101906 */
[----:B------:R-:W-:Y:S04]  /*3cde0*/  ST.E desc[UR8][R2.64+0x1f0], R148 ;  /* 0x0001f09402007985 */ /* 0x000fe8000c101908 */
[----:B------:R-:W-:Y:S04]  /*3cdf0*/  ST.E desc[UR10][R2.64+0x1f4], R149 ;  /* 0x0001f49502007985 */ /* 0x000fe8000c10190a */
[----:B------:R-:W-:Y:S04]  /*3ce00*/  ST.E desc[UR12][R2.64+0x1f8], R150 ;  /* 0x0001f89602007985 */ /* 0x000fe8000c10190c */
[----:B------:R-:W-:Y:S01]  /*3ce10*/  ST.E desc[UR14][R2.64+0x1fc], R151 ;  /* 0x0001fc9702007985 */ /* 0x000fe2000c10190e */
        /* <DEDUP_REMOVED lines=765> */
[----:B------:R-:W2:Y:S01]  /*3fdf0*/  LD.E R11, desc[UR6][R2.64+0x4] ;  /* 0x00000406020b7980 */ /* 0x000ea2000c101900 */
[C---:B------:R-:W-:Y:S02]  /*3fe00*/  R2UR UR4, R4.reuse ;  /* 0x00000000040472ca */ /* 0x040fe400000e0000 */
        /* <DEDUP_REMOVED lines=10> */
[----:B0-----:R-:W4:Y:S01]  /*3feb0*/  LD.E R9, desc[UR6][R2.64+0xc] ;  /* 0x00000c0602097980 */ /* 0x001f22000c101900 */
[C---:B------:R-:W-:Y:S02]  /*3fec0*/  R2UR UR4, R4.reuse ;  /* 0x00000000040472ca */ /* 0x040fe400000e0000 */
[C---:B------:R-:W-:Y:S02]  /*3fed0*/  R2UR UR5, R5.reuse ;  /* 0x00000000050572ca */ /* 0x040fe400000e0000 */
[----:B------:R-:W-:Y:S02]  /*3fee0*/  R2UR UR6, R4 ;  /* 0x00000000040672ca */ /* 0x000fe400000e0000 */
[----:B------:R-:W-:-:S09]  /*3fef0*/  R2UR UR7, R5 ;  /* 0x00000000050772ca */ /* 0x000fd200000e0000 */
[----:B----4-:R0:W-:Y:S04]  /*3ff00*/  ST.E desc[UR4][R2.64+0xc], R9 ;  /* 0x00000c0902007985 */ /* 0x0101e8000c101904 */
[----:B-1----:R-:W4:Y:S01]  /*3ff10*/  LD.E R7, desc[UR6][R2.64+0x10] ;  /* 0x0000100602077980 */ /* 0x002f22000c101900 */
[C---:B------:R-:W-:Y:S02]  /*3ff20*/  R2UR UR4, R4.reuse ;  /* 0x00000000040472ca */ /* 0x040fe400000e0000 */
[C---:B------:R-:W-:Y:S02]  /*3ff30*/  R2UR UR5, R5.reuse ;  /* 0x00000000050572ca */ /* 0x040fe400000e0000 */
[----:B------:R-:W-:Y:S02]  /*3ff40*/  R2UR UR6, R4 ;  /* 0x00000000040672ca */ /* 0x000fe400000e0000 */
[----:B------:R-:W-:-:S09]  /*3ff50*/  R2UR UR7, R5 ;  /* 0x00000000050772ca */ /* 0x000fd200000e0000 */
[----:B----4-:R1:W-:Y:S04]  /*3ff60*/  ST.E desc[UR4][R2.64+0x10], R7 ;  /* 0x0000100702007985 */ /* 0x0103e8000c101904 */
        /* <DEDUP_REMOVED lines=726> */
[----:B---3--:R-:W2:Y:S01]  /*42cd0*/  LD.E R13, desc[UR6][R2.64+0x1f8] ;  /* 0x0001f806020d7980 */ /* 0x008ea2000c101900 */
[C---:B------:R-:W-:Y:S02]  /*42ce0*/  R2UR UR4, R4.reuse ;  /* 0x00000000040472ca */ /* 0x040fe400000e0000 */
[C---:B------:R-:W-:Y:S02]  /*42cf0*/  R2UR UR5, R5.reuse ;  /* 0x00000000050572ca */ /* 0x040fe400000e0000 */
[----:B------:R-:W-:Y:S02]  /*42d00*/  R2UR UR6, R4 ;  /* 0x00000000040672ca */ /* 0x000fe400000e0000 */
[----:B------:R-:W-:-:S02]  /*42d10*/  R2UR UR7, R5 ;  /* 0x00000000050772ca */ /* 0x000fc400000e0000 */
[----:B------:R-:W-:-:S07]  /*42d20*/  LOP3.LUT P6, RZ, R201, 0x7f, RZ, 0xc0, !PT ;  /* 0x0000007fc9ff7812 */ /* 0x000fce00078cc0ff */
[----:B--2---:R1:W-:Y:S04]  /*42d30*/  ST.E desc[UR4][R2.64+0x1f8], R13 ;  /* 0x0001f80d02007985 */ /* 0x0043e8000c101904 */
[----:B0-----:R-:W2:Y:S01]  /*42d40*/  LD.E R9, desc[UR6][R2.64+0x1fc] ;  /* 0x0001fc0602097980 */ /* 0x001ea2000c101900 */
[----:B------:R-:W-:Y:S02]  /*42d50*/  R2UR UR4, R4 ;  /* 0x00000000040472ca */ /* 0x000fe400000e0000 */
[----:B------:R-:W-:-:S13]  /*42d60*/  R2UR UR5, R5 ;  /* 0x00000000050572ca */ /* 0x000fda00000e0000 */
[----:B--2---:R1:W-:Y:S01]  /*42d70*/  ST.E desc[UR4][R2.64+0x1fc], R9 ;  /* 0x0001fc0902007985 */ /* 0x0043e2000c101904 */
[----:B------:R-:W-:Y:S05]  /*42d80*/  @P6 BRA `(.L_x_9968) ;  /* 0x0000000000306947 */ /* 0x000fea0003800000 */
[----:B-1----:R-:W2:Y:S04]  /*42d90*/  LDL.64 R2, [R0+0x40] ;  /* 0x0000400000027983 */ /* 0x002ea80000100a00 */
        /* <DEDUP_REMOVED lines=11> */
.L_x_9968:
[----:B------:R-:W-:-:S04]  /*42e50*/  IMAD.MOV.U32 R203, RZ, RZ, 0x0 ;  /* 0x00000000ffcb7424 */ /* 0x000fc800078e00ff */
[----:B01----:R-:W-:Y:S05]  /*42e60*/  RET.REL.NODEC R202 `(_ZN7cutlass13device_kernelIN5flash11enable_sm90INS1_16FlashAttnFwdSm90INS1_25CollectiveMainloopFwdSm90ILi2EN4cute5tupleIJNS5_1CILi1EEES8_S8_EEENS6_IJNS7_ILi128EEENS7_ILi96EEENS7_ILi64EEEEEELi256ENS_6half_tEfNS_4arch4Sm90ELb0ELb1ELb0ELb1ELb0ELb0ELb1ELb1ELb0ELb0ELb0ELb0EEENS1_21CollectiveEpilogueFwdINS6_IJSA_NS7_ILi256EEESB_EEES9_SE_SG_Li256ELb1ELb0ELb0ELb0EEENS1_36VarlenDynamicPersistentTileSchedulerILi128ELi96ELi256ELi32ELb0ELb0ELb1ELb1ELb0ELb1EEEEEEEEEvNT_6ParamsE) ;  /* 0xfffffbd0ca647950 */ /* 0x003fea0003c3ffff */
.L_x_9946:
[----:B0-----:R0:W1:Y:S02]  /*42e70*/  SYNCS.PHASECHK.TRANS64.TRYWAIT P0, [R2+URZ], R3 ;  /* 0x00000003020075a7 */ /* 0x001064000800017f */
[----:B-1----:R-:W-:Y:S05]  /*42e80*/  @!P0 NANOSLEEP.SYNCS 0x989680 ;  /* 0x009896800000895d */ /* 0x002fea0003900000 */
[----:B------:R-:W1:Y:S02]  /*42e90*/  @!P0 SYNCS.PHASECHK.TRANS64 P0, [R2+URZ], R3 ;  /* 0x00000003020085a7 */ /* 0x000e64000800007f */
[----:B-1----:R-:W-:Y:S05]  /*42ea0*/  @!P0 BRA `(.L_x_9946) ;  /* 0xfffffffc00f08947 */ /* 0x002fea000383ffff */
[----:B------:R-:W-:Y:S05]  /*42eb0*/  BRA `(.L_x_9945) ;  /* 0xfffffe4c00ec7947 */ /* 0x000fea000383ffff */
.L_x_9953:
[----:B0-----:R0:W1:Y:S02]  /*42ec0*/  SYNCS.PHASECHK.TRANS64.TRYWAIT P0, [R8+URZ], R9 ;  /* 0x00000009080075a7 */ /* 0x001064000800017f */
[----:B-1----:R-:W-:Y:S05]  /*42ed0*/  @!P0 NANOSLEEP.SYNCS 0x989680 ;  /* 0x009896800000895d */ /* 0x002fea0003900000 */
[----:B------:R-:W1:Y:S02]  /*42ee0*/  @!P0 SYNCS.PHASECHK.TRANS64 P0, [R8+URZ], R9 ;  /* 0x00000009080085a7 */ /* 0x000e64000800007f */
[----:B-1----:R-:W-:Y:S05]  /*42ef0*/  @!P0 BRA `(.L_x_9953) ;  /* 0xfffffffc00f08947 */ /* 0x002fea000383ffff */
[----:B------:R-:W-:Y:S05]  /*42f00*/  BRA `(.L_x_9952) ;  /* 0xfffffe5400c07947 */ /* 0x000fea000383ffff */
.L_x_9969:
        /* <DEDUP_REMOVED lines=15> */
.L_x_11969:


//--------------------- .text._ZN7cutlass13device_kernelIN5flash11enable_sm90INS1_16FlashAttnFwdSm90INS1_25CollectiveMainloopFwdSm90ILi2EN4cute5tupleIJNS5_1CILi1EEES8_S8_EEENS6_IJNS7_ILi128EEENS7_ILi96EEENS7_ILi64EEEEEELi256ENS_6half_tEfNS_4arch4Sm90ELb0ELb1ELb0ELb1ELb0ELb1ELb1ELb1ELb0ELb0ELb0ELb0EEENS1_21CollectiveEpilogueFwdINS6_IJSA_NS7_ILi256EEESB_EEES9_SE_SG_Li256ELb1ELb0ELb0ELb0EEENS1_36VarlenDynamicPersistentTileSchedulerILi128ELi96ELi256ELi32ELb0ELb0ELb1ELb1ELb0ELb1EEEEEEEEEvNT_6ParamsE --------------------------
	.section	.text._ZN7cutlass13device_kernelIN5flash11enable_sm90INS1_16FlashAttnFwdSm90INS1_25CollectiveMainloopFwdSm90ILi2EN4cute5tupleIJNS5_1CILi1EEES8_S8_EEENS6_IJNS7_ILi128EEENS7_ILi96EEENS7_ILi64EEEEEELi256ENS_6half_tEfNS_4arch4Sm90ELb0ELb1ELb0ELb1ELb0ELb1ELb1ELb1ELb0ELb0ELb0ELb0EEENS1_21CollectiveEpilogueFwdINS6_IJSA_NS7_ILi256EEESB_EEES9_SE_SG_Li256ELb1ELb0ELb0ELb0EEENS1_36VarlenDynamicPersistentTileSchedulerILi128ELi96ELi256ELi32ELb0ELb0ELb1ELb1ELb0ELb1EEEEEEEEEvNT_6ParamsE,"ax",@progbits
	.align	128
.text._ZN7cutlass13device_kernelIN5flash11enable_sm90INS1_16FlashAttnFwdSm90INS1_25CollectiveMainloopFwdSm90ILi2EN4cute5tupleIJNS5_1CILi1EEES8_S8_EEENS6_IJNS7_ILi128EEENS7_ILi96EEENS7_ILi64EEEEEELi256ENS_6half_tEfNS_4arch4Sm90ELb0ELb1ELb0ELb1ELb0ELb1ELb1ELb1ELb0ELb0ELb0ELb0EEENS1_21CollectiveEpilogueFwdINS6_IJSA_NS7_ILi256EEESB_EEES9_SE_SG_Li256ELb1ELb0ELb0ELb0EEENS1_36VarlenDynamicPersistentTileSchedulerILi128ELi96ELi256ELi32ELb0ELb0ELb1ELb1ELb0ELb1EEEEEEEEEvNT_6ParamsE:
        .type           _ZN7cutlass13device_kernelIN5flash11enable_sm90INS1_16FlashAttnFwdSm90INS1_25CollectiveMainloopFwdSm90ILi2EN4cute5tupleIJNS5_1CILi1EEES8_S8_EEENS6_IJNS7_ILi128EEENS7_ILi96EEENS7_ILi64EEEEEELi256ENS_6half_tEfNS_4arch4Sm90ELb0ELb1ELb0ELb1ELb0ELb1ELb1ELb1ELb0ELb0ELb0ELb0EEENS1_21CollectiveEpilogueFwdINS6_IJSA_NS7_ILi256EEESB_EEES9_SE_SG_Li256ELb1ELb0ELb0ELb0EEENS1_36VarlenDynamicPersistentTileSchedulerILi128ELi96ELi256ELi32ELb0ELb0ELb1ELb1ELb0ELb1EEEEEEEEEvNT_6ParamsE,@function
        .size           _ZN7cutlass13device_kernelIN5flash11enable_sm90INS1_16FlashAttnFwdSm90INS1_25CollectiveMainloopFwdSm90ILi2EN4cute5tupleIJNS5_1CILi1EEES8_S8_EEENS6_IJNS7_ILi128EEENS7_ILi96EEENS7_ILi64EEEEEELi256ENS_6half_tEfNS_4arch4Sm90ELb0ELb1ELb0ELb1ELb0ELb1ELb1ELb1ELb0ELb0ELb0ELb0EEENS1_21CollectiveEpilogueFwdINS6_IJSA_NS7_ILi256EEESB_EEES9_SE_SG_Li256ELb1ELb0ELb0ELb0EEENS1_36VarlenDynamicPersistentTileSchedulerILi128ELi96ELi256ELi32ELb0ELb0ELb1ELb1ELb0ELb1EEEEEEEEEvNT_6ParamsE,(.L_x_11971 - _ZN7cutlass13device_kernelIN5flash11enable_sm90INS1_16FlashAttnFwdSm90INS1_25CollectiveMainloopFwdSm90ILi2EN4cute5tupleIJNS5_1CILi1EEES8_S8_EEENS6_IJNS7_ILi128EEENS7_ILi96EEENS7_ILi64EEEEEELi256ENS_6half_tEfNS_4arch4Sm90ELb0ELb1ELb0ELb1ELb0ELb1ELb1ELb1ELb0ELb0ELb0ELb0EEENS1_21CollectiveEpilogueFwdINS6_IJSA_NS7_ILi256EEESB_EEES9_SE_SG_Li256ELb1ELb0ELb0ELb0EEENS1_36VarlenDynamicPersistentTileSchedulerILi128ELi96ELi256ELi32ELb0ELb0ELb1ELb1ELb0ELb1EEEEEEEEEvNT_6ParamsE)
        .other          _ZN7cutlass13device_kernelIN5flash11enable_sm90INS1_16FlashAttnFwdSm90INS1_25CollectiveMainloopFwdSm90ILi2EN4cute5tupleIJNS5_1CILi1EEES8_S8_EEENS6_IJNS7_ILi128EEENS7_ILi96EEENS7_ILi64EEEEEELi256ENS_6half_tEfNS_4arch4Sm90ELb0ELb1ELb0ELb1ELb0ELb1ELb1ELb1ELb0ELb0ELb0ELb0EEENS1_21CollectiveEpilogueFwdINS6_IJSA_NS7_ILi256EEESB_EEES9_SE_SG_Li256ELb1ELb0ELb0ELb0EEENS1_36VarlenDynamicPersistentTileSchedulerILi128ELi96ELi256ELi32ELb0ELb0ELb1ELb1ELb0ELb1EEEEEEEEEvNT_6ParamsE,@"STO_CUDA_ENTRY STV_DEFAULT"
_ZN7cutlass13device_kernelIN5flash11enable_sm90INS1_16FlashAttnFwdSm90INS1_25CollectiveMainloopFwdSm90ILi2EN4cute5tupleIJNS5_1CILi1EEES8_S8_EEENS6_IJNS7_ILi128EEENS7_ILi96EEENS7_ILi64EEEEEELi256ENS_6half_tEfNS_4arch4Sm90ELb0ELb1ELb0ELb1ELb0ELb1ELb1ELb1ELb0ELb0ELb0ELb0EEENS1_21CollectiveEpilogueFwdINS6_IJSA_NS7_ILi256EEESB_EEES9_SE_SG_Li256ELb1ELb0ELb0ELb0EEENS1_36VarlenDynamicPersistentTileSchedulerILi128ELi96ELi256ELi32ELb0ELb0ELb1ELb1ELb0ELb1EEEEEEEEEvNT_6ParamsE:
[----:B------:R-:W0:Y:S02]  /*0000*/  LDC R1, c[0x0][0x28] ;  /* 0x00000a00ff017b82 */ /* 0x000e240000000800 */
[----:B0-----:R-:W-:-:S05]  /*0010*/  VIADD R1, R1, 0xfffffb70 ;  /* 0xfffffb7001017836 */ /* 0x001fca0000000000 */
[----:B------:R-:W-:Y:S01]  /*0020*/  R2UR UR4, R1 ;  /* 0x00000000010472ca */ /* 0x000fe200000e0000 */
[----:B------:R-:W0:Y:S01]  /*0030*/  S2R R3, SR_TID.X ;  /* 0x0000000000037919 */ /* 0x000e220000002100 */
[----:B------:R-:W-:Y:S01]  /*0040*/  ELECT P0, URZ, PT ;  /* 0x00000000003f782f */ /* 0x000fe20003800000 */
[----:B------:R-:W-:Y:S01]  /*0050*/  BSSY B0, `(.L_x_9970) ;  /* 0x000001e000007945 */ /* 0x000fe20003800000 */
[----:B------:R-:W-:Y:S01]  /*0060*/  ULDC UR49, c[0x0][0x20] ;  /* 0x0000080000317ab9 */ /* 0x000fe20000000800 */
[----:B------:R-:W-:-:S08]  /*0070*/  ULDC UR48, c[0x0][0x24] ;  /* 0x0000090000307ab9 */ /* 0x000fd00000000800 */
[----:B------:R-:W-:-:S04]  /*0080*/  UIADD3 UR49, UP0, UR4, UR49, URZ ;  /* 0x0000003104317290 */ /* 0x000fc8000ff1e03f */
[----:B------:R-:W-:Y:S01]  /*0090*/  UIADD3.X UR48, URZ, UR48, URZ, UP0, !UPT ;  /* 0x000000303f307290 */ /* 0x000fe200087fe43f */
        /* <DEDUP_REMOVED lines=25> */
.L_x_9971:
[----:B------:R-:W-:Y:S05]  /*0230*/  BSYNC B0 ;  /* 0x0000000000007941 */ /* 0x000fea0003800000 */
.L_x_9970:
        /* <DEDUP_REMOVED lines=43> */
.L_x_9972:
        /* <DEDUP_REMOVED lines=22> */
.L_x_9973:
        /* <DEDUP_REMOVED lines=18> */
.L_x_9974:
        /* <DEDUP_REMOVED lines=22> */
.L_x_9975:
        /* <DEDUP_REMOVED lines=22> */
.L_x_9976:
[----:B------:R-:W-:Y:S01]  /*0a30*/  PLOP3.LUT P0, PT, PT, PT, UP0, 0x80, 0x0 ;  /* 0x000000000000781c */ /* 0x000fe20003f0f008 */
[----:B------:R-:W-:Y:S01]  /*0a40*/  UMOV UR50, 0x1 ;  /* 0x0000000100327882 */ /* 0x000fe20000000000 */
[----:B------:R-:W-:Y:S01]  /*0a50*/  NOP ;  /* 0x0000000000007918 */ /* 0x000fe20000000000 */
[----:B------:R-:W-:Y:S01]  /*0a60*/  USEL UR50, UR50, 0x2, !UP0 ;  /* 0x0000000232327887 */ /* 0x000fe2000c000000 */
[----:B------:R-:W-:Y:S01]  /*0a70*/  BSSY B7, `(.L_x_9977) ;  /* 0x000327b000077945 */ /* 0x000fe20003800000 */
[----:B------:R-:W-:Y:S01]  /*0a80*/  ULDC.64 UR56, c[0x0][0x208] ;  /* 0x0000820000387ab9 */ /* 0x000fe20000000a00 */
[----:B------:R-:W-:Y:S02]  /*0a90*/  IMAD.U32 R18, RZ, RZ, UR49 ;  /* 0x00000031ff127e24 */ /* 0x000fe4000f8e00ff */
[----:B------:R-:W-:Y:S01]  /*0aa0*/  IMAD.U32 R19, RZ, RZ, UR48 ;  /* 0x00000030ff137e24 */ /* 0x000fe2000f8e00ff */
[----:B0123--:R-:W-:Y:S06]  /*0ab0*/  BAR.SYNC.DEFER_BLOCKING 0x0 ;  /* 0x0000000000007b1d */ /* 0x00ffec0000010000 */
[----:B------:R-:W-:Y:S05]  /*0ac0*/  @!P0 BRA `(.L_x_9978) ;  /* 0x000002c400288947 */ /* 0x000fea0003800000 */
.L_x_9979:
[----:B------:R-:W-:-:S08]  /*0ad0*/  NOP ;  /* 0x0000000000007918 */ /* 0x000fd00000000000 */
[----:B------:R-:W0:Y:S02]  /*0ae0*/  USETMAXREG.TRY_ALLOC.CTAPOOL UP0, 0xf0 ;  /* 0x000000f0000079c8 */ /* 0x000e240008000600 */
[----:B0-----:R-:W-:-:S13]  /*0af0*/  PLOP3.LUT P0, PT, PT, PT, UP0, 0x80, 0x0 ;  /* 0x000000000000781c */ /* 0x001fda0003f0f008 */
[----:B------:R-:W-:Y:S05]  /*0b00*/  @!P0 BRA `(.L_x_9979) ;  /* 0xfffffffc00f08947 */ /* 0x000fea000383ffff */
[----:B------:R-:W2:Y:S01]  /*0b10*/  LDL.LU R2, [R1+0x460] ;  /* 0x0004600001027983 */ /* 0x000ea20000300800 */
[----:B------:R-:W0:Y:S01]  /*0b20*/  S2UR UR5, SR_CgaCtaId ;  /* 0x00000000000579c3 */ /* 0x000e220000008800 */
[----:B------:R-:W-:Y:S01]  /*0b30*/  UMOV UR4, 0x400 ;  /* 0x0000040000047882 */ /* 0x000fe20000000000 */
[----:B------:R-:W-:Y:S01]  /*0b40*/  UIADD3 UR44, UP0, UR49, 0x210, URZ ;  /* 0x00000210312c7890 */ /* 0x000fe2000ff1e03f */
[----:B------:R-:W1:Y:S01]  /*0b50*/  S2R R0, SR_TID.X ;  /* 0x0000000000007919 */ /* 0x000e620000002100 */
[----:B------:R-:W-:Y:S02]  /*0b60*/  UIADD3 UR43, UP1, UR49, 0x21c, URZ ;  /* 0x0000021c312b7890 */ /* 0x000fe4000ff3e03f */
[----:B------:R-:W-:Y:S01]  /*0b70*/  UIADD3.X UR42, URZ, UR48, URZ, UP0, !UPT ;  /* 0x000000303f2a7290 */ /* 0x000fe200087fe43f */
[----:B------:R-:W-:Y:S01]  /*0b80*/  STL.64 [R1+0x210], RZ ;  /* 0x000210ff01007387 */ /* 0x000fe20000100a00 */
[----:B------:R-:W-:-:S03]  /*0b90*/  UIADD3.X UR41, URZ, UR48, URZ, UP1, !UPT ;  /* 0x000000303f297290 */ /* 0x000fc60008ffe43f */
[----:B------:R-:W-:Y:S04]  /*0ba0*/  STL [R1+0x218], RZ ;  /* 0x000218ff01007387 */ /* 0x000fe80000100800 */
[----:B------:R-:W-:Y:S01]  /*0bb0*/  STL [R1+0x21c], RZ ;  /* 0x00021cff01007387 */ /* 0x000fe20000100800 */
[----:B0-----:R-:W-:-:S06]  /*0bc0*/  ULEA UR4, UR5, UR4, 0x18 ;  /* 0x0000000405047291 */ /* 0x001fcc000f8ec03f */
[----:B------:R-:W-:Y:S01]  /*0bd0*/  IMAD.U32 R145, RZ, RZ, UR4 ;  /* 0x00000004ff917e24 */ /* 0x000fe2000f8e00ff */
[----:B------:R-:W-:Y:S06]  /*0be0*/  BAR.ARV 0x8, 0x120 ;  /* 0x0204800000007b1d */ /* 0x000fec0000002000 */
[----:B-1----:R-:W-:Y:S01]  /*0bf0*/  SHF.R.U32.HI R9, RZ, 0x7, R0 ;  /* 0x00000007ff097819 */ /* 0x002fe20000011600 */
[----:B------:R-:W-:-:S03]  /*0c00*/  ULDC UR4, c[0x0][0xd14] ;  /* 0x0003450000047ab9 */ /* 0x000fc60000000800 */
[----:B------:R-:W-:-:S13]  /*0c10*/  ISETP.NE.AND P0, PT, R9, 0x1, PT ;  /* 0x000000010900780c */ /* 0x000fda0003f05270 */
[----:B------:R-:W-:Y:S08]  /*0c20*/  @!P0 BAR.ARV 0x9, 0x100 ;  /* 0x0244000000008b1d */ /* 0x000ff00000002000 */
[----:B------:R-:W-:Y:S06]  /*0c30*/  BAR.SYNC.DEFER_BLOCKING 0x5, 0x120 ;  /* 0x0144800000007b1d */ /* 0x000fec0000010000 */
[----:B------:R-:W0:Y:S02]  /*0c40*/  LDS.128 R116, [R145+0x324d0] ;  /* 0x0324d00091747984 */ /* 0x000e240000000c00 */
[----:B------:R-:W-:Y:S06]  /*0c50*/  BAR.ARV 0x4, 0x120 ;  /* 0x0104800000007b1d */ /* 0x000fec0000002000 */
[----:B--2---:R-:W-:-:S04]  /*0c60*/  LOP3.LUT R2, R2, 0xffefffff, RZ, 0xc0, !PT ;  /* 0xffefffff02027812 */ /* 0x004fc800078ec0ff */
[----:B------:R-:W-:Y:S02]  /*0c70*/  @P0 LOP3.LUT R2, R2, 0x100000, RZ, 0xfc, !PT ;  /* 0x0010000002020812 */ /* 0x000fe400078efcff */
[----:B0-----:R-:W-:-:S03]  /*0c80*/  ISETP.GE.AND P0, PT, R119, UR4, PT ;  /* 0x0000000477007c0c */ /* 0x001fc6000bf06270 */
[----:B------:R0:W-:Y:S10]  /*0c90*/  STL [R1+0x460], R2 ;  /* 0x0004600201007387 */ /* 0x0001f40000100800 */
[----:B0-----:R-:W-:Y:S05]  /*0ca0*/  @P0 BRA `(.L_x_9980) ;  /* 0x00000324005c0947 */ /* 0x001fea0003800000 */
[----:B------:R-:W-:Y:S01]  /*0cb0*/  VIADD R211, R0, 0xffffff80 ;  /* 0xffffff8000d37836 */ /* 0x000fe20000000000 */
[C---:B------:R-:W-:Y:S01]  /*0cc0*/  IADD3 R210, -R9.reuse, 0xb, RZ ;  /* 0x0000000b09d27810 */ /* 0x040fe20007ffe1ff */
[----:B------:R-:W-:Y:S02]  /*0cd0*/  VIADD R179, R9, 0x8 ;  /* 0x0000000809b37836 */ /* 0x000fe40000000000 */
[----:B------:R-:W-:Y:S01]  /*0ce0*/  IMAD.MOV.U32 R152, RZ, RZ, RZ ;  /* 0x000000ffff987224 */ /* 0x000fe200078e00ff */
[----:B------:R-:W-:Y:S01]  /*0cf0*/  SHF.R.S32.HI R0, RZ, 0x1f, R211 ;  /* 0x0000001fff007819 */ /* 0x000fe200000114d3 */
[----:B------:R-:W-:-:S03]  /*0d00*/  IMAD.MOV.U32 R157, RZ, RZ, RZ ;  /* 0x000000ffff9d7224 */ /* 0x000fc600078e00ff */
[CC--:B------:R-:W-:Y:S02]  /*0d10*/  LEA.HI R2, R0.reuse, R211.reuse, RZ, 0x7 ;  /* 0x000000d300027211 */ /* 0x0c0fe400078f38ff */
[-C--:B------:R-:W-:Y:S02]  /*0d20*/  LEA.HI R7, R0, R211.reuse, RZ, 0x4 ;  /* 0x000000d300077211 */ /* 0x080fe400078f20ff */
[----:B------:R-:W-:Y:S02]  /*0d30*/  LOP3.LUT R216, R2, 0xffffff80, RZ, 0xc0, !PT ;  /* 0xffffff8002d87812 */ /* 0x000fe400078ec0ff */
[----:B------:R-:W-:Y:S02]  /*0d40*/  SHF.R.S32.HI R217, RZ, 0x7, R2 ;  /* 0x00000007ffd97819 */ /* 0x000fe40000011402 */
[----:B------:R-:W-:Y:S01]  /*0d50*/  LEA.HI R168, R0, R211, RZ, 0x5 ;  /* 0x000000d300a87211 */ /* 0x000fe200078f28ff */
[----:B------:R-:W-:Y:S01]  /*0d60*/  IMAD.IADD R216, R211, 0x1, -R216 ;  /* 0x00000001d3d87824 */ /* 0x000fe200078e0ad8 */
[----:B------:R-:W-:-:S02]  /*0d70*/  LEA.HI R2, R2, R217, RZ, 0x1 ;  /* 0x000000d902027211 */ /* 0x000fc400078f08ff */
[----:B------:R-:W-:Y:S02]  /*0d80*/  SHF.R.S32.HI R10, RZ, 0x4, R7 ;  /* 0x00000004ff0a7819 */ /* 0x000fe40000011407 */
        /* <DEDUP_REMOVED lines=8> */
[----:B------:R-:W-:Y:S02]  /*0e10*/  LEA.HI R6, R6, R5, RZ, 0x3 ;  /* 0x0000000506067211 */ /* 0x000fe400078f18ff */
[C---:B------:R-:W-:Y:S02]  /*0e20*/  LOP3.LUT R8, R7.reuse, 0x3fffff0, RZ, 0xc0, !PT ;  /* 0x03fffff007087812 */ /* 0x040fe400078ec0ff */
[----:B------:R-:W-:Y:S02]  /*0e30*/  LOP3.LUT R6, R6, 0xfffffff8, RZ, 0xc0, !PT ;  /* 0xfffffff806067812 */ /* 0x000fe400078ec0ff */
[----:B------:R-:W-:-:S02]  /*0e40*/  LEA.HI R7, R7, R10, RZ, 0x1 ;  /* 0x0000000a07077211 */ /* 0x000fc400078f08ff */
[----:B------:R-:W-:Y:S01]  /*0e50*/  SHF.R.S32.HI R168, RZ, 0x5, R168 ;  /* 0x00000005ffa87819 */ /* 0x000fe200000114a8 */
[----:B------:R-:W-:Y:S01]  /*0e60*/  IMAD.IADD R6, R5, 0x1, -R6 ;  /* 0x0000000105067824 */ /* 0x000fe200078e0a06 */
[----:B------:R-:W-:Y:S01]  /*0e70*/  LOP3.LUT R7, R7, 0x1ffffffe, RZ, 0xc0, !PT ;  /* 0x1ffffffe07077812 */ /* 0x000fe200078ec0ff */
[----:B------:R-:W-:Y:S02]  /*0e80*/  IMAD.IADD R5, R211, 0x1, -R8 ;  /* 0x00000001d3057824 */ /* 0x000fe400078e0a08 */
[----:B------:R-:W-:Y:S02]  /*0e90*/  IMAD R3, R3, 0x10, R6 ;  /* 0x0000001003037824 */ /* 0x000fe400078e0206 */
[----:B------:R-:W-:Y:S02]  /*0ea0*/  IMAD.IADD R7, R10, 0x1, -R7 ;  /* 0x000000010a077824 */ /* 0x000fe400078e0a07 */
[----:B------:R-:W-:Y:S01]  /*0eb0*/  IMAD R212, R2, 0x40, R3 ;  /* 0x0000004002d47824 */ /* 0x000fe200078e0203 */
[-C--:B------:R-:W-:Y:S01]  /*0ec0*/  LEA.HI R2, R0, R211.reuse, RZ, 0x3 ;  /* 0x000000d300027211 */ /* 0x080fe200078f18ff */
[----:B------:R-:W-:Y:S01]  /*0ed0*/  IMAD R8, R168, 0x10, R5 ;  /* 0x00000010a8087824 */ /* 0x000fe200078e0205 */
[----:B------:R-:W-:-:S02]  /*0ee0*/  LEA.HI R0, R0, R211, RZ, 0x2 ;  /* 0x000000d300007211 */ /* 0x000fc400078f10ff */
[----:B------:R-:W-:Y:S01]  /*0ef0*/  SHF.R.S32.HI R164, RZ, 0x3, R2 ;  /* 0x00000003ffa47819 */ /* 0x000fe20000011402 */
[----:B------:R-:W-:Y:S01]  /*0f00*/  IMAD R7, R8, 0x8, R7 ;  /* 0x0000000808077824 */ /* 0x000fe200078e0207 */
[--C-:B------:R-:W-:Y:S02]  /*0f10*/  SHF.R.S32.HI R153, RZ, 0x2, R0.reuse ;  /* 0x00000002ff997819 */ /* 0x100fe40000011400 */
[----:B------:R-:W-:Y:S01]  /*0f20*/  LOP3.LUT R214, R0, 0xfffffffc, RZ, 0xc0, !PT ;  /* 0xfffffffc00d67812 */ /* 0x000fe200078ec0ff */
[----:B------:R-:W-:Y:S01]  /*0f30*/  IMAD.SHL.U32 R218, R7, 0x8, RZ ;  /* 0x0000000807da7824 */ /* 0x000fe200078e00ff */
[----:B------:R-:W-:Y:S01]  /*0f40*/  LOP3.LUT R2, R2, 0x1ffffff8, RZ, 0xc0, !PT ;  /* 0x1ffffff802027812 */ /* 0x000fe200078ec0ff */
[----:B------:R-:W-:Y:S01]  /*0f50*/  VIADD R156, R153, 0x40 ;  /* 0x00000040999c7836 */ /* 0x000fe20000000000 */
[----:B------:R-:W-:Y:S01]  /*0f60*/  SHF.R.S32.HI R0, RZ, 0x1f, R0 ;  /* 0x0000001fff007819 */ /* 0x000fe20000011400 */
[C---:B------:R-:W-:Y:S01]  /*0f70*/  IMAD.IADD R214, R211.reuse, 0x1, -R214 ;  /* 0x00000001d3d67824 */ /* 0x040fe200078e0ad6 */
[----:B------:R-:W-:Y:S01]  /*0f80*/  SHF.R.S32.HI R166, RZ, 0x1f, R153 ;  /* 0x0000001fffa67819 */ /* 0x000fe20000011499 */
[----:B------:R-:W-:Y:S01]  /*0f90*/  IMAD.SHL.U32 R169, R156, 0x40, RZ ;  /* 0x000000409ca97824 */ /* 0x000fe200078e00ff */
[----:B------:R-:W-:Y:S01]  /*0fa0*/  SHF.R.S32.HI R3, RZ, 0x1f, R156 ;  /* 0x0000001fff037819 */ /* 0x000fe2000001149c */
[----:B------:R-:W-:Y:S01]  /*0fb0*/  IMAD.IADD R2, R211, 0x1, -R2 ;  /* 0x00000001d3027824 */ /* 0x000fe200078e0a02 */
[----:B------:R-:W-:Y:S01]  /*0fc0*/  LEA.HI R0, R0, R153, RZ, 0x3 ;  /* 0x0000009900007211 */ /* 0x000fe200078f18ff */
[----:B------:R-:W-:Y:S01]  /*0fd0*/  IMAD.SHL.U32 R22, R214, 0x8, RZ ;  /* 0x00000008d6167824 */ /* 0x000fe200078e00ff */
[----:B------:R-:W-:Y:S01]  /*0fe0*/  LEA.HI R3, R3, R156, RZ, 0x3 ;  /* 0x0000009c03037211 */ /* 0x000fe200078f18ff */
[----:B------:R-:W-:Y:S01]  /*0ff0*/  IMAD.SHL.U32 R159, R2, 0x8, RZ ;  /* 0x00000008029f7824 */ /* 0x000fe200078e00ff */
[----:B------:R-:W-:Y:S01]  /*1000*/  LOP3.LUT R169, R169, 0x1c0, RZ, 0xc0, !PT ;  /* 0x000001c0a9a97812 */ /* 0x000fe200078ec0ff */
[----:B------:R-:W-:Y:S01]  /*1010*/  IMAD.SHL.U32 R154, R214, 0x4, RZ ;  /* 0x00000004d69a7824 */ /* 0x000fe200078e00ff */
[----:B------:R-:W-:Y:S01]  /*1020*/  LOP3.LUT R0, R0, 0xfffffff8, RZ, 0xc0, !PT ;  /* 0xfffffff800007812 */ /* 0x000fe200078ec0ff */
[----:B------:R-:W-:Y:S01]  /*1030*/  IMAD.SHL.U32 R171, R3, 0x40, RZ ;  /* 0x0000004003ab7824 */ /* 0x000fe200078e00ff */
[----:B------:R-:W-:Y:S01]  /*1040*/  LOP3.LUT R3, R4, 0x7ffffffc, RZ, 0xc0, !PT ;  /* 0x7ffffffc04037812 */ /* 0x000fe200078ec0ff */
[----:B------:R-:W-:Y:S01]  /*1050*/  VIADD R158, R154, 0x10 ;  /* 0x000000109a9e7836 */ /* 0x000fe20000000000 */
[----:B------:R-:W-:Y:S01]  /*1060*/  SHF.R.U32.HI R170, RZ, 0x3, R169 ;  /* 0x00000003ffaa7819 */ /* 0x000fe200000116a9 */
[----:B------:R-:W-:Y:S01]  /*1070*/  IMAD.IADD R183, R153, 0x1, -R0 ;  /* 0x0000000199b77824 */ /* 0x000fe200078e0a00 */
[----:B------:R-:W-:Y:S01]  /*1080*/  LOP3.LUT R2, R169, 0x38, R22, 0xf8, !PT ;  /* 0x00000038a9027812 */ /* 0x000fe200078ef816 */
[----:B------:R-:W-:Y:S01]  /*1090*/  IMAD.IADD R3, R216, 0x1, -R3 ;  /* 0x00000001d8037824 */ /* 0x000fe200078e0a03 */
[----:B------:R-:W-:-:S02]  /*10a0*/  LOP3.LUT R171, R171, 0xfffffe00, RZ, 0xc0, !PT ;  /* 0xfffffe00abab7812 */ /* 0x000fc400078ec0ff */
[----:B------:R-:W-:Y:S01]  /*10b0*/  SHF.R.S32.HI R176, RZ, 0x1f, R156 ;  /* 0x0000001fffb07819 */ /* 0x000fe2000001149c */
[----:B------:R-:W-:Y:S01]  /*10c0*/  IMAD.SHL.U32 R213, R3, 0x2, RZ ;  /* 0x0000000203d57824 */ /* 0x000fe200078e00ff */
[----:B------:R-:W-:Y:S02]  /*10d0*/  LOP3.LUT R2, R171, R2, R170, 0xf6, !PT ;  /* 0x00000002ab027212 */ /* 0x000fe400078ef6aa */
[----:B------:R-:W-:-:S03]  /*10e0*/  SHF.R.S32.HI R23, RZ, 0x1f, R22 ;  /* 0x0000001fff177819 */ /* 0x000fc60000011416 */
[----:B------:R-:W-:-:S07]  /*10f0*/  IMAD R215, R2, 0x2, R145 ;  /* 0x0000000202d77824 */ /* 0x000fce00078e0291 */
.L_x_10202:
[----:B------:R-:W-:Y:S05]  /*1100*/  YIELD ;  /* 0x0000000000007946 */ /* 0x000fea0003800000 */
[----:B------:R-:W-:Y:S01]  /*1110*/  ULDC.64 UR4, c[0x0][0xb20] ;  /* 0x0002c80000047ab9 */ /* 0x000fe20000000a00 */
[----:B0---4-:R-:W0:Y:S01]  /*1120*/  LDC.64 R4, c[0x0][0xb00] ;  /* 0x0002c000ff047b82 */ /* 0x011e220000000a00 */
        /* <DEDUP_REMOVED lines=9> */
[----:B-1----:R-:W1:Y:S01]  /*11c0*/  @P1 LDC.64 R2, c[0x0][0xb20] ;  /* 0x0002c800ff021b82 */ /* 0x002e620000000a00 */
[----:B------:R-:W-:Y:S01]  /*11d0*/  ISETP.NE.AND.EX P0, PT, RZ, UR5, PT, P0 ;  /* 0x00000005ff007c0c */ /* 0x000fe2000bf05300 */
[----:B0-2---:R-:W-:-:S06]  /*11e0*/  IMAD.WIDE R8, R119, 0x4, R4 ;  /* 0x0000000477087825 */ /* 0x005fcc00078e0204 */
[----:B------:R-:W0:Y:S01]  /*11f0*/  @P2 LDC.64 R6, c[0x0][0xb10] ;  /* 0x0002c400ff062b82 */ /* 0x000e220000000a00 */
[----:B------:R-:W-:Y:S02]  /*1200*/  ULDC UR4, c[0x0][0x288] ;  /* 0x0000a20000047ab9 */ /* 0x000fe40000000800 */
[----:B------:R-:W-:Y:S01]  /*1210*/  IMAD.U32 R160, RZ, RZ, UR4 ;  /* 0x00000004ffa07e24 */ /* 0x000fe2000f8e00ff */
[----:B------:R-:W-:Y:S02]  /*1220*/  ULDC.64 UR4, c[0x0][0x3f8] ;  /* 0x0000fe0000047ab9 */ /* 0x000fe40000000a00 */
[----:B-----5:R2:W5:Y:S01]  /*1230*/  @P0 LDG.E R17, desc[UR56][R8.64] ;  /* 0x0000003808110981 */ /* 0x020562000c1e1900 */
        /* <DEDUP_REMOVED lines=23> */
.L_x_9981:
        /* <DEDUP_REMOVED lines=11> */
.L_x_9982:
[----:B------:R-:W-:Y:S05]  /*1460*/  @!P0 BRA `(.L_x_9983) ;  /* 0x00000000000c8947 */ /* 0x000fea0003800000 */
[----:B------:R-:W2:Y:S04]  /*1470*/  LDG.E R3, desc[UR56][R8.64] ;  /* 0x0000003808037981 */ /* 0x000ea8000c1e1900 */
[----:B------:R-:W2:Y:S02]  /*1480*/  LDG.E R16, desc[UR56][R8.64+0x4] ;  /* 0x0000043808107981 */ /* 0x000ea4000c1e1900 */
[----:B--2---:R-:W-:-:S07]  /*1490*/  IMAD.IADD R16, R16, 0x1, -R3 ;  /* 0x0000000110107824 */ /* 0x004fce00078e0a03 */
.L_x_9983:
        /* <DEDUP_REMOVED lines=38> */
.L_x_9986:
[----:B------:R-:W-:-:S13]  /*1700*/  ISETP.NE.AND P0, PT, R9, 0x1, PT ;  /* 0x000000010900780c */ /* 0x000fda0003f05270 */
[----:B------:R-:W0:Y:S02]  /*1710*/  @P0 LDC.64 R4, c[0x0][0xae0] ;  /* 0x0002b800ff040b82 */ /* 0x000e240000000a00 */
[----:B0-----:R-:W-:-:S05]  /*1720*/  @P0 IMAD.HI.U32 R4, R2, R4, RZ ;  /* 0x0000000402040227 */ /* 0x001fca00078e00ff */
[----:B------:R-:W-:-:S07]  /*1730*/  @P0 SHF.R.U32.HI R2, RZ, R5, R4 ;  /* 0x00000005ff020219 */ /* 0x000fce0000011604 */
.L_x_9987:
[----:B------:R-:W-:Y:S05]  /*1740*/  BSYNC B0 ;  /* 0x0000000000007941 */ /* 0x000fea0003800000 */
.L_x_9985:
[----:B------:R-:W-:-:S05]  /*1750*/  IMAD R3, R2, R9, R9 ;  /* 0x0000000902037224 */ /* 0x000fca00078e0209 */
[----:B------:R-:W-:-:S07]  /*1760*/  VIMNMX R0, R0, R3, PT ;  /* 0x0000000300007248 */ /* 0x000fce0003fe0100 */
.L_x_9984:
        /* <DEDUP_REMOVED lines=15> */
.L_x_9990:
[----:B------:R-:W-:Y:S01]  /*1860*/  ISETP.NE.AND P0, PT, R9, 0x1, PT ;  /* 0x000000010900780c */ /* 0x000fe20003f05270 */
[----:B------:R-:W-:-:S12]  /*1870*/  IMAD.MOV.U32 R4, RZ, RZ, R35 ;  /* 0x000000ffff047224 */ /* 0x000fd800078e0023 */
[----:B------:R-:W0:Y:S02]  /*1880*/  @P0 LDC.64 R6, c[0x0][0xae0] ;  /* 0x0002b800ff060b82 */ /* 0x000e240000000a00 */
[----:B0-----:R-:W-:-:S05]  /*1890*/  @P0 IMAD.HI.U32 R6, R35, R6, RZ ;  /* 0x0000000623060227 */ /* 0x001fca00078e00ff */
[----:B------:R-:W-:-:S07]  /*18a0*/  @P0 SHF.R.U32.HI R4, RZ, R7, R6 ;  /* 0x00000007ff040219 */ /* 0x000fce0000011606 */
.L_x_9991:
[----:B------:R-:W-:Y:S05]  /*18b0*/  BSYNC B0 ;  /* 0x0000000000007941 */ /* 0x000fea0003800000 */
.L_x_9989:
[----:B------:R-:W-:-:S05]  /*18c0*/  IMAD R3, R4, R9, RZ ;  /* 0x0000000904037224 */ /* 0x000fca00078e02ff */
[----:B------:R-:W-:-:S07]  /*18d0*/  VIMNMX R2, R2, R3, !PT ;  /* 0x0000000302027248 */ /* 0x000fce0007fe0100 */
.L_x_9988:
        /* <DEDUP_REMOVED lines=44> */
.L_x_9994:
[----:B------:R-:W-:Y:S05]  /*1ba0*/  BSYNC B6 ;  /* 0x0000000000067941 */ /* 0x000fea0003800000 */
.L_x_9993:
        /* <DEDUP_REMOVED lines=20> */
.L_x_9996:
[----:B------:R-:W-:Y:S05]  /*1cf0*/  BSYNC B6 ;  /* 0x0000000000067941 */ /* 0x000fea0003800000 */
.L_x_9995:
        /* <DEDUP_REMOVED lines=9> */
[C---:B------:R-:W-:Y:S02]  /*1d90*/  VIADD R93, R22.reuse, 0x20 ;  /* 0x00000020165d7836 */ /* 0x040fe40000000000 */
[----:B------:R-:W3:Y:S08]  /*1da0*/  LDC R31, c[0x0][0x3d4] ;  /* 0x0000f500ff1f7b82 */ /* 0x000ef00000000800 */
[----:B------:R-:W4:Y:S01]  /*1db0*/  @P0 LDC.64 R2, c[0x0][0xaf0] ;  /* 0x0002bc00ff020b82 */ /* 0x000f220000000a00 */
[----:B------:R-:W-:-:S02]  /*1dc0*/  VIADD R92, R22, 0x40 ;  /* 0x00000040165c7836 */ /* 0x000fc40000000000 */
[----:B------:R-:W-:-:S05]  /*1dd0*/  VIADD R90, R22, 0x60 ;  /* 0x00000060165a7836 */ /* 0x000fca0000000000 */
[----:B------:R-:W3:Y:S01]  /*1de0*/  LDC.64 R38, c[0x0][0x3e8] ;  /* 0x0000fa00ff267b82 */ /* 0x000ee20000000a00 */
[C---:B------:R-:W-:Y:S02]  /*1df0*/  VIADD R88, R22.reuse, 0x80 ;  /* 0x0000008016587836 */ /* 0x040fe40000000000 */
[----:B------:R-:W-:-:S05]  /*1e00*/  VIADD R86, R22, 0xa0 ;  /* 0x000000a016567836 */ /* 0x000fca0000000000 */
[----:B------:R-:W3:Y:S01]  /*1e10*/  LDC.64 R52, c[0x0][0x3d8] ;  /* 0x0000f600ff347b82 */ /* 0x000ee20000000a00 */
[----:B----4-:R-:W-:-:S05]  /*1e20*/  @P0 IMAD.WIDE R2, R119, 0x4, R2 ;  /* 0x0000000477020825 */ /* 0x010fca00078e0202 */
[----:B------:R4:W3:Y:S01]  /*1e30*/  @P0 LDG.E R119, desc[UR56][R2.64] ;  /* 0x0000003802770981 */ /* 0x0008e2000c1e1900 */
[----:B0-----:R-:W-:Y:S01]  /*1e40*/  ISETP.NE.AND P0, PT, R0, 0x1, PT ;  /* 0x000000010000780c */ /* 0x001fe20003f05270 */
[-C--:B-1----:R-:W-:Y:S01]  /*1e50*/  IMAD R6, R166, R20.reuse, RZ ;  /* 0x00000014a6067224 */ /* 0x082fe200078e02ff */
[----:B------:R-:W-:Y:S01]  /*1e60*/  SHF.R.S32.HI R41, RZ, 0x1f, R54 ;  /* 0x0000001fff297819 */ /* 0x000fe20000011436 */
[----:B------:R-:W-:Y:S01]  /*1e70*/  VIADD R9, R22, 0xc0 ;  /* 0x000000c016097836 */ /* 0x000fe20000000000 */
[----:B--2---:R-:W-:Y:S01]  /*1e80*/  SHF.R.U32.HI R24, RZ, 0x7, R24 ;  /* 0x00000007ff187819 */ /* 0x004fe20000011618 */
[----:B------:R-:W-:Y:S01]  /*1e90*/  IMAD R6, R153, R21, R6 ;  /* 0x0000001599067224 */ /* 0x000fe200078e0206 */
[----:B------:R-:W-:Y:S01]  /*1ea0*/  SHF.R.S32.HI R155, RZ, 0x1f, R154 ;  /* 0x0000001fff9b7819 */ /* 0x000fe2000001149a */
[-C--:B------:R-:W-:Y:S01]  /*1eb0*/  IMAD R4, R41, R20.reuse, RZ ;  /* 0x0000001429047224 */ /* 0x080fe200078e02ff */
[----:B------:R-:W-:Y:S01]  /*1ec0*/  ISETP.NE.AND P6, PT, R24, 0x1, PT ;  /* 0x000000011800780c */ /* 0x000fe20003fc5270 */
[----:B----4-:R-:W-:Y:S01]  /*1ed0*/  IMAD.WIDE.U32 R2, R54, R20, RZ ;  /* 0x0000001436027225 */ /* 0x010fe200078e00ff */
[----:B------:R-:W-:-:S02]  /*1ee0*/  SHF.L.U64.HI R82, R20, 0x6, R21 ;  /* 0x0000000614527819 */ /* 0x000fc40000010215 */
[----:B---3--:R-:W-:Y:S01]  /*1ef0*/  SHF.L.U64.HI R78, R38, 0x6, R39 ;  /* 0x00000006264e7819 */ /* 0x008fe20000010227 */
[----:B------:R-:W0:Y:S01]  /*1f00*/  @P0 LDC R5, c[0x0][0x42c] ;  /* 0x00010b00ff050b82 */ /* 0x000e220000000800 */
[----:B------:R-:W-:Y:S01]  /*1f10*/  IMAD.SHL.U32 R83, R183, 0x40, RZ ;  /* 0x00000040b7537824 */ /* 0x000fe200078e00ff */
[----:B------:R-:W-:Y:S01]  /*1f20*/  SHF.L.U64.HI R81, R52, 0x6, R53 ;  /* 0x0000000634517819 */ /* 0x000fe20000010235 */
[----:B------:R-:W-:Y:S02]  /*1f30*/  IMAD.MOV.U32 R76, RZ, RZ, 0x20 ;  /* 0x00000020ff4c7424 */ /* 0x000fe400078e00ff */
[----:B------:R-:W-:Y:S01]  /*1f40*/  IMAD.SHL.U32 R80, R20, 0x40, RZ ;  /* 0x0000004014507824 */ /* 0x000fe200078e00ff */
[----:B------:R-:W-:Y:S01]  /*1f50*/  LOP3.LUT R83, R83, 0x1c0, RZ, 0xc0, !PT ;  /* 0x000001c053537812 */ /* 0x000fe200078ec0ff */
[----:B------:R-:W-:Y:S01]  /*1f60*/  IMAD R71, R39, 0x60, RZ ;  /* 0x0000006027477824 */ /* 0x000fe200078e02ff */
[----:B------:R-:W1:Y:S01]  /*1f70*/  @P0 LDC R7, c[0x0][0x430] ;  /* 0x00010c00ff070b82 */ /* 0x000e620000000800 */
[----:B------:R-:W-:Y:S01]  /*1f80*/  IMAD.SHL.U32 R85, R38, 0x40, RZ ;  /* 0x0000004026557824 */ /* 0x000fe200078e00ff */
[----:B------:R-:W-:Y:S01]  /*1f90*/  SHF.R.U32.HI R77, RZ, 0x3, R83 ;  /* 0x00000003ff4d7819 */ /* 0x000fe20000011653 */
[----:B------:R-:W-:-:S02]  /*1fa0*/  IMAD.SHL.U32 R79, R52, 0x40, RZ ;  /* 0x00000040344f7824 */ /* 0x000fc400078e00ff */
[----:B------:R-:W-:Y:S02]  /*1fb0*/  IMAD.U32 R75, RZ, RZ, UR50 ;  /* 0x00000032ff4b7e24 */ /* 0x000fe4000f8e00ff */
[----:B------:R-:W-:-:S03]  /*1fc0*/  IMAD.SHL.U32 R74, R31, 0x2, RZ ;  /* 0x000000021f4a7824 */ /* 0x000fc600078e00ff */
[----:B------:R-:W-:Y:S01]  /*1fd0*/  LOP3.LUT R75, R75, 0x1, RZ, 0xfc, !PT ;  /* 0x000000014b4b7812 */ /* 0x000fe200078efcff */
[----:B0-----:R-:W-:-:S04]  /*1fe0*/  @P0 IMAD.HI.U32 R0, R118, R5, RZ ;  /* 0x0000000576000227 */ /* 0x001fc800078e00ff */
[----:B------:R-:W-:Y:S01]  /*1ff0*/  IMAD R5, R54, R21, R4 ;  /* 0x0000001536057224 */ /* 0x000fe200078e0204 */
[----:B-1----:R-:W-:-:S03]  /*2000*/  @P0 SHF.R.U32.HI R118, RZ, R7, R0 ;  /* 0x00000007ff760219 */ /* 0x002fc60000011600 */
[----:B------:R-:W-:Y:S01]  /*2010*/  IMAD.IADD R3, R3, 0x1, R5 ;  /* 0x0000000103037824 */ /* 0x000fe200078e0205 */
[----:B------:R-:W-:Y:S02]  /*2020*/  ISETP.NE.U32.AND P0, PT, RZ, UR6, PT ;  /* 0x00000006ff007c0c */ /* 0x000fe4000bf05070 */
        /* <DEDUP_REMOVED lines=11> */
[----:B------:R-:W-:-:S04]  /*20e0*/  IMAD R0, R10, UR4, RZ ;  /* 0x000000040a007c24 */ /* 0x000fc8000f8e02ff */
[----:B------:R-:W-:Y:S01]  /*20f0*/  IMAD R91, R17, UR5, R0 ;  /* 0x00000005115b7c24 */ /* 0x000fe2000f8e0200 */
[----:B------:R-:W-:Y:S05]  /*2100*/  @!P6 WARPSYNC.ALL ;  /* 0x000000000000e948 */ /* 0x000fea0003800000 */
[----:B------:R-:W-:Y:S01]  /*2110*/  ULDC UR4, c[0x0][0x310] ;  /* 0x0000c40000047ab9 */ /* 0x000fe20000000800 */
[----:B------:R-:W-:Y:S01]  /*2120*/  IMAD.IADD R91, R3, 0x1, R91 ;  /* 0x00000001035b7824 */ /* 0x000fe200078e025b */
[----:B------:R-:W-:Y:S01]  /*2130*/  @!P6 BAR.SYNC.DEFER_BLOCKING 0x9, 0x100 ;  /* 0x024400000000eb1d */ /* 0x000fe20000010000 */
[----:B------:R-:W-:Y:S02]  /*2140*/  ISETP.GE.AND P1, PT, R93, UR4, PT ;  /* 0x000000045d007c0c */ /* 0x000fe4000bf26270 */
[----:B------:R-:W-:-:S02]  /*2150*/  ISETP.GE.AND P0, PT, R22, UR4, PT ;  /* 0x0000000416007c0c */ /* 0x000fc4000bf06270 */
[----:B------:R-:W-:Y:S01]  /*2160*/  SEL R4, RZ, 0xffffffff, P1 ;  /* 0xffffffffff047807 */ /* 0x000fe20000800000 */
[----:B------:R-:W-:Y:S01]  /*2170*/  ULDC.64 UR6, c[0x0][0x320] ;  /* 0x0000c80000067ab9 */ /* 0x000fe20000000a00 */
[----:B------:R-:W-:Y:S02]  /*2180*/  SEL R0, RZ, 0x1, P0 ;  /* 0x00000001ff007807 */ /* 0x000fe40000000000 */
[----:B------:R-:W-:Y:S01]  /*2190*/  ISETP.GE.AND P0, PT, R92, UR4, PT ;  /* 0x000000045c007c0c */ /* 0x000fe2000bf06270 */
[----:B------:R-:W-:Y:S01]  /*21a0*/  IMAD.SHL.U32 R5, R4, 0x2, RZ ;  /* 0x0000000204057824 */ /* 0x000fe200078e00ff */
[----:B------:R-:W-:Y:S02]  /*21b0*/  ISETP.GE.AND P1, PT, R90, UR4, PT ;  /* 0x000000045a007c0c */ /* 0x000fe4000bf26270 */
[----:B------:R-:W-:Y:S02]  /*21c0*/  SEL R7, RZ, 0x4, P0 ;  /* 0x00000004ff077807 */ /* 0x000fe40000000000 */
[----:B------:R-:W-:Y:S01]  /*21d0*/  LOP3.LUT R0, R5, 0x2, R0, 0xe2, !PT ;  /* 0x0000000205007812 */ /* 0x000fe200078ee200 */
[----:B------:R-:W-:Y:S01]  /*21e0*/  IMAD.WIDE.U32 R4, R153, R20, R22 ;  /* 0x0000001499047225 */ /* 0x000fe200078e0016 */
[----:B------:R-:W-:-:S02]  /*21f0*/  ISETP.GE.AND P0, PT, R88, UR4, PT ;  /* 0x0000000458007c0c */ /* 0x000fc4000bf06270 */
[----:B------:R-:W-:Y:S02]  /*2200*/  IADD3 R89, P2, R2, R4, RZ ;  /* 0x0000000402597210 */ /* 0x000fe40007f5e0ff */
[----:B------:R-:W-:Y:S02]  /*2210*/  SEL R4, RZ, 0x8, P1 ;  /* 0x00000008ff047807 */ /* 0x000fe40000800000 */
[----:B------:R-:W-:Y:S01]  /*2220*/  IADD3.X R87, R91, R5, R6, P2, !PT ;  /* 0x000000055b577210 */ /* 0x000fe200017fe406 */
[----:B------:R-:W-:Y:S01]  /*2230*/  IMAD R5, R8, UR6, RZ ;  /* 0x0000000608057c24 */ /* 0x000fe2000f8e02ff */
[----:B------:R-:W-:Y:S01]  /*2240*/  ISETP.GE.AND P1, PT, R86, UR4, PT ;  /* 0x0000000456007c0c */ /* 0x000fe2000bf26270 */
[----:B------:R-:W-:Y:S01]  /*2250*/  VIADD R8, R22, 0xe0 ;  /* 0x000000e016087836 */ /* 0x000fe20000000000 */
[----:B------:R-:W-:Y:S02]  /*2260*/  LOP3.LUT R0, R4, R0, R7, 0xfe, !PT ;  /* 0x0000000004007212 */ /* 0x000fe400078efe07 */
[----:B------:R-:W-:Y:S01]  /*2270*/  ISETP.GE.AND P2, PT, R9, UR4, PT ;  /* 0x0000000409007c0c */ /* 0x000fe2000bf46270 */
[C---:B------:R-:W-:Y:S01]  /*2280*/  IMAD R9, R118.reuse, UR7, R5 ;  /* 0x0000000776097c24 */ /* 0x040fe2000f8e0205 */
[----:B------:R-:W-:Y:S01]  /*2290*/  SEL R7, RZ, 0x10, P0 ;  /* 0x00000010ff077807 */ /* 0x000fe20000000000 */
[----:B------:R-:W-:Y:S01]  /*22a0*/  IMAD.WIDE.U32 R4, R118, UR6, R22 ;  /* 0x0000000676047c25 */ /* 0x000fe2000f8e0016 */
[----:B------:R-:W-:-:S02]  /*22b0*/  SEL R6, RZ, 0x20, P1 ;  /* 0x00000020ff067807 */ /* 0x000fc40000800000 */
[----:B------:R-:W-:Y:S01]  /*22c0*/  ISETP.GE.AND P3, PT, R8, UR4, PT ;  /* 0x0000000408007c0c */ /* 0x000fe2000bf66270 */
[----:B------:R-:W-:Y:S01]  /*22d0*/  ULDC.64 UR4, c[0x0][0x328] ;  /* 0x0000ca0000047ab9 */ /* 0x000fe20000000a00 */
[----:B------:R-:W-:Y:S01]  /*22e0*/  LOP3.LUT R7, R6, R0, R7, 0xfe, !PT ;  /* 0x0000000006077212 */ /* 0x000fe200078efe07 */
[----:B------:R-:W-:Y:S01]  /*22f0*/  IMAD R6, R10, UR4, RZ ;  /* 0x000000040a067c24 */ /* 0x000fe2000f8e02ff */
[----:B------:R-:W-:Y:S01]  /*2300*/  SEL R0, RZ, 0x40, P2 ;  /* 0x00000040ff007807 */ /* 0x000fe20001000000 */
[----:B------:R-:W-:Y:S01]  /*2310*/  IMAD.IADD R5, R5, 0x1, R9 ;  /* 0x0000000105057824 */ /* 0x000fe200078e0209 */
[----:B------:R-:W-:Y:S01]  /*2320*/  ISETP.GE.AND P0, PT, R22, R31, PT ;  /* 0x0000001f1600720c */ /* 0x000fe20003f06270 */
[----:B------:R-:W-:Y:S01]  /*2330*/  IMAD R59, R17, UR5, R6 ;  /* 0x00000005113b7c24 */ /* 0x000fe2000f8e0206 */
[----:B------:R-:W-:Y:S01]  /*2340*/  LOP3.LUT R13, R7, R0, RZ, 0xfc, !PT ;  /* 0x00000000070d7212 */ /* 0x000fe200078efcff */
[----:B------:R-:W-:Y:S01]  /*2350*/  IMAD.WIDE.U32 R16, R17, UR4, R4 ;  /* 0x0000000411107c25 */ /* 0x000fe2000f8e0004 */
[----:B------:R-:W-:Y:S01]  /*2360*/  SEL R15, R31, RZ, P0 ;  /* 0x000000ff1f0f7207 */ /* 0x000fe20000000000 */
[----:B------:R-:W-:Y:S01]  /*2370*/  ULDC UR4, c[0x0][0x2e4] ;  /* 0x0000b90000047ab9 */ /* 0x000fe20000000800 */
[----:B------:R-:W-:Y:S01]  /*2380*/  LOP3.LUT P1, RZ, R183, 0x4, RZ, 0xc0, !PT ;  /* 0x00000004b7ff7812 */ /* 0x000fe2000782c0ff */
[C---:B------:R-:W-:Y:S01]  /*2390*/  IMAD R4, R166.reuse, R38, RZ ;  /* 0x00000026a6047224 */ /* 0x040fe200078e02ff */
[C---:B------:R-:W-:Y:S01]  /*23a0*/  IADD3 R54, P2, R153.reuse, R54, RZ ;  /* 0x0000003699367210 */ /* 0x040fe20007f5e0ff */
[-C--:B------:R-:W-:Y:S01]  /*23b0*/  IMAD R0, R166, R52.reuse, RZ ;  /* 0x00000034a6007224 */ /* 0x080fe200078e02ff */
[----:B------:R-:W-:Y:S01]  /*23c0*/  SEL R76, R76, 0xffffffe0, !P1 ;  /* 0xffffffe04c4c7807 */ /* 0x000fe20004800000 */
[C---:B------:R-:W-:Y:S01]  /*23d0*/  IMAD R29, R153.reuse, R39, R4 ;  /* 0x00000027991d7224 */ /* 0x040fe200078e0204 */
[----:B------:R-:W-:Y:S01]  /*23e0*/  SEL R58, RZ, 0xffffff80, P3 ;  /* 0xffffff80ff3a7807 */ /* 0x000fe20001800000 */
[----:B------:R-:W-:Y:S01]  /*23f0*/  IMAD.WIDE.U32 R4, R153, R52, R154 ;  /* 0x0000003499047225 */ /* 0x000fe200078e009a */
[----:B------:R-:W-:-:S02]  /*2400*/  ISETP.GE.AND P1, PT, R22, UR4, PT ;  /* 0x0000000416007c0c */ /* 0x000fc4000bf26270 */
[----:B------:R-:W-:Y:S01]  /*2410*/  LOP3.LUT R58, R13, 0x80, R58, 0xc8, !PT ;  /* 0x000000800d3a7812 */ /* 0x000fe200078ec83a */
[C---:B------:R-:W-:Y:S02]  /*2420*/  IMAD R25, R153.reuse, R53, R0 ;  /* 0x0000003599197224 */ /* 0x040fe400078e0200 */
[----:B------:R-:W-:-:S04]  /*2430*/  IMAD.WIDE.U32 R8, R153, R52, R22 ;  /* 0x0000003499087225 */ /* 0x000fc800078e0016 */
[----:B------:R-:W-:Y:S02]  /*2440*/  IMAD.IADD R15, R22, 0x1, R15 ;  /* 0x00000001160f7824 */ /* 0x000fe400078e020f */
[----:B------:R-:W-:Y:S02]  /*2450*/  IMAD.IADD R5, R5, 0x1, R25 ;  /* 0x0000000105057824 */ /* 0x000fe400078e0219 */
[----:B------:R-:W-:Y:S01]  /*2460*/  IMAD.IADD R9, R25, 0x1, R9 ;  /* 0x0000000119097824 */ /* 0x000fe200078e0209 */
[----:B-----5:R-:W-:Y:S01]  /*2470*/  SHF.R.S32.HI R25, RZ, 0x1f, R37 ;  /* 0x0000001fff197819 */ /* 0x020fe20000011425 */
[----:B------:R-:W-:Y:S01]  /*2480*/  IMAD.WIDE.U32 R48, R37, R52, R4 ;  /* 0x0000003425307225 */ /* 0x000fe200078e0004 */
[----:B------:R-:W-:Y:S02]  /*2490*/  SHF.R.S32.HI R0, RZ, 0x1f, R15 ;  /* 0x0000001fff007819 */ /* 0x000fe4000001140f */
[--C-:B------:R-:W-:Y:S01]  /*24a0*/  LOP3.LUT R4, R83, 0x18, R22.reuse, 0xf8, !PT ;  /* 0x0000001853047812 */ /* 0x100fe200078ef816 */
[----:B------:R-:W-:Y:S01]  /*24b0*/  IMAD.WIDE.U32 R10, R153, R38, R22 ;  /* 0x00000026990a7225 */ /* 0x000fe200078e0016 */
[----:B------:R-:W-:-:S02]  /*24c0*/  LEA.HI R0, R0, R15, RZ, 0x3 ;  /* 0x0000000f00007211 */ /* 0x000fc400078f18ff */
[----:B------:R-:W-:Y:S01]  /*24d0*/  LOP3.LUT R73, R4, R77, RZ, 0x3c, !PT ;  /* 0x0000004d04497212 */ /* 0x000fe200078e3cff */
[-C--:B------:R-:W-:Y:S01]  /*24e0*/  IMAD.WIDE.U32 R6, R153, R38.reuse, R154 ;  /* 0x0000002699067225 */ /* 0x080fe200078e009a */
[--C-:B------:R-:W-:Y:S02]  /*24f0*/  LOP3.LUT R5, R169, 0x38, R0.reuse, 0xf8, !PT ;  /* 0x00000038a9057812 */ /* 0x100fe400078ef800 */
[--C-:B------:R-:W-:Y:S01]  /*2500*/  LOP3.LUT R4, R83, 0x38, R0.reuse, 0xf8, !PT ;  /* 0x0000003853047812 */ /* 0x100fe200078ef800 */
[----:B------:R-:W-:Y:S01]  /*2510*/  IMAD R12, R25, R38, RZ ;  /* 0x00000026190c7224 */ /* 0x000fe200078e02ff */
[----:B------:R-:W-:Y:S01]  /*2520*/  SHF.R.S32.HI R62, RZ, 0x3, R0 ;  /* 0x00000003ff3e7819 */ /* 0x000fe20000011400 */
[----:B------:R-:W-:Y:S01]  /*2530*/  IMAD.IADD R7, R7, 0x1, R29 ;  /* 0x0000000107077824 */ /* 0x000fe200078e021d */
[----:B------:R-:W-:Y:S01]  /*2540*/  LOP3.LUT R65, R0, 0xfffffff8, RZ, 0xc0, !PT ;  /* 0xfffffff800417812 */ /* 0x000fe200078ec0ff */
[----:B------:R-:W-:Y:S01]  /*2550*/  IMAD.IADD R11, R29, 0x1, R11 ;  /* 0x000000011d0b7824 */ /* 0x000fe200078e020b */
[----:B------:R-:W-:Y:S01]  /*2560*/  LOP3.LUT R0, R5, R170, RZ, 0x3c, !PT ;  /* 0x000000aa05007212 */ /* 0x000fe200078e3cff */
[----:B------:R-:W-:Y:S01]  /*2570*/  IMAD R67, R37, R39, R12 ;  /* 0x0000002725437224 */ /* 0x000fe200078e020c */
[----:B------:R-:W-:Y:S01]  /*2580*/  LOP3.LUT R63, R4, R77, RZ, 0x3c, !PT ;  /* 0x0000004d043f7212 */ /* 0x000fe200078e3cff */
[----:B------:R-:W-:Y:S01]  /*2590*/  IMAD R12, R25, R52, RZ ;  /* 0x00000034190c7224 */ /* 0x000fe200078e02ff */
[----:B------:R-:W-:Y:S01]  /*25a0*/  SHF.R.S32.HI R60, RZ, 0x1f, R65 ;  /* 0x0000001fff3c7819 */ /* 0x000fe20000011441 */
[----:B------:R-:W-:-:S04]  /*25b0*/  IMAD.WIDE.U32 R24, R37, R38, R6 ;  /* 0x0000002625187225 */ /* 0x000fc800078e0006 */
[----:B------:R-:W-:-:S04]  /*25c0*/  IMAD.WIDE.U32 R32, R37, R38, R10 ;  /* 0x0000002625207225 */ /* 0x000fc800078e000a */
[----:B------:R-:W-:Y:S02]  /*25d0*/  IMAD R15, R21, 0x60, RZ ;  /* 0x00000060150f7824 */ /* 0x000fe400078e02ff */
[----:B------:R-:W-:Y:S02]  /*25e0*/  IMAD R7, R37, R53, R12 ;  /* 0x0000003525077224 */ /* 0x000fe400078e020c */
[----:B------:R-:W-:Y:S02]  /*25f0*/  IMAD R11, R53, 0x60, RZ ;  /* 0x00000060350b7824 */ /* 0x000fe400078e02ff */
[----:B------:R-:W-:-:S04]  /*2600*/  IMAD.WIDE.U32 R50, R37, R52, R8 ;  /* 0x0000003425327225 */ /* 0x000fc800078e0008 */
[----:B------:R-:W-:-:S04]  /*2610*/  IMAD.WIDE.U32 R20, R20, 0x60, RZ ;  /* 0x0000006014147825 */ /* 0x000fc800078e00ff */
[----:B------:R-:W-:-:S04]  /*2620*/  IMAD.WIDE.U32 R38, R38, 0x60, RZ ;  /* 0x0000006026267825 */ /* 0x000fc800078e00ff */
[----:B------:R-:W-:-:S04]  /*2630*/  IMAD.WIDE.U32 R52, R52, 0x60, RZ ;  /* 0x0000006034347825 */ /* 0x000fc800078e00ff */
[----:B------:R-:W-:Y:S02]  /*2640*/  IMAD R73, R168, 0x200, R73 ;  /* 0x00000200a8497824 */ /* 0x000fe400078e0249 */
[----:B------:R-:W-:Y:S01]  /*2650*/  IMAD.X R55, R166, 0x1, R41, P2 ;  /* 0x00000001a6377824 */ /* 0x000fe200010e0629 */
[----:B------:R-:W-:Y:S01]  /*2660*/  ISETP.GE.AND P2, PT, R93, UR4, PT ;  /* 0x000000045d007c0c */ /* 0x000fe2000bf46270 */
[----:B------:R-:W-:Y:S02]  /*2670*/  IMAD.IADD R68, R25, 0x1, R67 ;  /* 0x0000000119447824 */ /* 0x000fe400078e0243 */
[----:B------:R-:W-:Y:S01]  /*2680*/  IMAD.IADD R61, R171, 0x1, R0 ;  /* 0x00000001ab3d7824 */ /* 0x000fe200078e0200 */
[----:B------:R-:W-:Y:S01]  /*2690*/  LOP3.LUT R0, R13, 0x40, RZ, 0xc0, !PT ;  /* 0x000000400d007812 */ /* 0x000fe200078ec0ff */
[----:B------:R-:W-:Y:S02]  /*26a0*/  IMAD.IADD R72, R21, 0x1, R15 ;  /* 0x0000000115487824 */ /* 0x000fe400078e020f */
[----:B------:R-:W-:-:S02]  /*26b0*/  IMAD.IADD R71, R39, 0x1, R71 ;  /* 0x0000000127477824 */ /* 0x000fc400078e0247 */
[----:B------:R-:W-:Y:S02]  /*26c0*/  IMAD.IADD R70, R53, 0x1, R11 ;  /* 0x0000000135467824 */ /* 0x000fe400078e020b */
[----:B------:R-:W-:Y:S02]  /*26d0*/  IMAD.IADD R69, R76, 0x1, R73 ;  /* 0x000000014c457824 */ /* 0x000fe400078e0249 */
[----:B------:R-:W-:Y:S02]  /*26e0*/  IMAD.IADD R67, R67, 0x1, R33 ;  /* 0x0000000143437824 */ /* 0x000fe400078e0221 */
[----:B------:R-:W-:Y:S02]  /*26f0*/  IMAD.IADD R66, R49, 0x1, R7 ;  /* 0x0000000131427824 */ /* 0x000fe400078e0207 */
[----:B------:R-:W-:Y:S02]  /*2700*/  IMAD.IADD R64, R7, 0x1, R51 ;  /* 0x0000000107407824 */ /* 0x000fe400078e0233 */
[----:B------:R-:W-:-:S02]  /*2710*/  IMAD R63, R168, 0x200, R63 ;  /* 0x00000200a83f7824 */ /* 0x000fc400078e023f */
[----:B------:R-:W-:-:S07]  /*2720*/  IMAD.IADD R59, R17, 0x1, R59 ;  /* 0x00000001113b7824 */ /* 0x000fce00078e023b */
.L_x_10044:
        /* <DEDUP_REMOVED lines=67> */
.L_x_10001:
[----:B------:R-:W-:Y:S05]  /*2b60*/  BSYNC B1 ;  /* 0x0000000000017941 */ /* 0x000fea0003800000 */
.L_x_10000:
        /* <DEDUP_REMOVED lines=28> */
.L_x_10003:
[----:B------:R-:W-:Y:S05]  /*2d30*/  BSYNC B1 ;  /* 0x0000000000017941 */ /* 0x000fea0003800000 */
.L_x_10002:
[----:B0-----:R-:W-:Y:S01]  /*2d40*/  IMAD.MOV.U32 R4, RZ, RZ, R44 ;  /* 0x000000ffff047224 */ /* 0x001fe200078e002c */
[----:B------:R-:W-:Y:S01]  /*2d50*/  MOV R6, R46 ;  /* 0x0000002e00067202 */ /* 0x000fe20000000f00 */
[----:B------:R-:W-:Y:S01]  /*2d60*/  IMAD.MOV.U32 R5, RZ, RZ, R45 ;  /* 0x000000ffff057224 */ /* 0x000fe200078e002d */
[----:B------:R-:W-:Y:S01]  /*2d70*/  ISETP.NE.AND P3, PT, R75, 0x3, PT ;  /* 0x000000034b00780c */ /* 0x000fe20003f65270 */
[----:B------:R-:W-:Y:S01]  /*2d80*/  IMAD.MOV.U32 R7, RZ, RZ, R47 ;  /* 0x000000ffff077224 */ /* 0x000fe200078e002f */
[----:B------:R-:W-:Y:S02]  /*2d90*/  PRMT R112, R84, 0x5410, R96 ;  /* 0x0000541054707816 */ /* 0x000fe40000000060 */
[----:B------:R-:W-:Y:S01]  /*2da0*/  PRMT R109, R4, 0x5410, R5 ;  /* 0x00005410046d7816 */ /* 0x000fe20000000005 */
[----:B------:R-:W-:Y:S01]  /*2db0*/  IMAD.MOV.U32 R4, RZ, RZ, R40 ;  /* 0x000000ffff047224 */ /* 0x000fe200078e0028 */
[----:B------:R-:W-:Y:S01]  /*2dc0*/  PRMT R114, R6, 0x5410, R7 ;  /* 0x0000541006727816 */ /* 0x000fe20000000007 */
[----:B------:R-:W-:-:S02]  /*2dd0*/  IMAD.MOV.U32 R5, RZ, RZ, R41 ;  /* 0x000000ffff057224 */ /* 0x000fc400078e0029 */
[----:B-----5:R-:W-:Y:S02]  /*2de0*/  IMAD.MOV.U32 R6, RZ, RZ, R30 ;  /* 0x000000ffff067224 */ /* 0x020fe400078e001e */
        /* <DEDUP_REMOVED lines=16> */
.L_x_10004:
[----:B------:R-:W-:Y:S01]  /*2ef0*/  IMAD R84, R152, 0x8, R145 ;  /* 0x0000000898547824 */ /* 0x000fe200078e0291 */
[----:B------:R-:W-:Y:S01]  /*2f00*/  SHF.L.U32 R105, R157, 0x1f, RZ ;  /* 0x0000001f9d697819 */ /* 0x000fe200000006ff */
[----:B------:R-:W-:Y:S03]  /*2f10*/  BSSY B1, `(.L_x_10005) ;  /* 0x0000003000017945 */ /* 0x000fe60003800000 */
[----:B------:R-:W0:Y:S02]  /*2f20*/  SYNCS.PHASECHK.TRANS64.TRYWAIT P6, [R84+URZ+0x32490], R105 ;  /* 0x03249069540075a7 */ /* 0x000e2400080c017f */
[----:B0-----:R-:W-:Y:S05]  /*2f30*/  @!P6 BRA `(.L_x_10006) ;  /* 0x0000030000c0e947 */ /* 0x001fea0003800000 */
.L_x_10320:
[----:B------:R-:W-:Y:S05]  /*2f40*/  BSYNC B1 ;  /* 0x0000000000017941 */ /* 0x000fea0003800000 */
.L_x_10005:
        /* <DEDUP_REMOVED lines=49> */
.L_x_10012:
[----:B------:R-:W-:Y:S05]  /*3260*/  BSYNC B3 ;  /* 0x0000000000037941 */ /* 0x000fea0003800000 */
.L_x_10011:
[----:B--2---:R1:W-:Y:S02]  /*3270*/  STG.E.128 desc[UR56][R14.64], R4 ;  /* 0x000000040e007986 */ /* 0x0043e4000c101d38 */
.L_x_10010:
[----:B------:R-:W-:Y:S05]  /*3280*/  BSYNC B2 ;  /* 0x0000000000027941 */ /* 0x000fea0003800000 */
.L_x_10009:
[----:B------:R-:W-:Y:S05]  /*3290*/  @P2 BRA `(.L_x_10008) ;  /* 0x0000000000bc2947 */ /* 0x000fea0003800000 */
[----:B-1----:R1:W2:Y:S01]  /*32a0*/  LDS.128 R4, [R98] ;  /* 0x0000000062047984 */ /* 0x0022a20000000c00 */
        /* <DEDUP_REMOVED lines=44> */
.L_x_10014:
[----:B------:R-:W-:Y:S05]  /*3570*/  BSYNC B2 ;  /* 0x0000000000027941 */ /* 0x000fea0003800000 */
.L_x_10013:
[----:B--2---:R2:W-:Y:S02]  /*3580*/  STG.E.128 desc[UR56][R14.64+0x40], R4 ;  /* 0x000040040e007986 */ /* 0x0045e4000c101d38 */
.L_x_10008:
[----:B------:R-:W-:Y:S05]  /*3590*/  BSYNC B1 ;  /* 0x0000000000017941 */ /* 0x000fea0003800000 */
.L_x_10007:
        /* <DEDUP_REMOVED lines=48> */
.L_x_10019:
[----:B------:R-:W-:Y:S05]  /*38a0*/  BSYNC B2 ;  /* 0x0000000000027941 */ /* 0x000fea0003800000 */
.L_x_10018:
[----:B--2---:R3:W-:Y:S02]  /*38b0*/  STG.E.128 desc[UR56][R12.64], R4 ;  /* 0x000000040c007986 */ /* 0x0047e4000c101d38 */
.L_x_10017:
[----:B------:R-:W-:Y:S05]  /*38c0*/  BSYNC B1 ;  /* 0x0000000000017941 */ /* 0x000fea0003800000 */
.L_x_10016:
[----:B------:R-:W-:Y:S05]  /*38d0*/  @P2 BRA `(.L_x_10015) ;  /* 0x00000018001c2947 */ /* 0x000fea0003800000 */
[----:B-123--:R1:W2:Y:S01]  /*38e0*/  LDS.128 R4, [R98+0x2000] ;  /* 0x0020000062047984 */ /* 0x00e2a20000000c00 */
        /* <DEDUP_REMOVED lines=44> */
.L_x_10021:
[----:B------:R-:W-:Y:S05]  /*3bb0*/  BSYNC B1 ;  /* 0x0000000000017941 */ /* 0x000fea0003800000 */
.L_x_10020:
[----:B--2---:R4:W-:Y:S01]  /*3bc0*/  STG.E.128 desc[UR56][R12.64+0x40], R4 ;  /* 0x000040040c007986 */ /* 0x0049e2000c101d38 */
[----:B------:R-:W-:Y:S05]  /*3bd0*/  BRA `(.L_x_10015) ;  /* 0x00000014005c7947 */ /* 0x000fea0003800000 */
.L_x_9999:
        /* <DEDUP_REMOVED lines=68> */
.L_x_10022:
        /* <DEDUP_REMOVED lines=9> */
.L_x_10321:
[----:B------:R-:W-:Y:S05]  /*40b0*/  BSYNC B1 ;  /* 0x0000000000017941 */ /* 0x000fea0003800000 */
.L_x_10023:
        /* <DEDUP_REMOVED lines=40> */
[----:B------:R-:W-:Y:S02]  /*4340*/  HADD2.F32 R14, -RZ, R118.H0_H0 ;  /* 0x20000076ff0e7230 */ /* 0x000fe40000004100 */
        /* <DEDUP_REMOVED lines=13> */
[----:B------:R-:W-:Y:S01]  /*4420*/  HADD2.F32 R15, -RZ, R122.H1_H1 ;  /* 0x3000007aff0f7230 */ /* 0x000fe20000004100 */
[----:B------:R-:W-:Y:S01]  /*4430*/  F2FP.F16.F32.PACK_AB R116, R119, R116 ;  /* 0x000000747774723e */ /* 0x000fe200000000ff */
[----:B------:R-:W-:-:S02]  /*4440*/  HADD2.F32 R43, -RZ, R43.H1_H1 ;  /* 0x3000002bff2b7230 */ /* 0x000fc40000004100 */
[-C--:B------:R-:W-:Y:S01]  /*4450*/  FMUL.FTZ R124, R47, R30.reuse ;  /* 0x0000001e2f7c7220 */ /* 0x080fe20000410000 */
[----:B------:R-:W-:Y:S02]  /*4460*/  HADD2.F32 R14, -RZ, R122.H0_H0 ;  /* 0x2000007aff0e7230 */ /* 0x000fe40000004100 */
        /* <DEDUP_REMOVED lines=12> */
[----:B------:R-:W-:Y:S01]  /*4530*/  FMUL.FTZ R31, R13, R28 ;  /* 0x0000001c0d1f7220 */ /* 0x000fe20000410000 */
        /* <DEDUP_REMOVED lines=35> */
.L_x_10028:
[----:B------:R-:W-:Y:S05]  /*4770*/  BSYNC B2 ;  /* 0x0000000000027941 */ /* 0x000fea0003800000 */
.L_x_10027:
[----:B------:R-:W-:Y:S02]  /*4780*/  ISETP.GE.AND P5, PT, R113, R107, PT ;  /* 0x0000006b7100720c */ /* 0x000fe40003fa6270 */
[----:B------:R-:W-:-:S11]  /*4790*/  P2R R13, PR, RZ, 0x1 ;  /* 0x00000001ff0d7803 */ /* 0x000fd60000000000 */
[--C-:B------:R-:W-:Y:S02]  /*47a0*/  @!P5 SHF.R.S32.HI R12, RZ, 0x1f, R113.reuse ;  /* 0x0000001fff0cd819 */ /* 0x100fe40000011471 */
[----:B------:R-:W-:-:S04]  /*47b0*/  @!P5 IADD3 R102, P0, P6, R2, R102, R113 ;  /* 0x000000660266d210 */ /* 0x000fc80007e1e071 */
[----:B------:R-:W-:Y:S02]  /*47c0*/  @!P5 IADD3.X R114, R91, R114, R12, P0, P6 ;  /* 0x000000725b72d210 */ /* 0x000fe400007ec40c */
[CC--:B------:R-:W-:Y:S02]  /*47d0*/  LEA R12, P6, R110.reuse, R96.reuse, 0x1 ;  /* 0x000000606e0c7211 */ /* 0x0c0fe400078c08ff */
[----:B------:R-:W-:Y:S02]  /*47e0*/  ISETP.NE.AND P0, PT, R13, RZ, PT ;  /* 0x000000ff0d00720c */ /* 0x000fe40003f05270 */
[----:B------:R-:W-:Y:S02]  /*47f0*/  LEA.HI.X R13, R110, R97, R112, 0x1, P6 ;  /* 0x000000616e0d7211 */ /* 0x000fe400030f0c70 */
[----:B------:R-:W-:-:S03]  /*4800*/  @!P5 LEA R14, P6, R102, R96, 0x1 ;  /* 0x00000060660ed211 */ /* 0x000fc600078c08ff */
[----:B-1----:R1:W-:Y:S01]  /*4810*/  STG.E.128 desc[UR56][R12.64], R40 ;  /* 0x000000280c007986 */ /* 0x0023e2000c101d38 */
[----:B------:R-:W-:-:S05]  /*4820*/  @!P5 LEA.HI.X R15, R102, R97, R114, 0x1, P6 ;  /* 0x00000061660fd211 */ /* 0x000fca00030f0c72 */
[----:B--2---:R1:W-:Y:S04]  /*4830*/  @!P5 STG.E.128 desc[UR56][R14.64], R44 ;  /* 0x0000002c0e00d986 */ /* 0x0043e8000c101d38 */
.L_x_10026:
[----:B------:R-:W-:Y:S05]  /*4840*/  BSYNC B1 ;  /* 0x0000000000017941 */ /* 0x000fea0003800000 */
.L_x_10025:
        /* <DEDUP_REMOVED lines=108> */
.L_x_10030:
[----:B------:R-:W-:Y:S05]  /*4f10*/  BSYNC B1 ;  /* 0x0000000000017941 */ /* 0x000fea0003800000 */
.L_x_10029:
        /* <DEDUP_REMOVED lines=10> */
.L_x_9998:
[----:B------:R-:W-:-:S13]  /*4fc0*/  ISETP.NE.AND P3, PT, R75, 0x3, PT ;  /* 0x000000034b00780c */ /* 0x000fda0003f65270 */
[----:B------:R-:W-:Y:S05]  /*4fd0*/  @!P3 BRA `(.L_x_10031) ;  /* 0x000000000004b947 */ /* 0x000fea0003800000 */
[----:B------:R-:W-:Y:S01]  /*4fe0*/  BPT.TRAP 0x1 ;  /* 0x000000040000795c */ /* 0x000fe20000300000 */
.L_x_10031:
[----:B------:R-:W-:Y:S01]  /*4ff0*/  IMAD R84, R152, 0x8, R145 ;  /* 0x0000000898547824 */ /* 0x000fe200078e0291 */
[----:B------:R-:W-:Y:S01]  /*5000*/  SHF.L.U32 R105, R157, 0x1f, RZ ;  /* 0x0000001f9d697819 */ /* 0x000fe200000006ff */
[----:B------:R-:W-:Y:S01]  /*5010*/  IMAD R95, R57, -0x60, R36 ;  /* 0xffffffa0395f7824 */ /* 0x000fe200078e0224 */
[----:B------:R-:W-:Y:S02]  /*5020*/  BSSY B1, `(.L_x_10032) ;  /* 0x0000004000017945 */ /* 0x000fe40003800000 */
[----:B------:R-:W0:Y:S02]  /*5030*/  SYNCS.PHASECHK.TRANS64.TRYWAIT P4, [R84+URZ+0x32490], R105 ;  /* 0x03249069540075a7 */ /* 0x000e24000808017f */
[----:B------:R-:W-:Y:S01]  /*5040*/  VIMNMX R95, R95, 0x60, PT ;  /* 0x000000605f5f7848 */ /* 0x000fe20003fe0100 */
[----:B0-----:R-:W-:Y:S06]  /*5050*/  @!P4 BRA `(.L_x_10033) ;  /* 0x000002e000a0c947 */ /* 0x001fec0003800000 */
.L_x_10322:
[----:B------:R-:W-:Y:S05]  /*5060*/  BSYNC B1 ;  /* 0x0000000000017941 */ /* 0x000fea0003800000 */
.L_x_10032:
        /* <DEDUP_REMOVED lines=8> */
.L_x_10035:
[----:B------:R-:W-:Y:S05]  /*50f0*/  BSYNC B1 ;  /* 0x0000000000017941 */ /* 0x000fea0003800000 */
.L_x_10034:
[----:B------:R-:W-:Y:S05]  /*5100*/  @P4 BRA `(.L_x_10015) ;  /* 0x0000000000104947 */ /* 0x000fea0003800000 */
[----:B-1----:R-:W1:Y:S04]  /*5110*/  @!P1 LDS.128 R4, [R102+0x2000] ;  /* 0x0020000066049984 */ /* 0x002e680000000c00 */
[----:B------:R-:W2:Y:S04]  /*5120*/  @!P2 LDS.128 R8, [R98+0x2000] ;  /* 0x002000006208a984 */ /* 0x000ea80000000c00 */
[----:B-1----:R1:W-:Y:S04]  /*5130*/  @!P1 STG.E.128 desc[UR56][R12.64], R4 ;  /* 0x000000040c009986 */ /* 0x0023e8000c101d38 */
[----:B--2---:R1:W-:Y:S02]  /*5140*/  @!P2 STG.E.128 desc[UR56][R12.64+0x40], R8 ;  /* 0x000040080c00a986 */ /* 0x0043e4000c101d38 */
.L_x_10015:
[----:B------:R-:W-:Y:S05]  /*5150*/  BSYNC B0 ;  /* 0x0000000000007941 */ /* 0x000fea0003800000 */
.L_x_9997:
        /* <DEDUP_REMOVED lines=17> */
.L_x_10037:
[----:B------:R-:W-:Y:S05]  /*5270*/  BSYNC B0 ;  /* 0x0000000000007941 */ /* 0x000fea0003800000 */
.L_x_10036:
[----:B------:R-:W2:Y:S01]  /*5280*/  SYNCS.PHASECHK.TRANS64.TRYWAIT P3, [R84+URZ+0x324b0], R105 ;  /* 0x0324b069540075a7 */ /* 0x000ea2000806017f */
[----:B------:R-:W-:Y:S01]  /*5290*/  ULDC UR40, c[0x0][0x310] ;  /* 0x0000c40000287ab9 */ /* 0x000fe20000000800 */
[----:B------:R-:W-:Y:S01]  /*52a0*/  ULDC.64 UR38, c[0x0][0x318] ;  /* 0x0000c60000267ab9 */ /* 0x000fe20000000a00 */
[----:B------:R-:W-:Y:S01]  /*52b0*/  ULDC.64 UR36, c[0x0][0x308] ;  /* 0x0000c20000247ab9 */ /* 0x000fe20000000a00 */
[----:B------:R-:W-:Y:S01]  /*52c0*/  BSSY B0, `(.L_x_10038) ;  /* 0x0000003000007945 */ /* 0x000fe20003800000 */
[----:B------:R-:W-:-:S03]  /*52d0*/  IMAD R5, R152, 0x6000, R73 ;  /* 0x0000600098057824 */ /* 0x000fc600078e0249 */
[----:B--2---:R-:W-:Y:S05]  /*52e0*/  @!P3 BRA `(.L_x_10039) ;  /* 0x000002e00010b947 */ /* 0x004fea0003800000 */
.L_x_10323:
[----:B------:R-:W-:Y:S05]  /*52f0*/  BSYNC B0 ;  /* 0x0000000000007941 */ /* 0x000fea0003800000 */
.L_x_10038:
        /* <DEDUP_REMOVED lines=39> */
.L_x_10041:
[----:B------:R-:W-:Y:S05]  /*5570*/  BSYNC B0 ;  /* 0x0000000000007941 */ /* 0x000fea0003800000 */
.L_x_10040:
        /* <DEDUP_REMOVED lines=37> */
.L_x_10043:
[----:B------:R-:W-:Y:S05]  /*57d0*/  BSYNC B0 ;  /* 0x0000000000007941 */ /* 0x000fea0003800000 */
.L_x_10042:
        /* <DEDUP_REMOVED lines=22> */
.L_x_9992:
[----:B------:R-:W1:Y:S01]  /*5940*/  S2R R0, SR_TID.X ;  /* 0x0000000000007919 */ /* 0x000e620000002100 */
[----:B------:R-:W2:Y:S01]  /*5950*/  LDC R12, c[0x0][0xa80] ;  /* 0x0002a000ff0c7b82 */ /* 0x000ea20000000800 */
[----:B------:R-:W-:Y:S02]  /*5960*/  IMAD.MOV.U32 R5, RZ, RZ, 0x100 ;  /* 0x00000100ff057424 */ /* 0x000fe400078e00ff */
[----:B------:R-:W-:Y:S01]  /*5970*/  IMAD.MOV.U32 R6, RZ, RZ, 0x1 ;  /* 0x00000001ff067424 */ /* 0x000fe200078e00ff */
[----:B------:R-:W-:Y:S01]  /*5980*/  STL [R1+0x70], R117 ;  /* 0x0000707501007387 */ /* 0x000fe20000100800 */
[----:B------:R-:W-:Y:S02]  /*5990*/  IMAD.MOV.U32 R7, RZ, RZ, RZ ;  /* 0x000000ffff077224 */ /* 0x000fe400078e00ff */
[----:B------:R-:W-:Y:S01]  /*59a0*/  IMAD.MOV.U32 R14, RZ, RZ, 0x1 ;  /* 0x00000001ff0e7424 */ /* 0x000fe200078e00ff */
[----:B------:R-:W-:Y:S01]  /*59b0*/  STL.128 [R1+0x430], RZ ;  /* 0x000430ff01007387 */ /* 0x000fe20000100c00 */
[----:B------:R-:W-:-:S02]  /*59c0*/  IMAD.MOV.U32 R15, RZ, RZ, RZ ;  /* 0x000000ffff0f7224 */ /* 0x000fc400078e00ff */
[----:B---34-:R-:W-:Y:S01]  /*59d0*/  IMAD.MOV.U32 R28, RZ, RZ, 0xc000 ;  /* 0x0000c000ff1c7424 */ /* 0x018fe200078e00ff */
[----:B------:R-:W-:Y:S01]  /*59e0*/  STL.128 [R1+0x440], RZ ;  /* 0x000440ff01007387 */ /* 0x000fe20000100c00 */
[----:B------:R-:W-:Y:S02]  /*59f0*/  IMAD.U32 R29, RZ, RZ, UR50 ;  /* 0x00000032ff1d7e24 */ /* 0x000fe4000f8e00ff */
[----:B------:R-:W-:Y:S01]  /*5a00*/  IMAD.MOV.U32 R31, RZ, RZ, 0x100 ;  /* 0x00000100ff1f7424 */ /* 0x000fe200078e00ff */
[----:B------:R-:W-:Y:S01]  /*5a10*/  STL.64 [R1+0x60], R14 ;  /* 0x0000600e01007387 */ /* 0x000fe20000100a00 */
[----:B------:R-:W-:Y:S02]  /*5a20*/  IMAD.U32 R3, RZ, RZ, UR50 ;  /* 0x00000032ff037e24 */ /* 0x000fe4000f8e00ff */
[----:B------:R-:W-:Y:S01]  /*5a30*/  IMAD.U32 R16, RZ, RZ, UR49 ;  /* 0x00000031ff107e24 */ /* 0x000fe2000f8e00ff */
[----:B------:R-:W-:Y:S01]  /*5a40*/  STL.128 [R1+0x220], RZ ;  /* 0x000220ff01007387 */ /* 0x000fe20000100c00 */
[----:B------:R-:W-:-:S02]  /*5a50*/  IMAD.U32 R26, RZ, RZ, UR49 ;  /* 0x00000031ff1a7e24 */ /* 0x000fc4000f8e00ff */
[----:B------:R-:W-:Y:S01]  /*5a60*/  IMAD.U32 R17, RZ, RZ, UR49 ;  /* 0x00000031ff117e24 */ /* 0x000fe2000f8e00ff */
[----:B--2---:R-:W-:Y:S04]  /*5a70*/  STL [R1+0x450], R12 ;  /* 0x0004500c01007387 */ /* 0x004fe80000100800 */
[----:B------:R-:W-:Y:S01]  /*5a80*/  STL.128 [R1+0x230], RZ ;  /* 0x000230ff01007387 */ /* 0x000fe20000100c00 */
[----:B-1----:R-:W-:-:S03]  /*5a90*/  LOP3.LUT R2, R0, 0x7f, RZ, 0xc0, !PT ;  /* 0x0000007f00027812 */ /* 0x002fc600078ec0ff */
[----:B------:R-:W-:Y:S01]  /*5aa0*/  STL.128 [R1+0x240], RZ ;  /* 0x000240ff01007387 */ /* 0x000fe20000100c00 */
[----:B------:R-:W-:Y:S01]  /*5ab0*/  ISETP.NE.AND P1, PT, R2, RZ, PT ;  /* 0x000000ff0200720c */ /* 0x000fe20003f25270 */
[----:B------:R-:W1:Y:S01]  /*5ac0*/  S2R R0, SR_SWINHI ;  /* 0x0000000000007919 */ /* 0x000e620000002f00 */
[----:B------:R-:W-:Y:S02]  /*5ad0*/  IMAD.MOV.U32 R2, RZ, RZ, 0x3000 ;  /* 0x00003000ff027424 */ /* 0x000fe400078e00ff */
[----:B------:R-:W-:Y:S01]  /*5ae0*/  SEL R4, RZ, 0x1, P1 ;  /* 0x00000001ff047807 */ /* 0x000fe20000800000 */
[----:B------:R-:W-:Y:S04]  /*5af0*/  STL.128 [R1+0x250], RZ ;  /* 0x000250ff01007387 */ /* 0x000fe80000100c00 */
[----:B------:R2:W-:Y:S01]  /*5b00*/  STL.128 [R1+0x20], R4 ;  /* 0x0000200401007387 */ /* 0x0005e20000100c00 */
[----:B------:R-:W-:-:S03]  /*5b10*/  IMAD.MOV.U32 R30, RZ, RZ, R4 ;  /* 0x000000ffff1e7224 */ /* 0x000fc600078e0004 */
[----:B------:R-:W-:Y:S04]  /*5b20*/  STL.128 [R1+0x260], RZ ;  /* 0x000260ff01007387 */ /* 0x000fe80000100c00 */
[----:B------:R-:W-:Y:S04]  /*5b30*/  STL.128 [R1+0x50], R28 ;  /* 0x0000501c01007387 */ /* 0x000fe80000100c00 */
[----:B------:R-:W-:Y:S04]  /*5b40*/  STL.128 [R1+0x270], RZ ;  /* 0x000270ff01007387 */ /* 0x000fe80000100c00 */
[----:B------:R-:W-:Y:S04]  /*5b50*/  STL.128 [R1+0x280], RZ ;  /* 0x000280ff01007387 */ /* 0x000fe80000100c00 */
[----:B------:R-:W-:Y:S01]  /*5b60*/  STL.128 [R1+0x290], RZ ;  /* 0x000290ff01007387 */ /* 0x000fe20000100c00 */
[----:B------:R-:W-:-:S02]  /*5b70*/  MOV R24, R145 ;  /* 0x0000009100187202 */ /* 0x000fc40000000f00 */
[----:B-1----:R-:W-:Y:S01]  /*5b80*/  MOV R25, R0 ;  /* 0x0000000000197202 */ /* 0x002fe20000000f00 */
[----:B------:R-:W-:Y:S01]  /*5b90*/  STL.128 [R1+0x2a0], RZ ;  /* 0x0002a0ff01007387 */ /* 0x000fe20000100c00 */
[----:B------:R-:W-:-:S03]  /*5ba0*/  IADD3 R0, P3, R24, 0x32450, RZ ;  /* 0x0003245018007810 */ /* 0x000fc60007f7e0ff */
[----:B------:R-:W-:Y:S01]  /*5bb0*/  STL.128 [R1+0x2b0], RZ ;  /* 0x0002b0ff01007387 */ /* 0x000fe20000100c00 */
[C---:B------:R-:W-:Y:S02]  /*5bc0*/  IADD3 R10, P4, R24.reuse, 0x32460, RZ ;  /* 0x00032460180a7810 */ /* 0x040fe40007f9e0ff */
[----:B------:R-:W-:Y:S01]  /*5bd0*/  IADD3 R8, P1, R24, 0x32430, RZ ;  /* 0x0003243018087810 */ /* 0x000fe20007f3e0ff */
[--C-:B--2---:R-:W-:Y:S01]  /*5be0*/  IMAD.X R5, RZ, RZ, R25.reuse, P3 ;  /* 0x000000ffff057224 */ /* 0x104fe200018e0619 */
[----:B------:R-:W-:Y:S01]  /*5bf0*/  STL.128 [R1+0x2c0], RZ ;  /* 0x0002c0ff01007387 */ /* 0x000fe20000100c00 */
[--C-:B------:R-:W-:Y:S01]  /*5c00*/  IMAD.X R7, RZ, RZ, R25.reuse, P4 ;  /* 0x000000ffff077224 */ /* 0x100fe200020e0619 */
[----:B------:R-:W-:Y:S01]  /*5c10*/  IADD3 R26, P3, R26, 0x220, RZ ;  /* 0x000002201a1a7810 */ /* 0x000fe20007f7e0ff */
[----:B------:R-:W-:Y:S01]  /*5c20*/  IMAD.MOV.U32 R4, RZ, RZ, R0 ;  /* 0x000000ffff047224 */ /* 0x000fe200078e0000 */
[----:B------:R-:W-:Y:S01]  /*5c30*/  STL.128 [R1+0x2d0], RZ ;  /* 0x0002d0ff01007387 */ /* 0x000fe20000100c00 */
[----:B------:R-:W-:Y:S01]  /*5c40*/  IMAD.MOV.U32 R6, RZ, RZ, R10 ;  /* 0x000000ffff067224 */ /* 0x000fe200078e000a */
[----:B------:R-:W-:Y:S01]  /*5c50*/  IADD3 R17, P4, R17, 0x38, RZ ;  /* 0x0000003811117810 */ /* 0x000fe20007f9e0ff */
[----:B------:R-:W-:Y:S01]  /*5c60*/  IMAD.X R9, RZ, RZ, R25, P1 ;  /* 0x000000ffff097224 */ /* 0x000fe200008e0619 */
[----:B------:R-:W-:Y:S04]  /*5c70*/  STL.128 [R1+0x2e0], RZ ;  /* 0x0002e0ff01007387 */ /* 0x000fe80000100c00 */
[----:B------:R1:W-:Y:S04]  /*5c80*/  STL.128 [R1+0x40], R4 ;  /* 0x0000400401007387 */ /* 0x0003e80000100c00 */
[----:B------:R-:W-:Y:S04]  /*5c90*/  STL.64 [R1+0x68], R6 ;  /* 0x0000680601007387 */ /* 0x000fe80000100a00 */
[----:B------:R-:W-:Y:S04]  /*5ca0*/  STL.64 [R1+0x8], R8 ;  /* 0x0000080801007387 */ /* 0x000fe80000100a00 */
[----:B------:R-:W-:Y:S01]  /*5cb0*/  STL.128 [R1+0x2f0], RZ ;  /* 0x0002f0ff01007387 */ /* 0x000fe20000100c00 */
[----:B-1----:R-:W1:Y:S03]  /*5cc0*/  LDC.64 R4, c[0x0][0xad8] ;  /* 0x0002b600ff047b82 */ /* 0x002e660000000a00 */
[----:B------:R-:W-:Y:S04]  /*5cd0*/  STL.128 [R1+0x300], RZ ;  /* 0x000300ff01007387 */ /* 0x000fe80000100c00 */
[----:B------:R-:W-:Y:S04]  /*5ce0*/  STL.128 [R1+0x310], RZ ;  /* 0x000310ff01007387 */ /* 0x000fe80000100c00 */
[----:B------:R-:W-:Y:S04]  /*5cf0*/  STL.128 [R1+0x320], RZ ;  /* 0x000320ff01007387 */ /* 0x000fe80000100c00 */
[----:B------:R-:W-:Y:S04]  /*5d00*/  STL.128 [R1+0x330], RZ ;  /* 0x000330ff01007387 */ /* 0x000fe80000100c00 */
[----:B------:R-:W-:Y:S04]  /*5d10*/  STL.128 [R1+0x340], RZ ;  /* 0x000340ff01007387 */ /* 0x000fe80000100c00 */
[----:B------:R-:W-:Y:S01]  /*5d20*/  STL.128 [R1+0x350], RZ ;  /* 0x000350ff01007387 */ /* 0x000fe20000100c00 */
[----:B-1----:R-:W-:-:S03]  /*5d30*/  ISETP.GE.AND P1, PT, R5, 0x1, PT ;  /* 0x000000010500780c */ /* 0x002fc60003f26270 */
[----:B------:R-:W-:Y:S01]  /*5d40*/  STL.128 [R1+0x360], RZ ;  /* 0x000360ff01007387 */ /* 0x000fe20000100c00 */
[----:B------:R-:W-:-:S03]  /*5d50*/  IMAD.IADD R0, R27, 0x1, R4 ;  /* 0x000000011b007824 */ /* 0x000fc600078e0204 */
[----:B------:R-:W-:Y:S04]  /*5d60*/  STL.128 [R1+0x370], RZ ;  /* 0x000370ff01007387 */ /* 0x000fe80000100c00 */
        /* <DEDUP_REMOVED lines=10> */
[----:B------:R-:W-:Y:S04]  /*5e10*/  STL.64 [R1], RZ ;  /* 0x000000ff01007387 */ /* 0x000fe80000100a00 */
[----:B------:R-:W-:Y:S04]  /*5e20*/  STL.64 [R1+0x38], RZ ;  /* 0x000038ff01007387 */ /* 0x000fe80000100a00 */
[----:B------:R1:W-:Y:S02]  /*5e30*/  STL.64 [R1+0x18], R2 ;  /* 0x0000180201007387 */ /* 0x0003e40000100a00 */
[----:B-1----:R-:W-:-:S05]  /*5e40*/  IADD3 R2, P2, R24, 0x32440, RZ ;  /* 0x0003244018027810 */ /* 0x002fca0007f5e0ff */
[----:B------:R-:W-:Y:S01]  /*5e50*/  IMAD.X R3, RZ, RZ, R25, P2 ;  /* 0x000000ffff037224 */ /* 0x000fe200010e0619 */
[----:B------:R-:W-:-:S04]  /*5e60*/  IADD3 R16, P2, R16, 0x430, RZ ;  /* 0x0000043010107810 */ /* 0x000fc80007f5e0ff */
[----:B------:R-:W-:Y:S04]  /*5e70*/  STL.64 [R1+0x10], R2 ;  /* 0x0000100201007387 */ /* 0x000fe80000100a00 */
[----:B------:R1:W-:Y:S02]  /*5e80*/  STL.64 [R1+0x30], R2 ;  /* 0x0000300201007387 */ /* 0x0003e40000100a00 */
[----:B-1----:R-:W-:-:S05]  /*5e90*/  IMAD.U32 R2, RZ, RZ, UR49 ;  /* 0x00000031ff027e24 */ /* 0x002fca000f8e00ff */
[----:B------:R-:W-:Y:S01]  /*5ea0*/  IADD3 R2, P5, R2, 0x70, RZ ;  /* 0x0000007002027810 */ /* 0x000fe20007fbe0ff */
[----:B------:R-:W-:-:S12]  /*5eb0*/  @P0 BRA `(.L_x_10045) ;  /* 0x00000000000c0947 */ /* 0x000fd80003800000 */
[----:B------:R-:W1:Y:S01]  /*5ec0*/  FENCE.VIEW.ASYNC.G ;  /* 0x00000000000073c6 */ /* 0x000e620000000100 */
[----:B------:R-:W-:Y:S05]  /*5ed0*/  WARPSYNC.ALL ;  /* 0x0000000000007948 */ /* 0x000fea0003800000 */
[----:B-1----:R-:W-:Y:S06]  /*5ee0*/  BAR.ARV 0xc, 0x120 ;  /* 0x0304800000007b1d */ /* 0x002fec0000002000 */
.L_x_10045:
[----:B------:R-:W-:Y:S02]  /*5ef0*/  IMAD.X R33, RZ, RZ, UR48, P2 ;  /* 0x00000030ff217e24 */ /* 0x000fe400090e06ff */
[----:B------:R-:W-:Y:S02]  /*5f00*/  IMAD.X R49, RZ, RZ, UR48, P3 ;  /* 0x00000030ff317e24 */ /* 0x000fe400098e06ff */
[----:B------:R-:W-:Y:S02]  /*5f10*/  IMAD.X R58, RZ, RZ, UR48, P4 ;  /* 0x00000030ff3a7e24 */ /* 0x000fe4000a0e06ff */
[----:B------:R-:W-:Y:S01]  /*5f20*/  IMAD.X R73, RZ, RZ, UR48, P5 ;  /* 0x00000030ff497e24 */ /* 0x000fe2000a8e06ff */
        /* <DEDUP_REMOVED lines=12> */
.L_x_10048:
[----:B------:R-:W-:-:S13]  /*5ff0*/  ISETP.NE.AND P0, PT, R5, 0x1, PT ;  /* 0x000000010500780c */ /* 0x000fda0003f05270 */
[----:B------:R-:W1:Y:S02]  /*6000*/  @P0 LDC.64 R6, c[0x0][0xae0] ;  /* 0x0002b800ff060b82 */ /* 0x000e640000000a00 */
[----:B-1----:R-:W-:-:S05]  /*6010*/  @P0 IMAD.HI.U32 R4, R3, R6, RZ ;  /* 0x0000000603040227 */ /* 0x002fca00078e00ff */
[----:B------:R-:W-:-:S07]  /*6020*/  @P0 SHF.R.U32.HI R3, RZ, R7, R4 ;  /* 0x00000007ff030219 */ /* 0x000fce0000011604 */
.L_x_10049:
[----:B------:R-:W-:Y:S05]  /*6030*/  BSYNC B0 ;  /* 0x0000000000007941 */ /* 0x000fea0003800000 */
.L_x_10047:
[----:B------:R-:W-:-:S05]  /*6040*/  IMAD R3, R3, R5, R5 ;  /* 0x0000000503037224 */ /* 0x000fca00078e0205 */
[----:B------:R-:W-:-:S07]  /*6050*/  VIMNMX R0, R0, R3, PT ;  /* 0x0000000300007248 */ /* 0x000fce0003fe0100 */
.L_x_10046:
        /* <DEDUP_REMOVED lines=18> */
.L_x_10052:
[----:B------:R-:W-:-:S13]  /*6180*/  ISETP.NE.AND P0, PT, R5, 0x1, PT ;  /* 0x000000010500780c */ /* 0x000fda0003f05270 */
[----:B------:R-:W1:Y:S02]  /*6190*/  @P0 LDC.64 R6, c[0x0][0xae0] ;  /* 0x0002b800ff060b82 */ /* 0x000e640000000a00 */
[----:B-1----:R-:W-:-:S05]  /*61a0*/  @P0 IMAD.HI.U32 R6, R35, R6, RZ ;  /* 0x0000000623060227 */ /* 0x002fca00078e00ff */
[----:B------:R-:W-:-:S07]  /*61b0*/  @P0 SHF.R.U32.HI R35, RZ, R7, R6 ;  /* 0x00000007ff230219 */ /* 0x000fce0000011606 */
.L_x_10053:
[----:B------:R-:W-:Y:S05]  /*61c0*/  BSYNC B0 ;  /* 0x0000000000007941 */ /* 0x000fea0003800000 */
.L_x_10051:
[----:B------:R-:W-:-:S05]  /*61d0*/  IMAD R0, R35, R5, RZ ;  /* 0x0000000523007224 */ /* 0x000fca00078e02ff */
[----:B------:R-:W-:-:S07]  /*61e0*/  VIMNMX R3, R3, R0, !PT ;  /* 0x0000000003037248 */ /* 0x000fce0007fe0100 */
.L_x_10050:
[----:B------:R-:W-:Y:S01]  /*61f0*/  IMAD.HI R3, R3, 0x2aaaaaab, RZ ;  /* 0x2aaaaaab03037827 */ /* 0x000fe200078e02ff */
[----:B------:R-:W-:-:S04]  /*6200*/  PLOP3.LUT P0, PT, PT, PT, PT, 0x80, 0x0 ;  /* 0x000000000000781c */ /* 0x000fc80003f0f070 */
[----:B------:R-:W-:-:S04]  /*6210*/  SHF.R.U32.HI R0, RZ, 0x1f, R3 ;  /* 0x0000001fff007819 */ /* 0x000fc80000011603 */
[----:B------:R-:W-:-:S04]  /*6220*/  LEA.HI.SX32 R0, R3, R0, 0x1c ;  /* 0x0000000003007211 */ /* 0x000fc800078fe2ff */
[----:B------:R-:W-:-:S04]  /*6230*/  VIMNMX R167, RZ, R0, !PT ;  /* 0x00000000ffa77248 */ /* 0x000fc80007fe0100 */
[----:B------:R-:W-:-:S13]  /*6240*/  ISETP.GT.AND P1, PT, R181, R167, PT ;  /* 0x000000a7b500720c */ /* 0x000fda0003f24270 */
[----:B------:R-:W-:Y:S05]  /*6250*/  @!P1 BRA `(.L_x_10054) ;  /* 0x0000024000589947 */ /* 0x000fea0003800000 */
[----:B------:R1:W-:Y:S01]  /*6260*/  STL.64 [R1+0x78], RZ ;  /* 0x000078ff01007387 */ /* 0x0003e20000100a00 */
[----:B------:R-:W-:Y:S01]  /*6270*/  IMAD.U32 R52, RZ, RZ, UR49 ;  /* 0x00000031ff347e24 */ /* 0x000fe2000f8e00ff */
[----:B------:R-:W-:Y:S01]  /*6280*/  UMOV UR4, 0xffffffff ;  /* 0xffffffff00047882 */ /* 0x000fe20000000000 */
[----:B------:R-:W-:Y:S02]  /*6290*/  IMAD.U32 R54, RZ, RZ, UR49 ;  /* 0x00000031ff367e24 */ /* 0x000fe4000f8e00ff */
[----:B------:R-:W-:Y:S01]  /*62a0*/  IMAD.U32 R48, RZ, RZ, UR49 ;  /* 0x00000031ff307e24 */ /* 0x000fe2000f8e00ff */
[----:B------:R-:W-:Y:S01]  /*62b0*/  IADD3 R52, P1, R52, 0x118, RZ ;  /* 0x0000011834347810 */ /* 0x000fe20007f3e0ff */
        /* <DEDUP_REMOVED lines=10> */
[----:B------:R-:W-:-:S02]  /*6360*/  IMAD.U32 R30, RZ, RZ, UR49 ;  /* 0x00000031ff1e7e24 */ /* 0x000fc4000f8e00ff */
[----:B------:R-:W-:Y:S01]  /*6370*/  IMAD.X R55, RZ, RZ, UR48, P1 ;  /* 0x00000030ff377e24 */ /* 0x000fe200088e06ff */
[----:B------:R-:W-:Y:S01]  /*6380*/  IADD3 R50, P1, R50, 0x88, RZ ;  /* 0x0000008832327810 */ /* 0x000fe20007f3e0ff */
[----:B------:R-:W-:Y:S01]  /*6390*/  IMAD.X R57, RZ, RZ, UR48, P5 ;  /* 0x00000030ff397e24 */ /* 0x000fe2000a8e06ff */
[----:B------:R-:W-:Y:S01]  /*63a0*/  IADD3 R34, P5, R34, 0x80, RZ ;  /* 0x0000008022227810 */ /* 0x000fe20007fbe0ff */
[----:B------:R-:W-:Y:S01]  /*63b0*/  IMAD.X R51, RZ, RZ, UR48, P4 ;  /* 0x00000030ff337e24 */ /* 0x000fe2000a0e06ff */
[----:B------:R-:W-:Y:S01]  /*63c0*/  IADD3 R30, P4, R30, 0x78, RZ ;  /* 0x000000781e1e7810 */ /* 0x000fe20007f9e0ff */
[----:B------:R-:W-:Y:S02]  /*63d0*/  IMAD.X R61, RZ, RZ, UR48, P0 ;  /* 0x00000030ff3d7e24 */ /* 0x000fe400080e06ff */
[----:B------:R-:W-:Y:S02]  /*63e0*/  IMAD.X R63, RZ, RZ, UR48, P3 ;  /* 0x00000030ff3f7e24 */ /* 0x000fe400098e06ff */
[----:B------:R-:W-:-:S02]  /*63f0*/  IMAD.X R59, RZ, RZ, UR48, P2 ;  /* 0x00000030ff3b7e24 */ /* 0x000fc400090e06ff */
[----:B------:R-:W-:Y:S02]  /*6400*/  IMAD.X R53, RZ, RZ, UR48, P1 ;  /* 0x00000030ff357e24 */ /* 0x000fe400088e06ff */
[----:B------:R-:W-:Y:S02]  /*6410*/  IMAD.X R35, RZ, RZ, UR48, P5 ;  /* 0x00000030ff237e24 */ /* 0x000fe4000a8e06ff */
[----:B------:R-:W-:Y:S01]  /*6420*/  IMAD.X R31, RZ, RZ, UR48, P4 ;  /* 0x00000030ff1f7e24 */ /* 0x000fe2000a0e06ff */
[----:B-1----:R-:W-:Y:S06]  /*6430*/  BRA.DIV UR4, `(.L_x_10055) ;  /* 0x000002ce04d07947 */ /* 0x002fec000b800000 */
[----:B------:R1:W2:Y:S02]  /*6440*/  SHFL.IDX PT, R14, R217, RZ, 0x1f ;  /* 0x00001fffd90e7589 */ /* 0x0002a400000e0000 */
.L_x_10326:
[----:B--2---:R-:W-:Y:S01]  /*6450*/  LEA.HI R0, R14, R14, RZ, 0x1 ;  /* 0x0000000e0e007211 */ /* 0x004fe200078f08ff */
[C---:B------:R-:W-:Y:S01]  /*6460*/  VIADD R39, R145.reuse, 0x18400 ;  /* 0x0001840091277836 */ /* 0x040fe20000000000 */
[----:B------:R-:W-:Y:S01]  /*6470*/  STL.128 [R1+0xb0], RZ ;  /* 0x0000b0ff01007387 */ /* 0x000fe20000100c00 */
[C---:B------:R-:W-:Y:S01]  /*6480*/  VIADD R8, R145.reuse, 0x400 ;  /* 0x0000040091087836 */ /* 0x040fe20000000000 */
[----:B------:R-:W-:Y:S01]  /*6490*/  LOP3.LUT R3, R0, 0x7fffe, RZ, 0xc0, !PT ;  /* 0x0007fffe00037812 */ /* 0x000fe200078ec0ff */
[----:B------:R-:W-:Y:S01]  /*64a0*/  IMAD.MOV.U32 R4, RZ, RZ, 0x1 ;  /* 0x00000001ff047424 */ /* 0x000fe200078e00ff */
[----:B------:R-:W-:Y:S01]  /*64b0*/  STL.128 [R1+0xc0], RZ ;  /* 0x0000c0ff01007387 */ /* 0x000fe20000100c00 */
[----:B------:R-:W-:Y:S01]  /*64c0*/  IMAD.MOV.U32 R5, RZ, RZ, RZ ;  /* 0x000000ffff057224 */ /* 0x000fe200078e00ff */
[----:B------:R-:W-:Y:S01]  /*64d0*/  SHF.R.U32.HI R8, RZ, 0x4, R8 ;  /* 0x00000004ff087819 */ /* 0x000fe20000011608 */
[----:B------:R-:W-:Y:S01]  /*64e0*/  IMAD.IADD R0, R14, 0x1, -R3 ;  /* 0x000000010e007824 */ /* 0x000fe200078e0a03 */
[----:B------:R-:W-:Y:S01]  /*64f0*/  IADD3 R3, R145, 0x1c400, RZ ;  /* 0x0001c40091037810 */ /* 0x000fe20007ffe0ff */
[----:B------:R-:W-:Y:S01]  /*6500*/  IMAD.MOV.U32 R6, RZ, RZ, 0x1 ;  /* 0x00000001ff067424 */ /* 0x000fe200078e00ff */
[----:B------:R-:W-:Y:S01]  /*6510*/  LOP3.LUT R8, R8, 0x3fff, RZ, 0xc0, !PT ;  /* 0x00003fff08087812 */ /* 0x000fe200078ec0ff */
[----:B------:R-:W-:Y:S01]  /*6520*/  IMAD R0, R0, 0x2000, R39 ;  /* 0x0000200000007824 */ /* 0x000fe200078e0227 */
[----:B------:R-:W-:Y:S01]  /*6530*/  SHF.R.U32.HI R3, RZ, 0x4, R3 ;  /* 0x00000004ff037819 */ /* 0x000fe20000011603 */
[----:B------:R-:W-:Y:S01]  /*6540*/  IMAD.MOV.U32 R7, RZ, RZ, RZ ;  /* 0x000000ffff077224 */ /* 0x000fe200078e00ff */
[----:B------:R-:W-:Y:S01]  /*6550*/  LOP3.LUT R10, R8, 0x10000, RZ, 0xfc, !PT ;  /* 0x00010000080a7812 */ /* 0x000fe200078efcff */
[----:B------:R-:W-:Y:S01]  /*6560*/  VIADD R9, R0, 0xa000 ;  /* 0x0000a00000097836 */ /* 0x000fe20000000000 */
[----:B------:R-:W-:Y:S01]  /*6570*/  LOP3.LUT R3, R3, 0x3fff, RZ, 0xc0, !PT ;  /* 0x00003fff03037812 */ /* 0x000fe200078ec0ff */
[----:B------:R-:W-:Y:S01]  /*6580*/  IMAD.MOV.U32 R12, RZ, RZ, 0x1 ;  /* 0x00000001ff0c7424 */ /* 0x000fe200078e00ff */
[----:B------:R-:W-:Y:S01]  /*6590*/  SHF.R.U32.HI R0, RZ, 0x4, R0 ;  /* 0x00000004ff007819 */ /* 0x000fe20000011600 */
[----:B------:R-:W-:Y:S01]  /*65a0*/  IMAD.MOV.U32 R13, RZ, RZ, RZ ;  /* 0x000000ffff0d7224 */ /* 0x000fe200078e00ff */
[----:B------:R-:W-:Y:S01]  /*65b0*/  SHF.R.U32.HI R9, RZ, 0x4, R9 ;  /* 0x00000004ff097819 */ /* 0x000fe20000011609 */
[----:B------:R2:W-:Y:S01]  /*65c0*/  STL.128 [R1+0x80], R4 ;  /* 0x0000800401007387 */ /* 0x0005e20000100c00 */
[----:B------:R-:W-:Y:S01]  /*65d0*/  LOP3.LUT R3, R3, 0x10000, RZ, 0xfc, !PT ;  /* 0x0001000003037812 */ /* 0x000fe200078efcff */
[----:B------:R-:W-:Y:S01]  /*65e0*/  IMAD.MOV.U32 R11, RZ, RZ, 0x40000040 ;  /* 0x40000040ff0b7424 */ /* 0x000fe200078e00ff */
[----:B------:R-:W-:Y:S01]  /*65f0*/  LOP3.LUT R9, R9, 0x3fff, RZ, 0xc0, !PT ;  /* 0x00003fff09097812 */ /* 0x000fe200078ec0ff */
[----:B------:R3:W-:Y:S01]  /*6600*/  STL.64 [R1+0x90], R12 ;  /* 0x0000900c01007387 */ /* 0x0007e20000100a00 */
[----:B------:R-:W-:Y:S01]  /*6610*/  LOP3.LUT R0, R0, 0x3fff, RZ, 0xc0, !PT ;  /* 0x00003fff00007812 */ /* 0x000fe200078ec0ff */
[----:B------:R-:W-:Y:S01]  /*6620*/  IMAD.U32 R28, RZ, RZ, UR49 ;  /* 0x00000031ff1c7e24 */ /* 0x000fe2000f8e00ff */
[----:B------:R-:W-:Y:S01]  /*6630*/  LOP3.LUT P0, RZ, R39, 0x1bf, RZ, 0xc0, !PT ;  /* 0x000001bf27ff7812 */ /* 0x000fe2000780c0ff */
[----:B------:R4:W-:Y:S01]  /*6640*/  STL.128 [R1+0xd0], RZ ;  /* 0x0000d0ff01007387 */ /* 0x0009e20000100c00 */
[----:B------:R-:W-:Y:S02]  /*6650*/  BSSY B6, `(.L_x_10056) ;  /* 0x0000022000067945 */ /* 0x000fe40003800000 */
[----:B------:R-:W-:Y:S01]  /*6660*/  IADD3 R28, P1, R28, 0xb0, RZ ;  /* 0x000000b01c1c7810 */ /* 0x000fe20007f3e0ff */
[----:B------:R4:W-:Y:S01]  /*6670*/  STL.128 [R1+0xe0], RZ ;  /* 0x0000e0ff01007387 */ /* 0x0009e20000100c00 */
[----:B--2---:R-:W-:Y:S01]  /*6680*/  LOP3.LUT R6, R8, 0x3000000, RZ, 0xfc, !PT ;  /* 0x0300000008067812 */ /* 0x004fe200078efcff */
[----:B------:R-:W-:Y:S01]  /*6690*/  IMAD.MOV.U32 R4, RZ, RZ, R3 ;  /* 0x000000ffff047224 */ /* 0x000fe200078e0003 */
[----:B------:R-:W-:Y:S01]  /*66a0*/  LOP3.LUT R8, R9, 0x10000, RZ, 0xfc, !PT ;  /* 0x0001000009087812 */ /* 0x000fe200078efcff */
[----:B------:R-:W-:Y:S01]  /*66b0*/  IMAD.MOV.U32 R5, RZ, RZ, 0x40000040 ;  /* 0x40000040ff057424 */ /* 0x000fe200078e00ff */
[----:B---3--:R-:W-:Y:S01]  /*66c0*/  LOP3.LUT R12, R0, 0x10000, RZ, 0xfc, !PT ;  /* 0x00010000000c7812 */ /* 0x008fe200078efcff */
[----:B------:R-:W-:Y:S01]  /*66d0*/  IMAD.MOV.U32 R7, RZ, RZ, 0x40000040 ;  /* 0x40000040ff077424 */ /* 0x000fe200078e00ff */
[----:B------:R4:W-:Y:S01]  /*66e0*/  STL.128 [R1+0xf0], RZ ;  /* 0x0000f0ff01007387 */ /* 0x0009e20000100c00 */
[----:B------:R-:W-:-:S02]  /*66f0*/  IMAD.MOV.U32 R13, RZ, RZ, 0x40000040 ;  /* 0x40000040ff0d7424 */ /* 0x000fc400078e00ff */
[----:B------:R-:W-:Y:S01]  /*6700*/  IMAD.MOV.U32 R9, RZ, RZ, 0x40000040 ;  /* 0x40000040ff097424 */ /* 0x000fe200078e00ff */
[----:B------:R4:W-:Y:S01]  /*6710*/  STL.128 [R1+0xa0], R4 ;  /* 0x0000a00401007387 */ /* 0x0009e20000100c00 */
[----:B------:R-:W-:-:S03]  /*6720*/  IMAD.X R29, RZ, RZ, UR48, P1 ;  /* 0x00000030ff1d7e24 */ /* 0x000fc600088e06ff */
[----:B------:R4:W-:Y:S04]  /*6730*/  STL.64 [R1+0x98], R12 ;  /* 0x0000980c01007387 */ /* 0x0009e80000100a00 */
[----:B------:R4:W-:Y:S04]  /*6740*/  STL.128 [R1+0x110], R8 ;  /* 0x0001100801007387 */ /* 0x0009e80000100c00 */
[----:B------:R4:W-:Y:S01]  /*6750*/  STL.128 [R1+0x100], RZ ;  /* 0x000100ff01007387 */ /* 0x0009e20000100c00 */
[----:B------:R-:W-:Y:S05]  /*6760*/  @!P0 BRA `(.L_x_10057) ;  /* 0x0000000000408947 */ /* 0x000fea0003800000 */
[----:B------:R-:W-:Y:S01]  /*6770*/  MOV R0, 0x0 ;  /* 0x0000000000007802 */ /* 0x000fe20000000f00 */
[----:B------:R-:W-:Y:S01]  /*6780*/  ULDC.64 UR4, c[0x4][0x108] ;  /* 0x0100420000047ab9 */ /* 0x000fe20000000a00 */
[----:B------:R-:W-:Y:S01]  /*6790*/  ULDC.64 UR6, c[0x4][0x110] ;  /* 0x0100440000067ab9 */ /* 0x000fe20000000a00 */
[----:B----4-:R-:W-:Y:S01]  /*67a0*/  IMAD.U32 R4, RZ, RZ, UR4 ;  /* 0x00000004ff047e24 */ /* 0x010fe2000f8e00ff */
[----:B------:R2:W3:Y:S01]  /*67b0*/  LDC.64 R14, c[0x4][R0] ;  /* 0x01000000000e7b82 */ /* 0x0004e20000000a00 */
        /* <DEDUP_REMOVED lines=8> */
[----:B--2---:R-:W-:-:S07]  /*6840*/  IMAD.MOV.U32 R13, RZ, RZ, RZ ;  /* 0x000000ffff0d7224 */ /* 0x004fce00078e00ff */
[----:B------:R-:W-:-:S07]  /*6850*/  LEPC R20, `(.L_x_10057) ;  /* 0x000000001014794e */ /* 0x000fce0000000000 */
[----:B01-3-5:R-:W-:Y:S05]  /*6860*/  CALL.ABS.NOINC R14 ;  /* 0x000000000e007343 */ /* 0x02bfea0003c00000 */
.L_x_10057:
[----:B------:R-:W-:Y:S05]  /*6870*/  BSYNC B6 ;  /* 0x0000000000067941 */ /* 0x000fea0003800000 */
.L_x_10056:
[----:B------:R-:W2:Y:S01]  /*6880*/  S2R R20, SR_TID.X ;  /* 0x0000000000147919 */ /* 0x000ea20000002100 */
[----:B----4-:R-:W3:Y:S01]  /*6890*/  LDC.64 R6, c[0x0][0xad8] ;  /* 0x0002b600ff067b82 */ /* 0x010ee20000000a00 */
[----:B------:R-:W-:Y:S01]  /*68a0*/  UIADD3 UR4, UP0, UR49, 0x120, URZ ;  /* 0x0000012031047890 */ /* 0x000fe2000ff1e03f */
[----:B------:R-:W-:Y:S01]  /*68b0*/  IMAD.MOV.U32 R4, RZ, RZ, RZ ;  /* 0x000000ffff047224 */ /* 0x000fe200078e00ff */
[----:B------:R-:W-:Y:S01]  /*68c0*/  STL.64 [R1+0x120], R212 ;  /* 0x000120d401007387 */ /* 0x000fe20000100a00 */
[----:B------:R-:W-:Y:S01]  /*68d0*/  IMAD.U32 R72, RZ, RZ, UR49 ;  /* 0x00000031ff487e24 */ /* 0x000fe2000f8e00ff */
[----:B------:R-:W-:Y:S01]  /*68e0*/  UIADD3.X UR5, URZ, UR48, URZ, UP0, !UPT ;  /* 0x000000303f057290 */ /* 0x000fe200087fe43f */
[----:B------:R-:W-:Y:S01]  /*68f0*/  IMAD.U32 R27, RZ, RZ, UR49 ;  /* 0x00000031ff1b7e24 */ /* 0x000fe2000f8e00ff */
[----:B------:R-:W-:Y:S01]  /*6900*/  STL.U8 [R1+0x138], RZ ;  /* 0x000138ff01007387 */ /* 0x000fe20000100000 */
[----:B------:R-:W4:Y:S01]  /*6910*/  LDC.64 R12, c[0x0][0xae0] ;  /* 0x0002b800ff0c7b82 */ /* 0x000f220000000a00 */
[----:B------:R-:W-:Y:S01]  /*6920*/  IMAD.U32 R8, RZ, RZ, UR4 ;  /* 0x00000004ff087e24 */ /* 0x000fe2000f8e00ff */
[----:B------:R-:W-:Y:S01]  /*6930*/  ULDC UR4, c[0x0][0x3d4] ;  /* 0x0000f50000047ab9 */ /* 0x000fe20000000800 */
[----:B------:R-:W-:Y:S01]  /*6940*/  IMAD.U32 R9, RZ, RZ, UR5 ;  /* 0x00000005ff097e24 */ /* 0x000fe2000f8e00ff */
[----:B------:R-:W-:Y:S01]  /*6950*/  STL.U8 [R1+0x16c], RZ ;  /* 0x00016cff01007387 */ /* 0x000fe20000100000 */
[----:B------:R-:W-:Y:S01]  /*6960*/  ISETP.LT.AND P0, PT, RZ, UR4, PT ;  /* 0x00000004ff007c0c */ /* 0x000fe2000bf01270 */
[----:B------:R-:W-:Y:S01]  /*6970*/  IMAD.U32 R32, RZ, RZ, UR49 ;  /* 0x00000031ff207e24 */ /* 0x000fe2000f8e00ff */
[----:B------:R-:W-:Y:S01]  /*6980*/  IADD3 R72, P2, R72, 0x13c, RZ ;  /* 0x0000013c48487810 */ /* 0x000fe20007f5e0ff */
[----:B------:R-:W0:Y:S01]  /*6990*/  LDC R162, c[0x0][0xad4] ;  /* 0x0002b500ffa27b82 */ /* 0x000e220000000800 */
[----:B------:R-:W-:Y:S01]  /*69a0*/  STL.64 [R1+0x128], R8 ;  /* 0x0001280801007387 */ /* 0x000fe20000100a00 */
[----:B------:R-:W-:-:S02]  /*69b0*/  IADD3 R27, P3, R27, 0x138, RZ ;  /* 0x000001381b1b7810 */ /* 0x000fc40007f7e0ff */
[----:B------:R-:W-:Y:S01]  /*69c0*/  IADD3 R32, P4, R32, 0x128, RZ ;  /* 0x0000012820207810 */ /* 0x000fe20007f9e0ff */
[----:B------:R1:W-:Y:S01]  /*69d0*/  STL.64 [R1+0x130], R30 ;  /* 0x0001301e01007387 */ /* 0x0003e20000100a00 */
[----:B------:R-:W-:Y:S02]  /*69e0*/  IMAD.X R75, RZ, RZ, UR48, P2 ;  /* 0x00000030ff4b7e24 */ /* 0x000fe400090e06ff */
[----:B------:R-:W0:Y:S01]  /*69f0*/  LDC.64 R10, c[0x0][0x428] ;  /* 0x00010a00ff0a7b82 */ /* 0x000e220000000a00 */
[----:B---3--:R-:W-:Y:S02]  /*6a00*/  IMAD.MOV.U32 R163, RZ, RZ, R6 ;  /* 0x000000ffffa37224 */ /* 0x008fe400078e0006 */
[----:B------:R-:W-:Y:S02]  /*6a10*/  IMAD.MOV.U32 R5, RZ, RZ, R7 ;  /* 0x000000ffff057224 */ /* 0x000fe400078e0007 */
[----:B------:R-:W-:Y:S02]  /*6a20*/  IMAD.X R64, RZ, RZ, UR48, P3 ;  /* 0x00000030ff407e24 */ /* 0x000fe400098e06ff */
[----:B--2---:R-:W-:Y:S01]  /*6a30*/  VIADD R211, R20, 0xffffff80 ;  /* 0xffffff8014d37836 */ /* 0x004fe20000000000 */
[----:B------:R-:W2:Y:S01]  /*6a40*/  LDC R0, c[0x0][0x430] ;  /* 0x00010c00ff007b82 */ /* 0x000ea20000000800 */
[----:B----4-:R-:W-:-:S02]  /*6a50*/  IMAD.MOV.U32 R6, RZ, RZ, R12 ;  /* 0x000000ffff067224 */ /* 0x010fc400078e000c */
[----:B------:R-:W-:Y:S01]  /*6a60*/  IMAD.MOV.U32 R7, RZ, RZ, R13 ;  /* 0x000000ffff077224 */ /* 0x000fe200078e000d */
[----:B------:R3:W-:Y:S01]  /*6a70*/  STL [R1+0x13c], R211 ;  /* 0x00013cd301007387 */ /* 0x0007e20000100800 */
[----:B-1----:R-:W-:Y:S02]  /*6a80*/  IMAD.U32 R30, RZ, RZ, UR49 ;  /* 0x00000031ff1e7e24 */ /* 0x002fe4000f8e00ff */
[----:B------:R-:W-:Y:S01]  /*6a90*/  IMAD.X R65, RZ, RZ, UR48, P4 ;  /* 0x00000030ff417e24 */ /* 0x000fe2000a0e06ff */
[----:B0-----:R3:W-:Y:S02]  /*6aa0*/  STL.128 [R1+0x140], R160 ;  /* 0x000140a001007387 */ /* 0x0017e40000100c00 */
[----:B------:R-:W-:Y:S02]  /*6ab0*/  IADD3 R30, P1, R30, 0x16c, RZ ;  /* 0x0000016c1e1e7810 */ /* 0x000fe40007f3e0ff */
[----:B------:R3:W-:Y:S03]  /*6ac0*/  STL.128 [R1+0x150], R4 ;  /* 0x0001500401007387 */ /* 0x0007e60000100c00 */
[----:B------:R-:W-:Y:S01]  /*6ad0*/  IMAD.X R31, RZ, RZ, UR48, P1 ;  /* 0x00000030ff1f7e24 */ /* 0x000fe200088e06ff */
[----:B------:R3:W-:Y:S04]  /*6ae0*/  STL.64 [R1+0x160], R10 ;  /* 0x0001600a01007387 */ /* 0x0007e80000100a00 */
[----:B--2---:R3:W-:Y:S01]  /*6af0*/  STL [R1+0x168], R0 ;  /* 0x0001680001007387 */ /* 0x0047e20000100800 */
[----:B------:R-:W-:Y:S05]  /*6b00*/  @P0 BRA `(.L_x_10058) ;  /* 0x0000000000400947 */ /* 0x000fea0003800000 */
[----:B------:R-:W3:Y:S02]  /*6b10*/  LDL R3, [R1+0x21c] ;  /* 0x00021c0001037983 */ /* 0x000ee40000100800 */
[----:B---3--:R-:W-:-:S04]  /*6b20*/  LEA.HI R0, R3, R3, RZ, 0x1 ;  /* 0x0000000303007211 */ /* 0x008fc800078f08ff */
        /* <DEDUP_REMOVED lines=8> */
.L_x_10061:
[----:B-1----:R1:W2:Y:S02]  /*6bb0*/  SYNCS.PHASECHK.TRANS64.TRYWAIT P0, [R145+URZ+0x32400], R0 ;  /* 0x03240000910075a7 */ /* 0x0022a4000800017f */
[----:B--2---:R-:W-:Y:S05]  /*6bc0*/  @!P0 NANOSLEEP.SYNCS 0x989680 ;  /* 0x009896800000895d */ /* 0x004fea0003900000 */
[----:B------:R-:W2:Y:S02]  /*6bd0*/  @!P0 SYNCS.PHASECHK.TRANS64 P0, [R145+URZ+0x32400], R0 ;  /* 0x03240000910085a7 */ /* 0x000ea4000800007f */
[----:B--2---:R-:W-:Y:S05]  /*6be0*/  @!P0 BRA `(.L_x_10061) ;  /* 0xfffffffc00f08947 */ /* 0x004fea000383ffff */
.L_x_10060:
[----:B------:R-:W-:Y:S05]  /*6bf0*/  BSYNC B0 ;  /* 0x0000000000007941 */ /* 0x000fea0003800000 */
.L_x_10059:
[----:B------:R-:W-:Y:S05]  /*6c00*/  BRA `(.L_x_10062) ;  /* 0x0000002c007c7947 */ /* 0x000fea0003800000 */
.L_x_10058:
[----:B------:R-:W0:Y:S01]  /*6c10*/  LDC.64 R12, c[0x0][0x3d8] ;  /* 0x0000f600ff0c7b82 */ /* 0x000e220000000a00 */
[----:B-----5:R-:W-:Y:S01]  /*6c20*/  SHF.R.S32.HI R3, RZ, 0x1f, R37 ;  /* 0x0000001fff037819 */ /* 0x020fe20000011425 */
[----:B---3--:R-:W-:Y:S01]  /*6c30*/  IMAD.MOV.U32 R6, RZ, RZ, R22 ;  /* 0x000000ffff067224 */ /* 0x008fe200078e0016 */
[--C-:B------:R-:W-:Y:S01]  /*6c40*/  SHF.R.S32.HI R5, RZ, 0x1f, R154.reuse ;  /* 0x0000001fff057819 */ /* 0x100fe2000001149a */
[----:B------:R-:W-:Y:S01]  /*6c50*/  IMAD.MOV.U32 R7, RZ, RZ, R23 ;  /* 0x000000ffff077224 */ /* 0x000fe200078e0017 */
[----:B------:R-:W-:Y:S01]  /*6c60*/  LOP3.LUT P0, RZ, R39, 0x3ff, RZ, 0xc0, !PT ;  /* 0x000003ff27ff7812 */ /* 0x000fe2000780c0ff */
[----:B------:R-:W-:Y:S01]  /*6c70*/  IMAD.MOV.U32 R4, RZ, RZ, R154 ;  /* 0x000000ffff047224 */ /* 0x000fe200078e009a */
[----:B------:R-:W-:Y:S01]  /*6c80*/  BSSY B6, `(.L_x_10063) ;  /* 0x000002f000067945 */ /* 0x000fe20003800000 */
[----:B------:R-:W1:Y:S01]  /*6c90*/  LDC.64 R14, c[0x0][0x3e8] ;  /* 0x0000fa00ff0e7b82 */ /* 0x000e620000000a00 */
[-C--:B0-----:R-:W-:Y:S01]  /*6ca0*/  IMAD R0, R3, R12.reuse, RZ ;  /* 0x0000000c03007224 */ /* 0x081fe200078e02ff */
[----:B------:R-:W-:Y:S01]  /*6cb0*/  SHF.L.U64.HI R80, R12, 0x6, R13 ;  /* 0x000000060c507819 */ /* 0x000fe2000001020d */
[----:B------:R-:W-:-:S04]  /*6cc0*/  IMAD.WIDE.U32 R8, R153, R12, R6 ;  /* 0x0000000c99087225 */ /* 0x000fc800078e0006 */
[----:B------:R-:W-:Y:S02]  /*6cd0*/  IMAD R40, R166, R12, RZ ;  /* 0x0000000ca6287224 */ /* 0x000fe400078e02ff */
[-C--:B-1----:R-:W-:Y:S01]  /*6ce0*/  IMAD R20, R3, R14.reuse, RZ ;  /* 0x0000000e03147224 */ /* 0x082fe200078e02ff */
[----:B------:R-:W-:Y:S01]  /*6cf0*/  SHF.L.U64.HI R83, R14, 0x6, R15 ;  /* 0x000000060e537819 */ /* 0x000fe2000001020f */
[----:B------:R-:W-:-:S04]  /*6d00*/  IMAD.WIDE.U32 R10, R153, R14, R6 ;  /* 0x0000000e990a7225 */ /* 0x000fc800078e0006 */
[----:B------:R-:W-:-:S04]  /*6d10*/  IMAD.WIDE.U32 R38, R37, R12, RZ ;  /* 0x0000000c25267225 */ /* 0x000fc800078e00ff */
[C---:B------:R-:W-:Y:S01]  /*6d20*/  IMAD R41, R37.reuse, R13, R0 ;  /* 0x0000000d25297224 */ /* 0x040fe200078e0200 */
[----:B------:R-:W-:Y:S01]  /*6d30*/  IADD3 R47, P3, R8, R38, RZ ;  /* 0x00000026082f7210 */ /* 0x000fe20007f7e0ff */
[----:B------:R-:W-:Y:S02]  /*6d40*/  IMAD R43, R37, R15, R20 ;  /* 0x0000000f252b7224 */ /* 0x000fe400078e0214 */
[----:B------:R-:W-:-:S04]  /*6d50*/  IMAD.WIDE.U32 R6, R153, R12, R4 ;  /* 0x0000000c99067225 */ /* 0x000fc800078e0004 */
[----:B------:R-:W-:Y:S01]  /*6d60*/  IMAD R42, R166, R14, RZ ;  /* 0x0000000ea62a7224 */ /* 0x000fe200078e02ff */
[----:B------:R-:W-:Y:S01]  /*6d70*/  IADD3 R77, P1, R6, R38, RZ ;  /* 0x00000026064d7210 */ /* 0x000fe20007f3e0ff */
[----:B------:R-:W-:-:S04]  /*6d80*/  IMAD.WIDE.U32 R36, R37, R14, RZ ;  /* 0x0000000e25247225 */ /* 0x000fc800078e00ff */
[----:B------:R-:W-:Y:S01]  /*6d90*/  IMAD.WIDE.U32 R4, R153, R14, R4 ;  /* 0x0000000e99047225 */ /* 0x000fe200078e0004 */
[----:B------:R-:W-:-:S03]  /*6da0*/  IADD3 R69, P4, R10, R36, RZ ;  /* 0x000000240a457210 */ /* 0x000fc60007f9e0ff */
[----:B------:R-:W-:Y:S01]  /*6db0*/  IMAD R40, R153, R13, R40 ;  /* 0x0000000d99287224 */ /* 0x000fe200078e0228 */
[----:B------:R-:W-:Y:S01]  /*6dc0*/  IADD3 R81, P2, R4, R36, RZ ;  /* 0x0000002404517210 */ /* 0x000fe20007f5e0ff */
[----:B------:R-:W-:Y:S02]  /*6dd0*/  IMAD.IADD R41, R41, 0x1, R39 ;  /* 0x0000000129297824 */ /* 0x000fe400078e0227 */
[----:B------:R-:W-:Y:S02]  /*6de0*/  IMAD R42, R153, R15, R42 ;  /* 0x0000000f992a7224 */ /* 0x000fe400078e022a */
[----:B------:R-:W-:Y:S01]  /*6df0*/  IMAD.IADD R43, R43, 0x1, R37 ;  /* 0x000000012b2b7824 */ /* 0x000fe200078e0225 */
[C---:B------:R-:W-:Y:S01]  /*6e00*/  IADD3.X R79, R41.reuse, R7, R40, P1, !PT ;  /* 0x00000007294f7210 */ /* 0x040fe20000ffe428 */
[----:B------:R-:W-:Y:S01]  /*6e10*/  IMAD.SHL.U32 R82, R12, 0x40, RZ ;  /* 0x000000400c527824 */ /* 0x000fe200078e00ff */
[----:B------:R-:W-:Y:S01]  /*6e20*/  IADD3.X R67, R41, R40, R9, P3, !PT ;  /* 0x0000002829437210 */ /* 0x000fe20001ffe409 */
[----:B------:R-:W-:Y:S01]  /*6e30*/  IMAD.SHL.U32 R84, R14, 0x40, RZ ;  /* 0x000000400e547824 */ /* 0x000fe200078e00ff */
        /* <DEDUP_REMOVED lines=19> */
.L_x_10064:
[----:B------:R-:W-:Y:S05]  /*6f70*/  BSYNC B6 ;  /* 0x0000000000067941 */ /* 0x000fea0003800000 */
.L_x_10063:
[----:B------:R-:W2:Y:S01]  /*6f80*/  LDL R15, [R1+0x70] ;  /* 0x00007000010f7983 */ /* 0x000ea20000100800 */
[----:B------:R-:W0:Y:S01]  /*6f90*/  LDC.64 R4, c[0x0][0x3e8] ;  /* 0x0000fa00ff047b82 */ /* 0x000e220000000a00 */
[----:B------:R-:W-:Y:S01]  /*6fa0*/  ULDC.U8 UR4, c[0x0][0x3f0] ;  /* 0x0000fc0000047ab9 */ /* 0x000fe20000000000 */
[----:B------:R-:W-:Y:S01]  /*6fb0*/  BSSY B0, `(.L_x_10065) ;  /* 0x000029c000007945 */ /* 0x000fe20003800000 */
[----:B------:R-:W-:-:S05]  /*6fc0*/  ISETP.NE.AND P0, PT, RZ, UR4, PT ;  /* 0x00000004ff007c0c */ /* 0x000fca000bf05270 */
[----:B------:R-:W1:Y:S01]  /*6fd0*/  LDC.64 R6, c[0x0][0x3d8] ;  /* 0x0000f600ff067b82 */ /* 0x000e620000000a00 */
[----:B--2---:R-:W-:Y:S01]  /*6fe0*/  SHF.R.S32.HI R3, RZ, 0x1f, R15 ;  /* 0x0000001fff037819 */ /* 0x004fe2000001140f */
[----:B0-----:R-:W-:-:S04]  /*6ff0*/  IMAD.WIDE.U32 R10, R15, R4, RZ ;  /* 0x000000040f0a7225 */ /* 0x001fc800078e00ff */
[C---:B------:R-:W-:Y:S02]  /*7000*/  IMAD R12, R3.reuse, R4, RZ ;  /* 0x00000004030c7224 */ /* 0x040fe400078e02ff */
[-C--:B-1----:R-:W-:Y:S02]  /*7010*/  IMAD R0, R3, R6.reuse, RZ ;  /* 0x0000000603007224 */ /* 0x082fe400078e02ff */
[C---:B------:R-:W-:Y:S02]  /*7020*/  IMAD R13, R15.reuse, R5, R12 ;  /* 0x000000050f0d7224 */ /* 0x040fe400078e020c */
[----:B------:R-:W-:-:S04]  /*7030*/  IMAD.WIDE.U32 R8, R15, R6, RZ ;  /* 0x000000060f087225 */ /* 0x000fc800078e00ff */
[----:B------:R-:W-:Y:S02]  /*7040*/  IMAD R3, R15, R7, R0 ;  /* 0x000000070f037224 */ /* 0x000fe400078e0200 */
[----:B------:R-:W-:Y:S02]  /*7050*/  IMAD.IADD R13, R11, 0x1, R13 ;  /* 0x000000010b0d7824 */ /* 0x000fe400078e020d */
[----:B------:R-:W-:Y:S02]  /*7060*/  IMAD.IADD R3, R9, 0x1, R3 ;  /* 0x0000000109037824 */ /* 0x000fe400078e0203 */
[----:B------:R-:W-:Y:S01]  /*7070*/  IMAD R0, R15, -0x80, R160 ;  /* 0xffffff800f007824 */ /* 0x000fe200078e02a0 */
[C---:B------:R-:W-:Y:S01]  /*7080*/  SHF.L.U64.HI R71, R10.reuse, 0x7, R13 ;  /* 0x000000070a477819 */ /* 0x040fe2000001020d */
[----:B------:R-:W-:Y:S01]  /*7090*/  IMAD.SHL.U32 R70, R10, 0x80, RZ ;  /* 0x000000800a467824 */ /* 0x000fe200078e00ff */
[C---:B------:R-:W-:Y:S01]  /*70a0*/  SHF.L.U64.HI R76, R8.reuse, 0x7, R3 ;  /* 0x00000007084c7819 */ /* 0x040fe20000010203 */
[----:B------:R-:W-:Y:S01]  /*70b0*/  IMAD.SHL.U32 R74, R8, 0x80, RZ ;  /* 0x00000080084a7824 */ /* 0x000fe200078e00ff */
[----:B------:R-:W-:Y:S01]  /*70c0*/  VIMNMX R10, R0, 0x80, PT ;  /* 0x00000080000a7848 */ /* 0x000fe20003fe0100 */
[----:B------:R-:W-:Y:S06]  /*70d0*/  @!P0 BRA `(.L_x_10066) ;  /* 0x0000001400548947 */ /* 0x000fec0003800000 */
[----:B------:R0:W5:Y:S01]  /*70e0*/  LDL R68, [R1+0x21c] ;  /* 0x00021c0001447983 */ /* 0x0001620000100800 */
[----:B------:R-:W1:Y:S01]  /*70f0*/  LDC R0, c[0x0][0x428] ;  /* 0x00010a00ff007b82 */ /* 0x000e620000000800 */
[----:B------:R-:W-:Y:S01]  /*7100*/  IMAD R3, R15, 0x80, R153 ;  /* 0x000000800f037824 */ /* 0x000fe200078e0299 */
[-C--:B------:R-:W-:Y:S01]  /*7110*/  ISETP.GE.AND P1, PT, R153, R10.reuse, PT ;  /* 0x0000000a9900720c */ /* 0x080fe20003f26270 */
[----:B------:R-:W-:Y:S01]  /*7120*/  BSSY B1, `(.L_x_10067) ;  /* 0x000002b000017945 */ /* 0x000fe20003800000 */
[----:B------:R-:W-:Y:S01]  /*7130*/  ISETP.GE.AND P0, PT, R156, R10, PT ;  /* 0x0000000a9c00720c */ /* 0x000fe20003f06270 */
[----:B------:R-:W-:Y:S01]  /*7140*/  IMAD R3, R214, 0x40, R3 ;  /* 0x00000040d6037824 */ /* 0x000fe200078e0203 */
[----:B------:R-:W-:Y:S01]  /*7150*/  CS2R R20, SRZ ;  /* 0x0000000000147805 */ /* 0x000fe2000001ff00 */
        /* <DEDUP_REMOVED lines=10> */
[----:B-1----:R-:W-:-:S13]  /*7200*/  ISETP.NE.AND P2, PT, R0, 0x1, PT ;  /* 0x000000010000780c */ /* 0x002fda0003f45270 */
[----:B------:R-:W1:Y:S08]  /*7210*/  @P2 LDC R0, c[0x0][0x42c] ;  /* 0x00010b00ff002b82 */ /* 0x000e700000000800 */
[----:B------:R-:W2:Y:S01]  /*7220*/  @P2 LDC R9, c[0x0][0x430] ;  /* 0x00010c00ff092b82 */ /* 0x000ea20000000800 */
[----:B-1----:R-:W-:-:S05]  /*7230*/  @P2 IMAD.HI.U32 R0, R3, R0, RZ ;  /* 0x0000000003002227 */ /* 0x002fca00078e00ff */
[----:B--2---:R-:W-:Y:S02]  /*7240*/  @P2 SHF.R.U32.HI R3, RZ, R9, R0 ;  /* 0x00000009ff032219 */ /* 0x004fe40000011600 */
[----:B------:R-:W-:Y:S02]  /*7250*/  CS2R R8, SRZ ;  /* 0x0000000000087805 */ /* 0x000fe4000001ff00 */
[----:B------:R-:W-:Y:S01]  /*7260*/  SHF.R.S32.HI R69, RZ, 0x1f, R3 ;  /* 0x0000001fff457819 */ /* 0x000fe20000011403 */
[----:B0-----:R-:W-:Y:S06]  /*7270*/  @P1 BRA `(.L_x_10068) ;  /* 0x0000000000541947 */ /* 0x001fec0003800000 */
[----:B------:R-:W-:Y:S01]  /*7280*/  IADD3 R15, P3, R74, R77, RZ ;  /* 0x0000004d4a0f7210 */ /* 0x000fe20007f7e0ff */
[----:B------:R-:W-:Y:S01]  /*7290*/  ULDC UR4, c[0x0][0x3d4] ;  /* 0x0000f50000047ab9 */ /* 0x000fe20000000800 */
[----:B------:R-:W-:Y:S01]  /*72a0*/  IADD3 R0, P4, R70, R81, RZ ;  /* 0x0000005146007210 */ /* 0x000fe20007f9e0ff */
[----:B------:R-:W-:Y:S01]  /*72b0*/  ULDC.64 UR6, c[0x0][0x3c8] ;  /* 0x0000f20000067ab9 */ /* 0x000fe20000000a00 */
[----:B------:R-:W-:Y:S01]  /*72c0*/  ULDC.64 UR8, c[0x0][0x3e0] ;  /* 0x0000f80000087ab9 */ /* 0x000fe20000000a00 */
[----:B------:R-:W-:Y:S01]  /*72d0*/  ISETP.GE.AND P2, PT, R154, UR4, PT ;  /* 0x000000049a007c0c */ /* 0x000fe2000bf46270 */
[----:B------:R-:W-:Y:S01]  /*72e0*/  IMAD.X R40, R76, 0x1, R79, P3 ;  /* 0x000000014c287824 */ /* 0x000fe200018e064f */
[----:B------:R-:W-:Y:S01]  /*72f0*/  ISETP.GE.AND P1, PT, R158, UR4, PT ;  /* 0x000000049e007c0c */ /* 0x000fe2000bf26270 */
[----:B------:R-:W-:Y:S01]  /*7300*/  IMAD.X R41, R71, 0x1, R78, P4 ;  /* 0x0000000147297824 */ /* 0x000fe200020e064e */
[----:B------:R-:W-:Y:S02]  /*7310*/  LEA R14, P3, R15, UR6, 0x1 ;  /* 0x000000060f0e7c11 */ /* 0x000fe4000f8608ff */
[----:B------:R-:W-:-:S02]  /*7320*/  CS2R R44, SRZ ;  /* 0x00000000002c7805 */ /* 0x000fc4000001ff00 */
[C---:B------:R-:W-:Y:S02]  /*7330*/  LEA R66, P4, R0.reuse, UR8, 0x1 ;  /* 0x0000000800427c11 */ /* 0x040fe4000f8808ff */
[----:B------:R-:W-:Y:S02]  /*7340*/  CS2R R46, SRZ ;  /* 0x00000000002e7805 */ /* 0x000fe4000001ff00 */
[----:B------:R-:W-:Y:S02]  /*7350*/  LEA.HI.X R15, R15, UR7, R40, 0x1, P3 ;  /* 0x000000070f0f7c11 */ /* 0x000fe400098f0c28 */
[----:B------:R-:W-:Y:S02]  /*7360*/  CS2R R42, SRZ ;  /* 0x00000000002a7805 */ /* 0x000fe4000001ff00 */
[----:B------:R-:W-:Y:S02]  /*7370*/  LEA.HI.X R67, R0, UR9, R41, 0x1, P4 ;  /* 0x0000000900437c11 */ /* 0x000fe4000a0f0c29 */
[----:B------:R-:W-:Y:S01]  /*7380*/  CS2R R40, SRZ ;  /* 0x0000000000287805 */ /* 0x000fe2000001ff00 */
[----:B------:R0:W5:Y:S05]  /*7390*/  @!P2 LDG.E.64 R44, desc[UR56][R14.64] ;  /* 0x000000380e2ca981 */ /* 0x00016a000c1e1b00 */
[----:B------:R0:W5:Y:S04]  /*73a0*/  @!P1 LDG.E.64 R40, desc[UR56][R14.64+0x20] ;  /* 0x000020380e289981 */ /* 0x000168000c1e1b00 */
[----:B------:R0:W5:Y:S04]  /*73b0*/  @!P2 LDG.E.64 R46, desc[UR56][R66.64] ;  /* 0x00000038422ea981 */ /* 0x000168000c1e1b00 */
[----:B------:R0:W5:Y:S02]  /*73c0*/  @!P1 LDG.E.64 R42, desc[UR56][R66.64+0x20] ;  /* 0x00002038422a9981 */ /* 0x000164000c1e1b00 */
.L_x_10068:
[----:B------:R-:W-:Y:S05]  /*73d0*/  BSYNC B1 ;  /* 0x0000000000017941 */ /* 0x000fea0003800000 */
.L_x_10067:
[----:B------:R-:W-:Y:S04]  /*73e0*/  BSSY B1, `(.L_x_10069) ;  /* 0x0000017000017945 */ /* 0x000fe80003800000 */
[----:B------:R-:W-:Y:S05]  /*73f0*/  @P0 BRA `(.L_x_10070) ;  /* 0x0000000000540947 */ /* 0x000fea0003800000 */
[----:B------:R-:W-:Y:S01]  /*7400*/  IADD3 R0, P2, P3, R81, R84, R70 ;  /* 0x0000005451007210 */ /* 0x000fe20007b5e046 */
[----:B------:R-:W-:Y:S01]  /*7410*/  ULDC UR4, c[0x0][0x3d4] ;  /* 0x0000f50000047ab9 */ /* 0x000fe20000000800 */
[----:B------:R-:W-:Y:S01]  /*7420*/  IADD3 R8, P0, P1, R77, R82, R74 ;  /* 0x000000524d087210 */ /* 0x000fe2000791e04a */
[----:B------:R-:W-:Y:S01]  /*7430*/  ULDC.64 UR6, c[0x0][0x3c8] ;  /* 0x0000f20000067ab9 */ /* 0x000fe20000000a00 */
[----:B------:R-:W-:Y:S01]  /*7440*/  IADD3.X R9, R78, R83, R71, P2, P3 ;  /* 0x000000534e097210 */ /* 0x000fe200017e6447 */
[----:B------:R-:W-:Y:S01]  /*7450*/  ULDC.64 UR8, c[0x0][0x3e0] ;  /* 0x0000f80000087ab9 */ /* 0x000fe20000000a00 */
[----:B------:R-:W-:Y:S02]  /*7460*/  ISETP.GE.AND P2, PT, R154, UR4, PT ;  /* 0x000000049a007c0c */ /* 0x000fe4000bf46270 */
[----:B------:R-:W-:Y:S02]  /*7470*/  CS2R R36, SRZ ;  /* 0x0000000000247805 */ /* 0x000fe4000001ff00 */
[----:B------:R-:W-:-:S02]  /*7480*/  ISETP.GE.AND P3, PT, R158, UR4, PT ;  /* 0x000000049e007c0c */ /* 0x000fc4000bf66270 */
[----:B------:R-:W-:Y:S02]  /*7490*/  CS2R R20, SRZ ;  /* 0x0000000000147805 */ /* 0x000fe4000001ff00 */
[----:B0-----:R-:W-:Y:S02]  /*74a0*/  IADD3.X R15, R79, R80, R76, P0, P1 ;  /* 0x000000504f0f7210 */ /* 0x001fe400007e244c */
[----:B------:R-:W-:Y:S02]  /*74b0*/  CS2R R38, SRZ ;  /* 0x0000000000267805 */ /* 0x000fe4000001ff00 */
[----:B------:R-:W-:Y:S02]  /*74c0*/  LEA R14, P0, R8, UR6, 0x1 ;  /* 0x00000006080e7c11 */ /* 0x000fe4000f8008ff */
[----:B------:R-:W-:Y:S02]  /*74d0*/  LEA R66, P1, R0, UR8, 0x1 ;  /* 0x0000000800427c11 */ /* 0x000fe4000f8208ff */
[----:B------:R-:W-:-:S02]  /*74e0*/  LEA.HI.X R15, R8, UR7, R15, 0x1, P0 ;  /* 0x00000007080f7c11 */ /* 0x000fc400080f0c0f */
[----:B------:R-:W-:Y:S02]  /*74f0*/  LEA.HI.X R67, R0, UR9, R9, 0x1, P1 ;  /* 0x0000000900437c11 */ /* 0x000fe400088f0c09 */
[----:B------:R-:W-:Y:S01]  /*7500*/  CS2R R8, SRZ ;  /* 0x0000000000087805 */ /* 0x000fe2000001ff00 */
[----:B------:R1:W5:Y:S04]  /*7510*/  @!P2 LDG.E.64 R36, desc[UR56][R14.64] ;  /* 0x000000380e24a981 */ /* 0x000368000c1e1b00 */
[----:B------:R1:W5:Y:S04]  /*7520*/  @!P3 LDG.E.64 R20, desc[UR56][R14.64+0x20] ;  /* 0x000020380e14b981 */ /* 0x000368000c1e1b00 */
[----:B------:R1:W5:Y:S04]  /*7530*/  @!P2 LDG.E.64 R38, desc[UR56][R66.64] ;  /* 0x000000384226a981 */ /* 0x000368000c1e1b00 */
[----:B------:R1:W5:Y:S02]  /*7540*/  @!P3 LDG.E.64 R8, desc[UR56][R66.64+0x20] ;  /* 0x000020384208b981 */ /* 0x000364000c1e1b00 */
.L_x_10070:
[----:B------:R-:W-:Y:S05]  /*7550*/  BSYNC B1 ;  /* 0x0000000000017941 */ /* 0x000fea0003800000 */
.L_x_10069:
[----:B------:R-:W-:Y:S01]  /*7560*/  IMAD.WIDE.U32 R10, R3, R6, R10 ;  /* 0x00000006030a7225 */ /* 0x000fe200078e000a */
[----:B-----5:R-:W-:Y:S01]  /*7570*/  LEA.HI R0, R68, R68, RZ, 0x1 ;  /* 0x0000004444007211 */ /* 0x020fe200078f08ff */
[----:B------:R-:W-:Y:S01]  /*7580*/  ULDC.64 UR4, c[0x0][0x3c8] ;  /* 0x0000f20000047ab9 */ /* 0x000fe20000000a00 */
[----:B------:R-:W-:Y:S01]  /*7590*/  ULDC.64 UR6, c[0x0][0x3e0] ;  /* 0x0000f80000067ab9 */ /* 0x000fe20000000a00 */
[C---:B------:R-:W-:Y:S01]  /*75a0*/  IMAD R6, R69.reuse, R6, RZ ;  /* 0x0000000645067224 */ /* 0x040fe200078e02ff */
[----:B01----:R-:W-:Y:S01]  /*75b0*/  LOP3.LUT R15, R0, 0xfffffffe, RZ, 0xc0, !PT ;  /* 0xfffffffe000f7812 */ /* 0x003fe200078ec0ff */
[-C--:B------:R-:W-:Y:S02]  /*75c0*/  IMAD R14, R69, R4.reuse, RZ ;  /* 0x00000004450e7224 */ /* 0x080fe400078e02ff */
[----:B------:R-:W-:Y:S01]  /*75d0*/  IMAD.WIDE.U32 R12, R3, R4, R12 ;  /* 0x00000004030c7225 */ /* 0x000fe200078e000c */
[----:B------:R-:W-:Y:S01]  /*75e0*/  LEA R4, P0, R10, UR4, 0x1 ;  /* 0x000000040a047c11 */ /* 0x000fe2000f8008ff */
[----:B------:R-:W-:-:S02]  /*75f0*/  UMOV UR4, 0xffffffff ;  /* 0xffffffff00047882 */ /* 0x000fc40000000000 */
[C---:B------:R-:W-:Y:S01]  /*7600*/  IMAD R7, R3.reuse, R7, R6 ;  /* 0x0000000703077224 */ /* 0x040fe200078e0206 */
[----:B------:R-:W-:Y:S01]  /*7610*/  LEA R0, P1, R12, UR6, 0x1 ;  /* 0x000000060c007c11 */ /* 0x000fe2000f8208ff */
[----:B------:R-:W-:Y:S02]  /*7620*/  IMAD R3, R3, R5, R14 ;  /* 0x0000000503037224 */ /* 0x000fe400078e020e */
[----:B------:R-:W-:Y:S02]  /*7630*/  IMAD.IADD R5, R11, 0x1, R7 ;  /* 0x000000010b057824 */ /* 0x000fe400078e0207 */
[----:B------:R-:W-:Y:S02]  /*7640*/  IMAD.IADD R3, R13, 0x1, R3 ;  /* 0x000000010d037824 */ /* 0x000fe400078e0203 */
[----:B------:R-:W-:Y:S01]  /*7650*/  IMAD.IADD R15, R68, 0x1, -R15 ;  /* 0x00000001440f7824 */ /* 0x000fe200078e0a0f */
[----:B------:R-:W-:Y:S02]  /*7660*/  LEA.HI.X R5, R10, UR5, R5, 0x1, P0 ;  /* 0x000000050a057c11 */ /* 0x000fe400080f0c05 */
[----:B------:R-:W-:-:S02]  /*7670*/  LEA.HI.X R3, R12, UR7, R3, 0x1, P1 ;  /* 0x000000070c037c11 */ /* 0x000fc400088f0c03 */
[----:B------:R-:W-:Y:S01]  /*7680*/  SHF.L.U32 R6, R15, 0x1f, RZ ;  /* 0x0000001f0f067819 */ /* 0x000fe200000006ff */
[----:B------:R-:W-:Y:S06]  /*7690*/  BRA.DIV UR4, `(.L_x_10071) ;  /* 0x000002be04607947 */ /* 0x000fec000b800000 */
.L_x_10329:
[----:B------:R-:W-:-:S03]  /*76a0*/  UMOV UR4, 0xffffffff ;  /* 0xffffffff00047882 */ /* 0x000fc60000000000 */
[----:B------:R-:W-:Y:S05]  /*76b0*/  BRA.DIV UR4, `(.L_x_10072) ;  /* 0x000002be04807947 */ /* 0x000fea000b800000 */
.L_x_10332:
[----:B------:R-:W-:-:S03]  /*76c0*/  UMOV UR4, 0xffffffff ;  /* 0xffffffff00047882 */ /* 0x000fc60000000000 */
[----:B------:R-:W-:Y:S05]  /*76d0*/  BRA.DIV UR4, `(.L_x_10073) ;  /* 0x000002be04a07947 */ /* 0x000fea000b800000 */
.L_x_10335:
[----:B------:R-:W-:-:S03]  /*76e0*/  UMOV UR4, 0xffffffff ;  /* 0xffffffff00047882 */ /* 0x000fc60000000000 */
[----:B------:R-:W-:Y:S05]  /*76f0*/  BRA.DIV UR4, `(.L_x_10074) ;  /* 0x000002be04c07947 */ /* 0x000fea000b800000 */
.L_x_10338:
[----:B------:R-:W-:-:S03]  /*7700*/  UMOV UR4, 0xffffffff ;  /* 0xffffffff00047882 */ /* 0x000fc60000000000 */
[----:B------:R-:W-:Y:S05]  /*7710*/  BRA.DIV UR4, `(.L_x_10075) ;  /* 0x000002be04e07947 */ /* 0x000fea000b800000 */
.L_x_10341:
[----:B------:R-:W-:-:S03]  /*7720*/  UMOV UR4, 0xffffffff ;  /* 0xffffffff00047882 */ /* 0x000fc60000000000 */
[----:B------:R-:W-:Y:S05]  /*7730*/  BRA.DIV UR4, `(.L_x_10076) ;  /* 0x000002c204007947 */ /* 0x000fea000b800000 */
.L_x_10344:
[----:B------:R-:W-:-:S03]  /*7740*/  UMOV UR4, 0xffffffff ;  /* 0xffffffff00047882 */ /* 0x000fc60000000000 */
[----:B------:R-:W-:Y:S05]  /*7750*/  BRA.DIV UR4, `(.L_x_10077) ;  /* 0x000002c204207947 */ /* 0x000fea000b800000 */
.L_x_10347:
[----:B------:R-:W-:-:S03]  /*7760*/  UMOV UR4, 0xffffffff ;  /* 0xffffffff00047882 */ /* 0x000fc60000000000 */
[----:B------:R-:W-:Y:S05]  /*7770*/  BRA.DIV UR4, `(.L_x_10078) ;  /* 0x000002c204407947 */ /* 0x000fea000b800000 */
.L_x_10350:
[----:B------:R-:W0:Y:S01]  /*7780*/  SYNCS.PHASECHK.TRANS64.TRYWAIT P0, [R145+URZ+0x32400], R6 ;  /* 0x03240006910075a7 */ /* 0x000e22000800017f */
[----:B------:R-:W-:Y:S04]  /*7790*/  BSSY B1, `(.L_x_10079) ;  /* 0x0000002000017945 */ /* 0x000fe80003800000 */
[----:B0-----:R-:W-:Y:S05]  /*77a0*/  @!P0 BRA `(.L_x_10080) ;  /* 0x000002c0005c8947 */ /* 0x001fea0003800000 */
.L_x_10351:
[----:B------:R-:W-:Y:S05]  /*77b0*/  BSYNC B1 ;  /* 0x0000000000017941 */ /* 0x000fea0003800000 */
.L_x_10079:
[----:B------:R-:W2:Y:S01]  /*77c0*/  LDL R5, [R1+0x70] ;  /* 0x0000700001057983 */ /* 0x000ea20000100800 */
[C---:B------:R-:W-:Y:S01]  /*77d0*/  IMAD.SHL.U32 R0, R183.reuse, 0x40, RZ ;  /* 0x00000040b7007824 */ /* 0x040fe200078e00ff */
[----:B------:R-:W-:Y:S01]  /*77e0*/  LOP3.LUT P0, RZ, R183, 0x4, RZ, 0xc0, !PT ;  /* 0x00000004b7ff7812 */ /* 0x000fe2000780c0ff */
[----:B------:R-:W-:Y:S01]  /*77f0*/  IMAD.MOV.U32 R4, RZ, RZ, R40 ;  /* 0x000000ffff047224 */ /* 0x000fe200078e0028 */
[----:B------:R-:W-:Y:S01]  /*7800*/  BSSY B1, `(.L_x_10081) ;  /* 0x0000084000017945 */ /* 0x000fe20003800000 */
[----:B0-----:R-:W-:Y:S01]  /*7810*/  IMAD.MOV.U32 R6, RZ, RZ, R45 ;  /* 0x000000ffff067224 */ /* 0x001fe200078e002d */
[----:B------:R-:W-:Y:S01]  /*7820*/  LOP3.LUT R3, R0, 0x1c0, RZ, 0xc0, !PT ;  /* 0x000001c000037812 */ /* 0x000fe200078ec0ff */
[----:B------:R-:W-:-:S03]  /*7830*/  IMAD.MOV.U32 R7, RZ, RZ, R42 ;  /* 0x000000ffff077224 */ /* 0x000fc600078e002a */
[----:B------:R-:W-:Y:S02]  /*7840*/  LOP3.LUT R0, R3, 0x18, R22, 0xf8, !PT ;  /* 0x0000001803007812 */ /* 0x000fe400078ef816 */
[----:B------:R-:W-:Y:S02]  /*7850*/  SHF.R.U32.HI R3, RZ, 0x3, R3 ;  /* 0x00000003ff037819 */ /* 0x000fe40000011603 */
[----:B------:R-:W-:Y:S01]  /*7860*/  PRMT R76, R6, 0x5410, R7 ;  /* 0x00005410064c7816 */ /* 0x000fe20000000007 */
[----:B------:R-:W-:Y:S01]  /*7870*/  IMAD.MOV.U32 R7, RZ, RZ, R47 ;  /* 0x000000ffff077224 */ /* 0x000fe200078e002f */
[----:B------:R-:W-:Y:S01]  /*7880*/  LOP3.LUT R3, R0, R3, RZ, 0x3c, !PT ;  /* 0x0000000300037212 */ /* 0x000fe200078e3cff */
[----:B------:R-:W-:-:S04]  /*7890*/  IMAD.MOV.U32 R6, RZ, RZ, R46 ;  /* 0x000000ffff067224 */ /* 0x000fc800078e002e */
[----:B------:R-:W-:Y:S02]  /*78a0*/  IMAD R0, R168, 0x200, R3 ;  /* 0x00000200a8007824 */ /* 0x000fe400078e0203 */
[----:B------:R-:W-:Y:S02]  /*78b0*/  IMAD.MOV.U32 R3, RZ, RZ, R41 ;  /* 0x000000ffff037224 */ /* 0x000fe400078e0029 */
[----:B------:R-:W-:Y:S01]  /*78c0*/  IMAD R145, R0, 0x2, R145 ;  /* 0x0000000200917824 */ /* 0x000fe200078e0291 */
[----:B------:R-:W-:Y:S01]  /*78d0*/  PRMT R0, R4, 0x7610, R0 ;  /* 0x0000761004007816 */ /* 0x000fe20000000000 */
[----:B------:R-:W-:Y:S01]  /*78e0*/  IMAD.MOV.U32 R4, RZ, RZ, R44 ;  /* 0x000000ffff047224 */ /* 0x000fe200078e002c */
[----:B------:R-:W-:Y:S01]  /*78f0*/  PRMT R11, R11, 0x5410, R3 ;  /* 0x000054100b0b7816 */ /* 0x000fe20000000003 */
[C---:B------:R-:W-:Y:S02]  /*7900*/  VIADD R10, R145.reuse, 0x18400 ;  /* 0x00018400910a7836 */ /* 0x040fe40000000000 */
[----:B------:R-:W-:Y:S01]  /*7910*/  VIADD R3, R145, 0x18440 ;  /* 0x0001844091037836 */ /* 0x000fe20000000000 */
[----:B------:R-:W-:Y:S01]  /*7920*/  PRMT R12, R4, 0x7610, R12 ;  /* 0x00007610040c7816 */ /* 0x000fe2000000000c */
[----:B------:R-:W-:-:S02]  /*7930*/  IMAD.MOV.U32 R4, RZ, RZ, R43 ;  /* 0x000000ffff047224 */ /* 0x000fc400078e002b */
[----:B------:R-:W-:Y:S01]  /*7940*/  @P0 VIADD R3, R10, 0xffffffc0 ;  /* 0xffffffc00a030836 */ /* 0x000fe20000000000 */
        /* <DEDUP_REMOVED lines=8> */
[----:B------:R-:W-:-:S05]  /*79d0*/  IMAD.MOV.U32 R4, RZ, RZ, R37 ;  /* 0x000000ffff047224 */ /* 0x000fca00078e0025 */
[----:B------:R-:W-:Y:S01]  /*79e0*/  PRMT R78, R7, 0x5410, R4 ;  /* 0x00005410074e7816 */ /* 0x000fe20000000004 */
[----:B------:R-:W-:Y:S02]  /*79f0*/  IMAD.MOV.U32 R4, RZ, RZ, R8 ;  /* 0x000000ffff047224 */ /* 0x000fe400078e0008 */
[----:B------:R-:W-:-:S03]  /*7a00*/  IMAD.MOV.U32 R7, RZ, RZ, R39 ;  /* 0x000000ffff077224 */ /* 0x000fc600078e0027 */
[----:B------:R-:W-:Y:S02]  /*7a10*/  PRMT R11, R4, 0x7610, R11 ;  /* 0x00007610040b7816 */ /* 0x000fe4000000000b */
[----:B------:R-:W-:Y:S01]  /*7a20*/  PRMT R79, R6, 0x5410, R7 ;  /* 0x00005410064f7816 */ /* 0x000fe20000000007 */
[----:B--2---:R-:W-:-:S05]  /*7a30*/  IMAD R5, R5, -0x80, R160 ;  /* 0xffffff8005057824 */ /* 0x004fca00078e02a0 */
[----:B------:R-:W-:Y:S01]  /*7a40*/  VIMNMX R74, R5, 0x80, PT ;  /* 0x00000080054a7848 */ /* 0x000fe20003fe0100 */
[----:B------:R-:W-:-:S03]  /*7a50*/  IMAD.MOV.U32 R5, RZ, RZ, R9 ;  /* 0x000000ffff057224 */ /* 0x000fc600078e0009 */
[----:B------:R-:W-:Y:S02]  /*7a60*/  ISETP.GE.AND P0, PT, R153, R74, PT ;  /* 0x0000004a9900720c */ /* 0x000fe40003f06270 */
[----:B------:R-:W-:-:S11]  /*7a70*/  PRMT R10, R5, 0x7610, R10 ;  /* 0x00007610050a7816 */ /* 0x000fd6000000000a */
[----:B------:R-:W-:Y:S05]  /*7a80*/  @P0 BRA `(.L_x_10082) ;  /* 0x00000004006c0947 */ /* 0x000fea0003800000 */
[----:B------:R-:W0:Y:S01]  /*7a90*/  LDC R5, c[0x0][0x3d4] ;  /* 0x0000f500ff057b82 */ /* 0x000e220000000800 */
[----:B------:R-:W-:Y:S01]  /*7aa0*/  BSSY B2, `(.L_x_10083) ;  /* 0x000002e000027945 */ /* 0x000fe20003800000 */
[-C--:B0-----:R-:W-:Y:S02]  /*7ab0*/  ISETP.GE.AND P0, PT, R154, R5.reuse, PT ;  /* 0x000000059a00720c */ /* 0x081fe40003f06270 */
[----:B------:R-:W-:-:S11]  /*7ac0*/  ISETP.GE.AND P1, PT, R158, R5, PT ;  /* 0x000000059e00720c */ /* 0x000fd60003f26270 */
[----:B------:R-:W-:Y:S05]  /*7ad0*/  @P0 BRA `(.L_x_10084) ;  /* 0x0000000000a80947 */ /* 0x000fea0003800000 */
[----:B------:R-:W0:Y:S01]  /*7ae0*/  LDS.128 R4, [R145+0x18400] ;  /* 0x0184000091047984 */ /* 0x000e220000000c00 */
[--C-:B------:R-:W-:Y:S01]  /*7af0*/  SHF.R.U64 R71, R44, 0x10, R45.reuse ;  /* 0x000000102c477819 */ /* 0x100fe2000000122d */
[--C-:B------:R-:W-:Y:S01]  /*7b00*/  HADD2.F32 R44, -RZ, R12.reuse.H0_H0 ;  /* 0x2000000cff2c7230 */ /* 0x100fe20000004100 */
[----:B------:R-:W-:Y:S02]  /*7b10*/  SHF.R.U32.HI R45, RZ, 0x10, R45 ;  /* 0x00000010ff2d7819 */ /* 0x000fe4000001162d */
[--C-:B------:R-:W-:Y:S01]  /*7b20*/  SHF.R.U64 R69, R46, 0x10, R47.reuse ;  /* 0x000000102e457819 */ /* 0x100fe2000000122f */
[----:B------:R-:W-:Y:S01]  /*7b30*/  HADD2.F32 R46, -RZ, R12.H1_H1 ;  /* 0x3000000cff2e7230 */ /* 0x000fe20000004100 */
[----:B------:R-:W-:Y:S01]  /*7b40*/  SHF.R.U32.HI R47, RZ, 0x10, R47 ;  /* 0x00000010ff2f7819 */ /* 0x000fe2000001162f */
[----:B------:R-:W-:-:S04]  /*7b50*/  HADD2.F32 R45, -RZ, R45.H0_H0 ;  /* 0x2000002dff2d7230 */ /* 0x000fc80000004100 */
        /* <DEDUP_REMOVED lines=34> */
.L_x_10084:
[----:B------:R-:W-:Y:S05]  /*7d80*/  BSYNC B2 ;  /* 0x0000000000027941 */ /* 0x000fea0003800000 */
.L_x_10083:
[----:B------:R-:W-:Y:S05]  /*7d90*/  @P1 BRA `(.L_x_10082) ;  /* 0x0000000000a81947 */ /* 0x000fea0003800000 */
[----:B0-----:R-:W0:Y:S01]  /*7da0*/  LDS.128 R4, [R3] ;  /* 0x0000000003047984 */ /* 0x001e220000000c00 */
[--C-:B------:R-:W-:Y:S01]  /*7db0*/  SHF.R.U64 R67, R40, 0x10, R41.reuse ;  /* 0x0000001028437819 */ /* 0x100fe20000001229 */
[----:B------:R-:W-:Y:S01]  /*7dc0*/  HADD2.F32 R40, -RZ, R0.H0_H0 ;  /* 0x20000000ff287230 */ /* 0x000fe20000004100 */
        /* <DEDUP_REMOVED lines=39> */
.L_x_10082:
[----:B------:R-:W-:Y:S05]  /*8040*/  BSYNC B1 ;  /* 0x0000000000017941 */ /* 0x000fea0003800000 */
.L_x_10081:
[----:B------:R-:W-:-:S13]  /*8050*/  ISETP.GE.AND P0, PT, R156, R74, PT ;  /* 0x0000004a9c00720c */ /* 0x000fda0003f06270 */
[----:B------:R-:W-:Y:S05]  /*8060*/  @P0 BRA `(.L_x_10085) ;  /* 0x0000001800400947 */ /* 0x000fea0003800000 */
[----:B01----:R-:W0:Y:S01]  /*8070*/  LDC R5, c[0x0][0x3d4] ;  /* 0x0000f500ff057b82 */ /* 0x003e220000000800 */
[----:B------:R-:W-:Y:S01]  /*8080*/  BSSY B1, `(.L_x_10086) ;  /* 0x000002e000017945 */ /* 0x000fe20003800000 */
[-C--:B0-----:R-:W-:Y:S02]  /*8090*/  ISETP.GE.AND P0, PT, R154, R5.reuse, PT ;  /* 0x000000059a00720c */ /* 0x081fe40003f06270 */
[----:B------:R-:W-:-:S11]  /*80a0*/  ISETP.GE.AND P1, PT, R158, R5, PT ;  /* 0x000000059e00720c */ /* 0x000fd60003f26270 */
[----:B------:R-:W-:Y:S05]  /*80b0*/  @P0 BRA `(.L_x_10087) ;  /* 0x0000000000a80947 */ /* 0x000fea0003800000 */
[----:B------:R-:W0:Y:S01]  /*80c0*/  LDS.128 R4, [R145+0x1a400] ;  /* 0x01a4000091047984 */ /* 0x000e220000000c00 */
[--C-:B------:R-:W-:Y:S01]  /*80d0*/  SHF.R.U64 R45, R36, 0x10, R37.reuse ;  /* 0x00000010242d7819 */ /* 0x100fe20000001225 */
[----:B------:R-:W-:Y:S01]  /*80e0*/  HADD2.F32 R36, -RZ, R78.H0_H0 ;  /* 0x2000004eff247230 */ /* 0x000fe20000004100 */
[----:B------:R-:W-:Y:S02]  /*80f0*/  SHF.R.U32.HI R37, RZ, 0x10, R37 ;  /* 0x00000010ff257819 */ /* 0x000fe40000011625 */
[--C-:B------:R-:W-:Y:S01]  /*8100*/  SHF.R.U64 R43, R38, 0x10, R39.reuse ;  /* 0x00000010262b7819 */ /* 0x100fe20000001227 */
[----:B------:R-:W-:Y:S01]  /*8110*/  HADD2.F32 R38, -RZ, R79.H0_H0 ;  /* 0x2000004fff267230 */ /* 0x000fe20000004100 */
        /* <DEDUP_REMOVED lines=36> */
.L_x_10087:
[----:B------:R-:W-:Y:S05]  /*8360*/  BSYNC B1 ;  /* 0x0000000000017941 */ /* 0x000fea0003800000 */
.L_x_10086:
[----:B------:R-:W-:Y:S05]  /*8370*/  @P1 BRA `(.L_x_10085) ;  /* 0x00000014007c1947 */ /* 0x000fea0003800000 */
[----:B0-----:R-:W0:Y:S01]  /*8380*/  LDS.128 R4, [R3+0x2000] ;  /* 0x0020000003047984 */ /* 0x001e220000000c00 */
[----:B------:R-:W-:Y:S01]  /*8390*/  SHF.R.U64 R38, R20, 0x10, R21 ;  /* 0x0000001014267819 */ /* 0x000fe20000001215 */
[----:B------:R-:W-:Y:S01]  /*83a0*/  HADD2.F32 R15, -RZ, R11.H0_H0 ;  /* 0x2000000bff0f7230 */ /* 0x000fe20000004100 */
[----:B------:R-:W-:Y:S01]  /*83b0*/  SHF.R.U32.HI R20, RZ, 0x10, R9 ;  /* 0x00000010ff147819 */ /* 0x000fe20000011609 */
[----:B------:R-:W-:Y:S01]  /*83c0*/  HADD2.F32 R13, -RZ, R10.H1_H1 ;  /* 0x3000000aff0d7230 */ /* 0x000fe20000004100 */
        /* <DEDUP_REMOVED lines=14> */
[----:B------:R-:W-:Y:S01]  /*84b0*/  FFMA.FTZ R21, R11, R20, R21 ;  /* 0x000000140b157223 */ /* 0x000fe20000010015 */
[-C--:B------:R-:W-:Y:S01]  /*84c0*/  FMUL.FTZ R14, R4, R13.reuse ;  /* 0x0000000d040e7220 */ /* 0x080fe20000410000 */
[----:B------:R-:W-:Y:S02]  /*84d0*/  HADD2.F32 R6, -RZ, R5.H0_H0 ;  /* 0x20000005ff067230 */ /* 0x000fe40000004100 */
[C---:B------:R-:W-:Y:S01]  /*84e0*/  FFMA.FTZ R12, R7.reuse, R13, -R12 ;  /* 0x0000000d070c7223 */ /* 0x040fe2000001080c */
[----:B------:R-:W-:Y:S02]  /*84f0*/  HADD2.F32 R11, -RZ, R10.H0_H0 ;  /* 0x2000000aff0b7230 */ /* 0x000fe40000004100 */
[----:B------:R-:W-:Y:S01]  /*8500*/  FFMA.FTZ R15, R7, R15, R14 ;  /* 0x0000000f070f7223 */ /* 0x000fe2000001000e */
[----:B------:R-:W-:-:S02]  /*8510*/  HADD2.F32 R4, -RZ, R0.H1_H1 ;  /* 0x30000000ff047230 */ /* 0x000fc40000004100 */
[----:B------:R-:W-:Y:S02]  /*8520*/  HADD2.F32 R5, -RZ, R5.H1_H1 ;  /* 0x30000005ff057230 */ /* 0x000fe40000004100 */
[CC--:B------:R-:W-:Y:S01]  /*8530*/  FMUL.FTZ R13, R9.reuse, R11.reuse ;  /* 0x0000000b090d7220 */ /* 0x0c0fe20000410000 */
[----:B------:R-:W-:Y:S02]  /*8540*/  HADD2.F32 R10, -RZ, R37.H0_H0 ;  /* 0x20000025ff0a7230 */ /* 0x000fe40000004100 */
[-C--:B------:R-:W-:Y:S01]  /*8550*/  FMUL.FTZ R14, R9, R4.reuse ;  /* 0x00000004090e7220 */ /* 0x080fe20000410000 */
[----:B------:R-:W-:Y:S02]  /*8560*/  HADD2.F32 R0, -RZ, R38.H0_H0 ;  /* 0x20000026ff007230 */ /* 0x000fe40000004100 */
[C---:B------:R-:W-:Y:S01]  /*8570*/  FFMA.FTZ R13, R8.reuse, R4, -R13 ;  /* 0x00000004080d7223 */ /* 0x040fe2000001080d */
[----:B------:R-:W-:Y:S01]  /*8580*/  F2FP.F16.F32.PACK_AB R4, R15, R12 ;  /* 0x0000000c0f04723e */ /* 0x000fe200000000ff */
[C---:B------:R-:W-:Y:S01]  /*8590*/  FMUL.FTZ R7, R5.reuse, R10 ;  /* 0x0000000a05077220 */ /* 0x040fe20000410000 */
[----:B------:R-:W-:Y:S01]  /*85a0*/  FFMA.FTZ R14, R8, R11, R14 ;  /* 0x0000000b080e7223 */ /* 0x000fe2000001000e */
[----:B------:R-:W-:-:S02]  /*85b0*/  FMUL.FTZ R9, R5, R0 ;  /* 0x0000000005097220 */ /* 0x000fc40000410000 */
[C---:B------:R-:W-:Y:S01]  /*85c0*/  FFMA.FTZ R5, R6.reuse, R0, -R7 ;  /* 0x0000000006057223 */ /* 0x040fe20000010807 */
[----:B------:R-:W-:Y:S01]  /*85d0*/  F2FP.F16.F32.PACK_AB R7, R21, R36 ;  /* 0x000000241507723e */ /* 0x000fe200000000ff */
[----:B------:R-:W-:Y:S01]  /*85e0*/  FFMA.FTZ R10, R6, R10, R9 ;  /* 0x0000000a060a7223 */ /* 0x000fe20000010009 */
[----:B------:R-:W-:-:S04]  /*85f0*/  F2FP.F16.F32.PACK_AB R6, R14, R13 ;  /* 0x0000000d0e06723e */ /* 0x000fc800000000ff */
[----:B------:R-:W-:-:S05]  /*8600*/  F2FP.F16.F32.PACK_AB R5, R10, R5 ;  /* 0x000000050a05723e */ /* 0x000fca00000000ff */
[----:B------:R2:W-:Y:S01]  /*8610*/  STS.128 [R3+0x2000], R4 ;  /* 0x0020000403007388 */ /* 0x0005e20000000c00 */
[----:B------:R-:W-:Y:S05]  /*8620*/  BRA `(.L_x_10085) ;  /* 0x0000001000d07947 */ /* 0x000fea0003800000 */
.L_x_10066:
[----:B------:R0:W5:Y:S01]  /*8630*/  LDL R20, [R1+0x21c] ;  /* 0x00021c0001147983 */ /* 0x0001620000100800 */
[----:B------:R-:W1:Y:S01]  /*8640*/  LDC R0, c[0x0][0x428] ;  /* 0x00010a00ff007b82 */ /* 0x000e620000000800 */
[----:B------:R-:W-:Y:S01]  /*8650*/  IMAD R3, R15, 0x80, R153 ;  /* 0x000000800f037824 */ /* 0x000fe200078e0299 */
[----:B------:R-:W-:Y:S01]  /*8660*/  ULDC.64 UR4, c[0x0][0x3c8] ;  /* 0x0000f20000047ab9 */ /* 0x000fe20000000a00 */
[----:B------:R-:W-:Y:S01]  /*8670*/  IMAD.MOV.U32 R11, RZ, RZ, R41 ;  /* 0x000000ffff0b7224 */ /* 0x000fe200078e0029 */
[----:B------:R-:W-:Y:S01]  /*8680*/  ULDC.64 UR6, c[0x0][0x3e0] ;  /* 0x0000f80000067ab9 */ /* 0x000fe20000000a00 */
[----:B------:R-:W-:Y:S02]  /*8690*/  IMAD.MOV.U32 R12, RZ, RZ, R36 ;  /* 0x000000ffff0c7224 */ /* 0x000fe400078e0024 */
[----:B------:R-:W-:Y:S01]  /*86a0*/  IMAD.MOV.U32 R13, RZ, RZ, R43 ;  /* 0x000000ffff0d7224 */ /* 0x000fe200078e002b */
[----:B------:R-:W2:Y:S01]  /*86b0*/  LDC R21, c[0x0][0x3d4] ;  /* 0x0000f500ff157b82 */ /* 0x000ea20000000800 */
[----:B-1----:R-:W-:Y:S01]  /*86c0*/  ISETP.NE.AND P3, PT, R0, 0x1, PT ;  /* 0x000000010000780c */ /* 0x002fe20003f65270 */
[----:B------:R-:W-:Y:S01]  /*86d0*/  IMAD R0, R214, 0x40, R3 ;  /* 0x00000040d6007824 */ /* 0x000fe200078e0203 */
[----:B--2---:R-:W-:-:S04]  /*86e0*/  ISETP.GE.AND P0, PT, R22, R21, PT ;  /* 0x000000151600720c */ /* 0x004fc80003f06270 */
[----:B------:R-:W-:-:S07]  /*86f0*/  ISETP.GE.OR P1, PT, R156, R10, P0 ;  /* 0x0000000a9c00720c */ /* 0x000fce0000726670 */
[----:B------:R-:W1:Y:S01]  /*8700*/  @P3 LDC R9, c[0x0][0x42c] ;  /* 0x00010b00ff093b82 */ /* 0x000e620000000800 */
[----:B------:R-:W-:Y:S01]  /*8710*/  ISETP.GE.OR P2, PT, R153, R10, P0 ;  /* 0x0000000a9900720c */ /* 0x000fe20000746670 */
[----:B------:R-:W-:-:S06]  /*8720*/  IMAD.MOV.U32 R10, RZ, RZ, R38 ;  /* 0x000000ffff0a7224 */ /* 0x000fcc00078e0026 */
[----:B------:R-:W2:Y:S06]  /*8730*/  @P3 LDC R8, c[0x0][0x430] ;  /* 0x00010c00ff083b82 */ /* 0x000eac0000000800 */
[----:B------:R-:W-:Y:S02]  /*8740*/  @!P2 IADD3 R41, P5, R74, R47, RZ ;  /* 0x0000002f4a29a210 */ /* 0x000fe40007fbe0ff */
[----:B------:R-:W3:Y:S03]  /*8750*/  @!P1 LDC.64 R36, c[0x0][0x3e0] ;  /* 0x0000f800ff249b82 */ /* 0x000ee60000000a00 */
[----:B------:R-:W-:Y:S01]  /*8760*/  @!P2 IMAD.X R42, R76, 0x1, R67, P5 ;  /* 0x000000014c2aa824 */ /* 0x000fe200028e0643 */
[----:B------:R-:W-:Y:S01]  /*8770*/  @!P2 IADD3 R14, P5, R70, R69, RZ ;  /* 0x00000045460ea210 */ /* 0x000fe20007fbe0ff */
[----:B-1----:R-:W-:-:S04]  /*8780*/  @P3 IMAD.HI.U32 R9, R0, R9, RZ ;  /* 0x0000000900093227 */ /* 0x002fc800078e00ff */
[----:B------:R-:W-:Y:S01]  /*8790*/  @!P2 IMAD.X R15, R71, 0x1, R40, P5 ;  /* 0x00000001470fa824 */ /* 0x000fe200028e0628 */
[----:B--2---:R-:W-:Y:S02]  /*87a0*/  @P3 SHF.R.U32.HI R0, RZ, R8, R9 ;  /* 0x00000008ff003219 */ /* 0x004fe40000011609 */
[----:B------:R-:W1:Y:S01]  /*87b0*/  @!P1 LDC.64 R8, c[0x0][0x3c8] ;  /* 0x0000f200ff089b82 */ /* 0x000e620000000a00 */
[----:B------:R-:W-:Y:S02]  /*87c0*/  @!P1 IADD3 R45, P3, P4, R47, R82, R74 ;  /* 0x000000522f2d9210 */ /* 0x000fe40007c7e04a */
[----:B------:R-:W-:Y:S01]  /*87d0*/  SHF.R.S32.HI R3, RZ, 0x1f, R0 ;  /* 0x0000001fff037819 */ /* 0x000fe20000011400 */
[----:B------:R-:W-:Y:S01]  /*87e0*/  IMAD.WIDE.U32 R10, R0, R6, R10 ;  /* 0x00000006000a7225 */ /* 0x000fe200078e000a */
[----:B------:R-:W-:Y:S02]  /*87f0*/  @!P1 IADD3.X R66, R67, R80, R76, P3, P4 ;  /* 0x0000005043429210 */ /* 0x000fe40001fe844c */
[----:B------:R-:W-:Y:S01]  /*8800*/  @!P1 IADD3 R38, P3, P4, R69, R84, R70 ;  /* 0x0000005445269210 */ /* 0x000fe20007c7e046 */
[----:B------:R-:W-:-:S02]  /*8810*/  IMAD R43, R3, R6, RZ ;  /* 0x00000006032b7224 */ /* 0x000fc400078e02ff */
[-C--:B------:R-:W-:Y:S01]  /*8820*/  IMAD.WIDE.U32 R12, R0, R4.reuse, R12 ;  /* 0x00000004000c7225 */ /* 0x080fe200078e000c */
[----:B------:R-:W-:Y:S02]  /*8830*/  @!P1 IADD3.X R39, R40, R83, R71, P3, P4 ;  /* 0x0000005328279210 */ /* 0x000fe40001fe8447 */
[----:B------:R-:W-:Y:S01]  /*8840*/  LEA R6, P4, R10, UR4, 0x1 ;  /* 0x000000040a067c11 */ /* 0x000fe2000f8808ff */
[C---:B------:R-:W-:Y:S01]  /*8850*/  IMAD R43, R0.reuse, R7, R43 ;  /* 0x00000007002b7224 */ /* 0x040fe200078e022b */
[----:B------:R-:W-:Y:S01]  /*8860*/  @!P2 LEA R40, P3, R41, UR4, 0x1 ;  /* 0x000000042928ac11 */ /* 0x000fe2000f8608ff */
[----:B------:R-:W-:Y:S01]  /*8870*/  IMAD R7, R3, R4, RZ ;  /* 0x0000000403077224 */ /* 0x000fe200078e02ff */
[----:B------:R-:W-:Y:S01]  /*8880*/  UMOV UR4, 0xffffffff ;  /* 0xffffffff00047882 */ /* 0x000fe20000000000 */
[----:B------:R-:W-:Y:S01]  /*8890*/  IMAD.IADD R3, R11, 0x1, R43 ;  /* 0x000000010b037824 */ /* 0x000fe200078e022b */
[----:B------:R-:W-:Y:S01]  /*88a0*/  @!P2 LEA.HI.X R41, R41, UR5, R42, 0x1, P3 ;  /* 0x000000052929ac11 */ /* 0x000fe200098f0c2a */
[----:B------:R-:W-:Y:S01]  /*88b0*/  IMAD R7, R0, R5, R7 ;  /* 0x0000000500077224 */ /* 0x000fe200078e0207 */
[----:B------:R-:W-:-:S02]  /*88c0*/  @!P2 LEA R42, P3, R14, UR6, 0x1 ;  /* 0x000000060e2aac11 */ /* 0x000fc4000f8608ff */
[----:B------:R-:W-:Y:S01]  /*88d0*/  LEA.HI.X R4, R10, UR5, R3, 0x1, P4 ;  /* 0x000000050a047c11 */ /* 0x000fe2000a0f0c03 */
[----:B------:R-:W-:Y:S01]  /*88e0*/  IMAD.IADD R3, R13, 0x1, R7 ;  /* 0x000000010d037824 */ /* 0x000fe200078e0207 */
[----:B------:R-:W-:Y:S02]  /*88f0*/  LEA R0, P5, R12, UR6, 0x1 ;  /* 0x000000060c007c11 */ /* 0x000fe4000f8a08ff */
[----:B------:R-:W-:Y:S02]  /*8900*/  @!P2 LEA.HI.X R43, R14, UR7, R15, 0x1, P3 ;  /* 0x000000070e2bac11 */ /* 0x000fe400098f0c0f */
[----:B------:R-:W-:Y:S02]  /*8910*/  LEA.HI.X R3, R12, UR7, R3, 0x1, P5 ;  /* 0x000000070c037c11 */ /* 0x000fe4000a8f0c03 */
[----:B-1----:R-:W-:Y:S02]  /*8920*/  @!P1 LEA R44, P3, R45, R8, 0x1 ;  /* 0x000000082d2c9211 */ /* 0x002fe400078608ff */
[----:B---3--:R-:W-:Y:S01]  /*8930*/  @!P1 LEA R46, P4, R38, R36, 0x1 ;  /* 0x00000024262e9211 */ /* 0x008fe200078808ff */
[----:B0-----:R-:W-:-:S12]  /*8940*/  BRA.DIV UR4, `(.L_x_10088) ;  /* 0x000002b204087947 */ /* 0x001fd8000b800000 */
.L_x_10354:
[----:B------:R-:W-:-:S03]  /*8950*/  UMOV UR4, 0xffffffff ;  /* 0xffffffff00047882 */ /* 0x000fc60000000000 */
[----:B------:R-:W-:Y:S05]  /*8960*/  BRA.DIV UR4, `(.L_x_10089) ;  /* 0x000002b204287947 */ /* 0x000fea000b800000 */
.L_x_10357:
[----:B------:R-:W-:-:S03]  /*8970*/  UMOV UR4, 0xffffffff ;  /* 0xffffffff00047882 */ /* 0x000fc60000000000 */
[----:B------:R-:W-:Y:S05]  /*8980*/  BRA.DIV UR4, `(.L_x_10090) ;  /* 0x000002b204487947 */ /* 0x000fea000b800000 */
.L_x_10360:
[----:B------:R-:W-:-:S03]  /*8990*/  UMOV UR4, 0xffffffff ;  /* 0xffffffff00047882 */ /* 0x000fc60000000000 */
[----:B------:R-:W-:Y:S05]  /*89a0*/  BRA.DIV UR4, `(.L_x_10091) ;  /* 0x000002b204687947 */ /* 0x000fea000b800000 */
.L_x_10363:
[----:B------:R-:W-:-:S03]  /*89b0*/  UMOV UR4, 0xffffffff ;  /* 0xffffffff00047882 */ /* 0x000fc60000000000 */
[----:B------:R-:W-:Y:S05]  /*89c0*/  BRA.DIV UR4, `(.L_x_10092) ;  /* 0x000002b204887947 */ /* 0x000fea000b800000 */
.L_x_10366:
[----:B------:R-:W-:-:S03]  /*89d0*/  UMOV UR4, 0xffffffff ;  /* 0xffffffff00047882 */ /* 0x000fc60000000000 */
[----:B------:R-:W-:Y:S05]  /*89e0*/  BRA.DIV UR4, `(.L_x_10093) ;  /* 0x000002b204a87947 */ /* 0x000fea000b800000 */
.L_x_10369:
[----:B------:R-:W-:-:S03]  /*89f0*/  UMOV UR4, 0xffffffff ;  /* 0xffffffff00047882 */ /* 0x000fc60000000000 */
[----:B------:R-:W-:Y:S05]  /*8a00*/  BRA.DIV UR4, `(.L_x_10094) ;  /* 0x000002b204c87947 */ /* 0x000fea000b800000 */
.L_x_10372:
[----:B------:R-:W-:-:S03]  /*8a10*/  UMOV UR4, 0xffffffff ;  /* 0xffffffff00047882 */ /* 0x000fc60000000000 */
[----:B------:R-:W-:Y:S05]  /*8a20*/  BRA.DIV UR4, `(.L_x_10095) ;  /* 0x000002b204e87947 */ /* 0x000fea000b800000 */
.L_x_10375:
[----:B-----5:R-:W-:Y:S02]  /*8a30*/  LEA.HI R0, R20, R20, RZ, 0x1 ;  /* 0x0000001414007211 */ /* 0x020fe400078f08ff */
[----:B------:R-:W-:Y:S02]  /*8a40*/  CS2R R14, SRZ ;  /* 0x00000000000e7805 */ /* 0x000fe4000001ff00 */
[----:B------:R-:W-:Y:S02]  /*8a50*/  @!P1 LEA.HI.X R45, R45, R9, R66, 0x1, P3 ;  /* 0x000000092d2d9211 */ /* 0x000fe400018f0c42 */
[----:B------:R-:W-:Y:S02]  /*8a60*/  CS2R R12, SRZ ;  /* 0x00000000000c7805 */ /* 0x000fe4000001ff00 */
[----:B------:R-:W-:Y:S02]  /*8a70*/  LOP3.LUT R3, R0, 0xfffffffe, RZ, 0xc0, !PT ;  /* 0xfffffffe00037812 */ /* 0x000fe400078ec0ff */
[----:B------:R-:W-:-:S02]  /*8a80*/  CS2R R6, SRZ ;  /* 0x0000000000067805 */ /* 0x000fc4000001ff00 */
[----:B------:R-:W-:Y:S02]  /*8a90*/  @!P1 LEA.HI.X R47, R38, R37, R39, 0x1, P4 ;  /* 0x00000025262f9211 */ /* 0x000fe400020f0c27 */
[----:B------:R-:W-:Y:S02]  /*8aa0*/  CS2R R38, SRZ ;  /* 0x0000000000267805 */ /* 0x000fe4000001ff00 */
[----:B------:R-:W-:Y:S01]  /*8ab0*/  CS2R R36, SRZ ;  /* 0x0000000000247805 */ /* 0x000fe2000001ff00 */
[----:B------:R-:W-:Y:S01]  /*8ac0*/  IMAD.IADD R3, R20, 0x1, -R3 ;  /* 0x0000000114037824 */ /* 0x000fe200078e0a03 */
[----:B------:R-:W-:Y:S02]  /*8ad0*/  CS2R R4, SRZ ;  /* 0x0000000000047805 */ /* 0x000fe4000001ff00 */
[----:B------:R-:W-:Y:S02]  /*8ae0*/  CS2R R10, SRZ ;  /* 0x00000000000a7805 */ /* 0x000fe4000001ff00 */
[----:B------:R-:W-:Y:S01]  /*8af0*/  CS2R R8, SRZ ;  /* 0x0000000000087805 */ /* 0x000fe2000001ff00 */
[----:B------:R0:W5:Y:S01]  /*8b00*/  @!P2 LDG.E.128 R12, desc[UR56][R40.64] ;  /* 0x00000038280ca981 */ /* 0x000162000c1e1d00 */
[----:B------:R-:W-:-:S03]  /*8b10*/  SHF.L.U32 R0, R3, 0x1f, RZ ;  /* 0x0000001f03007819 */ /* 0x000fc600000006ff */
[----:B------:R0:W5:Y:S04]  /*8b20*/  @!P2 LDG.E.128 R36, desc[UR56][R42.64] ;  /* 0x000000382a24a981 */ /* 0x000168000c1e1d00 */
[----:B------:R0:W5:Y:S04]  /*8b30*/  @!P1 LDG.E.128 R4, desc[UR56][R44.64] ;  /* 0x000000382c049981 */ /* 0x000168000c1e1d00 */
[----:B------:R0:W5:Y:S01]  /*8b40*/  @!P1 LDG.E.128 R8, desc[UR56][R46.64] ;  /* 0x000000382e089981 */ /* 0x000162000c1e1d00 */
[----:B------:R-:W1:Y:S01]  /*8b50*/  SYNCS.PHASECHK.TRANS64.TRYWAIT P1, [R145+URZ+0x32400], R0 ;  /* 0x03240000910075a7 */ /* 0x000e62000802017f */
[----:B------:R-:W-:Y:S04]  /*8b60*/  BSSY B1, `(.L_x_10096) ;  /* 0x0000002000017945 */ /* 0x000fe80003800000 */
[----:B01----:R-:W-:Y:S05]  /*8b70*/  @!P1 BRA `(.L_x_10097) ;  /* 0x000002b000bc9947 */ /* 0x003fea0003800000 */
.L_x_10376:
[----:B------:R-:W-:Y:S05]  /*8b80*/  BSYNC B1 ;  /* 0x0000000000017941 */ /* 0x000fea0003800000 */
.L_x_10096:
[----:B------:R-:W2:Y:S01]  /*8b90*/  LDL R43, [R1+0x70] ;  /* 0x00007000012b7983 */ /* 0x000ea20000100800 */
[----:B0----5:R-:W-:Y:S01]  /*8ba0*/  IMAD.MOV.U32 R0, RZ, RZ, R14 ;  /* 0x000000ffff007224 */ /* 0x021fe200078e000e */
[----:B------:R-:W-:Y:S01]  /*8bb0*/  BSSY B1, `(.L_x_10098) ;  /* 0x0000081000017945 */ /* 0x000fe20003800000 */
[----:B------:R-:W-:Y:S02]  /*8bc0*/  IMAD.MOV.U32 R3, RZ, RZ, R15 ;  /* 0x000000ffff037224 */ /* 0x000fe400078e000f */
[----:B------:R-:W-:Y:S02]  /*8bd0*/  IMAD.MOV.U32 R20, RZ, RZ, R12 ;  /* 0x000000ffff147224 */ /* 0x000fe400078e000c */
        /* <DEDUP_REMOVED lines=16> */
[----:B------:R-:W-:Y:S01]  /*8ce0*/  IMAD.IADD R21, R22, 0x1, R21 ;  /* 0x0000000116157824 */ /* 0x000fe200078e0215 */
[----:B------:R-:W-:Y:S01]  /*8cf0*/  MOV R41, R10 ;  /* 0x0000000a00297202 */ /* 0x000fe20000000f00 */
[----:B------:R-:W-:Y:S01]  /*8d00*/  IMAD.MOV.U32 R90, RZ, RZ, R8 ;  /* 0x000000ffff5a7224 */ /* 0x000fe200078e0008 */
[----:B------:R-:W-:Y:S01]  /*8d10*/  PRMT R20, R20, 0x5410, R40 ;  /* 0x0000541014147816 */ /* 0x000fe20000000028 */
[----:B------:R-:W-:Y:S01]  /*8d20*/  IMAD.MOV.U32 R40, RZ, RZ, R5 ;  /* 0x000000ffff287224 */ /* 0x000fe200078e0005 */
[----:B------:R-:W-:Y:S01]  /*8d30*/  LOP3.LUT R21, R21, 0x38, RZ, 0xc0, !PT ;  /* 0x0000003815157812 */ /* 0x000fe200078ec0ff */
[----:B------:R-:W-:Y:S01]  /*8d40*/  IMAD.MOV.U32 R91, RZ, RZ, R9 ;  /* 0x000000ffff5b7224 */ /* 0x000fe200078e0009 */
[----:B------:R-:W-:-:S02]  /*8d50*/  PRMT R66, R66, 0x5410, R20 ;  /* 0x0000541042427816 */ /* 0x000fc40000000014 */
[----:B------:R-:W-:Y:S02]  /*8d60*/  PRMT R89, R40, 0x7610, R89 ;  /* 0x0000761028597816 */ /* 0x000fe40000000059 */
[----:B------:R-:W-:Y:S02]  /*8d70*/  PRMT R66, R41, 0x7610, R66 ;  /* 0x0000761029427816 */ /* 0x000fe40000000042 */
[----:B------:R-:W-:Y:S01]  /*8d80*/  PRMT R20, R42, 0x7610, R20 ;  /* 0x000076102a147816 */ /* 0x000fe20000000014 */
[----:B--2---:R-:W-:-:S05]  /*8d90*/  IMAD R43, R43, -0x80, R160 ;  /* 0xffffff802b2b7824 */ /* 0x004fca00078e02a0 */
[----:B------:R-:W-:-:S04]  /*8da0*/  VIMNMX R43, R43, 0x80, PT ;  /* 0x000000802b2b7848 */ /* 0x000fc80003fe0100 */
[-C--:B------:R-:W-:Y:S02]  /*8db0*/  ISETP.GE.OR P1, PT, R153, R43.reuse, P0 ;  /* 0x0000002b9900720c */ /* 0x080fe40000726670 */
[----:B------:R-:W-:-:S11]  /*8dc0*/  ISETP.GE.OR P0, PT, R156, R43, P0 ;  /* 0x0000002b9c00720c */ /* 0x000fd60000706670 */
[----:B------:R-:W-:Y:S05]  /*8dd0*/  @P1 BRA `(.L_x_10099) ;  /* 0x0000000400781947 */ /* 0x000fea0003800000 */
[----:B------:R-:W-:Y:S01]  /*8de0*/  IMAD.SHL.U32 R40, R183, 0x40, RZ ;  /* 0x00000040b7287824 */ /* 0x000fe200078e00ff */
[--C-:B------:R-:W-:Y:S01]  /*8df0*/  SHF.R.U64 R86, R36, 0x10, R37.reuse ;  /* 0x0000001024567819 */ /* 0x100fe20000001225 */
[----:B------:R-:W-:Y:S01]  /*8e00*/  HADD2.F32 R70, -RZ, R70.H0_H0 ;  /* 0x20000046ff467230 */ /* 0x000fe20000004100 */
[----:B------:R-:W-:Y:S01]  /*8e10*/  SHF.R.U32.HI R74, RZ, 0x10, R37 ;  /* 0x00000010ff4a7819 */ /* 0x000fe20000011625 */
[----:B------:R-:W-:Y:S01]  /*8e20*/  HADD2.F32 R68, -RZ, R68.H0_H0 ;  /* 0x20000044ff447230 */ /* 0x000fe20000004100 */
[----:B------:R-:W-:Y:S02]  /*8e30*/  LOP3.LUT R45, R40, 0x1c0, RZ, 0xc0, !PT ;  /* 0x000001c0282d7812 */ /* 0x000fe400078ec0ff */
[----:B------:R-:W-:Y:S01]  /*8e40*/  SHF.R.U64 R88, R12, 0x10, R13 ;  /* 0x000000100c587819 */ /* 0x000fe2000000120d */
[----:B------:R-:W-:Y:S01]  /*8e50*/  HADD2.F32 R74, -RZ, R74.H0_H0 ;  /* 0x2000004aff4a7230 */ /* 0x000fe20000004100 */
[----:B------:R-:W-:Y:S02]  /*8e60*/  SHF.R.U32.HI R42, RZ, 0x3, R45 ;  /* 0x00000003ff2a7819 */ /* 0x000fe4000001162d */
[----:B------:R-:W-:-:S02]  /*8e70*/  LOP3.LUT R40, R45, 0x38, R22, 0xf8, !PT ;  /* 0x000000382d287812 */ /* 0x000fc400078ef816 */
[----:B------:R-:W-:Y:S02]  /*8e80*/  LOP3.LUT R45, R42, R21, R45, 0x1e, !PT ;  /* 0x000000152a2d7212 */ /* 0x000fe400078e1e2d */
[----:B------:R-:W-:Y:S02]  /*8e90*/  LOP3.LUT R41, R40, R42, RZ, 0x3c, !PT ;  /* 0x0000002a28297212 */ /* 0x000fe400078e3cff */
[----:B------:R-:W-:Y:S01]  /*8ea0*/  SHF.R.U32.HI R69, RZ, 0x10, R13 ;  /* 0x00000010ff457819 */ /* 0x000fe2000001160d */
[----:B------:R-:W-:Y:S01]  /*8eb0*/  IMAD R44, R168, 0x200, R45 ;  /* 0x00000200a82c7824 */ /* 0x000fe200078e022d */
[----:B------:R-:W-:Y:S01]  /*8ec0*/  SHF.R.U64 R85, R38, 0x10, R39 ;  /* 0x0000001026557819 */ /* 0x000fe20000001227 */
[----:B------:R-:W-:Y:S01]  /*8ed0*/  IMAD R40, R168, 0x200, R41 ;  /* 0x00000200a8287824 */ /* 0x000fe200078e0229 */
[----:B------:R-:W-:Y:S01]  /*8ee0*/  SHF.R.U32.HI R71, RZ, 0x10, R39 ;  /* 0x00000010ff477819 */ /* 0x000fe20000011627 */
[----:B------:R-:W-:Y:S01]  /*8ef0*/  IMAD R83, R44, 0x2, R145 ;  /* 0x000000022c537824 */ /* 0x000fe200078e0291 */
[----:B------:R-:W-:Y:S01]  /*8f00*/  SHF.R.U64 R87, R14, 0x10, R15 ;  /* 0x000000100e577819 */ /* 0x000fe2000000120f */
[----:B------:R-:W-:Y:S01]  /*8f10*/  IMAD R81, R40, 0x2, R145 ;  /* 0x0000000228517824 */ /* 0x000fe200078e0291 */
[----:B------:R-:W-:-:S02]  /*8f20*/  SHF.R.U32.HI R77, RZ, 0x10, R15 ;  /* 0x00000010ff4d7819 */ /* 0x000fc4000001160f */
[----:B------:R-:W0:Y:S04]  /*8f30*/  LDS.128 R44, [R83+0x18400] ;  /* 0x01840000532c7984 */ /* 0x000e280000000c00 */
[----:B------:R-:W1:Y:S01]  /*8f40*/  LDS.128 R40, [R81+0x18400] ;  /* 0x0184000051287984 */ /* 0x000e620000000c00 */
[--C-:B0-----:R-:W-:Y:S02]  /*8f50*/  HADD2.F32 R37, -RZ, R45.reuse.H0_H0 ;  /* 0x2000002dff257230 */ /* 0x101fe40000004100 */
[----:B------:R-:W-:Y:S02]  /*8f60*/  HADD2.F32 R45, -RZ, R45.H1_H1 ;  /* 0x3000002dff2d7230 */ /* 0x000fe40000004100 */
[--C-:B-1----:R-:W-:Y:S02]  /*8f70*/  HADD2.F32 R13, -RZ, R41.reuse.H0_H0 ;  /* 0x20000029ff0d7230 */ /* 0x102fe40000004100 */
[C---:B------:R-:W-:Y:S01]  /*8f80*/  FMUL.FTZ R76, R37.reuse, R70 ;  /* 0x00000046254c7220 */ /* 0x040fe20000410000 */
[----:B------:R-:W-:Y:S01]  /*8f90*/  FMUL.FTZ R78, R37, R68 ;  /* 0x00000044254e7220 */ /* 0x000fe20000410000 */
[----:B------:R-:W-:-:S02]  /*8fa0*/  HADD2.F32 R41, -RZ, R41.H1_H1 ;  /* 0x30000029ff297230 */ /* 0x000fc40000004100 */
[----:B------:R-:W-:Y:S01]  /*8fb0*/  FMUL.FTZ R80, R45, R74 ;  /* 0x0000004a2d507220 */ /* 0x000fe20000410000 */
[C---:B------:R-:W-:Y:S01]  /*8fc0*/  FFMA.FTZ R67, R13.reuse, R68, -R76 ;  /* 0x000000440d437223 */ /* 0x040fe2000001084c */
[----:B------:R-:W-:Y:S02]  /*8fd0*/  HADD2.F32 R68, -RZ, R69.H0_H0 ;  /* 0x20000045ff447230 */ /* 0x000fe40000004100 */
[----:B------:R-:W-:Y:S01]  /*8fe0*/  FFMA.FTZ R69, R13, R70, R78 ;  /* 0x000000460d457223 */ /* 0x000fe2000001004e */
[----:B------:R-:W-:Y:S02]  /*8ff0*/  HADD2.F32 R39, -RZ, R47.H0_H0 ;  /* 0x2000002fff277230 */ /* 0x000fe40000004100 */
[----:B------:R-:W-:Y:S02]  /*9000*/  HADD2.F32 R76, -RZ, R79.H1_H1 ;  /* 0x3000004fff4c7230 */ /* 0x000fe40000004100 */
[----:B------:R-:W-:Y:S01]  /*9010*/  FMUL.FTZ R82, R45, R68 ;  /* 0x000000442d527220 */ /* 0x000fe20000410000 */
[----:B------:R-:W-:-:S02]  /*9020*/  HADD2.F32 R70, -RZ, R0.H1_H1 ;  /* 0x30000000ff467230 */ /* 0x000fc40000004100 */
[----:B------:R-:W-:Y:S01]  /*9030*/  FFMA.FTZ R80, R41, R68, -R80 ;  /* 0x0000004429507223 */ /* 0x000fe20000010850 */
[----:B------:R-:W-:Y:S02]  /*9040*/  HADD2.F32 R15, -RZ, R43.H0_H0 ;  /* 0x2000002bff0f7230 */ /* 0x000fe40000004100 */
        /* <DEDUP_REMOVED lines=8> */
[----:B------:R-:W-:Y:S01]  /*90d0*/  FFMA.FTZ R76, R15, R76, R39 ;  /* 0x0000004c0f4c7223 */ /* 0x000fe20000010027 */
[----:B------:R-:W-:Y:S02]  /*90e0*/  HADD2.F32 R37, -RZ, R84.H0_H0 ;  /* 0x20000054ff257230 */ /* 0x000fe40000004100 */
[C---:B------:R-:W-:Y:S01]  /*90f0*/  FMUL.FTZ R74, R47.reuse, R78 ;  /* 0x0000004e2f4a7220 */ /* 0x040fe20000410000 */
[----:B------:R-:W-:Y:S02]  /*9100*/  HADD2.F32 R43, -RZ, R43.H1_H1 ;  /* 0x3000002bff2b7230 */ /* 0x000fe40000004100 */
[----:B------:R-:W-:Y:S01]  /*9110*/  FMUL.FTZ R84, R47, R68 ;  /* 0x000000442f547220 */ /* 0x000fe20000410000 */
[----:B------:R-:W-:-:S02]  /*9120*/  HADD2.F32 R13, -RZ, R3.H0_H0 ;  /* 0x20000003ff0d7230 */ /* 0x000fc40000004100 */
[C---:B------:R-:W-:Y:S01]  /*9130*/  FMUL.FTZ R41, R36.reuse, R37 ;  /* 0x0000002524297220 */ /* 0x040fe20000410000 */
[----:B------:R-:W-:Y:S02]  /*9140*/  HADD2.F32 R38, -RZ, R46.H0_H0 ;  /* 0x2000002eff267230 */ /* 0x000fe40000004100 */
[C---:B------:R-:W-:Y:S01]  /*9150*/  FFMA.FTZ R77, R43.reuse, R68, -R74 ;  /* 0x000000442b4d7223 */ /* 0x040fe2000001084a */
[----:B------:R-:W-:Y:S02]  /*9160*/  HADD2.F32 R39, -RZ, R79.H0_H0 ;  /* 0x2000004fff277230 */ /* 0x000fe40000004100 */
[----:B------:R-:W-:Y:S01]  /*9170*/  FMUL.FTZ R36, R36, R13 ;  /* 0x0000000d24247220 */ /* 0x000fe20000410000 */
[----:B------:R-:W-:Y:S02]  /*9180*/  HADD2.F32 R12, -RZ, R40.H0_H0 ;  /* 0x20000028ff0c7230 */ /* 0x000fe40000004100 */
[----:B------:R-:W-:Y:S01]  /*9190*/  FFMA.FTZ R79, R43, R78, R84 ;  /* 0x0000004e2b4f7223 */ /* 0x000fe20000010054 */
[----:B------:R-:W-:-:S02]  /*91a0*/  HADD2.F32 R15, -RZ, R0.H0_H0 ;  /* 0x20000000ff0f7230 */ /* 0x000fc40000004100 */
[----:B------:R-:W-:Y:S01]  /*91b0*/  FMUL.FTZ R43, R38, R39 ;  /* 0x00000027262b7220 */ /* 0x000fe20000410000 */
[----:B------:R-:W-:Y:S02]  /*91c0*/  HADD2.F32 R14, -RZ, R42.H0_H0 ;  /* 0x2000002aff0e7230 */ /* 0x000fe40000004100 */
[C---:B------:R-:W-:Y:S01]  /*91d0*/  FFMA.FTZ R0, R12.reuse, R13, -R41 ;  /* 0x0000000d0c007223 */ /* 0x040fe20000010829 */
[----:B------:R-:W-:Y:S01]  /*91e0*/  FFMA.FTZ R36, R12, R37, R36 ;  /* 0x000000250c247223 */ /* 0x000fe20000010024 */
[-C--:B------:R-:W-:Y:S01]  /*91f0*/  FMUL.FTZ R45, R38, R15.reuse ;  /* 0x0000000f262d7220 */ /* 0x080fe20000410000 */
[----:B------:R-:W-:Y:S02]  /*9200*/  HADD2.F32 R44, -RZ, R44.H1_H1 ;  /* 0x3000002cff2c7230 */ /* 0x000fe40000004100 */
[C---:B------:R-:W-:Y:S01]  /*9210*/  FFMA.FTZ R38, R14.reuse, R15, -R43 ;  /* 0x0000000f0e267223 */ /* 0x040fe2000001082b */
[----:B------:R-:W-:Y:S02]  /*9220*/  HADD2.F32 R46, -RZ, R46.H1_H1 ;  /* 0x3000002eff2e7230 */ /* 0x000fe40000004100 */
[----:B------:R-:W-:Y:S01]  /*9230*/  FFMA.FTZ R47, R14, R39, R45 ;  /* 0x000000270e2f7223 */ /* 0x000fe2000001002d */
[----:B------:R-:W-:-:S02]  /*9240*/  HADD2.F32 R37, -RZ, R86.H0_H0 ;  /* 0x20000056ff257230 */ /* 0x000fc40000004100 */
        /* <DEDUP_REMOVED lines=23> */
.L_x_10099:
[----:B------:R-:W-:Y:S05]  /*93c0*/  BSYNC B1 ;  /* 0x0000000000017941 */ /* 0x000fea0003800000 */
.L_x_10098:
[----:B------:R-:W-:Y:S02]  /*93d0*/  PRMT R3, R90, 0x7610, R3 ;  /* 0x000076105a037816 */ /* 0x000fe40000000003 */
[----:B------:R-:W-:Y:S01]  /*93e0*/  PRMT R42, R91, 0x7610, R42 ;  /* 0x000076105b2a7816 */ /* 0x000fe2000000002a */
[----:B------:R-:W-:Y:S06]  /*93f0*/  @P0 BRA `(.L_x_10085) ;  /* 0x00000004005c0947 */ /* 0x000fec0003800000 */
[----:B------:R-:W-:Y:S01]  /*9400*/  LOP3.LUT R0, R170, R21, R169, 0x1e, !PT ;  /* 0x00000015aa007212 */ /* 0x000fe200078e1ea9 */
[----:B0-----:R-:W0:Y:S01]  /*9410*/  LDS.128 R12, [R215+0x18400] ;  /* 0x01840000d70c7984 */ /* 0x001e220000000c00 */
[--C-:B------:R-:W-:Y:S01]  /*9420*/  SHF.R.U64 R67, R8, 0x10, R9.reuse ;  /* 0x0000001008437819 */ /* 0x100fe20000001209 */
[----:B------:R-:W-:Y:S01]  /*9430*/  HADD2.F32 R42, -RZ, R42.H0_H0 ;  /* 0x2000002aff2a7230 */ /* 0x000fe20000004100 */
[----:B------:R-:W-:Y:S01]  /*9440*/  SHF.R.U32.HI R44, RZ, 0x10, R9 ;  /* 0x00000010ff2c7819 */ /* 0x000fe20000011609 */
[----:B------:R-:W-:Y:S01]  /*9450*/  IMAD.IADD R0, R171, 0x1, R0 ;  /* 0x00000001ab007824 */ /* 0x000fe200078e0200 */
[--C-:B------:R-:W-:Y:S01]  /*9460*/  SHF.R.U64 R74, R4, 0x10, R5.reuse ;  /* 0x00000010044a7819 */ /* 0x100fe20000001205 */
[----:B------:R-:W-:Y:S01]  /*9470*/  HADD2.F32 R40, -RZ, R89.H0_H0 ;  /* 0x20000059ff287230 */ /* 0x000fe20000004100 */
[----:B------:R-:W-:Y:S01]  /*9480*/  SHF.R.U32.HI R21, RZ, 0x10, R5 ;  /* 0x00000010ff157819 */ /* 0x000fe20000011605 */
[----:B------:R-:W-:Y:S01]  /*9490*/  IMAD R0, R0, 0x2, R145 ;  /* 0x0000000200007824 */ /* 0x000fe200078e0291 */
[--C-:B------:R-:W-:Y:S01]  /*94a0*/  SHF.R.U64 R47, R10, 0x10, R11.reuse ;  /* 0x000000100a2f7819 */ /* 0x100fe2000000120b */
[----:B------:R-:W-:Y:S01]  /*94b0*/  HADD2.F32 R44, -RZ, R44.H0_H0 ;  /* 0x2000002cff2c7230 */ /* 0x000fe20000004100 */
[----:B------:R-:W-:-:S02]  /*94c0*/  SHF.R.U32.HI R45, RZ, 0x10, R11 ;  /* 0x00000010ff2d7819 */ /* 0x000fc4000001160b */
[----:B------:R-:W1:Y:S01]  /*94d0*/  LDS.128 R36, [R0+0x18400] ;  /* 0x0184000000247984 */ /* 0x000e620000000c00 */
[--C-:B------:R-:W-:Y:S02]  /*94e0*/  SHF.R.U32.HI R69, RZ, 0x10, R7.reuse ;  /* 0x00000010ff457819 */ /* 0x100fe40000011607 */
[----:B------:R-:W-:Y:S01]  /*94f0*/  SHF.R.U64 R71, R6, 0x10, R7 ;  /* 0x0000001006477819 */ /* 0x000fe20000001207 */
[--C-:B0-----:R-:W-:Y:S02]  /*9500*/  HADD2.F32 R5, -RZ, R13.reuse.H0_H0 ;  /* 0x2000000dff057230 */ /* 0x101fe40000004100 */
[----:B------:R-:W-:Y:S02]  /*9510*/  HADD2.F32 R4, -RZ, R12.H0_H0 ;  /* 0x2000000cff047230 */ /* 0x000fe40000004100 */
[----:B------:R-:W-:Y:S02]  /*9520*/  HADD2.F32 R13, -RZ, R13.H1_H1 ;  /* 0x3000000dff0d7230 */ /* 0x000fe40000004100 */
[----:B------:R-:W-:-:S02]  /*9530*/  HADD2.F32 R6, -RZ, R14.H0_H0 ;  /* 0x2000000eff067230 */ /* 0x000fc40000004100 */
[--C-:B------:R-:W-:Y:S02]  /*9540*/  HADD2.F32 R7, -RZ, R15.reuse.H0_H0 ;  /* 0x2000000fff077230 */ /* 0x100fe40000004100 */
[----:B------:R-:W-:Y:S02]  /*9550*/  HADD2.F32 R15, -RZ, R15.H1_H1 ;  /* 0x3000000fff0f7230 */ /* 0x000fe40000004100 */
[----:B------:R-:W-:Y:S02]  /*9560*/  HADD2.F32 R12, -RZ, R12.H1_H1 ;  /* 0x3000000cff0c7230 */ /* 0x000fe40000004100 */
[--C-:B-1----:R-:W-:Y:S02]  /*9570*/  HADD2.F32 R9, -RZ, R37.reuse.H0_H0 ;  /* 0x20000025ff097230 */ /* 0x102fe40000004100 */
[----:B------:R-:W-:Y:S02]  /*9580*/  HADD2.F32 R37, -RZ, R37.H1_H1 ;  /* 0x30000025ff257230 */ /* 0x000fe40000004100 */
[----:B------:R-:W-:-:S02]  /*9590*/  HADD2.F32 R8, -RZ, R36.H0_H0 ;  /* 0x20000024ff087230 */ /* 0x000fc40000004100 */
[C---:B------:R-:W-:Y:S01]  /*95a0*/  FMUL.FTZ R46, R9.reuse, R42 ;  /* 0x0000002a092e7220 */ /* 0x040fe20000410000 */
[----:B------:R-:W-:Y:S01]  /*95b0*/  FMUL.FTZ R68, R9, R40 ;  /* 0x0000002809447220 */ /* 0x000fe20000410000 */
[----:B------:R-:W-:Y:S02]  /*95c0*/  HADD2.F32 R9, -RZ, R3.H0_H0 ;  /* 0x20000003ff097230 */ /* 0x000fe40000004100 */
[----:B------:R-:W-:Y:S01]  /*95d0*/  FMUL.FTZ R70, R37, R44 ;  /* 0x0000002c25467220 */ /* 0x000fe20000410000 */
[C---:B------:R-:W-:Y:S01]  /*95e0*/  FFMA.FTZ R46, R5.reuse, R40, -R46 ;  /* 0x00000028052e7223 */ /* 0x040fe2000001082e */
[----:B------:R-:W-:Y:S02]  /*95f0*/  HADD2.F32 R40, -RZ, R21.H0_H0 ;  /* 0x20000015ff287230 */ /* 0x000fe40000004100 */
[----:B------:R-:W-:Y:S01]  /*9600*/  FFMA.FTZ R68, R5, R42, R68 ;  /* 0x0000002a05447223 */ /* 0x000fe20000010044 */
[----:B------:R-:W-:Y:S02]  /*9610*/  HADD2.F32 R5, -RZ, R66.H1_H1 ;  /* 0x30000042ff057230 */ /* 0x000fe40000004100 */
[----:B------:R-:W-:-:S02]  /*9620*/  HADD2.F32 R10, -RZ, R38.H0_H0 ;  /* 0x20000026ff0a7230 */ /* 0x000fc40000004100 */
[-C--:B------:R-:W-:Y:S01]  /*9630*/  FMUL.FTZ R42, R37, R40.reuse ;  /* 0x00000028252a7220 */ /* 0x080fe20000410000 */
[C---:B------:R-:W-:Y:S01]  /*9640*/  FMUL.FTZ R37, R8.reuse, R9 ;  /* 0x0000000908257220 */ /* 0x040fe20000410000 */
[-C--:B------:R-:W-:Y:S01]  /*9650*/  FMUL.FTZ R8, R8, R5.reuse ;  /* 0x0000000508087220 */ /* 0x080fe20000410000 */
[C---:B------:R-:W-:Y:S01]  /*9660*/  FFMA.FTZ R41, R13.reuse, R40, -R70 ;  /* 0x000000280d297223 */ /* 0x040fe20000010846 */
[----:B------:R-:W-:Y:S01]  /*9670*/  FFMA.FTZ R43, R13, R44, R42 ;  /* 0x0000002c0d2b7223 */ /* 0x000fe2000001002a */
[C---:B------:R-:W-:Y:S01]  /*9680*/  FFMA.FTZ R37, R4.reuse, R5, -R37 ;  /* 0x0000000504257223 */ /* 0x040fe20000010825 */
[----:B------:R-:W-:Y:S02]  /*9690*/  HADD2.F32 R5, -RZ, R20.H1_H1 ;  /* 0x30000014ff057230 */ /* 0x000fe40000004100 */
[----:B------:R-:W-:Y:S01]  /*96a0*/  FFMA.FTZ R13, R4, R9, R8 ;  /* 0x00000009040d7223 */ /* 0x000fe20000010008 */
[----:B------:R-:W-:Y:S02]  /*96b0*/  HADD2.F32 R11, -RZ, R39.H0_H0 ;  /* 0x20000027ff0b7230 */ /* 0x000fe40000004100 */
[----:B------:R-:W-:-:S02]  /*96c0*/  HADD2.F32 R21, -RZ, R66.H0_H0 ;  /* 0x20000042ff157230 */ /* 0x000fc40000004100 */
[----:B------:R-:W-:Y:S02]  /*96d0*/  HADD2.F32 R20, -RZ, R20.H0_H0 ;  /* 0x20000014ff147230 */ /* 0x000fe40000004100 */
        /* <DEDUP_REMOVED lines=41> */
.L_x_10085:
[----:B------:R-:W-:Y:S05]  /*9970*/  BSYNC B0 ;  /* 0x0000000000007941 */ /* 0x000fea0003800000 */
.L_x_10065:
        /* <DEDUP_REMOVED lines=8> */
.L_x_10062:
[----:B0123--:R-:W-:Y:S01]  /*9a00*/  IMAD.MOV.U32 R4, RZ, RZ, R62 ;  /* 0x000000ffff047224 */ /* 0x00ffe200078e003e */
[----:B------:R-:W-:Y:S05]  /*9a10*/  WARPSYNC.ALL ;  /* 0x0000000000007948 */ /* 0x000fea0003800000 */
[----:B------:R-:W-:Y:S01]  /*9a20*/  IMAD.MOV.U32 R5, RZ, RZ, R63 ;  /* 0x000000ffff057224 */ /* 0x000fe200078e003f */
[----:B------:R-:W-:Y:S01]  /*9a30*/  UIADD3 UR4, UP0, UR49, 0x420, URZ ;  /* 0x0000042031047890 */ /* 0x000fe2000ff1e03f */
[----:B------:R-:W-:Y:S01]  /*9a40*/  IMAD.MOV.U32 R6, RZ, RZ, R60 ;  /* 0x000000ffff067224 */ /* 0x000fe200078e003c */
[----:B------:R0:W-:Y:S01]  /*9a50*/  BAR.SYNC.DEFER_BLOCKING R179, 0x100 ;  /* 0x000400b30000751d */ /* 0x0001e20000010000 */
[----:B------:R-:W-:Y:S01]  /*9a60*/  IMAD.MOV.U32 R7, RZ, RZ, R61 ;  /* 0x000000ffff077224 */ /* 0x000fe200078e003d */
[----:B------:R-:W-:Y:S01]  /*9a70*/  UIADD3.X UR5, URZ, UR48, URZ, UP0, !UPT ;  /* 0x000000303f057290 */ /* 0x000fe200087fe43f */
[----:B------:R-:W-:Y:S01]  /*9a80*/  IMAD.MOV.U32 R8, RZ, RZ, R17 ;  /* 0x000000ffff087224 */ /* 0x000fe200078e0011 */
[----:B------:R-:W-:Y:S01]  /*9a90*/  MOV R219, 0x9d40 ;  /* 0x00009d4000db7802 */ /* 0x000fe20000000f00 */
[----:B------:R-:W-:Y:S01]  /*9aa0*/  IMAD.MOV.U32 R9, RZ, RZ, R58 ;  /* 0x000000ffff097224 */ /* 0x000fe200078e003a */
[----:B------:R-:W-:Y:S01]  /*9ab0*/  BSSY B0, `(.L_x_10100) ;  /* 0x0000029000007945 */ /* 0x000fe20003800000 */
[----:B------:R-:W-:Y:S01]  /*9ac0*/  IMAD.MOV.U32 R10, RZ, RZ, R56 ;  /* 0x000000ffff0a7224 */ /* 0x000fe200078e0038 */
[----:B------:R1:W-:Y:S01]  /*9ad0*/  STL.128 [R1+0x190], R4 ;  /* 0x0001900401007387 */ /* 0x0003e20000100c00 */
[----:B------:R-:W-:-:S02]  /*9ae0*/  IMAD.MOV.U32 R11, RZ, RZ, R59 ;  /* 0x000000ffff0b7224 */ /* 0x000fc400078e003b */
[----:B------:R-:W-:Y:S02]  /*9af0*/  IMAD.MOV.U32 R17, RZ, RZ, R64 ;  /* 0x000000ffff117224 */ /* 0x000fe400078e0040 */
[----:B------:R-:W-:Y:S01]  /*9b00*/  IMAD.U32 R3, RZ, RZ, UR49 ;  /* 0x00000031ff037e24 */ /* 0x000fe2000f8e00ff */
[----:B------:R-:W-:Y:S01]  /*9b10*/  STL.128 [R1+0x1b0], R8 ;  /* 0x0001b00801007387 */ /* 0x000fe20000100c00 */
[----:B------:R-:W-:Y:S02]  /*9b20*/  VIADD R0, R181, 0xffffffff ;  /* 0xffffffffb5007836 */ /* 0x000fe40000000000 */
[----:B------:R-:W-:Y:S02]  /*9b30*/  VIADD R3, R3, 0x170 ;  /* 0x0000017003037836 */ /* 0x000fe40000000000 */
[----:B-1----:R-:W-:Y:S02]  /*9b40*/  IMAD.MOV.U32 R4, RZ, RZ, R54 ;  /* 0x000000ffff047224 */ /* 0x002fe400078e0036 */
[----:B------:R-:W-:-:S02]  /*9b50*/  IMAD.MOV.U32 R5, RZ, RZ, R57 ;  /* 0x000000ffff057224 */ /* 0x000fc400078e0039 */
[----:B------:R-:W-:Y:S02]  /*9b60*/  IMAD.MOV.U32 R6, RZ, RZ, R52 ;  /* 0x000000ffff067224 */ /* 0x000fe400078e0034 */
[----:B------:R-:W-:-:S05]  /*9b70*/  IMAD.MOV.U32 R7, RZ, RZ, R55 ;  /* 0x000000ffff077224 */ /* 0x000fca00078e0037 */
[----:B------:R1:W-:Y:S02]  /*9b80*/  STL.128 [R1+0x1c0], R4 ;  /* 0x0001c00401007387 */ /* 0x0003e40000100c00 */
[----:B-1----:R-:W-:Y:S02]  /*9b90*/  IMAD.MOV.U32 R4, RZ, RZ, R16 ;  /* 0x000000ffff047224 */ /* 0x002fe400078e0010 */
[----:B------:R-:W-:Y:S02]  /*9ba0*/  IMAD.MOV.U32 R5, RZ, RZ, R33 ;  /* 0x000000ffff057224 */ /* 0x000fe400078e0021 */
[----:B------:R-:W-:Y:S02]  /*9bb0*/  IMAD.MOV.U32 R6, RZ, RZ, R32 ;  /* 0x000000ffff067224 */ /* 0x000fe400078e0020 */
[----:B------:R-:W-:Y:S02]  /*9bc0*/  IMAD.MOV.U32 R7, RZ, RZ, R65 ;  /* 0x000000ffff077224 */ /* 0x000fe400078e0041 */
[----:B------:R-:W-:-:S02]  /*9bd0*/  IMAD.MOV.U32 R16, RZ, RZ, R27 ;  /* 0x000000ffff107224 */ /* 0x000fc400078e001b */
[----:B------:R-:W-:Y:S01]  /*9be0*/  IMAD.U32 R32, RZ, RZ, UR44 ;  /* 0x0000002cff207e24 */ /* 0x000fe2000f8e00ff */
[----:B------:R1:W-:Y:S01]  /*9bf0*/  STL.128 [R1+0x1e0], R4 ;  /* 0x0001e00401007387 */ /* 0x0003e20000100c00 */
[----:B------:R-:W-:Y:S02]  /*9c00*/  IMAD.U32 R33, RZ, RZ, UR42 ;  /* 0x0000002aff217e24 */ /* 0x000fe4000f8e00ff */
[----:B------:R-:W-:Y:S01]  /*9c10*/  IMAD.U32 R27, RZ, RZ, UR41 ;  /* 0x00000029ff1b7e24 */ /* 0x000fe2000f8e00ff */
[----:B------:R-:W-:Y:S04]  /*9c20*/  STL.128 [R1+0x180], R16 ;  /* 0x0001801001007387 */ /* 0x000fe80000100c00 */
[----:B------:R-:W-:Y:S01]  /*9c30*/  STL.128 [R1+0x170], R32 ;  /* 0x0001702001007387 */ /* 0x000fe20000100c00 */
[----:B-1----:R-:W-:-:S02]  /*9c40*/  IMAD.MOV.U32 R4, RZ, RZ, R26 ;  /* 0x000000ffff047224 */ /* 0x002fc400078e001a */
[----:B------:R-:W-:Y:S02]  /*9c50*/  IMAD.MOV.U32 R5, RZ, RZ, R49 ;  /* 0x000000ffff057224 */ /* 0x000fe400078e0031 */
[----:B------:R-:W-:Y:S02]  /*9c60*/  IMAD.MOV.U32 R6, RZ, RZ, R50 ;  /* 0x000000ffff067224 */ /* 0x000fe400078e0032 */
[----:B------:R-:W-:Y:S02]  /*9c70*/  IMAD.MOV.U32 R7, RZ, RZ, R53 ;  /* 0x000000ffff077224 */ /* 0x000fe400078e0035 */
[----:B------:R-:W-:-:S03]  /*9c80*/  IMAD.U32 R26, RZ, RZ, UR43 ;  /* 0x0000002bff1a7e24 */ /* 0x000fc6000f8e00ff */
[----:B------:R1:W-:Y:S04]  /*9c90*/  STL.128 [R1+0x1f0], R4 ;  /* 0x0001f00401007387 */ /* 0x0003e80000100c00 */
[----:B------:R0:W-:Y:S01]  /*9ca0*/  STL.128 [R1+0x1a0], R24 ;  /* 0x0001a01801007387 */ /* 0x0001e20000100c00 */
[----:B-1----:R-:W-:Y:S02]  /*9cb0*/  IMAD.MOV.U32 R4, RZ, RZ, R28 ;  /* 0x000000ffff047224 */ /* 0x002fe400078e001c */
[----:B------:R-:W-:Y:S02]  /*9cc0*/  IMAD.MOV.U32 R5, RZ, RZ, R29 ;  /* 0x000000ffff057224 */ /* 0x000fe400078e001d */
[----:B------:R-:W-:Y:S02]  /*9cd0*/  IMAD.MOV.U32 R6, RZ, RZ, R48 ;  /* 0x000000ffff067224 */ /* 0x000fe400078e0030 */
[----:B------:R-:W-:-:S02]  /*9ce0*/  IMAD.MOV.U32 R7, RZ, RZ, R51 ;  /* 0x000000ffff077224 */ /* 0x000fc400078e0033 */
[----:B------:R-:W-:Y:S02]  /*9cf0*/  IMAD.U32 R28, RZ, RZ, UR4 ;  /* 0x00000004ff1c7e24 */ /* 0x000fe4000f8e00ff */
[----:B------:R-:W-:Y:S01]  /*9d00*/  IMAD.U32 R29, RZ, RZ, UR5 ;  /* 0x00000005ff1d7e24 */ /* 0x000fe2000f8e00ff */
[----:B------:R0:W-:Y:S04]  /*9d10*/  STL.128 [R1+0x200], R4 ;  /* 0x0002000401007387 */ /* 0x0001e80000100c00 */
[----:B------:R0:W-:Y:S02]  /*9d20*/  STL.128 [R1+0x1d0], R28 ;  /* 0x0001d01c01007387 */ /* 0x0001e40000100c00 */
[----:B0----5:R-:W-:Y:S05]  /*9d30*/  CALL.REL.NOINC `($_ZN7cutlass13device_kernelIN5flash11enable_sm90INS1_16FlashAttnFwdSm90INS1_25CollectiveMainloopFwdSm90ILi2EN4cute5tupleIJNS5_1CILi1EEES8_S8_EEENS6_IJNS7_ILi128EEENS7_ILi96EEENS7_ILi64EEEEEELi256ENS_6half_tEfNS_4arch4Sm90ELb0ELb1ELb0ELb1ELb0ELb1ELb1ELb1ELb0ELb0ELb0ELb0EEENS1_21CollectiveEpilogueFwdINS6_IJSA_NS7_ILi256EEESB_EEES9_SE_SG_Li256ELb1ELb0ELb0ELb0EEENS1_36VarlenDynamicPersistentTileSchedulerILi128ELi96ELi256ELi32ELb0ELb0ELb1ELb1ELb0ELb1EEEEEEEEEvNT_6ParamsE$_ZZN5flash25CollectiveMainloopFwdSm90ILi2EN4cute5tupleIJNS1_1CILi1EEES4_S4_EEENS2_IJNS3_ILi128EEENS3_ILi96EEENS3_ILi64EEEEEELi256EN7cutlass6half_tEfNSA_4arch4Sm90ELb0ELb1ELb0ELb1ELb0ELb1ELb1ELb1ELb0ELb0ELb0ELb0EE3mmaINS_16FlashAttnFwdSm90ISE_NS_21CollectiveEpilogueFwdINS2_IJS6_NS3_ILi256EEES7_EEES5_SB_SD_Li256ELb1ELb0ELb0ELb0EEENS_36VarlenDynamicPersistentTileSchedulerILi128ELi96ELi256ELi32ELb0ELb0ELb1ELb1ELb0ELb1EEEE13SharedStorageENS1_6TensorINS1_11ArrayEngineIfLm128EEENS1_6LayoutINS2_IJNS2_IJNS3_ILi2EEEST_NS3_ILi32EEEEEES4_S4_EEENS2_IJNS2_IJS4_ST_NS3_ILi4EEEEEENS3_ILi0EEESZ_EEEEEEENS_7SoftmaxILi2ELi0EEEEEbRKNSE_6ParamsENSA_25PipelineTmaAsyncNoClusterILi2ENSA_16PipelineTmaAsyncILi2EEEEES1B_RNSA_13PipelineStateILj2EEERT0_RT1_iRiRKNS_16SeqlenInfoQKNewKILb1ELb1EEENS2_IJiiiiEEERT_ENKUliT_T0_T1_E_clIZSF_ISO_S12_S14_EbS17_S1B_S1B_S1E_S1G_S1I_iS1J_S1N_S1O_S1Q_EUlRS1R_iE0_NS3_ILb1EEES1Y_EEDaiS1R_S1S_S1T_) ;  /* 0x000002b400a47944 */ /* 0x021fea0003c00000 */
[----:B------:R-:W-:Y:S05]  /*9d40*/  BSYNC B0 ;  /* 0x0000000000007941 */ /* 0x000fea0003800000 */
.L_x_10100:
[----:B------:R-:W2:Y:S01]  /*9d50*/  LDL R2, [R1+0x70] ;  /* 0x0000700001027983 */ /* 0x000ea20000100800 */
[----:B------:R-:W0:Y:S01]  /*9d60*/  LDC.64 R6, c[0x0][0xad8] ;  /* 0x0002b600ff067b82 */ /* 0x000e220000000a00 */
[----:B------:R-:W-:Y:S01]  /*9d70*/  VIADD R0, R181, 0xfffffffe ;  /* 0xfffffffeb5007836 */ /* 0x000fe20000000000 */
[----:B0-----:R-:W-:Y:S01]  /*9d80*/  ISETP.GE.AND P0, PT, R7, 0x1, PT ;  /* 0x000000010700780c */ /* 0x001fe20003f06270 */
[----:B--2---:R-:W-:-:S05]  /*9d90*/  IMAD.SHL.U32 R2, R2, 0x80, RZ ;  /* 0x0000008002027824 */ /* 0x004fca00078e00ff */
[----:B------:R-:W-:-:S05]  /*9da0*/  IADD3 R5, R2, R161, -R160 ;  /* 0x000000a102057210 */ /* 0x000fca0007ffe8a0 */
[----:B------:R-:W-:Y:S02]  /*9db0*/  IMAD.IADD R3, R5, 0x1, R6 ;  /* 0x0000000105037824 */ /* 0x000fe400078e0206 */
        /* <DEDUP_REMOVED lines=12> */
.L_x_10103:
[----:B------:R-:W-:-:S13]  /*9e80*/  ISETP.NE.AND P0, PT, R7, 0x1, PT ;  /* 0x000000010700780c */ /* 0x000fda0003f05270 */
[----:B------:R-:W0:Y:S02]  /*9e90*/  @P0 LDC.64 R8, c[0x0][0xae0] ;  /* 0x0002b800ff080b82 */ /* 0x000e240000000a00 */
[----:B0-----:R-:W-:-:S05]  /*9ea0*/  @P0 IMAD.HI.U32 R6, R4, R8, RZ ;  /* 0x0000000804060227 */ /* 0x001fca00078e00ff */
[----:B------:R-:W-:-:S07]  /*9eb0*/  @P0 SHF.R.U32.HI R4, RZ, R9, R6 ;  /* 0x00000009ff040219 */ /* 0x000fce0000011606 */
.L_x_10104:
[----:B------:R-:W-:Y:S05]  /*9ec0*/  BSYNC B0 ;  /* 0x0000000000007941 */ /* 0x000fea0003800000 */
.L_x_10102:
[----:B------:R-:W-:-:S05]  /*9ed0*/  IMAD R4, R4, R7, R7 ;  /* 0x0000000704047224 */ /* 0x000fca00078e0207 */
[----:B------:R-:W-:-:S07]  /*9ee0*/  VIMNMX R3, R3, R4, PT ;  /* 0x0000000403037248 */ /* 0x000fce0003fe0100 */
.L_x_10101:
[----:B------:R-:W-:-:S05]  /*9ef0*/  IMAD.HI R3, R3, 0x2aaaaaab, RZ ;  /* 0x2aaaaaab03037827 */ /* 0x000fca00078e02ff */
[----:B------:R-:W-:-:S04]  /*9f00*/  SHF.R.U32.HI R4, RZ, 0x1f, R3 ;  /* 0x0000001fff047819 */ /* 0x000fc80000011603 */
[----:B------:R-:W-:-:S04]  /*9f10*/  LEA.HI.SX32 R4, R3, R4, 0x1c ;  /* 0x0000000403047211 */ /* 0x000fc800078fe2ff */
[----:B------:R-:W-:-:S04]  /*9f20*/  VIMNMX R3, R167, R4, !PT ;  /* 0x00000004a7037248 */ /* 0x000fc80007fe0100 */
[----:B------:R-:W-:-:S13]  /*9f30*/  ISETP.GE.AND P0, PT, R0, R3, PT ;  /* 0x000000030000720c */ /* 0x000fda0003f06270 */
[----:B------:R-:W-:Y:S05]  /*9f40*/  @!P0 BRA `(.L_x_10105) ;  /* 0x000000a800b88947 */ /* 0x000fea0003800000 */
.L_x_10132:
        /* <DEDUP_REMOVED lines=16> */
[----:B-1----:R-:W-:Y:S01]  /*a050*/  @!P0 IMAD.MOV.U32 R5, RZ, RZ, RZ ;  /* 0x000000ffff058224 */ /* 0x002fe200078e00ff */
[----:B--2---:R-:W-:-:S04]  /*a060*/  LOP3.LUT R2, R2, 0x1, RZ, 0xfc, !PT ;  /* 0x0000000102027812 */ /* 0x004fc800078efcff */
[----:B------:R-:W-:-:S13]  /*a070*/  ISETP.NE.AND P1, PT, R2, 0x3, PT ;  /* 0x000000030200780c */ /* 0x000fda0003f25270 */
[----:B0-----:R-:W-:Y:S05]  /*a080*/  @!P1 BRA `(.L_x_10107) ;  /* 0x0000000000049947 */ /* 0x001fea0003800000 */
[----:B------:R-:W-:Y:S01]  /*a090*/  BPT.TRAP 0x1 ;  /* 0x000000040000795c */ /* 0x000fe20000300000 */
.L_x_10107:
[----:B------:R-:W-:Y:S05]  /*a0a0*/  BSYNC B0 ;  /* 0x0000000000007941 */ /* 0x000fea0003800000 */
.L_x_10106:
        /* <DEDUP_REMOVED lines=13> */
.L_x_10109:
[----:B------:R-:W-:Y:S05]  /*a180*/  BSYNC B0 ;  /* 0x0000000000007941 */ /* 0x000fea0003800000 */
.L_x_10108:
        /* <DEDUP_REMOVED lines=8> */
.L_x_10111:
[----:B------:R-:W-:Y:S05]  /*a210*/  BSYNC B0 ;  /* 0x0000000000007941 */ /* 0x000fea0003800000 */
.L_x_10110:
[----:B------:R-:W2:Y:S04]  /*a220*/  LD.E R5, desc[UR56][R18.64+0x210] ;  /* 0x0002103812057980 */ /* 0x000ea8000c101900 */
[----:B------:R-:W2:Y:S01]  /*a230*/  LDL.64 R8, [R1+0xa0] ;  /* 0x0000a00001087983 */ /* 0x000ea20000100a00 */
[----:B------:R-:W-:Y:S05]  /*a240*/  WARPSYNC.ALL ;  /* 0x0000000000007948 */ /* 0x000fea0003800000 */
[----:B------:R-:W3:Y:S04]  /*a250*/  LDL.64 R14, [R1+0x98] ;  /* 0x00009800010e7983 */ /* 0x000ee80000100a00 */
[----:B0----5:R-:W4:Y:S04]  /*a260*/  LDL.64 R6, [R1+0x98] ;  /* 0x0000980001067983 */ /* 0x021f280000100a00 */
[----:B------:R-:W4:Y:S01]  /*a270*/  LDL.64 R10, [R1+0x98] ;  /* 0x00009800010a7983 */ /* 0x000f220000100a00 */
[----:B--2---:R-:W-:-:S03]  /*a280*/  IMAD R4, R5, 0x300, R8 ;  /* 0x0000030005047824 */ /* 0x004fc600078e0208 */
[----:B------:R-:W2:Y:S01]  /*a290*/  LDL.64 R12, [R1+0x98] ;  /* 0x00009800010c7983 */ /* 0x000ea20000100a00 */
[----:B------:R-:W-:Y:S01]  /*a2a0*/  IMAD.MOV.U32 R5, RZ, RZ, R9 ;  /* 0x000000ffff057224 */ /* 0x000fe200078e0009 */
[----:B------:R-:W-:Y:S01]  /*a2b0*/  R2UR UR6, R4 ;  /* 0x00000000040672ca */ /* 0x000fe200000e0000 */
[----:B------:R-:W-:-:S03]  /*a2c0*/  WARPGROUP.ARRIVE ;  /* 0x00000000000079c5 */ /* 0x000fc60000000000 */
        /* <DEDUP_REMOVED lines=9> */
[----:B------:R-:W-:Y:S02]  /*a360*/  R2UR UR5, R15 ;  /* 0x000000000f0572ca */ /* 0x000fe400000e0000 */
[----:B------:R-:W3:Y:S11]  /*a370*/  LDL R15, [R1+0x54] ;  /* 0x00005400010f7983 */ /* 0x000ef60000100800 */
[----:B------:R-:W-:Y:S01]  /*a380*/  HGMMA.64x96x16.F32 R24, gdesc[UR4], RZ, !UPT, gsb0 ;  /* 0x01600000041879f0 */ /* 0x000fe2000c0008ff */
[----:B----4-:R-:W-:Y:S01]  /*a390*/  VIADD R6, R6, 0x2 ;  /* 0x0000000206067836 */ /* 0x010fe20000000000 */
[----:B------:R-:W-:-:S02]  /*a3a0*/  R2UR UR6, R8 ;  /* 0x00000000080672ca */ /* 0x000fc400000e0000 */
[----:B------:R-:W-:Y:S02]  /*a3b0*/  R2UR UR7, R9 ;  /* 0x00000000090772ca */ /* 0x000fe400000e0000 */
[----:B------:R-:W-:Y:S02]  /*a3c0*/  R2UR UR4, R6 ;  /* 0x00000000060472ca */ /* 0x000fe400000e0000 */
[----:B------:R-:W-:Y:S01]  /*a3d0*/  R2UR UR5, R7 ;  /* 0x00000000070572ca */ /* 0x000fe200000e0000 */
[----:B------:R-:W-:Y:S02]  /*a3e0*/  VIADD R10, R10, 0x4 ;  /* 0x000000040a0a7836 */ /* 0x000fe40000000000 */
[----:B------:R-:W-:Y:S02]  /*a3f0*/  VIADD R6, R4, 0x4 ;  /* 0x0000000404067836 */ /* 0x000fe40000000000 */
[----:B------:R-:W-:Y:S01]  /*a400*/  IMAD.MOV.U32 R7, RZ, RZ, R9 ;  /* 0x000000ffff077224 */ /* 0x000fe200078e0009 */
[----:B------:R-:W-:-:S02]  /*a410*/  WARPGROUP.DEPBAR.LE gsb0, 0x0 ;  /* 0x00008000000079c5 */ /* 0x000fc40000010000 */
        /* <DEDUP_REMOVED lines=21> */
[----:B---3--:R-:W-:-:S04]  /*a570*/  LOP3.LUT R15, R15, 0x1, RZ, 0xfc, !PT ;  /* 0x000000010f0f7812 */ /* 0x008fc800078efcff */
[----:B------:R-:W-:Y:S01]  /*a580*/  ISETP.NE.AND P1, PT, R15, 0x3, PT ;  /* 0x000000030f00780c */ /* 0x000fe20003f25270 */
[----:B------:R-:W-:Y:S01]  /*a590*/  BSSY B0, `(.L_x_10113) ;  /* 0x0000004000007945 */ /* 0x000fe20003800000 */
[----:B------:R-:W-:-:S11]  /*a5a0*/  WARPGROUP.DEPBAR.LE gsb0, 0x0 ;  /* 0x00008000000079c5 */ /* 0x000fd60000010000 */
[----:B0-----:R-:W-:Y:S05]  /*a5b0*/  @!P1 BRA `(.L_x_10114) ;  /* 0x0000000000049947 */ /* 0x001fea0003800000 */
[----:B------:R-:W-:Y:S01]  /*a5c0*/  BPT.TRAP 0x1 ;  /* 0x000000040000795c */ /* 0x000fe20000300000 */
.L_x_10114:
[----:B------:R-:W-:Y:S05]  /*a5d0*/  BSYNC B0 ;  /* 0x0000000000007941 */ /* 0x000fea0003800000 */
.L_x_10113:
        /* <DEDUP_REMOVED lines=10> */
.L_x_10116:
[----:B------:R-:W-:Y:S05]  /*a680*/  BSYNC B0 ;  /* 0x0000000000007941 */ /* 0x000fea0003800000 */
.L_x_10115:
[----:B------:R-:W-:Y:S04]  /*a690*/  BSSY B0, `(.L_x_10117) ;  /* 0x0000006000007945 */ /* 0x000fe80003800000 */
[----:B-1----:R-:W-:Y:S05]  /*a6a0*/  @P0 BRA `(.L_x_10118) ;  /* 0x0000000000100947 */ /* 0x002fea0003800000 */
[----:B-----5:R-:W-:Y:S01]  /*a6b0*/  IMAD R4, R4, 0x8, R7 ;  /* 0x0000000804047824 */ /* 0x020fe200078e0207 */
[----:B0-----:R-:W-:-:S04]  /*a6c0*/  SHF.L.U32 R5, R6, 0x1f, RZ ;  /* 0x0000001f06057819 */ /* 0x001fc800000006ff */
[----:B------:R-:W0:Y:S02]  /*a6d0*/  SYNCS.PHASECHK.TRANS64.TRYWAIT P0, [R4+URZ], R5 ;  /* 0x00000005040075a7 */ /* 0x000e24000800017f */
[----:B0-----:R-:W-:Y:S05]  /*a6e0*/  @!P0 BRA `(.L_x_10119) ;  /* 0x0000029800088947 */ /* 0x001fea0003800000 */
.L_x_10118:
[----:B------:R-:W-:Y:S05]  /*a6f0*/  BSYNC B0 ;  /* 0x0000000000007941 */ /* 0x000fea0003800000 */
.L_x_10117:
[----:B------:R-:W2:Y:S04]  /*a700*/  LDL R7, [R1+0x90] ;  /* 0x0000900001077983 */ /* 0x000ea80000100800 */
[----:B------:R-:W3:Y:S04]  /*a710*/  LD.E R15, desc[UR56][R18.64+0x210] ;  /* 0x00021038120f7980 */ /* 0x000ee8000c101900 */
[----:B------:R-:W3:Y:S04]  /*a720*/  LDL.64 R20, [R1+0x118] ;  /* 0x0001180001147983 */ /* 0x000ee80000100a00 */
[----:B0----5:R-:W4:Y:S04]  /*a730*/  LDL.64 R4, [R1+0x110] ;  /* 0x0001100001047983 */ /* 0x021f280000100a00 */
[----:B------:R-:W4:Y:S04]  /*a740*/  LDL.64 R8, [R1+0x110] ;  /* 0x0001100001087983 */ /* 0x000f280000100a00 */
[----:B------:R-:W4:Y:S04]  /*a750*/  LDL.64 R10, [R1+0x110] ;  /* 0x00011000010a7983 */ /* 0x000f280000100a00 */
[----:B------:R-:W4:Y:S01]  /*a760*/  LDL.64 R12, [R1+0x110] ;  /* 0x00011000010c7983 */ /* 0x000f220000100a00 */
[----:B------:R-:W-:Y:S05]  /*a770*/  WARPSYNC.ALL ;  /* 0x0000000000007948 */ /* 0x000fea0003800000 */
[----:B------:R-:W-:Y:S01]  /*a780*/  WARPGROUP.ARRIVE ;  /* 0x00000000000079c5 */ /* 0x000fe20000000000 */
[----:B--2---:R-:W-:Y:S01]  /*a790*/  ISETP.NE.U32.AND P0, PT, R7, RZ, PT ;  /* 0x000000ff0700720c */ /* 0x004fe20003f05070 */
[----:B---3--:R-:W-:-:S02]  /*a7a0*/  IMAD R6, R15, 0xc00, R20 ;  /* 0x00000c000f067824 */ /* 0x008fc400078e0214 */
[----:B------:R-:W-:Y:S01]  /*a7b0*/  IMAD.MOV.U32 R7, RZ, RZ, R21 ;  /* 0x000000ffff077224 */ /* 0x000fe200078e0015 */
[----:B------:R-:W2:Y:S01]  /*a7c0*/  LDL.64 R14, [R1+0x110] ;  /* 0x00011000010e7983 */ /* 0x000ea20000100a00 */
[----:B----4-:R-:W-:Y:S02]  /*a7d0*/  R2UR UR4, R4 ;  /* 0x00000000040472ca */ /* 0x010fe400000e0000 */
[----:B------:R-:W-:Y:S02]  /*a7e0*/  R2UR UR6, R6 ;  /* 0x00000000060672ca */ /* 0x000fe400000e0000 */
[----:B------:R-:W-:Y:S02]  /*a7f0*/  R2UR UR7, R7 ;  /* 0x00000000070772ca */ /* 0x000fe400000e0000 */
[----:B------:R-:W-:Y:S02]  /*a800*/  R2UR UR5, R5 ;  /* 0x00000000050572ca */ /* 0x000fe400000e0000 */
[----:B------:R-:W-:-:S11]  /*a810*/  VOTEU.ANY UP0, P0 ;  /* 0x00000000003f7886 */ /* 0x000fd60000000100 */
        /* <DEDUP_REMOVED lines=159> */
[----:B------:R-:W0:Y:S01]  /*b210*/  S2R R72, SR_TID.X ;  /* 0x0000000000487919 */ /* 0x000e220000002100 */
[----:B------:R1:W-:Y:S04]  /*b220*/  STL [R1+0x90], R2 ;  /* 0x0000900201007387 */ /* 0x0003e80000100800 */
[----:B------:R1:W-:Y:S01]  /*b230*/  STL [R1+0x90], R2 ;  /* 0x0000900201007387 */ /* 0x0003e20000100800 */
[----:B------:R-:W-:-:S02]  /*b240*/  WARPGROUP.DEPBAR.LE gsb0, 0x0 ;  /* 0x00008000000079c5 */ /* 0x000fc40000010000 */
[----:B------:R-:W-:-:S06]  /*b250*/  WARPGROUP.ARRIVE ;  /* 0x00000000000079c5 */ /* 0x000fcc0000000000 */
[----:B------:R-:W-:Y:S01]  /*b260*/  HGMMA.64x96x16.F32 R24, gdesc[UR4], R24, gsb0 ;  /* 0x01600000041879f0 */ /* 0x000fe20008000818 */
[----:B0-----:R-:W-:Y:S01]  /*b270*/  LOP3.LUT R72, R72, 0x7f, RZ, 0xc0, !PT ;  /* 0x0000007f48487812 */ /* 0x001fe200078ec0ff */
[----:B------:R1:W-:Y:S03]  /*b280*/  STL [R1+0x90], R2 ;  /* 0x0000900201007387 */ /* 0x0003e60000100800 */
[----:B------:R-:W-:Y:S01]  /*b290*/  ISETP.NE.AND P0, PT, R72, RZ, PT ;  /* 0x000000ff4800720c */ /* 0x000fe20003f05270 */
        /* <DEDUP_REMOVED lines=21> */
[----:B------:R-:W2:Y:S04]  /*b3f0*/  LDL R12, [R1+0x13c] ;  /* 0x00013c00010c7983 */ /* 0x000ea80000100800 */
[----:B------:R-:W3:Y:S04]  /*b400*/  LDL.128 R8, [R1+0x150] ;  /* 0x0001500001087983 */ /* 0x000ee80000100c00 */
[----:B0-----:R-:W4:Y:S04]  /*b410*/  LDL.128 R4, [R1+0x140] ;  /* 0x0001400001047983 */ /* 0x001f280000100c00 */
[----:B------:R-:W3:Y:S01]  /*b420*/  LDL R21, [R1+0x70] ;  /* 0x0000700001157983 */ /* 0x000ee20000100800 */
[----:B------:R-:W-:Y:S01]  /*b430*/  BSSY B0, `(.L_x_10120) ;  /* 0x0000035000007945 */ /* 0x000fe20003800000 */
[----:B--2---:R-:W-:-:S04]  /*b440*/  SHF.R.S32.HI R13, RZ, 0x1f, R12 ;  /* 0x0000001fff0d7819 */ /* 0x004fc8000001140c */
[----:B------:R-:W-:-:S04]  /*b450*/  LEA.HI R13, R13, R12, RZ, 0x7 ;  /* 0x0000000c0d0d7211 */ /* 0x000fc800078f38ff */
[----:B------:R-:W-:-:S05]  /*b460*/  LOP3.LUT R15, R13, 0xffffff80, RZ, 0xc0, !PT ;  /* 0xffffff800d0f7812 */ /* 0x000fca00078ec0ff */
[----:B------:R-:W-:-:S05]  /*b470*/  IMAD.IADD R15, R12, 0x1, -R15 ;  /* 0x000000010c0f7824 */ /* 0x000fca00078e0a0f */
[----:B------:R-:W-:-:S04]  /*b480*/  SHF.R.S32.HI R14, RZ, 0x1f, R15 ;  /* 0x0000001fff0e7819 */ /* 0x000fc8000001140f */
[----:B------:R-:W-:-:S04]  /*b490*/  LEA.HI R16, R14, R15, RZ, 0x2 ;  /* 0x0000000f0e107211 */ /* 0x000fc800078f10ff */
[--C-:B------:R-:W-:Y:S02]  /*b4a0*/  SHF.R.S32.HI R17, RZ, 0x2, R16.reuse ;  /* 0x00000002ff117819 */ /* 0x100fe40000011410 */
[----:B------:R-:W-:Y:S02]  /*b4b0*/  SHF.R.S32.HI R12, RZ, 0x1f, R16 ;  /* 0x0000001fff0c7819 */ /* 0x000fe40000011410 */
[----:B------:R-:W-:Y:S02]  /*b4c0*/  LEA.HI R14, R14, R15, RZ, 0x5 ;  /* 0x0000000f0e0e7211 */ /* 0x000fe400078f28ff */
[----:B------:R-:W-:Y:S02]  /*b4d0*/  LEA.HI R20, R12, R17, RZ, 0x3 ;  /* 0x000000110c147211 */ /* 0x000fe400078f18ff */
[----:B------:R-:W-:Y:S01]  /*b4e0*/  SHF.R.S32.HI R12, RZ, 0x7, R13 ;  /* 0x00000007ff0c7819 */ /* 0x000fe2000001140d */
[----:B----4-:R-:W-:Y:S01]  /*b4f0*/  IMAD R73, R0, -0x60, R5 ;  /* 0xffffffa000497824 */ /* 0x010fe200078e0205 */
[----:B------:R-:W-:-:S02]  /*b500*/  LOP3.LUT R20, R20, 0xfffffff8, RZ, 0xc0, !PT ;  /* 0xfffffff814147812 */ /* 0x000fc400078ec0ff */
[----:B------:R-:W-:Y:S02]  /*b510*/  LEA.HI R13, R13, R12, RZ, 0x1 ;  /* 0x0000000c0d0d7211 */ /* 0x000fe400078f08ff */
[----:B------:R-:W-:Y:S02]  /*b520*/  SHF.R.S32.HI R14, RZ, 0x5, R14 ;  /* 0x00000005ff0e7819 */ /* 0x000fe4000001140e */
[----:B------:R-:W-:Y:S02]  /*b530*/  LOP3.LUT R16, R16, 0x7ffffffc, RZ, 0xc0, !PT ;  /* 0x7ffffffc10107812 */ /* 0x000fe400078ec0ff */
[----:B---3--:R-:W-:Y:S01]  /*b540*/  ISETP.GE.AND P1, PT, R9, 0x1, PT ;  /* 0x000000010900780c */ /* 0x008fe20003f26270 */
[----:B------:R-:W-:Y:S01]  /*b550*/  IMAD R21, R21, 0x8, R14 ;  /* 0x0000000815157824 */ /* 0x000fe200078e020e */
[----:B------:R-:W-:Y:S02]  /*b560*/  IADD3 R20, R17, -R20, RZ ;  /* 0x8000001411147210 */ /* 0x000fe40007ffe0ff */
[----:B------:R-:W-:Y:S01]  /*b570*/  LOP3.LUT R13, R13, 0x3fffffe, RZ, 0xc0, !PT ;  /* 0x03fffffe0d0d7812 */ /* 0x000fe200078ec0ff */
[----:B------:R-:W-:Y:S01]  /*b580*/  IMAD.IADD R16, R15, 0x1, -R16 ;  /* 0x000000010f107824 */ /* 0x000fe200078e0a10 */
[----:B------:R-:W-:Y:S01]  /*b590*/  IADD3 R73, -R4, 0x1, R73 ;  /* 0x0000000104497810 */ /* 0x000fe20007ffe149 */
[----:B------:R-:W-:Y:S01]  /*b5a0*/  IMAD.U32 R20, R21, 0x10, R20 ;  /* 0x0000001015147824 */ /* 0x000fe200078e0014 */
[----:B------:R-:W-:Y:S01]  /*b5b0*/  LOP3.LUT R15, RZ, R6, RZ, 0x33, !PT ;  /* 0x00000006ff0f7212 */ /* 0x000fe200078e33ff */
[----:B------:R-:W-:-:S02]  /*b5c0*/  IMAD.IADD R13, R12, 0x1, -R13 ;  /* 0x000000010c0d7824 */ /* 0x000fc400078e0a0d */
[----:B------:R-:W-:Y:S02]  /*b5d0*/  IMAD R12, R16, -0x2, R73 ;  /* 0xfffffffe100c7824 */ /* 0x000fe400078e0249 */
[----:B------:R-:W-:Y:S02]  /*b5e0*/  IMAD R20, R13, 0x40, R20 ;  /* 0x000000400d147824 */ /* 0x000fe400078e0214 */
[----:B------:R-:W-:Y:S02]  /*b5f0*/  IMAD R13, R0, -0x60, RZ ;  /* 0xffffffa0000d7824 */ /* 0x000fe400078e02ff */
[C---:B------:R-:W-:Y:S02]  /*b600*/  IMAD.IADD R21, R12.reuse, 0x1, R7 ;  /* 0x000000010c157824 */ /* 0x040fe400078e0207 */
[----:B------:R-:W-:Y:S02]  /*b610*/  IMAD.IADD R91, R12, 0x1, R15 ;  /* 0x000000010c5b7824 */ /* 0x000fe400078e020f */
[----:B------:R-:W-:-:S02]  /*b620*/  IMAD R16, R16, -0x2, R13 ;  /* 0xfffffffe10107824 */ /* 0x000fc400078e020d */
[----:B------:R-:W-:Y:S02]  /*b630*/  IMAD R14, R0, -0x60, R8 ;  /* 0xffffffa0000e7824 */ /* 0x000fe400078e0208 */
[--C-:B------:R-:W-:Y:S02]  /*b640*/  IMAD.IADD R6, R21, 0x1, R20.reuse ;  /* 0x0000000115067824 */ /* 0x100fe400078e0214 */
[----:B------:R-:W-:Y:S01]  /*b650*/  IMAD.IADD R7, R91, 0x1, R20 ;  /* 0x000000015b077824 */ /* 0x000fe200078e0214 */
[----:B-1----:R-:W-:Y:S06]  /*b660*/  @!P1 BRA `(.L_x_10121) ;  /* 0x0000000000449947 */ /* 0x002fec0003800000 */
[----:B------:R-:W-:Y:S01]  /*b670*/  IADD3 R8, R20, R5, -R4 ;  /* 0x0000000514087210 */ /* 0x000fe20007ffe804 */
[----:B------:R-:W-:Y:S03]  /*b680*/  BSSY B1, `(.L_x_10122) ;  /* 0x000000c000017945 */ /* 0x000fe60003800000 */
[----:B------:R-:W-:-:S13]  /*b690*/  ISETP.GT.AND P1, PT, R8, -0x1, PT ;  /* 0xffffffff0800780c */ /* 0x000fda0003f24270 */
[----:B------:R-:W-:Y:S05]  /*b6a0*/  @P1 BRA `(.L_x_10123) ;  /* 0x0000000000181947 */ /* 0x000fea0003800000 */
[----:B------:R-:W-:Y:S02]  /*b6b0*/  ISETP.NE.AND P1, PT, R9, 0x1, PT ;  /* 0x000000010900780c */ /* 0x000fe40003f25270 */
[----:B------:R-:W-:-:S11]  /*b6c0*/  LOP3.LUT R13, RZ, R8, RZ, 0x33, !PT ;  /* 0x00000008ff0d7212 */ /* 0x000fd600078e33ff */
[----:B------:R-:W-:-:S05]  /*b6d0*/  @P1 IMAD.HI.U32 R8, R13, R10, RZ ;  /* 0x0000000a0d081227 */ /* 0x000fca00078e00ff */
[----:B------:R-:W-:-:S04]  /*b6e0*/  @P1 SHF.R.U32.HI R13, RZ, R11, R8 ;  /* 0x0000000bff0d1219 */ /* 0x000fc80000011608 */
[----:B------:R-:W-:Y:S01]  /*b6f0*/  LOP3.LUT R8, RZ, R13, RZ, 0x33, !PT ;  /* 0x0000000dff087212 */ /* 0x000fe200078e33ff */
[----:B------:R-:W-:Y:S06]  /*b700*/  BRA `(.L_x_10124) ;  /* 0x00000000000c7947 */ /* 0x000fec0003800000 */
.L_x_10123:
[----:B------:R-:W-:-:S13]  /*b710*/  ISETP.NE.AND P1, PT, R9, 0x1, PT ;  /* 0x000000010900780c */ /* 0x000fda0003f25270 */
[----:B------:R-:W-:-:S05]  /*b720*/  @P1 IMAD.HI.U32 R12, R8, R10, RZ ;  /* 0x0000000a080c1227 */ /* 0x000fca00078e00ff */
[----:B------:R-:W-:-:S07]  /*b730*/  @P1 SHF.R.U32.HI R8, RZ, R11, R12 ;  /* 0x0000000bff081219 */ /* 0x000fce000001160c */
.L_x_10124:
[----:B------:R-:W-:Y:S05]  /*b740*/  BSYNC B1 ;  /* 0x0000000000017941 */ /* 0x000fea0003800000 */
.L_x_10122:
[----:B------:R-:W-:-:S05]  /*b750*/  IMAD R8, R8, R9, R16 ;  /* 0x0000000908087224 */ /* 0x000fca00078e0210 */
[----:B------:R-:W-:Y:S02]  /*b760*/  VIMNMX R7, R7, R8, !PT ;  /* 0x0000000807077248 */ /* 0x000fe40007fe0100 */
[----:B------:R-:W-:-:S07]  /*b770*/  VIADDMNMX R6, R8, R9, R6, PT ;  /* 0x0000000908067246 */ /* 0x000fce0003800106 */
.L_x_10121:
[----:B------:R-:W-:Y:S05]  /*b780*/  BSYNC B0 ;  /* 0x0000000000007941 */ /* 0x000fea0003800000 */
.L_x_10120:
[----:B------:R-:W-:Y:S01]  /*b790*/  ISETP.GE.AND P1, PT, R14, 0x9, PT ;  /* 0x000000090e00780c */ /* 0x000fe20003f26270 */
[----:B------:R-:W-:Y:S01]  /*b7a0*/  VIADD R20, R20, 0x8 ;  /* 0x0000000814147836 */ /* 0x000fe20000000000 */
[----:B------:R-:W-:Y:S01]  /*b7b0*/  ISETP.GE.AND P2, PT, R14, 0x2, PT ;  /* 0x000000020e00780c */ /* 0x000fe20003f46270 */
[----:B------:R-:W-:Y:S01]  /*b7c0*/  BSSY B0, `(.L_x_10125) ;  /* 0x0000087000007945 */ /* 0x000fe20003800000 */
[----:B------:R-:W-:Y:S02]  /*b7d0*/  P2R R12, PR, RZ, 0x2 ;  /* 0x00000002ff0c7803 */ /* 0x000fe40000000000 */
[----:B------:R-:W-:Y:S02]  /*b7e0*/  ISETP.GT.AND P1, PT, R7, 0x8, !P1 ;  /* 0x000000080700780c */ /* 0x000fe40004f24270 */
[----:B------:R-:W-:Y:S02]  /*b7f0*/  P2R R8, PR, RZ, 0x4 ;  /* 0x00000004ff087803 */ /* 0x000fe40000000000 */
[----:B------:R-:W-:-:S02]  /*b800*/  ISETP.LT.OR P1, PT, R6, 0x9, P1 ;  /* 0x000000090600780c */ /* 0x000fc40000f21670 */
[C---:B------:R-:W-:Y:S02]  /*b810*/  ISETP.GT.AND P2, PT, R7.reuse, 0x1, !P2 ;  /* 0x000000010700780c */ /* 0x040fe40005744270 */
[----:B------:R-:W-:Y:S02]  /*b820*/  ISETP.GE.AND P3, PT, R14, 0xa, PT ;  /* 0x0000000a0e00780c */ /* 0x000fe40003f66270 */
[----:B------:R-:W-:Y:S02]  /*b830*/  FSEL R87, R28, -INF , !P1 ;  /* 0xff8000001c577808 */ /* 0x000fe40004800000 */
[----:B------:R-:W-:Y:S02]  /*b840*/  ISETP.LT.OR P2, PT, R6, 0x2, P2 ;  /* 0x000000020600780c */ /* 0x000fe40001741670 */
[----:B------:R-:W-:Y:S02]  /*b850*/  ISETP.GT.AND P1, PT, R7, 0x9, !P3 ;  /* 0x000000090700780c */ /* 0x000fe40005f24270 */
[----:B------:R-:W-:-:S02]  /*b860*/  FSEL R89, R25, -INF , !P2 ;  /* 0xff80000019597808 */ /* 0x000fc40005000000 */
        /* <DEDUP_REMOVED lines=76> */
[----:B------:R-:W-:Y:S02]  /*bd30*/  P2R R25, PR, RZ, 0x8 ;  /* 0x00000008ff197803 */ /* 0x000fe40000000000 */
[----:B------:R-:W-:-:S02]  /*bd40*/  FSEL R17, R60, -INF , !P1 ;  /* 0xff8000003c117808 */ /* 0x000fc40004800000 */
        /* <DEDUP_REMOVED lines=39> */
.L_x_10128:
[----:B------:R-:W-:-:S13]  /*bfc0*/  ISETP.NE.AND P6, PT, R9, 0x1, PT ;  /* 0x000000010900780c */ /* 0x000fda0003fc5270 */
[----:B------:R-:W-:-:S05]  /*bfd0*/  @P6 IMAD.HI.U32 R10, R4, R10, RZ ;  /* 0x0000000a040a6227 */ /* 0x000fca00078e00ff */
[----:B------:R-:W-:-:S07]  /*bfe0*/  @P6 SHF.R.U32.HI R4, RZ, R11, R10 ;  /* 0x0000000bff046219 */ /* 0x000fce000001160a */
.L_x_10129:
[----:B------:R-:W-:Y:S05]  /*bff0*/  BSYNC B1 ;  /* 0x0000000000017941 */ /* 0x000fea0003800000 */
.L_x_10127:
[----:B------:R-:W-:-:S05]  /*c000*/  IMAD R4, R4, R9, R16 ;  /* 0x0000000904047224 */ /* 0x000fca00078e0210 */
[----:B------:R-:W-:Y:S02]  /*c010*/  VIADDMNMX R6, R4, R9, R6, PT ;  /* 0x0000000904067246 */ /* 0x000fe40003800106 */
[----:B------:R-:W-:-:S07]  /*c020*/  VIMNMX R7, R7, R4, !PT ;  /* 0x0000000407077248 */ /* 0x000fce0007fe0100 */
.L_x_10126:
[----:B------:R-:W-:Y:S05]  /*c030*/  BSYNC B0 ;  /* 0x0000000000007941 */ /* 0x000fea0003800000 */
.L_x_10125:
[----:B------:R-:W2:Y:S01]  /*c040*/  LDL.64 R20, [R1+0x430] ;  /* 0x0004300001147983 */ /* 0x000ea20000100a00 */
[----:B------:R-:W-:Y:S02]  /*c050*/  ISETP.GT.AND P5, PT, R7, RZ, !P5 ;  /* 0x000000ff0700720c */ /* 0x000fe40006fa4270 */
        /* <DEDUP_REMOVED lines=11> */
[----:B------:R-:W-:Y:S02]  /*c110*/  ISETP.NE.AND P5, PT, R25, RZ, PT ;  /* 0x000000ff1900720c */ /* 0x000fe40003fa5270 */
[C---:B------:R-:W-:Y:S01]  /*c120*/  ISETP.GT.AND P1, PT, R7.reuse, 0x49, !P1 ;  /* 0x000000490700780c */ /* 0x040fe20004f24270 */
[----:B------:R-:W3:Y:S01]  /*c130*/  LDL R25, [R1+0x450] ;  /* 0x0004500001197983 */ /* 0x000ee20000100800 */
        /* <DEDUP_REMOVED lines=60> */
[----:B--2---:R-:W-:Y:S02]  /*c500*/  FMNMX.FTZ R4, R93, R20, !PT ;  /* 0x000000145d047209 */ /* 0x004fe40007810000 */
[----:B------:R-:W-:Y:S02]  /*c510*/  FMNMX.FTZ R5, R24, R21, !PT ;  /* 0x0000001518057209 */ /* 0x000fe40007810000 */
[----:B------:R-:W-:Y:S02]  /*c520*/  FMNMX.FTZ R4, R89, R4, !PT ;  /* 0x0000000459047209 */ /* 0x000fe40007810000 */
[----:B------:R-:W-:-:S02]  /*c530*/  ISETP.LT.OR P5, PT, R6, 0x49, P5 ;  /* 0x000000490600780c */ /* 0x000fc40002fa1670 */
[----:B------:R-:W-:Y:S02]  /*c540*/  FMNMX.FTZ R4, R87, R4, !PT ;  /* 0x0000000457047209 */ /* 0x000fe40007810000 */
[----:B------:R-:W-:Y:S02]  /*c550*/  FMNMX.FTZ R5, R28, R5, !PT ;  /* 0x000000051c057209 */ /* 0x000fe40007810000 */
[----:B------:R-:W-:Y:S02]  /*c560*/  FMNMX.FTZ R4, R85, R4, !PT ;  /* 0x0000000455047209 */ /* 0x000fe40007810000 */
[----:B------:R-:W-:Y:S02]  /*c570*/  FSEL R62, R62, -INF , !P5 ;  /* 0xff8000003e3e7808 */ /* 0x000fe40006800000 */
[----:B------:R-:W-:Y:S02]  /*c580*/  FMNMX.FTZ R4, R83, R4, !PT ;  /* 0x0000000453047209 */ /* 0x000fe40007810000 */
[----:B------:R-:W-:-:S02]  /*c590*/  ISETP.GT.AND P2, PT, R7, 0x50, !P2 ;  /* 0x000000500700780c */ /* 0x000fc40005744270 */
[----:B------:R-:W-:Y:S02]  /*c5a0*/  FMNMX.FTZ R4, R81, R4, !PT ;  /* 0x0000000451047209 */ /* 0x000fe40007810000 */
[----:B------:R-:W-:Y:S02]  /*c5b0*/  ISETP.LT.OR P1, PT, R6, 0x4a, P1 ;  /* 0x0000004a0600780c */ /* 0x000fe40000f21670 */
[----:B------:R-:W-:Y:S02]  /*c5c0*/  FMNMX.FTZ R4, R79, R4, !PT ;  /* 0x000000044f047209 */ /* 0x000fe40007810000 */
[----:B------:R-:W-:Y:S02]  /*c5d0*/  ISETP.GT.AND P3, PT, R7, 0x51, !P3 ;  /* 0x000000510700780c */ /* 0x000fe40005f64270 */
[----:B------:R-:W-:Y:S02]  /*c5e0*/  FMNMX.FTZ R4, R77, R4, !PT ;  /* 0x000000044d047209 */ /* 0x000fe40007810000 */
[----:B------:R-:W-:-:S02]  /*c5f0*/  ISETP.NE.AND P6, PT, R14, RZ, PT ;  /* 0x000000ff0e00720c */ /* 0x000fc40003fc5270 */
        /* <DEDUP_REMOVED lines=34> */
[----:B------:R-:W0:Y:S01]  /*c820*/  SHFL.BFLY PT, R11, R10, 0x1, 0x1f ;  /* 0x0c201f000a0b7f89 */ /* 0x000e2200000e0000 */
[----:B------:R-:W-:Y:S02]  /*c830*/  ISETP.LT.OR P2, PT, R6, 0x51, P2 ;  /* 0x000000510600780c */ /* 0x000fe40001741670 */
[----:B------:R-:W-:Y:S02]  /*c840*/  FSEL R26, R63, -INF , !P1 ;  /* 0xff8000003f1a7808 */ /* 0x000fe40004800000 */
[----:B------:R-:W-:Y:S02]  /*c850*/  FMNMX.FTZ R5, R62, R5, !PT ;  /* 0x000000053e057209 */ /* 0x000fe40007810000 */
[----:B------:R-:W-:Y:S02]  /*c860*/  ISETP.GT.AND P4, PT, R7, 0x58, !P4 ;  /* 0x000000580700780c */ /* 0x000fe40006784270 */
[----:B------:R-:W-:Y:S02]  /*c870*/  ISETP.LT.OR P3, PT, R6, 0x52, P3 ;  /* 0x000000520600780c */ /* 0x000fe40001f61670 */
[----:B------:R-:W-:-:S02]  /*c880*/  FSEL R66, R66, -INF , !P2 ;  /* 0xff80000042427808 */ /* 0x000fc40005000000 */
[----:B------:R-:W-:Y:S02]  /*c890*/  FMNMX.FTZ R5, R26, R5, !PT ;  /* 0x000000051a057209 */ /* 0x000fe40007810000 */
[----:B------:R-:W-:Y:S02]  /*c8a0*/  ISETP.GT.AND P1, PT, R7, 0x59, !P6 ;  /* 0x000000590700780c */ /* 0x000fe40007724270 */
[----:B------:R-:W-:Y:S02]  /*c8b0*/  ISETP.LT.OR P4, PT, R6, 0x59, P4 ;  /* 0x000000590600780c */ /* 0x000fe40002781670 */
[----:B------:R-:W-:Y:S02]  /*c8c0*/  FSEL R67, R67, -INF , !P3 ;  /* 0xff80000043437808 */ /* 0x000fe40005800000 */
[----:B------:R-:W-:Y:S02]  /*c8d0*/  FMNMX.FTZ R4, R66, R5, !PT ;  /* 0x0000000542047209 */ /* 0x000fe40007810000 */
[----:B------:R-:W-:-:S02]  /*c8e0*/  ISETP.LT.OR P1, PT, R6, 0x5a, P1 ;  /* 0x0000005a0600780c */ /* 0x000fc40000f21670 */
[----:B------:R-:W-:Y:S02]  /*c8f0*/  FSEL R70, R70, -INF , !P4 ;  /* 0xff80000046467808 */ /* 0x000fe40006000000 */
[----:B------:R-:W-:Y:S02]  /*c900*/  FMNMX.FTZ R5, R67, R4, !PT ;  /* 0x0000000443057209 */ /* 0x000fe40007810000 */
[----:B------:R-:W-:Y:S02]  /*c910*/  FSEL R71, R71, -INF , !P1 ;  /* 0xff80000047477808 */ /* 0x000fe40004800000 */
[----:B------:R-:W-:Y:S02]  /*c920*/  FMNMX.FTZ R4, R70, R5, !PT ;  /* 0x0000000546047209 */ /* 0x000fe40007810000 */
[----:B0-----:R-:W-:Y:S02]  /*c930*/  FMNMX.FTZ R6, R10, R11, !PT ;  /* 0x0000000b0a067209 */ /* 0x001fe40007810000 */
[----:B------:R-:W-:-:S02]  /*c940*/  FMNMX.FTZ R9, R71, R4, !PT ;  /* 0x0000000447097209 */ /* 0x000fc40007810000 */
[----:B------:R-:W2:Y:S04]  /*c950*/  LDL.64 R4, [R1+0x440] ;  /* 0x0004400001047983 */ /* 0x000ea80000100a00 */
[----:B------:R-:W-:Y:S04]  /*c960*/  STL.64 [R1+0x430], R8 ;  /* 0x0004300801007387 */ /* 0x000fe80000100a00 */
[----:B------:R0:W-:Y:S04]  /*c970*/  STL [R1+0x430], R6 ;  /* 0x0004300601007387 */ /* 0x0001e80000100800 */
[----:B------:R-:W3:Y:S04]  /*c980*/  LDL R12, [R1+0x430] ;  /* 0x00043000010c7983 */ /* 0x000ee80000100800 */
[----:B------:R-:W4:Y:S01]  /*c990*/  LDL R11, [R1+0x434] ;  /* 0x00043400010b7983 */ /* 0x000f220000100800 */
[----:B---3--:R-:W-:Y:S01]  /*c9a0*/  FMUL.FTZ R7, R25, R12 ;  /* 0x0000000c19077220 */ /* 0x008fe20000410000 */
[----:B------:R-:W-:-:S04]  /*c9b0*/  FSETP.NEU.FTZ.AND P1, PT, R12, -INF , PT ;  /* 0xff8000000c00780b */ /* 0x000fc80003f3d000 */
[----:B------:R-:W-:-:S05]  /*c9c0*/  FSEL R10, R7, RZ, P1 ;  /* 0x000000ff070a7208 */ /* 0x000fca0000800000 */
[----:B0-----:R-:W-:-:S04]  /*c9d0*/  FFMA.FTZ R6, R85, R25, -R10 ;  /* 0x0000001955067223 */ /* 0x001fc8000001080a */
[----:B------:R4:W-:Y:S02]  /*c9e0*/  MUFU.EX2 R173, R6 ;  /* 0x0000000600ad7308 */ /* 0x0009e40000000800 */
[----:B----4-:R-:W0:Y:S02]  /*c9f0*/  SHFL.BFLY PT, R6, R11, 0x2, 0x1f ;  /* 0x0c401f000b067f89 */ /* 0x010e2400000e0000 */
[----:B0-----:R-:W-:-:S05]  /*ca00*/  FMNMX.FTZ R6, R6, R11, !PT ;  /* 0x0000000b06067209 */ /* 0x001fca0007810000 */
[----:B------:R-:W0:Y:S01]  /*ca10*/  SHFL.BFLY PT, R9, R6, 0x1, 0x1f ;  /* 0x0c201f0006097f89 */ /* 0x000e2200000e0000 */
        /* <DEDUP_REMOVED lines=14> */
[--C-:B------:R-:W-:Y:S01]  /*cb00*/  FFMA.FTZ R194, R49, R25, -R10.reuse ;  /* 0x0000001931c27223 */ /* 0x100fe2000001080a */
[----:B0-----:R-:W-:Y:S01]  /*cb10*/  FMNMX.FTZ R6, R6, R9, !PT ;  /* 0x0000000906067209 */ /* 0x001fe20007810000 */
[----:B------:R-:W-:-:S03]  /*cb20*/  FFMA.FTZ R190, R33, R25, -R10 ;  /* 0x0000001921be7223 */ /* 0x000fc6000001080a */
[C---:B------:R-:W-:Y:S01]  /*cb30*/  FSETP.NEU.FTZ.AND P1, PT, R6.reuse, -INF , PT ;  /* 0xff8000000600780b */ /* 0x040fe20003f3d000 */
[-C--:B------:R-:W-:Y:S01]  /*cb40*/  FMUL.FTZ R8, R6, R25.reuse ;  /* 0x0000001906087220 */ /* 0x080fe20000410000 */
        /* <DEDUP_REMOVED lines=8> */
[----:B------:R-:W-:-:S02]  /*cbd0*/  FSEL R10, R8, RZ, P1 ;  /* 0x000000ff080a7208 */ /* 0x000fc40000800000 */
[----:B------:R-:W-:Y:S01]  /*cbe0*/  FSEL R8, R6, RZ, P1 ;  /* 0x000000ff06087208 */ /* 0x000fe20000800000 */
[----:B------:R-:W-:Y:S02]  /*cbf0*/  FADD.FTZ R20, R20, -R11 ;  /* 0x8000000b14147221 */ /* 0x000fe40000010000 */
[-C--:B------:R-:W-:Y:S02]  /*cc00*/  FFMA.FTZ R226, R24, R25.reuse, -R10 ;  /* 0x0000001918e27223 */ /* 0x080fe4000001080a */
[----:B------:R-:W-:Y:S01]  /*cc10*/  FADD.FTZ R8, R21, -R8 ;  /* 0x8000000815087221 */ /* 0x000fe20000010000 */
[-C--:B------:R-:W-:Y:S01]  /*cc20*/  FMUL.FTZ R12, R20, R25.reuse ;  /* 0x00000019140c7220 */ /* 0x080fe20000410000 */
[-CC-:B------:R-:W-:Y:S02]  /*cc30*/  FFMA.FTZ R223, R28, R25.reuse, -R10.reuse ;  /* 0x000000191cdf7223 */ /* 0x180fe4000001080a */
[----:B------:R-:W-:Y:S01]  /*cc40*/  FMUL.FTZ R8, R25, R8 ;  /* 0x0000000819087220 */ /* 0x000fe20000410000 */
[----:B------:R-:W-:Y:S01]  /*cc50*/  MUFU.EX2 R7, R7 ;  /* 0x0000000700077308 */ /* 0x000fe20000000800 */
[----:B------:R-:W-:-:S07]  /*cc60*/  FFMA.FTZ R175, R30, R25, -R10 ;  /* 0x000000191eaf7223 */ /* 0x000fce000001080a */
[----:B------:R-:W2:Y:S01]  /*cc70*/  MUFU.EX2 R12, R12 ;  /* 0x0000000c000c7308 */ /* 0x000ea20000000800 */
[----:B------:R-:W-:-:S07]  /*cc80*/  FFMA.FTZ R224, R31, R25, -R10 ;  /* 0x000000191fe07223 */ /* 0x000fce000001080a */
[----:B------:R-:W-:Y:S08]  /*cc90*/  MUFU.EX2 R226, R226 ;  /* 0x000000e200e27308 */ /* 0x000ff00000000800 */
[----:B------:R-:W0:Y:S01]  /*cca0*/  MUFU.EX2 R24, R8 ;  /* 0x0000000800187308 */ /* 0x000e220000000800 */
[----:B------:R-:W-:-:S07]  /*ccb0*/  FFMA.FTZ R219, R34, R25, -R10 ;  /* 0x0000001922db7223 */ /* 0x000fce000001080a */
[----:B------:R-:W1:Y:S08]  /*ccc0*/  MUFU.EX2 R172, R172 ;  /* 0x000000ac00ac7308 */ /* 0x000e700000000800 */
[----:B------:R-:W3:Y:S01]  /*ccd0*/  MUFU.EX2 R223, R223 ;  /* 0x000000df00df7308 */ /* 0x000ee20000000800 */
[----:B------:R-:W-:-:S07]  /*cce0*/  FFMA.FTZ R220, R35, R25, -R10 ;  /* 0x0000001923dc7223 */ /* 0x000fce000001080a */
[----:B------:R-:W4:Y:S08]  /*ccf0*/  MUFU.EX2 R174, R174 ;  /* 0x000000ae00ae7308 */ /* 0x000f300000000800 */
[----:B------:R-:W5:Y:S01]  /*cd00*/  MUFU.EX2 R175, R175 ;  /* 0x000000af00af7308 */ /* 0x000f620000000800 */
[----:B--2---:R-:W-:Y:S01]  /*cd10*/  FFMA.FTZ R9, R12, R4, R7 ;  /* 0x000000040c097223 */ /* 0x004fe20000010007 */
[----:B0-----:R-:W-:-:S06]  /*cd20*/  FFMA.FTZ R4, R5, R24, R226 ;  /* 0x0000001805047223 */ /* 0x001fcc00000100e2 */
[----:B------:R-:W0:Y:S01]  /*cd30*/  MUFU.EX2 R224, R224 ;  /* 0x000000e000e07308 */ /* 0x000e220000000800 */
[----:B------:R-:W-:Y:S01]  /*cd40*/  FFMA.FTZ R206, R38, R25, -R10 ;  /* 0x0000001926ce7223 */ /* 0x000fe2000001080a */
[----:B-1----:R-:W-:-:S06]  /*cd50*/  FADD.FTZ R9, R172, R9 ;  /* 0x00000009ac097221 */ /* 0x002fcc0000010000 */
[----:B------:R-:W1:Y:S01]  /*cd60*/  MUFU.EX2 R222, R222 ;  /* 0x000000de00de7308 */ /* 0x000e620000000800 */
[----:B---3--:R-:W-:Y:S01]  /*cd70*/  FADD.FTZ R4, R223, R4 ;  /* 0x00000004df047221 */ /* 0x008fe20000010000 */
[----:B------:R-:W-:-:S06]  /*cd80*/  FFMA.FTZ R207, R39, R25, -R10 ;  /* 0x0000001927cf7223 */ /* 0x000fcc000001080a */
[----:B------:R-:W2:Y:S01]  /*cd90*/  MUFU.EX2 R219, R219 ;  /* 0x000000db00db7308 */ /* 0x000ea20000000800 */
[----:B----4-:R-:W-:Y:S01]  /*cda0*/  FADD.FTZ R8, R174, R9 ;  /* 0x00000009ae087221 */ /* 0x010fe20000010000 */
[----:B-----5:R-:W-:-:S06]  /*cdb0*/  FADD.FTZ R5, R175, R4 ;  /* 0x00000004af057221 */ /* 0x020fcc0000010000 */
[----:B------:R-:W3:Y:S01]  /*cdc0*/  MUFU.EX2 R221, R221 ;  /* 0x000000dd00dd7308 */ /* 0x000ee20000000800 */
[----:B------:R-:W-:-:S07]  /*cdd0*/  FFMA.FTZ R202, R42, R25, -R10 ;  /* 0x000000192aca7223 */ /* 0x000fce000001080a */
[----:B------:R-:W4:Y:S01]  /*cde0*/  MUFU.EX2 R220, R220 ;  /* 0x000000dc00dc7308 */ /* 0x000f220000000800 */
[----:B------:R-:W-:Y:S01]  /*cdf0*/  FADD.FTZ R9, R173, R8 ;  /* 0x00000008ad097221 */ /* 0x000fe20000010000 */
[----:B0-----:R-:W-:-:S06]  /*ce00*/  FADD.FTZ R4, R224, R5 ;  /* 0x00000005e0047221 */ /* 0x001fcc0000010000 */
[----:B------:R-:W0:Y:S01]  /*ce10*/  MUFU.EX2 R208, R208 ;  /* 0x000000d000d07308 */ /* 0x000e220000000800 */
[----:B------:R-:W-:-:S07]  /*ce20*/  FFMA.FTZ R203, R43, R25, -R10 ;  /* 0x000000192bcb7223 */ /* 0x000fce000001080a */
[----:B------:R-:W5:Y:S01]  /*ce30*/  MUFU.EX2 R206, R206 ;  /* 0x000000ce00ce7308 */ /* 0x000f620000000800 */
[----:B-1----:R-:W-:Y:S01]  /*ce40*/  FADD.FTZ R8, R222, R9 ;  /* 0x00000009de087221 */ /* 0x002fe20000010000 */
[----:B--2---:R-:W-:-:S06]  /*ce50*/  FADD.FTZ R5, R219, R4 ;  /* 0x00000004db057221 */ /* 0x004fcc0000010000 */
[----:B------:R-:W1:Y:S01]  /*ce60*/  MUFU.EX2 R209, R209 ;  /* 0x000000d100d17308 */ /* 0x000e620000000800 */
[----:B------:R-:W-:-:S07]  /*ce70*/  FFMA.FTZ R198, R46, R25, -R10 ;  /* 0x000000192ec67223 */ /* 0x000fce000001080a */
[----:B------:R-:W2:Y:S01]  /*ce80*/  MUFU.EX2 R207, R207 ;  /* 0x000000cf00cf7308 */ /* 0x000ea20000000800 */
[----:B---3--:R-:W-:Y:S01]  /*ce90*/  FADD.FTZ R9, R221, R8 ;  /* 0x00000008dd097221 */ /* 0x008fe20000010000 */
[----:B----4-:R-:W-:-:S06]  /*cea0*/  FADD.FTZ R5, R220, R5 ;  /* 0x00000005dc057221 */ /* 0x010fcc0000010000 */
[----:B------:R-:W3:Y:S01]  /*ceb0*/  MUFU.EX2 R204, R204 ;  /* 0x000000cc00cc7308 */ /* 0x000ee20000000800 */
[----:B------:R-:W-:-:S07]  /*cec0*/  FFMA.FTZ R199, R47, R25, -R10 ;  /* 0x000000192fc77223 */ /* 0x000fce000001080a */
[----:B------:R-:W4:Y:S01]  /*ced0*/  MUFU.EX2 R202, R202 ;  /* 0x000000ca00ca7308 */ /* 0x000f220000000800 */
[----:B0-----:R-:W-:Y:S01]  /*cee0*/  FADD.FTZ R4, R208, R9 ;  /* 0x00000009d0047221 */ /* 0x001fe20000010000 */
[----:B-----5:R-:W-:-:S06]  /*cef0*/  FADD.FTZ R8, R206, R5 ;  /* 0x00000005ce087221 */ /* 0x020fcc0000010000 */
        /* <DEDUP_REMOVED lines=60> */
[----:B------:R-:W0:Y:S08]  /*d2c0*/  MUFU.EX2 R16, R16 ;  /* 0x0000001000107308 */ /* 0x000e300000000800 */
[----:B------:R-:W5:Y:S01]  /*d2d0*/  MUFU.EX2 R163, R163 ;  /* 0x000000a300a37308 */ /* 0x000f620000000800 */
[----:B-1----:R-:W-:Y:S01]  /*d2e0*/  FADD.FTZ R8, R182, R9 ;  /* 0x00000009b6087221 */ /* 0x002fe20000010000 */
[----:B--2---:R-:W-:-:S06]  /*d2f0*/  FADD.FTZ R5, R187, R4 ;  /* 0x00000004bb057221 */ /* 0x004fcc0000010000 */
[----:B------:R-:W1:Y:S08]  /*d300*/  MUFU.EX2 R14, R14 ;  /* 0x0000000e000e7308 */ /* 0x000e700000000800 */
[----:B------:R-:W2:Y:S01]  /*d310*/  MUFU.EX2 R20, R20 ;  /* 0x0000001400147308 */ /* 0x000ea20000000800 */
[----:B---3--:R-:W-:Y:S01]  /*d320*/  FADD.FTZ R9, R15, R8 ;  /* 0x000000080f097221 */ /* 0x008fe20000010000 */
[----:B----4-:R-:W-:-:S06]  /*d330*/  FADD.FTZ R4, R162, R5 ;  /* 0x00000005a2047221 */ /* 0x010fcc0000010000 */
[----:B------:R-:W3:Y:S08]  /*d340*/  MUFU.EX2 R17, R17 ;  /* 0x0000001100117308 */ /* 0x000ef00000000800 */
[----:B------:R-:W4:Y:S01]  /*d350*/  MUFU.EX2 R21, R21 ;  /* 0x0000001500157308 */ /* 0x000f220000000800 */
[----:B0-----:R-:W-:Y:S01]  /*d360*/  FADD.FTZ R9, R16, R9 ;  /* 0x0000000910097221 */ /* 0x001fe20000010000 */
[----:B-----5:R-:W-:-:S03]  /*d370*/  FADD.FTZ R5, R163, R4 ;  /* 0x00000004a3057221 */ /* 0x020fc60000010000 */
[----:B-1----:R-:W-:Y:S01]  /*d380*/  FADD.FTZ R8, R14, R9 ;  /* 0x000000090e087221 */ /* 0x002fe20000010000 */
[----:B--2---:R-:W-:-:S03]  /*d390*/  FADD.FTZ R4, R20, R5 ;  /* 0x0000000514047221 */ /* 0x004fc60000010000 */
[----:B---3--:R-:W-:Y:S01]  /*d3a0*/  FADD.FTZ R8, R17, R8 ;  /* 0x0000000811087221 */ /* 0x008fe20000010000 */
[----:B------:R-:W-:Y:S01]  /*d3b0*/  STL [R1+0x434], R6 ;  /* 0x0004340601007387 */ /* 0x000fe20000100800 */
[----:B----4-:R-:W-:-:S05]  /*d3c0*/  FADD.FTZ R9, R21, R4 ;  /* 0x0000000415097221 */ /* 0x010fca0000010000 */
[----:B------:R-:W-:Y:S04]  /*d3d0*/  STL.64 [R1+0x440], R8 ;  /* 0x0004400801007387 */ /* 0x000fe80000100a00 */
[----:B------:R-:W2:Y:S01]  /*d3e0*/  LD.E R10, desc[UR56][R18.64+0x220] ;  /* 0x00022038120a7980 */ /* 0x000ea2000c101900 */
[----:B------:R-:W-:-:S04]  /*d3f0*/  UIADD3 UR4, UP0, UR49, 0x220, URZ ;  /* 0x0000022031047890 */ /* 0x000fc8000ff1e03f */
[----:B------:R-:W-:Y:S02]  /*d400*/  ULOP3.LUT UR5, UR4, 0x4, URZ, 0xfc, !UPT ;  /* 0x0000000404057892 */ /* 0x000fe4000f8efc3f */
[----:B------:R-:W-:-:S04]  /*d410*/  UIADD3.X UR6, URZ, UR48, URZ, UP0, !UPT ;  /* 0x000000303f067290 */ /* 0x000fc800087fe43f */
[----:B------:R-:W-:Y:S02]  /*d420*/  IMAD.U32 R4, RZ, RZ, UR5 ;  /* 0x00000005ff047e24 */ /* 0x000fe4000f8e00ff */
[----:B------:R-:W-:Y:S02]  /*d430*/  IMAD.U32 R5, RZ, RZ, UR6 ;  /* 0x00000006ff057e24 */ /* 0x000fe4000f8e00ff */
[----:B--2---:R-:W-:-:S05]  /*d440*/  FMUL.FTZ R11, R12, R10 ;  /* 0x0000000a0c0b7220 */ /* 0x004fca0000410000 */
[----:B------:R0:W-:Y:S04]  /*d450*/  ST.E desc[UR56][R18.64+0x220], R11 ;  /* 0x0002200b12007985 */ /* 0x0001e8000c101938 */
[----:B------:R-:W2:Y:S02]  /*d460*/  LD.E R10, desc[UR56][R4.64] ;  /* 0x00000038040a7980 */ /* 0x000ea4000c101900 */
[----:B--2---:R-:W-:-:S05]  /*d470*/  FMUL.FTZ R13, R12, R10 ;  /* 0x0000000a0c0d7220 */ /* 0x004fca0000410000 */
[----:B------:R1:W-:Y:S04]  /*d480*/  ST.E desc[UR56][R4.64], R13 ;  /* 0x0000000d04007985 */ /* 0x0003e8000c101938 */
[----:B0-----:R-:W2:Y:S04]  /*d490*/  LD.E R11, desc[UR56][R18.64+0x260] ;  /* 0x00026038120b7980 */ /* 0x001ea8000c101900 */
[----:B------:R-:W3:Y:S04]  /*d4a0*/  LD.E R141, desc[UR56][R18.64+0x414] ;  /* 0x00041438128d7980 */ /* 0x000ee8000c101900 */
[----:B------:R-:W4:Y:S04]  /*d4b0*/  LD.E R9, desc[UR56][R18.64+0x230] ;  /* 0x0002303812097980 */ /* 0x000f28000c101900 */
        /* <DEDUP_REMOVED lines=59> */
[----:B------:R-:W-:-:S06]  /*d870*/  ULOP3.LUT UR5, UR4, 0x8, URZ, 0xfc, !UPT ;  /* 0x0000000804057892 */ /* 0x000fcc000f8efc3f */
[----:B------:R-:W-:Y:S02]  /*d880*/  IMAD.U32 R10, RZ, RZ, UR5 ;  /* 0x00000005ff0a7e24 */ /* 0x000fe4000f8e00ff */
[C---:B--2---:R-:W-:Y:S01]  /*d890*/  FMUL.FTZ R11, R12.reuse, R11 ;  /* 0x0000000b0c0b7220 */ /* 0x044fe20000410000 */
[----:B---3--:R-:W-:-:S04]  /*d8a0*/  FMUL.FTZ R141, R12, R141 ;  /* 0x0000008d0c8d7220 */ /* 0x008fc80000410000 */
[----:B------:R0:W-:Y:S01]  /*d8b0*/  ST.E desc[UR56][R18.64+0x260], R11 ;  /* 0x0002600b12007985 */ /* 0x0001e2000c101938 */
[C---:B----4-:R-:W-:Y:S01]  /*d8c0*/  FMUL.FTZ R9, R12.reuse, R9 ;  /* 0x000000090c097220 */ /* 0x050fe20000410000 */
[C---:B-----5:R-:W-:Y:S01]  /*d8d0*/  FMUL.FTZ R25, R12.reuse, R25 ;  /* 0x000000190c197220 */ /* 0x060fe20000410000 */
[C---:B------:R-:W-:Y:S01]  /*d8e0*/  FMUL.FTZ R27, R12.reuse, R27 ;  /* 0x0000001b0c1b7220 */ /* 0x040fe20000410000 */
[----:B0-----:R-:W-:Y:S02]  /*d8f0*/  IMAD.U32 R11, RZ, RZ, UR6 ;  /* 0x00000006ff0b7e24 */ /* 0x001fe4000f8e00ff */
        /* <DEDUP_REMOVED lines=118> */
[----:B0-----:R-:W2:Y:S01]  /*e060*/  LD.E R13, desc[UR56][R10.64] ;  /* 0x000000380a0d7980 */ /* 0x001ea2000c101900 */
[----:B------:R-:W-:Y:S01]  /*e070*/  ULOP3.LUT UR4, UR4, 0xc, URZ, 0xfc, !UPT ;  /* 0x0000000c04047892 */ /* 0x000fe2000f8efc3f */
[----:B------:R-:W-:-:S05]  /*e080*/  IMAD.U32 R9, RZ, RZ, UR6 ;  /* 0x00000006ff097e24 */ /* 0x000fca000f8e00ff */
[----:B------:R-:W-:Y:S02]  /*e090*/  IMAD.U32 R8, RZ, RZ, UR4 ;  /* 0x00000004ff087e24 */ /* 0x000fe4000f8e00ff */
[----:B--2---:R-:W-:-:S05]  /*e0a0*/  FMUL.FTZ R13, R24, R13 ;  /* 0x0000000d180d7220 */ /* 0x004fca0000410000 */
[----:B------:R0:W-:Y:S04]  /*e0b0*/  ST.E desc[UR56][R10.64], R13 ;  /* 0x0000000d0a007985 */ /* 0x0001e8000c101938 */
[----:B------:R-:W2:Y:S02]  /*e0c0*/  LD.E R25, desc[UR56][R8.64] ;  /* 0x0000003808197980 */ /* 0x000ea4000c101900 */
[----:B--2---:R-:W-:-:S05]  /*e0d0*/  FMUL.FTZ R25, R24, R25 ;  /* 0x0000001918197220 */ /* 0x004fca0000410000 */
[----:B------:R1:W-:Y:S04]  /*e0e0*/  ST.E desc[UR56][R8.64], R25 ;  /* 0x0000001908007985 */ /* 0x0003e8000c101938 */
[----:B------:R-:W2:Y:S04]  /*e0f0*/  LD.E R145, desc[UR56][R18.64+0x41c] ;  /* 0x00041c3812917980 */ /* 0x000ea8000c101900 */
[----:B------:R-:W3:Y:S04]  /*e100*/  LD.E R27, desc[UR56][R18.64+0x238] ;  /* 0x00023838121b7980 */ /* 0x000ee8000c101900 */
[----:B------:R-:W4:Y:S04]  /*e110*/  LD.E R29, desc[UR56][R18.64+0x23c] ;  /* 0x00023c38121d7980 */ /* 0x000f28000c101900 */
[----:B------:R-:W5:Y:S04]  /*e120*/  LD.E R31, desc[UR56][R18.64+0x248] ;  /* 0x00024838121f7980 */ /* 0x000f68000c101900 */
[----:B------:R-:W5:Y:S04]  /*e130*/  LD.E R33, desc[UR56][R18.64+0x24c] ;  /* 0x00024c3812217980 */ /* 0x000f68000c101900 */
[----:B------:R-:W5:Y:S04]  /*e140*/  LD.E R35, desc[UR56][R18.64+0x258] ;  /* 0x0002583812237980 */ /* 0x000f68000c101900 */
[----:B------:R-:W5:Y:S04]  /*e150*/  LD.E R37, desc[UR56][R18.64+0x25c] ;  /* 0x00025c3812257980 */ /* 0x000f68000c101900 */
[----:B0-----:R-:W5:Y:S04]  /*e160*/  LD.E R13, desc[UR56][R18.64+0x268] ;  /* 0x00026838120d7980 */ /* 0x001f68000c101900 */
        /* <DEDUP_REMOVED lines=177> */
[----:B------:R-:W-:Y:S01]  /*ec80*/  ST.E desc[UR56][R18.64+0x418], R143 ;  /* 0x0004188f12007985 */ /* 0x000fe2000c101938 */
[----:B------:R1:W-:Y:S06]  /*ec90*/  BAR.SYNC.DEFER_BLOCKING R179, 0x100 ;  /* 0x000400b30000751d */ /* 0x0003ec0000010000 */
[----:B0-----:R-:W2:Y:S04]  /*eca0*/  LD.E R25, desc[UR56][R18.64+0x220] ;  /* 0x0002203812197980 */ /* 0x001ea8000c101900 */
[----:B------:R-:W3:Y:S04]  /*ecb0*/  LD.E R225, desc[UR56][R18.64+0x210] ;  /* 0x0002103812e17980 */ /* 0x000ee8000c101900 */
[----:B------:R-:W3:Y:S04]  /*ecc0*/  LD.E.64 R12, desc[UR56][R18.64+0xa8] ;  /* 0x0000a838120c7980 */ /* 0x000ee8000c101b00 */
[----:B--2---:R0:W-:Y:S04]  /*ecd0*/  ST.E desc[UR56][R18.64+0x220], R25 ;  /* 0x0002201912007985 */ /* 0x0041e8000c101938 */
[----:B------:R-:W2:Y:S04]  /*ece0*/  LD.E R27, desc[UR56][R4.64] ;  /* 0x00000038041b7980 */ /* 0x000ea8000c101900 */
[----:B--2---:R2:W-:Y:S04]  /*ecf0*/  ST.E desc[UR56][R4.64], R27 ;  /* 0x0000001b04007985 */ /* 0x0045e8000c101938 */
[----:B------:R-:W4:Y:S04]  /*ed00*/  LD.E R29, desc[UR56][R10.64] ;  /* 0x000000380a1d7980 */ /* 0x000f28000c101900 */
[----:B----4-:R4:W-:Y:S04]  /*ed10*/  ST.E desc[UR56][R10.64], R29 ;  /* 0x0000001d0a007985 */ /* 0x0109e8000c101938 */
[----:B------:R-:W5:Y:S04]  /*ed20*/  LD.E R31, desc[UR56][R8.64] ;  /* 0x00000038081f7980 */ /* 0x000f68000c101900 */
[----:B-----5:R5:W-:Y:S04]  /*ed30*/  ST.E desc[UR56][R8.64], R31 ;  /* 0x0000001f08007985 */ /* 0x020be8000c101938 */
[----:B------:R-:W3:Y:S04]  /*ed40*/  LD.E R33, desc[UR56][R18.64+0x230] ;  /* 0x0002303812217980 */ /* 0x000ee8000c101900 */
[----:B------:R-:W3:Y:S04]  /*ed50*/  LD.E R35, desc[UR56][R18.64+0x234] ;  /* 0x0002343812237980 */ /* 0x000ee8000c101900 */
[----:B0-----:R-:W3:Y:S04]  /*ed60*/  LD.E R25, desc[UR56][R18.64+0x238] ;  /* 0x0002383812197980 */ /* 0x001ee8000c101900 */
[----:B------:R-:W3:Y:S04]  /*ed70*/  LD.E R37, desc[UR56][R18.64+0x23c] ;  /* 0x00023c3812257980 */ /* 0x000ee8000c101900 */
[----:B------:R-:W3:Y:S04]  /*ed80*/  LD.E R39, desc[UR56][R18.64+0x240] ;  /* 0x0002403812277980 */ /* 0x000ee8000c101900 */
[----:B------:R-:W3:Y:S04]  /*ed90*/  LD.E R41, desc[UR56][R18.64+0x244] ;  /* 0x0002443812297980 */ /* 0x000ee8000c101900 */
[----:B--2---:R-:W2:Y:S04]  /*eda0*/  LD.E R27, desc[UR56][R18.64+0x248] ;  /* 0x00024838121b7980 */ /* 0x004ea8000c101900 */
[----:B------:R-:W2:Y:S04]  /*edb0*/  LD.E R43, desc[UR56][R18.64+0x24c] ;  /* 0x00024c38122b7980 */ /* 0x000ea8000c101900 */
        /* <DEDUP_REMOVED lines=116> */
[----:B---3--:R-:W-:Y:S04]  /*f500*/  ST.E desc[UR56][R18.64+0x230], R33 ;  /* 0x0002302112007985 */ /* 0x008fe8000c101938 */
[----:B------:R-:W-:Y:S04]  /*f510*/  ST.E desc[UR56][R18.64+0x234], R35 ;  /* 0x0002342312007985 */ /* 0x000fe8000c101938 */
[----:B------:R-:W-:Y:S04]  /*f520*/  ST.E desc[UR56][R18.64+0x238], R25 ;  /* 0x0002381912007985 */ /* 0x000fe8000c101938 */
[----:B------:R-:W-:Y:S04]  /*f530*/  ST.E desc[UR56][R18.64+0x23c], R37 ;  /* 0x00023c2512007985 */ /* 0x000fe8000c101938 */
[----:B------:R-:W-:Y:S04]  /*f540*/  ST.E desc[UR56][R18.64+0x240], R39 ;  /* 0x0002402712007985 */ /* 0x000fe8000c101938 */
[----:B------:R-:W-:Y:S04]  /*f550*/  ST.E desc[UR56][R18.64+0x244], R41 ;  /* 0x0002442912007985 */ /* 0x000fe8000c101938 */
[----:B--2---:R-:W-:Y:S04]  /*f560*/  ST.E desc[UR56][R18.64+0x248], R27 ;  /* 0x0002481b12007985 */ /* 0x004fe8000c101938 */
[----:B------:R-:W-:Y:S04]  /*f570*/  ST.E desc[UR56][R18.64+0x24c], R43 ;  /* 0x00024c2b12007985 */ /* 0x000fe8000c101938 */
        /* <DEDUP_REMOVED lines=116> */
[----:B0-----:R-:W5:Y:S04]  /*fcc0*/  LDL R6, [R1+0x88] ;  /* 0x0000880001067983 */ /* 0x001f680000100800 */
[----:B--2---:R-:W2:Y:S04]  /*fcd0*/  LD.E R24, desc[UR56][R18.64+0x220] ;  /* 0x0002203812187980 */ /* 0x004ea8000c101900 */
[----:B---3--:R-:W2:Y:S04]  /*fce0*/  LD.E R28, desc[UR56][R18.64+0x230] ;  /* 0x00023038121c7980 */ /* 0x008ea8000c101900 */
[----:B------:R-:W2:Y:S04]  /*fcf0*/  LD.E R29, desc[UR56][R18.64+0x234] ;  /* 0x00023438121d7980 */ /* 0x000ea8000c101900 */
[----:B----4-:R-:W2:Y:S04]  /*fd00*/  LD.E R30, desc[UR56][R18.64+0x238] ;  /* 0x00023838121e7980 */ /* 0x010ea8000c101900 */
[----:B------:R-:W2:Y:S04]  /*fd10*/  LD.E R31, desc[UR56][R18.64+0x23c] ;  /* 0x00023c38121f7980 */ /* 0x000ea8000c101900 */
[----:B-----5:R-:W2:Y:S04]  /*fd20*/  LD.E R32, desc[UR56][R18.64+0x240] ;  /* 0x0002403812207980 */ /* 0x020ea8000c101900 */
[----:B------:R-:W2:Y:S04]  /*fd30*/  LD.E R33, desc[UR56][R18.64+0x244] ;  /* 0x0002443812217980 */ /* 0x000ea8000c101900 */
[----:B-1----:R-:W2:Y:S04]  /*fd40*/  LD.E R34, desc[UR56][R18.64+0x248] ;  /* 0x0002483812227980 */ /* 0x002ea8000c101900 */
        /* <DEDUP_REMOVED lines=138> */
[----:B------:R-:W-:Y:S01]  /*105f0*/  ST.E desc[UR56][R18.64+0x220], R24 ;  /* 0x0002201812007985 */ /* 0x000fe2000c101938 */
[----:B------:R-:W-:-:S02]  /*10600*/  F2FP.F16.F32.PACK_AB R172, R221, R222 ;  /* 0x000000deddac723e */ /* 0x000fc400000000ff */
[----:B------:R-:W-:Y:S01]  /*10610*/  F2FP.F16.F32.PACK_AB R174, R209, R208 ;  /* 0x000000d0d1ae723e */ /* 0x000fe200000000ff */
[----:B------:R-:W-:Y:S01]  /*10620*/  ST.E desc[UR56][R4.64], R25 ;  /* 0x0000001904007985 */ /* 0x000fe2000c101938 */
        /* <DEDUP_REMOVED lines=130> */
[----:B------:R-:W-:Y:S01]  /*10e50*/  R2UR UR6, R6 ;  /* 0x00000000060672ca */ /* 0x000fe200000e0000 */
[----:B------:R-:W-:Y:S01]  /*10e60*/  STL [R1+0x88], R2 ;  /* 0x0000880201007387 */ /* 0x000fe20000100800 */
        /* <DEDUP_REMOVED lines=281> */
[----:B------:R-:W-:Y:S01]  /*12000*/  VIADD R12, R12, 0x280 ;  /* 0x000002800c0c7836 */ /* 0x000fe20000000000 */
[----:B------:R-:W-:Y:S02]  /*12010*/  WARPGROUP.DEPBAR.LE gsb0, 0x0 ;  /* 0x00008000000079c5 */ /* 0x000fe40000010000 */
[----:B------:R-:W-:Y:S01]  /*12020*/  ST.E desc[UR56][R18.64+0x220], R24 ;  /* 0x0002201812007985 */ /* 0x000fe2000c101938 */
[----:B------:R-:W-:Y:S02]  /*12030*/  F2FP.F16.F32.PACK_AB R172, R184, R185 ;  /* 0x000000b9b8ac723e */ /* 0x000fe400000000ff */
[----:B------:R-:W-:Y:S01]  /*12040*/  F2FP.F16.F32.PACK_AB R174, R182, R181 ;  /* 0x000000b5b6ae723e */ /* 0x000fe200000000ff */
[----:B------:R-:W-:Y:S01]  /*12050*/  ST.E desc[UR56][R4.64], R25 ;  /* 0x0000001904007985 */ /* 0x000fe2000c101938 */
        /* <DEDUP_REMOVED lines=398> */
[----:B------:R-:W-:Y:S04]  /*13940*/  STL [R1+0x88], R2 ;  /* 0x0000880201007387 */ /* 0x000fe80000100800 */
[----:B------:R-:W3:Y:S04]  /*13950*/  LD.E R7, desc[UR56][R18.64+0x220] ;  /* 0x0002203812077980 */ /* 0x000ee8000c101900 */
[----:B---3--:R3:W-:Y:S04]  /*13960*/  ST.E desc[UR56][R18.64+0x220], R7 ;  /* 0x0002200712007985 */ /* 0x0087e8000c101938 */
[----:B------:R-:W4:Y:S04]  /*13970*/  LD.E R13, desc[UR56][R4.64] ;  /* 0x00000038040d7980 */ /* 0x000f28000c101900 */
[----:B----4-:R4:W-:Y:S04]  /*13980*/  ST.E desc[UR56][R4.64], R13 ;  /* 0x0000000d04007985 */ /* 0x0109e8000c101938 */
[----:B------:R-:W5:Y:S04]  /*13990*/  LD.E R15, desc[UR56][R10.64] ;  /* 0x000000380a0f7980 */ /* 0x000f68000c101900 */
[----:B-----5:R5:W-:Y:S04]  /*139a0*/  ST.E desc[UR56][R10.64], R15 ;  /* 0x0000000f0a007985 */ /* 0x020be8000c101938 */
[----:B------:R-:W2:Y:S04]  /*139b0*/  LD.E R17, desc[UR56][R8.64] ;  /* 0x0000003808117980 */ /* 0x000ea8000c101900 */
[----:B--2---:R2:W-:Y:S04]  /*139c0*/  ST.E desc[UR56][R8.64], R17 ;  /* 0x0000001108007985 */ /* 0x0045e8000c101938 */
[----:B------:R-:W2:Y:S04]  /*139d0*/  LD.E R21, desc[UR56][R18.64+0x230] ;  /* 0x0002303812157980 */ /* 0x000ea8000c101900 */
[----:B0-----:R-:W2:Y:S04]  /*139e0*/  LD.E R25, desc[UR56][R18.64+0x234] ;  /* 0x0002343812197980 */ /* 0x001ea8000c101900 */
[----:B-1----:R-:W2:Y:S04]  /*139f0*/  LD.E R27, desc[UR56][R18.64+0x238] ;  /* 0x00023838121b7980 */ /* 0x002ea8000c101900 */
[----:B------:R-:W2:Y:S04]  /*13a00*/  LD.E R29, desc[UR56][R18.64+0x23c] ;  /* 0x00023c38121d7980 */ /* 0x000ea8000c101900 */
[----:B---3--:R-:W3:Y:S04]  /*13a10*/  LD.E R7, desc[UR56][R18.64+0x240] ;  /* 0x0002403812077980 */ /* 0x008ee8000c101900 */
[----:B------:R-:W3:Y:S04]  /*13a20*/  LD.E R31, desc[UR56][R18.64+0x244] ;  /* 0x00024438121f7980 */ /* 0x000ee8000c101900 */
[----:B----4-:R-:W4:Y:S04]  /*13a30*/  LD.E R5, desc[UR56][R18.64+0x248] ;  /* 0x0002483812057980 */ /* 0x010f28000c101900 */
[----:B------:R-:W4:Y:S04]  /*13a40*/  LD.E R13, desc[UR56][R18.64+0x24c] ;  /* 0x00024c38120d7980 */ /* 0x000f28000c101900 */
[----:B-----5:R-:W5:Y:S04]  /*13a50*/  LD.E R11, desc[UR56][R18.64+0x250] ;  /* 0x00025038120b7980 */ /* 0x020f68000c101900 */
        /* <DEDUP_REMOVED lines=115> */
[----:B------:R0:W-:Y:S04]  /*14190*/  ST.E desc[UR56][R18.64+0x230], R21 ;  /* 0x0002301512007985 */ /* 0x0001e8000c101938 */
[----:B------:R0:W-:Y:S04]  /*141a0*/  ST.E desc[UR56][R18.64+0x234], R25 ;  /* 0x0002341912007985 */ /* 0x0001e8000c101938 */
[----:B------:R0:W-:Y:S04]  /*141b0*/  ST.E desc[UR56][R18.64+0x238], R27 ;  /* 0x0002381b12007985 */ /* 0x0001e8000c101938 */
[----:B------:R0:W-:Y:S04]  /*141c0*/  ST.E desc[UR56][R18.64+0x23c], R29 ;  /* 0x00023c1d12007985 */ /* 0x0001e8000c101938 */
[----:B---3--:R0:W-:Y:S04]  /*141d0*/  ST.E desc[UR56][R18.64+0x240], R7 ;  /* 0x0002400712007985 */ /* 0x0081e8000c101938 */
[----:B------:R0:W-:Y:S04]  /*141e0*/  ST.E desc[UR56][R18.64+0x244], R31 ;  /* 0x0002441f12007985 */ /* 0x0001e8000c101938 */
[----:B----4-:R0:W-:Y:S04]  /*141f0*/  ST.E desc[UR56][R18.64+0x248], R5 ;  /* 0x0002480512007985 */ /* 0x0101e8000c101938 */
[----:B------:R0:W-:Y:S04]  /*14200*/  ST.E desc[UR56][R18.64+0x24c], R13 ;  /* 0x00024c0d12007985 */ /* 0x0001e8000c101938 */
[----:B-----5:R0:W-:Y:S04]  /*14210*/  ST.E desc[UR56][R18.64+0x250], R11 ;  /* 0x0002500b12007985 */ /* 0x0201e8000c101938 */
[----:B------:R0:W-:Y:S04]  /*14220*/  ST.E desc[UR56][R18.64+0x254], R15 ;  /* 0x0002540f12007985 */ /* 0x0001e8000c101938 */
[----:B--2---:R0:W-:Y:S04]  /*14230*/  ST.E desc[UR56][R18.64+0x258], R9 ;  /* 0x0002580912007985 */ /* 0x0041e8000c101938 */
        /* <DEDUP_REMOVED lines=121> */
.L_x_10131:
[----:B------:R-:W-:Y:S05]  /*149d0*/  BSYNC B0 ;  /* 0x0000000000007941 */ /* 0x000fea0003800000 */
.L_x_10130:
[C---:B------:R-:W-:Y:S01]  /*149e0*/  ISETP.GT.AND P0, PT, R0.reuse, R3, PT ;  /* 0x000000030000720c */ /* 0x040fe20003f04270 */
[----:B------:R-:W-:-:S12]  /*149f0*/  VIADD R0, R0, 0xffffffff ;  /* 0xffffffff00007836 */ /* 0x000fd80000000000 */
[----:B------:R-:W-:Y:S05]  /*14a00*/  @P0 BRA `(.L_x_10132) ;  /* 0xffffff5400500947 */ /* 0x000fea000383ffff */
[----:B01----:R-:W2:Y:S02]  /*14a10*/  LDL R2, [R1+0x70] ;  /* 0x0000700001027983 */ /* 0x003ea40000100800 */
[----:B--2---:R-:W-:-:S07]  /*14a20*/  IMAD.SHL.U32 R2, R2, 0x80, RZ ;  /* 0x0000008002027824 */ /* 0x004fce00078e00ff */
.L_x_10105:
[----:B------:R-:W0:Y:S01]  /*14a30*/  LDC R6, c[0x0][0xadc] ;  /* 0x0002b700ff067b82 */ /* 0x000e220000000800 */
[----:B------:R-:W-:Y:S01]  /*14a40*/  IADD3 R161, R161, 0x80, -R160 ;  /* 0x00000080a1a17810 */ /* 0x000fe20007ffe8a0 */
[----:B------:R-:W-:-:S04]  /*14a50*/  ULDC UR4, c[0x0][0xad4] ;  /* 0x0002b50000047ab9 */ /* 0x000fc80000000800 */
[----:B------:R-:W-:-:S04]  /*14a60*/  IMAD.IADD R161, R161, 0x1, R2 ;  /* 0x00000001a1a17824 */ /* 0x000fc800078e0202 */
        /* <DEDUP_REMOVED lines=13> */
.L_x_10135:
[----:B------:R-:W-:-:S13]  /*14b40*/  ISETP.NE.AND P0, PT, R6, 0x1, PT ;  /* 0x000000010600780c */ /* 0x000fda0003f05270 */
[----:B------:R-:W0:Y:S02]  /*14b50*/  @P0 LDC.64 R4, c[0x0][0xae0] ;  /* 0x0002b800ff040b82 */ /* 0x000e240000000a00 */
[----:B0-----:R-:W-:-:S05]  /*14b60*/  @P0 IMAD.HI.U32 R4, R161, R4, RZ ;  /* 0x00000004a1040227 */ /* 0x001fca00078e00ff */
[----:B------:R-:W-:-:S07]  /*14b70*/  @P0 SHF.R.U32.HI R161, RZ, R5, R4 ;  /* 0x00000005ffa10219 */ /* 0x000fce0000011604 */
.L_x_10136:
[----:B------:R-:W-:Y:S05]  /*14b80*/  BSYNC B0 ;  /* 0x0000000000007941 */ /* 0x000fea0003800000 */
.L_x_10134:
[----:B------:R-:W-:-:S05]  /*14b90*/  IMAD R161, R161, R6, RZ ;  /* 0x00000006a1a17224 */ /* 0x000fca00078e02ff */
[----:B------:R-:W-:-:S07]  /*14ba0*/  VIMNMX R2, R2, R161, !PT ;  /* 0x000000a102027248 */ /* 0x000fce0007fe0100 */
.L_x_10133:
[----:B------:R-:W-:-:S04]  /*14bb0*/  VIADD R2, R2, 0x5f ;  /* 0x0000005f02027836 */ /* 0x000fc80000000000 */
[----:B------:R-:W-:-:S05]  /*14bc0*/  IMAD.HI R2, R2, 0x2aaaaaab, RZ ;  /* 0x2aaaaaab02027827 */ /* 0x000fca00078e02ff */
[----:B------:R-:W-:-:S04]  /*14bd0*/  SHF.R.U32.HI R3, RZ, 0x1f, R2 ;  /* 0x0000001fff037819 */ /* 0x000fc80000011602 */
[----:B------:R-:W-:-:S04]  /*14be0*/  LEA.HI.SX32 R2, R2, R3, 0x1c ;  /* 0x0000000302027211 */ /* 0x000fc800078fe2ff */
[----:B------:R-:W-:-:S04]  /*14bf0*/  VIMNMX R5, R167, R2, !PT ;  /* 0x00000002a7057248 */ /* 0x000fc80007fe0100 */
[----:B------:R-:W-:-:S13]  /*14c00*/  ISETP.GE.AND P0, PT, R0, R5, PT ;  /* 0x000000050000720c */ /* 0x000fda0003f06270 */
[----:B------:R-:W-:Y:S05]  /*14c10*/  @!P0 BRA `(.L_x_10137) ;  /* 0x0000009400fc8947 */ /* 0x000fea0003800000 */
[----:B------:R0:W5:Y:S01]  /*14c20*/  LDL.64 R2, [R1+0x170] ;  /* 0x0001700001027983 */ /* 0x0001620000100a00 */
[----:B------:R-:W-:-:S07]  /*14c30*/  IMAD.MOV.U32 R4, RZ, RZ, R0 ;  /* 0x000000ffff047224 */ /* 0x000fce00078e0000 */
.L_x_10154:
[----:B0----5:R-:W2:Y:S04]  /*14c40*/  LD.E R7, desc[UR56][R2.64] ;  /* 0x0000003802077980 */ /* 0x021ea8000c101900 */
        /* <DEDUP_REMOVED lines=23> */
.L_x_10139:
[----:B------:R-:W-:Y:S05]  /*14dc0*/  BSYNC B0 ;  /* 0x0000000000007941 */ /* 0x000fea0003800000 */
.L_x_10138:
        /* <DEDUP_REMOVED lines=13> */
.L_x_10141:
[----:B------:R-:W-:Y:S05]  /*14ea0*/  BSYNC B0 ;  /* 0x0000000000007941 */ /* 0x000fea0003800000 */
.L_x_10140:
        /* <DEDUP_REMOVED lines=8> */
.L_x_10143:
[----:B------:R-:W-:Y:S05]  /*14f30*/  BSYNC B0 ;  /* 0x0000000000007941 */ /* 0x000fea0003800000 */
.L_x_10142:
        /* <DEDUP_REMOVED lines=57> */
[----:B-1----:R-:W-:Y:S05]  /*152d0*/  @!P2 BRA `(.L_x_10146) ;  /* 0x000000000004a947 */ /* 0x002fea0003800000 */
[----:B------:R-:W-:Y:S01]  /*152e0*/  BPT.TRAP 0x1 ;  /* 0x000000040000795c */ /* 0x000fe20000300000 */
.L_x_10146:
[----:B------:R-:W-:Y:S05]  /*152f0*/  BSYNC B0 ;  /* 0x0000000000007941 */ /* 0x000fea0003800000 */
.L_x_10145:
        /* <DEDUP_REMOVED lines=10> */
.L_x_10148:
[----:B------:R-:W-:Y:S05]  /*153a0*/  BSYNC B0 ;  /* 0x0000000000007941 */ /* 0x000fea0003800000 */
.L_x_10147:
[----:B------:R-:W-:Y:S04]  /*153b0*/  BSSY B0, `(.L_x_10149) ;  /* 0x0000006000007945 */ /* 0x000fe80003800000 */
[----:B--2---:R-:W-:Y:S05]  /*153c0*/  @P1 BRA `(.L_x_10150) ;  /* 0x0000000000101947 */ /* 0x004fea0003800000 */
[----:B-----5:R-:W-:Y:S01]  /*153d0*/  IMAD R6, R6, 0x8, R9 ;  /* 0x0000000806067824 */ /* 0x020fe200078e0209 */
[----:B-1----:R-:W-:-:S04]  /*153e0*/  SHF.L.U32 R7, R8, 0x1f, RZ ;  /* 0x0000001f08077819 */ /* 0x002fc800000006ff */
[----:B------:R-:W1:Y:S02]  /*153f0*/  SYNCS.PHASECHK.TRANS64.TRYWAIT P1, [R6+URZ], R7 ;  /* 0x00000007060075a7 */ /* 0x000e64000802017f */
[----:B-1----:R-:W-:Y:S05]  /*15400*/  @!P1 BRA `(.L_x_10151) ;  /* 0x000001e800e89947 */ /* 0x002fea0003800000 */
.L_x_10150:
[----:B------:R-:W-:Y:S05]  /*15410*/  BSYNC B0 ;  /* 0x0000000000007941 */ /* 0x000fea0003800000 */
.L_x_10149:
[----:B------:R-:W2:Y:S04]  /*15420*/  LDL R9, [R1+0x90] ;  /* 0x0000900001097983 */ /* 0x000ea80000100800 */
[----:B------:R-:W3:Y:S04]  /*15430*/  LD.E R17, desc[UR56][R2.64] ;  /* 0x0000003802117980 */ /* 0x000ee8000c101900 */
[----:B------:R-:W3:Y:S04]  /*15440*/  LDL.64 R72, [R1+0x118] ;  /* 0x0001180001487983 */ /* 0x000ee80000100a00 */
[----:B-1---5:R-:W4:Y:S04]  /*15450*/  LDL.64 R6, [R1+0x110] ;  /* 0x0001100001067983 */ /* 0x022f280000100a00 */
        /* <DEDUP_REMOVED lines=179> */
[----:B-1----:R-:W-:Y:S01]  /*15f90*/  LOP3.LUT R74, R74, 0x7f, RZ, 0xc0, !PT ;  /* 0x0000007f4a4a7812 */ /* 0x002fe200078ec0ff */
[----:B------:R-:W-:Y:S03]  /*15fa0*/  STL [R1+0x90], R0 ;  /* 0x0000900001007387 */ /* 0x000fe60000100800 */
[----:B------:R-:W-:Y:S01]  /*15fb0*/  ISETP.NE.AND P2, PT, R74, RZ, PT ;  /* 0x000000ff4a00720c */ /* 0x000fe20003f45270 */
        /* <DEDUP_REMOVED lines=76> */
[----:B------:R2:W-:Y:S04]  /*16480*/  STL.64 [R1+0x430], R6 ;  /* 0x0004300601007387 */ /* 0x0005e80000100a00 */
[----:B------:R-:W3:Y:S04]  /*16490*/  LDL R10, [R1+0x434] ;  /* 0x00043400010a7983 */ /* 0x000ee80000100800 */
[----:B------:R-:W-:Y:S04]  /*164a0*/  STL [R1+0x430], R8 ;  /* 0x0004300801007387 */ /* 0x000fe80000100800 */
[----:B------:R-:W4:Y:S04]  /*164b0*/  LDL R75, [R1+0x430] ;  /* 0x00043000014b7983 */ /* 0x000f280000100800 */
[----:B---3--:R-:W3:Y:S01]  /*164c0*/  SHFL.BFLY PT, R7, R10, 0x2, 0x1f ;  /* 0x0c401f000a077f89 */ /* 0x008ee200000e0000 */
[----:B----4-:R-:W-:Y:S01]  /*164d0*/  FADD.FTZ R9, R16, -R75 ;  /* 0x8000004b10097221 */ /* 0x010fe20000010000 */
[----:B------:R-:W-:-:S04]  /*164e0*/  FMUL.FTZ R75, R20, R75 ;  /* 0x0000004b144b7220 */ /* 0x000fc80000410000 */
[----:B--2---:R-:W-:Y:S01]  /*164f0*/  FFMA.FTZ R6, R25, R20, -R75 ;  /* 0x0000001419067223 */ /* 0x004fe2000001084b */
[----:B---3--:R-:W-:-:S05]  /*16500*/  FMNMX.FTZ R8, R7, R10, !PT ;  /* 0x0000000a07087209 */ /* 0x008fca0007810000 */
[----:B------:R-:W2:Y:S01]  /*16510*/  SHFL.BFLY PT, R25, R8, 0x1, 0x1f ;  /* 0x0c201f0008197f89 */ /* 0x000ea200000e0000 */
[-CC-:B------:R-:W-:Y:S01]  /*16520*/  FFMA.FTZ R160, R24, R20.reuse, -R75.reuse ;  /* 0x0000001418a07223 */ /* 0x180fe2000001084b */
[-CC-:B------:R-:W-:Y:S01]  /*16530*/  FFMA.FTZ R163, R29, R20.reuse, -R75.reuse ;  /* 0x000000141da37223 */ /* 0x180fe2000001084b */
[-C--:B------:R-:W-:Y:S01]  /*16540*/  FMUL.FTZ R9, R9, R20.reuse ;  /* 0x0000001409097220 */ /* 0x080fe20000410000 */
[-CC-:B------:R-:W-:Y:S01]  /*16550*/  FFMA.FTZ R14, R44, R20.reuse, -R75.reuse ;  /* 0x000000142c0e7223 */ /* 0x180fe2000001084b */
[----:B------:R-:W-:Y:S02]  /*16560*/  FFMA.FTZ R162, R28, R20, -R75 ;  /* 0x000000141ca27223 */ /* 0x000fe4000001084b */
[----:B------:R-:W-:Y:S01]  /*16570*/  MUFU.EX2 R21, R9 ;  /* 0x0000000900157308 */ /* 0x000fe20000000800 */
[----:B--2---:R-:W-:-:S05]  /*16580*/  FMNMX.FTZ R24, R8, R25, !PT ;  /* 0x0000001908187209 */ /* 0x004fca0007810000 */
[----:B------:R-:W-:Y:S01]  /*16590*/  FMUL.FTZ R29, R24, R20 ;  /* 0x00000014181d7220 */ /* 0x000fe20000410000 */
[----:B------:R-:W-:-:S03]  /*165a0*/  FADD.FTZ R25, R17, -R24 ;  /* 0x8000001811197221 */ /* 0x000fc60000010000 */
[-CC-:B------:R-:W-:Y:S01]  /*165b0*/  FFMA.FTZ R161, R26, R20.reuse, -R29.reuse ;  /* 0x000000141aa17223 */ /* 0x180fe2000001081d */
[----:B------:R-:W-:Y:S01]  /*165c0*/  FMUL.FTZ R25, R20, R25 ;  /* 0x0000001914197220 */ /* 0x000fe20000410000 */
[-CC-:B------:R-:W-:Y:S01]  /*165d0*/  FFMA.FTZ R208, R27, R20.reuse, -R29.reuse ;  /* 0x000000141bd07223 */ /* 0x180fe2000001081d */
[----:B------:R-:W-:Y:S01]  /*165e0*/  MUFU.EX2 R160, R160 ;  /* 0x000000a000a07308 */ /* 0x000fe20000000800 */
[----:B------:R-:W-:-:S07]  /*165f0*/  FFMA.FTZ R207, R30, R20, -R29 ;  /* 0x000000141ecf7223 */ /* 0x000fce000001081d */
[----:B------:R-:W-:Y:S01]  /*16600*/  MUFU.EX2 R44, R25 ;  /* 0x00000019002c7308 */ /* 0x000fe20000000800 */
[----:B------:R-:W-:-:S07]  /*16610*/  FFMA.FTZ R209, R31, R20, -R29 ;  /* 0x000000141fd17223 */ /* 0x000fce000001081d */
[----:B------:R-:W2:Y:S01]  /*16620*/  MUFU.EX2 R161, R161 ;  /* 0x000000a100a17308 */ /* 0x000ea20000000800 */
[----:B------:R-:W-:-:S07]  /*16630*/  FFMA.FTZ R15, R32, R20, -R75 ;  /* 0x00000014200f7223 */ /* 0x000fce000001084b */
[----:B------:R-:W3:Y:S01]  /*16640*/  MUFU.EX2 R208, R208 ;  /* 0x000000d000d07308 */ /* 0x000ee20000000800 */
[----:B------:R-:W-:-:S07]  /*16650*/  FFMA.FTZ R203, R34, R20, -R29 ;  /* 0x0000001422cb7223 */ /* 0x000fce000001081d */
[----:B------:R-:W4:Y:S01]  /*16660*/  MUFU.EX2 R6, R6 ;  /* 0x0000000600067308 */ /* 0x000f220000000800 */
[----:B------:R-:W-:-:S07]  /*16670*/  FFMA.FTZ R186, R33, R20, -R75 ;  /* 0x0000001421ba7223 */ /* 0x000fce000001084b */
[----:B------:R-:W0:Y:S01]  /*16680*/  MUFU.EX2 R207, R207 ;  /* 0x000000cf00cf7308 */ /* 0x000e220000000800 */
[----:B------:R-:W-:-:S07]  /*16690*/  FFMA.FTZ R205, R35, R20, -R29 ;  /* 0x0000001423cd7223 */ /* 0x000fce000001081d */
[----:B------:R-:W1:Y:S01]  /*166a0*/  MUFU.EX2 R162, R162 ;  /* 0x000000a200a27308 */ /* 0x000e620000000800 */
[----:B--2---:R-:W-:Y:S01]  /*166b0*/  FFMA.FTZ R73, R73, R44, R161 ;  /* 0x0000002c49497223 */ /* 0x004fe200000100a1 */
[----:B------:R-:W-:-:S06]  /*166c0*/  FFMA.FTZ R25, R21, R72, R160 ;  /* 0x0000004815197223 */ /* 0x000fcc00000100a0 */
[----:B------:R-:W-:Y:S01]  /*166d0*/  MUFU.EX2 R163, R163 ;  /* 0x000000a300a37308 */ /* 0x000fe20000000800 */
[-C--:B------:R-:W-:Y:S01]  /*166e0*/  FFMA.FTZ R16, R36, R20.reuse, -R75 ;  /* 0x0000001424107223 */ /* 0x080fe2000001084b */
[----:B------:R-:W-:-:S06]  /*166f0*/  FFMA.FTZ R204, R38, R20, -R29 ;  /* 0x0000001426cc7223 */ /* 0x000fcc000001081d */
[----:B------:R-:W2:Y:S01]  /*16700*/  MUFU.EX2 R209, R209 ;  /* 0x000000d100d17308 */ /* 0x000ea20000000800 */
[----:B---3--:R-:W-:Y:S01]  /*16710*/  FADD.FTZ R26, R208, R73 ;  /* 0x00000049d01a7221 */ /* 0x008fe20000010000 */
[----:B----4-:R-:W-:-:S06]  /*16720*/  FADD.FTZ R25, R6, R25 ;  /* 0x0000001906197221 */ /* 0x010fcc0000010000 */
[----:B------:R-:W-:Y:S01]  /*16730*/  MUFU.EX2 R15, R15 ;  /* 0x0000000f000f7308 */ /* 0x000fe20000000800 */
[-C--:B------:R-:W-:Y:S01]  /*16740*/  FFMA.FTZ R185, R37, R20.reuse, -R75 ;  /* 0x0000001425b97223 */ /* 0x080fe2000001084b */
[----:B------:R-:W-:-:S06]  /*16750*/  FFMA.FTZ R206, R39, R20, -R29 ;  /* 0x0000001427ce7223 */ /* 0x000fcc000001081d */
[----:B------:R-:W3:Y:S01]  /*16760*/  MUFU.EX2 R203, R203 ;  /* 0x000000cb00cb7308 */ /* 0x000ee20000000800 */
[----:B0-----:R-:W-:Y:S01]  /*16770*/  FADD.FTZ R28, R207, R26 ;  /* 0x0000001acf1c7221 */ /* 0x001fe20000010000 */
[----:B-1----:R-:W-:-:S06]  /*16780*/  FADD.FTZ R26, R162, R25 ;  /* 0x00000019a21a7221 */ /* 0x002fcc0000010000 */
[----:B------:R-:W-:Y:S01]  /*16790*/  MUFU.EX2 R186, R186 ;  /* 0x000000ba00ba7308 */ /* 0x000fe20000000800 */
[-C--:B------:R-:W-:Y:S01]  /*167a0*/  FFMA.FTZ R13, R40, R20.reuse, -R75 ;  /* 0x00000014280d7223 */ /* 0x080fe2000001084b */
[----:B------:R-:W-:-:S06]  /*167b0*/  FFMA.FTZ R199, R42, R20, -R29 ;  /* 0x000000142ac77223 */ /* 0x000fcc000001081d */
[----:B------:R-:W0:Y:S01]  /*167c0*/  MUFU.EX2 R205, R205 ;  /* 0x000000cd00cd7308 */ /* 0x000e220000000800 */
[----:B--2---:R-:W-:Y:S01]  /*167d0*/  FADD.FTZ R28, R209, R28 ;  /* 0x0000001cd11c7221 */ /* 0x004fe20000010000 */
[----:B------:R-:W-:-:S06]  /*167e0*/  FADD.FTZ R26, R163, R26 ;  /* 0x0000001aa31a7221 */ /* 0x000fcc0000010000 */
[----:B------:R-:W-:Y:S01]  /*167f0*/  MUFU.EX2 R16, R16 ;  /* 0x0000001000107308 */ /* 0x000fe20000000800 */
[-C--:B------:R-:W-:Y:S01]  /*16800*/  FFMA.FTZ R182, R41, R20.reuse, -R75 ;  /* 0x0000001429b67223 */ /* 0x080fe2000001084b */
[----:B------:R-:W-:-:S06]  /*16810*/  FFMA.FTZ R201, R43, R20, -R29 ;  /* 0x000000142bc97223 */ /* 0x000fcc000001081d */
[----:B------:R-:W1:Y:S01]  /*16820*/  MUFU.EX2 R204, R204 ;  /* 0x000000cc00cc7308 */ /* 0x000e620000000800 */
[----:B---3--:R-:W-:Y:S01]  /*16830*/  FADD.FTZ R28, R203, R28 ;  /* 0x0000001ccb1c7221 */ /* 0x008fe20000010000 */
[----:B------:R-:W-:-:S06]  /*16840*/  FADD.FTZ R25, R15, R26 ;  /* 0x0000001a0f197221 */ /* 0x000fcc0000010000 */
[----:B------:R-:W-:Y:S01]  /*16850*/  MUFU.EX2 R185, R185 ;  /* 0x000000b900b97308 */ /* 0x000fe20000000800 */
[----:B------:R-:W-:-:S07]  /*16860*/  FFMA.FTZ R200, R46, R20, -R29 ;  /* 0x000000142ec87223 */ /* 0x000fce000001081d */
[----:B------:R-:W2:Y:S01]  /*16870*/  MUFU.EX2 R206, R206 ;  /* 0x000000ce00ce7308 */ /* 0x000ea20000000800 */
[----:B0-----:R-:W-:Y:S01]  /*16880*/  FADD.FTZ R27, R205, R28 ;  /* 0x0000001ccd1b7221 */ /* 0x001fe20000010000 */
[----:B------:R-:W-:-:S06]  /*16890*/  FADD.FTZ R25, R186, R25 ;  /* 0x00000019ba197221 */ /* 0x000fcc0000010000 */
[----:B------:R-:W-:Y:S01]  /*168a0*/  MUFU.EX2 R13, R13 ;  /* 0x0000000d000d7308 */ /* 0x000fe20000000800 */
[-C--:B------:R-:W-:Y:S01]  /*168b0*/  FFMA.FTZ R184, R45, R20.reuse, -R75 ;  /* 0x000000142db87223 */ /* 0x080fe2000001084b */
[----:B------:R-:W-:-:S06]  /*168c0*/  FFMA.FTZ R202, R47, R20, -R29 ;  /* 0x000000142fca7223 */ /* 0x000fcc000001081d */
[----:B------:R-:W0:Y:S01]  /*168d0*/  MUFU.EX2 R199, R199 ;  /* 0x000000c700c77308 */ /* 0x000e220000000800 */
[----:B-1----:R-:W-:Y:S01]  /*168e0*/  FADD.FTZ R27, R204, R27 ;  /* 0x0000001bcc1b7221 */ /* 0x002fe20000010000 */
[----:B------:R-:W-:-:S06]  /*168f0*/  FADD.FTZ R26, R16, R25 ;  /* 0x00000019101a7221 */ /* 0x000fcc0000010000 */
[----:B------:R-:W-:Y:S01]  /*16900*/  MUFU.EX2 R182, R182 ;  /* 0x000000b600b67308 */ /* 0x000fe20000000800 */
[-C--:B------:R-:W-:Y:S01]  /*16910*/  FFMA.FTZ R11, R48, R20.reuse, -R75 ;  /* 0x00000014300b7223 */ /* 0x080fe2000001084b */
[----:B------:R-:W-:-:S06]  /*16920*/  FFMA.FTZ R187, R50, R20, -R29 ;  /* 0x0000001432bb7223 */ /* 0x000fcc000001081d */
[----:B------:R-:W1:Y:S01]  /*16930*/  MUFU.EX2 R201, R201 ;  /* 0x000000c900c97308 */ /* 0x000e620000000800 */
[----:B--2---:R-:W-:Y:S01]  /*16940*/  FADD.FTZ R28, R206, R27 ;  /* 0x0000001bce1c7221 */ /* 0x004fe20000010000 */
[----:B------:R-:W-:-:S06]  /*16950*/  FADD.FTZ R26, R185, R26 ;  /* 0x0000001ab91a7221 */ /* 0x000fcc0000010000 */
[----:B------:R-:W-:Y:S01]  /*16960*/  MUFU.EX2 R14, R14 ;  /* 0x0000000e000e7308 */ /* 0x000fe20000000800 */
[-C--:B------:R-:W-:Y:S01]  /*16970*/  FFMA.FTZ R175, R49, R20.reuse, -R75 ;  /* 0x0000001431af7223 */ /* 0x080fe2000001084b */
[----:B------:R-:W-:-:S06]  /*16980*/  FFMA.FTZ R193, R51, R20, -R29 ;  /* 0x0000001433c17223 */ /* 0x000fcc000001081d */
        /* <DEDUP_REMOVED lines=52> */
[----:B------:R-:W-:-:S07]  /*16cd0*/  FFMA.FTZ R192, R70, R20, -R29 ;  /* 0x0000001446c07223 */ /* 0x000fce000001081d */
[----:B------:R-:W2:Y:S01]  /*16ce0*/  MUFU.EX2 R196, R196 ;  /* 0x000000c400c47308 */ /* 0x000ea20000000800 */
[----:B------:R-:W-:Y:S01]  /*16cf0*/  FFMA.FTZ R68, R68, R20, -R75 ;  /* 0x0000001444447223 */ /* 0x000fe2000001084b */
[----:B0-----:R-:W-:Y:S01]  /*16d00*/  FADD.FTZ R27, R195, R28 ;  /* 0x0000001cc31b7221 */ /* 0x001fe20000010000 */
[----:B------:R-:W-:-:S05]  /*16d10*/  FADD.FTZ R25, R173, R26 ;  /* 0x0000001aad197221 */ /* 0x000fca0000010000 */
[----:B------:R-:W-:Y:S01]  /*16d20*/  MUFU.EX2 R7, R7 ;  /* 0x0000000700077308 */ /* 0x000fe20000000800 */
[----:B------:R-:W-:-:S07]  /*16d30*/  FFMA.FTZ R198, R71, R20, -R29 ;  /* 0x0000001447c67223 */ /* 0x000fce000001081d */
[----:B------:R-:W0:Y:S01]  /*16d40*/  MUFU.EX2 R191, R191 ;  /* 0x000000bf00bf7308 */ /* 0x000e220000000800 */
[----:B------:R-:W-:Y:S01]  /*16d50*/  FFMA.FTZ R69, R69, R20, -R75 ;  /* 0x0000001445457223 */ /* 0x000fe2000001084b */
[----:B-1----:R-:W-:Y:S01]  /*16d60*/  FADD.FTZ R27, R190, R27 ;  /* 0x0000001bbe1b7221 */ /* 0x002fe20000010000 */
[----:B------:R-:W-:-:S05]  /*16d70*/  FADD.FTZ R25, R10, R25 ;  /* 0x000000190a197221 */ /* 0x000fca0000010000 */
[----:B------:R-:W-:Y:S08]  /*16d80*/  MUFU.EX2 R172, R172 ;  /* 0x000000ac00ac7308 */ /* 0x000ff00000000800 */
[----:B------:R-:W1:Y:S01]  /*16d90*/  MUFU.EX2 R197, R197 ;  /* 0x000000c500c57308 */ /* 0x000e620000000800 */
[----:B--2---:R-:W-:Y:S01]  /*16da0*/  FADD.FTZ R26, R196, R27 ;  /* 0x0000001bc41a7221 */ /* 0x004fe20000010000 */
[----:B------:R-:W-:-:S06]  /*16db0*/  FADD.FTZ R20, R174, R25 ;  /* 0x00000019ae147221 */ /* 0x000fcc0000010000 */
[----:B------:R-:W-:Y:S08]  /*16dc0*/  MUFU.EX2 R8, R68 ;  /* 0x0000004400087308 */ /* 0x000ff00000000800 */
[----:B------:R-:W2:Y:S01]  /*16dd0*/  MUFU.EX2 R192, R192 ;  /* 0x000000c000c07308 */ /* 0x000ea20000000800 */
[----:B0-----:R-:W-:Y:S01]  /*16de0*/  FADD.FTZ R26, R191, R26 ;  /* 0x0000001abf1a7221 */ /* 0x001fe20000010000 */
[----:B------:R-:W-:-:S06]  /*16df0*/  FADD.FTZ R25, R7, R20 ;  /* 0x0000001407197221 */ /* 0x000fcc0000010000 */
[----:B------:R-:W0:Y:S08]  /*16e00*/  MUFU.EX2 R17, R69 ;  /* 0x0000004500117308 */ /* 0x000e300000000800 */
[----:B------:R-:W3:Y:S01]  /*16e10*/  MUFU.EX2 R198, R198 ;  /* 0x000000c600c67308 */ /* 0x000ee20000000800 */
[----:B-1----:R-:W-:Y:S01]  /*16e20*/  FADD.FTZ R27, R197, R26 ;  /* 0x0000001ac51b7221 */ /* 0x002fe20000010000 */
[----:B------:R-:W-:-:S03]  /*16e30*/  FADD.FTZ R25, R172, R25 ;  /* 0x00000019ac197221 */ /* 0x000fc60000010000 */
[----:B--2---:R-:W-:Y:S01]  /*16e40*/  FADD.FTZ R27, R192, R27 ;  /* 0x0000001bc01b7221 */ /* 0x004fe20000010000 */
        /* <DEDUP_REMOVED lines=147> */
[C---:B0-----:R-:W-:Y:S01]  /*17780*/  FMUL.FTZ R231, R21.reuse, R142 ;  /* 0x0000008e15e77220 */ /* 0x041fe20000410000 */
[C---:B-1----:R-:W-:Y:S01]  /*17790*/  FMUL.FTZ R229, R21.reuse, R24 ;  /* 0x0000001815e57220 */ /* 0x042fe20000410000 */
[C---:B--2---:R-:W-:Y:S01]  /*177a0*/  FMUL.FTZ R25, R21.reuse, R38 ;  /* 0x0000002615197220 */ /* 0x044fe20000410000 */
[C---:B---3--:R-:W-:Y:S01]  /*177b0*/  FMUL.FTZ R219, R21.reuse, R148 ;  /* 0x0000009415db7220 */ /* 0x048fe20000410000 */
        /* <DEDUP_REMOVED lines=240> */
[----:B------:R-:W4:Y:S04]  /*186c0*/  LD.E R25, desc[UR56][R18.64+0x224] ;  /* 0x0002243812197980 */ /* 0x000f28000c101900 */
[----:B-1----:R-:W4:Y:S04]  /*186d0*/  LD.E R37, desc[UR56][R18.64+0x228] ;  /* 0x0002283812257980 */ /* 0x002f28000c101900 */
[----:B--2---:R-:W2:Y:S04]  /*186e0*/  LD.E R39, desc[UR56][R18.64+0x22c] ;  /* 0x00022c3812277980 */ /* 0x004ea8000c101900 */
        /* <DEDUP_REMOVED lines=127> */
[----:B------:R-:W-:Y:S04]  /*18ee0*/  ST.E desc[UR56][R18.64+0x228], R37 ;  /* 0x0002282512007985 */ /* 0x000fe8000c101938 */
[----:B--2---:R-:W-:Y:S04]  /*18ef0*/  ST.E desc[UR56][R18.64+0x22c], R39 ;  /* 0x00022c2712007985 */ /* 0x004fe8000c101938 */
        /* <DEDUP_REMOVED lines=124> */
[----:B0-----:R-:W4:Y:S04]  /*196c0*/  LD.E.64 R20, desc[UR56][R18.64+0xa8] ;  /* 0x0000a83812147980 */ /* 0x001f28000c101b00 */
[----:B------:R-:W4:Y:S04]  /*196d0*/  LDL R220, [R1+0x88] ;  /* 0x0000880001dc7983 */ /* 0x000f280000100800 */
[----:B-1----:R-:W4:Y:S04]  /*196e0*/  LD.E R24, desc[UR56][R18.64+0x220] ;  /* 0x0002203812187980 */ /* 0x002f28000c101900 */
[----:B------:R-:W4:Y:S04]  /*196f0*/  LD.E R25, desc[UR56][R18.64+0x224] ;  /* 0x0002243812197980 */ /* 0x000f28000c101900 */
        /* <DEDUP_REMOVED lines=421> */
[----:B------:R-:W-:Y:S01]  /*1b150*/  IMAD.MOV.U32 R13, RZ, RZ, R21 ;  /* 0x000000ffff0d7224 */ /* 0x000fe200078e0015 */
        /* <DEDUP_REMOVED lines=139> */
[----:B------:R-:W-:Y:S01]  /*1ba10*/  VIADD R20, R20, 0x280 ;  /* 0x0000028014147836 */ /* 0x000fe20000000000 */
        /* <DEDUP_REMOVED lines=668> */
.L_x_10153:
[----:B------:R-:W-:Y:S05]  /*1e3e0*/  BSYNC B0 ;  /* 0x0000000000007941 */ /* 0x000fea0003800000 */
.L_x_10152:
[----:B------:R-:W-:Y:S05]  /*1e3f0*/  @P0 BRA `(.L_x_10154) ;  /* 0xffffff6800100947 */ /* 0x000fea000383ffff */
[----:B01----:R-:W-:-:S07]  /*1e400*/  IMAD.MOV.U32 R0, RZ, RZ, R4 ;  /* 0x000000ffff007224 */ /* 0x003fce00078e0004 */
.L_x_10137:
[----:B------:R-:W-:-:S13]  /*1e410*/  ISETP.GE.AND P0, PT, R0, R167, PT ;  /* 0x000000a70000720c */ /* 0x000fda0003f06270 */
[----:B------:R-:W-:Y:S05]  /*1e420*/  @!P0 BRA `(.L_x_10155) ;  /* 0x000000ac00108947 */ /* 0x000fea0003800000 */
[----:B------:R0:W5:Y:S02]  /*1e430*/  LDL.64 R2, [R1+0x170] ;  /* 0x0001700001027983 */ /* 0x0001640000100a00 */
.L_x_10182:
        /* <DEDUP_REMOVED lines=21> */
.L_x_10157:
[----:B------:R-:W-:Y:S05]  /*1e590*/  BSYNC B0 ;  /* 0x0000000000007941 */ /* 0x000fea0003800000 */
.L_x_10156:
        /* <DEDUP_REMOVED lines=13> */
.L_x_10159:
[----:B------:R-:W-:Y:S05]  /*1e670*/  BSYNC B0 ;  /* 0x0000000000007941 */ /* 0x000fea0003800000 */
.L_x_10158:
        /* <DEDUP_REMOVED lines=8> */
.L_x_10161:
[----:B------:R-:W-:Y:S05]  /*1e700*/  BSYNC B0 ;  /* 0x0000000000007941 */ /* 0x000fea0003800000 */
.L_x_10160:
[----:B-1---5:R-:W2:Y:S04]  /*1e710*/  LD.E R7, desc[UR56][R2.64] ;  /* 0x0000003802077980 */ /* 0x022ea8000c101900 */
[----:B------:R-:W2:Y:S01]  /*1e720*/  LDL.64 R10, [R1+0xa0] ;  /* 0x0000a000010a7983 */ /* 0x000ea20000100a00 */
[----:B------:R-:W-:Y:S05]  /*1e730*/  WARPSYNC.ALL ;  /* 0x0000000000007948 */ /* 0x000fea0003800000 */
[----:B------:R-:W3:Y:S04]  /*1e740*/  LDL.64 R4, [R1+0x98] ;  /* 0x0000980001047983 */ /* 0x000ee80000100a00 */
[----:B------:R-:W4:Y:S04]  /*1e750*/  LDL.64 R8, [R1+0x98] ;  /* 0x0000980001087983 */ /* 0x000f280000100a00 */
[----:B------:R-:W4:Y:S01]  /*1e760*/  LDL.64 R12, [R1+0x98] ;  /* 0x00009800010c7983 */ /* 0x000f220000100a00 */
[----:B--2---:R-:W-:-:S03]  /*1e770*/  IMAD R6, R7, 0x300, R10 ;  /* 0x0000030007067824 */ /* 0x004fc600078e020a */
[----:B------:R-:W2:Y:S01]  /*1e780*/  LDL.64 R14, [R1+0x98] ;  /* 0x00009800010e7983 */ /* 0x000ea20000100a00 */
[----:B------:R-:W-:Y:S01]  /*1e790*/  MOV R7, R11 ;  /* 0x0000000b00077202 */ /* 0x000fe20000000f00 */
[----:B------:R-:W-:Y:S01]  /*1e7a0*/  WARPGROUP.ARRIVE ;  /* 0x00000000000079c5 */ /* 0x000fe20000000000 */
[C---:B------:R-:W-:Y:S01]  /*1e7b0*/  R2UR UR6, R6.reuse ;  /* 0x00000000060672ca */ /* 0x040fe200000e0000 */
[----:B------:R-:W2:Y:S01]  /*1e7c0*/  LDL R16, [R1+0x54] ;  /* 0x0000540001107983 */ /* 0x000ea20000100800 */
[----:B------:R-:W-:Y:S01]  /*1e7d0*/  R2UR UR7, R7 ;  /* 0x00000000070772ca */ /* 0x000fe200000e0000 */
[----:B------:R-:W-:Y:S02]  /*1e7e0*/  VIADD R10, R6, 0x2 ;  /* 0x00000002060a7836 */ /* 0x000fe40000000000 */
[----:B------:R1:W-:Y:S01]  /*1e7f0*/  STL [R1+0x80], RZ ;  /* 0x000080ff01007387 */ /* 0x0003e20000100800 */
[----:B---3--:R-:W-:Y:S02]  /*1e800*/  R2UR UR4, R4 ;  /* 0x00000000040472ca */ /* 0x008fe400000e0000 */
[----:B------:R-:W-:-:S13]  /*1e810*/  R2UR UR5, R5 ;  /* 0x00000000050572ca */ /* 0x000fda00000e0000 */
[----:B------:R-:W-:Y:S01]  /*1e820*/  HGMMA.64x96x16.F32 R24, gdesc[UR4], RZ, !UPT, gsb0 ;  /* 0x01600000041879f0 */ /* 0x000fe2000c0008ff */
[----:B----4-:R-:W-:Y:S02]  /*1e830*/  VIADD R8, R8, 0x2 ;  /* 0x0000000208087836 */ /* 0x010fe40000000000 */
[----:B------:R-:W-:Y:S01]  /*1e840*/  IMAD.MOV.U32 R4, RZ, RZ, 0x1 ;  /* 0x00000001ff047424 */ /* 0x000fe200078e00ff */
[----:B------:R-:W-:Y:S02]  /*1e850*/  R2UR UR6, R10 ;  /* 0x000000000a0672ca */ /* 0x000fe400000e0000 */
[----:B------:R-:W-:Y:S02]  /*1e860*/  R2UR UR7, R11 ;  /* 0x000000000b0772ca */ /* 0x000fe400000e0000 */
[----:B------:R-:W-:Y:S02]  /*1e870*/  R2UR UR4, R8 ;  /* 0x00000000080472ca */ /* 0x000fe400000e0000 */
[----:B------:R-:W-:Y:S01]  /*1e880*/  R2UR UR5, R9 ;  /* 0x00000000090572ca */ /* 0x000fe200000e0000 */
[----:B------:R1:W-:Y:S04]  /*1e890*/  STL [R1+0x80], R4 ;  /* 0x0000800401007387 */ /* 0x0003e80000100800 */
[----:B------:R1:W-:Y:S04]  /*1e8a0*/  STL [R1+0x80], R4 ;  /* 0x0000800401007387 */ /* 0x0003e80000100800 */
[----:B------:R1:W-:Y:S04]  /*1e8b0*/  STL [R1+0x80], R4 ;  /* 0x0000800401007387 */ /* 0x0003e80000100800 */
[----:B------:R1:W-:Y:S01]  /*1e8c0*/  STL [R1+0x80], R4 ;  /* 0x0000800401007387 */ /* 0x0003e20000100800 */
[----:B------:R-:W-:-:S03]  /*1e8d0*/  WARPGROUP.DEPBAR.LE gsb0, 0x0 ;  /* 0x00008000000079c5 */ /* 0x000fc60000010000 */
[----:B------:R1:W5:Y:S04]  /*1e8e0*/  LD.E R5, desc[UR56][R2.64] ;  /* 0x0000003802057980 */ /* 0x000368000c101900 */
[----:B------:R1:W5:Y:S01]  /*1e8f0*/  LD.E R7, desc[UR56][R2.64+0x4] ;  /* 0x0000043802077980 */ /* 0x000362000c101900 */
[----:B------:R-:W-:-:S06]  /*1e900*/  WARPGROUP.ARRIVE ;  /* 0x00000000000079c5 */ /* 0x000fcc0000000000 */
        /* <DEDUP_REMOVED lines=12> */
[----:B--2---:R-:W-:Y:S02]  /*1e9d0*/  VIADD R14, R14, 0x6 ;  /* 0x000000060e0e7836 */ /* 0x004fe40000000000 */
[----:B------:R-:W-:Y:S01]  /*1e9e0*/  IMAD.MOV.U32 R9, RZ, RZ, R11 ;  /* 0x000000ffff097224 */ /* 0x000fe200078e000b */
[----:B------:R-:W-:Y:S02]  /*1e9f0*/  R2UR UR6, R8 ;  /* 0x00000000080672ca */ /* 0x000fe400000e0000 */
[----:B------:R-:W-:Y:S02]  /*1ea00*/  R2UR UR4, R14 ;  /* 0x000000000e0472ca */ /* 0x000fe400000e0000 */
[----:B------:R-:W-:Y:S02]  /*1ea10*/  R2UR UR7, R9 ;  /* 0x00000000090772ca */ /* 0x000fe400000e0000 */
[----:B------:R-:W-:-:S02]  /*1ea20*/  R2UR UR5, R15 ;  /* 0x000000000f0572ca */ /* 0x000fc400000e0000 */
[----:B------:R-:W-:Y:S01]  /*1ea30*/  LOP3.LUT R16, R16, 0x1, RZ, 0xfc, !PT ;  /* 0x0000000110107812 */ /* 0x000fe200078efcff */
[----:B------:R-:W-:Y:S02]  /*1ea40*/  WARPGROUP.DEPBAR.LE gsb0, 0x0 ;  /* 0x00008000000079c5 */ /* 0x000fe40000010000 */
[----:B------:R-:W-:-:S08]  /*1ea50*/  WARPGROUP.ARRIVE ;  /* 0x00000000000079c5 */ /* 0x000fd00000000000 */
[----:B------:R-:W-:Y:S01]  /*1ea60*/  HGMMA.64x96x16.F32 R24, gdesc[UR4], R24, gsb0 ;  /* 0x01600000041879f0 */ /* 0x000fe20008000818 */
[----:B------:R-:W-:Y:S01]  /*1ea70*/  ISETP.NE.AND P1, PT, R16, 0x3, PT ;  /* 0x000000031000780c */ /* 0x000fe20003f25270 */
[----:B------:R-:W-:Y:S01]  /*1ea80*/  BSSY B0, `(.L_x_10163) ;  /* 0x0000004000007945 */ /* 0x000fe20003800000 */
[----:B------:R-:W-:-:S11]  /*1ea90*/  WARPGROUP.DEPBAR.LE gsb0, 0x0 ;  /* 0x00008000000079c5 */ /* 0x000fd60000010000 */
[----:B-1----:R-:W-:Y:S05]  /*1eaa0*/  @!P1 BRA `(.L_x_10164) ;  /* 0x0000000000049947 */ /* 0x002fea0003800000 */
[----:B------:R-:W-:Y:S01]  /*1eab0*/  BPT.TRAP 0x1 ;  /* 0x000000040000795c */ /* 0x000fe20000300000 */
.L_x_10164:
[----:B------:R-:W-:Y:S05]  /*1eac0*/  BSYNC B0 ;  /* 0x0000000000007941 */ /* 0x000fea0003800000 */
.L_x_10163:
        /* <DEDUP_REMOVED lines=10> */
.L_x_10166:
[----:B------:R-:W-:Y:S05]  /*1eb70*/  BSYNC B0 ;  /* 0x0000000000007941 */ /* 0x000fea0003800000 */
.L_x_10165:
[----:B------:R-:W-:Y:S04]  /*1eb80*/  BSSY B0, `(.L_x_10167) ;  /* 0x0000006000007945 */ /* 0x000fe80003800000 */
[----:B--2---:R-:W-:Y:S05]  /*1eb90*/  @P0 BRA `(.L_x_10168) ;  /* 0x0000000000100947 */ /* 0x004fea0003800000 */
[----:B-----5:R-:W-:Y:S01]  /*1eba0*/  IMAD R6, R6, 0x8, R8 ;  /* 0x0000000806067824 */ /* 0x020fe200078e0208 */
[----:B------:R-:W-:-:S04]  /*1ebb0*/  SHF.L.U32 R7, R7, 0x1f, RZ ;  /* 0x0000001f07077819 */ /* 0x000fc800000006ff */
[----:B------:R-:W2:Y:S02]  /*1ebc0*/  SYNCS.PHASECHK.TRANS64.TRYWAIT P0, [R6+URZ], R7 ;  /* 0x00000007060075a7 */ /* 0x000ea4000800017f */
[----:B--2---:R-:W-:Y:S05]  /*1ebd0*/  @!P0 BRA `(.L_x_10169) ;  /* 0x00000154001c8947 */ /* 0x004fea0003800000 */
.L_x_10168:
[----:B------:R-:W-:Y:S05]  /*1ebe0*/  BSYNC B0 ;  /* 0x0000000000007941 */ /* 0x000fea0003800000 */
.L_x_10167:
        /* <DEDUP_REMOVED lines=9> */
[----:B---3--:R-:W-:Y:S01]  /*1ec80*/  IMAD R8, R17, 0xc00, R8 ;  /* 0x00000c0011087824 */ /* 0x008fe200078e0208 */
[----:B------:R-:W-:Y:S01]  /*1ec90*/  R2UR UR7, R9 ;  /* 0x00000000090772ca */ /* 0x000fe200000e0000 */
[----:B------:R-:W3:Y:S01]  /*1eca0*/  LDL.64 R16, [R1+0x110] ;  /* 0x0001100001107983 */ /* 0x000ee20000100a00 */
[----:B----4-:R-:W-:-:S02]  /*1ecb0*/  ISETP.NE.U32.AND P0, PT, R5, RZ, PT ;  /* 0x000000ff0500720c */ /* 0x010fc40003f05070 */
        /* <DEDUP_REMOVED lines=169> */
[----:B-1----:R-:W-:Y:S01]  /*1f750*/  LOP3.LUT R72, R72, 0x7f, RZ, 0xc0, !PT ;  /* 0x0000007f48487812 */ /* 0x002fe200078ec0ff */
        /* <DEDUP_REMOVED lines=19> */
[----:B---3--:R-:W-:-:S05]  /*1f890*/  @!P0 MOV R6, R20 ;  /* 0x0000001400068202 */ /* 0x008fca0000000f00 */
[----:B----4-:R-:W-:-:S05]  /*1f8a0*/  @!P0 IMAD R5, R5, 0x8, R6 ;  /* 0x0000000805058824 */ /* 0x010fca00078e0206 */
[----:B------:R-:W-:-:S04]  /*1f8b0*/  @!P0 PRMT R5, RZ, 0x654, R5 ;  /* 0x00000654ff058816 */ /* 0x000fc80000000005 */
[----:B------:R1:W-:Y:S01]  /*1f8c0*/  @!P0 SYNCS.ARRIVE.TRANS64.RED.A1T0 RZ, [R5+URZ], RZ ;  /* 0x000000ff05ff89a7 */ /* 0x0003e2000810043f */
[----:B------:R-:W3:Y:S04]  /*1f8d0*/  LDL.128 R8, [R1+0x140] ;  /* 0x0001400001087983 */ /* 0x000ee80000100c00 */
[----:B------:R-:W4:Y:S04]  /*1f8e0*/  LDL.128 R12, [R1+0x150] ;  /* 0x00015000010c7983 */ /* 0x000f280000100c00 */
[----:B-1----:R-:W2:Y:S04]  /*1f8f0*/  LDL R5, [R1+0x13c] ;  /* 0x00013c0001057983 */ /* 0x002ea80000100800 */
[----:B------:R-:W4:Y:S01]  /*1f900*/  LDL R72, [R1+0x70] ;  /* 0x0000700001487983 */ /* 0x000f220000100800 */
        /* <DEDUP_REMOVED lines=12> */
[----:B---3--:R-:W-:Y:S01]  /*1f9d0*/  IMAD R73, R0, -0x60, R9 ;  /* 0xffffffa000497824 */ /* 0x008fe200078e0209 */
[----:B------:R-:W-:-:S02]  /*1f9e0*/  LOP3.LUT R17, R17, 0x7ffffffc, RZ, 0xc0, !PT ;  /* 0x7ffffffc11117812 */ /* 0x000fc400078ec0ff */
[----:B------:R-:W-:Y:S02]  /*1f9f0*/  LOP3.LUT R21, R21, 0xfffffff8, RZ, 0xc0, !PT ;  /* 0xfffffff815157812 */ /* 0x000fe400078ec0ff */
[----:B------:R-:W-:Y:S02]  /*1fa00*/  LEA.HI R6, R6, R5, RZ, 0x1 ;  /* 0x0000000506067211 */ /* 0x000fe400078f08ff */
[----:B------:R-:W-:Y:S01]  /*1fa10*/  SHF.R.S32.HI R7, RZ, 0x5, R7 ;  /* 0x00000005ff077819 */ /* 0x000fe20000011407 */
[----:B------:R-:W-:Y:S01]  /*1fa20*/  IMAD.IADD R17, R16, 0x1, -R17 ;  /* 0x0000000110117824 */ /* 0x000fe200078e0a11 */
[----:B------:R-:W-:Y:S01]  /*1fa30*/  LOP3.LUT R6, R6, 0x3fffffe, RZ, 0xc0, !PT ;  /* 0x03fffffe06067812 */ /* 0x000fe200078ec0ff */
[----:B------:R-:W-:Y:S01]  /*1fa40*/  IMAD.IADD R21, R20, 0x1, -R21 ;  /* 0x0000000114157824 */ /* 0x000fe200078e0a15 */
[----:B----4-:R-:W-:Y:S01]  /*1fa50*/  ISETP.GE.AND P1, PT, R13, 0x1, PT ;  /* 0x000000010d00780c */ /* 0x010fe20003f26270 */
[----:B------:R-:W-:Y:S01]  /*1fa60*/  IMAD R72, R72, 0x8, R7 ;  /* 0x0000000848487824 */ /* 0x000fe200078e0207 */
[----:B------:R-:W-:Y:S01]  /*1fa70*/  IADD3 R16, -R8, 0x1, R73 ;  /* 0x0000000108107810 */ /* 0x000fe20007ffe149 */
[----:B------:R-:W-:Y:S01]  /*1fa80*/  IMAD.IADD R6, R5, 0x1, -R6 ;  /* 0x0000000105067824 */ /* 0x000fe200078e0a06 */
[----:B------:R-:W-:Y:S01]  /*1fa90*/  LOP3.LUT R5, RZ, R10, RZ, 0x33, !PT ;  /* 0x0000000aff057212 */ /* 0x000fe200078e33ff */
[----:B------:R-:W-:-:S02]  /*1faa0*/  IMAD.U32 R21, R72, 0x10, R21 ;  /* 0x0000001048157824 */ /* 0x000fc400078e0015 */
[C---:B------:R-:W-:Y:S02]  /*1fab0*/  IMAD R16, R17.reuse, -0x2, R16 ;  /* 0xfffffffe11107824 */ /* 0x040fe400078e0210 */
        /* <DEDUP_REMOVED lines=19> */
.L_x_10173:
[----:B------:R-:W-:-:S13]  /*1fbf0*/  ISETP.NE.AND P1, PT, R13, 0x1, PT ;  /* 0x000000010d00780c */ /* 0x000fda0003f25270 */
[----:B------:R-:W-:-:S05]  /*1fc00*/  @P1 IMAD.HI.U32 R10, R7, R14, RZ ;  /* 0x0000000e070a1227 */ /* 0x000fca00078e00ff */
[----:B------:R-:W-:-:S07]  /*1fc10*/  @P1 SHF.R.U32.HI R7, RZ, R15, R10 ;  /* 0x0000000fff071219 */ /* 0x000fce000001160a */
.L_x_10174:
[----:B------:R-:W-:Y:S05]  /*1fc20*/  BSYNC B1 ;  /* 0x0000000000017941 */ /* 0x000fea0003800000 */
.L_x_10172:
[----:B------:R-:W-:-:S05]  /*1fc30*/  IMAD R10, R7, R13, R90 ;  /* 0x0000000d070a7224 */ /* 0x000fca00078e025a */
[----:B------:R-:W-:Y:S02]  /*1fc40*/  VIMNMX R5, R5, R10, !PT ;  /* 0x0000000a05057248 */ /* 0x000fe40007fe0100 */
[----:B------:R-:W-:-:S07]  /*1fc50*/  VIADDMNMX R6, R10, R13, R6, PT ;  /* 0x0000000d0a067246 */ /* 0x000fce0003800106 */
.L_x_10171:
[----:B------:R-:W-:Y:S05]  /*1fc60*/  BSYNC B0 ;  /* 0x0000000000007941 */ /* 0x000fea0003800000 */
.L_x_10170:
[C---:B------:R-:W-:Y:S01]  /*1fc70*/  ISETP.GE.AND P1, PT, R12.reuse, 0x9, PT ;  /* 0x000000090c00780c */ /* 0x040fe20003f26270 */
[----:B------:R-:W-:Y:S01]  /*1fc80*/  VIADD R21, R21, 0x8 ;  /* 0x0000000815157836 */ /* 0x000fe20000000000 */
[----:B------:R-:W-:Y:S01]  /*1fc90*/  ISETP.GE.AND P2, PT, R12, 0x2, PT ;  /* 0x000000020c00780c */ /* 0x000fe20003f46270 */
[----:B------:R-:W-:Y:S01]  /*1fca0*/  BSSY B0, `(.L_x_10175) ;  /* 0x0000087000007945 */ /* 0x000fe20003800000 */
[----:B------:R-:W-:Y:S01]  /*1fcb0*/  P2R R11, PR, RZ, 0x2 ;  /* 0x00000002ff0b7803 */ /* 0x000fe20000000000 */
[----:B------:R-:W-:Y:S01]  /*1fcc0*/  IMAD.IADD R7, R16, 0x1, R21 ;  /* 0x0000000110077824 */ /* 0x000fe200078e0215 */
        /* <DEDUP_REMOVED lines=125> */
.L_x_10178:
[----:B------:R-:W-:-:S13]  /*204a0*/  ISETP.NE.AND P6, PT, R13, 0x1, PT ;  /* 0x000000010d00780c */ /* 0x000fda0003fc5270 */
[----:B------:R-:W-:-:S05]  /*204b0*/  @P6 IMAD.HI.U32 R14, R8, R14, RZ ;  /* 0x0000000e080e6227 */ /* 0x000fca00078e00ff */
[----:B------:R-:W-:-:S07]  /*204c0*/  @P6 SHF.R.U32.HI R8, RZ, R15, R14 ;  /* 0x0000000fff086219 */ /* 0x000fce000001160e */
.L_x_10179:
[----:B------:R-:W-:Y:S05]  /*204d0*/  BSYNC B1 ;  /* 0x0000000000017941 */ /* 0x000fea0003800000 */
.L_x_10177:
[----:B------:R-:W-:-:S05]  /*204e0*/  IMAD R8, R8, R13, R90 ;  /* 0x0000000d08087224 */ /* 0x000fca00078e025a */
[----:B------:R-:W-:Y:S02]  /*204f0*/  VIADDMNMX R6, R8, R13, R6, PT ;  /* 0x0000000d08067246 */ /* 0x000fe40003800106 */
[----:B------:R-:W-:-:S07]  /*20500*/  VIMNMX R7, R7, R8, !PT ;  /* 0x0000000807077248 */ /* 0x000fce0007fe0100 */
.L_x_10176:
[----:B------:R-:W-:Y:S05]  /*20510*/  BSYNC B0 ;  /* 0x0000000000007941 */ /* 0x000fea0003800000 */
.L_x_10175:
[----:B------:R-:W-:Y:S02]  /*20520*/  ISETP.GT.AND P5, PT, R7, RZ, !P5 ;  /* 0x000000ff0700720c */ /* 0x000fe40006fa4270 */
[----:B------:R-:W-:Y:S02]  /*20530*/  ISETP.NE.AND P6, PT, R25, RZ, PT ;  /* 0x000000ff1900720c */ /* 0x000fe40003fc5270 */
[----:B------:R-:W-:-:S04]  /*20540*/  ISETP.LT.OR P5, PT, R6, 0x1, P5 ;  /* 0x000000010600780c */ /* 0x000fc80002fa1670 */
[----:B------:R-:W-:Y:S02]  /*20550*/  FSEL R25, R26, -INF , !P5 ;  /* 0xff8000001a197808 */ /* 0x000fe40006800000 */
[----:B------:R-:W-:Y:S01]  /*20560*/  ISETP.NE.AND P5, PT, R10, RZ, PT ;  /* 0x000000ff0a00720c */ /* 0x000fe20003fa5270 */
[----:B------:R-:W2:Y:S03]  /*20570*/  LDL R26, [R1+0x450] ;  /* 0x00045000011a7983 */ /* 0x000ea60000100800 */
        /* <DEDUP_REMOVED lines=8> */
[----:B------:R-:W3:Y:S02]  /*20600*/  LDL.64 R16, [R1+0x430] ;  /* 0x0004300001107983 */ /* 0x000ee40000100a00 */
        /* <DEDUP_REMOVED lines=59> */
[C---:B------:R-:W-:Y:S02]  /*209c0*/  ISETP.GT.AND P5, PT, R7.reuse, 0x48, !P6 ;  /* 0x000000480700780c */ /* 0x040fe400077a4270 */
[----:B------:R-:W-:Y:S02]  /*209d0*/  ISETP.GT.AND P1, PT, R7, 0x49, !P1 ;  /* 0x000000490700780c */ /* 0x000fe40004f24270 */
[----:B------:R-:W-:Y:S02]  /*209e0*/  ISETP.LT.OR P5, PT, R6, 0x49, P5 ;  /* 0x000000490600780c */ /* 0x000fe40002fa1670 */
[----:B---3--:R-:W-:Y:S02]  /*209f0*/  FMNMX.FTZ R5, R92, R16, !PT ;  /* 0x000000105c057209 */ /* 0x008fe40007810000 */
[----:B------:R-:W-:-:S02]  /*20a00*/  FMNMX.FTZ R8, R25, R17, !PT ;  /* 0x0000001119087209 */ /* 0x000fc40007810000 */
[----:B------:R-:W-:Y:S02]  /*20a10*/  FMNMX.FTZ R5, R160, R5, !PT ;  /* 0x00000005a0057209 */ /* 0x000fe40007810000 */
[----:B------:R-:W-:Y:S02]  /*20a20*/  FSEL R62, R62, -INF , !P5 ;  /* 0xff8000003e3e7808 */ /* 0x000fe40006800000 */
        /* <DEDUP_REMOVED lines=41> */
[----:B------:R-:W-:Y:S02]  /*20cc0*/  ISETP.LT.OR P1, PT, R6, 0x4a, P1 ;  /* 0x0000004a0600780c */ /* 0x000fe40000f21670 */
[----:B-1----:R-:W-:Y:S02]  /*20cd0*/  FMNMX.FTZ R11, R8, R9, !PT ;  /* 0x00000009080b7209 */ /* 0x002fe40007810000 */
[----:B------:R-:W-:Y:S02]  /*20ce0*/  FMNMX.FTZ R5, R59, R10, !PT ;  /* 0x0000000a3b057209 */ /* 0x000fe40007810000 */
[----:B------:R-:W-:Y:S01]  /*20cf0*/  ISETP.GT.AND P3, PT, R7, 0x51, !P3 ;  /* 0x000000510700780c */ /* 0x000fe20005f64270 */
[----:B------:R-:W1:Y:S01]  /*20d00*/  SHFL.BFLY PT, R12, R11, 0x1, 0x1f ;  /* 0x0c201f000b0c7f89 */ /* 0x000e6200000e0000 */
[----:B------:R-:W-:-:S02]  /*20d10*/  ISETP.LT.OR P2, PT, R6, 0x51, P2 ;  /* 0x000000510600780c */ /* 0x000fc40001741670 */
[----:B------:R-:W-:Y:S02]  /*20d20*/  FSEL R63, R63, -INF , !P1 ;  /* 0xff8000003f3f7808 */ /* 0x000fe40004800000 */
[----:B------:R-:W-:Y:S02]  /*20d30*/  FMNMX.FTZ R10, R62, R5, !PT ;  /* 0x000000053e0a7209 */ /* 0x000fe40007810000 */
[----:B------:R-:W-:Y:S02]  /*20d40*/  ISETP.GT.AND P4, PT, R7, 0x58, !P4 ;  /* 0x000000580700780c */ /* 0x000fe40006784270 */
[----:B------:R-:W-:Y:S02]  /*20d50*/  ISETP.LT.OR P3, PT, R6, 0x52, P3 ;  /* 0x000000520600780c */ /* 0x000fe40001f61670 */
[----:B------:R-:W-:Y:S02]  /*20d60*/  FSEL R66, R66, -INF , !P2 ;  /* 0xff80000042427808 */ /* 0x000fe40005000000 */
[----:B------:R-:W-:-:S02]  /*20d70*/  FMNMX.FTZ R5, R63, R10, !PT ;  /* 0x0000000a3f057209 */ /* 0x000fc40007810000 */
[----:B------:R-:W-:Y:S02]  /*20d80*/  ISETP.GT.AND P1, PT, R7, 0x59, !P6 ;  /* 0x000000590700780c */ /* 0x000fe40007724270 */
[----:B------:R-:W-:Y:S02]  /*20d90*/  ISETP.LT.OR P4, PT, R6, 0x59, P4 ;  /* 0x000000590600780c */ /* 0x000fe40002781670 */
[----:B------:R-:W-:Y:S02]  /*20da0*/  FSEL R67, R67, -INF , !P3 ;  /* 0xff80000043437808 */ /* 0x000fe40005800000 */
[----:B------:R-:W-:Y:S02]  /*20db0*/  FMNMX.FTZ R10, R66, R5, !PT ;  /* 0x00000005420a7209 */ /* 0x000fe40007810000 */
[----:B------:R-:W-:Y:S02]  /*20dc0*/  ISETP.LT.OR P1, PT, R6, 0x5a, P1 ;  /* 0x0000005a0600780c */ /* 0x000fe40000f21670 */
[----:B------:R-:W-:-:S02]  /*20dd0*/  FSEL R70, R70, -INF , !P4 ;  /* 0xff80000046467808 */ /* 0x000fc40006000000 */
[----:B------:R-:W-:Y:S02]  /*20de0*/  FMNMX.FTZ R5, R67, R10, !PT ;  /* 0x0000000a43057209 */ /* 0x000fe40007810000 */
[----:B------:R-:W-:Y:S02]  /*20df0*/  FSEL R71, R71, -INF , !P1 ;  /* 0xff80000047477808 */ /* 0x000fe40004800000 */
[----:B------:R-:W-:-:S04]  /*20e00*/  FMNMX.FTZ R6, R70, R5, !PT ;  /* 0x0000000546067209 */ /* 0x000fc80007810000 */
[----:B------:R-:W-:Y:S02]  /*20e10*/  FMNMX.FTZ R9, R71, R6, !PT ;  /* 0x0000000647097209 */ /* 0x000fe40007810000 */
[----:B-1----:R-:W-:Y:S01]  /*20e20*/  FMNMX.FTZ R10, R11, R12, !PT ;  /* 0x0000000c0b0a7209 */ /* 0x002fe20007810000 */
[----:B------:R-:W3:Y:S04]  /*20e30*/  LDL.64 R6, [R1+0x440] ;  /* 0x0004400001067983 */ /* 0x000ee80000100a00 */
[----:B------:R1:W-:Y:S04]  /*20e40*/  STL.64 [R1+0x430], R8 ;  /* 0x0004300801007387 */ /* 0x0003e80000100a00 */
[----:B------:R-:W4:Y:S04]  /*20e50*/  LDL R12, [R1+0x434] ;  /* 0x00043400010c7983 */ /* 0x000f280000100800 */
[----:B------:R-:W-:Y:S04]  /*20e60*/  STL [R1+0x430], R10 ;  /* 0x0004300a01007387 */ /* 0x000fe80000100800 */
        /* <DEDUP_REMOVED lines=24> */
[----:B-1----:R-:W-:Y:S01]  /*20ff0*/  FMNMX.FTZ R8, R9, R8, !PT ;  /* 0x0000000809087209 */ /* 0x002fe20007810000 */
[----:B------:R-:W-:-:S03]  /*21000*/  FADD.FTZ R9, R16, -R21 ;  /* 0x8000001510097221 */ /* 0x000fc60000010000 */
        /* <DEDUP_REMOVED lines=13> */
[-C--:B------:R-:W-:Y:S02]  /*210e0*/  FMUL.FTZ R9, R9, R26.reuse ;  /* 0x0000001a09097220 */ /* 0x080fe40000410000 */
[-CC-:B------:R-:W-:Y:S02]  /*210f0*/  FFMA.FTZ R224, R25, R26.reuse, -R11.reuse ;  /* 0x0000001a19e07223 */ /* 0x180fe4000001080b */
[----:B------:R-:W-:Y:S01]  /*21100*/  FADD.FTZ R17, R17, -R10 ;  /* 0x8000000a11117221 */ /* 0x000fe20000010000 */
[----:B------:R-:W-:-:S03]  /*21110*/  FFMA.FTZ R161, R27, R26, -R11 ;  /* 0x0000001a1ba17223 */ /* 0x000fc6000001080b */
[----:B------:R-:W-:Y:S01]  /*21120*/  FMUL.FTZ R17, R26, R17 ;  /* 0x000000111a117220 */ /* 0x000fe20000410000 */
[----:B------:R-:W-:Y:S01]  /*21130*/  MUFU.EX2 R5, R5 ;  /* 0x0000000500057308 */ /* 0x000fe20000000800 */
[----:B------:R-:W-:-:S07]  /*21140*/  FFMA.FTZ R163, R29, R26, -R11 ;  /* 0x0000001a1da37223 */ /* 0x000fce000001080b */
[----:B------:R-:W3:Y:S01]  /*21150*/  MUFU.EX2 R24, R9 ;  /* 0x0000000900187308 */ /* 0x000ee20000000800 */
[----:B------:R-:W-:-:S07]  /*21160*/  FFMA.FTZ R16, R31, R26, -R11 ;  /* 0x0000001a1f107223 */ /* 0x000fce000001080b */
[----:B------:R-:W-:Y:S08]  /*21170*/  MUFU.EX2 R224, R224 ;  /* 0x000000e000e07308 */ /* 0x000ff00000000800 */
[----:B------:R-:W1:Y:S01]  /*21180*/  MUFU.EX2 R25, R17 ;  /* 0x0000001100197308 */ /* 0x000e620000000800 */
[----:B------:R-:W-:-:S07]  /*21190*/  FFMA.FTZ R219, R34, R26, -R11 ;  /* 0x0000001a22db7223 */ /* 0x000fce000001080b */
[----:B------:R-:W2:Y:S08]  /*211a0*/  MUFU.EX2 R160, R160 ;  /* 0x000000a000a07308 */ /* 0x000eb00000000800 */
[----:B------:R-:W4:Y:S01]  /*211b0*/  MUFU.EX2 R161, R161 ;  /* 0x000000a100a17308 */ /* 0x000f220000000800 */
[----:B------:R-:W-:-:S07]  /*211c0*/  FFMA.FTZ R220, R35, R26, -R11 ;  /* 0x0000001a23dc7223 */ /* 0x000fce000001080b */
[----:B------:R-:W5:Y:S08]  /*211d0*/  MUFU.EX2 R162, R162 ;  /* 0x000000a200a27308 */ /* 0x000f700000000800 */
[----:B------:R-:W0:Y:S01]  /*211e0*/  MUFU.EX2 R163, R163 ;  /* 0x000000a300a37308 */ /* 0x000e220000000800 */
[----:B---3--:R-:W-:Y:S01]  /*211f0*/  FFMA.FTZ R9, R24, R6, R5 ;  /* 0x0000000618097223 */ /* 0x008fe20000010005 */
[----:B-1----:R-:W-:-:S06]  /*21200*/  FFMA.FTZ R6, R7, R25, R224 ;  /* 0x0000001907067223 */ /* 0x002fcc00000100e0 */
[----:B------:R-:W1:Y:S01]  /*21210*/  MUFU.EX2 R16, R16 ;  /* 0x0000001000107308 */ /* 0x000e620000000800 */
[----:B------:R-:W-:Y:S01]  /*21220*/  FFMA.FTZ R206, R38, R26, -R11 ;  /* 0x0000001a26ce7223 */ /* 0x000fe2000001080b */
[----:B--2---:R-:W-:-:S06]  /*21230*/  FADD.FTZ R9, R160, R9 ;  /* 0x00000009a0097221 */ /* 0x004fcc0000010000 */
[----:B------:R-:W2:Y:S01]  /*21240*/  MUFU.EX2 R222, R222 ;  /* 0x000000de00de7308 */ /* 0x000ea20000000800 */
[----:B----4-:R-:W-:Y:S01]  /*21250*/  FADD.FTZ R6, R161, R6 ;  /* 0x00000006a1067221 */ /* 0x010fe20000010000 */
[----:B------:R-:W-:-:S06]  /*21260*/  FFMA.FTZ R207, R39, R26, -R11 ;  /* 0x0000001a27cf7223 */ /* 0x000fcc000001080b */
[----:B------:R-:W3:Y:S01]  /*21270*/  MUFU.EX2 R219, R219 ;  /* 0x000000db00db7308 */ /* 0x000ee20000000800 */
[----:B-----5:R-:W-:Y:S01]  /*21280*/  FADD.FTZ R10, R162, R9 ;  /* 0x00000009a20a7221 */ /* 0x020fe20000010000 */
[----:B0-----:R-:W-:-:S06]  /*21290*/  FADD.FTZ R7, R163, R6 ;  /* 0x00000006a3077221 */ /* 0x001fcc0000010000 */
[----:B------:R-:W0:Y:S01]  /*212a0*/  MUFU.EX2 R221, R221 ;  /* 0x000000dd00dd7308 */ /* 0x000e220000000800 */
[----:B------:R-:W-:-:S07]  /*212b0*/  FFMA.FTZ R202, R42, R26, -R11 ;  /* 0x0000001a2aca7223 */ /* 0x000fce000001080b */
[----:B------:R-:W4:Y:S01]  /*212c0*/  MUFU.EX2 R220, R220 ;  /* 0x000000dc00dc7308 */ /* 0x000f220000000800 */
[----:B------:R-:W-:Y:S01]  /*212d0*/  FADD.FTZ R9, R13, R10 ;  /* 0x0000000a0d097221 */ /* 0x000fe20000010000 */
[----:B-1----:R-:W-:-:S06]  /*212e0*/  FADD.FTZ R6, R16, R7 ;  /* 0x0000000710067221 */ /* 0x002fcc0000010000 */
[----:B------:R-:W1:Y:S01]  /*212f0*/  MUFU.EX2 R208, R208 ;  /* 0x000000d000d07308 */ /* 0x000e620000000800 */
[----:B------:R-:W-:-:S07]  /*21300*/  FFMA.FTZ R203, R43, R26, -R11 ;  /* 0x0000001a2bcb7223 */ /* 0x000fce000001080b */
[----:B------:R-:W5:Y:S01]  /*21310*/  MUFU.EX2 R206, R206 ;  /* 0x000000ce00ce7308 */ /* 0x000f620000000800 */
[----:B--2---:R-:W-:Y:S01]  /*21320*/  FADD.FTZ R10, R222, R9 ;  /* 0x00000009de0a7221 */ /* 0x004fe20000010000 */
[----:B---3--:R-:W-:-:S06]  /*21330*/  FADD.FTZ R7, R219, R6 ;  /* 0x00000006db077221 */ /* 0x008fcc0000010000 */
[----:B------:R-:W2:Y:S01]  /*21340*/  MUFU.EX2 R209, R209 ;  /* 0x000000d100d17308 */ /* 0x000ea20000000800 */
[----:B------:R-:W-:-:S07]  /*21350*/  FFMA.FTZ R198, R46, R26, -R11 ;  /* 0x0000001a2ec67223 */ /* 0x000fce000001080b */
[----:B------:R-:W3:Y:S01]  /*21360*/  MUFU.EX2 R207, R207 ;  /* 0x000000cf00cf7308 */ /* 0x000ee20000000800 */
[----:B0-----:R-:W-:Y:S01]  /*21370*/  FADD.FTZ R9, R221, R10 ;  /* 0x0000000add097221 */ /* 0x001fe20000010000 */
[----:B----4-:R-:W-:-:S06]  /*21380*/  FADD.FTZ R7, R220, R7 ;  /* 0x00000007dc077221 */ /* 0x010fcc0000010000 */
[----:B------:R-:W0:Y:S01]  /*21390*/  MUFU.EX2 R204, R204 ;  /* 0x000000cc00cc7308 */ /* 0x000e220000000800 */
[----:B------:R-:W-:-:S07]  /*213a0*/  FFMA.FTZ R199, R47, R26, -R11 ;  /* 0x0000001a2fc77223 */ /* 0x000fce000001080b */
[----:B------:R-:W4:Y:S01]  /*213b0*/  MUFU.EX2 R202, R202 ;  /* 0x000000ca00ca7308 */ /* 0x000f220000000800 */
[----:B-1----:R-:W-:Y:S01]  /*213c0*/  FADD.FTZ R6, R208, R9 ;  /* 0x00000009d0067221 */ /* 0x002fe20000010000 */
[----:B-----5:R-:W-:-:S06]  /*213d0*/  FADD.FTZ R10, R206, R7 ;  /* 0x00000007ce0a7221 */ /* 0x020fcc0000010000 */
        /* <DEDUP_REMOVED lines=278> */
[----:B------:R-:W1:Y:S01]  /*22540*/  LD.E R10, desc[UR56][R8.64] ;  /* 0x00000038080a7980 */ /* 0x000e62000c101900 */
[----:B------:R-:W-:Y:S01]  /*22550*/  ULOP3.LUT UR6, UR4, 0xc, URZ, 0xfc, !UPT ;  /* 0x0000000c04067892 */ /* 0x000fe2000f8efc3f */
[----:B0-----:R-:W-:-:S02]  /*22560*/  IMAD.U32 R11, RZ, RZ, UR7 ;  /* 0x00000007ff0b7e24 */ /* 0x001fc4000f8e00ff */
[----:B-1----:R-:W-:-:S03]  /*22570*/  FMUL.FTZ R17, R25, R10 ;  /* 0x0000000a19117220 */ /* 0x002fc60000410000 */
[----:B------:R-:W-:Y:S02]  /*22580*/  IMAD.U32 R10, RZ, RZ, UR6 ;  /* 0x00000006ff0a7e24 */ /* 0x000fe4000f8e00ff */
[----:B------:R-:W-:Y:S04]  /*22590*/  ST.E desc[UR56][R8.64], R17 ;  /* 0x0000001108007985 */ /* 0x000fe8000c101938 */
[----:B------:R-:W2:Y:S01]  /*225a0*/  LD.E R10, desc[UR56][R10.64] ;  /* 0x000000380a0a7980 */ /* 0x000ea2000c101900 */
[----:B------:R-:W-:Y:S02]  /*225b0*/  IMAD.U32 R26, RZ, RZ, UR6 ;  /* 0x00000006ff1a7e24 */ /* 0x000fe4000f8e00ff */
[----:B------:R-:W-:Y:S02]  /*225c0*/  IMAD.U32 R27, RZ, RZ, UR7 ;  /* 0x00000007ff1b7e24 */ /* 0x000fe4000f8e00ff */
        /* <DEDUP_REMOVED lines=11> */
[----:B0-----:R-:W5:Y:S04]  /*22680*/  LD.E R26, desc[UR56][R18.64+0x27c] ;  /* 0x00027c38121a7980 */ /* 0x001f68000c101900 */
        /* <DEDUP_REMOVED lines=53> */
[----:B---3--:R-:W-:-:S04]  /*229e0*/  FMUL.FTZ R11, R25, R12 ;  /* 0x0000000c190b7220 */ /* 0x008fc80000410000 */
[----:B------:R0:W-:Y:S01]  /*229f0*/  ST.E desc[UR56][R18.64+0x41c], R35 ;  /* 0x00041c2312007985 */ /* 0x0001e2000c101938 */
[C---:B----4-:R-:W-:Y:S01]  /*22a00*/  FMUL.FTZ R17, R25.reuse, R24 ;  /* 0x0000001819117220 */ /* 0x050fe20000410000 */
[C---:B-----5:R-:W-:Y:S01]  /*22a10*/  FMUL.FTZ R27, R25.reuse, R28 ;  /* 0x0000001c191b7220 */ /* 0x060fe20000410000 */
[C---:B------:R-:W-:Y:S01]  /*22a20*/  FMUL.FTZ R29, R25.reuse, R30 ;  /* 0x0000001e191d7220 */ /* 0x040fe20000410000 */
[C---:B------:R-:W-:Y:S01]  /*22a30*/  FMUL.FTZ R31, R25.reuse, R32 ;  /* 0x00000020191f7220 */ /* 0x040fe20000410000 */
[C---:B------:R-:W-:Y:S01]  /*22a40*/  FMUL.FTZ R33, R25.reuse, R34 ;  /* 0x0000002219217220 */ /* 0x040fe20000410000 */
[C---:B0-----:R-:W-:Y:S01]  /*22a50*/  FMUL.FTZ R35, R25.reuse, R36 ;  /* 0x0000002419237220 */ /* 0x041fe20000410000 */
[C---:B------:R-:W-:Y:S01]  /*22a60*/  FMUL.FTZ R37, R25.reuse, R38 ;  /* 0x0000002619257220 */ /* 0x040fe20000410000 */
[C---:B------:R-:W-:Y:S01]  /*22a70*/  FMUL.FTZ R39, R25.reuse, R26 ;  /* 0x0000001a19277220 */ /* 0x040fe20000410000 */
[C---:B------:R-:W-:Y:S01]  /*22a80*/  FMUL.FTZ R41, R25.reuse, R40 ;  /* 0x0000002819297220 */ /* 0x040fe20000410000 */
        /* <DEDUP_REMOVED lines=81> */
[----:B------:R1:W-:Y:S01]  /*22fa0*/  ST.E desc[UR56][R18.64+0x37c], R17 ;  /* 0x00037c1112007985 */ /* 0x0003e2000c101938 */
[----:B------:R-:W-:-:S03]  /*22fb0*/  FMUL.FTZ R43, R25, R140 ;  /* 0x0000008c192b7220 */ /* 0x000fc60000410000 */
        /* <DEDUP_REMOVED lines=26> */
[----:B------:R-:W-:Y:S04]  /*23160*/  ST.E desc[UR56][R18.64+0x408], R39 ;  /* 0x0004082712007985 */ /* 0x000fe8000c101938 */
[----:B------:R-:W-:Y:S04]  /*23170*/  ST.E desc[UR56][R18.64+0x40c], R41 ;  /* 0x00040c2912007985 */ /* 0x000fe8000c101938 */
[----:B------:R-:W-:Y:S01]  /*23180*/  ST.E desc[UR56][R18.64+0x418], R43 ;  /* 0x0004182b12007985 */ /* 0x000fe2000c101938 */
[----:B------:R4:W-:Y:S06]  /*23190*/  BAR.SYNC.DEFER_BLOCKING R179, 0x100 ;  /* 0x000400b30000751d */ /* 0x0009ec0000010000 */
[----:B0-----:R-:W5:Y:S04]  /*231a0*/  LD.E R29, desc[UR56][R18.64+0x220] ;  /* 0x00022038121d7980 */ /* 0x001f68000c101900 */
[----:B------:R-:W4:Y:S04]  /*231b0*/  LD.E R17, desc[UR56][R2.64] ;  /* 0x0000003802117980 */ /* 0x000f28000c101900 */
[----:B------:R-:W4:Y:S04]  /*231c0*/  LD.E.64 R10, desc[UR56][R18.64+0xa8] ;  /* 0x0000a838120a7980 */ /* 0x000f28000c101b00 */
[----:B-----5:R0:W-:Y:S04]  /*231d0*/  ST.E desc[UR56][R18.64+0x220], R29 ;  /* 0x0002201d12007985 */ /* 0x0201e8000c101938 */
[----:B-1----:R-:W5:Y:S01]  /*231e0*/  LD.E R31, desc[UR56][R6.64] ;  /* 0x00000038061f7980 */ /* 0x002f62000c101900 */
[----:B------:R-:W-:-:S02]  /*231f0*/  IMAD.U32 R25, RZ, RZ, UR7 ;  /* 0x00000007ff197e24 */ /* 0x000fc4000f8e00ff */
[----:B------:R-:W-:Y:S01]  /*23200*/  IMAD.U32 R24, RZ, RZ, UR6 ;  /* 0x00000006ff187e24 */ /* 0x000fe2000f8e00ff */
[----:B-----5:R1:W-:Y:S04]  /*23210*/  ST.E desc[UR56][R6.64], R31 ;  /* 0x0000001f06007985 */ /* 0x0203e8000c101938 */
[----:B--2---:R-:W2:Y:S01]  /*23220*/  LD.E R33, desc[UR56][R8.64] ;  /* 0x0000003808217980 */ /* 0x004ea2000c101900 */
[----:B------:R-:W-:Y:S02]  /*23230*/  IMAD.U32 R26, RZ, RZ, UR6 ;  /* 0x00000006ff1a7e24 */ /* 0x000fe4000f8e00ff */
[----:B------:R-:W-:Y:S01]  /*23240*/  IMAD.U32 R27, RZ, RZ, UR7 ;  /* 0x00000007ff1b7e24 */ /* 0x000fe2000f8e00ff */
[----:B--2---:R2:W-:Y:S04]  /*23250*/  ST.E desc[UR56][R8.64], R33 ;  /* 0x0000002108007985 */ /* 0x0045e8000c101938 */
[----:B------:R-:W5:Y:S04]  /*23260*/  LD.E R25, desc[UR56][R24.64] ;  /* 0x0000003818197980 */ /* 0x000f68000c101900 */
[----:B-----5:R5:W-:Y:S04]  /*23270*/  ST.E desc[UR56][R26.64], R25 ;  /* 0x000000191a007985 */ /* 0x020be8000c101938 */
[----:B---3--:R-:W3:Y:S04]  /*23280*/  LD.E R35, desc[UR56][R18.64+0x230] ;  /* 0x0002303812237980 */ /* 0x008ee8000c101900 */
[----:B0-----:R-:W4:Y:S04]  /*23290*/  LD.E R29, desc[UR56][R18.64+0x234] ;  /* 0x00023438121d7980 */ /* 0x001f28000c101900 */
[----:B------:R-:W4:Y:S04]  /*232a0*/  LD.E R37, desc[UR56][R18.64+0x238] ;  /* 0x0002383812257980 */ /* 0x000f28000c101900 */
[----:B------:R-:W4:Y:S04]  /*232b0*/  LD.E R39, desc[UR56][R18.64+0x23c] ;  /* 0x00023c3812277980 */ /* 0x000f28000c101900 */
[----:B-1----:R-:W4:Y:S04]  /*232c0*/  LD.E R31, desc[UR56][R18.64+0x240] ;  /* 0x00024038121f7980 */ /* 0x002f28000c101900 */
[----:B------:R-:W4:Y:S04]  /*232d0*/  LD.E R41, desc[UR56][R18.64+0x244] ;  /* 0x0002443812297980 */ /* 0x000f28000c101900 */
[----:B------:R-:W4:Y:S04]  /*232e0*/  LD.E R43, desc[UR56][R18.64+0x248] ;  /* 0x00024838122b7980 */ /* 0x000f28000c101900 */
[----:B--2---:R-:W2:Y:S04]  /*232f0*/  LD.E R33, desc[UR56][R18.64+0x24c] ;  /* 0x00024c3812217980 */ /* 0x004ea8000c101900 */
[----:B------:R-:W2:Y:S04]  /*23300*/  LD.E R45, desc[UR56][R18.64+0x250] ;  /* 0x00025038122d7980 */ /* 0x000ea8000c101900 */
[----:B------:R-:W2:Y:S04]  /*23310*/  LD.E R47, desc[UR56][R18.64+0x254] ;  /* 0x00025438122f7980 */ /* 0x000ea8000c101900 */
        /* <DEDUP_REMOVED lines=115> */
[----:B----4-:R-:W-:Y:S04]  /*23a50*/  ST.E desc[UR56][R18.64+0x234], R29 ;  /* 0x0002341d12007985 */ /* 0x010fe8000c101938 */
[----:B------:R-:W-:Y:S04]  /*23a60*/  ST.E desc[UR56][R18.64+0x238], R37 ;  /* 0x0002382512007985 */ /* 0x000fe8000c101938 */
[----:B------:R-:W-:Y:S04]  /*23a70*/  ST.E desc[UR56][R18.64+0x23c], R39 ;  /* 0x00023c2712007985 */ /* 0x000fe8000c101938 */
[----:B------:R-:W-:Y:S04]  /*23a80*/  ST.E desc[UR56][R18.64+0x240], R31 ;  /* 0x0002401f12007985 */ /* 0x000fe8000c101938 */
[----:B------:R-:W-:Y:S04]  /*23a90*/  ST.E desc[UR56][R18.64+0x244], R41 ;  /* 0x0002442912007985 */ /* 0x000fe8000c101938 */
[----:B------:R-:W-:Y:S04]  /*23aa0*/  ST.E desc[UR56][R18.64+0x248], R43 ;  /* 0x0002482b12007985 */ /* 0x000fe8000c101938 */
[----:B--2---:R-:W-:Y:S04]  /*23ab0*/  ST.E desc[UR56][R18.64+0x24c], R33 ;  /* 0x00024c2112007985 */ /* 0x004fe8000c101938 */
[----:B------:R-:W-:Y:S04]  /*23ac0*/  ST.E desc[UR56][R18.64+0x250], R45 ;  /* 0x0002502d12007985 */ /* 0x000fe8000c101938 */
        /* <DEDUP_REMOVED lines=115> */
[----:B0-----:R-:W5:Y:S01]  /*24200*/  LDL R12, [R1+0x88] ;  /* 0x00008800010c7983 */ /* 0x001f620000100800 */
[----:B------:R-:W-:-:S02]  /*24210*/  IMAD.U32 R27, RZ, RZ, UR7 ;  /* 0x00000007ff1b7e24 */ /* 0x000fc4000f8e00ff */
[----:B-1----:R-:W-:Y:S01]  /*24220*/  IMAD.U32 R26, RZ, RZ, UR6 ;  /* 0x00000006ff1a7e24 */ /* 0x002fe2000f8e00ff */
[----:B------:R-:W5:Y:S04]  /*24230*/  LD.E R24, desc[UR56][R18.64+0x220] ;  /* 0x0002203812187980 */ /* 0x000f68000c101900 */
[----:B------:R-:W5:Y:S04]  /*24240*/  LD.E R27, desc[UR56][R26.64] ;  /* 0x000000381a1b7980 */ /* 0x000f68000c101900 */
        /* <DEDUP_REMOVED lines=136> */
[----:B------:R-:W-:Y:S02]  /*24ad0*/  IMAD.MOV.U32 R17, RZ, RZ, R11 ;  /* 0x000000ffff117224 */ /* 0x000fe400078e000b */
[----:B------:R-:W-:Y:S02]  /*24ae0*/  IMAD.U32 R12, RZ, RZ, UR6 ;  /* 0x00000006ff0c7e24 */ /* 0x000fe4000f8e00ff */
[----:B------:R-:W-:Y:S01]  /*24af0*/  IMAD.U32 R13, RZ, RZ, UR7 ;  /* 0x00000007ff0d7e24 */ /* 0x000fe2000f8e00ff */
[----:B--2---:R-:W-:-:S06]  /*24b00*/  WARPGROUP.ARRIVE ;  /* 0x00000000000079c5 */ /* 0x004fcc0000000000 */
[----:B------:R-:W-:Y:S01]  /*24b10*/  HGMMA.64x256x16.F32 R24, R160, gdesc[UR8].tnspB, R24, UP0, gsb0 ;  /* 0x43e00008a0187df0 */ /* 0x000fe2000b800818 */
[----:B------:R-:W-:Y:S02]  /*24b20*/  R2UR UR10, R16 ;  /* 0x00000000100a72ca */ /* 0x000fe400000e0000 */
        /* <DEDUP_REMOVED lines=137> */
[----:B------:R-:W-:Y:S01]  /*253c0*/  IMAD.MOV.U32 R13, RZ, RZ, R11 ;  /* 0x000000ffff0d7224 */ /* 0x000fe200078e000b */
[----:B------:R-:W-:Y:S02]  /*253d0*/  STL [R1+0x88], R4 ;  /* 0x0000880401007387 */ /* 0x000fe40000100800 */
[----:B------:R-:W-:Y:S01]  /*253e0*/  R2UR UR10, R12 ;  /* 0x000000000c0a72ca */ /* 0x000fe200000e0000 */
[----:B------:R-:W-:Y:S01]  /*253f0*/  IMAD.U32 R12, RZ, RZ, UR6 ;  /* 0x00000006ff0c7e24 */ /* 0x000fe2000f8e00ff */
[----:B------:R-:W-:Y:S01]  /*25400*/  R2UR UR11, R13 ;  /* 0x000000000d0b72ca */ /* 0x000fe200000e0000 */
[----:B------:R-:W-:Y:S01]  /*25410*/  IMAD.U32 R13, RZ, RZ, UR7 ;  /* 0x00000007ff0d7e24 */ /* 0x000fe2000f8e00ff */
[----:B------:R-:W-:-:S02]  /*25420*/  WARPGROUP.DEPBAR.LE gsb0, 0x0 ;  /* 0x00008000000079c5 */ /* 0x000fc40000010000 */
[----:B------:R-:W-:Y:S01]  /*25430*/  ST.E desc[UR56][R18.64+0x220], R24 ;  /* 0x0002201812007985 */ /* 0x000fe2000c101938 */
[----:B------:R-:W-:Y:S02]  /*25440*/  F2FP.F16.F32.PACK_AB R160, R205, R204 ;  /* 0x000000cccda0723e */ /* 0x000fe400000000ff */
        /* <DEDUP_REMOVED lines=280> */
[----:B------:R-:W-:Y:S02]  /*265d0*/  IMAD.U32 R13, RZ, RZ, UR7 ;  /* 0x00000007ff0d7e24 */ /* 0x000fe4000f8e00ff */
[----:B------:R-:W-:Y:S01]  /*265e0*/  VIADD R10, R10, 0x280 ;  /* 0x000002800a0a7836 */ /* 0x000fe20000000000 */
        /* <DEDUP_REMOVED lines=136> */
[----:B------:R-:W-:Y:S01]  /*26e70*/  IMAD.U32 R10, RZ, RZ, UR6 ;  /* 0x00000006ff0a7e24 */ /* 0x000fe2000f8e00ff */
[----:B------:R-:W-:Y:S01]  /*26e80*/  R2UR UR11, R11 ;  /* 0x000000000b0b72ca */ /* 0x000fe200000e0000 */
[----:B------:R-:W-:Y:S01]  /*26e90*/  IMAD.U32 R11, RZ, RZ, UR7 ;  /* 0x00000007ff0b7e24 */ /* 0x000fe2000f8e00ff */
[----:B------:R-:W-:Y:S01]  /*26ea0*/  STL [R1+0x88], R4 ;  /* 0x0000880401007387 */ /* 0x000fe20000100800 */
[----:B------:R-:W-:-:S03]  /*26eb0*/  WARPGROUP.DEPBAR.LE gsb0, 0x0 ;  /* 0x00008000000079c5 */ /* 0x000fc60000010000 */
        /* <DEDUP_REMOVED lines=134> */
[----:B------:R-:W-:Y:S01]  /*27720*/  IMAD.U32 R10, RZ, RZ, UR6 ;  /* 0x00000006ff0a7e24 */ /* 0x000fe2000f8e00ff */
[----:B------:R-:W-:Y:S01]  /*27730*/  STL [R1+0x88], R4 ;  /* 0x0000880401007387 */ /* 0x000fe20000100800 */
[----:B------:R-:W-:Y:S01]  /*27740*/  IMAD.U32 R11, RZ, RZ, UR7 ;  /* 0x00000007ff0b7e24 */ /* 0x000fe2000f8e00ff */
[----:B------:R-:W-:Y:S02]  /*27750*/  WARPGROUP.DEPBAR.LE gsb0, 0x0 ;  /* 0x00008000000079c5 */ /* 0x000fe40000010000 */
        /* <DEDUP_REMOVED lines=129> */
[----:B------:R-:W2:Y:S04]  /*27f70*/  LD.E R5, desc[UR56][R18.64+0x220] ;  /* 0x0002203812057980 */ /* 0x000ea8000c101900 */
[----:B--2---:R1:W-:Y:S04]  /*27f80*/  ST.E desc[UR56][R18.64+0x220], R5 ;  /* 0x0002200512007985 */ /* 0x0043e8000c101938 */
[----:B0-----:R-:W2:Y:S01]  /*27f90*/  LD.E R11, desc[UR56][R6.64] ;  /* 0x00000038060b7980 */ /* 0x001ea2000c101900 */
[----:B------:R-:W-:-:S02]  /*27fa0*/  IMAD.U32 R14, RZ, RZ, UR6 ;  /* 0x00000006ff0e7e24 */ /* 0x000fc4000f8e00ff */
[----:B------:R-:W-:Y:S01]  /*27fb0*/  IMAD.U32 R15, RZ, RZ, UR7 ;  /* 0x00000007ff0f7e24 */ /* 0x000fe2000f8e00ff */
[----:B--2---:R0:W-:Y:S04]  /*27fc0*/  ST.E desc[UR56][R6.64], R11 ;  /* 0x0000000b06007985 */ /* 0x0041e8000c101938 */
[----:B------:R-:W2:Y:S01]  /*27fd0*/  LD.E R13, desc[UR56][R8.64] ;  /* 0x00000038080d7980 */ /* 0x000ea2000c101900 */
[----:B------:R-:W-:Y:S02]  /*27fe0*/  IMAD.U32 R16, RZ, RZ, UR6 ;  /* 0x00000006ff107e24 */ /* 0x000fe4000f8e00ff */
[----:B------:R-:W-:Y:S01]  /*27ff0*/  IMAD.U32 R17, RZ, RZ, UR7 ;  /* 0x00000007ff117e24 */ /* 0x000fe2000f8e00ff */
[----:B--2---:R2:W-:Y:S04]  /*28000*/  ST.E desc[UR56][R8.64], R13 ;  /* 0x0000000d08007985 */ /* 0x0045e8000c101938 */
[----:B------:R-:W3:Y:S04]  /*28010*/  LD.E R10, desc[UR56][R14.64] ;  /* 0x000000380e0a7980 */ /* 0x000ee8000c101900 */
[----:B---3--:R3:W-:Y:S04]  /*28020*/  ST.E desc[UR56][R16.64], R10 ;  /* 0x0000000a10007985 */ /* 0x0087e8000c101938 */
[----:B------:R-:W4:Y:S04]  /*28030*/  LD.E R21, desc[UR56][R18.64+0x230] ;  /* 0x0002303812157980 */ /* 0x000f28000c101900 */
[----:B------:R-:W5:Y:S04]  /*28040*/  LD.E R25, desc[UR56][R18.64+0x234] ;  /* 0x0002343812197980 */ /* 0x000f68000c101900 */
[----:B-1----:R-:W5:Y:S04]  /*28050*/  LD.E R5, desc[UR56][R18.64+0x238] ;  /* 0x0002383812057980 */ /* 0x002f68000c101900 */
[----:B------:R-:W5:Y:S04]  /*28060*/  LD.E R27, desc[UR56][R18.64+0x23c] ;  /* 0x00023c38121b7980 */ /* 0x000f68000c101900 */
[----:B0-----:R-:W5:Y:S04]  /*28070*/  LD.E R7, desc[UR56][R18.64+0x240] ;  /* 0x0002403812077980 */ /* 0x001f68000c101900 */
[----:B------:R-:W5:Y:S04]  /*28080*/  LD.E R11, desc[UR56][R18.64+0x244] ;  /* 0x00024438120b7980 */ /* 0x000f68000c101900 */
[----:B------:R-:W5:Y:S04]  /*28090*/  LD.E R29, desc[UR56][R18.64+0x248] ;  /* 0x00024838121d7980 */ /* 0x000f68000c101900 */
[----:B--2---:R-:W2:Y:S04]  /*280a0*/  LD.E R9, desc[UR56][R18.64+0x24c] ;  /* 0x00024c3812097980 */ /* 0x004ea8000c101900 */
[----:B------:R-:W2:Y:S04]  /*280b0*/  LD.E R13, desc[UR56][R18.64+0x250] ;  /* 0x00025038120d7980 */ /* 0x000ea8000c101900 */
[----:B------:R-:W2:Y:S04]  /*280c0*/  LD.E R15, desc[UR56][R18.64+0x254] ;  /* 0x00025438120f7980 */ /* 0x000ea8000c101900 */
[----:B---3--:R-:W3:Y:S04]  /*280d0*/  LD.E R17, desc[UR56][R18.64+0x258] ;  /* 0x0002583812117980 */ /* 0x008ee8000c101900 */
        /* <DEDUP_REMOVED lines=113> */
[----:B----4-:R0:W-:Y:S04]  /*287f0*/  ST.E desc[UR56][R18.64+0x230], R21 ;  /* 0x0002301512007985 */ /* 0x0101e8000c101938 */
[----:B-----5:R0:W-:Y:S04]  /*28800*/  ST.E desc[UR56][R18.64+0x234], R25 ;  /* 0x0002341912007985 */ /* 0x0201e8000c101938 */
[----:B------:R0:W-:Y:S04]  /*28810*/  ST.E desc[UR56][R18.64+0x238], R5 ;  /* 0x0002380512007985 */ /* 0x0001e8000c101938 */
[----:B------:R0:W-:Y:S04]  /*28820*/  ST.E desc[UR56][R18.64+0x23c], R27 ;  /* 0x00023c1b12007985 */ /* 0x0001e8000c101938 */
[----:B------:R0:W-:Y:S04]  /*28830*/  ST.E desc[UR56][R18.64+0x240], R7 ;  /* 0x0002400712007985 */ /* 0x0001e8000c101938 */
[----:B------:R0:W-:Y:S04]  /*28840*/  ST.E desc[UR56][R18.64+0x244], R11 ;  /* 0x0002440b12007985 */ /* 0x0001e8000c101938 */
[----:B------:R0:W-:Y:S04]  /*28850*/  ST.E desc[UR56][R18.64+0x248], R29 ;  /* 0x0002481d12007985 */ /* 0x0001e8000c101938 */
[----:B--2---:R0:W-:Y:S04]  /*28860*/  ST.E desc[UR56][R18.64+0x24c], R9 ;  /* 0x00024c0912007985 */ /* 0x0041e8000c101938 */
[----:B------:R0:W-:Y:S04]  /*28870*/  ST.E desc[UR56][R18.64+0x250], R13 ;  /* 0x0002500d12007985 */ /* 0x0001e8000c101938 */
[----:B------:R0:W-:Y:S04]  /*28880*/  ST.E desc[UR56][R18.64+0x254], R15 ;  /* 0x0002540f12007985 */ /* 0x0001e8000c101938 */
[----:B---3--:R0:W-:Y:S04]  /*28890*/  ST.E desc[UR56][R18.64+0x258], R17 ;  /* 0x0002581112007985 */ /* 0x0081e8000c101938 */
        /* <DEDUP_REMOVED lines=121> */
.L_x_10181:
[----:B------:R-:W-:Y:S05]  /*29030*/  BSYNC B0 ;  /* 0x0000000000007941 */ /* 0x000fea0003800000 */
.L_x_10180:
[C---:B------:R-:W-:Y:S01]  /*29040*/  ISETP.GT.AND P0, PT, R0.reuse, R167, PT ;  /* 0x000000a70000720c */ /* 0x040fe20003f04270 */
[----:B------:R-:W-:-:S12]  /*29050*/  VIADD R0, R0, 0xffffffff ;  /* 0xffffffff00007836 */ /* 0x000fd80000000000 */
[----:B------:R-:W-:Y:S05]  /*29060*/  @P0 BRA `(.L_x_10182) ;  /* 0xffffff5000f40947 */ /* 0x000fea000383ffff */
.L_x_10155:
[----:B0-----:R-:W2:Y:S01]  /*29070*/  LDL R5, [R1+0x440] ;  /* 0x0004400001057983 */ /* 0x001ea20000100800 */
[----:B------:R-:W-:Y:S05]  /*29080*/  WARPSYNC.ALL ;  /* 0x0000000000007948 */ /* 0x000fea0003800000 */
        /* <DEDUP_REMOVED lines=64> */
[----:B--2---:R-:W0:Y:S02]  /*29490*/  SHFL.BFLY PT, R0, R5, 0x2, 0x1f ;  /* 0x0c401f0005007f89 */ /* 0x004e2400000e0000 */
[----:B0-----:R-:W-:-:S05]  /*294a0*/  FADD.FTZ R0, R5, R0 ;  /* 0x0000000005007221 */ /* 0x001fca0000010000 */
[----:B------:R-:W0:Y:S02]  /*294b0*/  SHFL.BFLY PT, R3, R0, 0x1, 0x1f ;  /* 0x0c201f0000037f89 */ /* 0x000e2400000e0000 */
[----:B0-----:R-:W-:Y:S01]  /*294c0*/  FADD.FTZ R2, R0, R3 ;  /* 0x0000000300027221 */ /* 0x001fe20000010000 */
[----:B----4-:R-:W-:Y:S01]  /*294d0*/  VIADD R126, R126, 0x1 ;  /* 0x000000017e7e7836 */ /* 0x010fe20000000000 */
[----:B------:R-:W2:Y:S04]  /*294e0*/  LDL R0, [R1+0x21c] ;  /* 0x00021c0001007983 */ /* 0x000ea80000100800 */
[----:B------:R-:W-:Y:S04]  /*294f0*/  STL [R1+0x440], R2 ;  /* 0x0004400201007387 */ /* 0x000fe80000100800 */
[----:B------:R-:W4:Y:S04]  /*29500*/  LDL R145, [R1+0x440] ;  /* 0x0004400001917983 */ /* 0x000f280000100800 */
[----:B---3--:R-:W0:Y:S02]  /*29510*/  SHFL.BFLY PT, R3, R6, 0x2, 0x1f ;  /* 0x0c401f0006037f89 */ /* 0x008e2400000e0000 */
[----:B0-----:R-:W-:Y:S01]  /*29520*/  FADD.FTZ R3, R3, R6 ;  /* 0x0000000603037221 */ /* 0x001fe20000010000 */
[----:B------:R-:W-:Y:S01]  /*29530*/  ISETP.NE.AND P2, PT, R126, 0x2, PT ;  /* 0x000000027e00780c */ /* 0x000fe20003f45270 */
[----:B------:R-:W3:Y:S04]  /*29540*/  LDL.64 R6, [R1+0x418] ;  /* 0x0004180001067983 */ /* 0x000ee80000100a00 */
[----:B-1----:R-:W0:Y:S08]  /*29550*/  SHFL.BFLY PT, R4, R3, 0x1, 0x1f ;  /* 0x0c201f0003047f89 */ /* 0x002e3000000e0000 */
[----:B------:R-:W5:Y:S01]  /*29560*/  @!P2 LDL R124, [R1+0x214] ;  /* 0x00021400017ca983 */ /* 0x000f620000100800 */
[----:B0-----:R-:W-:-:S03]  /*29570*/  FADD.FTZ R138, R3, R4 ;  /* 0x00000004038a7221 */ /* 0x001fc60000010000 */
[----:B------:R-:W3:Y:S02]  /*29580*/  LDL.64 R4, [R1+0x3e8] ;  /* 0x0003e80001047983 */ /* 0x000ee40000100a00 */
[----:B------:R-:W-:Y:S02]  /*29590*/  FSETP.NE.FTZ.AND P1, PT, R138, RZ, PT ;  /* 0x000000ff8a00720b */ /* 0x000fe40003f35000 */
[----:B------:R-:W3:Y:S11]  /*295a0*/  LDL.64 R2, [R1+0x408] ;  /* 0x0004080001027983 */ /* 0x000ef60000100a00 */
[----:B------:R-:W3:Y:S04]  /*295b0*/  @P1 LDL R141, [R1+0x450] ;  /* 0x00045000018d1983 */ /* 0x000ee80000100800 */
[----:B------:R-:W3:Y:S01]  /*295c0*/  @P1 LDL R143, [R1+0x434] ;  /* 0x00043400018f1983 */ /* 0x000ee20000100800 */
[----:B------:R-:W-:-:S02]  /*295d0*/  IMAD.MOV.U32 R140, RZ, RZ, -0x800000 ;  /* 0xff800000ff8c7424 */ /* 0x000fc400078e00ff */
[----:B------:R-:W-:Y:S01]  /*295e0*/  IMAD.MOV.U32 R127, RZ, RZ, RZ ;  /* 0x000000ffff7f7224 */ /* 0x000fe200078e00ff */
[----:B------:R-:W-:Y:S01]  /*295f0*/  MOV R142, 0xff800000 ;  /* 0xff800000008e7802 */ /* 0x000fe20000000f00 */
[----:B------:R1:W-:Y:S08]  /*29600*/  BAR.ARV R210, 0x100 ;  /* 0x000400d20000751d */ /* 0x0003f00000002000 */
[----:B------:R-:W-:Y:S06]  /*29610*/  BAR.ARV 0x8, 0x120 ;  /* 0x0204800000007b1d */ /* 0x000fec0000002000 */
[----:B----4-:R-:W-:-:S13]  /*29620*/  FSETP.NE.FTZ.AND P0, PT, R145, RZ, PT ;  /* 0x000000ff9100720b */ /* 0x010fda0003f15000 */
[----:B------:R-:W4:Y:S04]  /*29630*/  @P0 LDL R128, [R1+0x450] ;  /* 0x0004500001800983 */ /* 0x000f280000100800 */
[----:B------:R-:W3:Y:S01]  /*29640*/  @P0 LDL R129, [R1+0x430] ;  /* 0x0004300001810983 */ /* 0x000ee20000100800 */
[----:B------:R-:W0:Y:S02]  /*29650*/  @P0 MUFU.LG2 R139, R145 ;  /* 0x00000091008b0308 */ /* 0x000e240000000c00 */
[----:B0-----:R-:W-:-:S06]  /*29660*/  @P0 FMUL.FTZ R139, R139, 0.69314718246459960938 ;  /* 0x3f3172188b8b0820 */ /* 0x001fcc0000410000 */
[----:B------:R-:W-:Y:S08]  /*29670*/  @P1 MUFU.LG2 R144, R138 ;  /* 0x0000008a00901308 */ /* 0x000ff00000000c00 */
[----:B------:R-:W0:Y:S01]  /*29680*/  @P0 MUFU.RCP R127, R145 ;  /* 0x00000091007f0308 */ /* 0x000e220000001000 */
[----:B-----5:R-:W-:Y:S01]  /*29690*/  @!P2 LOP3.LUT R124, R124, 0x1, RZ, 0x3c, !PT ;  /* 0x000000017c7ca812 */ /* 0x020fe200078e3cff */
[----:B--2---:R-:W-:Y:S01]  /*296a0*/  VIADD R0, R0, 0x1 ;  /* 0x0000000100007836 */ /* 0x004fe20000000000 */
[----:B------:R-:W-:Y:S04]  /*296b0*/  STL [R1+0x444], R138 ;  /* 0x0004448a01007387 */ /* 0x000fe80000100800 */
[----:B------:R-:W-:Y:S04]  /*296c0*/  STL [R1+0x210], R126 ;  /* 0x0002107e01007387 */ /* 0x000fe80000100800 */
[----:B------:R-:W-:Y:S01]  /*296d0*/  @!P2 STL [R1+0x214], R124 ;  /* 0x0002147c0100a387 */ /* 0x000fe20000100800 */
        /* <DEDUP_REMOVED lines=101> */
[----:B------:R-:W0:Y:S01]  /*29d30*/  @P1 MUFU.RCP R128, R138 ;  /* 0x0000008a00801308 */ /* 0x000e220000001000 */
[----:B------:R-:W-:Y:S01]  /*29d40*/  @P1 FMUL.FTZ R129, R144, 0.69314718246459960938 ;  /* 0x3f31721890811820 */ /* 0x000fe20000410000 */
[----:B------:R-:W-:-:S04]  /*29d50*/  @P1 FMUL.FTZ R144, R141, 0.69314718246459960938 ;  /* 0x3f3172188d901820 */ /* 0x000fc80000410000 */
[----:B------:R-:W-:Y:S01]  /*29d60*/  @P1 FFMA.FTZ R142, R144, R143, R129 ;  /* 0x0000008f908e1223 */ /* 0x000fe20000010081 */
[-C--:B0-----:R-:W-:Y:S01]  /*29d70*/  FMUL.FTZ R13, R13, R128.reuse ;  /* 0x000000800d0d7220 */ /* 0x081fe20000410000 */
        /* <DEDUP_REMOVED lines=64> */
[----:B0-----:R-:W-:Y:S01]  /*2a180*/  VIADD R12, R125, 0x1 ;  /* 0x000000017d0c7836 */ /* 0x001fe20000000000 */
        /* <DEDUP_REMOVED lines=33> */
[----:B------:R1:W-:Y:S01]  /*2a3a0*/  STL [R1+0x218], R12 ;  /* 0x0002180c01007387 */ /* 0x0003e20000100800 */
[----:B------:R-:W-:-:S13]  /*2a3b0*/  PLOP3.LUT P0, PT, PT, PT, PT, 0x8, 0x0 ;  /* 0x000000000000781c */ /* 0x000fda0003f0e170 */
.L_x_10054:
[----:B------:R-:W-:Y:S05]  /*2a3c0*/  WARPSYNC.ALL ;  /* 0x0000000000007948 */ /* 0x000fea0003800000 */
[----:B------:R-:W2:Y:S08]  /*2a3d0*/  S2UR UR5, SR_CgaCtaId ;  /* 0x00000000000579c3 */ /* 0x000eb00000008800 */
[----:B------:R-:W-:Y:S06]  /*2a3e0*/  BAR.SYNC.DEFER_BLOCKING 0x5, 0x120 ;  /* 0x0144800000007b1d */ /* 0x000fec0000010000 */
[----:B------:R-:W-:Y:S01]  /*2a3f0*/  UMOV UR4, 0x400 ;  /* 0x0000040000047882 */ /* 0x000fe20000000000 */
[----:B------:R-:W-:Y:S01]  /*2a400*/  BSSY B0, `(.L_x_10183) ;  /* 0x00002b2000007945 */ /* 0x000fe20003800000 */
[----:B--2---:R-:W-:-:S06]  /*2a410*/  ULEA UR4, UR5, UR4, 0x18 ;  /* 0x0000000405047291 */ /* 0x004fcc000f8ec03f */
[----:B------:R-:W-:-:S05]  /*2a420*/  IMAD.U32 R145, RZ, RZ, UR4 ;  /* 0x00000004ff917e24 */ /* 0x000fca000f8e00ff */
[----:B------:R2:W3:Y:S01]  /*2a430*/  LDS.128 R116, [R145+0x324d0] ;  /* 0x0324d00091747984 */ /* 0x0004e20000000c00 */
[----:B------:R-:W-:Y:S06]  /*2a440*/  BAR.ARV 0x4, 0x120 ;  /* 0x0104800000007b1d */ /* 0x000fec0000002000 */
[----:B------:R-:W-:Y:S05]  /*2a450*/  @P0 BRA `(.L_x_10184) ;  /* 0x0000001c00d00947 */ /* 0x000fea0003800000 */
[----:B-1----:R-:W4:Y:S04]  /*2a460*/  LDL.128 R140, [R1+0x220] ;  /* 0x00022000018c7983 */ /* 0x002f280000100c00 */
        /* <DEDUP_REMOVED lines=13> */
[----:B0-----:R-:W2:Y:S04]  /*2a540*/  LDL.128 R84, [R1+0x2f0] ;  /* 0x0002f00001547983 */ /* 0x001ea80000100c00 */
        /* <DEDUP_REMOVED lines=11> */
[----:B-----5:R-:W2:Y:S04]  /*2a600*/  LDL.128 R36, [R1+0x3b0] ;  /* 0x0003b00001247983 */ /* 0x020ea80000100c00 */
[----:B------:R-:W2:Y:S04]  /*2a610*/  LDL.128 R24, [R1+0x3e0] ;  /* 0x0003e00001187983 */ /* 0x000ea80000100c00 */
[----:B------:R-:W2:Y:S04]  /*2a620*/  LDL.128 R28, [R1+0x3d0] ;  /* 0x0003d000011c7983 */ /* 0x000ea80000100c00 */
[----:B------:R-:W2:Y:S04]  /*2a630*/  LDL.128 R8, [R1+0x400] ;  /* 0x0004000001087983 */ /* 0x000ea80000100c00 */
[----:B------:R-:W2:Y:S04]  /*2a640*/  LDL.128 R12, [R1+0x3f0] ;  /* 0x0003f000010c7983 */ /* 0x000ea80000100c00 */
[----:B------:R-:W2:Y:S01]  /*2a650*/  LDL.128 R4, [R1+0x410] ;  /* 0x0004100001047983 */ /* 0x000ea20000100c00 */
[----:B------:R-:W0:Y:S01]  /*2a660*/  S2R R0, SR_SWINHI ;  /* 0x0000000000007919 */ /* 0x000e220000002f00 */
[----:B------:R-:W-:Y:S05]  /*2a670*/  WARPSYNC.ALL ;  /* 0x0000000000007948 */ /* 0x000fea0003800000 */
[----:B------:R-:W-:Y:S01]  /*2a680*/  ULDC.64 UR4, c[0x0][0xcd8] ;  /* 0x0003360000047ab9 */ /* 0x000fe20000000a00 */
[----:B------:R-:W-:-:S02]  /*2a690*/  MOV R2, R145 ;  /* 0x0000009100027202 */ /* 0x000fc40000000f00 */
[----:B0-----:R-:W-:-:S03]  /*2a6a0*/  MOV R3, R0 ;  /* 0x0000000000037202 */ /* 0x001fc60000000f00 */
[----:B------:R-:W-:-:S03]  /*2a6b0*/  IMAD.WIDE R16, R218, 0x2, R2 ;  /* 0x00000002da107825 */ /* 0x000fc600078e0202 */
[C---:B------:R-:W-:Y:S02]  /*2a6c0*/  IADD3 R20, P1, R16.reuse, 0x20, RZ ;  /* 0x0000002010147810 */ /* 0x040fe40007f3e0ff */
[----:B---3--:R-:W-:Y:S02]  /*2a6d0*/  IADD3 R116, P2, R16, 0x40, RZ ;  /* 0x0000004010747810 */ /* 0x008fe40007f5e0ff */
[----:B------:R-:W-:Y:S02]  /*2a6e0*/  LOP3.LUT R199, R20, 0x380, RZ, 0xc0, !PT ;  /* 0x0000038014c77812 */ /* 0x000fe400078ec0ff */
[----:B------:R-:W-:Y:S02]  /*2a6f0*/  LOP3.LUT R201, R116, 0x380, RZ, 0xc0, !PT ;  /* 0x0000038074c97812 */ /* 0x000fe400078ec0ff */
[----:B------:R-:W-:Y:S01]  /*2a700*/  IADD3 R144, P3, R16, 0x60, RZ ;  /* 0x0000006010907810 */ /* 0x000fe20007f7e0ff */
[----:B------:R-:W-:Y:S01]  /*2a710*/  IMAD.X R173, RZ, RZ, R17, P1 ;  /* 0x000000ffffad7224 */ /* 0x000fe200008e0611 */
[----:B------:R-:W-:-:S02]  /*2a720*/  SHF.R.U64 R199, R199, 0x3, RZ ;  /* 0x00000003c7c77819 */ /* 0x000fc400000012ff */
[C---:B------:R-:W-:Y:S02]  /*2a730*/  IADD3 R146, P4, R16.reuse, 0x4000, RZ ;  /* 0x0000400010927810 */ /* 0x040fe40007f9e0ff */
[----:B------:R-:W-:Y:S02]  /*2a740*/  SHF.R.U64 R201, R201, 0x3, RZ ;  /* 0x00000003c9c97819 */ /* 0x000fe400000012ff */
[C---:B------:R-:W-:Y:S02]  /*2a750*/  IADD3 R148, P5, R16.reuse, 0x4020, RZ ;  /* 0x0000402010947810 */ /* 0x040fe40007fbe0ff */
[----:B------:R-:W-:Y:S02]  /*2a760*/  IADD3 R205, P1, R16, 0x4060, RZ ;  /* 0x0000406010cd7810 */ /* 0x000fe40007f3e0ff */
[----:B------:R-:W-:Y:S02]  /*2a770*/  LOP3.LUT R203, R144, 0x380, RZ, 0xc0, !PT ;  /* 0x0000038090cb7812 */ /* 0x000fe400078ec0ff */
[----:B------:R-:W-:-:S02]  /*2a780*/  LOP3.LUT R172, R199, R20, RZ, 0x3c, !PT ;  /* 0x00000014c7ac7212 */ /* 0x000fc400078e3cff */
[----:B------:R-:W-:Y:S02]  /*2a790*/  LOP3.LUT R184, R201, R116, RZ, 0x3c, !PT ;  /* 0x00000074c9b87212 */ /* 0x000fe400078e3cff */
[----:B------:R-:W-:Y:S01]  /*2a7a0*/  LOP3.LUT R199, R146, 0x380, RZ, 0xc0, !PT ;  /* 0x0000038092c77812 */ /* 0x000fe200078ec0ff */
[--C-:B------:R-:W-:Y:S01]  /*2a7b0*/  IMAD.X R151, RZ, RZ, R17.reuse, P1 ;  /* 0x000000ffff977224 */ /* 0x100fe200008e0611 */
[----:B------:R-:W-:Y:S02]  /*2a7c0*/  SHF.R.U64 R203, R203, 0x3, RZ ;  /* 0x00000003cbcb7819 */ /* 0x000fe400000012ff */
[----:B------:R-:W-:Y:S01]  /*2a7d0*/  LOP3.LUT R201, R148, 0x380, RZ, 0xc0, !PT ;  /* 0x0000038094c97812 */ /* 0x000fe200078ec0ff */
[----:B------:R-:W-:Y:S01]  /*2a7e0*/  IMAD.X R185, RZ, RZ, R17, P2 ;  /* 0x000000ffffb97224 */ /* 0x000fe200010e0611 */
[C---:B------:R-:W-:Y:S02]  /*2a7f0*/  LOP3.LUT R0, R16.reuse, 0x380, RZ, 0xc0, !PT ;  /* 0x0000038010007812 */ /* 0x040fe400078ec0ff */
[----:B------:R-:W-:-:S02]  /*2a800*/  IADD3 R150, P0, R16, 0x4040, RZ ;  /* 0x0000404010967810 */ /* 0x000fc40007f1e0ff */
[C---:B------:R-:W-:Y:S01]  /*2a810*/  IADD3 R182, P1, R16.reuse, 0xc020, RZ ;  /* 0x0000c02010b67810 */ /* 0x040fe20007f3e0ff */
[----:B------:R-:W-:Y:S01]  /*2a820*/  IMAD.X R175, RZ, RZ, R17, P3 ;  /* 0x000000ffffaf7224 */ /* 0x000fe200018e0611 */
[C---:B------:R-:W-:Y:S02]  /*2a830*/  IADD3 R188, P2, R16.reuse, 0x8000, RZ ;  /* 0x0000800010bc7810 */ /* 0x040fe40007f5e0ff */
[----:B------:R-:W-:Y:S02]  /*2a840*/  SHF.R.U64 R199, R199, 0x3, RZ ;  /* 0x00000003c7c77819 */ /* 0x000fe400000012ff */
[----:B------:R-:W-:Y:S02]  /*2a850*/  LOP3.LUT R174, R203, R144, RZ, 0x3c, !PT ;  /* 0x00000090cbae7212 */ /* 0x000fe400078e3cff */
[----:B------:R-:W-:Y:S02]  /*2a860*/  SHF.R.U64 R201, R201, 0x3, RZ ;  /* 0x00000003c9c97819 */ /* 0x000fe400000012ff */
[----:B------:R-:W-:-:S02]  /*2a870*/  IADD3 R194, P3, R16, 0x8020, RZ ;  /* 0x0000802010c27810 */ /* 0x000fc40007f7e0ff */
[----:B------:R-:W-:Y:S02]  /*2a880*/  SHF.R.U64 R197, R0, 0x3, RZ ;  /* 0x0000000300c57819 */ /* 0x000fe400000012ff */
[----:B------:R-:W-:Y:S01]  /*2a890*/  LOP3.LUT R203, R150, 0x380, RZ, 0xc0, !PT ;  /* 0x0000038096cb7812 */ /* 0x000fe200078ec0ff */
[--C-:B------:R-:W-:Y:S01]  /*2a8a0*/  IMAD.X R189, RZ, RZ, R17.reuse, P1 ;  /* 0x000000ffffbd7224 */ /* 0x100fe200008e0611 */
[----:B------:R-:W-:Y:S01]  /*2a8b0*/  LOP3.LUT R0, R205, 0x380, RZ, 0xc0, !PT ;  /* 0x00000380cd007812 */ /* 0x000fe200078ec0ff */
[--C-:B------:R-:W-:Y:S01]  /*2a8c0*/  IMAD.X R149, RZ, RZ, R17.reuse, P2 ;  /* 0x000000ffff957224 */ /* 0x100fe200010e0611 */
[----:B------:R-:W-:Y:S01]  /*2a8d0*/  LOP3.LUT R146, R199, R146, RZ, 0x3c, !PT ;  /* 0x00000092c7927212 */ /* 0x000fe200078e3cff */
[----:B------:R-:W-:Y:S01]  /*2a8e0*/  IMAD.X R147, RZ, RZ, R17, P4 ;  /* 0x000000ffff937224 */ /* 0x000fe200020e0611 */
[----:B------:R-:W-:Y:S02]  /*2a8f0*/  LOP3.LUT R162, R201, R148, RZ, 0x3c, !PT ;  /* 0x00000094c9a27212 */ /* 0x000fe400078e3cff */
[----:B------:R-:W-:-:S02]  /*2a900*/  LOP3.LUT R199, R188, 0x380, RZ, 0xc0, !PT ;  /* 0x00000380bcc77812 */ /* 0x000fc400078ec0ff */
[----:B------:R-:W-:Y:S01]  /*2a910*/  ISETP.NE.U32.AND P1, PT, RZ, UR4, PT ;  /* 0x00000004ff007c0c */ /* 0x000fe2000bf25070 */
[--C-:B------:R-:W-:Y:S01]  /*2a920*/  IMAD.X R163, RZ, RZ, R17.reuse, P5 ;  /* 0x000000ffffa37224 */ /* 0x100fe200028e0611 */
[----:B------:R-:W-:Y:S01]  /*2a930*/  IADD3 R186, P2, R16, 0xc040, RZ ;  /* 0x0000c04010ba7810 */ /* 0x000fe20007f5e0ff */
[--C-:B------:R-:W-:Y:S01]  /*2a940*/  IMAD.X R161, RZ, RZ, R17.reuse, P0 ;  /* 0x000000ffffa17224 */ /* 0x100fe200000e0611 */
[----:B------:R-:W-:Y:S01]  /*2a950*/  SHF.R.U64 R203, R203, 0x3, RZ ;  /* 0x00000003cbcb7819 */ /* 0x000fe200000012ff */
[----:B------:R-:W-:Y:S01]  /*2a960*/  IMAD.X R21, RZ, RZ, R17, P3 ;  /* 0x000000ffff157224 */ /* 0x000fe200018e0611 */
[----:B------:R-:W-:Y:S02]  /*2a970*/  LOP3.LUT R201, R194, 0x380, RZ, 0xc0, !PT ;  /* 0x00000380c2c97812 */ /* 0x000fe400078ec0ff */
[----:B------:R-:W-:Y:S02]  /*2a980*/  IADD3 R192, P4, R16, 0x8040, RZ ;  /* 0x0000804010c07810 */ /* 0x000fe40007f9e0ff */
[----:B------:R-:W-:-:S02]  /*2a990*/  SHF.R.U64 R0, R0, 0x3, RZ ;  /* 0x0000000300007819 */ /* 0x000fc400000012ff */
[C---:B------:R-:W-:Y:S02]  /*2a9a0*/  IADD3 R190, P5, R16.reuse, 0x8060, RZ ;  /* 0x0000806010be7810 */ /* 0x040fe40007fbe0ff */
[C---:B------:R-:W-:Y:S02]  /*2a9b0*/  IADD3 R167, P0, R16.reuse, 0xc000, RZ ;  /* 0x0000c00010a77810 */ /* 0x040fe40007f1e0ff */
[----:B------:R-:W-:Y:S02]  /*2a9c0*/  IADD3 R181, P3, R16, 0xc060, RZ ;  /* 0x0000c06010b57810 */ /* 0x000fe40007f7e0ff */
[----:B------:R-:W-:Y:S02]  /*2a9d0*/  LOP3.LUT R16, R197, R16, RZ, 0x3c, !PT ;  /* 0x00000010c5107212 */ /* 0x000fe400078e3cff */
[----:B------:R-:W-:Y:S02]  /*2a9e0*/  SHF.R.U64 R199, R199, 0x3, RZ ;  /* 0x00000003c7c77819 */ /* 0x000fe400000012ff */
[----:B------:R-:W-:Y:S01]  /*2a9f0*/  ISETP.NE.AND.EX P1, PT, RZ, UR5, PT, P1 ;  /* 0x00000005ff007c0c */ /* 0x000fe2000bf25310 */
[----:B------:R-:W-:Y:S01]  /*2aa00*/  ULDC.64 UR4, c[0x0][0xce0] ;  /* 0x0003380000047ab9 */ /* 0x000fe20000000a00 */
[----:B------:R-:W-:Y:S01]  /*2aa10*/  LOP3.LUT R160, R203, R150, RZ, 0x3c, !PT ;  /* 0x00000096cba07212 */ /* 0x000fe200078e3cff */
[----:B------:R-:W-:Y:S01]  /*2aa20*/  IMAD.X R187, RZ, RZ, R17, P2 ;  /* 0x000000ffffbb7224 */ /* 0x000fe200010e0611 */
[----:B------:R-:W-:-:S02]  /*2aa30*/  SHF.R.U64 R201, R201, 0x3, RZ ;  /* 0x00000003c9c97819 */ /* 0x000fc400000012ff */
[----:B------:R-:W-:Y:S02]  /*2aa40*/  LOP3.LUT R150, R0, R205, RZ, 0x3c, !PT ;  /* 0x000000cd00967212 */ /* 0x000fe400078e3cff */
[----:B------:R-:W-:Y:S02]  /*2aa50*/  LOP3.LUT R203, R192, 0x380, RZ, 0xc0, !PT ;  /* 0x00000380c0cb7812 */ /* 0x000fe400078ec0ff */
[----:B------:R-:W-:Y:S02]  /*2aa60*/  LOP3.LUT R205, R190, 0x380, RZ, 0xc0, !PT ;  /* 0x00000380becd7812 */ /* 0x000fe400078ec0ff */
[----:B------:R-:W-:Y:S02]  /*2aa70*/  ISETP.NE.U32.AND P2, PT, RZ, UR4, PT ;  /* 0x00000004ff007c0c */ /* 0x000fe4000bf45070 */
[----:B------:R-:W-:Y:S02]  /*2aa80*/  LOP3.LUT R148, R199, R188, RZ, 0x3c, !PT ;  /* 0x000000bcc7947212 */ /* 0x000fe400078e3cff */
[----:B------:R-:W-:-:S02]  /*2aa90*/  LOP3.LUT R0, R167, 0x380, RZ, 0xc0, !PT ;  /* 0x00000380a7007812 */ /* 0x000fc400078ec0ff */
[----:B------:R-:W-:Y:S02]  /*2aaa0*/  MOV R16, R16 ;  /* 0x0000001000107202 */ /* 0x000fe40000000f00 */
[----:B------:R-:W-:Y:S02]  /*2aab0*/  LOP3.LUT R20, R201, R194, RZ, 0x3c, !PT ;  /* 0x000000c2c9147212 */ /* 0x000fe400078e3cff */
[----:B------:R-:W-:Y:S02]  /*2aac0*/  LOP3.LUT R199, R182, 0x380, RZ, 0xc0, !PT ;  /* 0x00000380b6c77812 */ /* 0x000fe400078ec0ff */
[----:B------:R-:W-:Y:S02]  /*2aad0*/  MOV R172, R172 ;  /* 0x000000ac00ac7202 */ /* 0x000fe40000000f00 */
[----:B------:R-:W-:Y:S02]  /*2aae0*/  SHF.R.U64 R203, R203, 0x3, RZ ;  /* 0x00000003cbcb7819 */ /* 0x000fe400000012ff */
[----:B------:R-:W-:-:S02]  /*2aaf0*/  LOP3.LUT R201, R186, 0x380, RZ, 0xc0, !PT ;  /* 0x00000380bac97812 */ /* 0x000fc400078ec0ff */
[----:B------:R-:W-:Y:S02]  /*2ab00*/  MOV R184, R184 ;  /* 0x000000b800b87202 */ /* 0x000fe40000000f00 */
[----:B------:R-:W-:Y:S02]  /*2ab10*/  SHF.R.U64 R205, R205, 0x3, RZ ;  /* 0x00000003cdcd7819 */ /* 0x000fe400000012ff */
[----:B------:R-:W-:Y:S02]  /*2ab20*/  LOP3.LUT R116, R181, 0x380, RZ, 0xc0, !PT ;  /* 0x00000380b5747812 */ /* 0x000fe400078ec0ff */
[----:B------:R-:W-:Y:S02]  /*2ab30*/  MOV R174, R174 ;  /* 0x000000ae00ae7202 */ /* 0x000fe40000000f00 */
[----:B------:R-:W-:Y:S01]  /*2ab40*/  ISETP.NE.AND.EX P2, PT, RZ, UR5, PT, P2 ;  /* 0x00000005ff007c0c */ /* 0x000fe2000bf45320 */
[----:B------:R-:W-:Y:S01]  /*2ab50*/  IMAD.X R195, RZ, RZ, R17, P4 ;  /* 0x000000ffffc37224 */ /* 0x000fe200020e0611 */
[----:B------:R-:W-:-:S02]  /*2ab60*/  SHF.R.U64 R0, R0, 0x3, RZ ;  /* 0x0000000300007819 */ /* 0x000fc400000012ff */
[----:B------:R-:W-:Y:S02]  /*2ab70*/  MOV R146, R146 ;  /* 0x0000009200927202 */ /* 0x000fe40000000f00 */
[----:B----4-:R-:W-:Y:S02]  /*2ab80*/  F2FP.F16.F32.PACK_AB R140, R141, R140 ;  /* 0x0000008c8d8c723e */ /* 0x010fe400000000ff */
[----:B------:R-:W-:Y:S02]  /*2ab90*/  F2FP.F16.F32.PACK_AB R141, R143, R142 ;  /* 0x0000008e8f8d723e */ /* 0x000fe400000000ff */
[----:B--2---:R-:W-:Y:S02]  /*2aba0*/  F2FP.F16.F32.PACK_AB R132, R133, R132 ;  /* 0x000000848584723e */ /* 0x004fe400000000ff */
[----:B------:R-:W-:Y:S02]  /*2abb0*/  F2FP.F16.F32.PACK_AB R133, R135, R134 ;  /* 0x000000868785723e */ /* 0x000fe400000000ff */
[----:B------:R-:W-:-:S02]  /*2abc0*/  F2FP.F16.F32.PACK_AB R142, R137, R136 ;  /* 0x00000088898e723e */ /* 0x000fc400000000ff */
[----:B------:R-:W-:Y:S01]  /*2abd0*/  F2FP.F16.F32.PACK_AB R143, R139, R138 ;  /* 0x0000008a8b8f723e */ /* 0x000fe200000000ff */
[----:B------:R-:W-:Y:S01]  /*2abe0*/  BAR.SYNC.DEFER_BLOCKING 0x1, 0x100 ;  /* 0x0044000000007b1d */ /* 0x000fe20000010000 */
        /* <DEDUP_REMOVED lines=17> */
[----:B------:R-:W-:Y:S01]  /*2ad00*/  F2FP.F16.F32.PACK_AB R88, R89, R88 ;  /* 0x000000585958723e */ /* 0x000fe200000000ff */
[----:B------:R-:W-:Y:S01]  /*2ad10*/  IMAD.X R193, RZ, RZ, R17, P5 ;  /* 0x000000ffffc17224 */ /* 0x000fe200028e0611 */
[----:B------:R-:W-:Y:S01]  /*2ad20*/  SHF.R.U64 R199, R199, 0x3, RZ ;  /* 0x00000003c7c77819 */ /* 0x000fe200000012ff */
[----:B------:R1:W-:Y:S01]  /*2ad30*/  STSM.16.M88.4 [R172], R132 ;  /* 0x00000084ac007844 */ /* 0x0003e20000000200 */
[----:B------:R-:W-:-:S02]  /*2ad40*/  MOV R162, R162 ;  /* 0x000000a200a27202 */ /* 0x000fc40000000f00 */
[----:B------:R-:W-:Y:S02]  /*2ad50*/  F2FP.F16.F32.PACK_AB R98, R93, R92 ;  /* 0x0000005c5d62723e */ /* 0x000fe400000000ff */
[----:B------:R-:W-:Y:S02]  /*2ad60*/  F2FP.F16.F32.PACK_AB R99, R95, R94 ;  /* 0x0000005e5f63723e */ /* 0x000fe400000000ff */
[----:B------:R-:W-:Y:S02]  /*2ad70*/  F2FP.F16.F32.PACK_AB R89, R91, R90 ;  /* 0x0000005a5b59723e */ /* 0x000fe400000000ff */
[----:B------:R-:W-:Y:S01]  /*2ad80*/  F2FP.F16.F32.PACK_AB R80, R81, R80 ;  /* 0x000000505150723e */ /* 0x000fe200000000ff */
[----:B------:R-:W-:Y:S01]  /*2ad90*/  IMAD.X R191, RZ, RZ, R17, P0 ;  /* 0x000000ffffbf7224 */ /* 0x000fe200000e0611 */
[----:B------:R-:W-:Y:S01]  /*2ada0*/  LOP3.LUT R194, R203, R192, RZ, 0x3c, !PT ;  /* 0x000000c0cbc27212 */ /* 0x000fe200078e3cff */
[----:B------:R1:W-:Y:S01]  /*2adb0*/  STSM.16.M88.4 [R184], R124 ;  /* 0x0000007cb8007844 */ /* 0x0003e20000000200 */
[----:B------:R-:W-:-:S02]  /*2adc0*/  SHF.R.U64 R201, R201, 0x3, RZ ;  /* 0x00000003c9c97819 */ /* 0x000fc400000012ff */
[----:B------:R-:W-:Y:S02]  /*2add0*/  MOV R160, R160 ;  /* 0x000000a000a07202 */ /* 0x000fe40000000f00 */
[----:B------:R-:W-:Y:S02]  /*2ade0*/  F2FP.F16.F32.PACK_AB R90, R85, R84 ;  /* 0x00000054555a723e */ /* 0x000fe400000000ff */
        /* <DEDUP_REMOVED lines=12> */
[----:B------:R-:W-:-:S02]  /*2aeb0*/  LOP3.LUT R190, R0, R167, RZ, 0x3c, !PT ;  /* 0x000000a700be7212 */ /* 0x000fc400078e3cff */
[----:B------:R-:W-:Y:S02]  /*2aec0*/  MOV R148, R148 ;  /* 0x0000009400947202 */ /* 0x000fe40000000f00 */
[----:B------:R-:W-:Y:S02]  /*2aed0*/  F2FP.F16.F32.PACK_AB R74, R69, R68 ;  /* 0x00000044454a723e */ /* 0x000fe400000000ff */
[----:B------:R-:W-:Y:S02]  /*2aee0*/  F2FP.F16.F32.PACK_AB R75, R71, R70 ;  /* 0x00000046474b723e */ /* 0x000fe400000000ff */
[----:B------:R-:W-:Y:S02]  /*2aef0*/  F2FP.F16.F32.PACK_AB R65, R67, R66 ;  /* 0x000000424341723e */ /* 0x000fe400000000ff */
[----:B------:R-:W-:Y:S01]  /*2af00*/  F2FP.F16.F32.PACK_AB R56, R57, R56 ;  /* 0x000000383938723e */ /* 0x000fe200000000ff */
[----:B------:R-:W-:Y:S01]  /*2af10*/  IMAD.X R197, RZ, RZ, R17, P3 ;  /* 0x000000ffffc57224 */ /* 0x000fe200018e0611 */
[----:B------:R-:W-:Y:S01]  /*2af20*/  LOP3.LUT R188, R199, R182, RZ, 0x3c, !PT ;  /* 0x000000b6c7bc7212 */ /* 0x000fe200078e3cff */
[----:B------:R1:W-:Y:S01]  /*2af30*/  STSM.16.M88.4 [R162], R96 ;  /* 0x00000060a2007844 */ /* 0x0003e20000000200 */
[----:B------:R-:W-:Y:S01]  /*2af40*/  MOV R20, R20 ;  /* 0x0000001400147202 */ /* 0x000fe20000000f00 */
[----:B0-----:R-:W0:Y:S01]  /*2af50*/  LDC.64 R16, c[0x0][0xcd8] ;  /* 0x00033600ff107b82 */ /* 0x001e220000000a00 */
        /* <DEDUP_REMOVED lines=34> */
[----:B------:R-:W-:Y:S01]  /*2b180*/  F2FP.F16.F32.PACK_AB R9, R11, R10 ;  /* 0x0000000a0b09723e */ /* 0x000fe200000000ff */
[----:B------:R1:W-:Y:S01]  /*2b190*/  STSM.16.M88.4 [R192], R48 ;  /* 0x00000030c0007844 */ /* 0x0003e20000000200 */
[----:B------:R-:W-:-:S02]  /*2b1a0*/  MOV R196, R196 ;  /* 0x000000c400c47202 */ /* 0x000fc40000000f00 */
[----:B------:R-:W-:Y:S02]  /*2b1b0*/  F2FP.F16.F32.PACK_AB R10, R5, R4 ;  /* 0x00000004050a723e */ /* 0x000fe400000000ff */
[----:B------:R-:W-:Y:S01]  /*2b1c0*/  F2FP.F16.F32.PACK_AB R11, R7, R6 ;  /* 0x00000006070b723e */ /* 0x000fe200000000ff */
[----:B------:R1:W-:Y:S01]  /*2b1d0*/  STSM.16.M88.4 [R190], R40 ;  /* 0x00000028be007844 */ /* 0x0003e20000000200 */
[----:B------:R-:W2:Y:S03]  /*2b1e0*/  @P2 LDC.64 R6, c[0x0][0xce0] ;  /* 0x00033800ff062b82 */ /* 0x000ea60000000a00 */
[----:B------:R1:W-:Y:S04]  /*2b1f0*/  STSM.16.M88.4 [R188], R32 ;  /* 0x00000020bc007844 */ /* 0x0003e80000000200 */
[----:B------:R1:W-:Y:S04]  /*2b200*/  STSM.16.M88.4 [R186], R24 ;  /* 0x00000018ba007844 */ /* 0x0003e80000000200 */
[----:B------:R1:W-:Y:S01]  /*2b210*/  STSM.16.M88.4 [R196], R8 ;  /* 0x00000008c4007844 */ /* 0x0003e20000000200 */
[----:B------:R-:W-:Y:S01]  /*2b220*/  ULDC UR4, c[0x0][0xb88] ;  /* 0x0002e20000047ab9 */ /* 0x000fe20000000800 */
[----:B------:R-:W-:-:S02]  /*2b230*/  IMAD.MOV.U32 R4, RZ, RZ, RZ ;  /* 0x000000ffff047224 */ /* 0x000fc400078e00ff */
[----:B------:R-:W-:Y:S02]  /*2b240*/  IMAD.U32 R21, RZ, RZ, UR4 ;  /* 0x00000004ff157e24 */ /* 0x000fe4000f8e00ff */
[C---:B0-----:R-:W-:Y:S01]  /*2b250*/  IMAD.WIDE R16, R178.reuse, 0x4, R16 ;  /* 0x00000004b2107825 */ /* 0x041fe200078e0210 */
[----:B------:R-:W-:Y:S03]  /*2b260*/  BAR.SYNC.DEFER_BLOCKING 0x1, 0x100 ;  /* 0x0044000000007b1d */ /* 0x000fe60000010000 */
[----:B--2---:R-:W-:-:S03]  /*2b270*/  @P2 IMAD.WIDE R6, R178, 0x4, R6 ;  /* 0x00000004b2062825 */ /* 0x004fc600078e0206 */
[----:B------:R1:W5:Y:S04]  /*2b280*/  @P1 LDG.E R4, desc[UR56][R16.64] ;  /* 0x0000003810041981 */ /* 0x000368000c1e1900 */
[----:B------:R1:W5:Y:S01]  /*2b290*/  @P2 LDG.E R21, desc[UR56][R6.64] ;  /* 0x0000003806152981 */ /* 0x000362000c1e1900 */
[----:B------:R-:W-:Y:S01]  /*2b2a0*/  IMAD R14, R180, 0x80, R212 ;  /* 0x00000080b40e7824 */ /* 0x000fe200078e02d4 */
[----:B------:R-:W-:-:S03]  /*2b2b0*/  LOP3.LUT P0, RZ, R216, 0x3, RZ, 0xc0, !PT ;  /* 0x00000003d8ff7812 */ /* 0x000fc6000780c0ff */
[----:B------:R-:W-:Y:S01]  /*2b2c0*/  VIADD R0, R14, 0x8 ;  /* 0x000000080e007836 */ /* 0x000fe20000000000 */
[----:B------:R-:W-:Y:S09]  /*2b2d0*/  @P2 BRA `(.L_x_10185) ;  /* 0x0000000000102947 */ /* 0x000ff20003800000 */
[----:B------:R-:W-:Y:S05]  /*2b2e0*/  @!P1 BRA `(.L_x_10185) ;  /* 0x00000000000c9947 */ /* 0x000fea0003800000 */
[----:B-1----:R-:W2:Y:S04]  /*2b2f0*/  LDG.E R6, desc[UR56][R16.64] ;  /* 0x0000003810067981 */ /* 0x002ea8000c1e1900 */
[----:B-----5:R-:W2:Y:S02]  /*2b300*/  LDG.E R21, desc[UR56][R16.64+0x4] ;  /* 0x0000043810157981 */ /* 0x020ea4000c1e1900 */
[----:B--2---:R-:W-:-:S07]  /*2b310*/  IMAD.IADD R21, R21, 0x1, -R6 ;  /* 0x0000000115157824 */ /* 0x004fce00078e0a06 */
.L_x_10185:
[-C--:B-----5:R-:W-:Y:S01]  /*2b320*/  ISETP.GE.OR P2, PT, R14, R21.reuse, P0 ;  /* 0x000000150e00720c */ /* 0x0a0fe20000746670 */
[----:B------:R-:W-:Y:S01]  /*2b330*/  ULDC.64 UR4, c[0x0][0xc70] ;  /* 0x00031c0000047ab9 */ /* 0x000fe20000000a00 */
[----:B------:R-:W-:-:S11]  /*2b340*/  ISETP.GE.OR P0, PT, R0, R21, P0 ;  /* 0x000000150000720c */ /* 0x000fd60000706670 */
[----:B------:R-:W2:Y:S04]  /*2b350*/  @!P2 LDL R13, [R1+0x440] ;  /* 0x00044000010da983 */ /* 0x000ea80000100800 */
[----:B------:R-:W3:Y:S01]  /*2b360*/  @!P0 LDL R12, [R1+0x444] ;  /* 0x00044400010c8983 */ /* 0x000ee20000100800 */
[----:B-1----:R-:W-:Y:S01]  /*2b370*/  SHF.R.S32.HI R10, RZ, 0x1f, R177 ;  /* 0x0000001fff0a7819 */ /* 0x002fe200000114b1 */
[----:B------:R-:W-:Y:S01]  /*2b380*/  IMAD R7, R164, 0x40, R159 ;  /* 0x00000040a4077824 */ /* 0x000fe200078e029f */
[----:B------:R-:W-:Y:S02]  /*2b390*/  SHF.R.S32.HI R5, RZ, 0x1f, R4 ;  /* 0x0000001fff057819 */ /* 0x000fe40000011404 */
[----:B------:R-:W-:Y:S01]  /*2b3a0*/  SHF.R.S32.HI R0, RZ, 0x1f, R178 ;  /* 0x0000001fff007819 */ /* 0x000fe200000114b2 */
[----:B------:R-:W-:Y:S01]  /*2b3b0*/  IMAD R6, R10, UR4, RZ ;  /* 0x000000040a067c24 */ /* 0x000fe2000f8e02ff */
[----:B------:R-:W-:Y:S01]  /*2b3c0*/  SEL R17, R178, RZ, !P1 ;  /* 0x000000ffb2117207 */ /* 0x000fe20004800000 */
[----:B------:R-:W-:Y:S01]  /*2b3d0*/  IMAD.WIDE.U32 R8, R177, UR4, R4 ;  /* 0x00000004b1087c25 */ /* 0x000fe2000f8e0004 */
[----:B------:R-:W-:-:S03]  /*2b3e0*/  SEL R0, R0, RZ, !P1 ;  /* 0x000000ff00007207 */ /* 0x000fc60004800000 */
[----:B------:R-:W-:Y:S01]  /*2b3f0*/  IMAD R11, R177, UR5, R6 ;  /* 0x00000005b10b7c24 */ /* 0x000fe2000f8e0206 */
[----:B------:R-:W-:Y:S01]  /*2b400*/  ULDC.64 UR4, c[0x0][0xc78] ;  /* 0x00031e0000047ab9 */ /* 0x000fe20000000a00 */
[----:B------:R-:W-:-:S04]  /*2b410*/  IMAD.WIDE R2, R7, 0x2, R2 ;  /* 0x0000000207027825 */ /* 0x000fc800078e0202 */
[----:B------:R-:W-:Y:S01]  /*2b420*/  IMAD.IADD R9, R9, 0x1, R11 ;  /* 0x0000000109097824 */ /* 0x000fe200078e020b */
[----:B------:R-:W-:Y:S01]  /*2b430*/  IADD3 R29, P5, R2, 0x1000, RZ ;  /* 0x00001000021d7810 */ /* 0x000fe20007fbe0ff */
[----:B------:R-:W-:Y:S01]  /*2b440*/  IMAD R11, R0, UR4, RZ ;  /* 0x00000004000b7c24 */ /* 0x000fe2000f8e02ff */
[----:B------:R-:W-:Y:S01]  /*2b450*/  IADD3 R33, P1, R2, 0x2000, RZ ;  /* 0x0000200002217810 */ /* 0x000fe20007f3e0ff */
[----:B------:R-:W-:Y:S01]  /*2b460*/  IMAD.WIDE.U32 R6, R17, UR4, R8 ;  /* 0x0000000411067c25 */ /* 0x000fe2000f8e0008 */
[----:B------:R-:W-:Y:S02]  /*2b470*/  SHF.R.S32.HI R9, RZ, 0x1f, R14 ;  /* 0x0000001fff097819 */ /* 0x000fe4000001140e */
[----:B------:R-:W-:Y:S01]  /*2b480*/  LOP3.LUT R28, R29, 0x380, RZ, 0xc0, !PT ;  /* 0x000003801d1c7812 */ /* 0x000fe200078ec0ff */
[----:B------:R-:W-:Y:S01]  /*2b490*/  IMAD R11, R17, UR5, R11 ;  /* 0x00000005110b7c24 */ /* 0x000fe2000f8e020b */
[----:B------:R-:W-:Y:S01]  /*2b4a0*/  IADD3 R8, P3, R14, R6, RZ ;  /* 0x000000060e087210 */ /* 0x000fe20007f7e0ff */
[----:B------:R-:W-:Y:S01]  /*2b4b0*/  ULDC.64 UR4, c[0x0][0xc40] ;  /* 0x0003100000047ab9 */ /* 0x000fe20000000a00 */
[----:B------:R-:W-:-:S02]  /*2b4c0*/  LOP3.LUT R32, R33, 0x380, RZ, 0xc0, !PT ;  /* 0x0000038021207812 */ /* 0x000fc400078ec0ff */
[----:B------:R-:W-:Y:S02]  /*2b4d0*/  IADD3.X R9, R9, R7, R11, P3, !PT ;  /* 0x0000000709097210 */ /* 0x000fe40001ffe40b */
[----:B------:R-:W-:Y:S02]  /*2b4e0*/  LEA R6, P3, R8, UR4, 0x2 ;  /* 0x0000000408067c11 */ /* 0x000fe4000f8610ff */
[----:B------:R-:W-:Y:S02]  /*2b4f0*/  SHF.R.U64 R28, R28, 0x3, RZ ;  /* 0x000000031c1c7819 */ /* 0x000fe400000012ff */
[----:B------:R-:W-:Y:S01]  /*2b500*/  LEA.HI.X R7, R8, UR5, R9, 0x2, P3 ;  /* 0x0000000508077c11 */ /* 0x000fe200098f1409 */
[----:B------:R-:W-:Y:S01]  /*2b510*/  ULDC.64 UR4, c[0x0][0xba0] ;  /* 0x0002e80000047ab9 */ /* 0x000fe20000000a00 */
[----:B------:R-:W-:Y:S02]  /*2b520*/  IADD3 R37, P3, R2, 0x3000, RZ ;  /* 0x0000300002257810 */ /* 0x000fe40007f7e0ff */
[----:B------:R-:W-:-:S02]  /*2b530*/  SHF.R.U64 R32, R32, 0x3, RZ ;  /* 0x0000000320207819 */ /* 0x000fc400000012ff */
[----:B------:R-:W-:Y:S02]  /*2b540*/  LOP3.LUT R36, R37, 0x380, RZ, 0xc0, !PT ;  /* 0x0000038025247812 */ /* 0x000fe400078ec0ff */
[----:B------:R-:W-:Y:S01]  /*2b550*/  LOP3.LUT R28, R28, R29, RZ, 0x3c, !PT ;  /* 0x0000001d1c1c7212 */ /* 0x000fe200078e3cff */
[--C-:B------:R-:W-:Y:S01]  /*2b560*/  IMAD.X R29, RZ, RZ, R3.reuse, P5 ;  /* 0x000000ffff1d7224 */ /* 0x100fe200028e0603 */
[----:B------:R-:W-:Y:S02]  /*2b570*/  SHF.R.U64 R36, R36, 0x3, RZ ;  /* 0x0000000324247819 */ /* 0x000fe400000012ff */
        /* <DEDUP_REMOVED lines=64> */
[----:B------:R-:W-:Y:S01]  /*2b980*/  IMAD.X R77, RZ, RZ, R3, P1 ;  /* 0x000000ffff4d7224 */ /* 0x000fe200008e0603 */
[----:B------:R-:W-:Y:S02]  /*2b990*/  LOP3.LUT R2, R11, R2, RZ, 0x3c, !PT ;  /* 0x000000020b027212 */ /* 0x000fe400078e3cff */
[----:B------:R-:W-:Y:S01]  /*2b9a0*/  LOP3.LUT R80, R8, R9, RZ, 0x3c, !PT ;  /* 0x0000000908507212 */ /* 0x000fe200078e3cff */
[----:B------:R-:W-:-:S04]  /*2b9b0*/  IMAD R5, R5, UR4, RZ ;  /* 0x0000000405057c24 */ /* 0x000fc8000f8e02ff */
[----:B------:R-:W-:Y:S02]  /*2b9c0*/  IMAD R5, R4, UR5, R5 ;  /* 0x0000000504057c24 */ /* 0x000fe4000f8e0205 */
[----:B------:R-:W-:-:S05]  /*2b9d0*/  IMAD R21, R180, -0x80, R21 ;  /* 0xffffff80b4157824 */ /* 0x000fca00078e0215 */
[----:B------:R-:W-:Y:S02]  /*2b9e0*/  ISETP.GE.AND P3, PT, R164, R21, PT ;  /* 0x00000015a400720c */ /* 0x000fe40003f66270 */
[----:B------:R-:W-:Y:S01]  /*2b9f0*/  SHF.R.S32.HI R165, RZ, 0x1f, R164 ;  /* 0x0000001fffa57819 */ /* 0x000fe200000114a4 */
[----:B------:R-:W-:Y:S01]  /*2ba00*/  BSSY B1, `(.L_x_10186) ;  /* 0x0000048000017945 */ /* 0x000fe20003800000 */
[----:B--2---:R-:W-:Y:S04]  /*2ba10*/  @!P2 STG.E desc[UR56][R6.64], R13 ;  /* 0x0000000d0600a986 */ /* 0x004fe8000c101938 */
[----:B---3--:R0:W-:Y:S04]  /*2ba20*/  @!P0 STG.E desc[UR56][R6.64+0x20], R12 ;  /* 0x0000200c06008986 */ /* 0x0081e8000c101938 */
[----:B------:R1:W5:Y:S04]  /*2ba30*/  LD.E.128 R24, desc[UR56][R2.64] ;  /* 0x0000003802187980 */ /* 0x000368000c101d00 */
[----:B------:R-:W5:Y:S04]  /*2ba40*/  LD.E.128 R28, desc[UR56][R28.64] ;  /* 0x000000381c1c7980 */ /* 0x000f68000c101d00 */
[----:B------:R-:W5:Y:S01]  /*2ba50*/  LD.E.128 R32, desc[UR56][R32.64] ;  /* 0x0000003820207980 */ /* 0x000f62000c101d00 */
[--C-:B-1----:R-:W-:Y:S01]  /*2ba60*/  SHF.R.S32.HI R3, RZ, 0x1f, R159.reuse ;  /* 0x0000001fff037819 */ /* 0x102fe2000001149f */
[----:B------:R-:W-:-:S02]  /*2ba70*/  IMAD.MOV.U32 R2, RZ, RZ, R159 ;  /* 0x000000ffff027224 */ /* 0x000fc400078e009f */
[----:B------:R-:W5:Y:S04]  /*2ba80*/  LD.E.128 R36, desc[UR56][R36.64] ;  /* 0x0000003824247980 */ /* 0x000f68000c101d00 */
[----:B------:R-:W5:Y:S04]  /*2ba90*/  LD.E.128 R40, desc[UR56][R40.64] ;  /* 0x0000003828287980 */ /* 0x000f68000c101d00 */
[----:B------:R-:W5:Y:S04]  /*2baa0*/  LD.E.128 R44, desc[UR56][R44.64] ;  /* 0x000000382c2c7980 */ /* 0x000f68000c101d00 */
[----:B------:R-:W5:Y:S04]  /*2bab0*/  LD.E.128 R48, desc[UR56][R48.64] ;  /* 0x0000003830307980 */ /* 0x000f68000c101d00 */
[----:B------:R-:W5:Y:S04]  /*2bac0*/  LD.E.128 R52, desc[UR56][R52.64] ;  /* 0x0000003834347980 */ /* 0x000f68000c101d00 */
[----:B------:R-:W5:Y:S04]  /*2bad0*/  LD.E.128 R56, desc[UR56][R56.64] ;  /* 0x0000003838387980 */ /* 0x000f68000c101d00 */
[----:B------:R-:W5:Y:S04]  /*2bae0*/  LD.E.128 R60, desc[UR56][R60.64] ;  /* 0x000000383c3c7980 */ /* 0x000f68000c101d00 */
[----:B0-----:R-:W5:Y:S04]  /*2baf0*/  LD.E.128 R12, desc[UR56][R14.64] ;  /* 0x000000380e0c7980 */ /* 0x001f68000c101d00 */
[----:B------:R-:W5:Y:S04]  /*2bb00*/  LD.E.128 R64, desc[UR56][R64.64] ;  /* 0x0000003840407980 */ /* 0x000f68000c101d00 */
[----:B------:R-:W5:Y:S04]  /*2bb10*/  LD.E.128 R68, desc[UR56][R68.64] ;  /* 0x0000003844447980 */ /* 0x000f68000c101d00 */
[----:B------:R-:W5:Y:S04]  /*2bb20*/  LD.E.128 R72, desc[UR56][R72.64] ;  /* 0x0000003848487980 */ /* 0x000f68000c101d00 */
[----:B------:R-:W5:Y:S04]  /*2bb30*/  LD.E.128 R76, desc[UR56][R76.64] ;  /* 0x000000384c4c7980 */ /* 0x000f68000c101d00 */
[----:B------:R-:W5:Y:S01]  /*2bb40*/  LD.E.128 R80, desc[UR56][R80.64] ;  /* 0x0000003850507980 */ /* 0x000f62000c101d00 */
[----:B------:R-:W-:Y:S01]  /*2bb50*/  IMAD.WIDE.U32 R2, R4, UR4, R2 ;  /* 0x0000000404027c25 */ /* 0x000fe2000f8e0002 */
[----:B------:R-:W-:Y:S01]  /*2bb60*/  ULDC.64 UR4, c[0x0][0xbe0] ;  /* 0x0002f80000047ab9 */ /* 0x000fe20000000a00 */
[----:B------:R-:W-:Y:S01]  /*2bb70*/  @!PT LDS RZ, [RZ] ;  /* 0x00000000fffff984 */ /* 0x000fe20000000800 */
[----:B------:R-:W-:Y:S01]  /*2bb80*/  @!PT LDS RZ, [RZ] ;  /* 0x00000000fffff984 */ /* 0x000fe20000000800 */
[----:B------:R-:W-:Y:S01]  /*2bb90*/  @!PT LDS RZ, [RZ] ;  /* 0x00000000fffff984 */ /* 0x000fe20000000800 */
[----:B------:R-:W-:Y:S01]  /*2bba0*/  @!PT LDS RZ, [RZ] ;  /* 0x00000000fffff984 */ /* 0x000fe20000000800 */
[----:B------:R0:W-:Y:S06]  /*2bbb0*/  MEMBAR.ALL.CTA ;  /* 0x0000000000007992 */ /* 0x0001ec0000008000 */
[----:B0-----:R-:W0:Y:S01]  /*2bbc0*/  FENCE.VIEW.ASYNC.S ;  /* 0x00000000000073c6 */ /* 0x001e220000000000 */
[----:B------:R-:W-:-:S02]  /*2bbd0*/  IMAD.IADD R3, R3, 0x1, R5 ;  /* 0x0000000103037824 */ /* 0x000fc400078e0205 */
[----:B------:R-:W-:Y:S02]  /*2bbe0*/  IMAD R10, R10, UR4, RZ ;  /* 0x000000040a0a7c24 */ /* 0x000fe4000f8e02ff */
[----:B------:R-:W-:Y:S02]  /*2bbf0*/  VIADD R4, R164, 0x20 ;  /* 0x00000020a4047836 */ /* 0x000fe40000000000 */
[C---:B------:R-:W-:Y:S02]  /*2bc00*/  IMAD R7, R177.reuse, UR5, R10 ;  /* 0x00000005b1077c24 */ /* 0x040fe4000f8e020a */
[----:B------:R-:W-:Y:S01]  /*2bc10*/  IMAD.WIDE.U32 R2, R177, UR4, R2 ;  /* 0x00000004b1027c25 */ /* 0x000fe2000f8e0002 */
[----:B------:R-:W-:Y:S01]  /*2bc20*/  ULDC.64 UR4, c[0x0][0xbe8] ;  /* 0x0002fa0000047ab9 */ /* 0x000fe20000000a00 */
[----:B------:R-:W-:Y:S02]  /*2bc30*/  ISETP.GE.AND P2, PT, R4, R21, PT ;  /* 0x000000150400720c */ /* 0x000fe40003f46270 */
[----:B------:R-:W-:-:S02]  /*2bc40*/  IMAD R4, R0, UR4, RZ ;  /* 0x0000000400047c24 */ /* 0x000fc4000f8e02ff */
[----:B------:R-:W-:Y:S02]  /*2bc50*/  VIADD R0, R145, 0x32420 ;  /* 0x0003242091007836 */ /* 0x000fe40000000000 */
[C---:B------:R-:W-:Y:S02]  /*2bc60*/  VIADD R6, R164.reuse, 0x60 ;  /* 0x00000060a4067836 */ /* 0x040fe40000000000 */
[----:B------:R-:W-:Y:S01]  /*2bc70*/  IMAD.IADD R3, R3, 0x1, R7 ;  /* 0x0000000103037824 */ /* 0x000fe200078e0207 */
[----:B------:R-:W-:Y:S01]  /*2bc80*/  PRMT R0, RZ, 0x654, R0 ;  /* 0x00000654ff007816 */ /* 0x000fe20000000000 */
[----:B------:R-:W-:Y:S01]  /*2bc90*/  VIADD R5, R164, 0x40 ;  /* 0x00000040a4057836 */ /* 0x000fe20000000000 */
[-C--:B------:R-:W-:Y:S01]  /*2bca0*/  ISETP.GE.AND P1, PT, R6, R21.reuse, PT ;  /* 0x000000150600720c */ /* 0x080fe20003f26270 */
[C---:B------:R-:W-:Y:S01]  /*2bcb0*/  IMAD R9, R17.reuse, UR5, R4 ;  /* 0x0000000511097c24 */ /* 0x040fe2000f8e0204 */
[----:B0-----:R0:W-:Y:S01]  /*2bcc0*/  SYNCS.ARRIVE.TRANS64.RED.A1T0 RZ, [R0+URZ], RZ ;  /* 0x000000ff00ff79a7 */ /* 0x0011e2000810043f */
[----:B------:R-:W-:Y:S01]  /*2bcd0*/  IMAD.WIDE.U32 R6, R17, UR4, R2 ;  /* 0x0000000411067c25 */ /* 0x000fe2000f8e0002 */
[----:B------:R-:W-:-:S03]  /*2bce0*/  ISETP.GE.AND P0, PT, R5, R21, PT ;  /* 0x000000150500720c */ /* 0x000fc60003f06270 */
        /* <DEDUP_REMOVED lines=25> */
.L_x_10187:
[----:B------:R-:W-:Y:S05]  /*2be80*/  BSYNC B1 ;  /* 0x0000000000017941 */ /* 0x000fea0003800000 */
.L_x_10186:
        /* <DEDUP_REMOVED lines=22> */
[----:B-----5:R1:W-:Y:S04]  /*2bff0*/  @!P4 STG.E.128 desc[UR56][R8.64], R28 ;  /* 0x0000001c0800c986 */ /* 0x0203e8000c101d38 */
[----:B------:R1:W-:Y:S04]  /*2c000*/  @!P3 STG.E.128 desc[UR56][R8.64+0x80], R44 ;  /* 0x0000802c0800b986 */ /* 0x0003e8000c101d38 */
[----:B------:R1:W-:Y:S04]  /*2c010*/  @!P2 STG.E.128 desc[UR56][R8.64+0x100], R60 ;  /* 0x0001003c0800a986 */ /* 0x0003e8000c101d38 */
[----:B------:R1:W-:Y:S02]  /*2c020*/  @!P5 STG.E.128 desc[UR56][R8.64+0x180], R72 ;  /* 0x000180480800d986 */ /* 0x0003e4000c101d38 */
.L_x_10189:
[----:B------:R-:W-:Y:S05]  /*2c030*/  BSYNC B1 ;  /* 0x0000000000017941 */ /* 0x000fea0003800000 */
.L_x_10188:
        /* <DEDUP_REMOVED lines=22> */
[----:B-----5:R2:W-:Y:S04]  /*2c1a0*/  @!P2 STG.E.128 desc[UR56][R8.64], R32 ;  /* 0x000000200800a986 */ /* 0x0205e8000c101d38 */
[----:B------:R2:W-:Y:S04]  /*2c1b0*/  @!P3 STG.E.128 desc[UR56][R8.64+0x80], R48 ;  /* 0x000080300800b986 */ /* 0x0005e8000c101d38 */
[----:B------:R2:W-:Y:S04]  /*2c1c0*/  @!P4 STG.E.128 desc[UR56][R8.64+0x100], R12 ;  /* 0x0001000c0800c986 */ /* 0x0005e8000c101d38 */
[----:B------:R2:W-:Y:S02]  /*2c1d0*/  @!P5 STG.E.128 desc[UR56][R8.64+0x180], R76 ;  /* 0x0001804c0800d986 */ /* 0x0005e4000c101d38 */
.L_x_10191:
[----:B------:R-:W-:Y:S05]  /*2c1e0*/  BSYNC B1 ;  /* 0x0000000000017941 */ /* 0x000fea0003800000 */
.L_x_10190:
        /* <DEDUP_REMOVED lines=21> */
[----:B-----5:R3:W-:Y:S04]  /*2c340*/  @!P1 STG.E.128 desc[UR56][R4.64], R36 ;  /* 0x0000002404009986 */ /* 0x0207e8000c101d38 */
[----:B------:R3:W-:Y:S04]  /*2c350*/  @!P2 STG.E.128 desc[UR56][R4.64+0x80], R52 ;  /* 0x000080340400a986 */ /* 0x0007e8000c101d38 */
[----:B------:R3:W-:Y:S02]  /*2c360*/  @!P3 STG.E.128 desc[UR56][R4.64+0x100], R64 ;  /* 0x000100400400b986 */ /* 0x0007e4000c101d38 */
[----:B------:R-:W-:Y:S05]  /*2c370*/  @P0 BRA `(.L_x_10192) ;  /* 0x0000000800e80947 */ /* 0x000fea0003800000 */
[----:B------:R4:W-:Y:S01]  /*2c380*/  STG.E.128 desc[UR56][R4.64+0x180], R80 ;  /* 0x0001805004007986 */ /* 0x0009e2000c101d38 */
[----:B------:R-:W-:Y:S05]  /*2c390*/  BRA `(.L_x_10192) ;  /* 0x0000000800e07947 */ /* 0x000fea0003800000 */
.L_x_10184:
[----:B------:R-:W-:Y:S01]  /*2c3a0*/  ULDC.64 UR4, c[0x0][0xcd8] ;  /* 0x0003360000047ab9 */ /* 0x000fe20000000a00 */
[----:B-1----:R-:W1:Y:S01]  /*2c3b0*/  LDC.64 R2, c[0x0][0xcd8] ;  /* 0x00033600ff027b82 */ /* 0x002e620000000a00 */
[----:B------:R-:W-:Y:S01]  /*2c3c0*/  ISETP.NE.U32.AND P0, PT, RZ, UR4, PT ;  /* 0x00000004ff007c0c */ /* 0x000fe2000bf05070 */
[----:B------:R-:W-:-:S03]  /*2c3d0*/  IMAD.MOV.U32 R9, RZ, RZ, RZ ;  /* 0x000000ffff097224 */ /* 0x000fc600078e00ff */
[----:B------:R-:W-:Y:S01]  /*2c3e0*/  ISETP.NE.AND.EX P0, PT, RZ, UR5, PT, P0 ;  /* 0x00000005ff007c0c */ /* 0x000fe2000bf05300 */
[----:B------:R-:W-:Y:S02]  /*2c3f0*/  ULDC.64 UR4, c[0x0][0xce0] ;  /* 0x0003380000047ab9 */ /* 0x000fe40000000a00 */
[----:B------:R-:W-:-:S04]  /*2c400*/  ISETP.NE.U32.AND P1, PT, RZ, UR4, PT ;  /* 0x00000004ff007c0c */ /* 0x000fc8000bf25070 */
[----:B------:R-:W-:Y:S01]  /*2c410*/  ISETP.NE.AND.EX P1, PT, RZ, UR5, PT, P1 ;  /* 0x00000005ff007c0c */ /* 0x000fe2000bf25310 */
[----:B-1----:R-:W-:-:S12]  /*2c420*/  IMAD.WIDE R2, R178, 0x4, R2 ;  /* 0x00000004b2027825 */ /* 0x002fd800078e0202 */
[----:B------:R-:W1:Y:S01]  /*2c430*/  @P1 LDC.64 R4, c[0x0][0xce0] ;  /* 0x00033800ff041b82 */ /* 0x000e620000000a00 */
[----:B------:R-:W-:Y:S02]  /*2c440*/  ULDC UR4, c[0x0][0xb88] ;  /* 0x0002e20000047ab9 */ /* 0x000fe40000000800 */
[----:B------:R-:W-:Y:S01]  /*2c450*/  IMAD.U32 R7, RZ, RZ, UR4 ;  /* 0x00000004ff077e24 */ /* 0x000fe2000f8e00ff */
[----:B------:R4:W5:Y:S01]  /*2c460*/  @P0 LDG.E R9, desc[UR56][R2.64] ;  /* 0x0000003802090981 */ /* 0x000962000c1e1900 */
[----:B-1----:R-:W-:-:S05]  /*2c470*/  @P1 IMAD.WIDE R4, R178, 0x4, R4 ;  /* 0x00000004b2041825 */ /* 0x002fca00078e0204 */
[----:B------:R4:W5:Y:S01]  /*2c480*/  @P1 LDG.E R7, desc[UR56][R4.64] ;  /* 0x0000003804071981 */ /* 0x000962000c1e1900 */
[----:B------:R-:W-:Y:S01]  /*2c490*/  ISETP.GT.AND P2, PT, R211, 0x7f, PT ;  /* 0x0000007fd300780c */ /* 0x000fe20003f44270 */
[----:B------:R-:W-:-:S12]  /*2c4a0*/  @P1 BRA `(.L_x_10193) ;  /* 0x0000000000101947 */ /* 0x000fd80003800000 */
[----:B------:R-:W-:Y:S05]  /*2c4b0*/  @!P0 BRA `(.L_x_10193) ;  /* 0x00000000000c8947 */ /* 0x000fea0003800000 */
[----:B------:R-:W2:Y:S04]  /*2c4c0*/  LDG.E R0, desc[UR56][R2.64] ;  /* 0x0000003802007981 */ /* 0x000ea8000c1e1900 */
[----:B-----5:R-:W2:Y:S02]  /*2c4d0*/  LDG.E R7, desc[UR56][R2.64+0x4] ;  /* 0x0000043802077981 */ /* 0x020ea4000c1e1900 */
[----:B--2---:R-:W-:-:S07]  /*2c4e0*/  IMAD.IADD R7, R7, 0x1, -R0 ;  /* 0x0000000107077824 */ /* 0x004fce00078e0a00 */
.L_x_10193:
        /* <DEDUP_REMOVED lines=8> */
[----:B----4-:R-:W1:Y:S02]  /*2c570*/  S2R R2, SR_TID.X ;  /* 0x0000000000027919 */ /* 0x010e640000002100 */
[----:B-1----:R-:W-:-:S04]  /*2c580*/  IMAD R0, R180, 0x80, R2 ;  /* 0x00000080b4007824 */ /* 0x002fc800078e0202 */
[----:B------:R-:W-:-:S05]  /*2c590*/  VIADD R0, R0, 0xffffff80 ;  /* 0xffffff8000007836 */ /* 0x000fca0000000000 */
[----:B------:R-:W-:-:S13]  /*2c5a0*/  ISETP.GE.AND P0, PT, R0, R7, PT ;  /* 0x000000070000720c */ /* 0x000fda0003f06270 */
[----:B------:R-:W-:Y:S05]  /*2c5b0*/  @P0 BRA `(.L_x_10195) ;  /* 0x0000000000440947 */ /* 0x000fea0003800000 */
[----:B------:R-:W-:Y:S01]  /*2c5c0*/  IADD3 R2, P0, R0, R9, RZ ;  /* 0x0000000900027210 */ /* 0x000fe20007f1e0ff */
        /* <DEDUP_REMOVED lines=16> */
.L_x_10195:
[----:B------:R-:W-:Y:S05]  /*2c6d0*/  BSYNC B1 ;  /* 0x0000000000017941 */ /* 0x000fea0003800000 */
.L_x_10194:
[----:B------:R-:W-:Y:S01]  /*2c6e0*/  ULDC.64 UR4, c[0x0][0xba0] ;  /* 0x0002e80000047ab9 */ /* 0x000fe20000000a00 */
[----:B----4-:R-:W-:Y:S01]  /*2c6f0*/  IMAD.MOV.U32 R2, RZ, RZ, R159 ;  /* 0x000000ffff027224 */ /* 0x010fe200078e009f */
[----:B------:R-:W-:Y:S01]  /*2c700*/  BSSY B1, `(.L_x_10196) ;  /* 0x000002f000017945 */ /* 0x000fe20003800000 */
[----:B-1----:R-:W-:Y:S02]  /*2c710*/  IMAD.MOV.U32 R3, RZ, RZ, R12 ;  /* 0x000000ffff037224 */ /* 0x002fe400078e000c */
[----:B------:R-:W-:Y:S02]  /*2c720*/  IMAD R0, R6, UR4, RZ ;  /* 0x0000000406007c24 */ /* 0x000fe4000f8e02ff */
[----:B------:R-:W-:-:S04]  /*2c730*/  IMAD.WIDE.U32 R2, R9, UR4, R2 ;  /* 0x0000000409027c25 */ /* 0x000fc8000f8e0002 */
[----:B------:R-:W-:Y:S01]  /*2c740*/  IMAD R9, R9, UR5, R0 ;  /* 0x0000000509097c24 */ /* 0x000fe2000f8e0200 */
[----:B------:R-:W-:Y:S01]  /*2c750*/  ULDC.64 UR4, c[0x0][0xbe0] ;  /* 0x0002f80000047ab9 */ /* 0x000fe20000000a00 */
[----:B------:R-:W-:Y:S01]  /*2c760*/  IMAD R11, R180, -0x80, R7 ;  /* 0xffffff80b40b7824 */ /* 0x000fe200078e0207 */
[----:B------:R-:W-:Y:S01]  /*2c770*/  SHF.R.S32.HI R7, RZ, 0x1f, R164 ;  /* 0x0000001fff077819 */ /* 0x000fe200000114a4 */
[----:B------:R-:W-:Y:S02]  /*2c780*/  IMAD R0, R8, UR4, RZ ;  /* 0x0000000408007c24 */ /* 0x000fe4000f8e02ff */
[----:B------:R-:W-:Y:S01]  /*2c790*/  IMAD.IADD R3, R3, 0x1, R9 ;  /* 0x0000000103037824 */ /* 0x000fe200078e0209 */
[C---:B------:R-:W-:Y:S01]  /*2c7a0*/  ISETP.GE.AND P1, PT, R164.reuse, R11, PT ;  /* 0x0000000ba400720c */ /* 0x040fe20003f26270 */
[----:B------:R-:W-:Y:S02]  /*2c7b0*/  IMAD R5, R177, UR5, R0 ;  /* 0x00000005b1057c24 */ /* 0x000fe4000f8e0200 */
[----:B------:R-:W-:-:S02]  /*2c7c0*/  VIADD R0, R164, 0x20 ;  /* 0x00000020a4007836 */ /* 0x000fc40000000000 */
[----:B------:R-:W-:Y:S01]  /*2c7d0*/  IMAD.WIDE.U32 R2, R177, UR4, R2 ;  /* 0x00000004b1027c25 */ /* 0x000fe2000f8e0002 */
[----:B------:R-:W-:Y:S02]  /*2c7e0*/  ULDC.64 UR4, c[0x0][0xbe8] ;  /* 0x0002fa0000047ab9 */ /* 0x000fe40000000a00 */
[----:B------:R-:W-:Y:S01]  /*2c7f0*/  ISETP.GE.AND P0, PT, R0, R11, PT ;  /* 0x0000000b0000720c */ /* 0x000fe20003f06270 */
        /* <DEDUP_REMOVED lines=31> */
.L_x_10197:
[----:B------:R-:W-:Y:S05]  /*2c9f0*/  BSYNC B1 ;  /* 0x0000000000017941 */ /* 0x000fea0003800000 */
.L_x_10196:
[----:B------:R-:W-:Y:S01]  /*2ca00*/  BSSY B1, `(.L_x_10198) ;  /* 0x000001c000017945 */ /* 0x000fe20003800000 */
[----:B------:R-:W-:Y:S01]  /*2ca10*/  ISETP.GE.AND P1, PT, R0, R11, PT ;  /* 0x0000000b0000720c */ /* 0x000fe20003f26270 */
[----:B-1----:R-:W-:Y:S02]  /*2ca20*/  VIADD R8, R164, 0x60 ;  /* 0x00000060a4087836 */ /* 0x002fe40000000000 */
        /* <DEDUP_REMOVED lines=25> */
.L_x_10199:
[----:B------:R-:W-:Y:S05]  /*2cbc0*/  BSYNC B1 ;  /* 0x0000000000017941 */ /* 0x000fea0003800000 */
.L_x_10198:
        /* <DEDUP_REMOVED lines=27> */
.L_x_10201:
[----:B------:R-:W-:Y:S05]  /*2cd80*/  BSYNC B1 ;  /* 0x0000000000017941 */ /* 0x000fea0003800000 */
.L_x_10200:
[----:B------:R-:W-:Y:S05]  /*2cd90*/  @P0 BRA `(.L_x_10192) ;  /* 0x0000000000600947 */ /* 0x000fea0003800000 */
[----:B------:R-:W-:Y:S01]  /*2cda0*/  IADD3 R5, P0, R6, 0x60, RZ ;  /* 0x0000006006057810 */ /* 0x000fe20007f1e0ff */
[C---:B------:R-:W-:Y:S01]  /*2cdb0*/  VIADD R0, R159.reuse, 0x40 ;  /* 0x000000409f007836 */ /* 0x040fe20000000000 */
[----:B------:R-:W-:Y:S01]  /*2cdc0*/  ULDC UR4, c[0x0][0xb8c] ;  /* 0x0002e30000047ab9 */ /* 0x000fe20000000800 */
[----:B------:R-:W-:Y:S01]  /*2cdd0*/  ULDC.64 UR6, c[0x0][0xbd8] ;  /* 0x0002f60000067ab9 */ /* 0x000fe20000000a00 */
[----:B------:R-:W-:Y:S01]  /*2cde0*/  IMAD.MOV.U32 R2, RZ, RZ, R4 ;  /* 0x000000ffff027224 */ /* 0x000fe200078e0004 */
[C---:B------:R-:W-:Y:S01]  /*2cdf0*/  IADD3 R4, R159.reuse, 0x80, RZ ;  /* 0x000000809f047810 */ /* 0x040fe20007ffe0ff */
[----:B------:R-:W-:Y:S01]  /*2ce00*/  IMAD.X R6, RZ, RZ, R7, P0 ;  /* 0x000000ffff067224 */ /* 0x000fe200000e0607 */
[----:B------:R-:W-:Y:S01]  /*2ce10*/  ISETP.GE.AND P2, PT, R0, UR4, PT ;  /* 0x0000000400007c0c */ /* 0x000fe2000bf46270 */
[----:B------:R-:W-:Y:S01]  /*2ce20*/  IMAD.MOV.U32 R3, RZ, RZ, R13 ;  /* 0x000000ffff037224 */ /* 0x000fe200078e000d */
[----:B------:R-:W-:Y:S01]  /*2ce30*/  ISETP.GE.AND P3, PT, R4, UR4, PT ;  /* 0x0000000404007c0c */ /* 0x000fe2000bf66270 */
[----:B------:R-:W-:Y:S01]  /*2ce40*/  IMAD R6, R6, UR6, RZ ;  /* 0x0000000606067c24 */ /* 0x000fe2000f8e02ff */
[C---:B------:R-:W-:Y:S01]  /*2ce50*/  ISETP.GE.AND P1, PT, R159.reuse, UR4, PT ;  /* 0x000000049f007c0c */ /* 0x040fe2000bf26270 */
[----:B------:R-:W-:-:S02]  /*2ce60*/  VIADD R0, R159, 0xc0 ;  /* 0x000000c09f007836 */ /* 0x000fc40000000000 */
        /* <DEDUP_REMOVED lines=11> */
.L_x_10192:
[----:B------:R-:W-:Y:S05]  /*2cf20*/  BSYNC B0 ;  /* 0x0000000000007941 */ /* 0x000fea0003800000 */
.L_x_10183:
[----:B------:R-:W-:Y:S02]  /*2cf30*/  ULDC UR4, c[0x0][0xd14] ;  /* 0x0003450000047ab9 */ /* 0x000fe40000000800 */
[----:B---3--:R-:W-:-:S13]  /*2cf40*/  ISETP.GE.AND P0, PT, R119, UR4, PT ;  /* 0x0000000477007c0c */ /* 0x008fda000bf06270 */
[----:B------:R-:W-:Y:S05]  /*2cf50*/  @!P0 BRA `(.L_x_10202) ;  /* 0xfffffd4000688947 */ /* 0x000fea000383ffff */
[----:B------:R-:W-:Y:S05]  /*2cf60*/  BRA `(.L_x_9980) ;  /* 0x0000006000ac7947 */ /* 0x000fea0003800000 */
.L_x_9978:
[----:B------:R-:W-:-:S08]  /*2cf70*/  NOP ;  /* 0x0000000000007918 */ /* 0x000fd00000000000 */
[----:B------:R-:W0:-:S00]  /*2cf80*/  USETMAXREG.DEALLOC.CTAPOOL 0x18 ;  /* 0x00000018000079c8 */ /* 0x000e0000080e0500 */
[----:B0-----:R-:W-:-:S06]  /*2cf90*/  LOP3.LUT R0, R0, 0x3, RZ, 0xc0, !PT ;  /* 0x0000000300007812 */ /* 0x001fcc00078ec0ff */
[----:B------:R-:W0:Y:S02]  /*2cfa0*/  SHFL.IDX PT, R0, R0, RZ, 0x1f ;  /* 0x00001fff00007589 */ /* 0x000e2400000e0000 */
[----:B0-----:R-:W-:-:S13]  /*2cfb0*/  ISETP.NE.AND P0, PT, R0, RZ, PT ;  /* 0x000000ff0000720c */ /* 0x001fda0003f05270 */
[----:B------:R-:W-:Y:S05]  /*2cfc0*/  @P0 BRA `(.L_x_9980) ;  /* 0x0000006000940947 */ /* 0x000fea0003800000 */
        /* <DEDUP_REMOVED lines=56> */
.L_x_10207:
        /* <DEDUP_REMOVED lines=16> */
.L_x_10206:
[----:B------:R-:W-:Y:S05]  /*2d450*/  BSYNC B0 ;  /* 0x0000000000007941 */ /* 0x000fea0003800000 */
.L_x_10205:
        /* <DEDUP_REMOVED lines=25> */
.L_x_10203:
        /* <DEDUP_REMOVED lines=20> */
.L_x_10208:
        /* <DEDUP_REMOVED lines=56> */
.L_x_10204:
[----:B------:R-:W-:Y:S02]  /*2dab0*/  IMAD.MOV.U32 R17, RZ, RZ, RZ ;  /* 0x000000ffff117224 */ /* 0x000fe400078e00ff */
[----:B------:R-:W-:Y:S02]  /*2dac0*/  IMAD.U32 R16, RZ, RZ, UR6 ;  /* 0x00000006ff107e24 */ /* 0x000fe4000f8e00ff */
[----:B------:R-:W-:-:S07]  /*2dad0*/  IMAD.MOV.U32 R18, RZ, RZ, RZ ;  /* 0x000000ffff127224 */ /* 0x000fce00078e00ff */
.L_x_10209:
        /* <DEDUP_REMOVED lines=16> */
[----:B------:R-:W-:Y:S01]  /*2dbe0*/  ULDC.64 UR54, c[0x0][0x198] ;  /* 0x0000660000367ab9 */ /* 0x000fe20000000a00 */
[----:B------:R-:W-:Y:S01]  /*2dbf0*/  ULDC UR51, c[0x0][0xc] ;  /* 0x0000030000337ab9 */ /* 0x000fe20000000800 */
[----:B------:R-:W-:Y:S01]  /*2dc00*/  UMOV UR52, URZ ;  /* 0x0000003f00347c82 */ /* 0x000fe20008000000 */
[----:B------:R1:W-:Y:S04]  /*2dc10*/  STL [R1+0x46c], R0 ;  /* 0x00046c0001007387 */ /* 0x0003e80000100800 */
[----:B------:R1:W-:Y:S04]  /*2dc20*/  STL [R1+0x460], RZ ;  /* 0x000460ff01007387 */ /* 0x0003e80000100800 */
[----:B------:R1:W-:Y:S02]  /*2dc30*/  STL [R1+0x468], R0 ;  /* 0x0004680001007387 */ /* 0x0003e40000100800 */
.L_x_10310:
        /* <DEDUP_REMOVED lines=45> */
.L_x_10211:
        /* <DEDUP_REMOVED lines=18> */
.L_x_10212:
[----:B------:R-:W-:Y:S05]  /*2e030*/  @!P3 BRA `(.L_x_10213) ;  /* 0x00000000000cb947 */ /* 0x000fea0003800000 */
[----:B------:R-:W2:Y:S04]  /*2e040*/  LDG.E R7, desc[UR56][R4.64] ;  /* 0x0000003804077981 */ /* 0x000ea8000c1e1900 */
[----:B-1----:R-:W2:Y:S02]  /*2e050*/  LDG.E R8, desc[UR56][R4.64+0x4] ;  /* 0x0000043804087981 */ /* 0x002ea4000c1e1900 */
[----:B--2---:R-:W-:-:S07]  /*2e060*/  IMAD.IADD R7, R8, 0x1, -R7 ;  /* 0x0000000108077824 */ /* 0x004fce00078e0a07 */
.L_x_10213:
[----:B--2---:R-:W2:Y:S04]  /*2e070*/  @P1 LDG.E R4, desc[UR56][R2.64] ;  /* 0x0000003802041981 */ /* 0x004ea8000c1e1900 */
[----:B------:R1:W2:Y:S02]  /*2e080*/  @P1 LDG.E R5, desc[UR56][R2.64+0x4] ;  /* 0x0000043802051981 */ /* 0x0002a4000c1e1900 */
[----:B-1----:R-:W1:Y:S02]  /*2e090*/  LDC.64 R2, c[0x0][0xad8] ;  /* 0x0002b600ff027b82 */ /* 0x002e640000000a00 */
[----:B-1----:R-:W-:Y:S01]  /*2e0a0*/  ISETP.GE.AND P2, PT, R3, 0x1, PT ;  /* 0x000000010300780c */ /* 0x002fe20003f46270 */
[----:B--2---:R-:W-:Y:S02]  /*2e0b0*/  @P1 IMAD.IADD R9, R5, 0x1, -R4 ;  /* 0x0000000105091824 */ /* 0x004fe400078e0a04 */
[----:B-----5:R-:W-:-:S04]  /*2e0c0*/  IMAD.IADD R5, R7, 0x1, -R6 ;  /* 0x0000000107057824 */ /* 0x020fc800078e0a06 */
[----:B------:R-:W-:-:S04]  /*2e0d0*/  IMAD.IADD R8, R5, 0x1, R9 ;  /* 0x0000000105087824 */ /* 0x000fc800078e0209 */
[----:B------:R-:W-:-:S04]  /*2e0e0*/  VIADD R4, R8, 0x5f ;  /* 0x0000005f08047836 */ /* 0x000fc80000000000 */
[----:B------:R-:W-:-:S05]  /*2e0f0*/  IMAD.HI R4, R4, 0x2aaaaaab, RZ ;  /* 0x2aaaaaab04047827 */ /* 0x000fca00078e02ff */
[----:B------:R-:W-:-:S04]  /*2e100*/  SHF.R.U32.HI R7, RZ, 0x1f, R4 ;  /* 0x0000001fff077819 */ /* 0x000fc80000011604 */
[----:B------:R-:W-:Y:S02]  /*2e110*/  LEA.HI.SX32 R20, R4, R7, 0x1c ;  /* 0x0000000704147211 */ /* 0x000fe400078fe2ff */
[----:B------:R-:W-:-:S04]  /*2e120*/  LEA R4, R17, 0x80, 0x7 ;  /* 0x0000008011047811 */ /* 0x000fc800078e38ff */
[----:B------:R-:W-:-:S05]  /*2e130*/  IADD3 R4, R8, R4, -R0 ;  /* 0x0000000408047210 */ /* 0x000fca0007ffe800 */
[----:B------:R-:W-:Y:S01]  /*2e140*/  IMAD.IADD R2, R4, 0x1, R2 ;  /* 0x0000000104027824 */ /* 0x000fe200078e0202 */
[----:B------:R-:W-:Y:S06]  /*2e150*/  @!P2 BRA `(.L_x_10214) ;  /* 0x000000000048a947 */ /* 0x000fec0003800000 */
[C---:B------:R-:W-:Y:S01]  /*2e160*/  ISETP.GT.AND P0, PT, R4.reuse, RZ, PT ;  /* 0x000000ff0400720c */ /* 0x040fe20003f04270 */
[----:B------:R-:W-:Y:S01]  /*2e170*/  BSSY B0, `(.L_x_10215) ;  /* 0x000000e000007945 */ /* 0x000fe20003800000 */
[----:B0-----:R-:W-:-:S11]  /*2e180*/  VIADD R11, R4, 0xffffffff ;  /* 0xffffffff040b7836 */ /* 0x001fd60000000000 */
        /* <DEDUP_REMOVED lines=8> */
.L_x_10216:
[----:B------:R-:W-:-:S13]  /*2e210*/  ISETP.NE.AND P0, PT, R3, 0x1, PT ;  /* 0x000000010300780c */ /* 0x000fda0003f05270 */
[----:B------:R-:W0:Y:S02]  /*2e220*/  @P0 LDC.64 R6, c[0x0][0xae0] ;  /* 0x0002b800ff060b82 */ /* 0x000e240000000a00 */
[----:B0-----:R-:W-:-:S05]  /*2e230*/  @P0 IMAD.HI.U32 R6, R11, R6, RZ ;  /* 0x000000060b060227 */ /* 0x001fca00078e00ff */
[----:B------:R-:W-:-:S07]  /*2e240*/  @P0 SHF.R.U32.HI R11, RZ, R7, R6 ;  /* 0x00000007ff0b0219 */ /* 0x000fce0000011606 */
.L_x_10217:
[----:B------:R-:W-:Y:S05]  /*2e250*/  BSYNC B0 ;  /* 0x0000000000007941 */ /* 0x000fea0003800000 */
.L_x_10215:
[----:B------:R-:W-:-:S05]  /*2e260*/  IMAD R11, R11, R3, R3 ;  /* 0x000000030b0b7224 */ /* 0x000fca00078e0203 */
[----:B------:R-:W-:-:S07]  /*2e270*/  VIMNMX R2, R2, R11, PT ;  /* 0x0000000b02027248 */ /* 0x000fce0003fe0100 */
.L_x_10214:
        /* <DEDUP_REMOVED lines=9> */
[----:B0-----:R-:W-:-:S11]  /*2e310*/  LOP3.LUT R11, RZ, R0, RZ, 0x33, !PT ;  /* 0x00000000ff0b7212 */ /* 0x001fd600078e33ff */
[----:B------:R-:W0:Y:S02]  /*2e320*/  @P0 LDC.64 R6, c[0x0][0xae0] ;  /* 0x0002b800ff060b82 */ /* 0x000e240000000a00 */
[----:B0-----:R-:W-:-:S05]  /*2e330*/  @P0 IMAD.HI.U32 R6, R11, R6, RZ ;  /* 0x000000060b060227 */ /* 0x001fca00078e00ff */
[----:B------:R-:W-:-:S04]  /*2e340*/  @P0 SHF.R.U32.HI R11, RZ, R7, R6 ;  /* 0x00000007ff0b0219 */ /* 0x000fc80000011606 */
[----:B------:R-:W-:Y:S01]  /*2e350*/  LOP3.LUT R11, RZ, R11, RZ, 0x33, !PT ;  /* 0x0000000bff0b7212 */ /* 0x000fe200078e33ff */
[----:B------:R-:W-:Y:S06]  /*2e360*/  BRA `(.L_x_10221) ;  /* 0x0000000000147947 */ /* 0x000fec0003800000 */
.L_x_10220:
[----:B------:R-:W-:Y:S01]  /*2e370*/  ISETP.NE.AND P0, PT, R3, 0x1, PT ;  /* 0x000000010300780c */ /* 0x000fe20003f05270 */
[----:B0-----:R-:W-:-:S12]  /*2e380*/  IMAD.MOV.U32 R11, RZ, RZ, R0 ;  /* 0x000000ffff0b7224 */ /* 0x001fd800078e0000 */
[----:B------:R-:W0:Y:S02]  /*2e390*/  @P0 LDC.64 R6, c[0x0][0xae0] ;  /* 0x0002b800ff060b82 */ /* 0x000e240000000a00 */
[----:B0-----:R-:W-:-:S05]  /*2e3a0*/  @P0 IMAD.HI.U32 R6, R0, R6, RZ ;  /* 0x0000000600060227 */ /* 0x001fca00078e00ff */
[----:B------:R-:W-:-:S07]  /*2e3b0*/  @P0 SHF.R.U32.HI R11, RZ, R7, R6 ;  /* 0x00000007ff0b0219 */ /* 0x000fce0000011606 */
.L_x_10221:
[----:B------:R-:W-:Y:S05]  /*2e3c0*/  BSYNC B0 ;  /* 0x0000000000007941 */ /* 0x000fea0003800000 */
.L_x_10219:
[----:B------:R-:W-:-:S05]  /*2e3d0*/  IMAD R3, R11, R3, RZ ;  /* 0x000000030b037224 */ /* 0x000fca00078e02ff */
[----:B------:R-:W-:-:S07]  /*2e3e0*/  VIMNMX R8, R8, R3, !PT ;  /* 0x0000000308087248 */ /* 0x000fce0007fe0100 */
.L_x_10218:
        /* <DEDUP_REMOVED lines=35> */
.L_x_10379:
[----:B------:R-:W-:-:S03]  /*2e620*/  UMOV UR4, 0xffffffff ;  /* 0xffffffff00047882 */ /* 0x000fc60000000000 */
[----:B------:R-:W-:Y:S05]  /*2e630*/  BRA.DIV UR4, `(.L_x_10225) ;  /* 0x0000005a04cc7947 */ /* 0x000fea000b800000 */
[----:B------:R-:W-:-:S13]  /*2e640*/  ELECT P6, URZ, PT ;  /* 0x00000000003f782f */ /* 0x000fda00038c0000 */
.L_x_10382:
        /* <DEDUP_REMOVED lines=11> */
.L_x_10383:
[----:B------:R-:W-:Y:S04]  /*2e700*/  BSSY B1, `(.L_x_10227) ;  /* 0x000004d000017945 */ /* 0x000fe80003800000 */
[----:B------:R-:W-:Y:S05]  /*2e710*/  @!P6 BRA `(.L_x_10228) ;  /* 0x00000004002ce947 */ /* 0x000fea0003800000 */
[----:B0-----:R-:W1:Y:S04]  /*2e720*/  LDL R11, [R1+0x464] ;  /* 0x00046400010b7983 */ /* 0x001e680000100800 */
[----:B------:R-:W2:Y:S01]  /*2e730*/  LDL R9, [R1+0x46c] ;  /* 0x00046c0001097983 */ /* 0x000ea20000100800 */
[----:B-1----:R-:W-:Y:S01]  /*2e740*/  IMAD R8, R11, 0x8, R7 ;  /* 0x000000080b087824 */ /* 0x002fe200078e0207 */
[----:B--2---:R-:W-:-:S04]  /*2e750*/  SHF.L.U32 R9, R9, 0x1f, RZ ;  /* 0x0000001f09097819 */ /* 0x004fc800000006ff */
[----:B------:R-:W0:Y:S02]  /*2e760*/  SYNCS.PHASECHK.TRANS64.TRYWAIT P0, [R8+URZ+0x324a0], R9 ;  /* 0x0324a009080075a7 */ /* 0x000e24000800017f */
[----:B0-----:R-:W-:Y:S05]  /*2e770*/  @!P0 BRA `(.L_x_10229) ;  /* 0x0000005800b08947 */ /* 0x001fea0003800000 */
.L_x_10384:
        /* <DEDUP_REMOVED lines=11> */
.L_x_10230:
        /* <DEDUP_REMOVED lines=19> */
.L_x_10385:
        /* <DEDUP_REMOVED lines=8> */
.L_x_10232:
        /* <DEDUP_REMOVED lines=31> */
.L_x_10228:
[----:B------:R-:W-:Y:S05]  /*2ebd0*/  BSYNC B1 ;  /* 0x0000000000017941 */ /* 0x000fea0003800000 */
.L_x_10227:
[----:B-1----:R-:W2:Y:S04]  /*2ebe0*/  LDL.LU R8, [R1+0x464] ;  /* 0x0004640001087983 */ /* 0x002ea80000300800 */
[----:B0-----:R-:W3:Y:S01]  /*2ebf0*/  LDL.LU R11, [R1+0x46c] ;  /* 0x00046c00010b7983 */ /* 0x001ee20000300800 */
        /* <DEDUP_REMOVED lines=14> */
.L_x_10239:
        /* <DEDUP_REMOVED lines=9> */
.L_x_10386:
        /* <DEDUP_REMOVED lines=11> */
.L_x_10236:
        /* <DEDUP_REMOVED lines=17> */
.L_x_10387:
        /* <DEDUP_REMOVED lines=8> */
.L_x_10238:
        /* <DEDUP_REMOVED lines=31> */
.L_x_10234:
[----:B------:R-:W-:Y:S05]  /*2f1a0*/  BSYNC B1 ;  /* 0x0000000000017941 */ /* 0x000fea0003800000 */
.L_x_10233:
        /* <DEDUP_REMOVED lines=9> */
[----:B------:R-:W-:Y:S01]  /*2f240*/  ISETP.GT.AND P0, PT, R3, R2, PT ;  /* 0x000000020300720c */ /* 0x000fe20003f04270 */
[----:B------:R1:W-:Y:S04]  /*2f250*/  STL [R1+0x464], R9 ;  /* 0x0004640901007387 */ /* 0x0003e80000100800 */
[----:B------:R1:W-:Y:S08]  /*2f260*/  STL [R1+0x46c], R11 ;  /* 0x00046c0b01007387 */ /* 0x0003f00000100800 */
[----:B------:R-:W-:Y:S05]  /*2f270*/  @P0 BRA `(.L_x_10239) ;  /* 0xfffffff800980947 */ /* 0x000fea000383ffff */
.L_x_10223:
[----:B------:R-:W-:Y:S05]  /*2f280*/  BSYNC B0 ;  /* 0x0000000000007941 */ /* 0x000fea0003800000 */
.L_x_10222:
        /* <DEDUP_REMOVED lines=17> */
.L_x_10242:
[----:B------:R-:W-:-:S13]  /*2f3a0*/  ISETP.NE.AND P1, PT, R3, 0x1, PT ;  /* 0x000000010300780c */ /* 0x000fda0003f25270 */
[----:B------:R-:W2:Y:S02]  /*2f3b0*/  @P1 LDC.64 R4, c[0x0][0xae0] ;  /* 0x0002b800ff041b82 */ /* 0x000ea40000000a00 */
[----:B--2---:R-:W-:-:S05]  /*2f3c0*/  @P1 IMAD.HI.U32 R4, R6, R4, RZ ;  /* 0x0000000406041227 */ /* 0x004fca00078e00ff */
[----:B------:R-:W-:-:S07]  /*2f3d0*/  @P1 SHF.R.U32.HI R6, RZ, R5, R4 ;  /* 0x00000005ff061219 */ /* 0x000fce0000011604 */
.L_x_10243:
[----:B------:R-:W-:Y:S05]  /*2f3e0*/  BSYNC B0 ;  /* 0x0000000000007941 */ /* 0x000fea0003800000 */
.L_x_10241:
[----:B------:R-:W-:-:S05]  /*2f3f0*/  IMAD R5, R6, R3, R3 ;  /* 0x0000000306057224 */ /* 0x000fca00078e0203 */
[----:B------:R-:W-:-:S07]  /*2f400*/  VIMNMX R2, R2, R5, PT ;  /* 0x0000000502027248 */ /* 0x000fce0003fe0100 */
.L_x_10240:
        /* <DEDUP_REMOVED lines=19> */
.L_x_10246:
[----:B------:R-:W-:-:S13]  /*2f540*/  ISETP.NE.AND P0, PT, R3, 0x1, PT ;  /* 0x000000010300780c */ /* 0x000fda0003f05270 */
[----:B------:R-:W3:Y:S02]  /*2f550*/  @P0 LDC.64 R4, c[0x0][0xae0] ;  /* 0x0002b800ff040b82 */ /* 0x000ee40000000a00 */
[----:B---3--:R-:W-:-:S05]  /*2f560*/  @P0 IMAD.HI.U32 R4, R0, R4, RZ ;  /* 0x0000000400040227 */ /* 0x008fca00078e00ff */
[----:B------:R-:W-:-:S07]  /*2f570*/  @P0 SHF.R.U32.HI R0, RZ, R5, R4 ;  /* 0x00000005ff000219 */ /* 0x000fce0000011604 */
.L_x_10247:
[----:B------:R-:W-:Y:S05]  /*2f580*/  BSYNC B0 ;  /* 0x0000000000007941 */ /* 0x000fea0003800000 */
.L_x_10245:
[----:B------:R-:W-:-:S05]  /*2f590*/  IMAD R3, R0, R3, RZ ;  /* 0x0000000300037224 */ /* 0x000fca00078e02ff */
[----:B------:R-:W-:-:S07]  /*2f5a0*/  VIMNMX R2, R2, R3, !PT ;  /* 0x0000000302027248 */ /* 0x000fce0007fe0100 */
.L_x_10244:
        /* <DEDUP_REMOVED lines=25> */
.L_x_10249:
        /* <DEDUP_REMOVED lines=17> */
[----:B01----:R-:W-:Y:S02]  /*2f850*/  IMAD.U32 R11, RZ, RZ, UR5 ;  /* 0x00000005ff0b7e24 */ /* 0x003fe4000f8e00ff */
[----:B------:R-:W-:Y:S02]  /*2f860*/  IMAD.MOV.U32 R8, RZ, RZ, 0x70 ;  /* 0x00000070ff087424 */ /* 0x000fe400078e00ff */
[----:B------:R-:W-:Y:S02]  /*2f870*/  IMAD.MOV.U32 R12, RZ, RZ, 0x1 ;  /* 0x00000001ff0c7424 */ /* 0x000fe400078e00ff */
[----:B------:R-:W-:-:S07]  /*2f880*/  IMAD.MOV.U32 R13, RZ, RZ, RZ ;  /* 0x000000ffff0d7224 */ /* 0x000fce00078e00ff */
[----:B------:R-:W-:-:S07]  /*2f890*/  LEPC R20, `(.L_x_10251) ;  /* 0x000000001014794e */ /* 0x000fce0000000000 */
[----:B---3--:R-:W-:Y:S05]  /*2f8a0*/  CALL.ABS.NOINC R2 ;  /* 0x0000000002007343 */ /* 0x008fea0003c00000 */
.L_x_10251:
        /* <DEDUP_REMOVED lines=14> */
[----:B01----:R-:W-:Y:S02]  /*2f990*/  IMAD.U32 R11, RZ, RZ, UR5 ;  /* 0x00000005ff0b7e24 */ /* 0x003fe4000f8e00ff */
[----:B------:R-:W-:Y:S02]  /*2f9a0*/  IMAD.MOV.U32 R8, RZ, RZ, 0x70 ;  /* 0x00000070ff087424 */ /* 0x000fe400078e00ff */
[----:B------:R-:W-:Y:S02]  /*2f9b0*/  IMAD.MOV.U32 R12, RZ, RZ, 0x1 ;  /* 0x00000001ff0c7424 */ /* 0x000fe400078e00ff */
[----:B---3--:R-:W-:-:S07]  /*2f9c0*/  IMAD.MOV.U32 R13, RZ, RZ, RZ ;  /* 0x000000ffff0d7224 */ /* 0x008fce00078e00ff */
[----:B------:R-:W-:-:S07]  /*2f9d0*/  LEPC R20, `(.L_x_10253) ;  /* 0x000000001014794e */ /* 0x000fce0000000000 */
[----:B----4-:R-:W-:Y:S05]  /*2f9e0*/  CALL.ABS.NOINC R2 ;  /* 0x0000000002007343 */ /* 0x010fea0003c00000 */
.L_x_10253:
        /* <DEDUP_REMOVED lines=16> */
.L_x_10252:
[----:B--2---:R-:W2:Y:S01]  /*2faf0*/  LDL.LU R6, [R1+0x480] ;  /* 0x0004800001067983 */ /* 0x004ea20000300800 */
[----:B------:R-:W3:Y:S01]  /*2fb00*/  LDC R0, c[0x0][0x428] ;  /* 0x00010a00ff007b82 */ /* 0x000ee20000000800 */
[----:B------:R-:W-:Y:S01]  /*2fb10*/  ULDC.64 UR4, c[0x0][0xaf0] ;  /* 0x0002bc0000047ab9 */ /* 0x000fe20000000a00 */
[----:B------:R-:W-:Y:S01]  /*2fb20*/  IMAD.MOV.U32 R4, RZ, RZ, R19 ;  /* 0x000000ffff047224 */ /* 0x000fe200078e0013 */
[----:B------:R-:W4:Y:S01]  /*2fb30*/  S2R R5, SR_TID.X ;  /* 0x0000000000057919 */ /* 0x000f220000002100 */
        /* <DEDUP_REMOVED lines=20> */
[----:B------:R-:W-:Y:S01]  /*2fc80*/  VOTEU.ALL UP0, P6 ;  /* 0x00000000003f7886 */ /* 0x000fe20003000000 */
[----:B---3--:R-:W-:Y:S01]  /*2fc90*/  SEL R2, R19, RZ, !P0 ;  /* 0x000000ff13027207 */ /* 0x008fe20004000000 */
[----:B--2---:R-:W-:-:S07]  /*2fca0*/  IMAD R17, R17, 0x80, R6 ;  /* 0x0000008011117824 */ /* 0x004fce00078e0206 */
.L_x_10254:
        /* <DEDUP_REMOVED lines=11> */
[----:B------:R-:W3:Y:S01]  /*2fd60*/  LDC.64 R20, c[0x0][0x3f8] ;  /* 0x0000fe00ff147b82 */ /* 0x000ee20000000a00 */
[----:B------:R-:W-:Y:S02]  /*2fd70*/  ULDC.64 UR4, c[0x0][0xb00] ;  /* 0x0002c00000047ab9 */ /* 0x000fe40000000a00 */
[----:B---3--:R-:W-:Y:S01]  /*2fd80*/  LOP3.LUT P0, RZ, R20, UR4, RZ, 0xfc, !PT ;  /* 0x0000000414ff7c12 */ /* 0x008fe2000f80fcff */
[----:B------:R-:W-:-:S03]  /*2fd90*/  UMOV UR4, 0xffffffff ;  /* 0xffffffff00047882 */ /* 0x000fc60000000000 */
[----:B------:R-:W-:-:S04]  /*2fda0*/  LOP3.LUT P0, RZ, R21, UR5, RZ, 0xfc, P0 ;  /* 0x0000000515ff7c12 */ /* 0x000fc8000800fcff */
[----:B-----5:R-:W-:Y:S01]  /*2fdb0*/  SEL R6, R4, RZ, !P0 ;  /* 0x000000ff04067207 */ /* 0x020fe20004000000 */
[----:B--2---:R-:W-:Y:S01]  /*2fdc0*/  VIADD R3, R3, 0xffffffff ;  /* 0xffffffff03037836 */ /* 0x004fe20000000000 */
[----:B------:R-:W-:Y:S07]  /*2fdd0*/  BRA.DIV UR4, `(.L_x_10255) ;  /* 0x0000004604687947 */ /* 0x000fee000b800000 */
.L_x_10390:
[----:B------:R-:W-:Y:S01]  /*2fde0*/  UMOV UR4, 0xffffffff ;  /* 0xffffffff00047882 */ /* 0x000fe20000000000 */
[----:B------:R-:W-:Y:S02]  /*2fdf0*/  SHF.R.S32.HI R8, RZ, 0x1f, R4 ;  /* 0x0000001fff087819 */ /* 0x000fe40000011404 */
[----:B------:R-:W-:Y:S05]  /*2fe00*/  BRA.DIV UR4, `(.L_x_10256) ;  /* 0x0000004604907947 */ /* 0x000fea000b800000 */
[----:B------:R-:W-:-:S13]  /*2fe10*/  ELECT P6, URZ, PT ;  /* 0x00000000003f782f */ /* 0x000fda00038c0000 */
.L_x_10393:
[----:B------:R-:W-:Y:S05]  /*2fe20*/  @!P6 BRA `(.L_x_10257) ;  /* 0x0000000000fce947 */ /* 0x000fea0003800000 */
[----:B------:R-:W-:-:S04]  /*2fe30*/  ISETP.NE.U32.AND P0, PT, R20, RZ, PT ;  /* 0x000000ff1400720c */ /* 0x000fc80003f05070 */
[----:B------:R-:W-:-:S13]  /*2fe40*/  ISETP.NE.AND.EX P0, PT, R21, RZ, PT, P0 ;  /* 0x000000ff1500720c */ /* 0x000fda0003f05300 */
[----:B------:R-:W-:Y:S05]  /*2fe50*/  @!P0 BRA `(.L_x_10258) ;  /* 0x0000000000488947 */ /* 0x000fea0003800000 */
[----:B-1----:R-:W1:Y:S01]  /*2fe60*/  LDC R9, c[0x0][0x41c] ;  /* 0x00010700ff097b82 */ /* 0x002e620000000800 */
[----:B------:R-:W-:Y:S01]  /*2fe70*/  IMAD.MOV.U32 R5, RZ, RZ, R3 ;  /* 0x000000ffff057224 */ /* 0x000fe200078e0003 */
        /* <DEDUP_REMOVED lines=14> */
[----:B0-----:R-:W-:-:S05]  /*2ff60*/  LEA.HI.X R11, R6, R21, R5, 0x2, P0 ;  /* 0x00000015060b7211 */ /* 0x001fca00000f1405 */
[----:B------:R2:W5:Y:S04]  /*2ff70*/  LDG.E R6, desc[UR56][R10.64] ;  /* 0x000000380a067981 */ /* 0x000568000c1e1900 */
.L_x_10258:
[----:B------:R-:W3:Y:S01]  /*2ff80*/  LDL R5, [R1+0x460] ;  /* 0x0004600001057983 */ /* 0x000ee20000100800 */
[----:B-1----:R-:W-:-:S03]  /*2ff90*/  MOV R9, 0x400 ;  /* 0x0000040000097802 */ /* 0x002fc60000000f00 */
[----:B------:R-:W4:Y:S01]  /*2ffa0*/  LDL R7, [R1+0x468] ;  /* 0x0004680001077983 */ /* 0x000f220000100800 */
[----:B--2---:R-:W1:Y:S02]  /*2ffb0*/  S2R R10, SR_CgaCtaId ;  /* 0x00000000000a7919 */ /* 0x004e640000008800 */
[----:B-1----:R-:W-:-:S05]  /*2ffc0*/  LEA R9, R10, R9, 0x18 ;  /* 0x000000090a097211 */ /* 0x002fca00078ec0ff */
[----:B---3--:R-:W-:Y:S01]  /*2ffd0*/  IMAD R5, R5, 0x8, R9 ;  /* 0x0000000805057824 */ /* 0x008fe200078e0209 */
[----:B----4-:R-:W-:-:S04]  /*2ffe0*/  SHF.L.U32 R7, R7, 0x1f, RZ ;  /* 0x0000001f07077819 */ /* 0x010fc800000006ff */
[----:B------:R-:W1:Y:S02]  /*2fff0*/  SYNCS.PHASECHK.TRANS64.TRYWAIT P0, [R5+URZ+0x32440], R7 ;  /* 0x03244007050075a7 */ /* 0x000e64000800017f */
[----:B-1----:R-:W-:Y:S05]  /*30000*/  @!P0 BRA `(.L_x_10259) ;  /* 0x0000004400308947 */ /* 0x002fea0003800000 */
.L_x_10394:
        /* <DEDUP_REMOVED lines=11> */
.L_x_10260:
[----:B------:R-:W2:Y:S01]  /*300c0*/  LDL R9, [R1+0x460] ;  /* 0x0004600001097983 */ /* 0x000ea20000100800 */
        /* <DEDUP_REMOVED lines=20> */
[----:B--2---:R-:W-:Y:S01]  /*30210*/  NOP ;  /* 0x0000000000007918 */ /* 0x004fe20000000000 */
.L_x_10257:
        /* <DEDUP_REMOVED lines=26> */
[----:B--2---:R-:W-:Y:S01]  /*303c0*/  IMAD.MOV.U32 R2, RZ, RZ, 0x10000 ;  /* 0x00010000ff027424 */ /* 0x004fe200078e00ff */
        /* <DEDUP_REMOVED lines=28> */
.L_x_10262:
[----:B------:R-:W-:Y:S05]  /*30590*/  BSYNC B0 ;  /* 0x0000000000007941 */ /* 0x000fea0003800000 */
.L_x_10261:
[----:B------:R-:W-:-:S04]  /*305a0*/  UIADD3 UR52, UR52, 0x1, URZ ;  /* 0x0000000134347890 */ /* 0x000fc8000fffe03f */
[----:B------:R-:W-:-:S04]  /*305b0*/  ULEA.HI UR4, UR52, UR52, URZ, 0x1 ;  /* 0x0000003434047291 */ /* 0x000fc8000f8f083f */
[----:B------:R-:W-:-:S04]  /*305c0*/  ULOP3.LUT UR4, UR4, 0xfffffffe, URZ, 0xc0, !UPT ;  /* 0xfffffffe04047892 */ /* 0x000fc8000f8ec03f */
[----:B------:R-:W-:-:S06]  /*305d0*/  UIADD3 UR4, UR52, -UR4, URZ ;  /* 0x8000000434047290 */ /* 0x000fcc000fffe03f */
[----:B------:R-:W-:-:S05]  /*305e0*/  IMAD.U32 R2, RZ, RZ, UR4 ;  /* 0x00000004ff027e24 */ /* 0x000fca000f8e00ff */
[----:B------:R-:W-:-:S04]  /*305f0*/  SHF.L.U32 R2, R2, 0x1f, RZ ;  /* 0x0000001f02027819 */ /* 0x000fc800000006ff */
[----:B------:R-:W2:Y:S02]  /*30600*/  SYNCS.PHASECHK.TRANS64.TRYWAIT P0, [R5+URZ+0x32420], R2 ;  /* 0x03242002050075a7 */ /* 0x000ea4000800017f */
[----:B--2---:R-:W-:Y:S05]  /*30610*/  @!P0 BRA `(.L_x_10263) ;  /* 0x0000003c00c08947 */ /* 0x004fea0003800000 */
.L_x_10395:
[----:B------:R-:W-:Y:S01]  /*30620*/  ULDC.64 UR46, c[0x0][0x3f8] ;  /* 0x0000fe00002e7ab9 */ /* 0x000fe20000000a00 */
[----:B------:R-:W-:Y:S01]  /*30630*/  ULDC.64 UR38, c[0x0][0x408] ;  /* 0x0001020000267ab9 */ /* 0x000fe20000000a00 */
[----:B------:R-:W-:Y:S04]  /*30640*/  BSSY B0, `(.L_x_10264) ;  /* 0x000003b000007945 */ /* 0x000fe80003800000 */
[----:B------:R-:W-:Y:S05]  /*30650*/  @!P6 BRA `(.L_x_10265) ;  /* 0x0000000000e4e947 */ /* 0x000fea0003800000 */
[----:B------:R-:W3:Y:S01]  /*30660*/  LDL R7, [R1+0x460] ;  /* 0x0004600001077983 */ /* 0x000ee20000100800 */
[----:B-1----:R-:W-:-:S03]  /*30670*/  MOV R9, 0x400 ;  /* 0x0000040000097802 */ /* 0x002fc60000000f00 */
[----:B--2---:R-:W2:Y:S01]  /*30680*/  LDL R5, [R1+0x468] ;  /* 0x0004680001057983 */ /* 0x004ea20000100800 */
[----:B------:R-:W1:Y:S02]  /*30690*/  S2R R10, SR_CgaCtaId ;  /* 0x00000000000a7919 */ /* 0x000e640000008800 */
[----:B-1----:R-:W-:-:S05]  /*306a0*/  LEA R9, R10, R9, 0x18 ;  /* 0x000000090a097211 */ /* 0x002fca00078ec0ff */
[----:B---3--:R-:W-:Y:S01]  /*306b0*/  IMAD R2, R7, 0x8, R9 ;  /* 0x0000000807027824 */ /* 0x008fe200078e0209 */
[----:B--2---:R-:W-:-:S04]  /*306c0*/  SHF.L.U32 R5, R5, 0x1f, RZ ;  /* 0x0000001f05057819 */ /* 0x004fc800000006ff */
[----:B------:R-:W1:Y:S02]  /*306d0*/  SYNCS.PHASECHK.TRANS64.TRYWAIT P0, [R2+URZ+0x32460], R5 ;  /* 0x03246005020075a7 */ /* 0x000e64000800017f */
[----:B-1----:R-:W-:Y:S05]  /*306e0*/  @!P0 BRA `(.L_x_10266) ;  /* 0x0000003c00ac8947 */ /* 0x002fea0003800000 */
.L_x_10396:
        /* <DEDUP_REMOVED lines=11> */
.L_x_10267:
[----:B------:R-:W2:Y:S01]  /*307a0*/  LDL R7, [R1+0x460] ;  /* 0x0004600001077983 */ /* 0x000ea20000100800 */
        /* <DEDUP_REMOVED lines=35> */
[----:B---3--:R-:W-:Y:S01]  /*309e0*/  NOP ;  /* 0x0000000000007918 */ /* 0x008fe20000000000 */
.L_x_10265:
[----:B------:R-:W-:Y:S05]  /*309f0*/  BSYNC B0 ;  /* 0x0000000000007941 */ /* 0x000fea0003800000 */
.L_x_10264:
[----:B------:R-:W3:Y:S04]  /*30a00*/  LDL R3, [R1+0x47c] ;  /* 0x00047c0001037983 */ /* 0x000ee80000100800 */
[----:B--2---:R-:W2:Y:S01]  /*30a10*/  LDL R2, [R1+0x474] ;  /* 0x0004740001027983 */ /* 0x004ea20000100800 */
[----:B------:R-:W-:Y:S01]  /*30a20*/  BSSY B0, `(.L_x_10268) ;  /* 0x000016a000007945 */ /* 0x000fe20003800000 */
[----:B---3--:R-:W-:-:S05]  /*30a30*/  VIADD R5, R3, 0xfffffffe ;  /* 0xfffffffe03057836 */ /* 0x008fca0000000000 */
[----:B--2---:R-:W-:-:S13]  /*30a40*/  ISETP.GE.AND P0, PT, R5, R2, PT ;  /* 0x000000020500720c */ /* 0x004fda0003f06270 */
[----:B------:R-:W-:Y:S05]  /*30a50*/  @!P0 BRA `(.L_x_10269) ;  /* 0x0000001400988947 */ /* 0x000fea0003800000 */
[----:B-1----:R-:W-:Y:S01]  /*30a60*/  LOP3.LUT R9, RZ, R2, RZ, 0x33, !PT ;  /* 0x00000002ff097212 */ /* 0x002fe200078e33ff */
[----:B------:R-:W-:Y:S01]  /*30a70*/  IMAD.MOV R2, RZ, RZ, -R3 ;  /* 0x000000ffff027224 */ /* 0x000fe200078e0a03 */
[----:B------:R-:W-:Y:S04]  /*30a80*/  BSSY B1, `(.L_x_10270) ;  /* 0x000007a000017945 */ /* 0x000fe80003800000 */
[----:B------:R-:W-:-:S05]  /*30a90*/  VIADDMNMX R9, R2, 0x1, R9, !PT ;  /* 0x0000000102097846 */ /* 0x000fca0007800109 */
[----:B------:R-:W-:-:S05]  /*30aa0*/  IMAD.IADD R2, R3, 0x1, R9 ;  /* 0x0000000103027824 */ /* 0x000fca00078e0209 */
[----:B------:R-:W-:-:S04]  /*30ab0*/  LOP3.LUT R2, R2, 0x1, RZ, 0xc0, !PT ;  /* 0x0000000102027812 */ /* 0x000fc800078ec0ff */
[----:B------:R-:W-:-:S13]  /*30ac0*/  ISETP.NE.U32.AND P0, PT, R2, 0x1, PT ;  /* 0x000000010200780c */ /* 0x000fda0003f05070 */
[----:B------:R-:W-:Y:S05]  /*30ad0*/  @P0 BRA `(.L_x_10271) ;  /* 0x0000000400d00947 */ /* 0x000fea0003800000 */
[----:B------:R-:W2:Y:S04]  /*30ae0*/  LDL.LU R3, [R1+0x460] ;  /* 0x0004600001037983 */ /* 0x000ea80000300800 */
        /* <DEDUP_REMOVED lines=13> */
[----:B0-----:R-:W0:Y:S01]  /*30bc0*/  LDC R11, c[0x0][0x41c] ;  /* 0x00010700ff0b7b82 */ /* 0x001e220000000800 */
        /* <DEDUP_REMOVED lines=16> */
.L_x_10274:
[----:B------:R-:W3:Y:S01]  /*30cd0*/  S2R R3, SR_CgaCtaId ;  /* 0x0000000000037919 */ /* 0x000ee20000008800 */
[----:B------:R-:W-:-:S04]  /*30ce0*/  MOV R2, 0x400 ;  /* 0x0000040000027802 */ /* 0x000fc80000000f00 */
[----:B---3--:R-:W-:Y:S02]  /*30cf0*/  LEA R2, R3, R2, 0x18 ;  /* 0x0000000203027211 */ /* 0x008fe400078ec0ff */
[----:B------:R-:W-:-:S03]  /*30d00*/  SHF.L.U32 R3, R12, 0x1f, RZ ;  /* 0x0000001f0c037819 */ /* 0x000fc600000006ff */
[----:B------:R-:W-:-:S04]  /*30d10*/  IMAD R2, R13, 0x8, R2 ;  /* 0x000000080d027824 */ /* 0x000fc800078e0202 */
[----:B------:R-:W3:Y:S02]  /*30d20*/  SYNCS.PHASECHK.TRANS64.TRYWAIT P0, [R2+URZ+0x32440], R3 ;  /* 0x03244003020075a7 */ /* 0x000ee4000800017f */
[----:B---3--:R-:W-:Y:S05]  /*30d30*/  @!P0 BRA `(.L_x_10275) ;  /* 0x00000038002c8947 */ /* 0x008fea0003800000 */
.L_x_10397:
        /* <DEDUP_REMOVED lines=11> */
.L_x_10276:
[----:B----4-:R-:W4:Y:S01]  /*30df0*/  LDL R7, [R1+0x460] ;  /* 0x0004600001077983 */ /* 0x010f220000100800 */
[----:B0-----:R-:W-:-:S03]  /*30e00*/  MOV R11, 0x400 ;  /* 0x00000400000b7802 */ /* 0x001fc60000000f00 */
[----:B------:R-:W2:Y:S01]  /*30e10*/  LDL R10, [R1+0x470] ;  /* 0x00047000010a7983 */ /* 0x000ea20000100800 */
[----:B-1----:R-:W0:Y:S01]  /*30e20*/  S2R R12, SR_CgaCtaId ;  /* 0x00000000000c7919 */ /* 0x002e220000008800 */
        /* <DEDUP_REMOVED lines=16> */
[----:B------:R-:W1:Y:S02]  /*30f30*/  SYNCS.PHASECHK.TRANS64.TRYWAIT P0, [R2+URZ+0x32460], R3 ;  /* 0x03246003020075a7 */ /* 0x000e64000800017f */
[----:B01----:R-:W-:Y:S05]  /*30f40*/  @!P0 BRA `(.L_x_10277) ;  /* 0x0000003400bc8947 */ /* 0x003fea0003800000 */
.L_x_10398:
        /* <DEDUP_REMOVED lines=8> */
.L_x_10278:
[----:B0--3--:R-:W2:Y:S01]  /*30fd0*/  LDL R3, [R1+0x460] ;  /* 0x0004600001037983 */ /* 0x009ea20000100800 */
        /* <DEDUP_REMOVED lines=33> */
.L_x_10273:
[----:B------:R-:W-:Y:S05]  /*311f0*/  BSYNC B2 ;  /* 0x0000000000027941 */ /* 0x000fea0003800000 */
.L_x_10272:
[----:B------:R-:W2:Y:S02]  /*31200*/  LDL R2, [R1+0x47c] ;  /* 0x00047c0001027983 */ /* 0x000ea40000100800 */
[----:B--2---:R-:W-:-:S07]  /*31210*/  VIADD R5, R2, 0xfffffffd ;  /* 0xfffffffd02057836 */ /* 0x004fce0000000000 */
.L_x_10271:
[----:B------:R-:W-:Y:S05]  /*31220*/  BSYNC B1 ;  /* 0x0000000000017941 */ /* 0x000fea0003800000 */
.L_x_10270:
[----:B------:R-:W2:Y:S01]  /*31230*/  LDL.LU R2, [R1+0x47c] ;  /* 0x00047c0001027983 */ /* 0x000ea20000300800 */
[----:B------:R-:W-:Y:S01]  /*31240*/  VIADD R9, R9, 0xfffffffe ;  /* 0xfffffffe09097836 */ /* 0x000fe20000000000 */
[----:B--2---:R-:W-:-:S04]  /*31250*/  LOP3.LUT R2, RZ, R2, RZ, 0x33, !PT ;  /* 0x00000002ff027212 */ /* 0x004fc800078e33ff */
[----:B------:R-:W-:-:S13]  /*31260*/  ISETP.NE.AND P0, PT, R9, R2, PT ;  /* 0x000000020900720c */ /* 0x000fda0003f05270 */
[----:B------:R-:W-:Y:S05]  /*31270*/  @!P0 BRA `(.L_x_10269) ;  /* 0x0000000c00908947 */ /* 0x000fea0003800000 */
.L_x_10293:
        /* <DEDUP_REMOVED lines=11> */
[----:B0-----:R-:W-:-:S03]  /*31330*/  IMAD.MOV.U32 R11, RZ, RZ, R5 ;  /* 0x000000ffff0b7224 */ /* 0x001fc600078e0005 */
[----:B------:R-:W-:-:S13]  /*31340*/  ISETP.NE.AND.EX P0, PT, RZ, UR47, PT, P0 ;  /* 0x0000002fff007c0c */ /* 0x000fda000bf05300 */
[----:B------:R-:W-:Y:S05]  /*31350*/  @!P0 BRA `(.L_x_10281) ;  /* 0x0000000000408947 */ /* 0x000fea0003800000 */
[----:B------:R-:W0:Y:S01]  /*31360*/  LDC R6, c[0x0][0x41c] ;  /* 0x00010700ff067b82 */ /* 0x000e220000000800 */
[----:B------:R-:W-:Y:S01]  /*31370*/  IMAD R7, R8, UR38, RZ ;  /* 0x0000002608077c24 */ /* 0x000fe2000f8e02ff */
[----:B0-----:R-:W-:-:S13]  /*31380*/  ISETP.NE.AND P0, PT, R6, 0x1, PT ;  /* 0x000000010600780c */ /* 0x001fda0003f05270 */
[----:B------:R-:W1:Y:S02]  /*31390*/  @P0 LDC.64 R2, c[0x0][0x420] ;  /* 0x00010800ff020b82 */ /* 0x000e640000000a00 */
[----:B-1----:R-:W-:-:S04]  /*313a0*/  @P0 IMAD.HI.U32 R12, R5, R2, RZ ;  /* 0x00000002050c0227 */ /* 0x002fc800078e00ff */
[----:B------:R-:W-:Y:S01]  /*313b0*/  IMAD.MOV.U32 R2, RZ, RZ, R5 ;  /* 0x000000ffff027224 */ /* 0x000fe200078e0005 */
[----:B------:R-:W-:-:S04]  /*313c0*/  @P0 SHF.R.U32.HI R2, RZ, R3, R12 ;  /* 0x00000003ff020219 */ /* 0x000fc8000001160c */
[--C-:B------:R-:W-:Y:S01]  /*313d0*/  SHF.R.S32.HI R3, RZ, 0x1f, R2.reuse ;  /* 0x0000001fff037819 */ /* 0x100fe20000011402 */
[----:B------:R-:W-:-:S04]  /*313e0*/  IMAD.MOV R11, RZ, RZ, -R2 ;  /* 0x000000ffff0b7224 */ /* 0x000fc800078e0a02 */
[----:B------:R-:W-:Y:S02]  /*313f0*/  IMAD R11, R6, R11, R5 ;  /* 0x0000000b060b7224 */ /* 0x000fe400078e0205 */
[C---:B------:R-:W-:Y:S02]  /*31400*/  IMAD R6, R4.reuse, UR39, R7 ;  /* 0x0000002704067c24 */ /* 0x040fe4000f8e0207 */
[----:B------:R-:W-:-:S04]  /*31410*/  IMAD.WIDE.U32 R2, R4, UR38, R2 ;  /* 0x0000002604027c25 */ /* 0x000fc8000f8e0002 */
[----:B------:R-:W-:Y:S01]  /*31420*/  IMAD.IADD R3, R6, 0x1, R3 ;  /* 0x0000000106037824 */ /* 0x000fe200078e0203 */
[----:B------:R-:W-:-:S04]  /*31430*/  LEA R6, P0, R2, UR46, 0x2 ;  /* 0x0000002e02067c11 */ /* 0x000fc8000f8010ff */
[----:B------:R-:W-:-:S05]  /*31440*/  LEA.HI.X R7, R2, UR47, R3, 0x2, P0 ;  /* 0x0000002f02077c11 */ /* 0x000fca00080f1403 */
[----:B------:R0:W5:Y:S04]  /*31450*/  LDG.E R6, desc[UR56][R6.64] ;  /* 0x0000003806067981 */ /* 0x000168000c1e1900 */
.L_x_10281:
[----:B------:R-:W2:Y:S01]  /*31460*/  S2R R3, SR_CgaCtaId ;  /* 0x0000000000037919 */ /* 0x000ea20000008800 */
[----:B------:R-:W-:-:S04]  /*31470*/  MOV R2, 0x400 ;  /* 0x0000040000027802 */ /* 0x000fc80000000f00 */
[----:B--2---:R-:W-:Y:S02]  /*31480*/  LEA R2, R3, R2, 0x18 ;  /* 0x0000000203027211 */ /* 0x004fe400078ec0ff */
[----:B------:R-:W-:-:S03]  /*31490*/  SHF.L.U32 R3, R10, 0x1f, RZ ;  /* 0x0000001f0a037819 */ /* 0x000fc600000006ff */
[----:B------:R-:W-:-:S04]  /*314a0*/  IMAD R2, R9, 0x8, R2 ;  /* 0x0000000809027824 */ /* 0x000fc800078e0202 */
[----:B------:R-:W2:Y:S02]  /*314b0*/  SYNCS.PHASECHK.TRANS64.TRYWAIT P0, [R2+URZ+0x32440], R3 ;  /* 0x03244003020075a7 */ /* 0x000ea4000800017f */
[----:B--2---:R-:W-:Y:S05]  /*314c0*/  @!P0 BRA `(.L_x_10282) ;  /* 0x0000003000708947 */ /* 0x004fea0003800000 */
.L_x_10399:
[----:B0-----:R-:W0:Y:S02]  /*314d0*/  S2R R7, SR_TID.X ;  /* 0x0000000000077919 */ /* 0x001e240000002100 */
[----:B0-----:R-:W-:-:S04]  /*314e0*/  LOP3.LUT R7, R7, 0x7f, RZ, 0xc0, !PT ;  /* 0x0000007f07077812 */ /* 0x001fc800078ec0ff */
[----:B------:R-:W-:-:S13]  /*314f0*/  ISETP.NE.AND P0, PT, R7, RZ, PT ;  /* 0x000000ff0700720c */ /* 0x000fda0003f05270 */
[----:B------:R-:W-:Y:S05]  /*31500*/  @P0 BRA `(.L_x_10283) ;  /* 0x00000000001c0947 */ /* 0x000fea0003800000 */
[----:B------:R-:W0:Y:S02]  /*31510*/  S2R R7, SR_TID.X ;  /* 0x0000000000077919 */ /* 0x000e240000002100 */
[----:B0-----:R-:W-:-:S04]  /*31520*/  LOP3.LUT R7, R7, 0x1f, RZ, 0xc0, !PT ;  /* 0x0000001f07077812 */ /* 0x001fc800078ec0ff */
[----:B------:R-:W-:Y:S01]  /*31530*/  ISETP.NE.AND P1, PT, R7, RZ, PT ;  /* 0x000000ff0700720c */ /* 0x000fe20003f25270 */
[----:B------:R-:W-:-:S04]  /*31540*/  IMAD.MOV.U32 R7, RZ, RZ, 0x3000 ;  /* 0x00003000ff077424 */ /* 0x000fc800078e00ff */
[----:B------:R0:W-:Y:S08]  /*31550*/  SYNCS.ARRIVE.TRANS64 RZ, [R2+URZ+0x32430], R7 ;  /* 0x0324300702ff79a7 */ /* 0x0001f0000800003f */
[----:B------:R-:W-:Y:S05]  /*31560*/  @!P1 BRA `(.L_x_10283) ;  /* 0x0000000000049947 */ /* 0x000fea0003800000 */
[----:B------:R-:W-:Y:S01]  /*31570*/  BPT.TRAP 0x1 ;  /* 0x000000040000795c */ /* 0x000fe20000300000 */
.L_x_10283:
[----:B-1----:R-:W3:Y:S01]  /*31580*/  LDL R12, [R1+0x470] ;  /* 0x00047000010c7983 */ /* 0x002ee20000100800 */
        /* <DEDUP_REMOVED lines=20> */
.L_x_10400:
        /* <DEDUP_REMOVED lines=8> */
.L_x_10285:
        /* <DEDUP_REMOVED lines=33> */
.L_x_10280:
[----:B------:R-:W-:Y:S05]  /*31960*/  BSYNC B1 ;  /* 0x0000000000017941 */ /* 0x000fea0003800000 */
.L_x_10279:
[----:B------:R-:W-:Y:S01]  /*31970*/  VIADD R9, R9, 0x1 ;  /* 0x0000000109097836 */ /* 0x000fe20000000000 */
[----:B------:R-:W-:Y:S04]  /*31980*/  BSSY B1, `(.L_x_10286) ;  /* 0x000006f000017945 */ /* 0x000fe80003800000 */
[----:B------:R-:W-:-:S04]  /*31990*/  ISETP.NE.AND P0, PT, R9, 0x2, PT ;  /* 0x000000020900780c */ /* 0x000fc80003f05270 */
[----:B------:R-:W-:Y:S02]  /*319a0*/  SEL R3, RZ, 0x1, P0 ;  /* 0x00000001ff037807 */ /* 0x000fe40000000000 */
[----:B-1----:R-:W-:Y:S01]  /*319b0*/  SEL R12, R9, RZ, P0 ;  /* 0x000000ff090c7207 */ /* 0x002fe20000000000 */
        /* <DEDUP_REMOVED lines=25> */
.L_x_10288:
[----:B------:R-:W2:Y:S01]  /*31b50*/  S2R R3, SR_CgaCtaId ;  /* 0x0000000000037919 */ /* 0x000ea20000008800 */
[----:B------:R-:W-:-:S04]  /*31b60*/  MOV R2, 0x400 ;  /* 0x0000040000027802 */ /* 0x000fc80000000f00 */
[----:B--2---:R-:W-:Y:S02]  /*31b70*/  LEA R2, R3, R2, 0x18 ;  /* 0x0000000203027211 */ /* 0x004fe400078ec0ff */
[----:B------:R-:W-:-:S03]  /*31b80*/  SHF.L.U32 R3, R11, 0x1f, RZ ;  /* 0x0000001f0b037819 */ /* 0x000fc600000006ff */
[----:B------:R-:W-:-:S04]  /*31b90*/  IMAD R2, R12, 0x8, R2 ;  /* 0x000000080c027824 */ /* 0x000fc800078e0202 */
[----:B------:R-:W2:Y:S02]  /*31ba0*/  SYNCS.PHASECHK.TRANS64.TRYWAIT P0, [R2+URZ+0x32440], R3 ;  /* 0x03244003020075a7 */ /* 0x000ea4000800017f */
[----:B--2---:R-:W-:Y:S05]  /*31bb0*/  @!P0 BRA `(.L_x_10289) ;  /* 0x0000002800dc8947 */ /* 0x004fea0003800000 */
.L_x_10401:
        /* <DEDUP_REMOVED lines=11> */
.L_x_10290:
[----:B-1----:R-:W3:Y:S01]  /*31c70*/  LDL R7, [R1+0x460] ;  /* 0x0004600001077983 */ /* 0x002ee20000100800 */
        /* <DEDUP_REMOVED lines=21> */
.L_x_10402:
        /* <DEDUP_REMOVED lines=8> */
.L_x_10292:
        /* <DEDUP_REMOVED lines=34> */
.L_x_10287:
[----:B------:R-:W-:Y:S05]  /*32070*/  BSYNC B1 ;  /* 0x0000000000017941 */ /* 0x000fea0003800000 */
.L_x_10286:
[----:B------:R-:W2:Y:S01]  /*32080*/  LDL R2, [R1+0x474] ;  /* 0x0004740001027983 */ /* 0x000ea20000100800 */
[----:B------:R-:W-:Y:S01]  /*32090*/  VIADD R5, R5, 0xfffffffe ;  /* 0xfffffffe05057836 */ /* 0x000fe20000000000 */
[----:B--2---:R-:W-:-:S13]  /*320a0*/  ISETP.GT.AND P0, PT, R9, R2, PT ;  /* 0x000000020900720c */ /* 0x004fda0003f04270 */
[----:B------:R-:W-:Y:S05]  /*320b0*/  @P0 BRA `(.L_x_10293) ;  /* 0xfffffff000700947 */ /* 0x000fea000383ffff */
.L_x_10269:
[----:B------:R-:W-:Y:S05]  /*320c0*/  BSYNC B0 ;  /* 0x0000000000007941 */ /* 0x000fea0003800000 */
.L_x_10268:
[----:B------:R-:W2:Y:S01]  /*320d0*/  LDL.LU R3, [R1+0x460] ;  /* 0x0004600001037983 */ /* 0x000ea20000300800 */
        /* <DEDUP_REMOVED lines=8> */
[----:B------:R2:W-:Y:S01]  /*32160*/  STL [R1+0x460], R2 ;  /* 0x0004600201007387 */ /* 0x0005e20000100800 */
        /* <DEDUP_REMOVED lines=13> */
.L_x_10295:
[----:B------:R-:W-:Y:S05]  /*32240*/  BSYNC B0 ;  /* 0x0000000000007941 */ /* 0x000fea0003800000 */
.L_x_10294:
[----:B--2---:R-:W2:Y:S02]  /*32250*/  LDL.LU R2, [R1+0x468] ;  /* 0x0004680001027983 */ /* 0x004ea40000300800 */
[----:B--2---:R-:W-:-:S05]  /*32260*/  LOP3.LUT R2, R2, R0, RZ, 0x3c, !PT ;  /* 0x0000000002027212 */ /* 0x004fca00078e3cff */
[----:B------:R3:W-:Y:S02]  /*32270*/  STL [R1+0x468], R2 ;  /* 0x0004680201007387 */ /* 0x0007e40000100800 */
.L_x_10250:
[----:B------:R-:W-:Y:S05]  /*32280*/  BSYNC B6 ;  /* 0x0000000000067941 */ /* 0x000fea0003800000 */
.L_x_10248:
[----:B------:R-:W-:-:S03]  /*32290*/  UMOV UR4, 0xffffffff ;  /* 0xffffffff00047882 */ /* 0x000fc60000000000 */
[----:B------:R-:W-:Y:S05]  /*322a0*/  BRA.DIV UR4, `(.L_x_10296) ;  /* 0x0000002604487947 */ /* 0x000fea000b800000 */
[----:B------:R4:W0:Y:S04]  /*322b0*/  SHFL.IDX PT, R4, R16, RZ, 0x1f ;  /* 0x00001fff10047589 */ /* 0x00082800000e0000 */
[----:B------:R-:W0:Y:S02]  /*322c0*/  SHFL.IDX PT, R16, R16, 0x1, 0x1f ;  /* 0x00201f0010107f89 */ /* 0x000e2400000e0000 */
.L_x_10406:
[----:B------:R-:W2:Y:S01]  /*322d0*/  S2R R0, SR_TID.X ;  /* 0x0000000000007919 */ /* 0x000ea20000002100 */
[----:B------:R-:W-:Y:S01]  /*322e0*/  ULDC UR4, c[0x0][0xd14] ;  /* 0x0003450000047ab9 */ /* 0x000fe20000000800 */
[----:B------:R-:W-:Y:S01]  /*322f0*/  BSSY B0, `(.L_x_10297) ;  /* 0x000000b000007945 */ /* 0x000fe20003800000 */
[----:B------:R-:W-:Y:S01]  /*32300*/  IMAD.MOV.U32 R17, RZ, RZ, RZ ;  /* 0x000000ffff117224 */ /* 0x000fe200078e00ff */
[----:B--2---:R-:W-:Y:S01]  /*32310*/  LOP3.LUT R6, R0, 0x1f, RZ, 0xc0, !PT ;  /* 0x0000001f00067812 */ /* 0x004fe200078ec0ff */
[----:B------:R-:W-:-:S03]  /*32320*/  IMAD.U32 R0, RZ, RZ, UR4 ;  /* 0x00000004ff007e24 */ /* 0x000fc6000f8e00ff */
[C---:B------:R-:W-:Y:S01]  /*32330*/  ISETP.NE.AND P0, PT, R6.reuse, 0x1f, PT ;  /* 0x0000001f0600780c */ /* 0x040fe20003f05270 */
[----:B------:R-:W-:-:S05]  /*32340*/  IMAD.IADD R5, R6, 0x1, R19 ;  /* 0x0000000106057824 */ /* 0x000fca00078e0213 */
[----:B------:R-:W-:-:S13]  /*32350*/  ISETP.GE.OR P0, PT, R5, R0, !P0 ;  /* 0x000000000500720c */ /* 0x000fda0004706670 */
[----:B------:R-:W-:Y:S05]  /*32360*/  @P0 BRA `(.L_x_10298) ;  /* 0x00000000000c0947 */ /* 0x000fea0003800000 */
[----:B---3--:R-:W2:Y:S02]  /*32370*/  LDC.64 R2, c[0x0][0xd58] ;  /* 0x00035600ff027b82 */ /* 0x008ea40000000a00 */
[----:B--2---:R-:W-:-:S05]  /*32380*/  IMAD.WIDE R2, R5, 0x4, R2 ;  /* 0x0000000405027825 */ /* 0x004fca00078e0202 */
[----:B------:R2:W5:Y:S02]  /*32390*/  LDG.E R17, desc[UR56][R2.64] ;  /* 0x0000003802117981 */ /* 0x000564000c1e1900 */
.L_x_10298:
[----:B------:R-:W-:Y:S05]  /*323a0*/  BSYNC B0 ;  /* 0x0000000000007941 */ /* 0x000fea0003800000 */
.L_x_10297:
[----:B------:R-:W-:-:S03]  /*323b0*/  UMOV UR4, 0xffffffff ;  /* 0xffffffff00047882 */ /* 0x000fc60000000000 */
[----:B------:R-:W-:Y:S05]  /*323c0*/  BRA.DIV UR4, `(.L_x_10299) ;  /* 0x00000026044c7947 */ /* 0x000fea000b800000 */
[----:B-----5:R-:W0:Y:S01]  /*323d0*/  SHFL.UP PT, R14, R17, 0x1, RZ ;  /* 0x04200000110e7989 */ /* 0x020e2200000e00ff */
[C---:B------:R-:W-:Y:S02]  /*323e0*/  ISETP.NE.AND P0, PT, R6.reuse, RZ, PT ;  /* 0x000000ff0600720c */ /* 0x040fe40003f05270 */
[----:B------:R-:W-:Y:S02]  /*323f0*/  ISETP.GE.U32.AND P1, PT, R6, 0x2, PT ;  /* 0x000000020600780c */ /* 0x000fe40003f26070 */
[----:B0-----:R-:W-:Y:S02]  /*32400*/  SEL R14, R14, RZ, P0 ;  /* 0x000000ff0e0e7207 */ /* 0x001fe40000000000 */
[----:B------:R-:W-:-:S03]  /*32410*/  ISETP.GE.U32.AND P0, PT, R6, 0x4, PT ;  /* 0x000000040600780c */ /* 0x000fc60003f06070 */
[----:B-1----:R-:W-:-:S05]  /*32420*/  IMAD.IADD R13, R17, 0x1, R14 ;  /* 0x00000001110d7824 */ /* 0x002fca00078e020e */
[----:B------:R-:W2:Y:S02]  /*32430*/  SHFL.UP PT, R14, R13, 0x2, RZ ;  /* 0x044000000d0e7989 */ /* 0x000ea400000e00ff */
[----:B--23--:R-:W-:Y:S02]  /*32440*/  SEL R2, R14, RZ, P1 ;  /* 0x000000ff0e027207 */ /* 0x00cfe40000800000 */
        /* <DEDUP_REMOVED lines=13> */
.L_x_10414:
[----:B------:R-:W-:Y:S02]  /*32520*/  ULDC UR4, c[0x0][0xd10] ;  /* 0x0003440000047ab9 */ /* 0x000fe40000000800 */
[----:B------:R-:W-:-:S04]  /*32530*/  IMAD.U32 R5, RZ, RZ, UR4 ;  /* 0x00000004ff057e24 */ /* 0x000fc8000f8e00ff */
[----:B-1----:R-:W-:-:S04]  /*32540*/  IMAD R3, R14, R5, RZ ;  /* 0x000000050e037224 */ /* 0x002fc800078e02ff */
[----:B----4-:R-:W-:-:S05]  /*32550*/  IMAD.IADD R16, R16, 0x1, R3 ;  /* 0x0000000110107824 */ /* 0x010fca00078e0203 */
[----:B------:R-:W-:-:S13]  /*32560*/  ISETP.GT.AND P0, PT, R16, R4, PT ;  /* 0x000000041000720c */ /* 0x000fda0003f04270 */
[----:B------:R-:W-:Y:S05]  /*32570*/  @P0 BRA `(.L_x_10300) ;  /* 0x0000000000b40947 */ /* 0x000fea0003800000 */
[----:B------:R-:W1:Y:S02]  /*32580*/  LDC R0, c[0x0][0xd14] ;  /* 0x00034500ff007b82 */ /* 0x000e640000000800 */
.L_x_10305:
        /* <DEDUP_REMOVED lines=14> */
.L_x_10303:
[----:B------:R-:W-:Y:S05]  /*32670*/  BSYNC B0 ;  /* 0x0000000000007941 */ /* 0x000fea0003800000 */
.L_x_10302:
        /* <DEDUP_REMOVED lines=23> */
.L_x_10422:
[----:B------:R-:W-:Y:S02]  /*327f0*/  ULDC UR4, c[0x0][0xd10] ;  /* 0x0003440000047ab9 */ /* 0x000fe40000000800 */
[----:B------:R-:W-:-:S04]  /*32800*/  IMAD.U32 R5, RZ, RZ, UR4 ;  /* 0x00000004ff057e24 */ /* 0x000fc8000f8e00ff */
[----:B-1----:R-:W-:-:S04]  /*32810*/  IMAD R3, R14, R5, RZ ;  /* 0x000000050e037224 */ /* 0x002fc800078e02ff */
[----:B------:R-:W-:-:S05]  /*32820*/  IMAD.IADD R16, R3, 0x1, R16 ;  /* 0x0000000103107824 */ /* 0x000fca00078e0210 */
[----:B------:R-:W-:-:S13]  /*32830*/  ISETP.GT.AND P0, PT, R16, R4, PT ;  /* 0x000000041000720c */ /* 0x000fda0003f04270 */
[----:B------:R-:W-:Y:S05]  /*32840*/  @!P0 BRA `(.L_x_10305) ;  /* 0xfffffffc00508947 */ /* 0x000fea000383ffff */
.L_x_10300:
        /* <DEDUP_REMOVED lines=8> */
.L_x_10426:
[----:B------:R-:W-:Y:S01]  /*328d0*/  ISETP.NE.AND P0, PT, R3, RZ, PT ;  /* 0x000000ff0300720c */ /* 0x000fe20003f05270 */
[----:B------:R-:W-:-:S12]  /*328e0*/  IMAD.MOV.U32 R7, RZ, RZ, RZ ;  /* 0x000000ffff077224 */ /* 0x000fd800078e00ff */
[----:B------:R-:W-:Y:S05]  /*328f0*/  @!P0 BRA `(.L_x_10307) ;  /* 0x0000000000108947 */ /* 0x000fea0003800000 */
[----:B------:R-:W-:Y:S01]  /*32900*/  UMOV UR4, 0xffffffff ;  /* 0xffffffff00047882 */ /* 0x000fe20000000000 */
[----:B------:R-:W-:Y:S02]  /*32910*/  VIADD R12, R6, 0xffffffff ;  /* 0xffffffff060c7836 */ /* 0x000fe40000000000 */
[----:B------:R-:W-:Y:S05]  /*32920*/  BRA.DIV UR4, `(.L_x_10308) ;  /* 0x0000002604dc7947 */ /* 0x000fea000b800000 */
[----:B------:R3:W4:Y:S02]  /*32930*/  SHFL.IDX PT, R7, R2, R12, 0x1f ;  /* 0x00001f0c02077589 */ /* 0x00072400000e0000 */
.L_x_10307:
        /* <DEDUP_REMOVED lines=67> */
.L_x_10301:
[----:B------:R-:W-:Y:S01]  /*32d70*/  UMOV UR4, URZ ;  /* 0x0000003f00047c82 */ /* 0x000fe20008000000 */
[----:B------:R-:W-:Y:S01]  /*32d80*/  UMOV UR5, URZ ;  /* 0x0000003f00057c82 */ /* 0x000fe20008000000 */
[----:B------:R-:W-:Y:S01]  /*32d90*/  ULDC UR6, c[0x0][0xd14] ;  /* 0x0003450000067ab9 */ /* 0x000fe20000000800 */
[----:B------:R-:W-:Y:S02]  /*32da0*/  IMAD.MOV.U32 R16, RZ, RZ, R4 ;  /* 0x000000ffff107224 */ /* 0x000fe400078e0004 */
[----:B------:R-:W-:Y:S02]  /*32db0*/  IMAD.U32 R17, RZ, RZ, UR4 ;  /* 0x00000004ff117e24 */ /* 0x000fe4000f8e00ff */
[----:B------:R-:W-:Y:S02]  /*32dc0*/  IMAD.U32 R18, RZ, RZ, UR5 ;  /* 0x00000005ff127e24 */ /* 0x000fe4000f8e00ff */
[----:B------:R-:W-:-:S07]  /*32dd0*/  IMAD.U32 R19, RZ, RZ, UR6 ;  /* 0x00000006ff137e24 */ /* 0x000fce000f8e00ff */
.L_x_10309:
        /* <DEDUP_REMOVED lines=12> */
.L_x_10210:
        /* <DEDUP_REMOVED lines=11> */
.L_x_10429:
[----:B------:R-:W-:-:S03]  /*32f50*/  UMOV UR4, 0xffffffff ;  /* 0xffffffff00047882 */ /* 0x000fc60000000000 */
[----:B------:R-:W-:Y:S05]  /*32f60*/  BRA.DIV UR4, `(.L_x_10312) ;  /* 0x0000002204887947 */ /* 0x000fea000b800000 */
[----:B--2---:R-:W2:Y:S02]  /*32f70*/  S2R R2, SR_TID.X ;  /* 0x0000000000027919 */ /* 0x004ea40000002100 */
[----:B--2---:R-:W-:-:S04]  /*32f80*/  SHF.R.U32.HI R2, RZ, 0x5, R2 ;  /* 0x00000005ff027819 */ /* 0x004fc80000011602 */
[----:B------:R-:W-:-:S05]  /*32f90*/  LOP3.LUT R2, R2, 0x3, RZ, 0xc0, !PT ;  /* 0x0000000302027812 */ /* 0x000fca00078ec0ff */
[----:B------:R2:W3:Y:S02]  /*32fa0*/  SHFL.IDX PT, R14, R2, RZ, 0x1f ;  /* 0x00001fff020e7589 */ /* 0x0004e400000e0000 */
.L_x_10432:
[----:B---3--:R-:W-:-:S13]  /*32fb0*/  ISETP.NE.AND P0, PT, R14, RZ, PT ;  /* 0x000000ff0e00720c */ /* 0x008fda0003f05270 */
[----:B------:R-:W-:Y:S05]  /*32fc0*/  @P0 BRA `(.L_x_9980) ;  /* 0x0000000000940947 */ /* 0x000fea0003800000 */
[----:B------:R-:W-:-:S03]  /*32fd0*/  UMOV UR4, 0xffffffff ;  /* 0xffffffff00047882 */ /* 0x000fc60000000000 */
[----:B------:R-:W-:Y:S05]  /*32fe0*/  BRA.DIV UR4, `(.L_x_10313) ;  /* 0x00000022049c7947 */ /* 0x000fea000b800000 */
[----:B------:R-:W-:-:S13]  /*32ff0*/  ELECT P6, URZ, PT ;  /* 0x00000000003f782f */ /* 0x000fda00038c0000 */
.L_x_10435:
[----:B------:R-:W-:Y:S05]  /*33000*/  @!P6 BRA `(.L_x_9980) ;  /* 0x000000000084e947 */ /* 0x000fea0003800000 */
[----:B------:R-:W-:-:S06]  /*33010*/  ULOP3.LUT UR4, UR50, 0x2, URZ, 0xfc, !UPT ;  /* 0x0000000232047892 */ /* 0x000fcc000f8efc3f */
[----:B--2---:R-:W-:-:S05]  /*33020*/  IMAD.U32 R2, RZ, RZ, UR4 ;  /* 0x00000004ff027e24 */ /* 0x004fca000f8e00ff */
[----:B------:R-:W-:-:S13]  /*33030*/  ISETP.NE.AND P2, PT, R2, 0x3, PT ;  /* 0x000000030200780c */ /* 0x000fda0003f45270 */
[----:B------:R-:W-:Y:S05]  /*33040*/  @!P2 BRA `(.L_x_10314) ;  /* 0x000000000004a947 */ /* 0x000fea0003800000 */
[----:B------:R-:W-:Y:S01]  /*33050*/  BPT.TRAP 0x1 ;  /* 0x000000040000795c */ /* 0x000fe20000300000 */
.L_x_10314:
        /* <DEDUP_REMOVED lines=14> */
.L_x_10436:
[----:B------:R-:W2:Y:S02]  /*33140*/  SYNCS.PHASECHK.TRANS64.TRYWAIT P0, [R7+URZ], R2 ;  /* 0x00000002070075a7 */ /* 0x000ea4000800017f */
[----:B--2---:R-:W-:Y:S05]  /*33150*/  @!P0 BRA `(.L_x_10316) ;  /* 0x0000002000748947 */ /* 0x004fea0003800000 */
.L_x_10437:
[----:B------:R-:W-:Y:S05]  /*33160*/  @!P2 BRA `(.L_x_10317) ;  /* 0x000000000004a947 */ /* 0x000fea0003800000 */
[----:B------:R-:W-:Y:S01]  /*33170*/  BPT.TRAP 0x1 ;  /* 0x000000040000795c */ /* 0x000fe20000300000 */
.L_x_10317:
[----:B------:R-:W3:Y:S01]  /*33180*/  LDL.LU R4, [R1+0x460] ;  /* 0x0004600001047983 */ /* 0x000ee20000300800 */
[----:B------:R-:W-:-:S04]  /*33190*/  VIADD R0, R0, 0x32460 ;  /* 0x0003246000007836 */ /* 0x000fc80000000000 */
[----:B---3--:R-:W-:-:S04]  /*331a0*/  IMAD R4, R4, 0x8, R0 ;  /* 0x0000000804047824 */ /* 0x008fc800078e0200 */
[----:B------:R-:W3:Y:S02]  /*331b0*/  SYNCS.PHASECHK.TRANS64.TRYWAIT P0, [R4+URZ], R5 ;  /* 0x00000005040075a7 */ /* 0x000ee4000800017f */
[----:B---3--:R-:W-:Y:S05]  /*331c0*/  @!P0 BRA `(.L_x_10318) ;  /* 0x00000020006c8947 */ /* 0x008fea0003800000 */
.L_x_10438:
[----:B------:R-:W-:-:S07]  /*331d0*/  IMAD R3, R3, 0x8, R0 ;  /* 0x0000000803037824 */ /* 0x000fce00078e0200 */
.L_x_10319:
[----:B----4-:R4:W0:Y:S02]  /*331e0*/  SYNCS.PHASECHK.TRANS64.TRYWAIT P0, [R3+URZ], R2 ;  /* 0x00000002030075a7 */ /* 0x010824000800017f */
[----:B0-----:R-:W-:Y:S05]  /*331f0*/  @!P0 NANOSLEEP.SYNCS 0x989680 ;  /* 0x009896800000895d */ /* 0x001fea0003900000 */
[----:B------:R-:W0:Y:S02]  /*33200*/  @!P0 SYNCS.PHASECHK.TRANS64 P0, [R3+URZ], R2 ;  /* 0x00000002030085a7 */ /* 0x000e24000800007f */
[----:B0-----:R-:W-:Y:S05]  /*33210*/  @!P0 BRA `(.L_x_10319) ;  /* 0xfffffffc00f08947 */ /* 0x001fea000383ffff */
.L_x_9980:
[----:B------:R-:W-:Y:S05]  /*33220*/  BSYNC B7 ;  /* 0x0000000000077941 */ /* 0x000fea0003800000 */
.L_x_9977:
[----:B------:R-:W-:Y:S05]  /*33230*/  EXIT ;  /* 0x000000000000794d */ /* 0x000fea0003800000 */
.L_x_10006:
[----:B0-----:R0:W1:Y:S02]  /*33240*/  SYNCS.PHASECHK.TRANS64.TRYWAIT P6, [R84+URZ+0x32490], R105 ;  /* 0x03249069540075a7 */ /* 0x00106400080c017f */
[----:B-1----:R-:W-:Y:S05]  /*33250*/  @!P6 NANOSLEEP.SYNCS 0x989680 ;  /* 0x009896800000e95d */ /* 0x002fea0003900000 */
[----:B------:R-:W1:Y:S02]  /*33260*/  @!P6 SYNCS.PHASECHK.TRANS64 P6, [R84+URZ+0x32490], R105 ;  /* 0x032490695400e5a7 */ /* 0x000e6400080c007f */
[----:B-1----:R-:W-:Y:S05]  /*33270*/  @!P6 BRA `(.L_x_10006) ;  /* 0xfffffffc00f0e947 */ /* 0x002fea000383ffff */
[----:B------:R-:W-:Y:S05]  /*33280*/  BRA `(.L_x_10320) ;  /* 0xfffffcfc002c7947 */ /* 0x000fea000383ffff */
.L_x_10024:
[----:B0-----:R0:W1:Y:S02]  /*33290*/  SYNCS.PHASECHK.TRANS64.TRYWAIT P5, [R84+URZ+0x32490], R105 ;  /* 0x03249069540075a7 */ /* 0x00106400080a017f */
[----:B-1----:R-:W-:Y:S05]  /*332a0*/  @!P5 NANOSLEEP.SYNCS 0x989680 ;  /* 0x009896800000d95d */ /* 0x002fea0003900000 */
[----:B------:R-:W1:Y:S02]  /*332b0*/  @!P5 SYNCS.PHASECHK.TRANS64 P5, [R84+URZ+0x32490], R105 ;  /* 0x032490695400d5a7 */ /* 0x000e6400080a007f */
[----:B-1----:R-:W-:Y:S05]  /*332c0*/  @!P5 BRA `(.L_x_10024) ;  /* 0xfffffffc00f0d947 */ /* 0x002fea000383ffff */
[----:B------:R-:W-:Y:S05]  /*332d0*/  BRA `(.L_x_10321) ;  /* 0xfffffd0c00747947 */ /* 0x000fea000383ffff */
.L_x_10033:
[----:B0-----:R0:W1:Y:S02]  /*332e0*/  SYNCS.PHASECHK.TRANS64.TRYWAIT P4, [R84+URZ+0x32490], R105 ;  /* 0x03249069540075a7 */ /* 0x001064000808017f */
[----:B-1----:R-:W-:Y:S05]  /*332f0*/  @!P4 NANOSLEEP.SYNCS 0x989680 ;  /* 0x009896800000c95d */ /* 0x002fea0003900000 */
[----:B------:R-:W1:Y:S02]  /*33300*/  @!P4 SYNCS.PHASECHK.TRANS64 P4, [R84+URZ+0x32490], R105 ;  /* 0x032490695400c5a7 */ /* 0x000e64000808007f */
[----:B-1----:R-:W-:Y:S05]  /*33310*/  @!P4 BRA `(.L_x_10033) ;  /* 0xfffffffc00f0c947 */ /* 0x002fea000383ffff */
[----:B------:R-:W-:Y:S05]  /*33320*/  BRA `(.L_x_10322) ;  /* 0xfffffd1c004c7947 */ /* 0x000fea000383ffff */
.L_x_10039:
[----:B--2---:R2:W3:Y:S02]  /*33330*/  SYNCS.PHASECHK.TRANS64.TRYWAIT P3, [R84+URZ+0x324b0], R105 ;  /* 0x0324b069540075a7 */ /* 0x0044e4000806017f */
[----:B---3--:R-:W-:Y:S05]  /*33340*/  @!P3 NANOSLEEP.SYNCS 0x989680 ;  /* 0x009896800000b95d */ /* 0x008fea0003900000 */
[----:B------:R-:W3:Y:S02]  /*33350*/  @!P3 SYNCS.PHASECHK.TRANS64 P3, [R84+URZ+0x324b0], R105 ;  /* 0x0324b0695400b5a7 */ /* 0x000ee4000806007f */
[----:B---3--:R-:W-:Y:S05]  /*33360*/  @!P3 BRA `(.L_x_10039) ;  /* 0xfffffffc00f0b947 */ /* 0x008fea000383ffff */
[----:B------:R-:W-:Y:S05]  /*33370*/  BRA `(.L_x_10323) ;  /* 0xfffffd1c00dc7947 */ /* 0x000fea000383ffff */
.L_x_10055:
        /* <DEDUP_REMOVED lines=8> */
.L_x_10325:
[----:B------:R-:W-:Y:S05]  /*33400*/  BSYNC B0 ;  /* 0x0000000000007941 */ /* 0x000fea0003800000 */
.L_x_10324:
[----:B------:R-:W-:Y:S05]  /*33410*/  BRA `(.L_x_10326) ;  /* 0xfffffd30000c7947 */ /* 0x000fea000383ffff */
.L_x_10071:
        /* <DEDUP_REMOVED lines=8> */
.L_x_10328:
[----:B------:R-:W-:Y:S05]  /*334a0*/  BSYNC B1 ;  /* 0x0000000000017941 */ /* 0x000fea0003800000 */
.L_x_10327:
[----:B------:R-:W-:Y:S05]  /*334b0*/  BRA `(.L_x_10329) ;  /* 0xfffffd4000787947 */ /* 0x000fea000383ffff */
.L_x_10072:
        /* <DEDUP_REMOVED lines=8> */
.L_x_10331:
[----:B------:R-:W-:Y:S05]  /*33540*/  BSYNC B1 ;  /* 0x0000000000017941 */ /* 0x000fea0003800000 */
.L_x_10330:
[----:B------:R-:W-:Y:S05]  /*33550*/  BRA `(.L_x_10332) ;  /* 0xfffffd4000587947 */ /* 0x000fea000383ffff */
.L_x_10073:
        /* <DEDUP_REMOVED lines=8> */
.L_x_10334:
[----:B------:R-:W-:Y:S05]  /*335e0*/  BSYNC B1 ;  /* 0x0000000000017941 */ /* 0x000fea0003800000 */
.L_x_10333:
[----:B------:R-:W-:Y:S05]  /*335f0*/  BRA `(.L_x_10335) ;  /* 0xfffffd4000387947 */ /* 0x000fea000383ffff */
.L_x_10074:
        /* <DEDUP_REMOVED lines=8> */
.L_x_10337:
[----:B------:R-:W-:Y:S05]  /*33680*/  BSYNC B1 ;  /* 0x0000000000017941 */ /* 0x000fea0003800000 */
.L_x_10336:
[----:B------:R-:W-:Y:S05]  /*33690*/  BRA `(.L_x_10338) ;  /* 0xfffffd4000187947 */ /* 0x000fea000383ffff */
.L_x_10075:
        /* <DEDUP_REMOVED lines=8> */
.L_x_10340:
[----:B------:R-:W-:Y:S05]  /*33720*/  BSYNC B1 ;  /* 0x0000000000017941 */ /* 0x000fea0003800000 */
.L_x_10339:
[----:B------:R-:W-:Y:S05]  /*33730*/  BRA `(.L_x_10341) ;  /* 0xfffffd3c00f87947 */ /* 0x000fea000383ffff */
.L_x_10076:
        /* <DEDUP_REMOVED lines=8> */
.L_x_10343:
[----:B------:R-:W-:Y:S05]  /*337c0*/  BSYNC B1 ;  /* 0x0000000000017941 */ /* 0x000fea0003800000 */
.L_x_10342:
[----:B------:R-:W-:Y:S05]  /*337d0*/  BRA `(.L_x_10344) ;  /* 0xfffffd3c00d87947 */ /* 0x000fea000383ffff */
.L_x_10077:
        /* <DEDUP_REMOVED lines=8> */
.L_x_10346:
[----:B------:R-:W-:Y:S05]  /*33860*/  BSYNC B1 ;  /* 0x0000000000017941 */ /* 0x000fea0003800000 */
.L_x_10345:
[----:B------:R-:W-:Y:S05]  /*33870*/  BRA `(.L_x_10347) ;  /* 0xfffffd3c00b87947 */ /* 0x000fea000383ffff */
.L_x_10078:
        /* <DEDUP_REMOVED lines=8> */
.L_x_10349:
[----:B------:R-:W-:Y:S05]  /*33900*/  BSYNC B1 ;  /* 0x0000000000017941 */ /* 0x000fea0003800000 */
.L_x_10348:
[----:B------:R-:W-:Y:S05]  /*33910*/  BRA `(.L_x_10350) ;  /* 0xfffffd3c00987947 */ /* 0x000fea000383ffff */
.L_x_10080:
[----:B0-----:R0:W1:Y:S02]  /*33920*/  SYNCS.PHASECHK.TRANS64.TRYWAIT P0, [R145+URZ+0x32400], R6 ;  /* 0x03240006910075a7 */ /* 0x001064000800017f */
[----:B-1----:R-:W-:Y:S05]  /*33930*/  @!P0 NANOSLEEP.SYNCS 0x989680 ;  /* 0x009896800000895d */ /* 0x002fea0003900000 */
[----:B------:R-:W1:Y:S02]  /*33940*/  @!P0 SYNCS.PHASECHK.TRANS64 P0, [R145+URZ+0x32400], R6 ;  /* 0x03240006910085a7 */ /* 0x000e64000800007f */
[----:B-1----:R-:W-:Y:S05]  /*33950*/  @!P0 BRA `(.L_x_10080) ;  /* 0xfffffffc00f08947 */ /* 0x002fea000383ffff */
[----:B------:R-:W-:Y:S05]  /*33960*/  BRA `(.L_x_10351) ;  /* 0xfffffd3c00907947 */ /* 0x000fea000383ffff */
.L_x_10088:
        /* <DEDUP_REMOVED lines=8> */
.L_x_10353:
[----:B------:R-:W-:Y:S05]  /*339f0*/  BSYNC B1 ;  /* 0x0000000000017941 */ /* 0x000fea0003800000 */
.L_x_10352:
[----:B------:R-:W-:Y:S05]  /*33a00*/  BRA `(.L_x_10354) ;  /* 0xfffffd4c00d07947 */ /* 0x000fea000383ffff */
.L_x_10089:
        /* <DEDUP_REMOVED lines=8> */
.L_x_10356:
[----:B------:R-:W-:Y:S05]  /*33a90*/  BSYNC B1 ;  /* 0x0000000000017941 */ /* 0x000fea0003800000 */
.L_x_10355:
[----:B------:R-:W-:Y:S05]  /*33aa0*/  BRA `(.L_x_10357) ;  /* 0xfffffd4c00b07947 */ /* 0x000fea000383ffff */
.L_x_10090:
        /* <DEDUP_REMOVED lines=8> */
.L_x_10359:
[----:B------:R-:W-:Y:S05]  /*33b30*/  BSYNC B1 ;  /* 0x0000000000017941 */ /* 0x000fea0003800000 */
.L_x_10358:
[----:B------:R-:W-:Y:S05]  /*33b40*/  BRA `(.L_x_10360) ;  /* 0xfffffd4c00907947 */ /* 0x000fea000383ffff */
.L_x_10091:
        /* <DEDUP_REMOVED lines=8> */
.L_x_10362:
[----:B------:R-:W-:Y:S05]  /*33bd0*/  BSYNC B1 ;  /* 0x0000000000017941 */ /* 0x000fea0003800000 */
.L_x_10361:
[----:B------:R-:W-:Y:S05]  /*33be0*/  BRA `(.L_x_10363) ;  /* 0xfffffd4c00707947 */ /* 0x000fea000383ffff */
.L_x_10092:
        /* <DEDUP_REMOVED lines=8> */
.L_x_10365:
[----:B------:R-:W-:Y:S05]  /*33c70*/  BSYNC B1 ;  /* 0x0000000000017941 */ /* 0x000fea0003800000 */
.L_x_10364:
[----:B------:R-:W-:Y:S05]  /*33c80*/  BRA `(.L_x_10366) ;  /* 0xfffffd4c00507947 */ /* 0x000fea000383ffff */
.L_x_10093:
        /* <DEDUP_REMOVED lines=8> */
.L_x_10368:
[----:B------:R-:W-:Y:S05]  /*33d10*/  BSYNC B1 ;  /* 0x0000000000017941 */ /* 0x000fea0003800000 */
.L_x_10367:
[----:B------:R-:W-:Y:S05]  /*33d20*/  BRA `(.L_x_10369) ;  /* 0xfffffd4c00307947 */ /* 0x000fea000383ffff */
.L_x_10094:
        /* <DEDUP_REMOVED lines=8> */
.L_x_10371:
[----:B------:R-:W-:Y:S05]  /*33db0*/  BSYNC B1 ;  /* 0x0000000000017941 */ /* 0x000fea0003800000 */
.L_x_10370:
[----:B------:R-:W-:Y:S05]  /*33dc0*/  BRA `(.L_x_10372) ;  /* 0xfffffd4c00107947 */ /* 0x000fea000383ffff */
.L_x_10095:
        /* <DEDUP_REMOVED lines=8> */
.L_x_10374:
[----:B------:R-:W-:Y:S05]  /*33e50*/  BSYNC B1 ;  /* 0x0000000000017941 */ /* 0x000fea0003800000 */
.L_x_10373:
[----:B------:R-:W-:Y:S05]  /*33e60*/  BRA `(.L_x_10375) ;  /* 0xfffffd4800f07947 */ /* 0x000fea000383ffff */
.L_x_10097:
[----:B0-----:R0:W1:Y:S02]  /*33e70*/  SYNCS.PHASECHK.TRANS64.TRYWAIT P1, [R145+URZ+0x32400], R0 ;  /* 0x03240000910075a7 */ /* 0x001064000802017f */
[----:B-1----:R-:W-:Y:S05]  /*33e80*/  @!P1 NANOSLEEP.SYNCS 0x989680 ;  /* 0x009896800000995d */ /* 0x002fea0003900000 */
[----:B------:R-:W1:Y:S02]  /*33e90*/  @!P1 SYNCS.PHASECHK.TRANS64 P1, [R145+URZ+0x32400], R0 ;  /* 0x03240000910095a7 */ /* 0x000e64000802007f */
[----:B-1----:R-:W-:Y:S05]  /*33ea0*/  @!P1 BRA `(.L_x_10097) ;  /* 0xfffffffc00f09947 */ /* 0x002fea000383ffff */
[----:B------:R-:W-:Y:S05]  /*33eb0*/  BRA `(.L_x_10376) ;  /* 0xfffffd4c00307947 */ /* 0x000fea000383ffff */
.L_x_10112:
[----:B0-----:R0:W1:Y:S02]  /*33ec0*/  SYNCS.PHASECHK.TRANS64.TRYWAIT P0, [R2+URZ], R7 ;  /* 0x00000007020075a7 */ /* 0x001064000800017f */
[----:B-1----:R-:W-:Y:S05]  /*33ed0*/  @!P0 NANOSLEEP.SYNCS 0x989680 ;  /* 0x009896800000895d */ /* 0x002fea0003900000 */
[----:B------:R-:W1:Y:S02]  /*33ee0*/  @!P0 SYNCS.PHASECHK.TRANS64 P0, [R2+URZ], R7 ;  /* 0x00000007020085a7 */ /* 0x000e64000800007f */
[----:B-1----:R-:W-:Y:S05]  /*33ef0*/  @!P0 BRA `(.L_x_10112) ;  /* 0xfffffffc00f08947 */ /* 0x002fea000383ffff */
[----:B------:R-:W-:Y:S05]  /*33f00*/  BRA `(.L_x_10111) ;  /* 0xfffffd6000c07947 */ /* 0x000fea000383ffff */
.L_x_10119:
[----:B0-----:R0:W1:Y:S02]  /*33f10*/  SYNCS.PHASECHK.TRANS64.TRYWAIT P0, [R4+URZ], R5 ;  /* 0x00000005040075a7 */ /* 0x001064000800017f */
[----:B-1----:R-:W-:Y:S05]  /*33f20*/  @!P0 NANOSLEEP.SYNCS 0x989680 ;  /* 0x009896800000895d */ /* 0x002fea0003900000 */
[----:B------:R-:W1:Y:S02]  /*33f30*/  @!P0 SYNCS.PHASECHK.TRANS64 P0, [R4+URZ], R5 ;  /* 0x00000005040085a7 */ /* 0x000e64000800007f */
[----:B-1----:R-:W-:Y:S05]  /*33f40*/  @!P0 BRA `(.L_x_10119) ;  /* 0xfffffffc00f08947 */ /* 0x002fea000383ffff */
[----:B------:R-:W-:Y:S05]  /*33f50*/  BRA `(.L_x_10118) ;  /* 0xfffffd6400e47947 */ /* 0x000fea000383ffff */
.L_x_10144:
[----:B-1----:R1:W2:Y:S02]  /*33f60*/  SYNCS.PHASECHK.TRANS64.TRYWAIT P1, [R0+URZ], R9 ;  /* 0x00000009000075a7 */ /* 0x0022a4000802017f */
[----:B--2---:R-:W-:Y:S05]  /*33f70*/  @!P1 NANOSLEEP.SYNCS 0x989680 ;  /* 0x009896800000995d */ /* 0x004fea0003900000 */
[----:B------:R-:W2:Y:S02]  /*33f80*/  @!P1 SYNCS.PHASECHK.TRANS64 P1, [R0+URZ], R9 ;  /* 0x00000009000095a7 */ /* 0x000ea4000802007f */
[----:B--2---:R-:W-:Y:S05]  /*33f90*/  @!P1 BRA `(.L_x_10144) ;  /* 0xfffffffc00f09947 */ /* 0x004fea000383ffff */
[----:B------:R-:W-:Y:S05]  /*33fa0*/  BRA `(.L_x_10143) ;  /* 0xfffffe0c00e07947 */ /* 0x000fea000383ffff */
.L_x_10151:
[----:B-1----:R1:W2:Y:S02]  /*33fb0*/  SYNCS.PHASECHK.TRANS64.TRYWAIT P1, [R6+URZ], R7 ;  /* 0x00000007060075a7 */ /* 0x0022a4000802017f */
[----:B--2---:R-:W-:Y:S05]  /*33fc0*/  @!P1 NANOSLEEP.SYNCS 0x989680 ;  /* 0x009896800000995d */ /* 0x004fea0003900000 */
[----:B------:R-:W2:Y:S02]  /*33fd0*/  @!P1 SYNCS.PHASECHK.TRANS64 P1, [R6+URZ], R7 ;  /* 0x00000007060095a7 */ /* 0x000ea4000802007f */
[----:B--2---:R-:W-:Y:S05]  /*33fe0*/  @!P1 BRA `(.L_x_10151) ;  /* 0xfffffffc00f09947 */ /* 0x004fea000383ffff */
[----:B------:R-:W-:Y:S05]  /*33ff0*/  BRA `(.L_x_10150) ;  /* 0xfffffe1400047947 */ /* 0x000fea000383ffff */
.L_x_10162:
[----:B-1----:R1:W2:Y:S02]  /*34000*/  SYNCS.PHASECHK.TRANS64.TRYWAIT P0, [R6+URZ], R7 ;  /* 0x00000007060075a7 */ /* 0x0022a4000800017f */
[----:B--2---:R-:W-:Y:S05]  /*34010*/  @!P0 NANOSLEEP.SYNCS 0x989680 ;  /* 0x009896800000895d */ /* 0x004fea0003900000 */
[----:B------:R-:W2:Y:S02]  /*34020*/  @!P0 SYNCS.PHASECHK.TRANS64 P0, [R6+URZ], R7 ;  /* 0x00000007060085a7 */ /* 0x000ea4000800007f */
[----:B--2---:R-:W-:Y:S05]  /*34030*/  @!P0 BRA `(.L_x_10162) ;  /* 0xfffffffc00f08947 */ /* 0x004fea000383ffff */
[----:B------:R-:W-:Y:S05]  /*34040*/  BRA `(.L_x_10161) ;  /* 0xfffffea400ac7947 */ /* 0x000fea000383ffff */
.L_x_10169:
[----:B--2---:R2:W3:Y:S02]  /*34050*/  SYNCS.PHASECHK.TRANS64.TRYWAIT P0, [R6+URZ], R7 ;  /* 0x00000007060075a7 */ /* 0x0044e4000800017f */
[----:B---3--:R-:W-:Y:S05]  /*34060*/  @!P0 NANOSLEEP.SYNCS 0x989680 ;  /* 0x009896800000895d */ /* 0x008fea0003900000 */
[----:B------:R-:W3:Y:S02]  /*34070*/  @!P0 SYNCS.PHASECHK.TRANS64 P0, [R6+URZ], R7 ;  /* 0x00000007060085a7 */ /* 0x000ee4000800007f */
[----:B---3--:R-:W-:Y:S05]  /*34080*/  @!P0 BRA `(.L_x_10169) ;  /* 0xfffffffc00f08947 */ /* 0x008fea000383ffff */
[----:B------:R-:W-:Y:S05]  /*34090*/  BRA `(.L_x_10168) ;  /* 0xfffffea800d07947 */ /* 0x000fea000383ffff */
.L_x_10224:
[----:B0-----:R-:W0:Y:S01]  /*340a0*/  S2R R11, SR_TID.X ;  /* 0x00000000000b7919 */ /* 0x001e220000002100 */
[----:B------:R-:W-:Y:S01]  /*340b0*/  BSSY B1, `(.L_x_10377) ;  /* 0x000000a000017945 */ /* 0x000fe20003800000 */
[----:B------:R-:W-:Y:S02]  /*340c0*/  IMAD.MOV.U32 R12, RZ, RZ, RZ ;  /* 0x000000ffff0c7224 */ /* 0x000fe400078e00ff */
[----:B------:R-:W-:Y:S01]  /*340d0*/  IMAD.MOV.U32 R15, RZ, RZ, -0x1 ;  /* 0xffffffffff0f7424 */ /* 0x000fe200078e00ff */
[----:B0-----:R-:W-:-:S04]  /*340e0*/  SHF.R.U32.HI R11, RZ, 0x5, R11 ;  /* 0x00000005ff0b7819 */ /* 0x001fc8000001160b */
[----:B------:R-:W-:-:S05]  /*340f0*/  LOP3.LUT R11, R11, 0x3, RZ, 0xc0, !PT ;  /* 0x000000030b0b7812 */ /* 0x000fca00078ec0ff */
[----:B------:R-:W-:Y:S02]  /*34100*/  IMAD.MOV.U32 R13, RZ, RZ, R11 ;  /* 0x000000ffff0d7224 */ /* 0x000fe400078e000b */
[----:B------:R-:W-:-:S07]  /*34110*/  IMAD.MOV.U32 R11, RZ, RZ, 0x1f ;  /* 0x0000001fff0b7424 */ /* 0x000fce00078e00ff */
[----:B------:R-:W-:Y:S05]  /*34120*/  WARPSYNC.COLLECTIVE R15, `(.L_x_10378) ;  /* 0x000000000f087348 */ /* 0x000fea0003c00000 */
[----:B------:R0:W1:Y:S02]  /*34130*/  SHFL.IDX P6, R14, R13, R12, R11 ;  /* 0x0000000c0d0e7389 */ /* 0x00006400000c000b */
[----:B01----:R-:W-:Y:S01]  /*34140*/  ENDCOLLECTIVE ;  /* 0x000000000000791b */ /* 0x003fe20003800000 */
.L_x_10378:
[----:B------:R-:W-:Y:S05]  /*34150*/  BSYNC B1 ;  /* 0x0000000000017941 */ /* 0x000fea0003800000 */
.L_x_10377:
[----:B------:R-:W-:Y:S05]  /*34160*/  BRA `(.L_x_10379) ;  /* 0xffffffa4002c7947 */ /* 0x000fea000383ffff */
.L_x_10225:
[----:B------:R-:W-:Y:S01]  /*34170*/  BSSY B1, `(.L_x_10380) ;  /* 0x0000006000017945 */ /* 0x000fe20003800000 */
[----:B------:R-:W-:-:S07]  /*34180*/  IMAD.MOV.U32 R15, RZ, RZ, -0x1 ;  /* 0xffffffffff0f7424 */ /* 0x000fce00078e00ff */
[----:B0-----:R-:W-:Y:S05]  /*34190*/  WARPSYNC.COLLECTIVE R15, `(.L_x_10381) ;  /* 0x000000000f0c7348 */ /* 0x001fea0003c00000 */
[----:B------:R-:W-:Y:S02]  /*341a0*/  ELECT P6, UR62, PT ;  /* 0x00000000003e782f */ /* 0x000fe400038c0000 */
[----:B------:R-:W-:Y:S01]  /*341b0*/  MOV R14, UR62 ;  /* 0x0000003e000e7c02 */ /* 0x000fe20008000f00 */
[----:B0-----:R-:W-:Y:S10]  /*341c0*/  ENDCOLLECTIVE ;  /* 0x000000000000791b */ /* 0x001ff40003800000 */
.L_x_10381:
[----:B------:R-:W-:Y:S05]  /*341d0*/  BSYNC B1 ;  /* 0x0000000000017941 */ /* 0x000fea0003800000 */
.L_x_10380:
[----:B------:R-:W-:Y:S05]  /*341e0*/  BRA `(.L_x_10382) ;  /* 0xffffffa400187947 */ /* 0x000fea000383ffff */
.L_x_10226:
[----:B-1----:R1:W2:Y:S02]  /*341f0*/  SYNCS.PHASECHK.TRANS64.TRYWAIT P0, [R7+URZ+0x32420], R8 ;  /* 0x03242008070075a7 */ /* 0x0022a4000800017f */
[----:B--2---:R-:W-:Y:S05]  /*34200*/  @!P0 NANOSLEEP.SYNCS 0x989680 ;  /* 0x009896800000895d */ /* 0x004fea0003900000 */
[----:B------:R-:W2:Y:S02]  /*34210*/  @!P0 SYNCS.PHASECHK.TRANS64 P0, [R7+URZ+0x32420], R8 ;  /* 0x03242008070085a7 */ /* 0x000ea4000800007f */
[----:B--2---:R-:W-:Y:S05]  /*34220*/  @!P0 BRA `(.L_x_10226) ;  /* 0xfffffffc00f08947 */ /* 0x004fea000383ffff */
[----:B------:R-:W-:Y:S05]  /*34230*/  BRA `(.L_x_10383) ;  /* 0xffffffa400307947 */ /* 0x000fea000383ffff */
.L_x_10229:
[----:B0-----:R0:W1:Y:S02]  /*34240*/  SYNCS.PHASECHK.TRANS64.TRYWAIT P0, [R8+URZ+0x324a0], R9 ;  /* 0x0324a009080075a7 */ /* 0x001064000800017f */
[----:B-1----:R-:W-:Y:S05]  /*34250*/  @!P0 NANOSLEEP.SYNCS 0x989680 ;  /* 0x009896800000895d */ /* 0x002fea0003900000 */
[----:B------:R-:W1:Y:S02]  /*34260*/  @!P0 SYNCS.PHASECHK.TRANS64 P0, [R8+URZ+0x324a0], R9 ;  /* 0x0324a009080085a7 */ /* 0x000e64000800007f */
[----:B-1----:R-:W-:Y:S05]  /*34270*/  @!P0 BRA `(.L_x_10229) ;  /* 0xfffffffc00f08947 */ /* 0x002fea000383ffff */
[----:B------:R-:W-:Y:S05]  /*34280*/  BRA `(.L_x_10384) ;  /* 0xffffffa4003c7947 */ /* 0x000fea000383ffff */
.L_x_10231:
[----:B-1----:R1:W2:Y:S02]  /*34290*/  SYNCS.PHASECHK.TRANS64.TRYWAIT P0, [R8+URZ+0x324c0], R9 ;  /* 0x0324c009080075a7 */ /* 0x0022a4000800017f */
[----:B--2---:R-:W-:Y:S05]  /*342a0*/  @!P0 NANOSLEEP.SYNCS 0x989680 ;  /* 0x009896800000895d */ /* 0x004fea0003900000 */
[----:B------:R-:W2:Y:S02]  /*342b0*/  @!P0 SYNCS.PHASECHK.TRANS64 P0, [R8+URZ+0x324c0], R9 ;  /* 0x0324c009080085a7 */ /* 0x000ea4000800007f */
[----:B--2---:R-:W-:Y:S05]  /*342c0*/  @!P0 BRA `(.L_x_10231) ;  /* 0xfffffffc00f08947 */ /* 0x004fea000383ffff */
[----:B------:R-:W-:Y:S05]  /*342d0*/  BRA `(.L_x_10385) ;  /* 0xffffffa400a07947 */ /* 0x000fea000383ffff */
.L_x_10235:
[----:B0-----:R0:W1:Y:S02]  /*342e0*/  SYNCS.PHASECHK.TRANS64.TRYWAIT P0, [R9+URZ+0x324a0], R10 ;  /* 0x0324a00a090075a7 */ /* 0x001064000800017f */
[----:B-1----:R-:W-:Y:S05]  /*342f0*/  @!P0 NANOSLEEP.SYNCS 0x989680 ;  /* 0x009896800000895d */ /* 0x002fea0003900000 */
[----:B------:R-:W1:Y:S02]  /*34300*/  @!P0 SYNCS.PHASECHK.TRANS64 P0, [R9+URZ+0x324a0], R10 ;  /* 0x0324a00a090085a7 */ /* 0x000e64000800007f */
[----:B-1----:R-:W-:Y:S05]  /*34310*/  @!P0 BRA `(.L_x_10235) ;  /* 0xfffffffc00f08947 */ /* 0x002fea000383ffff */
[----:B------:R-:W-:Y:S05]  /*34320*/  BRA `(.L_x_10386) ;  /* 0xffffffa800907947 */ /* 0x000fea000383ffff */
.L_x_10237:
[----:B-1----:R1:W2:Y:S02]  /*34330*/  SYNCS.PHASECHK.TRANS64.TRYWAIT P1, [R9+URZ+0x324c0], R10 ;  /* 0x0324c00a090075a7 */ /* 0x0022a4000802017f */
[----:B--2---:R-:W-:Y:S05]  /*34340*/  @!P1 NANOSLEEP.SYNCS 0x989680 ;  /* 0x009896800000995d */ /* 0x004fea0003900000 */
[----:B------:R-:W2:Y:S02]  /*34350*/  @!P1 SYNCS.PHASECHK.TRANS64 P1, [R9+URZ+0x324c0], R10 ;  /* 0x0324c00a090095a7 */ /* 0x000ea4000802007f */
[----:B--2---:R-:W-:Y:S05]  /*34360*/  @!P1 BRA `(.L_x_10237) ;  /* 0xfffffffc00f09947 */ /* 0x004fea000383ffff */
[----:B------:R-:W-:Y:S05]  /*34370*/  BRA `(.L_x_10387) ;  /* 0xffffffa800ec7947 */ /* 0x000fea000383ffff */
.L_x_10255:
[----:B------:R-:W2:Y:S01]  /*34380*/  S2R R5, SR_TID.X ;  /* 0x0000000000057919 */ /* 0x000ea20000002100 */
[----:B------:R-:W-:Y:S01]  /*34390*/  BSSY B0, `(.L_x_10388) ;  /* 0x000000a000007945 */ /* 0x000fe20003800000 */
[----:B------:R-:W-:Y:S02]  /*343a0*/  IMAD.MOV.U32 R12, RZ, RZ, RZ ;  /* 0x000000ffff0c7224 */ /* 0x000fe400078e00ff */
[----:B01----:R-:W-:Y:S02]  /*343b0*/  IMAD.MOV.U32 R11, RZ, RZ, 0x1f ;  /* 0x0000001fff0b7424 */ /* 0x003fe400078e00ff */
[----:B------:R-:W-:Y:S01]  /*343c0*/  IMAD.MOV.U32 R15, RZ, RZ, -0x1 ;  /* 0xffffffffff0f7424 */ /* 0x000fe200078e00ff */
[----:B--2---:R-:W-:-:S04]  /*343d0*/  SHF.R.U32.HI R5, RZ, 0x5, R5 ;  /* 0x00000005ff057819 */ /* 0x004fc80000011605 */
[----:B------:R-:W-:-:S05]  /*343e0*/  LOP3.LUT R5, R5, 0x3, RZ, 0xc0, !PT ;  /* 0x0000000305057812 */ /* 0x000fca00078ec0ff */
[----:B------:R-:W-:-:S07]  /*343f0*/  IMAD.MOV.U32 R13, RZ, RZ, R5 ;  /* 0x000000ffff0d7224 */ /* 0x000fce00078e0005 */
[----:B------:R-:W-:Y:S05]  /*34400*/  WARPSYNC.COLLECTIVE R15, `(.L_x_10389) ;  /* 0x000000000f087348 */ /* 0x000fea0003c00000 */
[----:B------:R0:W1:Y:S02]  /*34410*/  SHFL.IDX P6, R14, R13, R12, R11 ;  /* 0x0000000c0d0e7389 */ /* 0x00006400000c000b */
[----:B01----:R-:W-:Y:S01]  /*34420*/  ENDCOLLECTIVE ;  /* 0x000000000000791b */ /* 0x003fe20003800000 */
.L_x_10389:
[----:B------:R-:W-:Y:S05]  /*34430*/  BSYNC B0 ;  /* 0x0000000000007941 */ /* 0x000fea0003800000 */
.L_x_10388:
[----:B------:R-:W-:Y:S05]  /*34440*/  BRA `(.L_x_10390) ;  /* 0xffffffb800647947 */ /* 0x000fea000383ffff */
.L_x_10256:
[----:B------:R-:W-:Y:S01]  /*34450*/  BSSY B0, `(.L_x_10391) ;  /* 0x0000006000007945 */ /* 0x000fe20003800000 */
[----:B------:R-:W-:-:S07]  /*34460*/  IMAD.MOV.U32 R15, RZ, RZ, -0x1 ;  /* 0xffffffffff0f7424 */ /* 0x000fce00078e00ff */
[----:B01----:R-:W-:Y:S05]  /*34470*/  WARPSYNC.COLLECTIVE R15, `(.L_x_10392) ;  /* 0x000000000f0c7348 */ /* 0x003fea0003c00000 */
[----:B------:R-:W-:Y:S02]  /*34480*/  ELECT P6, UR62, PT ;  /* 0x00000000003e782f */ /* 0x000fe400038c0000 */
[----:B------:R-:W-:Y:S01]  /*34490*/  MOV R14, UR62 ;  /* 0x0000003e000e7c02 */ /* 0x000fe20008000f00 */
[----:B01----:R-:W-:Y:S10]  /*344a0*/  ENDCOLLECTIVE ;  /* 0x000000000000791b */ /* 0x003ff40003800000 */
.L_x_10392:
[----:B------:R-:W-:Y:S05]  /*344b0*/  BSYNC B0 ;  /* 0x0000000000007941 */ /* 0x000fea0003800000 */
.L_x_10391:
[----:B------:R-:W-:Y:S05]  /*344c0*/  BRA `(.L_x_10393) ;  /* 0xffffffb800547947 */ /* 0x000fea000383ffff */
.L_x_10259:
[----:B-1----:R1:W2:Y:S02]  /*344d0*/  SYNCS.PHASECHK.TRANS64.TRYWAIT P0, [R5+URZ+0x32440], R7 ;  /* 0x03244007050075a7 */ /* 0x0022a4000800017f */
[----:B--2---:R-:W-:Y:S05]  /*344e0*/  @!P0 NANOSLEEP.SYNCS 0x989680 ;  /* 0x009896800000895d */ /* 0x004fea0003900000 */
[----:B------:R-:W2:Y:S02]  /*344f0*/  @!P0 SYNCS.PHASECHK.TRANS64 P0, [R5+URZ+0x32440], R7 ;  /* 0x03244007050085a7 */ /* 0x000ea4000800007f */
[----:B--2---:R-:W-:Y:S05]  /*34500*/  @!P0 BRA `(.L_x_10259) ;  /* 0xfffffffc00f08947 */ /* 0x004fea000383ffff */
[----:B------:R-:W-:Y:S05]  /*34510*/  BRA `(.L_x_10394) ;  /* 0xffffffb800bc7947 */ /* 0x000fea000383ffff */
.L_x_10263:
        /* <DEDUP_REMOVED lines=8> */
.L_x_10266:
[----:B-1----:R1:W2:Y:S02]  /*345a0*/  SYNCS.PHASECHK.TRANS64.TRYWAIT P0, [R2+URZ+0x32460], R5 ;  /* 0x03246005020075a7 */ /* 0x0022a4000800017f */
[----:B--2---:R-:W-:Y:S05]  /*345b0*/  @!P0 NANOSLEEP.SYNCS 0x989680 ;  /* 0x009896800000895d */ /* 0x004fea0003900000 */
[----:B------:R-:W2:Y:S02]  /*345c0*/  @!P0 SYNCS.PHASECHK.TRANS64 P0, [R2+URZ+0x32460], R5 ;  /* 0x03246005020085a7 */ /* 0x000ea4000800007f */
[----:B--2---:R-:W-:Y:S05]  /*345d0*/  @!P0 BRA `(.L_x_10266) ;  /* 0xfffffffc00f08947 */ /* 0x004fea000383ffff */
[----:B------:R-:W-:Y:S05]  /*345e0*/  BRA `(.L_x_10396) ;  /* 0xffffffc000407947 */ /* 0x000fea000383ffff */
.L_x_10275:
[----:B---3--:R3:W4:Y:S02]  /*345f0*/  SYNCS.PHASECHK.TRANS64.TRYWAIT P0, [R2+URZ+0x32440], R3 ;  /* 0x03244003020075a7 */ /* 0x008724000800017f */
[----:B----4-:R-:W-:Y:S05]  /*34600*/  @!P0 NANOSLEEP.SYNCS 0x989680 ;  /* 0x009896800000895d */ /* 0x010fea0003900000 */
[----:B------:R-:W4:Y:S02]  /*34610*/  @!P0 SYNCS.PHASECHK.TRANS64 P0, [R2+URZ+0x32440], R3 ;  /* 0x03244003020085a7 */ /* 0x000f24000800007f */
[----:B----4-:R-:W-:Y:S05]  /*34620*/  @!P0 BRA `(.L_x_10275) ;  /* 0xfffffffc00f08947 */ /* 0x010fea000383ffff */
[----:B------:R-:W-:Y:S05]  /*34630*/  BRA `(.L_x_10397) ;  /* 0xffffffc400c07947 */ /* 0x000fea000383ffff */
.L_x_10277:
[----:B0-----:R0:W1:Y:S02]  /*34640*/  SYNCS.PHASECHK.TRANS64.TRYWAIT P0, [R2+URZ+0x32460], R3 ;  /* 0x03246003020075a7 */ /* 0x001064000800017f */
[----:B-1----:R-:W-:Y:S05]  /*34650*/  @!P0 NANOSLEEP.SYNCS 0x989680 ;  /* 0x009896800000895d */ /* 0x002fea0003900000 */
[----:B------:R-:W1:Y:S02]  /*34660*/  @!P0 SYNCS.PHASECHK.TRANS64 P0, [R2+URZ+0x32460], R3 ;  /* 0x03246003020085a7 */ /* 0x000e64000800007f */
[----:B-1----:R-:W-:Y:S05]  /*34670*/  @!P0 BRA `(.L_x_10277) ;  /* 0xfffffffc00f08947 */ /* 0x002fea000383ffff */
[----:B------:R-:W-:Y:S05]  /*34680*/  BRA `(.L_x_10398) ;  /* 0xffffffc800307947 */ /* 0x000fea000383ffff */
.L_x_10282:
[----:B--2---:R2:W3:Y:S02]  /*34690*/  SYNCS.PHASECHK.TRANS64.TRYWAIT P0, [R2+URZ+0x32440], R3 ;  /* 0x03244003020075a7 */ /* 0x0044e4000800017f */
[----:B---3--:R-:W-:Y:S05]  /*346a0*/  @!P0 NANOSLEEP.SYNCS 0x989680 ;  /* 0x009896800000895d */ /* 0x008fea0003900000 */
[----:B------:R-:W3:Y:S02]  /*346b0*/  @!P0 SYNCS.PHASECHK.TRANS64 P0, [R2+URZ+0x32440], R3 ;  /* 0x03244003020085a7 */ /* 0x000ee4000800007f */
[----:B---3--:R-:W-:Y:S05]  /*346c0*/  @!P0 BRA `(.L_x_10282) ;  /* 0xfffffffc00f08947 */ /* 0x008fea000383ffff */
[----:B------:R-:W-:Y:S05]  /*346d0*/  BRA `(.L_x_10399) ;  /* 0xffffffcc007c7947 */ /* 0x000fea000383ffff */
.L_x_10284:
[----:B0-----:R0:W1:Y:S02]  /*346e0*/  SYNCS.PHASECHK.TRANS64.TRYWAIT P1, [R2+URZ+0x32460], R3 ;  /* 0x03246003020075a7 */ /* 0x001064000802017f */
[----:B-1----:R-:W-:Y:S05]  /*346f0*/  @!P1 NANOSLEEP.SYNCS 0x989680 ;  /* 0x009896800000995d */ /* 0x002fea0003900000 */
[----:B------:R-:W1:Y:S02]  /*34700*/  @!P1 SYNCS.PHASECHK.TRANS64 P1, [R2+URZ+0x32460], R3 ;  /* 0x03246003020095a7 */ /* 0x000e64000802007f */
[----:B-1----:R-:W-:Y:S05]  /*34710*/  @!P1 BRA `(.L_x_10284) ;  /* 0xfffffffc00f09947 */ /* 0x002fea000383ffff */
[----:B------:R-:W-:Y:S05]  /*34720*/  BRA `(.L_x_10400) ;  /* 0xffffffcc00e87947 */ /* 0x000fea000383ffff */
.L_x_10289:
[----:B--2---:R2:W3:Y:S02]  /*34730*/  SYNCS.PHASECHK.TRANS64.TRYWAIT P0, [R2+URZ+0x32440], R3 ;  /* 0x03244003020075a7 */ /* 0x0044e4000800017f */
[----:B---3--:R-:W-:Y:S05]  /*34740*/  @!P0 NANOSLEEP.SYNCS 0x989680 ;  /* 0x009896800000895d */ /* 0x008fea0003900000 */
[----:B------:R-:W3:Y:S02]  /*34750*/  @!P0 SYNCS.PHASECHK.TRANS64 P0, [R2+URZ+0x32440], R3 ;  /* 0x03244003020085a7 */ /* 0x000ee4000800007f */
[----:B---3--:R-:W-:Y:S05]  /*34760*/  @!P0 BRA `(.L_x_10289) ;  /* 0xfffffffc00f08947 */ /* 0x008fea000383ffff */
[----:B------:R-:W-:Y:S05]  /*34770*/  BRA `(.L_x_10401) ;  /* 0xffffffd400107947 */ /* 0x000fea000383ffff */
.L_x_10291:
[----:B0-----:R0:W1:Y:S02]  /*34780*/  SYNCS.PHASECHK.TRANS64.TRYWAIT P1, [R2+URZ+0x32460], R3 ;  /* 0x03246003020075a7 */ /* 0x001064000802017f */
[----:B-1----:R-:W-:Y:S05]  /*34790*/  @!P1 NANOSLEEP.SYNCS 0x989680 ;  /* 0x009896800000995d */ /* 0x002fea0003900000 */
[----:B------:R-:W1:Y:S02]  /*347a0*/  @!P1 SYNCS.PHASECHK.TRANS64 P1, [R2+URZ+0x32460], R3 ;  /* 0x03246003020095a7 */ /* 0x000e64000802007f */
[----:B-1----:R-:W-:Y:S05]  /*347b0*/  @!P1 BRA `(.L_x_10291) ;  /* 0xfffffffc00f09947 */ /* 0x002fea000383ffff */
[----:B------:R-:W-:Y:S05]  /*347c0*/  BRA `(.L_x_10402) ;  /* 0xffffffd400807947 */ /* 0x000fea000383ffff */
.L_x_10296:
[----:B------:R-:W-:Y:S01]  /*347d0*/  BSSY B0, `(.L_x_10403) ;  /* 0x0000008000007945 */ /* 0x000fe20003800000 */
[----:B-1----:R-:W-:Y:S02]  /*347e0*/  IMAD.MOV.U32 R13, RZ, RZ, R16 ;  /* 0x000000ffff0d7224 */ /* 0x002fe400078e0010 */
[----:B0-----:R-:W-:Y:S02]  /*347f0*/  IMAD.MOV.U32 R12, RZ, RZ, RZ ;  /* 0x000000ffff0c7224 */ /* 0x001fe400078e00ff */
[----:B------:R-:W-:Y:S02]  /*34800*/  IMAD.MOV.U32 R11, RZ, RZ, 0x1f ;  /* 0x0000001fff0b7424 */ /* 0x000fe400078e00ff */
[----:B------:R-:W-:-:S07]  /*34810*/  IMAD.MOV.U32 R15, RZ, RZ, -0x1 ;  /* 0xffffffffff0f7424 */ /* 0x000fce00078e00ff */
[----:B--23--:R-:W-:Y:S05]  /*34820*/  WARPSYNC.COLLECTIVE R15, `(.L_x_10404) ;  /* 0x000000000f087348 */ /* 0x00cfea0003c00000 */
[----:B------:R0:W1:Y:S02]  /*34830*/  SHFL.IDX P6, R14, R13, R12, R11 ;  /* 0x0000000c0d0e7389 */ /* 0x00006400000c000b */
[----:B0123--:R-:W-:Y:S01]  /*34840*/  ENDCOLLECTIVE ;  /* 0x000000000000791b */ /* 0x00ffe20003800000 */
.L_x_10404:
[----:B------:R-:W-:Y:S05]  /*34850*/  BSYNC B0 ;  /* 0x0000000000007941 */ /* 0x000fea0003800000 */
.L_x_10403:
        /* <DEDUP_REMOVED lines=8> */
.L_x_10405:
[----:B------:R-:W-:Y:S01]  /*348e0*/  IMAD.MOV.U32 R16, RZ, RZ, R14 ;  /* 0x000000ffff107224 */ /* 0x000fe200078e000e */
[----:B------:R-:W-:Y:S06]  /*348f0*/  BRA `(.L_x_10406) ;  /* 0xffffffd800747947 */ /* 0x000fec000383ffff */
.L_x_10299:
[----:B------:R-:W-:Y:S01]  /*34900*/  BSSY B0, `(.L_x_10407) ;  /* 0x0000008000007945 */ /* 0x000fe20003800000 */
[----:B-1---5:R-:W-:Y:S02]  /*34910*/  IMAD.MOV.U32 R13, RZ, RZ, R17 ;  /* 0x000000ffff0d7224 */ /* 0x022fe400078e0011 */
[----:B0-----:R-:W-:Y:S02]  /*34920*/  IMAD.MOV.U32 R12, RZ, RZ, 0x1 ;  /* 0x00000001ff0c7424 */ /* 0x001fe400078e00ff */
[----:B------:R-:W-:Y:S02]  /*34930*/  IMAD.MOV.U32 R11, RZ, RZ, RZ ;  /* 0x000000ffff0b7224 */ /* 0x000fe400078e00ff */
[----:B------:R-:W-:-:S07]  /*34940*/  IMAD.MOV.U32 R15, RZ, RZ, -0x1 ;  /* 0xffffffffff0f7424 */ /* 0x000fce00078e00ff */
[----:B--234-:R-:W-:Y:S05]  /*34950*/  WARPSYNC.COLLECTIVE R15, `(.L_x_10408) ;  /* 0x000000000f087348 */ /* 0x01cfea0003c00000 */
[----:B------:R0:W1:Y:S02]  /*34960*/  SHFL.UP P6, R14, R13, R12, R11 ;  /* 0x0400000c0d0e7389 */ /* 0x00006400000c000b */
[----:B01234-:R-:W-:Y:S01]  /*34970*/  ENDCOLLECTIVE ;  /* 0x000000000000791b */ /* 0x01ffe20003800000 */
.L_x_10408:
[----:B------:R-:W-:Y:S05]  /*34980*/  BSYNC B0 ;  /* 0x0000000000007941 */ /* 0x000fea0003800000 */
.L_x_10407:
        /* <DEDUP_REMOVED lines=10> */
.L_x_10409:
        /* <DEDUP_REMOVED lines=8> */
.L_x_10410:
        /* <DEDUP_REMOVED lines=8> */
.L_x_10411:
        /* <DEDUP_REMOVED lines=8> */
.L_x_10412:
        /* <DEDUP_REMOVED lines=8> */
.L_x_10413:
[----:B------:R-:W-:Y:S05]  /*34c30*/  BRA `(.L_x_10414) ;  /* 0xffffffd800387947 */ /* 0x000fea000383ffff */
.L_x_10304:
        /* <DEDUP_REMOVED lines=8> */
.L_x_10416:
[----:B------:R-:W-:Y:S05]  /*34cc0*/  BSYNC B0 ;  /* 0x0000000000007941 */ /* 0x000fea0003800000 */
.L_x_10415:
        /* <DEDUP_REMOVED lines=10> */
.L_x_10417:
        /* <DEDUP_REMOVED lines=8> */
.L_x_10418:
        /* <DEDUP_REMOVED lines=8> */
.L_x_10419:
        /* <DEDUP_REMOVED lines=8> */
.L_x_10420:
        /* <DEDUP_REMOVED lines=8> */
.L_x_10421:
[----:B------:R-:W-:Y:S05]  /*34f70*/  BRA `(.L_x_10422) ;  /* 0xffffffd8001c7947 */ /* 0x000fea000383ffff */
.L_x_10306:
[----:B------:R-:W-:Y:S01]  /*34f80*/  BSSY B0, `(.L_x_10423) ;  /* 0x0000006000007945 */ /* 0x000fe20003800000 */
[----:B------:R-:W-:Y:S01]  /*34f90*/  PLOP3.LUT P6, PT, P6, PT, PT, 0x8, 0x0 ;  /* 0x000000000000781c */ /* 0x000fe200037ce170 */
[----:B------:R-:W-:-:S12]  /*34fa0*/  IMAD.MOV.U32 R15, RZ, RZ, -0x1 ;  /* 0xffffffffff0f7424 */ /* 0x000fd800078e00ff */
[----:B0-----:R-:W-:Y:S05]  /*34fb0*/  WARPSYNC.COLLECTIVE R15, `(.L_x_10424) ;  /* 0x000000000f087348 */ /* 0x001fea0003c00000 */
[----:B------:R-:W-:Y:S01]  /*34fc0*/  VOTE.ANY R14, PT, P6 ;  /* 0x00000000000e7806 */ /* 0x000fe200030e0100 */
[----:B0-----:R-:W-:Y:S06]  /*34fd0*/  ENDCOLLECTIVE ;  /* 0x000000000000791b */ /* 0x001fec0003800000 */
.L_x_10424:
[----:B------:R-:W-:Y:S05]  /*34fe0*/  BSYNC B0 ;  /* 0x0000000000007941 */ /* 0x000fea0003800000 */
.L_x_10423:
        /* <DEDUP_REMOVED lines=9> */
.L_x_10425:
[----:B------:R-:W-:Y:S01]  /*35080*/  IMAD.MOV.U32 R17, RZ, RZ, R14 ;  /* 0x000000ffff117224 */ /* 0x000fe200078e000e */
[----:B------:R-:W-:Y:S06]  /*35090*/  BRA `(.L_x_10426) ;  /* 0xffffffd8000c7947 */ /* 0x000fec000383ffff */
.L_x_10308:
[----:B------:R-:W-:Y:S01]  /*350a0*/  BSSY B0, `(.L_x_10427) ;  /* 0x0000007000007945 */ /* 0x000fe20003800000 */
[----:B------:R-:W-:Y:S02]  /*350b0*/  IMAD.MOV.U32 R13, RZ, RZ, R2 ;  /* 0x000000ffff0d7224 */ /* 0x000fe400078e0002 */
[----:B------:R-:W-:Y:S02]  /*350c0*/  IMAD.MOV.U32 R11, RZ, RZ, 0x1f ;  /* 0x0000001fff0b7424 */ /* 0x000fe400078e00ff */
[----:B------:R-:W-:-:S07]  /*350d0*/  IMAD.MOV.U32 R15, RZ, RZ, -0x1 ;  /* 0xffffffffff0f7424 */ /* 0x000fce00078e00ff */
[----:B012---:R-:W-:Y:S05]  /*350e0*/  WARPSYNC.COLLECTIVE R15, `(.L_x_10428) ;  /* 0x000000000f087348 */ /* 0x007fea0003c00000 */
[----:B------:R3:W4:Y:S02]  /*350f0*/  SHFL.IDX P6, R14, R13, R12, R11 ;  /* 0x0000000c0d0e7389 */ /* 0x00072400000c000b */
[----:B01234-:R-:W-:Y:S01]  /*35100*/  ENDCOLLECTIVE ;  /* 0x000000000000791b */ /* 0x01ffe20003800000 */
.L_x_10428:
[----:B------:R-:W-:Y:S05]  /*35110*/  BSYNC B0 ;  /* 0x0000000000007941 */ /* 0x000fea0003800000 */
.L_x_10427:
[----:B------:R-:W-:Y:S01]  /*35120*/  IMAD.MOV.U32 R7, RZ, RZ, R14 ;  /* 0x000000ffff077224 */ /* 0x000fe200078e000e */
[----:B------:R-:W-:Y:S06]  /*35130*/  BRA `(.L_x_10307) ;  /* 0xffffffd800007947 */ /* 0x000fec000383ffff */
.L_x_10311:
[----:B-1----:R1:W3:Y:S02]  /*35140*/  SYNCS.PHASECHK.TRANS64.TRYWAIT P0, [R0+URZ+0x32420], R3 ;  /* 0x03242003000075a7 */ /* 0x0022e4000800017f */
[----:B---3--:R-:W-:Y:S05]  /*35150*/  @!P0 NANOSLEEP.SYNCS 0x989680 ;  /* 0x009896800000895d */ /* 0x008fea0003900000 */
[----:B------:R-:W3:Y:S02]  /*35160*/  @!P0 SYNCS.PHASECHK.TRANS64 P0, [R0+URZ+0x32420], R3 ;  /* 0x03242003000085a7 */ /* 0x000ee4000800007f */
[----:B---3--:R-:W-:Y:S05]  /*35170*/  @!P0 BRA `(.L_x_10311) ;  /* 0xfffffffc00f08947 */ /* 0x008fea000383ffff */
[----:B------:R-:W-:Y:S05]  /*35180*/  BRA `(.L_x_10429) ;  /* 0xffffffdc00707947 */ /* 0x000fea000383ffff */
.L_x_10312:
        /* <DEDUP_REMOVED lines=11> */
.L_x_10431:
[----:B------:R-:W-:Y:S05]  /*35240*/  BSYNC B0 ;  /* 0x0000000000007941 */ /* 0x000fea0003800000 */
.L_x_10430:
[----:B------:R-:W-:Y:S05]  /*35250*/  BRA `(.L_x_10432) ;  /* 0xffffffdc00547947 */ /* 0x000fea000383ffff */
.L_x_10313:
[----:B------:R-:W-:Y:S01]  /*35260*/  BSSY B0, `(.L_x_10433) ;  /* 0x0000006000007945 */ /* 0x000fe20003800000 */
[----:B------:R-:W-:-:S07]  /*35270*/  IMAD.MOV.U32 R15, RZ, RZ, -0x1 ;  /* 0xffffffffff0f7424 */ /* 0x000fce00078e00ff */
[----:B012---:R-:W-:Y:S05]  /*35280*/  WARPSYNC.COLLECTIVE R15, `(.L_x_10434) ;  /* 0x000000000f0c7348 */ /* 0x007fea0003c00000 */
[----:B------:R-:W-:Y:S02]  /*35290*/  ELECT P6, UR62, PT ;  /* 0x00000000003e782f */ /* 0x000fe400038c0000 */
[----:B------:R-:W-:Y:S01]  /*352a0*/  MOV R14, UR62 ;  /* 0x0000003e000e7c02 */ /* 0x000fe20008000f00 */
[----:B012---:R-:W-:Y:S10]  /*352b0*/  ENDCOLLECTIVE ;  /* 0x000000000000791b */ /* 0x007ff40003800000 */
.L_x_10434:
[----:B------:R-:W-:Y:S05]  /*352c0*/  BSYNC B0 ;  /* 0x0000000000007941 */ /* 0x000fea0003800000 */
.L_x_10433:
[----:B------:R-:W-:Y:S05]  /*352d0*/  BRA `(.L_x_10435) ;  /* 0xffffffdc00487947 */ /* 0x000fea000383ffff */
.L_x_10315:
[----:B-1----:R1:W2:Y:S02]  /*352e0*/  SYNCS.PHASECHK.TRANS64.TRYWAIT P0, [R6+URZ], R5 ;  /* 0x00000005060075a7 */ /* 0x0022a4000800017f */
[----:B--2---:R-:W-:Y:S05]  /*352f0*/  @!P0 NANOSLEEP.SYNCS 0x989680 ;  /* 0x009896800000895d */ /* 0x004fea0003900000 */
[----:B------:R-:W2:Y:S02]  /*35300*/  @!P0 SYNCS.PHASECHK.TRANS64 P0, [R6+URZ], R5 ;  /* 0x00000005060085a7 */ /* 0x000ea4000800007f */
[----:B--2---:R-:W-:Y:S05]  /*35310*/  @!P0 BRA `(.L_x_10315) ;  /* 0xfffffffc00f08947 */ /* 0x004fea000383ffff */
[----:B------:R-:W-:Y:S05]  /*35320*/  BRA `(.L_x_10436) ;  /* 0xffffffdc00847947 */ /* 0x000fea000383ffff */
.L_x_10316:
[----:B--2---:R2:W3:Y:S02]  /*35330*/  SYNCS.PHASECHK.TRANS64.TRYWAIT P0, [R7+URZ], R2 ;  /* 0x00000002070075a7 */ /* 0x0044e4000800017f */
[----:B---3--:R-:W-:Y:S05]  /*35340*/  @!P0 NANOSLEEP.SYNCS 0x989680 ;  /* 0x009896800000895d */ /* 0x008fea0003900000 */
[----:B------:R-:W3:Y:S02]  /*35350*/  @!P0 SYNCS.PHASECHK.TRANS64 P0, [R7+URZ], R2 ;  /* 0x00000002070085a7 */ /* 0x000ee4000800007f */
[----:B---3--:R-:W-:Y:S05]  /*35360*/  @!P0 BRA `(.L_x_10316) ;  /* 0xfffffffc00f08947 */ /* 0x008fea000383ffff */
[----:B------:R-:W-:Y:S05]  /*35370*/  BRA `(.L_x_10437) ;  /* 0xffffffdc00787947 */ /* 0x000fea000383ffff */
.L_x_10318:
[----:B---3--:R3:W4:Y:S02]  /*35380*/  SYNCS.PHASECHK.TRANS64.TRYWAIT P0, [R4+URZ], R5 ;  /* 0x00000005040075a7 */ /* 0x008724000800017f */
[----:B----4-:R-:W-:Y:S05]  /*35390*/  @!P0 NANOSLEEP.SYNCS 0x989680 ;  /* 0x009896800000895d */ /* 0x010fea0003900000 */
[----:B------:R-:W4:Y:S02]  /*353a0*/  @!P0 SYNCS.PHASECHK.TRANS64 P0, [R4+URZ], R5 ;  /* 0x00000005040085a7 */ /* 0x000f24000800007f */
[----:B----4-:R-:W-:Y:S05]  /*353b0*/  @!P0 BRA `(.L_x_10318) ;  /* 0xfffffffc00f08947 */ /* 0x010fea000383ffff */
[----:B------:R-:W-:Y:S05]  /*353c0*/  BRA `(.L_x_10438) ;  /* 0xffffffdc00807947 */ /* 0x000fea000383ffff */
        .type           $_ZN7cutlass13device_kernelIN5flash11enable_sm90INS1_16FlashAttnFwdSm90INS1_25CollectiveMainloopFwdSm90ILi2EN4cute5tupleIJNS5_1CILi1EEES8_S8_EEENS6_IJNS7_ILi128EEENS7_ILi96EEENS7_ILi64EEEEEELi256ENS_6half_tEfNS_4arch4Sm90ELb0ELb1ELb0ELb1ELb0ELb1ELb1ELb1ELb0ELb0ELb0ELb0EEENS1_21CollectiveEpilogueFwdINS6_IJSA_NS7_ILi256EEESB_EEES9_SE_SG_Li256ELb1ELb0ELb0ELb0EEENS1_36VarlenDynamicPersistentTileSchedulerILi128ELi96ELi256ELi32ELb0ELb0ELb1ELb1ELb0ELb1EEEEEEEEEvNT_6ParamsE$_ZZN5flash25CollectiveMainloopFwdSm90ILi2EN4cute5tupleIJNS1_1CILi1EEES4_S4_EEENS2_IJNS3_ILi128EEENS3_ILi96EEENS3_ILi64EEEEEELi256EN7cutlass6half_tEfNSA_4arch4Sm90ELb0ELb1ELb0ELb1ELb0ELb1ELb1ELb1ELb0ELb0ELb0ELb0EE3mmaINS_16FlashAttnFwdSm90ISE_NS_21CollectiveEpilogueFwdINS2_IJS6_NS3_ILi256EEES7_EEES5_SB_SD_Li256ELb1ELb0ELb0ELb0EEENS_36VarlenDynamicPersistentTileSchedulerILi128ELi96ELi256ELi32ELb0ELb0ELb1ELb1ELb0ELb1EEEE13SharedStorageENS1_6TensorINS1_11ArrayEngineIfLm128EEENS1_6LayoutINS2_IJNS2_IJNS3_ILi2EEEST_NS3_ILi32EEEEEES4_S4_EEENS2_IJNS2_IJS4_ST_NS3_ILi4EEEEEENS3_ILi0EEESZ_EEEEEEENS_7SoftmaxILi2ELi0EEEEEbRKNSE_6ParamsENSA_25PipelineTmaAsyncNoClusterILi2ENSA_16PipelineTmaAsyncILi2EEEEES1B_RNSA_13PipelineStateILj2EEERT0_RT1_iRiRKNS_16SeqlenInfoQKNewKILb1ELb1EEENS2_IJiiiiEEERT_ENKUliT_T0_T1_E_clIZSF_ISO_S12_S14_EbS17_S1B_S1B_S1E_S1G_S1I_iS1J_S1N_S1O_S1Q_EUlRS1R_iE0_NS3_ILb1EEES1Y_EEDaiS1R_S1S_S1T_,@function
        .size           $_ZN7cutlass13device_kernelIN5flash11enable_sm90INS1_16FlashAttnFwdSm90INS1_25CollectiveMainloopFwdSm90ILi2EN4cute5tupleIJNS5_1CILi1EEES8_S8_EEENS6_IJNS7_ILi128EEENS7_ILi96EEENS7_ILi64EEEEEELi256ENS_6half_tEfNS_4arch4Sm90ELb0ELb1ELb0ELb1ELb0ELb1ELb1ELb1ELb0ELb0ELb0ELb0EEENS1_21CollectiveEpilogueFwdINS6_IJSA_NS7_ILi256EEESB_EEES9_SE_SG_Li256ELb1ELb0ELb0ELb0EEENS1_36VarlenDynamicPersistentTileSchedulerILi128ELi96ELi256ELi32ELb0ELb0ELb1ELb1ELb0ELb1EEEEEEEEEvNT_6ParamsE$_ZZN5flash25CollectiveMainloopFwdSm90ILi2EN4cute5tupleIJNS1_1CILi1EEES4_S4_EEENS2_IJNS3_ILi128EEENS3_ILi96EEENS3_ILi64EEEEEELi256EN7cutlass6half_tEfNSA_4arch4Sm90ELb0ELb1ELb0ELb1ELb0ELb1ELb1ELb1ELb0ELb0ELb0ELb0EE3mmaINS_16FlashAttnFwdSm90ISE_NS_21CollectiveEpilogueFwdINS2_IJS6_NS3_ILi256EEES7_EEES5_SB_SD_Li256ELb1ELb0ELb0ELb0EEENS_36VarlenDynamicPersistentTileSchedulerILi128ELi96ELi256ELi32ELb0ELb0ELb1ELb1ELb0ELb1EEEE13SharedStorageENS1_6TensorINS1_11ArrayEngineIfLm128EEENS1_6LayoutINS2_IJNS2_IJNS3_ILi2EEEST_NS3_ILi32EEEEEES4_S4_EEENS2_IJNS2_IJS4_ST_NS3_ILi4EEEEEENS3_ILi0EEESZ_EEEEEEENS_7SoftmaxILi2ELi0EEEEEbRKNSE_6ParamsENSA_25PipelineTmaAsyncNoClusterILi2ENSA_16PipelineTmaAsyncILi2EEEEES1B_RNSA_13PipelineStateILj2EEERT0_RT1_iRiRKNS_16SeqlenInfoQKNewKILb1ELb1EEENS2_IJiiiiEEERT_ENKUliT_T0_T1_E_clIZSF_ISO_S12_S14_EbS17_S1B_S1B_S1E_S1G_S1I_iS1J_S1N_S1O_S1Q_EUlRS1R_iE0_NS3_ILb1EEES1Y_EEDaiS1R_S1S_S1T_,(.L_x_11971 - $_ZN7cutlass13device_kernelIN5flash11enable_sm90INS1_16FlashAttnFwdSm90INS1_25CollectiveMainloopFwdSm90ILi2EN4cute5tupleIJNS5_1CILi1EEES8_S8_EEENS6_IJNS7_ILi128EEENS7_ILi96EEENS7_ILi64EEEEEELi256ENS_6half_tEfNS_4arch4Sm90ELb0ELb1ELb0ELb1ELb0ELb1ELb1ELb1ELb0ELb0ELb0ELb0EEENS1_21CollectiveEpilogueFwdINS6_IJSA_NS7_ILi256EEESB_EEES9_SE_SG_Li256ELb1ELb0ELb0ELb0EEENS1_36VarlenDynamicPersistentTileSchedulerILi128ELi96ELi256ELi32ELb0ELb0ELb1ELb1ELb0ELb1EEEEEEEEEvNT_6ParamsE$_ZZN5flash25CollectiveMainloopFwdSm90ILi2EN4cute5tupleIJNS1_1CILi1EEES4_S4_EEENS2_IJNS3_ILi128EEENS3_ILi96EEENS3_ILi64EEEEEELi256EN7cutlass6half_tEfNSA_4arch4Sm90ELb0ELb1ELb0ELb1ELb0ELb1ELb1ELb1ELb0ELb0ELb0ELb0EE3mmaINS_16FlashAttnFwdSm90ISE_NS_21CollectiveEpilogueFwdINS2_IJS6_NS3_ILi256EEES7_EEES5_SB_SD_Li256ELb1ELb0ELb0ELb0EEENS_36VarlenDynamicPersistentTileSchedulerILi128ELi96ELi256ELi32ELb0ELb0ELb1ELb1ELb0ELb1EEEE13SharedStorageENS1_6TensorINS1_11ArrayEngineIfLm128EEENS1_6LayoutINS2_IJNS2_IJNS3_ILi2EEEST_NS3_ILi32EEEEEES4_S4_EEENS2_IJNS2_IJS4_ST_NS3_ILi4EEEEEENS3_ILi0EEESZ_EEEEEEENS_7SoftmaxILi2ELi0EEEEEbRKNSE_6ParamsENSA_25PipelineTmaAsyncNoClusterILi2ENSA_16PipelineTmaAsyncILi2EEEEES1B_RNSA_13PipelineStateILj2EEERT0_RT1_iRiRKNS_16SeqlenInfoQKNewKILb1ELb1EEENS2_IJiiiiEEERT_ENKUliT_T0_T1_E_clIZSF_ISO_S12_S14_EbS17_S1B_S1B_S1E_S1G_S1I_iS1J_S1N_S1O_S1Q_EUlRS1R_iE0_NS3_ILb1EEES1Y_EEDaiS1R_S1S_S1T_)
$_ZN7cutlass13device_kernelIN5flash11enable_sm90INS1_16FlashAttnFwdSm90INS1_25CollectiveMainloopFwdSm90ILi2EN4cute5tupleIJNS5_1CILi1EEES8_S8_EEENS6_IJNS7_ILi128EEENS7_ILi96EEENS7_ILi64EEEEEELi256ENS_6half_tEfNS_4arch4Sm90ELb0ELb1ELb0ELb1ELb0ELb1ELb1ELb1ELb0ELb0ELb0ELb0EEENS1_21CollectiveEpilogueFwdINS6_IJSA_NS7_ILi256EEESB_EEES9_SE_SG_Li256ELb1ELb0ELb0ELb0EEENS1_36VarlenDynamicPersistentTileSchedulerILi128ELi96ELi256ELi32ELb0ELb0ELb1ELb1ELb0ELb1EEEEEEEEEvNT_6ParamsE$_ZZN5flash25CollectiveMainloopFwdSm90ILi2EN4cute5tupleIJNS1_1CILi1EEES4_S4_EEENS2_IJNS3_ILi128EEENS3_ILi96EEENS3_ILi64EEEEEELi256EN7cutlass6half_tEfNSA_4arch4Sm90ELb0ELb1ELb0ELb1ELb0ELb1ELb1ELb1ELb0ELb0ELb0ELb0EE3mmaINS_16FlashAttnFwdSm90ISE_NS_21CollectiveEpilogueFwdINS2_IJS6_NS3_ILi256EEES7_EEES5_SB_SD_Li256ELb1ELb0ELb0ELb0EEENS_36VarlenDynamicPersistentTileSchedulerILi128ELi96ELi256ELi32ELb0ELb0ELb1ELb1ELb0ELb1EEEE13SharedStorageENS1_6TensorINS1_11ArrayEngineIfLm128EEENS1_6LayoutINS2_IJNS2_IJNS3_ILi2EEEST_NS3_ILi32EEEEEES4_S4_EEENS2_IJNS2_IJS4_ST_NS3_ILi4EEEEEENS3_ILi0EEESZ_EEEEEEENS_7SoftmaxILi2ELi0EEEEEbRKNSE_6ParamsENSA_25PipelineTmaAsyncNoClusterILi2ENSA_16PipelineTmaAsyncILi2EEEEES1B_RNSA_13PipelineStateILj2EEERT0_RT1_iRiRKNS_16SeqlenInfoQKNewKILb1ELb1EEENS2_IJiiiiEEERT_ENKUliT_T0_T1_E_clIZSF_ISO_S12_S14_EbS17_S1B_S1B_S1E_S1G_S1I_iS1J_S1N_S1O_S1Q_EUlRS1R_iE0_NS3_ILb1EEES1Y_EEDaiS1R_S1S_S1T_:
[----:B------:R-:W-:Y:S01]  /*353d0*/  R2UR UR5, R3 ;  /* 0x00000000030572ca */ /* 0x000fe200000e0000 */
[----:B------:R-:W-:-:S12]  /*353e0*/  ULDC UR4, c[0x0][0x20] ;  /* 0x0000080000047ab9 */ /* 0x000fd80000000800 */
[----:B------:R-:W-:-:S09]  /*353f0*/  UIADD3 UR4, -UR4, UR5, URZ ;  /* 0x0000000504047290 */ /* 0x000fd2000fffe13f */
[----:B------:R-:W2:Y:S04]  /*35400*/  LDL.64 R6, [UR4+0x18] ;  /* 0x00001804ff067983 */ /* 0x000ea80008100a00 */
[----:B------:R-:W3:Y:S01]  /*35410*/  LDL.64 R4, [UR4] ;  /* 0x00000004ff047983 */ /* 0x000ee20008100a00 */
[----:B------:R-:W-:-:S03]  /*35420*/  ULDC.64 UR6, c[0x0][0x208] ;  /* 0x0000820000067ab9 */ /* 0x000fc60000000a00 */
[----:B--2---:R-:W2:Y:S04]  /*35430*/  LD.E R8, desc[UR6][R6.64+0x1c] ;  /* 0x00001c0606087980 */ /* 0x004ea8000c101900 */
[----:B---3--:R0:W5:Y:S04]  /*35440*/  LD.E R3, desc[UR6][R4.64] ;  /* 0x0000000604037980 */ /* 0x008168000c101900 */
[----:B------:R0:W5:Y:S01]  /*35450*/  LD.E R10, desc[UR6][R4.64+0x4] ;  /* 0x00000406040a7980 */ /* 0x000162000c101900 */
[----:B------:R-:W-:Y:S01]  /*35460*/  BSSY B1, `(.L_x_10439) ;  /* 0x0000005000017945 */ /* 0x000fe20003800000 */
[----:B--2---:R-:W-:-:S04]  /*35470*/  LOP3.LUT R8, R8, 0x1, RZ, 0xfc, !PT ;  /* 0x0000000108087812 */ /* 0x004fc800078efcff */
[----:B------:R-:W-:-:S13]  /*35480*/  ISETP.NE.AND P0, PT, R8, 0x3, PT ;  /* 0x000000030800780c */ /* 0x000fda0003f05270 */
[----:B0-----:R-:W-:Y:S05]  /*35490*/  @!P0 BRA `(.L_x_10440) ;  /* 0x0000000000048947 */ /* 0x001fea0003800000 */
[----:B------:R-:W-:Y:S01]  /*354a0*/  BPT.TRAP 0x1 ;  /* 0x000000040000795c */ /* 0x000fe20000300000 */
.L_x_10440:
[----:B------:R-:W-:Y:S05]  /*354b0*/  BSYNC B1 ;  /* 0x0000000000017941 */ /* 0x000fea0003800000 */
.L_x_10439:
        /* <DEDUP_REMOVED lines=13> */
.L_x_10442:
[----:B------:R-:W-:Y:S05]  /*35590*/  BSYNC B1 ;  /* 0x0000000000017941 */ /* 0x000fea0003800000 */
.L_x_10441:
        /* <DEDUP_REMOVED lines=8> */
.L_x_10444:
[----:B------:R-:W-:Y:S05]  /*35620*/  BSYNC B1 ;  /* 0x0000000000017941 */ /* 0x000fea0003800000 */
.L_x_10443:
[----:B0----5:R-:W2:Y:S04]  /*35630*/  LDL.64 R8, [UR4] ;  /* 0x00000004ff087983 */ /* 0x021ea80008100a00 */
[----:B------:R-:W3:Y:S04]  /*35640*/  LDL.64 R6, [UR4+0x28] ;  /* 0x00002804ff067983 */ /* 0x000ee80008100a00 */
[----:B------:R-:W4:Y:S04]  /*35650*/  LDL.64 R4, [UR4+0x20] ;  /* 0x00002004ff047983 */ /* 0x000f280008100a00 */
[----:B------:R-:W4:Y:S04]  /*35660*/  LDL.64 R10, [UR4+0x8] ;  /* 0x00000804ff0a7983 */ /* 0x000f280008100a00 */
[----:B--2---:R-:W2:Y:S04]  /*35670*/  LD.E R9, desc[UR6][R8.64] ;  /* 0x0000000608097980 */ /* 0x004ea8000c101900 */
[----:B---3--:R-:W2:Y:S01]  /*35680*/  LD.E.64 R12, desc[UR6][R6.64] ;  /* 0x00000006060c7980 */ /* 0x008ea2000c101b00 */
[----:B------:R-:W-:Y:S05]  /*35690*/  WARPSYNC.ALL ;  /* 0x0000000000007948 */ /* 0x000fea0003800000 */
[----:B----4-:R0:W-:Y:S04]  /*356a0*/  ST.E desc[UR6][R10.64], RZ ;  /* 0x000000ff0a007985 */ /* 0x0101e8000c101906 */
[----:B------:R-:W3:Y:S01]  /*356b0*/  LD.E.64 R6, desc[UR6][R4.64] ;  /* 0x0000000604067980 */ /* 0x000ee2000c101b00 */
[----:B--2---:R-:W-:Y:S01]  /*356c0*/  IMAD R8, R9, 0x300, R12 ;  /* 0x0000030009087824 */ /* 0x004fe200078e020c */
[----:B------:R-:W-:Y:S01]  /*356d0*/  WARPGROUP.ARRIVE ;  /* 0x00000000000079c5 */ /* 0x000fe20000000000 */
[----:B------:R-:W-:-:S02]  /*356e0*/  IMAD.MOV.U32 R9, RZ, RZ, R13 ;  /* 0x000000ffff097224 */ /* 0x000fc400078e000d */
[----:B------:R-:W-:Y:S01]  /*356f0*/  IMAD.MOV.U32 R208, RZ, RZ, 0x1 ;  /* 0x00000001ffd07424 */ /* 0x000fe200078e00ff */
        /* <DEDUP_REMOVED lines=10> */
[----:B------:R-:W-:-:S03]  /*357a0*/  WARPGROUP.ARRIVE ;  /* 0x00000000000079c5 */ /* 0x000fc60000000000 */
        /* <DEDUP_REMOVED lines=21> */
[----:B------:R-:W-:-:S03]  /*35900*/  IMAD.MOV.U32 R9, RZ, RZ, R13 ;  /* 0x000000ffff097224 */ /* 0x000fc600078e000d */
        /* <DEDUP_REMOVED lines=8> */
[----:B------:R-:W2:Y:S04]  /*35990*/  LDL.64 R6, [UR4+0x38] ;  /* 0x00003804ff067983 */ /* 0x000ea80008100a00 */
[----:B------:R-:W3:Y:S04]  /*359a0*/  LDL.64 R4, [UR4+0x30] ;  /* 0x00003004ff047983 */ /* 0x000ee80008100a00 */
[----:B--2---:R-:W2:Y:S01]  /*359b0*/  LD.E R6, desc[UR6][R6.64] ;  /* 0x0000000606067980 */ /* 0x004ea2000c101900 */
[----:B---3--:R-:W-:Y:S01]  /*359c0*/  MOV R4, R4 ;  /* 0x0000000400047202 */ /* 0x008fe20000000f00 */
[----:B------:R-:W-:Y:S01]  /*359d0*/  BSSY B1, `(.L_x_10446) ;  /* 0x0000007000017945 */ /* 0x000fe20003800000 */
[----:B--2---:R-:W-:-:S04]  /*359e0*/  LEA.HI R3, R6, R6, RZ, 0x1 ;  /* 0x0000000606037211 */ /* 0x004fc800078f08ff */
[----:B------:R-:W-:-:S05]  /*359f0*/  LOP3.LUT R3, R3, 0xfffffffe, RZ, 0xc0, !PT ;  /* 0xfffffffe03037812 */ /* 0x000fca00078ec0ff */
[----:B------:R-:W-:-:S05]  /*35a00*/  IMAD.IADD R3, R6, 0x1, -R3 ;  /* 0x0000000106037824 */ /* 0x000fca00078e0a03 */
[----:B------:R-:W-:-:S04]  /*35a10*/  SHF.L.U32 R3, R3, 0x1f, RZ ;  /* 0x0000001f03037819 */ /* 0x000fc800000006ff */
[----:B------:R-:W1:Y:S02]  /*35a20*/  SYNCS.PHASECHK.TRANS64.TRYWAIT P0, [R4+URZ+0x32410], R3 ;  /* 0x03241003040075a7 */ /* 0x000e64000800017f */
[----:B01----:R-:W-:Y:S05]  /*35a30*/  @!P0 BRA `(.L_x_10447) ;  /* 0x000000ac00a48947 */ /* 0x003fea0003800000 */
.L_x_10470:
[----:B------:R-:W-:Y:S05]  /*35a40*/  BSYNC B1 ;  /* 0x0000000000017941 */ /* 0x000fea0003800000 */
.L_x_10446:
[----:B------:R-:W2:Y:S04]  /*35a50*/  LDL.64 R6, [UR4+0x40] ;  /* 0x00004004ff067983 */ /* 0x000ea80008100a00 */
[----:B0-----:R-:W3:Y:S04]  /*35a60*/  LDL.64 R4, [UR4] ;  /* 0x00000004ff047983 */ /* 0x001ee80008100a00 */
        /* <DEDUP_REMOVED lines=8> */
.L_x_10449:
[----:B------:R-:W-:Y:S05]  /*35af0*/  BSYNC B1 ;  /* 0x0000000000017941 */ /* 0x000fea0003800000 */
.L_x_10448:
        /* <DEDUP_REMOVED lines=13> */
.L_x_10451:
[----:B------:R-:W-:Y:S05]  /*35bd0*/  BSYNC B1 ;  /* 0x0000000000017941 */ /* 0x000fea0003800000 */
.L_x_10450:
        /* <DEDUP_REMOVED lines=8> */
.L_x_10453:
[----:B------:R-:W-:Y:S05]  /*35c60*/  BSYNC B1 ;  /* 0x0000000000017941 */ /* 0x000fea0003800000 */
.L_x_10452:
[----:B------:R-:W2:Y:S04]  /*35c70*/  LDL.64 R10, [UR4] ;  /* 0x00000004ff0a7983 */ /* 0x000ea80008100a00 */
[----:B------:R-:W3:Y:S04]  /*35c80*/  LDL.64 R6, [UR4+0x58] ;  /* 0x00005804ff067983 */ /* 0x000ee80008100a00 */
[----:B------:R-:W4:Y:S04]  /*35c90*/  LDL.64 R4, [UR4+0x48] ;  /* 0x00004804ff047983 */ /* 0x000f280008100a00 */
[----:B0----5:R-:W4:Y:S04]  /*35ca0*/  LDL.64 R8, [UR4+0x50] ;  /* 0x00005004ff087983 */ /* 0x021f280008100a00 */
[----:B------:R-:W4:Y:S04]  /*35cb0*/  LDL.LU R14, [R1+0x460] ;  /* 0x00046000010e7983 */ /* 0x000f280000300800 */
[----:B--2---:R-:W2:Y:S04]  /*35cc0*/  LD.E R11, desc[UR6][R10.64] ;  /* 0x000000060a0b7980 */ /* 0x004ea8000c101900 */
[----:B---3--:R-:W2:Y:S04]  /*35cd0*/  LD.E.64 R6, desc[UR6][R6.64] ;  /* 0x0000000606067980 */ /* 0x008ea8000c101b00 */
[----:B----4-:R-:W3:Y:S04]  /*35ce0*/  LD.E R3, desc[UR6][R4.64] ;  /* 0x0000000604037980 */ /* 0x010ee8000c101900 */
[----:B------:R-:W4:Y:S01]  /*35cf0*/  LD.E.64 R12, desc[UR6][R8.64] ;  /* 0x00000006080c7980 */ /* 0x000f22000c101b00 */
[----:B------:R-:W-:Y:S05]  /*35d00*/  WARPSYNC.ALL ;  /* 0x0000000000007948 */ /* 0x000fea0003800000 */
[----:B------:R-:W-:Y:S01]  /*35d10*/  WARPGROUP.ARRIVE ;  /* 0x00000000000079c5 */ /* 0x000fe20000000000 */
[----:B--2---:R-:W-:Y:S01]  /*35d20*/  IMAD R6, R11, 0xc00, R6 ;  /* 0x00000c000b067824 */ /* 0x004fe200078e0206 */
[----:B---3--:R-:W-:-:S04]  /*35d30*/  ISETP.NE.U32.AND P0, PT, R3, RZ, PT ;  /* 0x000000ff0300720c */ /* 0x008fc80003f05070 */
[----:B------:R-:W-:Y:S02]  /*35d40*/  R2UR UR10, R6 ;  /* 0x00000000060a72ca */ /* 0x000fe400000e0000 */
[----:B----4-:R-:W-:Y:S02]  /*35d50*/  R2UR UR8, R12 ;  /* 0x000000000c0872ca */ /* 0x010fe400000e0000 */
[----:B------:R-:W-:Y:S02]  /*35d60*/  R2UR UR9, R13 ;  /* 0x000000000d0972ca */ /* 0x000fe400000e0000 */
[----:B------:R-:W-:-:S03]  /*35d70*/  R2UR UR11, R7 ;  /* 0x00000000070b72ca */ /* 0x000fc600000e0000 */
[----:B------:R-:W-:-:S10]  /*35d80*/  VOTEU.ANY UP0, P0 ;  /* 0x00000000003f7886 */ /* 0x000fd40000000100 */
[----:B------:R-:W-:Y:S03]  /*35d90*/  HGMMA.64x96x16.F32 R24, gdesc[UR8], R24, UP0, gsb0 ;  /* 0x01600000081879f0 */ /* 0x000fe6000b800818 */
[----:B------:R-:W-:Y:S02]  /*35da0*/  WARPGROUP.DEPBAR.LE gsb0, 0x0 ;  /* 0x00008000000079c5 */ /* 0x000fe40000010000 */
[----:B------:R-:W-:Y:S04]  /*35db0*/  ST.E desc[UR6][R4.64], R208 ;  /* 0x000000d004007985 */ /* 0x000fe8000c101906 */
[----:B------:R-:W2:Y:S01]  /*35dc0*/  LD.E.64 R10, desc[UR6][R8.64] ;  /* 0x00000006080a7980 */ /* 0x000ea2000c101b00 */
[----:B------:R-:W-:-:S02]  /*35dd0*/  VIADD R12, R6, 0x2 ;  /* 0x00000002060c7836 */ /* 0x000fc40000000000 */
[----:B------:R-:W-:-:S03]  /*35de0*/  IMAD.MOV.U32 R13, RZ, RZ, R7 ;  /* 0x000000ffff0d7224 */ /* 0x000fc600078e0007 */
[----:B------:R-:W-:Y:S02]  /*35df0*/  R2UR UR10, R12 ;  /* 0x000000000c0a72ca */ /* 0x000fe400000e0000 */
[----:B------:R-:W-:Y:S01]  /*35e00*/  R2UR UR11, R13 ;  /* 0x000000000d0b72ca */ /* 0x000fe200000e0000 */
[----:B------:R-:W-:Y:S01]  /*35e10*/  WARPGROUP.ARRIVE ;  /* 0x00000000000079c5 */ /* 0x000fe20000000000 */
[----:B--2---:R-:W-:Y:S01]  /*35e20*/  VIADD R10, R10, 0x2 ;  /* 0x000000020a0a7836 */ /* 0x004fe20000000000 */
[----:B------:R-:W-:-:S04]  /*35e30*/  R2UR UR9, R11 ;  /* 0x000000000b0972ca */ /* 0x000fc800000e0000 */
[----:B------:R-:W-:-:S13]  /*35e40*/  R2UR UR8, R10 ;  /* 0x000000000a0872ca */ /* 0x000fda00000e0000 */
[----:B------:R-:W-:Y:S03]  /*35e50*/  HGMMA.64x96x16.F32 R24, gdesc[UR8], R24, gsb0 ;  /* 0x01600000081879f0 */ /* 0x000fe60008000818 */
        /* <DEDUP_REMOVED lines=163> */
[----:B------:R-:W-:-:S06]  /*36890*/  WARPGROUP.ARRIVE ;  /* 0x00000000000079c5 */ /* 0x000fcc0000000000 */
[----:B------:R-:W0:Y:S02]  /*368a0*/  S2R R209, SR_TID.X ;  /* 0x0000000000d17919 */ /* 0x000e240000002100 */
[----:B0-----:R-:W-:Y:S01]  /*368b0*/  LOP3.LUT P1, RZ, R209, 0x7f, RZ, 0xc0, !PT ;  /* 0x0000007fd1ff7812 */ /* 0x001fe2000782c0ff */
[----:B--2---:R-:W-:Y:S02]  /*368c0*/  VIADD R6, R12, 0xc06 ;  /* 0x00000c060c067836 */ /* 0x004fe40000000000 */
[----:B------:R-:W-:-:S03]  /*368d0*/  IMAD.MOV.U32 R7, RZ, RZ, R13 ;  /* 0x000000ffff077224 */ /* 0x000fc600078e000d */
[----:B------:R-:W-:Y:S02]  /*368e0*/  R2UR UR8, R6 ;  /* 0x00000000060872ca */ /* 0x000fe400000e0000 */
[----:B------:R-:W-:-:S13]  /*368f0*/  R2UR UR9, R7 ;  /* 0x00000000070972ca */ /* 0x000fda00000e0000 */
[----:B------:R-:W-:Y:S03]  /*36900*/  HGMMA.64x96x16.F32 R24, gdesc[UR8], R24, gsb0 ;  /* 0x01600000081879f0 */ /* 0x000fe60008000818 */
[----:B------:R-:W-:Y:S02]  /*36910*/  WARPGROUP.DEPBAR.LE gsb0, 0x0 ;  /* 0x00008000000079c5 */ /* 0x000fe40000010000 */
[----:B------:R0:W-:Y:S04]  /*36920*/  ST.E desc[UR6][R4.64], R208 ;  /* 0x000000d004007985 */ /* 0x0001e8000c101906 */
[----:B------:R-:W2:Y:S04]  /*36930*/  @!P1 LDL.64 R6, [UR4+0x18] ;  /* 0x00001804ff069983 */ /* 0x000ea80008100a00 */
[----:B------:R-:W3:Y:S01]  /*36940*/  @!P1 LDL.64 R8, [UR4] ;  /* 0x00000004ff089983 */ /* 0x000ee20008100a00 */
[----:B------:R-:W-:-:S04]  /*36950*/  SHF.R.U32.HI R3, RZ, 0x7, R209 ;  /* 0x00000007ff037819 */ /* 0x000fc800000116d1 */
[----:B------:R-:W-:-:S05]  /*36960*/  IADD3 R3, -R3, 0xb, RZ ;  /* 0x0000000b03037810 */ /* 0x000fca0007ffe1ff */
[----:B------:R1:W-:Y:S06]  /*36970*/  BAR.ARV R3, 0x100 ;  /* 0x000400030000751d */ /* 0x0003ec0000002000 */
[----:B--2---:R-:W2:Y:S04]  /*36980*/  @!P1 LD.E.64 R6, desc[UR6][R6.64+0x30] ;  /* 0x0000300606069980 */ /* 0x004ea8000c101b00 */
[----:B---3--:R-:W3:Y:S01]  /*36990*/  @!P1 LD.E R8, desc[UR6][R8.64] ;  /* 0x0000000608089980 */ /* 0x008ee2000c101900 */
[----:B------:R-:W-:-:S02]  /*369a0*/  IMAD.MOV.U32 R74, RZ, RZ, R72 ;  /* 0x000000ffff4a7224 */ /* 0x000fc400078e0048 */
[----:B-1----:R-:W-:Y:S01]  /*369b0*/  IMAD.MOV.U32 R3, RZ, RZ, R73 ;  /* 0x000000ffff037224 */ /* 0x002fe200078e0049 */
[----:B--2---:R-:W-:-:S05]  /*369c0*/  @!P1 MOV R11, R6 ;  /* 0x00000006000b9202 */ /* 0x004fca0000000f00 */
[----:B---3--:R-:W-:-:S05]  /*369d0*/  @!P1 IMAD R10, R8, 0x8, R11 ;  /* 0x00000008080a9824 */ /* 0x008fca00078e020b */
[----:B------:R-:W-:-:S04]  /*369e0*/  @!P1 PRMT R10, RZ, 0x654, R10 ;  /* 0x00000654ff0a9816 */ /* 0x000fc8000000000a */
[----:B------:R1:W-:Y:S01]  /*369f0*/  @!P1 SYNCS.ARRIVE.TRANS64.RED.A1T0 RZ, [R10+URZ], RZ ;  /* 0x000000ff0aff99a7 */ /* 0x0003e2000810043f */
[----:B0-----:R-:W2:Y:S04]  /*36a00*/  LD.E R4, desc[UR6][R74.64] ;  /* 0x000000064a047980 */ /* 0x001ea8000c101900 */
[----:B------:R0:W3:Y:S04]  /*36a10*/  LD.E R13, desc[UR6][R2.64] ;  /* 0x00000006020d7980 */ /* 0x0000e8000c101900 */
[----:B------:R-:W4:Y:S04]  /*36a20*/  LD.E R11, desc[UR6][R74.64+0x8] ;  /* 0x000008064a0b7980 */ /* 0x000f28000c101900 */
[----:B------:R-:W4:Y:S04]  /*36a30*/  LD.E R12, desc[UR6][R74.64+0x18] ;  /* 0x000018064a0c7980 */ /* 0x000f28000c101900 */
[----:B-1----:R-:W4:Y:S04]  /*36a40*/  LD.E R10, desc[UR6][R74.64+0x4] ;  /* 0x000004064a0a7980 */ /* 0x002f28000c101900 */
[----:B------:R-:W4:Y:S04]  /*36a50*/  LD.E R8, desc[UR6][R74.64+0xc] ;  /* 0x00000c064a087980 */ /* 0x000f28000c101900 */
[----:B------:R-:W4:Y:S04]  /*36a60*/  LD.E R15, desc[UR6][R74.64+0x10] ;  /* 0x000010064a0f7980 */ /* 0x000f28000c101900 */
[----:B------:R-:W4:Y:S01]  /*36a70*/  LD.E R17, desc[UR6][R74.64+0x14] ;  /* 0x000014064a117980 */ /* 0x000f22000c101900 */
[----:B------:R-:W-:-:S04]  /*36a80*/  LOP3.LUT R14, R14, 0xfff7ffff, RZ, 0xc0, !PT ;  /* 0xfff7ffff0e0e7812 */ /* 0x000fc800078ec0ff */
[----:B------:R-:W-:-:S05]  /*36a90*/  @P1 LOP3.LUT R14, R14, 0x80000, RZ, 0xfc, !PT ;  /* 0x000800000e0e1812 */ /* 0x000fca00078efcff */
[----:B------:R1:W-:Y:S01]  /*36aa0*/  STL [R1+0x460], R14 ;  /* 0x0004600e01007387 */ /* 0x0003e20000100800 */
[----:B------:R-:W-:Y:S01]  /*36ab0*/  BSSY B1, `(.L_x_10455) ;  /* 0x000003e000017945 */ /* 0x000fe20003800000 */
[----:B--2---:R-:W-:-:S04]  /*36ac0*/  SHF.R.S32.HI R5, RZ, 0x1f, R4 ;  /* 0x0000001fff057819 */ /* 0x004fc80000011404 */
[----:B------:R-:W-:-:S04]  /*36ad0*/  LEA.HI R5, R5, R4, RZ, 0x7 ;  /* 0x0000000405057211 */ /* 0x000fc800078f38ff */
[----:B------:R-:W-:-:S05]  /*36ae0*/  LOP3.LUT R7, R5, 0xffffff80, RZ, 0xc0, !PT ;  /* 0xffffff8005077812 */ /* 0x000fca00078ec0ff */
[----:B------:R-:W-:-:S05]  /*36af0*/  IMAD.IADD R7, R4, 0x1, -R7 ;  /* 0x0000000104077824 */ /* 0x000fca00078e0a07 */
[----:B0-----:R-:W-:-:S04]  /*36b00*/  SHF.R.S32.HI R2, RZ, 0x1f, R7 ;  /* 0x0000001fff027819 */ /* 0x001fc80000011407 */
[----:B------:R-:W-:-:S04]  /*36b10*/  LEA.HI R3, R2, R7, RZ, 0x2 ;  /* 0x0000000702037211 */ /* 0x000fc800078f10ff */
[--C-:B------:R-:W-:Y:S02]  /*36b20*/  SHF.R.S32.HI R4, RZ, 0x2, R3.reuse ;  /* 0x00000002ff047819 */ /* 0x100fe40000011403 */
[----:B------:R-:W-:Y:S02]  /*36b30*/  SHF.R.S32.HI R9, RZ, 0x1f, R3 ;  /* 0x0000001fff097819 */ /* 0x000fe40000011403 */
[----:B------:R-:W-:Y:S02]  /*36b40*/  LEA.HI R6, R2, R7, RZ, 0x5 ;  /* 0x0000000702067211 */ /* 0x000fe400078f28ff */
[----:B------:R-:W-:Y:S02]  /*36b50*/  LEA.HI R9, R9, R4, RZ, 0x3 ;  /* 0x0000000409097211 */ /* 0x000fe400078f18ff */
[----:B------:R-:W-:Y:S02]  /*36b60*/  SHF.R.S32.HI R2, RZ, 0x7, R5 ;  /* 0x00000007ff027819 */ /* 0x000fe40000011405 */
[----:B------:R-:W-:-:S02]  /*36b70*/  SHF.R.S32.HI R6, RZ, 0x5, R6 ;  /* 0x00000005ff067819 */ /* 0x000fc40000011406 */
[----:B------:R-:W-:Y:S02]  /*36b80*/  LOP3.LUT R9, R9, 0xfffffff8, RZ, 0xc0, !PT ;  /* 0xfffffff809097812 */ /* 0x000fe400078ec0ff */
[----:B------:R-:W-:Y:S01]  /*36b90*/  LEA.HI R5, R5, R2, RZ, 0x1 ;  /* 0x0000000205057211 */ /* 0x000fe200078f08ff */
[----:B---3--:R-:W-:Y:S02]  /*36ba0*/  IMAD R6, R13, 0x8, R6 ;  /* 0x000000080d067824 */ /* 0x008fe400078e0206 */
[----:B------:R-:W-:Y:S01]  /*36bb0*/  IMAD.IADD R9, R4, 0x1, -R9 ;  /* 0x0000000104097824 */ /* 0x000fe200078e0a09 */
[----:B------:R-:W-:Y:S01]  /*36bc0*/  LOP3.LUT R5, R5, 0x3fffffe, RZ, 0xc0, !PT ;  /* 0x03fffffe05057812 */ /* 0x000fe200078ec0ff */
[----:B----4-:R-:W-:Y:S01]  /*36bd0*/  IMAD R13, R0, -0x60, R11 ;  /* 0xffffffa0000d7824 */ /* 0x010fe200078e020b */
[----:B------:R-:W-:Y:S02]  /*36be0*/  LOP3.LUT R4, R3, 0x7ffffffc, RZ, 0xc0, !PT ;  /* 0x7ffffffc03047812 */ /* 0x000fe400078ec0ff */
[----:B------:R-:W-:Y:S01]  /*36bf0*/  ISETP.GE.AND P0, PT, R12, 0x1, PT ;  /* 0x000000010c00780c */ /* 0x000fe20003f06270 */
[----:B------:R-:W-:Y:S01]  /*36c00*/  IMAD.IADD R5, R2, 0x1, -R5 ;  /* 0x0000000102057824 */ /* 0x000fe200078e0a05 */
[----:B------:R-:W-:Y:S01]  /*36c10*/  IADD3 R3, -R10, 0x1, R13 ;  /* 0x000000010a037810 */ /* 0x000fe20007ffe10d */
[----:B------:R-:W-:-:S02]  /*36c20*/  IMAD.U32 R2, R6, 0x10, R9 ;  /* 0x0000001006027824 */ /* 0x000fc400078e0009 */
[----:B------:R-:W-:Y:S02]  /*36c30*/  IMAD.IADD R4, R7, 0x1, -R4 ;  /* 0x0000000107047824 */ /* 0x000fe400078e0a04 */
[----:B------:R-:W-:Y:S01]  /*36c40*/  IMAD R6, R5, 0x40, R2 ;  /* 0x0000004005067824 */ /* 0x000fe200078e0202 */
[----:B------:R-:W-:Y:S01]  /*36c50*/  LOP3.LUT R5, RZ, R8, RZ, 0x33, !PT ;  /* 0x00000008ff057212 */ /* 0x000fe200078e33ff */
[C---:B------:R-:W-:Y:S02]  /*36c60*/  IMAD R2, R4.reuse, -0x2, R3 ;  /* 0xfffffffe04027824 */ /* 0x040fe400078e0203 */
[C---:B------:R-:W-:Y:S02]  /*36c70*/  IMAD.SHL.U32 R3, R4.reuse, 0x2, RZ ;  /* 0x0000000204037824 */ /* 0x040fe400078e00ff */
[----:B------:R-:W-:Y:S02]  /*36c80*/  IMAD R13, R4, -0x2, R13 ;  /* 0xfffffffe040d7824 */ /* 0x000fe400078e020d */
[----:B------:R-:W-:-:S02]  /*36c90*/  IMAD.IADD R15, R2, 0x1, R15 ;  /* 0x00000001020f7824 */ /* 0x000fc400078e020f */
[----:B------:R-:W-:Y:S02]  /*36ca0*/  IMAD.IADD R9, R2, 0x1, R5 ;  /* 0x0000000102097824 */ /* 0x000fe400078e0205 */
[----:B------:R-:W-:Y:S01]  /*36cb0*/  IMAD R8, R0, -0x60, -R3 ;  /* 0xffffffa000087824 */ /* 0x000fe200078e0a03 */
        /* <DEDUP_REMOVED lines=12> */
[----:B------:R-:W2:Y:S04]  /*36d80*/  LD.E R2, desc[UR6][R74.64+0x1c] ;  /* 0x00001c064a027980 */ /* 0x000ea8000c101900 */
[----:B------:R-:W3:Y:S01]  /*36d90*/  LD.E R7, desc[UR6][R74.64+0x20] ;  /* 0x000020064a077980 */ /* 0x000ee2000c101900 */
[----:B--2---:R-:W-:-:S05]  /*36da0*/  IMAD.HI.U32 R2, R5, R2, RZ ;  /* 0x0000000205027227 */ /* 0x004fca00078e00ff */
[----:B---3--:R-:W-:-:S07]  /*36db0*/  SHF.R.U32.HI R5, RZ, R7, R2 ;  /* 0x00000007ff057219 */ /* 0x008fce0000011602 */
.L_x_10460:
[----:B------:R-:W-:Y:S05]  /*36dc0*/  BSYNC B3 ;  /* 0x0000000000037941 */ /* 0x000fea0003800000 */
.L_x_10459:
[----:B------:R-:W-:Y:S01]  /*36dd0*/  LOP3.LUT R5, RZ, R5, RZ, 0x33, !PT ;  /* 0x00000005ff057212 */ /* 0x000fe200078e33ff */
[----:B------:R-:W-:Y:S06]  /*36de0*/  BRA `(.L_x_10461) ;  /* 0x0000000000187947 */ /* 0x000fec0003800000 */
.L_x_10458:
[----:B------:R-:W-:-:S13]  /*36df0*/  ISETP.NE.AND P0, PT, R12, 0x1, PT ;  /* 0x000000010c00780c */ /* 0x000fda0003f05270 */
[----:B------:R-:W-:Y:S05]  /*36e00*/  @!P0 BRA `(.L_x_10461) ;  /* 0x0000000000108947 */ /* 0x000fea0003800000 */
[----:B------:R-:W2:Y:S04]  /*36e10*/  LD.E R2, desc[UR6][R74.64+0x1c] ;  /* 0x00001c064a027980 */ /* 0x000ea8000c101900 */
[----:B------:R-:W3:Y:S01]  /*36e20*/  LD.E R4, desc[UR6][R74.64+0x20] ;  /* 0x000020064a047980 */ /* 0x000ee2000c101900 */
[----:B--2---:R-:W-:-:S05]  /*36e30*/  IMAD.HI.U32 R5, R5, R2, RZ ;  /* 0x0000000205057227 */ /* 0x004fca00078e00ff */
[----:B---3--:R-:W-:-:S07]  /*36e40*/  SHF.R.U32.HI R5, RZ, R4, R5 ;  /* 0x00000004ff057219 */ /* 0x008fce0000011605 */
.L_x_10461:
[----:B------:R-:W-:Y:S05]  /*36e50*/  BSYNC B2 ;  /* 0x0000000000027941 */ /* 0x000fea0003800000 */
.L_x_10457:
[----:B------:R-:W-:-:S05]  /*36e60*/  IMAD R5, R12, R5, R8 ;  /* 0x000000050c057224 */ /* 0x000fca00078e0208 */
[----:B------:R-:W-:Y:S02]  /*36e70*/  VIMNMX R0, R0, R5, !PT ;  /* 0x0000000500007248 */ /* 0x000fe40007fe0100 */
[----:B------:R-:W-:-:S07]  /*36e80*/  VIADDMNMX R3, R5, R12, R3, PT ;  /* 0x0000000c05037246 */ /* 0x000fce0003800103 */
.L_x_10456:
[----:B------:R-:W-:Y:S05]  /*36e90*/  BSYNC B1 ;  /* 0x0000000000017941 */ /* 0x000fea0003800000 */
.L_x_10455:
[C---:B------:R-:W-:Y:S01]  /*36ea0*/  ISETP.GE.AND P1, PT, R17.reuse, 0x9, PT ;  /* 0x000000091100780c */ /* 0x040fe20003f26270 */
[----:B------:R-:W-:Y:S01]  /*36eb0*/  VIADD R6, R6, 0x8 ;  /* 0x0000000806067836 */ /* 0x000fe20000000000 */
[----:B------:R-:W-:Y:S01]  /*36ec0*/  ISETP.GE.AND P0, PT, R17, 0x2, PT ;  /* 0x000000021100780c */ /* 0x000fe20003f06270 */
[----:B------:R-:W-:Y:S01]  /*36ed0*/  BSSY B1, `(.L_x_10462) ;  /* 0x000008e000017945 */ /* 0x000fe20003800000 */
[C---:B------:R-:W-:Y:S01]  /*36ee0*/  ISETP.GT.AND P2, PT, R0.reuse, 0x8, !P1 ;  /* 0x000000080000780c */ /* 0x040fe20004f44270 */
[----:B------:R-:W-:Y:S01]  /*36ef0*/  IMAD.IADD R4, R9, 0x1, R6 ;  /* 0x0000000109047824 */ /* 0x000fe200078e0206 */
        /* <DEDUP_REMOVED lines=85> */
[----:B------:R-:W-:Y:S02]  /*37450*/  ISETP.GE.AND P2, PT, R17, 0x4a, PT ;  /* 0x0000004a1100780c */ /* 0x000fe40003f46270 */
[----:B------:R-:W-:-:S02]  /*37460*/  VIADDMNMX R5, R6, R15, R13, PT ;  /* 0x0000000f06057246 */ /* 0x000fc4000380010d */
        /* <DEDUP_REMOVED lines=39> */
.L_x_10467:
[----:B------:R-:W-:Y:S05]  /*376e0*/  BSYNC B3 ;  /* 0x0000000000037941 */ /* 0x000fea0003800000 */
.L_x_10466:
[----:B------:R-:W-:Y:S01]  /*376f0*/  LOP3.LUT R11, RZ, R11, RZ, 0x33, !PT ;  /* 0x0000000bff0b7212 */ /* 0x000fe200078e33ff */
[----:B------:R-:W-:Y:S06]  /*37700*/  BRA `(.L_x_10468) ;  /* 0x0000000000187947 */ /* 0x000fec0003800000 */
.L_x_10465:
[----:B------:R-:W-:-:S13]  /*37710*/  ISETP.NE.AND P6, PT, R12, 0x1, PT ;  /* 0x000000010c00780c */ /* 0x000fda0003fc5270 */
[----:B------:R-:W-:Y:S05]  /*37720*/  @!P6 BRA `(.L_x_10468) ;  /* 0x000000000010e947 */ /* 0x000fea0003800000 */
[----:B------:R-:W2:Y:S04]  /*37730*/  LD.E R0, desc[UR6][R74.64+0x1c] ;  /* 0x00001c064a007980 */ /* 0x000ea8000c101900 */
[----:B------:R-:W3:Y:S01]  /*37740*/  LD.E R2, desc[UR6][R74.64+0x20] ;  /* 0x000020064a027980 */ /* 0x000ee2000c101900 */
[----:B--2---:R-:W-:-:S05]  /*37750*/  IMAD.HI.U32 R11, R11, R0, RZ ;  /* 0x000000000b0b7227 */ /* 0x004fca00078e00ff */
[----:B---3--:R-:W-:-:S07]  /*37760*/  SHF.R.U32.HI R11, RZ, R2, R11 ;  /* 0x00000002ff0b7219 */ /* 0x008fce000001160b */
.L_x_10468:
[----:B------:R-:W-:Y:S05]  /*37770*/  BSYNC B2 ;  /* 0x0000000000027941 */ /* 0x000fea0003800000 */
.L_x_10464:
[----:B------:R-:W-:-:S05]  /*37780*/  IMAD R11, R12, R11, R8 ;  /* 0x0000000b0c0b7224 */ /* 0x000fca00078e0208 */
[----:B------:R-:W-:Y:S02]  /*37790*/  VIADDMNMX R5, R11, R12, R5, PT ;  /* 0x0000000c0b057246 */ /* 0x000fe40003800105 */
[----:B------:R-:W-:-:S07]  /*377a0*/  VIMNMX R4, R4, R11, !PT ;  /* 0x0000000b04047248 */ /* 0x000fce0007fe0100 */
.L_x_10463:
[----:B------:R-:W-:Y:S05]  /*377b0*/  BSYNC B1 ;  /* 0x0000000000017941 */ /* 0x000fea0003800000 */
.L_x_10462:
[C---:B------:R-:W-:Y:S01]  /*377c0*/  ISETP.GT.AND P0, PT, R4.reuse, 0x1, !P0 ;  /* 0x000000010400780c */ /* 0x040fe20004704270 */
[----:B------:R-:W2:Y:S01]  /*377d0*/  LDL.64 R2, [UR4+0x70] ;  /* 0x00007004ff027983 */ /* 0x000ea20008100a00 */
        /* <DEDUP_REMOVED lines=70> */
[C---:B------:R-:W-:Y:S02]  /*37c40*/  ISETP.GT.AND P0, PT, R4.reuse, RZ, !P6 ;  /* 0x000000ff0400720c */ /* 0x040fe40007704270 */
[C---:B------:R-:W-:Y:S02]  /*37c50*/  ISETP.GT.AND P2, PT, R4.reuse, 0x49, !P2 ;  /* 0x000000490400780c */ /* 0x040fe40005744270 */
[----:B------:R-:W-:Y:S02]  /*37c60*/  ISETP.LT.OR P0, PT, R5, 0x1, P0 ;  /* 0x000000010500780c */ /* 0x000fe40000701670 */
[----:B------:R-:W-:Y:S02]  /*37c70*/  ISETP.GT.AND P3, PT, R4, 0x50, !P3 ;  /* 0x000000500400780c */ /* 0x000fe40005f64270 */
[----:B------:R-:W-:-:S02]  /*37c80*/  FSEL R9, R26, -INF , !P0 ;  /* 0xff8000001a097808 */ /* 0x000fc40004000000 */
        /* <DEDUP_REMOVED lines=18> */
[----:B------:R-:W-:Y:S02]  /*37db0*/  ISETP.LT.OR P2, PT, R5, 0x4a, P2 ;  /* 0x0000004a0500780c */ /* 0x000fe40001741670 */
[----:B------:R-:W-:Y:S02]  /*37dc0*/  FMNMX.FTZ R7, R59, R6, !PT ;  /* 0x000000063b077209 */ /* 0x000fe40007810000 */
        /* <DEDUP_REMOVED lines=16> */
[----:B------:R-:W-:-:S05]  /*37ed0*/  FMNMX.FTZ R7, R71, R4, !PT ;  /* 0x0000000447077209 */ /* 0x000fca0007810000 */
[----:B--2---:R-:W-:Y:S04]  /*37ee0*/  ST.E desc[UR6][R2.64+0x4], R7 ;  /* 0x0000040702007985 */ /* 0x004fe8000c101906 */
[----:B------:R-:W2:Y:S01]  /*37ef0*/  LD.E R8, desc[UR6][R2.64+0x4] ;  /* 0x0000040602087980 */ /* 0x000ea2000c101900 */
        /* <DEDUP_REMOVED lines=25> */
[----:B------:R-:W-:Y:S04]  /*38090*/  ST.E desc[UR6][R2.64], R5 ;  /* 0x0000000502007985 */ /* 0x000fe8000c101906 */
[----:B--2---:R-:W0:Y:S02]  /*380a0*/  SHFL.BFLY PT, R7, R8, 0x2, 0x1f ;  /* 0x0c401f0008077f89 */ /* 0x004e2400000e0000 */
[----:B0-----:R-:W-:-:S02]  /*380b0*/  FMNMX.FTZ R10, R8, R7, !PT ;  /* 0x00000007080a7209 */ /* 0x001fc40007810000 */
[----:B------:R-:W0:Y:S04]  /*380c0*/  SHFL.BFLY PT, R7, R4, 0x1, 0x1f ;  /* 0x0c201f0004077f89 */ /* 0x000e2800000e0000 */
[----:B------:R-:W1:Y:S01]  /*380d0*/  SHFL.BFLY PT, R13, R10, 0x1, 0x1f ;  /* 0x0c201f000a0d7f89 */ /* 0x000e6200000e0000 */
[----:B0-----:R-:W-:Y:S02]  /*380e0*/  FMNMX.FTZ R11, R4, R7, !PT ;  /* 0x00000007040b7209 */ /* 0x001fe40007810000 */
[----:B-1----:R-:W-:-:S03]  /*380f0*/  FMNMX.FTZ R13, R10, R13, !PT ;  /* 0x0000000d0a0d7209 */ /* 0x002fc60007810000 */
[----:B------:R-:W-:Y:S04]  /*38100*/  ST.E desc[UR6][R2.64], R11 ;  /* 0x0000000b02007985 */ /* 0x000fe8000c101906 */
[----:B------:R0:W-:Y:S04]  /*38110*/  ST.E desc[UR6][R2.64+0x4], R13 ;  /* 0x0000040d02007985 */ /* 0x0001e8000c101906 */
[----:B------:R-:W2:Y:S04]  /*38120*/  LDL.64 R6, [UR4+0x70] ;  /* 0x00007004ff067983 */ /* 0x000ea80008100a00 */
[----:B--2---:R-:W2:Y:S04]  /*38130*/  LD.E R72, desc[UR6][R6.64+0x20] ;  /* 0x0000200606487980 */ /* 0x004ea8000c101900 */
[----:B------:R-:W2:Y:S04]  /*38140*/  LD.E R8, desc[UR6][R6.64] ;  /* 0x0000000606087980 */ /* 0x000ea8000c101900 */
[----:B------:R-:W0:Y:S01]  /*38150*/  LD.E R17, desc[UR6][R6.64+0x4] ;  /* 0x0000040606117980 */ /* 0x000e22000c101900 */
[C---:B--2---:R-:W-:Y:S01]  /*38160*/  FMUL.FTZ R4, R8.reuse, R72 ;  /* 0x0000004808047220 */ /* 0x044fe20000410000 */
[----:B------:R-:W-:Y:S01]  /*38170*/  FSETP.NEU.FTZ.AND P0, PT, R8, -INF , PT ;  /* 0xff8000000800780b */ /* 0x000fe20003f1d000 */
[----:B0-----:R-:W-:-:S03]  /*38180*/  FMUL.FTZ R2, R72, R17 ;  /* 0x0000001148027220 */ /* 0x001fc60000410000 */
[----:B------:R-:W-:Y:S02]  /*38190*/  FSEL R15, R4, RZ, P0 ;  /* 0x000000ff040f7208 */ /* 0x000fe40000000000 */
[----:B------:R-:W-:-:S04]  /*381a0*/  FSETP.NEU.FTZ.AND P0, PT, R17, -INF , PT ;  /* 0xff8000001100780b */ /* 0x000fc80003f1d000 */
[----:B------:R-:W-:Y:S01]  /*381b0*/  FSEL R3, R2, RZ, P0 ;  /* 0x000000ff02037208 */ /* 0x000fe20000000000 */
[-CC-:B------:R-:W-:Y:S01]  /*381c0*/  FFMA.FTZ R172, R24, R72.reuse, -R15.reuse ;  /* 0x0000004818ac7223 */ /* 0x180fe2000001080f */
[----:B------:R-:W-:-:S03]  /*381d0*/  FFMA.FTZ R25, R25, R72, -R15 ;  /* 0x0000004819197223 */ /* 0x000fc6000001080f */
[-CC-:B------:R-:W-:Y:S01]  /*381e0*/  FFMA.FTZ R173, R9, R72.reuse, -R3.reuse ;  /* 0x0000004809ad7223 */ /* 0x180fe20000010803 */
[-C--:B------:R-:W-:Y:S01]  /*381f0*/  FFMA.FTZ R24, R0, R72.reuse, -R3 ;  /* 0x0000004800187223 */ /* 0x080fe20000010803 */
[-C--:B------:R-:W-:Y:S01]  /*38200*/  FFMA.FTZ R174, R28, R72.reuse, -R15 ;  /* 0x000000481cae7223 */ /* 0x080fe2000001080f */
[-C--:B------:R-:W-:Y:S01]  /*38210*/  FFMA.FTZ R175, R30, R72.reuse, -R3 ;  /* 0x000000481eaf7223 */ /* 0x080fe20000010803 */
[----:B------:R-:W-:Y:S01]  /*38220*/  MUFU.EX2 R172, R172 ;  /* 0x000000ac00ac7308 */ /* 0x000fe20000000800 */
[-C--:B------:R-:W-:Y:S01]  /*38230*/  FFMA.FTZ R27, R29, R72.reuse, -R15 ;  /* 0x000000481d1b7223 */ /* 0x080fe2000001080f */
[----:B------:R-:W-:-:S06]  /*38240*/  FFMA.FTZ R26, R31, R72, -R3 ;  /* 0x000000481f1a7223 */ /* 0x000fcc0000010803 */
[----:B------:R-:W0:Y:S01]  /*38250*/  MUFU.EX2 R25, R25 ;  /* 0x0000001900197308 */ /* 0x000e220000000800 */
[-C--:B------:R-:W-:Y:S01]  /*38260*/  FFMA.FTZ R12, R32, R72.reuse, -R15 ;  /* 0x00000048200c7223 */ /* 0x080fe2000001080f */
[----:B------:R-:W-:-:S06]  /*38270*/  FFMA.FTZ R16, R34, R72, -R3 ;  /* 0x0000004822107223 */ /* 0x000fcc0000010803 */
[----:B------:R-:W-:Y:S08]  /*38280*/  MUFU.EX2 R173, R173 ;  /* 0x000000ad00ad7308 */ /* 0x000ff00000000800 */
[----:B------:R-:W1:Y:S01]  /*38290*/  MUFU.EX2 R24, R24 ;  /* 0x0000001800187308 */ /* 0x000e620000000800 */
[-CC-:B------:R-:W-:Y:S01]  /*382a0*/  FFMA.FTZ R11, R33, R72.reuse, -R15.reuse ;  /* 0x00000048210b7223 */ /* 0x180fe2000001080f */
[----:B------:R-:W-:-:S06]  /*382b0*/  FFMA.FTZ R14, R36, R72, -R15 ;  /* 0x00000048240e7223 */ /* 0x000fcc000001080f */
[----:B------:R-:W2:Y:S01]  /*382c0*/  MUFU.EX2 R174, R174 ;  /* 0x000000ae00ae7308 */ /* 0x000ea20000000800 */
[-CC-:B------:R-:W-:Y:S01]  /*382d0*/  FFMA.FTZ R13, R37, R72.reuse, -R15.reuse ;  /* 0x00000048250d7223 */ /* 0x180fe2000001080f */
[-CC-:B------:R-:W-:Y:S01]  /*382e0*/  FFMA.FTZ R185, R40, R72.reuse, -R15.reuse ;  /* 0x0000004828b97223 */ /* 0x180fe2000001080f */
[----:B------:R-:W-:-:S05]  /*382f0*/  FFMA.FTZ R184, R41, R72, -R15 ;  /* 0x0000004829b87223 */ /* 0x000fca000001080f */
[----:B------:R-:W3:Y:S01]  /*38300*/  MUFU.EX2 R175, R175 ;  /* 0x000000af00af7308 */ /* 0x000ee20000000800 */
[-CC-:B------:R-:W-:Y:S01]  /*38310*/  FFMA.FTZ R187, R44, R72.reuse, -R15.reuse ;  /* 0x000000482cbb7223 */ /* 0x180fe2000001080f */
[-CC-:B------:R-:W-:Y:S01]  /*38320*/  FFMA.FTZ R186, R45, R72.reuse, -R15.reuse ;  /* 0x000000482dba7223 */ /* 0x180fe2000001080f */
[-CC-:B------:R-:W-:Y:S01]  /*38330*/  FFMA.FTZ R192, R48, R72.reuse, -R15.reuse ;  /* 0x0000004830c07223 */ /* 0x180fe2000001080f */
[-CC-:B------:R-:W-:Y:S01]  /*38340*/  FFMA.FTZ R191, R49, R72.reuse, -R15.reuse ;  /* 0x0000004831bf7223 */ /* 0x180fe2000001080f */
[-CC-:B------:R-:W-:Y:S01]  /*38350*/  FFMA.FTZ R194, R52, R72.reuse, -R15.reuse ;  /* 0x0000004834c27223 */ /* 0x180fe2000001080f */
[-CC-:B------:R-:W-:Y:S02]  /*38360*/  FFMA.FTZ R193, R53, R72.reuse, -R15.reuse ;  /* 0x0000004835c17223 */ /* 0x180fe4000001080f */
        /* <DEDUP_REMOVED lines=9> */
[-C--:B------:R-:W-:Y:S01]  /*38400*/  FFMA.FTZ R206, R69, R72.reuse, -R15 ;  /* 0x0000004845ce7223 */ /* 0x080fe2000001080f */
[-CC-:B------:R-:W-:Y:S01]  /*38410*/  FFMA.FTZ R15, R35, R72.reuse, -R3.reuse ;  /* 0x00000048230f7223 */ /* 0x180fe20000010803 */
[----:B------:R-:W-:-:S05]  /*38420*/  FFMA.FTZ R20, R38, R72, -R3 ;  /* 0x0000004826147223 */ /* 0x000fca0000010803 */
[----:B------:R-:W5:Y:S01]  /*38430*/  MUFU.EX2 R12, R12 ;  /* 0x0000000c000c7308 */ /* 0x000f620000000800 */
[----:B0-----:R-:W-:Y:S01]  /*38440*/  FADD.FTZ R5, R172, R25 ;  /* 0x00000019ac057221 */ /* 0x001fe20000010000 */
[----:B-1----:R-:W-:-:S06]  /*38450*/  FADD.FTZ R2, R173, R24 ;  /* 0x00000018ad027221 */ /* 0x002fcc0000010000 */
[----:B------:R-:W0:Y:S01]  /*38460*/  MUFU.EX2 R16, R16 ;  /* 0x0000001000107308 */ /* 0x000e220000000800 */
[----:B------:R-:W-:Y:S01]  /*38470*/  FFMA.FTZ R17, R39, R72, -R3 ;  /* 0x0000004827117223 */ /* 0x000fe20000010803 */
[----:B--2---:R-:W-:-:S06]  /*38480*/  FADD.FTZ R4, R174, R5 ;  /* 0x00000005ae047221 */ /* 0x004fcc0000010000 */
        /* <DEDUP_REMOVED lines=81> */
[----:B------:R-:W3:Y:S08]  /*389a0*/  MUFU.EX2 R204, R204 ;  /* 0x000000cc00cc7308 */ /* 0x000ef00000000800 */
        /* <DEDUP_REMOVED lines=10> */
[----:B----4-:R-:W-:-:S03]  /*38a50*/  FADD.FTZ R3, R21, R2 ;  /* 0x0000000215037221 */ /* 0x010fc60000010000 */
[----:B0-----:R-:W-:Y:S01]  /*38a60*/  FADD.FTZ R5, R207, R4 ;  /* 0x00000004cf057221 */ /* 0x001fe20000010000 */
[----:B-----5:R-:W-:-:S03]  /*38a70*/  FADD.FTZ R2, R182, R3 ;  /* 0x00000003b6027221 */ /* 0x020fc60000010000 */
[----:B-1----:R-:W-:Y:S01]  /*38a80*/  FADD.FTZ R31, R206, R5 ;  /* 0x00000005ce1f7221 */ /* 0x002fe20000010000 */
[----:B--2---:R-:W-:-:S04]  /*38a90*/  FADD.FTZ R33, R163, R2 ;  /* 0x00000002a3217221 */ /* 0x004fc80000010000 */
[----:B------:R-:W-:Y:S04]  /*38aa0*/  ST.E desc[UR6][R6.64+0x10], R31 ;  /* 0x0000101f06007985 */ /* 0x000fe8000c101906 */
[----:B------:R0:W-:Y:S04]  /*38ab0*/  ST.E desc[UR6][R6.64+0x14], R33 ;  /* 0x0000142106007985 */ /* 0x0001e8000c101906 */
[----:B------:R-:W2:Y:S04]  /*38ac0*/  LDL.64 R28, [UR4] ;  /* 0x00000004ff1c7983 */ /* 0x000ea80008100a00 */
[----:B------:R-:W3:Y:S04]  /*38ad0*/  LDL.64 R4, [UR4+0x98] ;  /* 0x00009804ff047983 */ /* 0x000ee80008100a00 */
[----:B------:R-:W4:Y:S01]  /*38ae0*/  LDL.64 R2, [UR4+0x80] ;  /* 0x00008004ff027983 */ /* 0x000f220008100a00 */
[----:B------:R-:W-:-:S03]  /*38af0*/  LEA.HI R30, R209, 0x8, RZ, 0x19 ;  /* 0x00000008d11e7811 */ /* 0x000fc600078fc8ff */
[----:B0-----:R-:W5:Y:S02]  /*38b00*/  LDL.64 R6, [UR4+0x88] ;  /* 0x00008804ff067983 */ /* 0x001f640008100a00 */
[----:B------:R0:W-:Y:S06]  /*38b10*/  BAR.SYNC.DEFER_BLOCKING R30, 0x100 ;  /* 0x0004001e0000751d */ /* 0x0001ec0000010000 */
[----:B--2---:R-:W2:Y:S04]  /*38b20*/  LD.E R29, desc[UR6][R28.64] ;  /* 0x000000061c1d7980 */ /* 0x004ea8000c101900 */
[----:B---3--:R-:W2:Y:S04]  /*38b30*/  LD.E.64 R4, desc[UR6][R4.64] ;  /* 0x0000000604047980 */ /* 0x008ea8000c101b00 */
[----:B----4-:R-:W3:Y:S04]  /*38b40*/  LD.E R35, desc[UR6][R2.64] ;  /* 0x0000000602237980 */ /* 0x010ee8000c101900 */
        /* <DEDUP_REMOVED lines=127> */
[----:B--2---:R-:W-:Y:S01]  /*39340*/  IMAD R4, R29, 0xc00, R4 ;  /* 0x00000c001d047824 */ /* 0x004fe200078e0204 */
[----:B------:R-:W-:-:S04]  /*39350*/  R2UR UR11, R5 ;  /* 0x00000000050b72ca */ /* 0x000fc800000e0000 */
[----:B------:R-:W-:Y:S02]  /*39360*/  R2UR UR10, R4 ;  /* 0x00000000040a72ca */ /* 0x000fe400000e0000 */
[----:B------:R-:W-:Y:S02]  /*39370*/  F2FP.F16.F32.PACK_AB R172, R25, R172 ;  /* 0x000000ac19ac723e */ /* 0x000fe400000000ff */
[----:B------:R-:W-:Y:S02]  /*39380*/  F2FP.F16.F32.PACK_AB R174, R27, R174 ;  /* 0x000000ae1bae723e */ /* 0x000fe400000000ff */
[----:B------:R-:W-:Y:S02]  /*39390*/  F2FP.F16.F32.PACK_AB R173, R24, R173 ;  /* 0x000000ad18ad723e */ /* 0x000fe400000000ff */
[----:B------:R-:W-:Y:S01]  /*393a0*/  F2FP.F16.F32.PACK_AB R175, R26, R175 ;  /* 0x000000af1aaf723e */ /* 0x000fe200000000ff */
        /* <DEDUP_REMOVED lines=128> */
[----:B------:R-:W-:Y:S01]  /*39bb0*/  ST.E desc[UR6][R6.64], RZ ;  /* 0x000000ff06007985 */ /* 0x000fe2000c101906 */
[----:B0-----:R-:W-:-:S06]  /*39bc0*/  WARPGROUP.ARRIVE ;  /* 0x00000000000079c5 */ /* 0x001fcc0000000000 */
[----:B------:R-:W-:Y:S03]  /*39bd0*/  HGMMA.64x256x16.F32 R24, R172, gdesc[UR8].tnspB, RZ, !UPT, gsb0 ;  /* 0x43e00008ac187df0 */ /* 0x000fe6000c0008ff */
[----:B------:R-:W-:Y:S02]  /*39be0*/  WARPGROUP.DEPBAR.LE gsb0, 0x0 ;  /* 0x00008000000079c5 */ /* 0x000fe40000010000 */
        /* <DEDUP_REMOVED lines=128> */
[----:B------:R-:W-:Y:S04]  /*3a3f0*/  ST.E desc[UR6][R6.64], R208 ;  /* 0x000000d006007985 */ /* 0x000fe8000c101906 */
[----:B0-----:R-:W5:Y:S04]  /*3a400*/  LD.E R24, desc[UR6][R2.64] ;  /* 0x0000000602187980 */ /* 0x001f68000c101900 */
[----:B-1----:R-:W5:Y:S04]  /*3a410*/  LD.E R25, desc[UR6][R2.64+0x4] ;  /* 0x0000040602197980 */ /* 0x002f68000c101900 */
[----:B--2---:R-:W2:Y:S04]  /*3a420*/  LD.E R26, desc[UR6][R2.64+0x8] ;  /* 0x00000806021a7980 */ /* 0x004ea8000c101900 */
[----:B---3--:R-:W2:Y:S04]  /*3a430*/  LD.E R27, desc[UR6][R2.64+0xc] ;  /* 0x00000c06021b7980 */ /* 0x008ea8000c101900 */
[----:B----4-:R-:W2:Y:S04]  /*3a440*/  LD.E R28, desc[UR6][R2.64+0x10] ;  /* 0x00001006021c7980 */ /* 0x010ea8000c101900 */
        /* <DEDUP_REMOVED lines=130> */
[----:B------:R-:W-:-:S04]  /*3ac70*/  F2FP.F16.F32.PACK_AB R175, R17, R20 ;  /* 0x0000001411af723e */ /* 0x000fc800000000ff */
[----:B--2---:R-:W-:-:S06]  /*3ac80*/  WARPGROUP.ARRIVE ;  /* 0x00000000000079c5 */ /* 0x004fcc0000000000 */
[----:B------:R-:W-:Y:S03]  /*3ac90*/  HGMMA.64x256x16.F32 R24, R172, gdesc[UR8].tnspB, R24, gsb0 ;  /* 0x43e00008ac187df0 */ /* 0x000fe60008000818 */
        /* <DEDUP_REMOVED lines=1457> */
[----:B------:R-:W-:-:S13]  /*407b0*/  LOP3.LUT P6, RZ, R209, 0x7f, RZ, 0xc0, !PT ;  /* 0x0000007fd1ff7812 */ /* 0x000fda00078cc0ff */
[----:B0-----:R-:W-:Y:S05]  /*407c0*/  @P6 BRA `(.L_x_10469) ;  /* 0x0000000000206947 */ /* 0x001fea0003800000 */
[----:B------:R-:W2:Y:S04]  /*407d0*/  LDL.64 R2, [UR4+0x40] ;  /* 0x00004004ff027983 */ /* 0x000ea80008100a00 */
[----:B------:R-:W3:Y:S04]  /*407e0*/  LDL.64 R4, [UR4] ;  /* 0x00000004ff047983 */ /* 0x000ee80008100a00 */
[----:B--2---:R-:W2:Y:S04]  /*407f0*/  LD.E.64 R2, desc[UR6][R2.64+0x30] ;  /* 0x0000300602027980 */ /* 0x004ea8000c101b00 */
[----:B---3--:R-:W3:Y:S01]  /*40800*/  LD.E R4, desc[UR6][R4.64] ;  /* 0x0000000604047980 */ /* 0x008ee2000c101900 */
[----:B--2---:R-:W-:-:S05]  /*40810*/  MOV R7, R2 ;  /* 0x0000000200077202 */ /* 0x004fca0000000f00 */
[----:B---3--:R-:W-:-:S05]  /*40820*/  IMAD R0, R4, 0x8, R7 ;  /* 0x0000000804007824 */ /* 0x008fca00078e0207 */
[----:B------:R-:W-:-:S04]  /*40830*/  PRMT R0, RZ, 0x654, R0 ;  /* 0x00000654ff007816 */ /* 0x000fc80000000000 */
[----:B------:R0:W-:Y:S03]  /*40840*/  SYNCS.ARRIVE.TRANS64.RED.A1T0 RZ, [R0+URZ], RZ ;  /* 0x000000ff00ff79a7 */ /* 0x0001e6000810043f */
.L_x_10469:
[----:B------:R-:W-:Y:S02]  /*40850*/  IMAD.MOV.U32 R2, RZ, RZ, R219 ;  /* 0x000000ffff027224 */ /* 0x000fe400078e00db */
[----:B------:R-:W-:-:S04]  /*40860*/  IMAD.MOV.U32 R3, RZ, RZ, 0x0 ;  /* 0x00000000ff037424 */ /* 0x000fc800078e00ff */
[----:B0-----:R-:W-:Y:S05]  /*40870*/  RET.REL.NODEC R2 `(_ZN7cutlass13device_kernelIN5flash11enable_sm90INS1_16FlashAttnFwdSm90INS1_25CollectiveMainloopFwdSm90ILi2EN4cute5tupleIJNS5_1CILi1EEES8_S8_EEENS6_IJNS7_ILi128EEENS7_ILi96EEENS7_ILi64EEEEEELi256ENS_6half_tEfNS_4arch4Sm90ELb0ELb1ELb0ELb1ELb0ELb1ELb1ELb1ELb0ELb0ELb0ELb0EEENS1_21CollectiveEpilogueFwdINS6_IJSA_NS7_ILi256EEESB_EEES9_SE_SG_Li256ELb1ELb0ELb0ELb0EEENS1_36VarlenDynamicPersistentTileSchedulerILi128ELi96ELi256ELi32ELb0ELb0ELb1ELb1ELb0ELb1EEEEEEEEEvNT_6ParamsE) ;  /* 0xfffffbf402e07950 */ /* 0x001fea0003c3ffff */
.L_x_10445:
[----:B0-----:R0:W1:Y:S02]  /*40880*/  SYNCS.PHASECHK.TRANS64.TRYWAIT P0, [R8+URZ], R9 ;  /* 0x00000009080075a7 */ /* 0x001064000800017f */
[----:B-1----:R-:W-:Y:S05]  /*40890*/  @!P0 NANOSLEEP.SYNCS 0x989680 ;  /* 0x009896800000895d */ /* 0x002fea0003900000 */
[----:B------:R-:W1:Y:S02]  /*408a0*/  @!P0 SYNCS.PHASECHK.TRANS64 P0, [R8+URZ], R9 ;  /* 0x00000009080085a7 */ /* 0x000e64000800007f */
[----:B-1----:R-:W-:Y:S05]  /*408b0*/  @!P0 BRA `(.L_x_10445) ;  /* 0xfffffffc00f08947 */ /* 0x002fea000383ffff */
[----:B------:R-:W-:Y:S05]  /*408c0*/  BRA `(.L_x_10444) ;  /* 0xffffff4c00547947 */ /* 0x000fea000383ffff */
.L_x_10447:
[----:B0-----:R0:W1:Y:S02]  /*408d0*/  SYNCS.PHASECHK.TRANS64.TRYWAIT P0, [R4+URZ+0x32410], R3 ;  /* 0x03241003040075a7 */ /* 0x001064000800017f */
[----:B-1----:R-:W-:Y:S05]  /*408e0*/  @!P0 NANOSLEEP.SYNCS 0x989680 ;  /* 0x009896800000895d */ /* 0x002fea0003900000 */
[----:B------:R-:W1:Y:S02]  /*408f0*/  @!P0 SYNCS.PHASECHK.TRANS64 P0, [R4+URZ+0x32410], R3 ;  /* 0x03241003040085a7 */ /* 0x000e64000800007f */
[----:B-1----:R-:W-:Y:S05]  /*40900*/  @!P0 BRA `(.L_x_10447) ;  /* 0xfffffffc00f08947 */ /* 0x002fea000383ffff */
[----:B------:R-:W-:Y:S05]  /*40910*/  BRA `(.L_x_10470) ;  /* 0xffffff5000487947 */ /* 0x000fea000383ffff */
.L_x_10454:
[----:B0-----:R0:W1:Y:S02]  /*40920*/  SYNCS.PHASECHK.TRANS64.TRYWAIT P0, [R8+URZ], R9 ;  /* 0x00000009080075a7 */ /* 0x001064000800017f */
[----:B-1----:R-:W-:Y:S05]  /*40930*/  @!P0 NANOSLEEP.SYNCS 0x989680 ;  /* 0x009896800000895d */ /* 0x002fea0003900000 */
[----:B------:R-:W1:Y:S02]  /*40940*/  @!P0 SYNCS.PHASECHK.TRANS64 P0, [R8+URZ], R9 ;  /* 0x00000009080085a7 */ /* 0x000e64000800007f */
[----:B-1----:R-:W-:Y:S05]  /*40950*/  @!P0 BRA `(.L_x_10454) ;  /* 0xfffffffc00f08947 */ /* 0x002fea000383ffff */
[----:B------:R-:W-:Y:S05]  /*40960*/  BRA `(.L_x_10453) ;  /* 0xffffff5000bc7947 */ /* 0x000fea000383ffff */
.L_x_10471:
        /* <DEDUP_REMOVED lines=9> */
.L_x_11971:


//--------------------- .text._ZN7cutlass13device_kernelIN5flash11enable_sm90INS1_16FlashAttnFwdSm90INS1_25CollectiveMainloopFwdSm90ILi2EN4cute5tupleIJNS5_1CILi1EEES8_S8_EEENS6_IJNS7_ILi128EEENS7_ILi96EEENS7_ILi64EEEEEELi256ENS_6half_tEfNS_4arch4Sm90ELb1ELb0ELb0ELb0ELb0ELb0ELb0ELb1ELb0ELb0ELb0ELb0EEENS1_21CollectiveEpilogueFwdINS6_IJSA_NS7_ILi256EEESB_EEES9_SE_SG_Li256ELb0ELb0ELb0ELb0EEENS1_30DynamicPersistentTileSchedulerILi256ELi32ELb0ELb0ELb1EEEEEEEEEvNT_6ParamsE --------------------------
	.section	.text._ZN7cutlass13device_kernelIN5flash11enable_sm90INS1_16FlashAttnFwdSm90INS1_25CollectiveMainloopFwdSm90ILi2EN4cute5tupleIJNS5_1CILi1EEES8_S8_EEENS6_IJNS7_ILi128EEENS7_ILi96EEENS7_ILi64EEEEEELi256ENS_6half_tEfNS_4arch4Sm90ELb1ELb0ELb0ELb0ELb0ELb0ELb0ELb1ELb0ELb0ELb0ELb0EEENS1_21CollectiveEpilogueFwdINS6_IJSA_NS7_ILi256EEESB_EEES9_SE_SG_Li256ELb0ELb0ELb0ELb0EEENS1_30DynamicPersistentTileSchedulerILi256ELi32ELb0ELb0ELb1EEEEEEEEEvNT_6ParamsE,"ax",@progbits
	.align	128
.text._ZN7cutlass13device_kernelIN5flash11enable_sm90INS1_16FlashAttnFwdSm90INS1_25CollectiveMainloopFwdSm90ILi2EN4cute5tupleIJNS5_1CILi1EEES8_S8_EEENS6_IJNS7_ILi128EEENS7_ILi96EEENS7_ILi64EEEEEELi256ENS_6half_tEfNS_4arch4Sm90ELb1ELb0ELb0ELb0ELb0ELb0ELb0ELb1ELb0ELb0ELb0ELb0EEENS1_21CollectiveEpilogueFwdINS6_IJSA_NS7_ILi256EEESB_EEES9_SE_SG_Li256ELb0ELb0ELb0ELb0EEENS1_30DynamicPersistentTileSchedulerILi256ELi32ELb0ELb0ELb1EEEEEEEEEvNT_6ParamsE:
        .type           _ZN7cutlass13device_kernelIN5flash11enable_sm90INS1_16FlashAttnFwdSm90INS1_25CollectiveMainloopFwdSm90ILi2EN4cute5tupleIJNS5_1CILi1EEES8_S8_EEENS6_IJNS7_ILi128EEENS7_ILi96EEENS7_ILi64EEEEEELi256ENS_6half_tEfNS_4arch4Sm90ELb1ELb0ELb0ELb0ELb0ELb0ELb0ELb1ELb0ELb0ELb0ELb0EEENS1_21CollectiveEpilogueFwdINS6_IJSA_NS7_ILi256EEESB_EEES9_SE_SG_Li256ELb0ELb0ELb0ELb0EEENS1_30DynamicPersistentTileSchedulerILi256ELi32ELb0ELb0ELb1EEEEEEEEEvNT_6ParamsE,@function
        .size           _ZN7cutlass13device_kernelIN5flash11enable_sm90INS1_16FlashAttnFwdSm90INS1_25CollectiveMainloopFwdSm90ILi2EN4cute5tupleIJNS5_1CILi1EEES8_S8_EEENS6_IJNS7_ILi128EEENS7_ILi96EEENS7_ILi64EEEEEELi256ENS_6half_tEfNS_4arch4Sm90ELb1ELb0ELb0ELb0ELb0ELb0ELb0ELb1ELb0ELb0ELb0ELb0EEENS1_21CollectiveEpilogueFwdINS6_IJSA_NS7_ILi256EEESB_EEES9_SE_SG_Li256ELb0ELb0ELb0ELb0EEENS1_30DynamicPersistentTileSchedulerILi256ELi32ELb0ELb0ELb1EEEEEEEEEvNT_6ParamsE,(.L_x_11973 - _ZN7cutlass13device_kernelIN5flash11enable_sm90INS1_16FlashAttnFwdSm90INS1_25CollectiveMainloopFwdSm90ILi2EN4cute5tupleIJNS5_1CILi1EEES8_S8_EEENS6_IJNS7_ILi128EEENS7_ILi96EEENS7_ILi64EEEEEELi256ENS_6half_tEfNS_4arch4Sm90ELb1ELb0ELb0ELb0ELb0ELb0ELb0ELb1ELb0ELb0ELb0ELb0EEENS1_21CollectiveEpilogueFwdINS6_IJSA_NS7_ILi256EEESB_EEES9_SE_SG_Li256ELb0ELb0ELb0ELb0EEENS1_30DynamicPersistentTileSchedulerILi256ELi32ELb0ELb0ELb1EEEEEEEEEvNT_6ParamsE)
        .other          _ZN7cutlass13device_kernelIN5flash11enable_sm90INS1_16FlashAttnFwdSm90INS1_25CollectiveMainloopFwdSm90ILi2EN4cute5tupleIJNS5_1CILi1EEES8_S8_EEENS6_IJNS7_ILi128EEENS7_ILi96EEENS7_ILi64EEEEEELi256ENS_6half_tEfNS_4arch4Sm90ELb1ELb0ELb0ELb0ELb0ELb0ELb0ELb1ELb0ELb0ELb0ELb0EEENS1_21CollectiveEpilogueFwdINS6_IJSA_NS7_ILi256EEESB_EEES9_SE_SG_Li256ELb0ELb0ELb0ELb0EEENS1_30DynamicPersistentTileSchedulerILi256ELi32ELb0ELb0ELb1EEEEEEEEEvNT_6ParamsE,@"STO_CUDA_ENTRY STV_DEFAULT"
_ZN7cutlass13device_kernelIN5flash11enable_sm90INS1_16FlashAttnFwdSm90INS1_25CollectiveMainloopFwdSm90ILi2EN4cute5tupleIJNS5_1CILi1EEES8_S8_EEENS6_IJNS7_ILi128EEENS7_ILi96EEENS7_ILi64EEEEEELi256ENS_6half_tEfNS_4arch4Sm90ELb1ELb0ELb0ELb0ELb0ELb0ELb0ELb1ELb0ELb0ELb0ELb0EEENS1_21CollectiveEpilogueFwdINS6_IJSA_NS7_ILi256EEESB_EEES9_SE_SG_Li256ELb0ELb0ELb0ELb0EEENS1_30DynamicPersistentTileSchedulerILi256ELi32ELb0ELb0ELb1EEEEEEEEEvNT_6ParamsE:
        /* <DEDUP_REMOVED lines=23> */
.L_x_10473:
[----:B------:R-:W-:Y:S05]  /*0170*/  BSYNC B0 ;  /* 0x0000000000007941 */ /* 0x000fea0003800000 */
.L_x_10472:
        /* <DEDUP_REMOVED lines=37> */
.L_x_10474:
        /* <DEDUP_REMOVED lines=22> */
.L_x_10475:
        /* <DEDUP_REMOVED lines=18> */
.L_x_10476:
        /* <DEDUP_REMOVED lines=22> */
.L_x_10477:
        /* <DEDUP_REMOVED lines=22> */
.L_x_10478:
[----:B------:R-:W-:Y:S01]  /*0910*/  PLOP3.LUT P0, PT, PT, PT, UP0, 0x80, 0x0 ;  /* 0x000000000000781c */ /* 0x000fe20003f0f008 */
[----:B------:R-:W-:Y:S01]  /*0920*/  UMOV UR36, 0x1 ;  /* 0x0000000100247882 */ /* 0x000fe20000000000 */
[----:B------:R-:W-:Y:S01]  /*0930*/  NOP ;  /* 0x0000000000007918 */ /* 0x000fe20000000000 */
[----:B------:R-:W-:Y:S01]  /*0940*/  USEL UR36, UR36, 0x2, !UP0 ;  /* 0x0000000224247887 */ /* 0x000fe2000c000000 */
[----:B------:R-:W-:Y:S01]  /*0950*/  ULDC.64 UR46, c[0x0][0x208] ;  /* 0x00008200002e7ab9 */ /* 0x000fe20000000a00 */
[----:B-123--:R-:W-:Y:S08]  /*0960*/  BAR.SYNC.DEFER_BLOCKING 0x0 ;  /* 0x0000000000007b1d */ /* 0x00eff00000010000 */
[----:B------:R-:W-:Y:S05]  /*0970*/  @!P0 BRA `(.L_x_10479) ;  /* 0x0000009000048947 */ /* 0x000fea0003800000 */
.L_x_10480:
        /* <DEDUP_REMOVED lines=24> */
[----:B---3--:R-:W-:Y:S02]  /*0b00*/  UMOV UR5, UR6 ;  /* 0x0000000600057c82 */ /* 0x008fe40008000000 */
[----:B------:R-:W-:Y:S01]  /*0b10*/  MOV R17, UR5 ;  /* 0x0000000500117c02 */ /* 0x000fe20008000f00 */
[----:B------:R-:W-:Y:S01]  /*0b20*/  IMAD.U32 R16, RZ, RZ, UR4 ;  /* 0x00000004ff107e24 */ /* 0x000fe2000f8e00ff */
[----:B------:R-:W-:Y:S01]  /*0b30*/  SHF.R.S32.HI R0, RZ, 0x1f, R205 ;  /* 0x0000001fff007819 */ /* 0x000fe200000114cd */
[----:B------:R-:W-:-:S03]  /*0b40*/  UMOV UR4, UR7 ;  /* 0x0000000700047c82 */ /* 0x000fc60008000000 */
[CC--:B------:R-:W-:Y:S02]  /*0b50*/  LEA.HI R3, R0.reuse, R205.reuse, RZ, 0x4 ;  /* 0x000000cd00037211 */ /* 0x0c0fe400078f20ff */
[-C--:B------:R-:W-:Y:S02]  /*0b60*/  LEA.HI R2, R0, R205.reuse, RZ, 0x7 ;  /* 0x000000cd00027211 */ /* 0x080fe400078f38ff */
[----:B------:R-:W-:Y:S02]  /*0b70*/  SHF.R.S32.HI R4, RZ, 0x4, R3 ;  /* 0x00000004ff047819 */ /* 0x000fe40000011403 */
[----:B------:R-:W-:Y:S02]  /*0b80*/  LOP3.LUT R202, R2, 0xffffff80, RZ, 0xc0, !PT ;  /* 0xffffff8002ca7812 */ /* 0x000fe400078ec0ff */
[----:B------:R-:W-:Y:S02]  /*0b90*/  LEA.HI R5, R3, R4, RZ, 0x1 ;  /* 0x0000000403057211 */ /* 0x000fe400078f08ff */
[----:B------:R-:W-:Y:S01]  /*0ba0*/  LEA.HI R204, R0, R205, RZ, 0x5 ;  /* 0x000000cd00cc7211 */ /* 0x000fe200078f28ff */
[----:B------:R-:W-:Y:S01]  /*0bb0*/  IMAD.IADD R202, R205, 0x1, -R202 ;  /* 0x00000001cdca7824 */ /* 0x000fe200078e0aca */
[----:B------:R-:W-:-:S02]  /*0bc0*/  LOP3.LUT R5, R5, 0x1ffffffe, RZ, 0xc0, !PT ;  /* 0x1ffffffe05057812 */ /* 0x000fc400078ec0ff */
[----:B------:R-:W-:Y:S02]  /*0bd0*/  SHF.R.S32.HI R203, RZ, 0x7, R2 ;  /* 0x00000007ffcb7819 */ /* 0x000fe40000011402 */
[----:B------:R-:W-:Y:S01]  /*0be0*/  SHF.R.S32.HI R7, RZ, 0x1f, R202 ;  /* 0x0000001fff077819 */ /* 0x000fe200000114ca */
[----:B------:R-:W-:Y:S01]  /*0bf0*/  IMAD.IADD R5, R4, 0x1, -R5 ;  /* 0x0000000104057824 */ /* 0x000fe200078e0a05 */
[----:B------:R-:W-:Y:S02]  /*0c00*/  LOP3.LUT R4, R3, 0x3fffff0, RZ, 0xc0, !PT ;  /* 0x03fffff003047812 */ /* 0x000fe400078ec0ff */
[----:B------:R-:W-:Y:S02]  /*0c10*/  LEA.HI R6, R7, R202, RZ, 0x2 ;  /* 0x000000ca07067211 */ /* 0x000fe400078f10ff */
[----:B------:R-:W-:Y:S01]  /*0c20*/  SHF.R.S32.HI R204, RZ, 0x5, R204 ;  /* 0x00000005ffcc7819 */ /* 0x000fe200000114cc */
[----:B------:R-:W-:Y:S01]  /*0c30*/  IMAD.IADD R3, R205, 0x1, -R4 ;  /* 0x00000001cd037824 */ /* 0x000fe200078e0a04 */
[----:B------:R-:W-:-:S02]  /*0c40*/  SHF.R.S32.HI R4, RZ, 0x2, R6 ;  /* 0x00000002ff047819 */ /* 0x000fc40000011406 */
[----:B------:R-:W-:Y:S01]  /*0c50*/  SHF.R.S32.HI R9, RZ, 0x1f, R6 ;  /* 0x0000001fff097819 */ /* 0x000fe20000011406 */
[----:B------:R-:W-:Y:S01]  /*0c60*/  IMAD R8, R204, 0x10, R3 ;  /* 0x00000010cc087824 */ /* 0x000fe200078e0203 */
[----:B------:R-:W-:Y:S02]  /*0c70*/  LEA.HI R2, R2, R203, RZ, 0x1 ;  /* 0x000000cb02027211 */ /* 0x000fe400078f08ff */
[----:B------:R-:W-:Y:S01]  /*0c80*/  LEA.HI R9, R9, R4, RZ, 0x3 ;  /* 0x0000000409097211 */ /* 0x000fe200078f18ff */
[----:B------:R-:W-:Y:S01]  /*0c90*/  IMAD R3, R8, 0x8, R5 ;  /* 0x0000000808037824 */ /* 0x000fe200078e0205 */
[----:B------:R-:W-:Y:S02]  /*0ca0*/  LOP3.LUT R2, R2, 0x3fffffe, RZ, 0xc0, !PT ;  /* 0x03fffffe02027812 */ /* 0x000fe400078ec0ff */
[----:B------:R-:W-:Y:S01]  /*0cb0*/  LEA.HI R0, R0, R205, RZ, 0x3 ;  /* 0x000000cd00007211 */ /* 0x000fe200078f18ff */
[----:B------:R-:W-:Y:S01]  /*0cc0*/  IMAD.SHL.U32 R3, R3, 0x8, RZ ;  /* 0x0000000803037824 */ /* 0x000fe200078e00ff */
[----:B------:R-:W-:Y:S01]  /*0cd0*/  LOP3.LUT R9, R9, 0xfffffff8, RZ, 0xc0, !PT ;  /* 0xfffffff809097812 */ /* 0x000fe200078ec0ff */
[----:B------:R-:W-:Y:S01]  /*0ce0*/  IMAD.IADD R22, R203, 0x1, -R2 ;  /* 0x00000001cb167824 */ /* 0x000fe200078e0a02 */
[----:B------:R-:W-:Y:S01]  /*0cf0*/  LEA.HI R7, R7, R202, RZ, 0x5 ;  /* 0x000000ca07077211 */ /* 0x000fe200078f28ff */
[----:B------:R-:W-:Y:S01]  /*0d00*/  IMAD.WIDE R16, R3, 0x2, R16 ;  /* 0x0000000203107825 */ /* 0x000fe200078e0210 */
[----:B------:R-:W-:-:S02]  /*0d10*/  LOP3.LUT R2, R0, 0x1ffffff8, RZ, 0xc0, !PT ;  /* 0x1ffffff800027812 */ /* 0x000fc400078ec0ff */
[----:B------:R-:W-:Y:S01]  /*0d20*/  SHF.R.S32.HI R7, RZ, 0x5, R7 ;  /* 0x00000005ff077819 */ /* 0x000fe20000011407 */
[----:B------:R-:W-:Y:S01]  /*0d30*/  IMAD.IADD R4, R4, 0x1, -R9 ;  /* 0x0000000104047824 */ /* 0x000fe200078e0a09 */
[----:B------:R-:W-:Y:S01]  /*0d40*/  LOP3.LUT R3, R6, 0x7ffffffc, RZ, 0xc0, !PT ;  /* 0x7ffffffc06037812 */ /* 0x000fe200078ec0ff */
[----:B------:R-:W-:Y:S01]  /*0d50*/  IMAD.IADD R2, R205, 0x1, -R2 ;  /* 0x00000001cd027824 */ /* 0x000fe200078e0a02 */
[----:B------:R-:W-:Y:S01]  /*0d60*/  SHF.R.S32.HI R200, RZ, 0x3, R0 ;  /* 0x00000003ffc87819 */ /* 0x000fe20000011400 */
[----:B------:R-:W-:Y:S02]  /*0d70*/  IMAD R7, R7, 0x10, R4 ;  /* 0x0000001007077824 */ /* 0x000fe400078e0204 */
[----:B------:R-:W-:Y:S02]  /*0d80*/  IMAD.SHL.U32 R18, R2, 0x8, RZ ;  /* 0x0000000802127824 */ /* 0x000fe400078e00ff */
[----:B------:R-:W-:Y:S02]  /*0d90*/  IMAD R22, R22, 0x40, R7 ;  /* 0x0000004016167824 */ /* 0x000fe400078e0207 */
[----:B------:R-:W-:-:S07]  /*0da0*/  IMAD.IADD R2, R202, 0x1, -R3 ;  /* 0x00000001ca027824 */ /* 0x000fce00078e0a03 */
.L_x_10527:
        /* <DEDUP_REMOVED lines=20> */
.L_x_10481:
[----:B------:R-:W-:Y:S01]  /*0ef0*/  ULDC UR6, c[0x0][0xdc4] ;  /* 0x0003710000067ab9 */ /* 0x000fe20000000800 */
[----:B------:R-:W-:Y:S01]  /*0f00*/  UMOV UR40, UR7 ;  /* 0x0000000700287c82 */ /* 0x000fe20008000000 */
[----:B------:R-:W-:-:S11]  /*0f10*/  UISETP.NE.AND UP0, UPT, UR6, 0x1, UPT ;  /* 0x000000010600788c */ /* 0x000fd6000bf05270 */
[----:B------:R-:W-:Y:S02]  /*0f20*/  @UP0 ULDC.64 UR10, c[0x0][0xdc8] ;  /* 0x00037200000a0ab9 */ /* 0x000fe40000000a00 */
[----:B------:R-:W-:-:S04]  /*0f30*/  UIMAD.WIDE.U32 UR4, UR7, UR10, URZ ;  /* 0x0000000a070472a5 */ /* 0x000fc8000f8e003f */
[----:B------:R-:W-:-:S04]  /*0f40*/  @UP0 USHF.R.U32.HI UR40, URZ, UR11, UR5 ;  /* 0x0000000b3f280299 */ /* 0x000fc80008011605 */
[----:B------:R-:W-:-:S12]  /*0f50*/  UIMAD UR4, UR40, UR6, URZ ;  /* 0x00000006280472a4 */ /* 0x000fd8000f8e023f */
.L_x_10482:
[----:B------:R-:W-:Y:S01]  /*0f60*/  ULDC.64 UR10, c[0x0][0x3f8] ;  /* 0x0000fe00000a7ab9 */ /* 0x000fe20000000a00 */
[----:B------:R-:W-:Y:S01]  /*0f70*/  UIADD3 UR9, UR7, -UR4, URZ ;  /* 0x8000000407097290 */ /* 0x000fe2000fffe03f */
[----:B------:R-:W-:Y:S01]  /*0f80*/  PLOP3.LUT P0, PT, PT, PT, PT, 0x80, 0x0 ;  /* 0x000000000000781c */ /* 0x000fe20003f0f070 */
[----:B------:R-:W-:Y:S01]  /*0f90*/  UISETP.NE.U32.AND UP0, UPT, UR10, URZ, UPT ;  /* 0x0000003f0a00728c */ /* 0x000fe2000bf05070 */
[----:B------:R-:W-:Y:S01]  /*0fa0*/  CS2R R20, SRZ ;  /* 0x0000000000147805 */ /* 0x000fe2000001ff00 */
[----:B------:R-:W-:Y:S01]  /*0fb0*/  ULOP3.LUT UR4, URZ, UR40, URZ, 0x33, !UPT ;  /* 0x000000283f047292 */ /* 0x000fe2000f8e333f */
[----:B------:R-:W-:Y:S01]  /*0fc0*/  IMAD.MOV.U32 R3, RZ, RZ, RZ ;  /* 0x000000ffff037224 */ /* 0x000fe200078e00ff */
[----:B------:R-:W-:Y:S01]  /*0fd0*/  ULDC UR5, c[0x0][0xdac] ;  /* 0x00036b0000057ab9 */ /* 0x000fe20000000800 */
[----:B------:R-:W-:Y:S01]  /*0fe0*/  UISETP.NE.AND.EX UP0, UPT, UR11, URZ, UPT, UP0 ;  /* 0x0000003f0b00728c */ /* 0x000fe2000bf05300 */
[----:B------:R-:W-:Y:S01]  /*0ff0*/  CS2R R150, SRZ ;  /* 0x0000000000967805 */ /* 0x000fe2000001ff00 */
[----:B------:R-:W-:Y:S01]  /*1000*/  UIADD3 UR4, UR4, UR5, URZ ;  /* 0x0000000504047290 */ /* 0x000fe2000fffe03f */
[----:B------:R-:W-:Y:S01]  /*1010*/  CS2R R148, SRZ ;  /* 0x0000000000947805 */ /* 0x000fe2000001ff00 */
[----:B------:R-:W-:Y:S01]  /*1020*/  ULDC UR45, c[0x0][0x404] ;  /* 0x00010100002d7ab9 */ /* 0x000fe20000000800 */
[----:B------:R-:W-:Y:S01]  /*1030*/  ULDC UR6, c[0x0][0x2e0] ;  /* 0x0000b80000067ab9 */ /* 0x000fe20000000800 */
[----:B------:R-:W-:Y:S01]  /*1040*/  USEL UR45, UR45, 0x1, UP0 ;  /* 0x000000012d2d7887 */ /* 0x000fe20008000000 */
[----:B------:R-:W-:Y:S01]  /*1050*/  CS2R R146, SRZ ;  /* 0x0000000000927805 */ /* 0x000fe2000001ff00 */
[----:B------:R-:W-:Y:S01]  /*1060*/  USHF.L.U32 UR42, UR4, 0x7, URZ ;  /* 0x00000007042a7899 */ /* 0x000fe2000800063f */
[----:B------:R-:W-:Y:S01]  /*1070*/  CS2R R144, SRZ ;  /* 0x0000000000907805 */ /* 0x000fe2000001ff00 */
[----:B------:R-:W-:Y:S01]  /*1080*/  ULDC UR7, c[0x0][0x288] ;  /* 0x0000a20000077ab9 */ /* 0x000fe20000000800 */
[----:B------:R-:W-:Y:S01]  /*1090*/  UIMAD UR45, UR45, UR6, URZ ;  /* 0x000000062d2d72a4 */ /* 0x000fe2000f8e023f */
[----:B------:R-:W-:Y:S01]  /*10a0*/  CS2R R142, SRZ ;  /* 0x00000000008e7805 */ /* 0x000fe2000001ff00 */
[----:B------:R-:W-:Y:S01]  /*10b0*/  UIADD3 UR5, UR42, 0xdf, -UR7 ;  /* 0x000000df2a057890 */ /* 0x000fe2000fffe807 */
[----:B------:R-:W-:Y:S01]  /*10c0*/  CS2R R140, SRZ ;  /* 0x00000000008c7805 */ /* 0x000fe2000001ff00 */
[----:B------:R-:W-:Y:S01]  /*10d0*/  UIADD3 UR4, UR45, 0x5f, URZ ;  /* 0x0000005f2d047890 */ /* 0x000fe2000fffe03f */
[----:B------:R-:W-:Y:S01]  /*10e0*/  CS2R R138, SRZ ;  /* 0x00000000008a7805 */ /* 0x000fe2000001ff00 */
[----:B------:R-:W-:Y:S01]  /*10f0*/  UIADD3 UR6, UR45, UR5, URZ ;  /* 0x000000052d067290 */ /* 0x000fe2000fffe03f */
[----:B------:R-:W-:Y:S01]  /*1100*/  CS2R R136, SRZ ;  /* 0x0000000000887805 */ /* 0x000fe2000001ff00 */
[----:B------:R-:W-:Y:S01]  /*1110*/  UIMAD.WIDE UR4, UR4, 0x2aaaaaab, URZ ;  /* 0x2aaaaaab040478a5 */ /* 0x000fe2000f8e023f */
[----:B------:R-:W-:Y:S01]  /*1120*/  CS2R R134, SRZ ;  /* 0x0000000000867805 */ /* 0x000fe2000001ff00 */
[----:B------:R-:W-:Y:S01]  /*1130*/  UIMAD.WIDE UR6, UR6, 0x2aaaaaab, URZ ;  /* 0x2aaaaaab060678a5 */ /* 0x000fe2000f8e023f */
[----:B------:R-:W-:Y:S01]  /*1140*/  CS2R R132, SRZ ;  /* 0x0000000000847805 */ /* 0x000fe2000001ff00 */
[----:B------:R-:W-:Y:S01]  /*1150*/  USHF.R.U32.HI UR4, URZ, 0x1f, UR5 ;  /* 0x0000001f3f047899 */ /* 0x000fe20008011605 */
[----:B------:R-:W-:Y:S01]  /*1160*/  CS2R R130, SRZ ;  /* 0x0000000000827805 */ /* 0x000fe2000001ff00 */
[----:B------:R-:W-:Y:S01]  /*1170*/  USHF.R.U32.HI UR6, URZ, 0x1f, UR7 ;  /* 0x0000001f3f067899 */ /* 0x000fe20008011607 */
[----:B------:R-:W-:Y:S01]  /*1180*/  CS2R R128, SRZ ;  /* 0x0000000000807805 */ /* 0x000fe2000001ff00 */
[----:B------:R-:W-:Y:S01]  /*1190*/  ULEA.HI.SX32 UR41, UR5, UR4, 0x1c ;  /* 0x0000000405297291 */ /* 0x000fe2000f8fe23f */
[----:B------:R-:W-:Y:S01]  /*11a0*/  CS2R R126, SRZ ;  /* 0x00000000007e7805 */ /* 0x000fe2000001ff00 */
[----:B------:R-:W-:Y:S01]  /*11b0*/  ULEA.HI.SX32 UR6, UR7, UR6, 0x1c ;  /* 0x0000000607067291 */ /* 0x000fe2000f8fe23f */
[----:B------:R-:W-:Y:S01]  /*11c0*/  CS2R R124, SRZ ;  /* 0x00000000007c7805 */ /* 0x000fe2000001ff00 */
[----:B------:R-:W-:Y:S01]  /*11d0*/  ULDC UR43, c[0x0][0xdb8] ;  /* 0x00036e00002b7ab9 */ /* 0x000fe20000000800 */
[----:B------:R-:W-:Y:S01]  /*11e0*/  ULDC UR10, c[0x0][0xdc4] ;  /* 0x00037100000a7ab9 */ /* 0x000fe20000000800 */
[----:B------:R-:W-:Y:S01]  /*11f0*/  UISETP.LT.AND UP0, UPT, UR41, UR6, UPT ;  /* 0x000000062900728c */ /* 0x000fe2000bf01270 */
[----:B------:R-:W-:Y:S01]  /*1200*/  CS2R R122, SRZ ;  /* 0x00000000007a7805 */ /* 0x000fe2000001ff00 */
[----:B------:R-:W-:Y:S01]  /*1210*/  UISETP.NE.AND UP1, UPT, UR43, 0x1, UPT ;  /* 0x000000012b00788c */ /* 0x000fe2000bf25270 */
[----:B------:R-:W-:Y:S01]  /*1220*/  CS2R R120, SRZ ;  /* 0x0000000000787805 */ /* 0x000fe2000001ff00 */
[----:B------:R-:W-:Y:S01]  /*1230*/  USEL UR41, UR41, UR6, UP0 ;  /* 0x0000000629297287 */ /* 0x000fe20008000000 */
[----:B------:R-:W-:Y:S01]  /*1240*/  CS2R R118, SRZ ;  /* 0x0000000000767805 */ /* 0x000fe2000001ff00 */
[----:B------:R-:W-:Y:S01]  /*1250*/  UIMAD UR9, UR8, UR10, UR9 ;  /* 0x0000000a080972a4 */ /* 0x000fe2000f8e0209 */
[----:B------:R-:W-:Y:S01]  /*1260*/  CS2R R116, SRZ ;  /* 0x0000000000747805 */ /* 0x000fe2000001ff00 */
[----:B------:R-:W-:Y:S01]  /*1270*/  UISETP.GE.AND UP0, UPT, UR41, 0x1, UPT ;  /* 0x000000012900788c */ /* 0x000fe2000bf06270 */
[----:B------:R-:W-:-:S02]  /*1280*/  CS2R R114, SRZ ;  /* 0x0000000000727805 */ /* 0x000fc4000001ff00 */
        /* <DEDUP_REMOVED lines=8> */
[----:B------:R-:W-:Y:S01]  /*1310*/  UMOV UR44, UR9 ;  /* 0x00000009002c7c82 */ /* 0x000fe20008000000 */
[----:B------:R-:W-:Y:S01]  /*1320*/  @UP1 USHF.R.U32.HI UR44, URZ, UR7, UR5 ;  /* 0x000000073f2c1299 */ /* 0x000fe20008011605 */
[----:B------:R-:W-:-:S02]  /*1330*/  CS2R R104, SRZ ;  /* 0x0000000000687805 */ /* 0x000fc4000001ff00 */
[----:B------:R-:W-:Y:S02]  /*1340*/  MOV R94, RZ ;  /* 0x000000ff005e7202 */ /* 0x000fe40000000f00 */
[----:B------:R-:W-:Y:S01]  /*1350*/  CS2R R98, SRZ ;  /* 0x0000000000627805 */ /* 0x000fe2000001ff00 */
[----:B------:R-:W-:Y:S01]  /*1360*/  UIADD3 UR4, -UR44, URZ, URZ ;  /* 0x0000003f2c047290 */ /* 0x000fe2000fffe13f */
[----:B------:R-:W-:Y:S02]  /*1370*/  CS2R R100, SRZ ;  /* 0x0000000000647805 */ /* 0x000fe4000001ff00 */
[----:B------:R-:W-:Y:S02]  /*1380*/  CS2R R86, SRZ ;  /* 0x0000000000567805 */ /* 0x000fe4000001ff00 */
[----:B------:R-:W-:Y:S01]  /*1390*/  CS2R R96, SRZ ;  /* 0x0000000000607805 */ /* 0x000fe2000001ff00 */
[----:B------:R-:W-:Y:S01]  /*13a0*/  UIMAD UR43, UR43, UR4, UR9 ;  /* 0x000000042b2b72a4 */ /* 0x000fe2000f8e0209 */
        /* <DEDUP_REMOVED lines=33> */
[----:B------:R-:W-:Y:S02]  /*15c0*/  IMAD.MOV.U32 R173, RZ, RZ, RZ ;  /* 0x000000ffffad7224 */ /* 0x000fe400078e00ff */
[----:B------:R-:W-:Y:S02]  /*15d0*/  IMAD.MOV.U32 R6, RZ, RZ, RZ ;  /* 0x000000ffff067224 */ /* 0x000fe400078e00ff */
[----:B------:R-:W-:Y:S02]  /*15e0*/  IMAD.MOV.U32 R175, RZ, RZ, RZ ;  /* 0x000000ffffaf7224 */ /* 0x000fe400078e00ff */
        /* <DEDUP_REMOVED lines=30> */
.L_x_10484:
        /* <DEDUP_REMOVED lines=8> */
.L_x_10586:
[----:B-1----:R-:W-:Y:S01]  /*1850*/  IMAD.U32 R0, RZ, RZ, UR48 ;  /* 0x00000030ff007e24 */ /* 0x002fe2000f8e00ff */
[----:B------:R-:W-:Y:S05]  /*1860*/  WARPSYNC.ALL ;  /* 0x0000000000007948 */ /* 0x000fea0003800000 */
[----:B------:R1:W-:Y:S01]  /*1870*/  BAR.SYNC.DEFER_BLOCKING R6, 0x100 ;  /* 0x000400060000751d */ /* 0x0003e20000010000 */
[----:B------:R-:W-:-:S13]  /*1880*/  ISETP.NE.AND P0, PT, R0, 0x3, PT ;  /* 0x000000030000780c */ /* 0x000fda0003f05270 */
[----:B-1----:R-:W-:Y:S05]  /*1890*/  @!P0 BRA `(.L_x_10486) ;  /* 0x0000000000048947 */ /* 0x002fea0003800000 */
[----:B------:R-:W-:Y:S01]  /*18a0*/  BPT.TRAP 0x1 ;  /* 0x000000040000795c */ /* 0x000fe20000300000 */
.L_x_10486:
[----:B------:R-:W-:Y:S01]  /*18b0*/  ULEA UR21, UR37, UR49, 0x3 ;  /* 0x0000003125157291 */ /* 0x000fe2000f8e183f */
[----:B------:R-:W-:-:S05]  /*18c0*/  IMAD.U32 R7, RZ, RZ, UR38 ;  /* 0x00000026ff077e24 */ /* 0x000fca000f8e00ff */
[----:B------:R-:W-:-:S04]  /*18d0*/  SHF.L.U32 R7, R7, 0x1f, RZ ;  /* 0x0000001f07077819 */ /* 0x000fc800000006ff */
[----:B------:R1:W2:Y:S01]  /*18e0*/  SYNCS.PHASECHK.TRANS64.TRYWAIT P1, [UR21+0x22830], R7 ;  /* 0x02283007ff0075a7 */ /* 0x0002a20008020155 */
[----:B------:R-:W-:Y:S05]  /*18f0*/  @!P0 BRA `(.L_x_10487) ;  /* 0x0000000000048947 */ /* 0x000fea0003800000 */
[----:B------:R-:W-:Y:S01]  /*1900*/  BPT.TRAP 0x1 ;  /* 0x000000040000795c */ /* 0x000fe20000300000 */
.L_x_10487:
[----:B--2---:R-:W-:Y:S05]  /*1910*/  @P1 BRA `(.L_x_10488) ;  /* 0x0000000000081947 */ /* 0x004fea0003800000 */
[----:B------:R-:W2:Y:S02]  /*1920*/  SYNCS.PHASECHK.TRANS64.TRYWAIT P1, [UR21+0x22830], R7 ;  /* 0x02283007ff0075a7 */ /* 0x000ea40008020155 */
[----:B--2---:R-:W-:Y:S05]  /*1930*/  @!P1 BRA `(.L_x_10489) ;  /* 0x000000ac003c9947 */ /* 0x004fea0003800000 */
.L_x_10488:
[----:B------:R-:W-:Y:S01]  /*1940*/  UIADD3 UR4, UR49, 0x1c400, URZ ;  /* 0x0001c40031047890 */ /* 0x000fe2000fffe03f */
[----:B------:R-:W-:Y:S01]  /*1950*/  WARPGROUP.ARRIVE ;  /* 0x00000000000079c5 */ /* 0x000fe20000000000 */
[----:B------:R-:W-:Y:S01]  /*1960*/  ULOP3.LUT UR16, UR52, 0x10000, URZ, 0xfc, !UPT ;  /* 0x0001000034107892 */ /* 0x000fe2000f8efc3f */
[----:B------:R-:W-:Y:S01]  /*1970*/  VIADD R4, R22, UR42 ;  /* 0x0000002a16047c36 */ /* 0x000fe20008000000 */
        /* <DEDUP_REMOVED lines=20> */
[----:B------:R-:W-:Y:S01]  /*1ac0*/  ULDC UR25, c[0x0][0x988] ;  /* 0x0002620000197ab9 */ /* 0x000fe20000000800 */
[----:B------:R-:W-:-:S02]  /*1ad0*/  WARPGROUP.DEPBAR.LE gsb0, 0x0 ;  /* 0x00008000000079c5 */ /* 0x000fc40000010000 */
[----:B------:R-:W-:-:S06]  /*1ae0*/  WARPGROUP.ARRIVE ;  /* 0x00000000000079c5 */ /* 0x000fcc0000000000 */
[----:B------:R-:W-:Y:S01]  /*1af0*/  HGMMA.64x96x16.F32 R24, gdesc[UR4], R24, gsb0 ;  /* 0x01600000041879f0 */ /* 0x000fe20008000818 */
[----:B------:R-:W-:Y:S02]  /*1b00*/  UIMAD UR6, UR41, -0x60, UR45 ;  /* 0xffffffa0290678a4 */ /* 0x000fe4000f8e022d */
[----:B------:R-:W-:Y:S02]  /*1b10*/  WARPGROUP.DEPBAR.LE gsb0, 0x0 ;  /* 0x00008000000079c5 */ /* 0x000fe40000010000 */
[----:B------:R-:W-:-:S06]  /*1b20*/  WARPGROUP.ARRIVE ;  /* 0x00000000000079c5 */ /* 0x000fcc0000000000 */
[----:B------:R-:W-:Y:S01]  /*1b30*/  HGMMA.64x96x16.F32 R24, gdesc[UR8], R24, gsb0 ;  /* 0x01600000081879f0 */ /* 0x000fe20008000818 */
[----:B------:R-:W-:Y:S02]  /*1b40*/  ULDC UR11, c[0x0][0x288] ;  /* 0x0000a200000b7ab9 */ /* 0x000fe40000000800 */
[----:B------:R-:W-:Y:S02]  /*1b50*/  UIADD3 UR7, -UR11, 0x61, UR6 ;  /* 0x000000610b077890 */ /* 0x000fe4000fffe106 */
[----:B------:R-:W-:-:S04]  /*1b60*/  UIADD3 UR6, UR6, 0x60, URZ ;  /* 0x0000006006067890 */ /* 0x000fc8000fffe03f */
[----:B------:R-:W-:Y:S02]  /*1b70*/  MOV R3, UR7 ;  /* 0x0000000700037c02 */ /* 0x000fe40008000f00 */
[----:B------:R-:W-:-:S03]  /*1b80*/  IMAD.U32 R5, RZ, RZ, UR6 ;  /* 0x00000006ff057e24 */ /* 0x000fc6000f8e00ff */
[C---:B------:R-:W-:Y:S02]  /*1b90*/  IMAD R3, R2.reuse, -0x2, R3 ;  /* 0xfffffffe02037824 */ /* 0x040fe400078e0203 */
[----:B--2---:R-:W-:-:S03]  /*1ba0*/  IMAD R0, R2, -0x2, R5 ;  /* 0xfffffffe02007824 */ /* 0x004fc600078e0205 */
[----:B------:R-:W-:-:S04]  /*1bb0*/  IADD3 R5, R3, 0x8, R4 ;  /* 0x0000000803057810 */ /* 0x000fc80007ffe004 */
[----:B------:R-:W-:Y:S02]  /*1bc0*/  VIMNMX R5, R0, R5, PT ;  /* 0x0000000500057248 */ /* 0x000fe40003fe0100 */
[----:B------:R-:W-:Y:S02]  /*1bd0*/  VIADDMNMX R0, R4, R3, R0, PT ;  /* 0x0000000304007246 */ /* 0x000fe40003800100 */
[C---:B------:R-:W-:Y:S02]  /*1be0*/  ISETP.GT.AND P1, PT, R5.reuse, RZ, PT ;  /* 0x000000ff0500720c */ /* 0x040fe40003f24270 */
[C---:B------:R-:W-:Y:S02]  /*1bf0*/  ISETP.GT.AND P2, PT, R5.reuse, 0x1, PT ;  /* 0x000000010500780c */ /* 0x040fe40003f44270 */
[----:B------:R-:W-:Y:S02]  /*1c00*/  ISETP.GT.AND P3, PT, R5, 0x8, PT ;  /* 0x000000080500780c */ /* 0x000fe40003f64270 */
[----:B------:R-:W-:Y:S01]  /*1c10*/  ISETP.GT.AND P4, PT, R0, 0x9, PT ;  /* 0x000000090000780c */ /* 0x000fe20003f84270 */
[----:B------:R-:W-:-:S02]  /*1c20*/  WARPGROUP.DEPBAR.LE gsb0, 0x0 ;  /* 0x00008000000079c5 */ /* 0x000fc40000010000 */
[----:B------:R-:W-:-:S06]  /*1c30*/  WARPGROUP.ARRIVE ;  /* 0x00000000000079c5 */ /* 0x000fcc0000000000 */
[----:B------:R-:W-:Y:S03]  /*1c40*/  HGMMA.64x96x16.F32 R24, gdesc[UR12], R24, gsb0 ;  /* 0x016000000c1879f0 */ /* 0x000fe60008000818 */
        /* <DEDUP_REMOVED lines=72> */
[----:B------:R-:W2:Y:S01]  /*20d0*/  SHFL.BFLY PT, R5, R8, 0x2, 0x1f ;  /* 0x0c401f0008057f89 */ /* 0x000ea200000e0000 */
[----:B------:R-:W-:Y:S02]  /*20e0*/  FSEL R24, R24, -INF , P1 ;  /* 0xff80000018187808 */ /* 0x000fe40000800000 */
[----:B------:R-:W-:Y:S02]  /*20f0*/  FSEL R25, R25, -INF , P2 ;  /* 0xff80000019197808 */ /* 0x000fe40001000000 */
[----:B------:R-:W-:Y:S02]  /*2100*/  FSEL R28, R28, -INF , P3 ;  /* 0xff8000001c1c7808 */ /* 0x000fe40001800000 */
[----:B------:R-:W-:Y:S02]  /*2110*/  FMNMX.FTZ R3, R24, R25, !PT ;  /* 0x0000001918037209 */ /* 0x000fe40007810000 */
[----:B------:R-:W-:-:S02]  /*2120*/  ISETP.GT.AND P1, PT, R0, 0x10, PT ;  /* 0x000000100000780c */ /* 0x000fc40003f24270 */
[----:B------:R-:W-:Y:S02]  /*2130*/  FSEL R29, R29, -INF , P4 ;  /* 0xff8000001d1d7808 */ /* 0x000fe40002000000 */
[----:B------:R-:W-:Y:S02]  /*2140*/  FSEL R32, R32, -INF , P1 ;  /* 0xff80000020207808 */ /* 0x000fe40000800000 */
[----:B------:R-:W-:-:S04]  /*2150*/  ISETP.GT.AND P1, PT, R0, 0x18, PT ;  /* 0x000000180000780c */ /* 0x000fc80003f24270 */
[----:B------:R-:W-:Y:S02]  /*2160*/  FSEL R36, R36, -INF , P1 ;  /* 0xff80000024247808 */ /* 0x000fe40000800000 */
[----:B------:R-:W-:Y:S02]  /*2170*/  ISETP.GT.AND P1, PT, R0, 0x20, PT ;  /* 0x000000200000780c */ /* 0x000fe40003f24270 */
[----:B--2---:R-:W-:Y:S02]  /*2180*/  FMNMX.FTZ R9, R8, R5, !PT ;  /* 0x0000000508097209 */ /* 0x004fe40007810000 */
[----:B------:R-:W-:Y:S02]  /*2190*/  FSEL R40, R40, -INF , P1 ;  /* 0xff80000028287808 */ /* 0x000fe40000800000 */
[----:B------:R-:W-:Y:S01]  /*21a0*/  ISETP.GT.AND P1, PT, R0, 0x28, PT ;  /* 0x000000280000780c */ /* 0x000fe20003f24270 */
[----:B------:R-:W2:Y:S03]  /*21b0*/  SHFL.BFLY PT, R10, R9, 0x1, 0x1f ;  /* 0x0c201f00090a7f89 */ /* 0x000ea600000e0000 */
[----:B------:R-:W-:-:S02]  /*21c0*/  FSEL R44, R44, -INF , P1 ;  /* 0xff8000002c2c7808 */ /* 0x000fc40000800000 */
[----:B------:R-:W-:-:S04]  /*21d0*/  ISETP.GT.AND P1, PT, R0, 0x30, PT ;  /* 0x000000300000780c */ /* 0x000fc80003f24270 */
[----:B------:R-:W-:Y:S02]  /*21e0*/  FSEL R48, R48, -INF , P1 ;  /* 0xff80000030307808 */ /* 0x000fe40000800000 */
[----:B------:R-:W-:-:S04]  /*21f0*/  ISETP.GT.AND P1, PT, R0, 0x38, PT ;  /* 0x000000380000780c */ /* 0x000fc80003f24270 */
[----:B------:R-:W-:Y:S02]  /*2200*/  FSEL R52, R52, -INF , P1 ;  /* 0xff80000034347808 */ /* 0x000fe40000800000 */
[----:B------:R-:W-:-:S04]  /*2210*/  ISETP.GT.AND P1, PT, R0, 0x40, PT ;  /* 0x000000400000780c */ /* 0x000fc80003f24270 */
[----:B------:R-:W-:Y:S02]  /*2220*/  FSEL R56, R56, -INF , P1 ;  /* 0xff80000038387808 */ /* 0x000fe40000800000 */
[----:B------:R-:W-:Y:S02]  /*2230*/  ISETP.GT.AND P1, PT, R0, 0x48, PT ;  /* 0x000000480000780c */ /* 0x000fe40003f24270 */
[----:B--2---:R-:W-:Y:S02]  /*2240*/  FMNMX.FTZ R5, R9, R10, !PT ;  /* 0x0000000a09057209 */ /* 0x004fe40007810000 */
[----:B------:R-:W-:Y:S02]  /*2250*/  FSEL R60, R60, -INF , P1 ;  /* 0xff8000003c3c7808 */ /* 0x000fe40000800000 */
[C---:B------:R-:W-:Y:S01]  /*2260*/  FSETP.NEU.FTZ.AND P2, PT, R5.reuse, -INF , PT ;  /* 0xff8000000500780b */ /* 0x040fe20003f5d000 */
[----:B------:R-:W-:Y:S01]  /*2270*/  FMUL.FTZ R4, R5, UR25 ;  /* 0x0000001905047c20 */ /* 0x000fe20008410000 */
[----:B------:R-:W-:-:S04]  /*2280*/  ISETP.GT.AND P1, PT, R0, 0x50, PT ;  /* 0x000000500000780c */ /* 0x000fc80003f24270 */
[----:B------:R-:W-:Y:S02]  /*2290*/  FSEL R8, R4, RZ, P2 ;  /* 0x000000ff04087208 */ /* 0x000fe40001000000 */
[----:B------:R-:W-:Y:S02]  /*22a0*/  FMNMX.FTZ R4, R28, R3, !PT ;  /* 0x000000031c047209 */ /* 0x000fe40007810000 */
[----:B------:R-:W-:Y:S01]  /*22b0*/  ISETP.GT.AND P2, PT, R0, 0x11, PT ;  /* 0x000000110000780c */ /* 0x000fe20003f44270 */
[--C-:B------:R-:W-:Y:S01]  /*22c0*/  FFMA.FTZ R26, R26, UR25, -R8.reuse ;  /* 0x000000191a1a7c23 */ /* 0x100fe20008010808 */
[----:B------:R-:W-:Y:S01]  /*22d0*/  FMNMX.FTZ R3, R29, R4, !PT ;  /* 0x000000041d037209 */ /* 0x000fe20007810000 */
[--C-:B------:R-:W-:Y:S01]  /*22e0*/  FFMA.FTZ R27, R27, UR25, -R8.reuse ;  /* 0x000000191b1b7c23 */ /* 0x100fe20008010808 */
[----:B------:R-:W-:Y:S01]  /*22f0*/  FSEL R33, R33, -INF , P2 ;  /* 0xff80000021217808 */ /* 0x000fe20001000000 */
[--C-:B------:R-:W-:Y:S01]  /*2300*/  FFMA.FTZ R30, R30, UR25, -R8.reuse ;  /* 0x000000191e1e7c23 */ /* 0x100fe20008010808 */
[----:B------:R-:W-:Y:S01]  /*2310*/  FMNMX.FTZ R4, R32, R3, !PT ;  /* 0x0000000320047209 */ /* 0x000fe20007810000 */
[----:B------:R-:W-:Y:S01]  /*2320*/  MUFU.EX2 R26, R26 ;  /* 0x0000001a001a7308 */ /* 0x000fe20000000800 */
[----:B------:R-:W-:Y:S01]  /*2330*/  ISETP.GT.AND P2, PT, R0, 0x19, PT ;  /* 0x000000190000780c */ /* 0x000fe20003f44270 */
[--C-:B------:R-:W-:Y:S01]  /*2340*/  FFMA.FTZ R31, R31, UR25, -R8.reuse ;  /* 0x000000191f1f7c23 */ /* 0x100fe20008010808 */
[----:B------:R-:W-:Y:S01]  /*2350*/  FMNMX.FTZ R3, R33, R4, !PT ;  /* 0x0000000421037209 */ /* 0x000fe20007810000 */
[--C-:B------:R-:W-:Y:S01]  /*2360*/  FFMA.FTZ R34, R34, UR25, -R8.reuse ;  /* 0x0000001922227c23 */ /* 0x100fe20008010808 */
[----:B------:R-:W-:Y:S01]  /*2370*/  FSEL R37, R37, -INF , P2 ;  /* 0xff80000025257808 */ /* 0x000fe20001000000 */
[--C-:B------:R-:W-:Y:S01]  /*2380*/  FFMA.FTZ R35, R35, UR25, -R8.reuse ;  /* 0x0000001923237c23 */ /* 0x100fe20008010808 */
[----:B------:R-:W-:Y:S01]  /*2390*/  FMNMX.FTZ R4, R36, R3, !PT ;  /* 0x0000000324047209 */ /* 0x000fe20007810000 */
[----:B------:R-:W2:Y:S01]  /*23a0*/  MUFU.EX2 R27, R27 ;  /* 0x0000001b001b7308 */ /* 0x000ea20000000800 */
        /* <DEDUP_REMOVED lines=15> */
[----:B------:R-:W4:Y:S01]  /*24a0*/  MUFU.EX2 R31, R31 ;  /* 0x0000001f001f7308 */ /* 0x000f220000000800 */
[----:B------:R-:W-:Y:S01]  /*24b0*/  ISETP.GT.AND P2, PT, R0, 0x31, PT ;  /* 0x000000310000780c */ /* 0x000fe20003f44270 */
[----:B--2---:R-:W-:Y:S01]  /*24c0*/  FADD.FTZ R9, R26, R27 ;  /* 0x0000001b1a097221 */ /* 0x004fe20000010000 */
        /* <DEDUP_REMOVED lines=29> */
[----:B------:R-:W5:Y:S01]  /*26a0*/  MUFU.EX2 R39, R39 ;  /* 0x0000002700277308 */ /* 0x000f620000000800 */
[----:B------:R-:W-:Y:S01]  /*26b0*/  ISETP.GT.AND P2, PT, R0, 0x51, PT ;  /* 0x000000510000780c */ /* 0x000fe20003f44270 */
[----:B------:R-:W-:Y:S01]  /*26c0*/  FFMA.FTZ R8, R71, UR25, -R8 ;  /* 0x0000001947087c23 */ /* 0x000fe20008010808 */
[----:B------:R-:W-:-:S02]  /*26d0*/  FSEL R64, R64, -INF , P1 ;  /* 0xff80000040407808 */ /* 0x000fc40000800000 */
[----:B------:R-:W-:Y:S02]  /*26e0*/  FMNMX.FTZ R3, R61, R4, !PT ;  /* 0x000000043d037209 */ /* 0x000fe40007810000 */
[----:B------:R-:W-:Y:S01]  /*26f0*/  ISETP.GT.AND P1, PT, R0, 0x58, PT ;  /* 0x000000580000780c */ /* 0x000fe20003f24270 */
[----:B------:R-:W-:Y:S01]  /*2700*/  MUFU.EX2 R42, R42 ;  /* 0x0000002a002a7308 */ /* 0x000fe20000000800 */
[----:B------:R-:W-:Y:S02]  /*2710*/  FSEL R65, R65, -INF , P2 ;  /* 0xff80000041417808 */ /* 0x000fe40001000000 */
[----:B------:R-:W-:Y:S02]  /*2720*/  FMNMX.FTZ R4, R64, R3, !PT ;  /* 0x0000000340047209 */ /* 0x000fe40007810000 */
[----:B------:R-:W-:Y:S02]  /*2730*/  ISETP.GT.AND P2, PT, R0, 0x59, PT ;  /* 0x000000590000780c */ /* 0x000fe40003f44270 */
[----:B------:R-:W-:Y:S01]  /*2740*/  FSEL R68, R68, -INF , P1 ;  /* 0xff80000044447808 */ /* 0x000fe20000800000 */
[----:B------:R-:W1:Y:S01]  /*2750*/  MUFU.EX2 R43, R43 ;  /* 0x0000002b002b7308 */ /* 0x000e620000000800 */
[----:B------:R-:W-:-:S02]  /*2760*/  FMNMX.FTZ R3, R65, R4, !PT ;  /* 0x0000000441037209 */ /* 0x000fc40007810000 */
[----:B------:R-:W-:Y:S02]  /*2770*/  FSEL R69, R69, -INF , P2 ;  /* 0xff80000045457808 */ /* 0x000fe40001000000 */
[----:B------:R-:W-:Y:S02]  /*2780*/  FMNMX.FTZ R0, R68, R3, !PT ;  /* 0x0000000344007209 */ /* 0x000fe40007810000 */
[----:B------:R-:W-:Y:S01]  /*2790*/  F2FP.F16.F32.PACK_AB R153, R27, R26 ;  /* 0x0000001a1b99723e */ /* 0x000fe200000000ff */
[----:B------:R-:W-:Y:S01]  /*27a0*/  MUFU.EX2 R46, R46 ;  /* 0x0000002e002e7308 */ /* 0x000fe20000000800 */
[----:B------:R-:W-:Y:S02]  /*27b0*/  FMNMX.FTZ R0, R69, R0, !PT ;  /* 0x0000000045007209 */ /* 0x000fe40007810000 */
[----:B----4-:R-:W-:Y:S02]  /*27c0*/  F2FP.F16.F32.PACK_AB R155, R31, R30 ;  /* 0x0000001e1f9b723e */ /* 0x010fe400000000ff */
[----:B--2---:R-:W-:Y:S01]  /*27d0*/  F2FP.F16.F32.PACK_AB R157, R35, R34 ;  /* 0x00000022239d723e */ /* 0x004fe200000000ff */
[----:B------:R-:W2:Y:S01]  /*27e0*/  SHFL.BFLY PT, R3, R0, 0x2, 0x1f ;  /* 0x0c401f0000037f89 */ /* 0x000ea200000e0000 */
[----:B-----5:R-:W-:Y:S01]  /*27f0*/  F2FP.F16.F32.PACK_AB R159, R39, R38 ;  /* 0x00000026279f723e */ /* 0x020fe200000000ff */
[----:B------:R-:W4:Y:S01]  /*2800*/  MUFU.EX2 R47, R47 ;  /* 0x0000002f002f7308 */ /* 0x000f220000000800 */
[----:B-1----:R-:W-:-:S07]  /*2810*/  F2FP.F16.F32.PACK_AB R161, R43, R42 ;  /* 0x0000002a2ba1723e */ /* 0x002fce00000000ff */
[----:B------:R1:W-:Y:S08]  /*2820*/  MUFU.EX2 R175, R8 ;  /* 0x0000000800af7308 */ /* 0x0003f00000000800 */
[----:B------:R-:W-:Y:S01]  /*2830*/  MUFU.EX2 R50, R50 ;  /* 0x0000003200327308 */ /* 0x000fe20000000800 */
[----:B-1----:R-:W-:Y:S01]  /*2840*/  IMAD.U32 R8, RZ, RZ, UR21 ;  /* 0x00000015ff087e24 */ /* 0x002fe2000f8e00ff */
[----:B----4-:R-:W-:-:S02]  /*2850*/  F2FP.F16.F32.PACK_AB R163, R47, R46 ;  /* 0x0000002e2fa3723e */ /* 0x010fc400000000ff */
[----:B--2---:R-:W-:-:S04]  /*2860*/  FMNMX.FTZ R3, R0, R3, !PT ;  /* 0x0000000300037209 */ /* 0x004fc80007810000 */
[----:B------:R-:W1:Y:S01]  /*2870*/  MUFU.EX2 R51, R51 ;  /* 0x0000003300337308 */ /* 0x000e620000000800 */
[----:B------:R-:W2:Y:S07]  /*2880*/  SHFL.BFLY PT, R4, R3, 0x1, 0x1f ;  /* 0x0c201f0003047f89 */ /* 0x000eae00000e0000 */
[----:B------:R-:W-:Y:S08]  /*2890*/  MUFU.EX2 R54, R54 ;  /* 0x0000003600367308 */ /* 0x000ff00000000800 */
[----:B------:R-:W4:Y:S01]  /*28a0*/  MUFU.EX2 R55, R55 ;  /* 0x0000003700377308 */ /* 0x000f220000000800 */
[----:B-1----:R-:W-:-:S07]  /*28b0*/  F2FP.F16.F32.PACK_AB R165, R51, R50 ;  /* 0x0000003233a5723e */ /* 0x002fce00000000ff */
[----:B------:R-:W-:Y:S01]  /*28c0*/  MUFU.EX2 R58, R58 ;  /* 0x0000003a003a7308 */ /* 0x000fe20000000800 */
[----:B--2---:R-:W-:-:S04]  /*28d0*/  FMNMX.FTZ R4, R3, R4, !PT ;  /* 0x0000000403047209 */ /* 0x004fc80007810000 */
[C---:B------:R-:W-:Y:S01]  /*28e0*/  FSETP.NEU.FTZ.AND P1, PT, R4.reuse, -INF , PT ;  /* 0xff8000000400780b */ /* 0x040fe20003f3d000 */
[----:B------:R-:W-:Y:S02]  /*28f0*/  FMUL.FTZ R0, R4, UR25 ;  /* 0x0000001904007c20 */ /* 0x000fe40008410000 */
[----:B------:R-:W-:Y:S01]  /*2900*/  MUFU.EX2 R59, R59 ;  /* 0x0000003b003b7308 */ /* 0x000fe20000000800 */
[----:B----4-:R-:W-:Y:S02]  /*2910*/  F2FP.F16.F32.PACK_AB R167, R55, R54 ;  /* 0x0000003637a7723e */ /* 0x010fe400000000ff */
[----:B------:R-:W-:Y:S01]  /*2920*/  FSEL R3, R0, RZ, P1 ;  /* 0x000000ff00037208 */ /* 0x000fe20000800000 */
[----:B------:R-:W-:Y:S01]  /*2930*/  FADD.FTZ R0, R30, R9 ;  /* 0x000000091e007221 */ /* 0x000fe20000010000 */
[----:B---3--:R-:W-:-:S03]  /*2940*/  LOP3.LUT P1, RZ, R11, 0x7f, RZ, 0xc0, !PT ;  /* 0x0000007f0bff7812 */ /* 0x008fc6000782c0ff */
[----:B------:R-:W-:Y:S01]  /*2950*/  MUFU.EX2 R62, R62 ;  /* 0x0000003e003e7308 */ /* 0x000fe20000000800 */
[--C-:B------:R-:W-:Y:S01]  /*2960*/  FFMA.FTZ R24, R24, UR25, -R3.reuse ;  /* 0x0000001918187c23 */ /* 0x100fe20008010803 */
        /* <DEDUP_REMOVED lines=18> */
[----:B------:R-:W-:Y:S01]  /*2a90*/  IADD3 R9, -R23, 0xb, RZ ;  /* 0x0000000b17097810 */ /* 0x000fe20007ffe1ff */
[--C-:B------:R-:W-:Y:S01]  /*2aa0*/  FFMA.FTZ R49, R49, UR25, -R3.reuse ;  /* 0x0000001931317c23 */ /* 0x100fe20008010803 */
[--C-:B------:R-:W-:Y:S01]  /*2ab0*/  FFMA.FTZ R52, R52, UR25, -R3.reuse ;  /* 0x0000001934347c23 */ /* 0x100fe20008010803 */
[----:B------:R-:W-:Y:S01]  /*2ac0*/  FADD.FTZ R13, R39, R10 ;  /* 0x0000000a270d7221 */ /* 0x000fe20000010000 */
[----:B------:R-:W2:Y:S01]  /*2ad0*/  MUFU.EX2 R28, R28 ;  /* 0x0000001c001c7308 */ /* 0x000ea20000000800 */
[--C-:B------:R-:W-:Y:S01]  /*2ae0*/  FFMA.FTZ R53, R53, UR25, -R3.reuse ;  /* 0x0000001935357c23 */ /* 0x100fe20008010803 */
[----:B------:R-:W-:Y:S01]  /*2af0*/  FFMA.FTZ R56, R56, UR25, -R3 ;  /* 0x0000001938387c23 */ /* 0x000fe20008010803 */
[----:B------:R-:W-:Y:S01]  /*2b00*/  FADD.FTZ R12, R42, R13 ;  /* 0x0000000d2a0c7221 */ /* 0x000fe20000010000 */
[--C-:B------:R-:W-:Y:S01]  /*2b10*/  FFMA.FTZ R57, R57, UR25, -R3.reuse ;  /* 0x0000001939397c23 */ /* 0x100fe20008010803 */
[--C-:B------:R-:W-:Y:S01]  /*2b20*/  FFMA.FTZ R60, R60, UR25, -R3.reuse ;  /* 0x000000193c3c7c23 */ /* 0x100fe20008010803 */
[----:B------:R-:W-:Y:S01]  /*2b30*/  FFMA.FTZ R61, R61, UR25, -R3 ;  /* 0x000000193d3d7c23 */ /* 0x000fe20008010803 */
[----:B------:R-:W-:Y:S01]  /*2b40*/  FADD.FTZ R13, R43, R12 ;  /* 0x0000000c2b0d7221 */ /* 0x000fe20000010000 */
[----:B------:R-:W3:Y:S01]  /*2b50*/  MUFU.EX2 R29, R29 ;  /* 0x0000001d001d7308 */ /* 0x000ee20000000800 */
        /* <DEDUP_REMOVED lines=8> */
[----:B--2---:R-:W-:Y:S01]  /*2be0*/  FADD.FTZ R0, R28, R11 ;  /* 0x0000000b1c007221 */ /* 0x004fe20000010000 */
[----:B------:R-:W-:-:S02]  /*2bf0*/  F2FP.F16.F32.PACK_AB R169, R59, R58 ;  /* 0x0000003a3ba9723e */ /* 0x000fc400000000ff */
[----:B------:R-:W-:-:S04]  /*2c00*/  F2FP.F16.F32.PACK_AB R152, R25, R24 ;  /* 0x000000181998723e */ /* 0x000fc800000000ff */
[----:B------:R-:W2:Y:S01]  /*2c10*/  MUFU.EX2 R33, R33 ;  /* 0x0000002100217308 */ /* 0x000ea20000000800 */
[C---:B---3--:R-:W-:Y:S01]  /*2c20*/  FADD.FTZ R11, R29.reuse, R0 ;  /* 0x000000001d0b7221 */ /* 0x048fe20000010000 */
[----:B------:R-:W-:Y:S01]  /*2c30*/  @!P1 VIADD R0, R8, 0x22840 ;  /* 0x0002284008009836 */ /* 0x000fe20000000000 */
[----:B------:R-:W-:-:S04]  /*2c40*/  F2FP.F16.F32.PACK_AB R154, R29, R28 ;  /* 0x0000001c1d9a723e */ /* 0x000fc800000000ff */
[----:B------:R-:W-:Y:S01]  /*2c50*/  @!P1 PRMT R0, RZ, 0x654, R0 ;  /* 0x00000654ff009816 */ /* 0x000fe20000000000 */
[----:B------:R-:W3:Y:S01]  /*2c60*/  MUFU.EX2 R36, R36 ;  /* 0x0000002400247308 */ /* 0x000ee20000000800 */
[----:B-1----:R-:W-:Y:S01]  /*2c70*/  FADD.FTZ R10, R32, R11 ;  /* 0x0000000b200a7221 */ /* 0x002fe20000010000 */
[----:B------:R1:W-:Y:S06]  /*2c80*/  BAR.ARV R9, 0x100 ;  /* 0x000400090000751d */ /* 0x0003ec0000002000 */
[----:B------:R-:W4:Y:S01]  /*2c90*/  MUFU.EX2 R37, R37 ;  /* 0x0000002500257308 */ /* 0x000f220000000800 */
[C---:B--2---:R-:W-:Y:S01]  /*2ca0*/  FADD.FTZ R11, R33.reuse, R10 ;  /* 0x0000000a210b7221 */ /* 0x044fe20000010000 */
[----:B------:R2:W-:Y:S01]  /*2cb0*/  @!P1 SYNCS.ARRIVE.TRANS64.RED.A1T0 RZ, [R0+URZ], RZ ;  /* 0x000000ff00ff99a7 */ /* 0x0005e2000810043f */
[----:B------:R-:W-:-:S05]  /*2cc0*/  F2FP.F16.F32.PACK_AB R156, R33, R32 ;  /* 0x00000020219c723e */ /* 0x000fca00000000ff */
[----:B------:R-:W2:Y:S01]  /*2cd0*/  MUFU.EX2 R40, R40 ;  /* 0x0000002800287308 */ /* 0x000ea20000000800 */
[----:B---3--:R-:W-:-:S07]  /*2ce0*/  FADD.FTZ R10, R36, R11 ;  /* 0x0000000b240a7221 */ /* 0x008fce0000010000 */
        /* <DEDUP_REMOVED lines=11> */
[----:B------:R-:W-:Y:S01]  /*2da0*/  FADD.FTZ R10, R58, R13 ;  /* 0x0000000d3a0a7221 */ /* 0x000fe20000010000 */
[----:B------:R-:W-:-:S03]  /*2db0*/  F2FP.F16.F32.PACK_AB R160, R41, R40 ;  /* 0x0000002829a0723e */ /* 0x000fc600000000ff */
[----:B------:R-:W-:Y:S02]  /*2dc0*/  FADD.FTZ R13, R59, R10 ;  /* 0x0000000a3b0d7221 */ /* 0x000fe40000010000 */
[----:B------:R-:W3:Y:S01]  /*2dd0*/  MUFU.EX2 R48, R48 ;  /* 0x0000003000307308 */ /* 0x000ee20000000800 */
[----:B----4-:R-:W-:Y:S01]  /*2de0*/  FADD.FTZ R0, R44, R11 ;  /* 0x0000000b2c007221 */ /* 0x010fe20000010000 */
[----:B------:R-:W-:-:S06]  /*2df0*/  FADD.FTZ R10, R62, R13 ;  /* 0x0000000d3e0a7221 */ /* 0x000fcc0000010000 */
        /* <DEDUP_REMOVED lines=31> */
[----:B--2---:R-:W-:Y:S01]  /*2ff0*/  FADD.FTZ R13, R61, R0 ;  /* 0x000000003d0d7221 */ /* 0x004fe20000010000 */
[C---:B------:R-:W-:Y:S01]  /*3000*/  FADD.FTZ R0, R175.reuse, R10 ;  /* 0x0000000aaf007221 */ /* 0x040fe20000010000 */
[----:B------:R-:W-:Y:S02]  /*3010*/  F2FP.F16.F32.PACK_AB R175, R175, R70 ;  /* 0x00000046afaf723e */ /* 0x000fe400000000ff */
[----:B------:R-:W-:-:S03]  /*3020*/  F2FP.F16.F32.PACK_AB R170, R61, R60 ;  /* 0x0000003c3daa723e */ /* 0x000fc600000000ff */
[----:B------:R-:W2:Y:S01]  /*3030*/  MUFU.EX2 R68, R68 ;  /* 0x0000004400447308 */ /* 0x000ea20000000800 */
[----:B---3--:R-:W-:-:S07]  /*3040*/  FADD.FTZ R10, R64, R13 ;  /* 0x0000000d400a7221 */ /* 0x008fce0000010000 */
[----:B------:R-:W3:Y:S01]  /*3050*/  MUFU.EX2 R11, R3 ;  /* 0x00000003000b7308 */ /* 0x000ee20000000800 */
[C---:B----4-:R-:W-:Y:S01]  /*3060*/  FADD.FTZ R13, R65.reuse, R10 ;  /* 0x0000000a410d7221 */ /* 0x050fe20000010000 */
[----:B------:R-:W-:-:S03]  /*3070*/  F2FP.F16.F32.PACK_AB R172, R65, R64 ;  /* 0x0000004041ac723e */ /* 0x000fc600000000ff */
[----:B--2---:R-:W-:-:S04]  /*3080*/  FADD.FTZ R10, R68, R13 ;  /* 0x0000000d440a7221 */ /* 0x004fc80000010000 */
[C---:B---3--:R-:W-:Y:S01]  /*3090*/  FADD.FTZ R3, R11.reuse, R10 ;  /* 0x0000000a0b037221 */ /* 0x048fe20000010000 */
[----:B------:R-:W-:Y:S01]  /*30a0*/  F2FP.F16.F32.PACK_AB R174, R11, R68 ;  /* 0x000000440bae723e */ /* 0x000fe200000000ff */
[----:B-1----:R-:W-:Y:S06]  /*30b0*/  @!P0 BRA `(.L_x_10490) ;  /* 0x0000000000048947 */ /* 0x002fec0003800000 */
[----:B------:R-:W-:Y:S01]  /*30c0*/  BPT.TRAP 0x1 ;  /* 0x000000040000795c */ /* 0x000fe20000300000 */
.L_x_10490:
[----:B------:R1:W2:Y:S01]  /*30d0*/  SYNCS.PHASECHK.TRANS64.TRYWAIT P2, [UR21+0x22850], R7 ;  /* 0x02285007ff0075a7 */ /* 0x0002a20008040155 */
[----:B------:R-:W-:Y:S05]  /*30e0*/  @!P0 BRA `(.L_x_10491) ;  /* 0x0000000000048947 */ /* 0x000fea0003800000 */
[----:B------:R-:W-:Y:S01]  /*30f0*/  BPT.TRAP 0x1 ;  /* 0x000000040000795c */ /* 0x000fe20000300000 */
.L_x_10491:
[----:B--2---:R-:W-:Y:S05]  /*3100*/  @P2 BRA `(.L_x_10492) ;  /* 0x0000000000082947 */ /* 0x004fea0003800000 */
[----:B------:R-:W2:Y:S02]  /*3110*/  SYNCS.PHASECHK.TRANS64.TRYWAIT P2, [UR21+0x22850], R7 ;  /* 0x02285007ff0075a7 */ /* 0x000ea40008040155 */
[----:B--2---:R-:W-:Y:S05]  /*3120*/  @!P2 BRA `(.L_x_10493) ;  /* 0x000000940058a947 */ /* 0x004fea0003800000 */
.L_x_10492:
[----:B------:R3:W-:Y:S01]  /*3130*/  BAR.SYNC.DEFER_BLOCKING R6, 0x100 ;  /* 0x000400060000751d */ /* 0x0007e20000010000 */
[----:B------:R-:W-:Y:S01]  /*3140*/  UIADD3 UR6, UR49, 0x400, URZ ;  /* 0x0000040031067890 */ /* 0x000fe2000fffe03f */
[----:B--2---:R-:W-:Y:S01]  /*3150*/  @!P1 VIADD R8, R8, 0x22860 ;  /* 0x0002286008089836 */ /* 0x004fe20000000000 */
[----:B------:R-:W-:Y:S02]  /*3160*/  UIADD3 UR28, UR41, -0x2, URZ ;  /* 0xfffffffe291c7890 */ /* 0x000fe4000fffe03f */
[----:B------:R-:W-:Y:S01]  /*3170*/  USHF.R.U32.HI UR6, URZ, 0x4, UR6 ;  /* 0x000000043f067899 */ /* 0x000fe20008011606 */
[----:B------:R-:W-:Y:S01]  /*3180*/  UMOV UR7, 0x40000040 ;  /* 0x4000004000077882 */ /* 0x000fe20000000000 */
[----:B------:R-:W-:Y:S02]  /*3190*/  @!P1 PRMT R8, RZ, 0x654, R8 ;  /* 0x00000654ff089816 */ /* 0x000fe40000000008 */
[----:B------:R-:W-:-:S04]  /*31a0*/  ULOP3.LUT UR6, UR6, 0x3fff, URZ, 0xc0, !UPT ;  /* 0x00003fff06067892 */ /* 0x000fc8000f8ec03f */
        /* <DEDUP_REMOVED lines=35> */
[----:B------:R-:W-:-:S04]  /*33e0*/  UIADD3 UR6, UR42, -UR11, UR45 ;  /* 0x8000000b2a067290 */ /* 0x000fc8000fffe02d */
[----:B------:R-:W-:-:S04]  /*33f0*/  UIMAD.WIDE UR6, UR6, 0x2aaaaaab, URZ ;  /* 0x2aaaaaab060678a5 */ /* 0x000fc8000f8e023f */
[----:B------:R-:W-:-:S04]  /*3400*/  USHF.R.U32.HI UR6, URZ, 0x1f, UR7 ;  /* 0x0000001f3f067899 */ /* 0x000fc80008011607 */
[----:B------:R-:W-:-:S04]  /*3410*/  ULEA.HI.SX32 UR6, UR7, UR6, 0x1c ;  /* 0x0000000607067291 */ /* 0x000fc8000f8fe23f */
[----:B------:R-:W-:-:S04]  /*3420*/  UISETP.LT.AND UP0, UPT, URZ, UR6, UPT ;  /* 0x000000063f00728c */ /* 0x000fc8000bf01270 */
[----:B------:R-:W-:-:S04]  /*3430*/  USEL UR24, URZ, UR6, !UP0 ;  /* 0x000000063f187287 */ /* 0x000fc8000c000000 */
[----:B------:R-:W-:-:S06]  /*3440*/  UISETP.GE.AND UP0, UPT, UR28, UR24, UPT ;  /* 0x000000181c00728c */ /* 0x000fcc000bf06270 */
[----:B------:R-:W-:Y:S01]  /*3450*/  PLOP3.LUT P2, PT, PT, PT, UP0, 0x80, 0x0 ;  /* 0x000000000000781c */ /* 0x000fe20003f4f008 */
[----:B------:R-:W-:Y:S02]  /*3460*/  WARPGROUP.DEPBAR.LE gsb0, 0x0 ;  /* 0x00008000000079c5 */ /* 0x000fe40000010000 */
[----:B------:R3:W-:Y:S10]  /*3470*/  @!P1 SYNCS.ARRIVE.TRANS64.RED.A1T0 RZ, [R8+URZ], RZ ;  /* 0x000000ff08ff99a7 */ /* 0x0007f4000810043f */
[----:B---3--:R-:W-:Y:S05]  /*3480*/  @!P2 BRA `(.L_x_10494) ;  /* 0x000000240000a947 */ /* 0x008fea0003800000 */
[----:B------:R-:W-:Y:S01]  /*3490*/  IMAD.MOV.U32 R8, RZ, RZ, R5 ;  /* 0x000000ffff087224 */ /* 0x000fe200078e0005 */
[----:B------:R-:W-:Y:S01]  /*34a0*/  ULDC UR26, c[0x0][0x404] ;  /* 0x00010100001a7ab9 */ /* 0x000fe20000000800 */
[----:B-1----:R-:W-:Y:S01]  /*34b0*/  IMAD.MOV.U32 R7, RZ, RZ, R4 ;  /* 0x000000ffff077224 */ /* 0x002fe200078e0004 */
[----:B------:R-:W-:Y:S01]  /*34c0*/  ULDC UR27, c[0x0][0x2e0] ;  /* 0x0000b800001b7ab9 */ /* 0x000fe20000000800 */
[----:B------:R-:W-:Y:S01]  /*34d0*/  ULDC UR25, c[0x0][0x988] ;  /* 0x0002620000197ab9 */ /* 0x000fe20000000800 */
[----:B------:R-:W-:-:S05]  /*34e0*/  ULDC.64 UR22, c[0x0][0x3f8] ;  /* 0x0000fe0000167ab9 */ /* 0x000fca0000000a00 */
.L_x_10503:
[----:B------:R-:W-:-:S04]  /*34f0*/  UIADD3 UR37, UR37, 0x1, URZ ;  /* 0x0000000125257890 */ /* 0x000fc8000fffe03f */
[----:B------:R-:W-:-:S04]  /*3500*/  UISETP.NE.AND UP0, UPT, UR37, 0x2, UPT ;  /* 0x000000022500788c */ /* 0x000fc8000bf05270 */
[----:B------:R-:W-:Y:S02]  /*3510*/  USEL UR6, URZ, 0x1, UP0 ;  /* 0x000000013f067887 */ /* 0x000fe40008000000 */
[----:B------:R-:W-:Y:S02]  /*3520*/  USEL UR37, UR37, URZ, UP0 ;  /* 0x0000003f25257287 */ /* 0x000fe40008000000 */
[----:B------:R-:W-:Y:S01]  /*3530*/  ULOP3.LUT UR38, UR38, UR6, URZ, 0x3c, !UPT ;  /* 0x0000000626267292 */ /* 0x000fe2000f8e3c3f */
[----:B--2---:R-:W-:Y:S11]  /*3540*/  @!P0 BRA `(.L_x_10495) ;  /* 0x0000000000048947 */ /* 0x004ff60003800000 */
[----:B------:R-:W-:Y:S01]  /*3550*/  BPT.TRAP 0x1 ;  /* 0x000000040000795c */ /* 0x000fe20000300000 */
.L_x_10495:
[----:B------:R-:W-:Y:S01]  /*3560*/  ULEA UR29, UR37, UR49, 0x3 ;  /* 0x00000031251d7291 */ /* 0x000fe2000f8e183f */
[----:B------:R-:W-:-:S04]  /*3570*/  MOV R6, UR38 ;  /* 0x0000002600067c02 */ /* 0x000fc80008000f00 */
[----:B------:R-:W-:-:S04]  /*3580*/  SHF.L.U32 R6, R6, 0x1f, RZ ;  /* 0x0000001f06067819 */ /* 0x000fc800000006ff */
[----:B------:R1:W2:Y:S01]  /*3590*/  SYNCS.PHASECHK.TRANS64.TRYWAIT P2, [UR29+0x22830], R6 ;  /* 0x02283006ff0075a7 */ /* 0x0002a2000804015d */
[----:B------:R-:W-:Y:S05]  /*35a0*/  @!P0 BRA `(.L_x_10496) ;  /* 0x0000000000048947 */ /* 0x000fea0003800000 */
[----:B------:R-:W-:Y:S01]  /*35b0*/  BPT.TRAP 0x1 ;  /* 0x000000040000795c */ /* 0x000fe20000300000 */
.L_x_10496:
[----:B--2---:R-:W-:Y:S05]  /*35c0*/  @P2 BRA `(.L_x_10497) ;  /* 0x0000000000082947 */ /* 0x004fea0003800000 */
[----:B------:R-:W2:Y:S02]  /*35d0*/  SYNCS.PHASECHK.TRANS64.TRYWAIT P2, [UR29+0x22830], R6 ;  /* 0x02283006ff0075a7 */ /* 0x000ea4000804015d */
[----:B--2---:R-:W-:Y:S05]  /*35e0*/  @!P2 BRA `(.L_x_10498) ;  /* 0x00000090003ca947 */ /* 0x004fea0003800000 */
.L_x_10497:
[----:B------:R-:W-:Y:S01]  /*35f0*/  UIMAD UR18, UR37, 0x300, UR20 ;  /* 0x00000300251278a4 */ /* 0x000fe2000f8e0214 */
[----:B------:R-:W-:Y:S01]  /*3600*/  WARPGROUP.ARRIVE ;  /* 0x00000000000079c5 */ /* 0x000fe20000000000 */
[----:B------:R-:W-:Y:S01]  /*3610*/  UMOV UR19, 0x40000040 ;  /* 0x4000004000137882 */ /* 0x000fe20000000000 */
[----:B------:R-:W-:Y:S01]  /*3620*/  UMOV UR7, 0x40000040 ;  /* 0x4000004000077882 */ /* 0x000fe20000000000 */
[----:B------:R-:W-:Y:S01]  /*3630*/  UIADD3 UR6, UR18, 0x2, URZ ;  /* 0x0000000212067890 */ /* 0x000fe2000fffe03f */
[----:B--2---:R-:W2:Y:S01]  /*3640*/  LDC R5, c[0x0][0x288] ;  /* 0x0000a200ff057b82 */ /* 0x004ea20000000800 */
[----:B------:R-:W-:Y:S01]  /*3650*/  UIADD3 UR10, UR18, 0x4, URZ ;  /* 0x00000004120a7890 */ /* 0x000fe2000fffe03f */
[----:B------:R-:W-:Y:S02]  /*3660*/  UMOV UR11, 0x40000040 ;  /* 0x40000040000b7882 */ /* 0x000fe40000000000 */
[----:B------:R-:W-:Y:S01]  /*3670*/  HGMMA.64x96x16.F32 R152, gdesc[UR16], RZ, !UPT, gsb0 ;  /* 0x01600000109879f0 */ /* 0x000fe2000c0008ff */
[----:B------:R-:W-:Y:S01]  /*3680*/  UIADD3 UR14, UR18, 0x6, URZ ;  /* 0x00000006120e7890 */ /* 0x000fe2000fffe03f */
[----:B------:R-:W-:Y:S01]  /*3690*/  UMOV UR15, 0x40000040 ;  /* 0x40000040000f7882 */ /* 0x000fe20000000000 */
[----:B------:R-:W-:-:S04]  /*36a0*/  UISETP.NE.U32.AND UP0, UPT, UR22, URZ, UPT ;  /* 0x0000003f1600728c */ /* 0x000fc8000bf05070 */
[----:B------:R-:W-:Y:S01]  /*36b0*/  UISETP.NE.AND.EX UP0, UPT, UR23, URZ, UPT, UP0 ;  /* 0x0000003f1700728c */ /* 0x000fe2000bf05300 */
[----:B------:R-:W-:Y:S02]  /*36c0*/  WARPGROUP.DEPBAR.LE gsb0, 0x0 ;  /* 0x00008000000079c5 */ /* 0x000fe40000010000 */
[----:B------:R-:W-:-:S06]  /*36d0*/  WARPGROUP.ARRIVE ;  /* 0x00000000000079c5 */ /* 0x000fcc0000000000 */
[----:B------:R-:W-:Y:S01]  /*36e0*/  HGMMA.64x96x16.F32 R152, gdesc[UR4], R152, gsb0 ;  /* 0x01600000049879f0 */ /* 0x000fe20008000898 */
[----:B------:R-:W-:Y:S02]  /*36f0*/  UIMAD UR6, UR28, -0x60, UR42 ;  /* 0xffffffa01c0678a4 */ /* 0x000fe4000f8e022a */
[----:B------:R-:W-:Y:S02]  /*3700*/  USEL UR7, UR26, 0x1, UP0 ;  /* 0x000000011a077887 */ /* 0x000fe40008000000 */
[----:B------:R-:W-:-:S04]  /*3710*/  UIADD3 UR6, UR6, 0x1, URZ ;  /* 0x0000000106067890 */ /* 0x000fc8000fffe03f */
[----:B------:R-:W-:-:S06]  /*3720*/  UIMAD UR6, UR7, UR27, UR6 ;  /* 0x0000001b070672a4 */ /* 0x000fcc000f8e0206 */
[----:B--2---:R-:W-:-:S05]  /*3730*/  IADD3 R5, -R5, UR6, RZ ;  /* 0x0000000605057c10 */ /* 0x004fca000fffe1ff */
[----:B------:R-:W-:-:S04]  /*3740*/  IMAD R5, R2, -0x2, R5 ;  /* 0xfffffffe02057824 */ /* 0x000fc800078e0205 */
[----:B------:R-:W-:-:S05]  /*3750*/  IMAD.IADD R14, R22, 0x1, R5 ;  /* 0x00000001160e7824 */ /* 0x000fca00078e0205 */
[C---:B------:R-:W-:Y:S02]  /*3760*/  ISETP.GT.AND P2, PT, R14.reuse, RZ, PT ;  /* 0x000000ff0e00720c */ /* 0x040fe40003f44270 */
[----:B------:R-:W-:Y:S01]  /*3770*/  ISETP.GT.AND P3, PT, R14, 0x1, PT ;  /* 0x000000010e00780c */ /* 0x000fe20003f64270 */
        /* <DEDUP_REMOVED lines=79> */
[----:B------:R-:W-:-:S03]  /*3c70*/  ISETP.GT.AND P4, PT, R14, 0x1, PT ;  /* 0x000000010e00780c */ /* 0x000fc60003f84270 */
[----:B------:R-:W2:Y:S01]  /*3c80*/  SHFL.BFLY PT, R9, R10, 0x2, 0x1f ;  /* 0x0c401f000a097f89 */ /* 0x000ea200000e0000 */
[----:B------:R-:W-:Y:S02]  /*3c90*/  FSEL R155, R155, -INF , P4 ;  /* 0xff8000009b9b7808 */ /* 0x000fe40002000000 */
        /* <DEDUP_REMOVED lines=23> */
[----:B------:R-:W-:-:S02]  /*3e10*/  ISETP.GT.AND P3, PT, R14, 0x8, PT ;  /* 0x000000080e00780c */ /* 0x000fc40003f64270 */
[----:B------:R-:W-:Y:S02]  /*3e20*/  FMNMX.FTZ R12, R9, R8, !PT ;  /* 0x00000008090c7209 */ /* 0x000fe40007810000 */
[----:B------:R-:W-:Y:S02]  /*3e30*/  FSEL R10, R20, RZ, P2 ;  /* 0x000000ff140a7208 */ /* 0x000fe40001000000 */
[----:B------:R-:W-:Y:S02]  /*3e40*/  FSEL R158, R158, -INF , P3 ;  /* 0xff8000009e9e7808 */ /* 0x000fe40001800000 */
[----:B------:R-:W-:Y:S01]  /*3e50*/  ISETP.GT.AND P3, PT, R14, 0x10, PT ;  /* 0x000000100e00780c */ /* 0x000fe20003f64270 */
[--C-:B------:R-:W-:Y:S01]  /*3e60*/  FFMA.FTZ R152, R207, UR25, -R10.reuse ;  /* 0x00000019cf987c23 */ /* 0x100fe2000801080a */
[----:B------:R-:W-:Y:S01]  /*3e70*/  FMNMX.FTZ R207, R155, R12, !PT ;  /* 0x0000000c9bcf7209 */ /* 0x000fe20007810000 */
[--C-:B------:R-:W-:Y:S01]  /*3e80*/  FFMA.FTZ R154, R15, UR25, -R10.reuse ;  /* 0x000000190f9a7c23 */ /* 0x100fe2000801080a */
[----:B------:R-:W-:Y:S01]  /*3e90*/  FSEL R162, R162, -INF , P3 ;  /* 0xff800000a2a27808 */ /* 0x000fe20001800000 */
[--C-:B------:R-:W-:Y:S01]  /*3ea0*/  FFMA.FTZ R156, R21, UR25, -R10.reuse ;  /* 0x00000019159c7c23 */ /* 0x100fe2000801080a */
[----:B------:R-:W-:Y:S01]  /*3eb0*/  FMNMX.FTZ R12, R158, R207, !PT ;  /* 0x000000cf9e0c7209 */ /* 0x000fe20007810000 */
[--C-:B------:R-:W-:Y:S01]  /*3ec0*/  FFMA.FTZ R160, R153, UR25, -R10.reuse ;  /* 0x0000001999a07c23 */ /* 0x100fe2000801080a */
[----:B------:R-:W-:Y:S01]  /*3ed0*/  ISETP.GT.AND P3, PT, R14, 0x18, PT ;  /* 0x000000180e00780c */ /* 0x000fe20003f64270 */
[--C-:B------:R-:W-:Y:S01]  /*3ee0*/  FFMA.FTZ R168, R184, UR25, -R10.reuse ;  /* 0x00000019b8a87c23 */ /* 0x100fe2000801080a */
[----:B------:R-:W-:Y:S01]  /*3ef0*/  FMNMX.FTZ R207, R159, R12, !PT ;  /* 0x0000000c9fcf7209 */ /* 0x000fe20007810000 */
[--C-:B------:R-:W-:Y:S01]  /*3f00*/  FFMA.FTZ R11, R11, UR25, -R10.reuse ;  /* 0x000000190b0b7c23 */ /* 0x100fe2000801080a */
[----:B------:R-:W-:Y:S01]  /*3f10*/  FSEL R166, R166, -INF , P3 ;  /* 0xff800000a6a67808 */ /* 0x000fe20001800000 */
[----:B------:R-:W-:Y:S01]  /*3f20*/  MUFU.EX2 R152, R152 ;  /* 0x0000009800987308 */ /* 0x000fe20000000800 */
        /* <DEDUP_REMOVED lines=11> */
[----:B------:R-:W-:Y:S01]  /*3fe0*/  FFMA.FTZ R197, R197, UR25, -R10 ;  /* 0x00000019c5c57c23 */ /* 0x000fe2000801080a */
[----:B------:R-:W-:-:S02]  /*3ff0*/  FMNMX.FTZ R157, R167, R12, !PT ;  /* 0x0000000ca79d7209 */ /* 0x000fc40007810000 */
[----:B------:R-:W-:Y:S01]  /*4000*/  FSEL R174, R174, -INF , P3 ;  /* 0xff800000aeae7808 */ /* 0x000fe20001800000 */
[----:B------:R-:W-:Y:S01]  /*4010*/  MUFU.EX2 R154, R154 ;  /* 0x0000009a009a7308 */ /* 0x000fe20000000800 */
[----:B------:R-:W-:Y:S02]  /*4020*/  FMNMX.FTZ R12, R170, R157, !PT ;  /* 0x0000009daa0c7209 */ /* 0x000fe40007810000 */
[----:B------:R-:W-:Y:S02]  /*4030*/  ISETP.GT.AND P3, PT, R14, 0x30, PT ;  /* 0x000000300e00780c */ /* 0x000fe40003f64270 */
[----:B------:R-:W-:Y:S02]  /*4040*/  FMNMX.FTZ R21, R171, R12, !PT ;  /* 0x0000000cab157209 */ /* 0x000fe40007810000 */
[----:B------:R-:W-:Y:S01]  /*4050*/  FSEL R178, R178, -INF , P3 ;  /* 0xff800000b2b27808 */ /* 0x000fe20001800000 */
[----:B------:R-:W-:Y:S01]  /*4060*/  MUFU.EX2 R15, R15 ;  /* 0x0000000f000f7308 */ /* 0x000fe20000000800 */
[----:B------:R-:W-:Y:S01]  /*4070*/  FMNMX.FTZ R12, R174, R21, !PT ;  /* 0x00000015ae0c7209 */ /* 0x000fe20007810000 */
[--C-:B------:R-:W-:Y:S01]  /*4080*/  FFMA.FTZ R21, R161, UR25, -R10.reuse ;  /* 0x00000019a1157c23 */ /* 0x100fe2000801080a */
[----:B------:R-:W-:Y:S01]  /*4090*/  ISETP.GT.AND P3, PT, R14, 0x38, PT ;  /* 0x000000380e00780c */ /* 0x000fe20003f64270 */
[--C-:B------:R-:W-:Y:S01]  /*40a0*/  FFMA.FTZ R161, R177, UR25, -R10.reuse ;  /* 0x00000019b1a17c23 */ /* 0x100fe2000801080a */
[----:B------:R-:W-:Y:S01]  /*40b0*/  FMNMX.FTZ R157, R175, R12, !PT ;  /* 0x0000000caf9d7209 */ /* 0x000fe20007810000 */
[----:B------:R-:W-:Y:S01]  /*40c0*/  FFMA.FTZ R177, R193, UR25, -R10 ;  /* 0x00000019c1b17c23 */ /* 0x000fe2000801080a */
[----:B------:R-:W-:Y:S01]  /*40d0*/  FSEL R182, R182, -INF , P3 ;  /* 0xff800000b6b67808 */ /* 0x000fe20001800000 */
[----:B------:R-:W-:Y:S01]  /*40e0*/  MUFU.EX2 R156, R156 ;  /* 0x0000009c009c7308 */ /* 0x000fe20000000800 */
[----:B------:R-:W-:-:S02]  /*40f0*/  FMNMX.FTZ R12, R178, R157, !PT ;  /* 0x0000009db20c7209 */ /* 0x000fc40007810000 */
[----:B------:R-:W-:Y:S02]  /*4100*/  ISETP.GT.AND P3, PT, R14, 0x40, PT ;  /* 0x000000400e00780c */ /* 0x000fe40003f64270 */
[----:B------:R-:W-:Y:S02]  /*4110*/  FMNMX.FTZ R153, R179, R12, !PT ;  /* 0x0000000cb3997209 */ /* 0x000fe40007810000 */
[----:B------:R-:W-:Y:S01]  /*4120*/  FSEL R186, R186, -INF , P3 ;  /* 0xff800000baba7808 */ /* 0x000fe20001800000 */
[----:B------:R2:W-:Y:S01]  /*4130*/  MUFU.EX2 R12, R160 ;  /* 0x000000a0000c7308 */ /* 0x0005e20000000800 */
[----:B------:R-:W-:Y:S01]  /*4140*/  FMNMX.FTZ R20, R182, R153, !PT ;  /* 0x00000099b6147209 */ /* 0x000fe20007810000 */
[--C-:B------:R-:W-:Y:S01]  /*4150*/  FFMA.FTZ R153, R165, UR25, -R10.reuse ;  /* 0x00000019a5997c23 */ /* 0x100fe2000801080a */
[----:B------:R-:W-:Y:S01]  /*4160*/  ISETP.GT.AND P3, PT, R14, 0x48, PT ;  /* 0x000000480e00780c */ /* 0x000fe20003f64270 */
[----:B------:R-:W-:Y:S01]  /*4170*/  FFMA.FTZ R165, R181, UR25, -R10 ;  /* 0x00000019b5a57c23 */ /* 0x000fe2000801080a */
[----:B------:R-:W-:-:S02]  /*4180*/  FMNMX.FTZ R157, R183, R20, !PT ;  /* 0x00000014b79d7209 */ /* 0x000fc40007810000 */
[----:B------:R-:W-:Y:S01]  /*4190*/  FSEL R190, R190, -INF , P3 ;  /* 0xff800000bebe7808 */ /* 0x000fe20001800000 */
[----:B------:R-:W-:Y:S01]  /*41a0*/  MUFU.EX2 R21, R21 ;  /* 0x0000001500157308 */ /* 0x000fe20000000800 */
[----:B------:R-:W-:Y:S01]  /*41b0*/  FMNMX.FTZ R20, R186, R157, !PT ;  /* 0x0000009dba147209 */ /* 0x000fe20007810000 */
[--C-:B--2---:R-:W-:Y:S01]  /*41c0*/  FFMA.FTZ R160, R13, UR25, -R10.reuse ;  /* 0x000000190da07c23 */ /* 0x104fe2000801080a */
[----:B------:R-:W-:Y:S02]  /*41d0*/  ISETP.GT.AND P3, PT, R14, 0x50, PT ;  /* 0x000000500e00780c */ /* 0x000fe40003f64270 */
[----:B------:R-:W-:Y:S02]  /*41e0*/  FMNMX.FTZ R13, R187, R20, !PT ;  /* 0x00000014bb0d7209 */ /* 0x000fe40007810000 */
[----:B------:R-:W-:Y:S01]  /*41f0*/  FSEL R191, R191, -INF , P4 ;  /* 0xff800000bfbf7808 */ /* 0x000fe20002000000 */
[----:B------:R-:W-:Y:S01]  /*4200*/  MUFU.EX2 R153, R153 ;  /* 0x0000009900997308 */ /* 0x000fe20000000800 */
[----:B------:R-:W-:Y:S01]  /*4210*/  FMNMX.FTZ R20, R190, R13, !PT ;  /* 0x0000000dbe147209 */ /* 0x000fe20007810000 */
[--C-:B------:R-:W-:Y:S01]  /*4220*/  FFMA.FTZ R13, R169, UR25, -R10.reuse ;  /* 0x00000019a90d7c23 */ /* 0x100fe2000801080a */
[----:B------:R-:W-:Y:S01]  /*4230*/  ISETP.GT.AND P4, PT, R14, 0x51, PT ;  /* 0x000000510e00780c */ /* 0x000fe20003f84270 */
[----:B------:R-:W-:Y:S01]  /*4240*/  FFMA.FTZ R169, R185, UR25, -R10 ;  /* 0x00000019b9a97c23 */ /* 0x000fe2000801080a */
[----:B------:R-:W-:-:S02]  /*4250*/  FSEL R194, R194, -INF , P3 ;  /* 0xff800000c2c27808 */ /* 0x000fc40001800000 */
[----:B------:R-:W-:Y:S01]  /*4260*/  FMNMX.FTZ R157, R191, R20, !PT ;  /* 0x00000014bf9d7209 */ /* 0x000fe20007810000 */
[----:B------:R-:W-:Y:S01]  /*4270*/  MUFU.EX2 R160, R160 ;  /* 0x000000a000a07308 */ /* 0x000fe20000000800 */
[----:B------:R-:W-:Y:S02]  /*4280*/  ISETP.GT.AND P3, PT, R14, 0x58, PT ;  /* 0x000000580e00780c */ /* 0x000fe40003f64270 */
[----:B------:R-:W-:Y:S02]  /*4290*/  FSEL R195, R195, -INF , P4 ;  /* 0xff800000c3c37808 */ /* 0x000fe40002000000 */
[----:B------:R-:W-:Y:S01]  /*42a0*/  FMNMX.FTZ R20, R194, R157, !PT ;  /* 0x0000009dc2147209 */ /* 0x000fe20007810000 */
[--C-:B------:R-:W-:Y:S01]  /*42b0*/  FFMA.FTZ R157, R173, UR25, -R10.reuse ;  /* 0x00000019ad9d7c23 */ /* 0x100fe2000801080a */
[----:B------:R-:W-:Y:S01]  /*42c0*/  ISETP.GT.AND P4, PT, R14, 0x59, PT ;  /* 0x000000590e00780c */ /* 0x000fe20003f84270 */
[--C-:B------:R-:W-:Y:S01]  /*42d0*/  FFMA.FTZ R14, R5, UR25, -R10.reuse ;  /* 0x00000019050e7c23 */ /* 0x100fe2000801080a */
[----:B------:R-:W-:Y:S01]  /*42e0*/  FSEL R198, R198, -INF , P3 ;  /* 0xff800000c6c67808 */ /* 0x000fe20001800000 */
[----:B------:R-:W-:Y:S01]  /*42f0*/  FFMA.FTZ R173, R189, UR25, -R10 ;  /* 0x00000019bdad7c23 */ /* 0x000fe2000801080a */
[----:B------:R-:W-:Y:S01]  /*4300*/  FMNMX.FTZ R5, R195, R20, !PT ;  /* 0x00000014c3057209 */ /* 0x000fe20007810000 */
[----:B------:R-:W-:Y:S01]  /*4310*/  MUFU.EX2 R13, R13 ;  /* 0x0000000d000d7308 */ /* 0x000fe20000000800 */
[----:B------:R-:W-:-:S02]  /*4320*/  FSEL R199, R199, -INF , P4 ;  /* 0xff800000c7c77808 */ /* 0x000fc40002000000 */
[----:B------:R-:W-:Y:S02]  /*4330*/  FMNMX.FTZ R20, R198, R5, !PT ;  /* 0x00000005c6147209 */ /* 0x000fe40007810000 */
[----:B------:R-:W-:Y:S02]  /*4340*/  FSEL R184, R4, RZ, P2 ;  /* 0x000000ff04b87208 */ /* 0x000fe40001000000 */
[----:B------:R-:W-:Y:S01]  /*4350*/  FMNMX.FTZ R5, R199, R20, !PT ;  /* 0x00000014c7057209 */ /* 0x000fe20007810000 */
[----:B------:R-:W-:Y:S01]  /*4360*/  FFMA.FTZ R20, R180, UR25, -R10 ;  /* 0x00000019b4147c23 */ /* 0x000fe2000801080a */
[----:B------:R-:W-:Y:S01]  /*4370*/  MUFU.EX2 R14, R14 ;  /* 0x0000000e000e7308 */ /* 0x000fe20000000800 */
[----:B------:R-:W-:Y:S02]  /*4380*/  FADD.FTZ R184, -R184, R7 ;  /* 0x00000007b8b87221 */ /* 0x000fe40000010100 */
[----:B------:R-:W2:Y:S02]  /*4390*/  SHFL.BFLY PT, R172, R5, 0x2, 0x1f ;  /* 0x0c401f0005ac7f89 */ /* 0x000ea400000e0000 */
[----:B------:R-:W-:-:S03]  /*43a0*/  FMUL.FTZ R181, R184, UR25 ;  /* 0x00000019b8b57c20 */ /* 0x000fc60008410000 */
[----:B------:R-:W-:Y:S08]  /*43b0*/  MUFU.EX2 R157, R157 ;  /* 0x0000009d009d7308 */ /* 0x000ff00000000800 */
[----:B------:R-:W3:Y:S08]  /*43c0*/  MUFU.EX2 R181, R181 ;  /* 0x000000b500b57308 */ /* 0x000ef00000000800 */
[----:B------:R-:W4:Y:S01]  /*43d0*/  MUFU.EX2 R164, R164 ;  /* 0x000000a400a47308 */ /* 0x000f220000000800 */
[----:B--2---:R-:W-:Y:S01]  /*43e0*/  FMNMX.FTZ R180, R5, R172, !PT ;  /* 0x000000ac05b47209 */ /* 0x004fe20007810000 */
[----:B------:R-:W-:-:S04]  /*43f0*/  FFMA.FTZ R172, R188, UR25, -R10 ;  /* 0x00000019bcac7c23 */ /* 0x000fc8000801080a */
[----:B------:R-:W2:Y:S02]  /*4400*/  SHFL.BFLY PT, R5, R180, 0x1, 0x1f ;  /* 0x0c201f00b4057f89 */ /* 0x000ea400000e0000 */
        /* <DEDUP_REMOVED lines=31> */
[----:B------:R-:W-:Y:S01]  /*4600*/  FSEL R193, R5, RZ, P2 ;  /* 0x000000ff05c17208 */ /* 0x000fe20001000000 */
[----:B------:R-:W-:Y:S01]  /*4610*/  MUFU.EX2 R169, R169 ;  /* 0x000000a900a97308 */ /* 0x000fe20000000800 */
[----:B------:R-:W-:Y:S01]  /*4620*/  FSEL R192, R192, RZ, P2 ;  /* 0x000000ffc0c07208 */ /* 0x000fe20001000000 */
[-C--:B------:R-:W-:Y:S01]  /*4630*/  FMUL.FTZ R72, R72, R181.reuse ;  /* 0x000000b548487220 */ /* 0x080fe20000410000 */
[-C--:B------:R-:W-:Y:S01]  /*4640*/  FMUL.FTZ R73, R73, R181.reuse ;  /* 0x000000b549497220 */ /* 0x080fe20000410000 */
[----:B------:R-:W-:Y:S01]  /*4650*/  FADD.FTZ R193, -R193, R8 ;  /* 0x00000008c1c17221 */ /* 0x000fe20000010100 */
[----:B------:R-:W-:Y:S01]  /*4660*/  FMUL.FTZ R76, R76, R181 ;  /* 0x000000b54c4c7220 */ /* 0x000fe20000410000 */
[--C-:B------:R-:W-:Y:S01]  /*4670*/  FFMA.FTZ R10, R155, UR25, -R192.reuse ;  /* 0x000000199b0a7c23 */ /* 0x100fe200080108c0 */
[----:B------:R-:W-:Y:S01]  /*4680*/  FFMA.FTZ R155, R158, UR25, -R192 ;  /* 0x000000199e9b7c23 */ /* 0x000fe200080108c0 */
[----:B------:R-:W-:Y:S01]  /*4690*/  FFMA.FTZ R158, R181, R3, R152 ;  /* 0x00000003b59e7223 */ /* 0x000fe20000010098 */
[--C-:B------:R-:W-:Y:S01]  /*46a0*/  FFMA.FTZ R208, R175, UR25, -R192.reuse ;  /* 0x00000019afd07c23 */ /* 0x100fe200080108c0 */
[--C-:B------:R-:W-:Y:S01]  /*46b0*/  FFMA.FTZ R175, R178, UR25, -R192.reuse ;  /* 0x00000019b2af7c23 */ /* 0x100fe200080108c0 */
[----:B------:R-:W-:Y:S01]  /*46c0*/  FFMA.FTZ R178, R179, UR25, -R192 ;  /* 0x00000019b3b27c23 */ /* 0x000fe200080108c0 */
[----:B------:R-:W-:Y:S01]  /*46d0*/  FADD.FTZ R3, R11, R158 ;  /* 0x0000009e0b037221 */ /* 0x000fe20000010000 */
[--C-:B------:R-:W-:Y:S01]  /*46e0*/  FFMA.FTZ R179, R182, UR25, -R192.reuse ;  /* 0x00000019b6b37c23 */ /* 0x100fe200080108c0 */
[--C-:B------:R-:W-:Y:S01]  /*46f0*/  FFMA.FTZ R182, R183, UR25, -R192.reuse ;  /* 0x00000019b7b67c23 */ /* 0x100fe200080108c0 */
[--C-:B------:R-:W-:Y:S01]  /*4700*/  FFMA.FTZ R183, R186, UR25, -R192.reuse ;  /* 0x00000019bab77c23 */ /* 0x100fe200080108c0 */
[----:B------:R-:W-:Y:S01]  /*4710*/  FADD.FTZ R158, R154, R3 ;  /* 0x000000039a9e7221 */ /* 0x000fe20000010000 */
[----:B------:R-:W-:Y:S01]  /*4720*/  FFMA.FTZ R186, R187, UR25, -R192 ;  /* 0x00000019bbba7c23 */ /* 0x000fe200080108c0 */
[----:B------:R-:W-:Y:S01]  /*4730*/  IMAD.U32 R187, RZ, RZ, UR29 ;  /* 0x0000001dffbb7e24 */ /* 0x000fe2000f8e00ff */
[----:B------:R-:W-:Y:S01]  /*4740*/  MUFU.EX2 R172, R172 ;  /* 0x000000ac00ac7308 */ /* 0x000fe20000000800 */
[----:B------:R-:W-:Y:S01]  /*4750*/  FADD.FTZ R3, R15, R158 ;  /* 0x0000009e0f037221 */ /* 0x000fe20000010000 */
[--C-:B------:R-:W-:Y:S01]  /*4760*/  FFMA.FTZ R185, R9, UR25, -R192.reuse ;  /* 0x0000001909b97c23 */ /* 0x100fe200080108c0 */
[----:B------:R-:W-:Y:S01]  /*4770*/  IADD3 R9, -R23, 0xb, RZ ;  /* 0x0000000b17097810 */ /* 0x000fe20007ffe1ff */
[--C-:B------:R-:W-:Y:S01]  /*4780*/  FFMA.FTZ R189, R190, UR25, -R192.reuse ;  /* 0x00000019bebd7c23 */ /* 0x100fe200080108c0 */
[----:B------:R-:W-:Y:S01]  /*4790*/  FADD.FTZ R158, R156, R3 ;  /* 0x000000039c9e7221 */ /* 0x000fe20000010000 */
[--C-:B------:R-:W-:Y:S01]  /*47a0*/  FFMA.FTZ R184, R159, UR25, -R192.reuse ;  /* 0x000000199fb87c23 */ /* 0x100fe200080108c0 */
[----:B------:R-:W-:Y:S01]  /*47b0*/  FFMA.FTZ R188, R163, UR25, -R192 ;  /* 0x00000019a3bc7c23 */ /* 0x000fe200080108c0 */
[----:B------:R-:W-:Y:S01]  /*47c0*/  MUFU.EX2 R173, R173 ;  /* 0x000000ad00ad7308 */ /* 0x000fe20000000800 */
[----:B------:R-:W-:Y:S01]  /*47d0*/  FADD.FTZ R3, R21, R158 ;  /* 0x0000009e15037221 */ /* 0x000fe20000010000 */
[--C-:B------:R-:W-:Y:S01]  /*47e0*/  FFMA.FTZ R206, R171, UR25, -R192.reuse ;  /* 0x00000019abce7c23 */ /* 0x100fe200080108c0 */
[--C-:B------:R-:W-:Y:S01]  /*47f0*/  FFMA.FTZ R190, R191, UR25, -R192.reuse ;  /* 0x00000019bfbe7c23 */ /* 0x100fe200080108c0 */
[--C-:B------:R-:W-:Y:S01]  /*4800*/  FFMA.FTZ R159, R162, UR25, -R192.reuse ;  /* 0x00000019a29f7c23 */ /* 0x100fe200080108c0 */
[----:B------:R-:W-:Y:S01]  /*4810*/  FADD.FTZ R158, R12, R3 ;  /* 0x000000030c9e7221 */ /* 0x000fe20000010000 */
[--C-:B------:R-:W-:Y:S01]  /*4820*/  FFMA.FTZ R163, R166, UR25, -R192.reuse ;  /* 0x00000019a6a37c23 */ /* 0x100fe200080108c0 */
[----:B------:R-:W-:Y:S01]  /*4830*/  FFMA.FTZ R171, R174, UR25, -R192 ;  /* 0x00000019aeab7c23 */ /* 0x000fe200080108c0 */
[----:B------:R1:W-:Y:S01]  /*4840*/  MUFU.EX2 R7, R197 ;  /* 0x000000c500077308 */ /* 0x0003e20000000800 */
[----:B------:R-:W-:Y:S01]  /*4850*/  FADD.FTZ R3, R153, R158 ;  /* 0x0000009e99037221 */ /* 0x000fe20000010000 */
[--C-:B------:R-:W-:Y:S01]  /*4860*/  FFMA.FTZ R191, R194, UR25, -R192.reuse ;  /* 0x00000019c2bf7c23 */ /* 0x100fe200080108c0 */
[--C-:B------:R-:W-:Y:S01]  /*4870*/  FFMA.FTZ R195, R195, UR25, -R192.reuse ;  /* 0x00000019c3c37c23 */ /* 0x100fe200080108c0 */
[--C-:B------:R-:W-:Y:S01]  /*4880*/  FFMA.FTZ R198, R198, UR25, -R192.reuse ;  /* 0x00000019c6c67c23 */ /* 0x100fe200080108c0 */
[----:B------:R-:W-:Y:S01]  /*4890*/  FADD.FTZ R158, R160, R3 ;  /* 0x00000003a09e7221 */ /* 0x000fe20000010000 */
[----:B------:R-:W-:Y:S01]  /*48a0*/  FFMA.FTZ R199, R199, UR25, -R192 ;  /* 0x00000019c7c77c23 */ /* 0x000fe200080108c0 */
[----:B------:R-:W-:Y:S01]  /*48b0*/  F2FP.F16.F32.PACK_AB R162, R157, R14 ;  /* 0x0000000e9da2723e */ /* 0x000fe200000000ff */
[----:B------:R-:W-:Y:S01]  /*48c0*/  MUFU.EX2 R176, R176 ;  /* 0x000000b000b07308 */ /* 0x000fe20000000800 */
[----:B------:R-:W-:Y:S01]  /*48d0*/  FADD.FTZ R3, R13, R158 ;  /* 0x0000009e0d037221 */ /* 0x000fe20000010000 */
[----:B------:R-:W-:Y:S01]  /*48e0*/  F2FP.F16.F32.PACK_AB R152, R11, R152 ;  /* 0x000000980b98723e */ /* 0x000fe200000000ff */
[-C--:B------:R-:W-:Y:S01]  /*48f0*/  FMUL.FTZ R77, R77, R181.reuse ;  /* 0x000000b54d4d7220 */ /* 0x080fe20000410000 */
[----:B------:R-:W-:Y:S01]  /*4900*/  F2FP.F16.F32.PACK_AB R154, R15, R154 ;  /* 0x0000009a0f9a723e */ /* 0x000fe200000000ff */
[----:B------:R-:W-:Y:S01]  /*4910*/  FADD.FTZ R158, R14, R3 ;  /* 0x000000030e9e7221 */ /* 0x000fe20000010000 */
[----:B------:R-:W-:Y:S01]  /*4920*/  F2FP.F16.F32.PACK_AB R156, R21, R156 ;  /* 0x0000009c159c723e */ /* 0x000fe200000000ff */
[-C--:B------:R-:W-:Y:S01]  /*4930*/  FMUL.FTZ R80, R80, R181.reuse ;  /* 0x000000b550507220 */ /* 0x080fe20000410000 */
[----:B------:R-:W-:Y:S01]  /*4940*/  MUFU.EX2 R177, R177 ;  /* 0x000000b100b17308 */ /* 0x000fe20000000800 */
[----:B------:R-:W-:Y:S01]  /*4950*/  FADD.FTZ R3, R157, R158 ;  /* 0x0000009e9d037221 */ /* 0x000fe20000010000 */
[----:B------:R-:W-:Y:S01]  /*4960*/  F2FP.F16.F32.PACK_AB R160, R13, R160 ;  /* 0x000000a00da0723e */ /* 0x000fe200000000ff */
[-C--:B------:R-:W-:Y:S01]  /*4970*/  FMUL.FTZ R81, R81, R181.reuse ;  /* 0x000000b551517220 */ /* 0x080fe20000410000 */
[-C--:B------:R-:W-:Y:S01]  /*4980*/  FMUL.FTZ R84, R84, R181.reuse ;  /* 0x000000b554547220 */ /* 0x080fe20000410000 */
[----:B----4-:R-:W-:Y:S01]  /*4990*/  FADD.FTZ R158, R164, R3 ;  /* 0x00000003a49e7221 */ /* 0x010fe20000010000 */
[----:B-----5:R-:W-:Y:S01]  /*49a0*/  F2FP.F16.F32.PACK_AB R164, R161, R164 ;  /* 0x000000a4a1a4723e */ /* 0x020fe200000000ff */
[-C--:B------:R-:W-:Y:S01]  /*49b0*/  FMUL.FTZ R85, R85, R181.reuse ;  /* 0x000000b555557220 */ /* 0x080fe20000410000 */
[----:B------:R4:W5:Y:S01]  /*49c0*/  MUFU.EX2 R180, R196 ;  /* 0x000000c400b47308 */ /* 0x0009620000000800 */
[----:B------:R-:W-:Y:S01]  /*49d0*/  FADD.FTZ R3, R161, R158 ;  /* 0x0000009ea1037221 */ /* 0x000fe20000010000 */
[-C--:B------:R-:W-:Y:S01]  /*49e0*/  FMUL.FTZ R88, R88, R181.reuse ;  /* 0x000000b558587220 */ /* 0x080fe20000410000 */
[-C--:B------:R-:W-:Y:S01]  /*49f0*/  FMUL.FTZ R89, R89, R181.reuse ;  /* 0x000000b559597220 */ /* 0x080fe20000410000 */
[----:B------:R-:W-:Y:S01]  /*4a00*/  FMUL.FTZ R92, R92, R181 ;  /* 0x000000b55c5c7220 */ /* 0x000fe20000410000 */
[----:B---3--:R-:W-:Y:S01]  /*4a10*/  FADD.FTZ R158, R20, R3 ;  /* 0x00000003149e7221 */ /* 0x008fe20000010000 */
[----:B------:R-:W-:-:S02]  /*4a20*/  @!P1 VIADD R3, R187, 0x22840 ;  /* 0x00022840bb039836 */ /* 0x000fc40000000000 */
[-C--:B------:R-:W-:Y:S01]  /*4a30*/  FMUL.FTZ R93, R93, R181.reuse ;  /* 0x000000b55d5d7220 */ /* 0x080fe20000410000 */
[----:B------:R-:W-:Y:S01]  /*4a40*/  MUFU.EX2 R185, R185 ;  /* 0x000000b900b97308 */ /* 0x000fe20000000800 */
[----:B-1----:R-:W-:Y:S01]  /*4a50*/  FADD.FTZ R197, R165, R158 ;  /* 0x0000009ea5c57221 */ /* 0x002fe20000010000 */
[--C-:B----4-:R-:W-:Y:S01]  /*4a60*/  FFMA.FTZ R196, R167, UR25, -R192.reuse ;  /* 0x00000019a7c47c23 */ /* 0x110fe200080108c0 */
[----:B------:R-:W-:Y:S01]  /*4a70*/  @!P1 PRMT R3, RZ, 0x654, R3 ;  /* 0x00000654ff039816 */ /* 0x000fe20000000003 */
[----:B------:R1:W-:Y:S06]  /*4a80*/  BAR.ARV R9, 0x100 ;  /* 0x000400090000751d */ /* 0x0003ec0000002000 */
[----:B--2---:R-:W-:Y:S01]  /*4a90*/  FADD.FTZ R158, R168, R197 ;  /* 0x000000c5a89e7221 */ /* 0x004fe20000010000 */
[----:B------:R2:W-:Y:S01]  /*4aa0*/  @!P1 SYNCS.ARRIVE.TRANS64.RED.A1T0 RZ, [R3+URZ], RZ ;  /* 0x000000ff03ff99a7 */ /* 0x0005e2000810043f */
[----:B------:R-:W-:Y:S01]  /*4ab0*/  FFMA.FTZ R167, R170, UR25, -R192 ;  /* 0x00000019aaa77c23 */ /* 0x000fe200080108c0 */
[----:B------:R-:W-:Y:S01]  /*4ac0*/  FMUL.FTZ R192, R193, UR25 ;  /* 0x00000019c1c07c20 */ /* 0x000fe20008410000 */
[----:B------:R-:W-:Y:S01]  /*4ad0*/  MUFU.EX2 R10, R10 ;  /* 0x0000000a000a7308 */ /* 0x000fe20000000800 */
[----:B-----5:R-:W-:Y:S01]  /*4ae0*/  F2FP.F16.F32.PACK_AB R174, R7, R180 ;  /* 0x000000b407ae723e */ /* 0x020fe200000000ff */
[-C--:B------:R-:W-:Y:S01]  /*4af0*/  FMUL.FTZ R96, R96, R181.reuse ;  /* 0x000000b560607220 */ /* 0x080fe20000410000 */
[----:B------:R-:W-:Y:S01]  /*4b00*/  F2FP.F16.F32.PACK_AB R168, R169, R168 ;  /* 0x000000a8a9a8723e */ /* 0x000fe200000000ff */
[-C--:B------:R-:W-:Y:S01]  /*4b10*/  FMUL.FTZ R97, R97, R181.reuse ;  /* 0x000000b561617220 */ /* 0x080fe20000410000 */
[----:B--2---:R-:W-:Y:S01]  /*4b20*/  FADD.FTZ R3, R169, R158 ;  /* 0x0000009ea9037221 */ /* 0x004fe20000010000 */
[----:B------:R-:W-:Y:S01]  /*4b30*/  F2FP.F16.F32.PACK_AB R170, R173, R172 ;  /* 0x000000acadaa723e */ /* 0x000fe200000000ff */
[-C--:B------:R-:W-:Y:S01]  /*4b40*/  FMUL.FTZ R100, R100, R181.reuse ;  /* 0x000000b564647220 */ /* 0x080fe20000410000 */
[----:B------:R-:W2:Y:S01]  /*4b50*/  MUFU.EX2 R192, R192 ;  /* 0x000000c000c07308 */ /* 0x000ea20000000800 */
[----:B------:R-:W-:Y:S01]  /*4b60*/  FADD.FTZ R158, R172, R3 ;  /* 0x00000003ac9e7221 */ /* 0x000fe20000010000 */
[----:B------:R-:W-:Y:S01]  /*4b70*/  F2FP.F16.F32.PACK_AB R172, R177, R176 ;  /* 0x000000b0b1ac723e */ /* 0x000fe200000000ff */
[-C--:B------:R-:W-:Y:S01]  /*4b80*/  FMUL.FTZ R101, R101, R181.reuse ;  /* 0x000000b565657220 */ /* 0x080fe20000410000 */
[-C--:B------:R-:W-:Y:S01]  /*4b90*/  FMUL.FTZ R104, R104, R181.reuse ;  /* 0x000000b568687220 */ /* 0x080fe20000410000 */
[----:B------:R-:W-:Y:S01]  /*4ba0*/  FADD.FTZ R3, R173, R158 ;  /* 0x0000009ead037221 */ /* 0x000fe20000010000 */
[----:B------:R-:W-:Y:S01]  /*4bb0*/  F2FP.F16.F32.PACK_AB R158, R153, R12 ;  /* 0x0000000c999e723e */ /* 0x000fe200000000ff */
[-C--:B------:R-:W-:Y:S01]  /*4bc0*/  FMUL.FTZ R105, R105, R181.reuse ;  /* 0x000000b569697220 */ /* 0x080fe20000410000 */
[----:B------:R-:W3:Y:S01]  /*4bd0*/  MUFU.EX2 R155, R155 ;  /* 0x0000009b009b7308 */ /* 0x000ee20000000800 */
[----:B------:R-:W-:Y:S01]  /*4be0*/  FADD.FTZ R166, R176, R3 ;  /* 0x00000003b0a67221 */ /* 0x000fe20000010000 */
[-C--:B------:R-:W-:Y:S01]  /*4bf0*/  FMUL.FTZ R108, R108, R181.reuse ;  /* 0x000000b56c6c7220 */ /* 0x080fe20000410000 */
[-C--:B------:R-:W-:Y:S01]  /*4c00*/  FMUL.FTZ R109, R109, R181.reuse ;  /* 0x000000b56d6d7220 */ /* 0x080fe20000410000 */
[-C--:B------:R-:W-:Y:S01]  /*4c10*/  FMUL.FTZ R112, R112, R181.reuse ;  /* 0x000000b570707220 */ /* 0x080fe20000410000 */
[----:B------:R-:W-:Y:S01]  /*4c20*/  FADD.FTZ R3, R177, R166 ;  /* 0x000000a6b1037221 */ /* 0x000fe20000010000 */
[----:B------:R-:W-:Y:S01]  /*4c30*/  F2FP.F16.F32.PACK_AB R166, R165, R20 ;  /* 0x00000014a5a6723e */ /* 0x000fe200000000ff */
[-C--:B------:R-:W-:Y:S01]  /*4c40*/  FMUL.FTZ R113, R113, R181.reuse ;  /* 0x000000b571717220 */ /* 0x080fe20000410000 */
[----:B------:R-:W4:Y:S01]  /*4c50*/  MUFU.EX2 R184, R184 ;  /* 0x000000b800b87308 */ /* 0x000f220000000800 */
[----:B------:R-:W-:Y:S01]  /*4c60*/  FADD.FTZ R12, R180, R3 ;  /* 0x00000003b40c7221 */ /* 0x000fe20000010000 */
[-C--:B------:R-:W-:Y:S01]  /*4c70*/  FMUL.FTZ R116, R116, R181.reuse ;  /* 0x000000b574747220 */ /* 0x080fe20000410000 */
[-C--:B------:R-:W-:Y:S01]  /*4c80*/  FMUL.FTZ R117, R117, R181.reuse ;  /* 0x000000b575757220 */ /* 0x080fe20000410000 */
[-C--:B------:R-:W-:Y:S01]  /*4c90*/  FMUL.FTZ R120, R120, R181.reuse ;  /* 0x000000b578787220 */ /* 0x080fe20000410000 */
[----:B------:R-:W-:Y:S01]  /*4ca0*/  FADD.FTZ R3, R7, R12 ;  /* 0x0000000c07037221 */ /* 0x000fe20000010000 */
[----:B--2---:R-:W-:Y:S01]  /*4cb0*/  FFMA.FTZ R7, R192, R0, R185 ;  /* 0x00000000c0077223 */ /* 0x004fe200000100b9 */
[-C--:B------:R-:W-:Y:S01]  /*4cc0*/  FMUL.FTZ R121, R121, R181.reuse ;  /* 0x000000b579797220 */ /* 0x080fe20000410000 */
[----:B------:R-:W2:Y:S01]  /*4cd0*/  MUFU.EX2 R159, R159 ;  /* 0x0000009f009f7308 */ /* 0x000ea20000000800 */
[-C--:B------:R-:W-:Y:S01]  /*4ce0*/  FMUL.FTZ R124, R124, R181.reuse ;  /* 0x000000b57c7c7220 */ /* 0x080fe20000410000 */
[----:B------:R-:W-:Y:S01]  /*4cf0*/  FADD.FTZ R0, R10, R7 ;  /* 0x000000070a007221 */ /* 0x000fe20000010000 */
[-C--:B------:R-:W-:Y:S01]  /*4d00*/  FMUL.FTZ R125, R125, R181.reuse ;  /* 0x000000b57d7d7220 */ /* 0x080fe20000410000 */
[-C--:B------:R-:W-:Y:S01]  /*4d10*/  FMUL.FTZ R128, R128, R181.reuse ;  /* 0x000000b580807220 */ /* 0x080fe20000410000 */
[-C--:B------:R-:W-:Y:S01]  /*4d20*/  FMUL.FTZ R129, R129, R181.reuse ;  /* 0x000000b581817220 */ /* 0x080fe20000410000 */
[----:B---3--:R-:W-:Y:S01]  /*4d30*/  FADD.FTZ R7, R155, R0 ;  /* 0x000000009b077221 */ /* 0x008fe20000010000 */
[-C--:B------:R-:W-:Y:S01]  /*4d40*/  FMUL.FTZ R132, R132, R181.reuse ;  /* 0x000000b584847220 */ /* 0x080fe20000410000 */
[----:B------:R-:W3:Y:S01]  /*4d50*/  MUFU.EX2 R188, R188 ;  /* 0x000000bc00bc7308 */ /* 0x000ee20000000800 */
[-C--:B------:R-:W-:Y:S01]  /*4d60*/  FMUL.FTZ R133, R133, R181.reuse ;  /* 0x000000b585857220 */ /* 0x080fe20000410000 */
[----:B----4-:R-:W-:Y:S01]  /*4d70*/  FADD.FTZ R0, R184, R7 ;  /* 0x00000007b8007221 */ /* 0x010fe20000010000 */
        /* <DEDUP_REMOVED lines=10> */
[----:B------:R-:W-:Y:S01]  /*4e20*/  F2FP.F16.F32.PACK_AB R153, R10, R185 ;  /* 0x000000b90a99723e */ /* 0x000fe200000000ff */
[-C--:B------:R-:W-:Y:S01]  /*4e30*/  FMUL.FTZ R26, R26, R192.reuse ;  /* 0x000000c01a1a7220 */ /* 0x080fe20000410000 */
[----:B------:R-:W-:Y:S01]  /*4e40*/  F2FP.F16.F32.PACK_AB R155, R184, R155 ;  /* 0x0000009bb89b723e */ /* 0x000fe200000000ff */
        /* <DEDUP_REMOVED lines=92> */
[----:B------:R-:W-:-:S04]  /*5410*/  FMUL.FTZ R151, R151, R192 ;  /* 0x000000c097977220 */ /* 0x000fc80000410000 */
        /* <DEDUP_REMOVED lines=18> */
.L_x_10499:
[----:B------:R1:W2:Y:S01]  /*5540*/  SYNCS.PHASECHK.TRANS64.TRYWAIT P2, [UR29+0x22850], R6 ;  /* 0x02285006ff0075a7 */ /* 0x0002a2000804015d */
[----:B------:R-:W-:Y:S05]  /*5550*/  @!P0 BRA `(.L_x_10500) ;  /* 0x0000000000048947 */ /* 0x000fea0003800000 */
[----:B------:R-:W-:Y:S01]  /*5560*/  BPT.TRAP 0x1 ;  /* 0x000000040000795c */ /* 0x000fe20000300000 */
.L_x_10500:
[----:B--2---:R-:W-:Y:S05]  /*5570*/  @P2 BRA `(.L_x_10501) ;  /* 0x0000000000082947 */ /* 0x004fea0003800000 */
[----:B------:R-:W2:Y:S02]  /*5580*/  SYNCS.PHASECHK.TRANS64.TRYWAIT P2, [UR29+0x22850], R6 ;  /* 0x02285006ff0075a7 */ /* 0x000ea4000804015d */
[----:B--2---:R-:W-:Y:S05]  /*5590*/  @!P2 BRA `(.L_x_10502) ;  /* 0x000000700068a947 */ /* 0x004fea0003800000 */
.L_x_10501:
[----:B-12---:R-:W-:Y:S01]  /*55a0*/  VIADD R6, R23, 0x8 ;  /* 0x0000000817067836 */ /* 0x006fe20000000000 */
[----:B------:R-:W-:Y:S01]  /*55b0*/  UIMAD UR10, UR37, 0xc00, UR21 ;  /* 0x00000c00250a78a4 */ /* 0x000fe2000f8e0215 */
[----:B------:R-:W-:Y:S01]  /*55c0*/  @!P1 VIADD R187, R187, 0x22860 ;  /* 0x00022860bbbb9836 */ /* 0x000fe20000000000 */
[----:B------:R-:W-:Y:S01]  /*55d0*/  UMOV UR7, 0x40000040 ;  /* 0x4000004000077882 */ /* 0x000fe20000000000 */
[----:B------:R-:W-:Y:S01]  /*55e0*/  UISETP.GT.AND UP0, UPT, UR28, UR24, UPT ;  /* 0x000000181c00728c */ /* 0x000fe2000bf04270 */
[----:B------:R2:W-:Y:S01]  /*55f0*/  BAR.SYNC.DEFER_BLOCKING R6, 0x100 ;  /* 0x000400060000751d */ /* 0x0005e20000010000 */
[----:B------:R-:W-:Y:S01]  /*5600*/  UIADD3 UR28, UR28, -0x1, URZ ;  /* 0xffffffff1c1c7890 */ /* 0x000fe2000fffe03f */
[----:B------:R-:W-:Y:S01]  /*5610*/  @!P1 PRMT R187, RZ, 0x654, R187 ;  /* 0x00000654ffbb9816 */ /* 0x000fe200000000bb */
[----:B------:R-:W-:Y:S01]  /*5620*/  IMAD.MOV.U32 R8, RZ, RZ, R5 ;  /* 0x000000ffff087224 */ /* 0x000fe200078e0005 */
[----:B------:R-:W-:Y:S02]  /*5630*/  MOV R7, R4 ;  /* 0x0000000400077202 */ /* 0x000fe40000000f00 */
[----:B------:R-:W-:Y:S01]  /*5640*/  UMOV UR6, UR10 ;  /* 0x0000000a00067c82 */ /* 0x000fe20008000000 */
[----:B------:R-:W-:Y:S01]  /*5650*/  PLOP3.LUT P2, PT, PT, PT, UP0, 0x80, 0x0 ;  /* 0x000000000000781c */ /* 0x000fe20003f4f008 */
        /* <DEDUP_REMOVED lines=35> */
.L_x_10494:
[----:B------:R-:W-:-:S13]  /*5890*/  ISETP.LE.AND P2, PT, RZ, UR28, PT ;  /* 0x0000001cff007c0c */ /* 0x000fda000bf43270 */
[----:B------:R-:W-:Y:S05]  /*58a0*/  @!P2 BRA `(.L_x_10504) ;  /* 0x0000001c002ca947 */ /* 0x000fea0003800000 */
[----:B------:R-:W-:Y:S01]  /*58b0*/  IMAD.MOV.U32 R206, RZ, RZ, R5 ;  /* 0x000000ffffce7224 */ /* 0x000fe200078e0005 */
[----:B------:R-:W-:Y:S01]  /*58c0*/  ULDC UR25, c[0x0][0x988] ;  /* 0x0002620000197ab9 */ /* 0x000fe20000000800 */
[----:B-1----:R-:W-:-:S07]  /*58d0*/  IMAD.MOV.U32 R7, RZ, RZ, R4 ;  /* 0x000000ffff077224 */ /* 0x002fce00078e0004 */
.L_x_10513:
[----:B------:R-:W-:-:S04]  /*58e0*/  UIADD3 UR37, UR37, 0x1, URZ ;  /* 0x0000000125257890 */ /* 0x000fc8000fffe03f */
[----:B------:R-:W-:-:S04]  /*58f0*/  UISETP.NE.AND UP0, UPT, UR37, 0x2, UPT ;  /* 0x000000022500788c */ /* 0x000fc8000bf05270 */
[----:B------:R-:W-:Y:S02]  /*5900*/  USEL UR6, URZ, 0x1, UP0 ;  /* 0x000000013f067887 */ /* 0x000fe40008000000 */
[----:B------:R-:W-:Y:S02]  /*5910*/  USEL UR37, UR37, URZ, UP0 ;  /* 0x0000003f25257287 */ /* 0x000fe40008000000 */
[----:B------:R-:W-:Y:S01]  /*5920*/  ULOP3.LUT UR38, UR38, UR6, URZ, 0x3c, !UPT ;  /* 0x0000000626267292 */ /* 0x000fe2000f8e3c3f */
[----:B---3--:R-:W-:Y:S11]  /*5930*/  @!P0 BRA `(.L_x_10505) ;  /* 0x0000000000048947 */ /* 0x008ff60003800000 */
[----:B------:R-:W-:Y:S01]  /*5940*/  BPT.TRAP 0x1 ;  /* 0x000000040000795c */ /* 0x000fe20000300000 */
.L_x_10505:
[----:B------:R-:W-:Y:S01]  /*5950*/  ULEA UR22, UR37, UR49, 0x3 ;  /* 0x0000003125167291 */ /* 0x000fe2000f8e183f */
[----:B--2---:R-:W-:-:S05]  /*5960*/  IMAD.U32 R6, RZ, RZ, UR38 ;  /* 0x00000026ff067e24 */ /* 0x004fca000f8e00ff */
[----:B------:R-:W-:-:S04]  /*5970*/  SHF.L.U32 R6, R6, 0x1f, RZ ;  /* 0x0000001f06067819 */ /* 0x000fc800000006ff */
[----:B------:R1:W2:Y:S01]  /*5980*/  SYNCS.PHASECHK.TRANS64.TRYWAIT P2, [UR22+0x22830], R6 ;  /* 0x02283006ff0075a7 */ /* 0x0002a20008040156 */
[----:B------:R-:W-:Y:S05]  /*5990*/  @!P0 BRA `(.L_x_10506) ;  /* 0x0000000000048947 */ /* 0x000fea0003800000 */
[----:B------:R-:W-:Y:S01]  /*59a0*/  BPT.TRAP 0x1 ;  /* 0x000000040000795c */ /* 0x000fe20000300000 */
.L_x_10506:
[----:B--2---:R-:W-:Y:S05]  /*59b0*/  @P2 BRA `(.L_x_10507) ;  /* 0x0000000000082947 */ /* 0x004fea0003800000 */
[----:B------:R-:W2:Y:S02]  /*59c0*/  SYNCS.PHASECHK.TRANS64.TRYWAIT P2, [UR22+0x22830], R6 ;  /* 0x02283006ff0075a7 */ /* 0x000ea40008040156 */
[----:B--2---:R-:W-:Y:S05]  /*59d0*/  @!P2 BRA `(.L_x_10508) ;  /* 0x0000006c006ca947 */ /* 0x004fea0003800000 */
.L_x_10507:
        /* <DEDUP_REMOVED lines=20> */
[----:B------:R-:W-:Y:S02]  /*5b20*/  FMNMX.FTZ R4, R152, R7, !PT ;  /* 0x0000000798047209 */ /* 0x000fe40007810000 */
[----:B------:R-:W-:Y:S02]  /*5b30*/  FMNMX.FTZ R10, R154, R206, !PT ;  /* 0x000000ce9a0a7209 */ /* 0x000fe40007810000 */
        /* <DEDUP_REMOVED lines=46> */
[----:B------:R-:W-:Y:S01]  /*5e20*/  FMUL.FTZ R8, R7, UR25 ;  /* 0x0000001907087c20 */ /* 0x000fe20008410000 */
        /* <DEDUP_REMOVED lines=13> */
[--C-:B--2---:R-:W-:Y:S01]  /*5f00*/  FFMA.FTZ R161, R172, UR25, -R9.reuse ;  /* 0x00000019aca17c23 */ /* 0x104fe20008010809 */
[--C-:B------:R-:W-:Y:S01]  /*5f10*/  FFMA.FTZ R168, R184, UR25, -R9.reuse ;  /* 0x00000019b8a87c23 */ /* 0x100fe20008010809 */
[--C-:B------:R-:W-:Y:S01]  /*5f20*/  FFMA.FTZ R165, R185, UR25, -R9.reuse ;  /* 0x00000019b9a57c23 */ /* 0x100fe20008010809 */
[----:B------:R-:W-:Y:S01]  /*5f30*/  FMNMX.FTZ R14, R186, R5, !PT ;  /* 0x00000005ba0e7209 */ /* 0x000fe20007810000 */
[--C-:B------:R-:W-:Y:S01]  /*5f40*/  FFMA.FTZ R169, R188, UR25, -R9.reuse ;  /* 0x00000019bca97c23 */ /* 0x100fe20008010809 */
[--C-:B------:R-:W-:Y:S01]  /*5f50*/  FFMA.FTZ R173, R192, UR25, -R9.reuse ;  /* 0x00000019c0ad7c23 */ /* 0x100fe20008010809 */
[--C-:B------:R-:W-:Y:S01]  /*5f60*/  FFMA.FTZ R196, R196, UR25, -R9.reuse ;  /* 0x00000019c4c47c23 */ /* 0x100fe20008010809 */
[----:B------:R-:W-:Y:S01]  /*5f70*/  FMNMX.FTZ R5, R187, R14, !PT ;  /* 0x0000000ebb057209 */ /* 0x000fe20007810000 */
[--C-:B---3--:R-:W-:Y:S01]  /*5f80*/  FFMA.FTZ R164, R176, UR25, -R9.reuse ;  /* 0x00000019b0a47c23 */ /* 0x108fe20008010809 */
[----:B------:R-:W-:Y:S01]  /*5f90*/  FFMA.FTZ R176, R193, UR25, -R9 ;  /* 0x00000019c1b07c23 */ /* 0x000fe20008010809 */
[----:B------:R-:W2:Y:S01]  /*5fa0*/  MUFU.EX2 R8, R8 ;  /* 0x0000000800087308 */ /* 0x000ea20000000800 */
[----:B------:R-:W-:-:S04]  /*5fb0*/  FMNMX.FTZ R14, R190, R5, !PT ;  /* 0x00000005be0e7209 */ /* 0x000fc80007810000 */
[----:B------:R-:W-:-:S03]  /*5fc0*/  FMNMX.FTZ R5, R191, R14, !PT ;  /* 0x0000000ebf057209 */ /* 0x000fc60007810000 */
[----:B------:R-:W3:Y:S01]  /*5fd0*/  MUFU.EX2 R7, R7 ;  /* 0x0000000700077308 */ /* 0x000ee20000000800 */
[----:B------:R-:W-:-:S04]  /*5fe0*/  FMNMX.FTZ R14, R194, R5, !PT ;  /* 0x00000005c20e7209 */ /* 0x000fc80007810000 */
[----:B------:R-:W-:-:S03]  /*5ff0*/  FMNMX.FTZ R5, R195, R14, !PT ;  /* 0x0000000ec3057209 */ /* 0x000fc60007810000 */
[----:B------:R4:W-:Y:S01]  /*6000*/  MUFU.EX2 R14, R161 ;  /* 0x000000a1000e7308 */ /* 0x0009e20000000800 */
[----:B------:R-:W-:Y:S01]  /*6010*/  FMNMX.FTZ R20, R198, R5, !PT ;  /* 0x00000005c6147209 */ /* 0x000fe20007810000 */
[-C--:B--2---:R-:W-:Y:S01]  /*6020*/  FMUL.FTZ R24, R24, R8.reuse ;  /* 0x0000000818187220 */ /* 0x084fe20000410000 */
[-C--:B------:R-:W-:Y:S01]  /*6030*/  FMUL.FTZ R25, R25, R8.reuse ;  /* 0x0000000819197220 */ /* 0x080fe20000410000 */
[----:B------:R-:W-:Y:S01]  /*6040*/  FMUL.FTZ R28, R28, R8 ;  /* 0x000000081c1c7220 */ /* 0x000fe20000410000 */
[----:B------:R-:W-:Y:S01]  /*6050*/  FMNMX.FTZ R5, R199, R20, !PT ;  /* 0x00000014c7057209 */ /* 0x000fe20007810000 */
[--C-:B------:R-:W-:Y:S01]  /*6060*/  FFMA.FTZ R20, R180, UR25, -R9.reuse ;  /* 0x00000019b4147c23 */ /* 0x100fe20008010809 */
[-C--:B------:R-:W-:Y:S01]  /*6070*/  FMUL.FTZ R29, R29, R8.reuse ;  /* 0x000000081d1d7220 */ /* 0x080fe20000410000 */
[----:B------:R-:W2:Y:S01]  /*6080*/  MUFU.EX2 R152, R152 ;  /* 0x0000009800987308 */ /* 0x000ea20000000800 */
[----:B----4-:R-:W-:Y:S01]  /*6090*/  FFMA.FTZ R161, R181, UR25, -R9 ;  /* 0x00000019b5a17c23 */ /* 0x010fe20008010809 */
[----:B------:R-:W4:Y:S01]  /*60a0*/  SHFL.BFLY PT, R172, R5, 0x2, 0x1f ;  /* 0x0c401f0005ac7f89 */ /* 0x000f2200000e0000 */
[----:B---3--:R-:W-:Y:S01]  /*60b0*/  FFMA.FTZ R3, R8, R3, R7 ;  /* 0x0000000308037223 */ /* 0x008fe20000010007 */
        /* <DEDUP_REMOVED lines=13> */
[C---:B--2---:R-:W-:Y:S01]  /*6190*/  FADD.FTZ R3, R152.reuse, R3 ;  /* 0x0000000398037221 */ /* 0x044fe20000010000 */
[----:B------:R-:W-:Y:S01]  /*61a0*/  F2FP.F16.F32.PACK_AB R152, R152, R7 ;  /* 0x000000079898723e */ /* 0x000fe200000000ff */
        /* <DEDUP_REMOVED lines=8> */
[--C-:B------:R-:W-:Y:S01]  /*6230*/  FFMA.FTZ R172, R189, UR25, -R9.reuse ;  /* 0x00000019bdac7c23 */ /* 0x100fe20008010809 */
        /* <DEDUP_REMOVED lines=28> */
[----:B------:R-:W-:Y:S01]  /*6400*/  FFMA.FTZ R180, R197, UR25, -R9 ;  /* 0x00000019c5b47c23 */ /* 0x000fe20008010809 */
[----:B------:R-:W-:Y:S01]  /*6410*/  MUFU.EX2 R177, R196 ;  /* 0x000000c400b17308 */ /* 0x000fe20000000800 */
        /* <DEDUP_REMOVED lines=19> */
[----:B------:R-:W3:Y:S01]  /*6550*/  MUFU.EX2 R184, R184 ;  /* 0x000000b800b87308 */ /* 0x000ee20000000800 */
[--C-:B------:R-:W-:Y:S01]  /*6560*/  FFMA.FTZ R192, R163, UR25, -R189.reuse ;  /* 0x00000019a3c07c23 */ /* 0x100fe200080108bd */
[--C-:B------:R-:W-:Y:S01]  /*6570*/  FFMA.FTZ R163, R166, UR25, -R189.reuse ;  /* 0x00000019a6a37c23 */ /* 0x100fe200080108bd */
[----:B------:R-:W-:Y:S01]  /*6580*/  @!P1 VIADD R154, R183, 0x22840 ;  /* 0x00022840b79a9836 */ /* 0x000fe20000000000 */
[----:B--2---:R-:W-:Y:S01]  /*6590*/  IADD3 R9, -R23, 0xb, RZ ;  /* 0x0000000b17097810 */ /* 0x004fe20007ffe1ff */
[--C-:B------:R-:W-:Y:S01]  /*65a0*/  FFMA.FTZ R196, R167, UR25, -R189.reuse ;  /* 0x00000019a7c47c23 */ /* 0x100fe200080108bd */
[--C-:B------:R-:W-:Y:S01]  /*65b0*/  FFMA.FTZ R167, R170, UR25, -R189.reuse ;  /* 0x00000019aaa77c23 */ /* 0x100fe200080108bd */
[--C-:B------:R-:W-:Y:S01]  /*65c0*/  FFMA.FTZ R206, R171, UR25, -R189.reuse ;  /* 0x00000019abce7c23 */ /* 0x100fe200080108bd */
[----:B------:R-:W2:Y:S01]  /*65d0*/  MUFU.EX2 R155, R155 ;  /* 0x0000009b009b7308 */ /* 0x000ea20000000800 */
[----:B------:R-:W-:Y:S01]  /*65e0*/  @!P1 PRMT R154, RZ, 0x654, R154 ;  /* 0x00000654ff9a9816 */ /* 0x000fe2000000009a */
[----:B------:R4:W-:Y:S06]  /*65f0*/  BAR.ARV R9, 0x100 ;  /* 0x000400090000751d */ /* 0x0009ec0000002000 */
[----:B------:R-:W5:Y:S01]  /*6600*/  MUFU.EX2 R185, R185 ;  /* 0x000000b900b97308 */ /* 0x000f620000000800 */
[----:B---3--:R-:W-:Y:S01]  /*6610*/  FFMA.FTZ R0, R181, R0, R184 ;  /* 0x00000000b5007223 */ /* 0x008fe200000100b8 */
[----:B------:R3:W-:Y:S01]  /*6620*/  @!P1 SYNCS.ARRIVE.TRANS64.RED.A1T0 RZ, [R154+URZ], RZ ;  /* 0x000000ff9aff99a7 */ /* 0x0007e2000810043f */
[--C-:B------:R-:W-:Y:S01]  /*6630*/  FFMA.FTZ R171, R174, UR25, -R189.reuse ;  /* 0x00000019aeab7c23 */ /* 0x100fe200080108bd */
[--C-:B------:R-:W-:Y:S01]  /*6640*/  FFMA.FTZ R186, R186, UR25, -R189.reuse ;  /* 0x00000019baba7c23 */ /* 0x100fe200080108bd */
[--C-:B------:R-:W-:Y:S01]  /*6650*/  FFMA.FTZ R187, R187, UR25, -R189.reuse ;  /* 0x00000019bbbb7c23 */ /* 0x100fe200080108bd */
[--C-:B------:R-:W-:Y:S01]  /*6660*/  FFMA.FTZ R190, R190, UR25, -R189.reuse ;  /* 0x00000019bebe7c23 */ /* 0x100fe200080108bd */
[----:B------:R-:W-:Y:S01]  /*6670*/  FFMA.FTZ R191, R191, UR25, -R189 ;  /* 0x00000019bfbf7c23 */ /* 0x000fe200080108bd */
[----:B------:R-:W1:Y:S01]  /*6680*/  MUFU.EX2 R188, R188 ;  /* 0x000000bc00bc7308 */ /* 0x000e620000000800 */
[----:B--2---:R-:W-:Y:S01]  /*6690*/  FADD.FTZ R0, R155, R0 ;  /* 0x000000009b007221 */ /* 0x004fe20000010000 */
[----:B---3--:R-:W-:Y:S01]  /*66a0*/  FADD.FTZ R154, R10, R3 ;  /* 0x000000030a9a7221 */ /* 0x008fe20000010000 */
[--C-:B------:R-:W-:Y:S01]  /*66b0*/  FFMA.FTZ R194, R194, UR25, -R189.reuse ;  /* 0x00000019c2c27c23 */ /* 0x100fe200080108bd */
[--C-:B------:R-:W-:Y:S01]  /*66c0*/  FFMA.FTZ R195, R195, UR25, -R189.reuse ;  /* 0x00000019c3c37c23 */ /* 0x100fe200080108bd */
[--C-:B------:R-:W-:Y:S01]  /*66d0*/  FFMA.FTZ R198, R198, UR25, -R189.reuse ;  /* 0x00000019c6c67c23 */ /* 0x100fe200080108bd */
[----:B------:R-:W-:Y:S01]  /*66e0*/  FADD.FTZ R3, R11, R154 ;  /* 0x0000009a0b037221 */ /* 0x000fe20000010000 */
[----:B------:R-:W-:Y:S01]  /*66f0*/  FFMA.FTZ R199, R199, UR25, -R189 ;  /* 0x00000019c7c77c23 */ /* 0x000fe200080108bd */
        /* <DEDUP_REMOVED lines=8> */
[----:B------:R-:W3:Y:S01]  /*6780*/  MUFU.EX2 R192, R192 ;  /* 0x000000c000c07308 */ /* 0x000ee20000000800 */
        /* <DEDUP_REMOVED lines=24> */
[----:B-1----:R-:W-:Y:S01]  /*6910*/  FADD.FTZ R7, R163, R0 ;  /* 0x00000000a3077221 */ /* 0x002fe20000010000 */
[----:B------:R-:W-:Y:S01]  /*6920*/  F2FP.F16.F32.PACK_AB R162, R153, R14 ;  /* 0x0000000e99a2723e */ /* 0x000fe200000000ff */
[-C--:B------:R-:W-:Y:S01]  /*6930*/  FMUL.FTZ R26, R26, R181.reuse ;  /* 0x000000b51a1a7220 */ /* 0x080fe20000410000 */
[----:B------:R-:W-:Y:S01]  /*6940*/  F2FP.F16.F32.PACK_AB R153, R155, R184 ;  /* 0x000000b89b99723e */ /* 0x000fe200000000ff */
[-C--:B------:R-:W-:Y:S01]  /*6950*/  FMUL.FTZ R27, R27, R181.reuse ;  /* 0x000000b51b1b7220 */ /* 0x080fe20000410000 */
[----:B------:R-:W-:Y:S01]  /*6960*/  F2FP.F16.F32.PACK_AB R156, R13, R156 ;  /* 0x0000009c0d9c723e */ /* 0x000fe200000000ff */
[-C--:B------:R-:W-:Y:S01]  /*6970*/  FMUL.FTZ R30, R30, R181.reuse ;  /* 0x000000b51e1e7220 */ /* 0x080fe20000410000 */
[----:B------:R-:W1:Y:S01]  /*6980*/  MUFU.EX2 R206, R206 ;  /* 0x000000ce00ce7308 */ /* 0x000e620000000800 */
[----:B--2---:R-:W-:Y:S01]  /*6990*/  FADD.FTZ R0, R196, R7 ;  /* 0x00000007c4007221 */ /* 0x004fe20000010000 */
        /* <DEDUP_REMOVED lines=59> */
[----:B------:R-:W-:Y:S01]  /*6d50*/  FMUL.FTZ R115, R115, R181 ;  /* 0x000000b573737220 */ /* 0x000fe20000410000 */
[----:B------:R-:W-:Y:S01]  /*6d60*/  F2FP.F16.F32.PACK_AB R159, R196, R163 ;  /* 0x000000a3c49f723e */ /* 0x000fe200000000ff */
[----:B------:R-:W-:Y:S01]  /*6d70*/  FMUL.FTZ R118, R118, R181 ;  /* 0x000000b576767220 */ /* 0x000fe20000410000 */
[----:B------:R-:W3:Y:S01]  /*6d80*/  MUFU.EX2 R179, R179 ;  /* 0x000000b300b37308 */ /* 0x000ee20000000800 */
        /* <DEDUP_REMOVED lines=24> */
[C---:B-1----:R-:W-:Y:S01]  /*6f10*/  FADD.FTZ R3, R161.reuse, R154 ;  /* 0x0000009aa1037221 */ /* 0x042fe20000010000 */
[----:B------:R-:W-:-:S02]  /*6f20*/  F2FP.F16.F32.PACK_AB R166, R161, R20 ;  /* 0x00000014a1a6723e */ /* 0x000fc400000000ff */
[----:B------:R-:W-:Y:S02]  /*6f30*/  F2FP.F16.F32.PACK_AB R161, R206, R167 ;  /* 0x000000a7cea1723e */ /* 0x000fe400000000ff */
[----:B------:R-:W-:Y:S02]  /*6f40*/  F2FP.F16.F32.PACK_AB R155, R188, R185 ;  /* 0x000000b9bc9b723e */ /* 0x000fe400000000ff */
        /* <DEDUP_REMOVED lines=9> */
[----:B------:R-:W-:Y:S02]  /*6fe0*/  F2FP.F16.F32.PACK_AB R168, R165, R168 ;  /* 0x000000a8a5a8723e */ /* 0x000fe400000000ff */
[----:B------:R-:W-:-:S04]  /*6ff0*/  F2FP.F16.F32.PACK_AB R165, R178, R175 ;  /* 0x000000afb2a5723e */ /* 0x000fc800000000ff */
[----:B------:R-:W2:Y:S01]  /*7000*/  MUFU.EX2 R190, R190 ;  /* 0x000000be00be7308 */ /* 0x000ea20000000800 */
[----:B---3--:R-:W-:-:S07]  /*7010*/  FADD.FTZ R7, R187, R0 ;  /* 0x00000000bb077221 */ /* 0x008fce0000010000 */
[----:B------:R-:W3:Y:S01]  /*7020*/  MUFU.EX2 R172, R172 ;  /* 0x000000ac00ac7308 */ /* 0x000ee20000000800 */
[----:B-1----:R-:W-:Y:S01]  /*7030*/  FADD.FTZ R3, R169, R154 ;  /* 0x0000009aa9037221 */ /* 0x002fe20000010000 */
[----:B------:R-:W-:-:S06]  /*7040*/  F2FP.F16.F32.PACK_AB R154, R11, R10 ;  /* 0x0000000a0b9a723e */ /* 0x000fcc00000000ff */
[----:B------:R-:W1:Y:S01]  /*7050*/  MUFU.EX2 R191, R191 ;  /* 0x000000bf00bf7308 */ /* 0x000e620000000800 */
[----:B--2---:R-:W-:-:S07]  /*7060*/  FADD.FTZ R0, R190, R7 ;  /* 0x00000007be007221 */ /* 0x004fce0000010000 */
[----:B------:R-:W2:Y:S01]  /*7070*/  MUFU.EX2 R173, R173 ;  /* 0x000000ad00ad7308 */ /* 0x000ea20000000800 */
[C---:B---3--:R-:W-:Y:S01]  /*7080*/  FADD.FTZ R158, R172.reuse, R3 ;  /* 0x00000003ac9e7221 */ /* 0x048fe20000010000 */
[----:B------:R-:W-:Y:S02]  /*7090*/  F2FP.F16.F32.PACK_AB R170, R172, R169 ;  /* 0x000000a9acaa723e */ /* 0x000fe400000000ff */
[----:B------:R-:W-:-:S04]  /*70a0*/  F2FP.F16.F32.PACK_AB R169, R187, R186 ;  /* 0x000000babba9723e */ /* 0x000fc800000000ff */
[----:B------:R-:W3:Y:S01]  /*70b0*/  MUFU.EX2 R189, R194 ;  /* 0x000000c200bd7308 */ /* 0x000ee20000000800 */
[C---:B-1----:R-:W-:Y:S01]  /*70c0*/  FADD.FTZ R0, R191.reuse, R0 ;  /* 0x00000000bf007221 */ /* 0x042fe20000010000 */
[----:B------:R-:W-:-:S06]  /*70d0*/  F2FP.F16.F32.PACK_AB R171, R191, R190 ;  /* 0x000000bebfab723e */ /* 0x000fcc00000000ff */
[----:B------:R-:W1:Y:S01]  /*70e0*/  MUFU.EX2 R176, R176 ;  /* 0x000000b000b07308 */ /* 0x000e620000000800 */
[----:B--2---:R-:W-:Y:S01]  /*70f0*/  FADD.FTZ R3, R173, R158 ;  /* 0x0000009ead037221 */ /* 0x004fe20000010000 */
[----:B------:R-:W-:-:S06]  /*7100*/  F2FP.F16.F32.PACK_AB R158, R15, R12 ;  /* 0x0000000c0f9e723e */ /* 0x000fcc00000000ff */
[----:B------:R-:W2:Y:S01]  /*7110*/  MUFU.EX2 R8, R195 ;  /* 0x000000c300087308 */ /* 0x000ea20000000800 */
[----:B---3--:R-:W-:-:S07]  /*7120*/  FADD.FTZ R7, R189, R0 ;  /* 0x00000000bd077221 */ /* 0x008fce0000010000 */
[----:B------:R-:W3:Y:S01]  /*7130*/  MUFU.EX2 R198, R198 ;  /* 0x000000c600c67308 */ /* 0x000ee20000000800 */
[C---:B-1----:R-:W-:Y:S01]  /*7140*/  FADD.FTZ R10, R176.reuse, R3 ;  /* 0x00000003b00a7221 */ /* 0x042fe20000010000 */
[----:B------:R-:W-:-:S03]  /*7150*/  F2FP.F16.F32.PACK_AB R172, R176, R173 ;  /* 0x000000adb0ac723e */ /* 0x000fc600000000ff */
[----:B------:R-:W-:-:S03]  /*7160*/  FADD.FTZ R3, R177, R10 ;  /* 0x0000000ab1037221 */ /* 0x000fc60000010000 */
[----:B------:R-:W1:Y:S01]  /*7170*/  MUFU.EX2 R180, R180 ;  /* 0x000000b400b47308 */ /* 0x000e620000000800 */
[C---:B--2---:R-:W-:Y:S01]  /*7180*/  FADD.FTZ R7, R8.reuse, R7 ;  /* 0x0000000708077221 */ /* 0x044fe20000010000 */
[----:B------:R-:W-:-:S06]  /*7190*/  F2FP.F16.F32.PACK_AB R173, R8, R189 ;  /* 0x000000bd08ad723e */ /* 0x000fcc00000000ff */
[----:B------:R-:W2:Y:S01]  /*71a0*/  MUFU.EX2 R199, R199 ;  /* 0x000000c700c77308 */ /* 0x000ea20000000800 */
[----:B---3--:R-:W-:Y:S01]  /*71b0*/  FADD.FTZ R0, R198, R7 ;  /* 0x00000007c6007221 */ /* 0x008fe20000010000 */
[C---:B-1----:R-:W-:Y:S01]  /*71c0*/  FADD.FTZ R3, R180.reuse, R3 ;  /* 0x00000003b4037221 */ /* 0x042fe20000010000 */
[----:B------:R-:W-:Y:S02]  /*71d0*/  F2FP.F16.F32.PACK_AB R174, R180, R177 ;  /* 0x000000b1b4ae723e */ /* 0x000fe400000000ff */
[C---:B--2---:R-:W-:Y:S01]  /*71e0*/  FADD.FTZ R0, R199.reuse, R0 ;  /* 0x00000000c7007221 */ /* 0x044fe20000010000 */
[----:B------:R-:W-:Y:S01]  /*71f0*/  F2FP.F16.F32.PACK_AB R175, R199, R198 ;  /* 0x000000c6c7af723e */ /* 0x000fe200000000ff */
[----:B----4-:R-:W-:Y:S06]  /*7200*/  @!P0 BRA `(.L_x_10509) ;  /* 0x0000000000048947 */ /* 0x010fec0003800000 */
[----:B------:R-:W-:Y:S01]  /*7210*/  BPT.TRAP 0x1 ;  /* 0x000000040000795c */ /* 0x000fe20000300000 */
.L_x_10509:
[----:B------:R1:W2:Y:S01]  /*7220*/  SYNCS.PHASECHK.TRANS64.TRYWAIT P2, [UR22+0x22850], R6 ;  /* 0x02285006ff0075a7 */ /* 0x0002a20008040156 */
[----:B------:R-:W-:Y:S05]  /*7230*/  @!P0 BRA `(.L_x_10510) ;  /* 0x0000000000048947 */ /* 0x000fea0003800000 */
[----:B------:R-:W-:Y:S01]  /*7240*/  BPT.TRAP 0x1 ;  /* 0x000000040000795c */ /* 0x000fe20000300000 */
.L_x_10510:
[----:B--2---:R-:W-:Y:S05]  /*7250*/  @P2 BRA `(.L_x_10511) ;  /* 0x0000000000082947 */ /* 0x004fea0003800000 */
[----:B------:R-:W2:Y:S02]  /*7260*/  SYNCS.PHASECHK.TRANS64.TRYWAIT P2, [UR22+0x22850], R6 ;  /* 0x02285006ff0075a7 */ /* 0x000ea40008040156 */
[----:B--2---:R-:W-:Y:S05]  /*7270*/  @!P2 BRA `(.L_x_10512) ;  /* 0x00000054005ca947 */ /* 0x004fea0003800000 */
.L_x_10511:
[----:B-12---:R-:W-:Y:S01]  /*7280*/  VIADD R6, R23, 0x8 ;  /* 0x0000000817067836 */ /* 0x006fe20000000000 */
[----:B------:R-:W-:-:S04]  /*7290*/  UIMAD UR10, UR37, 0xc00, UR21 ;  /* 0x00000c00250a78a4 */ /* 0x000fc8000f8e0215 */
[----:B------:R3:W-:Y:S01]  /*72a0*/  BAR.SYNC.DEFER_BLOCKING R6, 0x100 ;  /* 0x000400060000751d */ /* 0x0007e20000010000 */
[----:B------:R-:W-:Y:S01]  /*72b0*/  ISETP.LT.AND P2, PT, RZ, UR28, PT ;  /* 0x0000001cff007c0c */ /* 0x000fe2000bf41270 */
[----:B------:R-:W-:Y:S01]  /*72c0*/  @!P1 VIADD R183, R183, 0x22860 ;  /* 0x00022860b7b79836 */ /* 0x000fe20000000000 */
[----:B------:R-:W-:Y:S01]  /*72d0*/  UIADD3 UR28, UR28, -0x1, URZ ;  /* 0xffffffff1c1c7890 */ /* 0x000fe2000fffe03f */
[----:B------:R-:W-:Y:S01]  /*72e0*/  MOV R206, R5 ;  /* 0x0000000500ce7202 */ /* 0x000fe20000000f00 */
[----:B------:R-:W-:Y:S01]  /*72f0*/  IMAD.MOV.U32 R7, RZ, RZ, R4 ;  /* 0x000000ffff077224 */ /* 0x000fe200078e0004 */
[----:B------:R-:W-:Y:S01]  /*7300*/  UMOV UR6, UR10 ;  /* 0x0000000a00067c82 */ /* 0x000fe20008000000 */
[----:B------:R-:W-:Y:S01]  /*7310*/  UMOV UR7, 0x40000040 ;  /* 0x4000004000077882 */ /* 0x000fe20000000000 */
        /* <DEDUP_REMOVED lines=36> */
.L_x_10504:
[----:B--23--:R-:W2:Y:S01]  /*7560*/  SHFL.BFLY PT, R6, R3, 0x2, 0x1f ;  /* 0x0c401f0003067f89 */ /* 0x00cea200000e0000 */
[----:B------:R-:W-:Y:S01]  /*7570*/  IMAD.MOV.U32 R13, RZ, RZ, RZ ;  /* 0x000000ffff0d7224 */ /* 0x000fe200078e00ff */
[----:B------:R-:W-:Y:S01]  /*7580*/  UIADD3 UR37, UR37, 0x1, URZ ;  /* 0x0000000125257890 */ /* 0x000fe2000fffe03f */
[----:B------:R-:W-:Y:S01]  /*7590*/  IMAD.U32 R177, RZ, RZ, UR25 ;  /* 0x00000019ffb17e24 */ /* 0x000fe2000f8e00ff */
[----:B------:R-:W3:Y:S01]  /*75a0*/  SHFL.BFLY PT, R11, R0, 0x2, 0x1f ;  /* 0x0c401f00000b7f89 */ /* 0x000ee200000e0000 */
[----:B------:R-:W-:Y:S01]  /*75b0*/  IMAD.U32 R179, RZ, RZ, UR25 ;  /* 0x00000019ffb37e24 */ /* 0x000fe2000f8e00ff */
[----:B------:R-:W-:Y:S01]  /*75c0*/  UISETP.NE.AND UP0, UPT, UR37, 0x2, UPT ;  /* 0x000000022500788c */ /* 0x000fe2000bf05270 */
[----:B------:R-:W-:Y:S01]  /*75d0*/  IMAD.MOV.U32 R20, RZ, RZ, -0x800000 ;  /* 0xff800000ff147424 */ /* 0x000fe200078e00ff */
[----:B------:R4:W-:Y:S06]  /*75e0*/  BAR.ARV R9, 0x100 ;  /* 0x000400090000751d */ /* 0x0009ec0000002000 */
[----:B------:R-:W-:-:S02]  /*75f0*/  USEL UR4, URZ, 0x1, UP0 ;  /* 0x000000013f047887 */ /* 0x000fc40008000000 */
[----:B------:R-:W-:Y:S06]  /*7600*/  BAR.ARV 0x8, 0x120 ;  /* 0x0204800000007b1d */ /* 0x000fec0000002000 */
[----:B------:R-:W-:Y:S01]  /*7610*/  PLOP3.LUT P0, PT, PT, PT, PT, 0x8, 0x0 ;  /* 0x000000000000781c */ /* 0x000fe20003f0e170 */
[----:B------:R-:W-:Y:S01]  /*7620*/  UIADD3 UR39, UR39, 0x1, URZ ;  /* 0x0000000127277890 */ /* 0x000fe2000fffe03f */
[----:B--2---:R-:W-:Y:S01]  /*7630*/  FADD.FTZ R6, R6, R3 ;  /* 0x0000000306067221 */ /* 0x004fe20000010000 */
[----:B------:R-:W-:Y:S01]  /*7640*/  IMAD.MOV.U32 R3, RZ, RZ, -0x800000 ;  /* 0xff800000ff037424 */ /* 0x000fe200078e00ff */
[----:B------:R-:W-:Y:S01]  /*7650*/  USEL UR37, UR37, URZ, UP0 ;  /* 0x0000003f25257287 */ /* 0x000fe20008000000 */
[----:B---3--:R-:W-:-:S02]  /*7660*/  FADD.FTZ R11, R11, R0 ;  /* 0x000000000b0b7221 */ /* 0x008fc40000010000 */
[----:B-1----:R-:W1:Y:S01]  /*7670*/  SHFL.BFLY PT, R7, R6, 0x1, 0x1f ;  /* 0x0c201f0006077f89 */ /* 0x002e6200000e0000 */
[----:B------:R-:W-:-:S03]  /*7680*/  ULOP3.LUT UR38, UR38, UR4, URZ, 0x3c, !UPT ;  /* 0x0000000426267292 */ /* 0x000fc6000f8e3c3f */
[----:B------:R-:W2:Y:S01]  /*7690*/  SHFL.BFLY PT, R8, R11, 0x1, 0x1f ;  /* 0x0c201f000b087f89 */ /* 0x000ea200000e0000 */
[----:B-1----:R-:W-:Y:S01]  /*76a0*/  FADD.FTZ R172, R6, R7 ;  /* 0x0000000706ac7221 */ /* 0x002fe20000010000 */
[----:B------:R-:W-:Y:S02]  /*76b0*/  IMAD.MOV.U32 R7, RZ, RZ, RZ ;  /* 0x000000ffff077224 */ /* 0x000fe400078e00ff */
[----:B--2---:R-:W-:Y:S02]  /*76c0*/  FADD.FTZ R174, R11, R8 ;  /* 0x000000080bae7221 */ /* 0x004fe40000010000 */
[----:B------:R-:W-:-:S03]  /*76d0*/  FSETP.NE.FTZ.AND P1, PT, R172, RZ, PT ;  /* 0x000000ffac00720b */ /* 0x000fc60003f35000 */
[----:B------:R-:W-:-:S10]  /*76e0*/  FSETP.NE.FTZ.AND P2, PT, R174, RZ, PT ;  /* 0x000000ffae00720b */ /* 0x000fd40003f55000 */
[----:B------:R-:W1:Y:S01]  /*76f0*/  @P1 MUFU.RCP R13, R172 ;  /* 0x000000ac000d1308 */ /* 0x000e620000001000 */
[----:B------:R-:W-:Y:S02]  /*7700*/  @P1 FMUL.FTZ R177, R177, 0.69314718246459960938 ;  /* 0x3f317218b1b11820 */ /* 0x000fe40000410000 */
[----:B------:R-:W-:-:S05]  /*7710*/  @P2 FMUL.FTZ R179, R179, 0.69314718246459960938 ;  /* 0x3f317218b3b32820 */ /* 0x000fca0000410000 */
[----:B------:R-:W2:Y:S08]  /*7720*/  @P2 MUFU.RCP R7, R174 ;  /* 0x000000ae00072308 */ /* 0x000eb00000001000 */
[----:B------:R-:W3:Y:S01]  /*7730*/  @P1 MUFU.LG2 R172, R172 ;  /* 0x000000ac00ac1308 */ /* 0x000ee20000000c00 */
[-C--:B-1----:R-:W-:Y:S01]  /*7740*/  FMUL.FTZ R0, R24, R13.reuse ;  /* 0x0000000d18007220 */ /* 0x082fe20000410000 */
[-C--:B------:R-:W-:Y:S01]  /*7750*/  FMUL.FTZ R6, R28, R13.reuse ;  /* 0x0000000d1c067220 */ /* 0x080fe20000410000 */
[-C--:B------:R-:W-:Y:S01]  /*7760*/  FMUL.FTZ R25, R25, R13.reuse ;  /* 0x0000000d19197220 */ /* 0x080fe20000410000 */
[-C--:B------:R-:W-:Y:S01]  /*7770*/  FMUL.FTZ R29, R29, R13.reuse ;  /* 0x0000000d1d1d7220 */ /* 0x080fe20000410000 */
[-C--:B------:R-:W-:Y:S01]  /*7780*/  FMUL.FTZ R32, R32, R13.reuse ;  /* 0x0000000d20207220 */ /* 0x080fe20000410000 */
[-C--:B------:R-:W-:Y:S01]  /*7790*/  FMUL.FTZ R33, R33, R13.reuse ;  /* 0x0000000d21217220 */ /* 0x080fe20000410000 */
[----:B------:R-:W-:Y:S01]  /*77a0*/  FMUL.FTZ R36, R36, R13 ;  /* 0x0000000d24247220 */ /* 0x000fe20000410000 */
[----:B------:R-:W1:Y:S01]  /*77b0*/  @P2 MUFU.LG2 R174, R174 ;  /* 0x000000ae00ae2308 */ /* 0x000e620000000c00 */
[-C--:B--2---:R-:W-:Y:S01]  /*77c0*/  FMUL.FTZ R157, R87, R7.reuse ;  /* 0x00000007579d7220 */ /* 0x084fe20000410000 */
[----:B------:R-:W-:Y:S01]  /*77d0*/  FMUL.FTZ R155, R91, R7 ;  /* 0x000000075b9b7220 */ /* 0x000fe20000410000 */
        /* <DEDUP_REMOVED lines=123> */
.L_x_10483:
        /* <DEDUP_REMOVED lines=10> */
[C---:B------:R-:W-:Y:S01]  /*8030*/  IADD3 R35, P4, R16.reuse, 0x60, RZ ;  /* 0x0000006010237810 */ /* 0x040fe20007f9e0ff */
[----:B------:R-:W-:Y:S01]  /*8040*/  USHF.R.S32.HI UR5, URZ, 0x1f, UR43 ;  /* 0x0000001f3f057899 */ /* 0x000fe2000801142b */
[----:B------:R-:W-:Y:S02]  /*8050*/  LOP3.LUT R26, R27, 0x380, RZ, 0xc0, !PT ;  /* 0x000003801b1a7812 */ /* 0x000fe400078ec0ff */
[----:B------:R-:W-:Y:S01]  /*8060*/  IADD3 R39, P3, R16, 0x4000, RZ ;  /* 0x0000400010277810 */ /* 0x000fe20007f7e0ff */
[----:B------:R-:W-:Y:S01]  /*8070*/  ULDC UR10, c[0x0][0xa88] ;  /* 0x0002a200000a7ab9 */ /* 0x000fe20000000800 */
[----:B------:R-:W-:Y:S01]  /*8080*/  SHF.R.U64 R26, R26, 0x3, RZ ;  /* 0x000000031a1a7819 */ /* 0x000fe200000012ff */
[----:B------:R-:W-:Y:S01]  /*8090*/  ULDC.64 UR6, c[0x0][0xb70] ;  /* 0x0002dc0000067ab9 */ /* 0x000fe20000000a00 */
[----:B------:R-:W-:Y:S01]  /*80a0*/  LOP3.LUT R34, R35, 0x380, RZ, 0xc0, !PT ;  /* 0x0000038023227812 */ /* 0x000fe200078ec0ff */
[----:B------:R-:W-:Y:S01]  /*80b0*/  UIMAD UR5, UR5, UR6, URZ ;  /* 0x00000006050572a4 */ /* 0x000fe2000f8e023f */
[----:B------:R-:W-:Y:S01]  /*80c0*/  LOP3.LUT R26, R26, R27, RZ, 0x3c, !PT ;  /* 0x0000001b1a1a7212 */ /* 0x000fe200078e3cff */
[----:B------:R-:W-:Y:S01]  /*80d0*/  IMAD.X R27, RZ, RZ, R17, P6 ;  /* 0x000000ffff1b7224 */ /* 0x000fe200030e0611 */
[C---:B------:R-:W-:Y:S01]  /*80e0*/  IADD3 R47, P6, R16.reuse, 0x4040, RZ ;  /* 0x00004040102f7810 */ /* 0x040fe20007fde0ff */
[----:B------:R-:W-:Y:S01]  /*80f0*/  UIMAD.WIDE.U32 UR8, UR43, UR6, URZ ;  /* 0x000000062b0872a5 */ /* 0x000fe2000f8e003f */
[----:B------:R-:W-:Y:S01]  /*8100*/  LOP3.LUT R38, R39, 0x380, RZ, 0xc0, !PT ;  /* 0x0000038027267812 */ /* 0x000fe200078ec0ff */
[----:B------:R-:W-:Y:S01]  /*8110*/  UIMAD UR5, UR43, UR7, UR5 ;  /* 0x000000072b0572a4 */ /* 0x000fe2000f8e0205 */
[----:B------:R-:W-:-:S02]  /*8120*/  IADD3 R31, P5, R16, 0x40, RZ ;  /* 0x00000040101f7810 */ /* 0x000fc40007fbe0ff */
[----:B------:R-:W-:Y:S01]  /*8130*/  LOP3.LUT R46, R47, 0x380, RZ, 0xc0, !PT ;  /* 0x000003802f2e7812 */ /* 0x000fe200078ec0ff */
[----:B------:R-:W-:Y:S01]  /*8140*/  UIADD3 UR5, UR9, UR5, URZ ;  /* 0x0000000509057290 */ /* 0x000fe2000fffe03f */
[----:B------:R-:W-:Y:S01]  /*8150*/  SHF.R.U64 R34, R34, 0x3, RZ ;  /* 0x0000000322227819 */ /* 0x000fe200000012ff */
[----:B------:R-:W-:Y:S01]  /*8160*/  ULDC.64 UR6, c[0x0][0xb40] ;  /* 0x0002d00000067ab9 */ /* 0x000fe20000000a00 */
[----:B------:R-:W-:Y:S02]  /*8170*/  SHF.R.U64 R38, R38, 0x3, RZ ;  /* 0x0000000326267819 */ /* 0x000fe400000012ff */
[----:B------:R-:W-:Y:S02]  /*8180*/  IADD3 R43, P2, R16, 0x4020, RZ ;  /* 0x00004020102b7810 */ /* 0x000fe40007f5e0ff */
[----:B------:R-:W-:Y:S02]  /*8190*/  LOP3.LUT R30, R31, 0x380, RZ, 0xc0, !PT ;  /* 0x000003801f1e7812 */ /* 0x000fe400078ec0ff */
[----:B------:R-:W-:-:S02]  /*81a0*/  SHF.R.U64 R46, R46, 0x3, RZ ;  /* 0x000000032e2e7819 */ /* 0x000fc400000012ff */
[----:B------:R-:W-:Y:S01]  /*81b0*/  LOP3.LUT R34, R34, R35, RZ, 0x3c, !PT ;  /* 0x0000002322227212 */ /* 0x000fe200078e3cff */
[--C-:B------:R-:W-:Y:S01]  /*81c0*/  IMAD.X R35, RZ, RZ, R17.reuse, P4 ;  /* 0x000000ffff237224 */ /* 0x100fe200020e0611 */
[----:B------:R-:W-:Y:S01]  /*81d0*/  LOP3.LUT R38, R38, R39, RZ, 0x3c, !PT ;  /* 0x0000002726267212 */ /* 0x000fe200078e3cff */
[----:B------:R-:W-:Y:S01]  /*81e0*/  IMAD.X R39, RZ, RZ, R17, P3 ;  /* 0x000000ffff277224 */ /* 0x000fe200018e0611 */
[----:B------:R-:W-:Y:S02]  /*81f0*/  IADD3 R95, R22, UR42, RZ ;  /* 0x0000002a165f7c10 */ /* 0x000fe4000fffe0ff */
[----:B------:R-:W-:Y:S02]  /*8200*/  LOP3.LUT R42, R43, 0x380, RZ, 0xc0, !PT ;  /* 0x000003802b2a7812 */ /* 0x000fe400078ec0ff */
[----:B------:R-:W-:Y:S01]  /*8210*/  SHF.R.U64 R30, R30, 0x3, RZ ;  /* 0x000000031e1e7819 */ /* 0x000fe200000012ff */
[----:B------:R-:W-:Y:S01]  /*8220*/  VIADD R4, R95, 0x8 ;  /* 0x000000085f047836 */ /* 0x000fe20000000000 */
[----:B------:R-:W-:-:S02]  /*8230*/  IADD3 R55, P4, R16, 0x8000, RZ ;  /* 0x0000800010377810 */ /* 0x000fc40007f9e0ff */
[----:B------:R-:W-:Y:S02]  /*8240*/  IADD3 R59, P3, R16, 0x8020, RZ ;  /* 0x00008020103b7810 */ /* 0x000fe40007f7e0ff */
[----:B------:R-:W-:Y:S01]  /*8250*/  LOP3.LUT R46, R46, R47, RZ, 0x3c, !PT ;  /* 0x0000002f2e2e7212 */ /* 0x000fe200078e3cff */
[--C-:B------:R-:W-:Y:S01]  /*8260*/  IMAD.X R47, RZ, RZ, R17.reuse, P6 ;  /* 0x000000ffff2f7224 */ /* 0x100fe200030e0611 */
[----:B------:R-:W-:Y:S02]  /*8270*/  LOP3.LUT R5, R16, 0x380, RZ, 0xc0, !PT ;  /* 0x0000038010057812 */ /* 0x000fe400078ec0ff */
[----:B------:R-:W-:Y:S02]  /*8280*/  SHF.R.U64 R42, R42, 0x3, RZ ;  /* 0x000000032a2a7819 */ /* 0x000fe400000012ff */
[----:B------:R-:W-:Y:S02]  /*8290*/  IADD3 R67, P6, R16, 0x8060, RZ ;  /* 0x0000806010437810 */ /* 0x000fe40007fde0ff */
[----:B------:R-:W-:Y:S01]  /*82a0*/  LOP3.LUT R30, R30, R31, RZ, 0x3c, !PT ;  /* 0x0000001f1e1e7212 */ /* 0x000fe200078e3cff */
[----:B------:R-:W-:Y:S01]  /*82b0*/  IMAD.X R31, RZ, RZ, R17, P5 ;  /* 0x000000ffff1f7224 */ /* 0x000fe200028e0611 */
[----:B------:R-:W-:-:S02]  /*82c0*/  LOP3.LUT R54, R55, 0x380, RZ, 0xc0, !PT ;  /* 0x0000038037367812 */ /* 0x000fc400078ec0ff */
[----:B------:R-:W-:Y:S02]  /*82d0*/  LOP3.LUT R58, R59, 0x380, RZ, 0xc0, !PT ;  /* 0x000003803b3a7812 */ /* 0x000fe400078ec0ff */
[----:B------:R-:W-:Y:S02]  /*82e0*/  LOP3.LUT P0, RZ, R202, 0x3, RZ, 0xc0, !PT ;  /* 0x00000003caff7812 */ /* 0x000fe4000780c0ff */
[----:B------:R-:W-:Y:S02]  /*82f0*/  IADD3 R51, P5, R16, 0x4060, RZ ;  /* 0x0000406010337810 */ /* 0x000fe40007fbe0ff */
[----:B------:R-:W-:Y:S02]  /*8300*/  SHF.R.U64 R5, R5, 0x3, RZ ;  /* 0x0000000305057819 */ /* 0x000fe400000012ff */
[----:B------:R-:W-:Y:S01]  /*8310*/  LOP3.LUT R42, R42, R43, RZ, 0x3c, !PT ;  /* 0x0000002b2a2a7212 */ /* 0x000fe200078e3cff */
[----:B------:R-:W-:Y:S01]  /*8320*/  IMAD.X R43, RZ, RZ, R17, P2 ;  /* 0x000000ffff2b7224 */ /* 0x000fe200010e0611 */
[----:B------:R-:W-:-:S02]  /*8330*/  LOP3.LUT R66, R67, 0x380, RZ, 0xc0, !PT ;  /* 0x0000038043427812 */ /* 0x000fc400078ec0ff */
[----:B------:R-:W-:Y:S02]  /*8340*/  SHF.R.U64 R54, R54, 0x3, RZ ;  /* 0x0000000336367819 */ /* 0x000fe400000012ff */
[----:B------:R-:W-:Y:S02]  /*8350*/  SHF.R.U64 R58, R58, 0x3, RZ ;  /* 0x000000033a3a7819 */ /* 0x000fe400000012ff */
[----:B------:R-:W-:Y:S02]  /*8360*/  ISETP.GE.OR P1, PT, R4, UR10, P0 ;  /* 0x0000000a04007c0c */ /* 0x000fe40008726670 */
[----:B------:R-:W-:Y:S02]  /*8370*/  IADD3 R63, P2, R16, 0x8040, RZ ;  /* 0x00008040103f7810 */ /* 0x000fe40007f5e0ff */
[----:B------:R-:W-:Y:S02]  /*8380*/  LOP3.LUT R50, R51, 0x380, RZ, 0xc0, !PT ;  /* 0x0000038033327812 */ /* 0x000fe400078ec0ff */
[----:B------:R-:W-:Y:S01]  /*8390*/  LOP3.LUT R4, R5, R16, RZ, 0x3c, !PT ;  /* 0x0000001005047212 */ /* 0x000fe200078e3cff */
[----:B------:R-:W-:Y:S01]  /*83a0*/  IMAD.MOV.U32 R5, RZ, RZ, R17 ;  /* 0x000000ffff057224 */ /* 0x000fe200078e0011 */
[----:B------:R-:W-:-:S02]  /*83b0*/  SHF.R.U64 R66, R66, 0x3, RZ ;  /* 0x0000000342427819 */ /* 0x000fc400000012ff */
[----:B------:R-:W-:Y:S01]  /*83c0*/  LOP3.LUT R54, R54, R55, RZ, 0x3c, !PT ;  /* 0x0000003736367212 */ /* 0x000fe200078e3cff */
[--C-:B------:R-:W-:Y:S01]  /*83d0*/  IMAD.X R55, RZ, RZ, R17.reuse, P4 ;  /* 0x000000ffff377224 */ /* 0x100fe200020e0611 */
[----:B------:R-:W-:Y:S01]  /*83e0*/  LOP3.LUT R58, R58, R59, RZ, 0x3c, !PT ;  /* 0x0000003b3a3a7212 */ /* 0x000fe200078e3cff */
[----:B------:R-:W-:Y:S01]  /*83f0*/  IMAD.X R59, RZ, RZ, R17, P3 ;  /* 0x000000ffff3b7224 */ /* 0x000fe200018e0611 */
[----:B------:R-:W-:Y:S02]  /*8400*/  LOP3.LUT R62, R63, 0x380, RZ, 0xc0, !PT ;  /* 0x000003803f3e7812 */ /* 0x000fe400078ec0ff */
[----:B------:R-:W-:Y:S02]  /*8410*/  SHF.R.U64 R50, R50, 0x3, RZ ;  /* 0x0000000332327819 */ /* 0x000fe400000012ff */
[C---:B------:R-:W-:Y:S02]  /*8420*/  IADD3 R83, P4, R16.reuse, 0xc020, RZ ;  /* 0x0000c02010537810 */ /* 0x040fe40007f9e0ff */
[----:B------:R-:W-:-:S02]  /*8430*/  IADD3 R75, P3, R16, 0xc040, RZ ;  /* 0x0000c040104b7810 */ /* 0x000fc40007f7e0ff */
[----:B------:R-:W-:Y:S02]  /*8440*/  LOP3.LUT R66, R66, R67, RZ, 0x3c, !PT ;  /* 0x0000004342427212 */ /* 0x000fe400078e3cff */
[----:B------:R-:W-:Y:S02]  /*8450*/  MOV R67, R4 ;  /* 0x0000000400437202 */ /* 0x000fe40000000f00 */
[----:B------:R-:W-:Y:S02]  /*8460*/  SHF.R.U64 R62, R62, 0x3, RZ ;  /* 0x000000033e3e7819 */ /* 0x000fe400000012ff */
[----:B------:R-:W-:Y:S02]  /*8470*/  F2FP.F16.F32.PACK_AB R4, R25, R0 ;  /* 0x000000001904723e */ /* 0x000fe400000000ff */
[----:B------:R-:W-:Y:S02]  /*8480*/  F2FP.F16.F32.PACK_AB R5, R175, R168 ;  /* 0x000000a8af05723e */ /* 0x000fe400000000ff */
[----:B------:R-:W-:-:S02]  /*8490*/  F2FP.F16.F32.PACK_AB R6, R29, R6 ;  /* 0x000000061d06723e */ /* 0x000fc400000000ff */
[----:B------:R-:W-:Y:S02]  /*84a0*/  F2FP.F16.F32.PACK_AB R7, R173, R170 ;  /* 0x000000aaad07723e */ /* 0x000fe400000000ff */
[----:B------:R-:W-:Y:S02]  /*84b0*/  LOP3.LUT R50, R50, R51, RZ, 0x3c, !PT ;  /* 0x0000003332327212 */ /* 0x000fe400078e3cff */
[----:B------:R-:W-:Y:S01]  /*84c0*/  LOP3.LUT R82, R83, 0x380, RZ, 0xc0, !PT ;  /* 0x0000038053527812 */ /* 0x000fe200078ec0ff */
[----:B------:R1:W-:Y:S01]  /*84d0*/  STSM.16.M88.4 [R67], R4 ;  /* 0x0000000443007844 */ /* 0x0003e20000000200 */
[----:B------:R-:W-:Y:S02]  /*84e0*/  LOP3.LUT R74, R75, 0x380, RZ, 0xc0, !PT ;  /* 0x000003804b4a7812 */ /* 0x000fe400078ec0ff */
[----:B------:R-:W-:Y:S02]  /*84f0*/  IADD3.X R51, RZ, R17, RZ, P5, !PT ;  /* 0x00000011ff337210 */ /* 0x000fe40002ffe4ff */
[----:B------:R-:W-:-:S02]  /*8500*/  IADD3 R71, P5, R16, 0xc000, RZ ;  /* 0x0000c00010477810 */ /* 0x000fc40007fbe0ff */
[----:B------:R-:W-:Y:S01]  /*8510*/  LOP3.LUT R62, R62, R63, RZ, 0x3c, !PT ;  /* 0x0000003f3e3e7212 */ /* 0x000fe200078e3cff */
[--C-:B------:R-:W-:Y:S01]  /*8520*/  IMAD.X R63, RZ, RZ, R17.reuse, P2 ;  /* 0x000000ffff3f7224 */ /* 0x100fe200010e0611 */
[----:B------:R-:W-:Y:S02]  /*8530*/  SHF.R.U64 R82, R82, 0x3, RZ ;  /* 0x0000000352527819 */ /* 0x000fe400000012ff */
[----:B------:R-:W-:Y:S02]  /*8540*/  SHF.R.U64 R74, R74, 0x3, RZ ;  /* 0x000000034a4a7819 */ /* 0x000fe400000012ff */
[----:B------:R-:W-:Y:S02]  /*8550*/  IADD3 R79, P2, R16, 0xc060, RZ ;  /* 0x0000c060104f7810 */ /* 0x000fe40007f5e0ff */
[----:B------:R-:W-:Y:S01]  /*8560*/  LOP3.LUT R70, R71, 0x380, RZ, 0xc0, !PT ;  /* 0x0000038047467812 */ /* 0x000fe200078ec0ff */
[----:B-1----:R-:W-:Y:S01]  /*8570*/  IMAD.X R67, RZ, RZ, R17, P6 ;  /* 0x000000ffff437224 */ /* 0x002fe200030e0611 */
[----:B------:R-:W-:-:S02]  /*8580*/  F2FP.F16.F32.PACK_AB R4, R33, R32 ;  /* 0x000000202104723e */ /* 0x000fc400000000ff */
[----:B------:R-:W1:Y:S01]  /*8590*/  LDC.64 R32, c[0x0][0xb78] ;  /* 0x0002de00ff207b82 */ /* 0x000e620000000a00 */
[----:B------:R-:W-:Y:S01]  /*85a0*/  LOP3.LUT R82, R82, R83, RZ, 0x3c, !PT ;  /* 0x0000005352527212 */ /* 0x000fe200078e3cff */
[----:B------:R-:W-:Y:S01]  /*85b0*/  IMAD.X R83, RZ, RZ, R17, P4 ;  /* 0x000000ffff537224 */ /* 0x000fe200020e0611 */
[----:B------:R-:W-:Y:S02]  /*85c0*/  LOP3.LUT R74, R74, R75, RZ, 0x3c, !PT ;  /* 0x0000004b4a4a7212 */ /* 0x000fe400078e3cff */
[----:B------:R-:W-:Y:S02]  /*85d0*/  LOP3.LUT R78, R79, 0x380, RZ, 0xc0, !PT ;  /* 0x000003804f4e7812 */ /* 0x000fe400078ec0ff */
[----:B------:R-:W-:Y:S02]  /*85e0*/  MOV R168, R26 ;  /* 0x0000001a00a87202 */ /* 0x000fe40000000f00 */
[----:B------:R-:W-:Y:S02]  /*85f0*/  IADD3.X R75, RZ, R17, RZ, P3, !PT ;  /* 0x00000011ff4b7210 */ /* 0x000fe40001ffe4ff */
[----:B------:R-:W-:-:S02]  /*8600*/  F2FP.F16.F32.PACK_AB R5, R166, R153 ;  /* 0x00000099a605723e */ /* 0x000fc400000000ff */
[----:B------:R-:W-:Y:S02]  /*8610*/  F2FP.F16.F32.PACK_AB R6, R37, R36 ;  /* 0x000000242506723e */ /* 0x000fe400000000ff */
[----:B------:R-:W-:Y:S02]  /*8620*/  F2FP.F16.F32.PACK_AB R7, R171, R152 ;  /* 0x00000098ab07723e */ /* 0x000fe400000000ff */
[----:B------:R-:W-:Y:S02]  /*8630*/  SHF.R.U64 R70, R70, 0x3, RZ ;  /* 0x0000000346467819 */ /* 0x000fe400000012ff */
[----:B------:R-:W-:Y:S01]  /*8640*/  MOV R103, R30 ;  /* 0x0000001e00677202 */ /* 0x000fe20000000f00 */
[----:B------:R1:W-:Y:S01]  /*8650*/  STSM.16.M88.4 [R168], R4 ;  /* 0x00000004a8007844 */ /* 0x0003e20000000200 */
[----:B------:R-:W-:Y:S02]  /*8660*/  F2FP.F16.F32.PACK_AB R8, R41, R8 ;  /* 0x000000082908723e */ /* 0x000fe400000000ff */
[----:B------:R-:W-:Y:S01]  /*8670*/  F2FP.F16.F32.PACK_AB R9, R164, R9 ;  /* 0x00000009a409723e */ /* 0x000fe200000000ff */
[----:B------:R-:W2:Y:S01]  /*8680*/  SHFL.IDX PT, R6, R204, RZ, 0x1f ;  /* 0x00001fffcc067589 */ /* 0x000ea200000e0000 */
[----:B------:R-:W-:-:S02]  /*8690*/  F2FP.F16.F32.PACK_AB R10, R45, R10 ;  /* 0x0000000a2d0a723e */ /* 0x000fc400000000ff */
[----:B------:R-:W-:Y:S02]  /*86a0*/  F2FP.F16.F32.PACK_AB R11, R162, R11 ;  /* 0x0000000ba20b723e */ /* 0x000fe400000000ff */
[----:B------:R-:W-:Y:S01]  /*86b0*/  MOV R102, R34 ;  /* 0x0000002200667202 */ /* 0x000fe20000000f00 */
[----:B------:R-:W-:Y:S01]  /*86c0*/  IMAD.U32 R35, RZ, RZ, UR9 ;  /* 0x00000009ff237e24 */ /* 0x000fe2000f8e00ff */
[----:B------:R-:W-:Y:S01]  /*86d0*/  F2FP.F16.F32.PACK_AB R12, R49, R12 ;  /* 0x0000000c310c723e */ /* 0x000fe200000000ff */
[----:B------:R3:W-:Y:S01]  /*86e0*/  STSM.16.M88.4 [R103], R8 ;  /* 0x0000000867007844 */ /* 0x0007e20000000200 */
[----:B------:R-:W-:Y:S01]  /*86f0*/  F2FP.F16.F32.PACK_AB R13, R160, R13 ;  /* 0x0000000da00d723e */ /* 0x000fe200000000ff */
[----:B------:R-:W-:Y:S01]  /*8700*/  IMAD.U32 R35, RZ, RZ, UR5 ;  /* 0x00000005ff237e24 */ /* 0x000fe2000f8e00ff */
[----:B------:R-:W-:Y:S01]  /*8710*/  F2FP.F16.F32.PACK_AB R14, R53, R14 ;  /* 0x0000000e350e723e */ /* 0x000fe200000000ff */
[----:B------:R-:W-:Y:S01]  /*8720*/  USHF.R.S32.HI UR5, URZ, 0x1f, UR44 ;  /* 0x0000001f3f057899 */ /* 0x000fe2000801142c */
[----:B------:R-:W-:Y:S01]  /*8730*/  F2FP.F16.F32.PACK_AB R15, R158, R15 ;  /* 0x0000000f9e0f723e */ /* 0x000fe200000000ff */
[----:B------:R-:W-:Y:S01]  /*8740*/  IMAD.U32 R34, RZ, RZ, UR8 ;  /* 0x00000008ff227e24 */ /* 0x000fe2000f8e00ff */
[----:B------:R-:W-:-:S02]  /*8750*/  MOV R39, R38 ;  /* 0x0000002600277202 */ /* 0x000fc40000000f00 */
[----:B------:R-:W-:Y:S01]  /*8760*/  F2FP.F16.F32.PACK_AB R24, R57, R24 ;  /* 0x000000183918723e */ /* 0x000fe200000000ff */
[----:B------:R3:W-:Y:S01]  /*8770*/  STSM.16.M88.4 [R102], R12 ;  /* 0x0000000c66007844 */ /* 0x0007e20000000200 */
[----:B------:R-:W-:Y:S01]  /*8780*/  F2FP.F16.F32.PACK_AB R25, R169, R64 ;  /* 0x00000040a919723e */ /* 0x000fe200000000ff */
[----:B-1----:R-:W-:Y:S01]  /*8790*/  IMAD R4, R32, UR5, RZ ;  /* 0x0000000520047c24 */ /* 0x002fe2000f8e02ff */
[----:B------:R-:W-:Y:S02]  /*87a0*/  F2FP.F16.F32.PACK_AB R26, R61, R60 ;  /* 0x0000003c3d1a723e */ /* 0x000fe400000000ff */
[----:B------:R-:W-:Y:S01]  /*87b0*/  F2FP.F16.F32.PACK_AB R27, R167, R56 ;  /* 0x00000038a71b723e */ /* 0x000fe200000000ff */
[----:B------:R-:W-:Y:S01]  /*87c0*/  IMAD R4, R33, UR44, R4 ;  /* 0x0000002c21047c24 */ /* 0x000fe2000f8e0204 */
[----:B------:R-:W-:Y:S01]  /*87d0*/  SHF.R.U64 R78, R78, 0x3, RZ ;  /* 0x000000034e4e7819 */ /* 0x000fe200000012ff */
[----:B------:R-:W-:Y:S01]  /*87e0*/  IMAD.WIDE.U32 R32, R32, UR44, R34 ;  /* 0x0000002c20207c25 */ /* 0x000fe2000f8e0022 */
        /* <DEDUP_REMOVED lines=8> */
[----:B------:R-:W-:Y:S01]  /*8870*/  LOP3.LUT R70, R70, R71, RZ, 0x3c, !PT ;  /* 0x0000004746467212 */ /* 0x000fe200078e3cff */
[----:B------:R-:W-:Y:S01]  /*8880*/  IMAD.X R71, RZ, RZ, R17, P5 ;  /* 0x000000ffff477224 */ /* 0x000fe200028e0611 */
[----:B------:R-:W-:Y:S01]  /*8890*/  MOV R46, R46 ;  /* 0x0000002e002e7202 */ /* 0x000fe20000000f00 */
        /* <DEDUP_REMOVED lines=21> */
[----:B------:R-:W-:Y:S01]  /*89f0*/  LOP3.LUT R78, R78, R79, RZ, 0x3c, !PT ;  /* 0x0000004f4e4e7212 */ /* 0x000fe200078e3cff */
[----:B------:R-:W-:Y:S01]  /*8a00*/  IMAD.X R79, RZ, RZ, R17, P2 ;  /* 0x000000ffff4f7224 */ /* 0x000fe200010e0611 */
        /* <DEDUP_REMOVED lines=35> */
[----:B------:R-:W-:Y:S02]  /*8c40*/  F2FP.F16.F32.PACK_AB R147, R151, R150 ;  /* 0x000000969793723e */ /* 0x000fe400000000ff */
[----:B------:R-:W-:-:S02]  /*8c50*/  ISETP.GE.OR P0, PT, R95, UR10, P0 ;  /* 0x0000000a5f007c0c */ /* 0x000fc40008706670 */
[----:B------:R-:W-:Y:S01]  /*8c60*/  SHF.R.S32.HI R5, RZ, 0x1f, R95 ;  /* 0x0000001fff057819 */ /* 0x000fe2000001145f */
[----:B------:R3:W-:Y:S01]  /*8c70*/  STSM.16.M88.4 [R78], R144 ;  /* 0x000000904e007844 */ /* 0x0007e20000000200 */
[----:B------:R-:W-:Y:S01]  /*8c80*/  IADD3 R95, P2, R95, R32, RZ ;  /* 0x000000205f5f7210 */ /* 0x000fe20007f5e0ff */
[----:B------:R-:W-:Y:S01]  /*8c90*/  @!PT LDS RZ, [RZ] ;  /* 0x00000000fffff984 */ /* 0x000fe20000000800 */
[----:B------:R-:W-:Y:S01]  /*8ca0*/  @!PT LDS RZ, [RZ] ;  /* 0x00000000fffff984 */ /* 0x000fe20000000800 */
[----:B------:R-:W-:Y:S01]  /*8cb0*/  @!PT LDS RZ, [RZ] ;  /* 0x00000000fffff984 */ /* 0x000fe20000000800 */
[----:B------:R1:W-:Y:S06]  /*8cc0*/  MEMBAR.ALL.CTA ;  /* 0x0000000000007992 */ /* 0x0003ec0000008000 */
[----:B-1----:R-:W1:Y:S01]  /*8cd0*/  FENCE.VIEW.ASYNC.S ;  /* 0x00000000000073c6 */ /* 0x002e620000000000 */
[----:B------:R-:W-:Y:S01]  /*8ce0*/  IADD3.X R32, R5, R33, R4, P2, !PT ;  /* 0x0000002105207210 */ /* 0x000fe200017fe404 */
[----:B-1----:R-:W-:Y:S06]  /*8cf0*/  BAR.ARV 0x1, 0x120 ;  /* 0x0044800000007b1d */ /* 0x002fec0000002000 */
[----:B------:R-:W-:-:S04]  /*8d00*/  LEA R4, P2, R95, UR6, 0x2 ;  /* 0x000000065f047c11 */ /* 0x000fc8000f8410ff */
[----:B------:R-:W-:-:S05]  /*8d10*/  LEA.HI.X R5, R95, UR7, R32, 0x2, P2 ;  /* 0x000000075f057c11 */ /* 0x000fca00090f1420 */
        /* <DEDUP_REMOVED lines=34> */
.L_x_10517:
[----:B------:R-:W-:Y:S05]  /*8f40*/  BSYNC B0 ;  /* 0x0000000000007941 */ /* 0x000fea0003800000 */
.L_x_10516:
[----:B------:R-:W-:Y:S05]  /*8f50*/  BRA `(.L_x_10515) ;  /* 0x00000008007c7947 */ /* 0x000fea0003800000 */
.L_x_10514:
[----:B------:R-:W1:Y:S01]  /*8f60*/  LDC.64 R10, c[0x0][0xae0] ;  /* 0x0002b800ff0a7b82 */ /* 0x000e620000000a00 */
        /* <DEDUP_REMOVED lines=29> */
[----:B------:R-:W-:Y:S02]  /*9140*/  LEA.HI.X R7, R4, UR9, R3, 0x2, P0 ;  /* 0x0000000904077c11 */ /* 0x000fe400080f1403 */
[----:B------:R-:W-:-:S05]  /*9150*/  MOV R3, 0xff800000 ;  /* 0xff80000000037802 */ /* 0x000fca0000000f00 */
[----:B------:R1:W-:Y:S02]  /*9160*/  STG.E desc[UR46][R6.64], R3 ;  /* 0x0000000306007986 */ /* 0x0003e4000c10192e */
.L_x_10519:
[----:B------:R-:W-:Y:S05]  /*9170*/  BSYNC B0 ;  /* 0x0000000000007941 */ /* 0x000fea0003800000 */
.L_x_10518:
        /* <DEDUP_REMOVED lines=21> */
[----:B------:R-:W-:Y:S01]  /*92d0*/  IADD3 R3, R18, 0x80, RZ ;  /* 0x0000008012037810 */ /* 0x000fe20007ffe0ff */
[----:B------:R-:W-:Y:S01]  /*92e0*/  ULDC UR5, c[0x0][0xa8c] ;  /* 0x0002a30000057ab9 */ /* 0x000fe20000000800 */
[----:B------:R-:W-:Y:S01]  /*92f0*/  ULDC.64 UR6, c[0x0][0xad8] ;  /* 0x0002b60000067ab9 */ /* 0x000fe20000000a00 */
[----:B------:R-:W-:Y:S01]  /*9300*/  IMAD.MOV.U32 R4, RZ, RZ, R8 ;  /* 0x000000ffff047224 */ /* 0x000fe200078e0008 */
[----:B------:R-:W-:Y:S01]  /*9310*/  ISETP.GE.AND P3, PT, R0, UR5, PT ;  /* 0x0000000500007c0c */ /* 0x000fe2000bf66270 */
[C---:B------:R-:W-:Y:S01]  /*9320*/  VIADD R0, R18.reuse, 0xc0 ;  /* 0x000000c012007836 */ /* 0x040fe20000000000 */
[----:B------:R-:W-:Y:S01]  /*9330*/  ISETP.GE.AND P4, PT, R3, UR5, PT ;  /* 0x0000000503007c0c */ /* 0x000fe2000bf86270 */
[----:B------:R-:W-:Y:S01]  /*9340*/  IMAD R3, R7, UR6, RZ ;  /* 0x0000000607037c24 */ /* 0x000fe2000f8e02ff */
        /* <DEDUP_REMOVED lines=13> */
.L_x_10521:
[----:B------:R-:W-:Y:S05]  /*9420*/  BSYNC B0 ;  /* 0x0000000000007941 */ /* 0x000fea0003800000 */
.L_x_10520:
        /* <DEDUP_REMOVED lines=13> */
[----:B------:R-:W-:Y:S01]  /*9500*/  IADD3 R10, R18, 0xc0, RZ ;  /* 0x000000c0120a7810 */ /* 0x000fe20007ffe0ff */
[----:B------:R-:W-:Y:S01]  /*9510*/  IMAD R0, R0, UR6, RZ ;  /* 0x0000000600007c24 */ /* 0x000fe2000f8e02ff */
[----:B------:R-:W-:Y:S01]  /*9520*/  ISETP.GE.AND P3, PT, R18, UR5, PT ;  /* 0x0000000512007c0c */ /* 0x000fe2000bf66270 */
[----:B------:R-:W-:Y:S01]  /*9530*/  IMAD.WIDE.U32 R4, R3, UR6, R4 ;  /* 0x0000000603047c25 */ /* 0x000fe2000f8e0004 */
[----:B------:R-:W-:-:S03]  /*9540*/  ISETP.GE.AND P6, PT, R10, UR5, PT ;  /* 0x000000050a007c0c */ /* 0x000fc6000bfc6270 */
        /* <DEDUP_REMOVED lines=9> */
.L_x_10523:
[----:B------:R-:W-:Y:S05]  /*95e0*/  BSYNC B0 ;  /* 0x0000000000007941 */ /* 0x000fea0003800000 */
.L_x_10522:
        /* <DEDUP_REMOVED lines=26> */
.L_x_10525:
[----:B------:R-:W-:Y:S05]  /*9790*/  BSYNC B0 ;  /* 0x0000000000007941 */ /* 0x000fea0003800000 */
.L_x_10524:
        /* <DEDUP_REMOVED lines=10> */
[----:B------:R-:W-:Y:S01]  /*9840*/  IMAD.MOV.U32 R5, RZ, RZ, R11 ;  /* 0x000000ffff057224 */ /* 0x000fe200078e000b */
[C---:B------:R-:W-:Y:S01]  /*9850*/  IADD3 R0, R18.reuse, 0xc0, RZ ;  /* 0x000000c012007810 */ /* 0x040fe20007ffe0ff */
[----:B------:R-:W-:-:S02]  /*9860*/  VIADD R7, R18, 0x80 ;  /* 0x0000008012077836 */ /* 0x000fc40000000000 */
        /* <DEDUP_REMOVED lines=13> */
.L_x_10526:
[----:B------:R-:W-:Y:S05]  /*9940*/  BSYNC B0 ;  /* 0x0000000000007941 */ /* 0x000fea0003800000 */
.L_x_10515:
[----:B------:R-:W5:Y:S02]  /*9950*/  LDC R0, c[0x0][0xda8] ;  /* 0x00036a00ff007b82 */ /* 0x000f640000000800 */
[----:B-----5:R-:W-:-:S13]  /*9960*/  ISETP.LE.AND P0, PT, R0, UR4, PT ;  /* 0x0000000400007c0c */ /* 0x020fda000bf03270 */
[----:B------:R-:W-:Y:S05]  /*9970*/  @!P0 BRA `(.L_x_10527) ;  /* 0xffffff74000c8947 */ /* 0x000fea000383ffff */
[----:B------:R-:W-:Y:S05]  /*9980*/  EXIT ;  /* 0x000000000000794d */ /* 0x000fea0003800000 */
.L_x_10479:
        /* <DEDUP_REMOVED lines=21> */
.L_x_10576:
        /* <DEDUP_REMOVED lines=21> */
.L_x_10529:
[----:B------:R-:W-:Y:S01]  /*9c30*/  ULDC UR11, c[0x0][0xdc4] ;  /* 0x00037100000b7ab9 */ /* 0x000fe20000000800 */
[----:B------:R-:W-:Y:S01]  /*9c40*/  UMOV UR8, UR9 ;  /* 0x0000000900087c82 */ /* 0x000fe20008000000 */
[----:B------:R-:W-:-:S11]  /*9c50*/  UISETP.NE.AND UP0, UPT, UR11, 0x1, UPT ;  /* 0x000000010b00788c */ /* 0x000fd6000bf05270 */
[----:B------:R-:W-:Y:S02]  /*9c60*/  @UP0 ULDC.64 UR12, c[0x0][0xdc8] ;  /* 0x00037200000c0ab9 */ /* 0x000fe40000000a00 */
[----:B------:R-:W-:-:S04]  /*9c70*/  UIMAD.WIDE.U32 UR6, UR9, UR12, URZ ;  /* 0x0000000c090672a5 */ /* 0x000fc8000f8e003f */
[----:B------:R-:W-:-:S04]  /*9c80*/  @UP0 USHF.R.U32.HI UR8, URZ, UR13, UR7 ;  /* 0x0000000d3f080299 */ /* 0x000fc80008011607 */
[----:B------:R-:W-:-:S12]  /*9c90*/  UIMAD UR6, UR8, UR11, URZ ;  /* 0x0000000b080672a4 */ /* 0x000fd8000f8e023f */
.L_x_10530:
[----:B------:R-:W-:Y:S01]  /*9ca0*/  ULDC.64 UR12, c[0x0][0x3f8] ;  /* 0x0000fe00000c7ab9 */ /* 0x000fe20000000a00 */
[----:B------:R-:W-:Y:S01]  /*9cb0*/  ULOP3.LUT UR8, URZ, UR8, URZ, 0x33, !UPT ;  /* 0x000000083f087292 */ /* 0x000fe2000f8e333f */
[----:B------:R-:W-:Y:S01]  /*9cc0*/  BSSY B6, `(.L_x_10531) ;  /* 0x000024d000067945 */ /* 0x000fe20003800000 */
[----:B------:R-:W-:Y:S02]  /*9cd0*/  UISETP.NE.U32.AND UP0, UPT, UR12, URZ, UPT ;  /* 0x0000003f0c00728c */ /* 0x000fe4000bf05070 */
[----:B------:R-:W-:Y:S02]  /*9ce0*/  UIADD3 UR11, UR9, -UR6, URZ ;  /* 0x80000006090b7290 */ /* 0x000fe4000fffe03f */
[----:B------:R-:W-:Y:S01]  /*9cf0*/  UISETP.NE.AND.EX UP0, UPT, UR13, URZ, UPT, UP0 ;  /* 0x0000003f0d00728c */ /* 0x000fe2000bf05300 */
[----:B------:R-:W-:Y:S01]  /*9d00*/  ULDC UR6, c[0x0][0xdac] ;  /* 0x00036b0000067ab9 */ /* 0x000fe20000000800 */
[----:B------:R-:W-:Y:S01]  /*9d10*/  ULDC UR7, c[0x0][0x404] ;  /* 0x0001010000077ab9 */ /* 0x000fe20000000800 */
[----:B------:R-:W-:Y:S01]  /*9d20*/  UIADD3 UR8, UR8, UR6, URZ ;  /* 0x0000000608087290 */ /* 0x000fe2000fffe03f */
[----:B------:R-:W-:-:S02]  /*9d30*/  ULDC UR9, c[0x0][0x2e0] ;  /* 0x0000b80000097ab9 */ /* 0x000fc40000000800 */
[----:B------:R-:W-:Y:S01]  /*9d40*/  ULDC UR6, c[0x0][0x288] ;  /* 0x0000a20000067ab9 */ /* 0x000fe20000000800 */
[----:B------:R-:W-:Y:S02]  /*9d50*/  USHF.L.U32 UR41, UR8, 0x7, URZ ;  /* 0x0000000708297899 */ /* 0x000fe4000800063f */
[----:B------:R-:W-:Y:S02]  /*9d60*/  USEL UR8, UR7, 0x1, UP0 ;  /* 0x0000000107087887 */ /* 0x000fe40008000000 */
[----:B------:R-:W-:Y:S02]  /*9d70*/  UIADD3 UR7, UR41, 0xdf, -UR6 ;  /* 0x000000df29077890 */ /* 0x000fe4000fffe806 */
[----:B------:R-:W-:Y:S02]  /*9d80*/  UIMAD UR6, UR8, UR9, 0x5f ;  /* 0x0000005f080674a4 */ /* 0x000fe4000f8e0209 */
[----:B------:R-:W-:Y:S02]  /*9d90*/  UIMAD UR8, UR8, UR9, UR7 ;  /* 0x00000009080872a4 */ /* 0x000fe4000f8e0207 */
[----:B------:R-:W-:Y:S01]  /*9da0*/  UIMAD.WIDE UR6, UR6, 0x2aaaaaab, URZ ;  /* 0x2aaaaaab060678a5 */ /* 0x000fe2000f8e023f */
[----:B------:R-:W-:Y:S01]  /*9db0*/  ULDC UR12, c[0x0][0xdc4] ;  /* 0x00037100000c7ab9 */ /* 0x000fe20000000800 */
[----:B------:R-:W-:-:S02]  /*9dc0*/  UIMAD.WIDE UR8, UR8, 0x2aaaaaab, URZ ;  /* 0x2aaaaaab080878a5 */ /* 0x000fc4000f8e023f */
[----:B------:R-:W-:Y:S02]  /*9dd0*/  UIMAD UR12, UR10, UR12, UR11 ;  /* 0x0000000c0a0c72a4 */ /* 0x000fe4000f8e020b */
[----:B------:R-:W-:Y:S01]  /*9de0*/  USHF.R.U32.HI UR8, URZ, 0x1f, UR9 ;  /* 0x0000001f3f087899 */ /* 0x000fe20008011609 */
[----:B------:R-:W-:Y:S01]  /*9df0*/  UMOV UR10, UR7 ;  /* 0x00000007000a7c82 */ /* 0x000fe20008000000 */
[----:B------:R-:W-:Y:S01]  /*9e00*/  ULDC UR13, c[0x0][0xdb8] ;  /* 0x00036e00000d7ab9 */ /* 0x000fe20000000800 */
[----:B------:R-:W-:Y:S02]  /*9e10*/  USHF.R.U32.HI UR11, URZ, 0x1f, UR10 ;  /* 0x0000001f3f0b7899 */ /* 0x000fe4000801160a */
[----:B------:R-:W-:Y:S02]  /*9e20*/  ULEA.HI.SX32 UR8, UR9, UR8, 0x1c ;  /* 0x0000000809087291 */ /* 0x000fe4000f8fe23f */
[----:B------:R-:W-:Y:S02]  /*9e30*/  ULEA.HI.SX32 UR11, UR10, UR11, 0x1c ;  /* 0x0000000b0a0b7291 */ /* 0x000fe4000f8fe23f */
[----:B------:R-:W-:-:S02]  /*9e40*/  UISETP.NE.AND UP1, UPT, UR13, 0x1, UPT ;  /* 0x000000010d00788c */ /* 0x000fc4000bf25270 */
[----:B------:R-:W-:Y:S01]  /*9e50*/  UISETP.LT.AND UP0, UPT, UR11, UR8, UPT ;  /* 0x000000080b00728c */ /* 0x000fe2000bf01270 */
[----:B------:R-:W-:-:S03]  /*9e60*/  UMOV UR43, UR12 ;  /* 0x0000000c002b7c82 */ /* 0x000fc60008000000 */
[----:B------:R-:W-:-:S05]  /*9e70*/  USEL UR38, UR11, UR8, UP0 ;  /* 0x000000080b267287 */ /* 0x000fca0008000000 */
[----:B------:R-:W-:Y:S01]  /*9e80*/  @UP1 ULDC UR14, c[0x0][0xdbc] ;  /* 0x00036f00000e1ab9 */ /* 0x000fe20000000800 */
[----:B------:R-:W-:Y:S01]  /*9e90*/  ISETP.LT.AND P0, PT, RZ, UR38, PT ;  /* 0x00000026ff007c0c */ /* 0x000fe2000bf01270 */
[----:B------:R-:W-:Y:S01]  /*9ea0*/  UIMAD.WIDE.U32 UR6, UR12, UR14, URZ ;  /* 0x0000000e0c0672a5 */ /* 0x000fe2000f8e003f */
[----:B------:R-:W-:-:S03]  /*9eb0*/  @UP1 ULDC UR9, c[0x0][0xdc0] ;  /* 0x0003700000091ab9 */ /* 0x000fc60000000800 */
        /* <DEDUP_REMOVED lines=20> */
.L_x_10532:
        /* <DEDUP_REMOVED lines=23> */
.L_x_10534:
        /* <DEDUP_REMOVED lines=20> */
.L_x_10536:
        /* <DEDUP_REMOVED lines=16> */
.L_x_10535:
        /* <DEDUP_REMOVED lines=29> */
.L_x_10588:
[----:B------:R-:W-:Y:S01]  /*a580*/  UMOV UR4, 0xffffffff ;  /* 0xffffffff00047882 */ /* 0x000fe20000000000 */
[----:B------:R-:W-:Y:S02]  /*a590*/  SHF.R.S32.HI R7, RZ, 0x1f, R6 ;  /* 0x0000001fff077819 */ /* 0x000fe40000011406 */
[----:B------:R-:W-:Y:S05]  /*a5a0*/  BRA.DIV UR4, `(.L_x_10538) ;  /* 0x0000002204d07947 */ /* 0x000fea000b800000 */
[----:B------:R-:W-:-:S13]  /*a5b0*/  ELECT P6, URZ, PT ;  /* 0x00000000003f782f */ /* 0x000fda00038c0000 */
.L_x_10591:
        /* <DEDUP_REMOVED lines=21> */
.L_x_10540:
[----:B------:R-:W2:Y:S01]  /*a710*/  S2R R5, SR_TID.X ;  /* 0x0000000000057919 */ /* 0x000ea20000002100 */
[----:B-1----:R-:W-:Y:S02]  /*a720*/  LEA R8, R16, UR37, 0x3 ;  /* 0x0000002510087c11 */ /* 0x002fe4000f8e18ff */
[----:B--2---:R-:W-:Y:S02]  /*a730*/  LOP3.LUT R9, R5, 0x7f, RZ, 0xc0, !PT ;  /* 0x0000007f05097812 */ /* 0x004fe400078ec0ff */
[----:B------:R-:W-:Y:S02]  /*a740*/  SHF.L.U32 R5, R17, 0x1f, RZ ;  /* 0x0000001f11057819 */ /* 0x000fe400000006ff */
[----:B------:R-:W-:Y:S02]  /*a750*/  ISETP.NE.AND P3, PT, R9, RZ, PT ;  /* 0x000000ff0900720c */ /* 0x000fe40003f65270 */
[----:B------:R-:W1:Y:S02]  /*a760*/  SYNCS.PHASECHK.TRANS64.TRYWAIT P2, [R8+URZ+0x22840], R5 ;  /* 0x02284005080075a7 */ /* 0x000e64000804017f */
[----:B-1----:R-:W-:Y:S09]  /*a770*/  @!P2 BRA `(.L_x_10541) ;  /* 0x00000020007ca947 */ /* 0x002ff20003800000 */
.L_x_10592:
[----:B------:R-:W-:Y:S05]  /*a780*/  @P3 BRA `(.L_x_10542) ;  /* 0x0000000000143947 */ /* 0x000fea0003800000 */
[----:B------:R-:W-:Y:S01]  /*a790*/  ISETP.NE.AND P2, PT, R19, RZ, PT ;  /* 0x000000ff1300720c */ /* 0x000fe20003f45270 */
[----:B-1----:R-:W-:-:S04]  /*a7a0*/  IMAD.MOV.U32 R5, RZ, RZ, 0x3000 ;  /* 0x00003000ff057424 */ /* 0x002fc800078e00ff */
[----:B------:R2:W-:Y:S08]  /*a7b0*/  SYNCS.ARRIVE.TRANS64 RZ, [R8+URZ+0x22830], R5 ;  /* 0x0228300508ff79a7 */ /* 0x0005f0000800003f */
[----:B------:R-:W-:Y:S05]  /*a7c0*/  @!P2 BRA `(.L_x_10542) ;  /* 0x000000000004a947 */ /* 0x000fea0003800000 */
[----:B------:R-:W-:Y:S01]  /*a7d0*/  BPT.TRAP 0x1 ;  /* 0x000000040000795c */ /* 0x000fe20000300000 */
.L_x_10542:
        /* <DEDUP_REMOVED lines=16> */
.L_x_10539:
        /* <DEDUP_REMOVED lines=24> */
.L_x_10593:
        /* <DEDUP_REMOVED lines=10> */
.L_x_10594:
[----:B------:R-:W-:Y:S05]  /*ab00*/  @P3 BRA `(.L_x_10547) ;  /* 0x0000000000143947 */ /* 0x000fea0003800000 */
[----:B------:R-:W-:Y:S02]  /*ab10*/  ISETP.NE.AND P2, PT, R19, RZ, PT ;  /* 0x000000ff1300720c */ /* 0x000fe40003f45270 */
[----:B-1----:R-:W-:-:S04]  /*ab20*/  MOV R5, 0xc000 ;  /* 0x0000c00000057802 */ /* 0x002fc80000000f00 */
[----:B------:R2:W-:Y:S07]  /*ab30*/  SYNCS.ARRIVE.TRANS64 RZ, [R8+URZ+0x22850], R5 ;  /* 0x0228500508ff79a7 */ /* 0x0005ee000800003f */
[----:B------:R-:W-:Y:S05]  /*ab40*/  @!P2 BRA `(.L_x_10547) ;  /* 0x000000000004a947 */ /* 0x000fea0003800000 */
[----:B------:R-:W-:Y:S01]  /*ab50*/  BPT.TRAP 0x1 ;  /* 0x000000040000795c */ /* 0x000fe20000300000 */
.L_x_10547:
        /* <DEDUP_REMOVED lines=31> */
.L_x_10545:
[----:B------:R-:W-:Y:S05]  /*ad50*/  BSYNC B0 ;  /* 0x0000000000007941 */ /* 0x000fea0003800000 */
.L_x_10544:
[----:B------:R-:W-:-:S06]  /*ad60*/  UISETP.GE.AND UP0, UPT, UR38, 0x2, UPT ;  /* 0x000000022600788c */ /* 0x000fcc000bf06270 */
[----:B------:R-:W-:-:S13]  /*ad70*/  PLOP3.LUT P2, PT, PT, PT, UP0, 0x80, 0x0 ;  /* 0x000000000000781c */ /* 0x000fda0003f4f008 */
[----:B------:R-:W-:Y:S05]  /*ad80*/  @!P2 BRA `(.L_x_10548) ;  /* 0x0000001000aca947 */ /* 0x000fea0003800000 */
[----:B------:R-:W-:Y:S02]  /*ad90*/  ULOP3.LUT UR6, UR38, 0x1, URZ, 0xc0, !UPT ;  /* 0x0000000126067892 */ /* 0x000fe4000f8ec03f */
[----:B------:R-:W-:Y:S02]  /*ada0*/  IMAD.U32 R9, RZ, RZ, UR38 ;  /* 0x00000026ff097e24 */ /* 0x000fe4000f8e00ff */
[----:B------:R-:W-:Y:S02]  /*adb0*/  UISETP.NE.U32.AND UP0, UPT, UR6, 0x1, UPT ;  /* 0x000000010600788c */ /* 0x000fe4000bf05070 */
[----:B------:R-:W-:-:S04]  /*adc0*/  VIADD R9, R9, 0xfffffffe ;  /* 0xfffffffe09097836 */ /* 0x000fc80000000000 */
[----:B-12---:R-:W-:Y:S01]  /*add0*/  IMAD.MOV.U32 R8, RZ, RZ, R9 ;  /* 0x000000ffff087224 */ /* 0x006fe200078e0009 */
        /* <DEDUP_REMOVED lines=22> */
[----:B------:R-:W-:-:S03]  /*af40*/  IMAD.WIDE.U32 R4, R6, UR6, R4 ;  /* 0x0000000606047c25 */ /* 0x000fc6000f8e0004 */
[----:B------:R-:W-:Y:S02]  /*af50*/  LEA R2, P2, R4, R2, 0x2 ;  /* 0x0000000204027211 */ /* 0x000fe400078410ff */
[----:B------:R-:W-:-:S04]  /*af60*/  IADD3 R5, R11, R5, RZ ;  /* 0x000000050b057210 */ /* 0x000fc80007ffe0ff */
[----:B------:R-:W-:-:S05]  /*af70*/  LEA.HI.X R3, R4, R3, R5, 0x2, P2 ;  /* 0x0000000304037211 */ /* 0x000fca00010f1405 */
[----:B------:R1:W5:Y:S01]  /*af80*/  LDG.E R4, desc[UR46][R2.64] ;  /* 0x0000002e02047981 */ /* 0x000362000c1e1900 */
[----:B------:R-:W-:-:S04]  /*af90*/  IMAD.MOV R5, RZ, RZ, -R10 ;  /* 0x000000ffff057224 */ /* 0x000fc800078e0a0a */
[----:B------:R-:W-:-:S07]  /*afa0*/  IMAD R8, R8, R5, R9 ;  /* 0x0000000508087224 */ /* 0x000fce00078e0209 */
.L_x_10552:
[----:B-1----:R-:W1:Y:S01]  /*afb0*/  S2R R2, SR_TID.X ;  /* 0x0000000000027919 */ /* 0x002e620000002100 */
[----:B------:R-:W-:Y:S02]  /*afc0*/  SHF.L.U32 R3, R17, 0x1f, RZ ;  /* 0x0000001f11037819 */ /* 0x000fe400000006ff */
[----:B-1----:R-:W-:Y:S02]  /*afd0*/  LOP3.LUT R5, R2, 0x7f, RZ, 0xc0, !PT ;  /* 0x0000007f02057812 */ /* 0x002fe400078ec0ff */
[----:B------:R-:W-:Y:S02]  /*afe0*/  LEA R2, R16, UR37, 0x3 ;  /* 0x0000002510027c11 */ /* 0x000fe4000f8e18ff */
[----:B------:R-:W-:Y:S02]  /*aff0*/  ISETP.NE.AND P2, PT, R5, RZ, PT ;  /* 0x000000ff0500720c */ /* 0x000fe40003f45270 */
[----:B------:R-:W1:Y:S02]  /*b000*/  SYNCS.PHASECHK.TRANS64.TRYWAIT P3, [R2+URZ+0x22840], R3 ;  /* 0x02284003020075a7 */ /* 0x000e64000806017f */
[----:B-1----:R-:W-:Y:S09]  /*b010*/  @!P3 BRA `(.L_x_10553) ;  /* 0x000000180094b947 */ /* 0x002ff20003800000 */
.L_x_10595:
[----:B------:R-:W-:Y:S05]  /*b020*/  @P2 BRA `(.L_x_10554) ;  /* 0x0000000000142947 */ /* 0x000fea0003800000 */
[----:B------:R-:W-:Y:S01]  /*b030*/  ISETP.NE.AND P3, PT, R19, RZ, PT ;  /* 0x000000ff1300720c */ /* 0x000fe20003f65270 */
[----:B------:R-:W-:-:S04]  /*b040*/  IMAD.MOV.U32 R5, RZ, RZ, 0x3000 ;  /* 0x00003000ff057424 */ /* 0x000fc800078e00ff */
[----:B------:R2:W-:Y:S08]  /*b050*/  SYNCS.ARRIVE.TRANS64 RZ, [R2+URZ+0x22830], R5 ;  /* 0x0228300502ff79a7 */ /* 0x0005f0000800003f */
[----:B------:R-:W-:Y:S05]  /*b060*/  @!P3 BRA `(.L_x_10554) ;  /* 0x000000000004b947 */ /* 0x000fea0003800000 */
[----:B------:R-:W-:Y:S01]  /*b070*/  BPT.TRAP 0x1 ;  /* 0x000000040000795c */ /* 0x000fe20000300000 */
.L_x_10554:
        /* <DEDUP_REMOVED lines=17> */
.L_x_10596:
[----:B------:R-:W-:Y:S05]  /*b190*/  @P2 BRA `(.L_x_10556) ;  /* 0x0000000000142947 */ /* 0x000fea0003800000 */
[----:B------:R-:W-:Y:S01]  /*b1a0*/  ISETP.NE.AND P2, PT, R19, RZ, PT ;  /* 0x000000ff1300720c */ /* 0x000fe20003f45270 */
[----:B-12---:R-:W-:-:S04]  /*b1b0*/  IMAD.MOV.U32 R3, RZ, RZ, 0xc000 ;  /* 0x0000c000ff037424 */ /* 0x006fc800078e00ff */
[----:B------:R3:W-:Y:S08]  /*b1c0*/  SYNCS.ARRIVE.TRANS64 RZ, [R2+URZ+0x22850], R3 ;  /* 0x0228500302ff79a7 */ /* 0x0007f0000800003f */
[----:B------:R-:W-:Y:S05]  /*b1d0*/  @!P2 BRA `(.L_x_10556) ;  /* 0x000000000004a947 */ /* 0x000fea0003800000 */
[----:B------:R-:W-:Y:S01]  /*b1e0*/  BPT.TRAP 0x1 ;  /* 0x000000040000795c */ /* 0x000fe20000300000 */
.L_x_10556:
        /* <DEDUP_REMOVED lines=30> */
.L_x_10551:
[----:B------:R-:W-:Y:S05]  /*b3d0*/  BSYNC B0 ;  /* 0x0000000000007941 */ /* 0x000fea0003800000 */
.L_x_10550:
[----:B------:R-:W-:-:S06]  /*b3e0*/  UIADD3 UR6, UR38, -0x3, URZ ;  /* 0xfffffffd26067890 */ /* 0x000fcc000fffe03f */
[----:B------:R-:W-:-:S07]  /*b3f0*/  IMAD.U32 R8, RZ, RZ, UR6 ;  /* 0x00000006ff087e24 */ /* 0x000fce000f8e00ff */
.L_x_10549:
[----:B------:R-:W-:Y:S01]  /*b400*/  ISETP.NE.AND P2, PT, R9, RZ, PT ;  /* 0x000000ff0900720c */ /* 0x000fe20003f45270 */
[----:B------:R-:W-:-:S12]  /*b410*/  BSSY B0, `(.L_x_10548) ;  /* 0x00000c2000007945 */ /* 0x000fd80003800000 */
[----:B------:R-:W-:Y:S05]  /*b420*/  @!P2 BRA `(.L_x_10557) ;  /* 0x0000000c0000a947 */ /* 0x000fea0003800000 */
.L_x_10572:
        /* <DEDUP_REMOVED lines=28> */
.L_x_10560:
[----:B------:R-:W1:Y:S01]  /*b5f0*/  S2R R2, SR_TID.X ;  /* 0x0000000000027919 */ /* 0x000e620000002100 */
[----:B------:R-:W-:Y:S02]  /*b600*/  LEA R3, R9, UR37, 0x3 ;  /* 0x0000002509037c11 */ /* 0x000fe4000f8e18ff */
[----:B-1----:R-:W-:Y:S02]  /*b610*/  LOP3.LUT R5, R2, 0x7f, RZ, 0xc0, !PT ;  /* 0x0000007f02057812 */ /* 0x002fe400078ec0ff */
[----:B------:R-:W-:Y:S02]  /*b620*/  SHF.L.U32 R2, R17, 0x1f, RZ ;  /* 0x0000001f11027819 */ /* 0x000fe400000006ff */
[----:B------:R-:W-:Y:S02]  /*b630*/  ISETP.NE.AND P2, PT, R5, RZ, PT ;  /* 0x000000ff0500720c */ /* 0x000fe40003f45270 */
[----:B------:R-:W1:Y:S02]  /*b640*/  SYNCS.PHASECHK.TRANS64.TRYWAIT P3, [R3+URZ+0x22840], R2 ;  /* 0x02284002030075a7 */ /* 0x000e64000806017f */
[----:B-1----:R-:W-:Y:S09]  /*b650*/  @!P3 BRA `(.L_x_10561) ;  /* 0x00000014002cb947 */ /* 0x002ff20003800000 */
.L_x_10597:
[----:B------:R-:W-:Y:S05]  /*b660*/  @P2 BRA `(.L_x_10562) ;  /* 0x0000000000142947 */ /* 0x000fea0003800000 */
[----:B------:R-:W-:Y:S01]  /*b670*/  ISETP.NE.AND P3, PT, R19, RZ, PT ;  /* 0x000000ff1300720c */ /* 0x000fe20003f65270 */
[----:B------:R-:W-:-:S04]  /*b680*/  IMAD.MOV.U32 R12, RZ, RZ, 0x3000 ;  /* 0x00003000ff0c7424 */ /* 0x000fc800078e00ff */
[----:B------:R2:W-:Y:S08]  /*b690*/  SYNCS.ARRIVE.TRANS64 RZ, [R3+URZ+0x22830], R12 ;  /* 0x0228300c03ff79a7 */ /* 0x0005f0000800003f */
[----:B------:R-:W-:Y:S05]  /*b6a0*/  @!P3 BRA `(.L_x_10562) ;  /* 0x000000000004b947 */ /* 0x000fea0003800000 */
[----:B------:R-:W-:Y:S01]  /*b6b0*/  BPT.TRAP 0x1 ;  /* 0x000000040000795c */ /* 0x000fe20000300000 */
.L_x_10562:
        /* <DEDUP_REMOVED lines=17> */
.L_x_10598:
[----:B------:R-:W-:Y:S05]  /*b7d0*/  @P2 BRA `(.L_x_10564) ;  /* 0x0000000000142947 */ /* 0x000fea0003800000 */
[----:B------:R-:W-:Y:S01]  /*b7e0*/  ISETP.NE.AND P2, PT, R19, RZ, PT ;  /* 0x000000ff1300720c */ /* 0x000fe20003f45270 */
[----:B-1-3--:R-:W-:-:S04]  /*b7f0*/  IMAD.MOV.U32 R2, RZ, RZ, 0xc000 ;  /* 0x0000c000ff027424 */ /* 0x00afc800078e00ff */
[----:B------:R4:W-:Y:S08]  /*b800*/  SYNCS.ARRIVE.TRANS64 RZ, [R3+URZ+0x22850], R2 ;  /* 0x0228500203ff79a7 */ /* 0x0009f0000800003f */
[----:B------:R-:W-:Y:S05]  /*b810*/  @!P2 BRA `(.L_x_10564) ;  /* 0x000000000004a947 */ /* 0x000fea0003800000 */
[----:B------:R-:W-:Y:S01]  /*b820*/  BPT.TRAP 0x1 ;  /* 0x000000040000795c */ /* 0x000fe20000300000 */
.L_x_10564:
        /* <DEDUP_REMOVED lines=30> */
.L_x_10559:
[----:B------:R-:W-:Y:S05]  /*ba10*/  BSYNC B1 ;  /* 0x0000000000017941 */ /* 0x000fea0003800000 */
.L_x_10558:
        /* <DEDUP_REMOVED lines=10> */
[----:B------:R-:W-:Y:S02]  /*bac0*/  IMAD.MOV.U32 R11, RZ, RZ, R10 ;  /* 0x000000ffff0b7224 */ /* 0x000fe400078e000a */
[----:B------:R-:W-:-:S04]  /*bad0*/  IMAD R13, R7, UR4, RZ ;  /* 0x00000004070d7c24 */ /* 0x000fc8000f8e02ff */
[----:B------:R-:W-:Y:S01]  /*bae0*/  IMAD R13, R6, UR5, R13 ;  /* 0x00000005060d7c24 */ /* 0x000fe2000f8e020d */
[----:B------:R-:W3:Y:S01]  /*baf0*/  LDC.64 R4, c[0x0][0x3f8] ;  /* 0x0000fe00ff047b82 */ /* 0x000ee20000000a00 */
[----:B-1----:R-:W-:-:S13]  /*bb00*/  ISETP.NE.AND P2, PT, R9, 0x1, PT ;  /* 0x000000010900780c */ /* 0x002fda0003f45270 */
[----:B--2---:R-:W1:Y:S02]  /*bb10*/  @P2 LDC.64 R2, c[0x0][0x420] ;  /* 0x00010800ff022b82 */ /* 0x004e640000000a00 */
[----:B-1----:R-:W-:-:S05]  /*bb20*/  @P2 IMAD.HI.U32 R2, R10, R2, RZ ;  /* 0x000000020a022227 */ /* 0x002fca00078e00ff */
[----:B------:R-:W-:-:S04]  /*bb30*/  @P2 SHF.R.U32.HI R11, RZ, R3, R2 ;  /* 0x00000003ff0b2219 */ /* 0x000fc80000011602 */
[----:B------:R-:W-:Y:S02]  /*bb40*/  SHF.R.S32.HI R3, RZ, 0x1f, R11 ;  /* 0x0000001fff037819 */ /* 0x000fe4000001140b */
[----:B------:R-:W-:-:S05]  /*bb50*/  MOV R2, R11 ;  /* 0x0000000b00027202 */ /* 0x000fca0000000f00 */
[----:B------:R-:W-:-:S04]  /*bb60*/  IMAD.WIDE.U32 R2, R6, UR4, R2 ;  /* 0x0000000406027c25 */ /* 0x000fc8000f8e0002 */
[----:B------:R-:W-:Y:S01]  /*bb70*/  IMAD.IADD R3, R13, 0x1, R3 ;  /* 0x000000010d037824 */ /* 0x000fe200078e0203 */
[----:B---3--:R-:W-:-:S04]  /*bb80*/  LEA R4, P2, R2, R4, 0x2 ;  /* 0x0000000402047211 */ /* 0x008fc800078410ff */
[----:B------:R-:W-:-:S05]  /*bb90*/  LEA.HI.X R5, R2, R5, R3, 0x2, P2 ;  /* 0x0000000502057211 */ /* 0x000fca00010f1403 */
[----:B------:R1:W5:Y:S01]  /*bba0*/  LDG.E R4, desc[UR46][R4.64] ;  /* 0x0000002e04047981 */ /* 0x000362000c1e1900 */
[----:B------:R-:W-:-:S04]  /*bbb0*/  IMAD.MOV R2, RZ, RZ, -R11 ;  /* 0x000000ffff027224 */ /* 0x000fc800078e0a0b */
[----:B------:R-:W-:-:S07]  /*bbc0*/  IMAD R10, R9, R2, R10 ;  /* 0x00000002090a7224 */ /* 0x000fce00078e020a */
.L_x_10567:
[----:B------:R-:W1:Y:S01]  /*bbd0*/  S2R R2, SR_TID.X ;  /* 0x0000000000027919 */ /* 0x000e620000002100 */
[----:B--2---:R-:W-:Y:S02]  /*bbe0*/  SHF.L.U32 R3, R17, 0x1f, RZ ;  /* 0x0000001f11037819 */ /* 0x004fe400000006ff */
[----:B-1----:R-:W-:Y:S02]  /*bbf0*/  LOP3.LUT R5, R2, 0x7f, RZ, 0xc0, !PT ;  /* 0x0000007f02057812 */ /* 0x002fe400078ec0ff */
[----:B------:R-:W-:Y:S02]  /*bc00*/  LEA R2, R16, UR37, 0x3 ;  /* 0x0000002510027c11 */ /* 0x000fe4000f8e18ff */
[----:B------:R-:W-:Y:S02]  /*bc10*/  ISETP.NE.AND P2, PT, R5, RZ, PT ;  /* 0x000000ff0500720c */ /* 0x000fe40003f45270 */
[----:B------:R-:W1:Y:S02]  /*bc20*/  SYNCS.PHASECHK.TRANS64.TRYWAIT P3, [R2+URZ+0x22840], R3 ;  /* 0x02284003020075a7 */ /* 0x000e64000806017f */
[----:B-1----:R-:W-:Y:S09]  /*bc30*/  @!P3 BRA `(.L_x_10568) ;  /* 0x0000000c00dcb947 */ /* 0x002ff20003800000 */
.L_x_10599:
[----:B------:R-:W-:Y:S05]  /*bc40*/  @P2 BRA `(.L_x_10569) ;  /* 0x0000000000142947 */ /* 0x000fea0003800000 */
[----:B------:R-:W-:Y:S01]  /*bc50*/  ISETP.NE.AND P3, PT, R19, RZ, PT ;  /* 0x000000ff1300720c */ /* 0x000fe20003f65270 */
[----:B------:R-:W-:-:S04]  /*bc60*/  IMAD.MOV.U32 R5, RZ, RZ, 0x3000 ;  /* 0x00003000ff057424 */ /* 0x000fc800078e00ff */
[----:B------:R2:W-:Y:S08]  /*bc70*/  SYNCS.ARRIVE.TRANS64 RZ, [R2+URZ+0x22830], R5 ;  /* 0x0228300502ff79a7 */ /* 0x0005f0000800003f */
[----:B------:R-:W-:Y:S05]  /*bc80*/  @!P3 BRA `(.L_x_10569) ;  /* 0x000000000004b947 */ /* 0x000fea0003800000 */
[----:B------:R-:W-:Y:S01]  /*bc90*/  BPT.TRAP 0x1 ;  /* 0x000000040000795c */ /* 0x000fe20000300000 */
.L_x_10569:
        /* <DEDUP_REMOVED lines=17> */
.L_x_10600:
[----:B------:R-:W-:Y:S05]  /*bdb0*/  @P2 BRA `(.L_x_10571) ;  /* 0x0000000000142947 */ /* 0x000fea0003800000 */
[----:B------:R-:W-:Y:S01]  /*bdc0*/  ISETP.NE.AND P2, PT, R19, RZ, PT ;  /* 0x000000ff1300720c */ /* 0x000fe20003f45270 */
[----:B-1-3--:R-:W-:-:S04]  /*bdd0*/  IMAD.MOV.U32 R3, RZ, RZ, 0xc000 ;  /* 0x0000c000ff037424 */ /* 0x00afc800078e00ff */
[----:B------:R4:W-:Y:S08]  /*bde0*/  SYNCS.ARRIVE.TRANS64 RZ, [R2+URZ+0x22850], R3 ;  /* 0x0228500302ff79a7 */ /* 0x0009f0000800003f */
[----:B------:R-:W-:Y:S05]  /*bdf0*/  @!P2 BRA `(.L_x_10571) ;  /* 0x000000000004a947 */ /* 0x000fea0003800000 */
[----:B------:R-:W-:Y:S01]  /*be00*/  BPT.TRAP 0x1 ;  /* 0x000000040000795c */ /* 0x000fe20000300000 */
.L_x_10571:
        /* <DEDUP_REMOVED lines=30> */
.L_x_10566:
[----:B------:R-:W-:Y:S05]  /*bff0*/  BSYNC B1 ;  /* 0x0000000000017941 */ /* 0x000fea0003800000 */
.L_x_10565:
[C---:B------:R-:W-:Y:S01]  /*c000*/  ISETP.GT.AND P2, PT, R8.reuse, 0x1, PT ;  /* 0x000000010800780c */ /* 0x040fe20003f44270 */
[----:B------:R-:W-:-:S12]  /*c010*/  VIADD R8, R8, 0xfffffffe ;  /* 0xfffffffe08087836 */ /* 0x000fd80000000000 */
[----:B------:R-:W-:Y:S05]  /*c020*/  @P2 BRA `(.L_x_10572) ;  /* 0xfffffff400002947 */ /* 0x000fea000383ffff */
.L_x_10557:
[----:B------:R-:W-:Y:S05]  /*c030*/  BSYNC B0 ;  /* 0x0000000000007941 */ /* 0x000fea0003800000 */
.L_x_10548:
        /* <DEDUP_REMOVED lines=18> */
.L_x_10574:
[----:B------:R-:W-:Y:S05]  /*c160*/  BSYNC B0 ;  /* 0x0000000000007941 */ /* 0x000fea0003800000 */
.L_x_10573:
[----:B------:R-:W-:Y:S01]  /*c170*/  SEL R16, R16, RZ, P0 ;  /* 0x000000ff10107207 */ /* 0x000fe20000000000 */
[----:B------:R-:W-:-:S07]  /*c180*/  IMAD.MOV.U32 R13, RZ, RZ, R18 ;  /* 0x000000ffff0d7224 */ /* 0x000fce00078e0012 */
.L_x_10533:
[----:B------:R-:W-:Y:S05]  /*c190*/  BSYNC B6 ;  /* 0x0000000000067941 */ /* 0x000fea0003800000 */
.L_x_10531:
[----:B------:R-:W-:-:S03]  /*c1a0*/  UMOV UR6, 0xffffffff ;  /* 0xffffffff00067882 */ /* 0x000fc60000000000 */
[----:B------:R-:W-:Y:S05]  /*c1b0*/  BRA.DIV UR6, `(.L_x_10575) ;  /* 0x0000000a06a47947 */ /* 0x000fea000b800000 */
[----:B------:R1:W1:Y:S02]  /*c1c0*/  SHFL.IDX PT, R14, R13, RZ, 0x1f ;  /* 0x00001fff0d0e7589 */ /* 0x00026400000e0000 */
.L_x_10603:
[----:B------:R-:W-:Y:S01]  /*c1d0*/  ISETP.NE.AND P0, PT, R19, RZ, PT ;  /* 0x000000ff1300720c */ /* 0x000fe20003f05270 */
[----:B------:R-:W-:Y:S05]  /*c1e0*/  WARPSYNC.ALL ;  /* 0x0000000000007948 */ /* 0x000fea0003800000 */
[----:B------:R-:W-:Y:S01]  /*c1f0*/  BAR.SYNC.DEFER_BLOCKING 0x4, 0x120 ;  /* 0x0104800000007b1d */ /* 0x000fe20000010000 */
[----:B-1----:R-:W-:-:S05]  /*c200*/  MOV R18, R14 ;  /* 0x0000000e00127202 */ /* 0x002fca0000000f00 */
        /* <DEDUP_REMOVED lines=8> */
.L_x_10528:
        /* <DEDUP_REMOVED lines=11> */
.L_x_10604:
        /* <DEDUP_REMOVED lines=14> */
.L_x_10580:
        /* <DEDUP_REMOVED lines=12> */
.L_x_10605:
[----:B------:R-:W2:Y:S02]  /*c4e0*/  SYNCS.PHASECHK.TRANS64.TRYWAIT P0, [R3+URZ], R0 ;  /* 0x00000000030075a7 */ /* 0x000ea4000800017f */
[----:B--2---:R-:W-:Y:S05]  /*c4f0*/  @!P0 BRA `(.L_x_10582) ;  /* 0x0000000800208947 */ /* 0x004fea0003800000 */
.L_x_10606:
[----:B------:R-:W-:Y:S05]  /*c500*/  @!P2 BRA `(.L_x_10583) ;  /* 0x000000000004a947 */ /* 0x000fea0003800000 */
[----:B------:R-:W-:Y:S01]  /*c510*/  BPT.TRAP 0x1 ;  /* 0x000000040000795c */ /* 0x000fe20000300000 */
.L_x_10583:
[----:B--2---:R-:W-:-:S05]  /*c520*/  VIADD R3, R7, 0x22860 ;  /* 0x0002286007037836 */ /* 0x004fca0000000000 */
[----:B-1----:R-:W-:-:S04]  /*c530*/  LEA R5, R16, R3, 0x3 ;  /* 0x0000000310057211 */ /* 0x002fc800078e18ff */
[----:B------:R-:W1:Y:S02]  /*c540*/  SYNCS.PHASECHK.TRANS64.TRYWAIT P0, [R5+URZ], R4 ;  /* 0x00000004050075a7 */ /* 0x000e64000800017f */
[----:B-1----:R-:W-:Y:S05]  /*c550*/  @!P0 BRA `(.L_x_10584) ;  /* 0x00000008001c8947 */ /* 0x002fea0003800000 */
.L_x_10607:
[----:B------:R-:W-:-:S07]  /*c560*/  IMAD R3, R2, 0x8, R3 ;  /* 0x0000000802037824 */ /* 0x000fce00078e0203 */
.L_x_10585:
[----:B--2---:R2:W3:Y:S02]  /*c570*/  SYNCS.PHASECHK.TRANS64.TRYWAIT P0, [R3+URZ], R0 ;  /* 0x00000000030075a7 */ /* 0x0044e4000800017f */
[----:B---3--:R-:W-:Y:S05]  /*c580*/  @!P0 NANOSLEEP.SYNCS 0x989680 ;  /* 0x009896800000895d */ /* 0x008fea0003900000 */
[----:B------:R-:W3:Y:S02]  /*c590*/  @!P0 SYNCS.PHASECHK.TRANS64 P0, [R3+URZ], R0 ;  /* 0x00000000030085a7 */ /* 0x000ee4000800007f */
[----:B---3--:R-:W-:Y:S05]  /*c5a0*/  @!P0 BRA `(.L_x_10585) ;  /* 0xfffffffc00f08947 */ /* 0x008fea000383ffff */
.L_x_10579:
[----:B------:R-:W-:Y:S05]  /*c5b0*/  BSYNC B0 ;  /* 0x0000000000007941 */ /* 0x000fea0003800000 */
.L_x_10578:
[----:B------:R-:W-:Y:S05]  /*c5c0*/  EXIT ;  /* 0x000000000000794d */ /* 0x000fea0003800000 */
.L_x_10485:
[----:B-1----:R-:W-:-:S04]  /*c5d0*/  IMAD.U32 R3, RZ, RZ, UR49 ;  /* 0x00000031ff037e24 */ /* 0x002fc8000f8e00ff */
[----:B------:R1:W2:Y:S03]  /*c5e0*/  SYNCS.PHASECHK.TRANS64.TRYWAIT P0, [R3+URZ+0x22800], R0 ;  /* 0x02280000030075a7 */ /* 0x0002a6000800017f */
[----:B--2---:R-:W-:Y:S05]  /*c5f0*/  @!P0 NANOSLEEP.SYNCS 0x989680 ;  /* 0x009896800000895d */ /* 0x004fea0003900000 */
[----:B------:R-:W2:Y:S02]  /*c600*/  @!P0 SYNCS.PHASECHK.TRANS64 P0, [R3+URZ+0x22800], R0 ;  /* 0x02280000030085a7 */ /* 0x000ea4000800007f */
[----:B--2---:R-:W-:Y:S05]  /*c610*/  @!P0 BRA `(.L_x_10485) ;  /* 0xfffffffc00ec8947 */ /* 0x004fea000383ffff */
[----:B------:R-:W-:Y:S05]  /*c620*/  BRA `(.L_x_10586) ;  /* 0xffffff5000887947 */ /* 0x000fea000383ffff */
.L_x_10489:
[----:B--2---:R-:W-:-:S04]  /*c630*/  IMAD.U32 R0, RZ, RZ, UR21 ;  /* 0x00000015ff007e24 */ /* 0x004fc8000f8e00ff */
[----:B------:R2:W3:Y:S03]  /*c640*/  SYNCS.PHASECHK.TRANS64.TRYWAIT P1, [R0+URZ+0x22830], R7 ;  /* 0x02283007000075a7 */ /* 0x0004e6000802017f */
[----:B---3--:R-:W-:Y:S05]  /*c650*/  @!P1 NANOSLEEP.SYNCS 0x989680 ;  /* 0x009896800000995d */ /* 0x008fea0003900000 */
[----:B------:R-:W3:Y:S02]  /*c660*/  @!P1 SYNCS.PHASECHK.TRANS64 P1, [R0+URZ+0x22830], R7 ;  /* 0x02283007000095a7 */ /* 0x000ee4000802007f */
[----:B---3--:R-:W-:Y:S05]  /*c670*/  @!P1 BRA `(.L_x_10489) ;  /* 0xfffffffc00ec9947 */ /* 0x008fea000383ffff */
[----:B------:R-:W-:Y:S05]  /*c680*/  BRA `(.L_x_10488) ;  /* 0xffffff5000ac7947 */ /* 0x000fea000383ffff */
.L_x_10493:
[----:B--2---:R2:W3:Y:S02]  /*c690*/  SYNCS.PHASECHK.TRANS64.TRYWAIT P2, [R8+URZ+0x22850], R7 ;  /* 0x02285007080075a7 */ /* 0x0044e4000804017f */
[----:B---3--:R-:W-:Y:S05]  /*c6a0*/  @!P2 NANOSLEEP.SYNCS 0x989680 ;  /* 0x009896800000a95d */ /* 0x008fea0003900000 */
[----:B------:R-:W3:Y:S02]  /*c6b0*/  @!P2 SYNCS.PHASECHK.TRANS64 P2, [R8+URZ+0x22850], R7 ;  /* 0x022850070800a5a7 */ /* 0x000ee4000804007f */
[----:B---3--:R-:W-:Y:S05]  /*c6c0*/  @!P2 BRA `(.L_x_10493) ;  /* 0xfffffffc00f0a947 */ /* 0x008fea000383ffff */
[----:B------:R-:W-:Y:S05]  /*c6d0*/  BRA `(.L_x_10492) ;  /* 0xffffff6800947947 */ /* 0x000fea000383ffff */
.L_x_10498:
[----:B--2---:R-:W-:-:S04]  /*c6e0*/  IMAD.U32 R5, RZ, RZ, UR29 ;  /* 0x0000001dff057e24 */ /* 0x004fc8000f8e00ff */
[----:B------:R2:W3:Y:S03]  /*c6f0*/  SYNCS.PHASECHK.TRANS64.TRYWAIT P2, [R5+URZ+0x22830], R6 ;  /* 0x02283006050075a7 */ /* 0x0004e6000804017f */
[----:B---3--:R-:W-:Y:S05]  /*c700*/  @!P2 NANOSLEEP.SYNCS 0x989680 ;  /* 0x009896800000a95d */ /* 0x008fea0003900000 */
[----:B------:R-:W3:Y:S02]  /*c710*/  @!P2 SYNCS.PHASECHK.TRANS64 P2, [R5+URZ+0x22830], R6 ;  /* 0x022830060500a5a7 */ /* 0x000ee4000804007f */
[----:B---3--:R-:W-:Y:S05]  /*c720*/  @!P2 BRA `(.L_x_10498) ;  /* 0xfffffffc00eca947 */ /* 0x008fea000383ffff */
[----:B------:R-:W-:Y:S05]  /*c730*/  BRA `(.L_x_10497) ;  /* 0xffffff6c00ac7947 */ /* 0x000fea000383ffff */
.L_x_10502:
[----:B--2---:R2:W3:Y:S02]  /*c740*/  SYNCS.PHASECHK.TRANS64.TRYWAIT P2, [R187+URZ+0x22850], R6 ;  /* 0x02285006bb0075a7 */ /* 0x0044e4000804017f */
[----:B---3--:R-:W-:Y:S05]  /*c750*/  @!P2 NANOSLEEP.SYNCS 0x989680 ;  /* 0x009896800000a95d */ /* 0x008fea0003900000 */
[----:B------:R-:W3:Y:S02]  /*c760*/  @!P2 SYNCS.PHASECHK.TRANS64 P2, [R187+URZ+0x22850], R6 ;  /* 0x02285006bb00a5a7 */ /* 0x000ee4000804007f */
[----:B---3--:R-:W-:Y:S05]  /*c770*/  @!P2 BRA `(.L_x_10502) ;  /* 0xfffffffc00f0a947 */ /* 0x008fea000383ffff */
[----:B------:R-:W-:Y:S05]  /*c780*/  BRA `(.L_x_10501) ;  /* 0xffffff8c00847947 */ /* 0x000fea000383ffff */
.L_x_10508:
[----:B--2---:R-:W-:-:S04]  /*c790*/  IMAD.U32 R5, RZ, RZ, UR22 ;  /* 0x00000016ff057e24 */ /* 0x004fc8000f8e00ff */
[----:B------:R2:W3:Y:S03]  /*c7a0*/  SYNCS.PHASECHK.TRANS64.TRYWAIT P2, [R5+URZ+0x22830], R6 ;  /* 0x02283006050075a7 */ /* 0x0004e6000804017f */
[----:B---3--:R-:W-:Y:S05]  /*c7b0*/  @!P2 NANOSLEEP.SYNCS 0x989680 ;  /* 0x009896800000a95d */ /* 0x008fea0003900000 */
[----:B------:R-:W3:Y:S02]  /*c7c0*/  @!P2 SYNCS.PHASECHK.TRANS64 P2, [R5+URZ+0x22830], R6 ;  /* 0x022830060500a5a7 */ /* 0x000ee4000804007f */
[----:B---3--:R-:W-:Y:S05]  /*c7d0*/  @!P2 BRA `(.L_x_10508) ;  /* 0xfffffffc00eca947 */ /* 0x008fea000383ffff */
[----:B------:R-:W-:Y:S05]  /*c7e0*/  BRA `(.L_x_10507) ;  /* 0xffffff90007c7947 */ /* 0x000fea000383ffff */
.L_x_10512:
[----:B--2---:R2:W3:Y:S02]  /*c7f0*/  SYNCS.PHASECHK.TRANS64.TRYWAIT P2, [R183+URZ+0x22850], R6 ;  /* 0x02285006b70075a7 */ /* 0x0044e4000804017f */
[----:B---3--:R-:W-:Y:S05]  /*c800*/  @!P2 NANOSLEEP.SYNCS 0x989680 ;  /* 0x009896800000a95d */ /* 0x008fea0003900000 */
[----:B------:R-:W3:Y:S02]  /*c810*/  @!P2 SYNCS.PHASECHK.TRANS64 P2, [R183+URZ+0x22850], R6 ;  /* 0x02285006b700a5a7 */ /* 0x000ee4000804007f */
[----:B---3--:R-:W-:Y:S05]  /*c820*/  @!P2 BRA `(.L_x_10512) ;  /* 0xfffffffc00f0a947 */ /* 0x008fea000383ffff */
[----:B------:R-:W-:Y:S05]  /*c830*/  BRA `(.L_x_10511) ;  /* 0xffffffa800907947 */ /* 0x000fea000383ffff */
.L_x_10537:
        /* <DEDUP_REMOVED lines=10> */
.L_x_10587:
[----:B------:R-:W-:Y:S05]  /*c8e0*/  BRA `(.L_x_10588) ;  /* 0xffffffdc00247947 */ /* 0x000fea000383ffff */
.L_x_10538:
[----:B------:R-:W-:Y:S01]  /*c8f0*/  BSSY B0, `(.L_x_10589) ;  /* 0x0000006000007945 */ /* 0x000fe20003800000 */
[----:B------:R-:W-:-:S07]  /*c900*/  IMAD.MOV.U32 R15, RZ, RZ, -0x1 ;  /* 0xffffffffff0f7424 */ /* 0x000fce00078e00ff */
[----:B------:R-:W-:Y:S05]  /*c910*/  WARPSYNC.COLLECTIVE R15, `(.L_x_10590) ;  /* 0x000000000f0c7348 */ /* 0x000fea0003c00000 */
[----:B------:R-:W-:Y:S02]  /*c920*/  ELECT P6, UR62, PT ;  /* 0x00000000003e782f */ /* 0x000fe400038c0000 */
[----:B------:R-:W-:Y:S01]  /*c930*/  MOV R14, UR62 ;  /* 0x0000003e000e7c02 */ /* 0x000fe20008000f00 */
[----:B------:R-:W-:Y:S10]  /*c940*/  ENDCOLLECTIVE ;  /* 0x000000000000791b */ /* 0x000ff40003800000 */
.L_x_10590:
[----:B------:R-:W-:Y:S05]  /*c950*/  BSYNC B0 ;  /* 0x0000000000007941 */ /* 0x000fea0003800000 */
.L_x_10589:
[----:B------:R-:W-:Y:S05]  /*c960*/  BRA `(.L_x_10591) ;  /* 0xffffffdc00147947 */ /* 0x000fea000383ffff */
.L_x_10541:
[----:B-1----:R1:W2:Y:S02]  /*c970*/  SYNCS.PHASECHK.TRANS64.TRYWAIT P2, [R8+URZ+0x22840], R5 ;  /* 0x02284005080075a7 */ /* 0x0022a4000804017f */
[----:B--2---:R-:W-:Y:S05]  /*c980*/  @!P2 NANOSLEEP.SYNCS 0x989680 ;  /* 0x009896800000a95d */ /* 0x004fea0003900000 */
[----:B------:R-:W2:Y:S02]  /*c990*/  @!P2 SYNCS.PHASECHK.TRANS64 P2, [R8+URZ+0x22840], R5 ;  /* 0x022840050800a5a7 */ /* 0x000ea4000804007f */
[----:B--2---:R-:W-:Y:S05]  /*c9a0*/  @!P2 BRA `(.L_x_10541) ;  /* 0xfffffffc00f0a947 */ /* 0x004fea000383ffff */
[----:B------:R-:W-:Y:S05]  /*c9b0*/  BRA `(.L_x_10592) ;  /* 0xffffffdc00707947 */ /* 0x000fea000383ffff */
.L_x_10543:
[----:B-1----:R-:W-:-:S04]  /*c9c0*/  IMAD.U32 R8, RZ, RZ, UR37 ;  /* 0x00000025ff087e24 */ /* 0x002fc8000f8e00ff */
[----:B------:R1:W2:Y:S03]  /*c9d0*/  SYNCS.PHASECHK.TRANS64.TRYWAIT P2, [R8+URZ+0x22820], R5 ;  /* 0x02282005080075a7 */ /* 0x0002a6000804017f */
[----:B--2---:R-:W-:Y:S05]  /*c9e0*/  @!P2 NANOSLEEP.SYNCS 0x989680 ;  /* 0x009896800000a95d */ /* 0x004fea0003900000 */
[----:B------:R-:W2:Y:S02]  /*c9f0*/  @!P2 SYNCS.PHASECHK.TRANS64 P2, [R8+URZ+0x22820], R5 ;  /* 0x022820050800a5a7 */ /* 0x000ea4000804007f */
[----:B--2---:R-:W-:Y:S05]  /*ca00*/  @!P2 BRA `(.L_x_10543) ;  /* 0xfffffffc00eca947 */ /* 0x004fea000383ffff */
[----:B------:R-:W-:Y:S05]  /*ca10*/  BRA `(.L_x_10593) ;  /* 0xffffffe000107947 */ /* 0x000fea000383ffff */
.L_x_10546:
[----:B-1----:R1:W2:Y:S02]  /*ca20*/  SYNCS.PHASECHK.TRANS64.TRYWAIT P2, [R8+URZ+0x22860], R5 ;  /* 0x02286005080075a7 */ /* 0x0022a4000804017f */
[----:B--2---:R-:W-:Y:S05]  /*ca30*/  @!P2 NANOSLEEP.SYNCS 0x989680 ;  /* 0x009896800000a95d */ /* 0x004fea0003900000 */
[----:B------:R-:W2:Y:S02]  /*ca40*/  @!P2 SYNCS.PHASECHK.TRANS64 P2, [R8+URZ+0x22860], R5 ;  /* 0x022860050800a5a7 */ /* 0x000ea4000804007f */
[----:B--2---:R-:W-:Y:S05]  /*ca50*/  @!P2 BRA `(.L_x_10546) ;  /* 0xfffffffc00f0a947 */ /* 0x004fea000383ffff */
[----:B------:R-:W-:Y:S05]  /*ca60*/  BRA `(.L_x_10594) ;  /* 0xffffffe000247947 */ /* 0x000fea000383ffff */
.L_x_10553:
[----:B-1----:R1:W2:Y:S02]  /*ca70*/  SYNCS.PHASECHK.TRANS64.TRYWAIT P3, [R2+URZ+0x22840], R3 ;  /* 0x02284003020075a7 */ /* 0x0022a4000806017f */
[----:B--2---:R-:W-:Y:S05]  /*ca80*/  @!P3 NANOSLEEP.SYNCS 0x989680 ;  /* 0x009896800000b95d */ /* 0x004fea0003900000 */
[----:B------:R-:W2:Y:S02]  /*ca90*/  @!P3 SYNCS.PHASECHK.TRANS64 P3, [R2+URZ+0x22840], R3 ;  /* 0x022840030200b5a7 */ /* 0x000ea4000806007f */
[----:B--2---:R-:W-:Y:S05]  /*caa0*/  @!P3 BRA `(.L_x_10553) ;  /* 0xfffffffc00f0b947 */ /* 0x004fea000383ffff */
[----:B------:R-:W-:Y:S05]  /*cab0*/  BRA `(.L_x_10595) ;  /* 0xffffffe400587947 */ /* 0x000fea000383ffff */
.L_x_10555:
[----:B--2---:R2:W3:Y:S02]  /*cac0*/  SYNCS.PHASECHK.TRANS64.TRYWAIT P3, [R2+URZ+0x22860], R3 ;  /* 0x02286003020075a7 */ /* 0x0044e4000806017f */
[----:B---3--:R-:W-:Y:S05]  /*cad0*/  @!P3 NANOSLEEP.SYNCS 0x989680 ;  /* 0x009896800000b95d */ /* 0x008fea0003900000 */
[----:B------:R-:W3:Y:S02]  /*cae0*/  @!P3 SYNCS.PHASECHK.TRANS64 P3, [R2+URZ+0x22860], R3 ;  /* 0x022860030200b5a7 */ /* 0x000ee4000806007f */
[----:B---3--:R-:W-:Y:S05]  /*caf0*/  @!P3 BRA `(.L_x_10555) ;  /* 0xfffffffc00f0b947 */ /* 0x008fea000383ffff */
[----:B------:R-:W-:Y:S05]  /*cb00*/  BRA `(.L_x_10596) ;  /* 0xffffffe400a07947 */ /* 0x000fea000383ffff */
.L_x_10561:
[----:B-1----:R1:W2:Y:S02]  /*cb10*/  SYNCS.PHASECHK.TRANS64.TRYWAIT P3, [R3+URZ+0x22840], R2 ;  /* 0x02284002030075a7 */ /* 0x0022a4000806017f */
[----:B--2---:R-:W-:Y:S05]  /*cb20*/  @!P3 NANOSLEEP.SYNCS 0x989680 ;  /* 0x009896800000b95d */ /* 0x004fea0003900000 */
[----:B------:R-:W2:Y:S02]  /*cb30*/  @!P3 SYNCS.PHASECHK.TRANS64 P3, [R3+URZ+0x22840], R2 ;  /* 0x022840020300b5a7 */ /* 0x000ea4000806007f */
[----:B--2---:R-:W-:Y:S05]  /*cb40*/  @!P3 BRA `(.L_x_10561) ;  /* 0xfffffffc00f0b947 */ /* 0x004fea000383ffff */
[----:B------:R-:W-:Y:S05]  /*cb50*/  BRA `(.L_x_10597) ;  /* 0xffffffe800c07947 */ /* 0x000fea000383ffff */
.L_x_10563:
[----:B---3--:R3:W4:Y:S02]  /*cb60*/  SYNCS.PHASECHK.TRANS64.TRYWAIT P3, [R3+URZ+0x22860], R2 ;  /* 0x02286002030075a7 */ /* 0x008724000806017f */
[----:B----4-:R-:W-:Y:S05]  /*cb70*/  @!P3 NANOSLEEP.SYNCS 0x989680 ;  /* 0x009896800000b95d */ /* 0x010fea0003900000 */
[----:B------:R-:W4:Y:S02]  /*cb80*/  @!P3 SYNCS.PHASECHK.TRANS64 P3, [R3+URZ+0x22860], R2 ;  /* 0x022860020300b5a7 */ /* 0x000f24000806007f */
[----:B----4-:R-:W-:Y:S05]  /*cb90*/  @!P3 BRA `(.L_x_10563) ;  /* 0xfffffffc00f0b947 */ /* 0x010fea000383ffff */
[----:B------:R-:W-:Y:S05]  /*cba0*/  BRA `(.L_x_10598) ;  /* 0xffffffec00087947 */ /* 0x000fea000383ffff */
.L_x_10568:
[----:B-1----:R1:W2:Y:S02]  /*cbb0*/  SYNCS.PHASECHK.TRANS64.TRYWAIT P3, [R2+URZ+0x22840], R3 ;  /* 0x02284003020075a7 */ /* 0x0022a4000806017f */
[----:B--2---:R-:W-:Y:S05]  /*cbc0*/  @!P3 NANOSLEEP.SYNCS 0x989680 ;  /* 0x009896800000b95d */ /* 0x004fea0003900000 */
[----:B------:R-:W2:Y:S02]  /*cbd0*/  @!P3 SYNCS.PHASECHK.TRANS64 P3, [R2+URZ+0x22840], R3 ;  /* 0x022840030200b5a7 */ /* 0x000ea4000806007f */
[----:B--2---:R-:W-:Y:S05]  /*cbe0*/  @!P3 BRA `(.L_x_10568) ;  /* 0xfffffffc00f0b947 */ /* 0x004fea000383ffff */
[----:B------:R-:W-:Y:S05]  /*cbf0*/  BRA `(.L_x_10599) ;  /* 0xfffffff000107947 */ /* 0x000fea000383ffff */
.L_x_10570:
[----:B---3--:R3:W4:Y:S02]  /*cc00*/  SYNCS.PHASECHK.TRANS64.TRYWAIT P3, [R2+URZ+0x22860], R3 ;  /* 0x02286003020075a7 */ /* 0x008724000806017f */
[----:B----4-:R-:W-:Y:S05]  /*cc10*/  @!P3 NANOSLEEP.SYNCS 0x989680 ;  /* 0x009896800000b95d */ /* 0x010fea0003900000 */
[----:B------:R-:W4:Y:S02]  /*cc20*/  @!P3 SYNCS.PHASECHK.TRANS64 P3, [R2+URZ+0x22860], R3 ;  /* 0x022860030200b5a7 */ /* 0x000f24000806007f */
[----:B----4-:R-:W-:Y:S05]  /*cc30*/  @!P3 BRA `(.L_x_10570) ;  /* 0xfffffffc00f0b947 */ /* 0x010fea000383ffff */
[----:B------:R-:W-:Y:S05]  /*cc40*/  BRA `(.L_x_10600) ;  /* 0xfffffff000587947 */ /* 0x000fea000383ffff */
.L_x_10575:
[----:B------:R-:W-:Y:S01]  /*cc50*/  BSSY B0, `(.L_x_10601) ;  /* 0x0000007000007945 */ /* 0x000fe20003800000 */
[----:B--2---:R-:W-:Y:S02]  /*cc60*/  IMAD.MOV.U32 R12, RZ, RZ, RZ ;  /* 0x000000ffff0c7224 */ /* 0x004fe400078e00ff */
[----:B------:R-:W-:Y:S02]  /*cc70*/  IMAD.MOV.U32 R11, RZ, RZ, 0x1f ;  /* 0x0000001fff0b7424 */ /* 0x000fe400078e00ff */
[----:B------:R-:W-:-:S07]  /*cc80*/  IMAD.MOV.U32 R15, RZ, RZ, -0x1 ;  /* 0xffffffffff0f7424 */ /* 0x000fce00078e00ff */
[----:B-1-34-:R-:W-:Y:S05]  /*cc90*/  WARPSYNC.COLLECTIVE R15, `(.L_x_10602) ;  /* 0x000000000f087348 */ /* 0x01afea0003c00000 */
[----:B------:R2:W1:Y:S02]  /*cca0*/  SHFL.IDX P6, R14, R13, R12, R11 ;  /* 0x0000000c0d0e7389 */ /* 0x00046400000c000b */
[----:B-1234-:R-:W-:Y:S01]  /*ccb0*/  ENDCOLLECTIVE ;  /* 0x000000000000791b */ /* 0x01efe20003800000 */
.L_x_10602:
[----:B------:R-:W-:Y:S05]  /*ccc0*/  BSYNC B0 ;  /* 0x0000000000007941 */ /* 0x000fea0003800000 */
.L_x_10601:
[----:B------:R-:W-:Y:S05]  /*ccd0*/  BRA `(.L_x_10603) ;  /* 0xfffffff4003c7947 */ /* 0x000fea000383ffff */
.L_x_10577:
[----:B-1----:R1:W2:Y:S02]  /*cce0*/  SYNCS.PHASECHK.TRANS64.TRYWAIT P0, [R7+URZ+0x22820], R0 ;  /* 0x02282000070075a7 */ /* 0x0022a4000800017f */
[----:B--2---:R-:W-:Y:S05]  /*ccf0*/  @!P0 NANOSLEEP.SYNCS 0x989680 ;  /* 0x009896800000895d */ /* 0x004fea0003900000 */
[----:B------:R-:W2:Y:S02]  /*cd00*/  @!P0 SYNCS.PHASECHK.TRANS64 P0, [R7+URZ+0x22820], R0 ;  /* 0x02282000070085a7 */ /* 0x000ea4000800007f */
[----:B--2---:R-:W-:Y:S05]  /*cd10*/  @!P0 BRA `(.L_x_10577) ;  /* 0xfffffffc00f08947 */ /* 0x004fea000383ffff */
[----:B------:R-:W-:Y:S05]  /*cd20*/  BRA `(.L_x_10604) ;  /* 0xfffffff400847947 */ /* 0x000fea000383ffff */
.L_x_10581:
[----:B-1----:R1:W2:Y:S02]  /*cd30*/  SYNCS.PHASECHK.TRANS64.TRYWAIT P0, [R5+URZ], R4 ;  /* 0x00000004050075a7 */ /* 0x0022a4000800017f */
[----:B--2---:R-:W-:Y:S05]  /*cd40*/  @!P0 NANOSLEEP.SYNCS 0x989680 ;  /* 0x009896800000895d */ /* 0x004fea0003900000 */
[----:B------:R-:W2:Y:S02]  /*cd50*/  @!P0 SYNCS.PHASECHK.TRANS64 P0, [R5+URZ], R4 ;  /* 0x00000004050085a7 */ /* 0x000ea4000800007f */
[----:B--2---:R-:W-:Y:S05]  /*cd60*/  @!P0 BRA `(.L_x_10581) ;  /* 0xfffffffc00f08947 */ /* 0x004fea000383ffff */
[----:B------:R-:W-:Y:S05]  /*cd70*/  BRA `(.L_x_10605) ;  /* 0xfffffff400d87947 */ /* 0x000fea000383ffff */
.L_x_10582:
[----:B--2---:R2:W3:Y:S02]  /*cd80*/  SYNCS.PHASECHK.TRANS64.TRYWAIT P0, [R3+URZ], R0 ;  /* 0x00000000030075a7 */ /* 0x0044e4000800017f */
[----:B---3--:R-:W-:Y:S05]  /*cd90*/  @!P0 NANOSLEEP.SYNCS 0x989680 ;  /* 0x009896800000895d */ /* 0x008fea0003900000 */
[----:B------:R-:W3:Y:S02]  /*cda0*/  @!P0 SYNCS.PHASECHK.TRANS64 P0, [R3+URZ], R0 ;  /* 0x00000000030085a7 */ /* 0x000ee4000800007f */
[----:B---3--:R-:W-:Y:S05]  /*cdb0*/  @!P0 BRA `(.L_x_10582) ;  /* 0xfffffffc00f08947 */ /* 0x008fea000383ffff */
[----:B------:R-:W-:Y:S05]  /*cdc0*/  BRA `(.L_x_10606) ;  /* 0xfffffff400cc7947 */ /* 0x000fea000383ffff */
.L_x_10584:
[----:B-1----:R1:W2:Y:S02]  /*cdd0*/  SYNCS.PHASECHK.TRANS64.TRYWAIT P0, [R5+URZ], R4 ;  /* 0x00000004050075a7 */ /* 0x0022a4000800017f */
[----:B--2---:R-:W-:Y:S05]  /*cde0*/  @!P0 NANOSLEEP.SYNCS 0x989680 ;  /* 0x009896800000895d */ /* 0x004fea0003900000 */
[----:B------:R-:W2:Y:S02]  /*cdf0*/  @!P0 SYNCS.PHASECHK.TRANS64 P0, [R5+URZ], R4 ;  /* 0x00000004050085a7 */ /* 0x000ea4000800007f */
[----:B--2---:R-:W-:Y:S05]  /*ce00*/  @!P0 BRA `(.L_x_10584) ;  /* 0xfffffffc00f08947 */ /* 0x004fea000383ffff */
[----:B------:R-:W-:Y:S05]  /*ce10*/  BRA `(.L_x_10607) ;  /* 0xfffffff400d07947 */ /* 0x000fea000383ffff */
.L_x_10608:
        /* <DEDUP_REMOVED lines=14> */
.L_x_11973:


//--------------------- .text._ZN7cutlass13device_kernelIN5flash11enable_sm90INS1_16FlashAttnFwdSm90INS1_25CollectiveMainloopFwdSm90ILi2EN4cute5tupleIJNS5_1CILi1EEES8_S8_EEENS6_IJNS7_ILi128EEENS7_ILi96EEENS7_ILi64EEEEEELi256ENS_6half_tEfNS_4arch4Sm90ELb1ELb0ELb0ELb0ELb0ELb0ELb1ELb1ELb0ELb0ELb0ELb0EEENS1_21CollectiveEpilogueFwdINS6_IJSA_NS7_ILi256EEESB_EEES9_SE_SG_Li256ELb0ELb0ELb0ELb0EEENS1_30DynamicPersistentTileSchedulerILi256ELi32ELb0ELb0ELb1EEEEEEEEEvNT_6ParamsE --------------------------
	.section	.text._ZN7cutlass13device_kernelIN5flash11enable_sm90INS1_16FlashAttnFwdSm90INS1_25CollectiveMainloopFwdSm90ILi2EN4cute5tupleIJNS5_1CILi1EEES8_S8_EEENS6_IJNS7_ILi128EEENS7_ILi96EEENS7_ILi64EEEEEELi256ENS_6half_tEfNS_4arch4Sm90ELb1ELb0ELb0ELb0ELb0ELb0ELb1ELb1ELb0ELb0ELb0ELb0EEENS1_21CollectiveEpilogueFwdINS6_IJSA_NS7_ILi256EEESB_EEES9_SE_SG_Li256ELb0ELb0ELb0ELb0EEENS1_30DynamicPersistentTileSchedulerILi256ELi32ELb0ELb0ELb1EEEEEEEEEvNT_6ParamsE,"ax",@progbits
	.align	128
.text._ZN7cutlass13device_kernelIN5flash11enable_sm90INS1_16FlashAttnFwdSm90INS1_25CollectiveMainloopFwdSm90ILi2EN4cute5tupleIJNS5_1CILi1EEES8_S8_EEENS6_IJNS7_ILi128EEENS7_ILi96EEENS7_ILi64EEEEEELi256ENS_6half_tEfNS_4arch4Sm90ELb1ELb0ELb0ELb0ELb0ELb0ELb1ELb1ELb0ELb0ELb0ELb0EEENS1_21CollectiveEpilogueFwdINS6_IJSA_NS7_ILi256EEESB_EEES9_SE_SG_Li256ELb0ELb0ELb0ELb0EEENS1_30DynamicPersistentTileSchedulerILi256ELi32ELb0ELb0ELb1EEEEEEEEEvNT_6ParamsE:
        .type           _ZN7cutlass13device_kernelIN5flash11enable_sm90INS1_16FlashAttnFwdSm90INS1_25CollectiveMainloopFwdSm90ILi2EN4cute5tupleIJNS5_1CILi1EEES8_S8_EEENS6_IJNS7_ILi128EEENS7_ILi96EEENS7_ILi64EEEEEELi256ENS_6half_tEfNS_4arch4Sm90ELb1ELb0ELb0ELb0ELb0ELb0ELb1ELb1ELb0ELb0ELb0ELb0EEENS1_21CollectiveEpilogueFwdINS6_IJSA_NS7_ILi256EEESB_EEES9_SE_SG_Li256ELb0ELb0ELb0ELb0EEENS1_30DynamicPersistentTileSchedulerILi256ELi32ELb0ELb0ELb1EEEEEEEEEvNT_6ParamsE,@function
        .size           _ZN7cutlass13device_kernelIN5flash11enable_sm90INS1_16FlashAttnFwdSm90INS1_25CollectiveMainloopFwdSm90ILi2EN4cute5tupleIJNS5_1CILi1EEES8_S8_EEENS6_IJNS7_ILi128EEENS7_ILi96EEENS7_ILi64EEEEEELi256ENS_6half_tEfNS_4arch4Sm90ELb1ELb0ELb0ELb0ELb0ELb0ELb1ELb1ELb0ELb0ELb0ELb0EEENS1_21CollectiveEpilogueFwdINS6_IJSA_NS7_ILi256EEESB_EEES9_SE_SG_Li256ELb0ELb0ELb0ELb0EEENS1_30DynamicPersistentTileSchedulerILi256ELi32ELb0ELb0ELb1EEEEEEEEEvNT_6ParamsE,(.L_x_11974 - _ZN7cutlass13device_kernelIN5flash11enable_sm90INS1_16FlashAttnFwdSm90INS1_25CollectiveMainloopFwdSm90ILi2EN4cute5tupleIJNS5_1CILi1EEES8_S8_EEENS6_IJNS7_ILi128EEENS7_ILi96EEENS7_ILi64EEEEEELi256ENS_6half_tEfNS_4arch4Sm90ELb1ELb0ELb0ELb0ELb0ELb0ELb1ELb1ELb0ELb0ELb0ELb0EEENS1_21CollectiveEpilogueFwdINS6_IJSA_NS7_ILi256EEESB_EEES9_SE_SG_Li256ELb0ELb0ELb0ELb0EEENS1_30DynamicPersistentTileSchedulerILi256ELi32ELb0ELb0ELb1EEEEEEEEEvNT_6ParamsE)
        .other          _ZN7cutlass13device_kernelIN5flash11enable_sm90INS1_16FlashAttnFwdSm90INS1_25CollectiveMainloopFwdSm90ILi2EN4cute5tupleIJNS5_1CILi1EEES8_S8_EEENS6_IJNS7_ILi128EEENS7_ILi96EEENS7_ILi64EEEEEELi256ENS_6half_tEfNS_4arch4Sm90ELb1ELb0ELb0ELb0ELb0ELb0ELb1ELb1ELb0ELb0ELb0ELb0EEENS1_21CollectiveEpilogueFwdINS6_IJSA_NS7_ILi256EEESB_EEES9_SE_SG_Li256ELb0ELb0ELb0ELb0EEENS1_30DynamicPersistentTileSchedulerILi256ELi32ELb0ELb0ELb1EEEEEEEEEvNT_6ParamsE,@"STO_CUDA_ENTRY STV_DEFAULT"
_ZN7cutlass13device_kernelIN5flash11enable_sm90INS1_16FlashAttnFwdSm90INS1_25CollectiveMainloopFwdSm90ILi2EN4cute5tupleIJNS5_1CILi1EEES8_S8_EEENS6_IJNS7_ILi128EEENS7_ILi96EEENS7_ILi64EEEEEELi256ENS_6half_tEfNS_4arch4Sm90ELb1ELb0ELb0ELb0ELb0ELb0ELb1ELb1ELb0ELb0ELb0ELb0EEENS1_21CollectiveEpilogueFwdINS6_IJSA_NS7_ILi256EEESB_EEES9_SE_SG_Li256ELb0ELb0ELb0ELb0EEENS1_30DynamicPersistentTileSchedulerILi256ELi32ELb0ELb0ELb1EEEEEEEEEvNT_6ParamsE:
        /* <DEDUP_REMOVED lines=26> */
.L_x_10610:
[----:B------:R-:W-:Y:S05]  /*01a0*/  BSYNC B0 ;  /* 0x0000000000007941 */ /* 0x000fea0003800000 */
.L_x_10609:
        /* <DEDUP_REMOVED lines=38> */
.L_x_10611:
        /* <DEDUP_REMOVED lines=22> */
.L_x_10612:
        /* <DEDUP_REMOVED lines=18> */
.L_x_10613:
        /* <DEDUP_REMOVED lines=22> */
.L_x_10614:
        /* <DEDUP_REMOVED lines=22> */
.L_x_10615:
[----:B---3--:R-:W-:Y:S01]  /*0950*/  ISETP.NE.AND P0, PT, R2, RZ, PT ;  /* 0x000000ff0200720c */ /* 0x008fe20003f05270 */
[----:B------:R-:W-:Y:S01]  /*0960*/  IMAD.MOV.U32 R2, RZ, RZ, 0x1 ;  /* 0x00000001ff027424 */ /* 0x000fe200078e00ff */
[----:B------:R-:W-:Y:S01]  /*0970*/  NOP ;  /* 0x0000000000007918 */ /* 0x000fe20000000000 */
[----:B------:R-:W-:-:S03]  /*0980*/  ULDC.64 UR46, c[0x0][0x208] ;  /* 0x00008200002e7ab9 */ /* 0x000fc60000000a00 */
[----:B------:R-:W-:-:S05]  /*0990*/  SEL R2, R2, 0x2, !P0 ;  /* 0x0000000202027807 */ /* 0x000fca0004000000 */
[----:B------:R3:W-:Y:S01]  /*09a0*/  STL [R1+0x8], R2 ;  /* 0x0000080201007387 */ /* 0x0007e20000100800 */
[----:B-12-4-:R-:W-:Y:S06]  /*09b0*/  BAR.SYNC.DEFER_BLOCKING 0x0 ;  /* 0x0000000000007b1d */ /* 0x016fec0000010000 */
[----:B------:R-:W-:Y:S05]  /*09c0*/  @!P0 BRA `(.L_x_10616) ;  /* 0x000000a400dc8947 */ /* 0x000fea0003800000 */
.L_x_10617:
[----:B------:R-:W-:-:S08]  /*09d0*/  NOP ;  /* 0x0000000000007918 */ /* 0x000fd00000000000 */
[----:B------:R-:W1:Y:S02]  /*09e0*/  USETMAXREG.TRY_ALLOC.CTAPOOL UP0, 0xf0 ;  /* 0x000000f0000079c8 */ /* 0x000e640008000600 */
[----:B-1----:R-:W-:-:S13]  /*09f0*/  PLOP3.LUT P0, PT, PT, PT, UP0, 0x80, 0x0 ;  /* 0x000000000000781c */ /* 0x002fda0003f0f008 */
[----:B------:R-:W-:Y:S05]  /*0a00*/  @!P0 BRA `(.L_x_10617) ;  /* 0xfffffffc00f08947 */ /* 0x000fea000383ffff */
[----:B------:R-:W1:Y:S01]  /*0a10*/  S2R R0, SR_TID.X ;  /* 0x0000000000007919 */ /* 0x000e620000002100 */
[----:B------:R-:W2:Y:S08]  /*0a20*/  S2UR UR7, SR_CTAID.X ;  /* 0x00000000000779c3 */ /* 0x000eb00000002500 */
[----:B------:R-:W-:Y:S08]  /*0a30*/  BAR.ARV 0x4, 0x120 ;  /* 0x0104800000007b1d */ /* 0x000ff00000002000 */
[----:B------:R-:W-:Y:S06]  /*0a40*/  BAR.ARV 0x8, 0x120 ;  /* 0x0204800000007b1d */ /* 0x000fec0000002000 */
[----:B-1----:R-:W-:-:S04]  /*0a50*/  SHF.R.U32.HI R0, RZ, 0x7, R0 ;  /* 0x00000007ff007819 */ /* 0x002fc80000011600 */
[----:B------:R-:W-:Y:S02]  /*0a60*/  ISETP.NE.AND P0, PT, R0, 0x1, PT ;  /* 0x000000010000780c */ /* 0x000fe40003f05270 */
[----:B------:R-:W2:Y:S11]  /*0a70*/  LDC R0, c[0x0][0xea8] ;  /* 0x0003aa00ff007b82 */ /* 0x000eb60000000800 */
[----:B------:R-:W-:Y:S06]  /*0a80*/  @!P0 BAR.ARV 0x9, 0x100 ;  /* 0x0244000000008b1d */ /* 0x000fec0000002000 */
[----:B--2---:R-:W-:-:S13]  /*0a90*/  ISETP.LE.AND P0, PT, R0, UR7, PT ;  /* 0x0000000700007c0c */ /* 0x004fda000bf03270 */
[----:B------:R-:W-:Y:S05]  /*0aa0*/  @P0 EXIT ;  /* 0x000000000000094d */ /* 0x000fea0003800000 */
[----:B------:R-:W2:Y:S01]  /*0ab0*/  LDL.LU R11, [R1+0x8] ;  /* 0x00000800010b7983 */ /* 0x000ea20000300800 */
[----:B---3--:R-:W1:Y:S01]  /*0ac0*/  S2R R2, SR_TID.X ;  /* 0x0000000000027919 */ /* 0x008e620000002100 */
[----:B------:R-:W3:Y:S08]  /*0ad0*/  S2UR UR4, SR_CgaCtaId ;  /* 0x00000000000479c3 */ /* 0x000ef00000008800 */
[----:B------:R-:W4:Y:S01]  /*0ae0*/  S2UR UR6, SR_SWINHI ;  /* 0x00000000000679c3 */ /* 0x000f220000002f00 */
[----:B-1----:R-:W-:-:S05]  /*0af0*/  VIADD R225, R2, 0xffffff80 ;  /* 0xffffff8002e17836 */ /* 0x002fca0000000000 */
[----:B------:R-:W-:-:S04]  /*0b00*/  SHF.R.S32.HI R0, RZ, 0x1f, R225 ;  /* 0x0000001fff007819 */ /* 0x000fc800000114e1 */
[----:B------:R-:W-:-:S04]  /*0b10*/  LEA.HI R2, R0, R225, RZ, 0x7 ;  /* 0x000000e100027211 */ /* 0x000fc800078f38ff */
[----:B------:R-:W-:Y:S02]  /*0b20*/  LOP3.LUT R4, R2, 0xffffff80, RZ, 0xc0, !PT ;  /* 0xffffff8002047812 */ /* 0x000fe400078ec0ff */
[----:B------:R-:W-:-:S03]  /*0b30*/  LEA.HI R3, R0, R225, RZ, 0x4 ;  /* 0x000000e100037211 */ /* 0x000fc600078f20ff */
[----:B------:R-:W-:Y:S01]  /*0b40*/  IMAD.IADD R222, R225, 0x1, -R4 ;  /* 0x00000001e1de7824 */ /* 0x000fe200078e0a04 */
[----:B------:R-:W-:Y:S02]  /*0b50*/  LEA.HI R4, R0, R225, RZ, 0x5 ;  /* 0x000000e100047211 */ /* 0x000fe400078f28ff */
[----:B------:R-:W-:Y:S02]  /*0b60*/  SHF.R.S32.HI R6, RZ, 0x4, R3 ;  /* 0x00000004ff067819 */ /* 0x000fe40000011403 */
[----:B------:R-:W-:Y:S02]  /*0b70*/  SHF.R.S32.HI R7, RZ, 0x1f, R222 ;  /* 0x0000001fff077819 */ /* 0x000fe400000114de */
[----:B------:R-:W-:Y:S02]  /*0b80*/  SHF.R.S32.HI R5, RZ, 0x5, R4 ;  /* 0x00000005ff057819 */ /* 0x000fe40000011404 */
[C---:B------:R-:W-:Y:S02]  /*0b90*/  LOP3.LUT R4, R3.reuse, 0x3fffff0, RZ, 0xc0, !PT ;  /* 0x03fffff003047812 */ /* 0x040fe400078ec0ff */
[----:B------:R-:W-:-:S02]  /*0ba0*/  LEA.HI R3, R3, R6, RZ, 0x1 ;  /* 0x0000000603037211 */ /* 0x000fc400078f08ff */
[-C--:B------:R-:W-:Y:S02]  /*0bb0*/  LEA.HI R8, R7, R222.reuse, RZ, 0x2 ;  /* 0x000000de07087211 */ /* 0x080fe400078f10ff */
[----:B------:R-:W-:Y:S02]  /*0bc0*/  LOP3.LUT R3, R3, 0x1ffffffe, RZ, 0xc0, !PT ;  /* 0x1ffffffe03037812 */ /* 0x000fe400078ec0ff */
[--C-:B------:R-:W-:Y:S02]  /*0bd0*/  SHF.R.S32.HI R9, RZ, 0x2, R8.reuse ;  /* 0x00000002ff097819 */ /* 0x100fe40000011408 */
[----:B------:R-:W-:Y:S01]  /*0be0*/  SHF.R.S32.HI R10, RZ, 0x1f, R8 ;  /* 0x0000001fff0a7819 */ /* 0x000fe20000011408 */
[----:B------:R-:W-:Y:S01]  /*0bf0*/  IMAD.IADD R6, R6, 0x1, -R3 ;  /* 0x0000000106067824 */ /* 0x000fe200078e0a03 */
[----:B------:R-:W-:Y:S01]  /*0c00*/  SHF.R.S32.HI R3, RZ, 0x7, R2 ;  /* 0x00000007ff037819 */ /* 0x000fe20000011402 */
[----:B------:R-:W-:Y:S01]  /*0c10*/  IMAD.IADD R4, R225, 0x1, -R4 ;  /* 0x00000001e1047824 */ /* 0x000fe200078e0a04 */
[----:B------:R-:W-:Y:S01]  /*0c20*/  LEA.HI R10, R10, R9, RZ, 0x3 ;  /* 0x000000090a0a7211 */ /* 0x000fe200078f18ff */
[----:B------:R-:W-:Y:S01]  /*0c30*/  UMOV UR39, 0x400 ;  /* 0x0000040000277882 */ /* 0x000fe20000000000 */
[----:B------:R-:W-:Y:S01]  /*0c40*/  LEA.HI R2, R2, R3, RZ, 0x1 ;  /* 0x0000000302027211 */ /* 0x000fe200078f08ff */
[----:B---3--:R-:W-:Y:S01]  /*0c50*/  ULEA UR39, UR4, UR39, 0x18 ;  /* 0x0000002704277291 */ /* 0x008fe2000f8ec03f */
[----:B------:R-:W-:Y:S01]  /*0c60*/  LOP3.LUT R10, R10, 0xfffffff8, RZ, 0xc0, !PT ;  /* 0xfffffff80a0a7812 */ /* 0x000fe200078ec0ff */
[----:B------:R-:W-:Y:S01]  /*0c70*/  IMAD R5, R5, 0x10, R4 ;  /* 0x0000001005057824 */ /* 0x000fe200078e0204 */
[----:B------:R-:W-:-:S02]  /*0c80*/  LEA.HI R7, R7, R222, RZ, 0x5 ;  /* 0x000000de07077211 */ /* 0x000fc400078f28ff */
[----:B------:R-:W-:Y:S01]  /*0c90*/  LEA.HI R0, R0, R225, RZ, 0x3 ;  /* 0x000000e100007211 */ /* 0x000fe200078f18ff */
[----:B------:R-:W-:Y:S01]  /*0ca0*/  IMAD R5, R5, 0x8, R6 ;  /* 0x0000000805057824 */ /* 0x000fe200078e0206 */
[----:B------:R-:W-:Y:S01]  /*0cb0*/  LOP3.LUT R2, R2, 0x3fffffe, RZ, 0xc0, !PT ;  /* 0x03fffffe02027812 */ /* 0x000fe200078ec0ff */
[----:B------:R-:W-:Y:S01]  /*0cc0*/  IMAD.IADD R10, R9, 0x1, -R10 ;  /* 0x00000001090a7824 */ /* 0x000fe200078e0a0a */
[----:B------:R-:W-:Y:S02]  /*0cd0*/  SHF.R.S32.HI R7, RZ, 0x5, R7 ;  /* 0x00000005ff077819 */ /* 0x000fe40000011407 */
[----:B------:R-:W-:Y:S01]  /*0ce0*/  LOP3.LUT R0, R0, 0x1ffffff8, RZ, 0xc0, !PT ;  /* 0x1ffffff800007812 */ /* 0x000fe200078ec0ff */
[----:B------:R-:W-:Y:S01]  /*0cf0*/  UMOV UR4, UR39 ;  /* 0x0000002700047c82 */ /* 0x000fe20008000000 */
[----:B----4-:R-:W-:Y:S01]  /*0d00*/  UMOV UR5, UR6 ;  /* 0x0000000600057c82 */ /* 0x010fe20008000000 */
[----:B------:R-:W-:Y:S01]  /*0d10*/  LOP3.LUT R9, R8, 0x7ffffffc, RZ, 0xc0, !PT ;  /* 0x7ffffffc08097812 */ /* 0x000fe200078ec0ff */
[----:B------:R-:W-:-:S02]  /*0d20*/  IMAD.U32 R202, RZ, RZ, UR4 ;  /* 0x00000004ffca7e24 */ /* 0x000fc4000f8e00ff */
[----:B------:R-:W-:Y:S02]  /*0d30*/  IMAD.U32 R203, RZ, RZ, UR5 ;  /* 0x00000005ffcb7e24 */ /* 0x000fe4000f8e00ff */
[----:B------:R-:W-:Y:S02]  /*0d40*/  IMAD.SHL.U32 R5, R5, 0x8, RZ ;  /* 0x0000000805057824 */ /* 0x000fe400078e00ff */
[----:B------:R-:W-:Y:S02]  /*0d50*/  IMAD.IADD R2, R3, 0x1, -R2 ;  /* 0x0000000103027824 */ /* 0x000fe400078e0a02 */
[----:B------:R-:W-:Y:S02]  /*0d60*/  IMAD R7, R7, 0x10, R10 ;  /* 0x0000001007077824 */ /* 0x000fe400078e020a */
[----:B------:R-:W-:Y:S02]  /*0d70*/  IMAD.IADD R0, R225, 0x1, -R0 ;  /* 0x00000001e1007824 */ /* 0x000fe400078e0a00 */
[----:B------:R-:W-:-:S02]  /*0d80*/  IMAD.IADD R222, R222, 0x1, -R9 ;  /* 0x00000001dede7824 */ /* 0x000fc400078e0a09 */
[----:B------:R-:W-:Y:S01]  /*0d90*/  IMAD.WIDE R202, R5, 0x2, R202 ;  /* 0x0000000205ca7825 */ /* 0x000fe200078e02ca */
[----:B------:R-:W-:-:S03]  /*0da0*/  UMOV UR4, UR7 ;  /* 0x0000000700047c82 */ /* 0x000fc60008000000 */
[----:B------:R-:W-:Y:S02]  /*0db0*/  IMAD R223, R2, 0x40, R7 ;  /* 0x0000004002df7824 */ /* 0x000fe400078e0207 */
[----:B------:R-:W-:Y:S02]  /*0dc0*/  IMAD.MOV.U32 R224, RZ, RZ, RZ ;  /* 0x000000ffffe07224 */ /* 0x000fe400078e00ff */
[----:B------:R-:W-:Y:S01]  /*0dd0*/  IMAD.SHL.U32 R218, R0, 0x8, RZ ;  /* 0x0000000800da7824 */ /* 0x000fe200078e00ff */
[----:B------:R-:W-:Y:S01]  /*0de0*/  ULDC.64 UR60, c[0x0][0x198] ;  /* 0x00006600003c7ab9 */ /* 0x000fe20000000a00 */
[----:B------:R-:W-:Y:S01]  /*0df0*/  UMOV UR37, URZ ;  /* 0x0000003f00257c82 */ /* 0x000fe20008000000 */
[----:B------:R-:W-:Y:S01]  /*0e00*/  UMOV UR36, URZ ;  /* 0x0000003f00247c82 */ /* 0x000fe20008000000 */
[----:B--2---:R-:W-:-:S07]  /*0e10*/  LOP3.LUT R217, R11, 0x1, RZ, 0xfc, !PT ;  /* 0x000000010bd97812 */ /* 0x004fce00078efcff */
.L_x_10665:
        /* <DEDUP_REMOVED lines=20> */
.L_x_10618:
[----:B------:R-:W-:Y:S01]  /*0f60*/  ULDC UR6, c[0x0][0xec4] ;  /* 0x0003b10000067ab9 */ /* 0x000fe20000000800 */
[----:B------:R-:W-:Y:S01]  /*0f70*/  UMOV UR40, UR7 ;  /* 0x0000000700287c82 */ /* 0x000fe20008000000 */
[----:B------:R-:W-:-:S11]  /*0f80*/  UISETP.NE.AND UP0, UPT, UR6, 0x1, UPT ;  /* 0x000000010600788c */ /* 0x000fd6000bf05270 */
[----:B------:R-:W-:Y:S02]  /*0f90*/  @UP0 ULDC.64 UR10, c[0x0][0xec8] ;  /* 0x0003b200000a0ab9 */ /* 0x000fe40000000a00 */
[----:B------:R-:W-:-:S04]  /*0fa0*/  UIMAD.WIDE.U32 UR4, UR7, UR10, URZ ;  /* 0x0000000a070472a5 */ /* 0x000fc8000f8e003f */
[----:B------:R-:W-:-:S04]  /*0fb0*/  @UP0 USHF.R.U32.HI UR40, URZ, UR11, UR5 ;  /* 0x0000000b3f280299 */ /* 0x000fc80008011605 */
[----:B------:R-:W-:-:S12]  /*0fc0*/  UIMAD UR4, UR40, UR6, URZ ;  /* 0x00000006280472a4 */ /* 0x000fd8000f8e023f */
.L_x_10619:
[----:B------:R-:W1:Y:S01]  /*0fd0*/  LDC R0, c[0x0][0x288] ;  /* 0x0000a200ff007b82 */ /* 0x000e620000000800 */
[----:B------:R-:W-:Y:S01]  /*0fe0*/  ULOP3.LUT UR5, URZ, UR40, URZ, 0x33, !UPT ;  /* 0x000000283f057292 */ /* 0x000fe2000f8e333f */
[----:B------:R-:W-:Y:S01]  /*0ff0*/  PLOP3.LUT P0, PT, PT, PT, PT, 0x80, 0x0 ;  /* 0x000000000000781c */ /* 0x000fe20003f0f070 */
[----:B------:R-:W-:Y:S01]  /*1000*/  ULDC UR6, c[0x0][0xeac] ;  /* 0x0003ab0000067ab9 */ /* 0x000fe20000000800 */
[----:B------:R-:W-:Y:S01]  /*1010*/  ULDC.64 UR10, c[0x0][0x3f8] ;  /* 0x0000fe00000a7ab9 */ /* 0x000fe20000000a00 */
[----:B------:R-:W-:Y:S01]  /*1020*/  UIADD3 UR5, UR5, UR6, URZ ;  /* 0x0000000605057290 */ /* 0x000fe2000fffe03f */
[----:B------:R-:W-:Y:S01]  /*1030*/  IMAD.MOV.U32 R150, RZ, RZ, RZ ;  /* 0x000000ffff967224 */ /* 0x000fe200078e00ff */
[----:B------:R-:W-:Y:S01]  /*1040*/  UISETP.NE.U32.AND UP0, UPT, UR10, URZ, UPT ;  /* 0x0000003f0a00728c */ /* 0x000fe2000bf05070 */
[----:B------:R-:W2:Y:S01]  /*1050*/  LDC R158, c[0x0][0x2e0] ;  /* 0x0000b800ff9e7b82 */ /* 0x000ea20000000800 */
[----:B------:R-:W-:Y:S01]  /*1060*/  USHF.L.U32 UR42, UR5, 0x7, URZ ;  /* 0x00000007052a7899 */ /* 0x000fe2000800063f */
[----:B------:R-:W-:Y:S01]  /*1070*/  CS2R R148, SRZ ;  /* 0x0000000000947805 */ /* 0x000fe2000001ff00 */
[----:B------:R-:W-:Y:S01]  /*1080*/  UISETP.NE.AND.EX UP0, UPT, UR11, URZ, UPT, UP0 ;  /* 0x0000003f0b00728c */ /* 0x000fe2000bf05300 */
[----:B------:R-:W-:Y:S01]  /*1090*/  CS2R R146, SRZ ;  /* 0x0000000000927805 */ /* 0x000fe2000001ff00 */
[----:B------:R-:W-:Y:S01]  /*10a0*/  ULDC UR6, c[0x0][0x404] ;  /* 0x0001010000067ab9 */ /* 0x000fe20000000800 */
[----:B------:R-:W-:Y:S01]  /*10b0*/  ULDC UR43, c[0x0][0xeb8] ;  /* 0x0003ae00002b7ab9 */ /* 0x000fe20000000800 */
[----:B------:R-:W-:Y:S01]  /*10c0*/  USEL UR5, UR6, 0x1, UP0 ;  /* 0x0000000106057887 */ /* 0x000fe20008000000 */
[----:B------:R-:W-:Y:S01]  /*10d0*/  IMAD.U32 R221, RZ, RZ, UR42 ;  /* 0x0000002affdd7e24 */ /* 0x000fe2000f8e00ff */
[----:B------:R-:W-:Y:S01]  /*10e0*/  UISETP.NE.AND UP0, UPT, UR43, 0x1, UPT ;  /* 0x000000012b00788c */ /* 0x000fe2000bf05270 */
[----:B------:R-:W-:Y:S01]  /*10f0*/  CS2R R144, SRZ ;  /* 0x0000000000907805 */ /* 0x000fe2000001ff00 */
[----:B------:R-:W-:Y:S01]  /*1100*/  UIADD3 UR4, UR7, -UR4, URZ ;  /* 0x8000000407047290 */ /* 0x000fe2000fffe03f */
[----:B------:R-:W-:-:S02]  /*1110*/  CS2R R142, SRZ ;  /* 0x00000000008e7805 */ /* 0x000fc4000001ff00 */
[----:B------:R-:W-:Y:S02]  /*1120*/  CS2R R140, SRZ ;  /* 0x00000000008c7805 */ /* 0x000fe4000001ff00 */
[----:B------:R-:W-:Y:S02]  /*1130*/  CS2R R138, SRZ ;  /* 0x00000000008a7805 */ /* 0x000fe4000001ff00 */
[----:B------:R-:W-:Y:S02]  /*1140*/  CS2R R136, SRZ ;  /* 0x0000000000887805 */ /* 0x000fe4000001ff00 */
[----:B-1----:R-:W-:Y:S02]  /*1150*/  IADD3 R3, R221, 0xdf, -R0 ;  /* 0x000000dfdd037810 */ /* 0x002fe40007ffe800 */
[----:B------:R-:W-:Y:S02]  /*1160*/  CS2R R134, SRZ ;  /* 0x0000000000867805 */ /* 0x000fe4000001ff00 */
[----:B------:R-:W-:-:S02]  /*1170*/  CS2R R132, SRZ ;  /* 0x0000000000847805 */ /* 0x000fc4000001ff00 */
[----:B------:R-:W-:Y:S01]  /*1180*/  CS2R R130, SRZ ;  /* 0x0000000000827805 */ /* 0x000fe2000001ff00 */
[----:B------:R-:W-:Y:S01]  /*1190*/  @UP0 ULDC UR6, c[0x0][0xec0] ;  /* 0x0003b00000060ab9 */ /* 0x000fe20000000800 */
[----:B------:R-:W-:Y:S02]  /*11a0*/  CS2R R128, SRZ ;  /* 0x0000000000807805 */ /* 0x000fe4000001ff00 */
[----:B------:R-:W-:Y:S02]  /*11b0*/  CS2R R126, SRZ ;  /* 0x00000000007e7805 */ /* 0x000fe4000001ff00 */
[----:B------:R-:W-:Y:S01]  /*11c0*/  CS2R R124, SRZ ;  /* 0x00000000007c7805 */ /* 0x000fe2000001ff00 */
[----:B--2---:R-:W-:Y:S01]  /*11d0*/  IMAD R158, R158, UR5, RZ ;  /* 0x000000059e9e7c24 */ /* 0x004fe2000f8e02ff */
[----:B------:R-:W-:Y:S01]  /*11e0*/  ULDC UR5, c[0x0][0xec4] ;  /* 0x0003b10000057ab9 */ /* 0x000fe20000000800 */
[----:B------:R-:W-:Y:S01]  /*11f0*/  CS2R R122, SRZ ;  /* 0x00000000007a7805 */ /* 0x000fe2000001ff00 */
[----:B------:R-:W-:Y:S01]  /*1200*/  UIMAD UR8, UR8, UR5, UR4 ;  /* 0x00000005080872a4 */ /* 0x000fe2000f8e0204 */
[C---:B------:R-:W-:Y:S01]  /*1210*/  VIADD R0, R158.reuse, 0x5f ;  /* 0x0000005f9e007836 */ /* 0x040fe20000000000 */
[----:B------:R-:W-:Y:S01]  /*1220*/  CS2R R120, SRZ ;  /* 0x0000000000787805 */ /* 0x000fe2000001ff00 */
[----:B------:R-:W-:Y:S01]  /*1230*/  IMAD.IADD R3, R158, 0x1, R3 ;  /* 0x000000019e037824 */ /* 0x000fe200078e0203 */
[----:B------:R-:W-:Y:S01]  /*1240*/  @UP0 ULDC UR4, c[0x0][0xebc] ;  /* 0x0003af0000040ab9 */ /* 0x000fe20000000800 */
[----:B------:R-:W-:Y:S01]  /*1250*/  IMAD.HI R0, R0, 0x2aaaaaab, RZ ;  /* 0x2aaaaaab00007827 */ /* 0x000fe200078e02ff */
[----:B------:R-:W-:Y:S01]  /*1260*/  UIMAD.WIDE.U32 UR4, UR8, UR4, URZ ;  /* 0x00000004080472a5 */ /* 0x000fe2000f8e003f */
[----:B------:R-:W-:Y:S01]  /*1270*/  CS2R R118, SRZ ;  /* 0x0000000000767805 */ /* 0x000fe2000001ff00 */
[----:B------:R-:W-:Y:S01]  /*1280*/  UMOV UR44, UR8 ;  /* 0x00000008002c7c82 */ /* 0x000fe20008000000 */
[----:B------:R-:W-:Y:S01]  /*1290*/  IMAD.HI R2, R3, 0x2aaaaaab, RZ ;  /* 0x2aaaaaab03027827 */ /* 0x000fe200078e02ff */
[----:B------:R-:W-:Y:S01]  /*12a0*/  SHF.R.U32.HI R3, RZ, 0x1f, R0 ;  /* 0x0000001fff037819 */ /* 0x000fe20000011600 */
[----:B------:R-:W-:Y:S01]  /*12b0*/  @UP0 USHF.R.U32.HI UR44, URZ, UR6, UR5 ;  /* 0x000000063f2c0299 */ /* 0x000fe20008011605 */
[----:B------:R-:W-:-:S02]  /*12c0*/  CS2R R116, SRZ ;  /* 0x0000000000747805 */ /* 0x000fc4000001ff00 */
[----:B------:R-:W-:Y:S02]  /*12d0*/  CS2R R114, SRZ ;  /* 0x0000000000727805 */ /* 0x000fe4000001ff00 */
[----:B------:R-:W-:Y:S01]  /*12e0*/  SHF.R.U32.HI R5, RZ, 0x1f, R2 ;  /* 0x0000001fff057819 */ /* 0x000fe20000011602 */
[----:B------:R-:W-:Y:S01]  /*12f0*/  UIADD3 UR4, -UR44, URZ, URZ ;  /* 0x0000003f2c047290 */ /* 0x000fe2000fffe13f */
[----:B------:R-:W-:Y:S01]  /*1300*/  LEA.HI.SX32 R3, R0, R3, 0x1c ;  /* 0x0000000300037211 */ /* 0x000fe200078fe2ff */
[----:B------:R-:W-:Y:S01]  /*1310*/  IMAD.MOV.U32 R0, RZ, RZ, RZ ;  /* 0x000000ffff007224 */ /* 0x000fe200078e00ff */
[----:B------:R-:W-:Y:S01]  /*1320*/  LEA.HI.SX32 R2, R2, R5, 0x1c ;  /* 0x0000000502027211 */ /* 0x000fe200078fe2ff */
[----:B------:R-:W-:Y:S01]  /*1330*/  UIMAD UR43, UR43, UR4, UR8 ;  /* 0x000000042b2b72a4 */ /* 0x000fe2000f8e0208 */
[----:B------:R-:W-:Y:S02]  /*1340*/  CS2R R112, SRZ ;  /* 0x0000000000707805 */ /* 0x000fe4000001ff00 */
[----:B------:R-:W-:-:S02]  /*1350*/  CS2R R110, SRZ ;  /* 0x00000000006e7805 */ /* 0x000fc4000001ff00 */
[----:B------:R-:W-:Y:S02]  /*1360*/  VIMNMX R205, R3, R2, PT ;  /* 0x0000000203cd7248 */ /* 0x000fe40003fe0100 */
[----:B------:R-:W-:Y:S02]  /*1370*/  CS2R R2, SRZ ;  /* 0x0000000000027805 */ /* 0x000fe4000001ff00 */
[----:B------:R-:W-:Y:S02]  /*1380*/  CS2R R108, SRZ ;  /* 0x00000000006c7805 */ /* 0x000fe4000001ff00 */
[----:B------:R-:W-:Y:S02]  /*1390*/  CS2R R106, SRZ ;  /* 0x00000000006a7805 */ /* 0x000fe4000001ff00 */
[----:B------:R-:W-:Y:S02]  /*13a0*/  ISETP.GE.AND P1, PT, R205, 0x1, PT ;  /* 0x00000001cd00780c */ /* 0x000fe40003f26270 */
        /* <DEDUP_REMOVED lines=32> */
[----:B------:R-:W-:-:S02]  /*15b0*/  MOV R164, RZ ;  /* 0x000000ff00a47202 */ /* 0x000fc40000000f00 */
[----:B------:R-:W-:Y:S02]  /*15c0*/  CS2R R10, SRZ ;  /* 0x00000000000a7805 */ /* 0x000fe4000001ff00 */
[----:B------:R-:W-:Y:S01]  /*15d0*/  CS2R R44, SRZ ;  /* 0x00000000002c7805 */ /* 0x000fe2000001ff00 */
[----:B------:R-:W-:Y:S01]  /*15e0*/  IMAD.MOV.U32 R166, RZ, RZ, RZ ;  /* 0x000000ffffa67224 */ /* 0x000fe200078e00ff */
[----:B------:R-:W-:Y:S02]  /*15f0*/  CS2R R8, SRZ ;  /* 0x0000000000087805 */ /* 0x000fe4000001ff00 */
[----:B------:R-:W-:Y:S02]  /*1600*/  CS2R R36, SRZ ;  /* 0x0000000000247805 */ /* 0x000fe4000001ff00 */
[----:B------:R-:W-:Y:S01]  /*1610*/  CS2R R32, SRZ ;  /* 0x0000000000207805 */ /* 0x000fe2000001ff00 */
[----:B------:R-:W-:Y:S01]  /*1620*/  IMAD.MOV.U32 R168, RZ, RZ, RZ ;  /* 0x000000ffffa87224 */ /* 0x000fe200078e00ff */
[----:B------:R-:W-:Y:S01]  /*1630*/  CS2R R6, SRZ ;  /* 0x0000000000067805 */ /* 0x000fe2000001ff00 */
[----:B------:R-:W-:Y:S01]  /*1640*/  IMAD.MOV.U32 R29, RZ, RZ, RZ ;  /* 0x000000ffff1d7224 */ /* 0x000fe200078e00ff */
[----:B------:R-:W-:Y:S01]  /*1650*/  CS2R R4, SRZ ;  /* 0x0000000000047805 */ /* 0x000fe2000001ff00 */
[----:B------:R-:W-:-:S02]  /*1660*/  IMAD.MOV.U32 R170, RZ, RZ, RZ ;  /* 0x000000ffffaa7224 */ /* 0x000fc400078e00ff */
        /* <DEDUP_REMOVED lines=14> */
[----:B------:R-:W-:Y:S02]  /*1750*/  USHF.R.U32.HI UR4, URZ, 0x4, UR5 ;  /* 0x000000043f047899 */ /* 0x000fe40008011605 */
[----:B------:R-:W-:Y:S02]  /*1760*/  UIADD3 UR5, UR5, 0xa000, URZ ;  /* 0x0000a00005057890 */ /* 0x000fe4000fffe03f */
[----:B------:R-:W-:Y:S02]  /*1770*/  ULOP3.LUT UR4, UR4, 0x3fff, URZ, 0xc0, !UPT ;  /* 0x00003fff04047892 */ /* 0x000fe4000f8ec03f */
[----:B------:R-:W-:Y:S02]  /*1780*/  USHF.R.U32.HI UR5, URZ, 0x4, UR5 ;  /* 0x000000043f057899 */ /* 0x000fe40008011605 */
[----:B------:R-:W-:Y:S02]  /*1790*/  ULOP3.LUT UR41, UR4, 0x10000, URZ, 0xfc, !UPT ;  /* 0x0001000004297892 */ /* 0x000fe4000f8efc3f */
[----:B------:R-:W-:-:S03]  /*17a0*/  ULOP3.LUT UR45, UR5, 0x3fff, URZ, 0xc0, !UPT ;  /* 0x00003fff052d7892 */ /* 0x000fc6000f8ec03f */
[----:B------:R-:W-:Y:S02]  /*17b0*/  UMOV UR5, 0x40000040 ;  /* 0x4000004000057882 */ /* 0x000fe40000000000 */
[----:B------:R-:W-:Y:S01]  /*17c0*/  UMOV UR4, UR41 ;  /* 0x0000002900047c82 */ /* 0x000fe20008000000 */
[----:B------:R-:W-:Y:S02]  /*17d0*/  IMAD.U32 R201, RZ, RZ, UR5 ;  /* 0x00000005ffc97e24 */ /* 0x000fe4000f8e00ff */
[----:B------:R-:W-:Y:S01]  /*17e0*/  IMAD.U32 R200, RZ, RZ, UR4 ;  /* 0x00000004ffc87e24 */ /* 0x000fe2000f8e00ff */
        /* <DEDUP_REMOVED lines=17> */
.L_x_10621:
[----:B------:R-:W-:Y:S01]  /*1900*/  LEA.HI R0, R224, R224, RZ, 0x1 ;  /* 0x000000e0e0007211 */ /* 0x000fe200078f08ff */
[----:B------:R-:W1:Y:S03]  /*1910*/  S2R R2, SR_TID.X ;  /* 0x0000000000027919 */ /* 0x000e660000002100 */
[----:B------:R-:W-:-:S05]  /*1920*/  LOP3.LUT R3, R0, 0xfffffffe, RZ, 0xc0, !PT ;  /* 0xfffffffe00037812 */ /* 0x000fca00078ec0ff */
[----:B------:R-:W-:-:S05]  /*1930*/  IMAD.IADD R0, R224, 0x1, -R3 ;  /* 0x00000001e0007824 */ /* 0x000fca00078e0a03 */
[----:B------:R-:W-:-:S04]  /*1940*/  SHF.L.U32 R0, R0, 0x1f, RZ ;  /* 0x0000001f00007819 */ /* 0x000fc800000006ff */
[----:B------:R-:W2:Y:S01]  /*1950*/  SYNCS.PHASECHK.TRANS64.TRYWAIT P0, [UR39+0x32400], R0 ;  /* 0x03240000ff0075a7 */ /* 0x000ea20008000167 */
[----:B-1----:R-:W-:-:S05]  /*1960*/  SHF.R.U32.HI R2, RZ, 0x7, R2 ;  /* 0x00000007ff027819 */ /* 0x002fca0000011602 */
[----:B------:R-:W-:Y:S01]  /*1970*/  VIADD R215, R2, 0x8 ;  /* 0x0000000802d77836 */ /* 0x000fe20000000000 */
[----:B--2---:R-:W-:Y:S06]  /*1980*/  @!P0 BRA `(.L_x_10622) ;  /* 0x000000c400bc8947 */ /* 0x004fec0003800000 */
.L_x_10726:
[----:B------:R-:W-:Y:S01]  /*1990*/  ISETP.NE.AND P0, PT, R217, 0x3, PT ;  /* 0x00000003d900780c */ /* 0x000fe20003f05270 */
[----:B------:R-:W-:Y:S05]  /*19a0*/  WARPSYNC.ALL ;  /* 0x0000000000007948 */ /* 0x000fea0003800000 */
[----:B------:R2:W-:Y:S07]  /*19b0*/  BAR.SYNC.DEFER_BLOCKING R215, 0x100 ;  /* 0x000400d70000751d */ /* 0x0005ee0000010000 */
[----:B------:R-:W-:Y:S05]  /*19c0*/  @!P0 BRA `(.L_x_10623) ;  /* 0x0000000000048947 */ /* 0x000fea0003800000 */
[----:B------:R-:W-:Y:S01]  /*19d0*/  BPT.TRAP 0x1 ;  /* 0x000000040000795c */ /* 0x000fe20000300000 */
.L_x_10623:
[----:B------:R-:W-:Y:S01]  /*19e0*/  ULEA UR7, UR36, UR39, 0x3 ;  /* 0x0000002724077291 */ /* 0x000fe2000f8e183f */
[----:B------:R-:W-:-:S05]  /*19f0*/  IMAD.U32 R2, RZ, RZ, UR37 ;  /* 0x00000025ff027e24 */ /* 0x000fca000f8e00ff */
[----:B------:R-:W-:-:S04]  /*1a00*/  SHF.L.U32 R2, R2, 0x1f, RZ ;  /* 0x0000001f02027819 */ /* 0x000fc800000006ff */
[----:B------:R3:W4:Y:S01]  /*1a10*/  SYNCS.PHASECHK.TRANS64.TRYWAIT P1, [UR7+0x32430], R2 ;  /* 0x03243002ff0075a7 */ /* 0x0007220008020147 */
[----:B------:R-:W-:Y:S05]  /*1a20*/  @!P0 BRA `(.L_x_10624) ;  /* 0x0000000000048947 */ /* 0x000fea0003800000 */
[----:B------:R-:W-:Y:S01]  /*1a30*/  BPT.TRAP 0x1 ;  /* 0x000000040000795c */ /* 0x000fe20000300000 */
.L_x_10624:
[----:B----4-:R-:W-:Y:S05]  /*1a40*/  @P1 BRA `(.L_x_10625) ;  /* 0x0000000000081947 */ /* 0x010fea0003800000 */
[----:B------:R-:W4:Y:S02]  /*1a50*/  SYNCS.PHASECHK.TRANS64.TRYWAIT P1, [UR7+0x32430], R2 ;  /* 0x03243002ff0075a7 */ /* 0x000f240008020147 */
[----:B----4-:R-:W-:Y:S05]  /*1a60*/  @!P1 BRA `(.L_x_10626) ;  /* 0x000000c4009c9947 */ /* 0x010fea0003800000 */
.L_x_10625:
[----:B------:R-:W-:Y:S01]  /*1a70*/  UIADD3 UR4, UR39, 0x1c400, URZ ;  /* 0x0001c40027047890 */ /* 0x000fe2000fffe03f */
[----:B------:R-:W-:Y:S01]  /*1a80*/  R2UR UR8, R200 ;  /* 0x00000000c80872ca */ /* 0x000fe200000e0000 */
[----:B------:R-:W-:Y:S01]  /*1a90*/  WARPGROUP.ARRIVE ;  /* 0x00000000000079c5 */ /* 0x000fe20000000000 */
[----:B------:R-:W-:Y:S01]  /*1aa0*/  R2UR UR9, R201 ;  /* 0x00000000c90972ca */ /* 0x000fe200000e0000 */
[----:B------:R-:W-:Y:S01]  /*1ab0*/  USHF.R.U32.HI UR4, URZ, 0x4, UR4 ;  /* 0x000000043f047899 */ /* 0x000fe20008011604 */
[----:B------:R-:W-:Y:S01]  /*1ac0*/  UMOV UR11, 0x40000040 ;  /* 0x40000040000b7882 */ /* 0x000fe20000000000 */
[----:B------:R-:W-:Y:S02]  /*1ad0*/  UIADD3 UR5, UR41, 0x2, URZ ;  /* 0x0000000229057890 */ /* 0x000fe4000fffe03f */
[----:B------:R-:W-:-:S04]  /*1ae0*/  ULOP3.LUT UR4, UR4, 0x3fff, URZ, 0xc0, !UPT ;  /* 0x00003fff04047892 */ /* 0x000fc8000f8ec03f */
[----:B------:R-:W-:-:S04]  /*1af0*/  ULOP3.LUT UR38, UR4, 0x10000, URZ, 0xfc, !UPT ;  /* 0x0001000004267892 */ /* 0x000fc8000f8efc3f */
[----:B------:R-:W-:-:S04]  /*1b00*/  UIMAD UR4, UR36, 0x300, UR38 ;  /* 0x00000300240478a4 */ /* 0x000fc8000f8e0226 */
[----:B------:R-:W-:-:S03]  /*1b10*/  UIADD3 UR6, UR4, 0x2, URZ ;  /* 0x0000000204067890 */ /* 0x000fc6000fffe03f */
[----:B------:R-:W-:Y:S02]  /*1b20*/  UMOV UR10, UR4 ;  /* 0x00000004000a7c82 */ /* 0x000fe40008000000 */
        /* <DEDUP_REMOVED lines=27> */
[----:B------:R-:W-:Y:S01]  /*1ce0*/  IMAD.U32 R18, RZ, RZ, UR8 ;  /* 0x00000008ff127e24 */ /* 0x000fe2000f8e00ff */
[----:B------:R-:W-:Y:S01]  /*1cf0*/  MOV R19, UR9 ;  /* 0x0000000900137c02 */ /* 0x000fe20008000f00 */
[----:B------:R-:W-:Y:S02]  /*1d00*/  WARPGROUP.DEPBAR.LE gsb0, 0x0 ;  /* 0x00008000000079c5 */ /* 0x000fe40000010000 */
[----:B------:R-:W-:-:S06]  /*1d10*/  WARPGROUP.ARRIVE ;  /* 0x00000000000079c5 */ /* 0x000fcc0000000000 */
[----:B------:R-:W-:Y:S03]  /*1d20*/  HGMMA.64x96x16.F32 R24, gdesc[UR8], R24, gsb0 ;  /* 0x01600000081879f0 */ /* 0x000fe60008000818 */
[----:B------:R-:W-:Y:S02]  /*1d30*/  WARPGROUP.DEPBAR.LE gsb0, 0x0 ;  /* 0x00008000000079c5 */ /* 0x000fe40000010000 */
[----:B------:R-:W4:Y:S02]  /*1d40*/  SYNCS.PHASECHK.TRANS64.TRYWAIT P1, [UR39+0x32410], R0 ;  /* 0x03241000ff0075a7 */ /* 0x000f240008020167 */
[----:B----4-:R-:W-:Y:S05]  /*1d50*/  @!P1 BRA `(.L_x_10627) ;  /* 0x000000c000f89947 */ /* 0x010fea0003800000 */
.L_x_10727:
[----:B------:R-:W-:Y:S05]  /*1d60*/  @!P0 BRA `(.L_x_10628) ;  /* 0x0000000000048947 */ /* 0x000fea0003800000 */
[----:B------:R-:W-:Y:S01]  /*1d70*/  BPT.TRAP 0x1 ;  /* 0x000000040000795c */ /* 0x000fe20000300000 */
.L_x_10628:
[----:B------:R4:W1:Y:S01]  /*1d80*/  SYNCS.PHASECHK.TRANS64.TRYWAIT P1, [UR7+0x32450], R2 ;  /* 0x03245002ff0075a7 */ /* 0x0008620008020147 */
[----:B------:R-:W-:Y:S05]  /*1d90*/  @!P0 BRA `(.L_x_10629) ;  /* 0x0000000000048947 */ /* 0x000fea0003800000 */
[----:B------:R-:W-:Y:S01]  /*1da0*/  BPT.TRAP 0x1 ;  /* 0x000000040000795c */ /* 0x000fe20000300000 */
.L_x_10629:
[----:B-1----:R-:W-:Y:S05]  /*1db0*/  @P1 BRA `(.L_x_10630) ;  /* 0x0000000000081947 */ /* 0x002fea0003800000 */
[----:B------:R-:W1:Y:S02]  /*1dc0*/  SYNCS.PHASECHK.TRANS64.TRYWAIT P1, [UR7+0x32450], R2 ;  /* 0x03245002ff0075a7 */ /* 0x000e640008020147 */
[----:B-1----:R-:W-:Y:S05]  /*1dd0*/  @!P1 BRA `(.L_x_10631) ;  /* 0x000000c000f09947 */ /* 0x002fea0003800000 */
.L_x_10630:
        /* <DEDUP_REMOVED lines=9> */
[----:B------:R-:W-:Y:S01]  /*1e70*/  IMAD.U32 R15, RZ, RZ, UR13 ;  /* 0x0000000dff0f7e24 */ /* 0x000fe2000f8e00ff */
[----:B------:R-:W-:Y:S01]  /*1e80*/  ULOP3.LUT UR4, UR45, 0x10000, URZ, 0xfc, !UPT ;  /* 0x000100002d047892 */ /* 0x000fe2000f8efc3f */
[----:B------:R-:W1:Y:S01]  /*1e90*/  LDC R213, c[0x0][0x288] ;  /* 0x0000a200ffd57b82 */ /* 0x000e620000000800 */
[----:B------:R-:W-:Y:S01]  /*1ea0*/  ULOP3.LUT UR6, UR41, 0x10000, URZ, 0xfc, !UPT ;  /* 0x0001000029067892 */ /* 0x000fe2000f8efc3f */
[----:B------:R-:W-:Y:S01]  /*1eb0*/  IMAD R0, R205, -0x60, R158 ;  /* 0xffffffa0cd007824 */ /* 0x000fe200078e029e */
[----:B------:R-:W-:Y:S01]  /*1ec0*/  UIADD3 UR16, UR4, 0x800, URZ ;  /* 0x0000080004107890 */ /* 0x000fe2000fffe03f */
[----:B------:R-:W-:Y:S01]  /*1ed0*/  VIADD R75, R223, UR42 ;  /* 0x0000002adf4b7c36 */ /* 0x000fe20008000000 */
[----:B------:R-:W-:Y:S01]  /*1ee0*/  UIMAD UR5, UR36, 0xc00, UR6 ;  /* 0x00000c00240578a4 */ /* 0x000fe2000f8e0206 */
[----:B------:R-:W-:Y:S01]  /*1ef0*/  VIADD R13, R0, 0x60 ;  /* 0x00000060000d7836 */ /* 0x000fe20000000000 */
[----:B------:R-:W-:Y:S01]  /*1f00*/  UMOV UR8, UR4 ;  /* 0x0000000400087c82 */ /* 0x000fe20008000000 */
[----:B------:R-:W-:Y:S01]  /*1f10*/  UMOV UR17, 0x40000040 ;  /* 0x4000004000117882 */ /* 0x000fe20000000000 */
[----:B------:R-:W-:Y:S01]  /*1f20*/  IMAD.U32 R16, RZ, RZ, UR8 ;  /* 0x00000008ff107e24 */ /* 0x000fe2000f8e00ff */
[----:B------:R-:W-:Y:S01]  /*1f30*/  UIADD3 UR18, UR5, 0x600, URZ ;  /* 0x0000060005127890 */ /* 0x000fe2000fffe03f */
[----:B------:R-:W-:Y:S01]  /*1f40*/  IMAD R13, R222, -0x2, R13 ;  /* 0xfffffffede0d7824 */ /* 0x000fe200078e020d */
[----:B------:R-:W-:Y:S01]  /*1f50*/  UMOV UR10, UR5 ;  /* 0x00000005000a7c82 */ /* 0x000fe20008000000 */
[----:B------:R-:W-:Y:S01]  /*1f60*/  UMOV UR19, 0x40000040 ;  /* 0x4000004000137882 */ /* 0x000fe20000000000 */
[----:B------:R-:W-:Y:S01]  /*1f70*/  HGMMA.64x96x16.F32 R24, gdesc[UR8], R24, gsb0 ;  /* 0x01600000081879f0 */ /* 0x000fe20008000818 */
[----:B------:R-:W-:-:S02]  /*1f80*/  UIADD3 UR8, UR4, 0x2, URZ ;  /* 0x0000000204087890 */ /* 0x000fc4000fffe03f */
[----:B------:R-:W5:Y:S01]  /*1f90*/  S2R R72, SR_TID.X ;  /* 0x0000000000487919 */ /* 0x000f620000002100 */
[----:B------:R-:W-:Y:S01]  /*1fa0*/  UIADD3 UR9, UR5, 0x2, URZ ;  /* 0x0000000205097890 */ /* 0x000fe2000fffe03f */
[----:B------:R-:W-:Y:S01]  /*1fb0*/  IMAD.U32 R191, RZ, RZ, UR7 ;  /* 0x00000007ffbf7e24 */ /* 0x000fe2000f8e00ff */
[----:B------:R-:W-:Y:S01]  /*1fc0*/  UIADD3 UR10, UR5, 0x304, URZ ;  /* 0x00000304050a7890 */ /* 0x000fe2000fffe03f */
[----:B------:R-:W-:Y:S01]  /*1fd0*/  VIADD R205, R205, 0xfffffffe ;  /* 0xfffffffecdcd7836 */ /* 0x000fe20000000000 */
[----:B------:R-:W-:Y:S01]  /*1fe0*/  UMOV UR11, 0x40000040 ;  /* 0x40000040000b7882 */ /* 0x000fe20000000000 */
[----:B------:R-:W-:Y:S01]  /*1ff0*/  UMOV UR12, UR8 ;  /* 0x00000008000c7c82 */ /* 0x000fe20008000000 */
[----:B------:R-:W-:Y:S01]  /*2000*/  UIADD3 UR8, UR4, 0x4, URZ ;  /* 0x0000000404087890 */ /* 0x000fe2000fffe03f */
[----:B------:R-:W-:Y:S01]  /*2010*/  IMAD.U32 R14, RZ, RZ, UR12 ;  /* 0x0000000cff0e7e24 */ /* 0x000fe2000f8e00ff */
[----:B------:R-:W-:Y:S01]  /*2020*/  UMOV UR14, UR9 ;  /* 0x00000009000e7c82 */ /* 0x000fe20008000000 */
[----:B------:R-:W-:Y:S01]  /*2030*/  UIADD3 UR9, UR5, 0x4, URZ ;  /* 0x0000000405097890 */ /* 0x000fe2000fffe03f */
[C---:B-1----:R-:W-:Y:S01]  /*2040*/  IADD3 R73, -R213.reuse, 0x61, R0 ;  /* 0x00000061d5497810 */ /* 0x042fe20007ffe100 */
[----:B------:R-:W-:Y:S01]  /*2050*/  UIADD3 UR20, UR4, 0x802, URZ ;  /* 0x0000080204147890 */ /* 0x000fe2000fffe03f */
[----:B------:R-:W-:Y:S01]  /*2060*/  IADD3 R158, -R213, UR42, R158 ;  /* 0x0000002ad59e7c10 */ /* 0x000fe2000fffe19e */
[----:B------:R-:W-:Y:S01]  /*2070*/  UIADD3 UR22, UR5, 0x602, URZ ;  /* 0x0000060205167890 */ /* 0x000fe2000fffe03f */
[----:B------:R-:W-:Y:S01]  /*2080*/  UMOV UR21, 0x40000040 ;  /* 0x4000004000157882 */ /* 0x000fe20000000000 */
[----:B------:R-:W-:Y:S01]  /*2090*/  UMOV UR23, 0x40000040 ;  /* 0x4000004000177882 */ /* 0x000fe20000000000 */
[----:B------:R-:W-:Y:S01]  /*20a0*/  UIADD3 UR24, UR4, 0x804, URZ ;  /* 0x0000080404187890 */ /* 0x000fe2000fffe03f */
[----:B------:R-:W-:Y:S01]  /*20b0*/  IMAD R0, R222, -0x2, R73 ;  /* 0xfffffffede007824 */ /* 0x000fe200078e0249 */
[----:B------:R-:W-:Y:S01]  /*20c0*/  UIADD3 UR26, UR5, 0x604, URZ ;  /* 0x00000604051a7890 */ /* 0x000fe2000fffe03f */
[----:B------:R-:W-:Y:S01]  /*20d0*/  IMAD.HI R158, R158, 0x2aaaaaab, RZ ;  /* 0x2aaaaaab9e9e7827 */ /* 0x000fe200078e02ff */
[----:B------:R-:W-:Y:S01]  /*20e0*/  UMOV UR25, 0x40000040 ;  /* 0x4000004000197882 */ /* 0x000fe20000000000 */
[----:B------:R-:W-:Y:S01]  /*20f0*/  UMOV UR27, 0x40000040 ;  /* 0x40000040001b7882 */ /* 0x000fe20000000000 */
[----:B------:R-:W-:Y:S01]  /*2100*/  UIADD3 UR28, UR4, 0x806, URZ ;  /* 0x00000806041c7890 */ /* 0x000fe2000fffe03f */
[----:B------:R-:W-:Y:S01]  /*2110*/  IADD3 R12, R0, 0x8, R75 ;  /* 0x00000008000c7810 */ /* 0x000fe20007ffe04b */
[----:B------:R-:W-:Y:S01]  /*2120*/  UIADD3 UR30, UR5, 0x606, URZ ;  /* 0x00000606051e7890 */ /* 0x000fe2000fffe03f */
[----:B------:R-:W-:Y:S01]  /*2130*/  VIADDMNMX R0, R75, R0, R13, PT ;  /* 0x000000004b007246 */ /* 0x000fe2000380010d */
[----:B------:R-:W-:Y:S01]  /*2140*/  UMOV UR29, 0x40000040 ;  /* 0x40000040001d7882 */ /* 0x000fe20000000000 */
[----:B------:R-:W-:Y:S01]  /*2150*/  UMOV UR31, 0x40000040 ;  /* 0x40000040001f7882 */ /* 0x000fe20000000000 */
[----:B------:R-:W-:Y:S01]  /*2160*/  UIADD3 UR32, UR4, 0xc00, URZ ;  /* 0x00000c0004207890 */ /* 0x000fe2000fffe03f */
[C---:B------:R-:W-:Y:S01]  /*2170*/  ISETP.GT.AND P1, PT, R0.reuse, RZ, PT ;  /* 0x000000ff0000720c */ /* 0x040fe20003f24270 */
        /* <DEDUP_REMOVED lines=13> */
[----:B------:R-:W-:Y:S01]  /*2250*/  ISETP.GT.AND P2, PT, R0, 0x11, PT ;  /* 0x000000110000780c */ /* 0x000fe20003f44270 */
[----:B------:R-:W-:Y:S01]  /*2260*/  UMOV UR53, 0x40000040 ;  /* 0x4000004000357882 */ /* 0x000fe20000000000 */
[----:B------:R-:W-:Y:S01]  /*2270*/  UMOV UR55, 0x40000040 ;  /* 0x4000004000377882 */ /* 0x000fe20000000000 */
[----:B------:R-:W-:Y:S01]  /*2280*/  UMOV UR57, 0x40000040 ;  /* 0x4000004000397882 */ /* 0x000fe20000000000 */
[----:B------:R-:W-:Y:S01]  /*2290*/  UMOV UR59, 0x40000040 ;  /* 0x40000040003b7882 */ /* 0x000fe20000000000 */
[----:B------:R-:W-:Y:S01]  /*22a0*/  VIMNMX R13, R13, R12, PT ;  /* 0x0000000c0d0d7248 */ /* 0x000fe20003fe0100 */
[----:B------:R-:W-:Y:S01]  /*22b0*/  ULOP3.LUT UR7, UR41, 0x3000000, URZ, 0xfc, !UPT ;  /* 0x0300000029077892 */ /* 0x000fe2000f8efc3f */
[----:B------:R-:W-:Y:S01]  /*22c0*/  IMAD.U32 R3, RZ, RZ, UR57 ;  /* 0x00000039ff037e24 */ /* 0x000fe2000f8e00ff */
        /* <DEDUP_REMOVED lines=42> */
[----:B------:R-:W-:Y:S01]  /*2570*/  UMOV UR9, 0x40000040 ;  /* 0x4000004000097882 */ /* 0x000fe20000000000 */
        /* <DEDUP_REMOVED lines=8> */
[----:B------:R-:W-:Y:S02]  /*2600*/  UIADD3 UR4, UR4, 0xc06, URZ ;  /* 0x00000c0604047890 */ /* 0x000fe4000fffe03f */
[----:B------:R-:W-:-:S05]  /*2610*/  UIADD3 UR5, UR5, 0x906, URZ ;  /* 0x0000090605057890 */ /* 0x000fca000fffe03f */
[----:B------:R-:W-:Y:S01]  /*2620*/  UMOV UR56, UR4 ;  /* 0x0000000400387c82 */ /* 0x000fe20008000000 */
[----:B------:R-:W-:Y:S01]  /*2630*/  ULDC UR4, c[0x0][0xa80] ;  /* 0x0002a00000047ab9 */ /* 0x000fe20000000800 */
[----:B------:R-:W-:Y:S01]  /*2640*/  UMOV UR58, UR5 ;  /* 0x00000005003a7c82 */ /* 0x000fe20008000000 */
[----:B---34-:R-:W-:Y:S01]  /*2650*/  IMAD.U32 R2, RZ, RZ, UR56 ;  /* 0x00000038ff027e24 */ /* 0x018fe2000f8e00ff */
        /* <DEDUP_REMOVED lines=34> */
[C---:B------:R-:W-:Y:S02]  /*2880*/  ISETP.GT.AND P1, PT, R0.reuse, 0x18, PT ;  /* 0x000000180000780c */ /* 0x040fe40003f24270 */
[----:B------:R-:W-:-:S02]  /*2890*/  ISETP.GT.AND P6, PT, R0, 0x19, PT ;  /* 0x000000190000780c */ /* 0x000fc40003fc4270 */
[----:B------:R-:W-:Y:S02]  /*28a0*/  FSEL R75, R28, -INF , P5 ;  /* 0xff8000001c4b7808 */ /* 0x000fe40002800000 */
[----:B------:R-:W-:Y:S02]  /*28b0*/  ISETP.GT.AND P5, PT, R0, 0x20, PT ;  /* 0x000000200000780c */ /* 0x000fe40003fa4270 */
[----:B------:R-:W-:Y:S02]  /*28c0*/  FSEL R167, R36, -INF , P1 ;  /* 0xff80000024a77808 */ /* 0x000fe40000800000 */
[----:B------:R-:W-:Y:S02]  /*28d0*/  FSEL R171, R37, -INF , P6 ;  /* 0xff80000025ab7808 */ /* 0x000fe40003000000 */
[C---:B------:R-:W-:Y:S02]  /*28e0*/  ISETP.GT.AND P1, PT, R0.reuse, 0x30, PT ;  /* 0x000000300000780c */ /* 0x040fe40003f24270 */
[----:B------:R-:W-:-:S02]  /*28f0*/  ISETP.GT.AND P6, PT, R0, 0x31, PT ;  /* 0x000000310000780c */ /* 0x000fc40003fc4270 */
[----:B------:R-:W-:Y:S02]  /*2900*/  FSEL R29, R29, -INF , P3 ;  /* 0xff8000001d1d7808 */ /* 0x000fe40001800000 */
[----:B------:R-:W-:Y:S02]  /*2910*/  FSEL R12, R32, -INF , P4 ;  /* 0xff800000200c7808 */ /* 0x000fe40002000000 */
[----:B------:R-:W-:Y:S02]  /*2920*/  FSEL R162, R33, -INF , P2 ;  /* 0xff80000021a27808 */ /* 0x000fe40001000000 */
[----:B------:R-:W-:Y:S02]  /*2930*/  FMNMX.FTZ R24, R73, R25, !PT ;  /* 0x0000001949187209 */ /* 0x000fe40007810000 */
[C---:B------:R-:W-:Y:S02]  /*2940*/  ISETP.GT.AND P3, PT, R0.reuse, 0x21, PT ;  /* 0x000000210000780c */ /* 0x040fe40003f64270 */
[----:B------:R-:W-:-:S02]  /*2950*/  ISETP.GT.AND P4, PT, R0, 0x28, PT ;  /* 0x000000280000780c */ /* 0x000fc40003f84270 */
[----:B------:R-:W-:Y:S02]  /*2960*/  ISETP.GT.AND P2, PT, R0, 0x29, PT ;  /* 0x000000290000780c */ /* 0x000fe40003f44270 */
[----:B------:R-:W-:Y:S02]  /*2970*/  FSEL R159, R40, -INF , P5 ;  /* 0xff800000289f7808 */ /* 0x000fe40002800000 */
[----:B------:R-:W-:Y:S02]  /*2980*/  ISETP.GT.AND P5, PT, R0, 0x38, PT ;  /* 0x000000380000780c */ /* 0x000fe40003fa4270 */
[----:B------:R-:W-:Y:S02]  /*2990*/  FSEL R160, R48, -INF , P1 ;  /* 0xff80000030a07808 */ /* 0x000fe40000800000 */
[----:B------:R-:W-:Y:S02]  /*29a0*/  FSEL R164, R49, -INF , P6 ;  /* 0xff80000031a47808 */ /* 0x000fe40003000000 */
[----:B------:R-:W-:-:S02]  /*29b0*/  ISETP.GT.AND P1, PT, R0, 0x48, PT ;  /* 0x000000480000780c */ /* 0x000fc40003f24270 */
[----:B------:R-:W-:Y:S02]  /*29c0*/  ISETP.GT.AND P6, PT, R0, 0x49, PT ;  /* 0x000000490000780c */ /* 0x000fe40003fc4270 */
[----:B------:R-:W-:Y:S02]  /*29d0*/  FMNMX.FTZ R24, R75, R24, !PT ;  /* 0x000000184b187209 */ /* 0x000fe40007810000 */
[----:B------:R-:W-:Y:S02]  /*29e0*/  FSEL R163, R41, -INF , P3 ;  /* 0xff80000029a37808 */ /* 0x000fe40001800000 */
[----:B------:R-:W-:Y:S02]  /*29f0*/  FSEL R168, R44, -INF , P4 ;  /* 0xff8000002ca87808 */ /* 0x000fe40002000000 */
[----:B------:R-:W-:Y:S02]  /*2a00*/  FSEL R172, R45, -INF , P2 ;  /* 0xff8000002dac7808 */ /* 0x000fe40001000000 */
[----:B------:R-:W-:-:S02]  /*2a10*/  ISETP.GT.AND P3, PT, R0, 0x39, PT ;  /* 0x000000390000780c */ /* 0x000fc40003f64270 */
[C---:B------:R-:W-:Y:S02]  /*2a20*/  ISETP.GT.AND P4, PT, R0.reuse, 0x40, PT ;  /* 0x000000400000780c */ /* 0x040fe40003f84270 */
[----:B------:R-:W-:Y:S02]  /*2a30*/  ISETP.GT.AND P2, PT, R0, 0x41, PT ;  /* 0x000000410000780c */ /* 0x000fe40003f44270 */
[----:B------:R-:W-:Y:S02]  /*2a40*/  FSEL R169, R52, -INF , P5 ;  /* 0xff80000034a97808 */ /* 0x000fe40002800000 */
[----:B------:R-:W-:Y:S02]  /*2a50*/  ISETP.GT.AND P5, PT, R0, 0x50, PT ;  /* 0x000000500000780c */ /* 0x000fe40003fa4270 */
[----:B------:R-:W-:Y:S02]  /*2a60*/  FSEL R170, R60, -INF , P1 ;  /* 0xff8000003caa7808 */ /* 0x000fe40000800000 */
[----:B------:R-:W-:-:S02]  /*2a70*/  FSEL R174, R61, -INF , P6 ;  /* 0xff8000003dae7808 */ /* 0x000fc40003000000 */
[----:B------:R-:W-:Y:S02]  /*2a80*/  FMNMX.FTZ R33, R29, R24, !PT ;  /* 0x000000181d217209 */ /* 0x000fe40007810000 */
[C---:B------:R-:W-:Y:S02]  /*2a90*/  ISETP.GT.AND P1, PT, R13.reuse, RZ, PT ;  /* 0x000000ff0d00720c */ /* 0x040fe40003f24270 */
[----:B------:R-:W-:Y:S02]  /*2aa0*/  ISETP.GT.AND P6, PT, R13, 0x1, PT ;  /* 0x000000010d00780c */ /* 0x000fe40003fc4270 */
[----:B------:R-:W-:Y:S02]  /*2ab0*/  FSEL R173, R53, -INF , P3 ;  /* 0xff80000035ad7808 */ /* 0x000fe40001800000 */
[----:B------:R-:W-:Y:S02]  /*2ac0*/  FSEL R161, R56, -INF , P4 ;  /* 0xff80000038a17808 */ /* 0x000fe40002000000 */
[----:B------:R-:W-:-:S02]  /*2ad0*/  FSEL R165, R57, -INF , P2 ;  /* 0xff80000039a57808 */ /* 0x000fc40001000000 */
[C---:B------:R-:W-:Y:S02]  /*2ae0*/  ISETP.GT.AND P3, PT, R0.reuse, 0x51, PT ;  /* 0x000000510000780c */ /* 0x040fe40003f64270 */
[C---:B------:R-:W-:Y:S02]  /*2af0*/  ISETP.GT.AND P4, PT, R0.reuse, 0x58, PT ;  /* 0x000000580000780c */ /* 0x040fe40003f84270 */
[----:B------:R-:W-:Y:S02]  /*2b00*/  ISETP.GT.AND P2, PT, R0, 0x59, PT ;  /* 0x000000590000780c */ /* 0x000fe40003f44270 */
[----:B------:R-:W-:Y:S02]  /*2b10*/  FSEL R0, R64, -INF , P5 ;  /* 0xff80000040007808 */ /* 0x000fe40002800000 */
[----:B------:R-:W-:Y:S02]  /*2b20*/  FMNMX.FTZ R37, R12, R33, !PT ;  /* 0x000000210c257209 */ /* 0x000fe40007810000 */
[----:B------:R-:W-:-:S02]  /*2b30*/  ISETP.GT.AND P5, PT, R13, 0x8, PT ;  /* 0x000000080d00780c */ /* 0x000fc40003fa4270 */
[----:B------:R-:W-:Y:S02]  /*2b40*/  FSEL R33, R26, -INF , P1 ;  /* 0xff8000001a217808 */ /* 0x000fe40000800000 */
[----:B------:R-:W-:Y:S02]  /*2b50*/  FSEL R27, R27, -INF , P6 ;  /* 0xff8000001b1b7808 */ /* 0x000fe40003000000 */
[----:B------:R-:W-:Y:S02]  /*2b60*/  FSEL R166, R65, -INF , P3 ;  /* 0xff80000041a67808 */ /* 0x000fe40001800000 */
[----:B------:R-:W-:Y:S02]  /*2b70*/  FMNMX.FTZ R26, R162, R37, !PT ;  /* 0x00000025a21a7209 */ /* 0x000fe40007810000 */
[----:B------:R-:W-:Y:S02]  /*2b80*/  ISETP.GT.AND P3, PT, R13, 0x9, PT ;  /* 0x000000090d00780c */ /* 0x000fe40003f64270 */
[----:B------:R-:W-:-:S02]  /*2b90*/  FSEL R37, R30, -INF , P5 ;  /* 0xff8000001e257808 */ /* 0x000fc40002800000 */
[----:B------:R-:W-:Y:S02]  /*2ba0*/  FMNMX.FTZ R24, R33, R27, !PT ;  /* 0x0000001b21187209 */ /* 0x000fe40007810000 */
[----:B------:R-:W-:Y:S02]  /*2bb0*/  FMNMX.FTZ R26, R167, R26, !PT ;  /* 0x0000001aa71a7209 */ /* 0x000fe40007810000 */
[----:B------:R-:W-:Y:S02]  /*2bc0*/  ISETP.GT.AND P1, PT, R13, 0x10, PT ;  /* 0x000000100d00780c */ /* 0x000fe40003f24270 */
[----:B------:R-:W-:Y:S02]  /*2bd0*/  FSEL R31, R31, -INF , P3 ;  /* 0xff8000001f1f7808 */ /* 0x000fe40001800000 */
[----:B------:R-:W-:Y:S02]  /*2be0*/  FMNMX.FTZ R24, R37, R24, !PT ;  /* 0x0000001825187209 */ /* 0x000fe40007810000 */
[----:B------:R-:W-:-:S02]  /*2bf0*/  FMNMX.FTZ R26, R171, R26, !PT ;  /* 0x0000001aab1a7209 */ /* 0x000fc40007810000 */
[----:B------:R-:W-:Y:S02]  /*2c00*/  ISETP.GT.AND P6, PT, R13, 0x11, PT ;  /* 0x000000110d00780c */ /* 0x000fe40003fc4270 */
[----:B------:R-:W-:Y:S02]  /*2c10*/  FSEL R177, R34, -INF , P1 ;  /* 0xff80000022b17808 */ /* 0x000fe40000800000 */
[----:B------:R-:W-:Y:S02]  /*2c20*/  FMNMX.FTZ R24, R31, R24, !PT ;  /* 0x000000181f187209 */ /* 0x000fe40007810000 */
        /* <DEDUP_REMOVED lines=44> */
[----:B------:R-:W-:-:S02]  /*2ef0*/  ISETP.GT.AND P6, PT, R13, 0x41, PT ;  /* 0x000000410d00780c */ /* 0x000fc40003fc4270 */
[----:B------:R-:W-:Y:S02]  /*2f00*/  FSEL R180, R58, -INF , P1 ;  /* 0xff8000003ab47808 */ /* 0x000fe40000800000 */
[----:B------:R-:W-:Y:S02]  /*2f10*/  FMNMX.FTZ R35, R206, R35, !PT ;  /* 0x00000023ce237209 */ /* 0x000fe40007810000 */
[----:B------:R-:W-:Y:S02]  /*2f20*/  FMNMX.FTZ R39, R174, R39, !PT ;  /* 0x00000027ae277209 */ /* 0x000fe40007810000 */
[----:B------:R-:W-:Y:S02]  /*2f30*/  ISETP.GT.AND P5, PT, R13, 0x48, PT ;  /* 0x000000480d00780c */ /* 0x000fe40003fa4270 */
[----:B------:R-:W-:Y:S02]  /*2f40*/  FSEL R196, R59, -INF , P6 ;  /* 0xff8000003bc47808 */ /* 0x000fe40003000000 */
[----:B------:R-:W-:-:S02]  /*2f50*/  FMNMX.FTZ R35, R180, R35, !PT ;  /* 0x00000023b4237209 */ /* 0x000fc40007810000 */
        /* <DEDUP_REMOVED lines=21> */
[----:B------:R-:W-:Y:S02]  /*30b0*/  FSEL R211, R71, -INF , P2 ;  /* 0xff80000047d37808 */ /* 0x000fe40001000000 */
[----:B------:R-:W-:Y:S01]  /*30c0*/  FMNMX.FTZ R24, R209, R24, !PT ;  /* 0x00000018d1187209 */ /* 0x000fe20007810000 */
[----:B------:R-:W1:Y:S03]  /*30d0*/  SHFL.BFLY PT, R26, R39, 0x2, 0x1f ;  /* 0x0c401f00271a7f89 */ /* 0x000e6600000e0000 */
[----:B------:R-:W-:-:S05]  /*30e0*/  FMNMX.FTZ R24, R211, R24, !PT ;  /* 0x00000018d3187209 */ /* 0x000fca0007810000 */
[----:B------:R-:W3:Y:S01]  /*30f0*/  SHFL.BFLY PT, R13, R24, 0x2, 0x1f ;  /* 0x0c401f00180d7f89 */ /* 0x000ee200000e0000 */
[----:B-1----:R-:W-:-:S05]  /*3100*/  FMNMX.FTZ R26, R39, R26, !PT ;  /* 0x0000001a271a7209 */ /* 0x002fca0007810000 */
[----:B------:R-:W1:Y:S01]  /*3110*/  SHFL.BFLY PT, R35, R26, 0x1, 0x1f ;  /* 0x0c201f001a237f89 */ /* 0x000e6200000e0000 */
[----:B---3--:R-:W-:Y:S01]  /*3120*/  FMNMX.FTZ R28, R24, R13, !PT ;  /* 0x0000000d181c7209 */ /* 0x008fe20007810000 */
[----:B------:R-:W-:Y:S01]  /*3130*/  IMAD.U32 R13, RZ, RZ, UR4 ;  /* 0x00000004ff0d7e24 */ /* 0x000fe2000f8e00ff */
[----:B------:R-:W-:-:S03]  /*3140*/  UIMAD UR4, UR36, 0xc00, UR7 ;  /* 0x00000c00240478a4 */ /* 0x000fc6000f8e0207 */
[----:B------:R-:W3:Y:S04]  /*3150*/  SHFL.BFLY PT, R39, R28, 0x1, 0x1f ;  /* 0x0c201f001c277f89 */ /* 0x000ee800000e0000 */
[----:B------:R-:W-:Y:S01]  /*3160*/  UMOV UR10, UR4 ;  /* 0x00000004000a7c82 */ /* 0x000fe20008000000 */
[----:B-1----:R-:W-:-:S04]  /*3170*/  FMNMX.FTZ R204, R26, R35, !PT ;  /* 0x000000231acc7209 */ /* 0x002fc80007810000 */
[C---:B------:R-:W-:Y:S01]  /*3180*/  FSETP.NEU.FTZ.AND P1, PT, R204.reuse, -INF , PT ;  /* 0xff800000cc00780b */ /* 0x040fe20003f3d000 */
[----:B------:R-:W-:Y:S01]  /*3190*/  FMUL.FTZ R212, R204, R13 ;  /* 0x0000000dccd47220 */ /* 0x000fe20000410000 */
[----:B---3--:R-:W-:-:S04]  /*31a0*/  FMNMX.FTZ R156, R28, R39, !PT ;  /* 0x000000271c9c7209 */ /* 0x008fc80007810000 */
[----:B------:R-:W-:Y:S02]  /*31b0*/  FSEL R212, R212, RZ, P1 ;  /* 0x000000ffd4d47208 */ /* 0x000fe40000800000 */
[C---:B------:R-:W-:Y:S01]  /*31c0*/  FSETP.NEU.FTZ.AND P1, PT, R156.reuse, -INF , PT ;  /* 0xff8000009c00780b */ /* 0x040fe20003f3d000 */
[-C--:B------:R-:W-:Y:S02]  /*31d0*/  FMUL.FTZ R214, R156, R13.reuse ;  /* 0x0000000d9cd67220 */ /* 0x080fe40000410000 */
[-CC-:B------:R-:W-:Y:S01]  /*31e0*/  FFMA.FTZ R184, R73, R13.reuse, -R212.reuse ;  /* 0x0000000d49b87223 */ /* 0x180fe200000108d4 */
[-CC-:B------:R-:W-:Y:S01]  /*31f0*/  FFMA.FTZ R185, R25, R13.reuse, -R212.reuse ;  /* 0x0000000d19b97223 */ /* 0x180fe200000108d4 */
[-CC-:B------:R-:W-:Y:S01]  /*3200*/  FFMA.FTZ R186, R75, R13.reuse, -R212.reuse ;  /* 0x0000000d4bba7223 */ /* 0x180fe200000108d4 */
[----:B------:R-:W-:Y:S01]  /*3210*/  FSEL R214, R214, RZ, P1 ;  /* 0x000000ffd6d67208 */ /* 0x000fe20000800000 */
[-C--:B------:R-:W-:Y:S01]  /*3220*/  FFMA.FTZ R187, R29, R13.reuse, -R212 ;  /* 0x0000000d1dbb7223 */ /* 0x080fe200000108d4 */
[----:B-----5:R-:W-:Y:S01]  /*3230*/  LOP3.LUT P1, RZ, R72, 0x7f, RZ, 0xc0, !PT ;  /* 0x0000007f48ff7812 */ /* 0x020fe2000782c0ff */
[----:B------:R-:W-:Y:S01]  /*3240*/  MUFU.EX2 R184, R184 ;  /* 0x000000b800b87308 */ /* 0x000fe20000000800 */
[----:B------:R-:W-:Y:S01]  /*3250*/  SHF.R.U32.HI R72, RZ, 0x7, R72 ;  /* 0x00000007ff487819 */ /* 0x000fe20000011648 */
[-CC-:B------:R-:W-:Y:S01]  /*3260*/  FFMA.FTZ R188, R33, R13.reuse, -R214.reuse ;  /* 0x0000000d21bc7223 */ /* 0x180fe200000108d6 */
[-CC-:B------:R-:W-:Y:S01]  /*3270*/  FFMA.FTZ R189, R27, R13.reuse, -R214.reuse ;  /* 0x0000000d1bbd7223 */ /* 0x180fe200000108d6 */
[-CC-:B------:R-:W-:Y:S01]  /*3280*/  FFMA.FTZ R190, R37, R13.reuse, -R214.reuse ;  /* 0x0000000d25be7223 */ /* 0x180fe200000108d6 */
[----:B------:R-:W-:Y:S01]  /*3290*/  IADD3 R157, -R72, 0xb, RZ ;  /* 0x0000000b489d7810 */ /* 0x000fe20007ffe1ff */
[-C--:B------:R-:W-:Y:S01]  /*32a0*/  FFMA.FTZ R192, R31, R13.reuse, -R214 ;  /* 0x0000000d1fc07223 */ /* 0x080fe200000108d6 */
[-CC-:B------:R-:W-:Y:S01]  /*32b0*/  FFMA.FTZ R12, R12, R13.reuse, -R212.reuse ;  /* 0x0000000d0c0c7223 */ /* 0x180fe200000108d4 */
[----:B------:R-:W1:Y:S01]  /*32c0*/  MUFU.EX2 R185, R185 ;  /* 0x000000b900b97308 */ /* 0x000e620000000800 */
[-CC-:B------:R-:W-:Y:S01]  /*32d0*/  FFMA.FTZ R162, R162, R13.reuse, -R212.reuse ;  /* 0x0000000da2a27223 */ /* 0x180fe200000108d4 */
[-CC-:B------:R-:W-:Y:S01]  /*32e0*/  FFMA.FTZ R167, R167, R13.reuse, -R212.reuse ;  /* 0x0000000da7a77223 */ /* 0x180fe200000108d4 */
[----:B------:R-:W-:Y:S01]  /*32f0*/  FFMA.FTZ R171, R171, R13, -R212 ;  /* 0x0000000dabab7223 */ /* 0x000fe200000108d4 */
[----:B------:R-:W-:-:S02]  /*3300*/  @!P1 VIADD R24, R191, 0x32440 ;  /* 0x00032440bf189836 */ /* 0x000fc40000000000 */
[-CC-:B------:R-:W-:Y:S01]  /*3310*/  FFMA.FTZ R177, R177, R13.reuse, -R214.reuse ;  /* 0x0000000db1b17223 */ /* 0x180fe200000108d6 */
[-CC-:B------:R-:W-:Y:S01]  /*3320*/  FFMA.FTZ R181, R181, R13.reuse, -R214.reuse ;  /* 0x0000000db5b57223 */ /* 0x180fe200000108d6 */
[-C--:B------:R-:W-:Y:S01]  /*3330*/  FFMA.FTZ R193, R193, R13.reuse, -R214 ;  /* 0x0000000dc1c17223 */ /* 0x080fe200000108d6 */
[----:B------:R-:W-:Y:S01]  /*3340*/  MUFU.EX2 R186, R186 ;  /* 0x000000ba00ba7308 */ /* 0x000fe20000000800 */
[----:B------:R-:W-:Y:S01]  /*3350*/  @!P1 PRMT R24, RZ, 0x654, R24 ;  /* 0x00000654ff189816 */ /* 0x000fe20000000018 */
[----:B------:R3:W-:Y:S06]  /*3360*/  BAR.ARV R157, 0x100 ;  /* 0x0004009d0000751d */ /* 0x0007ec0000002000 */
[----:B------:R4:W-:Y:S01]  /*3370*/  @!P1 SYNCS.ARRIVE.TRANS64.RED.A1T0 RZ, [R24+URZ], RZ ;  /* 0x000000ff18ff99a7 */ /* 0x0009e2000810043f */
[----:B------:R-:W5:Y:S01]  /*3380*/  MUFU.EX2 R187, R187 ;  /* 0x000000bb00bb7308 */ /* 0x000f620000000800 */
[----:B------:R2:W-:Y:S01]  /*3390*/  BAR.SYNC.DEFER_BLOCKING R215, 0x100 ;  /* 0x000400d70000751d */ /* 0x0005e20000010000 */
[----:B-1----:R-:W-:Y:S01]  /*33a0*/  F2FP.F16.F32.PACK_AB R152, R185, R184 ;  /* 0x000000b8b998723e */ /* 0x002fe200000000ff */
[-C--:B------:R-:W-:Y:S01]  /*33b0*/  FFMA.FTZ R198, R198, R13.reuse, -R214 ;  /* 0x0000000dc6c67223 */ /* 0x080fe200000108d6 */
[-CC-:B------:R-:W-:Y:S01]  /*33c0*/  FFMA.FTZ R216, R163, R13.reuse, -R212.reuse ;  /* 0x0000000da3d87223 */ /* 0x180fe200000108d4 */
[-CC-:B------:R-:W-:Y:S01]  /*33d0*/  FFMA.FTZ R163, R168, R13.reuse, -R212.reuse ;  /* 0x0000000da8a37223 */ /* 0x180fe200000108d4 */
[-C--:B------:R-:W-:Y:S01]  /*33e0*/  FFMA.FTZ R168, R172, R13.reuse, -R212 ;  /* 0x0000000daca87223 */ /* 0x080fe200000108d4 */
[-C--:B------:R-:W-:Y:S01]  /*33f0*/  FFMA.FTZ R172, R178, R13.reuse, -R214 ;  /* 0x0000000db2ac7223 */ /* 0x080fe200000108d6 */
[----:B------:R-:W-:Y:S01]  /*3400*/  MUFU.EX2 R188, R188 ;  /* 0x000000bc00bc7308 */ /* 0x000fe20000000800 */
[-C--:B------:R-:W-:Y:S01]  /*3410*/  FFMA.FTZ R159, R159, R13.reuse, -R212 ;  /* 0x0000000d9f9f7223 */ /* 0x080fe200000108d4 */
[-CC-:B--2---:R-:W-:Y:S01]  /*3420*/  FFMA.FTZ R215, R182, R13.reuse, -R214.reuse ;  /* 0x0000000db6d77223 */ /* 0x184fe200000108d6 */
[-CC-:B------:R-:W-:Y:S01]  /*3430*/  FFMA.FTZ R178, R194, R13.reuse, -R214.reuse ;  /* 0x0000000dc2b27223 */ /* 0x180fe200000108d6 */
[-C--:B------:R-:W-:Y:S01]  /*3440*/  FFMA.FTZ R199, R199, R13.reuse, -R214 ;  /* 0x0000000dc7c77223 */ /* 0x080fe200000108d6 */
[-CC-:B------:R-:W-:Y:S01]  /*3450*/  FFMA.FTZ R227, R164, R13.reuse, -R212.reuse ;  /* 0x0000000da4e37223 */ /* 0x180fe200000108d4 */
[-CC-:B------:R-:W-:Y:S01]  /*3460*/  FFMA.FTZ R164, R169, R13.reuse, -R212.reuse ;  /* 0x0000000da9a47223 */ /* 0x180fe200000108d4 */
[-C--:B------:R-:W-:Y:S01]  /*3470*/  FFMA.FTZ R169, R173, R13.reuse, -R212 ;  /* 0x0000000dada97223 */ /* 0x080fe200000108d4 */
[----:B------:R-:W1:Y:S01]  /*3480*/  MUFU.EX2 R189, R189 ;  /* 0x000000bd00bd7308 */ /* 0x000e620000000800 */
[----:B-----5:R-:W-:Y:S01]  /*3490*/  F2FP.F16.F32.PACK_AB R154, R187, R186 ;  /* 0x000000babb9a723e */ /* 0x020fe200000000ff */
[-C--:B------:R-:W-:Y:S01]  /*34a0*/  FFMA.FTZ R173, R179, R13.reuse, -R214 ;  /* 0x0000000db3ad7223 */ /* 0x080fe200000108d6 */
[-C--:B------:R-:W-:Y:S01]  /*34b0*/  FFMA.FTZ R160, R160, R13.reuse, -R212 ;  /* 0x0000000da0a07223 */ /* 0x080fe200000108d4 */
[-CC-:B------:R-:W-:Y:S01]  /*34c0*/  FFMA.FTZ R182, R183, R13.reuse, -R214.reuse ;  /* 0x0000000db7b67223 */ /* 0x180fe200000108d6 */
[-CC-:B------:R-:W-:Y:S01]  /*34d0*/  FFMA.FTZ R179, R195, R13.reuse, -R214.reuse ;  /* 0x0000000dc3b37223 */ /* 0x180fe200000108d6 */
[-C--:B------:R-:W-:Y:S01]  /*34e0*/  FFMA.FTZ R194, R206, R13.reuse, -R214 ;  /* 0x0000000dcec27223 */ /* 0x080fe200000108d6 */
[-CC-:B------:R-:W-:Y:S01]  /*34f0*/  FFMA.FTZ R206, R165, R13.reuse, -R212.reuse ;  /* 0x0000000da5ce7223 */ /* 0x180fe200000108d4 */
[----:B------:R-:W-:Y:S01]  /*3500*/  MUFU.EX2 R190, R190 ;  /* 0x000000be00be7308 */ /* 0x000fe20000000800 */
[-CC-:B------:R-:W-:Y:S01]  /*3510*/  FFMA.FTZ R165, R170, R13.reuse, -R212.reuse ;  /* 0x0000000daaa57223 */ /* 0x180fe200000108d4 */
[-C--:B------:R-:W-:Y:S01]  /*3520*/  FFMA.FTZ R170, R174, R13.reuse, -R212 ;  /* 0x0000000daeaa7223 */ /* 0x080fe200000108d4 */
[-C--:B------:R-:W-:Y:S01]  /*3530*/  FFMA.FTZ R174, R180, R13.reuse, -R214 ;  /* 0x0000000db4ae7223 */ /* 0x080fe200000108d6 */
[-C--:B------:R-:W-:Y:S01]  /*3540*/  FFMA.FTZ R161, R161, R13.reuse, -R212 ;  /* 0x0000000da1a17223 */ /* 0x080fe200000108d4 */
[-CC-:B------:R-:W-:Y:S01]  /*3550*/  FFMA.FTZ R183, R196, R13.reuse, -R214.reuse ;  /* 0x0000000dc4b77223 */ /* 0x180fe200000108d6 */
[-CC-:B------:R-:W-:Y:S01]  /*3560*/  FFMA.FTZ R180, R208, R13.reuse, -R214.reuse ;  /* 0x0000000dd0b47223 */ /* 0x180fe200000108d6 */
[-C--:B------:R-:W-:Y:S01]  /*3570*/  FFMA.FTZ R195, R210, R13.reuse, -R214 ;  /* 0x0000000dd2c37223 */ /* 0x080fe200000108d6 */
[----:B------:R-:W2:Y:S01]  /*3580*/  MUFU.EX2 R192, R192 ;  /* 0x000000c000c07308 */ /* 0x000ea20000000800 */
[----:B-1----:R-:W-:Y:S01]  /*3590*/  F2FP.F16.F32.PACK_AB R153, R189, R188 ;  /* 0x000000bcbd99723e */ /* 0x002fe200000000ff */
[-CC-:B------:R-:W-:Y:S01]  /*35a0*/  FFMA.FTZ R229, R166, R13.reuse, -R212.reuse ;  /* 0x0000000da6e57223 */ /* 0x180fe200000108d4 */
[-CC-:B------:R-:W-:Y:S01]  /*35b0*/  FFMA.FTZ R166, R175, R13.reuse, -R212.reuse ;  /* 0x0000000dafa67223 */ /* 0x180fe200000108d4 */
[-C--:B------:R-:W-:Y:S01]  /*35c0*/  FFMA.FTZ R175, R176, R13.reuse, -R212 ;  /* 0x0000000db0af7223 */ /* 0x080fe200000108d4 */
[-C--:B------:R-:W-:Y:S01]  /*35d0*/  FFMA.FTZ R176, R207, R13.reuse, -R214 ;  /* 0x0000000dcfb07223 */ /* 0x080fe200000108d6 */
[-C--:B------:R-:W-:Y:S01]  /*35e0*/  FFMA.FTZ R0, R0, R13.reuse, -R212 ;  /* 0x0000000d00007223 */ /* 0x080fe200000108d4 */
[-CC-:B------:R-:W-:Y:S01]  /*35f0*/  FFMA.FTZ R197, R197, R13.reuse, -R214.reuse ;  /* 0x0000000dc5c57223 */ /* 0x180fe200000108d6 */
[----:B------:R-:W1:Y:S01]  /*3600*/  MUFU.EX2 R12, R12 ;  /* 0x0000000c000c7308 */ /* 0x000e620000000800 */
[-CC-:B------:R-:W-:Y:S01]  /*3610*/  FFMA.FTZ R196, R209, R13.reuse, -R214.reuse ;  /* 0x0000000dd1c47223 */ /* 0x180fe200000108d6 */
[----:B------:R-:W-:Y:S01]  /*3620*/  FFMA.FTZ R207, R211, R13, -R214 ;  /* 0x0000000dd3cf7223 */ /* 0x000fe200000108d6 */
[----:B------:R-:W-:Y:S01]  /*3630*/  FADD.FTZ R185, R184, R185 ;  /* 0x000000b9b8b97221 */ /* 0x000fe20000010000 */
[----:B------:R-:W-:Y:S01]  /*3640*/  FADD.FTZ R189, R188, R189 ;  /* 0x000000bdbcbd7221 */ /* 0x000fe20000010000 */
[----:B------:R-:W-:-:S02]  /*3650*/  @!P1 VIADD R191, R191, 0x32460 ;  /* 0x00032460bfbf9836 */ /* 0x000fc40000000000 */
[----:B------:R-:W-:Y:S01]  /*3660*/  FADD.FTZ R186, R186, R185 ;  /* 0x000000b9baba7221 */ /* 0x000fe20000010000 */
[----:B------:R-:W-:Y:S01]  /*3670*/  MUFU.EX2 R162, R162 ;  /* 0x000000a200a27308 */ /* 0x000fe20000000800 */
[----:B--2---:R-:W-:Y:S01]  /*3680*/  F2FP.F16.F32.PACK_AB R155, R192, R190 ;  /* 0x000000bec09b723e */ /* 0x004fe200000000ff */
[----:B------:R-:W-:Y:S01]  /*3690*/  FADD.FTZ R189, R190, R189 ;  /* 0x000000bdbebd7221 */ /* 0x000fe20000010000 */
[----:B------:R-:W-:Y:S01]  /*36a0*/  FADD.FTZ R187, R187, R186 ;  /* 0x000000babbbb7221 */ /* 0x000fe20000010000 */
[----:B------:R-:W-:Y:S01]  /*36b0*/  @!P1 PRMT R191, RZ, 0x654, R191 ;  /* 0x00000654ffbf9816 */ /* 0x000fe200000000bf */
[----:B----4-:R-:W-:Y:S01]  /*36c0*/  WARPGROUP.ARRIVE ;  /* 0x00000000000079c5 */ /* 0x010fe20000000000 */
[----:B------:R-:W-:Y:S02]  /*36d0*/  FADD.FTZ R192, R192, R189 ;  /* 0x000000bdc0c07221 */ /* 0x000fe40000010000 */
[----:B------:R-:W-:Y:S01]  /*36e0*/  MUFU.EX2 R167, R167 ;  /* 0x000000a700a77308 */ /* 0x000fe20000000800 */
[----:B-1----:R-:W-:-:S02]  /*36f0*/  FADD.FTZ R187, R12, R187 ;  /* 0x000000bb0cbb7221 */ /* 0x002fc40000010000 */
[----:B------:R-:W-:Y:S01]  /*3700*/  HGMMA.64x256x16.F32 R24, R152, gdesc[UR8].tnspB, RZ, !UPT, gsb0 ;  /* 0x43e0000898187df0 */ /* 0x000fe2000c0008ff */
[----:B------:R-:W-:Y:S01]  /*3710*/  UIADD3 UR10, UR4, 0x80, URZ ;  /* 0x00000080040a7890 */ /* 0x000fe2000fffe03f */
[----:B------:R-:W-:-:S03]  /*3720*/  UMOV UR11, 0x40000040 ;  /* 0x40000040000b7882 */ /* 0x000fc60000000000 */
[----:B------:R-:W-:Y:S08]  /*3730*/  MUFU.EX2 R171, R171 ;  /* 0x000000ab00ab7308 */ /* 0x000ff00000000800 */
[----:B------:R-:W1:Y:S08]  /*3740*/  MUFU.EX2 R177, R177 ;  /* 0x000000b100b17308 */ /* 0x000e700000000800 */
[----:B------:R-:W2:Y:S08]  /*3750*/  MUFU.EX2 R181, R181 ;  /* 0x000000b500b57308 */ /* 0x000eb00000000800 */
[----:B------:R-:W-:Y:S01]  /*3760*/  MUFU.EX2 R193, R193 ;  /* 0x000000c100c17308 */ /* 0x000fe20000000800 */
[----:B-1----:R-:W-:-:S07]  /*3770*/  FADD.FTZ R192, R177, R192 ;  /* 0x000000c0b1c07221 */ /* 0x002fce0000010000 */
[----:B------:R-:W1:Y:S01]  /*3780*/  MUFU.EX2 R198, R198 ;  /* 0x000000c600c67308 */ /* 0x000e620000000800 */
[----:B--2---:R-:W-:-:S07]  /*3790*/  FADD.FTZ R192, R181, R192 ;  /* 0x000000c0b5c07221 */ /* 0x004fce0000010000 */
[----:B------:R-:W-:Y:S08]  /*37a0*/  MUFU.EX2 R159, R159 ;  /* 0x0000009f009f7308 */ /* 0x000ff00000000800 */
[----:B------:R-:W2:Y:S08]  /*37b0*/  MUFU.EX2 R216, R216 ;  /* 0x000000d800d87308 */ /* 0x000eb00000000800 */
[----:B------:R-:W-:Y:S08]  /*37c0*/  MUFU.EX2 R163, R163 ;  /* 0x000000a300a37308 */ /* 0x000ff00000000800 */
[----:B------:R-:W-:Y:S08]  /*37d0*/  MUFU.EX2 R168, R168 ;  /* 0x000000a800a87308 */ /* 0x000ff00000000800 */
[----:B------:R-:W-:Y:S08]  /*37e0*/  MUFU.EX2 R172, R172 ;  /* 0x000000ac00ac7308 */ /* 0x000ff00000000800 */
[----:B------:R-:W4:Y:S08]  /*37f0*/  MUFU.EX2 R215, R215 ;  /* 0x000000d700d77308 */ /* 0x000f300000000800 */
[----:B------:R-:W-:Y:S08]  /*3800*/  MUFU.EX2 R178, R178 ;  /* 0x000000b200b27308 */ /* 0x000ff00000000800 */
[----:B------:R-:W5:Y:S08]  /*3810*/  MUFU.EX2 R199, R199 ;  /* 0x000000c700c77308 */ /* 0x000f700000000800 */
[----:B------:R-:W-:Y:S08]  /*3820*/  MUFU.EX2 R160, R160 ;  /* 0x000000a000a07308 */ /* 0x000ff00000000800 */
[----:B------:R-:W3:Y:S08]  /*3830*/  MUFU.EX2 R227, R227 ;  /* 0x000000e300e37308 */ /* 0x000ef00000000800 */
[----:B------:R-:W-:Y:S08]  /*3840*/  MUFU.EX2 R164, R164 ;  /* 0x000000a400a47308 */ /* 0x000ff00000000800 */
[----:B------:R-:W-:Y:S08]  /*3850*/  MUFU.EX2 R169, R169 ;  /* 0x000000a900a97308 */ /* 0x000ff00000000800 */
[----:B------:R-:W-:Y:S08]  /*3860*/  MUFU.EX2 R173, R173 ;  /* 0x000000ad00ad7308 */ /* 0x000ff00000000800 */
[----:B------:R-:W3:Y:S08]  /*3870*/  MUFU.EX2 R182, R182 ;  /* 0x000000b600b67308 */ /* 0x000ef00000000800 */
[----:B------:R-:W-:Y:S08]  /*3880*/  MUFU.EX2 R179, R179 ;  /* 0x000000b300b37308 */ /* 0x000ff00000000800 */
[----:B------:R-:W3:Y:S08]  /*3890*/  MUFU.EX2 R194, R194 ;  /* 0x000000c200c27308 */ /* 0x000ef00000000800 */
        /* <DEDUP_REMOVED lines=12> */
[----:B------:R-:W-:Y:S01]  /*3960*/  MUFU.EX2 R197, R197 ;  /* 0x000000c500c57308 */ /* 0x000fe20000000800 */
[----:B------:R-:W-:-:S02]  /*3970*/  WARPGROUP.DEPBAR.LE gsb0, 0x0 ;  /* 0x00008000000079c5 */ /* 0x000fc40000010000 */
[C---:B------:R-:W-:Y:S01]  /*3980*/  F2FP.F16.F32.PACK_AB R152, R162.reuse, R12 ;  /* 0x0000000ca298723e */ /* 0x040fe200000000ff */
[----:B------:R-:W-:Y:S01]  /*3990*/  FADD.FTZ R162, R162, R187 ;  /* 0x000000bba2a27221 */ /* 0x000fe20000010000 */
[----:B------:R-:W-:Y:S02]  /*39a0*/  F2FP.F16.F32.PACK_AB R153, R181, R177 ;  /* 0x000000b1b599723e */ /* 0x000fe400000000ff */
[----:B------:R-:W-:Y:S01]  /*39b0*/  F2FP.F16.F32.PACK_AB R154, R171, R167 ;  /* 0x000000a7ab9a723e */ /* 0x000fe200000000ff */
[----:B------:R-:W3:Y:S01]  /*39c0*/  MUFU.EX2 R176, R176 ;  /* 0x000000b000b07308 */ /* 0x000ee20000000800 */
[C---:B-1----:R-:W-:Y:S01]  /*39d0*/  F2FP.F16.F32.PACK_AB R155, R198.reuse, R193 ;  /* 0x000000c1c69b723e */ /* 0x042fe200000000ff */
[----:B------:R-:W-:Y:S01]  /*39e0*/  FADD.FTZ R162, R167, R162 ;  /* 0x000000a2a7a27221 */ /* 0x000fe20000010000 */
[----:B------:R-:W-:Y:S02]  /*39f0*/  FADD.FTZ R193, R193, R192 ;  /* 0x000000c0c1c17221 */ /* 0x000fe40000010000 */
[----:B------:R-:W-:Y:S01]  /*3a00*/  WARPGROUP.ARRIVE ;  /* 0x00000000000079c5 */ /* 0x000fe20000000000 */
[----:B------:R-:W-:Y:S01]  /*3a10*/  FADD.FTZ R162, R171, R162 ;  /* 0x000000a2aba27221 */ /* 0x000fe20000010000 */
[----:B------:R-:W-:Y:S01]  /*3a20*/  FADD.FTZ R193, R198, R193 ;  /* 0x000000c1c6c17221 */ /* 0x000fe20000010000 */
[----:B------:R-:W-:Y:S03]  /*3a30*/  MUFU.EX2 R196, R196 ;  /* 0x000000c400c47308 */ /* 0x000fe60000000800 */
[----:B------:R-:W-:Y:S01]  /*3a40*/  HGMMA.64x256x16.F32 R24, R152, gdesc[UR8].tnspB, R24, gsb0 ;  /* 0x43e0000898187df0 */ /* 0x000fe20008000818 */
[----:B------:R-:W-:Y:S01]  /*3a50*/  UIADD3 UR10, UR4, 0x100, URZ ;  /* 0x00000100040a7890 */ /* 0x000fe2000fffe03f */
[----:B------:R-:W-:-:S03]  /*3a60*/  UMOV UR11, 0x40000040 ;  /* 0x40000040000b7882 */ /* 0x000fc60000000000 */
[----:B------:R-:W1:Y:S01]  /*3a70*/  MUFU.EX2 R207, R207 ;  /* 0x000000cf00cf7308 */ /* 0x000e620000000800 */
[----:B------:R-:W-:Y:S02]  /*3a80*/  WARPGROUP.DEPBAR.LE gsb0, 0x0 ;  /* 0x00008000000079c5 */ /* 0x000fe40000010000 */
[----:B--2---:R-:W-:Y:S01]  /*3a90*/  F2FP.F16.F32.PACK_AB R152, R216, R159 ;  /* 0x0000009fd898723e */ /* 0x004fe200000000ff */
[----:B------:R-:W-:Y:S01]  /*3aa0*/  FADD.FTZ R159, R159, R162 ;  /* 0x000000a29f9f7221 */ /* 0x000fe20000010000 */
[----:B----4-:R-:W-:Y:S01]  /*3ab0*/  F2FP.F16.F32.PACK_AB R153, R215, R172 ;  /* 0x000000acd799723e */ /* 0x010fe200000000ff */
[----:B------:R-:W-:Y:S01]  /*3ac0*/  FADD.FTZ R172, R172, R193 ;  /* 0x000000c1acac7221 */ /* 0x000fe20000010000 */
[----:B------:R-:W-:Y:S01]  /*3ad0*/  F2FP.F16.F32.PACK_AB R154, R168, R163 ;  /* 0x000000a3a89a723e */ /* 0x000fe200000000ff */
[----:B------:R-:W-:Y:S01]  /*3ae0*/  FADD.FTZ R216, R216, R159 ;  /* 0x0000009fd8d87221 */ /* 0x000fe20000010000 */
[----:B-----5:R-:W-:Y:S01]  /*3af0*/  F2FP.F16.F32.PACK_AB R155, R199, R178 ;  /* 0x000000b2c79b723e */ /* 0x020fe200000000ff */
        /* <DEDUP_REMOVED lines=10> */
[----:B---3--:R-:W-:Y:S01]  /*3ba0*/  F2FP.F16.F32.PACK_AB R152, R227, R160 ;  /* 0x000000a0e398723e */ /* 0x008fe200000000ff */
        /* <DEDUP_REMOVED lines=15> */
[----:B------:R-:W-:Y:S01]  /*3ca0*/  UIADD3 UR4, UR4, 0x280, URZ ;  /* 0x0000028004047890 */ /* 0x000fe2000fffe03f */
        /* <DEDUP_REMOVED lines=15> */
[----:B------:R-:W-:Y:S01]  /*3da0*/  UMOV UR10, UR4 ;  /* 0x00000004000a7c82 */ /* 0x000fe20008000000 */
[----:B------:R-:W-:Y:S01]  /*3db0*/  UMOV UR11, 0x40000040 ;  /* 0x40000040000b7882 */ /* 0x000fe20000000000 */
[----:B------:R-:W-:Y:S02]  /*3dc0*/  WARPGROUP.DEPBAR.LE gsb0, 0x0 ;  /* 0x00008000000079c5 */ /* 0x000fe40000010000 */
[----:B------:R-:W-:Y:S01]  /*3dd0*/  F2FP.F16.F32.PACK_AB R152, R229, R0 ;  /* 0x00000000e598723e */ /* 0x000fe200000000ff */
[----:B------:R-:W-:Y:S01]  /*3de0*/  FADD.FTZ R0, R0, R165 ;  /* 0x000000a500007221 */ /* 0x000fe20000010000 */
[C---:B------:R-:W-:Y:S01]  /*3df0*/  F2FP.F16.F32.PACK_AB R153, R176.reuse, R197 ;  /* 0x000000c5b099723e */ /* 0x040fe200000000ff */
        /* <DEDUP_REMOVED lines=12> */
[----:B------:R-:W-:Y:S01]  /*3ec0*/  SHF.R.U32.HI R153, RZ, 0x1f, R158 ;  /* 0x0000001fff997819 */ /* 0x000fe2000001169e */
[----:B------:R1:W-:Y:S03]  /*3ed0*/  @!P1 SYNCS.ARRIVE.TRANS64.RED.A1T0 RZ, [R191+URZ], RZ ;  /* 0x000000ffbfff99a7 */ /* 0x0003e6000810043f */
[----:B------:R-:W-:-:S04]  /*3ee0*/  LEA.HI.SX32 R153, R158, R153, 0x1c ;  /* 0x000000999e997211 */ /* 0x000fc800078fe2ff */
[----:B------:R-:W-:-:S04]  /*3ef0*/  VIMNMX R220, RZ, R153, !PT ;  /* 0x00000099ffdc7248 */ /* 0x000fc80007fe0100 */
[----:B------:R-:W-:-:S13]  /*3f00*/  ISETP.GE.AND P2, PT, R205, R220, PT ;  /* 0x000000dccd00720c */ /* 0x000fda0003f46270 */
[----:B-1----:R-:W-:Y:S05]  /*3f10*/  @!P2 BRA `(.L_x_10632) ;  /* 0x000000280094a947 */ /* 0x002fea0003800000 */
[----:B------:R-:W-:Y:S02]  /*3f20*/  IMAD.MOV.U32 R207, RZ, RZ, R156 ;  /* 0x000000ffffcf7224 */ /* 0x000fe400078e009c */
[----:B------:R-:W-:-:S07]  /*3f30*/  IMAD.MOV.U32 R206, RZ, RZ, R204 ;  /* 0x000000ffffce7224 */ /* 0x000fce00078e00cc */
.L_x_10641:
[----:B------:R-:W-:-:S04]  /*3f40*/  UIADD3 UR36, UR36, 0x1, URZ ;  /* 0x0000000124247890 */ /* 0x000fc8000fffe03f */
[----:B------:R-:W-:-:S04]  /*3f50*/  UISETP.NE.AND UP0, UPT, UR36, 0x2, UPT ;  /* 0x000000022400788c */ /* 0x000fc8000bf05270 */
[----:B------:R-:W-:Y:S02]  /*3f60*/  USEL UR4, URZ, 0x1, UP0 ;  /* 0x000000013f047887 */ /* 0x000fe40008000000 */
[----:B------:R-:W-:Y:S02]  /*3f70*/  USEL UR36, UR36, URZ, UP0 ;  /* 0x0000003f24247287 */ /* 0x000fe40008000000 */
[----:B------:R-:W-:Y:S01]  /*3f80*/  ULOP3.LUT UR37, UR37, UR4, URZ, 0x3c, !UPT ;  /* 0x0000000425257292 */ /* 0x000fe2000f8e3c3f */
[----:B-1----:R-:W-:Y:S11]  /*3f90*/  @!P0 BRA `(.L_x_10633) ;  /* 0x0000000000048947 */ /* 0x002ff60003800000 */
[----:B------:R-:W-:Y:S01]  /*3fa0*/  BPT.TRAP 0x1 ;  /* 0x000000040000795c */ /* 0x000fe20000300000 */
.L_x_10633:
[----:B------:R-:W-:Y:S01]  /*3fb0*/  ULEA UR4, UR36, UR39, 0x3 ;  /* 0x0000002724047291 */ /* 0x000fe2000f8e183f */
[----:B------:R-:W-:-:S05]  /*3fc0*/  IMAD.U32 R13, RZ, RZ, UR37 ;  /* 0x00000025ff0d7e24 */ /* 0x000fca000f8e00ff */
[----:B------:R-:W-:-:S04]  /*3fd0*/  SHF.L.U32 R13, R13, 0x1f, RZ ;  /* 0x0000001f0d0d7819 */ /* 0x000fc800000006ff */
[----:B------:R1:W2:Y:S01]  /*3fe0*/  SYNCS.PHASECHK.TRANS64.TRYWAIT P2, [UR4+0x32430], R13 ;  /* 0x0324300dff0075a7 */ /* 0x0002a20008040144 */
[----:B------:R-:W-:Y:S05]  /*3ff0*/  @!P0 BRA `(.L_x_10634) ;  /* 0x0000000000048947 */ /* 0x000fea0003800000 */
[----:B------:R-:W-:Y:S01]  /*4000*/  BPT.TRAP 0x1 ;  /* 0x000000040000795c */ /* 0x000fe20000300000 */
.L_x_10634:
[----:B--2---:R-:W-:Y:S05]  /*4010*/  @P2 BRA `(.L_x_10635) ;  /* 0x0000000000082947 */ /* 0x004fea0003800000 */
[----:B------:R-:W2:Y:S02]  /*4020*/  SYNCS.PHASECHK.TRANS64.TRYWAIT P2, [UR4+0x32430], R13 ;  /* 0x0324300dff0075a7 */ /* 0x000ea40008040144 */
[----:B--2---:R-:W-:Y:S05]  /*4030*/  @!P2 BRA `(.L_x_10636) ;  /* 0x000000a00070a947 */ /* 0x004fea0003800000 */
.L_x_10635:
[----:B------:R-:W-:Y:S01]  /*4040*/  R2UR UR56, R200 ;  /* 0x00000000c83872ca */ /* 0x000fe200000e0000 */
[----:B------:R-:W-:Y:S01]  /*4050*/  UIMAD UR5, UR36, 0x300, UR38 ;  /* 0x00000300240578a4 */ /* 0x000fe2000f8e0226 */
[----:B------:R-:W-:Y:S01]  /*4060*/  R2UR UR57, R201 ;  /* 0x00000000c93972ca */ /* 0x000fe200000e0000 */
[----:B--2---:R-:W-:Y:S01]  /*4070*/  WARPGROUP.ARRIVE ;  /* 0x00000000000079c5 */ /* 0x004fe20000000000 */
        /* <DEDUP_REMOVED lines=27> */
.L_x_10637:
[----:B------:R2:W3:Y:S01]  /*4230*/  SYNCS.PHASECHK.TRANS64.TRYWAIT P2, [UR4+0x32450], R13 ;  /* 0x0324500dff0075a7 */ /* 0x0004e20008040144 */
[----:B------:R-:W-:Y:S05]  /*4240*/  @!P0 BRA `(.L_x_10638) ;  /* 0x0000000000048947 */ /* 0x000fea0003800000 */
[----:B------:R-:W-:Y:S01]  /*4250*/  BPT.TRAP 0x1 ;  /* 0x000000040000795c */ /* 0x000fe20000300000 */
.L_x_10638:
[----:B---3--:R-:W-:Y:S05]  /*4260*/  @P2 BRA `(.L_x_10639) ;  /* 0x0000000000082947 */ /* 0x008fea0003800000 */
[----:B------:R-:W3:Y:S02]  /*4270*/  SYNCS.PHASECHK.TRANS64.TRYWAIT P2, [UR4+0x32450], R13 ;  /* 0x0324500dff0075a7 */ /* 0x000ee40008040144 */
[----:B---3--:R-:W-:Y:S05]  /*4280*/  @!P2 BRA `(.L_x_10640) ;  /* 0x0000009c00f4a947 */ /* 0x008fea0003800000 */
.L_x_10639:
[----:B------:R-:W-:Y:S01]  /*4290*/  R2UR UR56, R16 ;  /* 0x00000000103872ca */ /* 0x000fe200000e0000 */
[----:B------:R-:W-:Y:S01]  /*42a0*/  UIMAD UR5, UR36, 0xc00, UR6 ;  /* 0x00000c00240578a4 */ /* 0x000fe2000f8e0206 */
[----:B------:R-:W-:Y:S01]  /*42b0*/  R2UR UR57, R17 ;  /* 0x00000000113972ca */ /* 0x000fe200000e0000 */
[----:B------:R-:W-:Y:S01]  /*42c0*/  WARPGROUP.ARRIVE ;  /* 0x00000000000079c5 */ /* 0x000fe20000000000 */
[----:B------:R-:W-:Y:S01]  /*42d0*/  UMOV UR59, 0x40000040 ;  /* 0x40000040003b7882 */ /* 0x000fe20000000000 */
[----:B------:R-:W-:Y:S01]  /*42e0*/  UIADD3 UR10, UR5, 0x304, URZ ;  /* 0x00000304050a7890 */ /* 0x000fe2000fffe03f */
[----:B---3--:R-:W3:Y:S01]  /*42f0*/  LDC R204, c[0x0][0x2e0] ;  /* 0x0000b800ffcc7b82 */ /* 0x008ee20000000800 */
[----:B------:R-:W-:Y:S01]  /*4300*/  UMOV UR11, 0x40000040 ;  /* 0x40000040000b7882 */ /* 0x000fe20000000000 */
[----:B------:R-:W-:Y:S01]  /*4310*/  UMOV UR58, UR5 ;  /* 0x00000005003a7c82 */ /* 0x000fe20008000000 */
[----:B------:R-:W-:Y:S01]  /*4320*/  UIADD3 UR14, UR5, 0x306, URZ ;  /* 0x00000306050e7890 */ /* 0x000fe2000fffe03f */
[----:B-12---:R-:W-:Y:S01]  /*4330*/  IMAD R13, R205, -0x60, R221 ;  /* 0xffffffa0cd0d7824 */ /* 0x006fe200078e02dd */
[----:B------:R-:W-:Y:S01]  /*4340*/  UMOV UR15, 0x40000040 ;  /* 0x40000040000f7882 */ /* 0x000fe20000000000 */
[----:B------:R-:W-:Y:S01]  /*4350*/  UIADD3 UR18, UR5, 0x600, URZ ;  /* 0x0000060005127890 */ /* 0x000fe2000fffe03f */
[----:B------:R-:W1:Y:S01]  /*4360*/  S2R R215, SR_TID.X ;  /* 0x0000000000d77919 */ /* 0x000e620000002100 */
[----:B------:R-:W-:Y:S01]  /*4370*/  UMOV UR19, 0x40000040 ;  /* 0x4000004000137882 */ /* 0x000fe20000000000 */
[----:B------:R-:W-:Y:S01]  /*4380*/  HGMMA.64x96x16.F32 R152, gdesc[UR56], R152, gsb0 ;  /* 0x01600000389879f0 */ /* 0x000fe20008000898 */
[----:B------:R-:W-:Y:S01]  /*4390*/  R2UR UR56, R14 ;  /* 0x000000000e3872ca */ /* 0x000fe200000e0000 */
[----:B------:R-:W-:Y:S01]  /*43a0*/  UIADD3 UR58, UR5, 0x2, URZ ;  /* 0x00000002053a7890 */ /* 0x000fe2000fffe03f */
[----:B------:R-:W-:Y:S01]  /*43b0*/  R2UR UR57, R15 ;  /* 0x000000000f3972ca */ /* 0x000fe200000e0000 */
[----:B------:R-:W-:Y:S01]  /*43c0*/  UMOV UR59, 0x40000040 ;  /* 0x40000040003b7882 */ /* 0x000fe20000000000 */
[----:B------:R-:W-:Y:S01]  /*43d0*/  UIADD3 UR22, UR5, 0x602, URZ ;  /* 0x0000060205167890 */ /* 0x000fe2000fffe03f */
[----:B------:R-:W-:Y:S01]  /*43e0*/  IADD3 R13, R13, 0x1, RZ ;  /* 0x000000010d0d7810 */ /* 0x000fe20007ffe0ff */
        /* <DEDUP_REMOVED lines=11> */
[----:B-1----:R-:W-:-:S05]  /*44a0*/  SHF.R.U32.HI R215, RZ, 0x7, R215 ;  /* 0x00000007ffd77819 */ /* 0x002fca00000116d7 */
[----:B------:R-:W-:Y:S01]  /*44b0*/  VIADD R226, R215, 0x8 ;  /* 0x00000008d7e27836 */ /* 0x000fe20000000000 */
[----:B------:R-:W-:Y:S02]  /*44c0*/  WARPGROUP.DEPBAR.LE gsb0, 0x0 ;  /* 0x00008000000079c5 */ /* 0x000fe40000010000 */
        /* <DEDUP_REMOVED lines=34> */
[----:B------:R-:W-:Y:S01]  /*46f0*/  ULDC UR5, c[0x0][0x404] ;  /* 0x0001010000057ab9 */ /* 0x000fe20000000800 */
[----:B------:R-:W-:Y:S02]  /*4700*/  WARPGROUP.DEPBAR.LE gsb0, 0x0 ;  /* 0x00008000000079c5 */ /* 0x000fe40000010000 */
[----:B------:R-:W-:-:S06]  /*4710*/  WARPGROUP.ARRIVE ;  /* 0x00000000000079c5 */ /* 0x000fcc0000000000 */
[----:B------:R-:W-:Y:S01]  /*4720*/  HGMMA.64x96x16.F32 R152, gdesc[UR8], R152, gsb0 ;  /* 0x01600000089879f0 */ /* 0x000fe20008000898 */
[----:B------:R-:W-:Y:S02]  /*4730*/  ULDC.64 UR10, c[0x0][0x3f8] ;  /* 0x0000fe00000a7ab9 */ /* 0x000fe40000000a00 */
[----:B------:R-:W-:-:S04]  /*4740*/  UISETP.NE.U32.AND UP0, UPT, UR10, URZ, UPT ;  /* 0x0000003f0a00728c */ /* 0x000fc8000bf05070 */
[----:B------:R-:W-:-:S03]  /*4750*/  UISETP.NE.AND.EX UP0, UPT, UR11, URZ, UPT, UP0 ;  /* 0x0000003f0b00728c */ /* 0x000fc6000bf05300 */
[----:B------:R-:W-:Y:S01]  /*4760*/  UMOV UR11, 0x40000040 ;  /* 0x40000040000b7882 */ /* 0x000fe20000000000 */
[----:B------:R-:W-:-:S06]  /*4770*/  USEL UR5, UR5, 0x1, UP0 ;  /* 0x0000000105057887 */ /* 0x000fcc0008000000 */
[----:B---3--:R-:W-:Y:S01]  /*4780*/  IMAD R13, R204, UR5, R13 ;  /* 0x00000005cc0d7c24 */ /* 0x008fe2000f8e020d */
[----:B------:R-:W-:-:S03]  /*4790*/  ULDC UR5, c[0x0][0x288] ;  /* 0x0000a20000057ab9 */ /* 0x000fc60000000800 */
[----:B------:R-:W-:-:S04]  /*47a0*/  VIADD R13, R13, -UR5 ;  /* 0x800000050d0d7c36 */ /* 0x000fc80008000000 */
[----:B------:R-:W-:-:S04]  /*47b0*/  IMAD R204, R222, -0x2, R13 ;  /* 0xfffffffedecc7824 */ /* 0x000fc800078e020d */
[----:B------:R-:W-:-:S04]  /*47c0*/  IMAD.IADD R204, R223, 0x1, R204 ;  /* 0x00000001dfcc7824 */ /* 0x000fc800078e02cc */
[C---:B------:R-:W-:Y:S01]  /*47d0*/  VIADD R13, R204.reuse, 0x8 ;  /* 0x00000008cc0d7836 */ /* 0x040fe20000000000 */
[C---:B------:R-:W-:Y:S02]  /*47e0*/  ISETP.GT.AND P6, PT, R204.reuse, RZ, PT ;  /* 0x000000ffcc00720c */ /* 0x040fe40003fc4270 */
        /* <DEDUP_REMOVED lines=35> */
[----:B------:R-:W-:-:S02]  /*4a20*/  ISETP.GT.AND P4, PT, R204, 0x21, PT ;  /* 0x00000021cc00780c */ /* 0x000fc40003f84270 */
[----:B------:R-:W-:Y:S02]  /*4a30*/  FSEL R153, R153, -INF , P5 ;  /* 0xff80000099997808 */ /* 0x000fe40002800000 */
[C---:B------:R-:W-:Y:S02]  /*4a40*/  ISETP.GT.AND P5, PT, R204.reuse, 0x18, PT ;  /* 0x00000018cc00780c */ /* 0x040fe40003fa4270 */
[----:B------:R-:W-:Y:S02]  /*4a50*/  FSEL R161, R161, -INF , P6 ;  /* 0xff800000a1a17808 */ /* 0x000fe40003000000 */
[----:B------:R-:W-:Y:S02]  /*4a60*/  ISETP.GT.AND P6, PT, R204, 0x28, PT ;  /* 0x00000028cc00780c */ /* 0x000fe40003fc4270 */
[----:B------:R-:W-:Y:S02]  /*4a70*/  FSEL R169, R169, -INF , P4 ;  /* 0xff800000a9a97808 */ /* 0x000fe40002000000 */
[----:B------:R-:W-:-:S02]  /*4a80*/  FSEL R208, R156, -INF , P2 ;  /* 0xff8000009cd07808 */ /* 0x000fc40001000000 */
[----:B------:R-:W-:Y:S02]  /*4a90*/  FSEL R157, R157, -INF , P3 ;  /* 0xff8000009d9d7808 */ /* 0x000fe40001800000 */
[C---:B------:R-:W-:Y:S02]  /*4aa0*/  ISETP.GT.AND P4, PT, R204.reuse, 0x38, PT ;  /* 0x00000038cc00780c */ /* 0x040fe40003f84270 */
[C---:B------:R-:W-:Y:S02]  /*4ab0*/  ISETP.GT.AND P2, PT, R204.reuse, 0x19, PT ;  /* 0x00000019cc00780c */ /* 0x040fe40003f44270 */
[----:B------:R-:W-:Y:S02]  /*4ac0*/  ISETP.GT.AND P3, PT, R204, 0x20, PT ;  /* 0x00000020cc00780c */ /* 0x000fe40003f64270 */
[----:B------:R-:W-:Y:S02]  /*4ad0*/  FMNMX.FTZ R156, R152, R206, !PT ;  /* 0x000000ce989c7209 */ /* 0x000fe40007810000 */
[----:B------:R-:W-:-:S02]  /*4ae0*/  FSEL R164, R164, -INF , P5 ;  /* 0xff800000a4a47808 */ /* 0x000fc40002800000 */
[----:B------:R-:W-:Y:S02]  /*4af0*/  ISETP.GT.AND P5, PT, R204, 0x29, PT ;  /* 0x00000029cc00780c */ /* 0x000fe40003fa4270 */
[----:B------:R-:W-:Y:S02]  /*4b00*/  FSEL R172, R172, -INF , P6 ;  /* 0xff800000acac7808 */ /* 0x000fe40003000000 */
[----:B------:R-:W-:Y:S02]  /*4b10*/  ISETP.GT.AND P6, PT, R204, 0x39, PT ;  /* 0x00000039cc00780c */ /* 0x000fe40003fc4270 */
[----:B------:R-:W-:Y:S02]  /*4b20*/  FSEL R180, R180, -INF , P4 ;  /* 0xff800000b4b47808 */ /* 0x000fe40002000000 */
[----:B------:R-:W-:Y:S02]  /*4b30*/  FSEL R165, R165, -INF , P2 ;  /* 0xff800000a5a57808 */ /* 0x000fe40001000000 */
[----:B------:R-:W-:-:S02]  /*4b40*/  FSEL R168, R168, -INF , P3 ;  /* 0xff800000a8a87808 */ /* 0x000fc40001800000 */
[C---:B------:R-:W-:Y:S02]  /*4b50*/  ISETP.GT.AND P4, PT, R204.reuse, 0x49, PT ;  /* 0x00000049cc00780c */ /* 0x040fe40003f84270 */
[----:B------:R-:W-:Y:S02]  /*4b60*/  FMNMX.FTZ R209, R153, R156, !PT ;  /* 0x0000009c99d17209 */ /* 0x000fe40007810000 */
[C---:B------:R-:W-:Y:S02]  /*4b70*/  ISETP.GT.AND P2, PT, R204.reuse, 0x30, PT ;  /* 0x00000030cc00780c */ /* 0x040fe40003f44270 */
[C---:B------:R-:W-:Y:S02]  /*4b80*/  ISETP.GT.AND P3, PT, R204.reuse, 0x31, PT ;  /* 0x00000031cc00780c */ /* 0x040fe40003f64270 */
[----:B------:R-:W-:Y:S02]  /*4b90*/  FSEL R173, R173, -INF , P5 ;  /* 0xff800000adad7808 */ /* 0x000fe40002800000 */
[----:B------:R-:W-:-:S02]  /*4ba0*/  ISETP.GT.AND P5, PT, R204, 0x40, PT ;  /* 0x00000040cc00780c */ /* 0x000fc40003fa4270 */
[----:B------:R-:W-:Y:S02]  /*4bb0*/  FSEL R181, R181, -INF , P6 ;  /* 0xff800000b5b57808 */ /* 0x000fe40003000000 */
[----:B------:R-:W-:Y:S02]  /*4bc0*/  ISETP.GT.AND P6, PT, R204, 0x50, PT ;  /* 0x00000050cc00780c */ /* 0x000fe40003fc4270 */
[----:B------:R-:W-:Y:S02]  /*4bd0*/  FSEL R189, R189, -INF , P4 ;  /* 0xff800000bdbd7808 */ /* 0x000fe40002000000 */
[----:B------:R-:W-:Y:S02]  /*4be0*/  FMNMX.FTZ R156, R208, R209, !PT ;  /* 0x000000d1d09c7209 */ /* 0x000fe40007810000 */
[----:B------:R-:W-:Y:S02]  /*4bf0*/  FSEL R176, R176, -INF , P2 ;  /* 0xff800000b0b07808 */ /* 0x000fe40001000000 */
[----:B------:R-:W-:-:S02]  /*4c00*/  FSEL R177, R177, -INF , P3 ;  /* 0xff800000b1b17808 */ /* 0x000fc40001800000 */
[----:B------:R-:W-:Y:S02]  /*4c10*/  ISETP.GT.AND P4, PT, R13, RZ, PT ;  /* 0x000000ff0d00720c */ /* 0x000fe40003f84270 */
[C---:B------:R-:W-:Y:S02]  /*4c20*/  ISETP.GT.AND P2, PT, R204.reuse, 0x41, PT ;  /* 0x00000041cc00780c */ /* 0x040fe40003f44270 */
[----:B------:R-:W-:Y:S02]  /*4c30*/  ISETP.GT.AND P3, PT, R204, 0x48, PT ;  /* 0x00000048cc00780c */ /* 0x000fe40003f64270 */
[----:B------:R-:W-:Y:S02]  /*4c40*/  FSEL R184, R184, -INF , P5 ;  /* 0xff800000b8b87808 */ /* 0x000fe40002800000 */
[----:B------:R-:W-:Y:S02]  /*4c50*/  ISETP.GT.AND P5, PT, R204, 0x51, PT ;  /* 0x00000051cc00780c */ /* 0x000fe40003fa4270 */
[----:B------:R-:W-:-:S02]  /*4c60*/  FSEL R192, R192, -INF , P6 ;  /* 0xff800000c0c07808 */ /* 0x000fc40003000000 */
[----:B------:R-:W-:Y:S02]  /*4c70*/  FMNMX.FTZ R209, R157, R156, !PT ;  /* 0x0000009c9dd17209 */ /* 0x000fe40007810000 */
[----:B------:R-:W-:Y:S02]  /*4c80*/  ISETP.GT.AND P6, PT, R13, 0x1, PT ;  /* 0x000000010d00780c */ /* 0x000fe40003fc4270 */
[----:B------:R-:W-:Y:S02]  /*4c90*/  FSEL R154, R154, -INF , P4 ;  /* 0xff8000009a9a7808 */ /* 0x000fe40002000000 */
[----:B------:R-:W-:Y:S02]  /*4ca0*/  FSEL R185, R185, -INF , P2 ;  /* 0xff800000b9b97808 */ /* 0x000fe40001000000 */
[----:B------:R-:W-:Y:S02]  /*4cb0*/  FSEL R188, R188, -INF , P3 ;  /* 0xff800000bcbc7808 */ /* 0x000fe40001800000 */
[----:B------:R-:W-:-:S02]  /*4cc0*/  ISETP.GT.AND P2, PT, R204, 0x58, PT ;  /* 0x00000058cc00780c */ /* 0x000fc40003f44270 */
        /* <DEDUP_REMOVED lines=88> */
[----:B------:R-:W-:Y:S02]  /*5250*/  FMNMX.FTZ R158, R196, R167, !PT ;  /* 0x000000a7c49e7209 */ /* 0x000fe40007810000 */
[----:B------:R-:W-:-:S02]  /*5260*/  FSEL R199, R199, -INF , P3 ;  /* 0xff800000c7c77808 */ /* 0x000fc40001800000 */
[----:B------:R-:W-:Y:S02]  /*5270*/  FMNMX.FTZ R156, R198, R13, !PT ;  /* 0x0000000dc69c7209 */ /* 0x000fe40007810000 */
[----:B------:R-:W-:Y:S01]  /*5280*/  FMNMX.FTZ R158, R197, R158, !PT ;  /* 0x0000009ec59e7209 */ /* 0x000fe20007810000 */
[----:B------:R-:W1:Y:S01]  /*5290*/  LDC R13, c[0x0][0xa80] ;  /* 0x0002a000ff0d7b82 */ /* 0x000e620000000800 */
[----:B------:R-:W-:-:S03]  /*52a0*/  FMNMX.FTZ R156, R199, R156, !PT ;  /* 0x0000009cc79c7209 */ /* 0x000fc60007810000 */
[----:B------:R-:W2:Y:S04]  /*52b0*/  SHFL.BFLY PT, R167, R158, 0x2, 0x1f ;  /* 0x0c401f009ea77f89 */ /* 0x000ea800000e0000 */
[----:B------:R-:W3:Y:S01]  /*52c0*/  SHFL.BFLY PT, R159, R156, 0x2, 0x1f ;  /* 0x0c401f009c9f7f89 */ /* 0x000ee200000e0000 */
[----:B--2---:R-:W-:Y:S02]  /*52d0*/  FMNMX.FTZ R167, R158, R167, !PT ;  /* 0x000000a79ea77209 */ /* 0x004fe40007810000 */
[----:B---3--:R-:W-:-:S03]  /*52e0*/  FMNMX.FTZ R213, R156, R159, !PT ;  /* 0x0000009f9cd57209 */ /* 0x008fc60007810000 */
[----:B------:R-:W2:Y:S04]  /*52f0*/  SHFL.BFLY PT, R204, R167, 0x1, 0x1f ;  /* 0x0c201f00a7cc7f89 */ /* 0x000ea800000e0000 */
[----:B------:R-:W3:Y:S01]  /*5300*/  SHFL.BFLY PT, R214, R213, 0x1, 0x1f ;  /* 0x0c201f00d5d67f89 */ /* 0x000ee200000e0000 */
[----:B--2---:R-:W-:Y:S02]  /*5310*/  FMNMX.FTZ R204, R167, R204, !PT ;  /* 0x000000cca7cc7209 */ /* 0x004fe40007810000 */
[----:B---3--:R-:W-:-:S03]  /*5320*/  FMNMX.FTZ R156, R213, R214, !PT ;  /* 0x000000d6d59c7209 */ /* 0x008fc60007810000 */
[CC--:B-1----:R-:W-:Y:S01]  /*5330*/  FMUL.FTZ R212, R204.reuse, R13.reuse ;  /* 0x0000000dccd47220 */ /* 0x0c2fe20000410000 */
[----:B------:R-:W-:Y:S02]  /*5340*/  FSETP.NEU.FTZ.AND P2, PT, R204, -INF , PT ;  /* 0xff800000cc00780b */ /* 0x000fe40003f5d000 */
[C---:B------:R-:W-:Y:S01]  /*5350*/  FSETP.NEU.FTZ.AND P3, PT, R156.reuse, -INF , PT ;  /* 0xff8000009c00780b */ /* 0x040fe20003f7d000 */
[----:B------:R-:W-:Y:S01]  /*5360*/  FMUL.FTZ R216, R156, R13 ;  /* 0x0000000d9cd87220 */ /* 0x000fe20000410000 */
[----:B------:R-:W-:-:S04]  /*5370*/  FSEL R212, R212, RZ, P2 ;  /* 0x000000ffd4d47208 */ /* 0x000fc80001000000 */
[----:B------:R-:W-:Y:S01]  /*5380*/  FSEL R216, R216, RZ, P3 ;  /* 0x000000ffd8d87208 */ /* 0x000fe20001800000 */
[-CC-:B------:R-:W-:Y:S01]  /*5390*/  FFMA.FTZ R159, R153, R13.reuse, -R212.reuse ;  /* 0x0000000d999f7223 */ /* 0x180fe200000108d4 */
[----:B------:R-:W-:Y:S01]  /*53a0*/  FSEL R153, R204, RZ, P2 ;  /* 0x000000ffcc997208 */ /* 0x000fe20001000000 */
[-CC-:B------:R-:W-:Y:S01]  /*53b0*/  FFMA.FTZ R158, R152, R13.reuse, -R212.reuse ;  /* 0x0000000d989e7223 */ /* 0x180fe200000108d4 */
[-C--:B------:R-:W-:Y:S01]  /*53c0*/  FFMA.FTZ R167, R208, R13.reuse, -R212 ;  /* 0x0000000dd0a77223 */ /* 0x080fe200000108d4 */
[-CC-:B------:R-:W-:Y:S01]  /*53d0*/  FFMA.FTZ R213, R154, R13.reuse, -R216.reuse ;  /* 0x0000000d9ad57223 */ /* 0x180fe200000108d8 */
[----:B------:R-:W-:Y:S01]  /*53e0*/  FSEL R154, R156, RZ, P3 ;  /* 0x000000ff9c9a7208 */ /* 0x000fe20001800000 */
[-CC-:B------:R-:W-:Y:S01]  /*53f0*/  FFMA.FTZ R214, R155, R13.reuse, -R216.reuse ;  /* 0x0000000d9bd67223 */ /* 0x180fe200000108d8 */
[----:B------:R-:W-:Y:S01]  /*5400*/  FFMA.FTZ R155, R211, R13, -R216 ;  /* 0x0000000dd39b7223 */ /* 0x000fe200000108d8 */
[----:B------:R-:W-:Y:S01]  /*5410*/  FADD.FTZ R152, -R153, R206 ;  /* 0x000000ce99987221 */ /* 0x000fe20000010100 */
[----:B------:R-:W-:-:S02]  /*5420*/  IMAD.U32 R211, RZ, RZ, UR4 ;  /* 0x00000004ffd37e24 */ /* 0x000fc4000f8e00ff */
[----:B------:R-:W-:Y:S01]  /*5430*/  FADD.FTZ R154, -R154, R207 ;  /* 0x000000cf9a9a7221 */ /* 0x000fe20000010100 */
[-C--:B------:R-:W-:Y:S01]  /*5440*/  FFMA.FTZ R208, R157, R13.reuse, -R212 ;  /* 0x0000000d9dd07223 */ /* 0x080fe200000108d4 */
[-C--:B------:R-:W-:Y:S01]  /*5450*/  FMUL.FTZ R207, R152, R13.reuse ;  /* 0x0000000d98cf7220 */ /* 0x080fe20000410000 */
[----:B------:R-:W-:Y:S01]  /*5460*/  @!P1 VIADD R152, R211, 0x32440 ;  /* 0x00032440d3989836 */ /* 0x000fe20000000000 */
[----:B------:R-:W-:Y:S01]  /*5470*/  IADD3 R157, -R215, 0xb, RZ ;  /* 0x0000000bd79d7810 */ /* 0x000fe20007ffe1ff */
[-C--:B------:R-:W-:Y:S01]  /*5480*/  FMUL.FTZ R215, R154, R13.reuse ;  /* 0x0000000d9ad77220 */ /* 0x080fe20000410000 */
[-C--:B------:R-:W-:Y:S01]  /*5490*/  FFMA.FTZ R210, R210, R13.reuse, -R216 ;  /* 0x0000000dd2d27223 */ /* 0x080fe200000108d8 */
[----:B------:R-:W-:Y:S01]  /*54a0*/  MUFU.EX2 R158, R158 ;  /* 0x0000009e009e7308 */ /* 0x000fe20000000800 */
[----:B------:R-:W-:Y:S01]  /*54b0*/  @!P1 PRMT R152, RZ, 0x654, R152 ;  /* 0x00000654ff989816 */ /* 0x000fe20000000098 */
[----:B------:R1:W-:Y:S06]  /*54c0*/  BAR.ARV R157, 0x100 ;  /* 0x0004009d0000751d */ /* 0x0003ec0000002000 */
[----:B------:R2:W-:Y:S01]  /*54d0*/  @!P1 SYNCS.ARRIVE.TRANS64.RED.A1T0 RZ, [R152+URZ], RZ ;  /* 0x000000ff98ff99a7 */ /* 0x0005e2000810043f */
[----:B------:R-:W3:Y:S01]  /*54e0*/  MUFU.EX2 R207, R207 ;  /* 0x000000cf00cf7308 */ /* 0x000ee20000000800 */
[----:B------:R-:W-:Y:S01]  /*54f0*/  UIMAD UR4, UR36, 0xc00, UR7 ;  /* 0x00000c00240478a4 */ /* 0x000fe2000f8e0207 */
[-CC-:B------:R-:W-:Y:S01]  /*5500*/  FFMA.FTZ R160, R160, R13.reuse, -R212.reuse ;  /* 0x0000000da0a07223 */ /* 0x180fe200000108d4 */
[-CC-:B------:R-:W-:Y:S01]  /*5510*/  FFMA.FTZ R161, R161, R13.reuse, -R212.reuse ;  /* 0x0000000da1a17223 */ /* 0x180fe200000108d4 */
[-CC-:B------:R-:W-:Y:S01]  /*5520*/  FFMA.FTZ R164, R164, R13.reuse, -R212.reuse ;  /* 0x0000000da4a47223 */ /* 0x180fe200000108d4 */
[-C--:B------:R-:W-:Y:S01]  /*5530*/  FFMA.FTZ R165, R165, R13.reuse, -R212 ;  /* 0x0000000da5a57223 */ /* 0x080fe200000108d4 */
[-CC-:B------:R-:W-:Y:S01]  /*5540*/  FFMA.FTZ R162, R162, R13.reuse, -R216.reuse ;  /* 0x0000000da2a27223 */ /* 0x180fe200000108d8 */
[-CC-:B------:R-:W-:Y:S01]  /*5550*/  FFMA.FTZ R163, R163, R13.reuse, -R216.reuse ;  /* 0x0000000da3a37223 */ /* 0x180fe200000108d8 */
[----:B------:R-:W4:Y:S01]  /*5560*/  MUFU.EX2 R215, R215 ;  /* 0x000000d700d77308 */ /* 0x000f220000000800 */
[----:B------:R-:W-:Y:S01]  /*5570*/  UMOV UR10, UR4 ;  /* 0x00000004000a7c82 */ /* 0x000fe20008000000 */
[-CC-:B------:R-:W-:Y:S01]  /*5580*/  FFMA.FTZ R166, R166, R13.reuse, -R216.reuse ;  /* 0x0000000da6a67223 */ /* 0x180fe200000108d8 */
[-C--:B------:R-:W-:Y:S01]  /*5590*/  FFMA.FTZ R209, R209, R13.reuse, -R216 ;  /* 0x0000000dd1d17223 */ /* 0x080fe200000108d8 */
[-CC-:B------:R-:W-:Y:S01]  /*55a0*/  FFMA.FTZ R168, R168, R13.reuse, -R212.reuse ;  /* 0x0000000da8a87223 */ /* 0x180fe200000108d4 */
[-CC-:B------:R-:W-:Y:S01]  /*55b0*/  FFMA.FTZ R169, R169, R13.reuse, -R212.reuse ;  /* 0x0000000da9a97223 */ /* 0x180fe200000108d4 */
[-CC-:B------:R-:W-:Y:S01]  /*55c0*/  FFMA.FTZ R172, R172, R13.reuse, -R212.reuse ;  /* 0x0000000dacac7223 */ /* 0x180fe200000108d4 */
[----:B------:R-:W-:Y:S01]  /*55d0*/  FFMA.FTZ R173, R173, R13, -R212 ;  /* 0x0000000dadad7223 */ /* 0x000fe200000108d4 */
[----:B------:R-:W2:Y:S01]  /*55e0*/  MUFU.EX2 R159, R159 ;  /* 0x0000009f009f7308 */ /* 0x000ea20000000800 */
[-C--:B---3--:R-:W-:Y:S01]  /*55f0*/  FMUL.FTZ R24, R24, R207.reuse ;  /* 0x000000cf18187220 */ /* 0x088fe20000410000 */
        /* <DEDUP_REMOVED lines=133> */
[----:B--2---:R-:W-:Y:S01]  /*5e50*/  F2FP.F16.F32.PACK_AB R152, R159, R158 ;  /* 0x0000009e9f98723e */ /* 0x004fe200000000ff */
[----:B------:R-:W-:Y:S01]  /*5e60*/  MUFU.EX2 R160, R160 ;  /* 0x000000a000a07308 */ /* 0x000fe20000000800 */
[----:B---3--:R-:W-:Y:S01]  /*5e70*/  F2FP.F16.F32.PACK_AB R154, R208, R167 ;  /* 0x000000a7d09a723e */ /* 0x008fe200000000ff */
[--C-:B------:R-:W-:Y:S01]  /*5e80*/  FFMA.FTZ R170, R170, R13, -R216.reuse ;  /* 0x0000000daaaa7223 */ /* 0x100fe200000108d8 */
[----:B-----5:R-:W-:Y:S01]  /*5e90*/  F2FP.F16.F32.PACK_AB R153, R214, R213 ;  /* 0x000000d5d699723e */ /* 0x020fe200000000ff */
[-CC-:B------:R-:W-:Y:S01]  /*5ea0*/  FFMA.FTZ R171, R171, R13.reuse, -R216.reuse ;  /* 0x0000000dabab7223 */ /* 0x180fe200000108d8 */
[----:B-1----:R-:W-:Y:S01]  /*5eb0*/  F2FP.F16.F32.PACK_AB R155, R206, R210 ;  /* 0x000000d2ce9b723e */ /* 0x002fe200000000ff */
[----:B------:R1:W-:Y:S01]  /*5ec0*/  BAR.SYNC.DEFER_BLOCKING R226, 0x100 ;  /* 0x000400e20000751d */ /* 0x0003e20000010000 */
[-CC-:B------:R-:W-:Y:S01]  /*5ed0*/  FFMA.FTZ R174, R174, R13.reuse, -R216.reuse ;  /* 0x0000000daeae7223 */ /* 0x180fe200000108d8 */
[-C--:B------:R-:W-:Y:S01]  /*5ee0*/  FFMA.FTZ R175, R175, R13.reuse, -R216 ;  /* 0x0000000dafaf7223 */ /* 0x080fe200000108d8 */
[-CC-:B------:R-:W-:Y:S01]  /*5ef0*/  FFMA.FTZ R176, R176, R13.reuse, -R212.reuse ;  /* 0x0000000db0b07223 */ /* 0x180fe200000108d4 */
[-CC-:B------:R-:W-:Y:S01]  /*5f00*/  FFMA.FTZ R177, R177, R13.reuse, -R212.reuse ;  /* 0x0000000db1b17223 */ /* 0x180fe200000108d4 */
[-CC-:B------:R-:W-:Y:S01]  /*5f10*/  FFMA.FTZ R180, R180, R13.reuse, -R212.reuse ;  /* 0x0000000db4b47223 */ /* 0x180fe200000108d4 */
[----:B------:R-:W2:Y:S01]  /*5f20*/  MUFU.EX2 R161, R161 ;  /* 0x000000a100a17308 */ /* 0x000ea20000000800 */
[-C--:B------:R-:W-:Y:S01]  /*5f30*/  FFMA.FTZ R181, R181, R13.reuse, -R212 ;  /* 0x0000000db5b57223 */ /* 0x080fe200000108d4 */
[-CC-:B------:R-:W-:Y:S01]  /*5f40*/  FFMA.FTZ R178, R178, R13.reuse, -R216.reuse ;  /* 0x0000000db2b27223 */ /* 0x180fe200000108d8 */
[-CC-:B------:R-:W-:Y:S01]  /*5f50*/  FFMA.FTZ R179, R179, R13.reuse, -R216.reuse ;  /* 0x0000000db3b37223 */ /* 0x180fe200000108d8 */
[-CC-:B------:R-:W-:Y:S01]  /*5f60*/  FFMA.FTZ R182, R182, R13.reuse, -R216.reuse ;  /* 0x0000000db6b67223 */ /* 0x180fe200000108d8 */
[-C--:B------:R-:W-:Y:S01]  /*5f70*/  FFMA.FTZ R183, R183, R13.reuse, -R216 ;  /* 0x0000000db7b77223 */ /* 0x080fe200000108d8 */
[-CC-:B------:R-:W-:Y:S01]  /*5f80*/  FFMA.FTZ R184, R184, R13.reuse, -R212.reuse ;  /* 0x0000000db8b87223 */ /* 0x180fe200000108d4 */
[-CC-:B------:R-:W-:Y:S01]  /*5f90*/  FFMA.FTZ R185, R185, R13.reuse, -R212.reuse ;  /* 0x0000000db9b97223 */ /* 0x180fe200000108d4 */
[----:B------:R-:W-:Y:S01]  /*5fa0*/  MUFU.EX2 R164, R164 ;  /* 0x000000a400a47308 */ /* 0x000fe20000000800 */
[-CC-:B------:R-:W-:Y:S01]  /*5fb0*/  FFMA.FTZ R188, R188, R13.reuse, -R212.reuse ;  /* 0x0000000dbcbc7223 */ /* 0x180fe200000108d4 */
[-C--:B------:R-:W-:Y:S01]  /*5fc0*/  FFMA.FTZ R189, R189, R13.reuse, -R212 ;  /* 0x0000000dbdbd7223 */ /* 0x080fe200000108d4 */
[-CC-:B------:R-:W-:Y:S01]  /*5fd0*/  FFMA.FTZ R186, R186, R13.reuse, -R216.reuse ;  /* 0x0000000dbaba7223 */ /* 0x180fe200000108d8 */
[-CC-:B------:R-:W-:Y:S01]  /*5fe0*/  FFMA.FTZ R187, R187, R13.reuse, -R216.reuse ;  /* 0x0000000dbbbb7223 */ /* 0x180fe200000108d8 */
[-CC-:B------:R-:W-:Y:S01]  /*5ff0*/  FFMA.FTZ R190, R190, R13.reuse, -R216.reuse ;  /* 0x0000000dbebe7223 */ /* 0x180fe200000108d8 */
[-C--:B------:R-:W-:Y:S01]  /*6000*/  FFMA.FTZ R191, R191, R13.reuse, -R216 ;  /* 0x0000000dbfbf7223 */ /* 0x080fe200000108d8 */
[-CC-:B------:R-:W-:Y:S01]  /*6010*/  FFMA.FTZ R192, R192, R13.reuse, -R212.reuse ;  /* 0x0000000dc0c07223 */ /* 0x180fe200000108d4 */
[----:B------:R-:W-:Y:S01]  /*6020*/  MUFU.EX2 R165, R165 ;  /* 0x000000a500a57308 */ /* 0x000fe20000000800 */
[-CC-:B------:R-:W-:Y:S01]  /*6030*/  FFMA.FTZ R193, R193, R13.reuse, -R212.reuse ;  /* 0x0000000dc1c17223 */ /* 0x180fe200000108d4 */
[----:B------:R-:W-:Y:S01]  /*6040*/  WARPGROUP.ARRIVE ;  /* 0x00000000000079c5 */ /* 0x000fe20000000000 */
[-CC-:B------:R-:W-:Y:S01]  /*6050*/  FFMA.FTZ R196, R196, R13.reuse, -R212.reuse ;  /* 0x0000000dc4c47223 */ /* 0x180fe200000108d4 */
[-C--:B------:R-:W-:Y:S01]  /*6060*/  FFMA.FTZ R197, R197, R13.reuse, -R212 ;  /* 0x0000000dc5c57223 */ /* 0x080fe200000108d4 */
[-CC-:B------:R-:W-:Y:S01]  /*6070*/  FFMA.FTZ R194, R194, R13.reuse, -R216.reuse ;  /* 0x0000000dc2c27223 */ /* 0x180fe200000108d8 */
[-CC-:B------:R-:W-:Y:S01]  /*6080*/  FFMA.FTZ R195, R195, R13.reuse, -R216.reuse ;  /* 0x0000000dc3c37223 */ /* 0x180fe200000108d8 */
[-CC-:B------:R-:W-:Y:S01]  /*6090*/  FFMA.FTZ R198, R198, R13.reuse, -R216.reuse ;  /* 0x0000000dc6c67223 */ /* 0x180fe200000108d8 */
[----:B------:R-:W-:Y:S01]  /*60a0*/  HGMMA.64x256x16.F32 R24, R152, gdesc[UR8].tnspB, R24, gsb0 ;  /* 0x43e0000898187df0 */ /* 0x000fe20008000818 */
[----:B------:R-:W-:Y:S01]  /*60b0*/  MUFU.EX2 R162, R162 ;  /* 0x000000a200a27308 */ /* 0x000fe20000000800 */
[----:B------:R-:W-:Y:S01]  /*60c0*/  UIADD3 UR10, UR4, 0x80, URZ ;  /* 0x00000080040a7890 */ /* 0x000fe2000fffe03f */
[----:B------:R-:W-:Y:S01]  /*60d0*/  FFMA.FTZ R199, R199, R13, -R216 ;  /* 0x0000000dc7c77223 */ /* 0x000fe200000108d8 */
[----:B------:R-:W-:Y:S01]  /*60e0*/  UMOV UR11, 0x40000040 ;  /* 0x40000040000b7882 */ /* 0x000fe20000000000 */
[----:B------:R-:W-:Y:S01]  /*60f0*/  FFMA.FTZ R12, R207, R12, R158 ;  /* 0x0000000ccf0c7223 */ /* 0x000fe2000001009e */
[----:B------:R-:W-:Y:S01]  /*6100*/  FFMA.FTZ R213, R215, R0, R213 ;  /* 0x00000000d7d57223 */ /* 0x000fe200000100d5 */
[----:B------:R-:W-:Y:S01]  /*6110*/  ISETP.GT.AND P2, PT, R205, R220, PT ;  /* 0x000000dccd00720c */ /* 0x000fe20003f44270 */
[----:B------:R-:W-:Y:S01]  /*6120*/  @!P1 VIADD R211, R211, 0x32460 ;  /* 0x00032460d3d39836 */ /* 0x000fe20000000000 */
[----:B------:R-:W3:Y:S01]  /*6130*/  MUFU.EX2 R163, R163 ;  /* 0x000000a300a37308 */ /* 0x000ee20000000800 */
[----:B------:R-:W-:Y:S01]  /*6140*/  FADD.FTZ R12, R159, R12 ;  /* 0x0000000c9f0c7221 */ /* 0x000fe20000010000 */
[----:B------:R-:W-:Y:S01]  /*6150*/  FADD.FTZ R213, R214, R213 ;  /* 0x000000d5d6d57221 */ /* 0x000fe20000010000 */
[----:B------:R-:W-:Y:S01]  /*6160*/  VIADD R205, R205, 0xffffffff ;  /* 0xffffffffcdcd7836 */ /* 0x000fe20000000000 */
[----:B------:R-:W-:Y:S01]  /*6170*/  @!P1 PRMT R211, RZ, 0x654, R211 ;  /* 0x00000654ffd39816 */ /* 0x000fe200000000d3 */
[----:B------:R-:W-:Y:S01]  /*6180*/  FADD.FTZ R167, R167, R12 ;  /* 0x0000000ca7a77221 */ /* 0x000fe20000010000 */
[----:B------:R-:W-:Y:S01]  /*6190*/  FADD.FTZ R213, R210, R213 ;  /* 0x000000d5d2d57221 */ /* 0x000fe20000010000 */
[----:B------:R-:W-:Y:S01]  /*61a0*/  IMAD.MOV.U32 R207, RZ, RZ, R156 ;  /* 0x000000ffffcf7224 */ /* 0x000fe200078e009c */
[----:B------:R-:W-:Y:S01]  /*61b0*/  MUFU.EX2 R166, R166 ;  /* 0x000000a600a67308 */ /* 0x000fe20000000800 */
[----:B------:R-:W-:Y:S01]  /*61c0*/  FADD.FTZ R167, R208, R167 ;  /* 0x000000a7d0a77221 */ /* 0x000fe20000010000 */
[----:B------:R-:W-:Y:S01]  /*61d0*/  FADD.FTZ R213, R206, R213 ;  /* 0x000000d5ced57221 */ /* 0x000fe20000010000 */
[----:B------:R-:W-:-:S05]  /*61e0*/  IMAD.MOV.U32 R206, RZ, RZ, R204 ;  /* 0x000000ffffce7224 */ /* 0x000fca00078e00cc */
[----:B------:R-:W4:Y:S08]  /*61f0*/  MUFU.EX2 R209, R209 ;  /* 0x000000d100d17308 */ /* 0x000f300000000800 */
[----:B------:R-:W-:Y:S08]  /*6200*/  MUFU.EX2 R168, R168 ;  /* 0x000000a800a87308 */ /* 0x000ff00000000800 */
[----:B------:R-:W5:Y:S08]  /*6210*/  MUFU.EX2 R169, R169 ;  /* 0x000000a900a97308 */ /* 0x000f700000000800 */
        /* <DEDUP_REMOVED lines=27> */
[----:B------:R-:W1:Y:S01]  /*63d0*/  MUFU.EX2 R195, R195 ;  /* 0x000000c300c37308 */ /* 0x000e620000000800 */
[----:B------:R-:W-:-:S02]  /*63e0*/  WARPGROUP.DEPBAR.LE gsb0, 0x0 ;  /* 0x00008000000079c5 */ /* 0x000fc40000010000 */
[----:B--2---:R-:W-:-:S05]  /*63f0*/  F2FP.F16.F32.PACK_AB R152, R161, R160 ;  /* 0x000000a0a198723e */ /* 0x004fca00000000ff */
[----:B------:R-:W-:Y:S01]  /*6400*/  MUFU.EX2 R198, R198 ;  /* 0x000000c600c67308 */ /* 0x000fe20000000800 */
[----:B---3--:R-:W-:Y:S01]  /*6410*/  F2FP.F16.F32.PACK_AB R153, R163, R162 ;  /* 0x000000a2a399723e */ /* 0x008fe200000000ff */
[----:B------:R-:W-:Y:S01]  /*6420*/  FADD.FTZ R160, R160, R167 ;  /* 0x000000a7a0a07221 */ /* 0x000fe20000010000 */
[----:B------:R-:W-:Y:S01]  /*6430*/  F2FP.F16.F32.PACK_AB R154, R165, R164 ;  /* 0x000000a4a59a723e */ /* 0x000fe200000000ff */
[----:B------:R-:W-:Y:S01]  /*6440*/  FADD.FTZ R162, R162, R213 ;  /* 0x000000d5a2a27221 */ /* 0x000fe20000010000 */
[----:B----4-:R-:W-:Y:S01]  /*6450*/  F2FP.F16.F32.PACK_AB R155, R209, R166 ;  /* 0x000000a6d19b723e */ /* 0x010fe200000000ff */
[----:B------:R-:W-:Y:S02]  /*6460*/  FADD.FTZ R161, R161, R160 ;  /* 0x000000a0a1a17221 */ /* 0x000fe40000010000 */
[----:B------:R-:W2:Y:S01]  /*6470*/  MUFU.EX2 R199, R199 ;  /* 0x000000c700c77308 */ /* 0x000ea20000000800 */
        /* <DEDUP_REMOVED lines=9> */
[----:B------:R-:W-:Y:S02]  /*6510*/  WARPGROUP.DEPBAR.LE gsb0, 0x0 ;  /* 0x00008000000079c5 */ /* 0x000fe40000010000 */
[----:B-----5:R-:W-:Y:S01]  /*6520*/  F2FP.F16.F32.PACK_AB R152, R169, R168 ;  /* 0x000000a8a998723e */ /* 0x020fe200000000ff */
[----:B------:R-:W-:Y:S01]  /*6530*/  FADD.FTZ R168, R168, R165 ;  /* 0x000000a5a8a87221 */ /* 0x000fe20000010000 */
[----:B-1----:R-:W-:Y:S01]  /*6540*/  F2FP.F16.F32.PACK_AB R153, R171, R170 ;  /* 0x000000aaab99723e */ /* 0x002fe200000000ff */
        /* <DEDUP_REMOVED lines=9> */
[----:B------:R-:W-:-:S06]  /*65e0*/  FADD.FTZ R175, R175, R174 ;  /* 0x000000aeafaf7221 */ /* 0x000fcc0000010000 */
        /* <DEDUP_REMOVED lines=56> */
.L_x_10632:
[----:B------:R-:W-:-:S13]  /*6970*/  ISETP.GE.AND P2, PT, R205, RZ, PT ;  /* 0x000000ffcd00720c */ /* 0x000fda0003f46270 */
[----:B------:R-:W-:Y:S05]  /*6980*/  @!P2 BRA `(.L_x_10642) ;  /* 0x0000002000c4a947 */ /* 0x000fea0003800000 */
[----:B-1----:R-:W-:Y:S02]  /*6990*/  IMAD.MOV.U32 R211, RZ, RZ, R156 ;  /* 0x000000ffffd37224 */ /* 0x002fe400078e009c */
[----:B------:R-:W-:-:S07]  /*69a0*/  IMAD.MOV.U32 R207, RZ, RZ, R204 ;  /* 0x000000ffffcf7224 */ /* 0x000fce00078e00cc */
.L_x_10651:
[----:B------:R-:W-:-:S04]  /*69b0*/  UIADD3 UR36, UR36, 0x1, URZ ;  /* 0x0000000124247890 */ /* 0x000fc8000fffe03f */
[----:B------:R-:W-:-:S04]  /*69c0*/  UISETP.NE.AND UP0, UPT, UR36, 0x2, UPT ;  /* 0x000000022400788c */ /* 0x000fc8000bf05270 */
[----:B------:R-:W-:Y:S02]  /*69d0*/  USEL UR4, URZ, 0x1, UP0 ;  /* 0x000000013f047887 */ /* 0x000fe40008000000 */
[----:B------:R-:W-:Y:S02]  /*69e0*/  USEL UR36, UR36, URZ, UP0 ;  /* 0x0000003f24247287 */ /* 0x000fe40008000000 */
[----:B------:R-:W-:Y:S01]  /*69f0*/  ULOP3.LUT UR37, UR37, UR4, URZ, 0x3c, !UPT ;  /* 0x0000000425257292 */ /* 0x000fe2000f8e3c3f */
[----:B--2---:R-:W-:Y:S11]  /*6a00*/  @!P0 BRA `(.L_x_10643) ;  /* 0x0000000000048947 */ /* 0x004ff60003800000 */
[----:B------:R-:W-:Y:S01]  /*6a10*/  BPT.TRAP 0x1 ;  /* 0x000000040000795c */ /* 0x000fe20000300000 */
.L_x_10643:
[----:B------:R-:W-:Y:S01]  /*6a20*/  ULEA UR4, UR36, UR39, 0x3 ;  /* 0x0000002724047291 */ /* 0x000fe2000f8e183f */
[----:B------:R-:W-:-:S05]  /*6a30*/  IMAD.U32 R13, RZ, RZ, UR37 ;  /* 0x00000025ff0d7e24 */ /* 0x000fca000f8e00ff */
[----:B------:R-:W-:-:S04]  /*6a40*/  SHF.L.U32 R13, R13, 0x1f, RZ ;  /* 0x0000001f0d0d7819 */ /* 0x000fc800000006ff */
[----:B------:R1:W2:Y:S01]  /*6a50*/  SYNCS.PHASECHK.TRANS64.TRYWAIT P2, [UR4+0x32430], R13 ;  /* 0x0324300dff0075a7 */ /* 0x0002a20008040144 */
[----:B------:R-:W-:Y:S05]  /*6a60*/  @!P0 BRA `(.L_x_10644) ;  /* 0x0000000000048947 */ /* 0x000fea0003800000 */
[----:B------:R-:W-:Y:S01]  /*6a70*/  BPT.TRAP 0x1 ;  /* 0x000000040000795c */ /* 0x000fe20000300000 */
.L_x_10644:
[----:B--2---:R-:W-:Y:S05]  /*6a80*/  @P2 BRA `(.L_x_10645) ;  /* 0x0000000000082947 */ /* 0x004fea0003800000 */
[----:B------:R-:W2:Y:S02]  /*6a90*/  SYNCS.PHASECHK.TRANS64.TRYWAIT P2, [UR4+0x32430], R13 ;  /* 0x0324300dff0075a7 */ /* 0x000ea40008040144 */
[----:B--2---:R-:W-:Y:S05]  /*6aa0*/  @!P2 BRA `(.L_x_10646) ;  /* 0x000000780004a947 */ /* 0x004fea0003800000 */
.L_x_10645:
        /* <DEDUP_REMOVED lines=31> */
.L_x_10647:
[----:B------:R2:W3:Y:S01]  /*6ca0*/  SYNCS.PHASECHK.TRANS64.TRYWAIT P2, [UR4+0x32450], R13 ;  /* 0x0324500dff0075a7 */ /* 0x0004e20008040144 */
[----:B------:R-:W-:Y:S05]  /*6cb0*/  @!P0 BRA `(.L_x_10648) ;  /* 0x0000000000048947 */ /* 0x000fea0003800000 */
[----:B------:R-:W-:Y:S01]  /*6cc0*/  BPT.TRAP 0x1 ;  /* 0x000000040000795c */ /* 0x000fe20000300000 */
.L_x_10648:
[----:B---3--:R-:W-:Y:S05]  /*6cd0*/  @P2 BRA `(.L_x_10649) ;  /* 0x0000000000082947 */ /* 0x008fea0003800000 */
[----:B------:R-:W3:Y:S02]  /*6ce0*/  SYNCS.PHASECHK.TRANS64.TRYWAIT P2, [UR4+0x32450], R13 ;  /* 0x0324500dff0075a7 */ /* 0x000ee40008040144 */
[----:B---3--:R-:W-:Y:S05]  /*6cf0*/  @!P2 BRA `(.L_x_10650) ;  /* 0x000000740088a947 */ /* 0x008fea0003800000 */
.L_x_10649:
[----:B------:R-:W-:Y:S01]  /*6d00*/  R2UR UR56, R16 ;  /* 0x00000000103872ca */ /* 0x000fe200000e0000 */
[----:B------:R-:W-:Y:S01]  /*6d10*/  UIMAD UR5, UR36, 0xc00, UR6 ;  /* 0x00000c00240578a4 */ /* 0x000fe2000f8e0206 */
[----:B------:R-:W-:Y:S01]  /*6d20*/  R2UR UR57, R17 ;  /* 0x00000000113972ca */ /* 0x000fe200000e0000 */
[----:B------:R-:W-:Y:S01]  /*6d30*/  WARPGROUP.ARRIVE ;  /* 0x00000000000079c5 */ /* 0x000fe20000000000 */
[----:B------:R-:W-:Y:S01]  /*6d40*/  UMOV UR59, 0x40000040 ;  /* 0x40000040003b7882 */ /* 0x000fe20000000000 */
[----:B------:R-:W-:-:S04]  /*6d50*/  UIADD3 UR10, UR5, 0x304, URZ ;  /* 0x00000304050a7890 */ /* 0x000fc8000fffe03f */
[----:B------:R-:W4:Y:S01]  /*6d60*/  S2R R220, SR_TID.X ;  /* 0x0000000000dc7919 */ /* 0x000f220000002100 */
[----:B------:R-:W-:Y:S01]  /*6d70*/  UMOV UR11, 0x40000040 ;  /* 0x40000040000b7882 */ /* 0x000fe20000000000 */
[----:B------:R-:W-:Y:S01]  /*6d80*/  UMOV UR58, UR5 ;  /* 0x00000005003a7c82 */ /* 0x000fe20008000000 */
[----:B------:R-:W-:Y:S01]  /*6d90*/  UIADD3 UR14, UR5, 0x306, URZ ;  /* 0x00000306050e7890 */ /* 0x000fe2000fffe03f */
[----:B------:R-:W-:Y:S01]  /*6da0*/  IMAD.U32 R215, RZ, RZ, UR4 ;  /* 0x00000004ffd77e24 */ /* 0x000fe2000f8e00ff */
[----:B------:R-:W-:Y:S01]  /*6db0*/  UMOV UR15, 0x40000040 ;  /* 0x40000040000f7882 */ /* 0x000fe20000000000 */
[----:B------:R-:W-:Y:S01]  /*6dc0*/  UIADD3 UR18, UR5, 0x600, URZ ;  /* 0x0000060005127890 */ /* 0x000fe2000fffe03f */
[----:B------:R-:W-:Y:S01]  /*6dd0*/  ISETP.GT.AND P2, PT, R205, RZ, PT ;  /* 0x000000ffcd00720c */ /* 0x000fe20003f44270 */
[----:B------:R-:W-:Y:S01]  /*6de0*/  UMOV UR19, 0x40000040 ;  /* 0x4000004000137882 */ /* 0x000fe20000000000 */
[----:B------:R-:W-:Y:S01]  /*6df0*/  HGMMA.64x96x16.F32 R152, gdesc[UR56], R152, gsb0 ;  /* 0x01600000389879f0 */ /* 0x000fe20008000898 */
[----:B------:R-:W-:Y:S01]  /*6e00*/  R2UR UR56, R14 ;  /* 0x000000000e3872ca */ /* 0x000fe200000e0000 */
[----:B------:R-:W-:Y:S01]  /*6e10*/  UIADD3 UR58, UR5, 0x2, URZ ;  /* 0x00000002053a7890 */ /* 0x000fe2000fffe03f */
[----:B------:R-:W-:Y:S01]  /*6e20*/  R2UR UR57, R15 ;  /* 0x000000000f3972ca */ /* 0x000fe200000e0000 */
[----:B------:R-:W-:Y:S01]  /*6e30*/  UMOV UR59, 0x40000040 ;  /* 0x40000040003b7882 */ /* 0x000fe20000000000 */
[----:B------:R-:W-:Y:S01]  /*6e40*/  UIADD3 UR22, UR5, 0x602, URZ ;  /* 0x0000060205167890 */ /* 0x000fe2000fffe03f */
[----:B------:R-:W-:Y:S01]  /*6e50*/  VIADD R205, R205, 0xffffffff ;  /* 0xffffffffcdcd7836 */ /* 0x000fe20000000000 */
        /* <DEDUP_REMOVED lines=11> */
[----:B----4-:R-:W-:Y:S01]  /*6f10*/  SHF.R.U32.HI R220, RZ, 0x7, R220 ;  /* 0x00000007ffdc7819 */ /* 0x010fe200000116dc */
[----:B------:R-:W-:Y:S01]  /*6f20*/  UIMAD UR4, UR36, 0xc00, UR7 ;  /* 0x00000c00240478a4 */ /* 0x000fe2000f8e0207 */
        /* <DEDUP_REMOVED lines=68> */
[----:B---3--:R-:W-:-:S04]  /*7370*/  FMNMX.FTZ R204, R152, R207, !PT ;  /* 0x000000cf98cc7209 */ /* 0x008fc80007810000 */
[----:B-12---:R-:W-:-:S04]  /*7380*/  FMNMX.FTZ R13, R153, R204, !PT ;  /* 0x000000cc990d7209 */ /* 0x006fc80007810000 */
        /* <DEDUP_REMOVED lines=46> */
[----:B------:R-:W2:Y:S02]  /*7670*/  LDC R13, c[0x0][0xa80] ;  /* 0x0002a000ff0d7b82 */ /* 0x000ea40000000800 */
[----:B------:R-:W-:-:S05]  /*7680*/  FMNMX.FTZ R208, R199, R204, !PT ;  /* 0x000000ccc7d07209 */ /* 0x000fca0007810000 */
[----:B------:R-:W3:Y:S01]  /*7690*/  SHFL.BFLY PT, R213, R208, 0x2, 0x1f ;  /* 0x0c401f00d0d57f89 */ /* 0x000ee200000e0000 */
[----:B-1----:R-:W-:-:S05]  /*76a0*/  FMNMX.FTZ R209, R206, R209, !PT ;  /* 0x000000d1ced17209 */ /* 0x002fca0007810000 */
[----:B------:R-:W1:Y:S01]  /*76b0*/  SHFL.BFLY PT, R204, R209, 0x1, 0x1f ;  /* 0x0c201f00d1cc7f89 */ /* 0x000e6200000e0000 */
[----:B---3--:R-:W-:-:S05]  /*76c0*/  FMNMX.FTZ R213, R208, R213, !PT ;  /* 0x000000d5d0d57209 */ /* 0x008fca0007810000 */
[----:B------:R-:W3:Y:S01]  /*76d0*/  SHFL.BFLY PT, R210, R213, 0x1, 0x1f ;  /* 0x0c201f00d5d27f89 */ /* 0x000ee200000e0000 */
[----:B-1----:R-:W-:-:S05]  /*76e0*/  FMNMX.FTZ R204, R209, R204, !PT ;  /* 0x000000ccd1cc7209 */ /* 0x002fca0007810000 */
[C---:B--2---:R-:W-:Y:S01]  /*76f0*/  FMUL.FTZ R212, R204.reuse, R13 ;  /* 0x0000000dccd47220 */ /* 0x044fe20000410000 */
[----:B------:R-:W-:-:S03]  /*7700*/  FADD.FTZ R206, -R204, R207 ;  /* 0x000000cfccce7221 */ /* 0x000fc60000010100 */
[-CC-:B------:R-:W-:Y:S01]  /*7710*/  FFMA.FTZ R209, R156, R13.reuse, -R212.reuse ;  /* 0x0000000d9cd17223 */ /* 0x180fe200000108d4 */
[-CC-:B------:R-:W-:Y:S01]  /*7720*/  FFMA.FTZ R207, R152, R13.reuse, -R212.reuse ;  /* 0x0000000d98cf7223 */ /* 0x180fe200000108d4 */
[-CC-:B------:R-:W-:Y:S01]  /*7730*/  FFMA.FTZ R157, R157, R13.reuse, -R212.reuse ;  /* 0x0000000d9d9d7223 */ /* 0x180fe200000108d4 */
[-CC-:B------:R-:W-:Y:S01]  /*7740*/  FFMA.FTZ R208, R153, R13.reuse, -R212.reuse ;  /* 0x0000000d99d07223 */ /* 0x180fe200000108d4 */
[-C--:B------:R-:W-:Y:S01]  /*7750*/  FMUL.FTZ R206, R206, R13.reuse ;  /* 0x0000000dcece7220 */ /* 0x080fe20000410000 */
[----:B------:R-:W-:Y:S01]  /*7760*/  VIADD R153, R220, 0x8 ;  /* 0x00000008dc997836 */ /* 0x000fe20000000000 */
[----:B------:R-:W-:Y:S01]  /*7770*/  MUFU.EX2 R209, R209 ;  /* 0x000000d100d17308 */ /* 0x000fe20000000800 */
[-CC-:B------:R-:W-:Y:S01]  /*7780*/  FFMA.FTZ R160, R160, R13.reuse, -R212.reuse ;  /* 0x0000000da0a07223 */ /* 0x180fe200000108d4 */
[-CC-:B------:R-:W-:Y:S01]  /*7790*/  FFMA.FTZ R161, R161, R13.reuse, -R212.reuse ;  /* 0x0000000da1a17223 */ /* 0x180fe200000108d4 */
[-CC-:B------:R-:W-:Y:S01]  /*77a0*/  FFMA.FTZ R164, R164, R13.reuse, -R212.reuse ;  /* 0x0000000da4a47223 */ /* 0x180fe200000108d4 */
[-CC-:B------:R-:W-:Y:S01]  /*77b0*/  FFMA.FTZ R165, R165, R13.reuse, -R212.reuse ;  /* 0x0000000da5a57223 */ /* 0x180fe200000108d4 */
[-CC-:B------:R-:W-:Y:S01]  /*77c0*/  FFMA.FTZ R168, R168, R13.reuse, -R212.reuse ;  /* 0x0000000da8a87223 */ /* 0x180fe200000108d4 */
[-CC-:B------:R-:W-:Y:S01]  /*77d0*/  FFMA.FTZ R169, R169, R13.reuse, -R212.reuse ;  /* 0x0000000da9a97223 */ /* 0x180fe200000108d4 */
[----:B---3--:R-:W-:Y:S01]  /*77e0*/  FMNMX.FTZ R156, R213, R210, !PT ;  /* 0x000000d2d59c7209 */ /* 0x008fe20007810000 */
[----:B------:R-:W1:Y:S01]  /*77f0*/  MUFU.EX2 R206, R206 ;  /* 0x000000ce00ce7308 */ /* 0x000e620000000800 */
        /* <DEDUP_REMOVED lines=8> */
[----:B------:R-:W-:Y:S01]  /*7880*/  @!P1 VIADD R152, R215, 0x32440 ;  /* 0x00032440d7989836 */ /* 0x000fe20000000000 */
[----:B------:R2:W-:Y:S01]  /*7890*/  MUFU.EX2 R211, R157 ;  /* 0x0000009d00d37308 */ /* 0x0005e20000000800 */
[-CC-:B------:R-:W-:Y:S01]  /*78a0*/  FFMA.FTZ R213, R154, R13.reuse, -R216.reuse ;  /* 0x0000000d9ad57223 */ /* 0x180fe200000108d8 */
[-CC-:B------:R-:W-:Y:S01]  /*78b0*/  FFMA.FTZ R214, R155, R13.reuse, -R216.reuse ;  /* 0x0000000d9bd67223 */ /* 0x180fe200000108d8 */
[-C--:B------:R-:W-:Y:S01]  /*78c0*/  FFMA.FTZ R158, R158, R13.reuse, -R216 ;  /* 0x0000000d9e9e7223 */ /* 0x080fe200000108d8 */
[----:B------:R-:W-:Y:S01]  /*78d0*/  @!P1 PRMT R152, RZ, 0x654, R152 ;  /* 0x00000654ff989816 */ /* 0x000fe20000000098 */
[-CC-:B------:R-:W-:Y:S01]  /*78e0*/  FFMA.FTZ R159, R159, R13.reuse, -R216.reuse ;  /* 0x0000000d9f9f7223 */ /* 0x180fe200000108d8 */
[--C-:B------:R-:W-:Y:S01]  /*78f0*/  FFMA.FTZ R162, R162, R13, -R216.reuse ;  /* 0x0000000da2a27223 */ /* 0x100fe200000108d8 */
[-C--:B-1----:R-:W-:Y:S01]  /*7900*/  FMUL.FTZ R24, R24, R206.reuse ;  /* 0x000000ce18187220 */ /* 0x082fe20000410000 */
[----:B------:R-:W1:Y:S01]  /*7910*/  MUFU.EX2 R210, R210 ;  /* 0x000000d200d27308 */ /* 0x000e620000000800 */
[----:B--2---:R-:W-:Y:S01]  /*7920*/  IADD3 R157, -R220, 0xb, RZ ;  /* 0x0000000bdc9d7810 */ /* 0x004fe20007ffe1ff */
[-C--:B------:R-:W-:Y:S01]  /*7930*/  FMUL.FTZ R25, R25, R206.reuse ;  /* 0x000000ce19197220 */ /* 0x080fe20000410000 */
[-C--:B------:R-:W-:Y:S01]  /*7940*/  FMUL.FTZ R28, R28, R206.reuse ;  /* 0x000000ce1c1c7220 */ /* 0x080fe20000410000 */
[-C--:B------:R-:W-:Y:S01]  /*7950*/  FMUL.FTZ R29, R29, R206.reuse ;  /* 0x000000ce1d1d7220 */ /* 0x080fe20000410000 */
[-C--:B------:R-:W-:Y:S01]  /*7960*/  FMUL.FTZ R32, R32, R206.reuse ;  /* 0x000000ce20207220 */ /* 0x080fe20000410000 */
[----:B------:R2:W-:Y:S06]  /*7970*/  BAR.ARV R157, 0x100 ;  /* 0x0004009d0000751d */ /* 0x0005ec0000002000 */
[----:B------:R3:W-:Y:S01]  /*7980*/  @!P1 SYNCS.ARRIVE.TRANS64.RED.A1T0 RZ, [R152+URZ], RZ ;  /* 0x000000ff98ff99a7 */ /* 0x0007e2000810043f */
        /* <DEDUP_REMOVED lines=130> */
[----:B---3--:R-:W-:Y:S01]  /*81b0*/  F2FP.F16.F32.PACK_AB R152, R208, R207 ;  /* 0x000000cfd098723e */ /* 0x008fe200000000ff */
[--C-:B------:R-:W-:Y:S01]  /*81c0*/  FFMA.FTZ R163, R163, R13, -R216.reuse ;  /* 0x0000000da3a37223 */ /* 0x100fe200000108d8 */
[----:B------:R-:W-:Y:S01]  /*81d0*/  F2FP.F16.F32.PACK_AB R154, R211, R209 ;  /* 0x000000d1d39a723e */ /* 0x000fe200000000ff */
[--C-:B------:R-:W-:Y:S01]  /*81e0*/  FFMA.FTZ R166, R166, R13, -R216.reuse ;  /* 0x0000000da6a67223 */ /* 0x100fe200000108d8 */
[----:B----4-:R-:W-:Y:S01]  /*81f0*/  F2FP.F16.F32.PACK_AB R153, R214, R213 ;  /* 0x000000d5d699723e */ /* 0x010fe200000000ff */
[-CC-:B------:R-:W-:Y:S01]  /*8200*/  FFMA.FTZ R167, R167, R13.reuse, -R216.reuse ;  /* 0x0000000da7a77223 */ /* 0x180fe200000108d8 */
[----:B-----5:R-:W-:Y:S01]  /*8210*/  F2FP.F16.F32.PACK_AB R155, R159, R158 ;  /* 0x0000009e9f9b723e */ /* 0x020fe200000000ff */
[----:B------:R-:W-:Y:S01]  /*8220*/  MUFU.EX2 R160, R160 ;  /* 0x000000a000a07308 */ /* 0x000fe20000000800 */
[-CC-:B------:R-:W-:Y:S01]  /*8230*/  FFMA.FTZ R170, R170, R13.reuse, -R216.reuse ;  /* 0x0000000daaaa7223 */ /* 0x180fe200000108d8 */
[-CC-:B------:R-:W-:Y:S01]  /*8240*/  FFMA.FTZ R171, R171, R13.reuse, -R216.reuse ;  /* 0x0000000dabab7223 */ /* 0x180fe200000108d8 */
[----:B------:R-:W-:Y:S01]  /*8250*/  WARPGROUP.ARRIVE ;  /* 0x00000000000079c5 */ /* 0x000fe20000000000 */
[-CC-:B------:R-:W-:Y:S01]  /*8260*/  FFMA.FTZ R174, R174, R13.reuse, -R216.reuse ;  /* 0x0000000daeae7223 */ /* 0x180fe200000108d8 */
[-C--:B------:R-:W-:Y:S01]  /*8270*/  FFMA.FTZ R175, R175, R13.reuse, -R216 ;  /* 0x0000000dafaf7223 */ /* 0x080fe200000108d8 */
[-C--:B------:R-:W-:Y:S01]  /*8280*/  FFMA.FTZ R181, R181, R13.reuse, -R212 ;  /* 0x0000000db5b57223 */ /* 0x080fe200000108d4 */
[-CC-:B------:R-:W-:Y:S01]  /*8290*/  FFMA.FTZ R178, R178, R13.reuse, -R216.reuse ;  /* 0x0000000db2b27223 */ /* 0x180fe200000108d8 */
[----:B------:R-:W1:Y:S01]  /*82a0*/  MUFU.EX2 R161, R161 ;  /* 0x000000a100a17308 */ /* 0x000e620000000800 */
[----:B------:R-:W-:Y:S01]  /*82b0*/  HGMMA.64x256x16.F32 R24, R152, gdesc[UR8].tnspB, R24, gsb0 ;  /* 0x43e0000898187df0 */ /* 0x000fe20008000818 */
[----:B------:R-:W-:Y:S01]  /*82c0*/  UIADD3 UR10, UR4, 0x80, URZ ;  /* 0x00000080040a7890 */ /* 0x000fe2000fffe03f */
[-CC-:B------:R-:W-:Y:S01]  /*82d0*/  FFMA.FTZ R179, R179, R13.reuse, -R216.reuse ;  /* 0x0000000db3b37223 */ /* 0x180fe200000108d8 */
[----:B------:R-:W-:Y:S01]  /*82e0*/  UMOV UR11, 0x40000040 ;  /* 0x40000040000b7882 */ /* 0x000fe20000000000 */
[-CC-:B------:R-:W-:Y:S01]  /*82f0*/  FFMA.FTZ R182, R182, R13.reuse, -R216.reuse ;  /* 0x0000000db6b67223 */ /* 0x180fe200000108d8 */
[-C--:B------:R-:W-:Y:S01]  /*8300*/  FFMA.FTZ R183, R183, R13.reuse, -R216 ;  /* 0x0000000db7b77223 */ /* 0x080fe200000108d8 */
[-CC-:B------:R-:W-:Y:S01]  /*8310*/  FFMA.FTZ R184, R184, R13.reuse, -R212.reuse ;  /* 0x0000000db8b87223 */ /* 0x180fe200000108d4 */
[----:B------:R-:W-:Y:S01]  /*8320*/  MUFU.EX2 R164, R164 ;  /* 0x000000a400a47308 */ /* 0x000fe20000000800 */
[-CC-:B------:R-:W-:Y:S01]  /*8330*/  FFMA.FTZ R185, R185, R13.reuse, -R212.reuse ;  /* 0x0000000db9b97223 */ /* 0x180fe200000108d4 */
[-CC-:B------:R-:W-:Y:S01]  /*8340*/  FFMA.FTZ R188, R188, R13.reuse, -R212.reuse ;  /* 0x0000000dbcbc7223 */ /* 0x180fe200000108d4 */
[-C--:B------:R-:W-:Y:S01]  /*8350*/  FFMA.FTZ R189, R189, R13.reuse, -R212 ;  /* 0x0000000dbdbd7223 */ /* 0x080fe200000108d4 */
[-CC-:B------:R-:W-:Y:S01]  /*8360*/  FFMA.FTZ R186, R186, R13.reuse, -R216.reuse ;  /* 0x0000000dbaba7223 */ /* 0x180fe200000108d8 */
[-CC-:B------:R-:W-:Y:S01]  /*8370*/  FFMA.FTZ R187, R187, R13.reuse, -R216.reuse ;  /* 0x0000000dbbbb7223 */ /* 0x180fe200000108d8 */
[-CC-:B------:R-:W-:Y:S01]  /*8380*/  FFMA.FTZ R190, R190, R13.reuse, -R216.reuse ;  /* 0x0000000dbebe7223 */ /* 0x180fe200000108d8 */
[-C--:B------:R-:W-:Y:S01]  /*8390*/  FFMA.FTZ R191, R191, R13.reuse, -R216 ;  /* 0x0000000dbfbf7223 */ /* 0x080fe200000108d8 */
[----:B------:R-:W3:Y:S01]  /*83a0*/  MUFU.EX2 R165, R165 ;  /* 0x000000a500a57308 */ /* 0x000ee20000000800 */
[-CC-:B------:R-:W-:Y:S01]  /*83b0*/  FFMA.FTZ R192, R192, R13.reuse, -R212.reuse ;  /* 0x0000000dc0c07223 */ /* 0x180fe200000108d4 */
[-CC-:B------:R-:W-:Y:S01]  /*83c0*/  FFMA.FTZ R193, R193, R13.reuse, -R212.reuse ;  /* 0x0000000dc1c17223 */ /* 0x180fe200000108d4 */
[-CC-:B------:R-:W-:Y:S01]  /*83d0*/  FFMA.FTZ R196, R196, R13.reuse, -R212.reuse ;  /* 0x0000000dc4c47223 */ /* 0x180fe200000108d4 */
[-C--:B------:R-:W-:Y:S01]  /*83e0*/  FFMA.FTZ R197, R197, R13.reuse, -R212 ;  /* 0x0000000dc5c57223 */ /* 0x080fe200000108d4 */
[-CC-:B------:R-:W-:Y:S01]  /*83f0*/  FFMA.FTZ R194, R194, R13.reuse, -R216.reuse ;  /* 0x0000000dc2c27223 */ /* 0x180fe200000108d8 */
[-CC-:B------:R-:W-:Y:S01]  /*8400*/  FFMA.FTZ R195, R195, R13.reuse, -R216.reuse ;  /* 0x0000000dc3c37223 */ /* 0x180fe200000108d8 */
[-CC-:B------:R-:W-:Y:S01]  /*8410*/  FFMA.FTZ R198, R198, R13.reuse, -R216.reuse ;  /* 0x0000000dc6c67223 */ /* 0x180fe200000108d8 */
[----:B------:R-:W-:Y:S01]  /*8420*/  MUFU.EX2 R162, R162 ;  /* 0x000000a200a27308 */ /* 0x000fe20000000800 */
[----:B------:R-:W-:Y:S01]  /*8430*/  FFMA.FTZ R199, R199, R13, -R216 ;  /* 0x0000000dc7c77223 */ /* 0x000fe200000108d8 */
[----:B------:R-:W-:Y:S01]  /*8440*/  FFMA.FTZ R207, R206, R12, R207 ;  /* 0x0000000ccecf7223 */ /* 0x000fe200000100cf */
[----:B------:R-:W-:Y:S01]  /*8450*/  FFMA.FTZ R213, R210, R0, R213 ;  /* 0x00000000d2d57223 */ /* 0x000fe200000100d5 */
[----:B------:R-:W-:-:S02]  /*8460*/  @!P1 VIADD R215, R215, 0x32460 ;  /* 0x00032460d7d79836 */ /* 0x000fc40000000000 */
[----:B------:R-:W-:Y:S01]  /*8470*/  FADD.FTZ R208, R208, R207 ;  /* 0x000000cfd0d07221 */ /* 0x000fe20000010000 */
[----:B------:R-:W-:Y:S01]  /*8480*/  FADD.FTZ R213, R214, R213 ;  /* 0x000000d5d6d57221 */ /* 0x000fe20000010000 */
[----:B------:R-:W4:Y:S01]  /*8490*/  MUFU.EX2 R163, R163 ;  /* 0x000000a300a37308 */ /* 0x000f220000000800 */
[----:B------:R-:W-:Y:S01]  /*84a0*/  @!P1 PRMT R215, RZ, 0x654, R215 ;  /* 0x00000654ffd79816 */ /* 0x000fe200000000d7 */
[----:B------:R-:W-:Y:S01]  /*84b0*/  FADD.FTZ R208, R209, R208 ;  /* 0x000000d0d1d07221 */ /* 0x000fe20000010000 */
[----:B------:R-:W-:Y:S01]  /*84c0*/  FADD.FTZ R158, R158, R213 ;  /* 0x000000d59e9e7221 */ /* 0x000fe20000010000 */
[----:B------:R-:W-:Y:S02]  /*84d0*/  IMAD.MOV.U32 R207, RZ, RZ, R204 ;  /* 0x000000ffffcf7224 */ /* 0x000fe400078e00cc */
[----:B------:R-:W-:Y:S01]  /*84e0*/  FADD.FTZ R211, R211, R208 ;  /* 0x000000d0d3d37221 */ /* 0x000fe20000010000 */
[----:B------:R-:W-:Y:S01]  /*84f0*/  FADD.FTZ R159, R159, R158 ;  /* 0x0000009e9f9f7221 */ /* 0x000fe20000010000 */
        /* <DEDUP_REMOVED lines=30> */
[----:B-1----:R-:W-:-:S05]  /*86e0*/  F2FP.F16.F32.PACK_AB R152, R161, R160 ;  /* 0x000000a0a198723e */ /* 0x002fca00000000ff */
[----:B------:R-:W1:Y:S01]  /*86f0*/  MUFU.EX2 R197, R197 ;  /* 0x000000c500c57308 */ /* 0x000e620000000800 */
[----:B---3--:R-:W-:Y:S01]  /*8700*/  F2FP.F16.F32.PACK_AB R154, R165, R164 ;  /* 0x000000a4a59a723e */ /* 0x008fe200000000ff */
[----:B------:R-:W-:Y:S01]  /*8710*/  FADD.FTZ R160, R160, R211 ;  /* 0x000000d3a0a07221 */ /* 0x000fe20000010000 */
[----:B----4-:R-:W-:Y:S01]  /*8720*/  F2FP.F16.F32.PACK_AB R153, R163, R162 ;  /* 0x000000a2a399723e */ /* 0x010fe200000000ff */
[----:B------:R-:W-:Y:S01]  /*8730*/  FADD.FTZ R162, R162, R159 ;  /* 0x0000009fa2a27221 */ /* 0x000fe20000010000 */
[----:B-----5:R-:W-:Y:S01]  /*8740*/  F2FP.F16.F32.PACK_AB R155, R167, R166 ;  /* 0x000000a6a79b723e */ /* 0x020fe200000000ff */
[----:B------:R-:W-:Y:S01]  /*8750*/  FADD.FTZ R161, R161, R160 ;  /* 0x000000a0a1a17221 */ /* 0x000fe20000010000 */
[----:B------:R-:W-:Y:S01]  /*8760*/  IMAD.MOV.U32 R211, RZ, RZ, R156 ;  /* 0x000000ffffd37224 */ /* 0x000fe200078e009c */
[----:B------:R-:W-:Y:S01]  /*8770*/  MUFU.EX2 R194, R194 ;  /* 0x000000c200c27308 */ /* 0x000fe20000000800 */
[----:B------:R-:W-:Y:S01]  /*8780*/  WARPGROUP.ARRIVE ;  /* 0x00000000000079c5 */ /* 0x000fe20000000000 */
[----:B------:R-:W-:Y:S01]  /*8790*/  FADD.FTZ R163, R163, R162 ;  /* 0x000000a2a3a37221 */ /* 0x000fe20000010000 */
[----:B------:R-:W-:-:S03]  /*87a0*/  FADD.FTZ R164, R164, R161 ;  /* 0x000000a1a4a47221 */ /* 0x000fc60000010000 */
[----:B------:R-:W-:Y:S01]  /*87b0*/  FADD.FTZ R166, R166, R163 ;  /* 0x000000a3a6a67221 */ /* 0x000fe20000010000 */
[----:B------:R-:W-:Y:S01]  /*87c0*/  HGMMA.64x256x16.F32 R24, R152, gdesc[UR8].tnspB, R24, gsb0 ;  /* 0x43e0000898187df0 */ /* 0x000fe20008000818 */
[----:B------:R-:W-:Y:S01]  /*87d0*/  UIADD3 UR10, UR4, 0x100, URZ ;  /* 0x00000100040a7890 */ /* 0x000fe2000fffe03f */
[----:B------:R-:W3:Y:S01]  /*87e0*/  MUFU.EX2 R195, R195 ;  /* 0x000000c300c37308 */ /* 0x000ee20000000800 */
[----:B------:R-:W-:Y:S01]  /*87f0*/  UMOV UR11, 0x40000040 ;  /* 0x40000040000b7882 */ /* 0x000fe20000000000 */
[----:B------:R-:W-:Y:S01]  /*8800*/  FADD.FTZ R165, R165, R164 ;  /* 0x000000a4a5a57221 */ /* 0x000fe20000010000 */
[----:B------:R-:W-:-:S05]  /*8810*/  FADD.FTZ R167, R167, R166 ;  /* 0x000000a6a7a77221 */ /* 0x000fca0000010000 */
[----:B------:R-:W-:Y:S08]  /*8820*/  MUFU.EX2 R198, R198 ;  /* 0x000000c600c67308 */ /* 0x000ff00000000800 */
[----:B------:R-:W4:Y:S01]  /*8830*/  MUFU.EX2 R199, R199 ;  /* 0x000000c700c77308 */ /* 0x000f220000000800 */
[----:B------:R-:W-:Y:S02]  /*8840*/  WARPGROUP.DEPBAR.LE gsb0, 0x0 ;  /* 0x00008000000079c5 */ /* 0x000fe40000010000 */
[----:B--2---:R-:W-:Y:S01]  /*8850*/  F2FP.F16.F32.PACK_AB R152, R169, R168 ;  /* 0x000000a8a998723e */ /* 0x004fe200000000ff */
[----:B------:R-:W-:Y:S01]  /*8860*/  FADD.FTZ R168, R168, R165 ;  /* 0x000000a5a8a87221 */ /* 0x000fe20000010000 */
[----:B------:R-:W-:-:S02]  /*8870*/  F2FP.F16.F32.PACK_AB R154, R173, R172 ;  /* 0x000000acad9a723e */ /* 0x000fc400000000ff */
        /* <DEDUP_REMOVED lines=30> */
[----:B------:R-:W-:Y:S01]  /*8a60*/  UIADD3 UR4, UR4, 0x280, URZ ;  /* 0x0000028004047890 */ /* 0x000fe2000fffe03f */
        /* <DEDUP_REMOVED lines=14> */
[----:B------:R-:W-:Y:S01]  /*8b50*/  UMOV UR10, UR4 ;  /* 0x00000004000a7c82 */ /* 0x000fe20008000000 */
[----:B------:R-:W-:Y:S01]  /*8b60*/  UMOV UR11, 0x40000040 ;  /* 0x40000040000b7882 */ /* 0x000fe20000000000 */
[----:B------:R-:W-:Y:S01]  /*8b70*/  FADD.FTZ R191, R191, R190 ;  /* 0x000000bebfbf7221 */ /* 0x000fe20000010000 */
[----:B------:R-:W-:Y:S02]  /*8b80*/  WARPGROUP.DEPBAR.LE gsb0, 0x0 ;  /* 0x00008000000079c5 */ /* 0x000fe40000010000 */
[----:B------:R-:W-:Y:S01]  /*8b90*/  F2FP.F16.F32.PACK_AB R152, R193, R192 ;  /* 0x000000c0c198723e */ /* 0x000fe200000000ff */
[----:B------:R-:W-:Y:S01]  /*8ba0*/  FADD.FTZ R192, R192, R189 ;  /* 0x000000bdc0c07221 */ /* 0x000fe20000010000 */
[----:B-1----:R-:W-:Y:S02]  /*8bb0*/  F2FP.F16.F32.PACK_AB R154, R197, R196 ;  /* 0x000000c4c59a723e */ /* 0x002fe400000000ff */
[----:B---3--:R-:W-:Y:S01]  /*8bc0*/  F2FP.F16.F32.PACK_AB R153, R195, R194 ;  /* 0x000000c2c399723e */ /* 0x008fe200000000ff */
[----:B------:R-:W-:Y:S01]  /*8bd0*/  FADD.FTZ R194, R194, R191 ;  /* 0x000000bfc2c27221 */ /* 0x000fe20000010000 */
[----:B----4-:R-:W-:Y:S01]  /*8be0*/  F2FP.F16.F32.PACK_AB R155, R199, R198 ;  /* 0x000000c6c79b723e */ /* 0x010fe200000000ff */
        /* <DEDUP_REMOVED lines=11> */
.L_x_10642:
[----:B------:R-:W3:Y:S01]  /*8ca0*/  SHFL.BFLY PT, R3, R12, 0x2, 0x1f ;  /* 0x0c401f000c037f89 */ /* 0x000ee200000e0000 */
[----:B------:R-:W-:Y:S01]  /*8cb0*/  IMAD.MOV.U32 R7, RZ, RZ, RZ ;  /* 0x000000ffff077224 */ /* 0x000fe200078e00ff */
[----:B------:R-:W-:Y:S01]  /*8cc0*/  UIADD3 UR36, UR36, 0x1, URZ ;  /* 0x0000000124247890 */ /* 0x000fe2000fffe03f */
[----:B------:R4:W-:Y:S06]  /*8cd0*/  BAR.ARV R157, 0x100 ;  /* 0x0004009d0000751d */ /* 0x0009ec0000002000 */
[----:B------:R-:W-:Y:S02]  /*8ce0*/  UISETP.NE.AND UP0, UPT, UR36, 0x2, UPT ;  /* 0x000000022400788c */ /* 0x000fe4000bf05270 */
[----:B------:R-:W-:Y:S06]  /*8cf0*/  BAR.ARV 0x8, 0x120 ;  /* 0x0204800000007b1d */ /* 0x000fec0000002000 */
[----:B------:R-:W-:Y:S01]  /*8d00*/  USEL UR4, URZ, 0x1, UP0 ;  /* 0x000000013f047887 */ /* 0x000fe20008000000 */
[----:B------:R-:W-:Y:S01]  /*8d10*/  PLOP3.LUT P0, PT, PT, PT, PT, 0x8, 0x0 ;  /* 0x000000000000781c */ /* 0x000fe20003f0e170 */
[----:B------:R-:W5:Y:S01]  /*8d20*/  SHFL.BFLY PT, R5, R0, 0x2, 0x1f ;  /* 0x0c401f0000057f89 */ /* 0x000f6200000e0000 */
[----:B------:R-:W-:Y:S01]  /*8d30*/  IADD3 R224, R224, 0x1, RZ ;  /* 0x00000001e0e07810 */ /* 0x000fe20007ffe0ff */
[----:B------:R-:W-:Y:S01]  /*8d40*/  USEL UR36, UR36, URZ, UP0 ;  /* 0x0000003f24247287 */ /* 0x000fe20008000000 */
[----:B---3--:R-:W-:Y:S01]  /*8d50*/  FADD.FTZ R2, R3, R12 ;  /* 0x0000000c03027221 */ /* 0x008fe20000010000 */
[----:B------:R-:W-:-:S04]  /*8d60*/  ULOP3.LUT UR37, UR37, UR4, URZ, 0x3c, !UPT ;  /* 0x0000000425257292 */ /* 0x000fc8000f8e3c3f */
[----:B------:R-:W3:Y:S01]  /*8d70*/  SHFL.BFLY PT, R3, R2, 0x1, 0x1f ;  /* 0x0c201f0002037f89 */ /* 0x000ee200000e0000 */
[----:B-----5:R-:W-:Y:S01]  /*8d80*/  FADD.FTZ R5, R5, R0 ;  /* 0x0000000005057221 */ /* 0x020fe20000010000 */
[----:B------:R-:W-:-:S04]  /*8d90*/  IMAD.MOV.U32 R0, RZ, RZ, -0x800000 ;  /* 0xff800000ff007424 */ /* 0x000fc800078e00ff */
[----:B------:R-:W5:Y:S01]  /*8da0*/  SHFL.BFLY PT, R4, R5, 0x1, 0x1f ;  /* 0x0c201f0005047f89 */ /* 0x000f6200000e0000 */
[----:B---3--:R-:W-:Y:S01]  /*8db0*/  FADD.FTZ R20, R2, R3 ;  /* 0x0000000302147221 */ /* 0x008fe20000010000 */
[----:B------:R-:W-:Y:S02]  /*8dc0*/  IMAD.MOV.U32 R3, RZ, RZ, RZ ;  /* 0x000000ffff037224 */ /* 0x000fe400078e00ff */
[----:B------:R-:W-:Y:S02]  /*8dd0*/  IMAD.MOV.U32 R2, RZ, RZ, -0x800000 ;  /* 0xff800000ff027424 */ /* 0x000fe400078e00ff */
[----:B------:R-:W-:-:S13]  /*8de0*/  FSETP.NE.FTZ.AND P1, PT, R20, RZ, PT ;  /* 0x000000ff1400720b */ /* 0x000fda0003f35000 */
[----:B------:R-:W3:Y:S01]  /*8df0*/  @P1 MUFU.RCP R7, R20 ;  /* 0x0000001400071308 */ /* 0x000ee20000001000 */
[----:B------:R-:W-:Y:S01]  /*8e00*/  @P1 FMUL.FTZ R21, R13, 0.69314718246459960938 ;  /* 0x3f3172180d151820 */ /* 0x000fe20000410000 */
[----:B-----5:R-:W-:-:S05]  /*8e10*/  FADD.FTZ R22, R5, R4 ;  /* 0x0000000405167221 */ /* 0x020fca0000010000 */
[----:B------:R-:W-:Y:S01]  /*8e20*/  FSETP.NE.FTZ.AND P2, PT, R22, RZ, PT ;  /* 0x000000ff1600720b */ /* 0x000fe20003f55000 */
[----:B------:R-:W5:Y:S01]  /*8e30*/  @P1 MUFU.LG2 R20, R20 ;  /* 0x0000001400141308 */ /* 0x000f620000000c00 */
[-C--:B---3--:R-:W-:Y:S01]  /*8e40*/  FMUL.FTZ R4, R24, R7.reuse ;  /* 0x0000000718047220 */ /* 0x088fe20000410000 */
[-C--:B------:R-:W-:Y:S01]  /*8e50*/  FMUL.FTZ R25, R25, R7.reuse ;  /* 0x0000000719197220 */ /* 0x080fe20000410000 */
[----:B------:R-:W-:-:S09]  /*8e60*/  FMUL.FTZ R6, R28, R7 ;  /* 0x000000071c067220 */ /* 0x000fd20000410000 */
[----:B------:R-:W3:Y:S01]  /*8e70*/  @P2 MUFU.RCP R3, R22 ;  /* 0x0000001600032308 */ /* 0x000ee20000001000 */
[----:B------:R-:W-:Y:S01]  /*8e80*/  @P2 FMUL.FTZ R24, R13, 0.69314718246459960938 ;  /* 0x3f3172180d182820 */ /* 0x000fe20000410000 */
[-C--:B------:R-:W-:Y:S01]  /*8e90*/  FMUL.FTZ R29, R29, R7.reuse ;  /* 0x000000071d1d7220 */ /* 0x080fe20000410000 */
[-C--:B------:R-:W-:Y:S01]  /*8ea0*/  FMUL.FTZ R32, R32, R7.reuse ;  /* 0x0000000720207220 */ /* 0x080fe20000410000 */
[-C--:B------:R-:W-:Y:S01]  /*8eb0*/  FMUL.FTZ R33, R33, R7.reuse ;  /* 0x0000000721217220 */ /* 0x080fe20000410000 */
[----:B-----5:R-:W-:Y:S01]  /*8ec0*/  @P1 FMUL.FTZ R20, R20, 0.69314718246459960938 ;  /* 0x3f31721814141820 */ /* 0x020fe20000410000 */
[-C--:B------:R-:W-:Y:S01]  /*8ed0*/  FMUL.FTZ R36, R36, R7.reuse ;  /* 0x0000000724247220 */ /* 0x080fe20000410000 */
[-C--:B------:R-:W-:Y:S01]  /*8ee0*/  FMUL.FTZ R37, R37, R7.reuse ;  /* 0x0000000725257220 */ /* 0x080fe20000410000 */
[----:B------:R-:W5:Y:S01]  /*8ef0*/  @P2 MUFU.LG2 R22, R22 ;  /* 0x0000001600162308 */ /* 0x000f620000000c00 */
        /* <DEDUP_REMOVED lines=10> */
[-C--:B----4-:R-:W-:Y:S01]  /*8fa0*/  FMUL.FTZ R157, R71, R3.reuse ;  /* 0x00000003479d7220 */ /* 0x090fe20000410000 */
[----:B------:R-:W-:Y:S01]  /*8fb0*/  FMUL.FTZ R78, R79, R3 ;  /* 0x000000034f4e7220 */ /* 0x000fe20000410000 */
        /* <DEDUP_REMOVED lines=111> */
.L_x_10620:
[----:B------:R-:W3:Y:S08]  /*96b0*/  S2UR UR4, SR_CgaCtaId ;  /* 0x00000000000479c3 */ /* 0x000ef00000008800 */
[----:B------:R-:W-:Y:S06]  /*96c0*/  BAR.SYNC.DEFER_BLOCKING 0x5, 0x120 ;  /* 0x0144800000007b1d */ /* 0x000fec0000010000 */
[----:B------:R-:W-:-:S02]  /*96d0*/  UMOV UR39, 0x400 ;  /* 0x0000040000277882 */ /* 0x000fc40000000000 */
[----:B---3--:R-:W-:-:S09]  /*96e0*/  ULEA UR39, UR4, UR39, 0x18 ;  /* 0x0000002704277291 */ /* 0x008fd2000f8ec03f */
[----:B------:R-:W3:Y:S02]  /*96f0*/  LDS R20, [UR39+0x324d0] ;  /* 0x0324d027ff147984 */ /* 0x000ee40008000800 */
[----:B---3--:R-:W-:Y:S01]  /*9700*/  R2UR UR4, R20 ;  /* 0x00000000140472ca */ /* 0x008fe200000e0000 */
        /* <DEDUP_REMOVED lines=14> */
[----:B------:R-:W-:Y:S01]  /*97f0*/  IMAD.X R23, RZ, RZ, R203, P0 ;  /* 0x000000ffff177224 */ /* 0x000fe200000e06cb */
[----:B------:R-:W-:Y:S01]  /*9800*/  LOP3.LUT R34, R34, R35, RZ, 0x3c, !PT ;  /* 0x0000002322227212 */ /* 0x000fe200078e3cff */
[----:B------:R-:W-:Y:S01]  /*9810*/  ULDC UR6, c[0x0][0xb88] ;  /* 0x0002e20000067ab9 */ /* 0x000fe20000000800 */
[C---:B------:R-:W-:Y:S01]  /*9820*/  IADD3 R35, P0, R202.reuse, 0x8020, RZ ;  /* 0x00008020ca237810 */ /* 0x040fe20007f1e0ff */
[----:B------:R-:W-:Y:S01]  /*9830*/  UIMAD UR5, UR43, UR7, UR5 ;  /* 0x000000072b0572a4 */ /* 0x000fe2000f8e0205 */
[----:B------:R-:W-:-:S02]  /*9840*/  IADD3 R21, P6, R202, 0x20, RZ ;  /* 0x00000020ca157810 */ /* 0x000fc40007fde0ff */
[----:B------:R-:W-:Y:S01]  /*9850*/  LOP3.LUT R24, R35, 0x380, RZ, 0xc0, !PT ;  /* 0x0000038023187812 */ /* 0x000fe200078ec0ff */
[----:B------:R-:W-:Y:S01]  /*9860*/  UIADD3 UR5, UR9, UR5, URZ ;  /* 0x0000000509057290 */ /* 0x000fe2000fffe03f */
[----:B------:R-:W-:Y:S02]  /*9870*/  IADD3 R31, P2, R202, 0x4000, RZ ;  /* 0x00004000ca1f7810 */ /* 0x000fe40007f5e0ff */
[----:B------:R-:W-:Y:S02]  /*9880*/  SHF.R.U64 R24, R24, 0x3, RZ ;  /* 0x0000000318187819 */ /* 0x000fe400000012ff */
[----:B------:R-:W-:Y:S02]  /*9890*/  LOP3.LUT R20, R21, 0x380, RZ, 0xc0, !PT ;  /* 0x0000038015147812 */ /* 0x000fe400078ec0ff */
[----:B------:R-:W-:Y:S02]  /*98a0*/  LOP3.LUT R30, R31, 0x380, RZ, 0xc0, !PT ;  /* 0x000003801f1e7812 */ /* 0x000fe400078ec0ff */
[----:B------:R-:W-:-:S02]  /*98b0*/  IADD3 R27, P1, R202, 0x60, RZ ;  /* 0x00000060ca1b7810 */ /* 0x000fc40007f3e0ff */
[----:B------:R-:W-:Y:S01]  /*98c0*/  LOP3.LUT R24, R24, R35, RZ, 0x3c, !PT ;  /* 0x0000002318187212 */ /* 0x000fe200078e3cff */
[----:B------:R-:W-:Y:S01]  /*98d0*/  IMAD.X R35, RZ, RZ, R203, P3 ;  /* 0x000000ffff237224 */ /* 0x000fe200018e06cb */
[----:B------:R-:W-:Y:S02]  /*98e0*/  SHF.R.U64 R20, R20, 0x3, RZ ;  /* 0x0000000314147819 */ /* 0x000fe400000012ff */
[----:B------:R-:W-:Y:S02]  /*98f0*/  IADD3 R39, P4, R202, 0x4040, RZ ;  /* 0x00004040ca277810 */ /* 0x000fe40007f9e0ff */
[----:B------:R-:W-:Y:S02]  /*9900*/  SHF.R.U64 R30, R30, 0x3, RZ ;  /* 0x000000031e1e7819 */ /* 0x000fe400000012ff */
[----:B------:R-:W-:Y:S02]  /*9910*/  IADD3 R55, P3, R202, 0xc000, RZ ;  /* 0x0000c000ca377810 */ /* 0x000fe40007f7e0ff */
[----:B------:R-:W-:-:S02]  /*9920*/  LOP3.LUT R26, R27, 0x380, RZ, 0xc0, !PT ;  /* 0x000003801b1a7812 */ /* 0x000fc400078ec0ff */
[----:B------:R-:W-:Y:S01]  /*9930*/  LOP3.LUT R20, R20, R21, RZ, 0x3c, !PT ;  /* 0x0000001514147212 */ /* 0x000fe200078e3cff */
[--C-:B------:R-:W-:Y:S01]  /*9940*/  IMAD.X R21, RZ, RZ, R203.reuse, P6 ;  /* 0x000000ffff157224 */ /* 0x100fe200030e06cb */
[----:B------:R-:W-:Y:S02]  /*9950*/  LOP3.LUT R38, R39, 0x380, RZ, 0xc0, !PT ;  /* 0x0000038027267812 */ /* 0x000fe400078ec0ff */
[----:B------:R-:W-:Y:S01]  /*9960*/  LOP3.LUT R30, R30, R31, RZ, 0x3c, !PT ;  /* 0x0000001f1e1e7212 */ /* 0x000fe200078e3cff */
[----:B------:R-:W-:Y:S01]  /*9970*/  IMAD.X R31, RZ, RZ, R203, P2 ;  /* 0x000000ffff1f7224 */ /* 0x000fe200010e06cb */
[----:B------:R-:W-:Y:S02]  /*9980*/  LOP3.LUT R54, R55, 0x380, RZ, 0xc0, !PT ;  /* 0x0000038037367812 */ /* 0x000fe400078ec0ff */
[----:B------:R-:W-:Y:S02]  /*9990*/  IADD3 R47, P6, R202, 0x8000, RZ ;  /* 0x00008000ca2f7810 */ /* 0x000fe40007fde0ff */
[----:B------:R-:W-:-:S02]  /*99a0*/  SHF.R.U64 R26, R26, 0x3, RZ ;  /* 0x000000031a1a7819 */ /* 0x000fc400000012ff */
[C---:B------:R-:W-:Y:S02]  /*99b0*/  IADD3 R51, P2, R202.reuse, 0x8060, RZ ;  /* 0x00008060ca337810 */ /* 0x040fe40007f5e0ff */
[----:B------:R-:W-:Y:S02]  /*99c0*/  LOP3.LUT R67, R202, 0x380, RZ, 0xc0, !PT ;  /* 0x00000380ca437812 */ /* 0x000fe400078ec0ff */
[----:B------:R-:W-:Y:S02]  /*99d0*/  SHF.R.U64 R38, R38, 0x3, RZ ;  /* 0x0000000326267819 */ /* 0x000fe400000012ff */
[----:B------:R-:W-:Y:S02]  /*99e0*/  SHF.R.U64 R54, R54, 0x3, RZ ;  /* 0x0000000336367819 */ /* 0x000fe400000012ff */
[----:B------:R-:W-:Y:S02]  /*99f0*/  LOP3.LUT R46, R47, 0x380, RZ, 0xc0, !PT ;  /* 0x000003802f2e7812 */ /* 0x000fe400078ec0ff */
[----:B------:R-:W-:-:S02]  /*9a00*/  SHF.R.S32.HI R86, RZ, 0x1f, R225 ;  /* 0x0000001fff567819 */ /* 0x000fc400000114e1 */
[----:B------:R-:W-:Y:S01]  /*9a10*/  LOP3.LUT R26, R26, R27, RZ, 0x3c, !PT ;  /* 0x0000001b1a1a7212 */ /* 0x000fe200078e3cff */
[----:B------:R-:W-:Y:S01]  /*9a20*/  IMAD.X R27, RZ, RZ, R203, P1 ;  /* 0x000000ffff1b7224 */ /* 0x000fe200008e06cb */
[----:B------:R-:W-:Y:S02]  /*9a30*/  LOP3.LUT R50, R51, 0x380, RZ, 0xc0, !PT ;  /* 0x0000038033327812 */ /* 0x000fe400078ec0ff */
[----:B------:R-:W-:Y:S02]  /*9a40*/  SHF.R.U64 R67, R67, 0x3, RZ ;  /* 0x0000000343437819 */ /* 0x000fe400000012ff */
[----:B------:R-:W-:Y:S02]  /*9a50*/  LOP3.LUT R38, R38, R39, RZ, 0x3c, !PT ;  /* 0x0000002726267212 */ /* 0x000fe400078e3cff */
[----:B------:R-:W-:Y:S02]  /*9a60*/  IADD3 R39, P1, R202, 0x8040, RZ ;  /* 0x00008040ca277810 */ /* 0x000fe40007f3e0ff */
[----:B------:R-:W-:-:S02]  /*9a70*/  LOP3.LUT R54, R54, R55, RZ, 0x3c, !PT ;  /* 0x0000003736367212 */ /* 0x000fc400078e3cff */
[----:B------:R-:W-:Y:S02]  /*9a80*/  IADD3 R43, P5, R202, 0x4060, RZ ;  /* 0x00004060ca2b7810 */ /* 0x000fe40007fbe0ff */
[----:B------:R-:W-:Y:S02]  /*9a90*/  SHF.R.U64 R46, R46, 0x3, RZ ;  /* 0x000000032e2e7819 */ /* 0x000fe400000012ff */
[----:B------:R-:W-:Y:S02]  /*9aa0*/  LEA.HI R55, R86, R225, RZ, 0x7 ;  /* 0x000000e156377211 */ /* 0x000fe400078f38ff */
[----:B------:R-:W-:Y:S02]  /*9ab0*/  SHF.R.U64 R50, R50, 0x3, RZ ;  /* 0x0000000332327819 */ /* 0x000fe400000012ff */
[----:B------:R-:W-:Y:S01]  /*9ac0*/  LOP3.LUT R66, R67, R202, RZ, 0x3c, !PT ;  /* 0x000000ca43427212 */ /* 0x000fe200078e3cff */
[----:B------:R-:W-:Y:S01]  /*9ad0*/  IMAD.MOV.U32 R67, RZ, RZ, R203 ;  /* 0x000000ffff437224 */ /* 0x000fe200078e00cb */
[----:B------:R-:W-:-:S02]  /*9ae0*/  LOP3.LUT R28, R39, 0x380, RZ, 0xc0, !PT ;  /* 0x00000380271c7812 */ /* 0x000fc400078ec0ff */
[----:B------:R-:W-:Y:S02]  /*9af0*/  LOP3.LUT R42, R43, 0x380, RZ, 0xc0, !PT ;  /* 0x000003802b2a7812 */ /* 0x000fe400078ec0ff */
[----:B------:R-:W-:Y:S01]  /*9b00*/  LOP3.LUT R46, R46, R47, RZ, 0x3c, !PT ;  /* 0x0000002f2e2e7212 */ /* 0x000fe200078e3cff */
[--C-:B------:R-:W-:Y:S01]  /*9b10*/  IMAD.X R47, RZ, RZ, R203.reuse, P6 ;  /* 0x000000ffff2f7224 */ /* 0x100fe200030e06cb */
[----:B------:R-:W-:Y:S01]  /*9b20*/  LOP3.LUT R94, R55, 0xffffff80, RZ, 0xc0, !PT ;  /* 0xffffff80375e7812 */ /* 0x000fe200078ec0ff */
[----:B------:R-:W-:Y:S01]  /*9b30*/  IMAD.X R55, RZ, RZ, R203, P3 ;  /* 0x000000ffff377224 */ /* 0x000fe200018e06cb */
[----:B------:R-:W-:Y:S02]  /*9b40*/  LOP3.LUT R50, R50, R51, RZ, 0x3c, !PT ;  /* 0x0000003332327212 */ /* 0x000fe400078e3cff */
[----:B------:R-:W-:Y:S01]  /*9b50*/  IADD3 R51, P6, R202, 0xc060, RZ ;  /* 0x0000c060ca337810 */ /* 0x000fe20007fde0ff */
[----:B------:R-:W-:Y:S01]  /*9b60*/  IMAD.IADD R94, R225, 0x1, -R94 ;  /* 0x00000001e15e7824 */ /* 0x000fe200078e0a5e */
[----:B------:R-:W-:-:S02]  /*9b70*/  SHF.R.U64 R28, R28, 0x3, RZ ;  /* 0x000000031c1c7819 */ /* 0x000fc400000012ff */
[----:B------:R-:W-:Y:S02]  /*9b80*/  MOV R67, R66 ;  /* 0x0000004200437202 */ /* 0x000fe40000000f00 */
[----:B------:R-:W-:Y:S01]  /*9b90*/  F2FP.F16.F32.PACK_AB R4, R25, R4 ;  /* 0x000000041904723e */ /* 0x000fe200000000ff */
[--C-:B------:R-:W-:Y:S01]  /*9ba0*/  IMAD.X R25, RZ, RZ, R203.reuse, P0 ;  /* 0x000000ffff197224 */ /* 0x100fe200000e06cb */
[----:B------:R-:W-:Y:S02]  /*9bb0*/  F2FP.F16.F32.PACK_AB R5, R170, R5 ;  /* 0x00000005aa05723e */ /* 0x000fe400000000ff */
[----:B------:R-:W-:Y:S01]  /*9bc0*/  F2FP.F16.F32.PACK_AB R6, R29, R6 ;  /* 0x000000061d06723e */ /* 0x000fe200000000ff */
[----:B------:R-:W-:Y:S01]  /*9bd0*/  IMAD.X R29, RZ, RZ, R203, P1 ;  /* 0x000000ffff1d7224 */ /* 0x000fe200008e06cb */
[----:B------:R-:W-:Y:S02]  /*9be0*/  F2FP.F16.F32.PACK_AB R7, R168, R7 ;  /* 0x00000007a807723e */ /* 0x000fe400000000ff */
[----:B------:R-:W-:-:S02]  /*9bf0*/  SHF.R.U64 R42, R42, 0x3, RZ ;  /* 0x000000032a2a7819 */ /* 0x000fc400000012ff */
[----:B------:R-:W-:Y:S01]  /*9c00*/  MOV R26, R26 ;  /* 0x0000001a001a7202 */ /* 0x000fe20000000f00 */
[----:B------:R-:W-:Y:S01]  /*9c10*/  VIADD R27, R223, UR42 ;  /* 0x0000002adf1b7c36 */ /* 0x000fe20008000000 */
[----:B------:R-:W-:Y:S01]  /*9c20*/  LOP3.LUT R66, R51, 0x380, RZ, 0xc0, !PT ;  /* 0x0000038033427812 */ /* 0x000fe200078ec0ff */
[----:B------:R3:W-:Y:S01]  /*9c30*/  STSM.16.M88.4 [R67], R4 ;  /* 0x0000000443007844 */ /* 0x0007e20000000200 */
[----:B------:R-:W-:Y:S01]  /*9c40*/  LOP3.LUT R28, R28, R39, RZ, 0x3c, !PT ;  /* 0x000000271c1c7212 */ /* 0x000fe200078e3cff */
[--C-:B------:R-:W-:Y:S01]  /*9c50*/  IMAD.X R39, RZ, RZ, R203.reuse, P4 ;  /* 0x000000ffff277224 */ /* 0x100fe200020e06cb */
[----:B------:R-:W-:Y:S01]  /*9c60*/  LOP3.LUT R42, R42, R43, RZ, 0x3c, !PT ;  /* 0x0000002b2a2a7212 */ /* 0x000fe200078e3cff */
[----:B------:R-:W-:Y:S01]  /*9c70*/  IMAD.X R43, RZ, RZ, R203, P5 ;  /* 0x000000ffff2b7224 */ /* 0x000fe200028e06cb */
[C---:B------:R-:W-:Y:S02]  /*9c80*/  IADD3 R59, P4, R202.reuse, 0xc020, RZ ;  /* 0x0000c020ca3b7810 */ /* 0x040fe40007f9e0ff */
[----:B------:R-:W-:-:S02]  /*9c90*/  IADD3 R63, P5, R202, 0xc040, RZ ;  /* 0x0000c040ca3f7810 */ /* 0x000fc40007fbe0ff */
[----:B------:R-:W-:Y:S02]  /*9ca0*/  SHF.R.U64 R66, R66, 0x3, RZ ;  /* 0x0000000342427819 */ /* 0x000fe400000012ff */
[----:B------:R-:W-:Y:S02]  /*9cb0*/  LOP3.LUT P0, RZ, R94, 0x3, RZ, 0xc0, !PT ;  /* 0x000000035eff7812 */ /* 0x000fe4000780c0ff */
[----:B------:R-:W-:Y:S02]  /*9cc0*/  LOP3.LUT R58, R59, 0x380, RZ, 0xc0, !PT ;  /* 0x000003803b3a7812 */ /* 0x000fe400078ec0ff */
[----:B------:R-:W-:Y:S01]  /*9cd0*/  LOP3.LUT R62, R63, 0x380, RZ, 0xc0, !PT ;  /* 0x000003803f3e7812 */ /* 0x000fe200078ec0ff */
[----:B---3--:R-:W-:Y:S01]  /*9ce0*/  VIADD R4, R27, 0x8 ;  /* 0x000000081b047836 */ /* 0x008fe20000000000 */
[----:B------:R-:W-:Y:S01]  /*9cf0*/  LOP3.LUT R66, R66, R51, RZ, 0x3c, !PT ;  /* 0x0000003342427212 */ /* 0x000fe200078e3cff */
[--C-:B------:R-:W-:Y:S01]  /*9d00*/  IMAD.X R67, RZ, RZ, R203.reuse, P6 ;  /* 0x000000ffff437224 */ /* 0x100fe200030e06cb */
[----:B------:R-:W-:Y:S01]  /*9d10*/  MOV R94, R20 ;  /* 0x00000014005e7202 */ /* 0x000fe20000000f00 */
[----:B------:R-:W-:Y:S01]  /*9d20*/  IMAD.X R51, RZ, RZ, R203, P2 ;  /* 0x000000ffff337224 */ /* 0x000fe200010e06cb */
[----:B------:R-:W-:Y:S01]  /*9d30*/  ISETP.GE.OR P1, PT, R4, UR6, P0 ;  /* 0x0000000604007c0c */ /* 0x000fe20008726670 */
[----:B------:R-:W-:Y:S01]  /*9d40*/  IMAD.U32 R21, RZ, RZ, UR9 ;  /* 0x00000009ff157e24 */ /* 0x000fe2000f8e00ff */
[----:B------:R-:W-:Y:S01]  /*9d50*/  F2FP.F16.F32.PACK_AB R4, R33, R32 ;  /* 0x000000202104723e */ /* 0x000fe200000000ff */
[----:B------:R-:W-:Y:S01]  /*9d60*/  IMAD.U32 R21, RZ, RZ, UR5 ;  /* 0x00000005ff157e24 */ /* 0x000fe2000f8e00ff */
[----:B------:R-:W-:Y:S01]  /*9d70*/  F2FP.F16.F32.PACK_AB R5, R163, R48 ;  /* 0x00000030a305723e */ /* 0x000fe200000000ff */
[----:B------:R-:W-:Y:S01]  /*9d80*/  USHF.R.S32.HI UR5, URZ, 0x1f, UR44 ;  /* 0x0000001f3f057899 */ /* 0x000fe2000801142c */
[----:B------:R-:W-:Y:S01]  /*9d90*/  F2FP.F16.F32.PACK_AB R6, R37, R36 ;  /* 0x000000242506723e */ /* 0x000fe200000000ff */
[----:B------:R-:W-:Y:S01]  /*9da0*/  IMAD.U32 R20, RZ, RZ, UR8 ;  /* 0x00000008ff147e24 */ /* 0x000fe2000f8e00ff */
[----:B------:R-:W-:-:S02]  /*9db0*/  F2FP.F16.F32.PACK_AB R7, R161, R44 ;  /* 0x0000002ca107723e */ /* 0x000fc400000000ff */
[----:B------:R-:W-:Y:S02]  /*9dc0*/  MOV R87, R22 ;  /* 0x0000001600577202 */ /* 0x000fe40000000f00 */
[----:B------:R-:W-:Y:S01]  /*9dd0*/  F2FP.F16.F32.PACK_AB R8, R41, R8 ;  /* 0x000000082908723e */ /* 0x000fe200000000ff */
[----:B------:R-:W3:Y:S01]  /*9de0*/  LDC.64 R22, c[0x0][0xc78] ;  /* 0x00031e00ff167b82 */ /* 0x000ee20000000a00 */
[----:B------:R-:W-:Y:S01]  /*9df0*/  F2FP.F16.F32.PACK_AB R9, R166, R9 ;  /* 0x00000009a609723e */ /* 0x000fe200000000ff */
[----:B------:R3:W-:Y:S01]  /*9e00*/  STSM.16.M88.4 [R94], R4 ;  /* 0x000000045e007844 */ /* 0x0007e20000000200 */
[----:B------:R-:W-:Y:S02]  /*9e10*/  F2FP.F16.F32.PACK_AB R10, R45, R10 ;  /* 0x0000000a2d0a723e */ /* 0x000fe400000000ff */
[----:B------:R-:W-:Y:S02]  /*9e20*/  F2FP.F16.F32.PACK_AB R11, R164, R11 ;  /* 0x0000000ba40b723e */ /* 0x000fe400000000ff */
[----:B------:R-:W-:-:S02]  /*9e30*/  SHF.R.U64 R58, R58, 0x3, RZ ;  /* 0x000000033a3a7819 */ /* 0x000fc400000012ff */
[----:B------:R-:W-:Y:S01]  /*9e40*/  MOV R25, R24 ;  /* 0x0000001800197202 */ /* 0x000fe20000000f00 */
[----:B------:R-:W-:Y:S01]  /*9e50*/  STSM.16.M88.4 [R87], R8 ;  /* 0x0000000857007844 */ /* 0x000fe20000000200 */
[----:B------:R-:W-:Y:S02]  /*9e60*/  F2FP.F16.F32.PACK_AB R12, R49, R12 ;  /* 0x0000000c310c723e */ /* 0x000fe400000000ff */
[----:B------:R-:W-:Y:S02]  /*9e70*/  F2FP.F16.F32.PACK_AB R13, R162, R13 ;  /* 0x0000000da20d723e */ /* 0x000fe400000000ff */
[----:B------:R-:W-:Y:S02]  /*9e80*/  F2FP.F16.F32.PACK_AB R14, R53, R14 ;  /* 0x0000000e350e723e */ /* 0x000fe400000000ff */
[----:B------:R-:W-:Y:S02]  /*9e90*/  F2FP.F16.F32.PACK_AB R15, R160, R15 ;  /* 0x0000000fa00f723e */ /* 0x000fe400000000ff */
[----:B------:R-:W-:-:S02]  /*9ea0*/  SHF.R.U64 R62, R62, 0x3, RZ ;  /* 0x000000033e3e7819 */ /* 0x000fc400000012ff */
[----:B------:R-:W-:Y:S01]  /*9eb0*/  MOV R30, R30 ;  /* 0x0000001e001e7202 */ /* 0x000fe20000000f00 */
[----:B------:R-:W-:Y:S01]  /*9ec0*/  STSM.16.M88.4 [R26], R12 ;  /* 0x0000000c1a007844 */ /* 0x000fe20000000200 */
[----:B------:R-:W-:Y:S01]  /*9ed0*/  MOV R24, R66 ;  /* 0x0000004200187202 */ /* 0x000fe20000000f00 */
[C---:B---3--:R-:W-:Y:S01]  /*9ee0*/  IMAD R4, R22.reuse, UR5, RZ ;  /* 0x0000000516047c24 */ /* 0x048fe2000f8e02ff */
[----:B------:R-:W-:Y:S01]  /*9ef0*/  F2FP.F16.F32.PACK_AB R16, R57, R16 ;  /* 0x000000103910723e */ /* 0x000fe200000000ff */
[----:B------:R-:W-:Y:S01]  /*9f00*/  IMAD.WIDE.U32 R20, R22, UR44, R20 ;  /* 0x0000002c16147c25 */ /* 0x000fe2000f8e0014 */
[----:B------:R-:W-:Y:S02]  /*9f10*/  F2FP.F16.F32.PACK_AB R17, R154, R17 ;  /* 0x000000119a11723e */ /* 0x000fe400000000ff */
[----:B------:R-:W-:Y:S01]  /*9f20*/  F2FP.F16.F32.PACK_AB R18, R61, R18 ;  /* 0x000000123d12723e */ /* 0x000fe200000000ff */
[----:B------:R-:W-:Y:S01]  /*9f30*/  IMAD R4, R23, UR44, R4 ;  /* 0x0000002c17047c24 */ /* 0x000fe2000f8e0204 */
        /* <DEDUP_REMOVED lines=17> */
[----:B------:R-:W-:Y:S01]  /*a050*/  LOP3.LUT R58, R58, R59, RZ, 0x3c, !PT ;  /* 0x0000003b3a3a7212 */ /* 0x000fe200078e3cff */
[----:B------:R-:W-:Y:S01]  /*a060*/  IMAD.X R59, RZ, RZ, R203, P4 ;  /* 0x000000ffff3b7224 */ /* 0x000fe200020e06cb */
        /* <DEDUP_REMOVED lines=49> */
[----:B------:R-:W-:-:S02]  /*a380*/  F2FP.F16.F32.PACK_AB R147, R3, R150 ;  /* 0x000000960393723e */ /* 0x000fc400000000ff */
[----:B------:R-:W-:Y:S02]  /*a390*/  LEA.HI R86, R86, R225, RZ, 0x5 ;  /* 0x000000e156567211 */ /* 0x000fe400078f28ff */
        /* <DEDUP_REMOVED lines=9> */
[----:B---3--:R-:W3:Y:S02]  /*a430*/  FENCE.VIEW.ASYNC.S ;  /* 0x00000000000073c6 */ /* 0x008ee40000000000 */
[----:B---3--:R-:W-:Y:S06]  /*a440*/  BAR.ARV 0x1, 0x120 ;  /* 0x0044800000007b1d */ /* 0x008fec0000002000 */
[----:B------:R-:W-:Y:S01]  /*a450*/  ISETP.GE.OR P0, PT, R27, UR6, P0 ;  /* 0x000000061b007c0c */ /* 0x000fe20008706670 */
[----:B------:R-:W-:Y:S01]  /*a460*/  ULDC.64 UR6, c[0x0][0xc40] ;  /* 0x0003100000067ab9 */ /* 0x000fe20000000a00 */
[----:B------:R-:W3:Y:S01]  /*a470*/  SHFL.IDX PT, R3, R86, RZ, 0x1f ;  /* 0x00001fff56037589 */ /* 0x000ee200000e0000 */
[----:B------:R-:W-:-:S02]  /*a480*/  IADD3.X R5, R5, R21, R4, P2, !PT ;  /* 0x0000001505057210 */ /* 0x000fc400017fe404 */
[----:B------:R-:W-:-:S04]  /*a490*/  LEA R4, P2, R6, UR6, 0x2 ;  /* 0x0000000606047c11 */ /* 0x000fc8000f8410ff */
[----:B------:R-:W-:-:S05]  /*a4a0*/  LEA.HI.X R5, R6, UR7, R5, 0x2, P2 ;  /* 0x0000000706057c11 */ /* 0x000fca00090f1405 */
[----:B------:R4:W-:Y:S04]  /*a4b0*/  @!P1 STG.E desc[UR46][R4.64+0x20], R2 ;  /* 0x0000200204009986 */ /* 0x0009e8000c10192e */
[----:B------:R4:W-:Y:S01]  /*a4c0*/  @!P0 STG.E desc[UR46][R4.64], R0 ;  /* 0x0000000004008986 */ /* 0x0009e2000c10192e */
[----:B---3--:R-:W-:-:S13]  /*a4d0*/  ISETP.NE.AND P0, PT, R3, 0x7, PT ;  /* 0x000000070300780c */ /* 0x008fda0003f05270 */
[----:B----4-:R-:W-:Y:S05]  /*a4e0*/  @P0 BRA `(.L_x_10653) ;  /* 0x0000000c00040947 */ /* 0x010fea0003800000 */
        /* <DEDUP_REMOVED lines=14> */
[----:B---3--:R-:W-:Y:S01]  /*a5d0*/  UMOV UR40, UR5 ;  /* 0x0000000500287c82 */ /* 0x008fe20008000000 */
[----:B------:R-:W-:Y:S01]  /*a5e0*/  UMOV UR41, UR8 ;  /* 0x0000000800297c82 */ /* 0x000fe20008000000 */
[----:B------:R-:W-:Y:S01]  /*a5f0*/  UMOV UR5, 0x80 ;  /* 0x0000008000057882 */ /* 0x000fe20000000000 */
[----:B------:R3:W-:Y:S02]  /*a600*/  UTMASTG.5D [UR40], [UR6] ;  /* 0x00000028060073b5 */ /* 0x0007e40008020000 */
[----:B---3--:R-:W-:Y:S01]  /*a610*/  UMOV UR40, UR9 ;  /* 0x0000000900287c82 */ /* 0x008fe20008000000 */
[----:B------:R-:W-:Y:S01]  /*a620*/  UMOV UR41, UR5 ;  /* 0x0000000500297c82 */ /* 0x000fe20008000000 */
[----:B------:R-:W-:Y:S01]  /*a630*/  UMOV UR5, 0xc0 ;  /* 0x000000c000057882 */ /* 0x000fe20000000000 */
[----:B------:R3:W-:Y:S02]  /*a640*/  UTMASTG.5D [UR40], [UR6] ;  /* 0x00000028060073b5 */ /* 0x0007e40008020000 */
[----:B---3--:R-:W-:Y:S01]  /*a650*/  UMOV UR40, UR10 ;  /* 0x0000000a00287c82 */ /* 0x008fe20008000000 */
[----:B------:R-:W-:Y:S01]  /*a660*/  UMOV UR41, UR5 ;  /* 0x0000000500297c82 */ /* 0x000fe20008000000 */
[----:B------:R-:W-:Y:S01]  /*a670*/  UIADD3 UR5, UR39, 0x32420, URZ ;  /* 0x0003242027057890 */ /* 0x000fe2000fffe03f */
[----:B------:R3:W-:Y:S03]  /*a680*/  UTMASTG.5D [UR40], [UR6] ;  /* 0x00000028060073b5 */ /* 0x0007e60008020000 */
[----:B------:R-:W-:Y:S01]  /*a690*/  UPRMT UR5, URZ, 0x654, UR5 ;  /* 0x000006543f057896 */ /* 0x000fe20008000005 */
[----:B------:R0:W-:Y:S01]  /*a6a0*/  UTMACMDFLUSH ;  /* 0x00000000000079b7 */ /* 0x0001e20000000000 */
[----:B------:R-:W-:-:S07]  /*a6b0*/  DEPBAR.LE SB0, 0x0 ;  /* 0x000080000000791a */ /* 0x000fce0000000000 */
[----:B---3--:R-:W-:Y:S03]  /*a6c0*/  SYNCS.ARRIVE.TRANS64.RED.A1T0 RZ, [UR5], RZ ;  /* 0x000000ffffff79a7 */ /* 0x008fe60008100405 */
.L_x_10655:
[----:B------:R-:W-:Y:S05]  /*a6d0*/  BSYNC B0 ;  /* 0x0000000000007941 */ /* 0x000fea0003800000 */
.L_x_10654:
[----:B------:R-:W-:Y:S05]  /*a6e0*/  BRA `(.L_x_10653) ;  /* 0x0000000800847947 */ /* 0x000fea0003800000 */
.L_x_10652:
[----:B------:R-:W3:Y:S01]  /*a6f0*/  LDC R12, c[0x0][0xeac] ;  /* 0x0003ab00ff0c7b82 */ /* 0x000ee20000000800 */
[----:B------:R-:W-:Y:S01]  /*a700*/  ISETP.GT.AND P0, PT, R225, 0x7f, PT ;  /* 0x0000007fe100780c */ /* 0x000fe20003f04270 */
[----:B------:R-:W-:Y:S01]  /*a710*/  USHF.R.S32.HI UR5, URZ, 0x1f, UR43 ;  /* 0x0000001f3f057899 */ /* 0x000fe2000801142b */
[----:B------:R-:W-:Y:S01]  /*a720*/  BSSY B0, `(.L_x_10656) ;  /* 0x000001c000007945 */ /* 0x000fe20003800000 */
[----:B------:R-:W-:Y:S01]  /*a730*/  USHF.R.S32.HI UR6, URZ, 0x1f, UR44 ;  /* 0x0000001f3f067899 */ /* 0x000fe2000801142c */
[----:B------:R-:W-:Y:S02]  /*a740*/  SHF.R.S32.HI R219, RZ, 0x1f, R218 ;  /* 0x0000001fffdb7819 */ /* 0x000fe400000114da */
[----:B------:R-:W-:Y:S01]  /*a750*/  SHF.R.S32.HI R14, RZ, 0x1f, R225 ;  /* 0x0000001fff0e7819 */ /* 0x000fe200000114e1 */
[----:B------:R-:W4:Y:S08]  /*a760*/  LDC.64 R6, c[0x0][0xbe0] ;  /* 0x0002f800ff067b82 */ /* 0x000f300000000a00 */
[----:B------:R-:W1:Y:S01]  /*a770*/  LDC.64 R8, c[0x0][0xbe8] ;  /* 0x0002fa00ff087b82 */ /* 0x000e620000000a00 */
[----:B------:R-:W-:Y:S05]  /*a780*/  @P0 BRA `(.L_x_10657) ;  /* 0x0000000000540947 */ /* 0x000fea0003800000 */
[----:B------:R-:W5:Y:S01]  /*a790*/  S2R R0, SR_TID.X ;  /* 0x0000000000007919 */ /* 0x000f620000002100 */
[----:B------:R-:W-:Y:S01]  /*a7a0*/  ULDC UR7, c[0x0][0xb88] ;  /* 0x0002e20000077ab9 */ /* 0x000fe20000000800 */
[----:B-----5:R-:W-:-:S04]  /*a7b0*/  IADD3 R2, R221, -0x80, R0 ;  /* 0xffffff80dd027810 */ /* 0x020fc80007ffe000 */
[----:B------:R-:W-:-:S13]  /*a7c0*/  ISETP.GE.AND P0, PT, R2, UR7, PT ;  /* 0x0000000702007c0c */ /* 0x000fda000bf06270 */
[----:B------:R-:W-:Y:S05]  /*a7d0*/  @P0 BRA `(.L_x_10657) ;  /* 0x0000000000400947 */ /* 0x000fea0003800000 */
[----:B------:R-:W5:Y:S01]  /*a7e0*/  LDC.64 R4, c[0x0][0xc70] ;  /* 0x00031c00ff047b82 */ /* 0x000f620000000a00 */
[----:B------:R-:W-:Y:S01]  /*a7f0*/  SHF.R.S32.HI R3, RZ, 0x1f, R2 ;  /* 0x0000001fff037819 */ /* 0x000fe20000011402 */
[----:B------:R-:W-:-:S06]  /*a800*/  ULDC.64 UR8, c[0x0][0xc40] ;  /* 0x0003100000087ab9 */ /* 0x000fcc0000000a00 */
[----:B------:R-:W1:Y:S01]  /*a810*/  LDC.64 R10, c[0x0][0xc78] ;  /* 0x00031e00ff0a7b82 */ /* 0x000e620000000a00 */
[C---:B-----5:R-:W-:Y:S02]  /*a820*/  IMAD R0, R4.reuse, UR5, RZ ;  /* 0x0000000504007c24 */ /* 0x060fe4000f8e02ff */
[----:B------:R-:W-:-:S04]  /*a830*/  IMAD.WIDE.U32 R2, R4, UR43, R2 ;  /* 0x0000002b04027c25 */ /* 0x000fc8000f8e0002 */
[----:B------:R-:W-:Y:S02]  /*a840*/  IMAD R5, R5, UR43, R0 ;  /* 0x0000002b05057c24 */ /* 0x000fe4000f8e0200 */
[C---:B-1----:R-:W-:Y:S02]  /*a850*/  IMAD R0, R10.reuse, UR6, RZ ;  /* 0x000000060a007c24 */ /* 0x042fe4000f8e02ff */
[----:B------:R-:W-:Y:S02]  /*a860*/  IMAD.IADD R3, R3, 0x1, R5 ;  /* 0x0000000103037824 */ /* 0x000fe400078e0205 */
[----:B------:R-:W-:Y:S02]  /*a870*/  IMAD R5, R11, UR44, R0 ;  /* 0x0000002c0b057c24 */ /* 0x000fe4000f8e0200 */
[----:B------:R-:W-:-:S05]  /*a880*/  IMAD.WIDE.U32 R2, R10, UR44, R2 ;  /* 0x0000002c0a027c25 */ /* 0x000fca000f8e0002 */
[----:B------:R-:W-:Y:S02]  /*a890*/  IADD3 R3, R3, R5, RZ ;  /* 0x0000000503037210 */ /* 0x000fe40007ffe0ff */
[----:B------:R-:W-:-:S04]  /*a8a0*/  LEA R4, P0, R2, UR8, 0x2 ;  /* 0x0000000802047c11 */ /* 0x000fc8000f8010ff */
[----:B------:R-:W-:Y:S01]  /*a8b0*/  LEA.HI.X R5, R2, UR9, R3, 0x2, P0 ;  /* 0x0000000902057c11 */ /* 0x000fe200080f1403 */
[----:B------:R-:W-:-:S05]  /*a8c0*/  IMAD.MOV.U32 R3, RZ, RZ, -0x800000 ;  /* 0xff800000ff037424 */ /* 0x000fca00078e00ff */
[----:B------:R1:W-:Y:S03]  /*a8d0*/  STG.E desc[UR46][R4.64], R3 ;  /* 0x0000000304007986 */ /* 0x0003e6000c10192e */
.L_x_10657:
[----:B------:R-:W-:Y:S05]  /*a8e0*/  BSYNC B0 ;  /* 0x0000000000007941 */ /* 0x000fea0003800000 */
.L_x_10656:
[----:B----4-:R-:W-:Y:S01]  /*a8f0*/  IMAD R0, R6, UR5, RZ ;  /* 0x0000000506007c24 */ /* 0x010fe2000f8e02ff */
[----:B------:R-:W-:Y:S01]  /*a900*/  LEA.HI R14, R14, R225, RZ, 0x3 ;  /* 0x000000e10e0e7211 */ /* 0x000fe200078f18ff */
[----:B------:R-:W-:Y:S01]  /*a910*/  ULDC UR5, c[0x0][0xb88] ;  /* 0x0002e20000057ab9 */ /* 0x000fe20000000800 */
[----:B-1----:R-:W-:Y:S01]  /*a920*/  IMAD.WIDE.U32 R4, R6, UR43, R218 ;  /* 0x0000002b06047c25 */ /* 0x002fe2000f8e00da */
[----:B------:R-:W-:Y:S01]  /*a930*/  UIADD3 UR42, -UR42, UR5, URZ ;  /* 0x000000052a2a7290 */ /* 0x000fe2000fffe13f */
[----:B------:R-:W-:Y:S01]  /*a940*/  SHF.R.S32.HI R2, RZ, 0x3, R14 ;  /* 0x00000003ff027819 */ /* 0x000fe2000001140e */
[----:B------:R-:W-:Y:S01]  /*a950*/  ULOP3.LUT UR40, URZ, UR40, URZ, 0x33, !UPT ;  /* 0x000000283f287292 */ /* 0x000fe2000f8e333f */
[----:B------:R-:W-:Y:S01]  /*a960*/  IMAD R3, R7, UR43, R0 ;  /* 0x0000002b07037c24 */ /* 0x000fe2000f8e0200 */
[----:B------:R-:W-:Y:S02]  /*a970*/  BSSY B0, `(.L_x_10658) ;  /* 0x0000026000007945 */ /* 0x000fe40003800000 */
[C---:B------:R-:W-:Y:S01]  /*a980*/  ISETP.GE.AND P2, PT, R2.reuse, UR42, PT ;  /* 0x0000002a02007c0c */ /* 0x040fe2000bf46270 */
[----:B------:R-:W-:-:S02]  /*a990*/  VIADD R0, R2, 0x20 ;  /* 0x0000002002007836 */ /* 0x000fc40000000000 */
[----:B------:R-:W-:Y:S02]  /*a9a0*/  VIADD R6, R2, 0x40 ;  /* 0x0000004002067836 */ /* 0x000fe40000000000 */
[----:B------:R-:W-:Y:S01]  /*a9b0*/  IMAD.IADD R5, R5, 0x1, R3 ;  /* 0x0000000105057824 */ /* 0x000fe200078e0203 */
[----:B------:R-:W-:Y:S01]  /*a9c0*/  ISETP.GE.AND P0, PT, R0, UR42, PT ;  /* 0x0000002a00007c0c */ /* 0x000fe2000bf06270 */
[----:B------:R-:W-:Y:S01]  /*a9d0*/  IMAD R0, R8, UR6, RZ ;  /* 0x0000000608007c24 */ /* 0x000fe2000f8e02ff */
[----:B------:R-:W-:Y:S01]  /*a9e0*/  SHF.R.S32.HI R3, RZ, 0x1f, R2 ;  /* 0x0000001fff037819 */ /* 0x000fe20000011402 */
[----:B---3--:R-:W-:Y:S01]  /*a9f0*/  VIADD R11, R12, UR40 ;  /* 0x000000280c0b7c36 */ /* 0x008fe20008000000 */
[----:B------:R-:W-:Y:S01]  /*aa00*/  ISETP.GE.AND P1, PT, R6, UR42, PT ;  /* 0x0000002a06007c0c */ /* 0x000fe2000bf26270 */
        /* <DEDUP_REMOVED lines=28> */
.L_x_10659:
[----:B------:R-:W-:Y:S05]  /*abd0*/  BSYNC B0 ;  /* 0x0000000000007941 */ /* 0x000fea0003800000 */
.L_x_10658:
[----:B------:R-:W-:Y:S01]  /*abe0*/  BSSY B0, `(.L_x_10660) ;  /* 0x000001b000007945 */ /* 0x000fe20003800000 */
[----:B------:R-:W-:-:S03]  /*abf0*/  ISETP.GE.AND P2, PT, R0, UR42, PT ;  /* 0x0000002a00007c0c */ /* 0x000fc6000bf46270 */
[----:B------:R-:W-:Y:S10]  /*ac00*/  @P0 BRA `(.L_x_10661) ;  /* 0x0000000000600947 */ /* 0x000ff40003800000 */
[----:B-1----:R-:W-:Y:S01]  /*ac10*/  IADD3 R9, P0, R4, 0x20, RZ ;  /* 0x0000002004097810 */ /* 0x002fe20007f1e0ff */
        /* <DEDUP_REMOVED lines=23> */
.L_x_10661:
[----:B------:R-:W-:Y:S05]  /*ad90*/  BSYNC B0 ;  /* 0x0000000000007941 */ /* 0x000fea0003800000 */
.L_x_10660:
[----:B------:R-:W-:Y:S04]  /*ada0*/  BSSY B0, `(.L_x_10662) ;  /* 0x000001a000007945 */ /* 0x000fe80003800000 */
[----:B------:R-:W-:Y:S05]  /*adb0*/  @P1 BRA `(.L_x_10663) ;  /* 0x0000000000601947 */ /* 0x000fea0003800000 */
[----:B-1-3--:R-:W-:Y:S01]  /*adc0*/  IADD3 R9, P0, R4, 0x40, RZ ;  /* 0x0000004004097810 */ /* 0x00afe20007f1e0ff */
        /* <DEDUP_REMOVED lines=23> */
.L_x_10663:
[----:B------:R-:W-:Y:S05]  /*af40*/  BSYNC B0 ;  /* 0x0000000000007941 */ /* 0x000fea0003800000 */
.L_x_10662:
        /* <DEDUP_REMOVED lines=26> */
.L_x_10664:
[----:B------:R-:W-:Y:S05]  /*b0f0*/  BSYNC B0 ;  /* 0x0000000000007941 */ /* 0x000fea0003800000 */
.L_x_10653:
[----:B------:R-:W5:Y:S02]  /*b100*/  LDC R0, c[0x0][0xea8] ;  /* 0x0003aa00ff007b82 */ /* 0x000f640000000800 */
[----:B-----5:R-:W-:-:S13]  /*b110*/  ISETP.LE.AND P0, PT, R0, UR4, PT ;  /* 0x0000000400007c0c */ /* 0x020fda000bf03270 */
[----:B------:R-:W-:Y:S05]  /*b120*/  @!P0 BRA `(.L_x_10665) ;  /* 0xffffff5c003c8947 */ /* 0x000fea000383ffff */
[----:B------:R-:W-:Y:S05]  /*b130*/  EXIT ;  /* 0x000000000000794d */ /* 0x000fea0003800000 */
.L_x_10616:
[----:B------:R-:W-:-:S08]  /*b140*/  NOP ;  /* 0x0000000000007918 */ /* 0x000fd00000000000 */
[----:B---3--:R-:W1:-:S00]  /*b150*/  USETMAXREG.DEALLOC.CTAPOOL 0x18 ;  /* 0x00000018000079c8 */ /* 0x008e4000080e0500 */
        /* <DEDUP_REMOVED lines=12> */
[----:B------:R-:W-:Y:S01]  /*b220*/  ULDC UR44, c[0x0][0xc] ;  /* 0x00000300002c7ab9 */ /* 0x000fe20000000800 */
[----:B------:R-:W-:Y:S01]  /*b230*/  IMAD.MOV.U32 R17, RZ, RZ, 0x1 ;  /* 0x00000001ff117424 */ /* 0x000fe200078e00ff */
[----:B------:R-:W-:Y:S01]  /*b240*/  ULDC.64 UR38, c[0x0][0x198] ;  /* 0x0000660000267ab9 */ /* 0x000fe20000000a00 */
[----:B------:R-:W-:Y:S01]  /*b250*/  IMAD.MOV.U32 R16, RZ, RZ, RZ ;  /* 0x000000ffff107224 */ /* 0x000fe200078e00ff */
[----:B------:R1:W-:Y:S04]  /*b260*/  STL [R1], R0 ;  /* 0x0000000001007387 */ /* 0x0003e80000100800 */
[----:B------:R1:W-:Y:S02]  /*b270*/  STL [R1+0x4], RZ ;  /* 0x000004ff01007387 */ /* 0x0003e40000100800 */
.L_x_10716:
[----:B--23--:R-:W2:Y:S01]  /*b280*/  LDL R6, [R1] ;  /* 0x0000000001067983 */ /* 0x00cea20000100800 */
        /* <DEDUP_REMOVED lines=12> */
[----:B----4-:R-:W-:Y:S05]  /*b350*/  @!P0 BRA `(.L_x_10667) ;  /* 0x0000000000208947 */ /* 0x010fea0003800000 */
        /* <DEDUP_REMOVED lines=8> */
.L_x_10667:
[----:B------:R-:W-:Y:S01]  /*b3e0*/  ULDC UR11, c[0x0][0xec4] ;  /* 0x0003b100000b7ab9 */ /* 0x000fe20000000800 */
[----:B------:R-:W-:Y:S01]  /*b3f0*/  UMOV UR9, UR10 ;  /* 0x0000000a00097c82 */ /* 0x000fe20008000000 */
[----:B------:R-:W-:-:S11]  /*b400*/  UISETP.NE.AND UP0, UPT, UR11, 0x1, UPT ;  /* 0x000000010b00788c */ /* 0x000fd6000bf05270 */
[----:B------:R-:W-:Y:S02]  /*b410*/  @UP0 ULDC.64 UR12, c[0x0][0xec8] ;  /* 0x0003b200000c0ab9 */ /* 0x000fe40000000a00 */
[----:B------:R-:W-:-:S04]  /*b420*/  UIMAD.WIDE.U32 UR6, UR10, UR12, URZ ;  /* 0x0000000c0a0672a5 */ /* 0x000fc8000f8e003f */
[----:B------:R-:W-:-:S04]  /*b430*/  @UP0 USHF.R.U32.HI UR9, URZ, UR13, UR7 ;  /* 0x0000000d3f090299 */ /* 0x000fc80008011607 */
[----:B------:R-:W-:-:S12]  /*b440*/  UIMAD UR6, UR9, UR11, URZ ;  /* 0x0000000b090672a4 */ /* 0x000fd8000f8e023f */
.L_x_10668:
[----:B------:R-:W1:Y:S01]  /*b450*/  LDC R0, c[0x0][0x404] ;  /* 0x00010100ff007b82 */ /* 0x000e620000000800 */
[----:B------:R-:W-:Y:S01]  /*b460*/  ULOP3.LUT UR7, URZ, UR9, URZ, 0x33, !UPT ;  /* 0x000000093f077292 */ /* 0x000fe2000f8e333f */
[----:B------:R-:W-:Y:S01]  /*b470*/  BSSY B6, `(.L_x_10669) ;  /* 0x000027a000067945 */ /* 0x000fe20003800000 */
[----:B------:R-:W-:Y:S01]  /*b480*/  ULDC.64 UR12, c[0x0][0x3f8] ;  /* 0x0000fe00000c7ab9 */ /* 0x000fe20000000a00 */
[----:B------:R-:W-:Y:S01]  /*b490*/  ULDC UR9, c[0x0][0xeac] ;  /* 0x0003ab0000097ab9 */ /* 0x000fe20000000800 */
[----:B------:R-:W-:Y:S01]  /*b4a0*/  ISETP.NE.U32.AND P0, PT, RZ, UR12, PT ;  /* 0x0000000cff007c0c */ /* 0x000fe2000bf05070 */
[----:B------:R-:W-:Y:S02]  /*b4b0*/  UIADD3 UR7, UR7, UR9, URZ ;  /* 0x0000000907077290 */ /* 0x000fe4000fffe03f */
[----:B------:R-:W2:Y:S01]  /*b4c0*/  LDC R2, c[0x0][0x288] ;  /* 0x0000a200ff027b82 */ /* 0x000ea20000000800 */
[----:B------:R-:W-:Y:S01]  /*b4d0*/  ISETP.NE.AND.EX P0, PT, RZ, UR13, PT, P0 ;  /* 0x0000000dff007c0c */ /* 0x000fe2000bf05300 */
[----:B------:R-:W-:Y:S01]  /*b4e0*/  USHF.L.U32 UR41, UR7, 0x7, URZ ;  /* 0x0000000707297899 */ /* 0x000fe2000800063f */
[----:B------:R-:W-:Y:S01]  /*b4f0*/  ULDC UR9, c[0x0][0xeb8] ;  /* 0x0003ae0000097ab9 */ /* 0x000fe20000000800 */
[----:B------:R-:W-:-:S02]  /*b500*/  UIADD3 UR6, UR10, -UR6, URZ ;  /* 0x800000060a067290 */ /* 0x000fc4000fffe03f */
[----:B------:R-:W-:Y:S02]  /*b510*/  UISETP.NE.AND UP0, UPT, UR9, 0x1, UPT ;  /* 0x000000010900788c */ /* 0x000fe4000bf05270 */
[----:B------:R-:W3:Y:S01]  /*b520*/  LDC R4, c[0x0][0x2e0] ;  /* 0x0000b800ff047b82 */ /* 0x000ee20000000800 */
[----:B------:R-:W-:Y:S01]  /*b530*/  IMAD.U32 R5, RZ, RZ, UR41 ;  /* 0x00000029ff057e24 */ /* 0x000fe2000f8e00ff */
[----:B------:R-:W-:Y:S02]  /*b540*/  ULDC UR7, c[0x0][0xec4] ;  /* 0x0003b10000077ab9 */ /* 0x000fe40000000800 */
[----:B------:R-:W-:Y:S01]  /*b550*/  UIMAD UR8, UR8, UR7, UR6 ;  /* 0x00000007080872a4 */ /* 0x000fe2000f8e0206 */
[----:B-1----:R-:W-:-:S04]  /*b560*/  SEL R3, R0, 0x1, P0 ;  /* 0x0000000100037807 */ /* 0x002fc80000000000 */
[----:B------:R-:W-:Y:S01]  /*b570*/  @UP0 ULDC UR6, c[0x0][0xebc] ;  /* 0x0003af0000060ab9 */ /* 0x000fe20000000800 */
[----:B------:R-:W-:Y:S01]  /*b580*/  @UP0 ULDC UR10, c[0x0][0xec0] ;  /* 0x0003b000000a0ab9 */ /* 0x000fe20000000800 */
[----:B------:R-:W-:Y:S02]  /*b590*/  UIMAD.WIDE.U32 UR6, UR8, UR6, URZ ;  /* 0x00000006080672a5 */ /* 0x000fe4000f8e003f */
[----:B------:R-:W-:Y:S01]  /*b5a0*/  UMOV UR43, UR8 ;  /* 0x00000008002b7c82 */ /* 0x000fe20008000000 */
[----:B--2---:R-:W-:Y:S01]  /*b5b0*/  IADD3 R2, R5, 0xdf, -R2 ;  /* 0x000000df05027810 */ /* 0x004fe20007ffe802 */
[----:B------:R-:W-:-:S04]  /*b5c0*/  @UP0 USHF.R.U32.HI UR43, URZ, UR10, UR7 ;  /* 0x0000000a3f2b0299 */ /* 0x000fc80008011607 */
[----:B------:R-:W-:Y:S01]  /*b5d0*/  UIADD3 UR42, -UR43, URZ, URZ ;  /* 0x0000003f2b2a7290 */ /* 0x000fe2000fffe13f */
[----:B---3--:R-:W-:-:S03]  /*b5e0*/  IMAD R0, R3, R4, 0x5f ;  /* 0x0000005f03007424 */ /* 0x008fc600078e0204 */
[----:B------:R-:W-:Y:S01]  /*b5f0*/  UIMAD UR42, UR9, UR42, UR8 ;  /* 0x0000002a092a72a4 */ /* 0x000fe2000f8e0208 */
[----:B------:R-:W-:Y:S02]  /*b600*/  IMAD R2, R3, R4, R2 ;  /* 0x0000000403027224 */ /* 0x000fe400078e0202 */
[----:B------:R-:W-:-:S04]  /*b610*/  IMAD.HI R0, R0, 0x2aaaaaab, RZ ;  /* 0x2aaaaaab00007827 */ /* 0x000fc800078e02ff */
[----:B------:R-:W-:Y:S01]  /*b620*/  IMAD.HI R2, R2, 0x2aaaaaab, RZ ;  /* 0x2aaaaaab02027827 */ /* 0x000fe200078e02ff */
[----:B------:R-:W-:-:S04]  /*b630*/  SHF.R.U32.HI R3, RZ, 0x1f, R0 ;  /* 0x0000001fff037819 */ /* 0x000fc80000011600 */
[----:B------:R-:W-:Y:S02]  /*b640*/  SHF.R.U32.HI R5, RZ, 0x1f, R2 ;  /* 0x0000001fff057819 */ /* 0x000fe40000011602 */
[----:B------:R-:W-:Y:S02]  /*b650*/  LEA.HI.SX32 R3, R0, R3, 0x1c ;  /* 0x0000000300037211 */ /* 0x000fe400078fe2ff */
[----:B------:R-:W-:-:S04]  /*b660*/  LEA.HI.SX32 R2, R2, R5, 0x1c ;  /* 0x0000000502027211 */ /* 0x000fc800078fe2ff */
[----:B------:R-:W-:-:S04]  /*b670*/  VIMNMX R19, R3, R2, PT ;  /* 0x0000000203137248 */ /* 0x000fc80003fe0100 */
[----:B------:R-:W-:-:S13]  /*b680*/  ISETP.GT.AND P0, PT, R19, RZ, PT ;  /* 0x000000ff1300720c */ /* 0x000fda0003f04270 */
        /* <DEDUP_REMOVED lines=19> */
.L_x_10670:
        /* <DEDUP_REMOVED lines=22> */
.L_x_10672:
        /* <DEDUP_REMOVED lines=19> */
.L_x_10674:
        /* <DEDUP_REMOVED lines=16> */
.L_x_10673:
[----:B------:R-:W-:Y:S01]  /*bb50*/  ULDC.64 UR4, c[0x0][0xaf0] ;  /* 0x0002bc0000047ab9 */ /* 0x000fe20000000a00 */
[----:B------:R-:W-:Y:S01]  /*bb60*/  IMAD.U32 R5, RZ, RZ, UR43 ;  /* 0x0000002bff057e24 */ /* 0x000fe2000f8e00ff */
[----:B------:R-:W-:Y:S01]  /*bb70*/  ISETP.NE.U32.AND P0, PT, RZ, UR4, PT ;  /* 0x00000004ff007c0c */ /* 0x000fe2000bf05070 */
[----:B------:R-:W1:Y:S01]  /*bb80*/  LDC R0, c[0x0][0x428] ;  /* 0x00010a00ff007b82 */ /* 0x000e620000000800 */
[----:B------:R-:W-:Y:S01]  /*bb90*/  MOV R6, UR43 ;  /* 0x0000002b00067c02 */ /* 0x000fe20008000f00 */
        /* <DEDUP_REMOVED lines=25> */
.L_x_10729:
[----:B------:R-:W-:Y:S01]  /*bd30*/  UMOV UR4, 0xffffffff ;  /* 0xffffffff00047882 */ /* 0x000fe20000000000 */
[----:B------:R-:W-:Y:S02]  /*bd40*/  SHF.R.S32.HI R7, RZ, 0x1f, R6 ;  /* 0x0000001fff077819 */ /* 0x000fe40000011406 */
[----:B------:R-:W-:Y:S05]  /*bd50*/  BRA.DIV UR4, `(.L_x_10676) ;  /* 0x0000002604b47947 */ /* 0x000fea000b800000 */
[----:B------:R-:W-:-:S13]  /*bd60*/  ELECT P6, URZ, PT ;  /* 0x00000000003f782f */ /* 0x000fda00038c0000 */
.L_x_10732:
        /* <DEDUP_REMOVED lines=20> */
.L_x_10678:
[----:B-1----:R-:W-:Y:S01]  /*beb0*/  IMAD R10, R16, 0x8, R18 ;  /* 0x00000008100a7824 */ /* 0x002fe200078e0212 */
[----:B------:R-:W-:-:S04]  /*bec0*/  SHF.L.U32 R5, R17, 0x1f, RZ ;  /* 0x0000001f11057819 */ /* 0x000fc800000006ff */
[----:B------:R-:W1:Y:S02]  /*bed0*/  SYNCS.PHASECHK.TRANS64.TRYWAIT P2, [R10+URZ+0x32440], R5 ;  /* 0x032440050a0075a7 */ /* 0x000e64000804017f */
[----:B-1----:R-:W-:Y:S05]  /*bee0*/  @!P2 BRA `(.L_x_10679) ;  /* 0x000000240070a947 */ /* 0x002fea0003800000 */
.L_x_10733:
        /* <DEDUP_REMOVED lines=11> */
.L_x_10680:
        /* <DEDUP_REMOVED lines=16> */
.L_x_10677:
[----:B------:R-:W2:Y:S01]  /*c0a0*/  LDL.LU R9, [R1+0x4] ;  /* 0x0000040001097983 */ /* 0x000ea20000300800 */
[----:B------:R-:W-:Y:S05]  /*c0b0*/  WARPSYNC.ALL ;  /* 0x0000000000007948 */ /* 0x000fea0003800000 */
[----:B------:R-:W-:Y:S01]  /*c0c0*/  BAR.SYNC.DEFER_BLOCKING 0x8, 0x120 ;  /* 0x0204800000007b1d */ /* 0x000fe20000010000 */
[----:B------:R-:W-:-:S05]  /*c0d0*/  ELECT P2, URZ, PT ;  /* 0x00000000003f782f */ /* 0x000fca0003840000 */
[----:B------:R-:W-:Y:S01]  /*c0e0*/  BSSY B0, `(.L_x_10681) ;  /* 0x0000030000007945 */ /* 0x000fe20003800000 */
[----:B--2---:R-:W-:-:S05]  /*c0f0*/  VIADD R9, R9, 0x1 ;  /* 0x0000000109097836 */ /* 0x004fca0000000000 */
[----:B------:R1:W-:Y:S02]  /*c100*/  STL [R1+0x4], R9 ;  /* 0x0000040901007387 */ /* 0x0003e40000100800 */
[----:B------:R-:W-:Y:S05]  /*c110*/  @!P2 BRA `(.L_x_10682) ;  /* 0x0000000000b0a947 */ /* 0x000fea0003800000 */
        /* <DEDUP_REMOVED lines=14> */
[----:B--2---:R-:W-:Y:S01]  /*c200*/  IMAD.MOV.U32 R5, RZ, RZ, 0x10000 ;  /* 0x00010000ff057424 */ /* 0x004fe200078e00ff */
        /* <DEDUP_REMOVED lines=22> */
[----:B--2---:R-:W-:Y:S01]  /*c370*/  UIADD3 UR8, UR17, 0x2e400, URZ ;  /* 0x0002e40011087890 */ /* 0x004fe2000fffe03f */
[----:B------:R-:W-:-:S02]  /*c380*/  UMOV UR10, 0xc0 ;  /* 0x000000c0000a7882 */ /* 0x000fc40000000000 */
[----:B------:R-:W-:Y:S01]  /*c390*/  UMOV UR17, UR33 ;  /* 0x0000002100117c82 */ /* 0x000fe20008000000 */
[----:B------:R-:W-:Y:S01]  /*c3a0*/  UMOV UR9, UR33 ;  /* 0x0000002100097c82 */ /* 0x000fe20008000000 */
[----:B------:R3:W-:Y:S04]  /*c3b0*/  UTMALDG.4D [UR16], [UR6], desc[UR14] ;  /* 0x00000e10060075b4 */ /* 0x0007e80008019000 */
[----:B------:R3:W-:Y:S02]  /*c3c0*/  UTMALDG.4D [UR8], [UR6], desc[UR14] ;  /* 0x00000e08060075b4 */ /* 0x0007e40008019000 */
[----:B---3--:R-:W-:Y:S01]  /*c3d0*/  NOP ;  /* 0x0000000000007918 */ /* 0x008fe20000000000 */
.L_x_10682:
[----:B------:R-:W-:Y:S05]  /*c3e0*/  BSYNC B0 ;  /* 0x0000000000007941 */ /* 0x000fea0003800000 */
.L_x_10681:
[----:B------:R-:W-:-:S04]  /*c3f0*/  LEA.HI R5, R9, R9, RZ, 0x1 ;  /* 0x0000000909057211 */ /* 0x000fc800078f08ff */
[----:B------:R-:W-:-:S05]  /*c400*/  LOP3.LUT R5, R5, 0xfffffffe, RZ, 0xc0, !PT ;  /* 0xfffffffe05057812 */ /* 0x000fca00078ec0ff */
[----:B------:R-:W-:-:S05]  /*c410*/  IMAD.IADD R5, R9, 0x1, -R5 ;  /* 0x0000000109057824 */ /* 0x000fca00078e0a05 */
[----:B------:R-:W-:-:S04]  /*c420*/  SHF.L.U32 R5, R5, 0x1f, RZ ;  /* 0x0000001f05057819 */ /* 0x000fc800000006ff */
[----:B------:R-:W2:Y:S02]  /*c430*/  SYNCS.PHASECHK.TRANS64.TRYWAIT P2, [R18+URZ+0x32420], R5 ;  /* 0x03242005120075a7 */ /* 0x000ea4000804017f */
[----:B--2---:R-:W-:Y:S05]  /*c440*/  @!P2 BRA `(.L_x_10683) ;  /* 0x00000020002ca947 */ /* 0x004fea0003800000 */
.L_x_10734:
[----:B------:R-:W-:Y:S01]  /*c450*/  ULDC.64 UR4, c[0x0][0x408] ;  /* 0x0001020000047ab9 */ /* 0x000fe20000000a00 */
[----:B------:R-:W-:Y:S04]  /*c460*/  BSSY B0, `(.L_x_10684) ;  /* 0x0000030000007945 */ /* 0x000fe80003800000 */
[----:B------:R-:W-:Y:S05]  /*c470*/  @!P6 BRA `(.L_x_10685) ;  /* 0x0000000000b8e947 */ /* 0x000fea0003800000 */
[----:B------:R-:W-:Y:S01]  /*c480*/  IMAD R10, R16, 0x8, R18 ;  /* 0x00000008100a7824 */ /* 0x000fe200078e0212 */
[----:B--2---:R-:W-:Y:S01]  /*c490*/  SHF.L.U32 R5, R17, 0x1f, RZ ;  /* 0x0000001f11057819 */ /* 0x004fe200000006ff */
[----:B-1----:R-:W1:Y:S03]  /*c4a0*/  S2R R9, SR_TID.X ;  /* 0x0000000000097919 */ /* 0x002e660000002100 */
[----:B------:R-:W2:Y:S01]  /*c4b0*/  SYNCS.PHASECHK.TRANS64.TRYWAIT P2, [R10+URZ+0x32460], R5 ;  /* 0x032460050a0075a7 */ /* 0x000ea2000804017f */
[----:B-1----:R-:W-:-:S04]  /*c4c0*/  LOP3.LUT R9, R9, 0x7f, RZ, 0xc0, !PT ;  /* 0x0000007f09097812 */ /* 0x002fc800078ec0ff */
[----:B------:R-:W-:Y:S01]  /*c4d0*/  ISETP.NE.AND P3, PT, R9, RZ, PT ;  /* 0x000000ff0900720c */ /* 0x000fe20003f65270 */
[----:B--2---:R-:W-:-:S12]  /*c4e0*/  @!P2 BRA `(.L_x_10686) ;  /* 0x000000200018a947 */ /* 0x004fd80003800000 */
.L_x_10735:
        /* <DEDUP_REMOVED lines=8> */
.L_x_10687:
        /* <DEDUP_REMOVED lines=31> */
.L_x_10685:
[----:B------:R-:W-:Y:S05]  /*c760*/  BSYNC B0 ;  /* 0x0000000000007941 */ /* 0x000fea0003800000 */
.L_x_10684:
[----:B------:R-:W-:-:S13]  /*c770*/  ISETP.GE.AND P2, PT, R19, 0x2, PT ;  /* 0x000000021300780c */ /* 0x000fda0003f46270 */
[----:B------:R-:W-:Y:S05]  /*c780*/  @!P2 BRA `(.L_x_10688) ;  /* 0x0000001000c4a947 */ /* 0x000fea0003800000 */
[C---:B--2---:R-:W-:Y:S01]  /*c790*/  LOP3.LUT R5, R19.reuse, 0x1, RZ, 0xc0, !PT ;  /* 0x0000000113057812 */ /* 0x044fe200078ec0ff */
[----:B-1----:R-:W-:-:S03]  /*c7a0*/  VIADD R9, R19, 0xfffffffe ;  /* 0xfffffffe13097836 */ /* 0x002fc60000000000 */
[----:B------:R-:W-:Y:S01]  /*c7b0*/  ISETP.NE.U32.AND P2, PT, R5, 0x1, PT ;  /* 0x000000010500780c */ /* 0x000fe20003f45070 */
[----:B------:R-:W-:-:S12]  /*c7c0*/  IMAD.MOV.U32 R8, RZ, RZ, R9 ;  /* 0x000000ffff087224 */ /* 0x000fd800078e0009 */
        /* <DEDUP_REMOVED lines=27> */
.L_x_10692:
[----:B-1----:R-:W1:Y:S01]  /*c980*/  S2R R2, SR_TID.X ;  /* 0x0000000000027919 */ /* 0x002e620000002100 */
[----:B------:R-:W-:Y:S02]  /*c990*/  SHF.L.U32 R3, R17, 0x1f, RZ ;  /* 0x0000001f11037819 */ /* 0x000fe400000006ff */
[----:B-1----:R-:W-:Y:S01]  /*c9a0*/  LOP3.LUT R5, R2, 0x7f, RZ, 0xc0, !PT ;  /* 0x0000007f02057812 */ /* 0x002fe200078ec0ff */
[----:B------:R-:W-:-:S03]  /*c9b0*/  IMAD R2, R16, 0x8, R18 ;  /* 0x0000000810027824 */ /* 0x000fc600078e0212 */
[----:B------:R-:W-:Y:S01]  /*c9c0*/  ISETP.NE.AND P2, PT, R5, RZ, PT ;  /* 0x000000ff0500720c */ /* 0x000fe20003f45270 */
[----:B------:R-:W1:Y:S02]  /*c9d0*/  SYNCS.PHASECHK.TRANS64.TRYWAIT P3, [R2+URZ+0x32440], R3 ;  /* 0x03244003020075a7 */ /* 0x000e64000806017f */
[----:B-1----:R-:W-:Y:S10]  /*c9e0*/  @!P3 BRA `(.L_x_10693) ;  /* 0x0000001800ecb947 */ /* 0x002ff40003800000 */
.L_x_10736:
        /* <DEDUP_REMOVED lines=8> */
.L_x_10694:
        /* <DEDUP_REMOVED lines=17> */
.L_x_10737:
        /* <DEDUP_REMOVED lines=8> */
.L_x_10696:
        /* <DEDUP_REMOVED lines=30> */
.L_x_10691:
[----:B------:R-:W-:Y:S05]  /*cde0*/  BSYNC B0 ;  /* 0x0000000000007941 */ /* 0x000fea0003800000 */
.L_x_10690:
[----:B------:R-:W-:-:S07]  /*cdf0*/  VIADD R8, R19, 0xfffffffd ;  /* 0xfffffffd13087836 */ /* 0x000fce0000000000 */
.L_x_10689:
[----:B------:R-:W-:Y:S01]  /*ce00*/  ISETP.NE.AND P2, PT, R9, RZ, PT ;  /* 0x000000ff0900720c */ /* 0x000fe20003f45270 */
[----:B------:R-:W-:-:S12]  /*ce10*/  BSSY B0, `(.L_x_10688) ;  /* 0x00000c8000007945 */ /* 0x000fd80003800000 */
[----:B------:R-:W-:Y:S05]  /*ce20*/  @!P2 BRA `(.L_x_10697) ;  /* 0x0000000c0018a947 */ /* 0x000fea0003800000 */
.L_x_10712:
        /* <DEDUP_REMOVED lines=27> */
.L_x_10700:
[----:B------:R-:W1:Y:S01]  /*cfe0*/  S2R R2, SR_TID.X ;  /* 0x0000000000027919 */ /* 0x000e620000002100 */
[----:B------:R-:W-:Y:S01]  /*cff0*/  IMAD R3, R9, 0x8, R18 ;  /* 0x0000000809037824 */ /* 0x000fe200078e0212 */
[----:B-1----:R-:W-:Y:S02]  /*d000*/  LOP3.LUT R5, R2, 0x7f, RZ, 0xc0, !PT ;  /* 0x0000007f02057812 */ /* 0x002fe400078ec0ff */
[----:B------:R-:W-:Y:S02]  /*d010*/  SHF.L.U32 R2, R17, 0x1f, RZ ;  /* 0x0000001f11027819 */ /* 0x000fe400000006ff */
[----:B------:R-:W-:Y:S02]  /*d020*/  ISETP.NE.AND P2, PT, R5, RZ, PT ;  /* 0x000000ff0500720c */ /* 0x000fe40003f45270 */
[----:B------:R-:W1:Y:S02]  /*d030*/  SYNCS.PHASECHK.TRANS64.TRYWAIT P3, [R3+URZ+0x32440], R2 ;  /* 0x03244002030075a7 */ /* 0x000e64000806017f */
[----:B-1----:R-:W-:Y:S09]  /*d040*/  @!P3 BRA `(.L_x_10701) ;  /* 0x00000014007cb947 */ /* 0x002ff20003800000 */
.L_x_10738:
        /* <DEDUP_REMOVED lines=8> */
.L_x_10702:
        /* <DEDUP_REMOVED lines=17> */
.L_x_10739:
        /* <DEDUP_REMOVED lines=8> */
.L_x_10704:
        /* <DEDUP_REMOVED lines=30> */
.L_x_10699:
[----:B------:R-:W-:Y:S05]  /*d440*/  BSYNC B1 ;  /* 0x0000000000017941 */ /* 0x000fea0003800000 */
.L_x_10698:
[----:B------:R-:W-:Y:S01]  /*d450*/  VIADD R9, R9, 0x1 ;  /* 0x0000000109097836 */ /* 0x000fe20000000000 */
        /* <DEDUP_REMOVED lines=25> */
.L_x_10707:
[----:B------:R-:W1:Y:S01]  /*d5f0*/  S2R R2, SR_TID.X ;  /* 0x0000000000027919 */ /* 0x000e620000002100 */
[----:B------:R-:W-:Y:S02]  /*d600*/  SHF.L.U32 R3, R17, 0x1f, RZ ;  /* 0x0000001f11037819 */ /* 0x000fe400000006ff */
[----:B-1----:R-:W-:Y:S01]  /*d610*/  LOP3.LUT R5, R2, 0x7f, RZ, 0xc0, !PT ;  /* 0x0000007f02057812 */ /* 0x002fe200078ec0ff */
[----:B------:R-:W-:-:S03]  /*d620*/  IMAD R2, R16, 0x8, R18 ;  /* 0x0000000810027824 */ /* 0x000fc600078e0212 */
[----:B------:R-:W-:Y:S01]  /*d630*/  ISETP.NE.AND P2, PT, R5, RZ, PT ;  /* 0x000000ff0500720c */ /* 0x000fe20003f45270 */
[----:B------:R-:W1:Y:S02]  /*d640*/  SYNCS.PHASECHK.TRANS64.TRYWAIT P3, [R2+URZ+0x32440], R3 ;  /* 0x03244003020075a7 */ /* 0x000e64000806017f */
[----:B-1----:R-:W-:Y:S10]  /*d650*/  @!P3 BRA `(.L_x_10708) ;  /* 0x000000100020b947 */ /* 0x002ff40003800000 */
.L_x_10740:
        /* <DEDUP_REMOVED lines=8> */
.L_x_10709:
        /* <DEDUP_REMOVED lines=17> */
.L_x_10741:
        /* <DEDUP_REMOVED lines=8> */
.L_x_10711:
        /* <DEDUP_REMOVED lines=30> */
.L_x_10706:
[----:B------:R-:W-:Y:S05]  /*da50*/  BSYNC B1 ;  /* 0x0000000000017941 */ /* 0x000fea0003800000 */
.L_x_10705:
[C---:B------:R-:W-:Y:S01]  /*da60*/  ISETP.GT.AND P2, PT, R8.reuse, 0x1, PT ;  /* 0x000000010800780c */ /* 0x040fe20003f44270 */
[----:B------:R-:W-:-:S12]  /*da70*/  VIADD R8, R8, 0xfffffffe ;  /* 0xfffffffe08087836 */ /* 0x000fd80000000000 */
[----:B------:R-:W-:Y:S05]  /*da80*/  @P2 BRA `(.L_x_10712) ;  /* 0xfffffff000e82947 */ /* 0x000fea000383ffff */
.L_x_10697:
[----:B------:R-:W-:Y:S05]  /*da90*/  BSYNC B0 ;  /* 0x0000000000007941 */ /* 0x000fea0003800000 */
.L_x_10688:
[----:B------:R3:W5:Y:S01]  /*daa0*/  LDL R6, [R1] ;  /* 0x0000000001067983 */ /* 0x0007620000100800 */
[----:B------:R-:W-:Y:S01]  /*dab0*/  VIADD R16, R16, 0x1 ;  /* 0x0000000110107836 */ /* 0x000fe20000000000 */
[----:B------:R-:W-:Y:S04]  /*dac0*/  BSSY B0, `(.L_x_10713) ;  /* 0x0000012000007945 */ /* 0x000fe80003800000 */
[----:B------:R-:W-:-:S04]  /*dad0*/  ISETP.NE.AND P0, PT, R16, 0x2, PT ;  /* 0x000000021000780c */ /* 0x000fc80003f05270 */
[----:B------:R-:W-:-:S04]  /*dae0*/  SEL R0, RZ, 0x1, P0 ;  /* 0x00000001ff007807 */ /* 0x000fc80000000000 */
[----:B------:R-:W-:Y:S01]  /*daf0*/  LOP3.LUT R17, R17, R0, RZ, 0x3c, !PT ;  /* 0x0000000011117212 */ /* 0x000fe200078e3cff */
[----:B---3--:R-:W-:Y:S06]  /*db00*/  @P1 BRA `(.L_x_10714) ;  /* 0x0000000000341947 */ /* 0x008fec0003800000 */
[----:B--2---:R-:W2:Y:S01]  /*db10*/  S2R R5, SR_LANEID ;  /* 0x0000000000057919 */ /* 0x004ea20000000000 */
[----:B------:R-:W-:Y:S01]  /*db20*/  VOTEU.ANY UR6, UPT, PT ;  /* 0x0000000000067886 */ /* 0x000fe200038e0100 */
[----:B------:R-:W3:Y:S01]  /*db30*/  LDC.64 R2, c[0x0][0xef0] ;  /* 0x0003bc00ff027b82 */ /* 0x000ee20000000a00 */
[----:B------:R-:W2:Y:S02]  /*db40*/  FLO.U32 R0, UR6 ;  /* 0x0000000600007d00 */ /* 0x000ea400080e0000 */
[----:B--2---:R-:W-:-:S06]  /*db50*/  ISETP.EQ.U32.AND P1, PT, R0, R5, PT ;  /* 0x000000050000720c */ /* 0x004fcc0003f22070 */
[----:B------:R-:W3:Y:S07]  /*db60*/  POPC R5, UR6 ;  /* 0x0000000600057d09 */ /* 0x000eee0008000000 */
[----:B---3--:R-:W2:Y:S01]  /*db70*/  @P1 ATOMG.E.ADD.STRONG.GPU PT, R3, desc[UR46][R2.64], R5 ;  /* 0x00000005020319a8 */ /* 0x008ea200081ee1ee */
[----:B------:R-:W3:Y:S02]  /*db80*/  S2R R4, SR_LTMASK ;  /* 0x0000000000047919 */ /* 0x000ee40000003900 */
[----:B---3--:R-:W-:-:S04]  /*db90*/  LOP3.LUT R4, R4, UR6, RZ, 0xc0, !PT ;  /* 0x0000000604047c12 */ /* 0x008fc8000f8ec0ff */
[----:B------:R-:W3:Y:S01]  /*dba0*/  POPC R7, R4 ;  /* 0x0000000400077309 */ /* 0x000ee20000000000 */
[----:B--2---:R-:W3:Y:S02]  /*dbb0*/  SHFL.IDX PT, R0, R3, R0, 0x1f ;  /* 0x00001f0003007589 */ /* 0x004ee400000e0000 */
[----:B---3-5:R-:W-:-:S05]  /*dbc0*/  IADD3 R6, R0, UR44, R7 ;  /* 0x0000002c00067c10 */ /* 0x028fca000fffe007 */
[----:B------:R3:W-:Y:S02]  /*dbd0*/  STL [R1], R6 ;  /* 0x0000000601007387 */ /* 0x0007e40000100800 */
.L_x_10714:
[----:B------:R-:W-:Y:S05]  /*dbe0*/  BSYNC B0 ;  /* 0x0000000000007941 */ /* 0x000fea0003800000 */
.L_x_10713:
[----:B------:R-:W-:Y:S01]  /*dbf0*/  SEL R16, R16, RZ, P0 ;  /* 0x000000ff10107207 */ /* 0x000fe20000000000 */
[----:B-----5:R-:W-:-:S07]  /*dc00*/  IMAD.MOV.U32 R13, RZ, RZ, R6 ;  /* 0x000000ffff0d7224 */ /* 0x020fce00078e0006 */
.L_x_10671:
[----:B------:R-:W-:Y:S05]  /*dc10*/  BSYNC B6 ;  /* 0x0000000000067941 */ /* 0x000fea0003800000 */
.L_x_10669:
[----:B------:R-:W-:-:S03]  /*dc20*/  UMOV UR6, 0xffffffff ;  /* 0xffffffff00067882 */ /* 0x000fc60000000000 */
[----:B------:R-:W-:Y:S05]  /*dc30*/  BRA.DIV UR6, `(.L_x_10715) ;  /* 0x0000000a06d07947 */ /* 0x000fea000b800000 */
[----:B------:R4:W1:Y:S02]  /*dc40*/  SHFL.IDX PT, R14, R13, RZ, 0x1f ;  /* 0x00001fff0d0e7589 */ /* 0x00086400000e0000 */
.L_x_10744:
[----:B------:R-:W5:Y:S01]  /*dc50*/  S2R R0, SR_TID.X ;  /* 0x0000000000007919 */ /* 0x000f620000002100 */
[----:B------:R-:W-:Y:S05]  /*dc60*/  WARPSYNC.ALL ;  /* 0x0000000000007948 */ /* 0x000fea0003800000 */
[----:B------:R-:W-:Y:S01]  /*dc70*/  BAR.SYNC.DEFER_BLOCKING 0x4, 0x120 ;  /* 0x0104800000007b1d */ /* 0x000fe20000010000 */
[----:B-1----:R-:W-:-:S05]  /*dc80*/  IMAD.MOV.U32 R2, RZ, RZ, R14 ;  /* 0x000000ffff027224 */ /* 0x002fca00078e000e */
[----:B------:R-:W-:Y:S01]  /*dc90*/  ULDC UR6, c[0x0][0xea8] ;  /* 0x0003aa0000067ab9 */ /* 0x000fe20000000800 */
[----:B------:R1:W-:Y:S01]  /*dca0*/  STL [R1], R2 ;  /* 0x0000000201007387 */ /* 0x0003e20000100800 */
        /* <DEDUP_REMOVED lines=8> */
[----:B-1----:R-:W-:Y:S05]  /*dd30*/  @!P0 BRA `(.L_x_10716) ;  /* 0xffffffd400508947 */ /* 0x002fea000383ffff */
.L_x_10666:
[----:B------:R-:W5:Y:S01]  /*dd40*/  LDL.LU R0, [R1+0x4] ;  /* 0x0000040001007983 */ /* 0x000f620000300800 */
[----:B--2---:R-:W1:Y:S01]  /*dd50*/  S2R R5, SR_CgaCtaId ;  /* 0x0000000000057919 */ /* 0x004e620000008800 */
[----:B-----5:R-:W-:-:S05]  /*dd60*/  VIADD R0, R0, 0x1 ;  /* 0x0000000100007836 */ /* 0x020fca0000000000 */
        /* <DEDUP_REMOVED lines=8> */
.L_x_10745:
        /* <DEDUP_REMOVED lines=9> */
[----:B------:R-:W2:Y:S02]  /*de80*/  LDL.LU R2, [R1+0x8] ;  /* 0x0000080001027983 */ /* 0x000ea40000300800 */
[----:B--2---:R-:W-:-:S04]  /*de90*/  LOP3.LUT R0, R2, 0x2, RZ, 0xfc, !PT ;  /* 0x0000000202007812 */ /* 0x004fc800078efcff */
[----:B------:R-:W-:-:S13]  /*dea0*/  ISETP.NE.AND P2, PT, R0, 0x3, PT ;  /* 0x000000030000780c */ /* 0x000fda0003f45270 */
[----:B------:R-:W-:Y:S05]  /*deb0*/  @!P2 BRA `(.L_x_10720) ;  /* 0x000000000004a947 */ /* 0x000fea0003800000 */
[----:B------:R-:W-:Y:S01]  /*dec0*/  BPT.TRAP 0x1 ;  /* 0x000000040000795c */ /* 0x000fe20000300000 */
.L_x_10720:
[----:B------:R-:W-:Y:S01]  /*ded0*/  IADD3 R3, R7, 0x32440, RZ ;  /* 0x0003244007037810 */ /* 0x000fe20007ffe0ff */
[----:B------:R-:W-:Y:S01]  /*dee0*/  VIADD R0, R16, 0x1 ;  /* 0x0000000110007836 */ /* 0x000fe20000000000 */
[----:B------:R-:W-:-:S03]  /*def0*/  SHF.L.U32 R4, R17, 0x1f, RZ ;  /* 0x0000001f11047819 */ /* 0x000fc600000006ff */
[----:B------:R-:W-:Y:S01]  /*df00*/  IMAD R5, R16, 0x8, R3 ;  /* 0x0000000810057824 */ /* 0x000fe200078e0203 */
[----:B------:R-:W-:-:S03]  /*df10*/  ISETP.NE.AND P1, PT, R0, 0x2, PT ;  /* 0x000000020000780c */ /* 0x000fc60003f25270 */
[----:B------:R-:W1:Y:S01]  /*df20*/  SYNCS.PHASECHK.TRANS64.TRYWAIT P0, [R5+URZ], R4 ;  /* 0x00000004050075a7 */ /* 0x000e62000800017f */
[----:B------:R-:W-:-:S04]  /*df30*/  SEL R2, RZ, 0x1, P1 ;  /* 0x00000001ff027807 */ /* 0x000fc80000800000 */
[----:B------:R-:W-:Y:S02]  /*df40*/  LOP3.LUT R17, R17, R2, RZ, 0x3c, !PT ;  /* 0x0000000211117212 */ /* 0x000fe400078e3cff */
[----:B------:R-:W-:Y:S02]  /*df50*/  SEL R2, R0, RZ, P1 ;  /* 0x000000ff00027207 */ /* 0x000fe40000800000 */
[----:B------:R-:W-:-:S03]  /*df60*/  SHF.L.U32 R0, R17, 0x1f, RZ ;  /* 0x0000001f11007819 */ /* 0x000fc600000006ff */
[----:B------:R-:W-:Y:S01]  /*df70*/  IMAD R3, R2, 0x8, R3 ;  /* 0x0000000802037824 */ /* 0x000fe200078e0203 */
[----:B-1----:R-:W-:Y:S06]  /*df80*/  @!P0 BRA `(.L_x_10721) ;  /* 0x0000000800348947 */ /* 0x002fec0003800000 */
.L_x_10746:
[----:B------:R-:W2:Y:S02]  /*df90*/  SYNCS.PHASECHK.TRANS64.TRYWAIT P0, [R3+URZ], R0 ;  /* 0x00000000030075a7 */ /* 0x000ea4000800017f */
[----:B--2---:R-:W-:Y:S05]  /*dfa0*/  @!P0 BRA `(.L_x_10722) ;  /* 0x0000000800408947 */ /* 0x004fea0003800000 */
.L_x_10747:
[----:B------:R-:W-:Y:S05]  /*dfb0*/  @!P2 BRA `(.L_x_10723) ;  /* 0x000000000004a947 */ /* 0x000fea0003800000 */
[----:B------:R-:W-:Y:S01]  /*dfc0*/  BPT.TRAP 0x1 ;  /* 0x000000040000795c */ /* 0x000fe20000300000 */
.L_x_10723:
[----:B--2---:R-:W-:-:S04]  /*dfd0*/  VIADD R3, R7, 0x32460 ;  /* 0x0003246007037836 */ /* 0x004fc80000000000 */
[----:B-1----:R-:W-:-:S04]  /*dfe0*/  IMAD R5, R16, 0x8, R3 ;  /* 0x0000000810057824 */ /* 0x002fc800078e0203 */
[----:B------:R-:W1:Y:S02]  /*dff0*/  SYNCS.PHASECHK.TRANS64.TRYWAIT P0, [R5+URZ], R4 ;  /* 0x00000004050075a7 */ /* 0x000e64000800017f */
[----:B-1----:R-:W-:Y:S05]  /*e000*/  @!P0 BRA `(.L_x_10724) ;  /* 0x00000008003c8947 */ /* 0x002fea0003800000 */
.L_x_10748:
[----:B------:R-:W-:-:S07]  /*e010*/  IMAD R3, R2, 0x8, R3 ;  /* 0x0000000802037824 */ /* 0x000fce00078e0203 */
.L_x_10725:
[----:B--2---:R2:W1:Y:S02]  /*e020*/  SYNCS.PHASECHK.TRANS64.TRYWAIT P0, [R3+URZ], R0 ;  /* 0x00000000030075a7 */ /* 0x004464000800017f */
[----:B-1----:R-:W-:Y:S05]  /*e030*/  @!P0 NANOSLEEP.SYNCS 0x989680 ;  /* 0x009896800000895d */ /* 0x002fea0003900000 */
[----:B------:R-:W1:Y:S02]  /*e040*/  @!P0 SYNCS.PHASECHK.TRANS64 P0, [R3+URZ], R0 ;  /* 0x00000000030085a7 */ /* 0x000e64000800007f */
[----:B-1----:R-:W-:Y:S05]  /*e050*/  @!P0 BRA `(.L_x_10725) ;  /* 0xfffffffc00f08947 */ /* 0x002fea000383ffff */
.L_x_10719:
[----:B------:R-:W-:Y:S05]  /*e060*/  BSYNC B0 ;  /* 0x0000000000007941 */ /* 0x000fea0003800000 */
.L_x_10718:
[----:B------:R-:W-:Y:S05]  /*e070*/  EXIT ;  /* 0x000000000000794d */ /* 0x000fea0003800000 */
.L_x_10622:
[----:B-1----:R-:W-:-:S04]  /*e080*/  IMAD.U32 R3, RZ, RZ, UR39 ;  /* 0x00000027ff037e24 */ /* 0x002fc8000f8e00ff */
[----:B------:R1:W2:Y:S03]  /*e090*/  SYNCS.PHASECHK.TRANS64.TRYWAIT P0, [R3+URZ+0x32400], R0 ;  /* 0x03240000030075a7 */ /* 0x0002a6000800017f */
[----:B--2---:R-:W-:Y:S05]  /*e0a0*/  @!P0 NANOSLEEP.SYNCS 0x989680 ;  /* 0x009896800000895d */ /* 0x004fea0003900000 */
[----:B------:R-:W2:Y:S02]  /*e0b0*/  @!P0 SYNCS.PHASECHK.TRANS64 P0, [R3+URZ+0x32400], R0 ;  /* 0x03240000030085a7 */ /* 0x000ea4000800007f */
[----:B--2---:R-:W-:Y:S05]  /*e0c0*/  @!P0 BRA `(.L_x_10622) ;  /* 0xfffffffc00ec8947 */ /* 0x004fea000383ffff */
[----:B------:R-:W-:Y:S05]  /*e0d0*/  BRA `(.L_x_10726) ;  /* 0xffffff38002c7947 */ /* 0x000fea000383ffff */
.L_x_10626:
[----:B-1----:R-:W-:-:S04]  /*e0e0*/  IMAD.U32 R3, RZ, RZ, UR7 ;  /* 0x00000007ff037e24 */ /* 0x002fc8000f8e00ff */
[----:B------:R1:W4:Y:S03]  /*e0f0*/  SYNCS.PHASECHK.TRANS64.TRYWAIT P1, [R3+URZ+0x32430], R2 ;  /* 0x03243002030075a7 */ /* 0x000326000802017f */
[----:B----4-:R-:W-:Y:S05]  /*e100*/  @!P1 NANOSLEEP.SYNCS 0x989680 ;  /* 0x009896800000995d */ /* 0x010fea0003900000 */
[----:B------:R-:W4:Y:S02]  /*e110*/  @!P1 SYNCS.PHASECHK.TRANS64 P1, [R3+URZ+0x32430], R2 ;  /* 0x03243002030095a7 */ /* 0x000f24000802007f */
[----:B----4-:R-:W-:Y:S05]  /*e120*/  @!P1 BRA `(.L_x_10626) ;  /* 0xfffffffc00ec9947 */ /* 0x010fea000383ffff */
[----:B------:R-:W-:Y:S05]  /*e130*/  BRA `(.L_x_10625) ;  /* 0xffffff38004c7947 */ /* 0x000fea000383ffff */
.L_x_10627:
[----:B-1----:R-:W-:-:S04]  /*e140*/  IMAD.U32 R3, RZ, RZ, UR39 ;  /* 0x00000027ff037e24 */ /* 0x002fc8000f8e00ff */
[----:B------:R1:W4:Y:S03]  /*e150*/  SYNCS.PHASECHK.TRANS64.TRYWAIT P1, [R3+URZ+0x32410], R0 ;  /* 0x03241000030075a7 */ /* 0x000326000802017f */
[----:B----4-:R-:W-:Y:S05]  /*e160*/  @!P1 NANOSLEEP.SYNCS 0x989680 ;  /* 0x009896800000995d */ /* 0x010fea0003900000 */
[----:B------:R-:W4:Y:S02]  /*e170*/  @!P1 SYNCS.PHASECHK.TRANS64 P1, [R3+URZ+0x32410], R0 ;  /* 0x03241000030095a7 */ /* 0x000f24000802007f */
[----:B----4-:R-:W-:Y:S05]  /*e180*/  @!P1 BRA `(.L_x_10627) ;  /* 0xfffffffc00ec9947 */ /* 0x010fea000383ffff */
[----:B------:R-:W-:Y:S05]  /*e190*/  BRA `(.L_x_10727) ;  /* 0xffffff3800f07947 */ /* 0x000fea000383ffff */
.L_x_10631:
[----:B------:R-:W-:-:S04]  /*e1a0*/  IMAD.U32 R3, RZ, RZ, UR7 ;  /* 0x00000007ff037e24 */ /* 0x000fc8000f8e00ff */
[----:B------:R1:W1:Y:S03]  /*e1b0*/  SYNCS.PHASECHK.TRANS64.TRYWAIT P1, [R3+URZ+0x32450], R2 ;  /* 0x03245002030075a7 */ /* 0x000266000802017f */
[----:B-1----:R-:W-:Y:S05]  /*e1c0*/  @!P1 NANOSLEEP.SYNCS 0x989680 ;  /* 0x009896800000995d */ /* 0x002fea0003900000 */
[----:B------:R-:W1:Y:S02]  /*e1d0*/  @!P1 SYNCS.PHASECHK.TRANS64 P1, [R3+URZ+0x32450], R2 ;  /* 0x03245002030095a7 */ /* 0x000e64000802007f */
[----:B-1----:R-:W-:Y:S05]  /*e1e0*/  @!P1 BRA `(.L_x_10631) ;  /* 0xfffffffc00ec9947 */ /* 0x002fea000383ffff */
[----:B------:R-:W-:Y:S05]  /*e1f0*/  BRA `(.L_x_10630) ;  /* 0xffffff3800f87947 */ /* 0x000fea000383ffff */
.L_x_10636:
[----:B--2---:R-:W-:-:S04]  /*e200*/  IMAD.U32 R152, RZ, RZ, UR4 ;  /* 0x00000004ff987e24 */ /* 0x004fc8000f8e00ff */
[----:B------:R2:W3:Y:S03]  /*e210*/  SYNCS.PHASECHK.TRANS64.TRYWAIT P2, [R152+URZ+0x32430], R13 ;  /* 0x0324300d980075a7 */ /* 0x0004e6000804017f */
[----:B---3--:R-:W-:Y:S05]  /*e220*/  @!P2 NANOSLEEP.SYNCS 0x989680 ;  /* 0x009896800000a95d */ /* 0x008fea0003900000 */
[----:B------:R-:W3:Y:S02]  /*e230*/  @!P2 SYNCS.PHASECHK.TRANS64 P2, [R152+URZ+0x32430], R13 ;  /* 0x0324300d9800a5a7 */ /* 0x000ee4000804007f */
[----:B---3--:R-:W-:Y:S05]  /*e240*/  @!P2 BRA `(.L_x_10636) ;  /* 0xfffffffc00eca947 */ /* 0x008fea000383ffff */
[----:B------:R-:W-:Y:S05]  /*e250*/  BRA `(.L_x_10635) ;  /* 0xffffff5c00787947 */ /* 0x000fea000383ffff */
.L_x_10640:
[----:B---3--:R-:W-:-:S04]  /*e260*/  IMAD.U32 R204, RZ, RZ, UR4 ;  /* 0x00000004ffcc7e24 */ /* 0x008fc8000f8e00ff */
[----:B------:R3:W4:Y:S03]  /*e270*/  SYNCS.PHASECHK.TRANS64.TRYWAIT P2, [R204+URZ+0x32450], R13 ;  /* 0x0324500dcc0075a7 */ /* 0x000726000804017f */
[----:B----4-:R-:W-:Y:S05]  /*e280*/  @!P2 NANOSLEEP.SYNCS 0x989680 ;  /* 0x009896800000a95d */ /* 0x010fea0003900000 */
[----:B------:R-:W4:Y:S02]  /*e290*/  @!P2 SYNCS.PHASECHK.TRANS64 P2, [R204+URZ+0x32450], R13 ;  /* 0x0324500dcc00a5a7 */ /* 0x000f24000804007f */
[----:B----4-:R-:W-:Y:S05]  /*e2a0*/  @!P2 BRA `(.L_x_10640) ;  /* 0xfffffffc00eca947 */ /* 0x010fea000383ffff */
[----:B------:R-:W-:Y:S05]  /*e2b0*/  BRA `(.L_x_10639) ;  /* 0xffffff5c00f47947 */ /* 0x000fea000383ffff */
.L_x_10646:
[----:B--2---:R-:W-:-:S04]  /*e2c0*/  IMAD.U32 R152, RZ, RZ, UR4 ;  /* 0x00000004ff987e24 */ /* 0x004fc8000f8e00ff */
[----:B------:R2:W3:Y:S03]  /*e2d0*/  SYNCS.PHASECHK.TRANS64.TRYWAIT P2, [R152+URZ+0x32430], R13 ;  /* 0x0324300d980075a7 */ /* 0x0004e6000804017f */
[----:B---3--:R-:W-:Y:S05]  /*e2e0*/  @!P2 NANOSLEEP.SYNCS 0x989680 ;  /* 0x009896800000a95d */ /* 0x008fea0003900000 */
[----:B------:R-:W3:Y:S02]  /*e2f0*/  @!P2 SYNCS.PHASECHK.TRANS64 P2, [R152+URZ+0x32430], R13 ;  /* 0x0324300d9800a5a7 */ /* 0x000ee4000804007f */
[----:B---3--:R-:W-:Y:S05]  /*e300*/  @!P2 BRA `(.L_x_10646) ;  /* 0xfffffffc00eca947 */ /* 0x008fea000383ffff */
[----:B------:R-:W-:Y:S05]  /*e310*/  BRA `(.L_x_10645) ;  /* 0xffffff8400e47947 */ /* 0x000fea000383ffff */
.L_x_10650:
[----:B---3--:R-:W-:-:S04]  /*e320*/  IMAD.U32 R204, RZ, RZ, UR4 ;  /* 0x00000004ffcc7e24 */ /* 0x008fc8000f8e00ff */
[----:B------:R3:W4:Y:S03]  /*e330*/  SYNCS.PHASECHK.TRANS64.TRYWAIT P2, [R204+URZ+0x32450], R13 ;  /* 0x0324500dcc0075a7 */ /* 0x000726000804017f */
[----:B----4-:R-:W-:Y:S05]  /*e340*/  @!P2 NANOSLEEP.SYNCS 0x989680 ;  /* 0x009896800000a95d */ /* 0x010fea0003900000 */
[----:B------:R-:W4:Y:S02]  /*e350*/  @!P2 SYNCS.PHASECHK.TRANS64 P2, [R204+URZ+0x32450], R13 ;  /* 0x0324500dcc00a5a7 */ /* 0x000f24000804007f */
[----:B----4-:R-:W-:Y:S05]  /*e360*/  @!P2 BRA `(.L_x_10650) ;  /* 0xfffffffc00eca947 */ /* 0x010fea000383ffff */
[----:B------:R-:W-:Y:S05]  /*e370*/  BRA `(.L_x_10649) ;  /* 0xffffff8800607947 */ /* 0x000fea000383ffff */
.L_x_10675:
        /* <DEDUP_REMOVED lines=10> */
.L_x_10728:
[----:B------:R-:W-:Y:S05]  /*e420*/  BRA `(.L_x_10729) ;  /* 0xffffffd800407947 */ /* 0x000fea000383ffff */
.L_x_10676:
[----:B------:R-:W-:Y:S01]  /*e430*/  BSSY B0, `(.L_x_10730) ;  /* 0x0000006000007945 */ /* 0x000fe20003800000 */
[----:B------:R-:W-:-:S07]  /*e440*/  IMAD.MOV.U32 R15, RZ, RZ, -0x1 ;  /* 0xffffffffff0f7424 */ /* 0x000fce00078e00ff */
[----:B------:R-:W-:Y:S05]  /*e450*/  WARPSYNC.COLLECTIVE R15, `(.L_x_10731) ;  /* 0x000000000f0c7348 */ /* 0x000fea0003c00000 */
[----:B------:R-:W-:Y:S02]  /*e460*/  ELECT P6, UR62, PT ;  /* 0x00000000003e782f */ /* 0x000fe400038c0000 */
[----:B------:R-:W-:Y:S01]  /*e470*/  MOV R14, UR62 ;  /* 0x0000003e000e7c02 */ /* 0x000fe20008000f00 */
[----:B------:R-:W-:Y:S10]  /*e480*/  ENDCOLLECTIVE ;  /* 0x000000000000791b */ /* 0x000ff40003800000 */
.L_x_10731:
[----:B------:R-:W-:Y:S05]  /*e490*/  BSYNC B0 ;  /* 0x0000000000007941 */ /* 0x000fea0003800000 */
.L_x_10730:
[----:B------:R-:W-:Y:S05]  /*e4a0*/  BRA `(.L_x_10732) ;  /* 0xffffffd800307947 */ /* 0x000fea000383ffff */
.L_x_10679:
[----:B-1----:R1:W2:Y:S02]  /*e4b0*/  SYNCS.PHASECHK.TRANS64.TRYWAIT P2, [R10+URZ+0x32440], R5 ;  /* 0x032440050a0075a7 */ /* 0x0022a4000804017f */
[----:B--2---:R-:W-:Y:S05]  /*e4c0*/  @!P2 NANOSLEEP.SYNCS 0x989680 ;  /* 0x009896800000a95d */ /* 0x004fea0003900000 */
[----:B------:R-:W2:Y:S02]  /*e4d0*/  @!P2 SYNCS.PHASECHK.TRANS64 P2, [R10+URZ+0x32440], R5 ;  /* 0x032440050a00a5a7 */ /* 0x000ea4000804007f */
[----:B--2---:R-:W-:Y:S05]  /*e4e0*/  @!P2 BRA `(.L_x_10679) ;  /* 0xfffffffc00f0a947 */ /* 0x004fea000383ffff */
[----:B------:R-:W-:Y:S05]  /*e4f0*/  BRA `(.L_x_10733) ;  /* 0xffffffd8007c7947 */ /* 0x000fea000383ffff */
.L_x_10683:
[----:B--2---:R2:W3:Y:S02]  /*e500*/  SYNCS.PHASECHK.TRANS64.TRYWAIT P2, [R18+URZ+0x32420], R5 ;  /* 0x03242005120075a7 */ /* 0x0044e4000804017f */
[----:B---3--:R-:W-:Y:S05]  /*e510*/  @!P2 NANOSLEEP.SYNCS 0x989680 ;  /* 0x009896800000a95d */ /* 0x008fea0003900000 */
[----:B------:R-:W3:Y:S02]  /*e520*/  @!P2 SYNCS.PHASECHK.TRANS64 P2, [R18+URZ+0x32420], R5 ;  /* 0x032420051200a5a7 */ /* 0x000ee4000804007f */
[----:B---3--:R-:W-:Y:S05]  /*e530*/  @!P2 BRA `(.L_x_10683) ;  /* 0xfffffffc00f0a947 */ /* 0x008fea000383ffff */
[----:B------:R-:W-:Y:S05]  /*e540*/  BRA `(.L_x_10734) ;  /* 0xffffffdc00c07947 */ /* 0x000fea000383ffff */
.L_x_10686:
[----:B-1----:R1:W2:Y:S02]  /*e550*/  SYNCS.PHASECHK.TRANS64.TRYWAIT P2, [R10+URZ+0x32460], R5 ;  /* 0x032460050a0075a7 */ /* 0x0022a4000804017f */
[----:B--2---:R-:W-:Y:S05]  /*e560*/  @!P2 NANOSLEEP.SYNCS 0x989680 ;  /* 0x009896800000a95d */ /* 0x004fea0003900000 */
[----:B------:R-:W2:Y:S02]  /*e570*/  @!P2 SYNCS.PHASECHK.TRANS64 P2, [R10+URZ+0x32460], R5 ;  /* 0x032460050a00a5a7 */ /* 0x000ea4000804007f */
[----:B--2---:R-:W-:Y:S05]  /*e580*/  @!P2 BRA `(.L_x_10686) ;  /* 0xfffffffc00f0a947 */ /* 0x004fea000383ffff */
[----:B------:R-:W-:Y:S05]  /*e590*/  BRA `(.L_x_10735) ;  /* 0xffffffdc00d47947 */ /* 0x000fea000383ffff */
.L_x_10693:
[----:B-1----:R1:W2:Y:S02]  /*e5a0*/  SYNCS.PHASECHK.TRANS64.TRYWAIT P3, [R2+URZ+0x32440], R3 ;  /* 0x03244003020075a7 */ /* 0x0022a4000806017f */
[----:B--2---:R-:W-:Y:S05]  /*e5b0*/  @!P3 NANOSLEEP.SYNCS 0x989680 ;  /* 0x009896800000b95d */ /* 0x004fea0003900000 */
[----:B------:R-:W2:Y:S02]  /*e5c0*/  @!P3 SYNCS.PHASECHK.TRANS64 P3, [R2+URZ+0x32440], R3 ;  /* 0x032440030200b5a7 */ /* 0x000ea4000806007f */
[----:B--2---:R-:W-:Y:S05]  /*e5d0*/  @!P3 BRA `(.L_x_10693) ;  /* 0xfffffffc00f0b947 */ /* 0x004fea000383ffff */
[----:B------:R-:W-:Y:S05]  /*e5e0*/  BRA `(.L_x_10736) ;  /* 0xffffffe400007947 */ /* 0x000fea000383ffff */
.L_x_10695:
[----:B--2---:R2:W3:Y:S02]  /*e5f0*/  SYNCS.PHASECHK.TRANS64.TRYWAIT P3, [R2+URZ+0x32460], R3 ;  /* 0x03246003020075a7 */ /* 0x0044e4000806017f */
[----:B---3--:R-:W-:Y:S05]  /*e600*/  @!P3 NANOSLEEP.SYNCS 0x989680 ;  /* 0x009896800000b95d */ /* 0x008fea0003900000 */
[----:B------:R-:W3:Y:S02]  /*e610*/  @!P3 SYNCS.PHASECHK.TRANS64 P3, [R2+URZ+0x32460], R3 ;  /* 0x032460030200b5a7 */ /* 0x000ee4000806007f */
[----:B---3--:R-:W-:Y:S05]  /*e620*/  @!P3 BRA `(.L_x_10695) ;  /* 0xfffffffc00f0b947 */ /* 0x008fea000383ffff */
[----:B------:R-:W-:Y:S05]  /*e630*/  BRA `(.L_x_10737) ;  /* 0xffffffe400507947 */ /* 0x000fea000383ffff */
.L_x_10701:
[----:B-1----:R1:W2:Y:S02]  /*e640*/  SYNCS.PHASECHK.TRANS64.TRYWAIT P3, [R3+URZ+0x32440], R2 ;  /* 0x03244002030075a7 */ /* 0x0022a4000806017f */
[----:B--2---:R-:W-:Y:S05]  /*e650*/  @!P3 NANOSLEEP.SYNCS 0x989680 ;  /* 0x009896800000b95d */ /* 0x004fea0003900000 */
[----:B------:R-:W2:Y:S02]  /*e660*/  @!P3 SYNCS.PHASECHK.TRANS64 P3, [R3+URZ+0x32440], R2 ;  /* 0x032440020300b5a7 */ /* 0x000ea4000806007f */
[----:B--2---:R-:W-:Y:S05]  /*e670*/  @!P3 BRA `(.L_x_10701) ;  /* 0xfffffffc00f0b947 */ /* 0x004fea000383ffff */
[----:B------:R-:W-:Y:S05]  /*e680*/  BRA `(.L_x_10738) ;  /* 0xffffffe800707947 */ /* 0x000fea000383ffff */
.L_x_10703:
[----:B--2---:R2:W3:Y:S02]  /*e690*/  SYNCS.PHASECHK.TRANS64.TRYWAIT P3, [R3+URZ+0x32460], R2 ;  /* 0x03246002030075a7 */ /* 0x0044e4000806017f */
[----:B---3--:R-:W-:Y:S05]  /*e6a0*/  @!P3 NANOSLEEP.SYNCS 0x989680 ;  /* 0x009896800000b95d */ /* 0x008fea0003900000 */
[----:B------:R-:W3:Y:S02]  /*e6b0*/  @!P3 SYNCS.PHASECHK.TRANS64 P3, [R3+URZ+0x32460], R2 ;  /* 0x032460020300b5a7 */ /* 0x000ee4000806007f */
[----:B---3--:R-:W-:Y:S05]  /*e6c0*/  @!P3 BRA `(.L_x_10703) ;  /* 0xfffffffc00f0b947 */ /* 0x008fea000383ffff */
[----:B------:R-:W-:Y:S05]  /*e6d0*/  BRA `(.L_x_10739) ;  /* 0xffffffe800c07947 */ /* 0x000fea000383ffff */
.L_x_10708:
[----:B-1----:R1:W2:Y:S02]  /*e6e0*/  SYNCS.PHASECHK.TRANS64.TRYWAIT P3, [R2+URZ+0x32440], R3 ;  /* 0x03244003020075a7 */ /* 0x0022a4000806017f */
[----:B--2---:R-:W-:Y:S05]  /*e6f0*/  @!P3 NANOSLEEP.SYNCS 0x989680 ;  /* 0x009896800000b95d */ /* 0x004fea0003900000 */
[----:B------:R-:W2:Y:S02]  /*e700*/  @!P3 SYNCS.PHASECHK.TRANS64 P3, [R2+URZ+0x32440], R3 ;  /* 0x032440030200b5a7 */ /* 0x000ea4000806007f */
[----:B--2---:R-:W-:Y:S05]  /*e710*/  @!P3 BRA `(.L_x_10708) ;  /* 0xfffffffc00f0b947 */ /* 0x004fea000383ffff */
[----:B------:R-:W-:Y:S05]  /*e720*/  BRA `(.L_x_10740) ;  /* 0xffffffec00cc7947 */ /* 0x000fea000383ffff */
.L_x_10710:
[----:B--2---:R2:W3:Y:S02]  /*e730*/  SYNCS.PHASECHK.TRANS64.TRYWAIT P3, [R2+URZ+0x32460], R3 ;  /* 0x03246003020075a7 */ /* 0x0044e4000806017f */
[----:B---3--:R-:W-:Y:S05]  /*e740*/  @!P3 NANOSLEEP.SYNCS 0x989680 ;  /* 0x009896800000b95d */ /* 0x008fea0003900000 */
[----:B------:R-:W3:Y:S02]  /*e750*/  @!P3 SYNCS.PHASECHK.TRANS64 P3, [R2+URZ+0x32460], R3 ;  /* 0x032460030200b5a7 */ /* 0x000ee4000806007f */
[----:B---3--:R-:W-:Y:S05]  /*e760*/  @!P3 BRA `(.L_x_10710) ;  /* 0xfffffffc00f0b947 */ /* 0x008fea000383ffff */
[----:B------:R-:W-:Y:S05]  /*e770*/  BRA `(.L_x_10741) ;  /* 0xfffffff0001c7947 */ /* 0x000fea000383ffff */
.L_x_10715:
[----:B------:R-:W-:Y:S01]  /*e780*/  BSSY B0, `(.L_x_10742) ;  /* 0x0000007000007945 */ /* 0x000fe20003800000 */
[----:B------:R-:W-:Y:S02]  /*e790*/  IMAD.MOV.U32 R12, RZ, RZ, RZ ;  /* 0x000000ffff0c7224 */ /* 0x000fe400078e00ff */
[----:B------:R-:W-:Y:S02]  /*e7a0*/  IMAD.MOV.U32 R11, RZ, RZ, 0x1f ;  /* 0x0000001fff0b7424 */ /* 0x000fe400078e00ff */
[----:B------:R-:W-:-:S07]  /*e7b0*/  IMAD.MOV.U32 R15, RZ, RZ, -0x1 ;  /* 0xffffffffff0f7424 */ /* 0x000fce00078e00ff */
[----:B-123--:R-:W-:Y:S05]  /*e7c0*/  WARPSYNC.COLLECTIVE R15, `(.L_x_10743) ;  /* 0x000000000f087348 */ /* 0x00efea0003c00000 */
[----:B------:R4:W1:Y:S02]  /*e7d0*/  SHFL.IDX P6, R14, R13, R12, R11 ;  /* 0x0000000c0d0e7389 */ /* 0x00086400000c000b */
[----:B-1234-:R-:W-:Y:S01]  /*e7e0*/  ENDCOLLECTIVE ;  /* 0x000000000000791b */ /* 0x01efe20003800000 */
.L_x_10743:
[----:B------:R-:W-:Y:S05]  /*e7f0*/  BSYNC B0 ;  /* 0x0000000000007941 */ /* 0x000fea0003800000 */
.L_x_10742:
[----:B------:R-:W-:Y:S05]  /*e800*/  BRA `(.L_x_10744) ;  /* 0xfffffff400107947 */ /* 0x000fea000383ffff */
.L_x_10717:
[----:B-1----:R1:W2:Y:S02]  /*e810*/  SYNCS.PHASECHK.TRANS64.TRYWAIT P0, [R7+URZ+0x32420], R0 ;  /* 0x03242000070075a7 */ /* 0x0022a4000800017f */
[----:B--2---:R-:W-:Y:S05]  /*e820*/  @!P0 NANOSLEEP.SYNCS 0x989680 ;  /* 0x009896800000895d */ /* 0x004fea0003900000 */
[----:B------:R-:W2:Y:S02]  /*e830*/  @!P0 SYNCS.PHASECHK.TRANS64 P0, [R7+URZ+0x32420], R0 ;  /* 0x03242000070085a7 */ /* 0x000ea4000800007f */
[----:B--2---:R-:W-:Y:S05]  /*e840*/  @!P0 BRA `(.L_x_10717) ;  /* 0xfffffffc00f08947 */ /* 0x004fea000383ffff */
[----:B------:R-:W-:Y:S05]  /*e850*/  BRA `(.L_x_10745) ;  /* 0xfffffff400647947 */ /* 0x000fea000383ffff */
.L_x_10721:
[----:B-1----:R1:W2:Y:S02]  /*e860*/  SYNCS.PHASECHK.TRANS64.TRYWAIT P0, [R5+URZ], R4 ;  /* 0x00000004050075a7 */ /* 0x0022a4000800017f */
[----:B--2---:R-:W-:Y:S05]  /*e870*/  @!P0 NANOSLEEP.SYNCS 0x989680 ;  /* 0x009896800000895d */ /* 0x004fea0003900000 */
[----:B------:R-:W2:Y:S02]  /*e880*/  @!P0 SYNCS.PHASECHK.TRANS64 P0, [R5+URZ], R4 ;  /* 0x00000004050085a7 */ /* 0x000ea4000800007f */
[----:B--2---:R-:W-:Y:S05]  /*e890*/  @!P0 BRA `(.L_x_10721) ;  /* 0xfffffffc00f08947 */ /* 0x004fea000383ffff */
[----:B------:R-:W-:Y:S05]  /*e8a0*/  BRA `(.L_x_10746) ;  /* 0xfffffff400b87947 */ /* 0x000fea000383ffff */
.L_x_10722:
[----:B--2---:R2:W1:Y:S02]  /*e8b0*/  SYNCS.PHASECHK.TRANS64.TRYWAIT P0, [R3+URZ], R0 ;  /* 0x00000000030075a7 */ /* 0x004464000800017f */
[----:B-1----:R-:W-:Y:S05]  /*e8c0*/  @!P0 NANOSLEEP.SYNCS 0x989680 ;  /* 0x009896800000895d */ /* 0x002fea0003900000 */
[----:B------:R-:W1:Y:S02]  /*e8d0*/  @!P0 SYNCS.PHASECHK.TRANS64 P0, [R3+URZ], R0 ;  /* 0x00000000030085a7 */ /* 0x000e64000800007f */
[----:B-1----:R-:W-:Y:S05]  /*e8e0*/  @!P0 BRA `(.L_x_10722) ;  /* 0xfffffffc00f08947 */ /* 0x002fea000383ffff */
[----:B------:R-:W-:Y:S05]  /*e8f0*/  BRA `(.L_x_10747) ;  /* 0xfffffff400ac7947 */ /* 0x000fea000383ffff */
.L_x_10724:
[----:B-1----:R1:W2:Y:S02]  /*e900*/  SYNCS.PHASECHK.TRANS64.TRYWAIT P0, [R5+URZ], R4 ;  /* 0x00000004050075a7 */ /* 0x0022a4000800017f */
[----:B--2---:R-:W-:Y:S05]  /*e910*/  @!P0 NANOSLEEP.SYNCS 0x989680 ;  /* 0x009896800000895d */ /* 0x004fea0003900000 */
[----:B------:R-:W2:Y:S02]  /*e920*/  @!P0 SYNCS.PHASECHK.TRANS64 P0, [R5+URZ], R4 ;  /* 0x00000004050085a7 */ /* 0x000ea4000800007f */
[----:B--2---:R-:W-:Y:S05]  /*e930*/  @!P0 BRA `(.L_x_10724) ;  /* 0xfffffffc00f08947 */ /* 0x004fea000383ffff */
[----:B------:R-:W-:Y:S05]  /*e940*/  BRA `(.L_x_10748) ;  /* 0xfffffff400b07947 */ /* 0x000fea000383ffff */
.L_x_10749:
        /* <DEDUP_REMOVED lines=11> */
.L_x_11974:


//--------------------- .text._ZN7cutlass13device_kernelIN5flash11enable_sm90INS1_16FlashAttnFwdSm90INS1_25CollectiveMainloopFwdSm90ILi2EN4cute5tupleIJNS5_1CILi1EEES8_S8_EEENS6_IJNS7_ILi128EEENS7_ILi96EEENS7_ILi64EEEEEELi256ENS_6half_tEfNS_4arch4Sm90ELb1ELb0ELb0ELb1ELb0ELb0ELb0ELb1ELb0ELb0ELb0ELb0EEENS1_21CollectiveEpilogueFwdINS6_IJSA_NS7_ILi256EEESB_EEES9_SE_SG_Li256ELb1ELb0ELb0ELb0EEENS1_36VarlenDynamicPersistentTileSchedulerILi128ELi96ELi256ELi32ELb0ELb0ELb1ELb1ELb1ELb1EEEEEEEEEvNT_6ParamsE --------------------------
	.section	.text._ZN7cutlass13device_kernelIN5flash11enable_sm90INS1_16FlashAttnFwdSm90INS1_25CollectiveMainloopFwdSm90ILi2EN4cute5tupleIJNS5_1CILi1EEES8_S8_EEENS6_IJNS7_ILi128EEENS7_ILi96EEENS7_ILi64EEEEEELi256ENS_6half_tEfNS_4arch4Sm90ELb1ELb0ELb0ELb1ELb0ELb0ELb0ELb1ELb0ELb0ELb0ELb0EEENS1_21CollectiveEpilogueFwdINS6_IJSA_NS7_ILi256EEESB_EEES9_SE_SG_Li256ELb1ELb0ELb0ELb0EEENS1_36VarlenDynamicPersistentTileSchedulerILi128ELi96ELi256ELi32ELb0ELb0ELb1ELb1ELb1ELb1EEEEEEEEEvNT_6ParamsE,"ax",@progbits
	.align	128
.text._ZN7cutlass13device_kernelIN5flash11enable_sm90INS1_16FlashAttnFwdSm90INS1_25CollectiveMainloopFwdSm90ILi2EN4cute5tupleIJNS5_1CILi1EEES8_S8_EEENS6_IJNS7_ILi128EEENS7_ILi96EEENS7_ILi64EEEEEELi256ENS_6half_tEfNS_4arch4Sm90ELb1ELb0ELb0ELb1ELb0ELb0ELb0ELb1ELb0ELb0ELb0ELb0EEENS1_21CollectiveEpilogueFwdINS6_IJSA_NS7_ILi256EEESB_EEES9_SE_SG_Li256ELb1ELb0ELb0ELb0EEENS1_36VarlenDynamicPersistentTileSchedulerILi128ELi96ELi256ELi32ELb0ELb0ELb1ELb1ELb1ELb1EEEEEEEEEvNT_6ParamsE:
        .type           _ZN7cutlass13device_kernelIN5flash11enable_sm90INS1_16FlashAttnFwdSm90INS1_25CollectiveMainloopFwdSm90ILi2EN4cute5tupleIJNS5_1CILi1EEES8_S8_EEENS6_IJNS7_ILi128EEENS7_ILi96EEENS7_ILi64EEEEEELi256ENS_6half_tEfNS_4arch4Sm90ELb1ELb0ELb0ELb1ELb0ELb0ELb0ELb1ELb0ELb0ELb0ELb0EEENS1_21CollectiveEpilogueFwdINS6_IJSA_NS7_ILi256EEESB_EEES9_SE_SG_Li256ELb1ELb0ELb0ELb0EEENS1_36VarlenDynamicPersistentTileSchedulerILi128ELi96ELi256ELi32ELb0ELb0ELb1ELb1ELb1ELb1EEEEEEEEEvNT_6ParamsE,@function
        .size           _ZN7cutlass13device_kernelIN5flash11enable_sm90INS1_16FlashAttnFwdSm90INS1_25CollectiveMainloopFwdSm90ILi2EN4cute5tupleIJNS5_1CILi1EEES8_S8_EEENS6_IJNS7_ILi128EEENS7_ILi96EEENS7_ILi64EEEEEELi256ENS_6half_tEfNS_4arch4Sm90ELb1ELb0ELb0ELb1ELb0ELb0ELb0ELb1ELb0ELb0ELb0ELb0EEENS1_21CollectiveEpilogueFwdINS6_IJSA_NS7_ILi256EEESB_EEES9_SE_SG_Li256ELb1ELb0ELb0ELb0EEENS1_36VarlenDynamicPersistentTileSchedulerILi128ELi96ELi256ELi32ELb0ELb0ELb1ELb1ELb1ELb1EEEEEEEEEvNT_6ParamsE,(.L_x_11975 - _ZN7cutlass13device_kernelIN5flash11enable_sm90INS1_16FlashAttnFwdSm90INS1_25CollectiveMainloopFwdSm90ILi2EN4cute5tupleIJNS5_1CILi1EEES8_S8_EEENS6_IJNS7_ILi128EEENS7_ILi96EEENS7_ILi64EEEEEELi256ENS_6half_tEfNS_4arch4Sm90ELb1ELb0ELb0ELb1ELb0ELb0ELb0ELb1ELb0ELb0ELb0ELb0EEENS1_21CollectiveEpilogueFwdINS6_IJSA_NS7_ILi256EEESB_EEES9_SE_SG_Li256ELb1ELb0ELb0ELb0EEENS1_36VarlenDynamicPersistentTileSchedulerILi128ELi96ELi256ELi32ELb0ELb0ELb1ELb1ELb1ELb1EEEEEEEEEvNT_6ParamsE)
        .other          _ZN7cutlass13device_kernelIN5flash11enable_sm90INS1_16FlashAttnFwdSm90INS1_25CollectiveMainloopFwdSm90ILi2EN4cute5tupleIJNS5_1CILi1EEES8_S8_EEENS6_IJNS7_ILi128EEENS7_ILi96EEENS7_ILi64EEEEEELi256ENS_6half_tEfNS_4arch4Sm90ELb1ELb0ELb0ELb1ELb0ELb0ELb0ELb1ELb0ELb0ELb0ELb0EEENS1_21CollectiveEpilogueFwdINS6_IJSA_NS7_ILi256EEESB_EEES9_SE_SG_Li256ELb1ELb0ELb0ELb0EEENS1_36VarlenDynamicPersistentTileSchedulerILi128ELi96ELi256ELi32ELb0ELb0ELb1ELb1ELb1ELb1EEEEEEEEEvNT_6ParamsE,@"STO_CUDA_ENTRY STV_DEFAULT"
_ZN7cutlass13device_kernelIN5flash11enable_sm90INS1_16FlashAttnFwdSm90INS1_25CollectiveMainloopFwdSm90ILi2EN4cute5tupleIJNS5_1CILi1EEES8_S8_EEENS6_IJNS7_ILi128EEENS7_ILi96EEENS7_ILi64EEEEEELi256ENS_6half_tEfNS_4arch4Sm90ELb1ELb0ELb0ELb1ELb0ELb0ELb0ELb1ELb0ELb0ELb0ELb0EEENS1_21CollectiveEpilogueFwdINS6_IJSA_NS7_ILi256EEESB_EEES9_SE_SG_Li256ELb1ELb0ELb0ELb0EEENS1_36VarlenDynamicPersistentTileSchedulerILi128ELi96ELi256ELi32ELb0ELb0ELb1ELb1ELb1ELb1EEEEEEEEEvNT_6ParamsE:
        /* <DEDUP_REMOVED lines=21> */
.L_x_10751:
[----:B------:R-:W-:Y:S05]  /*0150*/  BSYNC B0 ;  /* 0x0000000000007941 */ /* 0x000fea0003800000 */
.L_x_10750:
        /* <DEDUP_REMOVED lines=41> */
.L_x_10752:
        /* <DEDUP_REMOVED lines=22> */
.L_x_10753:
        /* <DEDUP_REMOVED lines=18> */
.L_x_10754:
        /* <DEDUP_REMOVED lines=22> */
.L_x_10755:
        /* <DEDUP_REMOVED lines=22> */
.L_x_10756:
[----:B------:R-:W-:Y:S01]  /*0930*/  PLOP3.LUT P0, PT, PT, PT, UP0, 0x80, 0x0 ;  /* 0x000000000000781c */ /* 0x000fe20003f0f008 */
[----:B------:R-:W-:Y:S01]  /*0940*/  UMOV UR36, 0x1 ;  /* 0x0000000100247882 */ /* 0x000fe20000000000 */
[----:B------:R-:W-:Y:S01]  /*0950*/  NOP ;  /* 0x0000000000007918 */ /* 0x000fe20000000000 */
[----:B------:R-:W-:Y:S01]  /*0960*/  USEL UR36, UR36, 0x2, !UP0 ;  /* 0x0000000224247887 */ /* 0x000fe2000c000000 */
[----:B------:R-:W-:Y:S01]  /*0970*/  ULDC.64 UR38, c[0x0][0x208] ;  /* 0x0000820000267ab9 */ /* 0x000fe20000000a00 */
[----:B012-4-:R-:W-:Y:S08]  /*0980*/  BAR.SYNC.DEFER_BLOCKING 0x0 ;  /* 0x0000000000007b1d */ /* 0x017ff00000010000 */
[----:B------:R-:W-:Y:S05]  /*0990*/  @!P0 BRA `(.L_x_10757) ;  /* 0x000000a000d88947 */ /* 0x000fea0003800000 */
.L_x_10758:
        /* <DEDUP_REMOVED lines=42> */
[----:B------:R-:W-:Y:S02]  /*0c40*/  LOP3.LUT R18, R6, 0x7ffffffc, RZ, 0xc0, !PT ;  /* 0x7ffffffc06127812 */ /* 0x000fe400078ec0ff */
[----:B------:R-:W-:Y:S02]  /*0c50*/  LOP3.LUT R8, R0, 0xfffffff8, RZ, 0xc0, !PT ;  /* 0xfffffff800087812 */ /* 0x000fe400078ec0ff */
[-C--:B------:R-:W-:Y:S01]  /*0c60*/  LEA.HI R0, R3, R202.reuse, RZ, 0x4 ;  /* 0x000000ca03007211 */ /* 0x080fe200078f20ff */
[----:B------:R-:W-:Y:S01]  /*0c70*/  IMAD.IADD R18, R23, 0x1, -R18 ;  /* 0x0000000117127824 */ /* 0x000fe200078e0a12 */
[----:B------:R-:W-:Y:S01]  /*0c80*/  LEA.HI R3, R3, R202, RZ, 0x3 ;  /* 0x000000ca03037211 */ /* 0x000fe200078f18ff */
[----:B------:R-:W-:Y:S01]  /*0c90*/  IMAD.IADD R11, R7, 0x1, -R8 ;  /* 0x00000001070b7824 */ /* 0x000fe200078e0a08 */
[----:B------:R-:W-:-:S02]  /*0ca0*/  SHF.R.S32.HI R9, RZ, 0x4, R0 ;  /* 0x00000004ff097819 */ /* 0x000fc40000011400 */
[----:B------:R-:W-:Y:S01]  /*0cb0*/  LOP3.LUT R7, R0, 0x3fffff0, RZ, 0xc0, !PT ;  /* 0x03fffff000077812 */ /* 0x000fe200078ec0ff */
[----:B------:R-:W-:Y:S01]  /*0cc0*/  IMAD R4, R4, 0x10, R11 ;  /* 0x0000001004047824 */ /* 0x000fe200078e020b */
[----:B------:R-:W-:Y:S02]  /*0cd0*/  LEA.HI R0, R0, R9, RZ, 0x1 ;  /* 0x0000000900007211 */ /* 0x000fe400078f08ff */
[----:B------:R-:W-:Y:S01]  /*0ce0*/  LOP3.LUT R5, R3, 0x1ffffff8, RZ, 0xc0, !PT ;  /* 0x1ffffff803057812 */ /* 0x000fe200078ec0ff */
[----:B------:R-:W-:Y:S01]  /*0cf0*/  IMAD.IADD R7, R202, 0x1, -R7 ;  /* 0x00000001ca077824 */ /* 0x000fe200078e0a07 */
[----:B------:R-:W-:Y:S01]  /*0d00*/  LOP3.LUT R0, R0, 0x1ffffffe, RZ, 0xc0, !PT ;  /* 0x1ffffffe00007812 */ /* 0x000fe200078ec0ff */
[----:B------:R-:W-:Y:S01]  /*0d10*/  IMAD R19, R19, 0x40, R4 ;  /* 0x0000004013137824 */ /* 0x000fe200078e0204 */
[----:B------:R-:W-:Y:S01]  /*0d20*/  SHF.R.S32.HI R16, RZ, 0x3, R3 ;  /* 0x00000003ff107819 */ /* 0x000fe20000011403 */
[----:B------:R-:W-:Y:S02]  /*0d30*/  IMAD R7, R7, 0x40, R2 ;  /* 0x0000004007077824 */ /* 0x000fe400078e0202 */
[----:B------:R-:W-:-:S02]  /*0d40*/  IMAD.IADD R0, R9, 0x1, -R0 ;  /* 0x0000000109007824 */ /* 0x000fc400078e0a00 */
[----:B------:R-:W-:Y:S02]  /*0d50*/  IMAD.IADD R2, R202, 0x1, -R5 ;  /* 0x00000001ca027824 */ /* 0x000fe400078e0a05 */
[----:B------:R-:W-:Y:S02]  /*0d60*/  IMAD R201, R0, 0x8, R7 ;  /* 0x0000000800c97824 */ /* 0x000fe400078e0207 */
[----:B------:R-:W-:-:S07]  /*0d70*/  IMAD.SHL.U32 R2, R2, 0x8, RZ ;  /* 0x0000000802027824 */ /* 0x000fce00078e00ff */
.L_x_10812:
[----:B0--3-5:R-:W0:Y:S01]  /*0d80*/  LDC.64 R4, c[0x0][0xc60] ;  /* 0x00031800ff047b82 */ /* 0x029e220000000a00 */
        /* <DEDUP_REMOVED lines=37> */
[----:B-1--4-:R-:W-:-:S14]  /*0fe0*/  @P2 BRA `(.L_x_10759) ;  /* 0x0000000000342947 */ /* 0x012fdc0003800000 */
        /* <DEDUP_REMOVED lines=13> */
.L_x_10759:
        /* <DEDUP_REMOVED lines=9> */
.L_x_10760:
        /* <DEDUP_REMOVED lines=13> */
.L_x_10761:
[----:B------:R-:W-:Y:S01]  /*1220*/  UIADD3 UR41, -UR41, UR6, URZ ;  /* 0x0000000629297290 */ /* 0x000fe2000fffe13f */
[----:B------:R-:W-:Y:S01]  /*1230*/  PLOP3.LUT P0, PT, PT, PT, PT, 0x80, 0x0 ;  /* 0x000000000000781c */ /* 0x000fe20003f0f070 */
[----:B------:R-:W-:Y:S01]  /*1240*/  ULEA UR5, UR49, 0xdf, 0x7 ;  /* 0x000000df31057891 */ /* 0x000fe2000f8e383f */
[----:B------:R-:W-:Y:S01]  /*1250*/  CS2R R40, SRZ ;  /* 0x0000000000287805 */ /* 0x000fe2000001ff00 */
[----:B------:R-:W-:Y:S01]  /*1260*/  UIADD3 UR4, UR41, 0x5f, URZ ;  /* 0x0000005f29047890 */ /* 0x000fe2000fffe03f */
[----:B------:R-:W-:Y:S01]  /*1270*/  CS2R R20, SRZ ;  /* 0x0000000000147805 */ /* 0x000fe2000001ff00 */
[----:B------:R-:W-:Y:S01]  /*1280*/  UIADD3 UR6, UR41, UR5, -UR44 ;  /* 0x0000000529067290 */ /* 0x000fe2000fffe82c */
        /* <DEDUP_REMOVED lines=27> */
[----:B------:R-:W-:-:S02]  /*1440*/  CS2R R114, SRZ ;  /* 0x0000000000727805 */ /* 0x000fc4000001ff00 */
[----:B------:R-:W-:Y:S02]  /*1450*/  CS2R R112, SRZ ;  /* 0x0000000000707805 */ /* 0x000fe4000001ff00 */
[----:B------:R-:W-:Y:S02]  /*1460*/  PLOP3.LUT P1, PT, PT, PT, UP0, 0x80, 0x0 ;  /* 0x000000000000781c */ /* 0x000fe40003f2f008 */
        /* <DEDUP_REMOVED lines=42> */
[----:B------:R-:W-:Y:S02]  /*1710*/  IMAD.MOV.U32 R30, RZ, RZ, RZ ;  /* 0x000000ffff1e7224 */ /* 0x000fe400078e00ff */
        /* <DEDUP_REMOVED lines=35> */
.L_x_10763:
        /* <DEDUP_REMOVED lines=11> */
.L_x_10898:
[----:B0-----:R-:W-:Y:S01]  /*1a00*/  IMAD.U32 R0, RZ, RZ, UR48 ;  /* 0x00000030ff007e24 */ /* 0x001fe2000f8e00ff */
[----:B------:R-:W-:Y:S05]  /*1a10*/  WARPSYNC.ALL ;  /* 0x0000000000007948 */ /* 0x000fea0003800000 */
[----:B------:R0:W-:Y:S01]  /*1a20*/  BAR.SYNC.DEFER_BLOCKING R8, 0x100 ;  /* 0x000400080000751d */ /* 0x0001e20000010000 */
[----:B------:R-:W-:-:S13]  /*1a30*/  ISETP.NE.AND P0, PT, R0, 0x3, PT ;  /* 0x000000030000780c */ /* 0x000fda0003f05270 */
[----:B0-----:R-:W-:Y:S05]  /*1a40*/  @!P0 BRA `(.L_x_10765) ;  /* 0x0000000000048947 */ /* 0x001fea0003800000 */
[----:B------:R-:W-:Y:S01]  /*1a50*/  BPT.TRAP 0x1 ;  /* 0x000000040000795c */ /* 0x000fe20000300000 */
.L_x_10765:
[----:B------:R-:W-:Y:S02]  /*1a60*/  IMAD.U32 R11, RZ, RZ, UR40 ;  /* 0x00000028ff0b7e24 */ /* 0x000fe4000f8e00ff */
[----:B------:R-:W-:-:S03]  /*1a70*/  IMAD.U32 R6, RZ, RZ, UR37 ;  /* 0x00000025ff067e24 */ /* 0x000fc6000f8e00ff */
[----:B------:R-:W-:Y:S01]  /*1a80*/  SHF.L.U32 R11, R11, 0x1f, RZ ;  /* 0x0000001f0b0b7819 */ /* 0x000fe200000006ff */
[----:B------:R-:W-:-:S04]  /*1a90*/  IMAD R6, R6, 0x8, R7 ;  /* 0x0000000806067824 */ /* 0x000fc800078e0207 */
[----:B------:R0:W1:Y:S01]  /*1aa0*/  SYNCS.PHASECHK.TRANS64.TRYWAIT P1, [R6+URZ+0x22830], R11 ;  /* 0x0228300b060075a7 */ /* 0x000062000802017f */
[----:B------:R-:W-:Y:S05]  /*1ab0*/  @!P0 BRA `(.L_x_10766) ;  /* 0x0000000000048947 */ /* 0x000fea0003800000 */
[----:B------:R-:W-:Y:S01]  /*1ac0*/  BPT.TRAP 0x1 ;  /* 0x000000040000795c */ /* 0x000fe20000300000 */
.L_x_10766:
[----:B-1----:R-:W-:Y:S05]  /*1ad0*/  @P1 BRA `(.L_x_10767) ;  /* 0x0000000000081947 */ /* 0x002fea0003800000 */
[----:B------:R-:W1:Y:S02]  /*1ae0*/  SYNCS.PHASECHK.TRANS64.TRYWAIT P1, [R6+URZ+0x22830], R11 ;  /* 0x0228300b060075a7 */ /* 0x000e64000802017f */
[----:B-1----:R-:W-:Y:S05]  /*1af0*/  @!P1 BRA `(.L_x_10768) ;  /* 0x000000dc00889947 */ /* 0x002fea0003800000 */
.L_x_10767:
[----:B------:R-:W-:Y:S01]  /*1b00*/  R2UR UR4, R7 ;  /* 0x00000000070472ca */ /* 0x000fe200000e0000 */
[----:B------:R-:W-:Y:S01]  /*1b10*/  ULOP3.LUT UR16, UR51, 0x10000, URZ, 0xfc, !UPT ;  /* 0x0001000033107892 */ /* 0x000fe2000f8efc3f */
[----:B------:R-:W-:Y:S01]  /*1b20*/  WARPGROUP.ARRIVE ;  /* 0x00000000000079c5 */ /* 0x000fe20000000000 */
[----:B------:R-:W-:Y:S01]  /*1b30*/  UMOV UR17, 0x40000040 ;  /* 0x4000004000117882 */ /* 0x000fe20000000000 */
[----:B------:R-:W-:Y:S01]  /*1b40*/  UMOV UR19, 0x40000040 ;  /* 0x4000004000137882 */ /* 0x000fe20000000000 */
[----:B------:R-:W-:Y:S01]  /*1b50*/  UMOV UR5, 0x40000040 ;  /* 0x4000004000057882 */ /* 0x000fe20000000000 */
[----:B------:R-:W-:Y:S01]  /*1b60*/  UMOV UR7, 0x40000040 ;  /* 0x4000004000077882 */ /* 0x000fe20000000000 */
[----:B------:R-:W-:Y:S01]  /*1b70*/  UIADD3 UR8, UR16, 0x4, URZ ;  /* 0x0000000410087890 */ /* 0x000fe2000fffe03f */
[----:B------:R-:W-:Y:S01]  /*1b80*/  IMAD.U32 R4, RZ, RZ, UR49 ;  /* 0x00000031ff047e24 */ /* 0x000fe2000f8e00ff */
[----:B------:R-:W-:Y:S01]  /*1b90*/  UMOV UR9, 0x40000040 ;  /* 0x4000004000097882 */ /* 0x000fe20000000000 */
[----:B------:R-:W-:Y:S01]  /*1ba0*/  UMOV UR11, 0x40000040 ;  /* 0x40000040000b7882 */ /* 0x000fe20000000000 */
[----:B------:R-:W-:Y:S01]  /*1bb0*/  UIADD3 UR12, UR16, 0x6, URZ ;  /* 0x00000006100c7890 */ /* 0x000fe2000fffe03f */
[----:B------:R-:W-:Y:S01]  /*1bc0*/  IMAD R4, R4, 0x80, R19 ;  /* 0x0000008004047824 */ /* 0x000fe200078e0213 */
[----:B------:R-:W-:Y:S01]  /*1bd0*/  UIADD3 UR4, UR4, 0x1c400, URZ ;  /* 0x0001c40004047890 */ /* 0x000fe2000fffe03f */
[----:B------:R-:W2:Y:S01]  /*1be0*/  S2R R13, SR_TID.X ;  /* 0x00000000000d7919 */ /* 0x000ea20000002100 */
[----:B------:R-:W-:Y:S01]  /*1bf0*/  UMOV UR13, 0x40000040 ;  /* 0x40000040000d7882 */ /* 0x000fe20000000000 */
[----:B------:R-:W-:Y:S01]  /*1c00*/  UMOV UR15, 0x40000040 ;  /* 0x40000040000f7882 */ /* 0x000fe20000000000 */
[----:B------:R-:W-:-:S04]  /*1c10*/  USHF.R.U32.HI UR4, URZ, 0x4, UR4 ;  /* 0x000000043f047899 */ /* 0x000fc80008011604 */
[----:B------:R-:W-:-:S04]  /*1c20*/  ULOP3.LUT UR4, UR4, 0x3fff, URZ, 0xc0, !UPT ;  /* 0x00003fff04047892 */ /* 0x000fc8000f8ec03f */
[----:B------:R-:W-:Y:S02]  /*1c30*/  ULOP3.LUT UR20, UR4, 0x10000, URZ, 0xfc, !UPT ;  /* 0x0001000004147892 */ /* 0x000fe4000f8efc3f */
[----:B------:R-:W-:Y:S02]  /*1c40*/  UIADD3 UR4, UR16, 0x2, URZ ;  /* 0x0000000210047890 */ /* 0x000fe4000fffe03f */
[----:B------:R-:W-:-:S04]  /*1c50*/  UIMAD UR18, UR37, 0x300, UR20 ;  /* 0x00000300251278a4 */ /* 0x000fc8000f8e0214 */
[----:B------:R-:W-:Y:S02]  /*1c60*/  UIADD3 UR6, UR18, 0x2, URZ ;  /* 0x0000000212067890 */ /* 0x000fe4000fffe03f */
[----:B------:R-:W-:Y:S02]  /*1c70*/  UIADD3 UR10, UR18, 0x4, URZ ;  /* 0x00000004120a7890 */ /* 0x000fe4000fffe03f */
[----:B------:R-:W-:Y:S02]  /*1c80*/  UIADD3 UR14, UR18, 0x6, URZ ;  /* 0x00000006120e7890 */ /* 0x000fe4000fffe03f */
[----:B------:R-:W-:Y:S03]  /*1c90*/  HGMMA.64x96x16.F32 R24, gdesc[UR16], RZ, !UPT, gsb0 ;  /* 0x01600000101879f0 */ /* 0x000fe6000c0008ff */
[----:B------:R-:W-:Y:S02]  /*1ca0*/  WARPGROUP.DEPBAR.LE gsb0, 0x0 ;  /* 0x00008000000079c5 */ /* 0x000fe40000010000 */
[----:B------:R-:W-:-:S06]  /*1cb0*/  WARPGROUP.ARRIVE ;  /* 0x00000000000079c5 */ /* 0x000fcc0000000000 */
[----:B------:R-:W-:Y:S01]  /*1cc0*/  HGMMA.64x96x16.F32 R24, gdesc[UR4], R24, gsb0 ;  /* 0x01600000041879f0 */ /* 0x000fe20008000818 */
[----:B------:R-:W-:-:S04]  /*1cd0*/  UIMAD UR6, UR50, -0x60, UR41 ;  /* 0xffffffa0320678a4 */ /* 0x000fc8000f8e0229 */
[----:B------:R-:W-:Y:S02]  /*1ce0*/  UIADD3 UR7, -UR44, 0x61, UR6 ;  /* 0x000000612c077890 */ /* 0x000fe4000fffe106 */
[----:B------:R-:W-:-:S04]  /*1cf0*/  UIADD3 UR6, UR6, 0x60, URZ ;  /* 0x0000006006067890 */ /* 0x000fc8000fffe03f */
[----:B------:R-:W-:Y:S02]  /*1d00*/  IMAD.U32 R3, RZ, RZ, UR7 ;  /* 0x00000007ff037e24 */ /* 0x000fe4000f8e00ff */
[----:B------:R-:W-:Y:S02]  /*1d10*/  IMAD.U32 R5, RZ, RZ, UR6 ;  /* 0x00000006ff057e24 */ /* 0x000fe4000f8e00ff */
[C---:B------:R-:W-:Y:S02]  /*1d20*/  IMAD R3, R18.reuse, -0x2, R3 ;  /* 0xfffffffe12037824 */ /* 0x040fe400078e0203 */
[----:B------:R-:W-:-:S03]  /*1d30*/  IMAD R0, R18, -0x2, R5 ;  /* 0xfffffffe12007824 */ /* 0x000fc600078e0205 */
        /* <DEDUP_REMOVED lines=86> */
[----:B------:R-:W3:Y:S01]  /*22a0*/  SHFL.BFLY PT, R5, R10, 0x2, 0x1f ;  /* 0x0c401f000a057f89 */ /* 0x000ee200000e0000 */
        /* <DEDUP_REMOVED lines=10> */
[----:B---3--:R-:W-:Y:S02]  /*2350*/  FMNMX.FTZ R9, R10, R5, !PT ;  /* 0x000000050a097209 */ /* 0x008fe40007810000 */
[----:B------:R-:W-:Y:S02]  /*2360*/  FSEL R40, R40, -INF , P1 ;  /* 0xff80000028287808 */ /* 0x000fe40000800000 */
[----:B------:R-:W-:Y:S01]  /*2370*/  ISETP.GT.AND P1, PT, R0, 0x28, PT ;  /* 0x000000280000780c */ /* 0x000fe20003f24270 */
[----:B------:R-:W3:Y:S03]  /*2380*/  SHFL.BFLY PT, R12, R9, 0x1, 0x1f ;  /* 0x0c201f00090c7f89 */ /* 0x000ee600000e0000 */
        /* <DEDUP_REMOVED lines=8> */
[----:B---3--:R-:W-:Y:S02]  /*2410*/  FMNMX.FTZ R5, R9, R12, !PT ;  /* 0x0000000c09057209 */ /* 0x008fe40007810000 */
        /* <DEDUP_REMOVED lines=21> */
[----:B------:R-:W3:Y:S01]  /*2570*/  MUFU.EX2 R27, R27 ;  /* 0x0000001b001b7308 */ /* 0x000ee20000000800 */
        /* <DEDUP_REMOVED lines=41> */
[----:B------:R-:W-:Y:S01]  /*2810*/  FFMA.FTZ R9, R71, UR10, -R9 ;  /* 0x0000000a47097c23 */ /* 0x000fe20008010809 */
[----:B------:R-:W-:-:S02]  /*2820*/  FMNMX.FTZ R3, R57, R4, !PT ;  /* 0x0000000439037209 */ /* 0x000fc40007810000 */
[----:B------:R-:W-:Y:S02]  /*2830*/  FSEL R61, R61, -INF , P2 ;  /* 0xff8000003d3d7808 */ /* 0x000fe40001000000 */
[----:B------:R-:W-:Y:S01]  /*2840*/  FMNMX.FTZ R4, R60, R3, !PT ;  /* 0x000000033c047209 */ /* 0x000fe20007810000 */
[----:B------:R-:W5:Y:S01]  /*2850*/  MUFU.EX2 R35, R35 ;  /* 0x0000002300237308 */ /* 0x000f620000000800 */
[----:B------:R-:W-:Y:S02]  /*2860*/  ISETP.GT.AND P2, PT, R0, 0x51, PT ;  /* 0x000000510000780c */ /* 0x000fe40003f44270 */
[----:B------:R-:W-:Y:S02]  /*2870*/  FSEL R64, R64, -INF , P1 ;  /* 0xff80000040407808 */ /* 0x000fe40000800000 */
[----:B------:R-:W-:Y:S02]  /*2880*/  FMNMX.FTZ R3, R61, R4, !PT ;  /* 0x000000043d037209 */ /* 0x000fe40007810000 */
[----:B------:R-:W-:Y:S01]  /*2890*/  ISETP.GT.AND P1, PT, R0, 0x58, PT ;  /* 0x000000580000780c */ /* 0x000fe20003f24270 */
[----:B------:R3:W-:Y:S01]  /*28a0*/  MUFU.EX2 R175, R9 ;  /* 0x0000000900af7308 */ /* 0x0007e20000000800 */
[----:B------:R-:W-:-:S02]  /*28b0*/  FSEL R65, R65, -INF , P2 ;  /* 0xff80000041417808 */ /* 0x000fc40001000000 */
[----:B------:R-:W-:Y:S02]  /*28c0*/  FMNMX.FTZ R4, R64, R3, !PT ;  /* 0x0000000340047209 */ /* 0x000fe40007810000 */
[----:B------:R-:W-:Y:S02]  /*28d0*/  ISETP.GT.AND P2, PT, R0, 0x59, PT ;  /* 0x000000590000780c */ /* 0x000fe40003f44270 */
[----:B------:R-:W-:Y:S01]  /*28e0*/  FSEL R68, R68, -INF , P1 ;  /* 0xff80000044447808 */ /* 0x000fe20000800000 */
[----:B------:R-:W-:Y:S01]  /*28f0*/  MUFU.EX2 R38, R38 ;  /* 0x0000002600267308 */ /* 0x000fe20000000800 */
[----:B------:R-:W-:Y:S01]  /*2900*/  FMNMX.FTZ R3, R65, R4, !PT ;  /* 0x0000000441037209 */ /* 0x000fe20007810000 */
[----:B---3--:R-:W-:Y:S01]  /*2910*/  FADD.FTZ R9, R26, R27 ;  /* 0x0000001b1a097221 */ /* 0x008fe20000010000 */
[----:B------:R-:W-:Y:S02]  /*2920*/  FSEL R69, R69, -INF , P2 ;  /* 0xff80000045457808 */ /* 0x000fe40001000000 */
[----:B------:R-:W-:-:S02]  /*2930*/  FMNMX.FTZ R0, R68, R3, !PT ;  /* 0x0000000344007209 */ /* 0x000fc40007810000 */
[----:B------:R-:W-:Y:S01]  /*2940*/  F2FP.F16.F32.PACK_AB R153, R27, R26 ;  /* 0x0000001a1b99723e */ /* 0x000fe200000000ff */
[----:B------:R-:W3:Y:S01]  /*2950*/  MUFU.EX2 R39, R39 ;  /* 0x0000002700277308 */ /* 0x000ee20000000800 */
[----:B------:R-:W-:Y:S02]  /*2960*/  FMNMX.FTZ R0, R69, R0, !PT ;  /* 0x0000000045007209 */ /* 0x000fe40007810000 */
[----:B----4-:R-:W-:Y:S02]  /*2970*/  F2FP.F16.F32.PACK_AB R155, R31, R30 ;  /* 0x0000001e1f9b723e */ /* 0x010fe400000000ff */
[----:B-----5:R-:W-:Y:S01]  /*2980*/  F2FP.F16.F32.PACK_AB R157, R35, R34 ;  /* 0x00000022239d723e */ /* 0x020fe200000000ff */
[----:B------:R-:W4:Y:S02]  /*2990*/  SHFL.BFLY PT, R3, R0, 0x2, 0x1f ;  /* 0x0c401f0000037f89 */ /* 0x000f2400000e0000 */
[----:B------:R-:W-:Y:S08]  /*29a0*/  MUFU.EX2 R42, R42 ;  /* 0x0000002a002a7308 */ /* 0x000ff00000000800 */
[----:B------:R-:W5:Y:S01]  /*29b0*/  MUFU.EX2 R43, R43 ;  /* 0x0000002b002b7308 */ /* 0x000f620000000800 */
[----:B---3--:R-:W-:-:S07]  /*29c0*/  F2FP.F16.F32.PACK_AB R159, R39, R38 ;  /* 0x00000026279f723e */ /* 0x008fce00000000ff */
[----:B------:R-:W-:Y:S01]  /*29d0*/  MUFU.EX2 R46, R46 ;  /* 0x0000002e002e7308 */ /* 0x000fe20000000800 */
[----:B----4-:R-:W-:-:S07]  /*29e0*/  FMNMX.FTZ R3, R0, R3, !PT ;  /* 0x0000000300037209 */ /* 0x010fce0007810000 */
[----:B------:R-:W3:Y:S01]  /*29f0*/  MUFU.EX2 R47, R47 ;  /* 0x0000002f002f7308 */ /* 0x000ee20000000800 */
[----:B-----5:R-:W-:Y:S01]  /*2a00*/  F2FP.F16.F32.PACK_AB R161, R43, R42 ;  /* 0x0000002a2ba1723e */ /* 0x020fe200000000ff */
[----:B------:R-:W4:Y:S06]  /*2a10*/  SHFL.BFLY PT, R4, R3, 0x1, 0x1f ;  /* 0x0c201f0003047f89 */ /* 0x000f2c00000e0000 */
[----:B------:R-:W-:Y:S08]  /*2a20*/  MUFU.EX2 R50, R50 ;  /* 0x0000003200327308 */ /* 0x000ff00000000800 */
[----:B------:R-:W5:Y:S01]  /*2a30*/  MUFU.EX2 R51, R51 ;  /* 0x0000003300337308 */ /* 0x000f620000000800 */
[----:B---3--:R-:W-:-:S07]  /*2a40*/  F2FP.F16.F32.PACK_AB R163, R47, R46 ;  /* 0x0000002e2fa3723e */ /* 0x008fce00000000ff */
[----:B------:R-:W-:Y:S01]  /*2a50*/  MUFU.EX2 R54, R54 ;  /* 0x0000003600367308 */ /* 0x000fe20000000800 */
[----:B----4-:R-:W-:-:S04]  /*2a60*/  FMNMX.FTZ R4, R3, R4, !PT ;  /* 0x0000000403047209 */ /* 0x010fc80007810000 */
[C---:B------:R-:W-:Y:S01]  /*2a70*/  FSETP.NEU.FTZ.AND P1, PT, R4.reuse, -INF , PT ;  /* 0xff8000000400780b */ /* 0x040fe20003f3d000 */
[----:B------:R-:W-:Y:S02]  /*2a80*/  FMUL.FTZ R0, R4, UR10 ;  /* 0x0000000a04007c20 */ /* 0x000fe40008410000 */
[----:B------:R-:W-:Y:S01]  /*2a90*/  MUFU.EX2 R55, R55 ;  /* 0x0000003700377308 */ /* 0x000fe20000000800 */
[----:B-----5:R-:W-:Y:S02]  /*2aa0*/  F2FP.F16.F32.PACK_AB R165, R51, R50 ;  /* 0x0000003233a5723e */ /* 0x020fe400000000ff */
[----:B------:R-:W-:Y:S01]  /*2ab0*/  FSEL R3, R0, RZ, P1 ;  /* 0x000000ff00037208 */ /* 0x000fe20000800000 */
[----:B------:R-:W-:Y:S01]  /*2ac0*/  FADD.FTZ R0, R30, R9 ;  /* 0x000000091e007221 */ /* 0x000fe20000010000 */
[----:B--2---:R-:W-:-:S03]  /*2ad0*/  LOP3.LUT P1, RZ, R13, 0x7f, RZ, 0xc0, !PT ;  /* 0x0000007f0dff7812 */ /* 0x004fc6000782c0ff */
        /* <DEDUP_REMOVED lines=30> */
[----:B------:R-:W-:Y:S01]  /*2cc0*/  FFMA.FTZ R64, R64, UR10, -R3 ;  /* 0x0000000a40407c23 */ /* 0x000fe20008010803 */
[----:B------:R-:W-:Y:S01]  /*2cd0*/  FADD.FTZ R15, R43, R12 ;  /* 0x0000000c2b0f7221 */ /* 0x000fe20000010000 */
[----:B------:R-:W4:Y:S01]  /*2ce0*/  MUFU.EX2 R29, R29 ;  /* 0x0000001d001d7308 */ /* 0x000f220000000800 */
[----:B--2---:R-:W-:Y:S01]  /*2cf0*/  FADD.FTZ R9, R24, R25 ;  /* 0x0000001918097221 */ /* 0x004fe20000010000 */
[----:B------:R-:W-:Y:S01]  /*2d00*/  FFMA.FTZ R65, R65, UR10, -R3 ;  /* 0x0000000a41417c23 */ /* 0x000fe20008010803 */
[----:B------:R-:W-:Y:S01]  /*2d10*/  FADD.FTZ R12, R46, R15 ;  /* 0x0000000f2e0c7221 */ /* 0x000fe20000010000 */
[--C-:B------:R-:W-:Y:S01]  /*2d20*/  FFMA.FTZ R68, R68, UR10, -R3.reuse ;  /* 0x0000000a44447c23 */ /* 0x100fe20008010803 */
[----:B------:R-:W-:Y:S01]  /*2d30*/  FFMA.FTZ R3, R69, UR10, -R3 ;  /* 0x0000000a45037c23 */ /* 0x000fe20008010803 */
[----:B------:R-:W-:Y:S01]  /*2d40*/  F2FP.F16.F32.PACK_AB R167, R55, R54 ;  /* 0x0000003637a7723e */ /* 0x000fe200000000ff */
[----:B------:R-:W-:Y:S01]  /*2d50*/  FADD.FTZ R15, R47, R12 ;  /* 0x0000000c2f0f7221 */ /* 0x000fe20000010000 */
[----:B------:R-:W2:Y:S01]  /*2d60*/  MUFU.EX2 R32, R32 ;  /* 0x0000002000207308 */ /* 0x000ea20000000800 */
[----:B---3--:R-:W-:Y:S01]  /*2d70*/  FADD.FTZ R0, R28, R9 ;  /* 0x000000091c007221 */ /* 0x008fe20000010000 */
[----:B------:R-:W-:-:S02]  /*2d80*/  IADD3 R9, -R22, 0xb, RZ ;  /* 0x0000000b16097810 */ /* 0x000fc40007ffe1ff */
[----:B------:R-:W-:-:S04]  /*2d90*/  F2FP.F16.F32.PACK_AB R152, R25, R24 ;  /* 0x000000181998723e */ /* 0x000fc800000000ff */
        /* <DEDUP_REMOVED lines=48> */
[C---:B----4-:R-:W-:Y:S01]  /*30a0*/  FADD.FTZ R15, R63.reuse, R10 ;  /* 0x0000000a3f0f7221 */ /* 0x050fe20000010000 */
[----:B------:R-:W-:-:S06]  /*30b0*/  F2FP.F16.F32.PACK_AB R171, R63, R62 ;  /* 0x0000003e3fab723e */ /* 0x000fcc00000000ff */
[----:B------:R-:W4:Y:S01]  /*30c0*/  MUFU.EX2 R57, R57 ;  /* 0x0000003900397308 */ /* 0x000f220000000800 */
[----:B-----5:R-:W-:-:S07]  /*30d0*/  FADD.FTZ R0, R56, R13 ;  /* 0x0000000d38007221 */ /* 0x020fce0000010000 */
        /* <DEDUP_REMOVED lines=13> */
[----:B-----5:R-:W-:Y:S01]  /*31b0*/  FADD.FTZ R15, R61, R0 ;  /* 0x000000003d0f7221 */ /* 0x020fe20000010000 */
[C---:B------:R-:W-:Y:S01]  /*31c0*/  FADD.FTZ R0, R175.reuse, R10 ;  /* 0x0000000aaf007221 */ /* 0x040fe20000010000 */
[----:B------:R-:W-:Y:S02]  /*31d0*/  F2FP.F16.F32.PACK_AB R175, R175, R70 ;  /* 0x00000046afaf723e */ /* 0x000fe400000000ff */
[----:B------:R-:W-:-:S03]  /*31e0*/  F2FP.F16.F32.PACK_AB R170, R61, R60 ;  /* 0x0000003c3daa723e */ /* 0x000fc600000000ff */
[----:B------:R-:W5:Y:S01]  /*31f0*/  MUFU.EX2 R68, R68 ;  /* 0x0000004400447308 */ /* 0x000f620000000800 */
[----:B---3--:R-:W-:-:S07]  /*3200*/  FADD.FTZ R10, R64, R15 ;  /* 0x0000000f400a7221 */ /* 0x008fce0000010000 */
[----:B------:R-:W3:Y:S01]  /*3210*/  MUFU.EX2 R13, R3 ;  /* 0x00000003000d7308 */ /* 0x000ee20000000800 */
[C---:B----4-:R-:W-:Y:S01]  /*3220*/  FADD.FTZ R15, R65.reuse, R10 ;  /* 0x0000000a410f7221 */ /* 0x050fe20000010000 */
[----:B------:R-:W-:-:S03]  /*3230*/  F2FP.F16.F32.PACK_AB R172, R65, R64 ;  /* 0x0000004041ac723e */ /* 0x000fc600000000ff */
[----:B-----5:R-:W-:-:S04]  /*3240*/  FADD.FTZ R10, R68, R15 ;  /* 0x0000000f440a7221 */ /* 0x020fc80000010000 */
[C---:B---3--:R-:W-:Y:S01]  /*3250*/  FADD.FTZ R3, R13.reuse, R10 ;  /* 0x0000000a0d037221 */ /* 0x048fe20000010000 */
[----:B------:R-:W-:Y:S01]  /*3260*/  F2FP.F16.F32.PACK_AB R174, R13, R68 ;  /* 0x000000440dae723e */ /* 0x000fe200000000ff */
[----:B--2---:R-:W-:Y:S06]  /*3270*/  @!P0 BRA `(.L_x_10769) ;  /* 0x0000000000048947 */ /* 0x004fec0003800000 */
[----:B------:R-:W-:Y:S01]  /*3280*/  BPT.TRAP 0x1 ;  /* 0x000000040000795c */ /* 0x000fe20000300000 */
.L_x_10769:
[----:B------:R2:W3:Y:S01]  /*3290*/  SYNCS.PHASECHK.TRANS64.TRYWAIT P2, [R6+URZ+0x22850], R11 ;  /* 0x0228500b060075a7 */ /* 0x0004e2000804017f */
[----:B------:R-:W-:Y:S05]  /*32a0*/  @!P0 BRA `(.L_x_10770) ;  /* 0x0000000000048947 */ /* 0x000fea0003800000 */
[----:B------:R-:W-:Y:S01]  /*32b0*/  BPT.TRAP 0x1 ;  /* 0x000000040000795c */ /* 0x000fe20000300000 */
.L_x_10770:
[----:B---3--:R-:W-:Y:S05]  /*32c0*/  @P2 BRA `(.L_x_10771) ;  /* 0x0000000000082947 */ /* 0x008fea0003800000 */
[----:B------:R-:W3:Y:S02]  /*32d0*/  SYNCS.PHASECHK.TRANS64.TRYWAIT P2, [R6+URZ+0x22850], R11 ;  /* 0x0228500b060075a7 */ /* 0x000ee4000804017f */
[----:B---3--:R-:W-:Y:S05]  /*32e0*/  @!P2 BRA `(.L_x_10772) ;  /* 0x000000c400a0a947 */ /* 0x008fea0003800000 */
.L_x_10771:
[----:B------:R-:W-:Y:S01]  /*32f0*/  R2UR UR6, R7 ;  /* 0x00000000070672ca */ /* 0x000fe200000e0000 */
[----:B------:R4:W-:Y:S01]  /*3300*/  BAR.SYNC.DEFER_BLOCKING R8, 0x100 ;  /* 0x000400080000751d */ /* 0x0009e20000010000 */
[----:B------:R-:W-:Y:S01]  /*3310*/  UIADD3 UR23, UR50, -0x2, URZ ;  /* 0xfffffffe32177890 */ /* 0x000fe2000fffe03f */
[----:B0123--:R-:W-:-:S04]  /*3320*/  @!P1 VIADD R6, R6, 0x22860 ;  /* 0x0002286006069836 */ /* 0x00ffc80000000000 */
[----:B------:R-:W-:Y:S01]  /*3330*/  UMOV UR7, 0x40000040 ;  /* 0x4000004000077882 */ /* 0x000fe20000000000 */
[----:B------:R-:W-:-:S05]  /*3340*/  @!P1 PRMT R6, RZ, 0x654, R6 ;  /* 0x00000654ff069816 */ /* 0x000fca0000000006 */
        /* <DEDUP_REMOVED lines=49> */
[----:B----4-:R-:W-:Y:S05]  /*3660*/  @!P2 BRA `(.L_x_10773) ;  /* 0x0000002000f8a947 */ /* 0x010fea0003800000 */
[----:B------:R-:W-:Y:S01]  /*3670*/  IMAD.MOV.U32 R8, RZ, RZ, R5 ;  /* 0x000000ffff087224 */ /* 0x000fe200078e0005 */
[----:B------:R-:W-:Y:S01]  /*3680*/  ULDC UR24, c[0x0][0x988] ;  /* 0x0002620000187ab9 */ /* 0x000fe20000000800 */
[----:B------:R-:W-:-:S07]  /*3690*/  IMAD.MOV.U32 R7, RZ, RZ, R4 ;  /* 0x000000ffff077224 */ /* 0x000fce00078e0004 */
.L_x_10782:
[----:B------:R-:W-:-:S04]  /*36a0*/  UIADD3 UR37, UR37, 0x1, URZ ;  /* 0x0000000125257890 */ /* 0x000fc8000fffe03f */
[----:B------:R-:W-:-:S04]  /*36b0*/  UISETP.NE.AND UP0, UPT, UR37, 0x2, UPT ;  /* 0x000000022500788c */ /* 0x000fc8000bf05270 */
[----:B------:R-:W-:Y:S02]  /*36c0*/  USEL UR6, URZ, 0x1, UP0 ;  /* 0x000000013f067887 */ /* 0x000fe40008000000 */
[----:B------:R-:W-:Y:S02]  /*36d0*/  USEL UR37, UR37, URZ, UP0 ;  /* 0x0000003f25257287 */ /* 0x000fe40008000000 */
[----:B------:R-:W-:Y:S01]  /*36e0*/  ULOP3.LUT UR40, UR40, UR6, URZ, 0x3c, !UPT ;  /* 0x0000000628287292 */ /* 0x000fe2000f8e3c3f */
[----:B0-----:R-:W-:Y:S11]  /*36f0*/  @!P0 BRA `(.L_x_10774) ;  /* 0x0000000000048947 */ /* 0x001ff60003800000 */
[----:B------:R-:W-:Y:S01]  /*3700*/  BPT.TRAP 0x1 ;  /* 0x000000040000795c */ /* 0x000fe20000300000 */
.L_x_10774:
        /* <DEDUP_REMOVED lines=9> */
.L_x_10775:
[----:B-1----:R-:W-:Y:S05]  /*37a0*/  @P2 BRA `(.L_x_10776) ;  /* 0x0000000000082947 */ /* 0x002fea0003800000 */
[----:B------:R-:W1:Y:S02]  /*37b0*/  SYNCS.PHASECHK.TRANS64.TRYWAIT P2, [UR25+0x22830], R6 ;  /* 0x02283006ff0075a7 */ /* 0x000e640008040159 */
[----:B-1----:R-:W-:Y:S05]  /*37c0*/  @!P2 BRA `(.L_x_10777) ;  /* 0x000000c0007ca947 */ /* 0x002fea0003800000 */
.L_x_10776:
[----:B------:R-:W-:Y:S01]  /*37d0*/  UIMAD UR18, UR37, 0x300, UR20 ;  /* 0x00000300251278a4 */ /* 0x000fe2000f8e0214 */
[----:B------:R-:W-:Y:S01]  /*37e0*/  WARPGROUP.ARRIVE ;  /* 0x00000000000079c5 */ /* 0x000fe20000000000 */
[----:B------:R-:W-:Y:S01]  /*37f0*/  UMOV UR19, 0x40000040 ;  /* 0x4000004000137882 */ /* 0x000fe20000000000 */
[----:B------:R-:W-:Y:S01]  /*3800*/  UMOV UR7, 0x40000040 ;  /* 0x4000004000077882 */ /* 0x000fe20000000000 */
[----:B------:R-:W-:Y:S01]  /*3810*/  UIADD3 UR6, UR18, 0x2, URZ ;  /* 0x0000000212067890 */ /* 0x000fe2000fffe03f */
[----:B-1----:R-:W-:Y:S01]  /*3820*/  IMAD.MOV.U32 R5, RZ, RZ, -0x2 ;  /* 0xfffffffeff057424 */ /* 0x002fe200078e00ff */
        /* <DEDUP_REMOVED lines=8> */
[----:B------:R-:W-:-:S04]  /*38b0*/  USHF.L.U32 UR6, UR49, 0x7, URZ ;  /* 0x0000000731067899 */ /* 0x000fc8000800063f */
[----:B------:R-:W-:-:S04]  /*38c0*/  UIMAD UR6, UR23, -0x60, UR6 ;  /* 0xffffffa0170678a4 */ /* 0x000fc8000f8e0206 */
[----:B------:R-:W-:-:S04]  /*38d0*/  UIADD3 UR6, UR6, 0x1, UR41 ;  /* 0x0000000106067890 */ /* 0x000fc8000fffe029 */
[----:B------:R-:W-:-:S06]  /*38e0*/  UIADD3 UR6, UR6, -UR44, URZ ;  /* 0x8000002c06067290 */ /* 0x000fcc000fffe03f */
[----:B------:R-:W-:-:S04]  /*38f0*/  IMAD R4, R18, R5, UR6 ;  /* 0x0000000612047e24 */ /* 0x000fc8000f8e0205 */
[----:B------:R-:W-:-:S05]  /*3900*/  IMAD.IADD R5, R19, 0x1, R4 ;  /* 0x0000000113057824 */ /* 0x000fca00078e0204 */
[C---:B------:R-:W-:Y:S02]  /*3910*/  ISETP.GT.AND P2, PT, R5.reuse, RZ, PT ;  /* 0x000000ff0500720c */ /* 0x040fe40003f44270 */
[----:B------:R-:W-:Y:S01]  /*3920*/  ISETP.GT.AND P3, PT, R5, 0x1, PT ;  /* 0x000000010500780c */ /* 0x000fe20003f64270 */
        /* <DEDUP_REMOVED lines=80> */
[C---:B------:R-:W-:Y:S02]  /*3e30*/  ISETP.GT.AND P4, PT, R5.reuse, 0x1, PT ;  /* 0x000000010500780c */ /* 0x040fe40003f84270 */
[----:B------:R-:W-:Y:S01]  /*3e40*/  FSEL R11, R154, -INF , P3 ;  /* 0xff8000009a0b7808 */ /* 0x000fe20001800000 */
[----:B------:R-:W1:Y:S01]  /*3e50*/  SHFL.BFLY PT, R4, R9, 0x2, 0x1f ;  /* 0x0c401f0009047f89 */ /* 0x000e6200000e0000 */
[----:B------:R-:W-:Y:S02]  /*3e60*/  ISETP.GT.AND P3, PT, R5, 0x8, PT ;  /* 0x000000080500780c */ /* 0x000fe40003f64270 */
[----:B------:R-:W-:Y:S02]  /*3e70*/  FSEL R155, R155, -INF , P4 ;  /* 0xff8000009b9b7808 */ /* 0x000fe40002000000 */
[----:B------:R-:W-:-:S02]  /*3e80*/  FMNMX.FTZ R154, R11, R8, !PT ;  /* 0x000000080b9a7209 */ /* 0x000fc40007810000 */
        /* <DEDUP_REMOVED lines=10> */
[----:B------:R-:W-:Y:S02]  /*3f30*/  FSEL R166, R166, -INF , P3 ;  /* 0xff800000a6a67808 */ /* 0x000fe40001800000 */
[----:B------:R-:W-:Y:S01]  /*3f40*/  ISETP.GT.AND P3, PT, R5, 0x20, PT ;  /* 0x000000200500780c */ /* 0x000fe20003f64270 */
[----:B------:R-:W1:Y:S01]  /*3f50*/  SHFL.BFLY PT, R4, R13, 0x1, 0x1f ;  /* 0x0c201f000d047f89 */ /* 0x000e6200000e0000 */
        /* <DEDUP_REMOVED lines=9> */
[C---:B------:R-:W-:Y:S02]  /*3ff0*/  ISETP.GT.AND P4, PT, R5.reuse, 0x31, PT ;  /* 0x000000310500780c */ /* 0x040fe40003f84270 */
[----:B------:R-:W-:Y:S02]  /*4000*/  FSEL R178, R178, -INF , P3 ;  /* 0xff800000b2b27808 */ /* 0x000fe40001800000 */
[----:B------:R-:W-:Y:S02]  /*4010*/  ISETP.GT.AND P3, PT, R5, 0x38, PT ;  /* 0x000000380500780c */ /* 0x000fe40003f64270 */
[----:B-1----:R-:W-:-:S02]  /*4020*/  FMNMX.FTZ R4, R13, R4, !PT ;  /* 0x000000040d047209 */ /* 0x002fc40007810000 */
[----:B------:R-:W-:Y:S02]  /*4030*/  FMNMX.FTZ R13, R155, R154, !PT ;  /* 0x0000009a9b0d7209 */ /* 0x000fe40007810000 */
[C---:B------:R-:W-:Y:S01]  /*4040*/  FSETP.NEU.FTZ.AND P2, PT, R4.reuse, -INF , PT ;  /* 0xff8000000400780b */ /* 0x040fe20003f5d000 */
[----:B------:R-:W-:Y:S01]  /*4050*/  FMUL.FTZ R15, R4, UR10 ;  /* 0x0000000a040f7c20 */ /* 0x000fe20008410000 */
[----:B------:R-:W-:Y:S02]  /*4060*/  FMNMX.FTZ R154, R158, R13, !PT ;  /* 0x0000000d9e9a7209 */ /* 0x000fe40007810000 */
[----:B------:R-:W-:Y:S02]  /*4070*/  FSEL R179, R179, -INF , P4 ;  /* 0xff800000b3b37808 */ /* 0x000fe40002000000 */
[----:B------:R-:W-:Y:S02]  /*4080*/  FSEL R9, R15, RZ, P2 ;  /* 0x000000ff0f097208 */ /* 0x000fe40001000000 */
[----:B------:R-:W-:-:S02]  /*4090*/  FMNMX.FTZ R15, R159, R154, !PT ;  /* 0x0000009a9f0f7209 */ /* 0x000fc40007810000 */
        /* <DEDUP_REMOVED lines=31> */
[----:B------:R-:W-:Y:S01]  /*4290*/  FFMA.FTZ R196, R196, UR10, -R9 ;  /* 0x0000000ac4c47c23 */ /* 0x000fe20008010809 */
[----:B------:R-:W-:-:S02]  /*42a0*/  ISETP.GT.AND P4, PT, R5, 0x49, PT ;  /* 0x000000490500780c */ /* 0x000fc40003f84270 */
[----:B------:R-:W-:Y:S02]  /*42b0*/  FMNMX.FTZ R10, R178, R153, !PT ;  /* 0x00000099b20a7209 */ /* 0x000fe40007810000 */
[----:B------:R-:W-:Y:S01]  /*42c0*/  FSEL R190, R190, -INF , P3 ;  /* 0xff800000bebe7808 */ /* 0x000fe20001800000 */
[----:B------:R-:W-:Y:S01]  /*42d0*/  MUFU.EX2 R15, R15 ;  /* 0x0000000f000f7308 */ /* 0x000fe20000000800 */
[----:B------:R-:W-:Y:S02]  /*42e0*/  FMNMX.FTZ R153, R179, R10, !PT ;  /* 0x0000000ab3997209 */ /* 0x000fe40007810000 */
[----:B------:R-:W-:Y:S02]  /*42f0*/  ISETP.GT.AND P3, PT, R5, 0x50, PT ;  /* 0x000000500500780c */ /* 0x000fe40003f64270 */
[----:B------:R-:W-:Y:S01]  /*4300*/  FMNMX.FTZ R14, R182, R153, !PT ;  /* 0x00000099b60e7209 */ /* 0x000fe20007810000 */
[----:B------:R-:W-:Y:S01]  /*4310*/  FFMA.FTZ R153, R12, UR10, -R9 ;  /* 0x0000000a0c997c23 */ /* 0x000fe20008010809 */
[----:B------:R-:W-:Y:S01]  /*4320*/  FSEL R191, R191, -INF , P4 ;  /* 0xff800000bfbf7808 */ /* 0x000fe20002000000 */
[----:B------:R1:W-:Y:S01]  /*4330*/  MUFU.EX2 R10, R164 ;  /* 0x000000a4000a7308 */ /* 0x0003e20000000800 */
[----:B------:R-:W-:-:S02]  /*4340*/  FMNMX.FTZ R157, R183, R14, !PT ;  /* 0x0000000eb79d7209 */ /* 0x000fc40007810000 */
[----:B------:R-:W-:Y:S02]  /*4350*/  ISETP.GT.AND P4, PT, R5, 0x51, PT ;  /* 0x000000510500780c */ /* 0x000fe40003f84270 */
[----:B------:R-:W-:Y:S02]  /*4360*/  FMNMX.FTZ R12, R186, R157, !PT ;  /* 0x0000009dba0c7209 */ /* 0x000fe40007810000 */
[----:B------:R-:W-:Y:S01]  /*4370*/  FSEL R194, R194, -INF , P3 ;  /* 0xff800000c2c27808 */ /* 0x000fe20001800000 */
[----:B------:R-:W-:Y:S01]  /*4380*/  MUFU.EX2 R156, R156 ;  /* 0x0000009c009c7308 */ /* 0x000fe20000000800 */
[----:B------:R-:W-:Y:S01]  /*4390*/  FMNMX.FTZ R157, R187, R12, !PT ;  /* 0x0000000cbb9d7209 */ /* 0x000fe20007810000 */
[--C-:B-1----:R-:W-:Y:S01]  /*43a0*/  FFMA.FTZ R164, R176, UR10, -R9.reuse ;  /* 0x0000000ab0a47c23 */ /* 0x102fe20008010809 */
[----:B------:R-:W-:Y:S02]  /*43b0*/  ISETP.GT.AND P3, PT, R5, 0x58, PT ;  /* 0x000000580500780c */ /* 0x000fe40003f64270 */
        /* <DEDUP_REMOVED lines=11> */
[----:B------:R-:W-:Y:S01]  /*4470*/  FFMA.FTZ R173, R185, UR10, -R9 ;  /* 0x0000000ab9ad7c23 */ /* 0x000fe20008010809 */
[----:B------:R-:W-:Y:S01]  /*4480*/  FMNMX.FTZ R5, R195, R12, !PT ;  /* 0x0000000cc3057209 */ /* 0x000fe20007810000 */
[----:B------:R-:W-:Y:S01]  /*4490*/  MUFU.EX2 R153, R153 ;  /* 0x0000009900997308 */ /* 0x000fe20000000800 */
[----:B------:R-:W-:-:S02]  /*44a0*/  FSEL R199, R199, -INF , P4 ;  /* 0xff800000c7c77808 */ /* 0x000fc40002000000 */
[----:B------:R-:W-:-:S04]  /*44b0*/  FMNMX.FTZ R14, R198, R5, !PT ;  /* 0x00000005c60e7209 */ /* 0x000fc80007810000 */
[----:B------:R-:W-:Y:S01]  /*44c0*/  FMNMX.FTZ R5, R199, R14, !PT ;  /* 0x0000000ec7057209 */ /* 0x000fe20007810000 */
[----:B------:R-:W-:Y:S01]  /*44d0*/  FFMA.FTZ R14, R180, UR10, -R9 ;  /* 0x0000000ab40e7c23 */ /* 0x000fe20008010809 */
[----:B------:R-:W-:Y:S01]  /*44e0*/  FSEL R180, R4, RZ, P2 ;  /* 0x000000ff04b47208 */ /* 0x000fe20001000000 */
[----:B------:R1:W-:Y:S02]  /*44f0*/  MUFU.EX2 R12, R172 ;  /* 0x000000ac000c7308 */ /* 0x0003e40000000800 */
[----:B------:R-:W2:Y:S02]  /*4500*/  SHFL.BFLY PT, R20, R5, 0x2, 0x1f ;  /* 0x0c401f0005147f89 */ /* 0x000ea400000e0000 */
[----:B------:R-:W-:-:S04]  /*4510*/  FADD.FTZ R180, -R180, R7 ;  /* 0x00000007b4b47221 */ /* 0x000fc80000010100 */
[----:B------:R-:W-:Y:S01]  /*4520*/  FMUL.FTZ R185, R180, UR10 ;  /* 0x0000000ab4b97c20 */ /* 0x000fe20008410000 */
[----:B-1----:R-:W-:Y:S01]  /*4530*/  FFMA.FTZ R172, R192, UR10, -R9 ;  /* 0x0000000ac0ac7c23 */ /* 0x002fe20008010809 */
[----:B------:R-:W-:Y:S08]  /*4540*/  MUFU.EX2 R160, R160 ;  /* 0x000000a000a07308 */ /* 0x000ff00000000800 */
[----:B------:R-:W1:Y:S01]  /*4550*/  MUFU.EX2 R185, R185 ;  /* 0x000000b900b97308 */ /* 0x000e620000000800 */
[----:B--2---:R-:W-:-:S07]  /*4560*/  FMNMX.FTZ R176, R5, R20, !PT ;  /* 0x0000001405b07209 */ /* 0x004fce0007810000 */
[----:B------:R-:W2:Y:S01]  /*4570*/  MUFU.EX2 R157, R157 ;  /* 0x0000009d009d7308 */ /* 0x000ea20000000800 */
[--C-:B------:R-:W-:Y:S01]  /*4580*/  FFMA.FTZ R20, R188, UR10, -R9.reuse ;  /* 0x0000000abc147c23 */ /* 0x100fe20008010809 */
[----:B------:R-:W-:Y:S01]  /*4590*/  FFMA.FTZ R9, R197, UR10, -R9 ;  /* 0x0000000ac5097c23 */ /* 0x000fe20008010809 */
[----:B------:R-:W3:Y:S05]  /*45a0*/  SHFL.BFLY PT, R5, R176, 0x1, 0x1f ;  /* 0x0c201f00b0057f89 */ /* 0x000eea00000e0000 */
[----:B------:R-:W4:Y:S01]  /*45b0*/  MUFU.EX2 R161, R161 ;  /* 0x000000a100a17308 */ /* 0x000f220000000800 */
[-C--:B-1----:R-:W-:Y:S01]  /*45c0*/  FMUL.FTZ R24, R24, R185.reuse ;  /* 0x000000b918187220 */ /* 0x082fe20000410000 */
        /* <DEDUP_REMOVED lines=17> */
[----:B------:R-:W-:Y:S01]  /*46e0*/  FMUL.FTZ R56, R56, R185 ;  /* 0x000000b938387220 */ /* 0x000fe20000410000 */
[----:B---3--:R-:W-:Y:S01]  /*46f0*/  FMNMX.FTZ R5, R176, R5, !PT ;  /* 0x00000005b0057209 */ /* 0x008fe20007810000 */
[-C--:B------:R-:W-:Y:S01]  /*4700*/  FMUL.FTZ R57, R57, R185.reuse ;  /* 0x000000b939397220 */ /* 0x080fe20000410000 */
        /* <DEDUP_REMOVED lines=12> */
[----:B------:R-:W0:Y:S01]  /*47d0*/  MUFU.EX2 R169, R169 ;  /* 0x000000a900a97308 */ /* 0x000e220000000800 */
[--C-:B------:R-:W-:Y:S01]  /*47e0*/  FFMA.FTZ R180, R155, UR10, -R192.reuse ;  /* 0x0000000a9bb47c23 */ /* 0x100fe200080108c0 */
[----:B------:R-:W-:Y:S01]  /*47f0*/  FFMA.FTZ R155, R158, UR10, -R192 ;  /* 0x0000000a9e9b7c23 */ /* 0x000fe200080108c0 */
[----:B------:R-:W-:Y:S01]  /*4800*/  FFMA.FTZ R158, R185, R3, R152 ;  /* 0x00000003b99e7223 */ /* 0x000fe20000010098 */
[--C-:B------:R-:W-:Y:S01]  /*4810*/  FFMA.FTZ R206, R175, UR10, -R192.reuse ;  /* 0x0000000aafce7c23 */ /* 0x100fe200080108c0 */
[--C-:B------:R-:W-:Y:S01]  /*4820*/  FFMA.FTZ R175, R178, UR10, -R192.reuse ;  /* 0x0000000ab2af7c23 */ /* 0x100fe200080108c0 */
[----:B------:R-:W-:Y:S01]  /*4830*/  FFMA.FTZ R178, R179, UR10, -R192 ;  /* 0x0000000ab3b27c23 */ /* 0x000fe200080108c0 */
[----:B------:R-:W-:Y:S01]  /*4840*/  FADD.FTZ R3, R13, R158 ;  /* 0x0000009e0d037221 */ /* 0x000fe20000010000 */
[----:B------:R-:W0:Y:S01]  /*4850*/  MUFU.EX2 R168, R168 ;  /* 0x000000a800a87308 */ /* 0x000e220000000800 */
[--C-:B------:R-:W-:Y:S01]  /*4860*/  FFMA.FTZ R179, R182, UR10, -R192.reuse ;  /* 0x0000000ab6b37c23 */ /* 0x100fe200080108c0 */
[--C-:B------:R-:W-:Y:S01]  /*4870*/  FFMA.FTZ R182, R183, UR10, -R192.reuse ;  /* 0x0000000ab7b67c23 */ /* 0x100fe200080108c0 */
[----:B------:R-:W-:Y:S01]  /*4880*/  FADD.FTZ R158, R154, R3 ;  /* 0x000000039a9e7221 */ /* 0x000fe20000010000 */
[--C-:B------:R-:W-:Y:S01]  /*4890*/  FFMA.FTZ R183, R186, UR10, -R192.reuse ;  /* 0x0000000abab77c23 */ /* 0x100fe200080108c0 */
[----:B------:R-:W-:Y:S01]  /*48a0*/  FFMA.FTZ R186, R187, UR10, -R192 ;  /* 0x0000000abbba7c23 */ /* 0x000fe200080108c0 */
[----:B------:R-:W-:-:S02]  /*48b0*/  IMAD.U32 R187, RZ, RZ, UR25 ;  /* 0x00000019ffbb7e24 */ /* 0x000fc4000f8e00ff */
[----:B------:R-:W-:Y:S01]  /*48c0*/  FADD.FTZ R3, R15, R158 ;  /* 0x0000009e0f037221 */ /* 0x000fe20000010000 */
[----:B------:R-:W0:Y:S01]  /*48d0*/  MUFU.EX2 R173, R173 ;  /* 0x000000ad00ad7308 */ /* 0x000e220000000800 */
        /* <DEDUP_REMOVED lines=19> */
[----:B------:R-:W-:Y:S01]  /*4a10*/  FFMA.FTZ R199, R199, UR10, -R192 ;  /* 0x0000000ac7c77c23 */ /* 0x000fe200080108c0 */
[C---:B--2---:R-:W-:Y:S01]  /*4a20*/  F2FP.F16.F32.PACK_AB R160, R157.reuse, R160 ;  /* 0x000000a09da0723e */ /* 0x044fe200000000ff */
[-C--:B------:R-:W-:Y:S01]  /*4a30*/  FMUL.FTZ R72, R72, R185.reuse ;  /* 0x000000b948487220 */ /* 0x080fe20000410000 */
[----:B------:R-:W-:Y:S01]  /*4a40*/  FADD.FTZ R3, R157, R158 ;  /* 0x0000009e9d037221 */ /* 0x000fe20000010000 */
[----:B------:R2:W-:Y:S01]  /*4a50*/  MUFU.EX2 R7, R9 ;  /* 0x0000000900077308 */ /* 0x0005e20000000800 */
[----:B----4-:R-:W-:Y:S01]  /*4a60*/  F2FP.F16.F32.PACK_AB R162, R161, R12 ;  /* 0x0000000ca1a2723e */ /* 0x010fe200000000ff */
[-C--:B------:R-:W-:Y:S01]  /*4a70*/  FMUL.FTZ R73, R73, R185.reuse ;  /* 0x000000b949497220 */ /* 0x080fe20000410000 */
[----:B------:R-:W-:Y:S01]  /*4a80*/  FADD.FTZ R158, R12, R3 ;  /* 0x000000030c9e7221 */ /* 0x000fe20000010000 */
[----:B------:R-:W-:Y:S01]  /*4a90*/  F2FP.F16.F32.PACK_AB R152, R13, R152 ;  /* 0x000000980d98723e */ /* 0x000fe200000000ff */
[-C--:B------:R-:W-:Y:S01]  /*4aa0*/  FMUL.FTZ R76, R76, R185.reuse ;  /* 0x000000b94c4c7220 */ /* 0x080fe20000410000 */
[----:B------:R-:W-:Y:S01]  /*4ab0*/  F2FP.F16.F32.PACK_AB R154, R15, R154 ;  /* 0x0000009a0f9a723e */ /* 0x000fe200000000ff */
[----:B------:R-:W-:Y:S01]  /*4ac0*/  FADD.FTZ R3, R161, R158 ;  /* 0x0000009ea1037221 */ /* 0x000fe20000010000 */
[----:B------:R-:W-:Y:S01]  /*4ad0*/  MUFU.EX2 R172, R172 ;  /* 0x000000ac00ac7308 */ /* 0x000fe20000000800 */
[----:B--2---:R-:W-:Y:S01]  /*4ae0*/  IADD3 R9, -R22, 0xb, RZ ;  /* 0x0000000b16097810 */ /* 0x004fe20007ffe1ff */
[-C--:B------:R-:W-:Y:S01]  /*4af0*/  FMUL.FTZ R77, R77, R185.reuse ;  /* 0x000000b94d4d7220 */ /* 0x080fe20000410000 */
[----:B-1----:R-:W-:Y:S01]  /*4b00*/  FADD.FTZ R158, R164, R3 ;  /* 0x00000003a49e7221 */ /* 0x002fe20000010000 */
[----:B-----5:R-:W-:Y:S01]  /*4b10*/  F2FP.F16.F32.PACK_AB R164, R165, R164 ;  /* 0x000000a4a5a4723e */ /* 0x020fe200000000ff */
[-C--:B------:R-:W-:Y:S01]  /*4b20*/  FMUL.FTZ R80, R80, R185.reuse ;  /* 0x000000b950507220 */ /* 0x080fe20000410000 */
[----:B------:R-:W-:Y:S01]  /*4b30*/  F2FP.F16.F32.PACK_AB R156, R21, R156 ;  /* 0x0000009c159c723e */ /* 0x000fe200000000ff */
[----:B------:R-:W-:Y:S01]  /*4b40*/  FADD.FTZ R3, R165, R158 ;  /* 0x0000009ea5037221 */ /* 0x000fe20000010000 */
[----:B------:R-:W-:Y:S01]  /*4b50*/  MUFU.EX2 R181, R181 ;  /* 0x000000b500b57308 */ /* 0x000fe20000000800 */
[-C--:B------:R-:W-:Y:S01]  /*4b60*/  FMUL.FTZ R81, R81, R185.reuse ;  /* 0x000000b951517220 */ /* 0x080fe20000410000 */
[----:B------:R-:W-:Y:S01]  /*4b70*/  FMUL.FTZ R84, R84, R185 ;  /* 0x000000b954547220 */ /* 0x000fe20000410000 */
[----:B---3--:R-:W-:Y:S01]  /*4b80*/  FADD.FTZ R158, R14, R3 ;  /* 0x000000030e9e7221 */ /* 0x008fe20000010000 */
[----:B------:R-:W-:-:S02]  /*4b90*/  @!P1 VIADD R3, R187, 0x22840 ;  /* 0x00022840bb039836 */ /* 0x000fc40000000000 */
[-C--:B------:R-:W-:Y:S01]  /*4ba0*/  FMUL.FTZ R85, R85, R185.reuse ;  /* 0x000000b955557220 */ /* 0x080fe20000410000 */
[-C--:B------:R-:W-:Y:S01]  /*4bb0*/  FMUL.FTZ R88, R88, R185.reuse ;  /* 0x000000b958587220 */ /* 0x080fe20000410000 */
[----:B0-----:R-:W-:Y:S01]  /*4bc0*/  FADD.FTZ R197, R169, R158 ;  /* 0x0000009ea9c57221 */ /* 0x001fe20000010000 */
[----:B------:R0:W1:Y:S01]  /*4bd0*/  MUFU.EX2 R176, R196 ;  /* 0x000000c400b07308 */ /* 0x0000620000000800 */
[----:B------:R-:W-:Y:S01]  /*4be0*/  @!P1 PRMT R3, RZ, 0x654, R3 ;  /* 0x00000654ff039816 */ /* 0x000fe20000000003 */
[----:B------:R2:W-:Y:S06]  /*4bf0*/  BAR.ARV R9, 0x100 ;  /* 0x000400090000751d */ /* 0x0005ec0000002000 */
[----:B------:R-:W-:Y:S01]  /*4c00*/  FADD.FTZ R158, R168, R197 ;  /* 0x000000c5a89e7221 */ /* 0x000fe20000010000 */
[----:B------:R3:W-:Y:S01]  /*4c10*/  @!P1 SYNCS.ARRIVE.TRANS64.RED.A1T0 RZ, [R3+URZ], RZ ;  /* 0x000000ff03ff99a7 */ /* 0x0007e2000810043f */
[--C-:B0-----:R-:W-:Y:S01]  /*4c20*/  FFMA.FTZ R196, R167, UR10, -R192.reuse ;  /* 0x0000000aa7c47c23 */ /* 0x101fe200080108c0 */
[----:B------:R-:W-:Y:S01]  /*4c30*/  FFMA.FTZ R167, R170, UR10, -R192 ;  /* 0x0000000aaaa77c23 */ /* 0x000fe200080108c0 */
[----:B------:R-:W-:Y:S01]  /*4c40*/  FMUL.FTZ R192, R193, UR10 ;  /* 0x0000000ac1c07c20 */ /* 0x000fe20008410000 */
[----:B------:R-:W-:Y:S01]  /*4c50*/  MUFU.EX2 R11, R11 ;  /* 0x0000000b000b7308 */ /* 0x000fe20000000800 */
[----:B------:R-:W-:Y:S01]  /*4c60*/  F2FP.F16.F32.PACK_AB R168, R173, R168 ;  /* 0x000000a8ada8723e */ /* 0x000fe200000000ff */
[-C--:B------:R-:W-:Y:S01]  /*4c70*/  FMUL.FTZ R89, R89, R185.reuse ;  /* 0x000000b959597220 */ /* 0x080fe20000410000 */
[----:B------:R-:W-:Y:S01]  /*4c80*/  F2FP.F16.F32.PACK_AB R170, R177, R20 ;  /* 0x00000014b1aa723e */ /* 0x000fe200000000ff */
[----:B---3--:R-:W-:Y:S01]  /*4c90*/  FADD.FTZ R3, R173, R158 ;  /* 0x0000009ead037221 */ /* 0x008fe20000010000 */
[----:B-1----:R-:W-:Y:S01]  /*4ca0*/  F2FP.F16.F32.PACK_AB R174, R7, R176 ;  /* 0x000000b007ae723e */ /* 0x002fe200000000ff */
[-C--:B------:R-:W-:Y:S01]  /*4cb0*/  FMUL.FTZ R92, R92, R185.reuse ;  /* 0x000000b95c5c7220 */ /* 0x080fe20000410000 */
[-C--:B------:R-:W-:Y:S01]  /*4cc0*/  FMUL.FTZ R93, R93, R185.reuse ;  /* 0x000000b95d5d7220 */ /* 0x080fe20000410000 */
[----:B------:R-:W-:Y:S01]  /*4cd0*/  FADD.FTZ R158, R20, R3 ;  /* 0x00000003149e7221 */ /* 0x000fe20000010000 */
[----:B------:R-:W0:Y:S01]  /*4ce0*/  MUFU.EX2 R192, R192 ;  /* 0x000000c000c07308 */ /* 0x000e220000000800 */
[-C--:B------:R-:W-:Y:S01]  /*4cf0*/  FMUL.FTZ R96, R96, R185.reuse ;  /* 0x000000b960607220 */ /* 0x080fe20000410000 */
[-C--:B------:R-:W-:Y:S01]  /*4d00*/  FMUL.FTZ R97, R97, R185.reuse ;  /* 0x000000b961617220 */ /* 0x080fe20000410000 */
[----:B------:R-:W-:Y:S01]  /*4d10*/  FADD.FTZ R3, R177, R158 ;  /* 0x0000009eb1037221 */ /* 0x000fe20000010000 */
[----:B------:R-:W-:Y:S01]  /*4d20*/  F2FP.F16.F32.PACK_AB R158, R153, R10 ;  /* 0x0000000a999e723e */ /* 0x000fe200000000ff */
[-C--:B------:R-:W-:Y:S01]  /*4d30*/  FMUL.FTZ R100, R100, R185.reuse ;  /* 0x000000b964647220 */ /* 0x080fe20000410000 */
[-C--:B------:R-:W-:Y:S01]  /*4d40*/  FMUL.FTZ R101, R101, R185.reuse ;  /* 0x000000b965657220 */ /* 0x080fe20000410000 */
[----:B------:R-:W-:Y:S01]  /*4d50*/  FADD.FTZ R166, R172, R3 ;  /* 0x00000003aca67221 */ /* 0x000fe20000010000 */
[----:B------:R-:W1:Y:S01]  /*4d60*/  MUFU.EX2 R180, R180 ;  /* 0x000000b400b47308 */ /* 0x000e620000000800 */
[C---:B------:R-:W-:Y:S01]  /*4d70*/  F2FP.F16.F32.PACK_AB R172, R181.reuse, R172 ;  /* 0x000000acb5ac723e */ /* 0x040fe200000000ff */
[-C--:B------:R-:W-:Y:S01]  /*4d80*/  FMUL.FTZ R104, R104, R185.reuse ;  /* 0x000000b968687220 */ /* 0x080fe20000410000 */
[----:B------:R-:W-:Y:S01]  /*4d90*/  FADD.FTZ R3, R181, R166 ;  /* 0x000000a6b5037221 */ /* 0x000fe20000010000 */
[----:B------:R-:W-:Y:S01]  /*4da0*/  F2FP.F16.F32.PACK_AB R166, R169, R14 ;  /* 0x0000000ea9a6723e */ /* 0x000fe200000000ff */
[-C--:B------:R-:W-:Y:S01]  /*4db0*/  FMUL.FTZ R105, R105, R185.reuse ;  /* 0x000000b969697220 */ /* 0x080fe20000410000 */
[-C--:B------:R-:W-:Y:S01]  /*4dc0*/  FMUL.FTZ R108, R108, R185.reuse ;  /* 0x000000b96c6c7220 */ /* 0x080fe20000410000 */
[----:B------:R-:W-:Y:S01]  /*4dd0*/  FADD.FTZ R10, R176, R3 ;  /* 0x00000003b00a7221 */ /* 0x000fe20000010000 */
[----:B------:R-:W3:Y:S01]  /*4de0*/  MUFU.EX2 R155, R155 ;  /* 0x0000009b009b7308 */ /* 0x000ee20000000800 */
[-C--:B------:R-:W-:Y:S01]  /*4df0*/  FMUL.FTZ R109, R109, R185.reuse ;  /* 0x000000b96d6d7220 */ /* 0x080fe20000410000 */
[-C--:B------:R-:W-:Y:S01]  /*4e00*/  FMUL.FTZ R112, R112, R185.reuse ;  /* 0x000000b970707220 */ /* 0x080fe20000410000 */
[----:B------:R-:W-:Y:S01]  /*4e10*/  FADD.FTZ R3, R7, R10 ;  /* 0x0000000a07037221 */ /* 0x000fe20000010000 */
[----:B0-----:R-:W-:Y:S01]  /*4e20*/  FFMA.FTZ R7, R192, R0, R11 ;  /* 0x00000000c0077223 */ /* 0x001fe2000001000b */
        /* <DEDUP_REMOVED lines=24> */
[----:B------:R-:W-:Y:S01]  /*4fb0*/  FMUL.FTZ R149, R149, R185 ;  /* 0x000000b995957220 */ /* 0x000fe20000410000 */
[----:B------:R-:W-:Y:S01]  /*4fc0*/  F2FP.F16.F32.PACK_AB R153, R180, R11 ;  /* 0x0000000bb499723e */ /* 0x000fe200000000ff */
[-C--:B------:R-:W-:Y:S01]  /*4fd0*/  FMUL.FTZ R26, R26, R192.reuse ;  /* 0x000000c01a1a7220 */ /* 0x080fe20000410000 */
        /* <DEDUP_REMOVED lines=93> */
[----:B------:R-:W-:-:S03]  /*55b0*/  FMUL.FTZ R151, R151, R192 ;  /* 0x000000c097977220 */ /* 0x000fc60000410000 */
[----:B------:R-:W0:Y:S01]  /*55c0*/  MUFU.EX2 R189, R189 ;  /* 0x000000bd00bd7308 */ /* 0x000e220000000800 */
[----:B-1----:R-:W-:-:S07]  /*55d0*/  FADD.FTZ R7, R183, R0 ;  /* 0x00000000b7077221 */ /* 0x002fce0000010000 */
[----:B------:R-:W1:Y:S01]  /*55e0*/  MUFU.EX2 R190, R190 ;  /* 0x000000be00be7308 */ /* 0x000e620000000800 */
[C---:B---3--:R-:W-:Y:S01]  /*55f0*/  FADD.FTZ R0, R186.reuse, R7 ;  /* 0x00000007ba007221 */ /* 0x048fe20000010000 */
[----:B------:R-:W-:-:S06]  /*5600*/  F2FP.F16.F32.PACK_AB R169, R186, R183 ;  /* 0x000000b7baa9723e */ /* 0x000fcc00000000ff */
[----:B------:R-:W3:Y:S01]  /*5610*/  MUFU.EX2 R191, R191 ;  /* 0x000000bf00bf7308 */ /* 0x000ee20000000800 */
[----:B0-----:R-:W-:-:S07]  /*5620*/  FADD.FTZ R7, R189, R0 ;  /* 0x00000000bd077221 */ /* 0x001fce0000010000 */
[----:B------:R-:W0:Y:S01]  /*5630*/  MUFU.EX2 R8, R195 ;  /* 0x000000c300087308 */ /* 0x000e220000000800 */
[C---:B-1----:R-:W-:Y:S01]  /*5640*/  FADD.FTZ R0, R190.reuse, R7 ;  /* 0x00000007be007221 */ /* 0x042fe20000010000 */
[----:B------:R-:W-:-:S06]  /*5650*/  F2FP.F16.F32.PACK_AB R171, R190, R189 ;  /* 0x000000bdbeab723e */ /* 0x000fcc00000000ff */
[----:B------:R-:W1:Y:S01]  /*5660*/  MUFU.EX2 R198, R198 ;  /* 0x000000c600c67308 */ /* 0x000e620000000800 */
[----:B---3--:R-:W-:-:S07]  /*5670*/  FADD.FTZ R7, R191, R0 ;  /* 0x00000000bf077221 */ /* 0x008fce0000010000 */
[----:B------:R-:W3:Y:S01]  /*5680*/  MUFU.EX2 R199, R199 ;  /* 0x000000c700c77308 */ /* 0x000ee20000000800 */
[C---:B0-----:R-:W-:Y:S01]  /*5690*/  FADD.FTZ R7, R8.reuse, R7 ;  /* 0x0000000708077221 */ /* 0x041fe20000010000 */
[----:B------:R-:W-:-:S03]  /*56a0*/  F2FP.F16.F32.PACK_AB R173, R8, R191 ;  /* 0x000000bf08ad723e */ /* 0x000fc600000000ff */
[----:B-1----:R-:W-:-:S04]  /*56b0*/  FADD.FTZ R0, R198, R7 ;  /* 0x00000007c6007221 */ /* 0x002fc80000010000 */
[C---:B---3--:R-:W-:Y:S01]  /*56c0*/  FADD.FTZ R0, R199.reuse, R0 ;  /* 0x00000000c7007221 */ /* 0x048fe20000010000 */
[----:B------:R-:W-:Y:S01]  /*56d0*/  F2FP.F16.F32.PACK_AB R175, R199, R198 ;  /* 0x000000c6c7af723e */ /* 0x000fe200000000ff */
[----:B--2---:R-:W-:Y:S06]  /*56e0*/  @!P0 BRA `(.L_x_10778) ;  /* 0x0000000000048947 */ /* 0x004fec0003800000 */
[----:B------:R-:W-:Y:S01]  /*56f0*/  BPT.TRAP 0x1 ;  /* 0x000000040000795c */ /* 0x000fe20000300000 */
.L_x_10778:
[----:B------:R0:W1:Y:S01]  /*5700*/  SYNCS.PHASECHK.TRANS64.TRYWAIT P2, [UR25+0x22850], R6 ;  /* 0x02285006ff0075a7 */ /* 0x0000620008040159 */
[----:B------:R-:W-:Y:S05]  /*5710*/  @!P0 BRA `(.L_x_10779) ;  /* 0x0000000000048947 */ /* 0x000fea0003800000 */
[----:B------:R-:W-:Y:S01]  /*5720*/  BPT.TRAP 0x1 ;  /* 0x000000040000795c */ /* 0x000fe20000300000 */
.L_x_10779:
[----:B-1----:R-:W-:Y:S05]  /*5730*/  @P2 BRA `(.L_x_10780) ;  /* 0x0000000000082947 */ /* 0x002fea0003800000 */
[----:B------:R-:W1:Y:S02]  /*5740*/  SYNCS.PHASECHK.TRANS64.TRYWAIT P2, [UR25+0x22850], R6 ;  /* 0x02285006ff0075a7 */ /* 0x000e640008040159 */
[----:B-1----:R-:W-:Y:S05]  /*5750*/  @!P2 BRA `(.L_x_10781) ;  /* 0x000000a000b0a947 */ /* 0x002fea0003800000 */
.L_x_10780:
[----:B01----:R-:W-:Y:S01]  /*5760*/  VIADD R6, R22, 0x8 ;  /* 0x0000000816067836 */ /* 0x003fe20000000000 */
[----:B------:R-:W-:Y:S01]  /*5770*/  UIMAD UR11, UR37, 0xc00, UR21 ;  /* 0x00000c00250b78a4 */ /* 0x000fe2000f8e0215 */
[----:B------:R-:W-:Y:S01]  /*5780*/  @!P1 VIADD R187, R187, 0x22860 ;  /* 0x00022860bbbb9836 */ /* 0x000fe20000000000 */
[----:B------:R-:W-:Y:S01]  /*5790*/  UMOV UR7, 0x40000040 ;  /* 0x4000004000077882 */ /* 0x000fe20000000000 */
[----:B------:R-:W-:Y:S01]  /*57a0*/  UISETP.GT.AND UP0, UPT, UR23, UR22, UPT ;  /* 0x000000161700728c */ /* 0x000fe2000bf04270 */
[----:B------:R0:W-:Y:S01]  /*57b0*/  BAR.SYNC.DEFER_BLOCKING R6, 0x100 ;  /* 0x000400060000751d */ /* 0x0001e20000010000 */
[----:B------:R-:W-:Y:S01]  /*57c0*/  UIADD3 UR23, UR23, -0x1, URZ ;  /* 0xffffffff17177890 */ /* 0x000fe2000fffe03f */
[----:B------:R-:W-:Y:S01]  /*57d0*/  @!P1 PRMT R187, RZ, 0x654, R187 ;  /* 0x00000654ffbb9816 */ /* 0x000fe200000000bb */
[----:B------:R-:W-:Y:S02]  /*57e0*/  IMAD.MOV.U32 R8, RZ, RZ, R5 ;  /* 0x000000ffff087224 */ /* 0x000fe400078e0005 */
[----:B------:R-:W-:Y:S01]  /*57f0*/  PLOP3.LUT P2, PT, PT, PT, UP0, 0x80, 0x0 ;  /* 0x000000000000781c */ /* 0x000fe20003f4f008 */
[----:B------:R-:W-:Y:S01]  /*5800*/  UMOV UR6, UR11 ;  /* 0x0000000b00067c82 */ /* 0x000fe20008000000 */
[----:B------:R-:W-:Y:S01]  /*5810*/  IMAD.MOV.U32 R7, RZ, RZ, R4 ;  /* 0x000000ffff077224 */ /* 0x000fe200078e0004 */
        /* <DEDUP_REMOVED lines=35> */
.L_x_10773:
[----:B------:R-:W-:-:S13]  /*5a50*/  ISETP.LE.AND P2, PT, RZ, UR23, PT ;  /* 0x00000017ff007c0c */ /* 0x000fda000bf43270 */
[----:B------:R-:W-:Y:S05]  /*5a60*/  @!P2 BRA `(.L_x_10783) ;  /* 0x0000001c003ca947 */ /* 0x000fea0003800000 */
[----:B------:R-:W-:Y:S01]  /*5a70*/  IMAD.MOV.U32 R203, RZ, RZ, R5 ;  /* 0x000000ffffcb7224 */ /* 0x000fe200078e0005 */
[----:B------:R-:W-:Y:S01]  /*5a80*/  ULDC UR22, c[0x0][0x988] ;  /* 0x0002620000167ab9 */ /* 0x000fe20000000800 */
[----:B------:R-:W-:-:S07]  /*5a90*/  IMAD.MOV.U32 R7, RZ, RZ, R4 ;  /* 0x000000ffff077224 */ /* 0x000fce00078e0004 */
.L_x_10792:
[----:B------:R-:W-:-:S04]  /*5aa0*/  UIADD3 UR37, UR37, 0x1, URZ ;  /* 0x0000000125257890 */ /* 0x000fc8000fffe03f */
[----:B------:R-:W-:-:S04]  /*5ab0*/  UISETP.NE.AND UP0, UPT, UR37, 0x2, UPT ;  /* 0x000000022500788c */ /* 0x000fc8000bf05270 */
[----:B------:R-:W-:Y:S02]  /*5ac0*/  USEL UR6, URZ, 0x1, UP0 ;  /* 0x000000013f067887 */ /* 0x000fe40008000000 */
[----:B------:R-:W-:Y:S02]  /*5ad0*/  USEL UR37, UR37, URZ, UP0 ;  /* 0x0000003f25257287 */ /* 0x000fe40008000000 */
[----:B------:R-:W-:Y:S01]  /*5ae0*/  ULOP3.LUT UR40, UR40, UR6, URZ, 0x3c, !UPT ;  /* 0x0000000628287292 */ /* 0x000fe2000f8e3c3f */
[----:B-1----:R-:W-:Y:S11]  /*5af0*/  @!P0 BRA `(.L_x_10784) ;  /* 0x0000000000048947 */ /* 0x002ff60003800000 */
[----:B------:R-:W-:Y:S01]  /*5b00*/  BPT.TRAP 0x1 ;  /* 0x000000040000795c */ /* 0x000fe20000300000 */
.L_x_10784:
[----:B------:R-:W1:Y:S01]  /*5b10*/  S2UR UR7, SR_CgaCtaId ;  /* 0x00000000000779c3 */ /* 0x000e620000008800 */
[----:B------:R-:W-:Y:S01]  /*5b20*/  UMOV UR6, 0x400 ;  /* 0x0000040000067882 */ /* 0x000fe20000000000 */
[----:B0-----:R-:W-:-:S05]  /*5b30*/  IMAD.U32 R6, RZ, RZ, UR40 ;  /* 0x00000028ff067e24 */ /* 0x001fca000f8e00ff */
[----:B------:R-:W-:Y:S01]  /*5b40*/  SHF.L.U32 R6, R6, 0x1f, RZ ;  /* 0x0000001f06067819 */ /* 0x000fe200000006ff */
[----:B-1----:R-:W-:-:S04]  /*5b50*/  ULEA UR6, UR7, UR6, 0x18 ;  /* 0x0000000607067291 */ /* 0x002fc8000f8ec03f */
[----:B------:R-:W-:-:S09]  /*5b60*/  ULEA UR24, UR37, UR6, 0x3 ;  /* 0x0000000625187291 */ /* 0x000fd2000f8e183f */
[----:B------:R0:W1:Y:S01]  /*5b70*/  SYNCS.PHASECHK.TRANS64.TRYWAIT P2, [UR24+0x22830], R6 ;  /* 0x02283006ff0075a7 */ /* 0x0000620008040158 */
[----:B------:R-:W-:Y:S05]  /*5b80*/  @!P0 BRA `(.L_x_10785) ;  /* 0x0000000000048947 */ /* 0x000fea0003800000 */
[----:B------:R-:W-:Y:S01]  /*5b90*/  BPT.TRAP 0x1 ;  /* 0x000000040000795c */ /* 0x000fe20000300000 */
.L_x_10785:
[----:B-1----:R-:W-:Y:S05]  /*5ba0*/  @P2 BRA `(.L_x_10786) ;  /* 0x0000000000082947 */ /* 0x002fea0003800000 */
[----:B------:R-:W1:Y:S02]  /*5bb0*/  SYNCS.PHASECHK.TRANS64.TRYWAIT P2, [UR24+0x22830], R6 ;  /* 0x02283006ff0075a7 */ /* 0x000e640008040158 */
[----:B-1----:R-:W-:Y:S05]  /*5bc0*/  @!P2 BRA `(.L_x_10787) ;  /* 0x0000009c00a8a947 */ /* 0x002fea0003800000 */
.L_x_10786:
        /* <DEDUP_REMOVED lines=21> */
[----:B------:R-:W-:Y:S02]  /*5d20*/  FMNMX.FTZ R4, R152, R7, !PT ;  /* 0x0000000798047209 */ /* 0x000fe40007810000 */
[----:B------:R-:W-:Y:S02]  /*5d30*/  FMNMX.FTZ R10, R154, R203, !PT ;  /* 0x000000cb9a0a7209 */ /* 0x000fe40007810000 */
        /* <DEDUP_REMOVED lines=60> */
[--C-:B-1----:R-:W-:Y:S01]  /*6100*/  FFMA.FTZ R161, R172, UR10, -R9.reuse ;  /* 0x0000000aaca17c23 */ /* 0x102fe20008010809 */
[--C-:B------:R-:W-:Y:S01]  /*6110*/  FFMA.FTZ R168, R184, UR10, -R9.reuse ;  /* 0x0000000ab8a87c23 */ /* 0x100fe20008010809 */
[--C-:B------:R-:W-:Y:S01]  /*6120*/  FFMA.FTZ R165, R185, UR10, -R9.reuse ;  /* 0x0000000ab9a57c23 */ /* 0x100fe20008010809 */
[----:B------:R-:W-:Y:S01]  /*6130*/  FMNMX.FTZ R14, R186, R5, !PT ;  /* 0x00000005ba0e7209 */ /* 0x000fe20007810000 */
[--C-:B------:R-:W-:Y:S01]  /*6140*/  FFMA.FTZ R169, R188, UR10, -R9.reuse ;  /* 0x0000000abca97c23 */ /* 0x100fe20008010809 */
[--C-:B------:R-:W-:Y:S01]  /*6150*/  FFMA.FTZ R173, R192, UR10, -R9.reuse ;  /* 0x0000000ac0ad7c23 */ /* 0x100fe20008010809 */
[--C-:B------:R-:W-:Y:S01]  /*6160*/  FFMA.FTZ R196, R196, UR10, -R9.reuse ;  /* 0x0000000ac4c47c23 */ /* 0x100fe20008010809 */
[----:B------:R-:W-:Y:S01]  /*6170*/  FMNMX.FTZ R5, R187, R14, !PT ;  /* 0x0000000ebb057209 */ /* 0x000fe20007810000 */
[--C-:B--2---:R-:W-:Y:S01]  /*6180*/  FFMA.FTZ R164, R176, UR10, -R9.reuse ;  /* 0x0000000ab0a47c23 */ /* 0x104fe20008010809 */
[----:B------:R-:W-:Y:S01]  /*6190*/  FFMA.FTZ R176, R193, UR10, -R9 ;  /* 0x0000000ac1b07c23 */ /* 0x000fe20008010809 */
[----:B------:R-:W1:Y:S01]  /*61a0*/  MUFU.EX2 R8, R8 ;  /* 0x0000000800087308 */ /* 0x000e620000000800 */
[----:B------:R-:W-:-:S04]  /*61b0*/  FMNMX.FTZ R14, R190, R5, !PT ;  /* 0x00000005be0e7209 */ /* 0x000fc80007810000 */
[----:B------:R-:W-:-:S03]  /*61c0*/  FMNMX.FTZ R5, R191, R14, !PT ;  /* 0x0000000ebf057209 */ /* 0x000fc60007810000 */
[----:B------:R-:W2:Y:S01]  /*61d0*/  MUFU.EX2 R7, R7 ;  /* 0x0000000700077308 */ /* 0x000ea20000000800 */
[----:B------:R-:W-:-:S04]  /*61e0*/  FMNMX.FTZ R14, R194, R5, !PT ;  /* 0x00000005c20e7209 */ /* 0x000fc80007810000 */
[----:B------:R-:W-:-:S03]  /*61f0*/  FMNMX.FTZ R5, R195, R14, !PT ;  /* 0x0000000ec3057209 */ /* 0x000fc60007810000 */
[----:B------:R3:W-:Y:S01]  /*6200*/  MUFU.EX2 R14, R161 ;  /* 0x000000a1000e7308 */ /* 0x0007e20000000800 */
[----:B------:R-:W-:Y:S01]  /*6210*/  FMNMX.FTZ R20, R198, R5, !PT ;  /* 0x00000005c6147209 */ /* 0x000fe20007810000 */
[-C--:B-1----:R-:W-:Y:S01]  /*6220*/  FMUL.FTZ R24, R24, R8.reuse ;  /* 0x0000000818187220 */ /* 0x082fe20000410000 */
[-C--:B------:R-:W-:Y:S01]  /*6230*/  FMUL.FTZ R25, R25, R8.reuse ;  /* 0x0000000819197220 */ /* 0x080fe20000410000 */
[----:B------:R-:W-:Y:S01]  /*6240*/  FMUL.FTZ R28, R28, R8 ;  /* 0x000000081c1c7220 */ /* 0x000fe20000410000 */
[----:B------:R-:W-:Y:S01]  /*6250*/  FMNMX.FTZ R5, R199, R20, !PT ;  /* 0x00000014c7057209 */ /* 0x000fe20007810000 */
[--C-:B------:R-:W-:Y:S01]  /*6260*/  FFMA.FTZ R20, R180, UR10, -R9.reuse ;  /* 0x0000000ab4147c23 */ /* 0x100fe20008010809 */
[-C--:B------:R-:W-:Y:S01]  /*6270*/  FMUL.FTZ R29, R29, R8.reuse ;  /* 0x000000081d1d7220 */ /* 0x080fe20000410000 */
[----:B------:R-:W1:Y:S01]  /*6280*/  MUFU.EX2 R152, R152 ;  /* 0x0000009800987308 */ /* 0x000e620000000800 */
[----:B---3--:R-:W-:Y:S01]  /*6290*/  FFMA.FTZ R161, R181, UR10, -R9 ;  /* 0x0000000ab5a17c23 */ /* 0x008fe20008010809 */
[----:B------:R-:W3:Y:S01]  /*62a0*/  SHFL.BFLY PT, R172, R5, 0x2, 0x1f ;  /* 0x0c401f0005ac7f89 */ /* 0x000ee200000e0000 */
[----:B--2---:R-:W-:Y:S01]  /*62b0*/  FFMA.FTZ R3, R8, R3, R7 ;  /* 0x0000000308037223 */ /* 0x004fe20000010007 */
        /* <DEDUP_REMOVED lines=13> */
[C---:B-1----:R-:W-:Y:S01]  /*6390*/  FADD.FTZ R3, R152.reuse, R3 ;  /* 0x0000000398037221 */ /* 0x042fe20000010000 */
        /* <DEDUP_REMOVED lines=9> */
[--C-:B------:R-:W-:Y:S01]  /*6430*/  FFMA.FTZ R172, R189, UR10, -R9.reuse ;  /* 0x0000000abdac7c23 */ /* 0x100fe20008010809 */
        /* <DEDUP_REMOVED lines=72> */
[--C-:B------:R-:W-:Y:S01]  /*68c0*/  FFMA.FTZ R195, R195, UR10, -R189.reuse ;  /* 0x0000000ac3c37c23 */ /* 0x100fe200080108bd */
[--C-:B------:R-:W-:Y:S01]  /*68d0*/  FFMA.FTZ R198, R198, UR10, -R189.reuse ;  /* 0x0000000ac6c67c23 */ /* 0x100fe200080108bd */
[----:B------:R-:W-:Y:S01]  /*68e0*/  FADD.FTZ R3, R11, R154 ;  /* 0x0000009a0b037221 */ /* 0x000fe20000010000 */
[----:B------:R-:W-:Y:S01]  /*68f0*/  FFMA.FTZ R199, R199, UR10, -R189 ;  /* 0x0000000ac7c77c23 */ /* 0x000fe200080108bd */
        /* <DEDUP_REMOVED lines=31> */
[----:B------:R-:W-:Y:S01]  /*6af0*/  FMUL.FTZ R149, R149, R8 ;  /* 0x0000000895957220 */ /* 0x000fe20000410000 */
[----:B------:R-:W2:Y:S01]  /*6b00*/  MUFU.EX2 R167, R167 ;  /* 0x000000a700a77308 */ /* 0x000ea20000000800 */
[----:B----4-:R-:W-:Y:S01]  /*6b10*/  FADD.FTZ R7, R163, R0 ;  /* 0x00000000a3077221 */ /* 0x010fe20000010000 */
[----:B------:R-:W-:Y:S01]  /*6b20*/  F2FP.F16.F32.PACK_AB R162, R153, R14 ;  /* 0x0000000e99a2723e */ /* 0x000fe200000000ff */
[-C--:B------:R-:W-:Y:S01]  /*6b30*/  FMUL.FTZ R26, R26, R181.reuse ;  /* 0x000000b51a1a7220 */ /* 0x080fe20000410000 */
        /* <DEDUP_REMOVED lines=63> */
[----:B------:R-:W-:Y:S01]  /*6f30*/  FMUL.FTZ R114, R114, R181 ;  /* 0x000000b572727220 */ /* 0x000fe20000410000 */
[----:B------:R-:W-:Y:S01]  /*6f40*/  F2FP.F16.F32.PACK_AB R157, R192, R159 ;  /* 0x0000009fc09d723e */ /* 0x000fe200000000ff */
[----:B------:R-:W-:Y:S01]  /*6f50*/  FMUL.FTZ R115, R115, R181 ;  /* 0x000000b573737220 */ /* 0x000fe20000410000 */
[----:B------:R-:W-:Y:S01]  /*6f60*/  F2FP.F16.F32.PACK_AB R159, R196, R163 ;  /* 0x000000a3c49f723e */ /* 0x000fe200000000ff */
[----:B------:R-:W-:Y:S01]  /*6f70*/  FMUL.FTZ R118, R118, R181 ;  /* 0x000000b576767220 */ /* 0x000fe20000410000 */
[----:B------:R-:W2:Y:S01]  /*6f80*/  MUFU.EX2 R179, R179 ;  /* 0x000000b300b37308 */ /* 0x000ea20000000800 */
[----:B----4-:R-:W-:Y:S01]  /*6f90*/  FADD.FTZ R0, R178, R7 ;  /* 0x00000007b2007221 */ /* 0x010fe20000010000 */
        /* <DEDUP_REMOVED lines=59> */
[----:B------:R-:W-:-:S03]  /*7350*/  F2FP.F16.F32.PACK_AB R172, R176, R173 ;  /* 0x000000adb0ac723e */ /* 0x000fc600000000ff */
[----:B------:R-:W-:-:S03]  /*7360*/  FADD.FTZ R3, R177, R10 ;  /* 0x0000000ab1037221 */ /* 0x000fc60000010000 */
[----:B------:R-:W4:Y:S01]  /*7370*/  MUFU.EX2 R180, R180 ;  /* 0x000000b400b47308 */ /* 0x000f220000000800 */
[C---:B-1----:R-:W-:Y:S01]  /*7380*/  FADD.FTZ R7, R8.reuse, R7 ;  /* 0x0000000708077221 */ /* 0x042fe20000010000 */
[----:B------:R-:W-:-:S06]  /*7390*/  F2FP.F16.F32.PACK_AB R173, R8, R189 ;  /* 0x000000bd08ad723e */ /* 0x000fcc00000000ff */
        /* <DEDUP_REMOVED lines=8> */
.L_x_10788:
[----:B------:R1:W2:Y:S01]  /*7420*/  SYNCS.PHASECHK.TRANS64.TRYWAIT P2, [UR24+0x22850], R6 ;  /* 0x02285006ff0075a7 */ /* 0x0002a20008040158 */
[----:B------:R-:W-:Y:S05]  /*7430*/  @!P0 BRA `(.L_x_10789) ;  /* 0x0000000000048947 */ /* 0x000fea0003800000 */
[----:B------:R-:W-:Y:S01]  /*7440*/  BPT.TRAP 0x1 ;  /* 0x000000040000795c */ /* 0x000fe20000300000 */
.L_x_10789:
[----:B--2---:R-:W-:Y:S05]  /*7450*/  @P2 BRA `(.L_x_10790) ;  /* 0x0000000000082947 */ /* 0x004fea0003800000 */
[----:B------:R-:W2:Y:S02]  /*7460*/  SYNCS.PHASECHK.TRANS64.TRYWAIT P2, [UR24+0x22850], R6 ;  /* 0x02285006ff0075a7 */ /* 0x000ea40008040158 */
[----:B--2---:R-:W-:Y:S05]  /*7470*/  @!P2 BRA `(.L_x_10791) ;  /* 0x000000840094a947 */ /* 0x004fea0003800000 */
.L_x_10790:
[----:B012---:R-:W-:Y:S01]  /*7480*/  VIADD R6, R22, 0x8 ;  /* 0x0000000816067836 */ /* 0x007fe20000000000 */
[----:B------:R-:W-:-:S04]  /*7490*/  UIMAD UR11, UR37, 0xc00, UR21 ;  /* 0x00000c00250b78a4 */ /* 0x000fc8000f8e0215 */
[----:B------:R1:W-:Y:S01]  /*74a0*/  BAR.SYNC.DEFER_BLOCKING R6, 0x100 ;  /* 0x000400060000751d */ /* 0x0003e20000010000 */
[----:B------:R-:W-:Y:S01]  /*74b0*/  ISETP.LT.AND P2, PT, RZ, UR23, PT ;  /* 0x00000017ff007c0c */ /* 0x000fe2000bf41270 */
[----:B------:R-:W-:Y:S01]  /*74c0*/  @!P1 VIADD R183, R183, 0x22860 ;  /* 0x00022860b7b79836 */ /* 0x000fe20000000000 */
[----:B------:R-:W-:Y:S01]  /*74d0*/  UIADD3 UR23, UR23, -0x1, URZ ;  /* 0xffffffff17177890 */ /* 0x000fe2000fffe03f */
[----:B------:R-:W-:Y:S02]  /*74e0*/  IMAD.MOV.U32 R203, RZ, RZ, R5 ;  /* 0x000000ffffcb7224 */ /* 0x000fe400078e0005 */
[----:B------:R-:W-:Y:S01]  /*74f0*/  UMOV UR6, UR11 ;  /* 0x0000000b00067c82 */ /* 0x000fe20008000000 */
[----:B------:R-:W-:Y:S01]  /*7500*/  UMOV UR7, 0x40000040 ;  /* 0x4000004000077882 */ /* 0x000fe20000000000 */
[----:B------:R-:W-:Y:S01]  /*7510*/  @!P1 PRMT R183, RZ, 0x654, R183 ;  /* 0x00000654ffb79816 */ /* 0x000fe200000000b7 */
        /* <DEDUP_REMOVED lines=36> */
.L_x_10783:
[----:B01----:R-:W0:Y:S01]  /*7760*/  SHFL.BFLY PT, R6, R3, 0x2, 0x1f ;  /* 0x0c401f0003067f89 */ /* 0x003e2200000e0000 */
[----:B------:R-:W-:Y:S01]  /*7770*/  IMAD.MOV.U32 R13, RZ, RZ, RZ ;  /* 0x000000ffff0d7224 */ /* 0x000fe200078e00ff */
[----:B------:R-:W-:Y:S01]  /*7780*/  UIADD3 UR37, UR37, 0x1, URZ ;  /* 0x0000000125257890 */ /* 0x000fe2000fffe03f */
[----:B------:R-:W-:Y:S01]  /*7790*/  IMAD.U32 R181, RZ, RZ, UR10 ;  /* 0x0000000affb57e24 */ /* 0x000fe2000f8e00ff */
[----:B------:R-:W1:Y:S01]  /*77a0*/  SHFL.BFLY PT, R11, R0, 0x2, 0x1f ;  /* 0x0c401f00000b7f89 */ /* 0x000e6200000e0000 */
[----:B------:R-:W-:Y:S01]  /*77b0*/  IMAD.MOV.U32 R21, RZ, RZ, -0x800000 ;  /* 0xff800000ff157424 */ /* 0x000fe200078e00ff */
[----:B------:R-:W-:Y:S01]  /*77c0*/  UISETP.NE.AND UP0, UPT, UR37, 0x2, UPT ;  /* 0x000000022500788c */ /* 0x000fe2000bf05270 */
[----:B------:R2:W-:Y:S06]  /*77d0*/  BAR.ARV R9, 0x100 ;  /* 0x000400090000751d */ /* 0x0005ec0000002000 */
[----:B------:R-:W-:-:S02]  /*77e0*/  USEL UR4, URZ, 0x1, UP0 ;  /* 0x000000013f047887 */ /* 0x000fc40008000000 */
[----:B------:R-:W-:Y:S06]  /*77f0*/  BAR.ARV 0x8, 0x120 ;  /* 0x0204800000007b1d */ /* 0x000fec0000002000 */
[----:B------:R-:W-:Y:S01]  /*7800*/  PLOP3.LUT P0, PT, PT, PT, PT, 0x8, 0x0 ;  /* 0x000000000000781c */ /* 0x000fe20003f0e170 */
[----:B------:R-:W-:Y:S01]  /*7810*/  UIADD3 UR47, UR47, 0x1, URZ ;  /* 0x000000012f2f7890 */ /* 0x000fe2000fffe03f */
[----:B0-----:R-:W-:Y:S01]  /*7820*/  FADD.FTZ R6, R6, R3 ;  /* 0x0000000306067221 */ /* 0x001fe20000010000 */
[----:B------:R-:W-:Y:S02]  /*7830*/  USEL UR37, UR37, URZ, UP0 ;  /* 0x0000003f25257287 */ /* 0x000fe40008000000 */
[----:B------:R-:W-:Y:S01]  /*7840*/  ULOP3.LUT UR40, UR40, UR4, URZ, 0x3c, !UPT ;  /* 0x0000000428287292 */ /* 0x000fe2000f8e3c3f */
[----:B-1----:R-:W-:Y:S01]  /*7850*/  FADD.FTZ R11, R11, R0 ;  /* 0x000000000b0b7221 */ /* 0x002fe20000010000 */
[----:B------:R-:W0:Y:S04]  /*7860*/  SHFL.BFLY PT, R7, R6, 0x1, 0x1f ;  /* 0x0c201f0006077f89 */ /* 0x000e2800000e0000 */
[----:B------:R-:W1:Y:S01]  /*7870*/  SHFL.BFLY PT, R8, R11, 0x1, 0x1f ;  /* 0x0c201f000b087f89 */ /* 0x000e6200000e0000 */
[----:B0-----:R-:W-:Y:S01]  /*7880*/  FADD.FTZ R15, R6, R7 ;  /* 0x00000007060f7221 */ /* 0x001fe20000010000 */
[----:B------:R-:W-:-:S02]  /*7890*/  IMAD.MOV.U32 R7, RZ, RZ, RZ ;  /* 0x000000ffff077224 */ /* 0x000fc400078e00ff */
[----:B-1----:R-:W-:Y:S02]  /*78a0*/  FADD.FTZ R176, R11, R8 ;  /* 0x000000080bb07221 */ /* 0x002fe40000010000 */
[----:B------:R-:W-:-:S03]  /*78b0*/  FSETP.NE.FTZ.AND P1, PT, R15, RZ, PT ;  /* 0x000000ff0f00720b */ /* 0x000fc60003f35000 */
[----:B------:R-:W-:-:S10]  /*78c0*/  FSETP.NE.FTZ.AND P2, PT, R176, RZ, PT ;  /* 0x000000ffb000720b */ /* 0x000fd40003f55000 */
[----:B------:R-:W0:Y:S03]  /*78d0*/  @P1 MUFU.RCP R13, R15 ;  /* 0x0000000f000d1308 */ /* 0x000e260000001000 */
[----:B------:R-:W-:-:S05]  /*78e0*/  @P2 FMUL.FTZ R181, R181, 0.69314718246459960938 ;  /* 0x3f317218b5b52820 */ /* 0x000fca0000410000 */
[----:B------:R-:W1:Y:S08]  /*78f0*/  @P2 MUFU.RCP R7, R176 ;  /* 0x000000b000072308 */ /* 0x000e700000001000 */
[----:B------:R-:W3:Y:S01]  /*7900*/  @P2 MUFU.LG2 R176, R176 ;  /* 0x000000b000b02308 */ /* 0x000ee20000000c00 */
[-C--:B0-----:R-:W-:Y:S01]  /*7910*/  FMUL.FTZ R3, R108, R13.reuse ;  /* 0x0000000d6c037220 */ /* 0x081fe20000410000 */
[----:B------:R-:W-:Y:S01]  /*7920*/  FMUL.FTZ R20, R109, R13 ;  /* 0x0000000d6d147220 */ /* 0x000fe20000410000 */
[----:B------:R-:W-:-:S02]  /*7930*/  IMAD.U32 R109, RZ, RZ, UR10 ;  /* 0x0000000aff6d7e24 */ /* 0x000fc4000f8e00ff */
[-C--:B------:R-:W-:Y:S01]  /*7940*/  FMUL.FTZ R0, R24, R13.reuse ;  /* 0x0000000d18007220 */ /* 0x080fe20000410000 */
[-C--:B------:R-:W-:Y:S01]  /*7950*/  FMUL.FTZ R6, R28, R13.reuse ;  /* 0x0000000d1c067220 */ /* 0x080fe20000410000 */
[----:B------:R-:W-:Y:S01]  /*7960*/  FMUL.FTZ R8, R40, R13 ;  /* 0x0000000d28087220 */ /* 0x000fe20000410000 */
[----:B------:R-:W-:Y:S01]  /*7970*/  @P1 FMUL.FTZ R109, R109, 0.69314718246459960938 ;  /* 0x3f3172186d6d1820 */ /* 0x000fe20000410000 */
[----:B------:R-:W0:Y:S01]  /*7980*/  @P1 MUFU.LG2 R108, R15 ;  /* 0x0000000f006c1308 */ /* 0x000e220000000c00 */
        /* <DEDUP_REMOVED lines=128> */
.L_x_10762:
        /* <DEDUP_REMOVED lines=16> */
[----:B------:R-:W-:Y:S01]  /*8290*/  ULDC.64 UR6, c[0x0][0xbd8] ;  /* 0x0002f60000067ab9 */ /* 0x000fe20000000a00 */
[----:B------:R-:W-:Y:S01]  /*82a0*/  F2FP.F16.F32.PACK_AB R10, R45, R10 ;  /* 0x0000000a2d0a723e */ /* 0x000fe200000000ff */
[----:B------:R-:W-:Y:S01]  /*82b0*/  UISETP.NE.AND.EX UP0, UPT, UR9, URZ, UPT, UP0 ;  /* 0x0000003f0900728c */ /* 0x000fe2000bf05300 */
        /* <DEDUP_REMOVED lines=11> */
[----:B------:R-:W-:Y:S01]  /*8370*/  @UP0 UIADD3 UR6, UP3, UR10, UR8, URZ ;  /* 0x000000080a060290 */ /* 0x000fe2000ff7e03f */
[----:B------:R-:W-:Y:S01]  /*8380*/  F2FP.F16.F32.PACK_AB R28, R65, R28 ;  /* 0x0000001c411c723e */ /* 0x000fe200000000ff */
[----:B------:R-:W-:Y:S01]  /*8390*/  UIADD3.X UR8, UR11, UR7, URZ, UP2, !UPT ;  /* 0x000000070b087290 */ /* 0x000fe200097fe43f */
[----:B------:R-:W-:Y:S01]  /*83a0*/  F2FP.F16.F32.PACK_AB R72, R73, R72 ;  /* 0x000000484948723e */ /* 0x000fe200000000ff */
[----:B------:R-:W-:Y:S01]  /*83b0*/  @UP0 UIADD3.X UR7, UR11, UR9, URZ, UP3, !UPT ;  /* 0x000000090b070290 */ /* 0x000fe20009ffe43f */
[----:B------:R-:W-:-:S02]  /*83c0*/  F2FP.F16.F32.PACK_AB R73, R169, R64 ;  /* 0x00000040a949723e */ /* 0x000fc400000000ff */
[----:B------:R-:W-:Y:S02]  /*83d0*/  F2FP.F16.F32.PACK_AB R80, R81, R80 ;  /* 0x000000505150723e */ /* 0x000fe400000000ff */
[----:B------:R-:W-:Y:S02]  /*83e0*/  F2FP.F16.F32.PACK_AB R88, R89, R88 ;  /* 0x000000585958723e */ /* 0x000fe400000000ff */
[----:B------:R-:W-:Y:S02]  /*83f0*/  F2FP.F16.F32.PACK_AB R81, R165, R52 ;  /* 0x00000034a551723e */ /* 0x000fe400000000ff */
[----:B------:R-:W-:Y:S02]  /*8400*/  MOV R34, R102 ;  /* 0x0000006600227202 */ /* 0x000fe40000000f00 */
[----:B0-----:R-:W-:Y:S02]  /*8410*/  MOV R35, R5 ;  /* 0x0000000500237202 */ /* 0x001fe40000000f00 */
[----:B------:R-:W-:-:S02]  /*8420*/  F2FP.F16.F32.PACK_AB R89, R161, R90 ;  /* 0x0000005aa159723e */ /* 0x000fc400000000ff */
[----:B------:R-:W-:Y:S01]  /*8430*/  F2FP.F16.F32.PACK_AB R96, R97, R96 ;  /* 0x000000606160723e */ /* 0x000fe200000000ff */
[----:B------:R-:W-:Y:S01]  /*8440*/  IMAD.WIDE R4, R201, 0x2, R34 ;  /* 0x00000002c9047825 */ /* 0x000fe200078e0222 */
[----:B------:R-:W-:Y:S02]  /*8450*/  F2FP.F16.F32.PACK_AB R90, R93, R92 ;  /* 0x0000005c5d5a723e */ /* 0x000fe400000000ff */
[----:B------:R-:W-:Y:S02]  /*8460*/  F2FP.F16.F32.PACK_AB R91, R160, R91 ;  /* 0x0000005ba05b723e */ /* 0x000fe400000000ff */
[C---:B------:R-:W-:Y:S02]  /*8470*/  IADD3 R26, P1, R4.reuse, 0x20, RZ ;  /* 0x00000020041a7810 */ /* 0x040fe40007f3e0ff */
[C---:B------:R-:W-:Y:S02]  /*8480*/  LOP3.LUT R7, R4.reuse, 0x380, RZ, 0xc0, !PT ;  /* 0x0000038004077812 */ /* 0x040fe400078ec0ff */
        /* <DEDUP_REMOVED lines=34> */
[----:B------:R-:W-:Y:S02]  /*86b0*/  LOP3.LUT R42, R109, 0x380, RZ, 0xc0, !PT ;  /* 0x000003806d2a7812 */ /* 0x000fe400078ec0ff */
[----:B------:R-:W-:Y:S02]  /*86c0*/  LOP3.LUT R26, R7, R26, RZ, 0x3c, !PT ;  /* 0x0000001a071a7212 */ /* 0x000fe400078e3cff */
[----:B------:R-:W-:Y:S02]  /*86d0*/  LOP3.LUT R7, R50, 0x380, RZ, 0xc0, !PT ;  /* 0x0000038032077812 */ /* 0x000fe400078ec0ff */
[----:B------:R-:W-:Y:S02]  /*86e0*/  LOP3.LUT R46, R181, 0x380, RZ, 0xc0, !PT ;  /* 0x00000380b52e7812 */ /* 0x000fe400078ec0ff */
[----:B------:R-:W-:-:S02]  /*86f0*/  SHF.R.U64 R7, R7, 0x3, RZ ;  /* 0x0000000307077819 */ /* 0x000fc400000012ff */
[----:B------:R-:W-:Y:S02]  /*8700*/  MOV R108, R4 ;  /* 0x00000004006c7202 */ /* 0x000fe40000000f00 */
[----:B------:R-:W-:Y:S02]  /*8710*/  LOP3.LUT R50, R7, R50, RZ, 0x3c, !PT ;  /* 0x0000003207327212 */ /* 0x000fe400078e3cff */
[----:B------:R-:W-:Y:S02]  /*8720*/  LOP3.LUT R7, R66, 0x380, RZ, 0xc0, !PT ;  /* 0x0000038042077812 */ /* 0x000fe400078ec0ff */
[----:B------:R-:W-:Y:S02]  /*8730*/  LOP3.LUT R74, R191, 0x380, RZ, 0xc0, !PT ;  /* 0x00000380bf4a7812 */ /* 0x000fe400078ec0ff */
[----:B------:R-:W-:Y:S02]  /*8740*/  SHF.R.U64 R7, R7, 0x3, RZ ;  /* 0x0000000307077819 */ /* 0x000fe400000012ff */
[----:B------:R-:W-:-:S02]  /*8750*/  F2FP.F16.F32.PACK_AB R4, R25, R0 ;  /* 0x000000001904723e */ /* 0x000fc400000000ff */
[----:B------:R-:W-:Y:S02]  /*8760*/  LOP3.LUT R66, R7, R66, RZ, 0x3c, !PT ;  /* 0x0000004207427212 */ /* 0x000fe400078e3cff */
[----:B------:R-:W-:Y:S02]  /*8770*/  LOP3.LUT R7, R110, 0x380, RZ, 0xc0, !PT ;  /* 0x000003806e077812 */ /* 0x000fe400078ec0ff */
[----:B------:R-:W-:Y:S02]  /*8780*/  SHF.R.U64 R38, R38, 0x3, RZ ;  /* 0x0000000326267819 */ /* 0x000fe400000012ff */
[----:B------:R-:W-:Y:S02]  /*8790*/  LOP3.LUT R54, R183, 0x380, RZ, 0xc0, !PT ;  /* 0x00000380b7367812 */ /* 0x000fe400078ec0ff */
[----:B------:R-:W-:Y:S02]  /*87a0*/  LOP3.LUT R0, R195, 0x380, RZ, 0xc0, !PT ;  /* 0x00000380c3007812 */ /* 0x000fe400078ec0ff */
[----:B------:R-:W-:-:S02]  /*87b0*/  SHF.R.U64 R29, R7, 0x3, RZ ;  /* 0x00000003071d7819 */ /* 0x000fc400000012ff */
[----:B------:R-:W-:Y:S02]  /*87c0*/  SHF.R.U64 R42, R42, 0x3, RZ ;  /* 0x000000032a2a7819 */ /* 0x000fe400000012ff */
[----:B------:R-:W-:Y:S02]  /*87d0*/  LOP3.LUT R58, R185, 0x380, RZ, 0xc0, !PT ;  /* 0x00000380b93a7812 */ /* 0x000fe400078ec0ff */
[----:B------:R-:W-:Y:S02]  /*87e0*/  F2FP.F16.F32.PACK_AB R5, R179, R158 ;  /* 0x0000009eb305723e */ /* 0x000fe400000000ff */
[----:B------:R-:W-:Y:S02]  /*87f0*/  LOP3.LUT R25, R86, 0x380, RZ, 0xc0, !PT ;  /* 0x0000038056197812 */ /* 0x000fe400078ec0ff */
[----:B------:R-:W-:Y:S01]  /*8800*/  F2FP.F16.F32.PACK_AB R7, R177, R30 ;  /* 0x0000001eb107723e */ /* 0x000fe200000000ff */
[----:B------:R-:W-:Y:S01]  /*8810*/  BAR.SYNC.DEFER_BLOCKING 0x1, 0x100 ;  /* 0x0044000000007b1d */ /* 0x000fe20000010000 */
[----:B------:R-:W-:-:S02]  /*8820*/  SHF.R.U64 R46, R46, 0x3, RZ ;  /* 0x000000032e2e7819 */ /* 0x000fc400000012ff */
[----:B------:R-:W-:Y:S02]  /*8830*/  LOP3.LUT R62, R187, 0x380, RZ, 0xc0, !PT ;  /* 0x00000380bb3e7812 */ /* 0x000fe400078ec0ff */
[----:B------:R-:W-:Y:S02]  /*8840*/  SHF.R.U64 R74, R74, 0x3, RZ ;  /* 0x000000034a4a7819 */ /* 0x000fe400000012ff */
[----:B------:R-:W-:Y:S02]  /*8850*/  LOP3.LUT R38, R38, R103, RZ, 0x3c, !PT ;  /* 0x0000006726267212 */ /* 0x000fe400078e3cff */
[----:B------:R-:W-:Y:S02]  /*8860*/  SHF.R.U64 R54, R54, 0x3, RZ ;  /* 0x0000000336367819 */ /* 0x000fe400000012ff */
[----:B------:R-:W-:Y:S02]  /*8870*/  LOP3.LUT R70, R189, 0x380, RZ, 0xc0, !PT ;  /* 0x00000380bd467812 */ /* 0x000fe400078ec0ff */
[----:B------:R-:W-:-:S02]  /*8880*/  SHF.R.U64 R0, R0, 0x3, RZ ;  /* 0x0000000300007819 */ /* 0x000fc400000012ff */
[----:B------:R-:W-:Y:S02]  /*8890*/  LOP3.LUT R42, R42, R109, RZ, 0x3c, !PT ;  /* 0x0000006d2a2a7212 */ /* 0x000fe400078e3cff */
[----:B------:R-:W-:Y:S02]  /*88a0*/  SHF.R.U64 R58, R58, 0x3, RZ ;  /* 0x000000033a3a7819 */ /* 0x000fe400000012ff */
[----:B------:R-:W-:Y:S02]  /*88b0*/  SHF.R.U64 R25, R25, 0x3, RZ ;  /* 0x0000000319197819 */ /* 0x000fe400000012ff */
[----:B------:R-:W-:Y:S02]  /*88c0*/  LOP3.LUT R46, R46, R181, RZ, 0x3c, !PT ;  /* 0x000000b52e2e7212 */ /* 0x000fe400078e3cff */
[----:B------:R-:W-:Y:S01]  /*88d0*/  SHF.R.U64 R62, R62, 0x3, RZ ;  /* 0x000000033e3e7819 */ /* 0x000fe200000012ff */
[----:B------:R0:W-:Y:S01]  /*88e0*/  STSM.16.M88.4 [R108], R4 ;  /* 0x000000046c007844 */ /* 0x0001e20000000200 */
[----:B------:R-:W-:-:S02]  /*88f0*/  LOP3.LUT R78, R193, 0x380, RZ, 0xc0, !PT ;  /* 0x00000380c14e7812 */ /* 0x000fc400078ec0ff */
[----:B------:R-:W-:Y:S02]  /*8900*/  LOP3.LUT R30, R29, R110, RZ, 0x3c, !PT ;  /* 0x0000006e1d1e7212 */ /* 0x000fe400078e3cff */
[----:B------:R-:W-:Y:S02]  /*8910*/  LOP3.LUT R74, R74, R191, RZ, 0x3c, !PT ;  /* 0x000000bf4a4a7212 */ /* 0x000fe400078e3cff */
[----:B------:R-:W-:Y:S02]  /*8920*/  MOV R103, R26 ;  /* 0x0000001a00677202 */ /* 0x000fe40000000f00 */
[----:B------:R-:W-:Y:S02]  /*8930*/  LOP3.LUT R54, R54, R183, RZ, 0x3c, !PT ;  /* 0x000000b736367212 */ /* 0x000fe400078e3cff */
[----:B------:R-:W-:Y:S02]  /*8940*/  SHF.R.U64 R70, R70, 0x3, RZ ;  /* 0x0000000346467819 */ /* 0x000fe400000012ff */
[----:B------:R-:W-:-:S02]  /*8950*/  LOP3.LUT R82, R0, R195, RZ, 0x3c, !PT ;  /* 0x000000c300527212 */ /* 0x000fc400078e3cff */
[----:B------:R-:W-:Y:S02]  /*8960*/  MOV R39, R38 ;  /* 0x0000002600277202 */ /* 0x000fe40000000f00 */
[----:B0-----:R-:W-:Y:S02]  /*8970*/  F2FP.F16.F32.PACK_AB R4, R33, R32 ;  /* 0x000000202104723e */ /* 0x001fe400000000ff */
[----:B------:R-:W-:Y:S02]  /*8980*/  F2FP.F16.F32.PACK_AB R5, R174, R157 ;  /* 0x0000009dae05723e */ /* 0x000fe400000000ff */
[----:B------:R-:W-:Y:S02]  /*8990*/  F2FP.F16.F32.PACK_AB R6, R37, R36 ;  /* 0x000000242506723e */ /* 0x000fe400000000ff */
[----:B------:R-:W-:Y:S02]  /*89a0*/  F2FP.F16.F32.PACK_AB R7, R175, R156 ;  /* 0x0000009caf07723e */ /* 0x000fe400000000ff */
[----:B------:R-:W-:-:S02]  /*89b0*/  LOP3.LUT R58, R58, R185, RZ, 0x3c, !PT ;  /* 0x000000b93a3a7212 */ /* 0x000fc400078e3cff */
        /* <DEDUP_REMOVED lines=8> */
[----:B------:R-:W-:-:S02]  /*8a40*/  F2FP.F16.F32.PACK_AB R25, R164, R155 ;  /* 0x0000009ba419723e */ /* 0x000fc400000000ff */
[----:B------:R-:W-:Y:S02]  /*8a50*/  F2FP.F16.F32.PACK_AB R26, R61, R60 ;  /* 0x0000003c3d1a723e */ /* 0x000fe400000000ff */
[----:B------:R-:W-:Y:S02]  /*8a60*/  F2FP.F16.F32.PACK_AB R27, R173, R154 ;  /* 0x0000009aad1b723e */ /* 0x000fe400000000ff */
[----:B------:R-:W-:Y:S01]  /*8a70*/  MOV R32, R30 ;  /* 0x0000001e00207202 */ /* 0x000fe20000000f00 */
[----:B0-----:R-:W-:Y:S01]  /*8a80*/  IMAD.U32 R4, RZ, RZ, UR4 ;  /* 0x00000004ff047e24 */ /* 0x001fe2000f8e00ff */
[----:B------:R-:W-:Y:S01]  /*8a90*/  MOV R50, R50 ;  /* 0x0000003200327202 */ /* 0x000fe20000000f00 */
[----:B------:R-:W-:Y:S01]  /*8aa0*/  STSM.16.M88.4 [R46], R24 ;  /* 0x000000182e007844 */ /* 0x000fe20000000200 */
[----:B------:R-:W-:Y:S01]  /*8ab0*/  MOV R0, R74 ;  /* 0x0000004a00007202 */ /* 0x000fe20000000f00 */
[----:B------:R-:W-:Y:S01]  /*8ac0*/  IMAD.U32 R5, RZ, RZ, UR8 ;  /* 0x00000008ff057e24 */ /* 0x000fe2000f8e00ff */
[----:B------:R-:W-:-:S02]  /*8ad0*/  F2FP.F16.F32.PACK_AB R29, R162, R153 ;  /* 0x00000099a21d723e */ /* 0x000fc400000000ff */
[----:B------:R-:W-:Y:S02]  /*8ae0*/  F2FP.F16.F32.PACK_AB R30, R69, R68 ;  /* 0x00000044451e723e */ /* 0x000fe400000000ff */
[----:B------:R-:W-:Y:S02]  /*8af0*/  F2FP.F16.F32.PACK_AB R31, R171, R152 ;  /* 0x00000098ab1f723e */ /* 0x000fe400000000ff */
[----:B------:R-:W-:Y:S02]  /*8b00*/  LOP3.LUT R70, R70, R189, RZ, 0x3c, !PT ;  /* 0x000000bd46467212 */ /* 0x000fe400078e3cff */
[----:B------:R-:W-:Y:S01]  /*8b10*/  MOV R54, R54 ;  /* 0x0000003600367202 */ /* 0x000fe20000000f00 */
[----:B------:R-:W-:Y:S01]  /*8b20*/  STSM.16.M88.4 [R50], R28 ;  /* 0x0000001c32007844 */ /* 0x000fe20000000200 */
[----:B------:R-:W-:Y:S02]  /*8b30*/  MOV R38, R82 ;  /* 0x0000005200267202 */ /* 0x000fe40000000f00 */
[----:B------:R-:W-:-:S02]  /*8b40*/  F2FP.F16.F32.PACK_AB R74, R77, R76 ;  /* 0x0000004c4d4a723e */ /* 0x000fc400000000ff */
[----:B------:R-:W-:Y:S02]  /*8b50*/  F2FP.F16.F32.PACK_AB R75, R167, R56 ;  /* 0x00000038a74b723e */ /* 0x000fe400000000ff */
[----:B------:R-:W-:Y:S02]  /*8b60*/  MOV R58, R58 ;  /* 0x0000003a003a7202 */ /* 0x000fe40000000f00 */
[----:B------:R-:W-:Y:S01]  /*8b70*/  F2FP.F16.F32.PACK_AB R82, R85, R84 ;  /* 0x000000545552723e */ /* 0x000fe200000000ff */
[----:B------:R-:W-:Y:S01]  /*8b80*/  STSM.16.M88.4 [R54], R72 ;  /* 0x0000004836007844 */ /* 0x000fe20000000200 */
[----:B------:R-:W-:Y:S02]  /*8b90*/  F2FP.F16.F32.PACK_AB R83, R163, R48 ;  /* 0x00000030a353723e */ /* 0x000fe400000000ff */
[----:B------:R-:W-:Y:S02]  /*8ba0*/  LOP3.LUT R78, R78, R193, RZ, 0x3c, !PT ;  /* 0x000000c14e4e7212 */ /* 0x000fe400078e3cff */
[----:B------:R-:W-:Y:S01]  /*8bb0*/  MOV R62, R62 ;  /* 0x0000003e003e7202 */ /* 0x000fe20000000f00 */
[----:B------:R-:W-:Y:S01]  /*8bc0*/  STSM.16.M88.4 [R58], R80 ;  /* 0x000000503a007844 */ /* 0x000fe20000000200 */
[----:B------:R-:W-:-:S02]  /*8bd0*/  F2FP.F16.F32.PACK_AB R97, R159, R98 ;  /* 0x000000629f61723e */ /* 0x000fc400000000ff */
[----:B------:R-:W-:Y:S01]  /*8be0*/  MOV R66, R66 ;  /* 0x0000004200427202 */ /* 0x000fe20000000f00 */
[----:B------:R-:W-:Y:S01]  /*8bf0*/  STSM.16.M88.4 [R62], R88 ;  /* 0x000000583e007844 */ /* 0x000fe20000000200 */
        /* <DEDUP_REMOVED lines=35> */
[----:B------:R-:W-:-:S02]  /*8e30*/  PLOP3.LUT P1, PT, PT, PT, UP1, 0x80, 0x0 ;  /* 0x000000000000781c */ /* 0x000fc40003f2f018 */
[----:B------:R-:W-:Y:S01]  /*8e40*/  PLOP3.LUT P2, PT, PT, PT, UP0, 0x80, 0x0 ;  /* 0x000000000000781c */ /* 0x000fe20003f4f008 */
[----:B------:R1:W-:Y:S01]  /*8e50*/  STSM.16.M88.4 [R32], R144 ;  /* 0x0000009020007844 */ /* 0x0003e20000000200 */
[----:B------:R-:W-:Y:S01]  /*8e60*/  BAR.SYNC.DEFER_BLOCKING 0x1, 0x100 ;  /* 0x0044000000007b1d */ /* 0x000fe20000010000 */
[----:B------:R-:W-:Y:S02]  /*8e70*/  IMAD.U32 R6, RZ, RZ, UR6 ;  /* 0x00000006ff067e24 */ /* 0x000fe4000f8e00ff */
[----:B------:R-:W-:-:S06]  /*8e80*/  IMAD.U32 R7, RZ, RZ, UR7 ;  /* 0x00000007ff077e24 */ /* 0x000fcc000f8e00ff */
[----:B0-----:R-:W2:Y:S04]  /*8e90*/  @P1 LDG.E R0, desc[UR38][R4.64] ;  /* 0x0000002604001981 */ /* 0x001ea8000c1e1900 */
        /* <DEDUP_REMOVED lines=15> */
.L_x_10795:
[----:B------:R-:W-:Y:S01]  /*8f90*/  USHF.R.S32.HI UR14, URZ, 0x1f, UR43 ;  /* 0x0000001f3f0e7899 */ /* 0x000fe2000801142b */
[----:B------:R-:W-:Y:S01]  /*8fa0*/  IADD3 R5, P2, R34, 0x3000, RZ ;  /* 0x0000300022057810 */ /* 0x000fe20007f5e0ff */
[----:B------:R-:W-:Y:S01]  /*8fb0*/  ULDC.64 UR12, c[0x0][0xb70] ;  /* 0x0002dc00000c7ab9 */ /* 0x000fe20000000a00 */
[----:B------:R-:W-:Y:S01]  /*8fc0*/  USHF.R.S32.HI UR9, URZ, 0x1f, UR4 ;  /* 0x0000001f3f097899 */ /* 0x000fe20008011404 */
[----:B------:R-:W-:Y:S01]  /*8fd0*/  IMAD.U32 R6, RZ, RZ, UR42 ;  /* 0x0000002aff067e24 */ /* 0x000fe2000f8e00ff */
[----:B------:R-:W-:Y:S01]  /*8fe0*/  UIMAD UR11, UR14, UR12, URZ ;  /* 0x0000000c0e0b72a4 */ /* 0x000fe2000f8e023f */
[----:B------:R-:W-:Y:S01]  /*8ff0*/  LOP3.LUT R4, R5, 0x380, RZ, 0xc0, !PT ;  /* 0x0000038005047812 */ /* 0x000fe200078ec0ff */
[----:B------:R-:W-:Y:S01]  /*9000*/  UMOV UR8, UR4 ;  /* 0x0000000400087c82 */ /* 0x000fe20008000000 */
[----:B------:R-:W-:Y:S01]  /*9010*/  USEL UR45, UR45, URZ, !UP1 ;  /* 0x0000003f2d2d7287 */ /* 0x000fe2000c800000 */
[----:B------:R-:W-:Y:S01]  /*9020*/  IMAD R6, R6, 0x80, R19 ;  /* 0x0000008006067824 */ /* 0x000fe200078e0213 */
[----:B------:R-:W-:Y:S01]  /*9030*/  UIMAD.WIDE.U32 UR6, UR43, UR12, UR8 ;  /* 0x0000000c2b0672a5 */ /* 0x000fe2000f8e0008 */
[----:B------:R-:W-:Y:S01]  /*9040*/  SHF.R.U64 R4, R4, 0x3, RZ ;  /* 0x0000000304047819 */ /* 0x000fe200000012ff */
[----:B------:R-:W-:Y:S01]  /*9050*/  UIMAD UR11, UR43, UR13, UR11 ;  /* 0x0000000d2b0b72a4 */ /* 0x000fe2000f8e020b */
[----:B------:R-:W-:Y:S01]  /*9060*/  LOP3.LUT R32, R33, 0x380, RZ, 0xc0, !PT ;  /* 0x0000038021207812 */ /* 0x000fe200078ec0ff */
[----:B------:R-:W-:Y:S01]  /*9070*/  USEL UR46, UR46, URZ, !UP1 ;  /* 0x0000003f2e2e7287 */ /* 0x000fe2000c800000 */
[----:B------:R-:W-:Y:S01]  /*9080*/  LOP3.LUT R4, R4, R5, RZ, 0x3c, !PT ;  /* 0x0000000504047212 */ /* 0x000fe200078e3cff */
[----:B------:R-:W-:Y:S01]  /*9090*/  ULDC.64 UR12, c[0x0][0xb78] ;  /* 0x0002de00000c7ab9 */ /* 0x000fe20000000a00 */
[----:B------:R-:W-:Y:S01]  /*90a0*/  UIADD3 UR7, UR7, UR11, URZ ;  /* 0x0000000b07077290 */ /* 0x000fe2000fffe03f */
[----:B------:R-:W-:Y:S01]  /*90b0*/  SHF.R.S32.HI R0, RZ, 0x1f, R6 ;  /* 0x0000001fff007819 */ /* 0x000fe20000011406 */
[----:B------:R-:W-:Y:S01]  /*90c0*/  UIMAD UR8, UR45, UR12, URZ ;  /* 0x0000000c2d0872a4 */ /* 0x000fe2000f8e023f */
[----:B------:R-:W-:Y:S01]  /*90d0*/  IADD3 R9, P1, R34, 0x2000, RZ ;  /* 0x0000200022097810 */ /* 0x000fe20007f3e0ff */
[----:B------:R-:W-:Y:S01]  /*90e0*/  UIMAD.WIDE.U32 UR6, UR46, UR12, UR6 ;  /* 0x0000000c2e0672a5 */ /* 0x000fe2000f8e0006 */
[----:B------:R-:W-:Y:S01]  /*90f0*/  SHF.R.U64 R32, R32, 0x3, RZ ;  /* 0x0000000320207819 */ /* 0x000fe200000012ff */
[----:B------:R-:W-:Y:S01]  /*9100*/  UIMAD UR8, UR46, UR13, UR8 ;  /* 0x0000000d2e0872a4 */ /* 0x000fe2000f8e0208 */
[----:B------:R-:W-:-:S02]  /*9110*/  LOP3.LUT R8, R9, 0x380, RZ, 0xc0, !PT ;  /* 0x0000038009087812 */ /* 0x000fc400078ec0ff */
[----:B------:R-:W-:Y:S01]  /*9120*/  LOP3.LUT R32, R32, R33, RZ, 0x3c, !PT ;  /* 0x0000002120207212 */ /* 0x000fe200078e3cff */
[----:B------:R-:W-:Y:S01]  /*9130*/  IMAD.X R33, RZ, RZ, R35, P0 ;  /* 0x000000ffff217224 */ /* 0x000fe200000e0623 */
[----:B------:R-:W-:Y:S01]  /*9140*/  IADD3 R3, P3, R6, UR6, RZ ;  /* 0x0000000606037c10 */ /* 0x000fe2000ff7e0ff */
[----:B------:R-:W-:Y:S01]  /*9150*/  IMAD.U32 R5, RZ, RZ, UR8 ;  /* 0x00000008ff057e24 */ /* 0x000fe2000f8e00ff */
[----:B------:R-:W-:Y:S01]  /*9160*/  SHF.R.U64 R8, R8, 0x3, RZ ;  /* 0x0000000308087819 */ /* 0x000fe200000012ff */
[----:B------:R-:W-:Y:S01]  /*9170*/  ULDC.64 UR12, c[0x0][0xaa0] ;  /* 0x0002a800000c7ab9 */ /* 0x000fe20000000a00 */
[----:B------:R-:W-:Y:S02]  /*9180*/  IADD3 R69, P0, R34, 0x8000, RZ ;  /* 0x0000800022457810 */ /* 0x000fe40007f1e0ff */
[----:B------:R-:W-:Y:S01]  /*9190*/  IADD3.X R0, R0, UR7, R5, P3, !PT ;  /* 0x0000000700007c10 */ /* 0x000fe20009ffe405 */
[----:B------:R-:W-:Y:S01]  /*91a0*/  ULDC.64 UR6, c[0x0][0xb40] ;  /* 0x0002d00000067ab9 */ /* 0x000fe20000000a00 */
[----:B------:R-:W-:Y:S01]  /*91b0*/  IADD3 R61, P6, R34, 0x4000, RZ ;  /* 0x00004000223d7810 */ /* 0x000fe20007fde0ff */
[----:B------:R-:W-:Y:S01]  /*91c0*/  IMAD.X R5, RZ, RZ, R35, P2 ;  /* 0x000000ffff057224 */ /* 0x000fe200010e0623 */
[----:B------:R-:W-:-:S02]  /*91d0*/  LEA R26, P3, R3, UR6, 0x2 ;  /* 0x00000006031a7c11 */ /* 0x000fc4000f8610ff */
[----:B------:R-:W-:Y:S02]  /*91e0*/  IADD3 R45, P5, R34, 0x5000, RZ ;  /* 0x00005000222d7810 */ /* 0x000fe40007fbe0ff */
[----:B------:R-:W-:Y:S01]  /*91f0*/  LEA.HI.X R27, R3, UR7, R0, 0x2, P3 ;  /* 0x00000007031b7c11 */ /* 0x000fe200098f1400 */
[----:B------:R-:W-:Y:S01]  /*9200*/  VIADD R0, R6, 0x8 ;  /* 0x0000000806007836 */ /* 0x000fe20000000000 */
[C---:B------:R-:W-:Y:S02]  /*9210*/  IADD3 R29, P4, R34.reuse, 0x6000, RZ ;  /* 0x00006000221d7810 */ /* 0x040fe40007f9e0ff */
[----:B------:R-:W-:Y:S02]  /*9220*/  IADD3 R13, P3, R34, 0x7000, RZ ;  /* 0x00007000220d7810 */ /* 0x000fe40007f7e0ff */
[----:B------:R-:W-:Y:S01]  /*9230*/  LOP3.LUT R8, R8, R9, RZ, 0x3c, !PT ;  /* 0x0000000908087212 */ /* 0x000fe200078e3cff */
[----:B------:R-:W-:Y:S01]  /*9240*/  IMAD.X R9, RZ, RZ, R35, P1 ;  /* 0x000000ffff097224 */ /* 0x000fe200008e0623 */
        /* <DEDUP_REMOVED lines=30> */
[C---:B------:R-:W-:Y:S02]  /*9430*/  IADD3 R73, P5, R34.reuse, 0xc000, RZ ;  /* 0x0000c00022497810 */ /* 0x040fe40007fbe0ff */
[C---:B------:R-:W-:Y:S02]  /*9440*/  IADD3 R65, P4, R34.reuse, 0xd000, RZ ;  /* 0x0000d00022417810 */ /* 0x040fe40007f9e0ff */
[----:B------:R-:W-:Y:S02]  /*9450*/  IADD3 R49, P3, R34, 0xe000, RZ ;  /* 0x0000e00022317810 */ /* 0x000fe40007f7e0ff */
[----:B------:R-:W-:Y:S01]  /*9460*/  LOP3.LUT R56, R56, R57, RZ, 0x3c, !PT ;  /* 0x0000003938387212 */ /* 0x000fe200078e3cff */
[----:B------:R-:W-:Y:S01]  /*9470*/  IMAD.X R57, RZ, RZ, R35, P1 ;  /* 0x000000ffff397224 */ /* 0x000fe200008e0623 */
[----:B------:R-:W-:-:S02]  /*9480*/  IADD3 R3, P2, R34, 0xf000, RZ ;  /* 0x0000f00022037810 */ /* 0x000fc40007f5e0ff */
[----:B------:R-:W-:Y:S02]  /*9490*/  ISETP.GE.OR P1, PT, R6, UR10, P0 ;  /* 0x0000000a06007c0c */ /* 0x000fe40008726670 */
[----:B------:R-:W-:Y:S01]  /*94a0*/  LOP3.LUT R24, R25, 0x380, RZ, 0xc0, !PT ;  /* 0x0000038019187812 */ /* 0x000fe200078ec0ff */
[----:B------:R-:W-:Y:S01]  /*94b0*/  IMAD.X R37, RZ, RZ, R35, P2 ;  /* 0x000000ffff257224 */ /* 0x000fe200010e0623 */
[----:B------:R-:W-:Y:S02]  /*94c0*/  LOP3.LUT R72, R73, 0x380, RZ, 0xc0, !PT ;  /* 0x0000038049487812 */ /* 0x000fe400078ec0ff */
[----:B------:R-:W-:Y:S02]  /*94d0*/  LOP3.LUT R64, R65, 0x380, RZ, 0xc0, !PT ;  /* 0x0000038041407812 */ /* 0x000fe400078ec0ff */
[----:B------:R-:W-:Y:S02]  /*94e0*/  LOP3.LUT R48, R49, 0x380, RZ, 0xc0, !PT ;  /* 0x0000038031307812 */ /* 0x000fe400078ec0ff */
[----:B------:R-:W-:-:S02]  /*94f0*/  LOP3.LUT R53, R34, 0x380, RZ, 0xc0, !PT ;  /* 0x0000038022357812 */ /* 0x000fc400078ec0ff */
[----:B------:R-:W-:Y:S01]  /*9500*/  ISETP.GE.OR P0, PT, R0, UR10, P0 ;  /* 0x0000000a00007c0c */ /* 0x000fe20008706670 */
[----:B------:R-:W-:Y:S01]  /*9510*/  UIMAD UR6, UR9, UR12, URZ ;  /* 0x0000000c090672a4 */ /* 0x000fe2000f8e023f */
[----:B------:R-:W-:Y:S01]  /*9520*/  LOP3.LUT R0, R3, 0x380, RZ, 0xc0, !PT ;  /* 0x0000038003007812 */ /* 0x000fe200078ec0ff */
[----:B------:R0:W-:Y:S01]  /*9530*/  @!P1 STG.E desc[UR38][R26.64], R21 ;  /* 0x000000151a009986 */ /* 0x0001e2000c101926 */
[----:B------:R-:W-:Y:S01]  /*9540*/  SHF.R.U64 R24, R24, 0x3, RZ ;  /* 0x0000000318187819 */ /* 0x000fe200000012ff */
[----:B------:R-:W-:Y:S01]  /*9550*/  ULDC.64 UR8, c[0x0][0xae0] ;  /* 0x0002b80000087ab9 */ /* 0x000fe20000000a00 */
        /* <DEDUP_REMOVED lines=17> */
[----:B0-----:R-:W-:Y:S01]  /*9670*/  IMAD.U32 R21, RZ, RZ, UR12 ;  /* 0x0000000cff157e24 */ /* 0x001fe2000f8e00ff */
[----:B------:R-:W-:Y:S01]  /*9680*/  SHF.R.S32.HI R3, RZ, 0x1f, R2 ;  /* 0x0000001fff037819 */ /* 0x000fe20000011402 */
[----:B------:R-:W5:Y:S01]  /*9690*/  LD.E.128 R32, desc[UR38][R32.64] ;  /* 0x0000002620207980 */ /* 0x000f62000c101d00 */
[----:B------:R-:W-:-:S03]  /*96a0*/  UIMAD UR6, UR4, UR13, UR6 ;  /* 0x0000000d040672a4 */ /* 0x000fc6000f8e0206 */
        /* <DEDUP_REMOVED lines=10> */
[----:B-1----:R-:W5:Y:S04]  /*9750*/  LD.E.128 R40, desc[UR38][R42.64] ;  /* 0x000000262a287980 */ /* 0x002f68000c101d00 */
        /* <DEDUP_REMOVED lines=12> */
[----:B------:R-:W-:Y:S01]  /*9820*/  VIADD R21, R21, UR6 ;  /* 0x0000000615157c36 */ /* 0x000fe20008000000 */
[----:B------:R-:W-:Y:S01]  /*9830*/  UIMAD UR10, UR42, -0x80, UR10 ;  /* 0xffffff802a0a78a4 */ /* 0x000fe2000f8e020a */
[----:B------:R-:W-:Y:S01]  /*9840*/  IMAD.U32 R3, RZ, RZ, UR8 ;  /* 0x00000008ff037e24 */ /* 0x000fe2000f8e00ff */
[----:B------:R-:W-:Y:S01]  /*9850*/  UIMAD UR4, UR43, UR9, UR4 ;  /* 0x000000092b0472a4 */ /* 0x000fe2000f8e0204 */
[----:B------:R-:W-:-:S02]  /*9860*/  ULDC.64 UR6, c[0x0][0xae8] ;  /* 0x0002ba0000067ab9 */ /* 0x000fc40000000a00 */
[----:B------:R-:W-:Y:S01]  /*9870*/  IMAD.WIDE.U32 R20, R3, UR43, R20 ;  /* 0x0000002b03147c25 */ /* 0x000fe2000f8e0014 */
[----:B------:R-:W-:-:S03]  /*9880*/  ISETP.GE.AND P3, PT, R16, UR10, PT ;  /* 0x0000000a10007c0c */ /* 0x000fc6000bf66270 */
[----:B------:R-:W-:Y:S01]  /*9890*/  VIADD R21, R21, UR4 ;  /* 0x0000000415157c36 */ /* 0x000fe20008000000 */
[----:B------:R-:W-:Y:S01]  /*98a0*/  UIMAD UR4, UR45, UR6, URZ ;  /* 0x000000062d0472a4 */ /* 0x000fe2000f8e023f */
[----:B------:R-:W-:Y:S02]  /*98b0*/  VIADD R102, R102, 0x22820 ;  /* 0x0002282066667836 */ /* 0x000fe40000000000 */
[----:B------:R-:W-:Y:S02]  /*98c0*/  VIADD R17, R16, 0x60 ;  /* 0x0000006010117836 */ /* 0x000fe40000000000 */
[----:B------:R-:W-:Y:S01]  /*98d0*/  IMAD.U32 R79, RZ, RZ, UR6 ;  /* 0x00000006ff4f7e24 */ /* 0x000fe2000f8e00ff */
[----:B------:R-:W-:Y:S01]  /*98e0*/  UIMAD UR4, UR46, UR7, UR4 ;  /* 0x000000072e0472a4 */ /* 0x000fe2000f8e0204 */
[----:B------:R-:W-:Y:S02]  /*98f0*/  PRMT R102, RZ, 0x654, R102 ;  /* 0x00000654ff667816 */ /* 0x000fe40000000066 */
[----:B------:R-:W-:Y:S01]  /*9900*/  IMAD.WIDE.U32 R78, R79, UR46, R20 ;  /* 0x0000002e4f4e7c25 */ /* 0x000fe2000f8e0014 */
[----:B------:R-:W-:-:S02]  /*9910*/  ISETP.GE.AND P2, PT, R17, UR10, PT ;  /* 0x0000000a11007c0c */ /* 0x000fc4000bf46270 */
[--C-:B------:R-:W-:Y:S01]  /*9920*/  SHF.R.S32.HI R17, RZ, 0x1f, R16.reuse ;  /* 0x0000001fff117819 */ /* 0x100fe20000011410 */
[C---:B------:R-:W-:Y:S01]  /*9930*/  VIADD R0, R16.reuse, 0x20 ;  /* 0x0000002010007836 */ /* 0x040fe20000000000 */
[----:B0-----:R0:W-:Y:S01]  /*9940*/  SYNCS.ARRIVE.TRANS64.RED.A1T0 RZ, [R102+URZ], RZ ;  /* 0x000000ff66ff79a7 */ /* 0x0011e2000810043f */
[----:B------:R-:W-:Y:S01]  /*9950*/  VIADD R3, R16, 0x40 ;  /* 0x0000004010037836 */ /* 0x000fe20000000000 */
[----:B------:R-:W-:Y:S01]  /*9960*/  BSSY B1, `(.L_x_10796) ;  /* 0x000001d000017945 */ /* 0x000fe20003800000 */
[----:B------:R-:W-:Y:S02]  /*9970*/  IMAD.U32 R77, RZ, RZ, UR42 ;  /* 0x0000002aff4d7e24 */ /* 0x000fe4000f8e00ff */
[----:B------:R-:W-:Y:S01]  /*9980*/  VIADD R83, R79, UR4 ;  /* 0x000000044f537c36 */ /* 0x000fe20008000000 */
[----:B------:R-:W-:Y:S01]  /*9990*/  ISETP.GE.AND P0, PT, R0, UR10, PT ;  /* 0x0000000a00007c0c */ /* 0x000fe2000bf06270 */
[----:B------:R-:W-:Y:S01]  /*99a0*/  IMAD.WIDE R76, R77, 0x80, R16 ;  /* 0x000000804d4c7825 */ /* 0x000fe200078e0210 */
[----:B------:R-:W-:Y:S01]  /*99b0*/  ISETP.GE.AND P1, PT, R3, UR10, PT ;  /* 0x0000000a03007c0c */ /* 0x000fe2000bf26270 */
[----:B0-----:R-:W-:-:S12]  /*99c0*/  @P3 BRA `(.L_x_10797) ;  /* 0x0000000000583947 */ /* 0x001fd80003800000 */
        /* <DEDUP_REMOVED lines=22> */
.L_x_10797:
[----:B------:R-:W-:Y:S05]  /*9b30*/  BSYNC B1 ;  /* 0x0000000000017941 */ /* 0x000fea0003800000 */
.L_x_10796:
        /* <DEDUP_REMOVED lines=14> */
[----:B0----5:R-:W-:Y:S02]  /*9c20*/  VIADD R52, R2, 0xc0 ;  /* 0x000000c002347836 */ /* 0x021fe40000000000 */
        /* <DEDUP_REMOVED lines=11> */
.L_x_10799:
[----:B------:R-:W-:Y:S05]  /*9ce0*/  BSYNC B1 ;  /* 0x0000000000017941 */ /* 0x000fea0003800000 */
.L_x_10798:
        /* <DEDUP_REMOVED lines=14> */
[----:B-1---5:R-:W-:Y:S02]  /*9dd0*/  VIADD R32, R2, 0xc0 ;  /* 0x000000c002207836 */ /* 0x022fe40000000000 */
        /* <DEDUP_REMOVED lines=11> */
.L_x_10801:
[----:B------:R-:W-:Y:S05]  /*9e90*/  BSYNC B1 ;  /* 0x0000000000017941 */ /* 0x000fea0003800000 */
.L_x_10800:
        /* <DEDUP_REMOVED lines=27> */
.L_x_10794:
[----:B------:R-:W-:Y:S01]  /*a050*/  ULDC.64 UR6, c[0x0][0xbe0] ;  /* 0x0002f80000067ab9 */ /* 0x000fe20000000a00 */
[----:B------:R-:W-:Y:S02]  /*a060*/  USHF.L.U32 UR4, UR46, 0x2, URZ ;  /* 0x000000022e047899 */ /* 0x000fe4000800063f */
[----:B------:R-:W-:Y:S01]  /*a070*/  UISETP.NE.U32.AND UP0, UPT, UR6, URZ, UPT ;  /* 0x0000003f0600728c */ /* 0x000fe2000bf05070 */
[----:B------:R-:W-:Y:S01]  /*a080*/  ULDC.64 UR8, c[0x0][0xbd8] ;  /* 0x0002f60000087ab9 */ /* 0x000fe20000000a00 */
[----:B------:R-:W-:Y:S02]  /*a090*/  USHF.L.U64.HI UR10, UR46, 0x2, UR45 ;  /* 0x000000022e0a7899 */ /* 0x000fe4000801022d */
[----:B------:R-:W-:Y:S02]  /*a0a0*/  UISETP.NE.AND.EX UP1, UPT, UR7, URZ, UPT, UP0 ;  /* 0x0000003f0700728c */ /* 0x000fe4000bf25300 */
[----:B------:R-:W-:-:S04]  /*a0b0*/  UISETP.NE.U32.AND UP0, UPT, UR8, URZ, UPT ;  /* 0x0000003f0800728c */ /* 0x000fc8000bf05070 */
        /* <DEDUP_REMOVED lines=9> */
[----:B------:R-:W-:-:S03]  /*a150*/  IMAD.MOV.U32 R9, RZ, RZ, RZ ;  /* 0x000000ffff097224 */ /* 0x000fc600078e00ff */
[----:B------:R-:W2:Y:S01]  /*a160*/  @P2 LDG.E R6, desc[UR38][R6.64] ;  /* 0x0000002606062981 */ /* 0x000ea2000c1e1900 */
[----:B------:R-:W-:Y:S02]  /*a170*/  IMAD.U32 R4, RZ, RZ, UR4 ;  /* 0x00000004ff047e24 */ /* 0x000fe4000f8e00ff */
[----:B------:R-:W-:-:S05]  /*a180*/  IMAD.U32 R5, RZ, RZ, UR6 ;  /* 0x00000006ff057e24 */ /* 0x000fca000f8e00ff */
[----:B------:R0:W5:Y:S01]  /*a190*/  @P1 LDG.E R9, desc[UR38][R4.64] ;  /* 0x0000002604091981 */ /* 0x000162000c1e1900 */
[----:B------:R-:W-:Y:S01]  /*a1a0*/  ULDC UR4, c[0x0][0xa88] ;  /* 0x0002a20000047ab9 */ /* 0x000fe20000000800 */
        /* <DEDUP_REMOVED lines=9> */
.L_x_10803:
        /* <DEDUP_REMOVED lines=32> */
.L_x_10805:
[----:B------:R-:W-:Y:S05]  /*a440*/  BSYNC B1 ;  /* 0x0000000000017941 */ /* 0x000fea0003800000 */
.L_x_10804:
[----:B------:R-:W-:Y:S01]  /*a450*/  ULDC.64 UR6, c[0x0][0xaa0] ;  /* 0x0002a80000067ab9 */ /* 0x000fe20000000a00 */
[----:B0-----:R-:W-:Y:S01]  /*a460*/  IMAD.MOV.U32 R3, RZ, RZ, R11 ;  /* 0x000000ffff037224 */ /* 0x001fe200078e000b */
[----:B------:R-:W-:Y:S01]  /*a470*/  ULDC.64 UR10, c[0x0][0xae0] ;  /* 0x0002b800000a7ab9 */ /* 0x000fe20000000a00 */
[----:B------:R-:W-:Y:S01]  /*a480*/  IMAD R0, R8, UR6, RZ ;  /* 0x0000000608007c24 */ /* 0x000fe2000f8e02ff */
[----:B------:R-:W-:Y:S01]  /*a490*/  BSSY B1, `(.L_x_10806) ;  /* 0x0000031000017945 */ /* 0x000fe20003800000 */
[----:B------:R-:W-:Y:S01]  /*a4a0*/  IMAD.WIDE.U32 R4, R9, UR6, R2 ;  /* 0x0000000609047c25 */ /* 0x000fe2000f8e0002 */
[----:B------:R-:W-:-:S03]  /*a4b0*/  UIMAD UR6, UR8, UR10, URZ ;  /* 0x0000000a080672a4 */ /* 0x000fc6000f8e023f */
[----:B------:R-:W-:Y:S01]  /*a4c0*/  IMAD R9, R9, UR7, R0 ;  /* 0x0000000709097c24 */ /* 0x000fe2000f8e0200 */
[----:B------:R-:W-:Y:S01]  /*a4d0*/  UIMAD UR7, UR42, -0x80, UR4 ;  /* 0xffffff802a0778a4 */ /* 0x000fe2000f8e0204 */
[----:B------:R-:W-:Y:S01]  /*a4e0*/  IMAD.U32 R3, RZ, RZ, UR10 ;  /* 0x0000000aff037e24 */ /* 0x000fe2000f8e00ff */
[----:B------:R-:W-:Y:S01]  /*a4f0*/  UIMAD UR6, UR43, UR11, UR6 ;  /* 0x0000000b2b0672a4 */ /* 0x000fe2000f8e0206 */
[----:B------:R-:W-:Y:S01]  /*a500*/  IMAD.IADD R5, R5, 0x1, R9 ;  /* 0x0000000105057824 */ /* 0x000fe200078e0209 */
[----:B------:R-:W-:Y:S01]  /*a510*/  ULDC.64 UR8, c[0x0][0xae8] ;  /* 0x0002ba0000087ab9 */ /* 0x000fe20000000a00 */
[C---:B------:R-:W-:Y:S01]  /*a520*/  VIADD R0, R16.reuse, 0x20 ;  /* 0x0000002010007836 */ /* 0x040fe20000000000 */
[----:B------:R-:W-:Y:S01]  /*a530*/  ISETP.GE.AND P2, PT, R16, UR7, PT ;  /* 0x0000000710007c0c */ /* 0x000fe2000bf46270 */
[----:B------:R-:W-:Y:S01]  /*a540*/  IMAD.WIDE.U32 R4, R3, UR43, R4 ;  /* 0x0000002b03047c25 */ /* 0x000fe2000f8e0004 */
[----:B------:R-:W-:Y:S01]  /*a550*/  UIMAD UR4, UR45, UR8, URZ ;  /* 0x000000082d0472a4 */ /* 0x000fe2000f8e023f */
[----:B------:R-:W-:-:S02]  /*a560*/  SHF.R.S32.HI R9, RZ, 0x1f, R16 ;  /* 0x0000001fff097819 */ /* 0x000fc40000011410 */
[----:B------:R-:W-:Y:S01]  /*a570*/  VIADD R5, R5, UR6 ;  /* 0x0000000605057c36 */ /* 0x000fe20008000000 */
[----:B------:R-:W-:Y:S01]  /*a580*/  UIMAD UR4, UR46, UR9, UR4 ;  /* 0x000000092e0472a4 */ /* 0x000fe2000f8e0204 */
        /* <DEDUP_REMOVED lines=33> */
.L_x_10807:
[----:B------:R-:W-:Y:S05]  /*a7a0*/  BSYNC B1 ;  /* 0x0000000000017941 */ /* 0x000fea0003800000 */
.L_x_10806:
        /* <DEDUP_REMOVED lines=20> */
[----:B0-----:R-:W-:Y:S01]  /*a8f0*/  LEA R12, P1, R4, UR8, 0x1 ;  /* 0x00000008040c7c11 */ /* 0x001fe2000f8208ff */
[----:B------:R-:W-:-:S05]  /*a900*/  IMAD.IADD R3, R5, 0x1, R3 ;  /* 0x0000000105037824 */ /* 0x000fca00078e0203 */
[----:B------:R-:W-:-:S05]  /*a910*/  LEA.HI.X R13, R4, UR9, R3, 0x1, P1 ;  /* 0x00000009040d7c11 */ /* 0x000fca00088f0c03 */
[----:B------:R1:W-:Y:S04]  /*a920*/  @!P3 STG.E.128 desc[UR38][R12.64], RZ ;  /* 0x000000ff0c00b986 */ /* 0x0003e8000c101d26 */
[----:B------:R1:W-:Y:S04]  /*a930*/  @!P4 STG.E.128 desc[UR38][R12.64+0x80], RZ ;  /* 0x000080ff0c00c986 */ /* 0x0003e8000c101d26 */
[----:B------:R1:W-:Y:S04]  /*a940*/  @!P5 STG.E.128 desc[UR38][R12.64+0x100], RZ ;  /* 0x000100ff0c00d986 */ /* 0x0003e8000c101d26 */
[----:B------:R1:W-:Y:S02]  /*a950*/  @!P6 STG.E.128 desc[UR38][R12.64+0x180], RZ ;  /* 0x000180ff0c00e986 */ /* 0x0003e4000c101d26 */
.L_x_10809:
[----:B------:R-:W-:Y:S05]  /*a960*/  BSYNC B1 ;  /* 0x0000000000017941 */ /* 0x000fea0003800000 */
.L_x_10808:
        /* <DEDUP_REMOVED lines=19> */
[----:B01----:R-:W-:Y:S01]  /*aaa0*/  LEA R12, P0, R4, UR8, 0x1 ;  /* 0x00000008040c7c11 */ /* 0x003fe2000f8008ff */
[----:B------:R-:W-:-:S05]  /*aab0*/  IMAD.IADD R3, R5, 0x1, R3 ;  /* 0x0000000105037824 */ /* 0x000fca00078e0203 */
[----:B------:R-:W-:-:S05]  /*aac0*/  LEA.HI.X R13, R4, UR9, R3, 0x1, P0 ;  /* 0x00000009040d7c11 */ /* 0x000fca00080f0c03 */
[----:B------:R2:W-:Y:S04]  /*aad0*/  @!P1 STG.E.128 desc[UR38][R12.64], RZ ;  /* 0x000000ff0c009986 */ /* 0x0005e8000c101d26 */
[----:B------:R2:W-:Y:S04]  /*aae0*/  @!P3 STG.E.128 desc[UR38][R12.64+0x80], RZ ;  /* 0x000080ff0c00b986 */ /* 0x0005e8000c101d26 */
[----:B------:R2:W-:Y:S04]  /*aaf0*/  @!P4 STG.E.128 desc[UR38][R12.64+0x100], RZ ;  /* 0x000100ff0c00c986 */ /* 0x0005e8000c101d26 */
[----:B------:R2:W-:Y:S02]  /*ab00*/  @!P5 STG.E.128 desc[UR38][R12.64+0x180], RZ ;  /* 0x000180ff0c00d986 */ /* 0x0005e4000c101d26 */
.L_x_10811:
[----:B------:R-:W-:Y:S05]  /*ab10*/  BSYNC B1 ;  /* 0x0000000000017941 */ /* 0x000fea0003800000 */
.L_x_10810:
        /* <DEDUP_REMOVED lines=25> */
.L_x_10802:
[----:B------:R-:W-:Y:S05]  /*acb0*/  BSYNC B0 ;  /* 0x0000000000007941 */ /* 0x000fea0003800000 */
.L_x_10793:
[----:B------:R-:W-:Y:S02]  /*acc0*/  ULDC UR4, c[0x0][0xc14] ;  /* 0x0003050000047ab9 */ /* 0x000fe40000000800 */
[----:B------:R-:W-:-:S13]  /*acd0*/  ISETP.GE.AND P0, PT, R111, UR4, PT ;  /* 0x000000046f007c0c */ /* 0x000fda000bf06270 */
[----:B------:R-:W-:Y:S05]  /*ace0*/  @!P0 BRA `(.L_x_10812) ;  /* 0xffffff6000248947 */ /* 0x000fea000383ffff */
[----:B------:R-:W-:Y:S05]  /*acf0*/  EXIT ;  /* 0x000000000000794d */ /* 0x000fea0003800000 */
.L_x_10757:
        /* <DEDUP_REMOVED lines=61> */
.L_x_10817:
        /* <DEDUP_REMOVED lines=15> */
.L_x_10816:
[----:B------:R-:W-:Y:S05]  /*b1c0*/  BSYNC B0 ;  /* 0x0000000000007941 */ /* 0x000fea0003800000 */
.L_x_10815:
        /* <DEDUP_REMOVED lines=25> */
.L_x_10813:
        /* <DEDUP_REMOVED lines=20> */
.L_x_10818:
        /* <DEDUP_REMOVED lines=56> */
.L_x_10814:
[----:B------:R-:W-:Y:S02]  /*b820*/  IMAD.MOV.U32 R17, RZ, RZ, RZ ;  /* 0x000000ffff117224 */ /* 0x000fe400078e00ff */
[----:B------:R-:W-:Y:S02]  /*b830*/  IMAD.U32 R16, RZ, RZ, UR6 ;  /* 0x00000006ff107e24 */ /* 0x000fe4000f8e00ff */
[----:B------:R-:W-:-:S07]  /*b840*/  IMAD.MOV.U32 R18, RZ, RZ, RZ ;  /* 0x000000ffff127224 */ /* 0x000fce00078e00ff */
.L_x_10819:
        /* <DEDUP_REMOVED lines=20> */
.L_x_10885:
        /* <DEDUP_REMOVED lines=51> */
.L_x_10821:
[----:B------:R-:W-:Y:S01]  /*bcc0*/  IMAD.MOV.U32 R3, RZ, RZ, RZ ;  /* 0x000000ffff037224 */ /* 0x000fe200078e00ff */
        /* <DEDUP_REMOVED lines=11> */
.L_x_10822:
[----:B------:R-:W-:Y:S05]  /*bd80*/  @!P0 BRA `(.L_x_10823) ;  /* 0x00000000000c8947 */ /* 0x000fea0003800000 */
[----:B-1----:R-:W2:Y:S04]  /*bd90*/  LDG.E R2, desc[UR38][R4.64] ;  /* 0x0000002604027981 */ /* 0x002ea8000c1e1900 */
[----:B------:R-:W2:Y:S02]  /*bda0*/  LDG.E R7, desc[UR38][R4.64+0x4] ;  /* 0x0000042604077981 */ /* 0x000ea4000c1e1900 */
[----:B--2---:R-:W-:-:S07]  /*bdb0*/  IMAD.IADD R7, R7, 0x1, -R2 ;  /* 0x0000000107077824 */ /* 0x004fce00078e0a02 */
.L_x_10823:
[----:B-----5:R-:W-:Y:S01]  /*bdc0*/  IMAD.IADD R7, R7, 0x1, -R0 ;  /* 0x0000000107077824 */ /* 0x020fe200078e0a00 */
[----:B------:R-:W-:Y:S01]  /*bdd0*/  LEA R0, R17, 0xdf, 0x7 ;  /* 0x000000df11007811 */ /* 0x000fe200078e38ff */
[----:B------:R-:W-:Y:S03]  /*bde0*/  BSSY B6, `(.L_x_10824) ;  /* 0x00002b0000067945 */ /* 0x000fe60003800000 */
[C---:B------:R-:W-:Y:S01]  /*bdf0*/  IADD3 R0, R7.reuse, R0, -R6 ;  /* 0x0000000007007210 */ /* 0x040fe20007ffe806 */
[----:B------:R-:W-:-:S04]  /*be00*/  VIADD R7, R7, 0x5f ;  /* 0x0000005f07077836 */ /* 0x000fc80000000000 */
[----:B------:R-:W-:-:S04]  /*be10*/  IMAD.HI R7, R7, 0x2aaaaaab, RZ ;  /* 0x2aaaaaab07077827 */ /* 0x000fc800078e02ff */
[----:B-1----:R-:W-:Y:S01]  /*be20*/  IMAD.HI R2, R0, 0x2aaaaaab, RZ ;  /* 0x2aaaaaab00027827 */ /* 0x002fe200078e02ff */
[----:B------:R-:W-:-:S04]  /*be30*/  SHF.R.U32.HI R0, RZ, 0x1f, R7 ;  /* 0x0000001fff007819 */ /* 0x000fc80000011607 */
[----:B------:R-:W-:Y:S02]  /*be40*/  SHF.R.U32.HI R3, RZ, 0x1f, R2 ;  /* 0x0000001fff037819 */ /* 0x000fe40000011602 */
[----:B------:R-:W-:Y:S02]  /*be50*/  LEA.HI.SX32 R0, R7, R0, 0x1c ;  /* 0x0000000007007211 */ /* 0x000fe400078fe2ff */
[----:B------:R-:W-:-:S04]  /*be60*/  LEA.HI.SX32 R3, R2, R3, 0x1c ;  /* 0x0000000302037211 */ /* 0x000fc800078fe2ff */
        /* <DEDUP_REMOVED lines=21> */
.L_x_10825:
        /* <DEDUP_REMOVED lines=23> */
.L_x_10827:
        /* <DEDUP_REMOVED lines=20> */
.L_x_10829:
        /* <DEDUP_REMOVED lines=16> */
.L_x_10828:
        /* <DEDUP_REMOVED lines=22> */
[----:B------:R-:W-:Y:S01]  /*c4d0*/  PLOP3.LUT P1, PT, P6, PT, PT, 0x8, 0x0 ;  /* 0x000000000000781c */ /* 0x000fe2000372e170 */
[----:B------:R-:W-:-:S10]  /*c4e0*/  IMAD R17, R17, 0x80, R7 ;  /* 0x0000008011117824 */ /* 0x000fd400078e0207 */
[----:B------:R-:W1:Y:S08]  /*c4f0*/  @P0 LDC R5, c[0x0][0x42c] ;  /* 0x00010b00ff050b82 */ /* 0x000e700000000800 */
[----:B------:R-:W2:Y:S01]  /*c500*/  @P0 LDC R6, c[0x0][0x430] ;  /* 0x00010c00ff060b82 */ /* 0x000ea20000000800 */
[----:B-1----:R-:W-:-:S05]  /*c510*/  @P0 IMAD.HI.U32 R5, R18, R5, RZ ;  /* 0x0000000512050227 */ /* 0x002fca00078e00ff */
[----:B--2---:R-:W-:Y:S02]  /*c520*/  @P0 SHF.R.U32.HI R4, RZ, R6, R5 ;  /* 0x00000006ff040219 */ /* 0x004fe40000011605 */
[----:B------:R-:W-:-:S04]  /*c530*/  ISETP.NE.U32.AND P0, PT, RZ, UR4, PT ;  /* 0x00000004ff007c0c */ /* 0x000fc8000bf05070 */
[----:B------:R-:W-:-:S04]  /*c540*/  ISETP.NE.AND.EX P0, PT, RZ, UR5, PT, P0 ;  /* 0x00000005ff007c0c */ /* 0x000fc8000bf05300 */
[----:B0-----:R-:W-:-:S09]  /*c550*/  SEL R6, R8, RZ, !P0 ;  /* 0x000000ff08067207 */ /* 0x001fd20004000000 */
.L_x_10830:
        /* <DEDUP_REMOVED lines=19> */
.L_x_10901:
[----:B------:R-:W-:Y:S01]  /*c690*/  UMOV UR4, 0xffffffff ;  /* 0xffffffff00047882 */ /* 0x000fe20000000000 */
[----:B------:R-:W-:Y:S02]  /*c6a0*/  SHF.R.S32.HI R5, RZ, 0x1f, R0 ;  /* 0x0000001fff057819 */ /* 0x000fe40000011400 */
[----:B------:R-:W-:Y:S05]  /*c6b0*/  BRA.DIV UR4, `(.L_x_10832) ;  /* 0x00000036044c7947 */ /* 0x000fea000b800000 */
[----:B------:R-:W-:-:S13]  /*c6c0*/  ELECT P6, URZ, PT ;  /* 0x00000000003f782f */ /* 0x000fda00038c0000 */
.L_x_10904:
        /* <DEDUP_REMOVED lines=21> */
.L_x_10834:
        /* <DEDUP_REMOVED lines=9> */
.L_x_10905:
        /* <DEDUP_REMOVED lines=11> */
.L_x_10836:
        /* <DEDUP_REMOVED lines=22> */
.L_x_10833:
        /* <DEDUP_REMOVED lines=30> */
.L_x_10906:
[----:B------:R-:W-:Y:S05]  /*cca0*/  BSYNC B0 ;  /* 0x0000000000007941 */ /* 0x000fea0003800000 */
.L_x_10837:
        /* <DEDUP_REMOVED lines=11> */
.L_x_10907:
        /* <DEDUP_REMOVED lines=11> */
.L_x_10842:
        /* <DEDUP_REMOVED lines=37> */
.L_x_10840:
[----:B------:R-:W-:Y:S05]  /*d060*/  BSYNC B0 ;  /* 0x0000000000007941 */ /* 0x000fea0003800000 */
.L_x_10839:
        /* <DEDUP_REMOVED lines=43> */
.L_x_10849:
[----:B-1----:R-:W1:Y:S01]  /*d320*/  S2R R3, SR_CgaCtaId ;  /* 0x0000000000037919 */ /* 0x002e620000008800 */
[----:B------:R-:W-:-:S04]  /*d330*/  MOV R2, 0x400 ;  /* 0x0000040000027802 */ /* 0x000fc80000000f00 */
[----:B-1----:R-:W-:Y:S02]  /*d340*/  LEA R2, R3, R2, 0x18 ;  /* 0x0000000203027211 */ /* 0x002fe400078ec0ff */
[----:B------:R-:W-:-:S03]  /*d350*/  SHF.L.U32 R3, R12, 0x1f, RZ ;  /* 0x0000001f0c037819 */ /* 0x000fc600000006ff */
[----:B------:R-:W-:-:S04]  /*d360*/  IMAD R2, R13, 0x8, R2 ;  /* 0x000000080d027824 */ /* 0x000fc800078e0202 */
[----:B------:R-:W1:Y:S02]  /*d370*/  SYNCS.PHASECHK.TRANS64.TRYWAIT P0, [R2+URZ+0x22840], R3 ;  /* 0x02284003020075a7 */ /* 0x000e64000800017f */
[----:B-1----:R-:W-:Y:S05]  /*d380*/  @!P0 BRA `(.L_x_10850) ;  /* 0x0000002800808947 */ /* 0x002fea0003800000 */
.L_x_10908:
        /* <DEDUP_REMOVED lines=11> */
.L_x_10851:
        /* <DEDUP_REMOVED lines=22> */
.L_x_10909:
        /* <DEDUP_REMOVED lines=8> */
.L_x_10853:
        /* <DEDUP_REMOVED lines=34> */
.L_x_10848:
[----:B------:R-:W-:Y:S05]  /*d840*/  BSYNC B2 ;  /* 0x0000000000027941 */ /* 0x000fea0003800000 */
.L_x_10847:
[----:B------:R-:W2:Y:S02]  /*d850*/  LDL.LU R2, [R1+0x14] ;  /* 0x0000140001027983 */ /* 0x000ea40000300800 */
[----:B--2---:R-:W-:-:S07]  /*d860*/  VIADD R8, R2, 0xfffffffd ;  /* 0xfffffffd02087836 */ /* 0x004fce0000000000 */
.L_x_10846:
[----:B------:R-:W-:Y:S05]  /*d870*/  BSYNC B1 ;  /* 0x0000000000017941 */ /* 0x000fea0003800000 */
.L_x_10845:
[----:B------:R-:W-:-:S13]  /*d880*/  ISETP.NE.AND P0, PT, R10, RZ, PT ;  /* 0x000000ff0a00720c */ /* 0x000fda0003f05270 */
[----:B------:R-:W-:Y:S05]  /*d890*/  @!P0 BRA `(.L_x_10844) ;  /* 0x0000000c00a08947 */ /* 0x000fea0003800000 */
.L_x_10868:
[----:B------:R-:W2:Y:S04]  /*d8a0*/  LDL.LU R3, [R1] ;  /* 0x0000000001037983 */ /* 0x000ea80000300800 */
[----:B------:R-:W3:Y:S01]  /*d8b0*/  LDL.LU R2, [R1+0x4] ;  /* 0x0000040001027983 */ /* 0x000ee20000300800 */
[----:B------:R-:W-:Y:S05]  /*d8c0*/  YIELD ;  /* 0x0000000000007946 */ /* 0x000fea0003800000 */
[----:B------:R-:W-:Y:S01]  /*d8d0*/  BSSY B1, `(.L_x_10854) ;  /* 0x000006e000017945 */ /* 0x000fe20003800000 */
[----:B--2---:R-:W-:-:S05]  /*d8e0*/  VIADD R10, R3, 0x1 ;  /* 0x00000001030a7836 */ /* 0x004fca0000000000 */
[----:B------:R-:W-:-:S04]  /*d8f0*/  ISETP.NE.AND P0, PT, R10, 0x2, PT ;  /* 0x000000020a00780c */ /* 0x000fc80003f05270 */
[----:B0-----:R-:W-:Y:S02]  /*d900*/  SEL R11, RZ, 0x1, P0 ;  /* 0x00000001ff0b7807 */ /* 0x001fe40000000000 */
[----:B------:R-:W-:Y:S02]  /*d910*/  SEL R10, R10, RZ, P0 ;  /* 0x000000ff0a0a7207 */ /* 0x000fe40000000000 */
[----:B---3--:R-:W-:Y:S01]  /*d920*/  LOP3.LUT R11, R2, R11, RZ, 0x3c, !PT ;  /* 0x0000000b020b7212 */ /* 0x008fe200078e3cff */
[----:B------:R-:W-:Y:S06]  /*d930*/  @!P6 BRA `(.L_x_10855) ;  /* 0x00000004009ce947 */ /* 0x000fec0003800000 */
[----:B------:R-:W-:Y:S01]  /*d940*/  ULDC.64 UR4, c[0x0][0x3f8] ;  /* 0x0000fe0000047ab9 */ /* 0x000fe20000000a00 */
[----:B0-----:R-:W-:Y:S01]  /*d950*/  IMAD.MOV.U32 R12, RZ, RZ, R8 ;  /* 0x000000ffff0c7224 */ /* 0x001fe200078e0008 */
[----:B------:R-:W-:-:S04]  /*d960*/  ISETP.NE.U32.AND P0, PT, RZ, UR4, PT ;  /* 0x00000004ff007c0c */ /* 0x000fc8000bf05070 */
[----:B------:R-:W-:-:S13]  /*d970*/  ISETP.NE.AND.EX P0, PT, RZ, UR5, PT, P0 ;  /* 0x00000005ff007c0c */ /* 0x000fda000bf05300 */
[----:B------:R-:W-:Y:S05]  /*d980*/  @!P0 BRA `(.L_x_10856) ;  /* 0x0000000000488947 */ /* 0x000fea0003800000 */
[----:B------:R-:W0:Y:S01]  /*d990*/  LDC R12, c[0x0][0x41c] ;  /* 0x00010700ff0c7b82 */ /* 0x000e220000000800 */
[----:B------:R-:W-:Y:S01]  /*d9a0*/  IMAD.MOV.U32 R9, RZ, RZ, R8 ;  /* 0x000000ffff097224 */ /* 0x000fe200078e0008 */
        /* <DEDUP_REMOVED lines=16> */
.L_x_10856:
[----:B------:R-:W1:Y:S01]  /*dab0*/  S2R R3, SR_CgaCtaId ;  /* 0x0000000000037919 */ /* 0x000e620000008800 */
[----:B------:R-:W-:-:S04]  /*dac0*/  MOV R2, 0x400 ;  /* 0x0000040000027802 */ /* 0x000fc80000000f00 */
[----:B-1----:R-:W-:Y:S02]  /*dad0*/  LEA R2, R3, R2, 0x18 ;  /* 0x0000000203027211 */ /* 0x002fe400078ec0ff */
[----:B------:R-:W-:-:S03]  /*dae0*/  SHF.L.U32 R3, R11, 0x1f, RZ ;  /* 0x0000001f0b037819 */ /* 0x000fc600000006ff */
[----:B------:R-:W-:-:S04]  /*daf0*/  IMAD R2, R10, 0x8, R2 ;  /* 0x000000080a027824 */ /* 0x000fc800078e0202 */
[----:B------:R-:W1:Y:S02]  /*db00*/  SYNCS.PHASECHK.TRANS64.TRYWAIT P0, [R2+URZ+0x22840], R3 ;  /* 0x02284003020075a7 */ /* 0x000e64000800017f */
[----:B-1----:R-:W-:Y:S05]  /*db10*/  @!P0 BRA `(.L_x_10857) ;  /* 0x0000002000c48947 */ /* 0x002fea0003800000 */
.L_x_10910:
        /* <DEDUP_REMOVED lines=11> */
.L_x_10858:
        /* <DEDUP_REMOVED lines=21> */
.L_x_10911:
        /* <DEDUP_REMOVED lines=8> */
.L_x_10860:
        /* <DEDUP_REMOVED lines=33> */
.L_x_10855:
[----:B------:R-:W-:Y:S05]  /*dfb0*/  BSYNC B1 ;  /* 0x0000000000017941 */ /* 0x000fea0003800000 */
.L_x_10854:
        /* <DEDUP_REMOVED lines=31> */
.L_x_10863:
[----:B------:R-:W2:Y:S01]  /*e1b0*/  S2R R3, SR_CgaCtaId ;  /* 0x0000000000037919 */ /* 0x000ea20000008800 */
[----:B------:R-:W-:-:S04]  /*e1c0*/  MOV R2, 0x400 ;  /* 0x0000040000027802 */ /* 0x000fc80000000f00 */
[----:B--2---:R-:W-:Y:S02]  /*e1d0*/  LEA R2, R3, R2, 0x18 ;  /* 0x0000000203027211 */ /* 0x004fe400078ec0ff */
[----:B------:R-:W-:-:S03]  /*e1e0*/  SHF.L.U32 R3, R11, 0x1f, RZ ;  /* 0x0000001f0b037819 */ /* 0x000fc600000006ff */
[----:B------:R-:W-:-:S04]  /*e1f0*/  IMAD R2, R12, 0x8, R2 ;  /* 0x000000080c027824 */ /* 0x000fc800078e0202 */
[----:B------:R-:W2:Y:S02]  /*e200*/  SYNCS.PHASECHK.TRANS64.TRYWAIT P0, [R2+URZ+0x22840], R3 ;  /* 0x02284003020075a7 */ /* 0x000ea4000800017f */
[----:B--2---:R-:W-:Y:S05]  /*e210*/  @!P0 BRA `(.L_x_10864) ;  /* 0x0000001c002c8947 */ /* 0x004fea0003800000 */
.L_x_10912:
        /* <DEDUP_REMOVED lines=11> */
.L_x_10865:
        /* <DEDUP_REMOVED lines=22> */
.L_x_10913:
        /* <DEDUP_REMOVED lines=8> */
.L_x_10867:
        /* <DEDUP_REMOVED lines=34> */
.L_x_10862:
[----:B------:R-:W-:Y:S05]  /*e6d0*/  BSYNC B1 ;  /* 0x0000000000017941 */ /* 0x000fea0003800000 */
.L_x_10861:
[C---:B------:R-:W-:Y:S01]  /*e6e0*/  ISETP.GT.AND P0, PT, R8.reuse, 0x1, PT ;  /* 0x000000010800780c */ /* 0x040fe20003f04270 */
[----:B------:R-:W-:-:S04]  /*e6f0*/  VIADD R2, R8, 0xfffffffe ;  /* 0xfffffffe08027836 */ /* 0x000fc80000000000 */
[----:B------:R-:W-:-:S08]  /*e700*/  IMAD.MOV.U32 R8, RZ, RZ, R2 ;  /* 0x000000ffff087224 */ /* 0x000fd000078e0002 */
[----:B------:R-:W-:Y:S05]  /*e710*/  @P0 BRA `(.L_x_10868) ;  /* 0xfffffff000600947 */ /* 0x000fea000383ffff */
.L_x_10844:
[----:B------:R-:W-:Y:S05]  /*e720*/  BSYNC B0 ;  /* 0x0000000000007941 */ /* 0x000fea0003800000 */
.L_x_10843:
        /* <DEDUP_REMOVED lines=23> */
.L_x_10870:
[----:B------:R-:W-:Y:S05]  /*e8a0*/  BSYNC B0 ;  /* 0x0000000000007941 */ /* 0x000fea0003800000 */
.L_x_10869:
[----:B-1----:R-:W2:Y:S02]  /*e8b0*/  LDL.LU R2, [R1+0x4] ;  /* 0x0000040001027983 */ /* 0x002ea40000300800 */
[----:B--2---:R-:W-:-:S05]  /*e8c0*/  LOP3.LUT R2, R2, R0, RZ, 0x3c, !PT ;  /* 0x0000000002027212 */ /* 0x004fca00078e3cff */
[----:B------:R1:W-:Y:S02]  /*e8d0*/  STL [R1+0x4], R2 ;  /* 0x0000040201007387 */ /* 0x0003e40000100800 */
.L_x_10826:
[----:B------:R-:W-:Y:S05]  /*e8e0*/  BSYNC B6 ;  /* 0x0000000000067941 */ /* 0x000fea0003800000 */
.L_x_10824:
[----:B------:R-:W-:-:S03]  /*e8f0*/  UMOV UR4, 0xffffffff ;  /* 0xffffffff00047882 */ /* 0x000fc60000000000 */
[----:B------:R-:W-:Y:S05]  /*e900*/  BRA.DIV UR4, `(.L_x_10871) ;  /* 0x0000001604987947 */ /* 0x000fea000b800000 */
[----:B------:R2:W3:Y:S04]  /*e910*/  SHFL.IDX PT, R4, R16, RZ, 0x1f ;  /* 0x00001fff10047589 */ /* 0x0004e800000e0000 */
[----:B------:R2:W4:Y:S02]  /*e920*/  SHFL.IDX PT, R7, R16, 0x1, 0x1f ;  /* 0x00201f0010077f89 */ /* 0x00052400000e0000 */
.L_x_10917:
        /* <DEDUP_REMOVED lines=13> */
.L_x_10873:
[----:B------:R-:W-:Y:S05]  /*ea00*/  BSYNC B0 ;  /* 0x0000000000007941 */ /* 0x000fea0003800000 */
.L_x_10872:
        /* <DEDUP_REMOVED lines=23> */
.L_x_10925:
[----:B------:R-:W-:Y:S02]  /*eb80*/  ULDC UR4, c[0x0][0xc10] ;  /* 0x0003040000047ab9 */ /* 0x000fe40000000800 */
[----:B------:R-:W-:-:S04]  /*eb90*/  IMAD.U32 R5, RZ, RZ, UR4 ;  /* 0x00000004ff057e24 */ /* 0x000fc8000f8e00ff */
[----:B-1----:R-:W-:-:S04]  /*eba0*/  IMAD R14, R14, R5, RZ ;  /* 0x000000050e0e7224 */ /* 0x002fc800078e02ff */
[----:B----4-:R-:W-:-:S05]  /*ebb0*/  IMAD.IADD R7, R7, 0x1, R14 ;  /* 0x0000000107077824 */ /* 0x010fca00078e020e */
[----:B---3--:R-:W-:-:S13]  /*ebc0*/  ISETP.GT.AND P0, PT, R7, R4, PT ;  /* 0x000000040700720c */ /* 0x008fda0003f04270 */
[----:B------:R-:W-:Y:S05]  /*ebd0*/  @P0 BRA `(.L_x_10875) ;  /* 0x0000000000b40947 */ /* 0x000fea0003800000 */
[----:B------:R-:W1:Y:S02]  /*ebe0*/  LDC R0, c[0x0][0xc14] ;  /* 0x00030500ff007b82 */ /* 0x000e640000000800 */
.L_x_10880:
        /* <DEDUP_REMOVED lines=14> */
.L_x_10878:
[----:B------:R-:W-:Y:S05]  /*ecd0*/  BSYNC B0 ;  /* 0x0000000000007941 */ /* 0x000fea0003800000 */
.L_x_10877:
        /* <DEDUP_REMOVED lines=23> */
.L_x_10933:
[----:B------:R-:W-:Y:S02]  /*ee50*/  ULDC UR4, c[0x0][0xc10] ;  /* 0x0003040000047ab9 */ /* 0x000fe40000000800 */
[----:B------:R-:W-:-:S04]  /*ee60*/  IMAD.U32 R5, RZ, RZ, UR4 ;  /* 0x00000004ff057e24 */ /* 0x000fc8000f8e00ff */
[----:B-1----:R-:W-:-:S04]  /*ee70*/  IMAD R14, R14, R5, RZ ;  /* 0x000000050e0e7224 */ /* 0x002fc800078e02ff */
[----:B------:R-:W-:-:S05]  /*ee80*/  IMAD.IADD R7, R14, 0x1, R7 ;  /* 0x000000010e077824 */ /* 0x000fca00078e0207 */
[----:B------:R-:W-:-:S13]  /*ee90*/  ISETP.GT.AND P0, PT, R7, R4, PT ;  /* 0x000000040700720c */ /* 0x000fda0003f04270 */
[----:B------:R-:W-:Y:S05]  /*eea0*/  @!P0 BRA `(.L_x_10880) ;  /* 0xfffffffc00508947 */ /* 0x000fea000383ffff */
.L_x_10875:
        /* <DEDUP_REMOVED lines=8> */
.L_x_10937:
[----:B------:R-:W-:Y:S01]  /*ef30*/  ISETP.NE.AND P0, PT, R3, RZ, PT ;  /* 0x000000ff0300720c */ /* 0x000fe20003f05270 */
[----:B------:R-:W-:-:S12]  /*ef40*/  IMAD.MOV.U32 R7, RZ, RZ, RZ ;  /* 0x000000ffff077224 */ /* 0x000fd800078e00ff */
[----:B------:R-:W-:Y:S05]  /*ef50*/  @!P0 BRA `(.L_x_10882) ;  /* 0x0000000000108947 */ /* 0x000fea0003800000 */
[----:B------:R-:W-:Y:S01]  /*ef60*/  UMOV UR4, 0xffffffff ;  /* 0xffffffff00047882 */ /* 0x000fe20000000000 */
[----:B------:R-:W-:Y:S02]  /*ef70*/  VIADD R12, R6, 0xffffffff ;  /* 0xffffffff060c7836 */ /* 0x000fe40000000000 */
[----:B------:R-:W-:Y:S05]  /*ef80*/  BRA.DIV UR4, `(.L_x_10883) ;  /* 0x0000001a042c7947 */ /* 0x000fea000b800000 */
[----:B------:R3:W4:Y:S02]  /*ef90*/  SHFL.IDX PT, R7, R2, R12, 0x1f ;  /* 0x00001f0c02077589 */ /* 0x00072400000e0000 */
.L_x_10882:
        /* <DEDUP_REMOVED lines=67> */
.L_x_10876:
[----:B------:R-:W-:Y:S01]  /*f3d0*/  UMOV UR4, URZ ;  /* 0x0000003f00047c82 */ /* 0x000fe20008000000 */
[----:B------:R-:W-:Y:S01]  /*f3e0*/  UMOV UR5, URZ ;  /* 0x0000003f00057c82 */ /* 0x000fe20008000000 */
[----:B------:R-:W-:Y:S01]  /*f3f0*/  ULDC UR6, c[0x0][0xc14] ;  /* 0x0003050000067ab9 */ /* 0x000fe20000000800 */
[----:B--2---:R-:W-:Y:S02]  /*f400*/  IMAD.MOV.U32 R16, RZ, RZ, R4 ;  /* 0x000000ffff107224 */ /* 0x004fe400078e0004 */
[----:B------:R-:W-:Y:S02]  /*f410*/  IMAD.U32 R17, RZ, RZ, UR4 ;  /* 0x00000004ff117e24 */ /* 0x000fe4000f8e00ff */
[----:B------:R-:W-:Y:S02]  /*f420*/  IMAD.U32 R18, RZ, RZ, UR5 ;  /* 0x00000005ff127e24 */ /* 0x000fe4000f8e00ff */
[----:B------:R-:W-:-:S07]  /*f430*/  IMAD.U32 R19, RZ, RZ, UR6 ;  /* 0x00000006ff137e24 */ /* 0x000fce000f8e00ff */
.L_x_10884:
        /* <DEDUP_REMOVED lines=12> */
.L_x_10820:
        /* <DEDUP_REMOVED lines=12> */
.L_x_10940:
[----:B------:R-:W-:Y:S05]  /*f5c0*/  BSYNC B0 ;  /* 0x0000000000007941 */ /* 0x000fea0003800000 */
.L_x_10886:
[----:B------:R-:W-:-:S03]  /*f5d0*/  UMOV UR4, 0xffffffff ;  /* 0xffffffff00047882 */ /* 0x000fc60000000000 */
[----:B------:R-:W-:Y:S05]  /*f5e0*/  BRA.DIV UR4, `(.L_x_10888) ;  /* 0x0000001204d07947 */ /* 0x000fea000b800000 */
[----:B------:R-:W2:Y:S02]  /*f5f0*/  S2R R2, SR_TID.X ;  /* 0x0000000000027919 */ /* 0x000ea40000002100 */
[----:B--2---:R-:W-:-:S04]  /*f600*/  SHF.R.U32.HI R2, RZ, 0x5, R2 ;  /* 0x00000005ff027819 */ /* 0x004fc80000011602 */
[----:B------:R-:W-:-:S05]  /*f610*/  LOP3.LUT R2, R2, 0x3, RZ, 0xc0, !PT ;  /* 0x0000000302027812 */ /* 0x000fca00078ec0ff */
[----:B------:R2:W3:Y:S02]  /*f620*/  SHFL.IDX PT, R14, R2, RZ, 0x1f ;  /* 0x00001fff020e7589 */ /* 0x0004e400000e0000 */
.L_x_10943:
[----:B---3--:R-:W-:Y:S01]  /*f630*/  ISETP.NE.AND P0, PT, R14, RZ, PT ;  /* 0x000000ff0e00720c */ /* 0x008fe20003f05270 */
[----:B------:R-:W-:-:S12]  /*f640*/  BSSY B0, `(.L_x_10889) ;  /* 0x0000027000007945 */ /* 0x000fd80003800000 */
[----:B------:R-:W-:Y:S05]  /*f650*/  @P0 BRA `(.L_x_10890) ;  /* 0x0000000000940947 */ /* 0x000fea0003800000 */
[----:B------:R-:W-:-:S03]  /*f660*/  UMOV UR4, 0xffffffff ;  /* 0xffffffff00047882 */ /* 0x000fc60000000000 */
[----:B------:R-:W-:Y:S05]  /*f670*/  BRA.DIV UR4, `(.L_x_10891) ;  /* 0x0000001204e07947 */ /* 0x000fea000b800000 */
[----:B------:R-:W-:-:S13]  /*f680*/  ELECT P6, URZ, PT ;  /* 0x00000000003f782f */ /* 0x000fda00038c0000 */
.L_x_10946:
[----:B------:R-:W-:Y:S05]  /*f690*/  @!P6 BRA `(.L_x_10890) ;  /* 0x000000000084e947 */ /* 0x000fea0003800000 */
[----:B------:R-:W-:-:S06]  /*f6a0*/  ULOP3.LUT UR4, UR36, 0x2, URZ, 0xfc, !UPT ;  /* 0x0000000224047892 */ /* 0x000fcc000f8efc3f */
[----:B--2---:R-:W-:-:S05]  /*f6b0*/  IMAD.U32 R2, RZ, RZ, UR4 ;  /* 0x00000004ff027e24 */ /* 0x004fca000f8e00ff */
[----:B------:R-:W-:-:S13]  /*f6c0*/  ISETP.NE.AND P2, PT, R2, 0x3, PT ;  /* 0x000000030200780c */ /* 0x000fda0003f45270 */
[----:B------:R-:W-:Y:S05]  /*f6d0*/  @!P2 BRA `(.L_x_10892) ;  /* 0x000000000004a947 */ /* 0x000fea0003800000 */
[----:B------:R-:W-:Y:S01]  /*f6e0*/  BPT.TRAP 0x1 ;  /* 0x000000040000795c */ /* 0x000fe20000300000 */
.L_x_10892:
        /* <DEDUP_REMOVED lines=14> */
.L_x_10947:
[----:B------:R-:W2:Y:S02]  /*f7d0*/  SYNCS.PHASECHK.TRANS64.TRYWAIT P0, [R7+URZ], R2 ;  /* 0x00000002070075a7 */ /* 0x000ea4000800017f */
[----:B--2---:R-:W-:Y:S05]  /*f7e0*/  @!P0 BRA `(.L_x_10894) ;  /* 0x0000001000b88947 */ /* 0x004fea0003800000 */
.L_x_10948:
[----:B------:R-:W-:Y:S05]  /*f7f0*/  @!P2 BRA `(.L_x_10895) ;  /* 0x000000000004a947 */ /* 0x000fea0003800000 */
[----:B------:R-:W-:Y:S01]  /*f800*/  BPT.TRAP 0x1 ;  /* 0x000000040000795c */ /* 0x000fe20000300000 */
.L_x_10895:
[----:B------:R-:W3:Y:S01]  /*f810*/  LDL.LU R4, [R1] ;  /* 0x0000000001047983 */ /* 0x000ee20000300800 */
[----:B------:R-:W-:-:S04]  /*f820*/  VIADD R0, R0, 0x22860 ;  /* 0x0002286000007836 */ /* 0x000fc80000000000 */
[----:B---3--:R-:W-:-:S04]  /*f830*/  IMAD R4, R4, 0x8, R0 ;  /* 0x0000000804047824 */ /* 0x008fc800078e0200 */
[----:B------:R-:W3:Y:S02]  /*f840*/  SYNCS.PHASECHK.TRANS64.TRYWAIT P0, [R4+URZ], R5 ;  /* 0x00000005040075a7 */ /* 0x000ee4000800017f */
[----:B---3--:R-:W-:Y:S05]  /*f850*/  @!P0 BRA `(.L_x_10896) ;  /* 0x0000001000b08947 */ /* 0x008fea0003800000 */
.L_x_10949:
[----:B------:R-:W-:-:S07]  /*f860*/  IMAD R3, R3, 0x8, R0 ;  /* 0x0000000803037824 */ /* 0x000fce00078e0200 */
.L_x_10897:
[----:B----4-:R4:W0:Y:S02]  /*f870*/  SYNCS.PHASECHK.TRANS64.TRYWAIT P0, [R3+URZ], R2 ;  /* 0x00000002030075a7 */ /* 0x010824000800017f */
[----:B0-----:R-:W-:Y:S05]  /*f880*/  @!P0 NANOSLEEP.SYNCS 0x989680 ;  /* 0x009896800000895d */ /* 0x001fea0003900000 */
[----:B------:R-:W0:Y:S02]  /*f890*/  @!P0 SYNCS.PHASECHK.TRANS64 P0, [R3+URZ], R2 ;  /* 0x00000002030085a7 */ /* 0x000e24000800007f */
[----:B0-----:R-:W-:Y:S05]  /*f8a0*/  @!P0 BRA `(.L_x_10897) ;  /* 0xfffffffc00f08947 */ /* 0x001fea000383ffff */
.L_x_10890:
[----:B------:R-:W-:Y:S05]  /*f8b0*/  BSYNC B0 ;  /* 0x0000000000007941 */ /* 0x000fea0003800000 */
.L_x_10889:
[----:B------:R-:W-:Y:S05]  /*f8c0*/  EXIT ;  /* 0x000000000000794d */ /* 0x000fea0003800000 */
.L_x_10764:
[----:B0-----:R0:W1:Y:S02]  /*f8d0*/  SYNCS.PHASECHK.TRANS64.TRYWAIT P0, [R7+URZ+0x22800], R0 ;  /* 0x02280000070075a7 */ /* 0x001064000800017f */
[----:B-1----:R-:W-:Y:S05]  /*f8e0*/  @!P0 NANOSLEEP.SYNCS 0x989680 ;  /* 0x009896800000895d */ /* 0x002fea0003900000 */
[----:B------:R-:W1:Y:S02]  /*f8f0*/  @!P0 SYNCS.PHASECHK.TRANS64 P0, [R7+URZ+0x22800], R0 ;  /* 0x02280000070085a7 */ /* 0x000e64000800007f */
[----:B-1----:R-:W-:Y:S05]  /*f900*/  @!P0 BRA `(.L_x_10764) ;  /* 0xfffffffc00f08947 */ /* 0x002fea000383ffff */
[----:B------:R-:W-:Y:S05]  /*f910*/  BRA `(.L_x_10898) ;  /* 0xffffff2000387947 */ /* 0x000fea000383ffff */
.L_x_10768:
[----:B-1----:R1:W2:Y:S02]  /*f920*/  SYNCS.PHASECHK.TRANS64.TRYWAIT P1, [R6+URZ+0x22830], R11 ;  /* 0x0228300b060075a7 */ /* 0x0022a4000802017f */
[----:B--2---:R-:W-:Y:S05]  /*f930*/  @!P1 NANOSLEEP.SYNCS 0x989680 ;  /* 0x009896800000995d */ /* 0x004fea0003900000 */
[----:B------:R-:W2:Y:S02]  /*f940*/  @!P1 SYNCS.PHASECHK.TRANS64 P1, [R6+URZ+0x22830], R11 ;  /* 0x0228300b060095a7 */ /* 0x000ea4000802007f */
[----:B--2---:R-:W-:Y:S05]  /*f950*/  @!P1 BRA `(.L_x_10768) ;  /* 0xfffffffc00f09947 */ /* 0x004fea000383ffff */
[----:B------:R-:W-:Y:S05]  /*f960*/  BRA `(.L_x_10767) ;  /* 0xffffff2000647947 */ /* 0x000fea000383ffff */
.L_x_10772:
[----:B---3--:R3:W4:Y:S02]  /*f970*/  SYNCS.PHASECHK.TRANS64.TRYWAIT P2, [R6+URZ+0x22850], R11 ;  /* 0x0228500b060075a7 */ /* 0x008724000804017f */
[----:B----4-:R-:W-:Y:S05]  /*f980*/  @!P2 NANOSLEEP.SYNCS 0x989680 ;  /* 0x009896800000a95d */ /* 0x010fea0003900000 */
[----:B------:R-:W4:Y:S02]  /*f990*/  @!P2 SYNCS.PHASECHK.TRANS64 P2, [R6+URZ+0x22850], R11 ;  /* 0x0228500b0600a5a7 */ /* 0x000f24000804007f */
[----:B----4-:R-:W-:Y:S05]  /*f9a0*/  @!P2 BRA `(.L_x_10772) ;  /* 0xfffffffc00f0a947 */ /* 0x010fea000383ffff */
[----:B------:R-:W-:Y:S05]  /*f9b0*/  BRA `(.L_x_10771) ;  /* 0xffffff38004c7947 */ /* 0x000fea000383ffff */
.L_x_10777:
[----:B-1----:R-:W-:-:S04]  /*f9c0*/  IMAD.U32 R5, RZ, RZ, UR25 ;  /* 0x00000019ff057e24 */ /* 0x002fc8000f8e00ff */
[----:B------:R1:W2:Y:S03]  /*f9d0*/  SYNCS.PHASECHK.TRANS64.TRYWAIT P2, [R5+URZ+0x22830], R6 ;  /* 0x02283006050075a7 */ /* 0x0002a6000804017f */
[----:B--2---:R-:W-:Y:S05]  /*f9e0*/  @!P2 NANOSLEEP.SYNCS 0x989680 ;  /* 0x009896800000a95d */ /* 0x004fea0003900000 */
[----:B------:R-:W2:Y:S02]  /*f9f0*/  @!P2 SYNCS.PHASECHK.TRANS64 P2, [R5+URZ+0x22830], R6 ;  /* 0x022830060500a5a7 */ /* 0x000ea4000804007f */
[----:B--2---:R-:W-:Y:S05]  /*fa00*/  @!P2 BRA `(.L_x_10777) ;  /* 0xfffffffc00eca947 */ /* 0x004fea000383ffff */
[----:B------:R-:W-:Y:S05]  /*fa10*/  BRA `(.L_x_10776) ;  /* 0xffffff3c006c7947 */ /* 0x000fea000383ffff */
.L_x_10781:
[----:B-1----:R1:W2:Y:S02]  /*fa20*/  SYNCS.PHASECHK.TRANS64.TRYWAIT P2, [R187+URZ+0x22850], R6 ;  /* 0x02285006bb0075a7 */ /* 0x0022a4000804017f */
[----:B--2---:R-:W-:Y:S05]  /*fa30*/  @!P2 NANOSLEEP.SYNCS 0x989680 ;  /* 0x009896800000a95d */ /* 0x004fea0003900000 */
[----:B------:R-:W2:Y:S02]  /*fa40*/  @!P2 SYNCS.PHASECHK.TRANS64 P2, [R187+URZ+0x22850], R6 ;  /* 0x02285006bb00a5a7 */ /* 0x000ea4000804007f */
[----:B--2---:R-:W-:Y:S05]  /*fa50*/  @!P2 BRA `(.L_x_10781) ;  /* 0xfffffffc00f0a947 */ /* 0x004fea000383ffff */
[----:B------:R-:W-:Y:S05]  /*fa60*/  BRA `(.L_x_10780) ;  /* 0xffffff5c003c7947 */ /* 0x000fea000383ffff */
.L_x_10787:
[----:B-1----:R-:W-:-:S04]  /*fa70*/  IMAD.U32 R5, RZ, RZ, UR24 ;  /* 0x00000018ff057e24 */ /* 0x002fc8000f8e00ff */
[----:B------:R1:W2:Y:S03]  /*fa80*/  SYNCS.PHASECHK.TRANS64.TRYWAIT P2, [R5+URZ+0x22830], R6 ;  /* 0x02283006050075a7 */ /* 0x0002a6000804017f */
[----:B--2---:R-:W-:Y:S05]  /*fa90*/  @!P2 NANOSLEEP.SYNCS 0x989680 ;  /* 0x009896800000a95d */ /* 0x004fea0003900000 */
[----:B------:R-:W2:Y:S02]  /*faa0*/  @!P2 SYNCS.PHASECHK.TRANS64 P2, [R5+URZ+0x22830], R6 ;  /* 0x022830060500a5a7 */ /* 0x000ea4000804007f */
[----:B--2---:R-:W-:Y:S05]  /*fab0*/  @!P2 BRA `(.L_x_10787) ;  /* 0xfffffffc00eca947 */ /* 0x004fea000383ffff */
[----:B------:R-:W-:Y:S05]  /*fac0*/  BRA `(.L_x_10786) ;  /* 0xffffff6000407947 */ /* 0x000fea000383ffff */
.L_x_10791:
[----:B--2---:R2:W3:Y:S02]  /*fad0*/  SYNCS.PHASECHK.TRANS64.TRYWAIT P2, [R183+URZ+0x22850], R6 ;  /* 0x02285006b70075a7 */ /* 0x0044e4000804017f */
[----:B---3--:R-:W-:Y:S05]  /*fae0*/  @!P2 NANOSLEEP.SYNCS 0x989680 ;  /* 0x009896800000a95d */ /* 0x008fea0003900000 */
[----:B------:R-:W3:Y:S02]  /*faf0*/  @!P2 SYNCS.PHASECHK.TRANS64 P2, [R183+URZ+0x22850], R6 ;  /* 0x02285006b700a5a7 */ /* 0x000ee4000804007f */
[----:B---3--:R-:W-:Y:S05]  /*fb00*/  @!P2 BRA `(.L_x_10791) ;  /* 0xfffffffc00f0a947 */ /* 0x008fea000383ffff */
[----:B------:R-:W-:Y:S05]  /*fb10*/  BRA `(.L_x_10790) ;  /* 0xffffff7800587947 */ /* 0x000fea000383ffff */
.L_x_10831:
        /* <DEDUP_REMOVED lines=11> */
.L_x_10900:
[----:B------:R-:W-:Y:S05]  /*fbd0*/  BSYNC B0 ;  /* 0x0000000000007941 */ /* 0x000fea0003800000 */
.L_x_10899:
[----:B------:R-:W-:Y:S05]  /*fbe0*/  BRA `(.L_x_10901) ;  /* 0xffffffc800a87947 */ /* 0x000fea000383ffff */
.L_x_10832:
[----:B------:R-:W-:Y:S01]  /*fbf0*/  BSSY B0, `(.L_x_10902) ;  /* 0x0000006000007945 */ /* 0x000fe20003800000 */
[----:B------:R-:W-:-:S07]  /*fc00*/  IMAD.MOV.U32 R15, RZ, RZ, -0x1 ;  /* 0xffffffffff0f7424 */ /* 0x000fce00078e00ff */
[----:B------:R-:W-:Y:S05]  /*fc10*/  WARPSYNC.COLLECTIVE R15, `(.L_x_10903) ;  /* 0x000000000f0c7348 */ /* 0x000fea0003c00000 */
[----:B------:R-:W-:Y:S02]  /*fc20*/  ELECT P6, UR62, PT ;  /* 0x00000000003e782f */ /* 0x000fe400038c0000 */
[----:B------:R-:W-:Y:S01]  /*fc30*/  MOV R14, UR62 ;  /* 0x0000003e000e7c02 */ /* 0x000fe20008000f00 */
[----:B------:R-:W-:Y:S10]  /*fc40*/  ENDCOLLECTIVE ;  /* 0x000000000000791b */ /* 0x000ff40003800000 */
.L_x_10903:
[----:B------:R-:W-:Y:S05]  /*fc50*/  BSYNC B0 ;  /* 0x0000000000007941 */ /* 0x000fea0003800000 */
.L_x_10902:
[----:B------:R-:W-:Y:S05]  /*fc60*/  BRA `(.L_x_10904) ;  /* 0xffffffc800987947 */ /* 0x000fea000383ffff */
.L_x_10835:
[----:B0-----:R0:W1:Y:S02]  /*fc70*/  SYNCS.PHASECHK.TRANS64.TRYWAIT P0, [R8+URZ+0x22840], R10 ;  /* 0x0228400a080075a7 */ /* 0x001064000800017f */
[----:B-1----:R-:W-:Y:S05]  /*fc80*/  @!P0 NANOSLEEP.SYNCS 0x989680 ;  /* 0x009896800000895d */ /* 0x002fea0003900000 */
[----:B------:R-:W1:Y:S02]  /*fc90*/  @!P0 SYNCS.PHASECHK.TRANS64 P0, [R8+URZ+0x22840], R10 ;  /* 0x0228400a080085a7 */ /* 0x000e64000800007f */
[----:B-1----:R-:W-:Y:S05]  /*fca0*/  @!P0 BRA `(.L_x_10835) ;  /* 0xfffffffc00f08947 */ /* 0x002fea000383ffff */
[----:B------:R-:W-:Y:S05]  /*fcb0*/  BRA `(.L_x_10905) ;  /* 0xffffffc800fc7947 */ /* 0x000fea000383ffff */
.L_x_10838:
        /* <DEDUP_REMOVED lines=8> */
.L_x_10841:
[----:B0-----:R0:W1:Y:S02]  /*fd40*/  SYNCS.PHASECHK.TRANS64.TRYWAIT P0, [R11+URZ+0x22860], R6 ;  /* 0x022860060b0075a7 */ /* 0x001064000800017f */
[----:B-1----:R-:W-:Y:S05]  /*fd50*/  @!P0 NANOSLEEP.SYNCS 0x989680 ;  /* 0x009896800000895d */ /* 0x002fea0003900000 */
[----:B------:R-:W1:Y:S02]  /*fd60*/  @!P0 SYNCS.PHASECHK.TRANS64 P0, [R11+URZ+0x22860], R6 ;  /* 0x022860060b0085a7 */ /* 0x000e64000800007f */
[----:B-1----:R-:W-:Y:S05]  /*fd70*/  @!P0 BRA `(.L_x_10841) ;  /* 0xfffffffc00f08947 */ /* 0x002fea000383ffff */
[----:B------:R-:W-:Y:S05]  /*fd80*/  BRA `(.L_x_10907) ;  /* 0xffffffcc00f47947 */ /* 0x000fea000383ffff */
.L_x_10850:
[----:B-1----:R1:W2:Y:S02]  /*fd90*/  SYNCS.PHASECHK.TRANS64.TRYWAIT P0, [R2+URZ+0x22840], R3 ;  /* 0x02284003020075a7 */ /* 0x0022a4000800017f */
[----:B--2---:R-:W-:Y:S05]  /*fda0*/  @!P0 NANOSLEEP.SYNCS 0x989680 ;  /* 0x009896800000895d */ /* 0x004fea0003900000 */
[----:B------:R-:W2:Y:S02]  /*fdb0*/  @!P0 SYNCS.PHASECHK.TRANS64 P0, [R2+URZ+0x22840], R3 ;  /* 0x02284003020085a7 */ /* 0x000ea4000800007f */
[----:B--2---:R-:W-:Y:S05]  /*fdc0*/  @!P0 BRA `(.L_x_10850) ;  /* 0xfffffffc00f08947 */ /* 0x004fea000383ffff */
[----:B------:R-:W-:Y:S05]  /*fdd0*/  BRA `(.L_x_10908) ;  /* 0xffffffd4006c7947 */ /* 0x000fea000383ffff */
.L_x_10852:
[----:B0-----:R0:W2:Y:S02]  /*fde0*/  SYNCS.PHASECHK.TRANS64.TRYWAIT P0, [R2+URZ+0x22860], R3 ;  /* 0x02286003020075a7 */ /* 0x0010a4000800017f */
[----:B--2---:R-:W-:Y:S05]  /*fdf0*/  @!P0 NANOSLEEP.SYNCS 0x989680 ;  /* 0x009896800000895d */ /* 0x004fea0003900000 */
[----:B------:R-:W2:Y:S02]  /*fe00*/  @!P0 SYNCS.PHASECHK.TRANS64 P0, [R2+URZ+0x22860], R3 ;  /* 0x02286003020085a7 */ /* 0x000ea4000800007f */
[----:B--2---:R-:W-:Y:S05]  /*fe10*/  @!P0 BRA `(.L_x_10852) ;  /* 0xfffffffc00f08947 */ /* 0x004fea000383ffff */
[----:B------:R-:W-:Y:S05]  /*fe20*/  BRA `(.L_x_10909) ;  /* 0xffffffd400dc7947 */ /* 0x000fea000383ffff */
.L_x_10857:
[----:B-1----:R1:W2:Y:S02]  /*fe30*/  SYNCS.PHASECHK.TRANS64.TRYWAIT P0, [R2+URZ+0x22840], R3 ;  /* 0x02284003020075a7 */ /* 0x0022a4000800017f */
[----:B--2---:R-:W-:Y:S05]  /*fe40*/  @!P0 NANOSLEEP.SYNCS 0x989680 ;  /* 0x009896800000895d */ /* 0x004fea0003900000 */
[----:B------:R-:W2:Y:S02]  /*fe50*/  @!P0 SYNCS.PHASECHK.TRANS64 P0, [R2+URZ+0x22840], R3 ;  /* 0x02284003020085a7 */ /* 0x000ea4000800007f */
[----:B--2---:R-:W-:Y:S05]  /*fe60*/  @!P0 BRA `(.L_x_10857) ;  /* 0xfffffffc00f08947 */ /* 0x004fea000383ffff */
[----:B------:R-:W-:Y:S05]  /*fe70*/  BRA `(.L_x_10910) ;  /* 0xffffffdc00287947 */ /* 0x000fea000383ffff */
.L_x_10859:
[----:B0-----:R0:W2:Y:S02]  /*fe80*/  SYNCS.PHASECHK.TRANS64.TRYWAIT P1, [R2+URZ+0x22860], R3 ;  /* 0x02286003020075a7 */ /* 0x0010a4000802017f */
[----:B--2---:R-:W-:Y:S05]  /*fe90*/  @!P1 NANOSLEEP.SYNCS 0x989680 ;  /* 0x009896800000995d */ /* 0x004fea0003900000 */
[----:B------:R-:W2:Y:S02]  /*fea0*/  @!P1 SYNCS.PHASECHK.TRANS64 P1, [R2+URZ+0x22860], R3 ;  /* 0x02286003020095a7 */ /* 0x000ea4000802007f */
[----:B--2---:R-:W-:Y:S05]  /*feb0*/  @!P1 BRA `(.L_x_10859) ;  /* 0xfffffffc00f09947 */ /* 0x004fea000383ffff */
[----:B------:R-:W-:Y:S05]  /*fec0*/  BRA `(.L_x_10911) ;  /* 0xffffffdc00947947 */ /* 0x000fea000383ffff */
.L_x_10864:
[----:B--2---:R2:W3:Y:S02]  /*fed0*/  SYNCS.PHASECHK.TRANS64.TRYWAIT P0, [R2+URZ+0x22840], R3 ;  /* 0x02284003020075a7 */ /* 0x0044e4000800017f */
[----:B---3--:R-:W-:Y:S05]  /*fee0*/  @!P0 NANOSLEEP.SYNCS 0x989680 ;  /* 0x009896800000895d */ /* 0x008fea0003900000 */
[----:B------:R-:W3:Y:S02]  /*fef0*/  @!P0 SYNCS.PHASECHK.TRANS64 P0, [R2+URZ+0x22840], R3 ;  /* 0x02284003020085a7 */ /* 0x000ee4000800007f */
[----:B---3--:R-:W-:Y:S05]  /*ff00*/  @!P0 BRA `(.L_x_10864) ;  /* 0xfffffffc00f08947 */ /* 0x008fea000383ffff */
[----:B------:R-:W-:Y:S05]  /*ff10*/  BRA `(.L_x_10912) ;  /* 0xffffffe000c07947 */ /* 0x000fea000383ffff */
.L_x_10866:
[----:B0-----:R0:W1:Y:S02]  /*ff20*/  SYNCS.PHASECHK.TRANS64.TRYWAIT P1, [R2+URZ+0x22860], R3 ;  /* 0x02286003020075a7 */ /* 0x001064000802017f */
[----:B-1----:R-:W-:Y:S05]  /*ff30*/  @!P1 NANOSLEEP.SYNCS 0x989680 ;  /* 0x009896800000995d */ /* 0x002fea0003900000 */
[----:B------:R-:W1:Y:S02]  /*ff40*/  @!P1 SYNCS.PHASECHK.TRANS64 P1, [R2+URZ+0x22860], R3 ;  /* 0x02286003020095a7 */ /* 0x000e64000802007f */
[----:B-1----:R-:W-:Y:S05]  /*ff50*/  @!P1 BRA `(.L_x_10866) ;  /* 0xfffffffc00f09947 */ /* 0x002fea000383ffff */
[----:B------:R-:W-:Y:S05]  /*ff60*/  BRA `(.L_x_10913) ;  /* 0xffffffe400307947 */ /* 0x000fea000383ffff */
.L_x_10871:
        /* <DEDUP_REMOVED lines=8> */
.L_x_10915:
[----:B------:R-:W-:Y:S05]  /*fff0*/  BSYNC B0 ;  /* 0x0000000000007941 */ /* 0x000fea0003800000 */
.L_x_10914:
        /* <DEDUP_REMOVED lines=8> */
.L_x_10916:
[----:B------:R-:W-:Y:S01]  /*10080*/  IMAD.MOV.U32 R7, RZ, RZ, R14 ;  /* 0x000000ffff077224 */ /* 0x000fe200078e000e */
[----:B------:R-:W-:Y:S06]  /*10090*/  BRA `(.L_x_10917) ;  /* 0xffffffe800247947 */ /* 0x000fec000383ffff */
.L_x_10874:
        /* <DEDUP_REMOVED lines=8> */
.L_x_10919:
[----:B------:R-:W-:Y:S05]  /*10120*/  BSYNC B0 ;  /* 0x0000000000007941 */ /* 0x000fea0003800000 */
.L_x_10918:
        /* <DEDUP_REMOVED lines=10> */
.L_x_10920:
        /* <DEDUP_REMOVED lines=8> */
.L_x_10921:
        /* <DEDUP_REMOVED lines=8> */
.L_x_10922:
        /* <DEDUP_REMOVED lines=8> */
.L_x_10923:
        /* <DEDUP_REMOVED lines=8> */
.L_x_10924:
[----:B------:R-:W-:Y:S05]  /*103d0*/  BRA `(.L_x_10925) ;  /* 0xffffffe400e87947 */ /* 0x000fea000383ffff */
.L_x_10879:
[----:B------:R-:W-:Y:S01]  /*103e0*/  BSSY B0, `(.L_x_10926) ;  /* 0x0000008000007945 */ /* 0x000fe20003800000 */
[----:B-----5:R-:W-:Y:S02]  /*103f0*/  IMAD.MOV.U32 R13, RZ, RZ, R17 ;  /* 0x000000ffff0d7224 */ /* 0x020fe400078e0011 */
[----:B------:R-:W-:Y:S02]  /*10400*/  IMAD.MOV.U32 R12, RZ, RZ, 0x1 ;  /* 0x00000001ff0c7424 */ /* 0x000fe400078e00ff */
[----:B------:R-:W-:Y:S02]  /*10410*/  IMAD.MOV.U32 R11, RZ, RZ, RZ ;  /* 0x000000ffff0b7224 */ /* 0x000fe400078e00ff */
[----:B------:R-:W-:-:S07]  /*10420*/  IMAD.MOV.U32 R15, RZ, RZ, -0x1 ;  /* 0xffffffffff0f7424 */ /* 0x000fce00078e00ff */
[----:B0-2---:R-:W-:Y:S05]  /*10430*/  WARPSYNC.COLLECTIVE R15, `(.L_x_10927) ;  /* 0x000000000f087348 */ /* 0x005fea0003c00000 */
[----:B------:R1:W3:Y:S02]  /*10440*/  SHFL.UP P6, R14, R13, R12, R11 ;  /* 0x0400000c0d0e7389 */ /* 0x0002e400000c000b */
[----:B0123--:R-:W-:Y:S01]  /*10450*/  ENDCOLLECTIVE ;  /* 0x000000000000791b */ /* 0x00ffe20003800000 */
.L_x_10927:
[----:B------:R-:W-:Y:S05]  /*10460*/  BSYNC B0 ;  /* 0x0000000000007941 */ /* 0x000fea0003800000 */
.L_x_10926:
        /* <DEDUP_REMOVED lines=10> */
.L_x_10928:
        /* <DEDUP_REMOVED lines=8> */
.L_x_10929:
        /* <DEDUP_REMOVED lines=8> */
.L_x_10930:
        /* <DEDUP_REMOVED lines=8> */
.L_x_10931:
        /* <DEDUP_REMOVED lines=8> */
.L_x_10932:
[----:B------:R-:W-:Y:S05]  /*10710*/  BRA `(.L_x_10933) ;  /* 0xffffffe400cc7947 */ /* 0x000fea000383ffff */
.L_x_10881:
[----:B------:R-:W-:Y:S01]  /*10720*/  BSSY B0, `(.L_x_10934) ;  /* 0x0000006000007945 */ /* 0x000fe20003800000 */
[----:B------:R-:W-:Y:S01]  /*10730*/  PLOP3.LUT P6, PT, P6, PT, PT, 0x8, 0x0 ;  /* 0x000000000000781c */ /* 0x000fe200037ce170 */
[----:B------:R-:W-:-:S12]  /*10740*/  IMAD.MOV.U32 R15, RZ, RZ, -0x1 ;  /* 0xffffffffff0f7424 */ /* 0x000fd800078e00ff */
[----:B0-----:R-:W-:Y:S05]  /*10750*/  WARPSYNC.COLLECTIVE R15, `(.L_x_10935) ;  /* 0x000000000f087348 */ /* 0x001fea0003c00000 */
[----:B------:R-:W-:Y:S01]  /*10760*/  VOTE.ANY R14, PT, P6 ;  /* 0x00000000000e7806 */ /* 0x000fe200030e0100 */
[----:B0-----:R-:W-:Y:S06]  /*10770*/  ENDCOLLECTIVE ;  /* 0x000000000000791b */ /* 0x001fec0003800000 */
.L_x_10935:
[----:B------:R-:W-:Y:S05]  /*10780*/  BSYNC B0 ;  /* 0x0000000000007941 */ /* 0x000fea0003800000 */
.L_x_10934:
        /* <DEDUP_REMOVED lines=9> */
.L_x_10936:
[----:B------:R-:W-:Y:S01]  /*10820*/  IMAD.MOV.U32 R17, RZ, RZ, R14 ;  /* 0x000000ffff117224 */ /* 0x000fe200078e000e */
[----:B------:R-:W-:Y:S06]  /*10830*/  BRA `(.L_x_10937) ;  /* 0xffffffe400bc7947 */ /* 0x000fec000383ffff */
.L_x_10883:
[----:B------:R-:W-:Y:S01]  /*10840*/  BSSY B0, `(.L_x_10938) ;  /* 0x0000007000007945 */ /* 0x000fe20003800000 */
[----:B------:R-:W-:Y:S02]  /*10850*/  IMAD.MOV.U32 R13, RZ, RZ, R2 ;  /* 0x000000ffff0d7224 */ /* 0x000fe400078e0002 */
[----:B------:R-:W-:Y:S02]  /*10860*/  IMAD.MOV.U32 R11, RZ, RZ, 0x1f ;  /* 0x0000001fff0b7424 */ /* 0x000fe400078e00ff */
[----:B------:R-:W-:-:S07]  /*10870*/  IMAD.MOV.U32 R15, RZ, RZ, -0x1 ;  /* 0xffffffffff0f7424 */ /* 0x000fce00078e00ff */
[----:B012---:R-:W-:Y:S05]  /*10880*/  WARPSYNC.COLLECTIVE R15, `(.L_x_10939) ;  /* 0x000000000f087348 */ /* 0x007fea0003c00000 */
[----:B------:R3:W4:Y:S02]  /*10890*/  SHFL.IDX P6, R14, R13, R12, R11 ;  /* 0x0000000c0d0e7389 */ /* 0x00072400000c000b */
[----:B01234-:R-:W-:Y:S01]  /*108a0*/  ENDCOLLECTIVE ;  /* 0x000000000000791b */ /* 0x01ffe20003800000 */
.L_x_10939:
[----:B------:R-:W-:Y:S05]  /*108b0*/  BSYNC B0 ;  /* 0x0000000000007941 */ /* 0x000fea0003800000 */
.L_x_10938:
[----:B------:R-:W-:Y:S01]  /*108c0*/  IMAD.MOV.U32 R7, RZ, RZ, R14 ;  /* 0x000000ffff077224 */ /* 0x000fe200078e000e */
[----:B------:R-:W-:Y:S06]  /*108d0*/  BRA `(.L_x_10882) ;  /* 0xffffffe400b07947 */ /* 0x000fec000383ffff */
.L_x_10887:
[----:B-1----:R1:W2:Y:S02]  /*108e0*/  SYNCS.PHASECHK.TRANS64.TRYWAIT P0, [R0+URZ+0x22820], R3 ;  /* 0x02282003000075a7 */ /* 0x0022a4000800017f */
[----:B--2---:R-:W-:Y:S05]  /*108f0*/  @!P0 NANOSLEEP.SYNCS 0x989680 ;  /* 0x009896800000895d */ /* 0x004fea0003900000 */
[----:B------:R-:W2:Y:S02]  /*10900*/  @!P0 SYNCS.PHASECHK.TRANS64 P0, [R0+URZ+0x22820], R3 ;  /* 0x02282003000085a7 */ /* 0x000ea4000800007f */
[----:B--2---:R-:W-:Y:S05]  /*10910*/  @!P0 BRA `(.L_x_10887) ;  /* 0xfffffffc00f08947 */ /* 0x004fea000383ffff */
[----:B------:R-:W-:Y:S05]  /*10920*/  BRA `(.L_x_10940) ;  /* 0xffffffec00247947 */ /* 0x000fea000383ffff */
.L_x_10888:
        /* <DEDUP_REMOVED lines=11> */
.L_x_10942:
[----:B------:R-:W-:Y:S05]  /*109e0*/  BSYNC B0 ;  /* 0x0000000000007941 */ /* 0x000fea0003800000 */
.L_x_10941:
[----:B------:R-:W-:Y:S05]  /*109f0*/  BRA `(.L_x_10943) ;  /* 0xffffffec000c7947 */ /* 0x000fea000383ffff */
.L_x_10891:
[----:B------:R-:W-:Y:S01]  /*10a00*/  BSSY B1, `(.L_x_10944) ;  /* 0x0000006000017945 */ /* 0x000fe20003800000 */
[----:B------:R-:W-:-:S07]  /*10a10*/  IMAD.MOV.U32 R15, RZ, RZ, -0x1 ;  /* 0xffffffffff0f7424 */ /* 0x000fce00078e00ff */
[----:B012---:R-:W-:Y:S05]  /*10a20*/  WARPSYNC.COLLECTIVE R15, `(.L_x_10945) ;  /* 0x000000000f0c7348 */ /* 0x007fea0003c00000 */
[----:B------:R-:W-:Y:S02]  /*10a30*/  ELECT P6, UR62, PT ;  /* 0x00000000003e782f */ /* 0x000fe400038c0000 */
[----:B------:R-:W-:Y:S01]  /*10a40*/  MOV R14, UR62 ;  /* 0x0000003e000e7c02 */ /* 0x000fe20008000f00 */
[----:B012---:R-:W-:Y:S10]  /*10a50*/  ENDCOLLECTIVE ;  /* 0x000000000000791b */ /* 0x007ff40003800000 */
.L_x_10945:
[----:B------:R-:W-:Y:S05]  /*10a60*/  BSYNC B1 ;  /* 0x0000000000017941 */ /* 0x000fea0003800000 */
.L_x_10944:
[----:B------:R-:W-:Y:S05]  /*10a70*/  BRA `(.L_x_10946) ;  /* 0xffffffec00047947 */ /* 0x000fea000383ffff */
.L_x_10893:
[----:B-1----:R1:W2:Y:S02]  /*10a80*/  SYNCS.PHASECHK.TRANS64.TRYWAIT P0, [R6+URZ], R5 ;  /* 0x00000005060075a7 */ /* 0x0022a4000800017f */
[----:B--2---:R-:W-:Y:S05]  /*10a90*/  @!P0 NANOSLEEP.SYNCS 0x989680 ;  /* 0x009896800000895d */ /* 0x004fea0003900000 */
[----:B------:R-:W2:Y:S02]  /*10aa0*/  @!P0 SYNCS.PHASECHK.TRANS64 P0, [R6+URZ], R5 ;  /* 0x00000005060085a7 */ /* 0x000ea4000800007f */
[----:B--2---:R-:W-:Y:S05]  /*10ab0*/  @!P0 BRA `(.L_x_10893) ;  /* 0xfffffffc00f08947 */ /* 0x004fea000383ffff */
[----:B------:R-:W-:Y:S05]  /*10ac0*/  BRA `(.L_x_10947) ;  /* 0xffffffec00407947 */ /* 0x000fea000383ffff */
.L_x_10894:
[----:B--2---:R2:W3:Y:S02]  /*10ad0*/  SYNCS.PHASECHK.TRANS64.TRYWAIT P0, [R7+URZ], R2 ;  /* 0x00000002070075a7 */ /* 0x0044e4000800017f */
[----:B---3--:R-:W-:Y:S05]  /*10ae0*/  @!P0 NANOSLEEP.SYNCS 0x989680 ;  /* 0x009896800000895d */ /* 0x008fea0003900000 */
[----:B------:R-:W3:Y:S02]  /*10af0*/  @!P0 SYNCS.PHASECHK.TRANS64 P0, [R7+URZ], R2 ;  /* 0x00000002070085a7 */ /* 0x000ee4000800007f */
[----:B---3--:R-:W-:Y:S05]  /*10b00*/  @!P0 BRA `(.L_x_10894) ;  /* 0xfffffffc00f08947 */ /* 0x008fea000383ffff */
[----:B------:R-:W-:Y:S05]  /*10b10*/  BRA `(.L_x_10948) ;  /* 0xffffffec00347947 */ /* 0x000fea000383ffff */
.L_x_10896:
[----:B---3--:R3:W4:Y:S02]  /*10b20*/  SYNCS.PHASECHK.TRANS64.TRYWAIT P0, [R4+URZ], R5 ;  /* 0x00000005040075a7 */ /* 0x008724000800017f */
[----:B----4-:R-:W-:Y:S05]  /*10b30*/  @!P0 NANOSLEEP.SYNCS 0x989680 ;  /* 0x009896800000895d */ /* 0x010fea0003900000 */
[----:B------:R-:W4:Y:S02]  /*10b40*/  @!P0 SYNCS.PHASECHK.TRANS64 P0, [R4+URZ], R5 ;  /* 0x00000005040085a7 */ /* 0x000f24000800007f */
[----:B----4-:R-:W-:Y:S05]  /*10b50*/  @!P0 BRA `(.L_x_10896) ;  /* 0xfffffffc00f08947 */ /* 0x010fea000383ffff */
[----:B------:R-:W-:Y:S05]  /*10b60*/  BRA `(.L_x_10949) ;  /* 0xffffffec003c7947 */ /* 0x000fea000383ffff */
.L_x_10950:
        /* <DEDUP_REMOVED lines=9> */
.L_x_11975:


//--------------------- .text._ZN7cutlass13device_kernelIN5flash11enable_sm90INS1_16FlashAttnFwdSm90INS1_25CollectiveMainloopFwdSm90ILi2EN4cute5tupleIJNS5_1CILi1EEES8_S8_EEENS6_IJNS7_ILi128EEENS7_ILi96EEENS7_ILi64EEEEEELi256ENS_6half_tEfNS_4arch4Sm90ELb1ELb0ELb0ELb1ELb0ELb1ELb0ELb1ELb0ELb0ELb0ELb0EEENS1_21CollectiveEpilogueFwdINS6_IJSA_NS7_ILi256EEESB_EEES9_SE_SG_Li256ELb1ELb0ELb0ELb0EEENS1_36VarlenDynamicPersistentTileSchedulerILi128ELi96ELi256ELi32ELb0ELb0ELb1ELb1ELb1ELb1EEEEEEEEEvNT_6ParamsE --------------------------
	.section	.text._ZN7cutlass13device_kernelIN5flash11enable_sm90INS1_16FlashAttnFwdSm90INS1_25CollectiveMainloopFwdSm90ILi2EN4cute5tupleIJNS5_1CILi1EEES8_S8_EEENS6_IJNS7_ILi128EEENS7_ILi96EEENS7_ILi64EEEEEELi256ENS_6half_tEfNS_4arch4Sm90ELb1ELb0ELb0ELb1ELb0ELb1ELb0ELb1ELb0ELb0ELb0ELb0EEENS1_21CollectiveEpilogueFwdINS6_IJSA_NS7_ILi256EEESB_EEES9_SE_SG_Li256ELb1ELb0ELb0ELb0EEENS1_36VarlenDynamicPersistentTileSchedulerILi128ELi96ELi256ELi32ELb0ELb0ELb1ELb1ELb1ELb1EEEEEEEEEvNT_6ParamsE,"ax",@progbits
	.align	128
.text._ZN7cutlass13device_kernelIN5flash11enable_sm90INS1_16FlashAttnFwdSm90INS1_25CollectiveMainloopFwdSm90ILi2EN4cute5tupleIJNS5_1CILi1EEES8_S8_EEENS6_IJNS7_ILi128EEENS7_ILi96EEENS7_ILi64EEEEEELi256ENS_6half_tEfNS_4arch4Sm90ELb1ELb0ELb0ELb1ELb0ELb1ELb0ELb1ELb0ELb0ELb0ELb0EEENS1_21CollectiveEpilogueFwdINS6_IJSA_NS7_ILi256EEESB_EEES9_SE_SG_Li256ELb1ELb0ELb0ELb0EEENS1_36VarlenDynamicPersistentTileSchedulerILi128ELi96ELi256ELi32ELb0ELb0ELb1ELb1ELb1ELb1EEEEEEEEEvNT_6ParamsE:
        .type           _ZN7cutlass13device_kernelIN5flash11enable_sm90INS1_16FlashAttnFwdSm90INS1_25CollectiveMainloopFwdSm90ILi2EN4cute5tupleIJNS5_1CILi1EEES8_S8_EEENS6_IJNS7_ILi128EEENS7_ILi96EEENS7_ILi64EEEEEELi256ENS_6half_tEfNS_4arch4Sm90ELb1ELb0ELb0ELb1ELb0ELb1ELb0ELb1ELb0ELb0ELb0ELb0EEENS1_21CollectiveEpilogueFwdINS6_IJSA_NS7_ILi256EEESB_EEES9_SE_SG_Li256ELb1ELb0ELb0ELb0EEENS1_36VarlenDynamicPersistentTileSchedulerILi128ELi96ELi256ELi32ELb0ELb0ELb1ELb1ELb1ELb1EEEEEEEEEvNT_6ParamsE,@function
        .size           _ZN7cutlass13device_kernelIN5flash11enable_sm90INS1_16FlashAttnFwdSm90INS1_25CollectiveMainloopFwdSm90ILi2EN4cute5tupleIJNS5_1CILi1EEES8_S8_EEENS6_IJNS7_ILi128EEENS7_ILi96EEENS7_ILi64EEEEEELi256ENS_6half_tEfNS_4arch4Sm90ELb1ELb0ELb0ELb1ELb0ELb1ELb0ELb1ELb0ELb0ELb0ELb0EEENS1_21CollectiveEpilogueFwdINS6_IJSA_NS7_ILi256EEESB_EEES9_SE_SG_Li256ELb1ELb0ELb0ELb0EEENS1_36VarlenDynamicPersistentTileSchedulerILi128ELi96ELi256ELi32ELb0ELb0ELb1ELb1ELb1ELb1EEEEEEEEEvNT_6ParamsE,(.L_x_11976 - _ZN7cutlass13device_kernelIN5flash11enable_sm90INS1_16FlashAttnFwdSm90INS1_25CollectiveMainloopFwdSm90ILi2EN4cute5tupleIJNS5_1CILi1EEES8_S8_EEENS6_IJNS7_ILi128EEENS7_ILi96EEENS7_ILi64EEEEEELi256ENS_6half_tEfNS_4arch4Sm90ELb1ELb0ELb0ELb1ELb0ELb1ELb0ELb1ELb0ELb0ELb0ELb0EEENS1_21CollectiveEpilogueFwdINS6_IJSA_NS7_ILi256EEESB_EEES9_SE_SG_Li256ELb1ELb0ELb0ELb0EEENS1_36VarlenDynamicPersistentTileSchedulerILi128ELi96ELi256ELi32ELb0ELb0ELb1ELb1ELb1ELb1EEEEEEEEEvNT_6ParamsE)
        .other          _ZN7cutlass13device_kernelIN5flash11enable_sm90INS1_16FlashAttnFwdSm90INS1_25CollectiveMainloopFwdSm90ILi2EN4cute5tupleIJNS5_1CILi1EEES8_S8_EEENS6_IJNS7_ILi128EEENS7_ILi96EEENS7_ILi64EEEEEELi256ENS_6half_tEfNS_4arch4Sm90ELb1ELb0ELb0ELb1ELb0ELb1ELb0ELb1ELb0ELb0ELb0ELb0EEENS1_21CollectiveEpilogueFwdINS6_IJSA_NS7_ILi256EEESB_EEES9_SE_SG_Li256ELb1ELb0ELb0ELb0EEENS1_36VarlenDynamicPersistentTileSchedulerILi128ELi96ELi256ELi32ELb0ELb0ELb1ELb1ELb1ELb1EEEEEEEEEvNT_6ParamsE,@"STO_CUDA_ENTRY STV_DEFAULT"
_ZN7cutlass13device_kernelIN5flash11enable_sm90INS1_16FlashAttnFwdSm90INS1_25CollectiveMainloopFwdSm90ILi2EN4cute5tupleIJNS5_1CILi1EEES8_S8_EEENS6_IJNS7_ILi128EEENS7_ILi96EEENS7_ILi64EEEEEELi256ENS_6half_tEfNS_4arch4Sm90ELb1ELb0ELb0ELb1ELb0ELb1ELb0ELb1ELb0ELb0ELb0ELb0EEENS1_21CollectiveEpilogueFwdINS6_IJSA_NS7_ILi256EEESB_EEES9_SE_SG_Li256ELb1ELb0ELb0ELb0EEENS1_36VarlenDynamicPersistentTileSchedulerILi128ELi96ELi256ELi32ELb0ELb0ELb1ELb1ELb1ELb1EEEEEEEEEvNT_6ParamsE:
        /* <DEDUP_REMOVED lines=27> */
.L_x_10952:
[----:B------:R-:W-:Y:S05]  /*01b0*/  BSYNC B0 ;  /* 0x0000000000007941 */ /* 0x000fea0003800000 */
.L_x_10951:
        /* <DEDUP_REMOVED lines=41> */
.L_x_10953:
        /* <DEDUP_REMOVED lines=22> */
.L_x_10954:
        /* <DEDUP_REMOVED lines=18> */
.L_x_10955:
        /* <DEDUP_REMOVED lines=22> */
.L_x_10956:
        /* <DEDUP_REMOVED lines=22> */
.L_x_10957:
        /* <DEDUP_REMOVED lines=8> */
.L_x_10960:
[----:B------:R-:W-:-:S08]  /*0a10*/  NOP ;  /* 0x0000000000007918 */ /* 0x000fd00000000000 */
[----:B------:R-:W0:Y:S02]  /*0a20*/  USETMAXREG.TRY_ALLOC.CTAPOOL UP0, 0xf0 ;  /* 0x000000f0000079c8 */ /* 0x000e240008000600 */
[----:B0-----:R-:W-:-:S13]  /*0a30*/  PLOP3.LUT P0, PT, PT, PT, UP0, 0x80, 0x0 ;  /* 0x000000000000781c */ /* 0x001fda0003f0f008 */
[----:B------:R-:W-:Y:S05]  /*0a40*/  @!P0 BRA `(.L_x_10960) ;  /* 0xfffffffc00f08947 */ /* 0x000fea000383ffff */
[----:B------:R-:W2:Y:S01]  /*0a50*/  LDL.LU R0, [R1] ;  /* 0x0000000001007983 */ /* 0x000ea20000300800 */
[----:B------:R-:W0:Y:S01]  /*0a60*/  S2R R2, SR_TID.X ;  /* 0x0000000000027919 */ /* 0x000e220000002100 */
[----:B------:R-:W1:Y:S01]  /*0a70*/  S2UR UR5, SR_CgaCtaId ;  /* 0x00000000000579c3 */ /* 0x000e620000008800 */
[----:B------:R-:W-:Y:S01]  /*0a80*/  UMOV UR4, 0x400 ;  /* 0x0000040000047882 */ /* 0x000fe20000000000 */
[----:B0-----:R-:W-:-:S06]  /*0a90*/  SHF.R.U32.HI R2, RZ, 0x7, R2 ;  /* 0x00000007ff027819 */ /* 0x001fcc0000011602 */
[----:B------:R-:W-:Y:S06]  /*0aa0*/  BAR.ARV 0x8, 0x120 ;  /* 0x0204800000007b1d */ /* 0x000fec0000002000 */
[----:B------:R-:W-:-:S13]  /*0ab0*/  ISETP.NE.AND P0, PT, R2, 0x1, PT ;  /* 0x000000010200780c */ /* 0x000fda0003f05270 */
[----:B------:R-:W-:Y:S08]  /*0ac0*/  @!P0 BAR.ARV 0x9, 0x100 ;  /* 0x0244000000008b1d */ /* 0x000ff00000002000 */
[----:B------:R-:W-:Y:S01]  /*0ad0*/  BAR.SYNC.DEFER_BLOCKING 0x5, 0x120 ;  /* 0x0144800000007b1d */ /* 0x000fe20000010000 */
[----:B-1----:R-:W-:-:S06]  /*0ae0*/  ULEA UR4, UR5, UR4, 0x18 ;  /* 0x0000000405047291 */ /* 0x002fcc000f8ec03f */
[----:B------:R-:W-:Y:S01]  /*0af0*/  IMAD.U32 R18, RZ, RZ, UR4 ;  /* 0x00000004ff127e24 */ /* 0x000fe2000f8e00ff */
[----:B------:R-:W-:-:S04]  /*0b00*/  ULDC UR4, c[0x0][0xc14] ;  /* 0x0003050000047ab9 */ /* 0x000fc80000000800 */
[----:B------:R-:W0:Y:S01]  /*0b10*/  LDS.128 R204, [R18+0x228d0] ;  /* 0x0228d00012cc7984 */ /* 0x000e220000000c00 */
[----:B------:R-:W-:Y:S06]  /*0b20*/  BAR.ARV 0x4, 0x120 ;  /* 0x0104800000007b1d */ /* 0x000fec0000002000 */
[----:B--2---:R-:W-:-:S04]  /*0b30*/  LOP3.LUT R0, R0, 0xffffffef, RZ, 0xc0, !PT ;  /* 0xffffffef00007812 */ /* 0x004fc800078ec0ff */
[----:B------:R-:W-:-:S05]  /*0b40*/  @P0 LOP3.LUT R0, R0, 0x10, RZ, 0xfc, !PT ;  /* 0x0000001000000812 */ /* 0x000fca00078efcff */
[----:B------:R1:W-:Y:S01]  /*0b50*/  STL [R1], R0 ;  /* 0x0000000001007387 */ /* 0x0003e20000100800 */
[----:B0-----:R-:W-:-:S13]  /*0b60*/  ISETP.GE.AND P0, PT, R207, UR4, PT ;  /* 0x00000004cf007c0c */ /* 0x001fda000bf06270 */
[----:B-1----:R-:W-:Y:S05]  /*0b70*/  @P0 BRA `(.L_x_10961) ;  /* 0x0000017000580947 */ /* 0x002fea0003800000 */
        /* <DEDUP_REMOVED lines=12> */
[----:B------:R-:W-:-:S03]  /*0c40*/  IMAD.IADD R233, R10, 0x1, -R233 ;  /* 0x000000010ae97824 */ /* 0x000fc600078e0ae9 */
        /* <DEDUP_REMOVED lines=10> */
[----:B------:R-:W-:Y:S02]  /*0cf0*/  LEA.HI R3, R0, R10, RZ, 0x4 ;  /* 0x0000000a00037211 */ /* 0x000fe400078f20ff */
[----:B------:R-:W-:Y:S02]  /*0d00*/  LOP3.LUT R5, R5, 0xfffffff8, RZ, 0xc0, !PT ;  /* 0xfffffff805057812 */ /* 0x000fe400078ec0ff */
[----:B------:R-:W-:-:S02]  /*0d10*/  SHF.R.S32.HI R6, RZ, 0x4, R3 ;  /* 0x00000004ff067819 */ /* 0x000fc40000011403 */
[----:B------:R-:W-:Y:S01]  /*0d20*/  LOP3.LUT R212, R7, 0x7ffffffc, RZ, 0xc0, !PT ;  /* 0x7ffffffc07d47812 */ /* 0x000fe200078ec0ff */
[----:B------:R-:W-:Y:S01]  /*0d30*/  IMAD.IADD R9, R4, 0x1, -R5 ;  /* 0x0000000104097824 */ /* 0x000fe200078e0a05 */
[C---:B------:R-:W-:Y:S02]  /*0d40*/  LOP3.LUT R4, R3.reuse, 0x3fffff0, RZ, 0xc0, !PT ;  /* 0x03fffff003047812 */ /* 0x040fe400078ec0ff */
[----:B------:R-:W-:Y:S01]  /*0d50*/  LEA.HI R3, R3, R6, RZ, 0x1 ;  /* 0x0000000603037211 */ /* 0x000fe200078f08ff */
[----:B------:R-:W-:Y:S01]  /*0d60*/  IMAD R9, R8, 0x10, R9 ;  /* 0x0000001008097824 */ /* 0x000fe200078e0209 */
[----:B------:R-:W-:Y:S02]  /*0d70*/  IADD3 R212, R233, -R212, RZ ;  /* 0x800000d4e9d47210 */ /* 0x000fe40007ffe0ff */
[----:B------:R-:W-:Y:S02]  /*0d80*/  LOP3.LUT R5, R3, 0x1ffffffe, RZ, 0xc0, !PT ;  /* 0x1ffffffe03057812 */ /* 0x000fe400078ec0ff */
[----:B------:R-:W-:-:S02]  /*0d90*/  IADD3 R3, R10, -R4, RZ ;  /* 0x800000040a037210 */ /* 0x000fc40007ffe0ff */
[----:B------:R-:W-:Y:S01]  /*0da0*/  LEA R213, R2, R9, 0x6 ;  /* 0x0000000902d57211 */ /* 0x000fe200078e30ff */
[----:B------:R-:W-:Y:S02]  /*0db0*/  IMAD.IADD R5, R6, 0x1, -R5 ;  /* 0x0000000106057824 */ /* 0x000fe400078e0a05 */
[----:B------:R-:W-:Y:S01]  /*0dc0*/  IMAD R4, R210, 0x10, R3 ;  /* 0x00000010d2047824 */ /* 0x000fe200078e0203 */
[CC--:B------:R-:W-:Y:S01]  /*0dd0*/  LEA.HI R3, R0.reuse, R10.reuse, RZ, 0x2 ;  /* 0x0000000a00037211 */ /* 0x0c0fe200078f10ff */
[----:B------:R-:W-:Y:S01]  /*0de0*/  IMAD.MOV.U32 R2, RZ, RZ, RZ ;  /* 0x000000ffff027224 */ /* 0x000fe200078e00ff */
[----:B------:R-:W-:Y:S01]  /*0df0*/  LEA.HI R0, R0, R10, RZ, 0x3 ;  /* 0x0000000a00007211 */ /* 0x000fe200078f18ff */
[----:B------:R-:W-:Y:S01]  /*0e00*/  IMAD R5, R4, 0x8, R5 ;  /* 0x0000000804057824 */ /* 0x000fe200078e0205 */
[--C-:B------:R-:W-:Y:S02]  /*0e10*/  SHF.R.S32.HI R19, RZ, 0x2, R3.reuse ;  /* 0x00000002ff137819 */ /* 0x100fe40000011403 */
[----:B------:R-:W-:Y:S01]  /*0e20*/  LOP3.LUT R232, R3, 0xfffffffc, RZ, 0xc0, !PT ;  /* 0xfffffffc03e87812 */ /* 0x000fe200078ec0ff */
[----:B------:R-:W-:Y:S01]  /*0e30*/  IMAD.SHL.U32 R236, R5, 0x8, RZ ;  /* 0x0000000805ec7824 */ /* 0x000fe200078e00ff */
[----:B------:R-:W-:Y:S01]  /*0e40*/  SHF.R.S32.HI R4, RZ, 0x1f, R3 ;  /* 0x0000001fff047819 */ /* 0x000fe20000011403 */
[----:B------:R-:W-:Y:S01]  /*0e50*/  VIADD R226, R19, 0x40 ;  /* 0x0000004013e27836 */ /* 0x000fe20000000000 */
[----:B------:R-:W-:-:S02]  /*0e60*/  IADD3 R232, R10, -R232, RZ ;  /* 0x800000e80ae87210 */ /* 0x000fc40007ffe0ff */
[----:B------:R-:W-:Y:S01]  /*0e70*/  SHF.R.S32.HI R208, RZ, 0x3, R0 ;  /* 0x00000003ffd07819 */ /* 0x000fe20000011400 */
[----:B------:R-:W-:Y:S01]  /*0e80*/  IMAD.SHL.U32 R203, R226, 0x40, RZ ;  /* 0x00000040e2cb7824 */ /* 0x000fe200078e00ff */
        /* <DEDUP_REMOVED lines=8> */
[----:B------:R-:W-:Y:S01]  /*0f10*/  SHF.R.U32.HI R237, RZ, 0x3, R203 ;  /* 0x00000003ffed7819 */ /* 0x000fe200000116cb */
[----:B------:R-:W-:Y:S01]  /*0f20*/  IMAD.SHL.U32 R201, R0, 0x8, RZ ;  /* 0x0000000800c97824 */ /* 0x000fe200078e00ff */
[----:B------:R-:W-:-:S02]  /*0f30*/  LOP3.LUT R6, R203, 0x38, R16, 0xf8, !PT ;  /* 0x00000038cb067812 */ /* 0x000fc400078ef810 */
[----:B------:R-:W-:Y:S02]  /*0f40*/  LOP3.LUT R211, R3, 0xfffffe00, RZ, 0xc0, !PT ;  /* 0xfffffe0003d37812 */ /* 0x000fe400078ec0ff */
[----:B------:R-:W-:Y:S02]  /*0f50*/  LOP3.LUT R4, R4, 0xfffffff8, RZ, 0xc0, !PT ;  /* 0xfffffff804047812 */ /* 0x000fe400078ec0ff */
[----:B------:R-:W-:Y:S02]  /*0f60*/  LOP3.LUT R3, R211, R6, R237, 0xf6, !PT ;  /* 0x00000006d3037212 */ /* 0x000fe400078ef6ed */
[----:B------:R-:W-:Y:S01]  /*0f70*/  SHF.R.S32.HI R228, RZ, 0x1f, R19 ;  /* 0x0000001fffe47819 */ /* 0x000fe20000011413 */
[----:B------:R-:W-:Y:S01]  /*0f80*/  IMAD.IADD R230, R19, 0x1, -R4 ;  /* 0x0000000113e67824 */ /* 0x000fe200078e0a04 */
[----:B------:R-:W-:Y:S01]  /*0f90*/  SHF.R.S32.HI R17, RZ, 0x1f, R16 ;  /* 0x0000001fff117819 */ /* 0x000fe20000011410 */
[----:B------:R-:W-:-:S07]  /*0fa0*/  IMAD R234, R3, 0x2, R18 ;  /* 0x0000000203ea7824 */ /* 0x000fce00078e0212 */
.L_x_11115:
[----:B01---5:R-:W0:Y:S02]  /*0fb0*/  LDC.64 R4, c[0x0][0xc60] ;  /* 0x00031800ff047b82 */ /* 0x023e240000000a00 */
        /* <DEDUP_REMOVED lines=14> */
[C---:B------:R-:W-:Y:S02]  /*10a0*/  @P1 LEA R6, P2, R225.reuse, UR4, 0x2 ;  /* 0x00000004e1061c11 */ /* 0x040fe4000f8410ff */
        /* <DEDUP_REMOVED lines=34> */
.L_x_10962:
        /* <DEDUP_REMOVED lines=10> */
.L_x_10963:
[----:B------:R-:W-:Y:S05]  /*1370*/  @!P0 BRA `(.L_x_10964) ;  /* 0x00000000000c8947 */ /* 0x000fea0003800000 */
[----:B------:R-:W2:Y:S04]  /*1380*/  LDG.E R5, desc[UR40][R8.64] ;  /* 0x0000002808057981 */ /* 0x000ea8000c1e1900 */
[----:B------:R-:W2:Y:S02]  /*1390*/  LDG.E R24, desc[UR40][R8.64+0x4] ;  /* 0x0000042808187981 */ /* 0x000ea4000c1e1900 */
[----:B--2---:R-:W-:-:S07]  /*13a0*/  IMAD.IADD R24, R24, 0x1, -R5 ;  /* 0x0000000118187824 */ /* 0x004fce00078e0a05 */
.L_x_10964:
        /* <DEDUP_REMOVED lines=20> */
[C---:B------:R-:W-:Y:S02]  /*14f0*/  IADD3 R0, R204.reuse, 0x5f, RZ ;  /* 0x0000005fcc007810 */ /* 0x040fe40007ffe0ff */
[----:B------:R-:W-:-:S03]  /*1500*/  IADD3 R3, R204, R3, -R202 ;  /* 0x00000003cc037210 */ /* 0x000fc60007ffe8ca */
[----:B------:R-:W-:-:S04]  /*1510*/  IMAD.HI R0, R0, 0x2aaaaaab, RZ ;  /* 0x2aaaaaab00007827 */ /* 0x000fc800078e02ff */
[----:B------:R-:W-:Y:S01]  /*1520*/  IMAD.HI R4, R3, 0x2aaaaaab, RZ ;  /* 0x2aaaaaab03047827 */ /* 0x000fe200078e02ff */
[----:B------:R-:W-:-:S04]  /*1530*/  SHF.R.U32.HI R3, RZ, 0x1f, R0 ;  /* 0x0000001fff037819 */ /* 0x000fc80000011600 */
[----:B------:R-:W-:Y:S02]  /*1540*/  SHF.R.U32.HI R5, RZ, 0x1f, R4 ;  /* 0x0000001fff057819 */ /* 0x000fe40000011604 */
[----:B------:R-:W-:Y:S02]  /*1550*/  LEA.HI.SX32 R3, R0, R3, 0x1c ;  /* 0x0000000300037211 */ /* 0x000fe400078fe2ff */
[----:B------:R-:W-:-:S04]  /*1560*/  LEA.HI.SX32 R176, R4, R5, 0x1c ;  /* 0x0000000504b07211 */ /* 0x000fc800078fe2ff */
[----:B------:R-:W-:-:S05]  /*1570*/  VIMNMX R176, R3, R176, PT ;  /* 0x000000b003b07248 */ /* 0x000fca0003fe0100 */
        /* <DEDUP_REMOVED lines=33> */
.L_x_10967:
[----:B------:R-:W-:Y:S05]  /*1790*/  BSYNC B6 ;  /* 0x0000000000067941 */ /* 0x000fea0003800000 */
.L_x_10966:
        /* <DEDUP_REMOVED lines=20> */
.L_x_10969:
[----:B------:R-:W-:Y:S05]  /*18e0*/  BSYNC B6 ;  /* 0x0000000000067941 */ /* 0x000fea0003800000 */
.L_x_10968:
        /* <DEDUP_REMOVED lines=21> */
[----:B--2---:R-:W-:Y:S01]  /*1a40*/  SHF.L.U64.HI R86, R42, 0x6, R43 ;  /* 0x000000062a567819 */ /* 0x004fe2000001022b */
[----:B------:R-:W-:Y:S01]  /*1a50*/  IMAD.SHL.U32 R28, R232, 0x4, RZ ;  /* 0x00000004e81c7824 */ /* 0x000fe200078e00ff */
[----:B------:R-:W-:Y:S01]  /*1a60*/  SHF.R.S32.HI R81, RZ, 0x1f, R226 ;  /* 0x0000001fff517819 */ /* 0x000fe200000114e2 */
[----:B------:R-:W-:-:S02]  /*1a70*/  IMAD R6, R33, R42, RZ ;  /* 0x0000002a21067224 */ /* 0x000fc400078e02ff */
[----:B-1----:R-:W-:Y:S01]  /*1a80*/  IMAD.WIDE.U32 R4, R56, R42, RZ ;  /* 0x0000002a38047225 */ /* 0x002fe200078e00ff */
[----:B------:R-:W-:Y:S02]  /*1a90*/  SHF.R.U32.HI R26, RZ, 0x7, R20 ;  /* 0x00000007ff1a7819 */ /* 0x000fe40000011614 */
[----:B------:R-:W-:Y:S01]  /*1aa0*/  SHF.R.S32.HI R29, RZ, 0x1f, R28 ;  /* 0x0000001fff1d7819 */ /* 0x000fe2000001141c */
[----:B------:R-:W0:Y:S01]  /*1ab0*/  @P0 LDC R3, c[0x0][0x42c] ;  /* 0x00010b00ff030b82 */ /* 0x000e220000000800 */
[----:B------:R-:W-:Y:S01]  /*1ac0*/  ISETP.NE.AND P6, PT, R26, 0x1, PT ;  /* 0x000000011a00780c */ /* 0x000fe20003fc5270 */
[----:B------:R-:W-:Y:S01]  /*1ad0*/  IMAD.SHL.U32 R87, R230, 0x40, RZ ;  /* 0x00000040e6577824 */ /* 0x000fe200078e00ff */
[----:B---3--:R-:W-:Y:S01]  /*1ae0*/  SHF.L.U64.HI R85, R54, 0x6, R55 ;  /* 0x0000000636557819 */ /* 0x008fe20000010237 */
[----:B------:R-:W-:Y:S01]  /*1af0*/  IMAD.MOV.U32 R78, RZ, RZ, 0x20 ;  /* 0x00000020ff4e7424 */ /* 0x000fe200078e00ff */
[----:B------:R-:W-:Y:S01]  /*1b00*/  IADD3 R79, R26, 0x8, RZ ;  /* 0x000000081a4f7810 */ /* 0x000fe20007ffe0ff */
[----:B------:R-:W-:Y:S01]  /*1b10*/  IMAD.SHL.U32 R83, R54, 0x40, RZ ;  /* 0x0000004036537824 */ /* 0x000fe200078e00ff */
[----:B------:R-:W-:Y:S01]  /*1b20*/  LOP3.LUT R87, R87, 0x1c0, RZ, 0xc0, !PT ;  /* 0x000001c057577812 */ /* 0x000fe200078ec0ff */
[----:B------:R-:W1:Y:S01]  /*1b30*/  @P0 LDC R7, c[0x0][0x430] ;  /* 0x00010c00ff070b82 */ /* 0x000e620000000800 */
[----:B------:R-:W-:-:S02]  /*1b40*/  IMAD R75, R43, 0x60, RZ ;  /* 0x000000602b4b7824 */ /* 0x000fc400078e02ff */
[----:B------:R-:W-:Y:S01]  /*1b50*/  SHF.R.U32.HI R80, RZ, 0x3, R87 ;  /* 0x00000003ff507819 */ /* 0x000fe20000011657 */
[----:B------:R-:W-:Y:S02]  /*1b60*/  IMAD.SHL.U32 R84, R42, 0x40, RZ ;  /* 0x000000402a547824 */ /* 0x000fe400078e00ff */
[----:B----4-:R-:W-:Y:S02]  /*1b70*/  IMAD.SHL.U32 R76, R27, 0x2, RZ ;  /* 0x000000021b4c7824 */ /* 0x010fe400078e00ff */
        /* <DEDUP_REMOVED lines=16> */
[----:B------:R-:W-:Y:S01]  /*1c80*/  SEL R8, R0, RZ, !P0 ;  /* 0x000000ff00087207 */ /* 0x000fe20004000000 */
[----:B------:R-:W0:Y:S02]  /*1c90*/  LDC.64 R24, c[0x0][0x3e8] ;  /* 0x0000fa00ff187b82 */ /* 0x000e240000000a00 */
[----:B------:R-:W-:-:S04]  /*1ca0*/  IMAD.WIDE.U32 R20, R41, UR4, R4 ;  /* 0x0000000429147c25 */ /* 0x000fc8000f8e0004 */
[----:B------:R-:W-:Y:S02]  /*1cb0*/  IMAD R0, R8, UR4, RZ ;  /* 0x0000000408007c24 */ /* 0x000fe4000f8e02ff */
[----:B------:R-:W-:-:S04]  /*1cc0*/  IMAD.WIDE.U32 R4, R19, R42, R16 ;  /* 0x0000002a13047225 */ /* 0x000fc800078e0010 */
[----:B------:R-:W-:Y:S01]  /*1cd0*/  IMAD R95, R41, UR5, R0 ;  /* 0x00000005295f7c24 */ /* 0x000fe2000f8e0200 */
[----:B------:R-:W-:Y:S05]  /*1ce0*/  @!P6 WARPSYNC.ALL ;  /* 0x000000000000e948 */ /* 0x000fea0003800000 */
[----:B------:R-:W-:Y:S01]  /*1cf0*/  ULDC UR4, c[0x0][0x310] ;  /* 0x0000c40000047ab9 */ /* 0x000fe20000000800 */
[----:B------:R-:W-:Y:S01]  /*1d00*/  IMAD.IADD R95, R21, 0x1, R95 ;  /* 0x00000001155f7824 */ /* 0x000fe200078e025f */
[----:B------:R-:W-:Y:S01]  /*1d10*/  ISETP.GE.AND P1, PT, R97, UR4, PT ;  /* 0x0000000461007c0c */ /* 0x000fe2000bf26270 */
[----:B------:R-:W-:Y:S01]  /*1d20*/  ULDC.64 UR6, c[0x0][0x320] ;  /* 0x0000c80000067ab9 */ /* 0x000fe20000000a00 */
[----:B------:R-:W-:Y:S01]  /*1d30*/  @!P6 BAR.SYNC.DEFER_BLOCKING 0x9, 0x100 ;  /* 0x024400000000eb1d */ /* 0x000fe20000010000 */
[----:B------:R-:W-:Y:S01]  /*1d40*/  IADD3 R93, P0, R20, R4, RZ ;  /* 0x00000004145d7210 */ /* 0x000fe20007f1e0ff */
[----:B------:R-:W-:Y:S01]  /*1d50*/  VIADD R4, R16, 0xc0 ;  /* 0x000000c010047836 */ /* 0x000fe20000000000 */
[----:B------:R-:W-:Y:S01]  /*1d60*/  SEL R3, RZ, 0xffffffff, P1 ;  /* 0xffffffffff037807 */ /* 0x000fe20000800000 */
[----:B0-----:R-:W-:Y:S01]  /*1d70*/  IMAD.WIDE.U32 R10, R19, R24, R16 ;  /* 0x00000018130a7225 */ /* 0x001fe200078e0010 */
[----:B------:R-:W-:-:S02]  /*1d80*/  IADD3.X R91, R95, R5, R6, P0, !PT ;  /* 0x000000055f5b7210 */ /* 0x000fc400007fe406 */
[C---:B------:R-:W-:Y:S01]  /*1d90*/  ISETP.GE.AND P0, PT, R16.reuse, UR4, PT ;  /* 0x0000000410007c0c */ /* 0x040fe2000bf06270 */
[----:B------:R-:W-:Y:S01]  /*1da0*/  IMAD.SHL.U32 R5, R3, 0x2, RZ ;  /* 0x0000000203057824 */ /* 0x000fe200078e00ff */
[----:B------:R-:W-:Y:S01]  /*1db0*/  IADD3 R6, R16, 0xe0, RZ ;  /* 0x000000e010067810 */ /* 0x000fe20007ffe0ff */
[----:B------:R-:W-:Y:S01]  /*1dc0*/  IMAD R3, R7, UR6, RZ ;  /* 0x0000000607037c24 */ /* 0x000fe2000f8e02ff */
[----:B------:R-:W-:Y:S01]  /*1dd0*/  SEL R0, RZ, 0x1, P0 ;  /* 0x00000001ff007807 */ /* 0x000fe20000000000 */
[----:B------:R-:W-:Y:S01]  /*1de0*/  IMAD.WIDE.U32 R42, R42, 0x60, RZ ;  /* 0x000000602a2a7825 */ /* 0x000fe200078e00ff */
[----:B------:R-:W-:Y:S02]  /*1df0*/  ISETP.GE.AND P0, PT, R96, UR4, PT ;  /* 0x0000000460007c0c */ /* 0x000fe4000bf06270 */
[----:B------:R-:W-:Y:S01]  /*1e00*/  ISETP.GE.AND P1, PT, R94, UR4, PT ;  /* 0x000000045e007c0c */ /* 0x000fe2000bf26270 */
[----:B------:R-:W-:Y:S01]  /*1e10*/  IMAD R7, R206, UR7, R3 ;  /* 0x00000007ce077c24 */ /* 0x000fe2000f8e0203 */
[----:B------:R-:W-:Y:S01]  /*1e20*/  ISETP.GE.AND P3, PT, R6, UR4, PT ;  /* 0x0000000406007c0c */ /* 0x000fe2000bf66270 */
[----:B------:R-:W-:Y:S01]  /*1e30*/  IMAD.WIDE.U32 R48, R24, 0x60, RZ ;  /* 0x0000006018307825 */ /* 0x000fe200078e00ff */
[----:B------:R-:W-:-:S02]  /*1e40*/  LOP3.LUT R0, R5, 0x2, R0, 0xe2, !PT ;  /* 0x0000000205007812 */ /* 0x000fc400078ee200 */
[----:B------:R-:W-:Y:S01]  /*1e50*/  SEL R3, RZ, 0x4, P0 ;  /* 0x00000004ff037807 */ /* 0x000fe20000000000 */
[----:B------:R-:W-:Y:S01]  /*1e60*/  IMAD.SHL.U32 R89, R24, 0x40, RZ ;  /* 0x0000004018597824 */ /* 0x000fe200078e00ff */
[----:B------:R-:W-:Y:S01]  /*1e70*/  SEL R6, RZ, 0x8, P1 ;  /* 0x00000008ff067807 */ /* 0x000fe20000800000 */
[----:B------:R-:W-:Y:S01]  /*1e80*/  IMAD.IADD R75, R43, 0x1, R75 ;  /* 0x000000012b4b7824 */ /* 0x000fe200078e024b */
[----:B------:R-:W-:Y:S02]  /*1e90*/  ISETP.GE.AND P0, PT, R92, UR4, PT ;  /* 0x000000045c007c0c */ /* 0x000fe4000bf06270 */
[----:B------:R-:W-:Y:S02]  /*1ea0*/  ISETP.GE.AND P1, PT, R90, UR4, PT ;  /* 0x000000045a007c0c */ /* 0x000fe4000bf26270 */
[----:B------:R-:W-:Y:S02]  /*1eb0*/  LOP3.LUT R0, R6, R0, R3, 0xfe, !PT ;  /* 0x0000000006007212 */ /* 0x000fe400078efe03 */
[----:B------:R-:W-:-:S02]  /*1ec0*/  SEL R3, RZ, 0x10, P0 ;  /* 0x00000010ff037807 */ /* 0x000fc40000000000 */
[----:B------:R-:W-:Y:S02]  /*1ed0*/  SEL R6, RZ, 0x20, P1 ;  /* 0x00000020ff067807 */ /* 0x000fe40000800000 */
[----:B------:R-:W-:Y:S01]  /*1ee0*/  ISETP.GE.AND P2, PT, R4, UR4, PT ;  /* 0x0000000404007c0c */ /* 0x000fe2000bf46270 */
[----:B------:R-:W-:Y:S01]  /*1ef0*/  IMAD.WIDE.U32 R4, R206, UR6, R16 ;  /* 0x00000006ce047c25 */ /* 0x000fe2000f8e0010 */
[----:B------:R-:W-:Y:S01]  /*1f00*/  LOP3.LUT R3, R6, R0, R3, 0xfe, !PT ;  /* 0x0000000006037212 */ /* 0x000fe200078efe03 */
[----:B------:R-:W-:Y:S01]  /*1f10*/  ULDC.64 UR4, c[0x0][0x328] ;  /* 0x0000ca0000047ab9 */ /* 0x000fe20000000a00 */
[----:B------:R-:W-:Y:S01]  /*1f20*/  SEL R0, RZ, 0x40, P2 ;  /* 0x00000040ff007807 */ /* 0x000fe20001000000 */
[----:B------:R-:W-:Y:S01]  /*1f30*/  IMAD R6, R228, R24, RZ ;  /* 0x00000018e4067224 */ /* 0x000fe200078e02ff */
[----:B------:R-:W-:Y:S02]  /*1f40*/  ISETP.GE.AND P0, PT, R16, R27, PT ;  /* 0x0000001b1000720c */ /* 0x000fe40003f06270 */
[----:B------:R-:W-:Y:S01]  /*1f50*/  IADD3 R5, R5, R7, RZ ;  /* 0x0000000705057210 */ /* 0x000fe20007ffe0ff */
[----:B------:R-:W-:Y:S01]  /*1f60*/  IMAD R7, R8, UR4, RZ ;  /* 0x0000000408077c24 */ /* 0x000fe2000f8e02ff */
[----:B------:R-:W-:Y:S01]  /*1f70*/  LOP3.LUT R0, R3, R0, RZ, 0xfc, !PT ;  /* 0x0000000003007212 */ /* 0x000fe200078efcff */
[----:B------:R-:W-:Y:S01]  /*1f80*/  IMAD.WIDE.U32 R8, R19, R54, R16 ;  /* 0x0000003613087225 */ /* 0x000fe200078e0010 */
[----:B------:R-:W-:-:S02]  /*1f90*/  SEL R3, R27, RZ, P0 ;  /* 0x000000ff1b037207 */ /* 0x000fc40000000000 */
[----:B------:R-:W-:Y:S01]  /*1fa0*/  LOP3.LUT P1, RZ, R230, 0x4, RZ, 0xc0, !PT ;  /* 0x00000004e6ff7812 */ /* 0x000fe2000782c0ff */
[----:B------:R-:W-:Y:S01]  /*1fb0*/  IMAD R63, R41, UR5, R7 ;  /* 0x00000005293f7c24 */ /* 0x000fe2000f8e0207 */
[----:B------:R-:W-:Y:S01]  /*1fc0*/  IADD3 R56, P2, R19, R56, RZ ;  /* 0x0000003813387210 */ /* 0x000fe20007f5e0ff */
[----:B------:R-:W-:Y:S01]  /*1fd0*/  IMAD.WIDE.U32 R40, R41, UR4, R4 ;  /* 0x0000000429287c25 */ /* 0x000fe2000f8e0004 */
[----:B------:R-:W-:Y:S01]  /*1fe0*/  SHF.L.U64.HI R82, R24, 0x6, R25 ;  /* 0x0000000618527819 */ /* 0x000fe20000010219 */
[----:B------:R-:W-:Y:S01]  /*1ff0*/  ULDC UR4, c[0x0][0x2e4] ;  /* 0x0000b90000047ab9 */ /* 0x000fe20000000800 */
[----:B------:R-:W-:Y:S01]  /*2000*/  SEL R78, R78, 0xffffffe0, !P1 ;  /* 0xffffffe04e4e7807 */ /* 0x000fe20004800000 */
[----:B------:R-:W-:Y:S01]  /*2010*/  IMAD R4, R228, R54, RZ ;  /* 0x00000036e4047224 */ /* 0x000fe200078e02ff */
[C---:B------:R-:W-:Y:S01]  /*2020*/  ISETP.GE.AND P1, PT, R16.reuse, UR4, PT ;  /* 0x0000000410007c0c */ /* 0x040fe2000bf26270 */
[----:B------:R-:W-:Y:S02]  /*2030*/  IMAD.IADD R3, R16, 0x1, R3 ;  /* 0x0000000110037824 */ /* 0x000fe400078e0203 */
[----:B------:R-:W-:-:S02]  /*2040*/  IMAD R13, R19, R55, R4 ;  /* 0x00000037130d7224 */ /* 0x000fc400078e0204 */
[----:B------:R-:W-:Y:S01]  /*2050*/  IMAD.WIDE.U32 R4, R19, R54, R28 ;  /* 0x0000003613047225 */ /* 0x000fe200078e001c */
[----:B------:R-:W-:-:S03]  /*2060*/  SHF.R.S32.HI R12, RZ, 0x1f, R3 ;  /* 0x0000001fff0c7819 */ /* 0x000fc60000011403 */
[----:B------:R-:W-:Y:S01]  /*2070*/  IMAD.IADD R9, R13, 0x1, R9 ;  /* 0x000000010d097824 */ /* 0x000fe200078e0209 */
[----:B------:R-:W-:Y:S01]  /*2080*/  IADD3 R5, R5, R13, RZ ;  /* 0x0000000d05057210 */ /* 0x000fe20007ffe0ff */
[C---:B------:R-:W-:Y:S01]  /*2090*/  IMAD R15, R19.reuse, R25, R6 ;  /* 0x00000019130f7224 */ /* 0x040fe200078e0206 */
[----:B------:R-:W-:Y:S01]  /*20a0*/  LEA.HI R12, R12, R3, RZ, 0x3 ;  /* 0x000000030c0c7211 */ /* 0x000fe200078f18ff */
[-C--:B------:R-:W-:Y:S01]  /*20b0*/  IMAD.WIDE.U32 R6, R19, R24.reuse, R28 ;  /* 0x0000001813067225 */ /* 0x080fe200078e001c */
[----:B-----5:R-:W-:Y:S02]  /*20c0*/  SHF.R.S32.HI R13, RZ, 0x1f, R31 ;  /* 0x0000001fff0d7819 */ /* 0x020fe4000001141f */
[----:B------:R-:W-:Y:S01]  /*20d0*/  LOP3.LUT R3, R87, 0x18, R16, 0xf8, !PT ;  /* 0x0000001857037812 */ /* 0x000fe200078ef810 */
[----:B------:R-:W-:Y:S01]  /*20e0*/  IMAD.IADD R11, R15, 0x1, R11 ;  /* 0x000000010f0b7824 */ /* 0x000fe200078e020b */
[----:B------:R-:W-:Y:S01]  /*20f0*/  SHF.R.S32.HI R68, RZ, 0x3, R12 ;  /* 0x00000003ff447819 */ /* 0x000fe2000001140c */
[----:B------:R-:W-:Y:S01]  /*2100*/  IMAD R14, R13, R24, RZ ;  /* 0x000000180d0e7224 */ /* 0x000fe200078e02ff */
[----:B------:R-:W-:Y:S01]  /*2110*/  LOP3.LUT R3, R3, R80, RZ, 0x3c, !PT ;  /* 0x0000005003037212 */ /* 0x000fe200078e3cff */
[----:B------:R-:W-:Y:S01]  /*2120*/  IMAD.IADD R7, R7, 0x1, R15 ;  /* 0x0000000107077824 */ /* 0x000fe200078e020f */
[----:B------:R-:W-:Y:S01]  /*2130*/  LOP3.LUT R69, R12, 0xfffffff8, RZ, 0xc0, !PT ;  /* 0xfffffff80c457812 */ /* 0x000fe200078ec0ff */
[----:B------:R-:W-:-:S02]  /*2140*/  IMAD R15, R31, R25, R14 ;  /* 0x000000191f0f7224 */ /* 0x000fc400078e020e */
[----:B------:R-:W-:Y:S01]  /*2150*/  IMAD R77, R210, 0x200, R3 ;  /* 0x00000200d24d7824 */ /* 0x000fe200078e0203 */
[--C-:B------:R-:W-:Y:S01]  /*2160*/  LOP3.LUT R3, R87, 0x38, R12.reuse, 0xf8, !PT ;  /* 0x0000003857037812 */ /* 0x100fe200078ef80c */
[----:B------:R-:W-:Y:S01]  /*2170*/  IMAD R14, R13, R54, RZ ;  /* 0x000000360d0e7224 */ /* 0x000fe200078e02ff */
[----:B------:R-:W-:Y:S01]  /*2180*/  LOP3.LUT R12, R203, 0x38, R12, 0xf8, !PT ;  /* 0x00000038cb0c7812 */ /* 0x000fe200078ef80c */
[----:B------:R-:W-:Y:S01]  /*2190*/  IMAD.WIDE.U32 R44, R31, R24, R10 ;  /* 0x000000181f2c7225 */ /* 0x000fe200078e000a */
[----:B------:R-:W-:Y:S02]  /*21a0*/  LOP3.LUT R67, R3, R80, RZ, 0x3c, !PT ;  /* 0x0000005003437212 */ /* 0x000fe400078e3cff */
[----:B------:R-:W-:Y:S01]  /*21b0*/  LOP3.LUT R12, R12, R237, RZ, 0x3c, !PT ;  /* 0x000000ed0c0c7212 */ /* 0x000fe200078e3cff */
[C---:B------:R-:W-:Y:S01]  /*21c0*/  IMAD.WIDE.U32 R46, R31.reuse, R24, R6 ;  /* 0x000000181f2e7225 */ /* 0x040fe200078e0006 */
[----:B------:R-:W-:Y:S02]  /*21d0*/  SEL R3, RZ, 0xffffff80, P3 ;  /* 0xffffff80ff037807 */ /* 0x000fe40001800000 */
[----:B------:R-:W-:Y:S01]  /*21e0*/  SHF.R.S32.HI R62, RZ, 0x1f, R69 ;  /* 0x0000001fff3e7819 */ /* 0x000fe20000011445 */
[----:B------:R-:W-:Y:S01]  /*21f0*/  IMAD R7, R31, R55, R14 ;  /* 0x000000371f077224 */ /* 0x000fe200078e020e */
[----:B------:R-:W-:Y:S01]  /*2200*/  LOP3.LUT R3, R0, 0x80, R3, 0xc8, !PT ;  /* 0x0000008000037812 */ /* 0x000fe200078ec803 */
[----:B------:R-:W-:Y:S01]  /*2210*/  IMAD R11, R55, 0x60, RZ ;  /* 0x00000060370b7824 */ /* 0x000fe200078e02ff */
[----:B------:R-:W-:Y:S01]  /*2220*/  LEA R67, R210, R67, 0x9 ;  /* 0x00000043d2437211 */ /* 0x000fe200078e48ff */
[----:B------:R-:W-:Y:S01]  /*2230*/  IMAD.WIDE.U32 R50, R31, R54, R8 ;  /* 0x000000361f327225 */ /* 0x000fe200078e0008 */
[----:B------:R-:W-:-:S03]  /*2240*/  LOP3.LUT R0, R0, 0x40, RZ, 0xc0, !PT ;  /* 0x0000004000007812 */ /* 0x000fc600078ec0ff */
[----:B------:R-:W-:-:S04]  /*2250*/  IMAD.WIDE.U32 R52, R31, R54, R4 ;  /* 0x000000361f347225 */ /* 0x000fc800078e0004 */
[----:B------:R-:W-:-:S04]  /*2260*/  IMAD.WIDE.U32 R54, R54, 0x60, RZ ;  /* 0x0000006036367825 */ /* 0x000fc800078e00ff */
[----:B------:R-:W-:Y:S01]  /*2270*/  IMAD R25, R25, 0x60, RZ ;  /* 0x0000006019197824 */ /* 0x000fe200078e02ff */
[----:B------:R-:W-:Y:S01]  /*2280*/  IADD3 R72, R55, R11, RZ ;  /* 0x0000000b37487210 */ /* 0x000fe20007ffe0ff */
[----:B------:R-:W-:Y:S01]  /*2290*/  IMAD.X R57, R228, 0x1, R33, P2 ;  /* 0x00000001e4397824 */ /* 0x000fe200010e0621 */
[----:B------:R-:W-:Y:S01]  /*22a0*/  ISETP.GE.AND P2, PT, R97, UR4, PT ;  /* 0x0000000461007c0c */ /* 0x000fe2000bf46270 */
        /* <DEDUP_REMOVED lines=8> */
.L_x_11017:
        /* <DEDUP_REMOVED lines=21> */
[----:B------:R-:W-:-:S02]  /*2480*/  ISETP.GT.AND P4, PT, R59, R58, PT ;  /* 0x0000003a3b00720c */ /* 0x000fc40003f84270 */
[----:B------:R-:W-:Y:S01]  /*2490*/  LEA R106, R5, R30, 0x1 ;  /* 0x0000001e056a7211 */ /* 0x000fe200078e08ff */
[----:B------:R-:W-:Y:S01]  /*24a0*/  IMAD R102, R7, 0x2, R30 ;  /* 0x0000000207667824 */ /* 0x000fe200078e021e */
[----:B------:R-:W-:-:S05]  /*24b0*/  P2R R98, PR, RZ, 0x10 ;  /* 0x00000010ff627803 */ /* 0x000fca0000000000 */
        /* <DEDUP_REMOVED lines=43> */
.L_x_10974:
[----:B------:R-:W-:Y:S05]  /*2770*/  BSYNC B1 ;  /* 0x0000000000017941 */ /* 0x000fea0003800000 */
.L_x_10973:
        /* <DEDUP_REMOVED lines=29> */
.L_x_10976:
[----:B------:R-:W-:Y:S05]  /*2950*/  BSYNC B1 ;  /* 0x0000000000017941 */ /* 0x000fea0003800000 */
.L_x_10975:
        /* <DEDUP_REMOVED lines=28> */
.L_x_10977:
[----:B------:R-:W-:Y:S01]  /*2b20*/  LEA R88, R2, R18, 0x3 ;  /* 0x0000001202587211 */ /* 0x000fe200078e18ff */
[----:B------:R-:W-:Y:S01]  /*2b30*/  BSSY B1, `(.L_x_10978) ;  /* 0x0000004000017945 */ /* 0x000fe20003800000 */
[----:B------:R-:W-:-:S04]  /*2b40*/  SHF.L.U32 R109, R200, 0x1f, RZ ;  /* 0x0000001fc86d7819 */ /* 0x000fc800000006ff */
[----:B------:R-:W0:Y:S02]  /*2b50*/  SYNCS.PHASECHK.TRANS64.TRYWAIT P6, [R88+URZ+0x22890], R109 ;  /* 0x0228906d580075a7 */ /* 0x000e2400080c017f */
[----:B0-----:R-:W-:Y:S05]  /*2b60*/  @!P6 BRA `(.L_x_10979) ;  /* 0x000001500064e947 */ /* 0x001fea0003800000 */
.L_x_11218:
[----:B------:R-:W-:Y:S05]  /*2b70*/  BSYNC B1 ;  /* 0x0000000000017941 */ /* 0x000fea0003800000 */
.L_x_10978:
        /* <DEDUP_REMOVED lines=49> */
.L_x_10985:
[----:B------:R-:W-:Y:S05]  /*2e90*/  BSYNC B3 ;  /* 0x0000000000037941 */ /* 0x000fea0003800000 */
.L_x_10984:
[----:B--2---:R1:W-:Y:S02]  /*2ea0*/  STG.E.128 desc[UR40][R14.64], R4 ;  /* 0x000000040e007986 */ /* 0x0043e4000c101d28 */
.L_x_10983:
[----:B------:R-:W-:Y:S05]  /*2eb0*/  BSYNC B2 ;  /* 0x0000000000027941 */ /* 0x000fea0003800000 */
.L_x_10982:
        /* <DEDUP_REMOVED lines=47> */
.L_x_10987:
[----:B------:R-:W-:Y:S05]  /*31b0*/  BSYNC B2 ;  /* 0x0000000000027941 */ /* 0x000fea0003800000 */
.L_x_10986:
[----:B--2---:R2:W-:Y:S02]  /*31c0*/  STG.E.128 desc[UR40][R14.64+0x40], R4 ;  /* 0x000040040e007986 */ /* 0x0045e4000c101d28 */
.L_x_10981:
[----:B------:R-:W-:Y:S05]  /*31d0*/  BSYNC B1 ;  /* 0x0000000000017941 */ /* 0x000fea0003800000 */
.L_x_10980:
        /* <DEDUP_REMOVED lines=48> */
.L_x_10992:
[----:B------:R-:W-:Y:S05]  /*34e0*/  BSYNC B2 ;  /* 0x0000000000027941 */ /* 0x000fea0003800000 */
.L_x_10991:
[----:B--2---:R3:W-:Y:S02]  /*34f0*/  STG.E.128 desc[UR40][R12.64], R4 ;  /* 0x000000040c007986 */ /* 0x0047e4000c101d28 */
.L_x_10990:
[----:B------:R-:W-:Y:S05]  /*3500*/  BSYNC B1 ;  /* 0x0000000000017941 */ /* 0x000fea0003800000 */
.L_x_10989:
        /* <DEDUP_REMOVED lines=47> */
.L_x_10994:
[----:B------:R-:W-:Y:S05]  /*3800*/  BSYNC B1 ;  /* 0x0000000000017941 */ /* 0x000fea0003800000 */
.L_x_10993:
[----:B--2---:R1:W-:Y:S01]  /*3810*/  STG.E.128 desc[UR40][R12.64+0x40], R4 ;  /* 0x000040040c007986 */ /* 0x0043e2000c101d28 */
[----:B------:R-:W-:Y:S05]  /*3820*/  BRA `(.L_x_10988) ;  /* 0x0000001400647947 */ /* 0x000fea0003800000 */
.L_x_10972:
[----:B------:R-:W-:Y:S02]  /*3830*/  ISETP.GE.AND P3, PT, R226, R99, PT ;  /* 0x00000063e200720c */ /* 0x000fe40003f66270 */
        /* <DEDUP_REMOVED lines=18> */
[----:B------:R-:W-:Y:S02]  /*3960*/  CS2R R12, SRZ ;  /* 0x00000000000c7805 */ /* 0x000fe4000001ff00 */
[----:B------:R-:W-:-:S05]  /*3970*/  @!P4 IADD3 R4, P5, R44, R4, RZ ;  /* 0x000000042c04c210 */ /* 0x000fca0007fbe0ff */
[----:B------:R-:W-:Y:S01]  /*3980*/  @!P4 IMAD.X R10, R109, 0x1, R71, P5 ;  /* 0x000000016d0ac824 */ /* 0x000fe200028e0647 */
[C---:B---3--:R-:W-:Y:S01]  /*3990*/  @!P4 LEA R32, P5, R4.reuse, R32, 0x1 ;  /* 0x000000200420c211 */ /* 0x048fe200078a08ff */
[----:B------:R2:W3:Y:S03]  /*39a0*/  @!P4 LDG.E.128 R12, desc[UR40][R6.64] ;  /* 0x00000028060cc981 */ /* 0x0004e6000c1e1d00 */
[----:B------:R-:W-:-:S05]  /*39b0*/  @!P4 LEA.HI.X R33, R4, R33, R10, 0x1, P5 ;  /* 0x000000210421c211 */ /* 0x000fca00028f0c0a */
[----:B------:R3:W4:Y:S01]  /*39c0*/  @!P4 LDG.E.128 R24, desc[UR40][R32.64] ;  /* 0x000000282018c981 */ /* 0x000722000c1e1d00 */
        /* <DEDUP_REMOVED lines=13> */
[----:B---3--:R-:W-:Y:S02]  /*3aa0*/  IMAD.MOV.U32 R32, RZ, RZ, R14 ;  /* 0x000000ffff207224 */ /* 0x008fe400078e000e */
[----:B------:R-:W-:Y:S01]  /*3ab0*/  IMAD.MOV.U32 R33, RZ, RZ, R15 ;  /* 0x000000ffff217224 */ /* 0x000fe200078e000f */
[----:B------:R-:W-:Y:S01]  /*3ac0*/  MOV R88, R13 ;  /* 0x0000000d00587202 */ /* 0x000fe20000000f00 */
[----:B------:R-:W-:Y:S01]  /*3ad0*/  IMAD.MOV.U32 R38, RZ, RZ, R12 ;  /* 0x000000ffff267224 */ /* 0x000fe200078e000c */
[----:B------:R-:W-:Y:S02]  /*3ae0*/  PRMT R119, R32, 0x7610, R119 ;  /* 0x0000761020777816 */ /* 0x000fe40000000077 */
[----:B------:R-:W-:Y:S01]  /*3af0*/  PRMT R125, R33, 0x7610, R125 ;  /* 0x00007610217d7816 */ /* 0x000fe2000000007d */
[----:B----4-:R-:W-:Y:S01]  /*3b00*/  IMAD.MOV.U32 R32, RZ, RZ, R26 ;  /* 0x000000ffff207224 */ /* 0x010fe200078e001a */
[----:B------:R-:W-:Y:S01]  /*3b10*/  PRMT R131, R38, 0x7610, R131 ;  /* 0x0000761026837816 */ /* 0x000fe20000000083 */
[----:B0-----:R-:W-:Y:S01]  /*3b20*/  IMAD.MOV.U32 R34, RZ, RZ, R24 ;  /* 0x000000ffff227224 */ /* 0x001fe200078e0018 */
[----:B------:R-:W-:Y:S01]  /*3b30*/  PRMT R121, R88, 0x7610, R121 ;  /* 0x0000761058797816 */ /* 0x000fe20000000079 */
[----:B------:R-:W-:-:S02]  /*3b40*/  IMAD.MOV.U32 R35, RZ, RZ, R25 ;  /* 0x000000ffff237224 */ /* 0x000fc400078e0019 */
[----:B------:R-:W-:Y:S01]  /*3b50*/  IMAD.MOV.U32 R33, RZ, RZ, R27 ;  /* 0x000000ffff217224 */ /* 0x000fe200078e001b */
[----:B------:R-:W-:Y:S02]  /*3b60*/  PRMT R119, R119, 0x5410, R32 ;  /* 0x0000541077777816 */ /* 0x000fe40000000020 */
        /* <DEDUP_REMOVED lines=17> */
.L_x_10995:
        /* <DEDUP_REMOVED lines=9> */
.L_x_11219:
[----:B------:R-:W-:Y:S05]  /*3d10*/  BSYNC B1 ;  /* 0x0000000000017941 */ /* 0x000fea0003800000 */
.L_x_10996:
        /* <DEDUP_REMOVED lines=16> */
[----:B------:R-:W-:-:S04]  /*3e20*/  LOP3.LUT R33, R33, R80, RZ, 0x3c, !PT ;  /* 0x0000005021217212 */ /* 0x000fc800078e3cff */
[----:B------:R-:W-:Y:S01]  /*3e30*/  LEA R35, R210, R33, 0x9 ;  /* 0x00000021d2237211 */ /* 0x000fe200078e48ff */
[----:B------:R-:W-:-:S04]  /*3e40*/  IMAD R33, R2, 0x1800, R67 ;  /* 0x0000180002217824 */ /* 0x000fc800078e0243 */
        /* <DEDUP_REMOVED lines=88> */
.L_x_11001:
[----:B------:R-:W-:Y:S05]  /*43d0*/  BSYNC B2 ;  /* 0x0000000000027941 */ /* 0x000fea0003800000 */
.L_x_11000:
        /* <DEDUP_REMOVED lines=12> */
.L_x_10999:
[----:B------:R-:W-:Y:S05]  /*44a0*/  BSYNC B1 ;  /* 0x0000000000017941 */ /* 0x000fea0003800000 */
.L_x_10998:
        /* <DEDUP_REMOVED lines=11> */
[----:B------:R-:W-:Y:S01]  /*4560*/  LEA.HI.X R33, R12, R101, R13, 0x1, P5 ;  /* 0x000000650c217211 */ /* 0x000fe200028f0c0d */
[----:B------:R-:W-:Y:S01]  /*4570*/  IMAD R13, R2, 0x1800, R65 ;  /* 0x00001800020d7824 */ /* 0x000fe200078e0241 */
[----:B------:R-:W-:-:S03]  /*4580*/  SHF.R.S32.HI R12, RZ, 0x1f, R113 ;  /* 0x0000001fff0c7819 */ /* 0x000fc60000011471 */
[----:B------:R-:W-:Y:S01]  /*4590*/  IMAD R13, R13, 0x2, R18 ;  /* 0x000000020d0d7824 */ /* 0x000fe200078e0212 */
[----:B------:R-:W-:-:S04]  /*45a0*/  LEA.HI R113, R12, R113, RZ, 0x4 ;  /* 0x000000710c717211 */ /* 0x000fc800078f20ff */
[----:B------:R-:W-:-:S04]  /*45b0*/  LEA.HI.SX32 R35, R113, R68, 0x1c ;  /* 0x0000004471237211 */ /* 0x000fc800078fe2ff */
[----:B------:R-:W-:-:S04]  /*45c0*/  SHF.L.U32 R35, R35, 0x3, RZ ;  /* 0x0000000323237819 */ /* 0x000fc800000006ff */
[----:B------:R-:W-:-:S04]  /*45d0*/  LOP3.LUT R12, R203, 0x38, R35, 0xf8, !PT ;  /* 0x00000038cb0c7812 */ /* 0x000fc800078ef823 */
[----:B------:R-:W-:-:S05]  /*45e0*/  LOP3.LUT R12, R12, R237, RZ, 0x3c, !PT ;  /* 0x000000ed0c0c7212 */ /* 0x000fca00078e3cff */
[----:B------:R-:W-:-:S04]  /*45f0*/  IMAD.IADD R15, R211, 0x1, R12 ;  /* 0x00000001d30f7824 */ /* 0x000fc800078e020c */
[----:B------:R-:W-:-:S04]  /*4600*/  IMAD R15, R2, 0x1800, R15 ;  /* 0x00001800020f7824 */ /* 0x000fc800078e020f */
[----:B------:R-:W-:Y:S02]  /*4610*/  IMAD R24, R15, 0x2, R18 ;  /* 0x000000020f187824 */ /* 0x000fe400078e0212 */
[----:B------:R-:W1:Y:S04]  /*4620*/  LDS.128 R12, [R13+0x1c400] ;  /* 0x01c400000d0c7984 */ /* 0x000e680000000c00 */
[----:B------:R-:W2:Y:S01]  /*4630*/  LDS.128 R24, [R24+0x1c400] ;  /* 0x01c4000018187984 */ /* 0x000ea20000000c00 */
[----:B------:R-:W-:Y:S05]  /*4640*/  @P4 BRA `(.L_x_11003) ;  /* 0x0000000400484947 */ /* 0x000fea0003800000 */
[----:B------:R-:W-:Y:S02]  /*4650*/  SHF.R.U64 R117, R8, 0x10, R9 ;  /* 0x0000001008757819 */ /* 0x000fe40000001209 */
[----:B------:R-:W-:Y:S02]  /*4660*/  SHF.R.U32.HI R8, RZ, 0x10, R5 ;  /* 0x00000010ff087819 */ /* 0x000fe40000011605 */
[--C-:B------:R-:W-:Y:S02]  /*4670*/  SHF.R.U64 R115, R10, 0x10, R11.reuse ;  /* 0x000000100a737819 */ /* 0x100fe4000000120b */
[----:B------:R-:W-:Y:S01]  /*4680*/  SHF.R.U32.HI R39, RZ, 0x10, R11 ;  /* 0x00000010ff277819 */ /* 0x000fe2000001160b */
[----:B------:R-:W-:Y:S01]  /*4690*/  HADD2.F32 R10, -RZ, R8.H0_H0 ;  /* 0x20000008ff0a7230 */ /* 0x000fe20000004100 */
[----:B------:R-:W-:Y:S02]  /*46a0*/  SHF.R.U32.HI R9, RZ, 0x10, R9 ;  /* 0x00000010ff097819 */ /* 0x000fe40000011609 */
[----:B------:R-:W-:Y:S01]  /*46b0*/  SHF.R.U64 R113, R4, 0x10, R5 ;  /* 0x0000001004717819 */ /* 0x000fe20000001205 */
[----:B--2---:R-:W-:Y:S01]  /*46c0*/  HADD2.F32 R5, -RZ, R25.H0_H0 ;  /* 0x20000019ff057230 */ /* 0x004fe20000004100 */
[--C-:B------:R-:W-:Y:S01]  /*46d0*/  SHF.R.U64 R107, R6, 0x10, R7.reuse ;  /* 0x00000010066b7819 */ /* 0x100fe20000001207 */
[----:B-1----:R-:W-:Y:S01]  /*46e0*/  HADD2.F32 R4, -RZ, R13.H0_H0 ;  /* 0x2000000dff047230 */ /* 0x002fe20000004100 */
[----:B------:R-:W-:Y:S01]  /*46f0*/  SHF.R.U32.HI R11, RZ, 0x10, R7 ;  /* 0x00000010ff0b7819 */ /* 0x000fe20000011607 */
[----:B------:R-:W-:-:S02]  /*4700*/  HADD2.F32 R7, -RZ, R114.H1_H1 ;  /* 0x30000072ff077230 */ /* 0x000fc40000004100 */
[----:B------:R-:W-:Y:S02]  /*4710*/  HADD2.F32 R25, -RZ, R25.H1_H1 ;  /* 0x30000019ff197230 */ /* 0x000fe40000004100 */
[----:B------:R-:W-:Y:S02]  /*4720*/  HADD2.F32 R6, -RZ, R110.H1_H1 ;  /* 0x3000006eff067230 */ /* 0x000fe40000004100 */
[-C--:B------:R-:W-:Y:S01]  /*4730*/  FMUL.FTZ R38, R4, R7.reuse ;  /* 0x0000000704267220 */ /* 0x080fe20000410000 */
[----:B------:R-:W-:Y:S02]  /*4740*/  HADD2.F32 R13, -RZ, R13.H1_H1 ;  /* 0x3000000dff0d7230 */ /* 0x000fe40000004100 */
[----:B------:R-:W-:Y:S01]  /*4750*/  FMUL.FTZ R102, R25, R10 ;  /* 0x0000000a19667220 */ /* 0x000fe20000410000 */
[----:B------:R-:W-:Y:S02]  /*4760*/  HADD2.F32 R8, -RZ, R9.H0_H0 ;  /* 0x20000009ff087230 */ /* 0x000fe40000004100 */
[C---:B------:R-:W-:Y:S01]  /*4770*/  FMUL.FTZ R9, R5.reuse, R7 ;  /* 0x0000000705097220 */ /* 0x040fe20000410000 */
[----:B------:R-:W-:Y:S01]  /*4780*/  FFMA.FTZ R38, R5, R6, R38 ;  /* 0x0000000605267223 */ /* 0x000fe20000010026 */
[----:B------:R-:W-:Y:S01]  /*4790*/  FMUL.FTZ R10, R13, R10 ;  /* 0x0000000a0d0a7220 */ /* 0x000fe20000410000 */
[----:B------:R-:W-:-:S02]  /*47a0*/  HADD2.F32 R7, -RZ, R112.H1_H1 ;  /* 0x30000070ff077230 */ /* 0x000fc40000004100 */
[----:B------:R-:W-:Y:S01]  /*47b0*/  FFMA.FTZ R36, R4, R6, -R9 ;  /* 0x0000000604247223 */ /* 0x000fe20000010809 */
[----:B------:R-:W-:Y:S02]  /*47c0*/  HADD2.F32 R4, -RZ, R15.H0_H0 ;  /* 0x2000000fff047230 */ /* 0x000fe40000004100 */
[-C--:B------:R-:W-:Y:S01]  /*47d0*/  FFMA.FTZ R25, R25, R8.reuse, R10 ;  /* 0x0000000819197223 */ /* 0x080fe2000001000a */
[--C-:B------:R-:W-:Y:S02]  /*47e0*/  HADD2.F32 R5, -RZ, R27.reuse.H0_H0 ;  /* 0x2000001bff057230 */ /* 0x100fe40000004100 */
[----:B------:R-:W-:Y:S01]  /*47f0*/  FFMA.FTZ R37, R13, R8, -R102 ;  /* 0x000000080d257223 */ /* 0x000fe20000010866 */
[----:B------:R-:W-:Y:S02]  /*4800*/  HADD2.F32 R6, -RZ, R108.H1_H1 ;  /* 0x3000006cff067230 */ /* 0x000fe40000004100 */
[----:B------:R-:W-:Y:S01]  /*4810*/  FMUL.FTZ R102, R4, R7 ;  /* 0x0000000704667220 */ /* 0x000fe20000410000 */
[----:B------:R-:W-:-:S02]  /*4820*/  HADD2.F32 R27, -RZ, R27.H1_H1 ;  /* 0x3000001bff1b7230 */ /* 0x000fc40000004100 */
[C---:B------:R-:W-:Y:S01]  /*4830*/  FMUL.FTZ R9, R5.reuse, R7 ;  /* 0x0000000705097220 */ /* 0x040fe20000410000 */
[----:B------:R-:W-:Y:S02]  /*4840*/  HADD2.F32 R10, -RZ, R11.H0_H0 ;  /* 0x2000000bff0a7230 */ /* 0x000fe40000004100 */
        /* <DEDUP_REMOVED lines=50> */
.L_x_11003:
[----:B------:R-:W-:Y:S05]  /*4b70*/  BSYNC B1 ;  /* 0x0000000000017941 */ /* 0x000fea0003800000 */
.L_x_11002:
        /* <DEDUP_REMOVED lines=10> */
.L_x_10971:
[----:B------:R-:W-:-:S06]  /*4c20*/  UISETP.NE.AND UP0, UPT, UR44, 0x3, UPT ;  /* 0x000000032c00788c */ /* 0x000fcc000bf05270 */
[----:B------:R-:W-:-:S13]  /*4c30*/  PLOP3.LUT P3, PT, PT, PT, UP0, 0x80, 0x0 ;  /* 0x000000000000781c */ /* 0x000fda0003f6f008 */
[----:B------:R-:W-:Y:S05]  /*4c40*/  @!P3 BRA `(.L_x_11004) ;  /* 0x000000000004b947 */ /* 0x000fea0003800000 */
[----:B------:R-:W-:Y:S01]  /*4c50*/  BPT.TRAP 0x1 ;  /* 0x000000040000795c */ /* 0x000fe20000300000 */
.L_x_11004:
[----:B------:R-:W-:Y:S01]  /*4c60*/  LEA R88, R2, R18, 0x3 ;  /* 0x0000001202587211 */ /* 0x000fe200078e18ff */
[----:B------:R-:W-:Y:S01]  /*4c70*/  IMAD R99, R59, -0x60, R60 ;  /* 0xffffffa03b637824 */ /* 0x000fe200078e023c */
[----:B------:R-:W-:Y:S01]  /*4c80*/  SHF.L.U32 R109, R200, 0x1f, RZ ;  /* 0x0000001fc86d7819 */ /* 0x000fe200000006ff */
[----:B------:R-:W-:Y:S03]  /*4c90*/  BSSY B1, `(.L_x_11005) ;  /* 0x0000004000017945 */ /* 0x000fe60003800000 */
[----:B------:R-:W0:Y:S01]  /*4ca0*/  SYNCS.PHASECHK.TRANS64.TRYWAIT P4, [R88+URZ+0x22890], R109 ;  /* 0x0228906d580075a7 */ /* 0x000e22000808017f */
[----:B------:R-:W-:Y:S01]  /*4cb0*/  VIMNMX R99, R99, 0x60, PT ;  /* 0x0000006063637848 */ /* 0x000fe20003fe0100 */
[----:B0-----:R-:W-:Y:S06]  /*4cc0*/  @!P4 BRA `(.L_x_11006) ;  /* 0x000001300034c947 */ /* 0x001fec0003800000 */
.L_x_11220:
[----:B------:R-:W-:Y:S05]  /*4cd0*/  BSYNC B1 ;  /* 0x0000000000017941 */ /* 0x000fea0003800000 */
.L_x_11005:
        /* <DEDUP_REMOVED lines=8> */
.L_x_11008:
[----:B------:R-:W-:Y:S05]  /*4d60*/  BSYNC B1 ;  /* 0x0000000000017941 */ /* 0x000fea0003800000 */
.L_x_11007:
[----:B------:R-:W-:Y:S05]  /*4d70*/  @P4 BRA `(.L_x_10988) ;  /* 0x0000000000104947 */ /* 0x000fea0003800000 */
[----:B-1----:R-:W1:Y:S04]  /*4d80*/  @!P1 LDS.128 R4, [R106+0x2000] ;  /* 0x002000006a049984 */ /* 0x002e680000000c00 */
[----:B------:R-:W2:Y:S04]  /*4d90*/  @!P2 LDS.128 R8, [R102+0x2000] ;  /* 0x002000006608a984 */ /* 0x000ea80000000c00 */
[----:B-1----:R3:W-:Y:S04]  /*4da0*/  @!P1 STG.E.128 desc[UR40][R12.64], R4 ;  /* 0x000000040c009986 */ /* 0x0027e8000c101d28 */
[----:B--2---:R3:W-:Y:S02]  /*4db0*/  @!P2 STG.E.128 desc[UR40][R12.64+0x40], R8 ;  /* 0x000040080c00a986 */ /* 0x0047e4000c101d28 */
.L_x_10988:
[----:B------:R-:W-:Y:S05]  /*4dc0*/  BSYNC B0 ;  /* 0x0000000000007941 */ /* 0x000fea0003800000 */
.L_x_10970:
        /* <DEDUP_REMOVED lines=17> */
.L_x_11010:
[----:B------:R-:W-:Y:S05]  /*4ee0*/  BSYNC B0 ;  /* 0x0000000000007941 */ /* 0x000fea0003800000 */
.L_x_11009:
[----:B------:R-:W2:Y:S01]  /*4ef0*/  SYNCS.PHASECHK.TRANS64.TRYWAIT P3, [R88+URZ+0x228b0], R109 ;  /* 0x0228b06d580075a7 */ /* 0x000ea2000806017f */
[----:B------:R-:W-:Y:S01]  /*4f00*/  ULDC UR45, c[0x0][0x310] ;  /* 0x0000c400002d7ab9 */ /* 0x000fe20000000800 */
[----:B------:R-:W-:Y:S01]  /*4f10*/  ULDC.64 UR42, c[0x0][0x318] ;  /* 0x0000c600002a7ab9 */ /* 0x000fe20000000a00 */
[----:B------:R-:W-:Y:S01]  /*4f20*/  ULDC.64 UR38, c[0x0][0x308] ;  /* 0x0000c20000267ab9 */ /* 0x000fe20000000a00 */
[----:B------:R-:W-:Y:S01]  /*4f30*/  BSSY B0, `(.L_x_11011) ;  /* 0x0000003000007945 */ /* 0x000fe20003800000 */
[----:B-1----:R-:W-:-:S03]  /*4f40*/  IMAD R4, R2, 0x6000, R77 ;  /* 0x0000600002047824 */ /* 0x002fc600078e024d */
[----:B--2---:R-:W-:Y:S05]  /*4f50*/  @!P3 BRA `(.L_x_11012) ;  /* 0x0000012c00a4b947 */ /* 0x004fea0003800000 */
.L_x_11221:
[----:B------:R-:W-:Y:S05]  /*4f60*/  BSYNC B0 ;  /* 0x0000000000007941 */ /* 0x000fea0003800000 */
.L_x_11011:
        /* <DEDUP_REMOVED lines=39> */
.L_x_11014:
[----:B------:R-:W-:Y:S05]  /*51e0*/  BSYNC B0 ;  /* 0x0000000000007941 */ /* 0x000fea0003800000 */
.L_x_11013:
        /* <DEDUP_REMOVED lines=37> */
.L_x_11016:
[----:B------:R-:W-:Y:S05]  /*5440*/  BSYNC B0 ;  /* 0x0000000000007941 */ /* 0x000fea0003800000 */
.L_x_11015:
        /* <DEDUP_REMOVED lines=22> */
.L_x_10965:
[----:B------:R-:W-:Y:S01]  /*55b0*/  ISETP.GE.AND P2, PT, R176, 0x1, PT ;  /* 0x00000001b000780c */ /* 0x000fe20003f46270 */
[----:B------:R-:W-:Y:S01]  /*55c0*/  IMAD.MOV.U32 R3, RZ, RZ, RZ ;  /* 0x000000ffff037224 */ /* 0x000fe200078e00ff */
[----:B------:R-:W-:Y:S02]  /*55d0*/  PLOP3.LUT P1, PT, PT, PT, PT, 0x80, 0x0 ;  /* 0x000000000000781c */ /* 0x000fe40003f2f070 */
[----:B------:R-:W-:Y:S01]  /*55e0*/  CS2R R4, SRZ ;  /* 0x0000000000047805 */ /* 0x000fe2000001ff00 */
[----:B------:R-:W-:Y:S01]  /*55f0*/  IMAD.MOV.U32 R0, RZ, RZ, RZ ;  /* 0x000000ffff007224 */ /* 0x000fe200078e00ff */
        /* <DEDUP_REMOVED lines=53> */
[----:B------:R-:W-:Y:S02]  /*5950*/  MOV R6, RZ ;  /* 0x000000ff00067202 */ /* 0x000fe40000000f00 */
[----:B------:R-:W-:Y:S02]  /*5960*/  CS2R R48, SRZ ;  /* 0x0000000000307805 */ /* 0x000fe4000001ff00 */
[----:B------:R-:W-:Y:S02]  /*5970*/  CS2R R42, SRZ ;  /* 0x00000000002a7805 */ /* 0x000fe4000001ff00 */
[----:B------:R-:W-:Y:S01]  /*5980*/  CS2R R44, SRZ ;  /* 0x00000000002c7805 */ /* 0x000fe2000001ff00 */
[----:B------:R-:W-:Y:S01]  /*5990*/  IMAD.MOV.U32 R9, RZ, RZ, RZ ;  /* 0x000000ffff097224 */ /* 0x000fe200078e00ff */
[----:B------:R-:W-:Y:S02]  /*59a0*/  CS2R R40, SRZ ;  /* 0x0000000000287805 */ /* 0x000fe4000001ff00 */
[----:B--2---:R-:W-:-:S02]  /*59b0*/  CS2R R34, SRZ ;  /* 0x0000000000227805 */ /* 0x004fc4000001ff00 */
[----:B------:R-:W-:Y:S02]  /*59c0*/  CS2R R36, SRZ ;  /* 0x0000000000247805 */ /* 0x000fe4000001ff00 */
[----:B---3--:R-:W-:Y:S02]  /*59d0*/  CS2R R32, SRZ ;  /* 0x0000000000207805 */ /* 0x008fe4000001ff00 */
[----:B------:R-:W-:Y:S02]  /*59e0*/  CS2R R26, SRZ ;  /* 0x00000000001a7805 */ /* 0x000fe4000001ff00 */
[----:B------:R-:W-:Y:S01]  /*59f0*/  CS2R R28, SRZ ;  /* 0x00000000001c7805 */ /* 0x000fe2000001ff00 */
[----:B------:R-:W-:Y:S06]  /*5a00*/  @P0 BRA `(.L_x_11018) ;  /* 0x00000000000c0947 */ /* 0x000fec0003800000 */
[----:B------:R-:W0:Y:S01]  /*5a10*/  FENCE.VIEW.ASYNC.G ;  /* 0x00000000000073c6 */ /* 0x000e220000000100 */
[----:B------:R-:W-:Y:S05]  /*5a20*/  WARPSYNC.ALL ;  /* 0x0000000000007948 */ /* 0x000fea0003800000 */
[----:B0-----:R-:W-:Y:S06]  /*5a30*/  BAR.ARV 0xc, 0x120 ;  /* 0x0304800000007b1d */ /* 0x001fec0000002000 */
.L_x_11018:
[----:B------:R-:W-:Y:S01]  /*5a40*/  CS2R R24, SRZ ;  /* 0x0000000000187805 */ /* 0x000fe2000001ff00 */
[----:B------:R-:W-:Y:S06]  /*5a50*/  @!P2 BRA `(.L_x_11019) ;  /* 0x0000009c0078a947 */ /* 0x000fec0003800000 */
[----:B------:R-:W-:-:S03]  /*5a60*/  UMOV UR4, 0xffffffff ;  /* 0xffffffff00047882 */ /* 0x000fc60000000000 */
[----:B------:R-:W-:Y:S05]  /*5a70*/  BRA.DIV UR4, `(.L_x_11020) ;  /* 0x0000012204f07947 */ /* 0x000fea000b800000 */
[----:B------:R0:W1:Y:S02]  /*5a80*/  SHFL.IDX PT, R14, R235, RZ, 0x1f ;  /* 0x00001fffeb0e7589 */ /* 0x00006400000e0000 */
.L_x_11224:
[----:B-1----:R-:W-:Y:S01]  /*5a90*/  LEA.HI R0, R14, R14, RZ, 0x1 ;  /* 0x0000000e0e007211 */ /* 0x002fe200078f08ff */
        /* <DEDUP_REMOVED lines=24> */
[----:B0-2--5:R-:W-:Y:S05]  /*5c20*/  CALL.ABS.NOINC R14 ;  /* 0x000000000e007343 */ /* 0x025fea0003c00000 */
.L_x_11022:
[----:B------:R-:W-:Y:S05]  /*5c30*/  BSYNC B6 ;  /* 0x0000000000067941 */ /* 0x000fea0003800000 */
.L_x_11021:
        /* <DEDUP_REMOVED lines=12> */
.L_x_11026:
[----:B--2---:R2:W3:Y:S02]  /*5d00*/  SYNCS.PHASECHK.TRANS64.TRYWAIT P0, [R18+URZ+0x22800], R3 ;  /* 0x02280003120075a7 */ /* 0x0044e4000800017f */
[----:B---3--:R-:W-:Y:S05]  /*5d10*/  @!P0 NANOSLEEP.SYNCS 0x989680 ;  /* 0x009896800000895d */ /* 0x008fea0003900000 */
[----:B------:R-:W3:Y:S02]  /*5d20*/  @!P0 SYNCS.PHASECHK.TRANS64 P0, [R18+URZ+0x22800], R3 ;  /* 0x02280003120085a7 */ /* 0x000ee4000800007f */
[----:B---3--:R-:W-:Y:S05]  /*5d30*/  @!P0 BRA `(.L_x_11026) ;  /* 0xfffffffc00f08947 */ /* 0x008fea000383ffff */
.L_x_11025:
[----:B------:R-:W-:Y:S05]  /*5d40*/  BSYNC B0 ;  /* 0x0000000000007941 */ /* 0x000fea0003800000 */
.L_x_11024:
[----:B------:R-:W-:Y:S05]  /*5d50*/  BRA `(.L_x_11027) ;  /* 0x0000002c00487947 */ /* 0x000fea0003800000 */
.L_x_11023:
[----:B------:R-:W1:Y:S01]  /*5d60*/  LDC.64 R14, c[0x0][0x3e8] ;  /* 0x0000fa00ff0e7b82 */ /* 0x000e620000000a00 */
[----:B-----5:R-:W-:Y:S01]  /*5d70*/  SHF.R.S32.HI R3, RZ, 0x1f, R31 ;  /* 0x0000001fff037819 */ /* 0x020fe2000001141f */
[----:B------:R-:W-:Y:S01]  /*5d80*/  IMAD.SHL.U32 R24, R232, 0x4, RZ ;  /* 0x00000004e8187824 */ /* 0x000fe200078e00ff */
[----:B------:R-:W-:Y:S01]  /*5d90*/  LOP3.LUT P0, RZ, R26, 0x3ff, RZ, 0xc0, !PT ;  /* 0x000003ff1aff7812 */ /* 0x000fe2000780c0ff */
[----:B------:R-:W-:Y:S01]  /*5da0*/  IMAD.MOV.U32 R4, RZ, RZ, R16 ;  /* 0x000000ffff047224 */ /* 0x000fe200078e0010 */
[----:B------:R-:W-:Y:S01]  /*5db0*/  BSSY B6, `(.L_x_11028) ;  /* 0x0000031000067945 */ /* 0x000fe20003800000 */
[----:B------:R-:W-:Y:S01]  /*5dc0*/  IMAD.MOV.U32 R5, RZ, RZ, R17 ;  /* 0x000000ffff057224 */ /* 0x000fe200078e0011 */
[----:B------:R-:W-:Y:S01]  /*5dd0*/  SHF.R.S32.HI R25, RZ, 0x1f, R24 ;  /* 0x0000001fff197819 */ /* 0x000fe20000011418 */
[----:B------:R-:W2:Y:S01]  /*5de0*/  LDC.64 R12, c[0x0][0x3d8] ;  /* 0x0000f600ff0c7b82 */ /* 0x000ea20000000a00 */
[-C--:B-1----:R-:W-:Y:S01]  /*5df0*/  IMAD R6, R3, R14.reuse, RZ ;  /* 0x0000000e03067224 */ /* 0x082fe200078e02ff */
[----:B------:R-:W-:Y:S01]  /*5e00*/  SHF.L.U64.HI R57, R14, 0x6, R15 ;  /* 0x000000060e397819 */ /* 0x000fe2000001020f */
[----:B------:R-:W-:-:S04]  /*5e10*/  IMAD.WIDE.U32 R10, R19, R14, R4 ;  /* 0x0000000e130a7225 */ /* 0x000fc800078e0004 */
[----:B------:R-:W-:Y:S02]  /*5e20*/  IMAD R28, R228, R14, RZ ;  /* 0x0000000ee41c7224 */ /* 0x000fe400078e02ff */
[-C--:B--2---:R-:W-:Y:S01]  /*5e30*/  IMAD R0, R3, R12.reuse, RZ ;  /* 0x0000000c03007224 */ /* 0x084fe200078e02ff */
[----:B------:R-:W-:Y:S01]  /*5e40*/  SHF.L.U64.HI R56, R12, 0x6, R13 ;  /* 0x000000060c387819 */ /* 0x000fe2000001020d */
[----:B------:R-:W-:-:S04]  /*5e50*/  IMAD.WIDE.U32 R8, R19, R12, R4 ;  /* 0x0000000c13087225 */ /* 0x000fc800078e0004 */
[C---:B------:R-:W-:Y:S02]  /*5e60*/  IMAD R47, R31.reuse, R15, R6 ;  /* 0x0000000f1f2f7224 */ /* 0x040fe400078e0206 */
[----:B------:R-:W-:-:S04]  /*5e70*/  IMAD.WIDE.U32 R42, R31, R14, RZ ;  /* 0x0000000e1f2a7225 */ /* 0x000fc800078e00ff */
[-C--:B------:R-:W-:Y:S02]  /*5e80*/  IMAD R20, R228, R12.reuse, RZ ;  /* 0x0000000ce4147224 */ /* 0x080fe400078e02ff */
[----:B------:R-:W-:-:S04]  /*5e90*/  IMAD.WIDE.U32 R44, R31, R12, RZ ;  /* 0x0000000c1f2c7225 */ /* 0x000fc800078e00ff */
[----:B------:R-:W-:Y:S01]  /*5ea0*/  IMAD R41, R31, R13, R0 ;  /* 0x0000000d1f297224 */ /* 0x000fe200078e0200 */
[----:B------:R-:W-:Y:S01]  /*5eb0*/  IADD3 R26, P3, R8, R44, RZ ;  /* 0x0000002c081a7210 */ /* 0x000fe20007f7e0ff */
[----:B------:R-:W-:-:S03]  /*5ec0*/  IMAD.WIDE.U32 R4, R19, R12, R24 ;  /* 0x0000000c13047225 */ /* 0x000fc600078e0018 */
[----:B------:R-:W-:Y:S01]  /*5ed0*/  IADD3 R41, R41, R45, RZ ;  /* 0x0000002d29297210 */ /* 0x000fe20007ffe0ff */
[----:B------:R-:W-:Y:S01]  /*5ee0*/  IMAD.WIDE.U32 R6, R19, R14, R24 ;  /* 0x0000000e13067225 */ /* 0x000fe200078e0018 */
[----:B------:R-:W-:-:S03]  /*5ef0*/  IADD3 R46, P1, R4, R44, RZ ;  /* 0x0000002c042e7210 */ /* 0x000fc60007f3e0ff */
[----:B------:R-:W-:Y:S01]  /*5f00*/  IMAD R50, R19, R15, R28 ;  /* 0x0000000f13327224 */ /* 0x000fe200078e021c */
[-C--:B------:R-:W-:Y:S01]  /*5f10*/  IADD3 R28, P4, R10, R42.reuse, RZ ;  /* 0x0000002a0a1c7210 */ /* 0x080fe20007f9e0ff */
[----:B------:R-:W-:Y:S01]  /*5f20*/  IMAD.IADD R47, R47, 0x1, R43 ;  /* 0x000000012f2f7824 */ /* 0x000fe200078e022b */
[----:B------:R-:W-:Y:S01]  /*5f30*/  IADD3 R49, P2, R6, R42, RZ ;  /* 0x0000002a06317210 */ /* 0x000fe20007f5e0ff */
[----:B------:R-:W-:Y:S02]  /*5f40*/  IMAD R20, R19, R13, R20 ;  /* 0x0000000d13147224 */ /* 0x000fe400078e0214 */
[----:B------:R-:W-:Y:S01]  /*5f50*/  IMAD.SHL.U32 R55, R12, 0x40, RZ ;  /* 0x000000400c377824 */ /* 0x000fe200078e00ff */
[----:B------:R-:W-:Y:S01]  /*5f60*/  IADD3.X R29, R47, R50, R11, P4, !PT ;  /* 0x000000322f1d7210 */ /* 0x000fe200027fe40b */
        /* <DEDUP_REMOVED lines=20> */
[----:B0-2---:R-:W-:Y:S05]  /*60b0*/  CALL.ABS.NOINC R14 ;  /* 0x000000000e007343 */ /* 0x005fea0003c00000 */
.L_x_11029:
[----:B------:R-:W-:Y:S05]  /*60c0*/  BSYNC B6 ;  /* 0x0000000000067941 */ /* 0x000fea0003800000 */
.L_x_11028:
        /* <DEDUP_REMOVED lines=22> */
[----:B------:R-:W-:Y:S01]  /*6230*/  IMAD R3, R205, 0x80, R19 ;  /* 0x00000080cd037824 */ /* 0x000fe200078e0213 */
[-C--:B------:R-:W-:Y:S01]  /*6240*/  ISETP.GE.AND P0, PT, R19, R8.reuse, PT ;  /* 0x000000081300720c */ /* 0x080fe20003f06270 */
[----:B------:R-:W-:Y:S01]  /*6250*/  BSSY B1, `(.L_x_11032) ;  /* 0x000002c000017945 */ /* 0x000fe20003800000 */
[----:B------:R-:W-:Y:S01]  /*6260*/  ISETP.GE.AND P1, PT, R226, R8, PT ;  /* 0x00000008e200720c */ /* 0x000fe20003f26270 */
[----:B------:R-:W-:Y:S01]  /*6270*/  IMAD.MOV.U32 R11, RZ, RZ, R41 ;  /* 0x000000ffff0b7224 */ /* 0x000fe200078e0029 */
[----:B------:R-:W-:Y:S01]  /*6280*/  LEA R3, R232, R3, 0x6 ;  /* 0x00000003e8037211 */ /* 0x000fe200078e30ff */
        /* <DEDUP_REMOVED lines=17> */
[----:B------:R-:W-:Y:S06]  /*63a0*/  @P0 BRA `(.L_x_11033) ;  /* 0x0000000000580947 */ /* 0x000fec0003800000 */
[----:B------:R-:W-:Y:S01]  /*63b0*/  IADD3 R15, P2, R53, R46, RZ ;  /* 0x0000002e350f7210 */ /* 0x000fe20007f5e0ff */
[----:B------:R-:W-:Y:S01]  /*63c0*/  VIADD R0, R24, 0x10 ;  /* 0x0000001018007836 */ /* 0x000fe20000000000 */
[----:B------:R-:W-:Y:S01]  /*63d0*/  ULDC UR4, c[0x0][0x3d4] ;  /* 0x0000f50000047ab9 */ /* 0x000fe20000000800 */
[----:B------:R-:W-:Y:S01]  /*63e0*/  ULDC.64 UR6, c[0x0][0x3c8] ;  /* 0x0000f20000067ab9 */ /* 0x000fe20000000a00 */
[----:B------:R-:W-:Y:S02]  /*63f0*/  IADD3.X R30, R51, R48, RZ, P2, !PT ;  /* 0x00000030331e7210 */ /* 0x000fe400017fe4ff */
[----:B------:R-:W-:Y:S02]  /*6400*/  CS2R R36, SRZ ;  /* 0x0000000000247805 */ /* 0x000fe4000001ff00 */
[----:B------:R-:W-:Y:S02]  /*6410*/  ISETP.GE.AND P2, PT, R0, UR4, PT ;  /* 0x0000000400007c0c */ /* 0x000fe4000bf46270 */
[----:B------:R-:W-:-:S02]  /*6420*/  CS2R R32, SRZ ;  /* 0x0000000000207805 */ /* 0x000fc4000001ff00 */
[----:B------:R-:W-:Y:S02]  /*6430*/  IADD3 R0, P4, R54, R49, RZ ;  /* 0x0000003136007210 */ /* 0x000fe40007f9e0ff */
[----:B------:R-:W-:Y:S02]  /*6440*/  CS2R R34, SRZ ;  /* 0x0000000000227805 */ /* 0x000fe4000001ff00 */
[C---:B------:R-:W-:Y:S02]  /*6450*/  LEA R14, P3, R15.reuse, UR6, 0x1 ;  /* 0x000000060f0e7c11 */ /* 0x040fe4000f8608ff */
[----:B------:R-:W-:Y:S01]  /*6460*/  ISETP.GE.AND P5, PT, R24, UR4, PT ;  /* 0x0000000418007c0c */ /* 0x000fe2000bfa6270 */
[----:B------:R-:W-:Y:S01]  /*6470*/  ULDC.64 UR4, c[0x0][0x3e0] ;  /* 0x0000f80000047ab9 */ /* 0x000fe20000000a00 */
[----:B------:R-:W-:Y:S01]  /*6480*/  LEA.HI.X R15, R15, UR7, R30, 0x1, P3 ;  /* 0x000000070f0f7c11 */ /* 0x000fe200098f0c1e */
[----:B------:R-:W-:Y:S01]  /*6490*/  IMAD.X R31, R52, 0x1, R50, P4 ;  /* 0x00000001341f7824 */ /* 0x000fe200020e0632 */
[----:B------:R-:W-:-:S03]  /*64a0*/  LEA R38, P3, R0, UR4, 0x1 ;  /* 0x0000000400267c11 */ /* 0x000fc6000f8608ff */
[----:B------:R1:W5:Y:S01]  /*64b0*/  @!P2 LDG.E.64 R32, desc[UR40][R14.64+0x20] ;  /* 0x000020280e20a981 */ /* 0x000362000c1e1b00 */
[----:B------:R-:W-:Y:S02]  /*64c0*/  LEA.HI.X R39, R0, UR5, R31, 0x1, P3 ;  /* 0x0000000500277c11 */ /* 0x000fe400098f0c1f */
[----:B------:R-:W-:-:S03]  /*64d0*/  CS2R R30, SRZ ;  /* 0x00000000001e7805 */ /* 0x000fc6000001ff00 */
[----:B------:R1:W5:Y:S04]  /*64e0*/  @!P5 LDG.E.64 R36, desc[UR40][R14.64] ;  /* 0x000000280e24d981 */ /* 0x000368000c1e1b00 */
[----:B------:R1:W5:Y:S04]  /*64f0*/  @!P5 LDG.E.64 R34, desc[UR40][R38.64] ;  /* 0x000000282622d981 */ /* 0x000368000c1e1b00 */
[----:B------:R1:W5:Y:S02]  /*6500*/  @!P2 LDG.E.64 R30, desc[UR40][R38.64+0x20] ;  /* 0x00002028261ea981 */ /* 0x000364000c1e1b00 */
.L_x_11033:
[----:B------:R-:W-:Y:S05]  /*6510*/  BSYNC B1 ;  /* 0x0000000000017941 */ /* 0x000fea0003800000 */
.L_x_11032:
        /* <DEDUP_REMOVED lines=24> */
.L_x_11035:
[----:B------:R-:W-:Y:S05]  /*66a0*/  BSYNC B1 ;  /* 0x0000000000017941 */ /* 0x000fea0003800000 */
.L_x_11034:
[----:B------:R-:W-:Y:S01]  /*66b0*/  IMAD.WIDE.U32 R10, R3, R6, R10 ;  /* 0x00000006030a7225 */ /* 0x000fe200078e000a */
[----:B------:R-:W-:Y:S01]  /*66c0*/  LEA.HI R0, R227, R227, RZ, 0x1 ;  /* 0x000000e3e3007211 */ /* 0x000fe200078f08ff */
[----:B------:R-:W-:Y:S01]  /*66d0*/  ULDC.64 UR4, c[0x0][0x3c8] ;  /* 0x0000f20000047ab9 */ /* 0x000fe20000000a00 */
[----:B------:R-:W-:Y:S01]  /*66e0*/  ULDC.64 UR6, c[0x0][0x3e0] ;  /* 0x0000f80000067ab9 */ /* 0x000fe20000000a00 */
[----:B------:R-:W-:-:S04]  /*66f0*/  IMAD.WIDE.U32 R12, R3, R4, R12 ;  /* 0x00000004030c7225 */ /* 0x000fc800078e000c */
[C---:B------:R-:W-:Y:S02]  /*6700*/  IMAD R6, R41.reuse, R6, RZ ;  /* 0x0000000629067224 */ /* 0x040fe400078e02ff */
[----:B------:R-:W-:Y:S02]  /*6710*/  IMAD R4, R41, R4, RZ ;  /* 0x0000000429047224 */ /* 0x000fe400078e02ff */
[----:B-12---:R-:W-:Y:S02]  /*6720*/  IMAD.SHL.U32 R14, R230, 0x40, RZ ;  /* 0x00000040e60e7824 */ /* 0x006fe400078e00ff */
[C---:B------:R-:W-:Y:S01]  /*6730*/  IMAD R7, R3.reuse, R7, R6 ;  /* 0x0000000703077224 */ /* 0x040fe200078e0206 */
[----:B------:R-:W-:Y:S01]  /*6740*/  LOP3.LUT R6, R0, 0xfffffffe, RZ, 0xc0, !PT ;  /* 0xfffffffe00067812 */ /* 0x000fe200078ec0ff */
[----:B------:R-:W-:Y:S01]  /*6750*/  IMAD R3, R3, R5, R4 ;  /* 0x0000000503037224 */ /* 0x000fe200078e0204 */
[----:B------:R-:W-:Y:S01]  /*6760*/  LOP3.LUT R15, R14, 0x1c0, RZ, 0xc0, !PT ;  /* 0x000001c00e0f7812 */ /* 0x000fe200078ec0ff */
[----:B------:R-:W-:Y:S01]  /*6770*/  IMAD.IADD R5, R11, 0x1, R7 ;  /* 0x000000010b057824 */ /* 0x000fe200078e0207 */
[----:B------:R-:W-:Y:S01]  /*6780*/  LEA R4, P2, R10, UR4, 0x1 ;  /* 0x000000040a047c11 */ /* 0x000fe2000f8408ff */
[----:B------:R-:W-:Y:S01]  /*6790*/  IMAD.IADD R3, R13, 0x1, R3 ;  /* 0x000000010d037824 */ /* 0x000fe200078e0203 */
[----:B------:R-:W-:Y:S01]  /*67a0*/  LEA R0, P3, R12, UR6, 0x1 ;  /* 0x000000060c007c11 */ /* 0x000fe2000f8608ff */
[----:B------:R-:W-:Y:S01]  /*67b0*/  UMOV UR4, 0xffffffff ;  /* 0xffffffff00047882 */ /* 0x000fe20000000000 */
[----:B------:R-:W-:-:S02]  /*67c0*/  LOP3.LUT R14, R15, 0x18, R16, 0xf8, !PT ;  /* 0x000000180f0e7812 */ /* 0x000fc400078ef810 */
[----:B------:R-:W-:Y:S02]  /*67d0*/  SHF.R.U32.HI R15, RZ, 0x3, R15 ;  /* 0x00000003ff0f7819 */ /* 0x000fe4000001160f */
[----:B------:R-:W-:Y:S02]  /*67e0*/  IADD3 R6, R227, -R6, RZ ;  /* 0x80000006e3067210 */ /* 0x000fe40007ffe0ff */
[----:B------:R-:W-:Y:S02]  /*67f0*/  LEA.HI.X R5, R10, UR5, R5, 0x1, P2 ;  /* 0x000000050a057c11 */ /* 0x000fe400090f0c05 */
[----:B------:R-:W-:Y:S02]  /*6800*/  LEA.HI.X R3, R12, UR7, R3, 0x1, P3 ;  /* 0x000000070c037c11 */ /* 0x000fe400098f0c03 */
[----:B------:R-:W-:Y:S02]  /*6810*/  LOP3.LUT R39, R14, R15, RZ, 0x3c, !PT ;  /* 0x0000000f0e277212 */ /* 0x000fe400078e3cff */
[----:B------:R-:W-:Y:S01]  /*6820*/  SHF.L.U32 R7, R6, 0x1f, RZ ;  /* 0x0000001f06077819 */ /* 0x000fe200000006ff */
[----:B------:R-:W-:Y:S06]  /*6830*/  BRA.DIV UR4, `(.L_x_11036) ;  /* 0x0000011604a87947 */ /* 0x000fec000b800000 */
.L_x_11227:
[----:B------:R-:W-:-:S03]  /*6840*/  UMOV UR4, 0xffffffff ;  /* 0xffffffff00047882 */ /* 0x000fc60000000000 */
[----:B------:R-:W-:Y:S05]  /*6850*/  BRA.DIV UR4, `(.L_x_11037) ;  /* 0x0000011604c87947 */ /* 0x000fea000b800000 */
.L_x_11230:
[----:B------:R-:W-:-:S03]  /*6860*/  UMOV UR4, 0xffffffff ;  /* 0xffffffff00047882 */ /* 0x000fc60000000000 */
[----:B------:R-:W-:Y:S05]  /*6870*/  BRA.DIV UR4, `(.L_x_11038) ;  /* 0x0000011604e87947 */ /* 0x000fea000b800000 */
.L_x_11233:
[----:B------:R-:W-:-:S03]  /*6880*/  UMOV UR4, 0xffffffff ;  /* 0xffffffff00047882 */ /* 0x000fc60000000000 */
[----:B------:R-:W-:Y:S05]  /*6890*/  BRA.DIV UR4, `(.L_x_11039) ;  /* 0x0000011a04087947 */ /* 0x000fea000b800000 */
.L_x_11236:
[----:B------:R-:W-:-:S03]  /*68a0*/  UMOV UR4, 0xffffffff ;  /* 0xffffffff00047882 */ /* 0x000fc60000000000 */
[----:B------:R-:W-:Y:S05]  /*68b0*/  BRA.DIV UR4, `(.L_x_11040) ;  /* 0x0000011a04287947 */ /* 0x000fea000b800000 */
.L_x_11239:
[----:B------:R-:W-:-:S03]  /*68c0*/  UMOV UR4, 0xffffffff ;  /* 0xffffffff00047882 */ /* 0x000fc60000000000 */
[----:B------:R-:W-:Y:S05]  /*68d0*/  BRA.DIV UR4, `(.L_x_11041) ;  /* 0x0000011a04487947 */ /* 0x000fea000b800000 */
.L_x_11242:
[----:B------:R-:W-:-:S03]  /*68e0*/  UMOV UR4, 0xffffffff ;  /* 0xffffffff00047882 */ /* 0x000fc60000000000 */
[----:B------:R-:W-:Y:S05]  /*68f0*/  BRA.DIV UR4, `(.L_x_11042) ;  /* 0x0000011a04687947 */ /* 0x000fea000b800000 */
.L_x_11245:
[----:B------:R-:W-:-:S03]  /*6900*/  UMOV UR4, 0xffffffff ;  /* 0xffffffff00047882 */ /* 0x000fc60000000000 */
[----:B------:R-:W-:Y:S05]  /*6910*/  BRA.DIV UR4, `(.L_x_11043) ;  /* 0x0000011a04887947 */ /* 0x000fea000b800000 */
.L_x_11248:
[----:B------:R-:W1:Y:S01]  /*6920*/  SYNCS.PHASECHK.TRANS64.TRYWAIT P2, [R18+URZ+0x22800], R7 ;  /* 0x02280007120075a7 */ /* 0x000e62000804017f */
[----:B-----5:R-:W-:Y:S01]  /*6930*/  IMAD.MOV.U32 R0, RZ, RZ, R32 ;  /* 0x000000ffff007224 */ /* 0x020fe200078e0020 */
[----:B------:R-:W-:Y:S01]  /*6940*/  LOP3.LUT P3, RZ, R230, 0x4, RZ, 0xc0, !PT ;  /* 0x00000004e6ff7812 */ /* 0x000fe2000786c0ff */
[----:B------:R-:W-:Y:S01]  /*6950*/  IMAD.MOV.U32 R3, RZ, RZ, R33 ;  /* 0x000000ffff037224 */ /* 0x000fe200078e0021 */
[----:B------:R-:W-:Y:S01]  /*6960*/  BSSY B1, `(.L_x_11044) ;  /* 0x000001f000017945 */ /* 0x000fe20003800000 */
[----:B------:R-:W-:Y:S02]  /*6970*/  IMAD.MOV.U32 R5, RZ, RZ, R37 ;  /* 0x000000ffff057224 */ /* 0x000fe400078e0025 */
[----:B------:R-:W-:Y:S01]  /*6980*/  IMAD.MOV.U32 R4, RZ, RZ, R36 ;  /* 0x000000ffff047224 */ /* 0x000fe200078e0024 */
[----:B------:R-:W-:Y:S01]  /*6990*/  PRMT R43, R0, 0x5410, R3 ;  /* 0x00005410002b7816 */ /* 0x000fe20000000003 */
[----:B------:R-:W-:Y:S01]  /*69a0*/  IMAD.MOV.U32 R0, RZ, RZ, R30 ;  /* 0x000000ffff007224 */ /* 0x000fe200078e001e */
[----:B------:R-:W-:Y:S01]  /*69b0*/  LEA R3, R210, R39, 0x9 ;  /* 0x00000027d2037211 */ /* 0x000fe200078e48ff */
[----:B------:R-:W-:Y:S01]  /*69c0*/  IMAD.MOV.U32 R6, RZ, RZ, R8 ;  /* 0x000000ffff067224 */ /* 0x000fe200078e0008 */
        /* <DEDUP_REMOVED lines=9> */
[C---:B------:R-:W-:Y:S01]  /*6a60*/  VIADD R4, R3.reuse, 0x18400 ;  /* 0x0001840003047836 */ /* 0x040fe20000000000 */
[----:B------:R-:W-:Y:S01]  /*6a70*/  IADD3 R0, R3, 0x18440, RZ ;  /* 0x0001844003007810 */ /* 0x000fe20007ffe0ff */
[----:B------:R-:W-:Y:S01]  /*6a80*/  IMAD.MOV.U32 R11, RZ, RZ, R9 ;  /* 0x000000ffff0b7224 */ /* 0x000fe200078e0009 */
[----:B------:R-:W-:Y:S01]  /*6a90*/  PRMT R45, R45, 0x5410, R5 ;  /* 0x000054102d2d7816 */ /* 0x000fe20000000005 */
[----:B------:R-:W-:-:S02]  /*6aa0*/  @P3 VIADD R0, R4, 0xffffffc0 ;  /* 0xffffffc004003836 */ /* 0x000fc40000000000 */
        /* <DEDUP_REMOVED lines=9> */
[----:B-1----:R-:W-:Y:S06]  /*6b40*/  @!P2 BRA `(.L_x_11045) ;  /* 0x000001180024a947 */ /* 0x002fec0003800000 */
.L_x_11249:
[----:B------:R-:W-:Y:S05]  /*6b50*/  BSYNC B1 ;  /* 0x0000000000017941 */ /* 0x000fea0003800000 */
.L_x_11044:
        /* <DEDUP_REMOVED lines=51> */
.L_x_11049:
[----:B------:R-:W-:Y:S05]  /*6e90*/  BSYNC B2 ;  /* 0x0000000000027941 */ /* 0x000fea0003800000 */
.L_x_11048:
        /* <DEDUP_REMOVED lines=43> */
.L_x_11047:
[----:B------:R-:W-:Y:S05]  /*7150*/  BSYNC B1 ;  /* 0x0000000000017941 */ /* 0x000fea0003800000 */
.L_x_11046:
        /* <DEDUP_REMOVED lines=49> */
.L_x_11052:
[----:B------:R-:W-:Y:S05]  /*7470*/  BSYNC B1 ;  /* 0x0000000000017941 */ /* 0x000fea0003800000 */
.L_x_11051:
        /* <DEDUP_REMOVED lines=44> */
.L_x_11031:
        /* <DEDUP_REMOVED lines=9> */
[----:B------:R-:W-:Y:S02]  /*77d0*/  @!P1 IADD3 R13, P2, P3, R26, R55, R53 ;  /* 0x000000371a0d9210 */ /* 0x000fe40007b5e035 */
[----:B------:R-:W-:Y:S02]  /*77e0*/  @!P0 IADD3 R9, P5, R53, R26, RZ ;  /* 0x0000001a35098210 */ /* 0x000fe40007fbe0ff */
[----:B------:R-:W-:Y:S02]  /*77f0*/  @!P1 IADD3.X R20, R27, R56, R51, P2, P3 ;  /* 0x000000381b149210 */ /* 0x000fe400017e6433 */
[----:B------:R-:W-:Y:S01]  /*7800*/  @!P1 IADD3 R0, P3, P4, R28, R59, R54 ;  /* 0x0000003b1c009210 */ /* 0x000fe20007c7e036 */
[----:B------:R-:W2:Y:S01]  /*7810*/  @!P1 LDC.64 R30, c[0x0][0x3e0] ;  /* 0x0000f800ff1e9b82 */ /* 0x000ea20000000a00 */
[----:B------:R-:W-:Y:S02]  /*7820*/  @!P0 IADD3 R11, P2, R54, R28, RZ ;  /* 0x0000001c360b8210 */ /* 0x000fe40007f5e0ff */
[----:B------:R-:W-:-:S02]  /*7830*/  @!P1 IADD3.X R3, R29, R57, R52, P3, P4 ;  /* 0x000000391d039210 */ /* 0x000fc40001fe8434 */
[----:B------:R-:W-:Y:S01]  /*7840*/  @!P0 IADD3.X R10, R51, R27, RZ, P5, !PT ;  /* 0x0000001b330a8210 */ /* 0x000fe20002ffe4ff */
[----:B------:R-:W-:Y:S01]  /*7850*/  @!P0 IMAD.X R24, R52, 0x1, R29, P2 ;  /* 0x0000000134188824 */ /* 0x000fe200010e061d */
[----:B------:R-:W-:Y:S02]  /*7860*/  CS2R R28, SRZ ;  /* 0x00000000001c7805 */ /* 0x000fe4000001ff00 */
[----:B------:R-:W-:-:S04]  /*7870*/  @!P0 LEA R8, P5, R9, UR4, 0x1 ;  /* 0x0000000409088c11 */ /* 0x000fc8000f8a08ff */
[----:B------:R-:W-:Y:S02]  /*7880*/  @!P0 LEA.HI.X R9, R9, UR5, R10, 0x1, P5 ;  /* 0x0000000509098c11 */ /* 0x000fe4000a8f0c0a */
[----:B------:R-:W-:Y:S02]  /*7890*/  @!P0 LEA R10, P2, R11, UR6, 0x1 ;  /* 0x000000060b0a8c11 */ /* 0x000fe4000f8408ff */
[----:B-1----:R-:W-:Y:S01]  /*78a0*/  @!P1 LEA R12, P3, R13, R14, 0x1 ;  /* 0x0000000e0d0c9211 */ /* 0x002fe200078608ff */
[----:B------:R1:W5:Y:S01]  /*78b0*/  @!P0 LDG.E.128 R32, desc[UR40][R8.64] ;  /* 0x0000002808208981 */ /* 0x000362000c1e1d00 */
[----:B------:R-:W-:Y:S02]  /*78c0*/  @!P0 LEA.HI.X R11, R11, UR7, R24, 0x1, P2 ;  /* 0x000000070b0b8c11 */ /* 0x000fe400090f0c18 */
[----:B------:R-:W-:Y:S02]  /*78d0*/  @!P1 LEA.HI.X R13, R13, R15, R20, 0x1, P3 ;  /* 0x0000000f0d0d9211 */ /* 0x000fe400018f0c14 */
[----:B--2---:R-:W-:-:S04]  /*78e0*/  @!P1 LEA R14, P4, R0, R30, 0x1 ;  /* 0x0000001e000e9211 */ /* 0x004fc800078808ff */
[----:B------:R-:W-:Y:S02]  /*78f0*/  @!P1 LEA.HI.X R15, R0, R31, R3, 0x1, P4 ;  /* 0x0000001f000f9211 */ /* 0x000fe400020f0c03 */
[----:B------:R-:W-:Y:S01]  /*7900*/  CS2R R30, SRZ ;  /* 0x00000000001e7805 */ /* 0x000fe2000001ff00 */
[----:B------:R-:W2:Y:S05]  /*7910*/  LDC R0, c[0x0][0x428] ;  /* 0x00010a00ff007b82 */ /* 0x000eaa0000000800 */
[----:B------:R-:W5:Y:S01]  /*7920*/  @!P1 LDG.E.128 R28, desc[UR40][R14.64] ;  /* 0x000000280e1c9981 */ /* 0x000f62000c1e1d00 */
[----:B--2---:R-:W-:-:S13]  /*7930*/  ISETP.NE.AND P2, PT, R0, 0x1, PT ;  /* 0x000000010000780c */ /* 0x004fda0003f45270 */
[----:B------:R-:W2:Y:S08]  /*7940*/  @P2 LDC R0, c[0x0][0x42c] ;  /* 0x00010b00ff002b82 */ /* 0x000eb00000000800 */
[----:B-1----:R-:W1:Y:S01]  /*7950*/  @P2 LDC R9, c[0x0][0x430] ;  /* 0x00010c00ff092b82 */ /* 0x002e620000000800 */
        /* <DEDUP_REMOVED lines=8> */
[----:B--2---:R-:W-:-:S03]  /*79e0*/  @P2 IMAD.HI.U32 R0, R3, R0, RZ ;  /* 0x0000000003002227 */ /* 0x004fc600078e00ff */
[----:B------:R2:W5:Y:S02]  /*79f0*/  @!P1 LDG.E.128 R24, desc[UR40][R12.64] ;  /* 0x000000280c189981 */ /* 0x000564000c1e1d00 */
[----:B-1----:R-:W-:-:S04]  /*7a00*/  @P2 SHF.R.U32.HI R3, RZ, R9, R0 ;  /* 0x00000009ff032219 */ /* 0x002fc80000011600 */
[----:B------:R-:W-:Y:S01]  /*7a10*/  SHF.R.S32.HI R21, RZ, 0x1f, R3 ;  /* 0x0000001fff157819 */ /* 0x000fe20000011403 */
[----:B------:R-:W-:Y:S01]  /*7a20*/  IMAD.MOV.U32 R9, RZ, RZ, R41 ;  /* 0x000000ffff097224 */ /* 0x000fe200078e0029 */
[----:B---3--:R-:W-:Y:S01]  /*7a30*/  MOV R10, R42 ;  /* 0x0000002a000a7202 */ /* 0x008fe20000000f00 */
[----:B------:R-:W-:Y:S02]  /*7a40*/  IMAD.MOV.U32 R11, RZ, RZ, R47 ;  /* 0x000000ffff0b7224 */ /* 0x000fe400078e002f */
[C---:B------:R-:W-:Y:S02]  /*7a50*/  IMAD R0, R21.reuse, R6, RZ ;  /* 0x0000000615007224 */ /* 0x040fe400078e02ff */
[----:B--2---:R-:W-:Y:S02]  /*7a60*/  IMAD R12, R21, R4, RZ ;  /* 0x00000004150c7224 */ /* 0x004fe400078e02ff */
        /* <DEDUP_REMOVED lines=13> */
.L_x_11252:
[----:B------:R-:W-:-:S03]  /*7b40*/  UMOV UR4, 0xffffffff ;  /* 0xffffffff00047882 */ /* 0x000fc60000000000 */
[----:B------:R-:W-:Y:S05]  /*7b50*/  BRA.DIV UR4, `(.L_x_11054) ;  /* 0x0000010a045c7947 */ /* 0x000fea000b800000 */
.L_x_11255:
[----:B------:R-:W-:-:S03]  /*7b60*/  UMOV UR4, 0xffffffff ;  /* 0xffffffff00047882 */ /* 0x000fc60000000000 */
[----:B------:R-:W-:Y:S05]  /*7b70*/  BRA.DIV UR4, `(.L_x_11055) ;  /* 0x0000010a047c7947 */ /* 0x000fea000b800000 */
.L_x_11258:
[----:B------:R-:W-:-:S03]  /*7b80*/  UMOV UR4, 0xffffffff ;  /* 0xffffffff00047882 */ /* 0x000fc60000000000 */
[----:B------:R-:W-:Y:S05]  /*7b90*/  BRA.DIV UR4, `(.L_x_11056) ;  /* 0x0000010a049c7947 */ /* 0x000fea000b800000 */
.L_x_11261:
[----:B------:R-:W-:-:S03]  /*7ba0*/  UMOV UR4, 0xffffffff ;  /* 0xffffffff00047882 */ /* 0x000fc60000000000 */
[----:B------:R-:W-:Y:S05]  /*7bb0*/  BRA.DIV UR4, `(.L_x_11057) ;  /* 0x0000010a04bc7947 */ /* 0x000fea000b800000 */
.L_x_11264:
[----:B------:R-:W-:Y:S01]  /*7bc0*/  UMOV UR4, 0xffffffff ;  /* 0xffffffff00047882 */ /* 0x000fe20000000000 */
[----:B------:R-:W-:Y:S02]  /*7bd0*/  LOP3.LUT R6, R6, 0xfffffffe, RZ, 0xc0, !PT ;  /* 0xfffffffe06067812 */ /* 0x000fe400078ec0ff */
[----:B------:R-:W-:Y:S05]  /*7be0*/  BRA.DIV UR4, `(.L_x_11058) ;  /* 0x0000010a04d87947 */ /* 0x000fea000b800000 */
.L_x_11267:
[----:B------:R-:W-:Y:S01]  /*7bf0*/  UMOV UR4, 0xffffffff ;  /* 0xffffffff00047882 */ /* 0x000fe20000000000 */
[----:B------:R-:W-:Y:S02]  /*7c00*/  IMAD.IADD R6, R227, 0x1, -R6 ;  /* 0x00000001e3067824 */ /* 0x000fe400078e0a06 */
[----:B------:R-:W-:Y:S05]  /*7c10*/  BRA.DIV UR4, `(.L_x_11059) ;  /* 0x0000010a04f47947 */ /* 0x000fea000b800000 */
.L_x_11270:
[----:B------:R-:W-:Y:S01]  /*7c20*/  UMOV UR4, 0xffffffff ;  /* 0xffffffff00047882 */ /* 0x000fe20000000000 */
[----:B------:R-:W-:Y:S02]  /*7c30*/  SHF.L.U32 R3, R6, 0x1f, RZ ;  /* 0x0000001f06037819 */ /* 0x000fe400000006ff */
[----:B------:R-:W-:Y:S05]  /*7c40*/  BRA.DIV UR4, `(.L_x_11060) ;  /* 0x0000010e04107947 */ /* 0x000fea000b800000 */
.L_x_11273:
[----:B------:R-:W1:Y:S01]  /*7c50*/  SYNCS.PHASECHK.TRANS64.TRYWAIT P2, [R18+URZ+0x22800], R3 ;  /* 0x02280003120075a7 */ /* 0x000e62000804017f */
        /* <DEDUP_REMOVED lines=18> */
[----:B------:R-:W-:Y:S02]  /*7d80*/  PRMT R51, R4, 0x7610, R51 ;  /* 0x0000761004337816 */ /* 0x000fe40000000033 */
[----:B------:R-:W-:Y:S01]  /*7d90*/  PRMT R54, R5, 0x5410, R6 ;  /* 0x0000541005367816 */ /* 0x000fe20000000006 */
[----:B------:R-:W-:Y:S01]  /*7da0*/  IMAD.MOV.U32 R5, RZ, RZ, R26 ;  /* 0x000000ffff057224 */ /* 0x000fe200078e001a */
[----:B------:R-:W-:Y:S01]  /*7db0*/  MOV R4, R29 ;  /* 0x0000001d00047202 */ /* 0x000fe20000000f00 */
[----:B------:R-:W-:-:S03]  /*7dc0*/  IMAD.MOV.U32 R6, RZ, RZ, R27 ;  /* 0x000000ffff067224 */ /* 0x000fc600078e001b */
[----:B------:R-:W-:Y:S01]  /*7dd0*/  PRMT R53, R0, 0x5410, R4 ;  /* 0x0000541000357816 */ /* 0x000fe20000000004 */
[----:B------:R-:W-:Y:S01]  /*7de0*/  IMAD.IADD R0, R16, 0x1, R43 ;  /* 0x0000000110007824 */ /* 0x000fe200078e022b */
[----:B------:R-:W-:Y:S01]  /*7df0*/  PRMT R55, R5, 0x5410, R6 ;  /* 0x0000541005377816 */ /* 0x000fe20000000006 */
[----:B-1----:R-:W-:Y:S06]  /*7e00*/  @!P2 BRA `(.L_x_11062) ;  /* 0x0000010800c8a947 */ /* 0x002fec0003800000 */
.L_x_11274:
[----:B------:R-:W-:Y:S05]  /*7e10*/  BSYNC B1 ;  /* 0x0000000000017941 */ /* 0x000fea0003800000 */
.L_x_11061:
[----:B------:R-:W-:Y:S01]  /*7e20*/  BSSY B1, `(.L_x_11063) ;  /* 0x0000063000017945 */ /* 0x000fe20003800000 */
[----:B------:R-:W-:Y:S01]  /*7e30*/  IMAD.MOV.U32 R56, RZ, RZ, R30 ;  /* 0x000000ffff387224 */ /* 0x000fe200078e001e */
[----:B------:R-:W-:Y:S01]  /*7e40*/  LOP3.LUT R0, R0, 0x38, RZ, 0xc0, !PT ;  /* 0x0000003800007812 */ /* 0x000fe200078ec0ff */
[----:B------:R-:W-:Y:S01]  /*7e50*/  IMAD.MOV.U32 R57, RZ, RZ, R31 ;  /* 0x000000ffff397224 */ /* 0x000fe200078e001f */
[----:B------:R-:W-:Y:S06]  /*7e60*/  @P0 BRA `(.L_x_11064) ;  /* 0x0000000400780947 */ /* 0x000fec0003800000 */
[----:B-1----:R-:W-:Y:S01]  /*7e70*/  IMAD.SHL.U32 R3, R230, 0x40, RZ ;  /* 0x00000040e6037824 */ /* 0x002fe200078e00ff */
        /* <DEDUP_REMOVED lines=11> */
[----:B------:R-:W-:Y:S01]  /*7f30*/  SHF.R.U32.HI R44, RZ, 0x10, R35 ;  /* 0x00000010ff2c7819 */ /* 0x000fe20000011623 */
[----:B------:R-:W-:Y:S01]  /*7f40*/  IMAD R3, R210, 0x200, R3 ;  /* 0x00000200d2037824 */ /* 0x000fe200078e0203 */
[--C-:B------:R-:W-:Y:S01]  /*7f50*/  SHF.R.U64 R45, R38, 0x10, R39.reuse ;  /* 0x00000010262d7819 */ /* 0x100fe20000001227 */
[----:B------:R-:W-:Y:S01]  /*7f60*/  HADD2.F32 R35, -RZ, R36.H0_H0 ;  /* 0x20000024ff237230 */ /* 0x000fe20000004100 */
[----:B------:R-:W-:Y:S01]  /*7f70*/  SHF.R.U32.HI R42, RZ, 0x10, R39 ;  /* 0x00000010ff2a7819 */ /* 0x000fe20000011627 */
[----:B------:R-:W-:Y:S01]  /*7f80*/  HADD2.F32 R36, -RZ, R51.H0_H0 ;  /* 0x20000033ff247230 */ /* 0x000fe20000004100 */
[----:B------:R-:W-:-:S02]  /*7f90*/  LEA R41, R3, R18, 0x1 ;  /* 0x0000001203297211 */ /* 0x000fc400078e08ff */
[----:B------:R-:W-:-:S03]  /*7fa0*/  LOP3.LUT R3, R4, R0, R5, 0x1e, !PT ;  /* 0x0000000004037212 */ /* 0x000fc600078e1e05 */
[----:B------:R-:W1:Y:S02]  /*7fb0*/  LDS.128 R8, [R41+0x18400] ;  /* 0x0184000029087984 */ /* 0x000e640000000c00 */
        /* <DEDUP_REMOVED lines=8> */
[----:B------:R-:W-:-:S02]  /*8040*/  HADD2.F32 R11, -RZ, R10.H0_H0 ;  /* 0x2000000aff0b7230 */ /* 0x000fc40000004100 */
[--C-:B--2---:R-:W-:Y:S02]  /*8050*/  HADD2.F32 R15, -RZ, R5.reuse.H0_H0 ;  /* 0x20000005ff0f7230 */ /* 0x104fe40000004100 */
        /* <DEDUP_REMOVED lines=32> */
[C---:B------:R-:W-:Y:S01]  /*8260*/  FMUL.FTZ R14, R7.reuse, R32 ;  /* 0x00000020070e7220 */ /* 0x040fe20000410000 */
[----:B------:R-:W-:Y:S01]  /*8270*/  FMUL.FTZ R12, R7, R20 ;  /* 0x00000014070c7220 */ /* 0x000fe20000410000 */
[----:B------:R-:W-:Y:S02]  /*8280*/  HADD2.F32 R4, -RZ, R4.H1_H1 ;  /* 0x30000004ff047230 */ /* 0x000fe40000004100 */
[----:B------:R-:W-:Y:S01]  /*8290*/  FFMA.FTZ R34, R3, R34, R5 ;  /* 0x0000002203227223 */ /* 0x000fe20000010005 */
        /* <DEDUP_REMOVED lines=27> */
.L_x_11064:
[----:B------:R-:W-:Y:S05]  /*8450*/  BSYNC B1 ;  /* 0x0000000000017941 */ /* 0x000fea0003800000 */
.L_x_11063:
[----:B------:R-:W-:Y:S01]  /*8460*/  PRMT R39, R56, 0x5410, R57 ;  /* 0x0000541038277816 */ /* 0x000fe20000000039 */
[----:B------:R-:W-:Y:S06]  /*8470*/  @P1 BRA `(.L_x_11050) ;  /* 0x00000004005c1947 */ /* 0x000fec0003800000 */
[----:B------:R-:W-:Y:S01]  /*8480*/  LOP3.LUT R0, R237, R0, R203, 0x1e, !PT ;  /* 0x00000000ed007212 */ /* 0x000fe200078e1ecb */
[----:B--2---:R-:W2:Y:S01]  /*8490*/  LDS.128 R8, [R234+0x18400] ;  /* 0x01840000ea087984 */ /* 0x004ea20000000c00 */
[----:B------:R-:W-:Y:S02]  /*84a0*/  SHF.R.U64 R36, R28, 0x10, R29 ;  /* 0x000000101c247819 */ /* 0x000fe4000000121d */
[----:B------:R-:W-:Y:S01]  /*84b0*/  SHF.R.U64 R37, R26, 0x10, R27 ;  /* 0x000000101a257819 */ /* 0x000fe2000000121b */
[----:B-1----:R-:W-:Y:S01]  /*84c0*/  IMAD.IADD R3, R211, 0x1, R0 ;  /* 0x00000001d3037824 */ /* 0x002fe200078e0200 */
        /* <DEDUP_REMOVED lines=11> */
[--C-:B--2---:R-:W-:Y:S02]  /*8580*/  HADD2.F32 R12, -RZ, R9.reuse.H0_H0 ;  /* 0x20000009ff0c7230 */ /* 0x104fe40000004100 */
        /* <DEDUP_REMOVED lines=70> */
.L_x_11050:
[----:B------:R-:W-:Y:S05]  /*89f0*/  BSYNC B0 ;  /* 0x0000000000007941 */ /* 0x000fea0003800000 */
.L_x_11030:
        /* <DEDUP_REMOVED lines=8> */
.L_x_11027:
[----:B---34-:R-:W3:Y:S01]  /*8a80*/  S2R R0, SR_TID.X ;  /* 0x0000000000007919 */ /* 0x018ee20000002100 */
[----:B------:R-:W-:Y:S05]  /*8a90*/  WARPSYNC.ALL ;  /* 0x0000000000007948 */ /* 0x000fea0003800000 */
[----:B---3--:R-:W-:-:S05]  /*8aa0*/  SHF.R.U32.HI R0, RZ, 0x7, R0 ;  /* 0x00000007ff007819 */ /* 0x008fca0000011600 */
[----:B------:R-:W-:Y:S01]  /*8ab0*/  VIADD R21, R0, 0x8 ;  /* 0x0000000800157836 */ /* 0x000fe20000000000 */
[----:B------:R-:W-:-:S04]  /*8ac0*/  MOV R0, UR44 ;  /* 0x0000002c00007c02 */ /* 0x000fc80008000f00 */
[----:B------:R3:W-:Y:S01]  /*8ad0*/  BAR.SYNC.DEFER_BLOCKING R21, 0x100 ;  /* 0x000400150000751d */ /* 0x0007e20000010000 */
[----:B------:R-:W-:-:S13]  /*8ae0*/  ISETP.NE.AND P0, PT, R0, 0x3, PT ;  /* 0x000000030000780c */ /* 0x000fda0003f05270 */
[----:B---3--:R-:W-:Y:S05]  /*8af0*/  @!P0 BRA `(.L_x_11065) ;  /* 0x0000000000048947 */ /* 0x008fea0003800000 */
[----:B------:R-:W-:Y:S01]  /*8b00*/  BPT.TRAP 0x1 ;  /* 0x000000040000795c */ /* 0x000fe20000300000 */
.L_x_11065:
[----:B------:R-:W-:Y:S01]  /*8b10*/  IMAD R20, R22, 0x8, R18 ;  /* 0x0000000816147824 */ /* 0x000fe200078e0212 */
[----:B------:R-:W-:-:S04]  /*8b20*/  SHF.L.U32 R73, R23, 0x1f, RZ ;  /* 0x0000001f17497819 */ /* 0x000fc800000006ff */
[----:B------:R3:W4:Y:S01]  /*8b30*/  SYNCS.PHASECHK.TRANS64.TRYWAIT P1, [R20+URZ+0x22830], R73 ;  /* 0x02283049140075a7 */ /* 0x000722000802017f */
[----:B------:R-:W-:Y:S05]  /*8b40*/  @!P0 BRA `(.L_x_11066) ;  /* 0x0000000000048947 */ /* 0x000fea0003800000 */
[----:B------:R-:W-:Y:S01]  /*8b50*/  BPT.TRAP 0x1 ;  /* 0x000000040000795c */ /* 0x000fe20000300000 */
.L_x_11066:
[----:B------:R-:W-:Y:S01]  /*8b60*/  VIADD R0, R18, 0x1c400 ;  /* 0x0001c40012007836 */ /* 0x000fe20000000000 */
[----:B--2---:R-:W-:Y:S01]  /*8b70*/  LOP3.LUT R4, R40, 0x10000, RZ, 0xfc, !PT ;  /* 0x0001000028047812 */ /* 0x004fe200078efcff */
[----:B------:R-:W-:-:S03]  /*8b80*/  IMAD.MOV.U32 R5, RZ, RZ, 0x40000040 ;  /* 0x40000040ff057424 */ /* 0x000fc600078e00ff */
[----:B------:R-:W-:-:S04]  /*8b90*/  SHF.R.U32.HI R0, RZ, 0x4, R0 ;  /* 0x00000004ff007819 */ /* 0x000fc80000011600 */
[----:B------:R-:W-:-:S04]  /*8ba0*/  LOP3.LUT R0, R0, 0x3fff, RZ, 0xc0, !PT ;  /* 0x00003fff00007812 */ /* 0x000fc800078ec0ff */
[----:B------:R-:W-:Y:S01]  /*8bb0*/  LOP3.LUT R9, R0, 0x10000, RZ, 0xfc, !PT ;  /* 0x0001000000097812 */ /* 0x000fe200078efcff */
[----:B----4-:R-:W-:Y:S06]  /*8bc0*/  @P1 BRA `(.L_x_11067) ;  /* 0x0000000000081947 */ /* 0x010fec0003800000 */
[----:B------:R-:W2:Y:S02]  /*8bd0*/  SYNCS.PHASECHK.TRANS64.TRYWAIT P1, [R20+URZ+0x22830], R73 ;  /* 0x02283049140075a7 */ /* 0x000ea4000802017f */
[----:B--2---:R-:W-:Y:S05]  /*8be0*/  @!P1 BRA `(.L_x_11068) ;  /* 0x000000fc00649947 */ /* 0x004fea0003800000 */
.L_x_11067:
[----:B------:R-:W-:Y:S01]  /*8bf0*/  IMAD R6, R22, 0x300, R9 ;  /* 0x0000030016067824 */ /* 0x000fe200078e0209 */
[----:B------:R-:W-:Y:S05]  /*8c00*/  WARPSYNC.ALL ;  /* 0x0000000000007948 */ /* 0x000fea0003800000 */
[----:B-1----:R-:W-:Y:S01]  /*8c10*/  IMAD.MOV.U32 R7, RZ, RZ, 0x40000040 ;  /* 0x40000040ff077424 */ /* 0x002fe200078e00ff */
        /* <DEDUP_REMOVED lines=8> */
[----:B------:R-:W-:Y:S01]  /*8ca0*/  IADD3 R10, R6, 0x2, RZ ;  /* 0x00000002060a7810 */ /* 0x000fe20007ffe0ff */
[----:B------:R-:W-:Y:S01]  /*8cb0*/  VIADD R12, R4, 0x4 ;  /* 0x00000004040c7836 */ /* 0x000fe20000000000 */
[----:B------:R-:W1:Y:S01]  /*8cc0*/  S2R R72, SR_TID.X ;  /* 0x0000000000487919 */ /* 0x000e620000002100 */
[----:B------:R-:W-:-:S02]  /*8cd0*/  IMAD.MOV.U32 R13, RZ, RZ, 0x40000040 ;  /* 0x40000040ff0d7424 */ /* 0x000fc400078e00ff */
[----:B------:R-:W-:Y:S02]  /*8ce0*/  IMAD.MOV.U32 R7, RZ, RZ, 0x40000040 ;  /* 0x40000040ff077424 */ /* 0x000fe400078e00ff */
[----:B------:R-:W-:-:S04]  /*8cf0*/  IMAD R3, R176, -0x60, R204 ;  /* 0xffffffa0b0037824 */ /* 0x000fc800078e02cc */
[----:B------:R-:W-:Y:S01]  /*8d00*/  HGMMA.64x96x16.F32 R24, gdesc[UR4], RZ, !UPT, gsb0 ;  /* 0x01600000041879f0 */ /* 0x000fe2000c0008ff */
[----:B------:R-:W-:Y:S02]  /*8d10*/  R2UR UR4, R14 ;  /* 0x000000000e0472ca */ /* 0x000fe400000e0000 */
[----:B------:R-:W-:Y:S02]  /*8d20*/  R2UR UR5, R15 ;  /* 0x000000000f0572ca */ /* 0x000fe400000e0000 */
[----:B------:R-:W-:Y:S01]  /*8d30*/  R2UR UR6, R10 ;  /* 0x000000000a0672ca */ /* 0x000fe200000e0000 */
[C---:B------:R-:W-:Y:S01]  /*8d40*/  VIADD R10, R6.reuse, 0x4 ;  /* 0x00000004060a7836 */ /* 0x040fe20000000000 */
[----:B------:R-:W-:Y:S01]  /*8d50*/  R2UR UR7, R11 ;  /* 0x000000000b0772ca */ /* 0x000fe200000e0000 */
[----:B------:R-:W-:Y:S01]  /*8d60*/  VIADD R6, R6, 0x6 ;  /* 0x0000000606067836 */ /* 0x000fe20000000000 */
[----:B------:R-:W-:Y:S02]  /*8d70*/  MOV R11, 0x40000040 ;  /* 0x40000040000b7802 */ /* 0x000fe40000000f00 */
[----:B-1----:R-:W-:Y:S01]  /*8d80*/  LOP3.LUT R72, R72, 0x7f, RZ, 0xc0, !PT ;  /* 0x0000007f48487812 */ /* 0x002fe200078ec0ff */
[----:B------:R-:W-:-:S02]  /*8d90*/  WARPGROUP.DEPBAR.LE gsb0, 0x0 ;  /* 0x00008000000079c5 */ /* 0x000fc40000010000 */
[----:B------:R-:W-:-:S06]  /*8da0*/  WARPGROUP.ARRIVE ;  /* 0x00000000000079c5 */ /* 0x000fcc0000000000 */
[----:B------:R-:W-:Y:S01]  /*8db0*/  HGMMA.64x96x16.F32 R24, gdesc[UR4], R24, gsb0 ;  /* 0x01600000041879f0 */ /* 0x000fe20008000818 */
        /* <DEDUP_REMOVED lines=8> */
[----:B------:R-:W-:Y:S01]  /*8e40*/  HGMMA.64x96x16.F32 R24, gdesc[UR4], R24, gsb0 ;  /* 0x01600000041879f0 */ /* 0x000fe20008000818 */
[----:B------:R-:W-:Y:S02]  /*8e50*/  R2UR UR4, R10 ;  /* 0x000000000a0472ca */ /* 0x000fe400000e0000 */
[----:B------:R-:W-:Y:S02]  /*8e60*/  R2UR UR5, R11 ;  /* 0x000000000b0572ca */ /* 0x000fe400000e0000 */
[----:B------:R-:W-:Y:S02]  /*8e70*/  R2UR UR6, R6 ;  /* 0x00000000060672ca */ /* 0x000fe400000e0000 */
[----:B------:R-:W-:Y:S02]  /*8e80*/  R2UR UR7, R7 ;  /* 0x00000000070772ca */ /* 0x000fe400000e0000 */
[----:B------:R-:W-:Y:S01]  /*8e90*/  IADD3 R7, -R202, 0x61, R3 ;  /* 0x00000061ca077810 */ /* 0x000fe20007ffe103 */
[----:B------:R-:W-:-:S04]  /*8ea0*/  VIADD R3, R3, 0x60 ;  /* 0x0000006003037836 */ /* 0x000fc80000000000 */
[C---:B------:R-:W-:Y:S01]  /*8eb0*/  IMAD R0, R212.reuse, -0x2, R7 ;  /* 0xfffffffed4007824 */ /* 0x040fe200078e0207 */
[----:B------:R-:W-:Y:S01]  /*8ec0*/  LEA R7, R205, R213, 0x7 ;  /* 0x000000d5cd077211 */ /* 0x000fe200078e38ff */
        /* <DEDUP_REMOVED lines=13> */
[----:B------:R-:W-:Y:S02]  /*8fa0*/  FSEL R75, R26, -INF , P1 ;  /* 0xff8000001a4b7808 */ /* 0x000fe40000800000 */
        /* <DEDUP_REMOVED lines=70> */
[----:B------:R-:W1:Y:S01]  /*9410*/  SHFL.BFLY PT, R6, R27, 0x2, 0x1f ;  /* 0x0c401f001b067f89 */ /* 0x000e6200000e0000 */
[----:B------:R-:W-:Y:S02]  /*9420*/  FSEL R25, R25, -INF , P3 ;  /* 0xff80000019197808 */ /* 0x000fe40001800000 */
        /* <DEDUP_REMOVED lines=8> */
[----:B-1----:R-:W-:Y:S01]  /*94b0*/  FMNMX.FTZ R30, R27, R6, !PT ;  /* 0x000000061b1e7209 */ /* 0x002fe20007810000 */
[----:B------:R-:W-:Y:S01]  /*94c0*/  IMAD.U32 R6, RZ, RZ, UR4 ;  /* 0x00000004ff067e24 */ /* 0x000fe2000f8e00ff */
[----:B------:R-:W-:Y:S02]  /*94d0*/  FSEL R27, R24, -INF , P2 ;  /* 0xff800000181b7808 */ /* 0x000fe40001000000 */
[----:B------:R-:W-:Y:S01]  /*94e0*/  ISETP.GT.AND P2, PT, R3, 0x10, PT ;  /* 0x000000100300780c */ /* 0x000fe20003f44270 */
[----:B------:R-:W1:Y:S01]  /*94f0*/  SHFL.BFLY PT, R31, R30, 0x1, 0x1f ;  /* 0x0c201f001e1f7f89 */ /* 0x000e6200000e0000 */
[----:B------:R-:W-:-:S02]  /*9500*/  FMNMX.FTZ R0, R27, R25, !PT ;  /* 0x000000191b007209 */ /* 0x000fc40007810000 */
[----:B------:R-:W-:Y:S02]  /*9510*/  FSEL R35, R32, -INF , P2 ;  /* 0xff80000020237808 */ /* 0x000fe40001000000 */
[----:B------:R-:W-:Y:S02]  /*9520*/  ISETP.GT.AND P2, PT, R3, 0x18, PT ;  /* 0x000000180300780c */ /* 0x000fe40003f44270 */
        /* <DEDUP_REMOVED lines=9> */
[----:B-1----:R-:W-:-:S02]  /*95c0*/  FMNMX.FTZ R8, R30, R31, !PT ;  /* 0x0000001f1e087209 */ /* 0x002fc40007810000 */
[----:B------:R-:W-:Y:S02]  /*95d0*/  FSEL R31, R28, -INF , P4 ;  /* 0xff8000001c1f7808 */ /* 0x000fe40002000000 */
[C---:B------:R-:W-:Y:S01]  /*95e0*/  FSETP.NEU.FTZ.AND P3, PT, R8.reuse, -INF , PT ;  /* 0xff8000000800780b */ /* 0x040fe20003f7d000 */
[----:B------:R-:W-:Y:S01]  /*95f0*/  FMUL.FTZ R7, R8, R6 ;  /* 0x0000000608077220 */ /* 0x000fe20000410000 */
[----:B------:R-:W-:Y:S02]  /*9600*/  FMNMX.FTZ R0, R31, R0, !PT ;  /* 0x000000001f007209 */ /* 0x000fe40007810000 */
[----:B------:R-:W-:Y:S02]  /*9610*/  FSEL R51, R48, -INF , P2 ;  /* 0xff80000030337808 */ /* 0x000fe40001000000 */
[----:B------:R-:W-:Y:S02]  /*9620*/  FMNMX.FTZ R0, R29, R0, !PT ;  /* 0x000000001d007209 */ /* 0x000fe40007810000 */
[----:B------:R-:W-:-:S02]  /*9630*/  FSEL R30, R7, RZ, P3 ;  /* 0x000000ff071e7208 */ /* 0x000fc40001800000 */
[----:B------:R-:W-:Y:S02]  /*9640*/  FMNMX.FTZ R0, R35, R0, !PT ;  /* 0x0000000023007209 */ /* 0x000fe40007810000 */
[----:B------:R-:W-:Y:S01]  /*9650*/  ISETP.GT.AND P2, PT, R3, 0x38, PT ;  /* 0x000000380300780c */ /* 0x000fe20003f44270 */
[--C-:B------:R-:W-:Y:S01]  /*9660*/  FFMA.FTZ R26, R26, R6, -R30.reuse ;  /* 0x000000061a1a7223 */ /* 0x100fe2000001081e */
[----:B------:R-:W-:Y:S01]  /*9670*/  FMNMX.FTZ R24, R33, R0, !PT ;  /* 0x0000000021187209 */ /* 0x000fe20007810000 */
[--C-:B------:R-:W-:Y:S01]  /*9680*/  FFMA.FTZ R153, R75, R6, -R30.reuse ;  /* 0x000000064b997223 */ /* 0x100fe2000001081e */
[----:B------:R-:W-:Y:S01]  /*9690*/  ISETP.GT.AND P1, PT, R3, 0x39, PT ;  /* 0x000000390300780c */ /* 0x000fe20003f24270 */
[----:B------:R1:W-:Y:S01]  /*96a0*/  MUFU.EX2 R0, R26 ;  /* 0x0000001a00007308 */ /* 0x0003e20000000800 */
[----:B------:R-:W-:Y:S01]  /*96b0*/  FMNMX.FTZ R24, R39, R24, !PT ;  /* 0x0000001827187209 */ /* 0x000fe20007810000 */
[-CC-:B------:R-:W-:Y:S01]  /*96c0*/  FFMA.FTZ R155, R77, R6.reuse, -R30.reuse ;  /* 0x000000064d9b7223 */ /* 0x180fe2000001081e */
[----:B------:R-:W-:Y:S01]  /*96d0*/  FSEL R55, R52, -INF , P2 ;  /* 0xff80000034377808 */ /* 0x000fe20001000000 */
[--C-:B------:R-:W-:Y:S01]  /*96e0*/  FFMA.FTZ R79, R79, R6, -R30.reuse ;  /* 0x000000064f4f7223 */ /* 0x100fe2000001081e */
[----:B------:R-:W-:Y:S01]  /*96f0*/  FMNMX.FTZ R24, R37, R24, !PT ;  /* 0x0000001825187209 */ /* 0x000fe20007810000 */
[--C-:B------:R-:W-:Y:S01]  /*9700*/  FFMA.FTZ R157, R81, R6, -R30.reuse ;  /* 0x00000006519d7223 */ /* 0x100fe2000001081e */
[----:B------:R-:W-:Y:S01]  /*9710*/  ISETP.GT.AND P2, PT, R3, 0x40, PT ;  /* 0x000000400300780c */ /* 0x000fe20003f44270 */
[----:B------:R-:W4:Y:S01]  /*9720*/  MUFU.EX2 R153, R153 ;  /* 0x0000009900997308 */ /* 0x000f220000000800 */
[----:B------:R-:W-:Y:S01]  /*9730*/  FMNMX.FTZ R24, R43, R24, !PT ;  /* 0x000000182b187209 */ /* 0x000fe20007810000 */
[-CC-:B------:R-:W-:Y:S01]  /*9740*/  FFMA.FTZ R83, R83, R6.reuse, -R30.reuse ;  /* 0x0000000653537223 */ /* 0x180fe2000001081e */
[----:B------:R-:W-:Y:S01]  /*9750*/  FSEL R53, R53, -INF , P1 ;  /* 0xff80000035357808 */ /* 0x000fe20000800000 */
[--C-:B------:R-:W-:Y:S01]  /*9760*/  FFMA.FTZ R159, R85, R6, -R30.reuse ;  /* 0x00000006559f7223 */ /* 0x100fe2000001081e */
[----:B-1----:R-:W-:Y:S01]  /*9770*/  FMNMX.FTZ R26, R41, R24, !PT ;  /* 0x00000018291a7209 */ /* 0x002fe20007810000 */
[--C-:B------:R-:W-:Y:S01]  /*9780*/  FFMA.FTZ R87, R87, R6, -R30.reuse ;  /* 0x0000000657577223 */ /* 0x100fe2000001081e */
[----:B------:R-:W-:Y:S01]  /*9790*/  ISETP.GT.AND P1, PT, R3, 0x41, PT ;  /* 0x000000410300780c */ /* 0x000fe20003f24270 */
[----:B------:R-:W-:Y:S01]  /*97a0*/  MUFU.EX2 R155, R155 ;  /* 0x0000009b009b7308 */ /* 0x000fe20000000800 */
        /* <DEDUP_REMOVED lines=8> */
[----:B------:R-:W-:Y:S01]  /*9830*/  FMNMX.FTZ R26, R51, R26, !PT ;  /* 0x0000001a331a7209 */ /* 0x000fe20007810000 */
[----:B----4-:R-:W-:Y:S01]  /*9840*/  FADD.FTZ R48, R153, R0 ;  /* 0x0000000099307221 */ /* 0x010fe20000010000 */
[----:B------:R-:W-:Y:S01]  /*9850*/  FSEL R57, R57, -INF , P1 ;  /* 0xff80000039397808 */ /* 0x000fe20000800000 */
[--C-:B------:R-:W-:Y:S01]  /*9860*/  FFMA.FTZ R95, R95, R6, -R30.reuse ;  /* 0x000000065f5f7223 */ /* 0x100fe2000001081e */
[----:B------:R-:W-:Y:S01]  /*9870*/  FMNMX.FTZ R28, R49, R26, !PT ;  /* 0x0000001a311c7209 */ /* 0x000fe20007810000 */
        /* <DEDUP_REMOVED lines=37> */
[----:B------:R-:W-:Y:S01]  /*9ad0*/  F2FP.F16.F32.PACK_AB R153, R0, R153 ;  /* 0x000000990099723e */ /* 0x000fe200000000ff */
[----:B------:R-:W1:Y:S01]  /*9ae0*/  MUFU.EX2 R34, R91 ;  /* 0x0000005b00227308 */ /* 0x000e620000000800 */
[----:B------:R-:W-:-:S05]  /*9af0*/  FMNMX.FTZ R28, R69, R28, !PT ;  /* 0x0000001c451c7209 */ /* 0x000fca0007810000 */
[----:B------:R-:W4:Y:S02]  /*9b00*/  SHFL.BFLY PT, R3, R28, 0x2, 0x1f ;  /* 0x0c401f001c037f89 */ /* 0x000f2400000e0000 */
[----:B------:R-:W-:Y:S08]  /*9b10*/  MUFU.EX2 R93, R93 ;  /* 0x0000005d005d7308 */ /* 0x000ff00000000800 */
[----:B------:R-:W0:Y:S01]  /*9b20*/  MUFU.EX2 R36, R95 ;  /* 0x0000005f00247308 */ /* 0x000e220000000800 */
[----:B-1----:R-:W-:-:S07]  /*9b30*/  F2FP.F16.F32.PACK_AB R161, R34, R89 ;  /* 0x0000005922a1723e */ /* 0x002fce00000000ff */
[----:B------:R-:W-:Y:S01]  /*9b40*/  MUFU.EX2 R97, R97 ;  /* 0x0000006100617308 */ /* 0x000fe20000000800 */
[----:B----4-:R-:W-:-:S07]  /*9b50*/  FMNMX.FTZ R3, R28, R3, !PT ;  /* 0x000000031c037209 */ /* 0x010fce0007810000 */
[----:B------:R-:W1:Y:S01]  /*9b60*/  MUFU.EX2 R38, R99 ;  /* 0x0000006300267308 */ /* 0x000e620000000800 */
[----:B0-----:R-:W-:Y:S01]  /*9b70*/  F2FP.F16.F32.PACK_AB R163, R36, R93 ;  /* 0x0000005d24a3723e */ /* 0x001fe200000000ff */
[----:B------:R-:W0:Y:S06]  /*9b80*/  SHFL.BFLY PT, R28, R3, 0x1, 0x1f ;  /* 0x0c201f00031c7f89 */ /* 0x000e2c00000e0000 */
[----:B------:R-:W-:Y:S08]  /*9b90*/  MUFU.EX2 R101, R101 ;  /* 0x0000006500657308 */ /* 0x000ff00000000800 */
[----:B------:R-:W4:Y:S01]  /*9ba0*/  MUFU.EX2 R40, R103 ;  /* 0x0000006700287308 */ /* 0x000f220000000800 */
[----:B-1----:R-:W-:-:S07]  /*9bb0*/  F2FP.F16.F32.PACK_AB R165, R38, R97 ;  /* 0x0000006126a5723e */ /* 0x002fce00000000ff */
[----:B------:R-:W-:Y:S01]  /*9bc0*/  MUFU.EX2 R105, R105 ;  /* 0x0000006900697308 */ /* 0x000fe20000000800 */
[----:B0-----:R-:W-:-:S04]  /*9bd0*/  FMNMX.FTZ R7, R3, R28, !PT ;  /* 0x0000001c03077209 */ /* 0x001fc80007810000 */
[C---:B------:R-:W-:Y:S01]  /*9be0*/  FSETP.NEU.FTZ.AND P1, PT, R7.reuse, -INF , PT ;  /* 0xff8000000700780b */ /* 0x040fe20003f3d000 */
[-C--:B------:R-:W-:Y:S02]  /*9bf0*/  FMUL.FTZ R3, R7, R6.reuse ;  /* 0x0000000607037220 */ /* 0x080fe40000410000 */
[----:B------:R-:W-:Y:S01]  /*9c00*/  MUFU.EX2 R42, R107 ;  /* 0x0000006b002a7308 */ /* 0x000fe20000000800 */
[----:B----4-:R-:W-:Y:S02]  /*9c10*/  F2FP.F16.F32.PACK_AB R167, R40, R101 ;  /* 0x0000006528a7723e */ /* 0x010fe400000000ff */
[----:B------:R-:W-:Y:S01]  /*9c20*/  FSEL R28, R3, RZ, P1 ;  /* 0x000000ff031c7208 */ /* 0x000fe20000800000 */
[----:B------:R-:W-:Y:S01]  /*9c30*/  FADD.FTZ R3, R155, R48 ;  /* 0x000000309b037221 */ /* 0x000fe20000010000 */
[----:B------:R-:W-:Y:S02]  /*9c40*/  ISETP.NE.AND P1, PT, R72, RZ, PT ;  /* 0x000000ff4800720c */ /* 0x000fe40003f25270 */
[----:B------:R-:W0:Y:S01]  /*9c50*/  S2R R72, SR_TID.X ;  /* 0x0000000000487919 */ /* 0x000e220000002100 */
[-CC-:B------:R-:W-:Y:S01]  /*9c60*/  FFMA.FTZ R27, R27, R6.reuse, -R28.reuse ;  /* 0x000000061b1b7223 */ /* 0x180fe2000001081c */
[-CC-:B------:R-:W-:Y:S01]  /*9c70*/  FFMA.FTZ R25, R25, R6.reuse, -R28.reuse ;  /* 0x0000000619197223 */ /* 0x180fe2000001081c */
[-CC-:B------:R-:W-:Y:S01]  /*9c80*/  FFMA.FTZ R31, R31, R6.reuse, -R28.reuse ;  /* 0x000000061f1f7223 */ /* 0x180fe2000001081c */
[-CC-:B------:R-:W-:Y:S01]  /*9c90*/  FFMA.FTZ R29, R29, R6.reuse, -R28.reuse ;  /* 0x000000061d1d7223 */ /* 0x180fe2000001081c */
[-CC-:B------:R-:W-:Y:S01]  /*9ca0*/  FFMA.FTZ R35, R35, R6.reuse, -R28.reuse ;  /* 0x0000000623237223 */ /* 0x180fe2000001081c */
[----:B------:R1:W-:Y:S01]  /*9cb0*/  MUFU.EX2 R152, R25 ;  /* 0x0000001900987308 */ /* 0x0003e20000000800 */
[-CC-:B------:R-:W-:Y:S01]  /*9cc0*/  FFMA.FTZ R33, R33, R6.reuse, -R28.reuse ;  /* 0x0000000621217223 */ /* 0x180fe2000001081c */
[----:B------:R-:W-:Y:S01]  /*9cd0*/  FADD.FTZ R48, R24, R3 ;  /* 0x0000000318307221 */ /* 0x000fe20000010000 */
[-CC-:B------:R-:W-:Y:S01]  /*9ce0*/  FFMA.FTZ R39, R39, R6.reuse, -R28.reuse ;  /* 0x0000000627277223 */ /* 0x180fe2000001081c */
[-CC-:B------:R-:W-:Y:S01]  /*9cf0*/  FFMA.FTZ R37, R37, R6.reuse, -R28.reuse ;  /* 0x0000000625257223 */ /* 0x180fe2000001081c */
[-C--:B------:R-:W-:Y:S01]  /*9d00*/  FFMA.FTZ R43, R43, R6.reuse, -R28 ;  /* 0x000000062b2b7223 */ /* 0x080fe2000001081c */
[----:B------:R-:W-:Y:S01]  /*9d10*/  FADD.FTZ R3, R157, R48 ;  /* 0x000000309d037221 */ /* 0x000fe20000010000 */
[-CC-:B------:R-:W-:Y:S01]  /*9d20*/  FFMA.FTZ R41, R41, R6.reuse, -R28.reuse ;  /* 0x0000000629297223 */ /* 0x180fe2000001081c */
[----:B------:R-:W4:Y:S01]  /*9d30*/  MUFU.EX2 R27, R27 ;  /* 0x0000001b001b7308 */ /* 0x000f220000000800 */
[-CC-:B------:R-:W-:Y:S01]  /*9d40*/  FFMA.FTZ R47, R47, R6.reuse, -R28.reuse ;  /* 0x000000062f2f7223 */ /* 0x180fe2000001081c */
[----:B------:R-:W-:Y:S01]  /*9d50*/  FADD.FTZ R50, R26, R3 ;  /* 0x000000031a327221 */ /* 0x000fe20000010000 */
[-CC-:B------:R-:W-:Y:S01]  /*9d60*/  FFMA.FTZ R45, R45, R6.reuse, -R28.reuse ;  /* 0x000000062d2d7223 */ /* 0x180fe2000001081c */
[-CC-:B------:R-:W-:Y:S01]  /*9d70*/  FFMA.FTZ R51, R51, R6.reuse, -R28.reuse ;  /* 0x0000000633337223 */ /* 0x180fe2000001081c */
[-C--:B------:R-:W-:Y:S01]  /*9d80*/  FFMA.FTZ R49, R49, R6.reuse, -R28 ;  /* 0x0000000631317223 */ /* 0x080fe2000001081c */
[----:B-1----:R-:W-:Y:S01]  /*9d90*/  FADD.FTZ R25, R159, R50 ;  /* 0x000000329f197221 */ /* 0x002fe20000010000 */
[-CC-:B------:R-:W-:Y:S01]  /*9da0*/  FFMA.FTZ R55, R55, R6.reuse, -R28.reuse ;  /* 0x0000000637377223 */ /* 0x180fe2000001081c */
[----:B------:R-:W1:Y:S01]  /*9db0*/  MUFU.EX2 R31, R31 ;  /* 0x0000001f001f7308 */ /* 0x000e620000000800 */
[-CC-:B------:R-:W-:Y:S01]  /*9dc0*/  FFMA.FTZ R53, R53, R6.reuse, -R28.reuse ;  /* 0x0000000635357223 */ /* 0x180fe2000001081c */
[----:B------:R-:W-:Y:S01]  /*9dd0*/  FADD.FTZ R50, R32, R25 ;  /* 0x0000001920327221 */ /* 0x000fe20000010000 */
[-CC-:B------:R-:W-:Y:S01]  /*9de0*/  FFMA.FTZ R59, R59, R6.reuse, -R28.reuse ;  /* 0x000000063b3b7223 */ /* 0x180fe2000001081c */
[-CC-:B------:R-:W-:Y:S01]  /*9df0*/  FFMA.FTZ R57, R57, R6.reuse, -R28.reuse ;  /* 0x0000000639397223 */ /* 0x180fe2000001081c */
[-CC-:B------:R-:W-:Y:S01]  /*9e00*/  FFMA.FTZ R63, R63, R6.reuse, -R28.reuse ;  /* 0x000000063f3f7223 */ /* 0x180fe2000001081c */
[----:B------:R-:W-:Y:S01]  /*9e10*/  F2FP.F16.F32.PACK_AB R155, R24, R155 ;  /* 0x0000009b189b723e */ /* 0x000fe200000000ff */
[-C--:B------:R-:W-:Y:S01]  /*9e20*/  FFMA.FTZ R61, R61, R6.reuse, -R28 ;  /* 0x000000063d3d7223 */ /* 0x080fe2000001081c */
[----:B------:R2:W3:Y:S01]  /*9e30*/  MUFU.EX2 R154, R29 ;  /* 0x0000001d009a7308 */ /* 0x0004e20000000800 */
[----:B----4-:R-:W-:Y:S01]  /*9e40*/  FADD.FTZ R48, R27, R152 ;  /* 0x000000981b307221 */ /* 0x010fe20000010000 */
[----:B0-----:R-:W-:Y:S01]  /*9e50*/  SHF.R.U32.HI R72, RZ, 0x7, R72 ;  /* 0x00000007ff487819 */ /* 0x001fe20000011648 */
[-CC-:B------:R-:W-:Y:S01]  /*9e60*/  FFMA.FTZ R67, R67, R6.reuse, -R28.reuse ;  /* 0x0000000643437223 */ /* 0x180fe2000001081c */
[-CC-:B------:R-:W-:Y:S01]  /*9e70*/  FFMA.FTZ R65, R65, R6.reuse, -R28.reuse ;  /* 0x0000000641417223 */ /* 0x180fe2000001081c */
[-CC-:B------:R-:W-:Y:S01]  /*9e80*/  FFMA.FTZ R71, R71, R6.reuse, -R28.reuse ;  /* 0x0000000647477223 */ /* 0x180fe2000001081c */
[----:B------:R-:W-:Y:S01]  /*9e90*/  IADD3 R177, -R72, 0xb, RZ ;  /* 0x0000000b48b17810 */ /* 0x000fe20007ffe1ff */
[----:B------:R-:W-:Y:S01]  /*9ea0*/  FFMA.FTZ R28, R69, R6, -R28 ;  /* 0x00000006451c7223 */ /* 0x000fe2000001081c */
[----:B------:R-:W0:Y:S01]  /*9eb0*/  MUFU.EX2 R35, R35 ;  /* 0x0000002300237308 */ /* 0x000e220000000800 */
[----:B-1----:R-:W-:Y:S01]  /*9ec0*/  FADD.FTZ R3, R31, R48 ;  /* 0x000000301f037221 */ /* 0x002fe20000010000 */
[----:B--2---:R-:W-:Y:S01]  /*9ed0*/  FADD.FTZ R29, R89, R50 ;  /* 0x00000032591d7221 */ /* 0x004fe20000010000 */
[----:B------:R-:W-:-:S02]  /*9ee0*/  F2FP.F16.F32.PACK_AB R157, R26, R157 ;  /* 0x0000009d1a9d723e */ /* 0x000fc400000000ff */
[----:B------:R-:W-:Y:S01]  /*9ef0*/  F2FP.F16.F32.PACK_AB R159, R32, R159 ;  /* 0x0000009f209f723e */ /* 0x000fe200000000ff */
[----:B------:R-:W-:Y:S01]  /*9f00*/  FADD.FTZ R50, R34, R29 ;  /* 0x0000001d22327221 */ /* 0x000fe20000010000 */
[----:B------:R-:W-:Y:S01]  /*9f10*/  F2FP.F16.F32.PACK_AB R169, R42, R105 ;  /* 0x000000692aa9723e */ /* 0x000fe200000000ff */
[----:B------:R-:W1:Y:S01]  /*9f20*/  MUFU.EX2 R156, R33 ;  /* 0x00000021009c7308 */ /* 0x000e620000000800 */
[----:B---3--:R-:W-:Y:S01]  /*9f30*/  FADD.FTZ R48, R154, R3 ;  /* 0x000000039a307221 */ /* 0x008fe20000010000 */
[----:B------:R-:W-:Y:S02]  /*9f40*/  @!P1 VIADD R3, R20, 0x22840 ;  /* 0x0002284014039836 */ /* 0x000fe40000000000 */
[----:B------:R-:W-:Y:S01]  /*9f50*/  FADD.FTZ R29, R93, R50 ;  /* 0x000000325d1d7221 */ /* 0x000fe20000010000 */
[----:B------:R-:W-:Y:S02]  /*9f60*/  F2FP.F16.F32.PACK_AB R152, R152, R27 ;  /* 0x0000001b9898723e */ /* 0x000fe400000000ff */
[----:B------:R-:W-:Y:S01]  /*9f70*/  F2FP.F16.F32.PACK_AB R154, R154, R31 ;  /* 0x0000001f9a9a723e */ /* 0x000fe200000000ff */
[----:B------:R-:W-:Y:S01]  /*9f80*/  FADD.FTZ R50, R36, R29 ;  /* 0x0000001d24327221 */ /* 0x000fe20000010000 */
[----:B------:R-:W2:Y:S01]  /*9f90*/  MUFU.EX2 R39, R39 ;  /* 0x0000002700277308 */ /* 0x000ea20000000800 */
[----:B0-----:R-:W-:Y:S01]  /*9fa0*/  FADD.FTZ R25, R35, R48 ;  /* 0x0000003023197221 */ /* 0x001fe20000010000 */
[----:B------:R-:W-:Y:S01]  /*9fb0*/  @!P1 PRMT R3, RZ, 0x654, R3 ;  /* 0x00000654ff039816 */ /* 0x000fe20000000003 */
[----:B------:R0:W-:Y:S06]  /*9fc0*/  BAR.ARV R177, 0x100 ;  /* 0x000400b10000751d */ /* 0x0001ec0000002000 */
[----:B------:R-:W3:Y:S01]  /*9fd0*/  MUFU.EX2 R158, R37 ;  /* 0x00000025009e7308 */ /* 0x000ee20000000800 */
[C---:B-1----:R-:W-:Y:S01]  /*9fe0*/  FADD.FTZ R48, R156.reuse, R25 ;  /* 0x000000199c307221 */ /* 0x042fe20000010000 */
[----:B------:R1:W-:Y:S01]  /*9ff0*/  @!P1 SYNCS.ARRIVE.TRANS64.RED.A1T0 RZ, [R3+URZ], RZ ;  /* 0x000000ff03ff99a7 */ /* 0x0003e2000810043f */
[----:B------:R-:W-:-:S05]  /*a000*/  F2FP.F16.F32.PACK_AB R156, R156, R35 ;  /* 0x000000239c9c723e */ /* 0x000fca00000000ff */
[----:B------:R-:W1:Y:S01]  /*a010*/  MUFU.EX2 R43, R43 ;  /* 0x0000002b002b7308 */ /* 0x000e620000000800 */
[----:B--2---:R-:W-:-:S07]  /*a020*/  FADD.FTZ R25, R39, R48 ;  /* 0x0000003027197221 */ /* 0x004fce0000010000 */
[----:B------:R-:W2:Y:S01]  /*a030*/  MUFU.EX2 R160, R41 ;  /* 0x0000002900a07308 */ /* 0x000ea20000000800 */
[C---:B---3--:R-:W-:Y:S01]  /*a040*/  FADD.FTZ R48, R158.reuse, R25 ;  /* 0x000000199e307221 */ /* 0x048fe20000010000 */
[----:B------:R-:W-:Y:S01]  /*a050*/  FADD.FTZ R25, R97, R50 ;  /* 0x0000003261197221 */ /* 0x000fe20000010000 */
[----:B------:R-:W-:-:S03]  /*a060*/  F2FP.F16.F32.PACK_AB R158, R158, R39 ;  /* 0x000000279e9e723e */ /* 0x000fc600000000ff */
[----:B------:R-:W-:Y:S02]  /*a070*/  FADD.FTZ R50, R38, R25 ;  /* 0x0000001926327221 */ /* 0x000fe40000010000 */
[----:B------:R-:W3:Y:S01]  /*a080*/  MUFU.EX2 R47, R47 ;  /* 0x0000002f002f7308 */ /* 0x000ee20000000800 */
[----:B-1----:R-:W-:Y:S01]  /*a090*/  FADD.FTZ R3, R43, R48 ;  /* 0x000000302b037221 */ /* 0x002fe20000010000 */
[----:B------:R-:W-:-:S04]  /*a0a0*/  FADD.FTZ R25, R101, R50 ;  /* 0x0000003265197221 */ /* 0x000fc80000010000 */
[----:B------:R-:W-:Y:S02]  /*a0b0*/  FADD.FTZ R50, R40, R25 ;  /* 0x0000001928327221 */ /* 0x000fe40000010000 */
[----:B------:R-:W1:Y:S01]  /*a0c0*/  MUFU.EX2 R162, R45 ;  /* 0x0000002d00a27308 */ /* 0x000e620000000800 */
[C---:B--2---:R-:W-:Y:S01]  /*a0d0*/  FADD.FTZ R48, R160.reuse, R3 ;  /* 0x00000003a0307221 */ /* 0x044fe20000010000 */
[----:B------:R-:W-:Y:S01]  /*a0e0*/  FADD.FTZ R25, R105, R50 ;  /* 0x0000003269197221 */ /* 0x000fe20000010000 */
[----:B------:R-:W-:-:S03]  /*a0f0*/  F2FP.F16.F32.PACK_AB R160, R160, R43 ;  /* 0x0000002ba0a0723e */ /* 0x000fc600000000ff */
[----:B------:R-:W-:Y:S02]  /*a100*/  FADD.FTZ R24, R42, R25 ;  /* 0x000000192a187221 */ /* 0x000fe40000010000 */
        /* <DEDUP_REMOVED lines=43> */
[----:B--2---:R-:W-:Y:S01]  /*a3c0*/  FADD.FTZ R3, R71, R24 ;  /* 0x0000001847037221 */ /* 0x004fe20000010000 */
[C---:B---3--:R-:W-:Y:S01]  /*a3d0*/  FADD.FTZ R0, R30.reuse, R25 ;  /* 0x000000191e007221 */ /* 0x048fe20000010000 */
[----:B------:R-:W-:Y:S02]  /*a3e0*/  F2FP.F16.F32.PACK_AB R175, R30, R117 ;  /* 0x000000751eaf723e */ /* 0x000fe400000000ff */
[C---:B-1----:R-:W-:Y:S01]  /*a3f0*/  FADD.FTZ R3, R28.reuse, R3 ;  /* 0x000000031c037221 */ /* 0x042fe20000010000 */
[----:B------:R-:W-:Y:S01]  /*a400*/  F2FP.F16.F32.PACK_AB R174, R28, R71 ;  /* 0x000000471cae723e */ /* 0x000fe200000000ff */
[----:B0-----:R-:W-:Y:S06]  /*a410*/  @!P0 BRA `(.L_x_11069) ;  /* 0x0000000000048947 */ /* 0x001fec0003800000 */
[----:B------:R-:W-:Y:S01]  /*a420*/  BPT.TRAP 0x1 ;  /* 0x000000040000795c */ /* 0x000fe20000300000 */
.L_x_11069:
[----:B------:R0:W1:Y:S01]  /*a430*/  SYNCS.PHASECHK.TRANS64.TRYWAIT P2, [R20+URZ+0x22850], R73 ;  /* 0x02285049140075a7 */ /* 0x000062000804017f */
[----:B------:R-:W-:Y:S05]  /*a440*/  @!P0 BRA `(.L_x_11070) ;  /* 0x0000000000048947 */ /* 0x000fea0003800000 */
[----:B------:R-:W-:Y:S01]  /*a450*/  BPT.TRAP 0x1 ;  /* 0x000000040000795c */ /* 0x000fe20000300000 */
.L_x_11070:
[----:B------:R-:W-:Y:S04]  /*a460*/  BSSY B0, `(.L_x_11071) ;  /* 0x0000004000007945 */ /* 0x000fe80003800000 */
[----:B-1----:R-:W-:Y:S05]  /*a470*/  @P2 BRA `(.L_x_11072) ;  /* 0x0000000000082947 */ /* 0x002fea0003800000 */
[----:B------:R-:W1:Y:S02]  /*a480*/  SYNCS.PHASECHK.TRANS64.TRYWAIT P2, [R20+URZ+0x22850], R73 ;  /* 0x02285049140075a7 */ /* 0x000e64000804017f */
[----:B-1----:R-:W-:Y:S05]  /*a490*/  @!P2 BRA `(.L_x_11073) ;  /* 0x000000e4004ca947 */ /* 0x002fea0003800000 */
.L_x_11072:
[----:B------:R-:W-:Y:S05]  /*a4a0*/  BSYNC B0 ;  /* 0x0000000000007941 */ /* 0x000fea0003800000 */
.L_x_11071:
[----:B------:R-:W-:Y:S05]  /*a4b0*/  WARPSYNC.ALL ;  /* 0x0000000000007948 */ /* 0x000fea0003800000 */
[----:B------:R-:W-:Y:S01]  /*a4c0*/  R2UR UR4, R18 ;  /* 0x00000000120472ca */ /* 0x000fe200000e0000 */
[----:B------:R2:W-:Y:S01]  /*a4d0*/  BAR.SYNC.DEFER_BLOCKING R21, 0x100 ;  /* 0x000400150000751d */ /* 0x0005e20000010000 */
[----:B------:R-:W-:Y:S01]  /*a4e0*/  IMAD.MOV.U32 R179, RZ, RZ, 0xc00 ;  /* 0x00000c00ffb37424 */ /* 0x000fe200078e00ff */
[----:B------:R-:W-:Y:S01]  /*a4f0*/  IADD3 R206, R176, -0x2, RZ ;  /* 0xfffffffeb0ce7810 */ /* 0x000fe20007ffe0ff */
[----:B01----:R-:W-:-:S03]  /*a500*/  @!P1 VIADD R20, R20, 0x22860 ;  /* 0x0002286014149836 */ /* 0x003fc60000000000 */
[----:B------:R-:W-:Y:S01]  /*a510*/  ULDC UR46, c[0x0][0x988] ;  /* 0x00026200002e7ab9 */ /* 0x000fe20000000800 */
[----:B------:R-:W-:Y:S01]  /*a520*/  ULDC UR47, c[0x0][0x988] ;  /* 0x00026200002f7ab9 */ /* 0x000fe20000000800 */
        /* <DEDUP_REMOVED lines=9> */
[----:B------:R-:W-:Y:S01]  /*a5c0*/  R2UR UR7, R179 ;  /* 0x00000000b30772ca */ /* 0x000fe200000e0000 */
[----:B------:R-:W-:-:S12]  /*a5d0*/  IMAD.MOV.U32 R179, RZ, RZ, 0x40000040 ;  /* 0x40000040ffb37424 */ /* 0x000fd800078e00ff */
[----:B------:R-:W-:Y:S03]  /*a5e0*/  HGMMA.64x256x16.F32 R24, R152, gdesc[UR4].tnspB, RZ, !UPT, gsb0 ;  /* 0x43e0000498187df0 */ /* 0x000fe6000c0008ff */
[----:B------:R-:W-:Y:S02]  /*a5f0*/  WARPGROUP.DEPBAR.LE gsb0, 0x0 ;  /* 0x00008000000079c5 */ /* 0x000fe40000010000 */
[----:B------:R-:W-:Y:S01]  /*a600*/  VIADD R152, R178, 0x80 ;  /* 0x00000080b2987836 */ /* 0x000fe20000000000 */
[----:B------:R-:W-:Y:S01]  /*a610*/  MOV R153, 0x40000040 ;  /* 0x4000004000997802 */ /* 0x000fe20000000f00 */
[----:B------:R-:W-:-:S03]  /*a620*/  WARPGROUP.ARRIVE ;  /* 0x00000000000079c5 */ /* 0x000fc60000000000 */
        /* <DEDUP_REMOVED lines=16> */
[----:B------:R-:W-:Y:S01]  /*a730*/  VIADD R178, R178, 0x280 ;  /* 0x00000280b2b27836 */ /* 0x000fe20000000000 */
[----:B------:R-:W-:Y:S01]  /*a740*/  MOV R153, 0x40000040 ;  /* 0x4000004000997802 */ /* 0x000fe20000000f00 */
[----:B------:R-:W-:Y:S02]  /*a750*/  WARPGROUP.DEPBAR.LE gsb0, 0x0 ;  /* 0x00008000000079c5 */ /* 0x000fe40000010000 */
[----:B------:R-:W-:-:S15]  /*a760*/  WARPGROUP.ARRIVE ;  /* 0x00000000000079c5 */ /* 0x000fde0000000000 */
[----:B------:R-:W-:-:S05]  /*a770*/  NOP ;  /* 0x0000000000007918 */ /* 0x000fca0000000000 */
[----:B------:R-:W-:Y:S01]  /*a780*/  HGMMA.64x256x16.F32 R24, R164, gdesc[UR4].tnspB, R24, gsb0 ;  /* 0x43e00004a4187df0 */ /* 0x000fe20008000818 */
[----:B------:R-:W-:Y:S01]  /*a790*/  R2UR UR6, R152 ;  /* 0x00000000980672ca */ /* 0x000fe200000e0000 */
[----:B------:R-:W-:Y:S01]  /*a7a0*/  IMAD.IADD R152, R204, 0x1, -R202 ;  /* 0x00000001cc987824 */ /* 0x000fe200078e0aca */
[----:B------:R-:W-:-:S03]  /*a7b0*/  R2UR UR7, R153 ;  /* 0x00000000990772ca */ /* 0x000fc600000e0000 */
[----:B------:R-:W-:-:S04]  /*a7c0*/  IMAD R152, R205, 0x80, R152 ;  /* 0x00000080cd987824 */ /* 0x000fc800078e0298 */
[----:B------:R-:W-:-:S05]  /*a7d0*/  IMAD.HI R152, R152, 0x2aaaaaab, RZ ;  /* 0x2aaaaaab98987827 */ /* 0x000fca00078e02ff */
[----:B--2---:R-:W-:-:S04]  /*a7e0*/  SHF.R.U32.HI R21, RZ, 0x1f, R152 ;  /* 0x0000001fff157819 */ /* 0x004fc80000011698 */
[----:B------:R-:W-:-:S04]  /*a7f0*/  LEA.HI.SX32 R21, R152, R21, 0x1c ;  /* 0x0000001598157211 */ /* 0x000fc800078fe2ff */
        /* <DEDUP_REMOVED lines=14> */
[----:B------:R-:W-:Y:S02]  /*a8e0*/  IMAD.MOV.U32 R219, RZ, RZ, R8 ;  /* 0x000000ffffdb7224 */ /* 0x000fe400078e0008 */
[----:B------:R-:W-:-:S07]  /*a8f0*/  IMAD.MOV.U32 R220, RZ, RZ, R7 ;  /* 0x000000ffffdc7224 */ /* 0x000fce00078e0007 */
.L_x_11084:
        /* <DEDUP_REMOVED lines=8> */
.L_x_11075:
[----:B------:R-:W-:Y:S01]  /*a980*/  IMAD R21, R22, 0x8, R18 ;  /* 0x0000000816157824 */ /* 0x000fe200078e0212 */
[----:B0-----:R-:W-:-:S04]  /*a990*/  SHF.L.U32 R20, R23, 0x1f, RZ ;  /* 0x0000001f17147819 */ /* 0x001fc800000006ff */
[----:B------:R0:W1:Y:S01]  /*a9a0*/  SYNCS.PHASECHK.TRANS64.TRYWAIT P2, [R21+URZ+0x22830], R20 ;  /* 0x02283014150075a7 */ /* 0x000062000804017f */
[----:B------:R-:W-:Y:S05]  /*a9b0*/  @!P0 BRA `(.L_x_11076) ;  /* 0x0000000000048947 */ /* 0x000fea0003800000 */
[----:B------:R-:W-:Y:S01]  /*a9c0*/  BPT.TRAP 0x1 ;  /* 0x000000040000795c */ /* 0x000fe20000300000 */
.L_x_11076:
[----:B------:R-:W-:Y:S02]  /*a9d0*/  IMAD R6, R22, 0x300, R9 ;  /* 0x0000030016067824 */ /* 0x000fe400078e0209 */
[----:B------:R-:W-:Y:S01]  /*a9e0*/  IMAD.MOV.U32 R7, RZ, RZ, 0x40000040 ;  /* 0x40000040ff077424 */ /* 0x000fe200078e00ff */
[----:B-1----:R-:W-:Y:S06]  /*a9f0*/  @P2 BRA `(.L_x_11077) ;  /* 0x0000000000082947 */ /* 0x002fec0003800000 */
[----:B------:R-:W1:Y:S02]  /*aa00*/  SYNCS.PHASECHK.TRANS64.TRYWAIT P2, [R21+URZ+0x22830], R20 ;  /* 0x02283014150075a7 */ /* 0x000e64000804017f */
[----:B-1----:R-:W-:Y:S05]  /*aa10*/  @!P2 BRA `(.L_x_11078) ;  /* 0x000000e00000a947 */ /* 0x002fea0003800000 */
.L_x_11077:
[----:B------:R-:W-:Y:S05]  /*aa20*/  WARPSYNC.ALL ;  /* 0x0000000000007948 */ /* 0x000fea0003800000 */
[----:B------:R-:W-:Y:S01]  /*aa30*/  R2UR UR6, R6 ;  /* 0x00000000060672ca */ /* 0x000fe200000e0000 */
[----:B------:R-:W2:Y:S01]  /*aa40*/  LDL.LU R222, [R1] ;  /* 0x0000000001de7983 */ /* 0x000ea20000300800 */
[----:B------:R-:W-:Y:S01]  /*aa50*/  R2UR UR7, R7 ;  /* 0x00000000070772ca */ /* 0x000fe200000e0000 */
[----:B------:R-:W-:Y:S01]  /*aa60*/  WARPGROUP.ARRIVE ;  /* 0x00000000000079c5 */ /* 0x000fe20000000000 */
[----:B------:R-:W-:Y:S01]  /*aa70*/  R2UR UR4, R4 ;  /* 0x00000000040472ca */ /* 0x000fe200000e0000 */
[----:B------:R-:W-:Y:S01]  /*aa80*/  IMAD.MOV.U32 R215, RZ, RZ, 0x40000040 ;  /* 0x40000040ffd77424 */ /* 0x000fe200078e00ff */
[----:B------:R-:W-:Y:S01]  /*aa90*/  R2UR UR5, R5 ;  /* 0x00000000050572ca */ /* 0x000fe200000e0000 */
[----:B------:R-:W-:Y:S01]  /*aaa0*/  IMAD.MOV.U32 R7, RZ, RZ, 0x40000040 ;  /* 0x40000040ff077424 */ /* 0x000fe200078e00ff */
[----:B------:R-:W-:-:S11]  /*aab0*/  IADD3 R214, R6, 0x2, RZ ;  /* 0x0000000206d67810 */ /* 0x000fd60007ffe0ff */
        /* <DEDUP_REMOVED lines=22> */
[----:B------:R-:W-:-:S05]  /*ac20*/  SHF.L.U32 R7, R205, 0x7, RZ ;  /* 0x00000007cd077819 */ /* 0x000fca00000006ff */
[----:B------:R-:W-:-:S05]  /*ac30*/  IMAD R7, R206, -0x60, R7 ;  /* 0xffffffa0ce077824 */ /* 0x000fca00078e0207 */
[----:B------:R-:W-:-:S05]  /*ac40*/  IADD3 R7, R7, 0x1, R204 ;  /* 0x0000000107077810 */ /* 0x000fca0007ffe0cc */
[----:B------:R-:W-:-:S04]  /*ac50*/  IMAD.IADD R7, R7, 0x1, -R202 ;  /* 0x0000000107077824 */ /* 0x000fc800078e0aca */
[----:B------:R-:W-:-:S04]  /*ac60*/  IMAD R6, R212, -0x2, R7 ;  /* 0xfffffffed4067824 */ /* 0x000fc800078e0207 */
[----:B------:R-:W-:-:S05]  /*ac70*/  IMAD.IADD R6, R213, 0x1, R6 ;  /* 0x00000001d5067824 */ /* 0x000fca00078e0206 */
[C---:B------:R-:W-:Y:S02]  /*ac80*/  ISETP.GT.AND P2, PT, R6.reuse, RZ, PT ;  /* 0x000000ff0600720c */ /* 0x040fe40003f44270 */
[----:B------:R-:W-:Y:S02]  /*ac90*/  ISETP.GT.AND P3, PT, R6, 0x1, PT ;  /* 0x000000010600780c */ /* 0x000fe40003f64270 */
[----:B--2---:R-:W-:-:S04]  /*aca0*/  LOP3.LUT R222, R222, 0xfffffeff, RZ, 0xc0, !PT ;  /* 0xfffffeffdede7812 */ /* 0x004fc800078ec0ff */
[----:B------:R-:W-:-:S04]  /*acb0*/  @P1 LOP3.LUT R222, R222, 0x100, RZ, 0xfc, !PT ;  /* 0x00000100dede1812 */ /* 0x000fc800078efcff */
[----:B------:R-:W-:-:S04]  /*acc0*/  LOP3.LUT R222, R222, 0xffffff7f, RZ, 0xc0, !PT ;  /* 0xffffff7fdede7812 */ /* 0x000fc800078ec0ff */
[----:B------:R-:W-:-:S04]  /*acd0*/  @P0 LOP3.LUT R222, R222, 0x80, RZ, 0xfc, !PT ;  /* 0x00000080dede0812 */ /* 0x000fc800078efcff */
[----:B------:R-:W-:Y:S01]  /*ace0*/  LOP3.LUT R222, R222, 0xfffffdff, RZ, 0xc0, !PT ;  /* 0xfffffdffdede7812 */ /* 0x000fe200078ec0ff */
        /* <DEDUP_REMOVED lines=73> */
[----:B------:R-:W-:-:S05]  /*b180*/  FMNMX.FTZ R215, R197, R8, !PT ;  /* 0x00000008c5d77209 */ /* 0x000fca0007810000 */
[----:B------:R-:W2:Y:S02]  /*b190*/  SHFL.BFLY PT, R8, R215, 0x2, 0x1f ;  /* 0x0c401f00d7087f89 */ /* 0x000ea400000e0000 */
[----:B--2---:R-:W-:-:S05]  /*b1a0*/  FMNMX.FTZ R221, R215, R8, !PT ;  /* 0x00000008d7dd7209 */ /* 0x004fca0007810000 */
[----:B------:R-:W2:Y:S02]  /*b1b0*/  SHFL.BFLY PT, R8, R221, 0x1, 0x1f ;  /* 0x0c201f00dd087f89 */ /* 0x000ea400000e0000 */
[----:B--2---:R-:W-:Y:S01]  /*b1c0*/  FMNMX.FTZ R7, R221, R8, !PT ;  /* 0x00000008dd077209 */ /* 0x004fe20007810000 */
[----:B------:R-:W-:Y:S02]  /*b1d0*/  VIADD R8, R6, 0x8 ;  /* 0x0000000806087836 */ /* 0x000fe40000000000 */
[----:B------:R-:W-:Y:S01]  /*b1e0*/  IMAD.U32 R6, RZ, RZ, UR47 ;  /* 0x0000002fff067e24 */ /* 0x000fe2000f8e00ff */
[C---:B------:R-:W-:Y:S02]  /*b1f0*/  FSETP.NEU.FTZ.AND P2, PT, R7.reuse, -INF , PT ;  /* 0xff8000000700780b */ /* 0x040fe40003f5d000 */
[C---:B------:R-:W-:Y:S01]  /*b200*/  ISETP.GT.AND P3, PT, R8.reuse, RZ, PT ;  /* 0x000000ff0800720c */ /* 0x040fe20003f64270 */
[----:B------:R-:W-:Y:S01]  /*b210*/  FMUL.FTZ R215, R7, R6 ;  /* 0x0000000607d77220 */ /* 0x000fe20000410000 */
[----:B------:R-:W-:-:S02]  /*b220*/  ISETP.GT.AND P5, PT, R8, 0x1, PT ;  /* 0x000000010800780c */ /* 0x000fc40003fa4270 */
[----:B------:R-:W-:Y:S02]  /*b230*/  FSEL R154, R154, -INF , P3 ;  /* 0xff8000009a9a7808 */ /* 0x000fe40001800000 */
[C---:B------:R-:W-:Y:S02]  /*b240*/  ISETP.GT.AND P4, PT, R8.reuse, 0x8, PT ;  /* 0x000000080800780c */ /* 0x040fe40003f84270 */
        /* <DEDUP_REMOVED lines=8> */
[----:B------:R-:W-:Y:S02]  /*b2d0*/  FSEL R163, R163, -INF , P4 ;  /* 0xff800000a3a37808 */ /* 0x000fe40002000000 */
[----:B------:R-:W-:-:S02]  /*b2e0*/  FSEL R166, R166, -INF , P3 ;  /* 0xff800000a6a67808 */ /* 0x000fc40001800000 */
[C---:B------:R-:W-:Y:S02]  /*b2f0*/  ISETP.GT.AND P5, PT, R8.reuse, 0x19, PT ;  /* 0x000000190800780c */ /* 0x040fe40003fa4270 */
[C---:B------:R-:W-:Y:S02]  /*b300*/  ISETP.GT.AND P4, PT, R8.reuse, 0x20, PT ;  /* 0x000000200800780c */ /* 0x040fe40003f84270 */
[C---:B------:R-:W-:Y:S02]  /*b310*/  ISETP.GT.AND P3, PT, R8.reuse, 0x21, PT ;  /* 0x000000210800780c */ /* 0x040fe40003f64270 */
[----:B------:R-:W-:Y:S02]  /*b320*/  ISETP.GT.AND P1, PT, R8, 0x41, PT ;  /* 0x000000410800780c */ /* 0x000fe40003f24270 */
[----:B------:R-:W-:Y:S02]  /*b330*/  FSEL R167, R167, -INF , P5 ;  /* 0xff800000a7a77808 */ /* 0x000fe40002800000 */
[----:B------:R-:W-:-:S02]  /*b340*/  FSEL R170, R170, -INF , P4 ;  /* 0xff800000aaaa7808 */ /* 0x000fc40002000000 */
[----:B------:R-:W-:Y:S02]  /*b350*/  FSEL R171, R171, -INF , P3 ;  /* 0xff800000abab7808 */ /* 0x000fe40001800000 */
        /* <DEDUP_REMOVED lines=9> */
[----:B------:R-:W-:Y:S02]  /*b3f0*/  FSEL R223, R7, RZ, P2 ;  /* 0x000000ff07df7208 */ /* 0x000fe40001000000 */
[----:B------:R-:W-:-:S02]  /*b400*/  FSEL R179, R179, -INF , P5 ;  /* 0xff800000b3b37808 */ /* 0x000fc40002800000 */
[----:B------:R-:W-:Y:S01]  /*b410*/  FSEL R182, R182, -INF , P4 ;  /* 0xff800000b6b67808 */ /* 0x000fe20002000000 */
[----:B------:R-:W-:Y:S01]  /*b420*/  FADD.FTZ R214, -R223, R220 ;  /* 0x000000dcdfd67221 */ /* 0x000fe20000010100 */
[----:B------:R-:W-:Y:S02]  /*b430*/  @P1 LOP3.LUT R222, R222, 0x200, RZ, 0xfc, !PT ;  /* 0x00000200dede1812 */ /* 0x000fe400078efcff */
[----:B------:R-:W-:Y:S02]  /*b440*/  FSEL R183, R183, -INF , P3 ;  /* 0xff800000b7b77808 */ /* 0x000fe40001800000 */
[----:B------:R-:W-:Y:S01]  /*b450*/  FSEL R215, R215, RZ, P2 ;  /* 0x000000ffd7d77208 */ /* 0x000fe20001000000 */
[----:B------:R-:W-:Y:S01]  /*b460*/  STL [R1], R222 ;  /* 0x000000de01007387 */ /* 0x000fe20000100800 */
[C---:B------:R-:W-:Y:S02]  /*b470*/  ISETP.GT.AND P0, PT, R8.reuse, 0x48, PT ;  /* 0x000000480800780c */ /* 0x040fe40003f04270 */
[----:B------:R-:W-:Y:S01]  /*b480*/  ISETP.GT.AND P3, PT, R8, 0x50, PT ;  /* 0x000000500800780c */ /* 0x000fe20003f64270 */
[-CC-:B------:R-:W-:Y:S01]  /*b490*/  FFMA.FTZ R152, R152, R6.reuse, -R215.reuse ;  /* 0x0000000698987223 */ /* 0x180fe200000108d7 */
[C---:B------:R-:W-:Y:S01]  /*b4a0*/  ISETP.GT.AND P4, PT, R8.reuse, 0x51, PT ;  /* 0x000000510800780c */ /* 0x040fe20003f84270 */
[-CC-:B------:R-:W-:Y:S01]  /*b4b0*/  FFMA.FTZ R153, R153, R6.reuse, -R215.reuse ;  /* 0x0000000699997223 */ /* 0x180fe200000108d7 */
[----:B------:R-:W-:Y:S01]  /*b4c0*/  ISETP.GT.AND P5, PT, R8, 0x58, PT ;  /* 0x000000580800780c */ /* 0x000fe20003fa4270 */
[-CC-:B------:R-:W-:Y:S01]  /*b4d0*/  FFMA.FTZ R156, R156, R6.reuse, -R215.reuse ;  /* 0x000000069c9c7223 */ /* 0x180fe200000108d7 */
[C---:B------:R-:W-:Y:S01]  /*b4e0*/  ISETP.GT.AND P6, PT, R8.reuse, 0x59, PT ;  /* 0x000000590800780c */ /* 0x040fe20003fc4270 */
[-CC-:B------:R-:W-:Y:S01]  /*b4f0*/  FFMA.FTZ R157, R157, R6.reuse, -R215.reuse ;  /* 0x000000069d9d7223 */ /* 0x180fe200000108d7 */
[----:B------:R-:W-:Y:S01]  /*b500*/  ISETP.GT.AND P1, PT, R8, 0x40, PT ;  /* 0x000000400800780c */ /* 0x000fe20003f24270 */
[-CC-:B------:R-:W-:Y:S01]  /*b510*/  FFMA.FTZ R160, R160, R6.reuse, -R215.reuse ;  /* 0x00000006a0a07223 */ /* 0x180fe200000108d7 */
[----:B------:R-:W-:Y:S01]  /*b520*/  ISETP.GT.AND P2, PT, R8, 0x49, PT ;  /* 0x000000490800780c */ /* 0x000fe20003f44270 */
[-CC-:B------:R-:W-:Y:S01]  /*b530*/  FFMA.FTZ R161, R161, R6.reuse, -R215.reuse ;  /* 0x00000006a1a17223 */ /* 0x180fe200000108d7 */
        /* <DEDUP_REMOVED lines=19> */
[----:B------:R-:W-:Y:S01]  /*b670*/  FMNMX.FTZ R215, R155, R8, !PT ;  /* 0x000000089bd77209 */ /* 0x000fe20007810000 */
[----:B------:R2:W-:Y:S01]  /*b680*/  MUFU.EX2 R220, R189 ;  /* 0x000000bd00dc7308 */ /* 0x0005e20000000800 */
[----:B------:R-:W-:-:S02]  /*b690*/  FSEL R186, R186, -INF , P1 ;  /* 0xff800000baba7808 */ /* 0x000fc40000800000 */
[----:B------:R-:W-:Y:S02]  /*b6a0*/  FMNMX.FTZ R8, R158, R215, !PT ;  /* 0x000000d79e087209 */ /* 0x000fe40007810000 */
[----:B------:R-:W-:Y:S02]  /*b6b0*/  LOP3.LUT P1, RZ, R222, 0x200, RZ, 0xc0, !PT ;  /* 0x00000200deff7812 */ /* 0x000fe4000782c0ff */
[----:B------:R-:W-:Y:S01]  /*b6c0*/  FMNMX.FTZ R215, R159, R8, !PT ;  /* 0x000000089fd77209 */ /* 0x000fe20007810000 */
[----:B------:R-:W-:Y:S01]  /*b6d0*/  MUFU.EX2 R152, R152 ;  /* 0x0000009800987308 */ /* 0x000fe20000000800 */
[----:B------:R-:W-:Y:S01]  /*b6e0*/  FSEL R187, R187, -INF , P1 ;  /* 0xff800000bbbb7808 */ /* 0x000fe20000800000 */
[----:B--2---:R-:W-:Y:S01]  /*b6f0*/  FMUL.FTZ R189, R214, R6 ;  /* 0x00000006d6bd7220 */ /* 0x004fe20000410000 */
[----:B------:R-:W-:Y:S02]  /*b700*/  FMNMX.FTZ R8, R162, R215, !PT ;  /* 0x000000d7a2087209 */ /* 0x000fe40007810000 */
[----:B------:R-:W-:-:S02]  /*b710*/  FSEL R190, R190, -INF , P0 ;  /* 0xff800000bebe7808 */ /* 0x000fc40000000000 */
[----:B------:R-:W-:Y:S01]  /*b720*/  FMNMX.FTZ R215, R163, R8, !PT ;  /* 0x00000008a3d77209 */ /* 0x000fe20007810000 */
[----:B------:R-:W2:Y:S01]  /*b730*/  MUFU.EX2 R189, R189 ;  /* 0x000000bd00bd7308 */ /* 0x000ea20000000800 */
[----:B------:R-:W-:Y:S02]  /*b740*/  FSEL R191, R191, -INF , P2 ;  /* 0xff800000bfbf7808 */ /* 0x000fe40001000000 */
[----:B------:R-:W-:Y:S02]  /*b750*/  FMNMX.FTZ R8, R166, R215, !PT ;  /* 0x000000d7a6087209 */ /* 0x000fe40007810000 */
[----:B------:R-:W-:Y:S02]  /*b760*/  FSEL R194, R194, -INF , P3 ;  /* 0xff800000c2c27808 */ /* 0x000fe40001800000 */
[----:B------:R-:W-:Y:S01]  /*b770*/  FMNMX.FTZ R215, R167, R8, !PT ;  /* 0x00000008a7d77209 */ /* 0x000fe20007810000 */
[----:B------:R-:W3:Y:S01]  /*b780*/  MUFU.EX2 R153, R153 ;  /* 0x0000009900997308 */ /* 0x000ee20000000800 */
[----:B------:R-:W-:-:S02]  /*b790*/  FSEL R195, R195, -INF , P4 ;  /* 0xff800000c3c37808 */ /* 0x000fc40002000000 */
[----:B------:R-:W-:Y:S02]  /*b7a0*/  FMNMX.FTZ R8, R170, R215, !PT ;  /* 0x000000d7aa087209 */ /* 0x000fe40007810000 */
[----:B------:R-:W-:Y:S02]  /*b7b0*/  FSEL R198, R198, -INF , P5 ;  /* 0xff800000c6c67808 */ /* 0x000fe40002800000 */
[----:B------:R-:W-:Y:S01]  /*b7c0*/  FMNMX.FTZ R215, R171, R8, !PT ;  /* 0x00000008abd77209 */ /* 0x000fe20007810000 */
[----:B------:R-:W-:Y:S01]  /*b7d0*/  MUFU.EX2 R156, R156 ;  /* 0x0000009c009c7308 */ /* 0x000fe20000000800 */
[----:B------:R-:W-:Y:S01]  /*b7e0*/  FSEL R199, R199, -INF , P6 ;  /* 0xff800000c7c77808 */ /* 0x000fe20003000000 */
[----:B--2---:R-:W-:Y:S01]  /*b7f0*/  FFMA.FTZ R3, R189, R3, R152 ;  /* 0x00000003bd037223 */ /* 0x004fe20000010098 */
[----:B------:R-:W-:Y:S01]  /*b800*/  FMNMX.FTZ R8, R174, R215, !PT ;  /* 0x000000d7ae087209 */ /* 0x000fe20007810000 */
[-C--:B------:R-:W-:Y:S01]  /*b810*/  FMUL.FTZ R24, R24, R189.reuse ;  /* 0x000000bd18187220 */ /* 0x080fe20000410000 */
[----:B------:R-:W-:Y:S01]  /*b820*/  LOP3.LUT P1, RZ, R222, 0x100, RZ, 0xc0, !PT ;  /* 0x00000100deff7812 */ /* 0x000fe2000782c0ff */
[-C--:B------:R-:W-:Y:S01]  /*b830*/  FMUL.FTZ R25, R25, R189.reuse ;  /* 0x000000bd19197220 */ /* 0x080fe20000410000 */
[----:B------:R-:W-:Y:S01]  /*b840*/  FMNMX.FTZ R215, R175, R8, !PT ;  /* 0x00000008afd77209 */ /* 0x000fe20007810000 */
[----:B------:R-:W-:Y:S01]  /*b850*/  MUFU.EX2 R157, R157 ;  /* 0x0000009d009d7308 */ /* 0x000fe20000000800 */
[C---:B---3--:R-:W-:Y:S01]  /*b860*/  FADD.FTZ R3, R153.reuse, R3 ;  /* 0x0000000399037221 */ /* 0x048fe20000010000 */
[----:B------:R-:W-:Y:S01]  /*b870*/  F2FP.F16.F32.PACK_AB R152, R153, R152 ;  /* 0x000000989998723e */ /* 0x000fe200000000ff */
[----:B------:R-:W-:Y:S01]  /*b880*/  FMUL.FTZ R28, R28, R189 ;  /* 0x000000bd1c1c7220 */ /* 0x000fe20000410000 */
[----:B------:R-:W-:Y:S01]  /*b890*/  FMNMX.FTZ R8, R178, R215, !PT ;  /* 0x000000d7b2087209 */ /* 0x000fe20007810000 */
[-C--:B------:R-:W-:Y:S01]  /*b8a0*/  FMUL.FTZ R29, R29, R189.reuse ;  /* 0x000000bd1d1d7220 */ /* 0x080fe20000410000 */
[----:B------:R-:W-:Y:S01]  /*b8b0*/  LOP3.LUT P0, RZ, R222, 0x80, RZ, 0xc0, !PT ;  /* 0x00000080deff7812 */ /* 0x000fe2000780c0ff */
[-C--:B------:R-:W-:Y:S01]  /*b8c0*/  FMUL.FTZ R32, R32, R189.reuse ;  /* 0x000000bd20207220 */ /* 0x080fe20000410000 */
[----:B------:R-:W-:Y:S01]  /*b8d0*/  FMNMX.FTZ R215, R179, R8, !PT ;  /* 0x00000008b3d77209 */ /* 0x000fe20007810000 */
[----:B------:R-:W-:Y:S01]  /*b8e0*/  MUFU.EX2 R160, R160 ;  /* 0x000000a000a07308 */ /* 0x000fe20000000800 */
[-C--:B------:R-:W-:Y:S01]  /*b8f0*/  FMUL.FTZ R33, R33, R189.reuse ;  /* 0x000000bd21217220 */ /* 0x080fe20000410000 */
[----:B------:R-:W-:Y:S01]  /*b900*/  FMUL.FTZ R36, R36, R189 ;  /* 0x000000bd24247220 */ /* 0x000fe20000410000 */
[----:B------:R-:W-:Y:S01]  /*b910*/  FMNMX.FTZ R8, R182, R215, !PT ;  /* 0x000000d7b6087209 */ /* 0x000fe20007810000 */
[-C--:B------:R-:W-:Y:S01]  /*b920*/  FMUL.FTZ R37, R37, R189.reuse ;  /* 0x000000bd25257220 */ /* 0x080fe20000410000 */
[-C--:B------:R-:W-:Y:S01]  /*b930*/  FMUL.FTZ R40, R40, R189.reuse ;  /* 0x000000bd28287220 */ /* 0x080fe20000410000 */
        /* <DEDUP_REMOVED lines=66> */
[----:B------:R2:W-:Y:S01]  /*bd60*/  MUFU.EX2 R215, R177 ;  /* 0x000000b100d77308 */ /* 0x0005e20000000800 */
[----:B------:R-:W3:Y:S01]  /*bd70*/  SHFL.BFLY PT, R221, R8, 0x1, 0x1f ;  /* 0x0c201f0008dd7f89 */ /* 0x000ee200000e0000 */
        /* <DEDUP_REMOVED lines=8> */
[----:B------:R-:W-:-:S06]  /*be00*/  FMUL.FTZ R149, R149, R189 ;  /* 0x000000bd95957220 */ /* 0x000fcc0000410000 */
[----:B------:R-:W-:Y:S08]  /*be10*/  MUFU.EX2 R181, R181 ;  /* 0x000000b500b57308 */ /* 0x000ff00000000800 */
[----:B------:R-:W-:Y:S01]  /*be20*/  MUFU.EX2 R184, R184 ;  /* 0x000000b800b87308 */ /* 0x000fe20000000800 */
[----:B---3--:R-:W-:-:S04]  /*be30*/  FMNMX.FTZ R8, R8, R221, !PT ;  /* 0x000000dd08087209 */ /* 0x008fc80007810000 */
[C---:B------:R-:W-:Y:S01]  /*be40*/  FSETP.NEU.FTZ.AND P2, PT, R8.reuse, -INF , PT ;  /* 0xff8000000800780b */ /* 0x040fe20003f5d000 */
[----:B------:R-:W-:Y:S02]  /*be50*/  FMUL.FTZ R221, R8, R6 ;  /* 0x0000000608dd7220 */ /* 0x000fe40000410000 */
[----:B------:R-:W-:Y:S03]  /*be60*/  MUFU.EX2 R185, R185 ;  /* 0x000000b900b97308 */ /* 0x000fe60000000800 */
[----:B--2---:R-:W-:-:S05]  /*be70*/  FSEL R177, R221, RZ, P2 ;  /* 0x000000ffddb17208 */ /* 0x004fca0001000000 */
        /* <DEDUP_REMOVED lines=25> */
[----:B------:R-:W2:Y:S07]  /*c010*/  S2R R177, SR_TID.X ;  /* 0x0000000000b17919 */ /* 0x000eae0000002100 */
[----:B------:R3:W-:Y:S08]  /*c020*/  MUFU.EX2 R197, R154 ;  /* 0x0000009a00c57308 */ /* 0x0007f00000000800 */
[----:B------:R-:W-:Y:S01]  /*c030*/  MUFU.EX2 R221, R158 ;  /* 0x0000009e00dd7308 */ /* 0x000fe20000000800 */
[----:B---3--:R-:W-:-:S05]  /*c040*/  FSEL R154, R8, RZ, P2 ;  /* 0x000000ff089a7208 */ /* 0x008fca0001000000 */
[----:B------:R-:W-:Y:S01]  /*c050*/  FADD.FTZ R153, -R154, R219 ;  /* 0x000000db9a997221 */ /* 0x000fe20000010100 */
[----:B------:R-:W-:Y:S01]  /*c060*/  @!P1 VIADD R154, R21, 0x22840 ;  /* 0x00022840159a9836 */ /* 0x000fe20000000000 */
[----:B------:R-:W-:Y:S02]  /*c070*/  MUFU.EX2 R219, R214 ;  /* 0x000000d600db7308 */ /* 0x000fe40000000800 */
[----:B------:R-:W-:Y:S02]  /*c080*/  FMUL.FTZ R153, R153, R6 ;  /* 0x0000000699997220 */ /* 0x000fe40000410000 */
[----:B------:R-:W-:-:S04]  /*c090*/  @!P1 PRMT R154, RZ, 0x654, R154 ;  /* 0x00000654ff9a9816 */ /* 0x000fc8000000009a */
[----:B------:R-:W3:Y:S01]  /*c0a0*/  MUFU.EX2 R214, R153 ;  /* 0x0000009900d67308 */ /* 0x000ee20000000800 */
[----:B--2---:R-:W-:-:S04]  /*c0b0*/  SHF.R.U32.HI R177, RZ, 0x7, R177 ;  /* 0x00000007ffb17819 */ /* 0x004fc800000116b1 */
[----:B------:R-:W-:-:S03]  /*c0c0*/  IADD3 R177, -R177, 0xb, RZ ;  /* 0x0000000bb1b17810 */ /* 0x000fc60007ffe1ff */
[----:B------:R-:W2:Y:S02]  /*c0d0*/  MUFU.EX2 R155, R155 ;  /* 0x0000009b009b7308 */ /* 0x000ea40000000800 */
[----:B------:R4:W-:Y:S06]  /*c0e0*/  BAR.ARV R177, 0x100 ;  /* 0x000400b10000751d */ /* 0x0009ec0000002000 */
[----:B------:R5:W-:Y:S01]  /*c0f0*/  @!P1 SYNCS.ARRIVE.TRANS64.RED.A1T0 RZ, [R154+URZ], RZ ;  /* 0x000000ff9aff99a7 */ /* 0x000be2000810043f */
[----:B------:R-:W0:Y:S01]  /*c100*/  MUFU.EX2 R159, R159 ;  /* 0x0000009f009f7308 */ /* 0x000e220000000800 */
[----:B---3--:R-:W-:Y:S01]  /*c110*/  FFMA.FTZ R0, R214, R0, R197 ;  /* 0x00000000d6007223 */ /* 0x008fe200000100c5 */
[-C--:B------:R-:W-:Y:S01]  /*c120*/  FMUL.FTZ R26, R26, R214.reuse ;  /* 0x000000d61a1a7220 */ /* 0x080fe20000410000 */
[-C--:B------:R-:W-:Y:S01]  /*c130*/  FMUL.FTZ R27, R27, R214.reuse ;  /* 0x000000d61b1b7220 */ /* 0x080fe20000410000 */
[-C--:B------:R-:W-:Y:S01]  /*c140*/  FMUL.FTZ R30, R30, R214.reuse ;  /* 0x000000d61e1e7220 */ /* 0x080fe20000410000 */
[-C--:B------:R-:W-:Y:S01]  /*c150*/  FMUL.FTZ R31, R31, R214.reuse ;  /* 0x000000d61f1f7220 */ /* 0x080fe20000410000 */
[-C--:B------:R-:W-:Y:S01]  /*c160*/  FMUL.FTZ R34, R34, R214.reuse ;  /* 0x000000d622227220 */ /* 0x080fe20000410000 */
[----:B-----5:R-:W-:Y:S01]  /*c170*/  FADD.FTZ R154, R156, R3 ;  /* 0x000000039c9a7221 */ /* 0x020fe20000010000 */
[----:B------:R3:W5:Y:S01]  /*c180*/  MUFU.EX2 R222, R162 ;  /* 0x000000a200de7308 */ /* 0x0007620000000800 */
[----:B--2---:R-:W-:Y:S01]  /*c190*/  FADD.FTZ R0, R155, R0 ;  /* 0x000000009b007221 */ /* 0x004fe20000010000 */
[----:B------:R-:W-:Y:S01]  /*c1a0*/  FMUL.FTZ R35, R35, R214 ;  /* 0x000000d623237220 */ /* 0x000fe20000410000 */
[C---:B------:R-:W-:Y:S01]  /*c1b0*/  FADD.FTZ R3, R157.reuse, R154 ;  /* 0x0000009a9d037221 */ /* 0x040fe20000010000 */
[----:B------:R-:W-:Y:S01]  /*c1c0*/  F2FP.F16.F32.PACK_AB R154, R157, R156 ;  /* 0x0000009c9d9a723e */ /* 0x000fe200000000ff */
[----:B------:R-:W-:Y:S01]  /*c1d0*/  FADD.FTZ R0, R221, R0 ;  /* 0x00000000dd007221 */ /* 0x000fe20000010000 */
[-C--:B------:R-:W-:Y:S01]  /*c1e0*/  FMUL.FTZ R38, R38, R214.reuse ;  /* 0x000000d626267220 */ /* 0x080fe20000410000 */
[----:B------:R-:W-:Y:S01]  /*c1f0*/  FADD.FTZ R156, R160, R3 ;  /* 0x00000003a09c7221 */ /* 0x000fe20000010000 */
[----:B------:R-:W2:Y:S01]  /*c200*/  MUFU.EX2 R163, R163 ;  /* 0x000000a300a37308 */ /* 0x000ea20000000800 */
[-C--:B------:R-:W-:Y:S01]  /*c210*/  FMUL.FTZ R39, R39, R214.reuse ;  /* 0x000000d627277220 */ /* 0x080fe20000410000 */
[----:B------:R-:W-:Y:S01]  /*c220*/  FMUL.FTZ R42, R42, R214 ;  /* 0x000000d62a2a7220 */ /* 0x000fe20000410000 */
[C---:B------:R-:W-:Y:S01]  /*c230*/  FADD.FTZ R3, R161.reuse, R156 ;  /* 0x0000009ca1037221 */ /* 0x040fe20000010000 */
[----:B------:R-:W-:Y:S01]  /*c240*/  F2FP.F16.F32.PACK_AB R156, R161, R160 ;  /* 0x000000a0a19c723e */ /* 0x000fe200000000ff */
[-C--:B------:R-:W-:Y:S01]  /*c250*/  FMUL.FTZ R43, R43, R214.reuse ;  /* 0x000000d62b2b7220 */ /* 0x080fe20000410000 */
[-C--:B------:R-:W-:Y:S01]  /*c260*/  FMUL.FTZ R46, R46, R214.reuse ;  /* 0x000000d62e2e7220 */ /* 0x080fe20000410000 */
[----:B------:R-:W-:Y:S01]  /*c270*/  FADD.FTZ R158, R164, R3 ;  /* 0x00000003a49e7221 */ /* 0x000fe20000010000 */
[----:B------:R1:W4:Y:S01]  /*c280*/  MUFU.EX2 R223, R166 ;  /* 0x000000a600df7308 */ /* 0x0003220000000800 */
[-C--:B------:R-:W-:Y:S01]  /*c290*/  FMUL.FTZ R47, R47, R214.reuse ;  /* 0x000000d62f2f7220 */ /* 0x080fe20000410000 */
[----:B------:R-:W-:Y:S01]  /*c2a0*/  FMUL.FTZ R50, R50, R214 ;  /* 0x000000d632327220 */ /* 0x000fe20000410000 */
[C---:B------:R-:W-:Y:S01]  /*c2b0*/  FADD.FTZ R3, R165.reuse, R158 ;  /* 0x0000009ea5037221 */ /* 0x040fe20000010000 */
[----:B------:R-:W-:Y:S01]  /*c2c0*/  F2FP.F16.F32.PACK_AB R158, R165, R164 ;  /* 0x000000a4a59e723e */ /* 0x000fe200000000ff */
[-C--:B------:R-:W-:Y:S01]  /*c2d0*/  FMUL.FTZ R51, R51, R214.reuse ;  /* 0x000000d633337220 */ /* 0x080fe20000410000 */
[-C--:B------:R-:W-:Y:S01]  /*c2e0*/  FMUL.FTZ R54, R54, R214.reuse ;  /* 0x000000d636367220 */ /* 0x080fe20000410000 */
[----:B------:R-:W-:Y:S01]  /*c2f0*/  FADD.FTZ R160, R168, R3 ;  /* 0x00000003a8a07221 */ /* 0x000fe20000010000 */
[----:B------:R-:W4:Y:S01]  /*c300*/  MUFU.EX2 R167, R167 ;  /* 0x000000a700a77308 */ /* 0x000f220000000800 */
[-C--:B------:R-:W-:Y:S01]  /*c310*/  FMUL.FTZ R55, R55, R214.reuse ;  /* 0x000000d637377220 */ /* 0x080fe20000410000 */
[----:B------:R-:W-:Y:S01]  /*c320*/  FMUL.FTZ R58, R58, R214 ;  /* 0x000000d63a3a7220 */ /* 0x000fe20000410000 */
[C---:B------:R-:W-:Y:S01]  /*c330*/  FADD.FTZ R3, R169.reuse, R160 ;  /* 0x000000a0a9037221 */ /* 0x040fe20000010000 */
[----:B------:R-:W-:Y:S01]  /*c340*/  F2FP.F16.F32.PACK_AB R160, R169, R168 ;  /* 0x000000a8a9a0723e */ /* 0x000fe200000000ff */
[-C--:B------:R-:W-:Y:S01]  /*c350*/  FMUL.FTZ R59, R59, R214.reuse ;  /* 0x000000d63b3b7220 */ /* 0x080fe20000410000 */
[-C--:B------:R-:W-:Y:S01]  /*c360*/  FMUL.FTZ R62, R62, R214.reuse ;  /* 0x000000d63e3e7220 */ /* 0x080fe20000410000 */
[----:B---3--:R-:W-:Y:S01]  /*c370*/  FADD.FTZ R162, R172, R3 ;  /* 0x00000003aca27221 */ /* 0x008fe20000010000 */
[----:B------:R-:W-:Y:S01]  /*c380*/  MUFU.EX2 R224, R170 ;  /* 0x000000aa00e07308 */ /* 0x000fe20000000800 */
[-C--:B------:R-:W-:Y:S01]  /*c390*/  FMUL.FTZ R63, R63, R214.reuse ;  /* 0x000000d63f3f7220 */ /* 0x080fe20000410000 */
[----:B------:R-:W-:Y:S01]  /*c3a0*/  FMUL.FTZ R66, R66, R214 ;  /* 0x000000d642427220 */ /* 0x000fe20000410000 */
[C---:B------:R-:W-:Y:S01]  /*c3b0*/  FADD.FTZ R3, R173.reuse, R162 ;  /* 0x000000a2ad037221 */ /* 0x040fe20000010000 */
[----:B------:R-:W-:Y:S01]  /*c3c0*/  F2FP.F16.F32.PACK_AB R162, R173, R172 ;  /* 0x000000acada2723e */ /* 0x000fe200000000ff */
[-C--:B------:R-:W-:Y:S01]  /*c3d0*/  FMUL.FTZ R67, R67, R214.reuse ;  /* 0x000000d643437220 */ /* 0x080fe20000410000 */
[-C--:B------:R-:W-:Y:S01]  /*c3e0*/  FMUL.FTZ R70, R70, R214.reuse ;  /* 0x000000d646467220 */ /* 0x080fe20000410000 */
[----:B------:R-:W-:Y:S01]  /*c3f0*/  FADD.FTZ R164, R176, R3 ;  /* 0x00000003b0a47221 */ /* 0x000fe20000010000 */
[----:B0-----:R-:W-:Y:S01]  /*c400*/  FADD.FTZ R3, R159, R0 ;  /* 0x000000009f037221 */ /* 0x001fe20000010000 */
[----:B------:R-:W0:Y:S01]  /*c410*/  MUFU.EX2 R188, R188 ;  /* 0x000000bc00bc7308 */ /* 0x000e220000000800 */
[----:B------:R-:W-:Y:S01]  /*c420*/  FMUL.FTZ R71, R71, R214 ;  /* 0x000000d647477220 */ /* 0x000fe20000410000 */
[C---:B------:R-:W-:Y:S01]  /*c430*/  FADD.FTZ R153, R215.reuse, R164 ;  /* 0x000000a4d7997221 */ /* 0x040fe20000010000 */
[----:B-----5:R-:W-:Y:S01]  /*c440*/  FADD.FTZ R0, R222, R3 ;  /* 0x00000003de007221 */ /* 0x020fe20000010000 */
[----:B------:R-:W-:Y:S01]  /*c450*/  F2FP.F16.F32.PACK_AB R164, R215, R176 ;  /* 0x000000b0d7a4723e */ /* 0x000fe200000000ff */
[-C--:B------:R-:W-:Y:S01]  /*c460*/  FMUL.FTZ R74, R74, R214.reuse ;  /* 0x000000d64a4a7220 */ /* 0x080fe20000410000 */
[----:B-1----:R-:W-:Y:S01]  /*c470*/  FADD.FTZ R166, R180, R153 ;  /* 0x00000099b4a67221 */ /* 0x002fe20000010000 */
[----:B--2---:R-:W-:Y:S01]  /*c480*/  FADD.FTZ R0, R163, R0 ;  /* 0x00000000a3007221 */ /* 0x004fe20000010000 */
[----:B------:R-:W1:Y:S01]  /*c490*/  MUFU.EX2 R171, R171 ;  /* 0x000000ab00ab7308 */ /* 0x000e620000000800 */
[----:B------:R-:W-:Y:S01]  /*c4a0*/  FMUL.FTZ R75, R75, R214 ;  /* 0x000000d64b4b7220 */ /* 0x000fe20000410000 */
[----:B------:R-:W-:Y:S01]  /*c4b0*/  FADD.FTZ R3, R181, R166 ;  /* 0x000000a6b5037221 */ /* 0x000fe20000010000 */
[----:B----4-:R-:W-:Y:S01]  /*c4c0*/  FADD.FTZ R0, R223, R0 ;  /* 0x00000000df007221 */ /* 0x010fe20000010000 */
[----:B------:R-:W-:Y:S01]  /*c4d0*/  F2FP.F16.F32.PACK_AB R166, R181, R180 ;  /* 0x000000b4b5a6723e */ /* 0x000fe200000000ff */
[----:B------:R-:W-:Y:S01]  /*c4e0*/  FMUL.FTZ R78, R78, R214 ;  /* 0x000000d64e4e7220 */ /* 0x000fe20000410000 */
[----:B------:R-:W-:Y:S01]  /*c4f0*/  FADD.FTZ R168, R184, R3 ;  /* 0x00000003b8a87221 */ /* 0x000fe20000010000 */
[----:B------:R-:W-:Y:S01]  /*c500*/  FADD.FTZ R3, R167, R0 ;  /* 0x00000000a7037221 */ /* 0x000fe20000010000 */
[----:B------:R-:W2:Y:S01]  /*c510*/  MUFU.EX2 R192, R192 ;  /* 0x000000c000c07308 */ /* 0x000ea20000000800 */
[----:B0-----:R-:W-:Y:S01]  /*c520*/  F2FP.F16.F32.PACK_AB R170, R220, R188 ;  /* 0x000000bcdcaa723e */ /* 0x001fe200000000ff */
[C---:B------:R-:W-:Y:S01]  /*c530*/  FADD.FTZ R153, R185.reuse, R168 ;  /* 0x000000a8b9997221 */ /* 0x040fe20000010000 */
[----:B------:R-:W-:Y:S01]  /*c540*/  FADD.FTZ R0, R224, R3 ;  /* 0x00000003e0007221 */ /* 0x000fe20000010000 */
[----:B------:R-:W-:Y:S01]  /*c550*/  F2FP.F16.F32.PACK_AB R168, R185, R184 ;  /* 0x000000b8b9a8723e */ /* 0x000fe200000000ff */
[-C--:B------:R-:W-:Y:S01]  /*c560*/  FMUL.FTZ R79, R79, R214.reuse ;  /* 0x000000d64f4f7220 */ /* 0x080fe20000410000 */
[----:B------:R-:W-:Y:S01]  /*c570*/  FADD.FTZ R153, R188, R153 ;  /* 0x00000099bc997221 */ /* 0x000fe20000010000 */
[----:B------:R-:W-:Y:S01]  /*c580*/  FMUL.FTZ R82, R82, R214 ;  /* 0x000000d652527220 */ /* 0x000fe20000410000 */
[----:B------:R-:W0:Y:S01]  /*c590*/  MUFU.EX2 R175, R175 ;  /* 0x000000af00af7308 */ /* 0x000e220000000800 */
[C---:B-1----:R-:W-:Y:S01]  /*c5a0*/  FADD.FTZ R0, R171.reuse, R0 ;  /* 0x00000000ab007221 */ /* 0x042fe20000010000 */
[----:B------:R-:W-:Y:S01]  /*c5b0*/  FADD.FTZ R153, R220, R153 ;  /* 0x00000099dc997221 */ /* 0x000fe20000010000 */
[----:B------:R-:W-:Y:S01]  /*c5c0*/  F2FP.F16.F32.PACK_AB R161, R171, R224 ;  /* 0x000000e0aba1723e */ /* 0x000fe200000000ff */
        /* <DEDUP_REMOVED lines=40> */
[----:B------:R-:W-:Y:S01]  /*c850*/  FMUL.FTZ R139, R139, R214 ;  /* 0x000000d68b8b7220 */ /* 0x000fe20000410000 */
[C---:B------:R-:W-:Y:S01]  /*c860*/  FADD.FTZ R3, R174.reuse, R3 ;  /* 0x00000003ae037221 */ /* 0x040fe20000010000 */
[----:B------:R-:W-:Y:S01]  /*c870*/  F2FP.F16.F32.PACK_AB R174, R174, R196 ;  /* 0x000000c4aeae723e */ /* 0x000fe200000000ff */
        /* <DEDUP_REMOVED lines=10> */
[----:B--2---:R-:W-:Y:S01]  /*c920*/  FADD.FTZ R176, R182, R153 ;  /* 0x00000099b6b07221 */ /* 0x004fe20000010000 */
[----:B------:R-:W-:-:S02]  /*c930*/  F2FP.F16.F32.PACK_AB R153, R155, R197 ;  /* 0x000000c59b99723e */ /* 0x000fc400000000ff */
[----:B------:R-:W-:Y:S02]  /*c940*/  F2FP.F16.F32.PACK_AB R155, R159, R221 ;  /* 0x000000dd9f9b723e */ /* 0x000fe400000000ff */
[----:B------:R-:W-:Y:S02]  /*c950*/  F2FP.F16.F32.PACK_AB R159, R167, R223 ;  /* 0x000000dfa79f723e */ /* 0x000fe400000000ff */
        /* <DEDUP_REMOVED lines=9> */
[----:B0-----:R-:W-:Y:S01]  /*c9f0*/  FADD.FTZ R176, R190, R157 ;  /* 0x0000009dbeb07221 */ /* 0x001fe20000010000 */
[----:B------:R-:W-:-:S06]  /*ca00*/  F2FP.F16.F32.PACK_AB R157, R163, R222 ;  /* 0x000000dea39d723e */ /* 0x000fcc00000000ff */
[----:B------:R-:W0:Y:S01]  /*ca10*/  MUFU.EX2 R0, R195 ;  /* 0x000000c300007308 */ /* 0x000e220000000800 */
[----:B-1----:R-:W-:-:S07]  /*ca20*/  FADD.FTZ R176, R191, R176 ;  /* 0x000000b0bfb07221 */ /* 0x002fce0000010000 */
[----:B------:R-:W1:Y:S01]  /*ca30*/  MUFU.EX2 R198, R198 ;  /* 0x000000c600c67308 */ /* 0x000e620000000800 */
[----:B--2---:R-:W-:-:S07]  /*ca40*/  FADD.FTZ R163, R173, R176 ;  /* 0x000000b0ada37221 */ /* 0x004fce0000010000 */
[----:B------:R-:W2:Y:S01]  /*ca50*/  MUFU.EX2 R199, R199 ;  /* 0x000000c700c77308 */ /* 0x000ea20000000800 */
[C---:B0-----:R-:W-:Y:S01]  /*ca60*/  FADD.FTZ R171, R0.reuse, R163 ;  /* 0x000000a300ab7221 */ /* 0x041fe20000010000 */
[----:B------:R-:W-:Y:S02]  /*ca70*/  F2FP.F16.F32.PACK_AB R163, R175, R219 ;  /* 0x000000dbafa3723e */ /* 0x000fe400000000ff */
[----:B------:R-:W-:Y:S01]  /*ca80*/  F2FP.F16.F32.PACK_AB R173, R0, R173 ;  /* 0x000000ad00ad723e */ /* 0x000fe200000000ff */
[----:B-1----:R-:W-:Y:S01]  /*ca90*/  FADD.FTZ R176, R198, R171 ;  /* 0x000000abc6b07221 */ /* 0x002fe20000010000 */
[----:B------:R-:W-:-:S03]  /*caa0*/  F2FP.F16.F32.PACK_AB R171, R191, R190 ;  /* 0x000000bebfab723e */ /* 0x000fc600000000ff */
[C---:B--2---:R-:W-:Y:S01]  /*cab0*/  FADD.FTZ R0, R199.reuse, R176 ;  /* 0x000000b0c7007221 */ /* 0x044fe20000010000 */
[----:B------:R-:W-:Y:S01]  /*cac0*/  F2FP.F16.F32.PACK_AB R175, R199, R198 ;  /* 0x000000c6c7af723e */ /* 0x000fe200000000ff */
[----:B------:R-:W-:Y:S06]  /*cad0*/  @!P0 BRA `(.L_x_11079) ;  /* 0x0000000000048947 */ /* 0x000fec0003800000 */
[----:B------:R-:W-:Y:S01]  /*cae0*/  BPT.TRAP 0x1 ;  /* 0x000000040000795c */ /* 0x000fe20000300000 */
.L_x_11079:
[----:B------:R0:W1:Y:S01]  /*caf0*/  SYNCS.PHASECHK.TRANS64.TRYWAIT P2, [R21+URZ+0x22850], R20 ;  /* 0x02285014150075a7 */ /* 0x000062000804017f */
[----:B------:R-:W-:Y:S05]  /*cb00*/  @!P0 BRA `(.L_x_11080) ;  /* 0x0000000000048947 */ /* 0x000fea0003800000 */
[----:B------:R-:W-:Y:S01]  /*cb10*/  BPT.TRAP 0x1 ;  /* 0x000000040000795c */ /* 0x000fe20000300000 */
.L_x_11080:
[----:B------:R-:W-:Y:S04]  /*cb20*/  BSSY B0, `(.L_x_11081) ;  /* 0x0000004000007945 */ /* 0x000fe80003800000 */
[----:B-1----:R-:W-:Y:S05]  /*cb30*/  @P2 BRA `(.L_x_11082) ;  /* 0x0000000000082947 */ /* 0x002fea0003800000 */
[----:B------:R-:W1:Y:S02]  /*cb40*/  SYNCS.PHASECHK.TRANS64.TRYWAIT P2, [R21+URZ+0x22850], R20 ;  /* 0x02285014150075a7 */ /* 0x000e64000804017f */
[----:B-1----:R-:W-:Y:S05]  /*cb50*/  @!P2 BRA `(.L_x_11083) ;  /* 0x000000bc00c4a947 */ /* 0x002fea0003800000 */
.L_x_11082:
[----:B------:R-:W-:Y:S05]  /*cb60*/  BSYNC B0 ;  /* 0x0000000000007941 */ /* 0x000fea0003800000 */
.L_x_11081:
[----:B------:R-:W2:Y:S01]  /*cb70*/  S2R R176, SR_TID.X ;  /* 0x0000000000b07919 */ /* 0x000ea20000002100 */
[----:B------:R-:W-:Y:S05]  /*cb80*/  WARPSYNC.ALL ;  /* 0x0000000000007948 */ /* 0x000fea0003800000 */
[----:B------:R-:W-:Y:S01]  /*cb90*/  MOV R179, 0xc00 ;  /* 0x00000c0000b37802 */ /* 0x000fe20000000f00 */
[----:B01----:R-:W-:Y:S01]  /*cba0*/  @!P1 VIADD R21, R21, 0x22860 ;  /* 0x0002286015159836 */ /* 0x003fe20000000000 */
[C---:B------:R-:W-:Y:S01]  /*cbb0*/  ISETP.GT.AND P2, PT, R206.reuse, R207, PT ;  /* 0x000000cfce00720c */ /* 0x040fe20003f44270 */
[----:B------:R-:W-:Y:S02]  /*cbc0*/  VIADD R206, R206, 0xffffffff ;  /* 0xffffffffcece7836 */ /* 0x000fe40000000000 */
[----:B------:R-:W-:Y:S01]  /*cbd0*/  IMAD R178, R22, R179, UR37 ;  /* 0x0000002516b27e24 */ /* 0x000fe2000f8e02b3 */
[----:B------:R-:W-:Y:S01]  /*cbe0*/  @!P1 PRMT R21, RZ, 0x654, R21 ;  /* 0x00000654ff159816 */ /* 0x000fe20000000015 */
[----:B------:R-:W-:-:S02]  /*cbf0*/  IMAD.MOV.U32 R179, RZ, RZ, 0x40000040 ;  /* 0x40000040ffb37424 */ /* 0x000fc400078e00ff */
[----:B------:R-:W-:Y:S01]  /*cc00*/  IMAD.MOV.U32 R219, RZ, RZ, R8 ;  /* 0x000000ffffdb7224 */ /* 0x000fe200078e0008 */
[----:B------:R-:W-:Y:S01]  /*cc10*/  R2UR UR6, R178 ;  /* 0x00000000b20672ca */ /* 0x000fe200000e0000 */
[----:B------:R-:W-:Y:S01]  /*cc20*/  IMAD.MOV.U32 R220, RZ, RZ, R7 ;  /* 0x000000ffffdc7224 */ /* 0x000fe200078e0007 */
[----:B------:R-:W-:Y:S02]  /*cc30*/  R2UR UR7, R179 ;  /* 0x00000000b30772ca */ /* 0x000fe400000e0000 */
[----:B------:R-:W-:Y:S02]  /*cc40*/  MOV R179, 0x40000040 ;  /* 0x4000004000b37802 */ /* 0x000fe40000000f00 */
[----:B--2---:R-:W-:-:S05]  /*cc50*/  SHF.R.U32.HI R176, RZ, 0x7, R176 ;  /* 0x00000007ffb07819 */ /* 0x004fca00000116b0 */
        /* <DEDUP_REMOVED lines=45> */
.L_x_11074:
[----:B------:R-:W-:-:S13]  /*cf30*/  ISETP.GE.AND P2, PT, R206, RZ, PT ;  /* 0x000000ffce00720c */ /* 0x000fda0003f46270 */
[----:B------:R-:W-:Y:S05]  /*cf40*/  @!P2 BRA `(.L_x_11085) ;  /* 0x0000001c00b4a947 */ /* 0x000fea0003800000 */
[----:B------:R-:W-:Y:S01]  /*cf50*/  IMAD.MOV.U32 R202, RZ, RZ, R8 ;  /* 0x000000ffffca7224 */ /* 0x000fe200078e0008 */
[----:B------:R-:W-:-:S07]  /*cf60*/  MOV R207, R7 ;  /* 0x0000000700cf7202 */ /* 0x000fce0000000f00 */
.L_x_11095:
[----:B------:R-:W-:Y:S01]  /*cf70*/  VIADD R22, R22, 0x1 ;  /* 0x0000000116167836 */ /* 0x000fe20000000000 */
[----:B------:R-:W-:Y:S05]  /*cf80*/  YIELD ;  /* 0x0000000000007946 */ /* 0x000fea0003800000 */
[----:B------:R-:W-:-:S04]  /*cf90*/  ISETP.NE.AND P2, PT, R22, 0x2, PT ;  /* 0x000000021600780c */ /* 0x000fc80003f45270 */
[----:B------:R-:W-:Y:S02]  /*cfa0*/  SEL R6, RZ, 0x1, P2 ;  /* 0x00000001ff067807 */ /* 0x000fe40001000000 */
[----:B------:R-:W-:Y:S02]  /*cfb0*/  SEL R22, R22, RZ, P2 ;  /* 0x000000ff16167207 */ /* 0x000fe40001000000 */
[----:B------:R-:W-:Y:S01]  /*cfc0*/  LOP3.LUT R23, R23, R6, RZ, 0x3c, !PT ;  /* 0x0000000617177212 */ /* 0x000fe200078e3cff */
[----:B--2---:R-:W-:Y:S06]  /*cfd0*/  @!P0 BRA `(.L_x_11086) ;  /* 0x0000000000048947 */ /* 0x004fec0003800000 */
[----:B------:R-:W-:Y:S01]  /*cfe0*/  BPT.TRAP 0x1 ;  /* 0x000000040000795c */ /* 0x000fe20000300000 */
.L_x_11086:
[----:B01----:R-:W-:Y:S01]  /*cff0*/  IMAD R20, R22, 0x8, R18 ;  /* 0x0000000816147824 */ /* 0x003fe200078e0212 */
[----:B------:R-:W-:-:S04]  /*d000*/  SHF.L.U32 R21, R23, 0x1f, RZ ;  /* 0x0000001f17157819 */ /* 0x000fc800000006ff */
[----:B------:R0:W1:Y:S01]  /*d010*/  SYNCS.PHASECHK.TRANS64.TRYWAIT P2, [R20+URZ+0x22830], R21 ;  /* 0x02283015140075a7 */ /* 0x000062000804017f */
[----:B------:R-:W-:Y:S05]  /*d020*/  @!P0 BRA `(.L_x_11087) ;  /* 0x0000000000048947 */ /* 0x000fea0003800000 */
[----:B------:R-:W-:Y:S01]  /*d030*/  BPT.TRAP 0x1 ;  /* 0x000000040000795c */ /* 0x000fe20000300000 */
.L_x_11087:
[----:B------:R-:W-:Y:S02]  /*d040*/  IMAD R6, R22, 0x300, R9 ;  /* 0x0000030016067824 */ /* 0x000fe400078e0209 */
[----:B------:R-:W-:Y:S01]  /*d050*/  IMAD.MOV.U32 R7, RZ, RZ, 0x40000040 ;  /* 0x40000040ff077424 */ /* 0x000fe200078e00ff */
[----:B-1----:R-:W-:Y:S06]  /*d060*/  @P2 BRA `(.L_x_11088) ;  /* 0x0000000000082947 */ /* 0x002fec0003800000 */
[----:B------:R-:W1:Y:S02]  /*d070*/  SYNCS.PHASECHK.TRANS64.TRYWAIT P2, [R20+URZ+0x22830], R21 ;  /* 0x02283015140075a7 */ /* 0x000e64000804017f */
[----:B-1----:R-:W-:Y:S05]  /*d080*/  @!P2 BRA `(.L_x_11089) ;  /* 0x000000b8008ca947 */ /* 0x002fea0003800000 */
.L_x_11088:
        /* <DEDUP_REMOVED lines=11> */
[----:B------:R-:W-:-:S02]  /*d140*/  R2UR UR6, R204 ;  /* 0x00000000cc0672ca */ /* 0x000fc400000e0000 */
[----:B------:R-:W-:Y:S01]  /*d150*/  R2UR UR7, R205 ;  /* 0x00000000cd0772ca */ /* 0x000fe200000e0000 */
[----:B------:R-:W-:Y:S01]  /*d160*/  IMAD.MOV.U32 R205, RZ, RZ, 0x40000040 ;  /* 0x40000040ffcd7424 */ /* 0x000fe200078e00ff */
[----:B------:R-:W-:Y:S02]  /*d170*/  R2UR UR4, R14 ;  /* 0x000000000e0472ca */ /* 0x000fe400000e0000 */
[----:B------:R-:W-:Y:S02]  /*d180*/  R2UR UR5, R15 ;  /* 0x000000000f0572ca */ /* 0x000fe400000e0000 */
[C---:B------:R-:W-:Y:S01]  /*d190*/  IADD3 R204, R6.reuse, 0x4, RZ ;  /* 0x0000000406cc7810 */ /* 0x040fe20007ffe0ff */
[----:B------:R-:W-:Y:S01]  /*d1a0*/  VIADD R6, R6, 0x6 ;  /* 0x0000000606067836 */ /* 0x000fe20000000000 */
[----:B--2---:R-:W-:Y:S01]  /*d1b0*/  SHF.R.U32.HI R223, RZ, 0x7, R220 ;  /* 0x00000007ffdf7819 */ /* 0x004fe200000116dc */
        /* <DEDUP_REMOVED lines=47> */
[----:B------:R-:W-:-:S04]  /*d4b0*/  IMAD.U32 R6, RZ, RZ, UR46 ;  /* 0x0000002eff067e24 */ /* 0x000fc8000f8e00ff */
        /* <DEDUP_REMOVED lines=36> */
[----:B------:R-:W2:Y:S01]  /*d700*/  MUFU.EX2 R204, R204 ;  /* 0x000000cc00cc7308 */ /* 0x000ea20000000800 */
[----:B------:R-:W-:-:S04]  /*d710*/  FMNMX.FTZ R207, R175, R8, !PT ;  /* 0x00000008afcf7209 */ /* 0x000fc80007810000 */
[----:B------:R-:W-:-:S03]  /*d720*/  FMNMX.FTZ R8, R178, R207, !PT ;  /* 0x000000cfb2087209 */ /* 0x000fc60007810000 */
[----:B------:R-:W-:Y:S01]  /*d730*/  MUFU.EX2 R152, R152 ;  /* 0x0000009800987308 */ /* 0x000fe20000000800 */
[----:B------:R-:W-:-:S04]  /*d740*/  FMNMX.FTZ R207, R179, R8, !PT ;  /* 0x00000008b3cf7209 */ /* 0x000fc80007810000 */
[----:B------:R-:W-:-:S03]  /*d750*/  FMNMX.FTZ R8, R182, R207, !PT ;  /* 0x000000cfb6087209 */ /* 0x000fc60007810000 */
[----:B------:R-:W-:Y:S01]  /*d760*/  MUFU.EX2 R153, R153 ;  /* 0x0000009900997308 */ /* 0x000fe20000000800 */
[----:B------:R-:W-:Y:S01]  /*d770*/  FMNMX.FTZ R207, R183, R8, !PT ;  /* 0x00000008b7cf7209 */ /* 0x000fe20007810000 */
[-C--:B--2---:R-:W-:Y:S01]  /*d780*/  FMUL.FTZ R24, R24, R204.reuse ;  /* 0x000000cc18187220 */ /* 0x084fe20000410000 */
[-C--:B------:R-:W-:Y:S01]  /*d790*/  FMUL.FTZ R25, R25, R204.reuse ;  /* 0x000000cc19197220 */ /* 0x080fe20000410000 */
[-C--:B------:R-:W-:Y:S01]  /*d7a0*/  FMUL.FTZ R28, R28, R204.reuse ;  /* 0x000000cc1c1c7220 */ /* 0x080fe20000410000 */
[----:B------:R-:W-:Y:S01]  /*d7b0*/  FMNMX.FTZ R8, R186, R207, !PT ;  /* 0x000000cfba087209 */ /* 0x000fe20007810000 */
[-C--:B------:R-:W-:Y:S01]  /*d7c0*/  FMUL.FTZ R29, R29, R204.reuse ;  /* 0x000000cc1d1d7220 */ /* 0x080fe20000410000 */
[----:B------:R-:W-:Y:S01]  /*d7d0*/  FMUL.FTZ R32, R32, R204 ;  /* 0x000000cc20207220 */ /* 0x000fe20000410000 */
        /* <DEDUP_REMOVED lines=20> */
[----:B------:R-:W-:Y:S01]  /*d920*/  FMUL.FTZ R57, R57, R204 ;  /* 0x000000cc39397220 */ /* 0x000fe20000410000 */
[----:B------:R-:W-:Y:S01]  /*d930*/  FMNMX.FTZ R8, R198, R207, !PT ;  /* 0x000000cfc6087209 */ /* 0x000fe20007810000 */
[----:B------:R-:W-:Y:S01]  /*d940*/  FFMA.FTZ R207, R177, R6, -R205 ;  /* 0x00000006b1cf7223 */ /* 0x000fe200000108cd */
[----:B------:R-:W-:Y:S01]  /*d950*/  FMUL.FTZ R60, R60, R204 ;  /* 0x000000cc3c3c7220 */ /* 0x000fe20000410000 */
[----:B------:R-:W-:Y:S01]  /*d960*/  MUFU.EX2 R161, R161 ;  /* 0x000000a100a17308 */ /* 0x000fe20000000800 */
[----:B------:R-:W-:Y:S01]  /*d970*/  FMNMX.FTZ R8, R199, R8, !PT ;  /* 0x00000008c7087209 */ /* 0x000fe20007810000 */
[-C--:B------:R-:W-:Y:S01]  /*d980*/  FMUL.FTZ R61, R61, R204.reuse ;  /* 0x000000cc3d3d7220 */ /* 0x080fe20000410000 */
[-C--:B------:R-:W-:Y:S01]  /*d990*/  FMUL.FTZ R64, R64, R204.reuse ;  /* 0x000000cc40407220 */ /* 0x080fe20000410000 */
[-C--:B------:R-:W-:Y:S01]  /*d9a0*/  FMUL.FTZ R65, R65, R204.reuse ;  /* 0x000000cc41417220 */ /* 0x080fe20000410000 */
[-C--:B------:R-:W-:Y:S01]  /*d9b0*/  FMUL.FTZ R68, R68, R204.reuse ;  /* 0x000000cc44447220 */ /* 0x080fe20000410000 */
[----:B------:R-:W2:Y:S01]  /*d9c0*/  SHFL.BFLY PT, R214, R8, 0x2, 0x1f ;  /* 0x0c401f0008d67f89 */ /* 0x000ea200000e0000 */
        /* <DEDUP_REMOVED lines=23> */
[----:B--2---:R-:W-:Y:S01]  /*db40*/  FMNMX.FTZ R8, R8, R214, !PT ;  /* 0x000000d608087209 */ /* 0x004fe20007810000 */
[-C--:B------:R-:W-:Y:S01]  /*db50*/  FMUL.FTZ R109, R109, R204.reuse ;  /* 0x000000cc6d6d7220 */ /* 0x080fe20000410000 */
        /* <DEDUP_REMOVED lines=25> */
[----:B--2---:R-:W-:-:S05]  /*dcf0*/  FMNMX.FTZ R8, R8, R177, !PT ;  /* 0x000000b108087209 */ /* 0x004fca0007810000 */
[CC--:B------:R-:W-:Y:S01]  /*dd00*/  FMUL.FTZ R221, R8.reuse, R6.reuse ;  /* 0x0000000608dd7220 */ /* 0x0c0fe20000410000 */
[----:B------:R-:W-:Y:S01]  /*dd10*/  FADD.FTZ R177, -R8, R202 ;  /* 0x000000ca08b17221 */ /* 0x000fe20000010100 */
[----:B------:R-:W-:Y:S02]  /*dd20*/  MUFU.EX2 R207, R207 ;  /* 0x000000cf00cf7308 */ /* 0x000fe40000000800 */
[-CC-:B------:R-:W-:Y:S01]  /*dd30*/  FFMA.FTZ R205, R154, R6.reuse, -R221.reuse ;  /* 0x000000069acd7223 */ /* 0x180fe200000108dd */
[-C--:B------:R-:W-:Y:S01]  /*dd40*/  FMUL.FTZ R177, R177, R6.reuse ;  /* 0x00000006b1b17220 */ /* 0x080fe20000410000 */
        /* <DEDUP_REMOVED lines=11> */
[----:B------:R-:W-:Y:S01]  /*de00*/  @!P1 VIADD R154, R20, 0x22840 ;  /* 0x00022840149a9836 */ /* 0x000fe20000000000 */
[----:B------:R-:W3:Y:S01]  /*de10*/  MUFU.EX2 R205, R205 ;  /* 0x000000cd00cd7308 */ /* 0x000ee20000000800 */
[----:B--2---:R-:W-:Y:S01]  /*de20*/  IADD3 R177, -R223, 0xb, RZ ;  /* 0x0000000bdfb17810 */ /* 0x004fe20007ffe1ff */
[-CC-:B------:R-:W-:Y:S01]  /*de30*/  FFMA.FTZ R174, R174, R6.reuse, -R221.reuse ;  /* 0x00000006aeae7223 */ /* 0x180fe200000108dd */
[-CC-:B------:R-:W-:Y:S01]  /*de40*/  FFMA.FTZ R158, R183, R6.reuse, -R221.reuse ;  /* 0x00000006b79e7223 */ /* 0x180fe200000108dd */
[----:B------:R-:W-:Y:S01]  /*de50*/  @!P1 PRMT R154, RZ, 0x654, R154 ;  /* 0x00000654ff9a9816 */ /* 0x000fe2000000009a */
[-CC-:B------:R-:W-:Y:S01]  /*de60*/  FFMA.FTZ R186, R186, R6.reuse, -R221.reuse ;  /* 0x00000006baba7223 */ /* 0x180fe200000108dd */
[----:B------:R2:W-:Y:S06]  /*de70*/  BAR.ARV R177, 0x100 ;  /* 0x000400b10000751d */ /* 0x0005ec0000002000 */
[----:B------:R-:W4:Y:S01]  /*de80*/  MUFU.EX2 R155, R155 ;  /* 0x0000009b009b7308 */ /* 0x000f220000000800 */
[----:B------:R5:W-:Y:S01]  /*de90*/  @!P1 SYNCS.ARRIVE.TRANS64.RED.A1T0 RZ, [R154+URZ], RZ ;  /* 0x000000ff9aff99a7 */ /* 0x000be2000810043f */
[-CC-:B------:R-:W-:Y:S01]  /*dea0*/  FFMA.FTZ R187, R187, R6.reuse, -R221.reuse ;  /* 0x00000006bbbb7223 */ /* 0x180fe200000108dd */
[-CC-:B------:R-:W-:Y:S01]  /*deb0*/  FFMA.FTZ R190, R190, R6.reuse, -R221.reuse ;  /* 0x00000006bebe7223 */ /* 0x180fe200000108dd */
[----:B------:R-:W-:Y:S01]  /*dec0*/  FFMA.FTZ R191, R191, R6, -R221 ;  /* 0x00000006bfbf7223 */ /* 0x000fe200000108dd */
[----:B---3--:R-:W-:Y:S01]  /*ded0*/  FFMA.FTZ R0, R197, R0, R205 ;  /* 0x00000000c5007223 */ /* 0x008fe200000100cd */
[-CC-:B------:R-:W-:Y:S01]  /*dee0*/  FFMA.FTZ R194, R194, R6.reuse, -R221.reuse ;  /* 0x00000006c2c27223 */ /* 0x180fe200000108dd */
[-CC-:B------:R-:W-:Y:S01]  /*def0*/  FFMA.FTZ R195, R195, R6.reuse, -R221.reuse ;  /* 0x00000006c3c37223 */ /* 0x180fe200000108dd */
[----:B------:R-:W3:Y:S01]  /*df00*/  MUFU.EX2 R214, R214 ;  /* 0x000000d600d67308 */ /* 0x000ee20000000800 */
[-CC-:B-----5:R-:W-:Y:S01]  /*df10*/  FFMA.FTZ R154, R179, R6.reuse, -R221.reuse ;  /* 0x00000006b39a7223 */ /* 0x1a0fe200000108dd */
[-CC-:B------:R-:W-:Y:S01]  /*df20*/  FFMA.FTZ R198, R198, R6.reuse, -R221.reuse ;  /* 0x00000006c6c67223 */ /* 0x180fe200000108dd */
[-CC-:B------:R-:W-:Y:S01]  /*df30*/  FFMA.FTZ R199, R199, R6.reuse, -R221.reuse ;  /* 0x00000006c7c77223 */ /* 0x180fe200000108dd */
        /* <DEDUP_REMOVED lines=13> */
[-CC-:B-----5:R-:W-:Y:S01]  /*e010*/  FFMA.FTZ R215, R162, R6.reuse, -R221.reuse ;  /* 0x00000006a2d77223 */ /* 0x1a0fe200000108dd */
[----:B------:R-:W-:Y:S01]  /*e020*/  FFMA.FTZ R162, R182, R6, -R221 ;  /* 0x00000006b6a27223 */ /* 0x000fe200000108dd */
[----:B------:R-:W-:Y:S01]  /*e030*/  FFMA.FTZ R182, R204, R3, R152 ;  /* 0x00000003ccb67223 */ /* 0x000fe20000010098 */
[----:B------:R-:W-:Y:S01]  /*e040*/  F2FP.F16.F32.PACK_AB R152, R153, R152 ;  /* 0x000000989998723e */ /* 0x000fe200000000ff */
[-C--:B------:R-:W-:Y:S01]  /*e050*/  FMUL.FTZ R47, R47, R197.reuse ;  /* 0x000000c52f2f7220 */ /* 0x080fe20000410000 */
[-C--:B------:R-:W-:Y:S01]  /*e060*/  FMUL.FTZ R50, R50, R197.reuse ;  /* 0x000000c532327220 */ /* 0x080fe20000410000 */
[----:B------:R-:W-:Y:S01]  /*e070*/  FADD.FTZ R3, R153, R182 ;  /* 0x000000b699037221 */ /* 0x000fe20000010000 */
[----:B------:R-:W5:Y:S01]  /*e080*/  MUFU.EX2 R215, R215 ;  /* 0x000000d700d77308 */ /* 0x000f620000000800 */
[----:B----4-:R-:W-:Y:S01]  /*e090*/  FADD.FTZ R153, R155, R0 ;  /* 0x000000009b997221 */ /* 0x010fe20000010000 */
[-C--:B------:R-:W-:Y:S01]  /*e0a0*/  FMUL.FTZ R51, R51, R197.reuse ;  /* 0x000000c533337220 */ /* 0x080fe20000410000 */
[-C--:B------:R-:W-:Y:S01]  /*e0b0*/  FMUL.FTZ R54, R54, R197.reuse ;  /* 0x000000c536367220 */ /* 0x080fe20000410000 */
[-C--:B------:R-:W-:Y:S01]  /*e0c0*/  FMUL.FTZ R55, R55, R197.reuse ;  /* 0x000000c537377220 */ /* 0x080fe20000410000 */
[----:B---3--:R-:W-:Y:S01]  /*e0d0*/  FADD.FTZ R0, R214, R153 ;  /* 0x00000099d6007221 */ /* 0x008fe20000010000 */
        /* <DEDUP_REMOVED lines=11> */
[----:B-----5:R-:W-:Y:S01]  /*e190*/  FADD.FTZ R0, R215, R0 ;  /* 0x00000000d7007221 */ /* 0x020fe20000010000 */
        /* <DEDUP_REMOVED lines=32> */
[----:B---3--:R-:W-:Y:S01]  /*e3a0*/  FADD.FTZ R0, R167, R0 ;  /* 0x00000000a7007221 */ /* 0x008fe20000010000 */
[-C--:B------:R-:W-:Y:S01]  /*e3b0*/  FMUL.FTZ R115, R115, R197.reuse ;  /* 0x000000c573737220 */ /* 0x080fe20000410000 */
[-C--:B------:R-:W-:Y:S01]  /*e3c0*/  FMUL.FTZ R118, R118, R197.reuse ;  /* 0x000000c576767220 */ /* 0x080fe20000410000 */
[----:B------:R-:W-:Y:S01]  /*e3d0*/  FADD.FTZ R3, R165, R166 ;  /* 0x000000a6a5037221 */ /* 0x000fe20000010000 */
        /* <DEDUP_REMOVED lines=19> */
[----:B0-----:R-:W-:Y:S01]  /*e510*/  F2FP.F16.F32.PACK_AB R154, R157, R156 ;  /* 0x0000009c9d9a723e */ /* 0x001fe200000000ff */
[----:B---3--:R-:W-:Y:S01]  /*e520*/  FADD.FTZ R153, R175, R0 ;  /* 0x00000000af997221 */ /* 0x008fe20000010000 */
[----:B------:R-:W-:Y:S01]  /*e530*/  F2FP.F16.F32.PACK_AB R156, R161, R160 ;  /* 0x000000a0a19c723e */ /* 0x000fe200000000ff */
[----:B------:R-:W-:Y:S01]  /*e540*/  FADD.FTZ R160, R168, R3 ;  /* 0x00000003a8a07221 */ /* 0x000fe20000010000 */
[----:B------:R-:W-:Y:S01]  /*e550*/  F2FP.F16.F32.PACK_AB R161, R220, R171 ;  /* 0x000000abdca1723e */ /* 0x000fe200000000ff */
[C---:B------:R-:W-:Y:S01]  /*e560*/  FADD.FTZ R0, R178.reuse, R153 ;  /* 0x00000099b2007221 */ /* 0x040fe20000010000 */
[----:B------:R-:W-:Y:S01]  /*e570*/  F2FP.F16.F32.PACK_AB R157, R163, R215 ;  /* 0x000000d7a39d723e */ /* 0x000fe200000000ff */
[C---:B------:R-:W-:Y:S01]  /*e580*/  FADD.FTZ R3, R169.reuse, R160 ;  /* 0x000000a0a9037221 */ /* 0x040fe20000010000 */
[----:B------:R0:W-:Y:S01]  /*e590*/  MUFU.EX2 R204, R158 ;  /* 0x0000009e00cc7308 */ /* 0x0001e20000000800 */
[----:B------:R-:W-:Y:S01]  /*e5a0*/  F2FP.F16.F32.PACK_AB R160, R169, R168 ;  /* 0x000000a8a9a0723e */ /* 0x000fe200000000ff */
[----:B------:R-:W-:Y:S01]  /*e5b0*/  FMUL.FTZ R147, R147, R197 ;  /* 0x000000c593937220 */ /* 0x000fe20000410000 */
[----:B------:R-:W-:Y:S01]  /*e5c0*/  F2FP.F16.F32.PACK_AB R163, R178, R175 ;  /* 0x000000afb2a3723e */ /* 0x000fe200000000ff */
[-C--:B------:R-:W-:Y:S01]  /*e5d0*/  FMUL.FTZ R150, R150, R197.reuse ;  /* 0x000000c596967220 */ /* 0x080fe20000410000 */
[----:B------:R-:W-:-:S03]  /*e5e0*/  FMUL.FTZ R151, R151, R197 ;  /* 0x000000c597977220 */ /* 0x000fc60000410000 */
[----:B------:R-:W3:Y:S01]  /*e5f0*/  MUFU.EX2 R180, R180 ;  /* 0x000000b400b47308 */ /* 0x000ee20000000800 */
[----:B0-----:R-:W-:Y:S01]  /*e600*/  F2FP.F16.F32.PACK_AB R158, R165, R164 ;  /* 0x000000a4a59e723e */ /* 0x001fe200000000ff */
[----:B------:R-:W-:Y:S01]  /*e610*/  FADD.FTZ R164, R172, R3 ;  /* 0x00000003aca47221 */ /* 0x000fe20000010000 */
[----:B----4-:R-:W-:-:S03]  /*e620*/  FADD.FTZ R153, R179, R0 ;  /* 0x00000000b3997221 */ /* 0x010fc60000010000 */
[----:B------:R-:W-:Y:S01]  /*e630*/  FADD.FTZ R3, R173, R164 ;  /* 0x000000a4ad037221 */ /* 0x000fe20000010000 */
[----:B------:R-:W-:Y:S01]  /*e640*/  FADD.FTZ R0, R182, R153 ;  /* 0x00000099b6007221 */ /* 0x000fe20000010000 */
[----:B------:R0:W4:Y:S02]  /*e650*/  MUFU.EX2 R183, R162 ;  /* 0x000000a200b77308 */ /* 0x0001240000000800 */
[----:B------:R-:W-:-:S04]  /*e660*/  FADD.FTZ R164, R176, R3 ;  /* 0x00000003b0a47221 */ /* 0x000fc80000010000 */
[C---:B------:R-:W-:Y:S01]  /*e670*/  FADD.FTZ R3, R207.reuse, R164 ;  /* 0x000000a4cf037221 */ /* 0x040fe20000010000 */
[----:B------:R-:W-:Y:S01]  /*e680*/  F2FP.F16.F32.PACK_AB R164, R207, R176 ;  /* 0x000000b0cfa4723e */ /* 0x000fe200000000ff */
[----:B------:R-:W5:Y:S01]  /*e690*/  MUFU.EX2 R181, R181 ;  /* 0x000000b500b57308 */ /* 0x000f620000000800 */
[----:B0-----:R-:W-:Y:S01]  /*e6a0*/  F2FP.F16.F32.PACK_AB R162, R173, R172 ;  /* 0x000000acada2723e */ /* 0x001fe200000000ff */
[----:B---3--:R-:W-:-:S06]  /*e6b0*/  FADD.FTZ R166, R180, R3 ;  /* 0x00000003b4a67221 */ /* 0x008fcc0000010000 */
[----:B------:R-:W0:Y:S01]  /*e6c0*/  MUFU.EX2 R184, R184 ;  /* 0x000000b800b87308 */ /* 0x000e220000000800 */
[----:B----4-:R-:W-:-:S04]  /*e6d0*/  FADD.FTZ R153, R183, R0 ;  /* 0x00000000b7997221 */ /* 0x010fc80000010000 */
[----:B------:R-:W-:-:S03]  /*e6e0*/  FADD.FTZ R153, R204, R153 ;  /* 0x00000099cc997221 */ /* 0x000fc60000010000 */
[----:B------:R-:W3:Y:S01]  /*e6f0*/  MUFU.EX2 R186, R186 ;  /* 0x000000ba00ba7308 */ /* 0x000ee20000000800 */
[C---:B-----5:R-:W-:Y:S01]  /*e700*/  FADD.FTZ R3, R181.reuse, R166 ;  /* 0x000000a6b5037221 */ /* 0x060fe20000010000 */
[----:B------:R-:W-:-:S06]  /*e710*/  F2FP.F16.F32.PACK_AB R166, R181, R180 ;  /* 0x000000b4b5a6723e */ /* 0x000fcc00000000ff */
[----:B------:R-:W4:Y:S01]  /*e720*/  MUFU.EX2 R185, R185 ;  /* 0x000000b900b97308 */ /* 0x000f220000000800 */
[----:B0-----:R-:W-:-:S07]  /*e730*/  FADD.FTZ R168, R184, R3 ;  /* 0x00000003b8a87221 */ /* 0x001fce0000010000 */
[----:B------:R-:W0:Y:S01]  /*e740*/  MUFU.EX2 R169, R187 ;  /* 0x000000bb00a97308 */ /* 0x000e220000000800 */
[----:B---3--:R-:W-:-:S07]  /*e750*/  FADD.FTZ R0, R186, R153 ;  /* 0x00000099ba007221 */ /* 0x008fce0000010000 */
[----:B------:R-:W3:Y:S01]  /*e760*/  MUFU.EX2 R188, R188 ;  /* 0x000000bc00bc7308 */ /* 0x000ee20000000800 */
[C---:B----4-:R-:W-:Y:S01]  /*e770*/  FADD.FTZ R3, R185.reuse, R168 ;  /* 0x000000a8b9037221 */ /* 0x050fe20000010000 */
[----:B------:R-:W-:-:S06]  /*e780*/  F2FP.F16.F32.PACK_AB R168, R185, R184 ;  /* 0x000000b8b9a8723e */ /* 0x000fcc00000000ff */
[----:B------:R-:W4:Y:S01]  /*e790*/  MUFU.EX2 R190, R190 ;  /* 0x000000be00be7308 */ /* 0x000f220000000800 */
[C---:B0-----:R-:W-:Y:S01]  /*e7a0*/  FADD.FTZ R153, R169.reuse, R0 ;  /* 0x00000000a9997221 */ /* 0x041fe20000010000 */
[----:B------:R-:W-:-:S06]  /*e7b0*/  F2FP.F16.F32.PACK_AB R169, R169, R186 ;  /* 0x000000baa9a9723e */ /* 0x000fcc00000000ff */
[----:B------:R-:W0:Y:S01]  /*e7c0*/  MUFU.EX2 R189, R189 ;  /* 0x000000bd00bd7308 */ /* 0x000e220000000800 */
[----:B---3--:R-:W-:-:S07]  /*e7d0*/  FADD.FTZ R170, R188, R3 ;  /* 0x00000003bcaa7221 */ /* 0x008fce0000010000 */
[----:B------:R-:W3:Y:S01]  /*e7e0*/  MUFU.EX2 R191, R191 ;  /* 0x000000bf00bf7308 */ /* 0x000ee20000000800 */
[----:B----4-:R-:W-:Y:S01]  /*e7f0*/  FADD.FTZ R0, R190, R153 ;  /* 0x00000099be007221 */ /* 0x010fe20000010000 */
[----:B------:R-:W-:Y:S02]  /*e800*/  F2FP.F16.F32.PACK_AB R153, R155, R205 ;  /* 0x000000cd9b99723e */ /* 0x000fe400000000ff */
[----:B------:R-:W-:Y:S02]  /*e810*/  F2FP.F16.F32.PACK_AB R155, R159, R214 ;  /* 0x000000d69f9b723e */ /* 0x000fe400000000ff */
[----:B------:R-:W-:Y:S02]  /*e820*/  F2FP.F16.F32.PACK_AB R159, R167, R219 ;  /* 0x000000dba79f723e */ /* 0x000fe400000000ff */
[----:B------:R-:W4:Y:S01]  /*e830*/  MUFU.EX2 R192, R192 ;  /* 0x000000c000c07308 */ /* 0x000f220000000800 */
[C---:B0-----:R-:W-:Y:S01]  /*e840*/  FADD.FTZ R3, R189.reuse, R170 ;  /* 0x000000aabd037221 */ /* 0x041fe20000010000 */
[----:B------:R-:W-:-:S02]  /*e850*/  F2FP.F16.F32.PACK_AB R170, R189, R188 ;  /* 0x000000bcbdaa723e */ /* 0x000fc400000000ff */
[----:B------:R-:W-:-:S04]  /*e860*/  F2FP.F16.F32.PACK_AB R167, R204, R183 ;  /* 0x000000b7cca7723e */ /* 0x000fc800000000ff */
[----:B------:R-:W0:Y:S01]  /*e870*/  MUFU.EX2 R173, R194 ;  /* 0x000000c200ad7308 */ /* 0x000e220000000800 */
[----:B---3--:R-:W-:-:S07]  /*e880*/  FADD.FTZ R0, R191, R0 ;  /* 0x00000000bf007221 */ /* 0x008fce0000010000 */
[----:B------:R-:W3:Y:S01]  /*e890*/  MUFU.EX2 R193, R193 ;  /* 0x000000c100c17308 */ /* 0x000ee20000000800 */
[----:B----4-:R-:W-:-:S07]  /*e8a0*/  FADD.FTZ R172, R192, R3 ;  /* 0x00000003c0ac7221 */ /* 0x010fce0000010000 */
[----:B------:R-:W4:Y:S01]  /*e8b0*/  MUFU.EX2 R176, R195 ;  /* 0x000000c300b07308 */ /* 0x000f220000000800 */
[----:B0-----:R-:W-:-:S07]  /*e8c0*/  FADD.FTZ R165, R173, R0 ;  /* 0x00000000ada57221 */ /* 0x001fce0000010000 */
[----:B------:R-:W0:Y:S01]  /*e8d0*/  MUFU.EX2 R196, R196 ;  /* 0x000000c400c47308 */ /* 0x000e220000000800 */
[C---:B---3--:R-:W-:Y:S01]  /*e8e0*/  FADD.FTZ R3, R193.reuse, R172 ;  /* 0x000000acc1037221 */ /* 0x048fe20000010000 */
[----:B------:R-:W-:-:S06]  /*e8f0*/  F2FP.F16.F32.PACK_AB R172, R193, R192 ;  /* 0x000000c0c1ac723e */ /* 0x000fcc00000000ff */
[----:B------:R-:W3:Y:S01]  /*e900*/  MUFU.EX2 R198, R198 ;  /* 0x000000c600c67308 */ /* 0x000ee20000000800 */
[----:B----4-:R-:W-:Y:S01]  /*e910*/  FADD.FTZ R171, R176, R165 ;  /* 0x000000a5b0ab7221 */ /* 0x010fe20000010000 */
[----:B------:R-:W-:Y:S02]  /*e920*/  F2FP.F16.F32.PACK_AB R165, R182, R179 ;  /* 0x000000b3b6a5723e */ /* 0x000fe400000000ff */
[----:B------:R-:W-:-:S04]  /*e930*/  F2FP.F16.F32.PACK_AB R173, R176, R173 ;  /* 0x000000adb0ad723e */ /* 0x000fc800000000ff */
[----:B------:R-:W4:Y:S01]  /*e940*/  MUFU.EX2 R199, R199 ;  /* 0x000000c700c77308 */ /* 0x000f220000000800 */
[----:B0-----:R-:W-:Y:S01]  /*e950*/  FADD.FTZ R3, R196, R3 ;  /* 0x00000003c4037221 */ /* 0x001fe20000010000 */
[----:B------:R-:W-:-:S03]  /*e960*/  F2FP.F16.F32.PACK_AB R174, R202, R196 ;  /* 0x000000c4caae723e */ /* 0x000fc600000000ff */
[----:B------:R-:W-:Y:S01]  /*e970*/  FADD.FTZ R3, R202, R3 ;  /* 0x00000003ca037221 */ /* 0x000fe20000010000 */
[----:B---3--:R-:W-:Y:S01]  /*e980*/  FADD.FTZ R0, R198, R171 ;  /* 0x000000abc6007221 */ /* 0x008fe20000010000 */
[----:B------:R-:W-:-:S03]  /*e990*/  F2FP.F16.F32.PACK_AB R171, R191, R190 ;  /* 0x000000bebfab723e */ /* 0x000fc600000000ff */
[C---:B----4-:R-:W-:Y:S01]  /*e9a0*/  FADD.FTZ R0, R199.reuse, R0 ;  /* 0x00000000c7007221 */ /* 0x050fe20000010000 */
[----:B------:R-:W-:Y:S01]  /*e9b0*/  F2FP.F16.F32.PACK_AB R175, R199, R198 ;  /* 0x000000c6c7af723e */ /* 0x000fe200000000ff */
[----:B--2---:R-:W-:Y:S06]  /*e9c0*/  @!P0 BRA `(.L_x_11090) ;  /* 0x0000000000048947 */ /* 0x004fec0003800000 */
[----:B------:R-:W-:Y:S01]  /*e9d0*/  BPT.TRAP 0x1 ;  /* 0x000000040000795c */ /* 0x000fe20000300000 */
.L_x_11090:
[----:B------:R0:W2:Y:S01]  /*e9e0*/  SYNCS.PHASECHK.TRANS64.TRYWAIT P2, [R20+URZ+0x22850], R21 ;  /* 0x02285015140075a7 */ /* 0x0000a2000804017f */
[----:B------:R-:W-:Y:S05]  /*e9f0*/  @!P0 BRA `(.L_x_11091) ;  /* 0x0000000000048947 */ /* 0x000fea0003800000 */
[----:B------:R-:W-:Y:S01]  /*ea00*/  BPT.TRAP 0x1 ;  /* 0x000000040000795c */ /* 0x000fe20000300000 */
.L_x_11091:
[----:B------:R-:W-:Y:S04]  /*ea10*/  BSSY B0, `(.L_x_11092) ;  /* 0x0000004000007945 */ /* 0x000fe80003800000 */
[----:B--2---:R-:W-:Y:S05]  /*ea20*/  @P2 BRA `(.L_x_11093) ;  /* 0x0000000000082947 */ /* 0x004fea0003800000 */
[----:B------:R-:W2:Y:S02]  /*ea30*/  SYNCS.PHASECHK.TRANS64.TRYWAIT P2, [R20+URZ+0x22850], R21 ;  /* 0x02285015140075a7 */ /* 0x000ea4000804017f */
[----:B--2---:R-:W-:Y:S05]  /*ea40*/  @!P2 BRA `(.L_x_11094) ;  /* 0x000000a00030a947 */ /* 0x004fea0003800000 */
.L_x_11093:
[----:B------:R-:W-:Y:S05]  /*ea50*/  BSYNC B0 ;  /* 0x0000000000007941 */ /* 0x000fea0003800000 */
.L_x_11092:
[----:B------:R-:W3:Y:S01]  /*ea60*/  S2R R176, SR_TID.X ;  /* 0x0000000000b07919 */ /* 0x000ee20000002100 */
[----:B------:R-:W-:Y:S05]  /*ea70*/  WARPSYNC.ALL ;  /* 0x0000000000007948 */ /* 0x000fea0003800000 */
[----:B------:R-:W-:Y:S01]  /*ea80*/  MOV R179, 0xc00 ;  /* 0x00000c0000b37802 */ /* 0x000fe20000000f00 */
[----:B012---:R-:W-:Y:S01]  /*ea90*/  @!P1 VIADD R20, R20, 0x22860 ;  /* 0x0002286014149836 */ /* 0x007fe20000000000 */
[C---:B------:R-:W-:Y:S01]  /*eaa0*/  ISETP.GT.AND P2, PT, R206.reuse, RZ, PT ;  /* 0x000000ffce00720c */ /* 0x040fe20003f44270 */
        /* <DEDUP_REMOVED lines=55> */
.L_x_11085:
[----:B------:R-:W-:Y:S05]  /*ee20*/  WARPSYNC.ALL ;  /* 0x0000000000007948 */ /* 0x000fea0003800000 */
[----:B------:R-:W3:Y:S01]  /*ee30*/  SHFL.BFLY PT, R4, R3, 0x2, 0x1f ;  /* 0x0c401f0003047f89 */ /* 0x000ee200000e0000 */
[----:B------:R-:W-:Y:S01]  /*ee40*/  IADD3 R22, R22, 0x1, RZ ;  /* 0x0000000116167810 */ /* 0x000fe20007ffe0ff */
[----:B------:R-:W-:Y:S01]  /*ee50*/  VIADD R227, R227, 0x1 ;  /* 0x00000001e3e37836 */ /* 0x000fe20000000000 */
[----:B------:R4:W-:Y:S08]  /*ee60*/  BAR.ARV R177, 0x100 ;  /* 0x000400b10000751d */ /* 0x0009f00000002000 */
[----:B------:R-:W-:Y:S06]  /*ee70*/  BAR.ARV 0x8, 0x120 ;  /* 0x0204800000007b1d */ /* 0x000fec0000002000 */
[----:B------:R-:W-:Y:S01]  /*ee80*/  ISETP.NE.AND P0, PT, R22, 0x2, PT ;  /* 0x000000021600780c */ /* 0x000fe20003f05270 */
[----:B------:R-:W5:Y:S01]  /*ee90*/  SHFL.BFLY PT, R9, R0, 0x2, 0x1f ;  /* 0x0c401f0000097f89 */ /* 0x000f6200000e0000 */
[----:B------:R-:W-:-:S02]  /*eea0*/  PLOP3.LUT P1, PT, PT, PT, PT, 0x8, 0x0 ;  /* 0x000000000000781c */ /* 0x000fc40003f2e170 */
[----:B------:R-:W-:Y:S01]  /*eeb0*/  SEL R22, R22, RZ, P0 ;  /* 0x000000ff16167207 */ /* 0x000fe20000000000 */
[----:B---3--:R-:W-:Y:S01]  /*eec0*/  FADD.FTZ R10, R4, R3 ;  /* 0x00000003040a7221 */ /* 0x008fe20000010000 */
[----:B------:R-:W-:Y:S02]  /*eed0*/  IMAD.MOV.U32 R4, RZ, RZ, RZ ;  /* 0x000000ffff047224 */ /* 0x000fe400078e00ff */
[----:B------:R-:W-:Y:S02]  /*eee0*/  IMAD.MOV.U32 R3, RZ, RZ, -0x800000 ;  /* 0xff800000ff037424 */ /* 0x000fe400078e00ff */
[----:B------:R-:W3:Y:S01]  /*eef0*/  SHFL.BFLY PT, R5, R10, 0x1, 0x1f ;  /* 0x0c201f000a057f89 */ /* 0x000ee200000e0000 */
[----:B-----5:R-:W-:Y:S01]  /*ef00*/  FADD.FTZ R11, R9, R0 ;  /* 0x00000000090b7221 */ /* 0x020fe20000010000 */
[----:B------:R-:W-:-:S04]  /*ef10*/  IMAD.MOV.U32 R0, RZ, RZ, RZ ;  /* 0x000000ffff007224 */ /* 0x000fc800078e00ff */
[----:B------:R-:W5:Y:S01]  /*ef20*/  SHFL.BFLY PT, R12, R11, 0x1, 0x1f ;  /* 0x0c201f000b0c7f89 */ /* 0x000f6200000e0000 */
[----:B---3--:R-:W-:Y:S01]  /*ef30*/  FADD.FTZ R5, R10, R5 ;  /* 0x000000050a057221 */ /* 0x008fe20000010000 */
[----:B------:R-:W-:-:S04]  /*ef40*/  SEL R10, RZ, 0x1, P0 ;  /* 0x00000001ff0a7807 */ /* 0x000fc80000000000 */
[----:B------:R-:W-:Y:S02]  /*ef50*/  FSETP.NE.FTZ.AND P2, PT, R5, RZ, PT ;  /* 0x000000ff0500720b */ /* 0x000fe40003f55000 */
[----:B------:R-:W-:-:S11]  /*ef60*/  LOP3.LUT R23, R23, R10, RZ, 0x3c, !PT ;  /* 0x0000000a17177212 */ /* 0x000fd600078e3cff */
        /* <DEDUP_REMOVED lines=8> */
[----:B------:R-:W3:Y:S01]  /*eff0*/  @P3 MUFU.LG2 R14, R9 ;  /* 0x00000009000e3308 */ /* 0x000ee20000000c00 */
[----:B------:R-:W-:Y:S01]  /*f000*/  @P3 FMUL.FTZ R11, R6, 0.69314718246459960938 ;  /* 0x3f317218060b3820 */ /* 0x000fe20000410000 */
[-C--:B------:R-:W-:Y:S01]  /*f010*/  FMUL.FTZ R25, R25, R4.reuse ;  /* 0x0000000419197220 */ /* 0x080fe20000410000 */
[-C--:B------:R-:W-:Y:S01]  /*f020*/  FMUL.FTZ R28, R28, R4.reuse ;  /* 0x000000041c1c7220 */ /* 0x080fe20000410000 */
[-C--:B------:R-:W-:Y:S01]  /*f030*/  FMUL.FTZ R29, R29, R4.reuse ;  /* 0x000000041d1d7220 */ /* 0x080fe20000410000 */
[----:B-----5:R-:W-:Y:S01]  /*f040*/  @P2 FMUL.FTZ R13, R12, 0.69314718246459960938 ;  /* 0x3f3172180c0d2820 */ /* 0x020fe20000410000 */
[-C--:B------:R-:W-:Y:S01]  /*f050*/  FMUL.FTZ R32, R32, R4.reuse ;  /* 0x0000000420207220 */ /* 0x080fe20000410000 */
[-C--:B------:R-:W-:Y:S01]  /*f060*/  FMUL.FTZ R33, R33, R4.reuse ;  /* 0x0000000421217220 */ /* 0x080fe20000410000 */
[----:B------:R-:W5:Y:S01]  /*f070*/  @P3 MUFU.RCP R0, R9 ;  /* 0x0000000900003308 */ /* 0x000f620000001000 */
        /* <DEDUP_REMOVED lines=15> */
[----:B------:R-:W-:Y:S01]  /*f170*/  FMUL.FTZ R64, R64, R4 ;  /* 0x0000000440407220 */ /* 0x000fe20000410000 */
[-C--:B-----5:R-:W-:Y:S01]  /*f180*/  FMUL.FTZ R68, R35, R0.reuse ;  /* 0x0000000023447220 */ /* 0x0a0fe20000410000 */
        /* <DEDUP_REMOVED lines=106> */
[----:B----4-:R-:W-:-:S07]  /*f830*/  @P3 FFMA.FTZ R3, R11, R8, R14 ;  /* 0x000000080b033223 */ /* 0x010fce000001000e */
.L_x_11019:
[----:B------:R-:W-:Y:S05]  /*f840*/  WARPSYNC.ALL ;  /* 0x0000000000007948 */ /* 0x000fea0003800000 */
        /* <DEDUP_REMOVED lines=34> */
[C---:B------:R-:W-:Y:S02]  /*fa70*/  IADD3 R175, P2, R130.reuse, 0x40, RZ ;  /* 0x0000004082af7810 */ /* 0x040fe40007f5e0ff */
[----:B------:R-:W-:-:S02]  /*fa80*/  IADD3 R177, P3, R130, 0x60, RZ ;  /* 0x0000006082b17810 */ /* 0x000fc40007f7e0ff */
[----:B-12---:R-:W-:Y:S01]  /*fa90*/  LOP3.LUT R20, R151, 0x380, RZ, 0xc0, !PT ;  /* 0x0000038097147812 */ /* 0x006fe200078ec0ff */
[--C-:B-----5:R-:W-:Y:S01]  /*faa0*/  IMAD.X R31, RZ, RZ, R131.reuse, P2 ;  /* 0x000000ffff1f7224 */ /* 0x120fe200010e0683 */
[----:B------:R-:W-:Y:S01]  /*fab0*/  LOP3.LUT R30, R175, 0x380, RZ, 0xc0, !PT ;  /* 0x00000380af1e7812 */ /* 0x000fe200078ec0ff */
[--C-:B------:R-:W-:Y:S01]  /*fac0*/  IMAD.X R87, RZ, RZ, R131.reuse, P3 ;  /* 0x000000ffff577224 */ /* 0x100fe200018e0683 */
[----:B------:R-:W-:Y:S02]  /*fad0*/  IADD3 R179, P4, R130, 0x4000, RZ ;  /* 0x0000400082b37810 */ /* 0x000fe40007f9e0ff */
[----:B------:R-:W-:Y:S02]  /*fae0*/  SHF.R.U64 R20, R20, 0x3, RZ ;  /* 0x0000000314147819 */ /* 0x000fe400000012ff */
[----:B------:R-:W-:Y:S01]  /*faf0*/  IADD3 R106, P2, R130, 0x8000, RZ ;  /* 0x00008000826a7810 */ /* 0x000fe20007f5e0ff */
[----:B------:R-:W-:Y:S01]  /*fb00*/  IMAD.X R91, RZ, RZ, R131, P4 ;  /* 0x000000ffff5b7224 */ /* 0x000fe200020e0683 */
[----:B------:R-:W-:-:S02]  /*fb10*/  LOP3.LUT R86, R177, 0x380, RZ, 0xc0, !PT ;  /* 0x00000380b1567812 */ /* 0x000fc400078ec0ff */
[----:B------:R-:W-:Y:S01]  /*fb20*/  SHF.R.U64 R30, R30, 0x3, RZ ;  /* 0x000000031e1e7819 */ /* 0x000fe200000012ff */
[--C-:B------:R-:W-:Y:S01]  /*fb30*/  IMAD.X R107, RZ, RZ, R131.reuse, P2 ;  /* 0x000000ffff6b7224 */ /* 0x100fe200010e0683 */
[----:B------:R-:W-:Y:S02]  /*fb40*/  IADD3 R110, P3, R130, 0x8020, RZ ;  /* 0x00008020826e7810 */ /* 0x000fe40007f7e0ff */
[----:B------:R-:W-:Y:S02]  /*fb50*/  IADD3.X R21, RZ, R131, RZ, P1, !PT ;  /* 0x00000083ff157210 */ /* 0x000fe40000ffe4ff */
[----:B------:R-:W-:Y:S01]  /*fb60*/  LOP3.LUT R20, R20, R151, RZ, 0x3c, !PT ;  /* 0x0000009714147212 */ /* 0x000fe200078e3cff */
[----:B------:R-:W-:Y:S01]  /*fb70*/  IMAD.X R111, RZ, RZ, R131, P3 ;  /* 0x000000ffff6f7224 */ /* 0x000fe200018e0683 */
[----:B------:R-:W-:Y:S02]  /*fb80*/  IADD3 R185, P1, R130, 0x4060, RZ ;  /* 0x0000406082b97810 */ /* 0x000fe40007f3e0ff */
[----:B------:R-:W-:-:S02]  /*fb90*/  SHF.R.U64 R86, R86, 0x3, RZ ;  /* 0x0000000356567819 */ /* 0x000fc400000012ff */
[----:B------:R-:W-:Y:S02]  /*fba0*/  LOP3.LUT R30, R30, R175, RZ, 0x3c, !PT ;  /* 0x000000af1e1e7212 */ /* 0x000fe400078e3cff */
[----:B------:R-:W-:Y:S02]  /*fbb0*/  LOP3.LUT R151, R106, 0x380, RZ, 0xc0, !PT ;  /* 0x000003806a977812 */ /* 0x000fe400078ec0ff */
[----:B------:R-:W-:Y:S02]  /*fbc0*/  IADD3 R114, P4, R130, 0x8040, RZ ;  /* 0x0000804082727810 */ /* 0x000fe40007f9e0ff */
[----:B------:R-:W-:Y:S02]  /*fbd0*/  LOP3.LUT R175, R110, 0x380, RZ, 0xc0, !PT ;  /* 0x000003806eaf7812 */ /* 0x000fe400078ec0ff */
[----:B------:R-:W-:Y:S01]  /*fbe0*/  IADD3.X R103, RZ, R131, RZ, P1, !PT ;  /* 0x00000083ff677210 */ /* 0x000fe20000ffe4ff */
[----:B------:R-:W-:Y:S01]  /*fbf0*/  IMAD.X R115, RZ, RZ, R131, P4 ;  /* 0x000000ffff737224 */ /* 0x000fe200020e0683 */
[----:B------:R-:W-:-:S02]  /*fc00*/  LOP3.LUT R86, R86, R177, RZ, 0x3c, !PT ;  /* 0x000000b156567212 */ /* 0x000fc400078e3cff */
[----:B------:R-:W-:Y:S02]  /*fc10*/  SHF.R.U64 R151, R151, 0x3, RZ ;  /* 0x0000000397977819 */ /* 0x000fe400000012ff */
[C---:B------:R-:W-:Y:S02]  /*fc20*/  LOP3.LUT R15, R130.reuse, 0x380, RZ, 0xc0, !PT ;  /* 0x00000380820f7812 */ /* 0x040fe400078ec0ff */
[----:B------:R-:W-:Y:S02]  /*fc30*/  IADD3 R10, P1, R130, 0xc020, RZ ;  /* 0x0000c020820a7810 */ /* 0x000fe40007f3e0ff */
[----:B------:R-:W-:Y:S02]  /*fc40*/  LOP3.LUT R177, R114, 0x380, RZ, 0xc0, !PT ;  /* 0x0000038072b17812 */ /* 0x000fe400078ec0ff */
[----:B------:R-:W-:Y:S02]  /*fc50*/  SHF.R.U64 R175, R175, 0x3, RZ ;  /* 0x00000003afaf7819 */ /* 0x000fe400000012ff */
[----:B------:R-:W-:-:S02]  /*fc60*/  IADD3 R181, P5, R130, 0x4020, RZ ;  /* 0x0000402082b57810 */ /* 0x000fc40007fbe0ff */
[C---:B------:R-:W-:Y:S02]  /*fc70*/  IADD3 R183, P0, R130.reuse, 0x4040, RZ ;  /* 0x0000404082b77810 */ /* 0x040fe40007f1e0ff */
[----:B------:R-:W-:Y:S01]  /*fc80*/  IADD3 R14, P2, R130, 0xc040, RZ ;  /* 0x0000c040820e7810 */ /* 0x000fe20007f5e0ff */
[--C-:B------:R-:W-:Y:S01]  /*fc90*/  IMAD.X R95, RZ, RZ, R131.reuse, P5 ;  /* 0x000000ffff5f7224 */ /* 0x100fe200028e0683 */
[----:B------:R-:W-:Y:S01]  /*fca0*/  LOP3.LUT R106, R151, R106, RZ, 0x3c, !PT ;  /* 0x0000006a976a7212 */ /* 0x000fe200078e3cff */
[--C-:B------:R-:W-:Y:S01]  /*fcb0*/  IMAD.X R99, RZ, RZ, R131.reuse, P0 ;  /* 0x000000ffff637224 */ /* 0x100fe200000e0683 */
[----:B------:R-:W-:Y:S01]  /*fcc0*/  SHF.R.U64 R15, R15, 0x3, RZ ;  /* 0x000000030f0f7819 */ /* 0x000fe200000012ff */
[----:B------:R-:W-:Y:S01]  /*fcd0*/  IMAD.X R11, RZ, RZ, R131, P2 ;  /* 0x000000ffff0b7224 */ /* 0x000fe200010e0683 */
[----:B------:R-:W-:Y:S02]  /*fce0*/  LOP3.LUT R90, R179, 0x380, RZ, 0xc0, !PT ;  /* 0x00000380b35a7812 */ /* 0x000fe400078ec0ff */
[----:B------:R-:W-:-:S02]  /*fcf0*/  SHF.R.U64 R177, R177, 0x3, RZ ;  /* 0x00000003b1b17819 */ /* 0x000fc400000012ff */
[----:B------:R-:W-:Y:S02]  /*fd00*/  LOP3.LUT R110, R175, R110, RZ, 0x3c, !PT ;  /* 0x0000006eaf6e7212 */ /* 0x000fe400078e3cff */
[----:B------:R-:W-:Y:S02]  /*fd10*/  LOP3.LUT R151, R10, 0x380, RZ, 0xc0, !PT ;  /* 0x000003800a977812 */ /* 0x000fe400078ec0ff */
[----:B------:R-:W-:Y:S02]  /*fd20*/  IADD3 R8, P3, R130, 0xc060, RZ ;  /* 0x0000c06082087810 */ /* 0x000fe40007f7e0ff */
[----:B------:R-:W-:Y:S02]  /*fd30*/  LOP3.LUT R94, R181, 0x380, RZ, 0xc0, !PT ;  /* 0x00000380b55e7812 */ /* 0x000fe400078ec0ff */
[----:B------:R-:W-:Y:S02]  /*fd40*/  LOP3.LUT R175, R14, 0x380, RZ, 0xc0, !PT ;  /* 0x000003800eaf7812 */ /* 0x000fe400078ec0ff */
[----:B------:R-:W-:-:S02]  /*fd50*/  LOP3.LUT R98, R183, 0x380, RZ, 0xc0, !PT ;  /* 0x00000380b7627812 */ /* 0x000fc400078ec0ff */
[C---:B------:R-:W-:Y:S02]  /*fd60*/  IADD3 R118, P5, R130.reuse, 0x8060, RZ ;  /* 0x0000806082767810 */ /* 0x040fe40007fbe0ff */
[----:B------:R-:W-:Y:S02]  /*fd70*/  IADD3 R7, P0, R130, 0xc000, RZ ;  /* 0x0000c00082077810 */ /* 0x000fe40007f1e0ff */
[----:B------:R-:W-:Y:S01]  /*fd80*/  LOP3.LUT R130, R15, R130, RZ, 0x3c, !PT ;  /* 0x000000820f827212 */ /* 0x000fe200078e3cff */
[--C-:B------:R-:W-:Y:S01]  /*fd90*/  IMAD.X R119, RZ, RZ, R131.reuse, P5 ;  /* 0x000000ffff777224 */ /* 0x100fe200028e0683 */
[----:B------:R-:W-:Y:S01]  /*fda0*/  SHF.R.U64 R90, R90, 0x3, RZ ;  /* 0x000000035a5a7819 */ /* 0x000fe200000012ff */
[--C-:B------:R-:W-:Y:S01]  /*fdb0*/  IMAD.X R123, RZ, RZ, R131.reuse, P0 ;  /* 0x000000ffff7b7224 */ /* 0x100fe200000e0683 */
[----:B------:R-:W-:Y:S01]  /*fdc0*/  LOP3.LUT R114, R177, R114, RZ, 0x3c, !PT ;  /* 0x00000072b1727212 */ /* 0x000fe200078e3cff */
[----:B------:R-:W-:Y:S01]  /*fdd0*/  IMAD.X R15, RZ, RZ, R131, P3 ;  /* 0x000000ffff0f7224 */ /* 0x000fe200018e0683 */
[----:B------:R-:W-:-:S02]  /*fde0*/  SHF.R.U64 R151, R151, 0x3, RZ ;  /* 0x0000000397977819 */ /* 0x000fc400000012ff */
[----:B------:R-:W-:Y:S02]  /*fdf0*/  LOP3.LUT R102, R185, 0x380, RZ, 0xc0, !PT ;  /* 0x00000380b9667812 */ /* 0x000fe400078ec0ff */
[----:B------:R-:W-:Y:S02]  /*fe00*/  SHF.R.U64 R94, R94, 0x3, RZ ;  /* 0x000000035e5e7819 */ /* 0x000fe400000012ff */
[----:B------:R-:W-:Y:S02]  /*fe10*/  LOP3.LUT R177, R8, 0x380, RZ, 0xc0, !PT ;  /* 0x0000038008b17812 */ /* 0x000fe400078ec0ff */
[----:B------:R-:W-:Y:S02]  /*fe20*/  SHF.R.U64 R175, R175, 0x3, RZ ;  /* 0x00000003afaf7819 */ /* 0x000fe400000012ff */
[----:B------:R-:W-:Y:S02]  /*fe30*/  SHF.R.U64 R98, R98, 0x3, RZ ;  /* 0x0000000362627819 */ /* 0x000fe400000012ff */
[----:B------:R-:W-:-:S02]  /*fe40*/  LOP3.LUT R90, R90, R179, RZ, 0x3c, !PT ;  /* 0x000000b35a5a7212 */ /* 0x000fc400078e3cff */
[----:B------:R-:W-:Y:S02]  /*fe50*/  LOP3.LUT R126, R151, R10, RZ, 0x3c, !PT ;  /* 0x0000000a977e7212 */ /* 0x000fe400078e3cff */
[----:B------:R-:W-:Y:S02]  /*fe60*/  MOV R130, R130 ;  /* 0x0000008200827202 */ /* 0x000fe40000000f00 */
[----:B------:R-:W-:Y:S02]  /*fe70*/  SHF.R.U64 R102, R102, 0x3, RZ ;  /* 0x0000000366667819 */ /* 0x000fe400000012ff */
[----:B------:R-:W-:Y:S01]  /*fe80*/  LOP3.LUT R94, R94, R181, RZ, 0x3c, !PT ;  /* 0x000000b55e5e7212 */ /* 0x000fe200078e3cff */
[----:B------:R0:W-:Y:S01]  /*fe90*/  STSM.16.M88.4 [R130], R24 ;  /* 0x0000001882007844 */ /* 0x0001e20000000200 */
[----:B------:R-:W-:Y:S02]  /*fea0*/  SHF.R.U64 R177, R177, 0x3, RZ ;  /* 0x00000003b1b17819 */ /* 0x000fe400000012ff */
[----:B------:R-:W-:-:S02]  /*feb0*/  LOP3.LUT R10, R175, R14, RZ, 0x3c, !PT ;  /* 0x0000000eaf0a7212 */ /* 0x000fc400078e3cff */
[----:B------:R-:W-:Y:S02]  /*fec0*/  MOV R21, R20 ;  /* 0x0000001400157202 */ /* 0x000fe40000000f00 */
[----:B------:R-:W-:Y:S02]  /*fed0*/  LOP3.LUT R98, R98, R183, RZ, 0x3c, !PT ;  /* 0x000000b762627212 */ /* 0x000fe400078e3cff */
[----:B------:R-:W-:Y:S01]  /*fee0*/  MOV R30, R30 ;  /* 0x0000001e001e7202 */ /* 0x000fe20000000f00 */
[----:B------:R-:W-:Y:S01]  /*fef0*/  STSM.16.M88.4 [R21], R32 ;  /* 0x0000002015007844 */ /* 0x000fe20000000200 */
[----:B------:R-:W-:Y:S02]  /*ff00*/  MOV R86, R86 ;  /* 0x0000005600567202 */ /* 0x000fe40000000f00 */
[----:B------:R-:W-:Y:S01]  /*ff10*/  F2FP.F16.F32.PACK_AB R57, R5, R58 ;  /* 0x0000003a0539723e */ /* 0x000fe200000000ff */
[----:B------:R1:W-:Y:S01]  /*ff20*/  STSM.16.M88.4 [R30], R40 ;  /* 0x000000281e007844 */ /* 0x0003e20000000200 */
[----:B------:R-:W-:-:S02]  /*ff30*/  F2FP.F16.F32.PACK_AB R64, R65, R64 ;  /* 0x000000404140723e */ /* 0x000fc400000000ff */
[----:B------:R-:W-:Y:S01]  /*ff40*/  MOV R90, R90 ;  /* 0x0000005a005a7202 */ /* 0x000fe20000000f00 */
[----:B------:R-:W-:Y:S01]  /*ff50*/  STSM.16.M88.4 [R86], R48 ;  /* 0x0000003056007844 */ /* 0x000fe20000000200 */
[----:B------:R-:W-:Y:S02]  /*ff60*/  F2FP.F16.F32.PACK_AB R58, R61, R60 ;  /* 0x0000003c3d3a723e */ /* 0x000fe400000000ff */
[----:B------:R-:W-:Y:S02]  /*ff70*/  F2FP.F16.F32.PACK_AB R59, R59, R62 ;  /* 0x0000003e3b3b723e */ /* 0x000fe400000000ff */
[----:B------:R-:W-:Y:S02]  /*ff80*/  F2FP.F16.F32.PACK_AB R65, R67, R66 ;  /* 0x000000424341723e */ /* 0x000fe400000000ff */
[----:B------:R-:W-:Y:S01]  /*ff90*/  LOP3.LUT R102, R102, R185, RZ, 0x3c, !PT ;  /* 0x000000b966667212 */ /* 0x000fe200078e3cff */
[----:B------:R-:W-:Y:S01]  /*ffa0*/  STSM.16.M88.4 [R90], R56 ;  /* 0x000000385a007844 */ /* 0x000fe20000000200 */
[----:B------:R-:W-:-:S02]  /*ffb0*/  LOP3.LUT R179, R118, 0x380, RZ, 0xc0, !PT ;  /* 0x0000038076b37812 */ /* 0x000fc400078ec0ff */
[----:B------:R-:W-:Y:S02]  /*ffc0*/  LOP3.LUT R14, R177, R8, RZ, 0x3c, !PT ;  /* 0x00000008b10e7212 */ /* 0x000fe400078e3cff */
[----:B------:R-:W-:Y:S02]  /*ffd0*/  MOV R94, R94 ;  /* 0x0000005e005e7202 */ /* 0x000fe40000000f00 */
[----:B------:R-:W-:Y:S02]  /*ffe0*/  MOV R20, R10 ;  /* 0x0000000a00147202 */ /* 0x000fe40000000f00 */
[----:B------:R-:W-:Y:S02]  /*fff0*/  F2FP.F16.F32.PACK_AB R66, R69, R159 ;  /* 0x0000009f4542723e */ /* 0x000fe400000000ff */
[----:B------:R-:W-:Y:S02]  /*10000*/  F2FP.F16.F32.PACK_AB R67, R71, R70 ;  /* 0x000000464743723e */ /* 0x000fe400000000ff */
[----:B------:R-:W-:-:S02]  /*10010*/  LOP3.LUT R122, R7, 0x380, RZ, 0xc0, !PT ;  /* 0x00000380077a7812 */ /* 0x000fc400078ec0ff */
[----:B------:R-:W-:Y:S01]  /*10020*/  MOV R98, R98 ;  /* 0x0000006200627202 */ /* 0x000fe20000000f00 */
[----:B------:R-:W-:Y:S01]  /*10030*/  STSM.16.M88.4 [R94], R64 ;  /* 0x000000405e007844 */ /* 0x000fe20000000200 */
[----:B------:R-:W-:Y:S02]  /*10040*/  F2FP.F16.F32.PACK_AB R8, R73, R160 ;  /* 0x000000a04908723e */ /* 0x000fe400000000ff */
[----:B------:R-:W-:Y:S02]  /*10050*/  F2FP.F16.F32.PACK_AB R9, R75, R74 ;  /* 0x0000004a4b09723e */ /* 0x000fe400000000ff */
[----:B------:R-:W-:Y:S02]  /*10060*/  F2FP.F16.F32.PACK_AB R10, R77, R161 ;  /* 0x000000a14d0a723e */ /* 0x000fe400000000ff */
[----:B------:R-:W-:Y:S01]  /*10070*/  F2FP.F16.F32.PACK_AB R11, R79, R78 ;  /* 0x0000004e4f0b723e */ /* 0x000fe200000000ff */
[----:B------:R-:W-:Y:S01]  /*10080*/  IMAD.MOV.U32 R79, RZ, RZ, RZ ;  /* 0x000000ffff4f7224 */ /* 0x000fe200078e00ff */
[----:B------:R-:W-:-:S02]  /*10090*/  SHF.R.U64 R179, R179, 0x3, RZ ;  /* 0x00000003b3b37819 */ /* 0x000fc400000012ff */
[----:B------:R-:W-:Y:S01]  /*100a0*/  MOV R102, R102 ;  /* 0x0000006600667202 */ /* 0x000fe20000000f00 */
[----:B------:R2:W-:Y:S01]  /*100b0*/  STSM.16.M88.4 [R98], R8 ;  /* 0x0000000862007844 */ /* 0x0005e20000000200 */
[----:B0-----:R-:W-:Y:S02]  /*100c0*/  F2FP.F16.F32.PACK_AB R24, R81, R162 ;  /* 0x000000a25118723e */ /* 0x001fe400000000ff */
[----:B------:R-:W-:Y:S02]  /*100d0*/  F2FP.F16.F32.PACK_AB R25, R83, R82 ;  /* 0x000000525319723e */ /* 0x000fe400000000ff */
[----:B------:R-:W-:Y:S02]  /*100e0*/  F2FP.F16.F32.PACK_AB R26, R85, R163 ;  /* 0x000000a3551a723e */ /* 0x000fe400000000ff */
[----:B------:R-:W-:Y:S02]  /*100f0*/  F2FP.F16.F32.PACK_AB R27, R46, R38 ;  /* 0x000000262e1b723e */ /* 0x000fe400000000ff */
[----:B------:R-:W-:-:S02]  /*10100*/  SHF.R.U64 R122, R122, 0x3, RZ ;  /* 0x000000037a7a7819 */ /* 0x000fc400000012ff */
[----:B------:R-:W-:Y:S01]  /*10110*/  MOV R106, R106 ;  /* 0x0000006a006a7202 */ /* 0x000fe20000000f00 */
[----:B------:R0:W-:Y:S01]  /*10120*/  STSM.16.M88.4 [R102], R24 ;  /* 0x0000001866007844 */ /* 0x0001e20000000200 */
[----:B------:R-:W-:Y:S02]  /*10130*/  F2FP.F16.F32.PACK_AB R28, R89, R164 ;  /* 0x000000a4591c723e */ /* 0x000fe400000000ff */
[----:B------:R-:W-:Y:S02]  /*10140*/  F2FP.F16.F32.PACK_AB R29, R63, R54 ;  /* 0x000000363f1d723e */ /* 0x000fe400000000ff */
[----:B-1----:R-:W-:Y:S02]  /*10150*/  F2FP.F16.F32.PACK_AB R30, R93, R165 ;  /* 0x000000a55d1e723e */ /* 0x002fe400000000ff */
[----:B------:R-:W-:Y:S02]  /*10160*/  F2FP.F16.F32.PACK_AB R31, R84, R80 ;  /* 0x00000050541f723e */ /* 0x000fe400000000ff */
[----:B------:R-:W-:-:S02]  /*10170*/  MOV R110, R110 ;  /* 0x0000006e006e7202 */ /* 0x000fc40000000f00 */
[----:B------:R-:W-:Y:S01]  /*10180*/  F2FP.F16.F32.PACK_AB R32, R97, R166 ;  /* 0x000000a66120723e */ /* 0x000fe200000000ff */
[----:B------:R-:W-:Y:S01]  /*10190*/  STSM.16.M88.4 [R106], R28 ;  /* 0x0000001c6a007844 */ /* 0x000fe20000000200 */
[----:B------:R-:W-:Y:S02]  /*101a0*/  F2FP.F16.F32.PACK_AB R33, R92, R88 ;  /* 0x000000585c21723e */ /* 0x000fe400000000ff */
[----:B------:R-:W-:Y:S02]  /*101b0*/  F2FP.F16.F32.PACK_AB R34, R101, R167 ;  /* 0x000000a76522723e */ /* 0x000fe400000000ff */
[----:B------:R-:W-:Y:S02]  /*101c0*/  F2FP.F16.F32.PACK_AB R35, R100, R96 ;  /* 0x000000606423723e */ /* 0x000fe400000000ff */
[----:B------:R-:W-:Y:S02]  /*101d0*/  MOV R114, R114 ;  /* 0x0000007200727202 */ /* 0x000fe40000000f00 */
[----:B--2---:R-:W-:Y:S01]  /*101e0*/  F2FP.F16.F32.PACK_AB R8, R105, R168 ;  /* 0x000000a86908723e */ /* 0x004fe200000000ff */
[----:B------:R-:W-:Y:S01]  /*101f0*/  STSM.16.M88.4 [R110], R32 ;  /* 0x000000206e007844 */ /* 0x000fe20000000200 */
[----:B------:R-:W-:-:S02]  /*10200*/  F2FP.F16.F32.PACK_AB R9, R108, R104 ;  /* 0x000000686c09723e */ /* 0x000fc400000000ff */
[----:B------:R-:W-:Y:S02]  /*10210*/  F2FP.F16.F32.PACK_AB R10, R109, R169 ;  /* 0x000000a96d0a723e */ /* 0x000fe400000000ff */
[----:B------:R-:W-:Y:S02]  /*10220*/  F2FP.F16.F32.PACK_AB R11, R116, R112 ;  /* 0x00000070740b723e */ /* 0x000fe400000000ff */
[----:B------:R-:W-:Y:S02]  /*10230*/  LOP3.LUT R118, R179, R118, RZ, 0x3c, !PT ;  /* 0x00000076b3767212 */ /* 0x000fe400078e3cff */
[----:B------:R-:W-:Y:S01]  /*10240*/  LOP3.LUT R122, R122, R7, RZ, 0x3c, !PT ;  /* 0x000000077a7a7212 */ /* 0x000fe200078e3cff */
[----:B------:R1:W-:Y:S01]  /*10250*/  STSM.16.M88.4 [R114], R8 ;  /* 0x0000000872007844 */ /* 0x0003e20000000200 */
[----:B------:R-:W-:Y:S02]  /*10260*/  IADD3.X R127, RZ, R131, RZ, P1, !PT ;  /* 0x00000083ff7f7210 */ /* 0x000fe40000ffe4ff */
[----:B------:R-:W-:-:S02]  /*10270*/  MOV R118, R118 ;  /* 0x0000007600767202 */ /* 0x000fc40000000f00 */
[----:B0-----:R-:W-:Y:S02]  /*10280*/  F2FP.F16.F32.PACK_AB R24, R113, R170 ;  /* 0x000000aa7118723e */ /* 0x001fe400000000ff */
[----:B------:R-:W-:Y:S02]  /*10290*/  F2FP.F16.F32.PACK_AB R25, R124, R120 ;  /* 0x000000787c19723e */ /* 0x000fe400000000ff */
[----:B------:R-:W-:Y:S02]  /*102a0*/  F2FP.F16.F32.PACK_AB R26, R117, R171 ;  /* 0x000000ab751a723e */ /* 0x000fe400000000ff */
[----:B------:R-:W-:Y:S02]  /*102b0*/  F2FP.F16.F32.PACK_AB R27, R152, R128 ;  /* 0x00000080981b723e */ /* 0x000fe400000000ff */
[----:B------:R-:W-:Y:S02]  /*102c0*/  F2FP.F16.F32.PACK_AB R153, R154, R153 ;  /* 0x000000999a99723e */ /* 0x000fe400000000ff */
[----:B------:R-:W-:Y:S01]  /*102d0*/  MOV R122, R122 ;  /* 0x0000007a007a7202 */ /* 0x000fe20000000f00 */
[----:B------:R0:W-:Y:S01]  /*102e0*/  STSM.16.M88.4 [R118], R24 ;  /* 0x0000001876007844 */ /* 0x0001e20000000200 */
[----:B------:R-:W-:-:S02]  /*102f0*/  F2FP.F16.F32.PACK_AB R152, R121, R172 ;  /* 0x000000ac7998723e */ /* 0x000fc400000000ff */
[----:B------:R-:W-:Y:S02]  /*10300*/  F2FP.F16.F32.PACK_AB R154, R125, R173 ;  /* 0x000000ad7d9a723e */ /* 0x000fe400000000ff */
[----:B------:R-:W-:Y:S02]  /*10310*/  F2FP.F16.F32.PACK_AB R155, R156, R155 ;  /* 0x0000009b9c9b723e */ /* 0x000fe400000000ff */
[----:B------:R-:W-:Y:S02]  /*10320*/  F2FP.F16.F32.PACK_AB R157, R158, R157 ;  /* 0x0000009d9e9d723e */ /* 0x000fe400000000ff */
[----:B------:R-:W-:Y:S01]  /*10330*/  F2FP.F16.F32.PACK_AB R136, R137, R136 ;  /* 0x000000888988723e */ /* 0x000fe200000000ff */
[----:B------:R0:W-:Y:S01]  /*10340*/  STSM.16.M88.4 [R122], R152 ;  /* 0x000000987a007844 */ /* 0x0001e20000000200 */
[----:B------:R-:W-:Y:S02]  /*10350*/  ISETP.NE.U32.AND P0, PT, RZ, UR4, PT ;  /* 0x00000004ff007c0c */ /* 0x000fe4000bf05070 */
[----:B-1----:R-:W-:-:S02]  /*10360*/  IADD3 R8, P1, R217, UR4, RZ ;  /* 0x00000004d9087c10 */ /* 0x002fc4000ff3e0ff */
        /* <DEDUP_REMOVED lines=29> */
[----:B------:R-:W-:Y:S01]  /*10540*/  IADD3 R15, P4, R12, 0x1000, RZ ;  /* 0x000010000c0f7810 */ /* 0x000fe20007f9e0ff */
[----:B------:R-:W-:-:S12]  /*10550*/  @P1 BRA `(.L_x_11098) ;  /* 0x0000000000101947 */ /* 0x000fd80003800000 */
[----:B------:R-:W-:Y:S05]  /*10560*/  @!P0 BRA `(.L_x_11098) ;  /* 0x00000000000c8947 */ /* 0x000fea0003800000 */
[----:B------:R-:W2:Y:S04]  /*10570*/  LDG.E R5, desc[UR40][R8.64] ;  /* 0x0000002808057981 */ /* 0x000ea8000c1e1900 */
[----:B-----5:R-:W2:Y:S02]  /*10580*/  LDG.E R0, desc[UR40][R8.64+0x4] ;  /* 0x0000042808007981 */ /* 0x020ea4000c1e1900 */
[----:B--2---:R-:W-:-:S07]  /*10590*/  IADD3 R0, -R5, R0, RZ ;  /* 0x0000000005007210 */ /* 0x004fce0007ffe1ff */
.L_x_11098:
[----:B------:R-:W-:Y:S01]  /*105a0*/  SHF.R.S32.HI R80, RZ, 0x1f, R216 ;  /* 0x0000001fff507819 */ /* 0x000fe200000114d8 */
[----:B------:R-:W-:Y:S01]  /*105b0*/  ULDC.64 UR4, c[0x0][0xb70] ;  /* 0x0002dc0000047ab9 */ /* 0x000fe20000000a00 */
[--C-:B-----5:R-:W-:Y:S01]  /*105c0*/  SHF.R.S32.HI R21, RZ, 0x1f, R79.reuse ;  /* 0x0000001fff157819 */ /* 0x120fe2000001144f */
[----:B0-----:R-:W-:Y:S01]  /*105d0*/  IMAD.MOV.U32 R20, RZ, RZ, R79 ;  /* 0x000000ffff147224 */ /* 0x001fe200078e004f */
[----:B------:R-:W-:Y:S01]  /*105e0*/  SEL R231, R231, RZ, !P0 ;  /* 0x000000ffe7e77207 */ /* 0x000fe20004000000 */
[----:B------:R-:W-:Y:S01]  /*105f0*/  IMAD R5, R80, UR4, RZ ;  /* 0x0000000450057c24 */ /* 0x000fe2000f8e02ff */
[----:B------:R-:W-:Y:S01]  /*10600*/  SEL R225, R225, RZ, !P0 ;  /* 0x000000ffe1e17207 */ /* 0x000fe20004000000 */
[----:B------:R-:W-:Y:S01]  /*10610*/  IMAD.WIDE.U32 R6, R216, UR4, R20 ;  /* 0x00000004d8067c25 */ /* 0x000fe2000f8e0014 */
[C---:B------:R-:W-:Y:S02]  /*10620*/  IADD3 R29, P0, R12.reuse, 0x3000, RZ ;  /* 0x000030000c1d7810 */ /* 0x040fe40007f1e0ff */
[----:B------:R-:W-:Y:S01]  /*10630*/  IADD3 R25, P5, R12, 0x2000, RZ ;  /* 0x000020000c197810 */ /* 0x000fe20007fbe0ff */
[----:B------:R-:W-:Y:S01]  /*10640*/  IMAD R5, R216, UR5, R5 ;  /* 0x00000005d8057c24 */ /* 0x000fe2000f8e0205 */
[----:B------:R-:W-:Y:S01]  /*10650*/  ULDC.64 UR4, c[0x0][0xb78] ;  /* 0x0002de0000047ab9 */ /* 0x000fe20000000a00 */
[----:B------:R-:W-:Y:S01]  /*10660*/  IMAD R9, R229, 0x80, R213 ;  /* 0x00000080e5097824 */ /* 0x000fe200078e02d5 */
[C---:B------:R-:W-:Y:S01]  /*10670*/  IADD3 R37, P2, R12.reuse, 0x5000, RZ ;  /* 0x000050000c257810 */ /* 0x040fe20007f5e0ff */
[----:B------:R-:W-:Y:S01]  /*10680*/  IMAD.IADD R7, R7, 0x1, R5 ;  /* 0x0000000107077824 */ /* 0x000fe200078e0205 */
[----:B------:R-:W-:Y:S01]  /*10690*/  IADD3 R33, P1, R12, 0x4000, RZ ;  /* 0x000040000c217810 */ /* 0x000fe20007f3e0ff */
[----:B------:R-:W-:Y:S01]  /*106a0*/  IMAD R5, R231, UR4, RZ ;  /* 0x00000004e7057c24 */ /* 0x000fe2000f8e02ff */
[----:B------:R-:W-:Y:S01]  /*106b0*/  LOP3.LUT R28, R29, 0x380, RZ, 0xc0, !PT ;  /* 0x000003801d1c7812 */ /* 0x000fe200078ec0ff */
[----:B------:R-:W-:Y:S01]  /*106c0*/  IMAD.WIDE.U32 R6, R225, UR4, R6 ;  /* 0x00000004e1067c25 */ /* 0x000fe2000f8e0006 */
[----:B------:R-:W-:-:S02]  /*106d0*/  LOP3.LUT R14, R15, 0x380, RZ, 0xc0, !PT ;  /* 0x000003800f0e7812 */ /* 0x000fc400078ec0ff */
[----:B------:R-:W-:Y:S01]  /*106e0*/  LOP3.LUT R24, R25, 0x380, RZ, 0xc0, !PT ;  /* 0x0000038019187812 */ /* 0x000fe200078ec0ff */
[----:B------:R-:W-:Y:S01]  /*106f0*/  IMAD R8, R225, UR5, R5 ;  /* 0x00000005e1087c24 */ /* 0x000fe2000f8e0205 */
[----:B------:R-:W-:Y:S01]  /*10700*/  SHF.R.S32.HI R5, RZ, 0x1f, R9 ;  /* 0x0000001fff057819 */ /* 0x000fe20000011409 */
[----:B------:R-:W-:Y:S01]  /*10710*/  ULDC.64 UR4, c[0x0][0xb40] ;  /* 0x0002d00000047ab9 */ /* 0x000fe20000000a00 */
[----:B------:R-:W-:Y:S02]  /*10720*/  IADD3 R6, P3, R9, R6, RZ ;  /* 0x0000000609067210 */ /* 0x000fe40007f7e0ff */
[----:B------:R-:W-:Y:S02]  /*10730*/  LOP3.LUT R36, R37, 0x380, RZ, 0xc0, !PT ;  /* 0x0000038025247812 */ /* 0x000fe400078ec0ff */
[----:B------:R-:W-:Y:S02]  /*10740*/  LOP3.LUT R32, R33, 0x380, RZ, 0xc0, !PT ;  /* 0x0000038021207812 */ /* 0x000fe400078ec0ff */
[----:B------:R-:W-:-:S02]  /*10750*/  SHF.R.U64 R28, R28, 0x3, RZ ;  /* 0x000000031c1c7819 */ /* 0x000fc400000012ff */
[----:B------:R-:W-:Y:S02]  /*10760*/  SHF.R.U64 R14, R14, 0x3, RZ ;  /* 0x000000030e0e7819 */ /* 0x000fe400000012ff */
[----:B------:R-:W-:Y:S02]  /*10770*/  SHF.R.U64 R24, R24, 0x3, RZ ;  /* 0x0000000318187819 */ /* 0x000fe400000012ff */
[----:B------:R-:W-:Y:S02]  /*10780*/  IADD3.X R5, R5, R7, R8, P3, !PT ;  /* 0x0000000705057210 */ /* 0x000fe40001ffe408 */
[----:B------:R-:W-:Y:S02]  /*10790*/  SHF.R.U64 R36, R36, 0x3, RZ ;  /* 0x0000000324247819 */ /* 0x000fe400000012ff */
[----:B------:R-:W-:Y:S02]  /*107a0*/  LEA R54, P3, R6, UR4, 0x2 ;  /* 0x0000000406367c11 */ /* 0x000fe4000f8610ff */
[----:B------:R-:W-:-:S02]  /*107b0*/  SHF.R.U64 R32, R32, 0x3, RZ ;  /* 0x0000000320207819 */ /* 0x000fc400000012ff */
        /* <DEDUP_REMOVED lines=8> */
[----:B------:R-:W-:Y:S01]  /*10840*/  LEA.HI.X R55, R6, UR5, R5, 0x2, P3 ;  /* 0x0000000506377c11 */ /* 0x000fe200098f1405 */
[----:B------:R-:W-:Y:S01]  /*10850*/  VIADD R5, R9, 0x8 ;  /* 0x0000000809057836 */ /* 0x000fe20000000000 */
[C---:B------:R-:W-:Y:S01]  /*10860*/  IADD3 R7, P0, R12.reuse, 0x9000, RZ ;  /* 0x000090000c077810 */ /* 0x040fe20007f1e0ff */
[----:B------:R-:W-:Y:S01]  /*10870*/  ULDC.64 UR4, c[0x0][0xaa0] ;  /* 0x0002a80000047ab9 */ /* 0x000fe20000000a00 */
[----:B------:R-:W-:-:S02]  /*10880*/  IADD3 R41, P3, R12, 0x6000, RZ ;  /* 0x000060000c297810 */ /* 0x000fc40007f7e0ff */
[C---:B------:R-:W-:Y:S02]  /*10890*/  IADD3 R45, P4, R12.reuse, 0x7000, RZ ;  /* 0x000070000c2d7810 */ /* 0x040fe40007f9e0ff */
[----:B------:R-:W-:Y:S02]  /*108a0*/  IADD3 R49, P5, R12, 0x8000, RZ ;  /* 0x000080000c317810 */ /* 0x000fe40007fbe0ff */
[----:B------:R-:W-:Y:S01]  /*108b0*/  LOP3.LUT R32, R32, R33, RZ, 0x3c, !PT ;  /* 0x0000002120207212 */ /* 0x000fe200078e3cff */
[----:B------:R-:W-:Y:S01]  /*108c0*/  IMAD.X R33, RZ, RZ, R13, P1 ;  /* 0x000000ffff217224 */ /* 0x000fe200008e060d */
[C---:B------:R-:W-:Y:S02]  /*108d0*/  IADD3 R57, P2, R12.reuse, 0xb000, RZ ;  /* 0x0000b0000c397810 */ /* 0x040fe40007f5e0ff */
[----:B------:R-:W-:Y:S02]  /*108e0*/  LOP3.LUT R6, R7, 0x380, RZ, 0xc0, !PT ;  /* 0x0000038007067812 */ /* 0x000fe400078ec0ff */
[----:B------:R-:W-:-:S02]  /*108f0*/  IADD3 R53, P1, R12, 0xa000, RZ ;  /* 0x0000a0000c357810 */ /* 0x000fc40007f3e0ff */
[----:B------:R-:W-:Y:S02]  /*10900*/  LOP3.LUT R40, R41, 0x380, RZ, 0xc0, !PT ;  /* 0x0000038029287812 */ /* 0x000fe400078ec0ff */
[----:B------:R-:W-:Y:S02]  /*10910*/  LOP3.LUT R44, R45, 0x380, RZ, 0xc0, !PT ;  /* 0x000003802d2c7812 */ /* 0x000fe400078ec0ff */
[----:B------:R-:W-:Y:S02]  /*10920*/  LOP3.LUT R48, R49, 0x380, RZ, 0xc0, !PT ;  /* 0x0000038031307812 */ /* 0x000fe400078ec0ff */
[----:B------:R-:W-:Y:S02]  /*10930*/  LOP3.LUT R56, R57, 0x380, RZ, 0xc0, !PT ;  /* 0x0000038039387812 */ /* 0x000fe400078ec0ff */
[----:B------:R-:W-:Y:S02]  /*10940*/  SHF.R.U64 R6, R6, 0x3, RZ ;  /* 0x0000000306067819 */ /* 0x000fe400000012ff */
[----:B------:R-:W-:-:S02]  /*10950*/  LOP3.LUT R52, R53, 0x380, RZ, 0xc0, !PT ;  /* 0x0000038035347812 */ /* 0x000fc400078ec0ff */
[----:B------:R-:W-:Y:S02]  /*10960*/  SHF.R.U64 R40, R40, 0x3, RZ ;  /* 0x0000000328287819 */ /* 0x000fe400000012ff */
[----:B------:R-:W-:Y:S02]  /*10970*/  SHF.R.U64 R44, R44, 0x3, RZ ;  /* 0x000000032c2c7819 */ /* 0x000fe400000012ff */
[----:B------:R-:W-:Y:S02]  /*10980*/  SHF.R.U64 R48, R48, 0x3, RZ ;  /* 0x0000000330307819 */ /* 0x000fe400000012ff */
[----:B------:R-:W-:Y:S02]  /*10990*/  SHF.R.U64 R56, R56, 0x3, RZ ;  /* 0x0000000338387819 */ /* 0x000fe400000012ff */
[----:B------:R-:W-:Y:S02]  /*109a0*/  LOP3.LUT R6, R6, R7, RZ, 0x3c, !PT ;  /* 0x0000000706067212 */ /* 0x000fe400078e3cff */
[----:B------:R-:W-:-:S02]  /*109b0*/  SHF.R.U64 R52, R52, 0x3, RZ ;  /* 0x0000000334347819 */ /* 0x000fc400000012ff */
[----:B------:R-:W-:Y:S01]  /*109c0*/  LOP3.LUT R40, R40, R41, RZ, 0x3c, !PT ;  /* 0x0000002928287212 */ /* 0x000fe200078e3cff */
[--C-:B------:R-:W-:Y:S01]  /*109d0*/  IMAD.X R41, RZ, RZ, R13.reuse, P3 ;  /* 0x000000ffff297224 */ /* 0x100fe200018e060d */
[----:B------:R-:W-:Y:S01]  /*109e0*/  LOP3.LUT R44, R44, R45, RZ, 0x3c, !PT ;  /* 0x0000002d2c2c7212 */ /* 0x000fe200078e3cff */
[--C-:B------:R-:W-:Y:S01]  /*109f0*/  IMAD.X R45, RZ, RZ, R13.reuse, P4 ;  /* 0x000000ffff2d7224 */ /* 0x100fe200020e060d */
[----:B------:R-:W-:Y:S01]  /*10a00*/  LOP3.LUT R48, R48, R49, RZ, 0x3c, !PT ;  /* 0x0000003130307212 */ /* 0x000fe200078e3cff */
[--C-:B------:R-:W-:Y:S01]  /*10a10*/  IMAD.X R49, RZ, RZ, R13.reuse, P5 ;  /* 0x000000ffff317224 */ /* 0x100fe200028e060d */
[----:B------:R-:W-:Y:S02]  /*10a20*/  IADD3.X R7, RZ, R13, RZ, P0, !PT ;  /* 0x0000000dff077210 */ /* 0x000fe400007fe4ff */
        /* <DEDUP_REMOVED lines=10> */
[----:B------:R-:W-:Y:S01]  /*10ad0*/  LOP3.LUT R60, R61, 0x380, RZ, 0xc0, !PT ;  /* 0x000003803d3c7812 */ /* 0x000fe200078ec0ff */
[----:B------:R-:W-:Y:S01]  /*10ae0*/  IMAD.X R73, RZ, RZ, R13, P2 ;  /* 0x000000ffff497224 */ /* 0x000fe200010e060d */
[----:B------:R-:W-:Y:S02]  /*10af0*/  LOP3.LUT R64, R65, 0x380, RZ, 0xc0, !PT ;  /* 0x0000038041407812 */ /* 0x000fe400078ec0ff */
[----:B------:R-:W-:Y:S02]  /*10b00*/  LOP3.LUT R68, R69, 0x380, RZ, 0xc0, !PT ;  /* 0x0000038045447812 */ /* 0x000fe400078ec0ff */
[----:B------:R-:W-:Y:S02]  /*10b10*/  LOP3.LUT R9, R12, 0x380, RZ, 0xc0, !PT ;  /* 0x000003800c097812 */ /* 0x000fe400078ec0ff */
[----:B------:R-:W-:Y:S02]  /*10b20*/  ISETP.GE.OR P0, PT, R5, R0, P0 ;  /* 0x000000000500720c */ /* 0x000fe40000706670 */
[----:B------:R-:W-:Y:S01]  /*10b30*/  LOP3.LUT R5, R10, 0x380, RZ, 0xc0, !PT ;  /* 0x000003800a057812 */ /* 0x000fe200078ec0ff */
[----:B------:R-:W-:Y:S01]  /*10b40*/  IMAD.MOV.U32 R76, RZ, RZ, R201 ;  /* 0x000000ffff4c7224 */ /* 0x000fe200078e00c9 */
[----:B------:R-:W-:Y:S01]  /*10b50*/  SHF.R.U64 R60, R60, 0x3, RZ ;  /* 0x000000033c3c7819 */ /* 0x000fe200000012ff */
[----:B------:R0:W-:Y:S01]  /*10b60*/  @!P1 STG.E desc[UR40][R54.64], R4 ;  /* 0x0000000436009986 */ /* 0x0001e2000c101928 */
[----:B------:R-:W-:-:S02]  /*10b70*/  SHF.R.U64 R64, R64, 0x3, RZ ;  /* 0x0000000340407819 */ /* 0x000fc400000012ff */
[----:B------:R-:W-:Y:S02]  /*10b80*/  SHF.R.U64 R68, R68, 0x3, RZ ;  /* 0x0000000344447819 */ /* 0x000fe400000012ff */
[----:B------:R-:W-:Y:S02]  /*10b90*/  SHF.R.U64 R9, R9, 0x3, RZ ;  /* 0x0000000309097819 */ /* 0x000fe400000012ff */
[----:B------:R-:W-:Y:S01]  /*10ba0*/  SHF.R.U64 R5, R5, 0x3, RZ ;  /* 0x0000000305057819 */ /* 0x000fe200000012ff */
[----:B------:R1:W-:Y:S01]  /*10bb0*/  @!P0 STG.E desc[UR40][R54.64+0x20], R3 ;  /* 0x0000200336008986 */ /* 0x0003e2000c101928 */
[----:B------:R-:W-:Y:S01]  /*10bc0*/  LOP3.LUT R60, R60, R61, RZ, 0x3c, !PT ;  /* 0x0000003d3c3c7212 */ /* 0x000fe200078e3cff */
[--C-:B------:R-:W-:Y:S01]  /*10bd0*/  IMAD.X R61, RZ, RZ, R13.reuse, P3 ;  /* 0x000000ffff3d7224 */ /* 0x100fe200018e060d */
[----:B------:R-:W-:Y:S01]  /*10be0*/  LOP3.LUT R64, R64, R65, RZ, 0x3c, !PT ;  /* 0x0000004140407212 */ /* 0x000fe200078e3cff */
[----:B------:R-:W-:Y:S01]  /*10bf0*/  IMAD.X R65, RZ, RZ, R13, P4 ;  /* 0x000000ffff417224 */ /* 0x000fe200020e060d */
[----:B------:R-:W-:-:S02]  /*10c00*/  LOP3.LUT R68, R68, R69, RZ, 0x3c, !PT ;  /* 0x0000004544447212 */ /* 0x000fc400078e3cff */
[----:B------:R-:W-:Y:S01]  /*10c10*/  SHF.R.S32.HI R77, RZ, 0x1f, R201 ;  /* 0x0000001fff4d7819 */ /* 0x000fe200000114c9 */
[----:B------:R-:W-:Y:S01]  /*10c20*/  IMAD R78, R21, UR4, RZ ;  /* 0x00000004154e7c24 */ /* 0x000fe2000f8e02ff */
[----:B------:R-:W-:Y:S01]  /*10c30*/  LOP3.LUT R8, R9, R12, RZ, 0x3c, !PT ;  /* 0x0000000c09087212 */ /* 0x000fe200078e3cff */
[----:B------:R-:W-:Y:S01]  /*10c40*/  IMAD.MOV.U32 R9, RZ, RZ, R13 ;  /* 0x000000ffff097224 */ /* 0x000fe200078e000d */
[----:B------:R-:W-:Y:S01]  /*10c50*/  IADD3.X R69, RZ, R13, RZ, P5, !PT ;  /* 0x0000000dff457210 */ /* 0x000fe20002ffe4ff */
[----:B------:R-:W5:Y:S01]  /*10c60*/  LD.E.128 R24, desc[UR40][R24.64] ;  /* 0x0000002818187980 */ /* 0x000f62000c101d00 */
[----:B------:R-:W-:Y:S01]  /*10c70*/  LOP3.LUT R72, R5, R10, RZ, 0x3c, !PT ;  /* 0x0000000a05487212 */ /* 0x000fe200078e3cff */
[C---:B------:R-:W-:Y:S02]  /*10c80*/  IMAD.WIDE.U32 R20, R79.reuse, UR4, R76 ;  /* 0x000000044f147c25 */ /* 0x040fe4000f8e004c */
[----:B------:R-:W5:Y:S04]  /*10c90*/  LD.E.128 R8, desc[UR40][R8.64] ;  /* 0x0000002808087980 */ /* 0x000f68000c101d00 */
[----:B------:R-:W5:Y:S01]  /*10ca0*/  LD.E.128 R12, desc[UR40][R14.64] ;  /* 0x000000280e0c7980 */ /* 0x000f62000c101d00 */
[----:B------:R-:W-:Y:S01]  /*10cb0*/  IMAD R79, R79, UR5, R78 ;  /* 0x000000054f4f7c24 */ /* 0x000fe2000f8e024e */
[----:B------:R-:W-:-:S02]  /*10cc0*/  ULDC.64 UR4, c[0x0][0xae0] ;  /* 0x0002b80000047ab9 */ /* 0x000fc40000000a00 */
[----:B------:R-:W5:Y:S04]  /*10cd0*/  LD.E.128 R28, desc[UR40][R28.64] ;  /* 0x000000281c1c7980 */ /* 0x000f68000c101d00 */
[----:B------:R-:W5:Y:S04]  /*10ce0*/  LD.E.128 R32, desc[UR40][R32.64] ;  /* 0x0000002820207980 */ /* 0x000f68000c101d00 */
[----:B------:R-:W5:Y:S04]  /*10cf0*/  LD.E.128 R36, desc[UR40][R36.64] ;  /* 0x0000002824247980 */ /* 0x000f68000c101d00 */
[----:B------:R-:W5:Y:S04]  /*10d00*/  LD.E.128 R40, desc[UR40][R40.64] ;  /* 0x0000002828287980 */ /* 0x000f68000c101d00 */
[----:B------:R-:W5:Y:S04]  /*10d10*/  LD.E.128 R44, desc[UR40][R44.64] ;  /* 0x000000282c2c7980 */ /* 0x000f68000c101d00 */
[----:B------:R-:W5:Y:S04]  /*10d20*/  LD.E.128 R48, desc[UR40][R48.64] ;  /* 0x0000002830307980 */ /* 0x000f68000c101d00 */
[----:B0-----:R-:W5:Y:S04]  /*10d30*/  LD.E.128 R4, desc[UR40][R6.64] ;  /* 0x0000002806047980 */ /* 0x001f68000c101d00 */
[----:B-1----:R-:W5:Y:S04]  /*10d40*/  LD.E.128 R52, desc[UR40][R52.64] ;  /* 0x0000002834347980 */ /* 0x002f68000c101d00 */
[----:B------:R-:W5:Y:S04]  /*10d50*/  LD.E.128 R56, desc[UR40][R56.64] ;  /* 0x0000002838387980 */ /* 0x000f68000c101d00 */
        /* <DEDUP_REMOVED lines=9> */
[----:B0-----:R-:W0:Y:S01]  /*10df0*/  FENCE.VIEW.ASYNC.S ;  /* 0x00000000000073c6 */ /* 0x001e220000000000 */
[----:B------:R-:W-:-:S02]  /*10e00*/  IMAD.IADD R21, R21, 0x1, R79 ;  /* 0x0000000115157824 */ /* 0x000fc400078e024f */
[----:B------:R-:W-:Y:S01]  /*10e10*/  IMAD R79, R229, -0x80, R0 ;  /* 0xffffff80e54f7824 */ /* 0x000fe200078e0200 */
[----:B------:R-:W-:Y:S01]  /*10e20*/  IADD3 R0, R208, 0x40, RZ ;  /* 0x00000040d0007810 */ /* 0x000fe20007ffe0ff */
[----:B------:R-:W-:Y:S02]  /*10e30*/  IMAD R77, R80, UR4, RZ ;  /* 0x00000004504d7c24 */ /* 0x000fe4000f8e02ff */
[C---:B------:R-:W-:Y:S01]  /*10e40*/  VIADD R3, R208.reuse, 0x20 ;  /* 0x00000020d0037836 */ /* 0x040fe20000000000 */
[-C--:B------:R-:W-:Y:S01]  /*10e50*/  ISETP.GE.AND P3, PT, R208, R79.reuse, PT ;  /* 0x0000004fd000720c */ /* 0x080fe20003f66270 */
[----:B------:R-:W-:Y:S01]  /*10e60*/  IMAD R77, R216, UR5, R77 ;  /* 0x00000005d84d7c24 */ /* 0x000fe2000f8e024d */
[----:B------:R-:W-:Y:S01]  /*10e70*/  ISETP.GE.AND P0, PT, R0, R79, PT ;  /* 0x0000004f0000720c */ /* 0x000fe20003f06270 */
        /* <DEDUP_REMOVED lines=11> */
[----:B0-----:R0:W-:Y:S01]  /*10f30*/  SYNCS.ARRIVE.TRANS64.RED.A1T0 RZ, [R0+URZ], RZ ;  /* 0x000000ff00ff79a7 */ /* 0x0011e2000810043f */
[----:B------:R-:W-:Y:S01]  /*10f40*/  BSSY B1, `(.L_x_11099) ;  /* 0x000001b000017945 */ /* 0x000fe20003800000 */
[----:B------:R-:W-:-:S02]  /*10f50*/  IMAD R3, R225, UR5, R3 ;  /* 0x00000005e1037c24 */ /* 0x000fc4000f8e0203 */
[----:B------:R-:W-:-:S04]  /*10f60*/  IMAD.WIDE R76, R229, 0x80, R208 ;  /* 0x00000080e54c7825 */ /* 0x000fc800078e02d0 */
[----:B------:R-:W-:Y:S01]  /*10f70*/  IMAD.IADD R83, R79, 0x1, R3 ;  /* 0x000000014f537824 */ /* 0x000fe200078e0203 */
[----:B0-----:R-:W-:Y:S06]  /*10f80*/  @P3 BRA `(.L_x_11100) ;  /* 0x0000000000583947 */ /* 0x001fec0003800000 */
[----:B------:R-:W-:Y:S01]  /*10f90*/  MOV R21, R83 ;  /* 0x0000005300157202 */ /* 0x000fe20000000f00 */
[----:B------:R-:W-:Y:S01]  /*10fa0*/  ULDC.64 UR4, c[0x0][0xad8] ;  /* 0x0002b60000047ab9 */ /* 0x000fe20000000a00 */
[----:B------:R-:W-:Y:S01]  /*10fb0*/  IMAD.MOV.U32 R20, RZ, RZ, R78 ;  /* 0x000000ffff147224 */ /* 0x000fe200078e004e */
[----:B------:R-:W-:Y:S01]  /*10fc0*/  ULDC.64 UR6, c[0x0][0xa80] ;  /* 0x0002a00000067ab9 */ /* 0x000fe20000000a00 */
        /* <DEDUP_REMOVED lines=18> */
.L_x_11100:
[----:B------:R-:W-:Y:S05]  /*110f0*/  BSYNC B1 ;  /* 0x0000000000017941 */ /* 0x000fea0003800000 */
.L_x_11099:
[----:B------:R-:W-:Y:S04]  /*11100*/  BSSY B1, `(.L_x_11101) ;  /* 0x000001a000017945 */ /* 0x000fe80003800000 */
[----:B------:R-:W-:Y:S05]  /*11110*/  @P2 BRA `(.L_x_11102) ;  /* 0x0000000000602947 */ /* 0x000fea0003800000 */
[----:B------:R-:W-:Y:S01]  /*11120*/  IADD3 R3, P2, R76, 0x20, RZ ;  /* 0x000000204c037810 */ /* 0x000fe20007f5e0ff */
[----:B------:R-:W-:Y:S01]  /*11130*/  ULDC.64 UR6, c[0x0][0xad8] ;  /* 0x0002b60000067ab9 */ /* 0x000fe20000000a00 */
[----:B0----5:R-:W-:Y:S01]  /*11140*/  IMAD.MOV.U32 R8, RZ, RZ, R78 ;  /* 0x000000ffff087224 */ /* 0x021fe200078e004e */
[----:B------:R-:W-:Y:S01]  /*11150*/  IADD3 R10, R201, 0x40, RZ ;  /* 0x00000040c90a7810 */ /* 0x000fe20007ffe0ff */
[----:B------:R-:W-:Y:S01]  /*11160*/  IMAD.MOV.U32 R9, RZ, RZ, R83 ;  /* 0x000000ffff097224 */ /* 0x000fe200078e0053 */
[----:B------:R-:W-:Y:S01]  /*11170*/  ULDC UR4, c[0x0][0xa8c] ;  /* 0x0002a30000047ab9 */ /* 0x000fe20000000800 */
[----:B------:R-:W-:Y:S01]  /*11180*/  IMAD.X R0, RZ, RZ, R77, P2 ;  /* 0x000000ffff007224 */ /* 0x000fe200010e064d */
[----:B------:R-:W-:Y:S01]  /*11190*/  ISETP.GE.AND P3, PT, R10, UR4, PT ;  /* 0x000000040a007c0c */ /* 0x000fe2000bf66270 */
[----:B------:R-:W-:Y:S01]  /*111a0*/  IMAD.WIDE.U32 R8, R3, UR6, R8 ;  /* 0x0000000603087c25 */ /* 0x000fe2000f8e0008 */
[----:B------:R-:W-:-:S03]  /*111b0*/  ISETP.GE.AND P4, PT, R201, UR4, PT ;  /* 0x00000004c9007c0c */ /* 0x000fc6000bf86270 */
[----:B------:R-:W-:-:S04]  /*111c0*/  IMAD R0, R0, UR6, RZ ;  /* 0x0000000600007c24 */ /* 0x000fc8000f8e02ff */
        /* <DEDUP_REMOVED lines=13> */
.L_x_11102:
[----:B------:R-:W-:Y:S05]  /*112a0*/  BSYNC B1 ;  /* 0x0000000000017941 */ /* 0x000fea0003800000 */
.L_x_11101:
[----:B------:R-:W-:Y:S04]  /*112b0*/  BSSY B1, `(.L_x_11103) ;  /* 0x000001a000017945 */ /* 0x000fe80003800000 */
[----:B------:R-:W-:Y:S05]  /*112c0*/  @P0 BRA `(.L_x_11104) ;  /* 0x0000000000600947 */ /* 0x000fea0003800000 */
[----:B------:R-:W-:Y:S01]  /*112d0*/  IADD3 R3, P0, R76, 0x40, RZ ;  /* 0x000000404c037810 */ /* 0x000fe20007f1e0ff */
[C---:B-1---5:R-:W-:Y:S01]  /*112e0*/  VIADD R5, R201.reuse, 0x80 ;  /* 0x00000080c9057836 */ /* 0x062fe20000000000 */
        /* <DEDUP_REMOVED lines=15> */
[----:B------:R-:W-:Y:S02]  /*113e0*/  LEA R6, P0, R4, UR6, 0x1 ;  /* 0x0000000604067c11 */ /* 0x000fe4000f8008ff */
[----:B------:R-:W-:-:S04]  /*113f0*/  IADD3 R3, R5, R3, RZ ;  /* 0x0000000305037210 */ /* 0x000fc80007ffe0ff */
[----:B------:R-:W-:-:S05]  /*11400*/  LEA.HI.X R7, R4, UR7, R3, 0x1, P0 ;  /* 0x0000000704077c11 */ /* 0x000fca00080f0c03 */
[----:B------:R2:W-:Y:S04]  /*11410*/  @!P2 STG.E.128 desc[UR40][R6.64], R24 ;  /* 0x000000180600a986 */ /* 0x0005e8000c101d28 */
[----:B------:R2:W-:Y:S04]  /*11420*/  @!P3 STG.E.128 desc[UR40][R6.64+0x80], R40 ;  /* 0x000080280600b986 */ /* 0x0005e8000c101d28 */
[----:B------:R2:W-:Y:S04]  /*11430*/  @!P4 STG.E.128 desc[UR40][R6.64+0x100], R52 ;  /* 0x000100340600c986 */ /* 0x0005e8000c101d28 */
[----:B------:R2:W-:Y:S02]  /*11440*/  @!P5 STG.E.128 desc[UR40][R6.64+0x180], R68 ;  /* 0x000180440600d986 */ /* 0x0005e4000c101d28 */
.L_x_11104:
[----:B------:R-:W-:Y:S05]  /*11450*/  BSYNC B1 ;  /* 0x0000000000017941 */ /* 0x000fea0003800000 */
.L_x_11103:
[----:B------:R-:W-:Y:S05]  /*11460*/  @P1 BRA `(.L_x_11105) ;  /* 0x0000000c004c1947 */ /* 0x000fea0003800000 */
[----:B------:R-:W-:Y:S01]  /*11470*/  IADD3 R3, P0, R76, 0x60, RZ ;  /* 0x000000604c037810 */ /* 0x000fe20007f1e0ff */
[C---:B------:R-:W-:Y:S01]  /*11480*/  VIADD R0, R201.reuse, 0x40 ;  /* 0x00000040c9007836 */ /* 0x040fe20000000000 */
[----:B------:R-:W-:Y:S01]  /*11490*/  ULDC UR4, c[0x0][0xa8c] ;  /* 0x0002a30000047ab9 */ /* 0x000fe20000000800 */
[----:B------:R-:W-:Y:S01]  /*114a0*/  ULDC.64 UR6, c[0x0][0xad8] ;  /* 0x0002b60000067ab9 */ /* 0x000fe20000000a00 */
[----:B-1---5:R-:W-:Y:S01]  /*114b0*/  IMAD.MOV.U32 R4, RZ, RZ, R78 ;  /* 0x000000ffff047224 */ /* 0x022fe200078e004e */
        /* <DEDUP_REMOVED lines=11> */
[----:B--2---:R-:W-:Y:S02]  /*11570*/  LEA R6, P0, R4, UR6, 0x1 ;  /* 0x0000000604067c11 */ /* 0x004fe4000f8008ff */
[----:B------:R-:W-:-:S04]  /*11580*/  IADD3 R3, R5, R3, RZ ;  /* 0x0000000305037210 */ /* 0x000fc80007ffe0ff */
        /* <DEDUP_REMOVED lines=8> */
.L_x_11097:
[----:B------:R-:W0:Y:S01]  /*11610*/  S2R R0, SR_TID.X ;  /* 0x0000000000007919 */ /* 0x000e220000002100 */
[----:B------:R-:W-:Y:S01]  /*11620*/  ULDC.64 UR4, c[0x0][0xbd8] ;  /* 0x0002f60000047ab9 */ /* 0x000fe20000000a00 */
[----:B------:R-:W-:Y:S01]  /*11630*/  IMAD.MOV.U32 R3, RZ, RZ, RZ ;  /* 0x000000ffff037224 */ /* 0x000fe200078e00ff */
        /* <DEDUP_REMOVED lines=9> */
[----:B------:R-:W-:Y:S01]  /*116d0*/  ULDC UR4, c[0x0][0xa88] ;  /* 0x0002a20000047ab9 */ /* 0x000fe20000000800 */
[----:B0-----:R-:W-:-:S02]  /*116e0*/  VIADD R8, R0, 0xffffff80 ;  /* 0xffffff8000087836 */ /* 0x001fc40000000000 */
[----:B------:R-:W-:Y:S01]  /*116f0*/  @P1 IADD3.X R7, R218, UR5, RZ, P2, !PT ;  /* 0x00000005da071c10 */ /* 0x000fe200097fe4ff */
[----:B------:R-:W-:-:S06]  /*11700*/  IMAD.U32 R0, RZ, RZ, UR4 ;  /* 0x00000004ff007e24 */ /* 0x000fcc000f8e00ff */
[----:B------:R0:W5:Y:S01]  /*11710*/  @P1 LDG.E R0, desc[UR40][R6.64] ;  /* 0x0000002806001981 */ /* 0x000162000c1e1900 */
[----:B------:R-:W-:Y:S01]  /*11720*/  ISETP.GT.AND P2, PT, R8, 0x7f, PT ;  /* 0x0000007f0800780c */ /* 0x000fe20003f44270 */
[----:B------:R-:W-:-:S12]  /*11730*/  @P1 BRA `(.L_x_11106) ;  /* 0x0000000000101947 */ /* 0x000fd80003800000 */
[----:B------:R-:W-:Y:S05]  /*11740*/  @!P0 BRA `(.L_x_11106) ;  /* 0x00000000000c8947 */ /* 0x000fea0003800000 */
[----:B0-----:R-:W2:Y:S04]  /*11750*/  LDG.E R7, desc[UR40][R4.64] ;  /* 0x0000002804077981 */ /* 0x001ea8000c1e1900 */
[----:B-----5:R-:W2:Y:S02]  /*11760*/  LDG.E R0, desc[UR40][R4.64+0x4] ;  /* 0x0000042804007981 */ /* 0x020ea4000c1e1900 */
[----:B--2---:R-:W-:-:S07]  /*11770*/  IMAD.IADD R0, R0, 0x1, -R7 ;  /* 0x0000000100007824 */ /* 0x004fce00078e0a07 */
.L_x_11106:
[----:B------:R-:W-:Y:S01]  /*11780*/  BSSY B1, `(.L_x_11107) ;  /* 0x000001d000017945 */ /* 0x000fe20003800000 */
[----:B------:R-:W-:Y:S02]  /*11790*/  SHF.R.S32.HI R9, RZ, 0x1f, R216 ;  /* 0x0000001fff097819 */ /* 0x000fe400000114d8 */
[----:B------:R-:W-:Y:S02]  /*117a0*/  SHF.R.S32.HI R10, RZ, 0x1f, R201 ;  /* 0x0000001fff0a7819 */ /* 0x000fe400000114c9 */
[----:B------:R-:W-:Y:S02]  /*117b0*/  SEL R225, R225, RZ, !P0 ;  /* 0x000000ffe1e17207 */ /* 0x000fe40004000000 */
[----:B------:R-:W-:Y:S02]  /*117c0*/  SEL R231, R231, RZ, !P0 ;  /* 0x000000ffe7e77207 */ /* 0x000fe40004000000 */
[----:B-----5:R-:W-:Y:S01]  /*117d0*/  SHF.R.S32.HI R8, RZ, 0x1f, R3 ;  /* 0x0000001fff087819 */ /* 0x020fe20000011403 */
[----:B------:R-:W-:Y:S06]  /*117e0*/  @P2 BRA `(.L_x_11108) ;  /* 0x0000000000582947 */ /* 0x000fec0003800000 */
[----:B------:R-:W5:Y:S02]  /*117f0*/  S2R R4, SR_TID.X ;  /* 0x0000000000047919 */ /* 0x000f640000002100 */
[----:B-----5:R-:W-:-:S05]  /*11800*/  LEA R4, R229, R4, 0x7 ;  /* 0x00000004e5047211 */ /* 0x020fca00078e38ff */
[----:B------:R-:W-:-:S05]  /*11810*/  VIADD R5, R4, 0xffffff80 ;  /* 0xffffff8004057836 */ /* 0x000fca0000000000 */
        /* <DEDUP_REMOVED lines=19> */
.L_x_11108:
[----:B------:R-:W-:Y:S05]  /*11950*/  BSYNC B1 ;  /* 0x0000000000017941 */ /* 0x000fea0003800000 */
.L_x_11107:
[----:B------:R-:W-:Y:S01]  /*11960*/  ULDC.64 UR4, c[0x0][0xaa0] ;  /* 0x0002a80000047ab9 */ /* 0x000fe20000000a00 */
[----:B0-----:R-:W-:Y:S01]  /*11970*/  MOV R5, R10 ;  /* 0x0000000a00057202 */ /* 0x001fe20000000f00 */
        /* <DEDUP_REMOVED lines=47> */
.L_x_11110:
[----:B------:R-:W-:Y:S05]  /*11c70*/  BSYNC B1 ;  /* 0x0000000000017941 */ /* 0x000fea0003800000 */
.L_x_11109:
        /* <DEDUP_REMOVED lines=28> */
.L_x_11112:
[----:B------:R-:W-:Y:S05]  /*11e40*/  BSYNC B1 ;  /* 0x0000000000017941 */ /* 0x000fea0003800000 */
.L_x_11111:
        /* <DEDUP_REMOVED lines=27> */
.L_x_11114:
[----:B------:R-:W-:Y:S05]  /*12000*/  BSYNC B1 ;  /* 0x0000000000017941 */ /* 0x000fea0003800000 */
.L_x_11113:
        /* <DEDUP_REMOVED lines=25> */
.L_x_11105:
[----:B------:R-:W-:Y:S05]  /*121a0*/  BSYNC B0 ;  /* 0x0000000000007941 */ /* 0x000fea0003800000 */
.L_x_11096:
[----:B------:R-:W-:Y:S02]  /*121b0*/  ULDC UR4, c[0x0][0xc14] ;  /* 0x0003050000047ab9 */ /* 0x000fe40000000800 */
[----:B----4-:R-:W-:-:S13]  /*121c0*/  ISETP.GE.AND P0, PT, R207, UR4, PT ;  /* 0x00000004cf007c0c */ /* 0x010fda000bf06270 */
[----:B------:R-:W-:Y:S05]  /*121d0*/  @!P0 BRA `(.L_x_11115) ;  /* 0xfffffeec00748947 */ /* 0x000fea000383ffff */
[----:B------:R-:W-:Y:S05]  /*121e0*/  BRA `(.L_x_10961) ;  /* 0x0000005800bc7947 */ /* 0x000fea0003800000 */
.L_x_10959:
[----:B------:R-:W-:-:S08]  /*121f0*/  NOP ;  /* 0x0000000000007918 */ /* 0x000fd00000000000 */
[----:B------:R-:W0:-:S00]  /*12200*/  USETMAXREG.DEALLOC.CTAPOOL 0x18 ;  /* 0x00000018000079c8 */ /* 0x000e0000080e0500 */
[----:B0-----:R-:W-:-:S06]  /*12210*/  LOP3.LUT R0, R0, 0x3, RZ, 0xc0, !PT ;  /* 0x0000000300007812 */ /* 0x001fcc00078ec0ff */
[----:B------:R-:W0:Y:S02]  /*12220*/  SHFL.IDX PT, R0, R0, RZ, 0x1f ;  /* 0x00001fff00007589 */ /* 0x000e2400000e0000 */
[----:B0-----:R-:W-:-:S13]  /*12230*/  ISETP.NE.AND P0, PT, R0, RZ, PT ;  /* 0x000000ff0000720c */ /* 0x001fda0003f05270 */
[----:B------:R-:W-:Y:S05]  /*12240*/  @P0 BRA `(.L_x_10961) ;  /* 0x0000005800a40947 */ /* 0x000fea0003800000 */
        /* <DEDUP_REMOVED lines=26> */
[----:B0-----:R-:W-:-:S04]  /*123f0*/  SEL R5, R4, RZ, P0 ;  /* 0x000000ff04057207 */ /* 0x001fc80000000000 */
[----:B------:R-:W-:-:S05]  /*12400*/  IADD3 R5, R0, R5, RZ ;  /* 0x0000000500057210 */ /* 0x000fca0007ffe0ff */
        /* <DEDUP_REMOVED lines=23> */
[----:B------:R-:W-:Y:S01]  /*12580*/  MOV R4, R5 ;  /* 0x0000000500047202 */ /* 0x000fe20000000f00 */
[----:B------:R-:W-:Y:S01]  /*12590*/  IMAD.MOV.U32 R19, RZ, RZ, RZ ;  /* 0x000000ffff137224 */ /* 0x000fe200078e00ff */
[----:B------:R-:W-:Y:S01]  /*125a0*/  ULDC UR5, c[0x0][0xc14] ;  /* 0x0003050000057ab9 */ /* 0x000fe20000000800 */
[----:B------:R-:W-:Y:S01]  /*125b0*/  ULDC UR7, c[0x0][0xc14] ;  /* 0x0003050000077ab9 */ /* 0x000fe20000000800 */
[----:B------:R-:W-:-:S05]  /*125c0*/  ULDC UR4, c[0x0][0xc10] ;  /* 0x0003040000047ab9 */ /* 0x000fca0000000800 */
.L_x_11120:
        /* <DEDUP_REMOVED lines=16> */
.L_x_11119:
[----:B------:R-:W-:Y:S05]  /*126d0*/  BSYNC B0 ;  /* 0x0000000000007941 */ /* 0x000fea0003800000 */
.L_x_11118:
        /* <DEDUP_REMOVED lines=25> */
.L_x_11116:
        /* <DEDUP_REMOVED lines=20> */
.L_x_11121:
[----:B-12---:R-:W-:Y:S01]  /*129b0*/  IMAD.MOV R0, RZ, RZ, -R3 ;  /* 0x000000ffff007224 */ /* 0x006fe200078e0a03 */
[----:B------:R-:W-:Y:S01]  /*129c0*/  MOV R2, RZ ;  /* 0x000000ff00027202 */ /* 0x000fe20000000f00 */
[----:B---3--:R-:W-:Y:S02]  /*129d0*/  IMAD R16, R16, UR4, R5 ;  /* 0x0000000410107c24 */ /* 0x008fe4000f8e0205 */
[----:B------:R-:W-:Y:S01]  /*129e0*/  IMAD R5, R0, R9, RZ ;  /* 0x0000000900057224 */ /* 0x000fe200078e02ff */
[----:B------:R-:W-:-:S03]  /*129f0*/  IABS R0, R6 ;  /* 0x0000000600007213 */ /* 0x000fc60000000000 */
        /* <DEDUP_REMOVED lines=48> */
[----:B------:R-:W-:-:S04]  /*12d00*/  LOP3.LUT R2, RZ, R2, RZ, 0x33, !PT ;  /* 0x00000002ff027212 */ /* 0x000fc800078e33ff */
[----:B------:R-:W-:Y:S01]  /*12d10*/  IADD3 R17, R17, R2, RZ ;  /* 0x0000000211117210 */ /* 0x000fe20007ffe0ff */
[----:B------:R-:W-:Y:S06]  /*12d20*/  BRA `(.L_x_11122) ;  /* 0x00000000000c7947 */ /* 0x000fec0003800000 */
.L_x_11117:
[----:B------:R-:W-:Y:S02]  /*12d30*/  IMAD.MOV.U32 R17, RZ, RZ, RZ ;  /* 0x000000ffff117224 */ /* 0x000fe400078e00ff */
[----:B------:R-:W-:Y:S02]  /*12d40*/  IMAD.U32 R16, RZ, RZ, UR6 ;  /* 0x00000006ff107e24 */ /* 0x000fe4000f8e00ff */
[----:B------:R-:W-:-:S07]  /*12d50*/  IMAD.MOV.U32 R18, RZ, RZ, RZ ;  /* 0x000000ffff127224 */ /* 0x000fce00078e00ff */
.L_x_11122:
        /* <DEDUP_REMOVED lines=22> */
.L_x_11207:
[----:B--2---:R-:W2:Y:S02]  /*12ec0*/  LDC.64 R2, c[0x0][0xc60] ;  /* 0x00031800ff027b82 */ /* 0x004ea40000000a00 */
[----:B--2---:R-:W-:-:S05]  /*12ed0*/  IMAD.WIDE R2, R19, 0x4, R2 ;  /* 0x0000000413027825 */ /* 0x004fca00078e0202 */
[----:B01----:R-:W1:Y:S01]  /*12ee0*/  LDG.E R11, desc[UR40][R2.64] ;  /* 0x00000028020b7981 */ /* 0x003e62000c1e1900 */
        /* <DEDUP_REMOVED lines=8> */
[----:B------:R-:W-:Y:S10]  /*12f70*/  STL [R1+0x18], R11 ;  /* 0x0000180b01007387 */ /* 0x000ff40000100800 */
[----:B------:R-:W-:-:S04]  /*12f80*/  @P0 LEA R2, P1, R11, UR4, 0x2 ;  /* 0x000000040b020c11 */ /* 0x000fc8000f8210ff */
[----:B------:R-:W-:Y:S01]  /*12f90*/  @P0 LEA.HI.X R3, R11, UR5, R0, 0x2, P1 ;  /* 0x000000050b030c11 */ /* 0x000fe200088f1400 */
[----:B------:R-:W-:-:S04]  /*12fa0*/  ULDC.64 UR4, c[0x0][0xa18] ;  /* 0x0002860000047ab9 */ /* 0x000fc80000000a00 */
[----:B------:R0:W5:Y:S01]  /*12fb0*/  @P0 LDG.E R8, desc[UR40][R2.64] ;  /* 0x0000002802080981 */ /* 0x000162000c1e1900 */
[----:B------:R-:W-:Y:S02]  /*12fc0*/  ISETP.NE.U32.AND P0, PT, RZ, UR4, PT ;  /* 0x00000004ff007c0c */ /* 0x000fe4000bf05070 */
[C---:B------:R-:W-:Y:S02]  /*12fd0*/  SHF.L.U32 R15, R11.reuse, 0x2, RZ ;  /* 0x000000020b0f7819 */ /* 0x040fe400000006ff */
[----:B------:R-:W-:Y:S02]  /*12fe0*/  ISETP.NE.AND.EX P0, PT, RZ, UR5, PT, P0 ;  /* 0x00000005ff007c0c */ /* 0x000fe4000bf05300 */
[----:B------:R-:W-:Y:S01]  /*12ff0*/  SHF.L.U64.HI R14, R11, 0x2, R0 ;  /* 0x000000020b0e7819 */ /* 0x000fe20000010200 */
[----:B------:R-:W-:Y:S01]  /*13000*/  STL [R1+0x20], R15 ;  /* 0x0000200f01007387 */ /* 0x000fe20000100800 */
[----:B------:R-:W-:-:S03]  /*13010*/  ULDC UR6, c[0x0][0x338] ;  /* 0x0000ce0000067ab9 */ /* 0x000fc60000000800 */
[----:B------:R-:W-:Y:S06]  /*13020*/  STL [R1+0x24], R14 ;  /* 0x0000240e01007387 */ /* 0x000fec0000100800 */
        /* <DEDUP_REMOVED lines=34> */
.L_x_11124:
        /* <DEDUP_REMOVED lines=14> */
.L_x_11125:
[----:B------:R-:W-:Y:S05]  /*13330*/  @!P3 BRA `(.L_x_11126) ;  /* 0x00000000000cb947 */ /* 0x000fea0003800000 */
[----:B------:R-:W2:Y:S04]  /*13340*/  LDG.E R9, desc[UR40][R6.64] ;  /* 0x0000002806097981 */ /* 0x000ea8000c1e1900 */
[----:B------:R-:W2:Y:S02]  /*13350*/  LDG.E R6, desc[UR40][R6.64+0x4] ;  /* 0x0000042806067981 */ /* 0x000ea4000c1e1900 */
[----:B--2---:R-:W-:-:S07]  /*13360*/  IMAD.IADD R9, R6, 0x1, -R9 ;  /* 0x0000000106097824 */ /* 0x004fce00078e0a09 */
.L_x_11126:
[----:B0-----:R-:W2:Y:S01]  /*13370*/  @P1 LDG.E R2, desc[UR40][R4.64] ;  /* 0x0000002804021981 */ /* 0x001ea2000c1e1900 */
[----:B-----5:R-:W-:-:S03]  /*13380*/  IMAD.IADD R9, R9, 0x1, -R8 ;  /* 0x0000000109097824 */ /* 0x020fc600078e0a08 */
[----:B------:R-:W2:Y:S01]  /*13390*/  @P1 LDG.E R4, desc[UR40][R4.64+0x4] ;  /* 0x0000042804041981 */ /* 0x000ea2000c1e1900 */
[----:B------:R-:W-:Y:S01]  /*133a0*/  LEA R3, R17, 0xdf, 0x7 ;  /* 0x000000df11037811 */ /* 0x000fe200078e38ff */
[----:B------:R-:W-:Y:S01]  /*133b0*/  BSSY B0, `(.L_x_11127) ;  /* 0x00000ee000007945 */ /* 0x000fe20003800000 */
[----:B------:R-:W-:Y:S01]  /*133c0*/  PLOP3.LUT P2, PT, PT, PT, PT, 0x80, 0x0 ;  /* 0x000000000000781c */ /* 0x000fe20003f4f070 */
[----:B--2---:R-:W-:-:S04]  /*133d0*/  @P1 IMAD.IADD R0, R4, 0x1, -R2 ;  /* 0x0000000104001824 */ /* 0x004fc800078e0a02 */
[----:B------:R-:W-:-:S05]  /*133e0*/  IMAD.IADD R2, R9, 0x1, R0 ;  /* 0x0000000109027824 */ /* 0x000fca00078e0200 */
[C---:B------:R-:W-:Y:S02]  /*133f0*/  IADD3 R3, R2.reuse, R3, -R10 ;  /* 0x0000000302037210 */ /* 0x040fe40007ffe80a */
[----:B------:R-:W-:-:S05]  /*13400*/  IADD3 R2, R2, 0x5f, RZ ;  /* 0x0000005f02027810 */ /* 0x000fca0007ffe0ff */
[----:B------:R-:W-:-:S04]  /*13410*/  IMAD.HI R2, R2, 0x2aaaaaab, RZ ;  /* 0x2aaaaaab02027827 */ /* 0x000fc800078e02ff */
[----:B------:R-:W-:Y:S01]  /*13420*/  IMAD.HI R3, R3, 0x2aaaaaab, RZ ;  /* 0x2aaaaaab03037827 */ /* 0x000fe200078e02ff */
[----:B------:R-:W-:-:S04]  /*13430*/  SHF.R.U32.HI R4, RZ, 0x1f, R2 ;  /* 0x0000001fff047819 */ /* 0x000fc80000011602 */
[----:B------:R-:W-:Y:S02]  /*13440*/  LEA.HI.SX32 R4, R2, R4, 0x1c ;  /* 0x0000000402047211 */ /* 0x000fe400078fe2ff */
[----:B------:R-:W-:-:S04]  /*13450*/  SHF.R.U32.HI R2, RZ, 0x1f, R3 ;  /* 0x0000001fff027819 */ /* 0x000fc80000011603 */
[----:B------:R-:W-:-:S04]  /*13460*/  LEA.HI.SX32 R2, R3, R2, 0x1c ;  /* 0x0000000203027211 */ /* 0x000fc800078fe2ff */
[----:B------:R-:W-:-:S05]  /*13470*/  VIMNMX R6, R4, R2, PT ;  /* 0x0000000204067248 */ /* 0x000fca0003fe0100 */
[--C-:B------:R-:W-:Y:S02]  /*13480*/  IMAD R2, R6, 0x60, -R9.reuse ;  /* 0x0000006006027824 */ /* 0x100fe400078e0a09 */
[----:B------:R-:W-:-:S03]  /*13490*/  IMAD.MOV R9, RZ, RZ, -R9 ;  /* 0x000000ffff097224 */ /* 0x000fc600078e0a09 */
[----:B------:R-:W-:Y:S02]  /*134a0*/  VIMNMX R2, R2, R0, PT ;  /* 0x0000000002027248 */ /* 0x000fe40003fe0100 */
[----:B------:R-:W-:-:S04]  /*134b0*/  VIMNMX R9, RZ, R9, !PT ;  /* 0x00000009ff097248 */ /* 0x000fc80007fe0100 */
[----:B------:R-:W-:Y:S01]  /*134c0*/  ISETP.GT.AND P0, PT, R2, R9, PT ;  /* 0x000000090200720c */ /* 0x000fe20003f04270 */
[----:B------:R0:W-:-:S12]  /*134d0*/  STL [R1+0x1c], R6 ;  /* 0x00001c0601007387 */ /* 0x0001d80000100800 */
[----:B------:R-:W-:Y:S02]  /*134e0*/  @P0 VIADD R4, R2, 0x5f ;  /* 0x0000005f02040836 */ /* 0x000fe40000000000 */
[----:B------:R-:W-:-:S04]  /*134f0*/  IMAD.WIDE.U32 R2, R9, -0x55555555, RZ ;  /* 0xaaaaaaab09027825 */ /* 0x000fc800078e00ff */
[----:B------:R-:W-:Y:S01]  /*13500*/  @P0 IMAD.HI R4, R4, 0x2aaaaaab, RZ ;  /* 0x2aaaaaab04040827 */ /* 0x000fe200078e02ff */
[----:B------:R-:W-:-:S04]  /*13510*/  SHF.R.U32.HI R0, RZ, 0x6, R3 ;  /* 0x00000006ff007819 */ /* 0x000fc80000011603 */
[----:B------:R-:W-:Y:S01]  /*13520*/  @P0 SHF.R.U32.HI R3, RZ, 0x1f, R4 ;  /* 0x0000001fff030819 */ /* 0x000fe20000011604 */
[----:B------:R-:W-:-:S03]  /*13530*/  IMAD.MOV.U32 R2, RZ, RZ, R0 ;  /* 0x000000ffff027224 */ /* 0x000fc600078e0000 */
[----:B------:R-:W-:-:S04]  /*13540*/  @P0 LEA.HI.SX32 R2, R4, R3, 0x1c ;  /* 0x0000000304020211 */ /* 0x000fc800078fe2ff */
        /* <DEDUP_REMOVED lines=12> */
.L_x_11277:
[----:B------:R-:W-:-:S03]  /*13610*/  UMOV UR4, 0xffffffff ;  /* 0xffffffff00047882 */ /* 0x000fc60000000000 */
[----:B------:R-:W-:Y:S05]  /*13620*/  BRA.DIV UR4, `(.L_x_11130) ;  /* 0x0000005604807947 */ /* 0x000fea000b800000 */
[----:B------:R-:W-:-:S13]  /*13630*/  ELECT P6, URZ, PT ;  /* 0x00000000003f782f */ /* 0x000fda00038c0000 */
.L_x_11280:
        /* <DEDUP_REMOVED lines=12> */
.L_x_11281:
[----:B------:R-:W-:Y:S05]  /*13700*/  BSYNC B1 ;  /* 0x0000000000017941 */ /* 0x000fea0003800000 */
.L_x_11131:
        /* <DEDUP_REMOVED lines=8> */
.L_x_11282:
        /* <DEDUP_REMOVED lines=11> */
.L_x_11136:
        /* <DEDUP_REMOVED lines=19> */
.L_x_11283:
        /* <DEDUP_REMOVED lines=8> */
.L_x_11138:
        /* <DEDUP_REMOVED lines=31> */
.L_x_11134:
[----:B------:R-:W-:Y:S05]  /*13be0*/  BSYNC B1 ;  /* 0x0000000000017941 */ /* 0x000fea0003800000 */
.L_x_11133:
        /* <DEDUP_REMOVED lines=13> */
[C---:B------:R-:W-:Y:S02]  /*13cc0*/  IMAD R5, R2.reuse, 0x60, R20 ;  /* 0x0000006002057824 */ /* 0x040fe400078e0214 */
[----:B------:R-:W-:Y:S02]  /*13cd0*/  VIADD R2, R2, 0xffffffff ;  /* 0xffffffff02027836 */ /* 0x000fe40000000000 */
[----:B------:R-:W-:-:S07]  /*13ce0*/  VIADD R5, R5, 0xffffff40 ;  /* 0xffffff4005057836 */ /* 0x000fce0000000000 */
.L_x_11145:
        /* <DEDUP_REMOVED lines=9> */
.L_x_11284:
        /* <DEDUP_REMOVED lines=11> */
.L_x_11142:
        /* <DEDUP_REMOVED lines=17> */
.L_x_11285:
        /* <DEDUP_REMOVED lines=8> */
.L_x_11144:
        /* <DEDUP_REMOVED lines=31> */
.L_x_11140:
[----:B------:R-:W-:Y:S05]  /*141b0*/  BSYNC B1 ;  /* 0x0000000000017941 */ /* 0x000fea0003800000 */
.L_x_11139:
        /* <DEDUP_REMOVED lines=13> */
.L_x_11128:
[----:B------:R-:W-:Y:S05]  /*14290*/  BSYNC B0 ;  /* 0x0000000000007941 */ /* 0x000fea0003800000 */
.L_x_11127:
        /* <DEDUP_REMOVED lines=23> */
.L_x_11147:
        /* <DEDUP_REMOVED lines=15> */
[----:B------:R-:W-:Y:S01]  /*14500*/  MOV R13, RZ ;  /* 0x000000ff000d7202 */ /* 0x000fe20000000f00 */
[----:B0-----:R-:W-:Y:S02]  /*14510*/  IMAD.U32 R7, RZ, RZ, UR9 ;  /* 0x00000009ff077e24 */ /* 0x001fe4000f8e00ff */
[----:B------:R-:W-:-:S02]  /*14520*/  IMAD.U32 R10, RZ, RZ, UR4 ;  /* 0x00000004ff0a7e24 */ /* 0x000fc4000f8e00ff */
[----:B------:R-:W-:Y:S02]  /*14530*/  IMAD.U32 R11, RZ, RZ, UR5 ;  /* 0x00000005ff0b7e24 */ /* 0x000fe4000f8e00ff */
[----:B------:R-:W-:Y:S02]  /*14540*/  IMAD.MOV.U32 R8, RZ, RZ, 0x70 ;  /* 0x00000070ff087424 */ /* 0x000fe400078e00ff */
[----:B------:R-:W-:-:S07]  /*14550*/  IMAD.MOV.U32 R12, RZ, RZ, 0x1 ;  /* 0x00000001ff0c7424 */ /* 0x000fce00078e00ff */
[----:B------:R-:W-:-:S07]  /*14560*/  LEPC R20, `(.L_x_11149) ;  /* 0x000000001014794e */ /* 0x000fce0000000000 */
[----:B-1----:R-:W-:Y:S05]  /*14570*/  CALL.ABS.NOINC R2 ;  /* 0x0000000002007343 */ /* 0x002fea0003c00000 */
.L_x_11149:
        /* <DEDUP_REMOVED lines=13> */
[----:B0-----:R-:W-:-:S02]  /*14650*/  IMAD.U32 R7, RZ, RZ, UR9 ;  /* 0x00000009ff077e24 */ /* 0x001fc4000f8e00ff */
[----:B------:R-:W-:Y:S02]  /*14660*/  IMAD.U32 R11, RZ, RZ, UR5 ;  /* 0x00000005ff0b7e24 */ /* 0x000fe4000f8e00ff */
[----:B------:R-:W-:Y:S02]  /*14670*/  IMAD.MOV.U32 R8, RZ, RZ, 0x70 ;  /* 0x00000070ff087424 */ /* 0x000fe400078e00ff */
[----:B------:R-:W-:Y:S02]  /*14680*/  IMAD.MOV.U32 R12, RZ, RZ, 0x1 ;  /* 0x00000001ff0c7424 */ /* 0x000fe400078e00ff */
[----:B-1----:R-:W-:-:S07]  /*14690*/  IMAD.MOV.U32 R13, RZ, RZ, RZ ;  /* 0x000000ffff0d7224 */ /* 0x002fce00078e00ff */
[----:B------:R-:W-:-:S07]  /*146a0*/  LEPC R20, `(.L_x_11151) ;  /* 0x000000001014794e */ /* 0x000fce0000000000 */
[----:B--2---:R-:W-:Y:S05]  /*146b0*/  CALL.ABS.NOINC R2 ;  /* 0x0000000002007343 */ /* 0x004fea0003c00000 */
.L_x_11151:
        /* <DEDUP_REMOVED lines=16> */
.L_x_11150:
        /* <DEDUP_REMOVED lines=31> */
.L_x_11152:
        /* <DEDUP_REMOVED lines=19> */
.L_x_11288:
[----:B------:R-:W-:Y:S01]  /*14ae0*/  UMOV UR4, 0xffffffff ;  /* 0xffffffff00047882 */ /* 0x000fe20000000000 */
[----:B------:R-:W-:Y:S02]  /*14af0*/  SHF.R.S32.HI R8, RZ, 0x1f, R0 ;  /* 0x0000001fff087819 */ /* 0x000fe40000011400 */
[----:B------:R-:W-:Y:S05]  /*14b00*/  BRA.DIV UR4, `(.L_x_11154) ;  /* 0x0000004604007947 */ /* 0x000fea000b800000 */
[----:B------:R-:W-:-:S13]  /*14b10*/  ELECT P6, URZ, PT ;  /* 0x00000000003f782f */ /* 0x000fda00038c0000 */
.L_x_11291:
[----:B------:R-:W-:Y:S05]  /*14b20*/  @!P6 BRA `(.L_x_11155) ;  /* 0x0000000000fce947 */ /* 0x000fea0003800000 */
[----:B------:R-:W-:-:S04]  /*14b30*/  ISETP.NE.U32.AND P0, PT, R20, RZ, PT ;  /* 0x000000ff1400720c */ /* 0x000fc80003f05070 */
[----:B------:R-:W-:-:S13]  /*14b40*/  ISETP.NE.AND.EX P0, PT, R21, RZ, PT, P0 ;  /* 0x000000ff1500720c */ /* 0x000fda0003f05300 */
[----:B------:R-:W-:Y:S05]  /*14b50*/  @!P0 BRA `(.L_x_11156) ;  /* 0x0000000000488947 */ /* 0x000fea0003800000 */
[----:B------:R-:W0:Y:S01]  /*14b60*/  LDC R9, c[0x0][0x41c] ;  /* 0x00010700ff097b82 */ /* 0x000e220000000800 */
[----:B------:R-:W-:Y:S01]  /*14b70*/  MOV R5, R3 ;  /* 0x0000000300057202 */ /* 0x000fe20000000f00 */
        /* <DEDUP_REMOVED lines=16> */
.L_x_11156:
        /* <DEDUP_REMOVED lines=9> */
.L_x_11292:
        /* <DEDUP_REMOVED lines=11> */
.L_x_11158:
        /* <DEDUP_REMOVED lines=22> */
.L_x_11155:
        /* <DEDUP_REMOVED lines=30> */
.L_x_11293:
[----:B------:R-:W-:Y:S05]  /*15100*/  BSYNC B0 ;  /* 0x0000000000007941 */ /* 0x000fea0003800000 */
.L_x_11159:
        /* <DEDUP_REMOVED lines=11> */
.L_x_11294:
        /* <DEDUP_REMOVED lines=11> */
.L_x_11164:
        /* <DEDUP_REMOVED lines=37> */
.L_x_11162:
[----:B------:R-:W-:Y:S05]  /*154c0*/  BSYNC B0 ;  /* 0x0000000000007941 */ /* 0x000fea0003800000 */
.L_x_11161:
[----:B------:R-:W2:Y:S01]  /*154d0*/  LDL R3, [R1+0x1c] ;  /* 0x00001c0001037983 */ /* 0x000ea20000100800 */
[----:B------:R-:W-:Y:S01]  /*154e0*/  BSSY B0, `(.L_x_11165) ;  /* 0x0000168000007945 */ /* 0x000fe20003800000 */
[----:B--2---:R-:W-:-:S13]  /*154f0*/  ISETP.GE.AND P0, PT, R3, 0x2, PT ;  /* 0x000000020300780c */ /* 0x004fda0003f06270 */
[----:B------:R-:W-:Y:S05]  /*15500*/  @!P0 BRA `(.L_x_11166) ;  /* 0x0000001400948947 */ /* 0x000fea0003800000 */
[C---:B0-----:R-:W-:Y:S01]  /*15510*/  LOP3.LUT R2, R3.reuse, 0x1, RZ, 0xc0, !PT ;  /* 0x0000000103027812 */ /* 0x041fe200078ec0ff */
[----:B------:R-:W-:Y:S01]  /*15520*/  VIADD R7, R3, 0xfffffffe ;  /* 0xfffffffe03077836 */ /* 0x000fe20000000000 */
[----:B------:R-:W-:Y:S02]  /*15530*/  BSSY B1, `(.L_x_11167) ;  /* 0x0000079000017945 */ /* 0x000fe40003800000 */
[----:B------:R-:W-:Y:S02]  /*15540*/  ISETP.NE.U32.AND P0, PT, R2, 0x1, PT ;  /* 0x000000010200780c */ /* 0x000fe40003f05070 */
[----:B------:R-:W-:-:S11]  /*15550*/  MOV R5, R7 ;  /* 0x0000000700057202 */ /* 0x000fd60000000f00 */
        /* <DEDUP_REMOVED lines=33> */
.L_x_11171:
[----:B------:R-:W2:Y:S01]  /*15770*/  S2R R5, SR_CgaCtaId ;  /* 0x0000000000057919 */ /* 0x000ea20000008800 */
[----:B------:R-:W-:-:S04]  /*15780*/  MOV R3, 0x400 ;  /* 0x0000040000037802 */ /* 0x000fc80000000f00 */
[----:B--2---:R-:W-:Y:S02]  /*15790*/  LEA R3, R5, R3, 0x18 ;  /* 0x0000000305037211 */ /* 0x004fe400078ec0ff */
[----:B------:R-:W-:Y:S02]  /*157a0*/  SHF.L.U32 R5, R9, 0x1f, RZ ;  /* 0x0000001f09057819 */ /* 0x000fe400000006ff */
[----:B------:R-:W-:-:S04]  /*157b0*/  LEA R3, R12, R3, 0x3 ;  /* 0x000000030c037211 */ /* 0x000fc800078e18ff */
[----:B------:R-:W2:Y:S02]  /*157c0*/  SYNCS.PHASECHK.TRANS64.TRYWAIT P0, [R3+URZ+0x22840], R5 ;  /* 0x02284005030075a7 */ /* 0x000ea4000800017f */
[----:B--2---:R-:W-:Y:S05]  /*157d0*/  @!P0 BRA `(.L_x_11172) ;  /* 0x0000003800348947 */ /* 0x004fea0003800000 */
.L_x_11295:
        /* <DEDUP_REMOVED lines=11> */
.L_x_11173:
        /* <DEDUP_REMOVED lines=22> */
.L_x_11296:
        /* <DEDUP_REMOVED lines=8> */
.L_x_11175:
        /* <DEDUP_REMOVED lines=34> */
.L_x_11170:
[----:B------:R-:W-:Y:S05]  /*15c90*/  BSYNC B2 ;  /* 0x0000000000027941 */ /* 0x000fea0003800000 */
.L_x_11169:
[----:B------:R-:W2:Y:S02]  /*15ca0*/  LDL.LU R2, [R1+0x1c] ;  /* 0x00001c0001027983 */ /* 0x000ea40000300800 */
[----:B--2---:R-:W-:-:S07]  /*15cb0*/  VIADD R5, R2, 0xfffffffd ;  /* 0xfffffffd02057836 */ /* 0x004fce0000000000 */
.L_x_11168:
[----:B------:R-:W-:Y:S05]  /*15cc0*/  BSYNC B1 ;  /* 0x0000000000017941 */ /* 0x000fea0003800000 */
.L_x_11167:
[----:B------:R-:W-:-:S13]  /*15cd0*/  ISETP.NE.AND P0, PT, R7, RZ, PT ;  /* 0x000000ff0700720c */ /* 0x000fda0003f05270 */
[----:B------:R-:W-:Y:S05]  /*15ce0*/  @!P0 BRA `(.L_x_11166) ;  /* 0x0000000c009c8947 */ /* 0x000fea0003800000 */
.L_x_11190:
        /* <DEDUP_REMOVED lines=16> */
[----:B------:R-:W-:Y:S02]  /*15df0*/  ULDC.64 UR6, c[0x0][0x408] ;  /* 0x0001020000067ab9 */ /* 0x000fe40000000a00 */
[----:B------:R-:W-:Y:S01]  /*15e00*/  IMAD R7, R8, UR6, RZ ;  /* 0x0000000608077c24 */ /* 0x000fe2000f8e02ff */
        /* <DEDUP_REMOVED lines=14> */
.L_x_11178:
[----:B------:R-:W2:Y:S01]  /*15ef0*/  S2R R3, SR_CgaCtaId ;  /* 0x0000000000037919 */ /* 0x000ea20000008800 */
[----:B------:R-:W-:-:S04]  /*15f00*/  MOV R2, 0x400 ;  /* 0x0000040000027802 */ /* 0x000fc80000000f00 */
[----:B--2---:R-:W-:Y:S02]  /*15f10*/  LEA R2, R3, R2, 0x18 ;  /* 0x0000000203027211 */ /* 0x004fe400078ec0ff */
[----:B------:R-:W-:-:S03]  /*15f20*/  SHF.L.U32 R3, R10, 0x1f, RZ ;  /* 0x0000001f0a037819 */ /* 0x000fc600000006ff */
[----:B------:R-:W-:-:S04]  /*15f30*/  IMAD R2, R9, 0x8, R2 ;  /* 0x0000000809027824 */ /* 0x000fc800078e0202 */
[----:B------:R-:W2:Y:S02]  /*15f40*/  SYNCS.PHASECHK.TRANS64.TRYWAIT P0, [R2+URZ+0x22840], R3 ;  /* 0x02284003020075a7 */ /* 0x000ea4000800017f */
[----:B--2---:R-:W-:Y:S05]  /*15f50*/  @!P0 BRA `(.L_x_11179) ;  /* 0x00000030007c8947 */ /* 0x004fea0003800000 */
.L_x_11297:
        /* <DEDUP_REMOVED lines=11> */
.L_x_11180:
        /* <DEDUP_REMOVED lines=21> */
.L_x_11298:
        /* <DEDUP_REMOVED lines=8> */
.L_x_11182:
        /* <DEDUP_REMOVED lines=33> */
.L_x_11177:
[----:B------:R-:W-:Y:S05]  /*163f0*/  BSYNC B1 ;  /* 0x0000000000017941 */ /* 0x000fea0003800000 */
.L_x_11176:
        /* <DEDUP_REMOVED lines=16> */
[----:B------:R-:W-:Y:S01]  /*16500*/  IMAD R7, R8, UR6, RZ ;  /* 0x0000000608077c24 */ /* 0x000fe2000f8e02ff */
        /* <DEDUP_REMOVED lines=12> */
[----:B------:R-:W-:-:S05]  /*165d0*/  LEA.HI.X R7, R2, UR5, R3, 0x2, P0 ;  /* 0x0000000502077c11 */ /* 0x000fca00080f1403 */
[----:B------:R2:W5:Y:S04]  /*165e0*/  LDG.E R6, desc[UR40][R6.64] ;  /* 0x0000002806067981 */ /* 0x000568000c1e1900 */
.L_x_11185:
[----:B------:R-:W3:Y:S01]  /*165f0*/  S2R R3, SR_CgaCtaId ;  /* 0x0000000000037919 */ /* 0x000ee20000008800 */
[----:B------:R-:W-:-:S04]  /*16600*/  MOV R2, 0x400 ;  /* 0x0000040000027802 */ /* 0x000fc80000000f00 */
[----:B---3--:R-:W-:Y:S02]  /*16610*/  LEA R2, R3, R2, 0x18 ;  /* 0x0000000203027211 */ /* 0x008fe400078ec0ff */
[----:B------:R-:W-:-:S03]  /*16620*/  SHF.L.U32 R3, R11, 0x1f, RZ ;  /* 0x0000001f0b037819 */ /* 0x000fc600000006ff */
[----:B------:R-:W-:-:S04]  /*16630*/  IMAD R2, R12, 0x8, R2 ;  /* 0x000000080c027824 */ /* 0x000fc800078e0202 */
[----:B------:R-:W3:Y:S02]  /*16640*/  SYNCS.PHASECHK.TRANS64.TRYWAIT P0, [R2+URZ+0x22840], R3 ;  /* 0x02284003020075a7 */ /* 0x000ee4000800017f */
[----:B---3--:R-:W-:Y:S05]  /*16650*/  @!P0 BRA `(.L_x_11186) ;  /* 0x0000002800e48947 */ /* 0x008fea0003800000 */
.L_x_11299:
[----:B--2---:R-:W2:Y:S02]  /*16660*/  S2R R7, SR_TID.X ;  /* 0x0000000000077919 */ /* 0x004ea40000002100 */
        /* <DEDUP_REMOVED lines=10> */
.L_x_11187:
        /* <DEDUP_REMOVED lines=22> */
.L_x_11300:
        /* <DEDUP_REMOVED lines=8> */
.L_x_11189:
        /* <DEDUP_REMOVED lines=34> */
.L_x_11184:
[----:B------:R-:W-:Y:S05]  /*16b10*/  BSYNC B1 ;  /* 0x0000000000017941 */ /* 0x000fea0003800000 */
.L_x_11183:
[C---:B------:R-:W-:Y:S01]  /*16b20*/  ISETP.GT.AND P0, PT, R5.reuse, 0x1, PT ;  /* 0x000000010500780c */ /* 0x040fe20003f04270 */
[----:B------:R-:W-:-:S04]  /*16b30*/  VIADD R2, R5, 0xfffffffe ;  /* 0xfffffffe05027836 */ /* 0x000fc80000000000 */
[----:B------:R-:W-:-:S08]  /*16b40*/  IMAD.MOV.U32 R5, RZ, RZ, R2 ;  /* 0x000000ffff057224 */ /* 0x000fd000078e0002 */
[----:B------:R-:W-:Y:S05]  /*16b50*/  @P0 BRA `(.L_x_11190) ;  /* 0xfffffff000640947 */ /* 0x000fea000383ffff */
.L_x_11166:
[----:B------:R-:W-:Y:S05]  /*16b60*/  BSYNC B0 ;  /* 0x0000000000007941 */ /* 0x000fea0003800000 */
.L_x_11165:
        /* <DEDUP_REMOVED lines=23> */
.L_x_11192:
[----:B------:R-:W-:Y:S05]  /*16ce0*/  BSYNC B0 ;  /* 0x0000000000007941 */ /* 0x000fea0003800000 */
.L_x_11191:
[----:B0-----:R-:W2:Y:S02]  /*16cf0*/  LDL.LU R2, [R1+0x8] ;  /* 0x0000080001027983 */ /* 0x001ea40000300800 */
[----:B--2---:R-:W-:-:S05]  /*16d00*/  LOP3.LUT R2, R2, R0, RZ, 0x3c, !PT ;  /* 0x0000000002027212 */ /* 0x004fca00078e3cff */
[----:B------:R0:W-:Y:S02]  /*16d10*/  STL [R1+0x8], R2 ;  /* 0x0000080201007387 */ /* 0x0001e40000100800 */
.L_x_11148:
[----:B------:R-:W-:Y:S05]  /*16d20*/  BSYNC B6 ;  /* 0x0000000000067941 */ /* 0x000fea0003800000 */
.L_x_11146:
[----:B------:R-:W-:-:S03]  /*16d30*/  UMOV UR4, 0xffffffff ;  /* 0xffffffff00047882 */ /* 0x000fc60000000000 */
[----:B------:R-:W-:Y:S05]  /*16d40*/  BRA.DIV UR4, `(.L_x_11193) ;  /* 0x0000002604507947 */ /* 0x000fea000b800000 */
[----:B------:R2:W3:Y:S04]  /*16d50*/  SHFL.IDX PT, R4, R16, RZ, 0x1f ;  /* 0x00001fff10047589 */ /* 0x0004e800000e0000 */
[----:B------:R-:W4:Y:S02]  /*16d60*/  SHFL.IDX PT, R16, R16, 0x1, 0x1f ;  /* 0x00201f0010107f89 */ /* 0x000f2400000e0000 */
.L_x_11304:
[----:B------:R-:W0:Y:S01]  /*16d70*/  S2R R0, SR_TID.X ;  /* 0x0000000000007919 */ /* 0x000e220000002100 */
[----:B------:R-:W-:Y:S01]  /*16d80*/  ULDC UR4, c[0x0][0xc14] ;  /* 0x0003050000047ab9 */ /* 0x000fe20000000800 */
[----:B------:R-:W-:Y:S01]  /*16d90*/  BSSY B0, `(.L_x_11194) ;  /* 0x000000b000007945 */ /* 0x000fe20003800000 */
[----:B------:R-:W-:Y:S01]  /*16da0*/  IMAD.MOV.U32 R17, RZ, RZ, RZ ;  /* 0x000000ffff117224 */ /* 0x000fe200078e00ff */
[----:B0-----:R-:W-:Y:S02]  /*16db0*/  LOP3.LUT R7, R0, 0x1f, RZ, 0xc0, !PT ;  /* 0x0000001f00077812 */ /* 0x001fe400078ec0ff */
[----:B------:R-:W-:Y:S02]  /*16dc0*/  MOV R0, UR4 ;  /* 0x0000000400007c02 */ /* 0x000fe40008000f00 */
[C---:B------:R-:W-:Y:S01]  /*16dd0*/  ISETP.NE.AND P0, PT, R7.reuse, 0x1f, PT ;  /* 0x0000001f0700780c */ /* 0x040fe20003f05270 */
[----:B------:R-:W-:-:S05]  /*16de0*/  IMAD.IADD R5, R7, 0x1, R19 ;  /* 0x0000000107057824 */ /* 0x000fca00078e0213 */
[----:B------:R-:W-:-:S13]  /*16df0*/  ISETP.GE.OR P0, PT, R5, R0, !P0 ;  /* 0x000000000500720c */ /* 0x000fda0004706670 */
[----:B------:R-:W-:Y:S05]  /*16e00*/  @P0 BRA `(.L_x_11195) ;  /* 0x00000000000c0947 */ /* 0x000fea0003800000 */
[----:B------:R-:W0:Y:S02]  /*16e10*/  LDC.64 R2, c[0x0][0xc58] ;  /* 0x00031600ff027b82 */ /* 0x000e240000000a00 */
[----:B0-----:R-:W-:-:S05]  /*16e20*/  IMAD.WIDE R2, R5, 0x4, R2 ;  /* 0x0000000405027825 */ /* 0x001fca00078e0202 */
[----:B------:R0:W5:Y:S02]  /*16e30*/  LDG.E R17, desc[UR40][R2.64] ;  /* 0x0000002802117981 */ /* 0x000164000c1e1900 */
.L_x_11195:
[----:B------:R-:W-:Y:S05]  /*16e40*/  BSYNC B0 ;  /* 0x0000000000007941 */ /* 0x000fea0003800000 */
.L_x_11194:
        /* <DEDUP_REMOVED lines=22> */
[----:B------:R0:W0:Y:S02]  /*16fb0*/  SHFL.IDX PT, R14, R2, 0x1f, 0x1f ;  /* 0x03e01f00020e7f89 */ /* 0x00002400000e0000 */
.L_x_11312:
[----:B------:R-:W-:Y:S02]  /*16fc0*/  ULDC UR4, c[0x0][0xc10] ;  /* 0x0003040000047ab9 */ /* 0x000fe40000000800 */
[----:B------:R-:W-:-:S04]  /*16fd0*/  IMAD.U32 R5, RZ, RZ, UR4 ;  /* 0x00000004ff057e24 */ /* 0x000fc8000f8e00ff */
[----:B0-----:R-:W-:-:S04]  /*16fe0*/  IMAD R3, R14, R5, RZ ;  /* 0x000000050e037224 */ /* 0x001fc800078e02ff */
[----:B--2-4-:R-:W-:-:S05]  /*16ff0*/  IMAD.IADD R16, R16, 0x1, R3 ;  /* 0x0000000110107824 */ /* 0x014fca00078e0203 */
[----:B---3--:R-:W-:-:S13]  /*17000*/  ISETP.GT.AND P0, PT, R16, R4, PT ;  /* 0x000000041000720c */ /* 0x008fda0003f04270 */
[----:B------:R-:W-:Y:S05]  /*17010*/  @P0 BRA `(.L_x_11197) ;  /* 0x0000000000b40947 */ /* 0x000fea0003800000 */
[----:B------:R-:W0:Y:S02]  /*17020*/  LDC R0, c[0x0][0xc14] ;  /* 0x00030500ff007b82 */ /* 0x000e240000000800 */
.L_x_11202:
[----:B------:R-:W-:-:S05]  /*17030*/  VIADD R19, R19, 0x1f ;  /* 0x0000001f13137836 */ /* 0x000fca0000000000 */
        /* <DEDUP_REMOVED lines=13> */
.L_x_11200:
[----:B------:R-:W-:Y:S05]  /*17110*/  BSYNC B0 ;  /* 0x0000000000007941 */ /* 0x000fea0003800000 */
.L_x_11199:
[----:B------:R-:W-:-:S03]  /*17120*/  UMOV UR4, 0xffffffff ;  /* 0xffffffff00047882 */ /* 0x000fc60000000000 */
[----:B------:R-:W-:Y:S05]  /*17130*/  BRA.DIV UR4, `(.L_x_11201) ;  /* 0x0000002604707947 */ /* 0x000fea000b800000 */
[----:B-----5:R-:W2:Y:S01]  /*17140*/  SHFL.UP PT, R14, R17, 0x1, RZ ;  /* 0x04200000110e7989 */ /* 0x020ea200000e00ff */
[C---:B------:R-:W-:Y:S02]  /*17150*/  ISETP.NE.AND P0, PT, R6.reuse, RZ, PT ;  /* 0x000000ff0600720c */ /* 0x040fe40003f05270 */
[----:B------:R-:W-:Y:S02]  /*17160*/  ISETP.GE.U32.AND P1, PT, R6, 0x2, PT ;  /* 0x000000020600780c */ /* 0x000fe40003f26070 */
        /* <DEDUP_REMOVED lines=18> */
.L_x_11320:
[----:B------:R-:W-:Y:S02]  /*17290*/  ULDC UR4, c[0x0][0xc10] ;  /* 0x0003040000047ab9 */ /* 0x000fe40000000800 */
[----:B------:R-:W-:-:S04]  /*172a0*/  IMAD.U32 R5, RZ, RZ, UR4 ;  /* 0x00000004ff057e24 */ /* 0x000fc8000f8e00ff */
[----:B--2---:R-:W-:-:S05]  /*172b0*/  IMAD R3, R14, R5, RZ ;  /* 0x000000050e037224 */ /* 0x004fca00078e02ff */
[----:B------:R-:W-:-:S04]  /*172c0*/  IADD3 R16, R3, R16, RZ ;  /* 0x0000001003107210 */ /* 0x000fc80007ffe0ff */
[----:B------:R-:W-:-:S13]  /*172d0*/  ISETP.GT.AND P0, PT, R16, R4, PT ;  /* 0x000000041000720c */ /* 0x000fda0003f04270 */
[----:B------:R-:W-:Y:S05]  /*172e0*/  @!P0 BRA `(.L_x_11202) ;  /* 0xfffffffc00508947 */ /* 0x000fea000383ffff */
.L_x_11197:
        /* <DEDUP_REMOVED lines=8> */
.L_x_11324:
[----:B------:R-:W-:Y:S01]  /*17370*/  ISETP.NE.AND P0, PT, R3, RZ, PT ;  /* 0x000000ff0300720c */ /* 0x000fe20003f05270 */
[----:B------:R-:W-:-:S12]  /*17380*/  IMAD.MOV.U32 R7, RZ, RZ, RZ ;  /* 0x000000ffff077224 */ /* 0x000fd800078e00ff */
[----:B------:R-:W-:Y:S05]  /*17390*/  @!P0 BRA `(.L_x_11204) ;  /* 0x0000000000108947 */ /* 0x000fea0003800000 */
[----:B------:R-:W-:Y:S01]  /*173a0*/  UMOV UR4, 0xffffffff ;  /* 0xffffffff00047882 */ /* 0x000fe20000000000 */
[----:B------:R-:W-:Y:S02]  /*173b0*/  VIADD R12, R6, 0xffffffff ;  /* 0xffffffff060c7836 */ /* 0x000fe40000000000 */
[----:B------:R-:W-:Y:S05]  /*173c0*/  BRA.DIV UR4, `(.L_x_11205) ;  /* 0x0000002604e47947 */ /* 0x000fea000b800000 */
[----:B------:R4:W0:Y:S02]  /*173d0*/  SHFL.IDX PT, R7, R2, R12, 0x1f ;  /* 0x00001f0c02077589 */ /* 0x00082400000e0000 */
.L_x_11204:
        /* <DEDUP_REMOVED lines=8> */
[-C--:B------:R-:W-:Y:S02]  /*17460*/  IABS R9, R6.reuse ;  /* 0x0000000600097213 */ /* 0x080fe40000000000 */
[----:B------:R-:W-:Y:S02]  /*17470*/  IABS R4, R6 ;  /* 0x0000000600047213 */ /* 0x000fe40000000000 */
[----:B------:R-:W0:Y:S03]  /*17480*/  I2F.RP R10, R9 ;  /* 0x00000009000a7306 */ /* 0x000e260000209400 */
[----:B------:R-:W-:-:S05]  /*17490*/  IMAD.MOV R4, RZ, RZ, -R4 ;  /* 0x000000ffff047224 */ /* 0x000fca00078e0a04 */
[----:B0-----:R-:W0:Y:S02]  /*174a0*/  MUFU.RCP R10, R10 ;  /* 0x0000000a000a7308 */ /* 0x001e240000001000 */
[----:B0-----:R-:W-:-:S06]  /*174b0*/  VIADD R11, R10, 0xffffffe ;  /* 0x0ffffffe0a0b7836 */ /* 0x001fcc0000000000 */
[----:B------:R-:W0:Y:S02]  /*174c0*/  F2I.FTZ.U32.TRUNC.NTZ R3, R11 ;  /* 0x0000000b00037305 */ /* 0x000e24000021f000 */
[----:B0-----:R-:W-:-:S05]  /*174d0*/  IADD3 R12, RZ, -R3, RZ ;  /* 0x80000003ff0c7210 */ /* 0x001fca0007ffe0ff */
        /* <DEDUP_REMOVED lines=28> */
[----:B0-----:R-:W-:-:S05]  /*176a0*/  IADD3 R7, RZ, -R3, RZ ;  /* 0x80000003ff077210 */ /* 0x001fca0007ffe0ff */
        /* <DEDUP_REMOVED lines=17> */
[----:B------:R-:W-:-:S03]  /*177c0*/  IMAD.MOV R5, RZ, RZ, -R5 ;  /* 0x000000ffff057224 */ /* 0x000fc600078e0a05 */
[----:B------:R-:W-:Y:S01]  /*177d0*/  LOP3.LUT R2, RZ, R3, RZ, 0x33, !PT ;  /* 0x00000003ff027212 */ /* 0x000fe200078e33ff */
[----:B------:R-:W-:-:S04]  /*177e0*/  IMAD R18, R3, R5, R4 ;  /* 0x0000000503127224 */ /* 0x000fc800078e0204 */
[----:B------:R-:W-:Y:S01]  /*177f0*/  IMAD.IADD R17, R17, 0x1, R2 ;  /* 0x0000000111117824 */ /* 0x000fe200078e0202 */
[----:B------:R-:W-:Y:S06]  /*17800*/  BRA `(.L_x_11206) ;  /* 0x00000000001c7947 */ /* 0x000fec0003800000 */
.L_x_11198:
[----:B------:R-:W-:Y:S01]  /*17810*/  UMOV UR4, URZ ;  /* 0x0000003f00047c82 */ /* 0x000fe20008000000 */
[----:B------:R-:W-:Y:S01]  /*17820*/  UMOV UR5, URZ ;  /* 0x0000003f00057c82 */ /* 0x000fe20008000000 */
[----:B------:R-:W-:Y:S01]  /*17830*/  ULDC UR6, c[0x0][0xc14] ;  /* 0x0003050000067ab9 */ /* 0x000fe20000000800 */
[----:B------:R-:W-:Y:S01]  /*17840*/  IMAD.MOV.U32 R16, RZ, RZ, R4 ;  /* 0x000000ffff107224 */ /* 0x000fe200078e0004 */
[----:B------:R-:W-:Y:S01]  /*17850*/  MOV R17, UR4 ;  /* 0x0000000400117c02 */ /* 0x000fe20008000f00 */
[----:B------:R-:W-:Y:S02]  /*17860*/  IMAD.U32 R18, RZ, RZ, UR5 ;  /* 0x00000005ff127e24 */ /* 0x000fe4000f8e00ff */
[----:B------:R-:W-:-:S07]  /*17870*/  IMAD.U32 R19, RZ, RZ, UR6 ;  /* 0x00000006ff137e24 */ /* 0x000fce000f8e00ff */
.L_x_11206:
        /* <DEDUP_REMOVED lines=12> */
.L_x_11123:
        /* <DEDUP_REMOVED lines=12> */
.L_x_11327:
[----:B------:R-:W-:Y:S05]  /*17a00*/  BSYNC B0 ;  /* 0x0000000000007941 */ /* 0x000fea0003800000 */
.L_x_11208:
[----:B------:R-:W-:-:S03]  /*17a10*/  UMOV UR4, 0xffffffff ;  /* 0xffffffff00047882 */ /* 0x000fc60000000000 */
[----:B------:R-:W-:Y:S05]  /*17a20*/  BRA.DIV UR4, `(.L_x_11210) ;  /* 0x0000002204887947 */ /* 0x000fea000b800000 */
[----:B------:R-:W2:Y:S02]  /*17a30*/  S2R R2, SR_TID.X ;  /* 0x0000000000027919 */ /* 0x000ea40000002100 */
[----:B--2---:R-:W-:-:S04]  /*17a40*/  SHF.R.U32.HI R2, RZ, 0x5, R2 ;  /* 0x00000005ff027819 */ /* 0x004fc80000011602 */
[----:B------:R-:W-:-:S05]  /*17a50*/  LOP3.LUT R2, R2, 0x3, RZ, 0xc0, !PT ;  /* 0x0000000302027812 */ /* 0x000fca00078ec0ff */
[----:B------:R2:W3:Y:S02]  /*17a60*/  SHFL.IDX PT, R14, R2, RZ, 0x1f ;  /* 0x00001fff020e7589 */ /* 0x0004e400000e0000 */
.L_x_11330:
[----:B---3--:R-:W-:-:S13]  /*17a70*/  ISETP.NE.AND P0, PT, R14, RZ, PT ;  /* 0x000000ff0e00720c */ /* 0x008fda0003f05270 */
[----:B------:R-:W-:Y:S05]  /*17a80*/  @P0 BRA `(.L_x_10961) ;  /* 0x0000000000940947 */ /* 0x000fea0003800000 */
[----:B------:R-:W-:-:S03]  /*17a90*/  UMOV UR4, 0xffffffff ;  /* 0xffffffff00047882 */ /* 0x000fc60000000000 */
[----:B------:R-:W-:Y:S05]  /*17aa0*/  BRA.DIV UR4, `(.L_x_11211) ;  /* 0x00000022049c7947 */ /* 0x000fea000b800000 */
[----:B------:R-:W-:-:S13]  /*17ab0*/  ELECT P6, URZ, PT ;  /* 0x00000000003f782f */ /* 0x000fda00038c0000 */
.L_x_11333:
[----:B------:R-:W-:Y:S05]  /*17ac0*/  @!P6 BRA `(.L_x_10961) ;  /* 0x000000000084e947 */ /* 0x000fea0003800000 */
[----:B------:R-:W-:-:S06]  /*17ad0*/  ULOP3.LUT UR4, UR36, 0x2, URZ, 0xfc, !UPT ;  /* 0x0000000224047892 */ /* 0x000fcc000f8efc3f */
[----:B--2---:R-:W-:-:S04]  /*17ae0*/  MOV R2, UR4 ;  /* 0x0000000400027c02 */ /* 0x004fc80008000f00 */
[----:B------:R-:W-:-:S13]  /*17af0*/  ISETP.NE.AND P2, PT, R2, 0x3, PT ;  /* 0x000000030200780c */ /* 0x000fda0003f45270 */
[----:B------:R-:W-:Y:S05]  /*17b00*/  @!P2 BRA `(.L_x_11212) ;  /* 0x000000000004a947 */ /* 0x000fea0003800000 */
[----:B------:R-:W-:Y:S01]  /*17b10*/  BPT.TRAP 0x1 ;  /* 0x000000040000795c */ /* 0x000fe20000300000 */
.L_x_11212:
        /* <DEDUP_REMOVED lines=14> */
.L_x_11334:
[----:B------:R-:W2:Y:S02]  /*17c00*/  SYNCS.PHASECHK.TRANS64.TRYWAIT P0, [R7+URZ], R2 ;  /* 0x00000002070075a7 */ /* 0x000ea4000800017f */
[----:B--2---:R-:W-:Y:S05]  /*17c10*/  @!P0 BRA `(.L_x_11214) ;  /* 0x0000002000748947 */ /* 0x004fea0003800000 */
.L_x_11335:
[----:B------:R-:W-:Y:S05]  /*17c20*/  @!P2 BRA `(.L_x_11215) ;  /* 0x000000000004a947 */ /* 0x000fea0003800000 */
[----:B------:R-:W-:Y:S01]  /*17c30*/  BPT.TRAP 0x1 ;  /* 0x000000040000795c */ /* 0x000fe20000300000 */
.L_x_11215:
[----:B------:R-:W3:Y:S01]  /*17c40*/  LDL.LU R4, [R1] ;  /* 0x0000000001047983 */ /* 0x000ee20000300800 */
[----:B------:R-:W-:-:S05]  /*17c50*/  IADD3 R0, R0, 0x22860, RZ ;  /* 0x0002286000007810 */ /* 0x000fca0007ffe0ff */
[----:B---3--:R-:W-:-:S04]  /*17c60*/  IMAD R4, R4, 0x8, R0 ;  /* 0x0000000804047824 */ /* 0x008fc800078e0200 */
[----:B------:R-:W3:Y:S02]  /*17c70*/  SYNCS.PHASECHK.TRANS64.TRYWAIT P0, [R4+URZ], R5 ;  /* 0x00000005040075a7 */ /* 0x000ee4000800017f */
[----:B---3--:R-:W-:Y:S05]  /*17c80*/  @!P0 BRA `(.L_x_11216) ;  /* 0x00000020006c8947 */ /* 0x008fea0003800000 */
.L_x_11336:
[----:B------:R-:W-:-:S07]  /*17c90*/  IMAD R3, R3, 0x8, R0 ;  /* 0x0000000803037824 */ /* 0x000fce00078e0200 */
.L_x_11217:
[----:B----4-:R4:W0:Y:S02]  /*17ca0*/  SYNCS.PHASECHK.TRANS64.TRYWAIT P0, [R3+URZ], R2 ;  /* 0x00000002030075a7 */ /* 0x010824000800017f */
[----:B0-----:R-:W-:Y:S05]  /*17cb0*/  @!P0 NANOSLEEP.SYNCS 0x989680 ;  /* 0x009896800000895d */ /* 0x001fea0003900000 */
[----:B------:R-:W0:Y:S02]  /*17cc0*/  @!P0 SYNCS.PHASECHK.TRANS64 P0, [R3+URZ], R2 ;  /* 0x00000002030085a7 */ /* 0x000e24000800007f */
[----:B0-----:R-:W-:Y:S05]  /*17cd0*/  @!P0 BRA `(.L_x_11217) ;  /* 0xfffffffc00f08947 */ /* 0x001fea000383ffff */
.L_x_10961:
[----:B------:R-:W-:Y:S05]  /*17ce0*/  BSYNC B7 ;  /* 0x0000000000077941 */ /* 0x000fea0003800000 */
.L_x_10958:
[----:B------:R-:W-:Y:S05]  /*17cf0*/  EXIT ;  /* 0x000000000000794d */ /* 0x000fea0003800000 */
.L_x_10979:
[----:B0-----:R0:W1:Y:S02]  /*17d00*/  SYNCS.PHASECHK.TRANS64.TRYWAIT P6, [R88+URZ+0x22890], R109 ;  /* 0x0228906d580075a7 */ /* 0x00106400080c017f */
[----:B-1----:R-:W-:Y:S05]  /*17d10*/  @!P6 NANOSLEEP.SYNCS 0x989680 ;  /* 0x009896800000e95d */ /* 0x002fea0003900000 */
[----:B------:R-:W1:Y:S02]  /*17d20*/  @!P6 SYNCS.PHASECHK.TRANS64 P6, [R88+URZ+0x22890], R109 ;  /* 0x0228906d5800e5a7 */ /* 0x000e6400080c007f */
[----:B-1----:R-:W-:Y:S05]  /*17d30*/  @!P6 BRA `(.L_x_10979) ;  /* 0xfffffffc00f0e947 */ /* 0x002fea000383ffff */
[----:B------:R-:W-:Y:S05]  /*17d40*/  BRA `(.L_x_11218) ;  /* 0xfffffeac00887947 */ /* 0x000fea000383ffff */
.L_x_10997:
[----:B0-----:R0:W1:Y:S02]  /*17d50*/  SYNCS.PHASECHK.TRANS64.TRYWAIT P5, [R88+URZ+0x22890], R109 ;  /* 0x0228906d580075a7 */ /* 0x00106400080a017f */
[----:B-1----:R-:W-:Y:S05]  /*17d60*/  @!P5 NANOSLEEP.SYNCS 0x989680 ;  /* 0x009896800000d95d */ /* 0x002fea0003900000 */
[----:B------:R-:W1:Y:S02]  /*17d70*/  @!P5 SYNCS.PHASECHK.TRANS64 P5, [R88+URZ+0x22890], R109 ;  /* 0x0228906d5800d5a7 */ /* 0x000e6400080a007f */
[----:B-1----:R-:W-:Y:S05]  /*17d80*/  @!P5 BRA `(.L_x_10997) ;  /* 0xfffffffc00f0d947 */ /* 0x002fea000383ffff */
[----:B------:R-:W-:Y:S05]  /*17d90*/  BRA `(.L_x_11219) ;  /* 0xfffffebc00dc7947 */ /* 0x000fea000383ffff */
.L_x_11006:
[----:B0-----:R0:W1:Y:S02]  /*17da0*/  SYNCS.PHASECHK.TRANS64.TRYWAIT P4, [R88+URZ+0x22890], R109 ;  /* 0x0228906d580075a7 */ /* 0x001064000808017f */
[----:B-1----:R-:W-:Y:S05]  /*17db0*/  @!P4 NANOSLEEP.SYNCS 0x989680 ;  /* 0x009896800000c95d */ /* 0x002fea0003900000 */
[----:B------:R-:W1:Y:S02]  /*17dc0*/  @!P4 SYNCS.PHASECHK.TRANS64 P4, [R88+URZ+0x22890], R109 ;  /* 0x0228906d5800c5a7 */ /* 0x000e64000808007f */
[----:B-1----:R-:W-:Y:S05]  /*17dd0*/  @!P4 BRA `(.L_x_11006) ;  /* 0xfffffffc00f0c947 */ /* 0x002fea000383ffff */
[----:B------:R-:W-:Y:S05]  /*17de0*/  BRA `(.L_x_11220) ;  /* 0xfffffecc00b87947 */ /* 0x000fea000383ffff */
.L_x_11012:
[----:B-1----:R1:W2:Y:S02]  /*17df0*/  SYNCS.PHASECHK.TRANS64.TRYWAIT P3, [R88+URZ+0x228b0], R109 ;  /* 0x0228b06d580075a7 */ /* 0x0022a4000806017f */
[----:B--2---:R-:W-:Y:S05]  /*17e00*/  @!P3 NANOSLEEP.SYNCS 0x989680 ;  /* 0x009896800000b95d */ /* 0x004fea0003900000 */
[----:B------:R-:W2:Y:S02]  /*17e10*/  @!P3 SYNCS.PHASECHK.TRANS64 P3, [R88+URZ+0x228b0], R109 ;  /* 0x0228b06d5800b5a7 */ /* 0x000ea4000806007f */
[----:B--2---:R-:W-:Y:S05]  /*17e20*/  @!P3 BRA `(.L_x_11012) ;  /* 0xfffffffc00f0b947 */ /* 0x004fea000383ffff */
[----:B------:R-:W-:Y:S05]  /*17e30*/  BRA `(.L_x_11221) ;  /* 0xfffffed000487947 */ /* 0x000fea000383ffff */
.L_x_11020:
        /* <DEDUP_REMOVED lines=8> */
.L_x_11223:
[----:B------:R-:W-:Y:S05]  /*17ec0*/  BSYNC B0 ;  /* 0x0000000000007941 */ /* 0x000fea0003800000 */
.L_x_11222:
[----:B------:R-:W-:Y:S05]  /*17ed0*/  BRA `(.L_x_11224) ;  /* 0xfffffed800ec7947 */ /* 0x000fea000383ffff */
.L_x_11036:
        /* <DEDUP_REMOVED lines=8> */
.L_x_11226:
[----:B------:R-:W-:Y:S05]  /*17f60*/  BSYNC B1 ;  /* 0x0000000000017941 */ /* 0x000fea0003800000 */
.L_x_11225:
[----:B------:R-:W-:Y:S05]  /*17f70*/  BRA `(.L_x_11227) ;  /* 0xfffffee800307947 */ /* 0x000fea000383ffff */
.L_x_11037:
        /* <DEDUP_REMOVED lines=8> */
.L_x_11229:
[----:B------:R-:W-:Y:S05]  /*18000*/  BSYNC B1 ;  /* 0x0000000000017941 */ /* 0x000fea0003800000 */
.L_x_11228:
[----:B------:R-:W-:Y:S05]  /*18010*/  BRA `(.L_x_11230) ;  /* 0xfffffee800107947 */ /* 0x000fea000383ffff */
.L_x_11038:
        /* <DEDUP_REMOVED lines=8> */
.L_x_11232:
[----:B------:R-:W-:Y:S05]  /*180a0*/  BSYNC B1 ;  /* 0x0000000000017941 */ /* 0x000fea0003800000 */
.L_x_11231:
[----:B------:R-:W-:Y:S05]  /*180b0*/  BRA `(.L_x_11233) ;  /* 0xfffffee400f07947 */ /* 0x000fea000383ffff */
.L_x_11039:
[----:B------:R-:W-:Y:S01]  /*180c0*/  BSSY B1, `(.L_x_11234) ;  /* 0x0000008000017945 */ /* 0x000fe20003800000 */
[----:B------:R-:W-:Y:S01]  /*180d0*/  IMAD.MOV.U32 R13, RZ, RZ, R0 ;  /* 0x000000ffff0d7224 */ /* 0x000fe200078e0000 */
[----:B------:R-:W-:Y:S01]  /*180e0*/  MOV R12, RZ ;  /* 0x000000ff000c7202 */ /* 0x000fe20000000f00 */
[----:B------:R-:W-:Y:S02]  /*180f0*/  IMAD.MOV.U32 R11, RZ, RZ, 0x1c1f ;  /* 0x00001c1fff0b7424 */ /* 0x000fe400078e00ff */
[----:B------:R-:W-:-:S07]  /*18100*/  IMAD.MOV.U32 R15, RZ, RZ, -0x1 ;  /* 0xffffffffff0f7424 */ /* 0x000fce00078e00ff */
[----:B0----5:R-:W-:Y:S05]  /*18110*/  WARPSYNC.COLLECTIVE R15, `(.L_x_11235) ;  /* 0x000000000f087348 */ /* 0x021fea0003c00000 */
[----:B------:R1:W2:Y:S02]  /*18120*/  SHFL.IDX P6, R14, R13, R12, R11 ;  /* 0x0000000c0d0e7389 */ /* 0x0002a400000c000b */
[----:B012--5:R-:W-:Y:S01]  /*18130*/  ENDCOLLECTIVE ;  /* 0x000000000000791b */ /* 0x027fe20003800000 */
.L_x_11235:
[----:B------:R-:W-:Y:S05]  /*18140*/  BSYNC B1 ;  /* 0x0000000000017941 */ /* 0x000fea0003800000 */
.L_x_11234:
[----:B------:R-:W-:Y:S05]  /*18150*/  BRA `(.L_x_11236) ;  /* 0xfffffee400d07947 */ /* 0x000fea000383ffff */
.L_x_11040:
[----:B------:R-:W-:Y:S01]  /*18160*/  BSSY B1, `(.L_x_11237) ;  /* 0x0000008000017945 */ /* 0x000fe20003800000 */
[----:B------:R-:W-:Y:S01]  /*18170*/  IMAD.MOV.U32 R13, RZ, RZ, R5 ;  /* 0x000000ffff0d7224 */ /* 0x000fe200078e0005 */
[----:B------:R-:W-:Y:S01]  /*18180*/  MOV R11, 0x1c1f ;  /* 0x00001c1f000b7802 */ /* 0x000fe20000000f00 */
[----:B------:R-:W-:Y:S02]  /*18190*/  IMAD.MOV.U32 R12, RZ, RZ, 0x1 ;  /* 0x00000001ff0c7424 */ /* 0x000fe400078e00ff */
[----:B------:R-:W-:-:S07]  /*181a0*/  IMAD.MOV.U32 R15, RZ, RZ, -0x1 ;  /* 0xffffffffff0f7424 */ /* 0x000fce00078e00ff */
[----:B0----5:R-:W-:Y:S05]  /*181b0*/  WARPSYNC.COLLECTIVE R15, `(.L_x_11238) ;  /* 0x000000000f087348 */ /* 0x021fea0003c00000 */
[----:B------:R1:W2:Y:S02]  /*181c0*/  SHFL.IDX P6, R14, R13, R12, R11 ;  /* 0x0000000c0d0e7389 */ /* 0x0002a400000c000b */
[----:B012--5:R-:W-:Y:S01]  /*181d0*/  ENDCOLLECTIVE ;  /* 0x000000000000791b */ /* 0x027fe20003800000 */
.L_x_11238:
[----:B------:R-:W-:Y:S05]  /*181e0*/  BSYNC B1 ;  /* 0x0000000000017941 */ /* 0x000fea0003800000 */
.L_x_11237:
[----:B------:R-:W-:Y:S05]  /*181f0*/  BRA `(.L_x_11239) ;  /* 0xfffffee400b07947 */ /* 0x000fea000383ffff */
.L_x_11041:
[----:B------:R-:W-:Y:S01]  /*18200*/  BSSY B1, `(.L_x_11240) ;  /* 0x0000008000017945 */ /* 0x000fe20003800000 */
[----:B------:R-:W-:Y:S01]  /*18210*/  IMAD.MOV.U32 R13, RZ, RZ, R4 ;  /* 0x000000ffff0d7224 */ /* 0x000fe200078e0004 */
[----:B------:R-:W-:Y:S01]  /*18220*/  MOV R15, 0xffffffff ;  /* 0xffffffff000f7802 */ /* 0x000fe20000000f00 */
[----:B------:R-:W-:Y:S02]  /*18230*/  IMAD.MOV.U32 R12, RZ, RZ, 0x1 ;  /* 0x00000001ff0c7424 */ /* 0x000fe400078e00ff */
[----:B------:R-:W-:-:S07]  /*18240*/  IMAD.MOV.U32 R11, RZ, RZ, 0x1c1f ;  /* 0x00001c1fff0b7424 */ /* 0x000fce00078e00ff */
[----:B0----5:R-:W-:Y:S05]  /*18250*/  WARPSYNC.COLLECTIVE R15, `(.L_x_11241) ;  /* 0x000000000f087348 */ /* 0x021fea0003c00000 */
[----:B------:R1:W2:Y:S02]  /*18260*/  SHFL.IDX P6, R14, R13, R12, R11 ;  /* 0x0000000c0d0e7389 */ /* 0x0002a400000c000b */
[----:B012--5:R-:W-:Y:S01]  /*18270*/  ENDCOLLECTIVE ;  /* 0x000000000000791b */ /* 0x027fe20003800000 */
.L_x_11241:
[----:B------:R-:W-:Y:S05]  /*18280*/  BSYNC B1 ;  /* 0x0000000000017941 */ /* 0x000fea0003800000 */
.L_x_11240:
[----:B------:R-:W-:Y:S05]  /*18290*/  BRA `(.L_x_11242) ;  /* 0xfffffee400907947 */ /* 0x000fea000383ffff */
.L_x_11042:
        /* <DEDUP_REMOVED lines=8> */
.L_x_11244:
[----:B------:R-:W-:Y:S05]  /*18320*/  BSYNC B1 ;  /* 0x0000000000017941 */ /* 0x000fea0003800000 */
.L_x_11243:
[----:B------:R-:W-:Y:S05]  /*18330*/  BRA `(.L_x_11245) ;  /* 0xfffffee400707947 */ /* 0x000fea000383ffff */
.L_x_11043:
[----:B------:R-:W-:Y:S01]  /*18340*/  BSSY B1, `(.L_x_11246) ;  /* 0x0000008000017945 */ /* 0x000fe20003800000 */
[----:B------:R-:W-:Y:S01]  /*18350*/  MOV R13, R0 ;  /* 0x00000000000d7202 */ /* 0x000fe20000000f00 */
[----:B------:R-:W-:Y:S02]  /*18360*/  IMAD.MOV.U32 R12, RZ, RZ, 0x1 ;  /* 0x00000001ff0c7424 */ /* 0x000fe400078e00ff */
[----:B------:R-:W-:Y:S02]  /*18370*/  IMAD.MOV.U32 R11, RZ, RZ, 0x1c1f ;  /* 0x00001c1fff0b7424 */ /* 0x000fe400078e00ff */
[----:B------:R-:W-:-:S07]  /*18380*/  IMAD.MOV.U32 R15, RZ, RZ, -0x1 ;  /* 0xffffffffff0f7424 */ /* 0x000fce00078e00ff */
[----:B0----5:R-:W-:Y:S05]  /*18390*/  WARPSYNC.COLLECTIVE R15, `(.L_x_11247) ;  /* 0x000000000f087348 */ /* 0x021fea0003c00000 */
[----:B------:R1:W2:Y:S02]  /*183a0*/  SHFL.IDX P6, R14, R13, R12, R11 ;  /* 0x0000000c0d0e7389 */ /* 0x0002a400000c000b */
[----:B012--5:R-:W-:Y:S01]  /*183b0*/  ENDCOLLECTIVE ;  /* 0x000000000000791b */ /* 0x027fe20003800000 */
.L_x_11247:
[----:B------:R-:W-:Y:S05]  /*183c0*/  BSYNC B1 ;  /* 0x0000000000017941 */ /* 0x000fea0003800000 */
.L_x_11246:
[----:B------:R-:W-:Y:S05]  /*183d0*/  BRA `(.L_x_11248) ;  /* 0xfffffee400507947 */ /* 0x000fea000383ffff */
.L_x_11045:
[----:B-1----:R1:W2:Y:S02]  /*183e0*/  SYNCS.PHASECHK.TRANS64.TRYWAIT P2, [R18+URZ+0x22800], R7 ;  /* 0x02280007120075a7 */ /* 0x0022a4000804017f */
[----:B--2---:R-:W-:Y:S05]  /*183f0*/  @!P2 NANOSLEEP.SYNCS 0x989680 ;  /* 0x009896800000a95d */ /* 0x004fea0003900000 */
[----:B------:R-:W2:Y:S02]  /*18400*/  @!P2 SYNCS.PHASECHK.TRANS64 P2, [R18+URZ+0x22800], R7 ;  /* 0x022800071200a5a7 */ /* 0x000ea4000804007f */
[----:B--2---:R-:W-:Y:S05]  /*18410*/  @!P2 BRA `(.L_x_11045) ;  /* 0xfffffffc00f0a947 */ /* 0x004fea000383ffff */
[----:B------:R-:W-:Y:S05]  /*18420*/  BRA `(.L_x_11249) ;  /* 0xfffffee400c87947 */ /* 0x000fea000383ffff */
.L_x_11053:
        /* <DEDUP_REMOVED lines=8> */
.L_x_11251:
[----:B------:R-:W-:Y:S05]  /*184b0*/  BSYNC B1 ;  /* 0x0000000000017941 */ /* 0x000fea0003800000 */
.L_x_11250:
[----:B------:R-:W-:Y:S05]  /*184c0*/  BRA `(.L_x_11252) ;  /* 0xfffffef4009c7947 */ /* 0x000fea000383ffff */
.L_x_11054:
        /* <DEDUP_REMOVED lines=8> */
.L_x_11254:
[----:B------:R-:W-:Y:S05]  /*18550*/  BSYNC B1 ;  /* 0x0000000000017941 */ /* 0x000fea0003800000 */
.L_x_11253:
[----:B------:R-:W-:Y:S05]  /*18560*/  BRA `(.L_x_11255) ;  /* 0xfffffef4007c7947 */ /* 0x000fea000383ffff */
.L_x_11055:
        /* <DEDUP_REMOVED lines=8> */
.L_x_11257:
[----:B------:R-:W-:Y:S05]  /*185f0*/  BSYNC B1 ;  /* 0x0000000000017941 */ /* 0x000fea0003800000 */
.L_x_11256:
[----:B------:R-:W-:Y:S05]  /*18600*/  BRA `(.L_x_11258) ;  /* 0xfffffef4005c7947 */ /* 0x000fea000383ffff */
.L_x_11056:
        /* <DEDUP_REMOVED lines=8> */
.L_x_11260:
[----:B------:R-:W-:Y:S05]  /*18690*/  BSYNC B1 ;  /* 0x0000000000017941 */ /* 0x000fea0003800000 */
.L_x_11259:
[----:B------:R-:W-:Y:S05]  /*186a0*/  BRA `(.L_x_11261) ;  /* 0xfffffef4003c7947 */ /* 0x000fea000383ffff */
.L_x_11057:
        /* <DEDUP_REMOVED lines=8> */
.L_x_11263:
[----:B------:R-:W-:Y:S05]  /*18730*/  BSYNC B1 ;  /* 0x0000000000017941 */ /* 0x000fea0003800000 */
.L_x_11262:
[----:B------:R-:W-:Y:S05]  /*18740*/  BRA `(.L_x_11264) ;  /* 0xfffffef4001c7947 */ /* 0x000fea000383ffff */
.L_x_11058:
        /* <DEDUP_REMOVED lines=8> */
.L_x_11266:
[----:B------:R-:W-:Y:S05]  /*187d0*/  BSYNC B1 ;  /* 0x0000000000017941 */ /* 0x000fea0003800000 */
.L_x_11265:
[----:B------:R-:W-:Y:S05]  /*187e0*/  BRA `(.L_x_11267) ;  /* 0xfffffef400007947 */ /* 0x000fea000383ffff */
.L_x_11059:
        /* <DEDUP_REMOVED lines=8> */
.L_x_11269:
[----:B------:R-:W-:Y:S05]  /*18870*/  BSYNC B1 ;  /* 0x0000000000017941 */ /* 0x000fea0003800000 */
.L_x_11268:
[----:B------:R-:W-:Y:S05]  /*18880*/  BRA `(.L_x_11270) ;  /* 0xfffffef000e47947 */ /* 0x000fea000383ffff */
.L_x_11060:
        /* <DEDUP_REMOVED lines=8> */
.L_x_11272:
[----:B------:R-:W-:Y:S05]  /*18910*/  BSYNC B1 ;  /* 0x0000000000017941 */ /* 0x000fea0003800000 */
.L_x_11271:
[----:B------:R-:W-:Y:S05]  /*18920*/  BRA `(.L_x_11273) ;  /* 0xfffffef000c87947 */ /* 0x000fea000383ffff */
.L_x_11062:
[----:B-1----:R1:W2:Y:S02]  /*18930*/  SYNCS.PHASECHK.TRANS64.TRYWAIT P2, [R18+URZ+0x22800], R3 ;  /* 0x02280003120075a7 */ /* 0x0022a4000804017f */
[----:B--2---:R-:W-:Y:S05]  /*18940*/  @!P2 NANOSLEEP.SYNCS 0x989680 ;  /* 0x009896800000a95d */ /* 0x004fea0003900000 */
[----:B------:R-:W2:Y:S02]  /*18950*/  @!P2 SYNCS.PHASECHK.TRANS64 P2, [R18+URZ+0x22800], R3 ;  /* 0x022800031200a5a7 */ /* 0x000ea4000804007f */
[----:B--2---:R-:W-:Y:S05]  /*18960*/  @!P2 BRA `(.L_x_11062) ;  /* 0xfffffffc00f0a947 */ /* 0x004fea000383ffff */
[----:B------:R-:W-:Y:S05]  /*18970*/  BRA `(.L_x_11274) ;  /* 0xfffffef400247947 */ /* 0x000fea000383ffff */
.L_x_11068:
[----:B--2---:R2:W4:Y:S02]  /*18980*/  SYNCS.PHASECHK.TRANS64.TRYWAIT P1, [R20+URZ+0x22830], R73 ;  /* 0x02283049140075a7 */ /* 0x004524000802017f */
[----:B----4-:R-:W-:Y:S05]  /*18990*/  @!P1 NANOSLEEP.SYNCS 0x989680 ;  /* 0x009896800000995d */ /* 0x010fea0003900000 */
[----:B------:R-:W4:Y:S02]  /*189a0*/  @!P1 SYNCS.PHASECHK.TRANS64 P1, [R20+URZ+0x22830], R73 ;  /* 0x02283049140095a7 */ /* 0x000f24000802007f */
[----:B----4-:R-:W-:Y:S05]  /*189b0*/  @!P1 BRA `(.L_x_11068) ;  /* 0xfffffffc00f09947 */ /* 0x010fea000383ffff */
[----:B------:R-:W-:Y:S05]  /*189c0*/  BRA `(.L_x_11067) ;  /* 0xffffff0000887947 */ /* 0x000fea000383ffff */
.L_x_11073:
[----:B-1----:R1:W2:Y:S02]  /*189d0*/  SYNCS.PHASECHK.TRANS64.TRYWAIT P2, [R20+URZ+0x22850], R73 ;  /* 0x02285049140075a7 */ /* 0x0022a4000804017f */
[----:B--2---:R-:W-:Y:S05]  /*189e0*/  @!P2 NANOSLEEP.SYNCS 0x989680 ;  /* 0x009896800000a95d */ /* 0x004fea0003900000 */
[----:B------:R-:W2:Y:S02]  /*189f0*/  @!P2 SYNCS.PHASECHK.TRANS64 P2, [R20+URZ+0x22850], R73 ;  /* 0x022850491400a5a7 */ /* 0x000ea4000804007f */
[----:B--2---:R-:W-:Y:S05]  /*18a00*/  @!P2 BRA `(.L_x_11073) ;  /* 0xfffffffc00f0a947 */ /* 0x004fea000383ffff */
[----:B------:R-:W-:Y:S05]  /*18a10*/  BRA `(.L_x_11072) ;  /* 0xffffff1800a07947 */ /* 0x000fea000383ffff */
.L_x_11078:
[----:B-1----:R1:W2:Y:S02]  /*18a20*/  SYNCS.PHASECHK.TRANS64.TRYWAIT P2, [R21+URZ+0x22830], R20 ;  /* 0x02283014150075a7 */ /* 0x0022a4000804017f */
[----:B--2---:R-:W-:Y:S05]  /*18a30*/  @!P2 NANOSLEEP.SYNCS 0x989680 ;  /* 0x009896800000a95d */ /* 0x004fea0003900000 */
[----:B------:R-:W2:Y:S02]  /*18a40*/  @!P2 SYNCS.PHASECHK.TRANS64 P2, [R21+URZ+0x22830], R20 ;  /* 0x022830141500a5a7 */ /* 0x000ea4000804007f */
[----:B--2---:R-:W-:Y:S05]  /*18a50*/  @!P2 BRA `(.L_x_11078) ;  /* 0xfffffffc00f0a947 */ /* 0x004fea000383ffff */
[----:B------:R-:W-:Y:S05]  /*18a60*/  BRA `(.L_x_11077) ;  /* 0xffffff1c00ec7947 */ /* 0x000fea000383ffff */
.L_x_11083:
[----:B-1----:R1:W2:Y:S02]  /*18a70*/  SYNCS.PHASECHK.TRANS64.TRYWAIT P2, [R21+URZ+0x22850], R20 ;  /* 0x02285014150075a7 */ /* 0x0022a4000804017f */
[----:B--2---:R-:W-:Y:S05]  /*18a80*/  @!P2 NANOSLEEP.SYNCS 0x989680 ;  /* 0x009896800000a95d */ /* 0x004fea0003900000 */
[----:B------:R-:W2:Y:S02]  /*18a90*/  @!P2 SYNCS.PHASECHK.TRANS64 P2, [R21+URZ+0x22850], R20 ;  /* 0x022850141500a5a7 */ /* 0x000ea4000804007f */
[----:B--2---:R-:W-:Y:S05]  /*18aa0*/  @!P2 BRA `(.L_x_11083) ;  /* 0xfffffffc00f0a947 */ /* 0x004fea000383ffff */
[----:B------:R-:W-:Y:S05]  /*18ab0*/  BRA `(.L_x_11082) ;  /* 0xffffff4000287947 */ /* 0x000fea000383ffff */
.L_x_11089:
[----:B-1----:R1:W2:Y:S02]  /*18ac0*/  SYNCS.PHASECHK.TRANS64.TRYWAIT P2, [R20+URZ+0x22830], R21 ;  /* 0x02283015140075a7 */ /* 0x0022a4000804017f */
[----:B--2---:R-:W-:Y:S05]  /*18ad0*/  @!P2 NANOSLEEP.SYNCS 0x989680 ;  /* 0x009896800000a95d */ /* 0x004fea0003900000 */
[----:B------:R-:W2:Y:S02]  /*18ae0*/  @!P2 SYNCS.PHASECHK.TRANS64 P2, [R20+URZ+0x22830], R21 ;  /* 0x022830151400a5a7 */ /* 0x000ea4000804007f */
[----:B--2---:R-:W-:Y:S05]  /*18af0*/  @!P2 BRA `(.L_x_11089) ;  /* 0xfffffffc00f0a947 */ /* 0x004fea000383ffff */
[----:B------:R-:W-:Y:S05]  /*18b00*/  BRA `(.L_x_11088) ;  /* 0xffffff4400607947 */ /* 0x000fea000383ffff */
.L_x_11094:
[----:B--2---:R2:W3:Y:S02]  /*18b10*/  SYNCS.PHASECHK.TRANS64.TRYWAIT P2, [R20+URZ+0x22850], R21 ;  /* 0x02285015140075a7 */ /* 0x0044e4000804017f */
[----:B---3--:R-:W-:Y:S05]  /*18b20*/  @!P2 NANOSLEEP.SYNCS 0x989680 ;  /* 0x009896800000a95d */ /* 0x008fea0003900000 */
[----:B------:R-:W3:Y:S02]  /*18b30*/  @!P2 SYNCS.PHASECHK.TRANS64 P2, [R20+URZ+0x22850], R21 ;  /* 0x022850151400a5a7 */ /* 0x000ee4000804007f */
[----:B---3--:R-:W-:Y:S05]  /*18b40*/  @!P2 BRA `(.L_x_11094) ;  /* 0xfffffffc00f0a947 */ /* 0x008fea000383ffff */
[----:B------:R-:W-:Y:S05]  /*18b50*/  BRA `(.L_x_11093) ;  /* 0xffffff5c00bc7947 */ /* 0x000fea000383ffff */
.L_x_11129:
        /* <DEDUP_REMOVED lines=11> */
.L_x_11276:
[----:B------:R-:W-:Y:S05]  /*18c10*/  BSYNC B1 ;  /* 0x0000000000017941 */ /* 0x000fea0003800000 */
.L_x_11275:
[----:B------:R-:W-:Y:S05]  /*18c20*/  BRA `(.L_x_11277) ;  /* 0xffffffa800787947 */ /* 0x000fea000383ffff */
.L_x_11130:
[----:B------:R-:W-:Y:S01]  /*18c30*/  BSSY B1, `(.L_x_11278) ;  /* 0x0000006000017945 */ /* 0x000fe20003800000 */
[----:B------:R-:W-:-:S07]  /*18c40*/  MOV R15, 0xffffffff ;  /* 0xffffffff000f7802 */ /* 0x000fce0000000f00 */
[----:B------:R-:W-:Y:S05]  /*18c50*/  WARPSYNC.COLLECTIVE R15, `(.L_x_11279) ;  /* 0x000000000f0c7348 */ /* 0x000fea0003c00000 */
[----:B------:R-:W-:Y:S02]  /*18c60*/  ELECT P6, UR62, PT ;  /* 0x00000000003e782f */ /* 0x000fe400038c0000 */
[----:B------:R-:W-:Y:S01]  /*18c70*/  MOV R14, UR62 ;  /* 0x0000003e000e7c02 */ /* 0x000fe20008000f00 */
[----:B------:R-:W-:Y:S10]  /*18c80*/  ENDCOLLECTIVE ;  /* 0x000000000000791b */ /* 0x000ff40003800000 */
.L_x_11279:
[----:B------:R-:W-:Y:S05]  /*18c90*/  BSYNC B1 ;  /* 0x0000000000017941 */ /* 0x000fea0003800000 */
.L_x_11278:
[----:B------:R-:W-:Y:S05]  /*18ca0*/  BRA `(.L_x_11280) ;  /* 0xffffffa800647947 */ /* 0x000fea000383ffff */
.L_x_11132:
[----:B0-----:R0:W1:Y:S02]  /*18cb0*/  SYNCS.PHASECHK.TRANS64.TRYWAIT P0, [R9+URZ+0x22820], R5 ;  /* 0x02282005090075a7 */ /* 0x001064000800017f */
[----:B-1----:R-:W-:Y:S05]  /*18cc0*/  @!P0 NANOSLEEP.SYNCS 0x989680 ;  /* 0x009896800000895d */ /* 0x002fea0003900000 */
[----:B------:R-:W1:Y:S02]  /*18cd0*/  @!P0 SYNCS.PHASECHK.TRANS64 P0, [R9+URZ+0x22820], R5 ;  /* 0x02282005090085a7 */ /* 0x000e64000800007f */
[----:B-1----:R-:W-:Y:S05]  /*18ce0*/  @!P0 BRA `(.L_x_11132) ;  /* 0xfffffffc00f08947 */ /* 0x002fea000383ffff */
[----:B------:R-:W-:Y:S05]  /*18cf0*/  BRA `(.L_x_11281) ;  /* 0xffffffa800807947 */ /* 0x000fea000383ffff */
.L_x_11135:
[----:B0-----:R0:W1:Y:S02]  /*18d00*/  SYNCS.PHASECHK.TRANS64.TRYWAIT P0, [R5+URZ+0x228a0], R7 ;  /* 0x0228a007050075a7 */ /* 0x001064000800017f */
[----:B-1----:R-:W-:Y:S05]  /*18d10*/  @!P0 NANOSLEEP.SYNCS 0x989680 ;  /* 0x009896800000895d */ /* 0x002fea0003900000 */
[----:B------:R-:W1:Y:S02]  /*18d20*/  @!P0 SYNCS.PHASECHK.TRANS64 P0, [R5+URZ+0x228a0], R7 ;  /* 0x0228a007050085a7 */ /* 0x000e64000800007f */
[----:B-1----:R-:W-:Y:S05]  /*18d30*/  @!P0 BRA `(.L_x_11135) ;  /* 0xfffffffc00f08947 */ /* 0x002fea000383ffff */
[----:B------:R-:W-:Y:S05]  /*18d40*/  BRA `(.L_x_11282) ;  /* 0xffffffa800907947 */ /* 0x000fea000383ffff */
.L_x_11137:
[----:B-1----:R1:W2:Y:S02]  /*18d50*/  SYNCS.PHASECHK.TRANS64.TRYWAIT P0, [R5+URZ+0x228c0], R7 ;  /* 0x0228c007050075a7 */ /* 0x0022a4000800017f */
[----:B--2---:R-:W-:Y:S05]  /*18d60*/  @!P0 NANOSLEEP.SYNCS 0x989680 ;  /* 0x009896800000895d */ /* 0x004fea0003900000 */
[----:B------:R-:W2:Y:S02]  /*18d70*/  @!P0 SYNCS.PHASECHK.TRANS64 P0, [R5+URZ+0x228c0], R7 ;  /* 0x0228c007050085a7 */ /* 0x000ea4000800007f */
[----:B--2---:R-:W-:Y:S05]  /*18d80*/  @!P0 BRA `(.L_x_11137) ;  /* 0xfffffffc00f08947 */ /* 0x004fea000383ffff */
[----:B------:R-:W-:Y:S05]  /*18d90*/  BRA `(.L_x_11283) ;  /* 0xffffffa800f47947 */ /* 0x000fea000383ffff */
.L_x_11141:
[----:B0-----:R0:W1:Y:S02]  /*18da0*/  SYNCS.PHASECHK.TRANS64.TRYWAIT P0, [R6+URZ+0x228a0], R7 ;  /* 0x0228a007060075a7 */ /* 0x001064000800017f */
[----:B-1----:R-:W-:Y:S05]  /*18db0*/  @!P0 NANOSLEEP.SYNCS 0x989680 ;  /* 0x009896800000895d */ /* 0x002fea0003900000 */
[----:B------:R-:W1:Y:S02]  /*18dc0*/  @!P0 SYNCS.PHASECHK.TRANS64 P0, [R6+URZ+0x228a0], R7 ;  /* 0x0228a007060085a7 */ /* 0x000e64000800007f */
[----:B-1----:R-:W-:Y:S05]  /*18dd0*/  @!P0 BRA `(.L_x_11141) ;  /* 0xfffffffc00f08947 */ /* 0x002fea000383ffff */
[----:B------:R-:W-:Y:S05]  /*18de0*/  BRA `(.L_x_11284) ;  /* 0xffffffac00e47947 */ /* 0x000fea000383ffff */
.L_x_11143:
[----:B-1----:R1:W2:Y:S02]  /*18df0*/  SYNCS.PHASECHK.TRANS64.TRYWAIT P1, [R6+URZ+0x228c0], R7 ;  /* 0x0228c007060075a7 */ /* 0x0022a4000802017f */
[----:B--2---:R-:W-:Y:S05]  /*18e00*/  @!P1 NANOSLEEP.SYNCS 0x989680 ;  /* 0x009896800000995d */ /* 0x004fea0003900000 */
[----:B------:R-:W2:Y:S02]  /*18e10*/  @!P1 SYNCS.PHASECHK.TRANS64 P1, [R6+URZ+0x228c0], R7 ;  /* 0x0228c007060095a7 */ /* 0x000ea4000802007f */
[----:B--2---:R-:W-:Y:S05]  /*18e20*/  @!P1 BRA `(.L_x_11143) ;  /* 0xfffffffc00f09947 */ /* 0x004fea000383ffff */
[----:B------:R-:W-:Y:S05]  /*18e30*/  BRA `(.L_x_11285) ;  /* 0xffffffb000407947 */ /* 0x000fea000383ffff */
.L_x_11153:
        /* <DEDUP_REMOVED lines=11> */
.L_x_11287:
[----:B------:R-:W-:Y:S05]  /*18ef0*/  BSYNC B0 ;  /* 0x0000000000007941 */ /* 0x000fea0003800000 */
.L_x_11286:
[----:B------:R-:W-:Y:S05]  /*18f00*/  BRA `(.L_x_11288) ;  /* 0xffffffb800f47947 */ /* 0x000fea000383ffff */
.L_x_11154:
[----:B------:R-:W-:Y:S01]  /*18f10*/  BSSY B0, `(.L_x_11289) ;  /* 0x0000006000007945 */ /* 0x000fe20003800000 */
[----:B------:R-:W-:-:S07]  /*18f20*/  MOV R15, 0xffffffff ;  /* 0xffffffff000f7802 */ /* 0x000fce0000000f00 */
[----:B------:R-:W-:Y:S05]  /*18f30*/  WARPSYNC.COLLECTIVE R15, `(.L_x_11290) ;  /* 0x000000000f0c7348 */ /* 0x000fea0003c00000 */
[----:B------:R-:W-:Y:S02]  /*18f40*/  ELECT P6, UR62, PT ;  /* 0x00000000003e782f */ /* 0x000fe400038c0000 */
[----:B------:R-:W-:Y:S01]  /*18f50*/  MOV R14, UR62 ;  /* 0x0000003e000e7c02 */ /* 0x000fe20008000f00 */
[----:B------:R-:W-:Y:S10]  /*18f60*/  ENDCOLLECTIVE ;  /* 0x000000000000791b */ /* 0x000ff40003800000 */
.L_x_11290:
[----:B------:R-:W-:Y:S05]  /*18f70*/  BSYNC B0 ;  /* 0x0000000000007941 */ /* 0x000fea0003800000 */
.L_x_11289:
[----:B------:R-:W-:Y:S05]  /*18f80*/  BRA `(.L_x_11291) ;  /* 0xffffffb800e47947 */ /* 0x000fea000383ffff */
.L_x_11157:
[----:B0-----:R0:W1:Y:S02]  /*18f90*/  SYNCS.PHASECHK.TRANS64.TRYWAIT P0, [R5+URZ+0x22840], R7 ;  /* 0x02284007050075a7 */ /* 0x001064000800017f */
[----:B-1----:R-:W-:Y:S05]  /*18fa0*/  @!P0 NANOSLEEP.SYNCS 0x989680 ;  /* 0x009896800000895d */ /* 0x002fea0003900000 */
[----:B------:R-:W1:Y:S02]  /*18fb0*/  @!P0 SYNCS.PHASECHK.TRANS64 P0, [R5+URZ+0x22840], R7 ;  /* 0x02284007050085a7 */ /* 0x000e64000800007f */
[----:B-1----:R-:W-:Y:S05]  /*18fc0*/  @!P0 BRA `(.L_x_11157) ;  /* 0xfffffffc00f08947 */ /* 0x002fea000383ffff */
[----:B------:R-:W-:Y:S05]  /*18fd0*/  BRA `(.L_x_11292) ;  /* 0xffffffbc004c7947 */ /* 0x000fea000383ffff */
.L_x_11160:
        /* <DEDUP_REMOVED lines=8> */
.L_x_11163:
[----:B0-----:R0:W1:Y:S02]  /*19060*/  SYNCS.PHASECHK.TRANS64.TRYWAIT P0, [R2+URZ+0x22860], R5 ;  /* 0x02286005020075a7 */ /* 0x001064000800017f */
[----:B-1----:R-:W-:Y:S05]  /*19070*/  @!P0 NANOSLEEP.SYNCS 0x989680 ;  /* 0x009896800000895d */ /* 0x002fea0003900000 */
[----:B------:R-:W1:Y:S02]  /*19080*/  @!P0 SYNCS.PHASECHK.TRANS64 P0, [R2+URZ+0x22860], R5 ;  /* 0x02286005020085a7 */ /* 0x000e64000800007f */
[----:B-1----:R-:W-:Y:S05]  /*19090*/  @!P0 BRA `(.L_x_11163) ;  /* 0xfffffffc00f08947 */ /* 0x002fea000383ffff */
[----:B------:R-:W-:Y:S05]  /*190a0*/  BRA `(.L_x_11294) ;  /* 0xffffffc000447947 */ /* 0x000fea000383ffff */
.L_x_11172:
[----:B--2---:R2:W3:Y:S02]  /*190b0*/  SYNCS.PHASECHK.TRANS64.TRYWAIT P0, [R3+URZ+0x22840], R5 ;  /* 0x02284005030075a7 */ /* 0x0044e4000800017f */
[----:B---3--:R-:W-:Y:S05]  /*190c0*/  @!P0 NANOSLEEP.SYNCS 0x989680 ;  /* 0x009896800000895d */ /* 0x008fea0003900000 */
[----:B------:R-:W3:Y:S02]  /*190d0*/  @!P0 SYNCS.PHASECHK.TRANS64 P0, [R3+URZ+0x22840], R5 ;  /* 0x02284005030085a7 */ /* 0x000ee4000800007f */
[----:B---3--:R-:W-:Y:S05]  /*190e0*/  @!P0 BRA `(.L_x_11172) ;  /* 0xfffffffc00f08947 */ /* 0x008fea000383ffff */
[----:B------:R-:W-:Y:S05]  /*190f0*/  BRA `(.L_x_11295) ;  /* 0xffffffc400b87947 */ /* 0x000fea000383ffff */
.L_x_11174:
[----:B0-----:R0:W3:Y:S02]  /*19100*/  SYNCS.PHASECHK.TRANS64.TRYWAIT P0, [R3+URZ+0x22860], R5 ;  /* 0x02286005030075a7 */ /* 0x0010e4000800017f */
[----:B---3--:R-:W-:Y:S05]  /*19110*/  @!P0 NANOSLEEP.SYNCS 0x989680 ;  /* 0x009896800000895d */ /* 0x008fea0003900000 */
[----:B------:R-:W3:Y:S02]  /*19120*/  @!P0 SYNCS.PHASECHK.TRANS64 P0, [R3+URZ+0x22860], R5 ;  /* 0x02286005030085a7 */ /* 0x000ee4000800007f */
[----:B---3--:R-:W-:Y:S05]  /*19130*/  @!P0 BRA `(.L_x_11174) ;  /* 0xfffffffc00f08947 */ /* 0x008fea000383ffff */
[----:B------:R-:W-:Y:S05]  /*19140*/  BRA `(.L_x_11296) ;  /* 0xffffffc800287947 */ /* 0x000fea000383ffff */
.L_x_11179:
[----:B--2---:R2:W3:Y:S02]  /*19150*/  SYNCS.PHASECHK.TRANS64.TRYWAIT P0, [R2+URZ+0x22840], R3 ;  /* 0x02284003020075a7 */ /* 0x0044e4000800017f */
[----:B---3--:R-:W-:Y:S05]  /*19160*/  @!P0 NANOSLEEP.SYNCS 0x989680 ;  /* 0x009896800000895d */ /* 0x008fea0003900000 */
[----:B------:R-:W3:Y:S02]  /*19170*/  @!P0 SYNCS.PHASECHK.TRANS64 P0, [R2+URZ+0x22840], R3 ;  /* 0x02284003020085a7 */ /* 0x000ee4000800007f */
[----:B---3--:R-:W-:Y:S05]  /*19180*/  @!P0 BRA `(.L_x_11179) ;  /* 0xfffffffc00f08947 */ /* 0x008fea000383ffff */
[----:B------:R-:W-:Y:S05]  /*19190*/  BRA `(.L_x_11297) ;  /* 0xffffffcc00707947 */ /* 0x000fea000383ffff */
.L_x_11181:
[----:B0-----:R0:W3:Y:S02]  /*191a0*/  SYNCS.PHASECHK.TRANS64.TRYWAIT P1, [R2+URZ+0x22860], R3 ;  /* 0x02286003020075a7 */ /* 0x0010e4000802017f */
[----:B---3--:R-:W-:Y:S05]  /*191b0*/  @!P1 NANOSLEEP.SYNCS 0x989680 ;  /* 0x009896800000995d */ /* 0x008fea0003900000 */
[----:B------:R-:W3:Y:S02]  /*191c0*/  @!P1 SYNCS.PHASECHK.TRANS64 P1, [R2+URZ+0x22860], R3 ;  /* 0x02286003020095a7 */ /* 0x000ee4000802007f */
[----:B---3--:R-:W-:Y:S05]  /*191d0*/  @!P1 BRA `(.L_x_11181) ;  /* 0xfffffffc00f09947 */ /* 0x008fea000383ffff */
[----:B------:R-:W-:Y:S05]  /*191e0*/  BRA `(.L_x_11298) ;  /* 0xffffffcc00dc7947 */ /* 0x000fea000383ffff */
.L_x_11186:
[----:B---3--:R3:W4:Y:S02]  /*191f0*/  SYNCS.PHASECHK.TRANS64.TRYWAIT P0, [R2+URZ+0x22840], R3 ;  /* 0x02284003020075a7 */ /* 0x008724000800017f */
[----:B----4-:R-:W-:Y:S05]  /*19200*/  @!P0 NANOSLEEP.SYNCS 0x989680 ;  /* 0x009896800000895d */ /* 0x010fea0003900000 */
[----:B------:R-:W4:Y:S02]  /*19210*/  @!P0 SYNCS.PHASECHK.TRANS64 P0, [R2+URZ+0x22840], R3 ;  /* 0x02284003020085a7 */ /* 0x000f24000800007f */
[----:B----4-:R-:W-:Y:S05]  /*19220*/  @!P0 BRA `(.L_x_11186) ;  /* 0xfffffffc00f08947 */ /* 0x010fea000383ffff */
[----:B------:R-:W-:Y:S05]  /*19230*/  BRA `(.L_x_11299) ;  /* 0xffffffd400087947 */ /* 0x000fea000383ffff */
.L_x_11188:
[----:B0-----:R0:W2:Y:S02]  /*19240*/  SYNCS.PHASECHK.TRANS64.TRYWAIT P1, [R2+URZ+0x22860], R3 ;  /* 0x02286003020075a7 */ /* 0x0010a4000802017f */
[----:B--2---:R-:W-:Y:S05]  /*19250*/  @!P1 NANOSLEEP.SYNCS 0x989680 ;  /* 0x009896800000995d */ /* 0x004fea0003900000 */
[----:B------:R-:W2:Y:S02]  /*19260*/  @!P1 SYNCS.PHASECHK.TRANS64 P1, [R2+URZ+0x22860], R3 ;  /* 0x02286003020095a7 */ /* 0x000ea4000802007f */
[----:B--2---:R-:W-:Y:S05]  /*19270*/  @!P1 BRA `(.L_x_11188) ;  /* 0xfffffffc00f09947 */ /* 0x004fea000383ffff */
[----:B------:R-:W-:Y:S05]  /*19280*/  BRA `(.L_x_11300) ;  /* 0xffffffd400787947 */ /* 0x000fea000383ffff */
.L_x_11193:
[----:B------:R-:W-:Y:S01]  /*19290*/  BSSY B0, `(.L_x_11301) ;  /* 0x0000008000007945 */ /* 0x000fe20003800000 */
[----:B------:R-:W-:Y:S02]  /*192a0*/  IMAD.MOV.U32 R13, RZ, RZ, R16 ;  /* 0x000000ffff0d7224 */ /* 0x000fe400078e0010 */
[----:B------:R-:W-:Y:S02]  /*192b0*/  IMAD.MOV.U32 R12, RZ, RZ, RZ ;  /* 0x000000ffff0c7224 */ /* 0x000fe400078e00ff */
[----:B------:R-:W-:Y:S02]  /*192c0*/  IMAD.MOV.U32 R11, RZ, RZ, 0x1f ;  /* 0x0000001fff0b7424 */ /* 0x000fe400078e00ff */
[----:B------:R-:W-:-:S07]  /*192d0*/  IMAD.MOV.U32 R15, RZ, RZ, -0x1 ;  /* 0xffffffffff0f7424 */ /* 0x000fce00078e00ff */
[----:B01----:R-:W-:Y:S05]  /*192e0*/  WARPSYNC.COLLECTIVE R15, `(.L_x_11302) ;  /* 0x000000000f087348 */ /* 0x003fea0003c00000 */
[----:B------:R2:W3:Y:S02]  /*192f0*/  SHFL.IDX P6, R14, R13, R12, R11 ;  /* 0x0000000c0d0e7389 */ /* 0x0004e400000c000b */
[----:B0123--:R-:W-:Y:S01]  /*19300*/  ENDCOLLECTIVE ;  /* 0x000000000000791b */ /* 0x00ffe20003800000 */
.L_x_11302:
[----:B------:R-:W-:Y:S05]  /*19310*/  BSYNC B0 ;  /* 0x0000000000007941 */ /* 0x000fea0003800000 */
.L_x_11301:
        /* <DEDUP_REMOVED lines=8> */
.L_x_11303:
[----:B------:R-:W-:Y:S01]  /*193a0*/  MOV R16, R14 ;  /* 0x0000000e00107202 */ /* 0x000fe20000000f00 */
[----:B------:R-:W-:Y:S06]  /*193b0*/  BRA `(.L_x_11304) ;  /* 0xffffffd8006c7947 */ /* 0x000fec000383ffff */
.L_x_11196:
        /* <DEDUP_REMOVED lines=8> */
.L_x_11306:
[----:B------:R-:W-:Y:S05]  /*19440*/  BSYNC B0 ;  /* 0x0000000000007941 */ /* 0x000fea0003800000 */
.L_x_11305:
        /* <DEDUP_REMOVED lines=10> */
.L_x_11307:
        /* <DEDUP_REMOVED lines=8> */
.L_x_11308:
        /* <DEDUP_REMOVED lines=8> */
.L_x_11309:
        /* <DEDUP_REMOVED lines=8> */
.L_x_11310:
        /* <DEDUP_REMOVED lines=8> */
.L_x_11311:
[----:B------:R-:W-:Y:S05]  /*196f0*/  BRA `(.L_x_11312) ;  /* 0xffffffd800307947 */ /* 0x000fea000383ffff */
.L_x_11201:
        /* <DEDUP_REMOVED lines=8> */
.L_x_11314:
[----:B------:R-:W-:Y:S05]  /*19780*/  BSYNC B0 ;  /* 0x0000000000007941 */ /* 0x000fea0003800000 */
.L_x_11313:
        /* <DEDUP_REMOVED lines=10> */
.L_x_11315:
        /* <DEDUP_REMOVED lines=8> */
.L_x_11316:
        /* <DEDUP_REMOVED lines=8> */
.L_x_11317:
        /* <DEDUP_REMOVED lines=8> */
.L_x_11318:
        /* <DEDUP_REMOVED lines=8> */
.L_x_11319:
[----:B------:R-:W-:Y:S05]  /*19a30*/  BRA `(.L_x_11320) ;  /* 0xffffffd800147947 */ /* 0x000fea000383ffff */
.L_x_11203:
[----:B------:R-:W-:Y:S01]  /*19a40*/  BSSY B0, `(.L_x_11321) ;  /* 0x0000006000007945 */ /* 0x000fe20003800000 */
[----:B------:R-:W-:Y:S01]  /*19a50*/  PLOP3.LUT P6, PT, P6, PT, PT, 0x8, 0x0 ;  /* 0x000000000000781c */ /* 0x000fe200037ce170 */
[----:B------:R-:W-:-:S12]  /*19a60*/  IMAD.MOV.U32 R15, RZ, RZ, -0x1 ;  /* 0xffffffffff0f7424 */ /* 0x000fd800078e00ff */
[----:B01----:R-:W-:Y:S05]  /*19a70*/  WARPSYNC.COLLECTIVE R15, `(.L_x_11322) ;  /* 0x000000000f087348 */ /* 0x003fea0003c00000 */
[----:B------:R-:W-:Y:S01]  /*19a80*/  VOTE.ANY R14, PT, P6 ;  /* 0x00000000000e7806 */ /* 0x000fe200030e0100 */
[----:B01----:R-:W-:Y:S06]  /*19a90*/  ENDCOLLECTIVE ;  /* 0x000000000000791b */ /* 0x003fec0003800000 */
.L_x_11322:
[----:B------:R-:W-:Y:S05]  /*19aa0*/  BSYNC B0 ;  /* 0x0000000000007941 */ /* 0x000fea0003800000 */
.L_x_11321:
        /* <DEDUP_REMOVED lines=9> */
.L_x_11323:
[----:B------:R-:W-:Y:S01]  /*19b40*/  IMAD.MOV.U32 R17, RZ, RZ, R14 ;  /* 0x000000ffff117224 */ /* 0x000fe200078e000e */
[----:B------:R-:W-:Y:S06]  /*19b50*/  BRA `(.L_x_11324) ;  /* 0xffffffd800047947 */ /* 0x000fec000383ffff */
.L_x_11205:
[----:B------:R-:W-:Y:S01]  /*19b60*/  BSSY B0, `(.L_x_11325) ;  /* 0x0000007000007945 */ /* 0x000fe20003800000 */
[----:B------:R-:W-:Y:S01]  /*19b70*/  MOV R13, R2 ;  /* 0x00000002000d7202 */ /* 0x000fe20000000f00 */
[----:B------:R-:W-:Y:S02]  /*19b80*/  IMAD.MOV.U32 R11, RZ, RZ, 0x1f ;  /* 0x0000001fff0b7424 */ /* 0x000fe400078e00ff */
[----:B------:R-:W-:-:S07]  /*19b90*/  IMAD.MOV.U32 R15, RZ, RZ, -0x1 ;  /* 0xffffffffff0f7424 */ /* 0x000fce00078e00ff */
[----:B0123--:R-:W-:Y:S05]  /*19ba0*/  WARPSYNC.COLLECTIVE R15, `(.L_x_11326) ;  /* 0x000000000f087348 */ /* 0x00ffea0003c00000 */
[----:B------:R4:W0:Y:S02]  /*19bb0*/  SHFL.IDX P6, R14, R13, R12, R11 ;  /* 0x0000000c0d0e7389 */ /* 0x00082400000c000b */
[----:B01234-:R-:W-:Y:S01]  /*19bc0*/  ENDCOLLECTIVE ;  /* 0x000000000000791b */ /* 0x01ffe20003800000 */
.L_x_11326:
[----:B------:R-:W-:Y:S05]  /*19bd0*/  BSYNC B0 ;  /* 0x0000000000007941 */ /* 0x000fea0003800000 */
.L_x_11325:
[----:B------:R-:W-:Y:S01]  /*19be0*/  IMAD.MOV.U32 R7, RZ, RZ, R14 ;  /* 0x000000ffff077224 */ /* 0x000fe200078e000e */
[----:B------:R-:W-:Y:S06]  /*19bf0*/  BRA `(.L_x_11204) ;  /* 0xffffffd400f87947 */ /* 0x000fec000383ffff */
.L_x_11209:
[----:B-1----:R1:W2:Y:S02]  /*19c00*/  SYNCS.PHASECHK.TRANS64.TRYWAIT P0, [R0+URZ+0x22820], R3 ;  /* 0x02282003000075a7 */ /* 0x0022a4000800017f */
[----:B--2---:R-:W-:Y:S05]  /*19c10*/  @!P0 NANOSLEEP.SYNCS 0x989680 ;  /* 0x009896800000895d */ /* 0x004fea0003900000 */
[----:B------:R-:W2:Y:S02]  /*19c20*/  @!P0 SYNCS.PHASECHK.TRANS64 P0, [R0+URZ+0x22820], R3 ;  /* 0x02282003000085a7 */ /* 0x000ea4000800007f */
[----:B--2---:R-:W-:Y:S05]  /*19c30*/  @!P0 BRA `(.L_x_11209) ;  /* 0xfffffffc00f08947 */ /* 0x004fea000383ffff */
[----:B------:R-:W-:Y:S05]  /*19c40*/  BRA `(.L_x_11327) ;  /* 0xffffffdc006c7947 */ /* 0x000fea000383ffff */
.L_x_11210:
        /* <DEDUP_REMOVED lines=11> */
.L_x_11329:
[----:B------:R-:W-:Y:S05]  /*19d00*/  BSYNC B0 ;  /* 0x0000000000007941 */ /* 0x000fea0003800000 */
.L_x_11328:
[----:B------:R-:W-:Y:S05]  /*19d10*/  BRA `(.L_x_11330) ;  /* 0xffffffdc00547947 */ /* 0x000fea000383ffff */
.L_x_11211:
[----:B------:R-:W-:Y:S01]  /*19d20*/  BSSY B0, `(.L_x_11331) ;  /* 0x0000006000007945 */ /* 0x000fe20003800000 */
[----:B------:R-:W-:-:S07]  /*19d30*/  IMAD.MOV.U32 R15, RZ, RZ, -0x1 ;  /* 0xffffffffff0f7424 */ /* 0x000fce00078e00ff */
[----:B012---:R-:W-:Y:S05]  /*19d40*/  WARPSYNC.COLLECTIVE R15, `(.L_x_11332) ;  /* 0x000000000f0c7348 */ /* 0x007fea0003c00000 */
[----:B------:R-:W-:Y:S02]  /*19d50*/  ELECT P6, UR62, PT ;  /* 0x00000000003e782f */ /* 0x000fe400038c0000 */
[----:B------:R-:W-:Y:S01]  /*19d60*/  MOV R14, UR62 ;  /* 0x0000003e000e7c02 */ /* 0x000fe20008000f00 */
[----:B012---:R-:W-:Y:S10]  /*19d70*/  ENDCOLLECTIVE ;  /* 0x000000000000791b */ /* 0x007ff40003800000 */
.L_x_11332:
[----:B------:R-:W-:Y:S05]  /*19d80*/  BSYNC B0 ;  /* 0x0000000000007941 */ /* 0x000fea0003800000 */
.L_x_11331:
[----:B------:R-:W-:Y:S05]  /*19d90*/  BRA `(.L_x_11333) ;  /* 0xffffffdc00487947 */ /* 0x000fea000383ffff */
.L_x_11213:
[----:B-1----:R1:W2:Y:S02]  /*19da0*/  SYNCS.PHASECHK.TRANS64.TRYWAIT P0, [R6+URZ], R5 ;  /* 0x00000005060075a7 */ /* 0x0022a4000800017f */
[----:B--2---:R-:W-:Y:S05]  /*19db0*/  @!P0 NANOSLEEP.SYNCS 0x989680 ;  /* 0x009896800000895d */ /* 0x004fea0003900000 */
[----:B------:R-:W2:Y:S02]  /*19dc0*/  @!P0 SYNCS.PHASECHK.TRANS64 P0, [R6+URZ], R5 ;  /* 0x00000005060085a7 */ /* 0x000ea4000800007f */
[----:B--2---:R-:W-:Y:S05]  /*19dd0*/  @!P0 BRA `(.L_x_11213) ;  /* 0xfffffffc00f08947 */ /* 0x004fea000383ffff */
[----:B------:R-:W-:Y:S05]  /*19de0*/  BRA `(.L_x_11334) ;  /* 0xffffffdc00847947 */ /* 0x000fea000383ffff */
.L_x_11214:
[----:B--2---:R2:W3:Y:S02]  /*19df0*/  SYNCS.PHASECHK.TRANS64.TRYWAIT P0, [R7+URZ], R2 ;  /* 0x00000002070075a7 */ /* 0x0044e4000800017f */
[----:B---3--:R-:W-:Y:S05]  /*19e00*/  @!P0 NANOSLEEP.SYNCS 0x989680 ;  /* 0x009896800000895d */ /* 0x008fea0003900000 */
[----:B------:R-:W3:Y:S02]  /*19e10*/  @!P0 SYNCS.PHASECHK.TRANS64 P0, [R7+URZ], R2 ;  /* 0x00000002070085a7 */ /* 0x000ee4000800007f */
[----:B---3--:R-:W-:Y:S05]  /*19e20*/  @!P0 BRA `(.L_x_11214) ;  /* 0xfffffffc00f08947 */ /* 0x008fea000383ffff */
[----:B------:R-:W-:Y:S05]  /*19e30*/  BRA `(.L_x_11335) ;  /* 0xffffffdc00787947 */ /* 0x000fea000383ffff */
.L_x_11216:
[----:B---3--:R3:W4:Y:S02]  /*19e40*/  SYNCS.PHASECHK.TRANS64.TRYWAIT P0, [R4+URZ], R5 ;  /* 0x00000005040075a7 */ /* 0x008724000800017f */
[----:B----4-:R-:W-:Y:S05]  /*19e50*/  @!P0 NANOSLEEP.SYNCS 0x989680 ;  /* 0x009896800000895d */ /* 0x010fea0003900000 */
[----:B------:R-:W4:Y:S02]  /*19e60*/  @!P0 SYNCS.PHASECHK.TRANS64 P0, [R4+URZ], R5 ;  /* 0x00000005040085a7 */ /* 0x000f24000800007f */
[----:B----4-:R-:W-:Y:S05]  /*19e70*/  @!P0 BRA `(.L_x_11216) ;  /* 0xfffffffc00f08947 */ /* 0x010fea000383ffff */
[----:B------:R-:W-:Y:S05]  /*19e80*/  BRA `(.L_x_11336) ;  /* 0xffffffdc00807947 */ /* 0x000fea000383ffff */
.L_x_11337:
        /* <DEDUP_REMOVED lines=15> */
.L_x_11976:


//--------------------- .text._ZN7cutlass13device_kernelIN5flash11enable_sm90INS1_16FlashAttnFwdSm90INS1_25CollectiveMainloopFwdSm90ILi2EN4cute5tupleIJNS5_1CILi1EEES8_S8_EEENS6_IJNS7_ILi128EEENS7_ILi96EEENS7_ILi64EEEEEELi256ENS_6half_tEfNS_4arch4Sm90ELb1ELb0ELb0ELb1ELb0ELb0ELb1ELb1ELb0ELb0ELb0ELb0EEENS1_21CollectiveEpilogueFwdINS6_IJSA_NS7_ILi256EEESB_EEES9_SE_SG_Li256ELb1ELb0ELb0ELb0EEENS1_36VarlenDynamicPersistentTileSchedulerILi128ELi96ELi256ELi32ELb0ELb0ELb1ELb1ELb1ELb1EEEEEEEEEvNT_6ParamsE --------------------------
	.section	.text._ZN7cutlass13device_kernelIN5flash11enable_sm90INS1_16FlashAttnFwdSm90INS1_25CollectiveMainloopFwdSm90ILi2EN4cute5tupleIJNS5_1CILi1EEES8_S8_EEENS6_IJNS7_ILi128EEENS7_ILi96EEENS7_ILi64EEEEEELi256ENS_6half_tEfNS_4arch4Sm90ELb1ELb0ELb0ELb1ELb0ELb0ELb1ELb1ELb0ELb0ELb0ELb0EEENS1_21CollectiveEpilogueFwdINS6_IJSA_NS7_ILi256EEESB_EEES9_SE_SG_Li256ELb1ELb0ELb0ELb0EEENS1_36VarlenDynamicPersistentTileSchedulerILi128ELi96ELi256ELi32ELb0ELb0ELb1ELb1ELb1ELb1EEEEEEEEEvNT_6ParamsE,"ax",@progbits
	.align	128
.text._ZN7cutlass13device_kernelIN5flash11enable_sm90INS1_16FlashAttnFwdSm90INS1_25CollectiveMainloopFwdSm90ILi2EN4cute5tupleIJNS5_1CILi1EEES8_S8_EEENS6_IJNS7_ILi128EEENS7_ILi96EEENS7_ILi64EEEEEELi256ENS_6half_tEfNS_4arch4Sm90ELb1ELb0ELb0ELb1ELb0ELb0ELb1ELb1ELb0ELb0ELb0ELb0EEENS1_21CollectiveEpilogueFwdINS6_IJSA_NS7_ILi256EEESB_EEES9_SE_SG_Li256ELb1ELb0ELb0ELb0EEENS1_36VarlenDynamicPersistentTileSchedulerILi128ELi96ELi256ELi32ELb0ELb0ELb1ELb1ELb1ELb1EEEEEEEEEvNT_6ParamsE:
        .type           _ZN7cutlass13device_kernelIN5flash11enable_sm90INS1_16FlashAttnFwdSm90INS1_25CollectiveMainloopFwdSm90ILi2EN4cute5tupleIJNS5_1CILi1EEES8_S8_EEENS6_IJNS7_ILi128EEENS7_ILi96EEENS7_ILi64EEEEEELi256ENS_6half_tEfNS_4arch4Sm90ELb1ELb0ELb0ELb1ELb0ELb0ELb1ELb1ELb0ELb0ELb0ELb0EEENS1_21CollectiveEpilogueFwdINS6_IJSA_NS7_ILi256EEESB_EEES9_SE_SG_Li256ELb1ELb0ELb0ELb0EEENS1_36VarlenDynamicPersistentTileSchedulerILi128ELi96ELi256ELi32ELb0ELb0ELb1ELb1ELb1ELb1EEEEEEEEEvNT_6ParamsE,@function
        .size           _ZN7cutlass13device_kernelIN5flash11enable_sm90INS1_16FlashAttnFwdSm90INS1_25CollectiveMainloopFwdSm90ILi2EN4cute5tupleIJNS5_1CILi1EEES8_S8_EEENS6_IJNS7_ILi128EEENS7_ILi96EEENS7_ILi64EEEEEELi256ENS_6half_tEfNS_4arch4Sm90ELb1ELb0ELb0ELb1ELb0ELb0ELb1ELb1ELb0ELb0ELb0ELb0EEENS1_21CollectiveEpilogueFwdINS6_IJSA_NS7_ILi256EEESB_EEES9_SE_SG_Li256ELb1ELb0ELb0ELb0EEENS1_36VarlenDynamicPersistentTileSchedulerILi128ELi96ELi256ELi32ELb0ELb0ELb1ELb1ELb1ELb1EEEEEEEEEvNT_6ParamsE,(.L_x_11977 - _ZN7cutlass13device_kernelIN5flash11enable_sm90INS1_16FlashAttnFwdSm90INS1_25CollectiveMainloopFwdSm90ILi2EN4cute5tupleIJNS5_1CILi1EEES8_S8_EEENS6_IJNS7_ILi128EEENS7_ILi96EEENS7_ILi64EEEEEELi256ENS_6half_tEfNS_4arch4Sm90ELb1ELb0ELb0ELb1ELb0ELb0ELb1ELb1ELb0ELb0ELb0ELb0EEENS1_21CollectiveEpilogueFwdINS6_IJSA_NS7_ILi256EEESB_EEES9_SE_SG_Li256ELb1ELb0ELb0ELb0EEENS1_36VarlenDynamicPersistentTileSchedulerILi128ELi96ELi256ELi32ELb0ELb0ELb1ELb1ELb1ELb1EEEEEEEEEvNT_6ParamsE)
        .other          _ZN7cutlass13device_kernelIN5flash11enable_sm90INS1_16FlashAttnFwdSm90INS1_25CollectiveMainloopFwdSm90ILi2EN4cute5tupleIJNS5_1CILi1EEES8_S8_EEENS6_IJNS7_ILi128EEENS7_ILi96EEENS7_ILi64EEEEEELi256ENS_6half_tEfNS_4arch4Sm90ELb1ELb0ELb0ELb1ELb0ELb0ELb1ELb1ELb0ELb0ELb0ELb0EEENS1_21CollectiveEpilogueFwdINS6_IJSA_NS7_ILi256EEESB_EEES9_SE_SG_Li256ELb1ELb0ELb0ELb0EEENS1_36VarlenDynamicPersistentTileSchedulerILi128ELi96ELi256ELi32ELb0ELb0ELb1ELb1ELb1ELb1EEEEEEEEEvNT_6ParamsE,@"STO_CUDA_ENTRY STV_DEFAULT"
_ZN7cutlass13device_kernelIN5flash11enable_sm90INS1_16FlashAttnFwdSm90INS1_25CollectiveMainloopFwdSm90ILi2EN4cute5tupleIJNS5_1CILi1EEES8_S8_EEENS6_IJNS7_ILi128EEENS7_ILi96EEENS7_ILi64EEEEEELi256ENS_6half_tEfNS_4arch4Sm90ELb1ELb0ELb0ELb1ELb0ELb0ELb1ELb1ELb0ELb0ELb0ELb0EEENS1_21CollectiveEpilogueFwdINS6_IJSA_NS7_ILi256EEESB_EEES9_SE_SG_Li256ELb1ELb0ELb0ELb0EEENS1_36VarlenDynamicPersistentTileSchedulerILi128ELi96ELi256ELi32ELb0ELb0ELb1ELb1ELb1ELb1EEEEEEEEEvNT_6ParamsE:
        /* <DEDUP_REMOVED lines=24> */
.L_x_11339:
[----:B------:R-:W-:Y:S05]  /*0180*/  BSYNC B0 ;  /* 0x0000000000007941 */ /* 0x000fea0003800000 */
.L_x_11338:
        /* <DEDUP_REMOVED lines=43> */
.L_x_11340:
        /* <DEDUP_REMOVED lines=22> */
.L_x_11341:
        /* <DEDUP_REMOVED lines=18> */
.L_x_11342:
        /* <DEDUP_REMOVED lines=22> */
.L_x_11343:
        /* <DEDUP_REMOVED lines=22> */
.L_x_11344:
        /* <DEDUP_REMOVED lines=8> */
.L_x_11346:
        /* <DEDUP_REMOVED lines=20> */
[----:B------:R-:W-:Y:S01]  /*0b40*/  IMAD.MOV.U32 R221, RZ, RZ, RZ ;  /* 0x000000ffffdd7224 */ /* 0x000fe200078e00ff */
[----:B------:R-:W-:Y:S01]  /*0b50*/  R2UR UR5, R14 ;  /* 0x000000000e0572ca */ /* 0x000fe200000e0000 */
[----:B------:R-:W0:Y:S01]  /*0b60*/  S2R R0, SR_TID.X ;  /* 0x0000000000007919 */ /* 0x000e220000002100 */
[----:B------:R-:W-:Y:S01]  /*0b70*/  UMOV UR37, URZ ;  /* 0x0000003f00257c82 */ /* 0x000fe20008000000 */
[----:B------:R-:W-:Y:S01]  /*0b80*/  UMOV UR36, URZ ;  /* 0x0000003f00247c82 */ /* 0x000fe20008000000 */
        /* <DEDUP_REMOVED lines=17> */
[----:B--2---:R-:W-:Y:S02]  /*0ca0*/  R2UR UR4, R2 ;  /* 0x00000000020472ca */ /* 0x004fe400000e0000 */
[----:B------:R-:W-:-:S04]  /*0cb0*/  SHF.R.S32.HI R2, RZ, 0x1f, R6 ;  /* 0x0000001fff027819 */ /* 0x000fc80000011406 */
[----:B------:R-:W-:-:S04]  /*0cc0*/  LEA.HI R2, R2, R5, RZ, 0x3 ;  /* 0x0000000502027211 */ /* 0x000fc800078f18ff */
[----:B------:R-:W-:Y:S02]  /*0cd0*/  LOP3.LUT R8, R2, 0xfffffff8, RZ, 0xc0, !PT ;  /* 0xfffffff802087812 */ /* 0x000fe400078ec0ff */
[CC--:B------:R-:W-:Y:S01]  /*0ce0*/  LEA.HI R2, R3.reuse, R226.reuse, RZ, 0x4 ;  /* 0x000000e203027211 */ /* 0x0c0fe200078f20ff */
[----:B------:R-:W-:Y:S01]  /*0cf0*/  ULOP3.LUT UR4, UR4, 0x1, URZ, 0xfc, !UPT ;  /* 0x0000000104047892 */ /* 0x000fe2000f8efc3f */
[----:B------:R-:W-:Y:S01]  /*0d00*/  LEA.HI R3, R3, R226, RZ, 0x3 ;  /* 0x000000e203037211 */ /* 0x000fe200078f18ff */
[----:B------:R-:W-:Y:S01]  /*0d10*/  IMAD.IADD R8, R5, 0x1, -R8 ;  /* 0x0000000105087824 */ /* 0x000fe200078e0a08 */
[----:B------:R-:W-:Y:S02]  /*0d20*/  SHF.R.S32.HI R7, RZ, 0x4, R2 ;  /* 0x00000004ff077819 */ /* 0x000fe40000011402 */
[C---:B------:R-:W-:Y:S01]  /*0d30*/  LOP3.LUT R5, R2.reuse, 0x3fffff0, RZ, 0xc0, !PT ;  /* 0x03fffff002057812 */ /* 0x040fe200078ec0ff */
[----:B------:R-:W-:Y:S01]  /*0d40*/  IMAD R9, R9, 0x10, R8 ;  /* 0x0000001009097824 */ /* 0x000fe200078e0208 */
[----:B------:R-:W-:Y:S01]  /*0d50*/  LEA.HI R2, R2, R7, RZ, 0x1 ;  /* 0x0000000702027211 */ /* 0x000fe200078f08ff */
[----:B------:R-:W-:Y:S01]  /*0d60*/  IMAD.U32 R225, RZ, RZ, UR4 ;  /* 0x00000004ffe17e24 */ /* 0x000fe2000f8e00ff */
[----:B------:R-:W-:Y:S01]  /*0d70*/  SHF.R.S32.HI R202, RZ, 0x3, R3 ;  /* 0x00000003ffca7819 */ /* 0x000fe20000011403 */
[----:B------:R-:W-:Y:S01]  /*0d80*/  IMAD.IADD R5, R226, 0x1, -R5 ;  /* 0x00000001e2057824 */ /* 0x000fe200078e0a05 */
[----:B------:R-:W-:Y:S01]  /*0d90*/  LOP3.LUT R2, R2, 0x1ffffffe, RZ, 0xc0, !PT ;  /* 0x1ffffffe02027812 */ /* 0x000fe200078ec0ff */
[----:B------:R-:W-:Y:S01]  /*0da0*/  IMAD R205, R0, 0x40, R9 ;  /* 0x0000004000cd7824 */ /* 0x000fe200078e0209 */
[----:B------:R-:W-:Y:S01]  /*0db0*/  LOP3.LUT R9, R6, 0x7ffffffc, RZ, 0xc0, !PT ;  /* 0x7ffffffc06097812 */ /* 0x000fe200078ec0ff */
[----:B------:R-:W-:-:S02]  /*0dc0*/  IMAD R5, R5, 0x40, R4 ;  /* 0x0000004005057824 */ /* 0x000fc400078e0204 */
[----:B------:R-:W-:Y:S02]  /*0dd0*/  IMAD.IADD R2, R7, 0x1, -R2 ;  /* 0x0000000107027824 */ /* 0x000fe400078e0a02 */
[----:B------:R-:W-:Y:S02]  /*0de0*/  IMAD.MOV.U32 R7, RZ, RZ, R15 ;  /* 0x000000ffff077224 */ /* 0x000fe400078e000f */
[----:B------:R-:W-:Y:S01]  /*0df0*/  IMAD R224, R2, 0x8, R5 ;  /* 0x0000000802e07824 */ /* 0x000fe200078e0205 */
[----:B------:R-:W-:Y:S01]  /*0e00*/  LOP3.LUT R5, R3, 0x1ffffff8, RZ, 0xc0, !PT ;  /* 0x1ffffff803057812 */ /* 0x000fe200078ec0ff */
[----:B------:R-:W-:-:S04]  /*0e10*/  IMAD.IADD R204, R222, 0x1, -R9 ;  /* 0x00000001decc7824 */ /* 0x000fc800078e0a09 */
[----:B------:R-:W-:-:S04]  /*0e20*/  IMAD.IADD R5, R226, 0x1, -R5 ;  /* 0x00000001e2057824 */ /* 0x000fc800078e0a05 */
[----:B------:R-:W-:-:S07]  /*0e30*/  IMAD.SHL.U32 R200, R5, 0x8, RZ ;  /* 0x0000000805c87824 */ /* 0x000fce00078e00ff */
.L_x_11401:
[----:B0-----:R-:W0:Y:S01]  /*0e40*/  LDC.64 R206, c[0x0][0xd60] ;  /* 0x00035800ffce7b82 */ /* 0x001e220000000a00 */
[----:B------:R-:W-:Y:S01]  /*0e50*/  ULDC.64 UR10, c[0x0][0x208] ;  /* 0x00008200000a7ab9 */ /* 0x000fe20000000a00 */
[----:B------:R-:W-:Y:S01]  /*0e60*/  ULDC.64 UR6, c[0x0][0xb20] ;  /* 0x0002c80000067ab9 */ /* 0x000fe20000000a00 */
[----:B------:R-:W-:Y:S01]  /*0e70*/  ULDC.64 UR8, c[0x0][0xb10] ;  /* 0x0002c40000087ab9 */ /* 0x000fe20000000a00 */
[----:B0-----:R-:W-:-:S06]  /*0e80*/  IMAD.WIDE R206, R7, 0x4, R206 ;  /* 0x0000000407ce7825 */ /* 0x001fcc00078e02ce */
[----:B--2---:R-:W2:Y:S01]  /*0e90*/  LDG.E R206, desc[UR10][R206.64] ;  /* 0x0000000acece7981 */ /* 0x004ea2000c1e1900 */
[----:B------:R-:W-:Y:S02]  /*0ea0*/  ISETP.NE.U32.AND P0, PT, RZ, UR6, PT ;  /* 0x00000006ff007c0c */ /* 0x000fe4000bf05070 */
[----:B------:R-:W-:Y:S02]  /*0eb0*/  ISETP.NE.U32.AND P1, PT, RZ, UR8, PT ;  /* 0x00000008ff007c0c */ /* 0x000fe4000bf25070 */
[----:B------:R-:W-:Y:S02]  /*0ec0*/  ISETP.NE.AND.EX P0, PT, RZ, UR7, PT, P0 ;  /* 0x00000007ff007c0c */ /* 0x000fe4000bf05300 */
[----:B------:R-:W-:Y:S02]  /*0ed0*/  ISETP.NE.AND.EX P1, PT, RZ, UR9, PT, P1 ;  /* 0x00000009ff007c0c */ /* 0x000fe4000bf25310 */
[----:B--2---:R-:W-:-:S09]  /*0ee0*/  SHF.R.S32.HI R218, RZ, 0x1f, R206 ;  /* 0x0000001fffda7819 */ /* 0x004fd200000114ce */
[----:B------:R-:W-:-:S04]  /*0ef0*/  @P0 LEA R2, P2, R206, UR6, 0x2 ;  /* 0x00000006ce020c11 */ /* 0x000fc8000f8410ff */
[C---:B------:R-:W-:Y:S01]  /*0f00*/  @P0 LEA.HI.X R3, R206.reuse, UR7, R218, 0x2, P2 ;  /* 0x00000007ce030c11 */ /* 0x040fe200090f14da */
[----:B------:R-:W-:Y:S01]  /*0f10*/  ULDC.64 UR6, c[0x0][0x3f8] ;  /* 0x0000fe0000067ab9 */ /* 0x000fe20000000a00 */
[----:B---34-:R-:W-:-:S03]  /*0f20*/  @P1 LEA R4, P2, R206, UR8, 0x2 ;  /* 0x00000008ce041c11 */ /* 0x018fc6000f8410ff */
[----:B------:R-:W2:Y:S01]  /*0f30*/  @P0 LDG.E R2, desc[UR10][R2.64] ;  /* 0x0000000a02020981 */ /* 0x000ea2000c1e1900 */
[----:B------:R-:W-:-:S05]  /*0f40*/  @P1 LEA.HI.X R5, R206, UR9, R218, 0x2, P2 ;  /* 0x00000009ce051c11 */ /* 0x000fca00090f14da */
[----:B------:R-:W3:Y:S01]  /*0f50*/  @P1 LDG.E R4, desc[UR10][R4.64] ;  /* 0x0000000a04041981 */ /* 0x000ee2000c1e1900 */
[----:B------:R-:W-:Y:S01]  /*0f60*/  UISETP.NE.U32.AND UP0, UPT, UR6, URZ, UPT ;  /* 0x0000003f0600728c */ /* 0x000fe2000bf05070 */
[----:B------:R-:W-:Y:S01]  /*0f70*/  IMAD.U32 R219, RZ, RZ, UR5 ;  /* 0x00000005ffdb7e24 */ /* 0x000fe2000f8e00ff */
[----:B------:R-:W-:Y:S01]  /*0f80*/  ULDC.64 UR10, c[0x0][0xb18] ;  /* 0x0002c600000a7ab9 */ /* 0x000fe20000000a00 */
[----:B------:R-:W-:Y:S01]  /*0f90*/  ULDC UR6, c[0x0][0x404] ;  /* 0x0001010000067ab9 */ /* 0x000fe20000000800 */
[----:B------:R-:W-:Y:S01]  /*0fa0*/  UISETP.NE.AND.EX UP0, UPT, UR7, URZ, UPT, UP0 ;  /* 0x0000003f0700728c */ /* 0x000fe2000bf05300 */
[----:B------:R-:W-:Y:S01]  /*0fb0*/  ISETP.NE.U32.AND P2, PT, RZ, UR10, PT ;  /* 0x0000000aff007c0c */ /* 0x000fe2000bf45070 */
[----:B------:R-:W-:Y:S01]  /*0fc0*/  UMOV UR4, URZ ;  /* 0x0000003f00047c82 */ /* 0x000fe20008000000 */
[----:B------:R-:W-:Y:S01]  /*0fd0*/  ULDC UR7, c[0x0][0x2e0] ;  /* 0x0000b80000077ab9 */ /* 0x000fe20000000800 */
[----:B------:R-:W-:Y:S01]  /*0fe0*/  USEL UR6, UR6, 0x1, UP0 ;  /* 0x0000000106067887 */ /* 0x000fe20008000000 */
[----:B------:R-:W-:Y:S01]  /*0ff0*/  ISETP.NE.AND.EX P2, PT, RZ, UR11, PT, P2 ;  /* 0x0000000bff007c0c */ /* 0x000fe2000bf45320 */
[----:B------:R-:W-:-:S02]  /*1000*/  ULDC UR61, c[0x0][0x288] ;  /* 0x0000a200003d7ab9 */ /* 0x000fc40000000800 */
[----:B------:R-:W-:Y:S01]  /*1010*/  UIMAD UR6, UR6, UR7, URZ ;  /* 0x00000007060672a4 */ /* 0x000fe2000f8e023f */
[----:B--2---:R-:W-:Y:S02]  /*1020*/  @P0 R2UR UR4, R2 ;  /* 0x00000000020402ca */ /* 0x004fe400000e0000 */
[----:B---3--:R-:W-:Y:S01]  /*1030*/  @P1 R2UR UR61, R4 ;  /* 0x00000000043d12ca */ /* 0x008fe200000e0000 */
[----:B-1---5:R-:W-:-:S14]  /*1040*/  @P1 BRA `(.L_x_11347) ;  /* 0x0000000000301947 */ /* 0x022fdc0003800000 */
[----:B------:R-:W-:Y:S02]  /*1050*/  ULDC.64 UR8, c[0x0][0xaf8] ;  /* 0x0002be0000087ab9 */ /* 0x000fe40000000a00 */
[----:B------:R-:W-:-:S04]  /*1060*/  ISETP.NE.U32.AND P0, PT, RZ, UR8, PT ;  /* 0x00000008ff007c0c */ /* 0x000fc8000bf05070 */
[----:B------:R-:W-:-:S13]  /*1070*/  ISETP.NE.AND.EX P0, PT, RZ, UR9, PT, P0 ;  /* 0x00000009ff007c0c */ /* 0x000fda000bf05300 */
[----:B------:R-:W-:Y:S05]  /*1080*/  @!P0 BRA `(.L_x_11347) ;  /* 0x0000000000208947 */ /* 0x000fea0003800000 */
[----:B------:R-:W0:Y:S01]  /*1090*/  LDC.64 R2, c[0x0][0xaf8] ;  /* 0x0002be00ff027b82 */ /* 0x000e220000000a00 */
[----:B------:R-:W-:Y:S01]  /*10a0*/  ULDC.64 UR8, c[0x0][0x208] ;  /* 0x0000820000087ab9 */ /* 0x000fe20000000a00 */
[----:B0-----:R-:W-:-:S05]  /*10b0*/  IMAD.WIDE R2, R206, 0x4, R2 ;  /* 0x00000004ce027825 */ /* 0x001fca00078e0202 */
[----:B------:R-:W2:Y:S04]  /*10c0*/  LDG.E R4, desc[UR8][R2.64] ;  /* 0x0000000802047981 */ /* 0x000ea8000c1e1900 */
[----:B------:R-:W3:Y:S01]  /*10d0*/  LDG.E R0, desc[UR8][R2.64+0x4] ;  /* 0x0000040802007981 */ /* 0x000ee2000c1e1900 */
[----:B--2---:R-:W-:Y:S02]  /*10e0*/  R2UR UR61, R4 ;  /* 0x00000000043d72ca */ /* 0x004fe400000e0000 */
[----:B---3--:R-:W-:-:S13]  /*10f0*/  R2UR UR5, R0 ;  /* 0x00000000000572ca */ /* 0x008fda00000e0000 */
[----:B------:R-:W-:-:S12]  /*1100*/  UIADD3 UR61, -UR61, UR5, URZ ;  /* 0x000000053d3d7290 */ /* 0x000fd8000fffe13f */
.L_x_11347:
[----:B------:R-:W-:Y:S01]  /*1110*/  IMAD.U32 R220, RZ, RZ, UR60 ;  /* 0x0000003cffdc7e24 */ /* 0x000fe2000f8e00ff */
[----:B------:R-:W-:Y:S06]  /*1120*/  @!P2 BRA `(.L_x_11348) ;  /* 0x000000000018a947 */ /* 0x000fec0003800000 */
[----:B------:R-:W-:Y:S01]  /*1130*/  LEA R2, P0, R206, UR10, 0x2 ;  /* 0x0000000ace027c11 */ /* 0x000fe2000f8010ff */
[----:B------:R-:W-:-:S03]  /*1140*/  ULDC.64 UR6, c[0x0][0x208] ;  /* 0x0000820000067ab9 */ /* 0x000fc60000000a00 */
[----:B------:R-:W-:-:S05]  /*1150*/  LEA.HI.X R3, R206, UR11, R218, 0x2, P0 ;  /* 0x0000000bce037c11 */ /* 0x000fca00080f14da */
[----:B------:R-:W2:Y:S02]  /*1160*/  LDG.E R2, desc[UR6][R2.64] ;  /* 0x0000000602027981 */ /* 0x000ea4000c1e1900 */
[----:B--2---:R-:W-:Y:S01]  /*1170*/  R2UR UR6, R2 ;  /* 0x00000000020672ca */ /* 0x004fe200000e0000 */
[----:B------:R-:W-:-:S14]  /*1180*/  BRA `(.L_x_11349) ;  /* 0x0000000000307947 */ /* 0x000fdc0003800000 */
.L_x_11348:
        /* <DEDUP_REMOVED lines=12> */
.L_x_11349:
[----:B------:R-:W-:Y:S01]  /*1250*/  UIADD3 UR6, -UR4, UR6, URZ ;  /* 0x0000000604067290 */ /* 0x000fe2000fffe13f */
[----:B------:R-:W-:Y:S01]  /*1260*/  PLOP3.LUT P0, PT, PT, PT, PT, 0x80, 0x0 ;  /* 0x000000000000781c */ /* 0x000fe20003f0f070 */
[----:B------:R-:W-:Y:S01]  /*1270*/  ULEA UR5, UR60, 0xdf, 0x7 ;  /* 0x000000df3c057891 */ /* 0x000fe2000f8e383f */
[----:B------:R-:W-:Y:S01]  /*1280*/  CS2R R2, SRZ ;  /* 0x0000000000027805 */ /* 0x000fe2000001ff00 */
[----:B------:R-:W-:Y:S01]  /*1290*/  UIADD3 UR4, UR6, 0x5f, URZ ;  /* 0x0000005f06047890 */ /* 0x000fe2000fffe03f */
[----:B------:R-:W-:Y:S01]  /*12a0*/  IMAD.MOV.U32 R0, RZ, RZ, RZ ;  /* 0x000000ffff007224 */ /* 0x000fe200078e00ff */
[----:B------:R-:W-:Y:S01]  /*12b0*/  CS2R R148, SRZ ;  /* 0x0000000000947805 */ /* 0x000fe2000001ff00 */
[----:B------:R-:W-:Y:S01]  /*12c0*/  IMAD.U32 R201, RZ, RZ, UR6 ;  /* 0x00000006ffc97e24 */ /* 0x000fe2000f8e00ff */
[----:B------:R-:W-:Y:S01]  /*12d0*/  UIADD3 UR6, UR6, UR5, -UR61 ;  /* 0x0000000506067290 */ /* 0x000fe2000fffe83d */
[----:B------:R-:W-:Y:S01]  /*12e0*/  IMAD.MOV.U32 R150, RZ, RZ, RZ ;  /* 0x000000ffff967224 */ /* 0x000fe200078e00ff */
        /* <DEDUP_REMOVED lines=72> */
[----:B------:R-:W-:Y:S01]  /*1770*/  CS2R R24, SRZ ;  /* 0x0000000000187805 */ /* 0x000fe2000001ff00 */
        /* <DEDUP_REMOVED lines=40> */
.L_x_11351:
[----:B------:R-:W0:Y:S01]  /*1a00*/  S2R R3, SR_CgaCtaId ;  /* 0x0000000000037919 */ /* 0x000e220000008800 */
[----:B------:R-:W-:Y:S02]  /*1a10*/  LEA.HI R0, R221, R221, RZ, 0x1 ;  /* 0x000000dddd007211 */ /* 0x000fe400078f08ff */
[----:B------:R-:W-:Y:S01]  /*1a20*/  MOV R2, 0x400 ;  /* 0x0000040000027802 */ /* 0x000fe20000000f00 */
[----:B------:R-:W1:Y:S01]  /*1a30*/  S2R R16, SR_TID.X ;  /* 0x0000000000107919 */ /* 0x000e620000002100 */
[----:B------:R-:W-:-:S05]  /*1a40*/  LOP3.LUT R0, R0, 0xfffffffe, RZ, 0xc0, !PT ;  /* 0xfffffffe00007812 */ /* 0x000fca00078ec0ff */
[----:B------:R-:W-:Y:S01]  /*1a50*/  IMAD.IADD R0, R221, 0x1, -R0 ;  /* 0x00000001dd007824 */ /* 0x000fe200078e0a00 */
[----:B0-----:R-:W-:-:S04]  /*1a60*/  LEA R5, R3, R2, 0x18 ;  /* 0x0000000203057211 */ /* 0x001fc800078ec0ff */
[----:B------:R-:W-:Y:S02]  /*1a70*/  SHF.L.U32 R2, R0, 0x1f, RZ ;  /* 0x0000001f00027819 */ /* 0x000fe400000006ff */
[----:B-1----:R-:W-:Y:S02]  /*1a80*/  SHF.R.U32.HI R16, RZ, 0x7, R16 ;  /* 0x00000007ff107819 */ /* 0x002fe40000011610 */
[----:B------:R-:W0:Y:S03]  /*1a90*/  SYNCS.PHASECHK.TRANS64.TRYWAIT P0, [R5+URZ+0x32400], R2 ;  /* 0x03240002050075a7 */ /* 0x000e26000800017f */
[----:B------:R-:W-:Y:S01]  /*1aa0*/  VIADD R213, R16, 0x8 ;  /* 0x0000000810d57836 */ /* 0x000fe20000000000 */
[----:B0-----:R-:W-:Y:S06]  /*1ab0*/  @!P0 BRA `(.L_x_11352) ;  /* 0x000000f400ec8947 */ /* 0x001fec0003800000 */
.L_x_11487:
[----:B------:R-:W-:Y:S05]  /*1ac0*/  WARPSYNC.ALL ;  /* 0x0000000000007948 */ /* 0x000fea0003800000 */
[----:B------:R-:W-:Y:S01]  /*1ad0*/  R2UR UR4, R225 ;  /* 0x00000000e10472ca */ /* 0x000fe200000e0000 */
[----:B------:R1:W-:-:S12]  /*1ae0*/  BAR.SYNC.DEFER_BLOCKING R213, 0x100 ;  /* 0x000400d50000751d */ /* 0x0003d80000010000 */
[----:B------:R-:W-:-:S05]  /*1af0*/  IMAD.U32 R0, RZ, RZ, UR4 ;  /* 0x00000004ff007e24 */ /* 0x000fca000f8e00ff */
[----:B------:R-:W-:-:S13]  /*1b00*/  ISETP.NE.AND P0, PT, R0, 0x3, PT ;  /* 0x000000030000780c */ /* 0x000fda0003f05270 */
[----:B-1----:R-:W-:Y:S05]  /*1b10*/  @!P0 BRA `(.L_x_11353) ;  /* 0x0000000000048947 */ /* 0x002fea0003800000 */
[----:B------:R-:W-:Y:S01]  /*1b20*/  BPT.TRAP 0x1 ;  /* 0x000000040000795c */ /* 0x000fe20000300000 */
.L_x_11353:
[----:B------:R-:W-:Y:S02]  /*1b30*/  IMAD.U32 R3, RZ, RZ, UR37 ;  /* 0x00000025ff037e24 */ /* 0x000fe4000f8e00ff */
[----:B------:R-:W-:-:S03]  /*1b40*/  IMAD.U32 R0, RZ, RZ, UR36 ;  /* 0x00000024ff007e24 */ /* 0x000fc6000f8e00ff */
[----:B------:R-:W-:Y:S01]  /*1b50*/  SHF.L.U32 R3, R3, 0x1f, RZ ;  /* 0x0000001f03037819 */ /* 0x000fe200000006ff */
[----:B------:R-:W-:-:S04]  /*1b60*/  IMAD R0, R0, 0x8, R5 ;  /* 0x0000000800007824 */ /* 0x000fc800078e0205 */
[----:B------:R1:W2:Y:S01]  /*1b70*/  SYNCS.PHASECHK.TRANS64.TRYWAIT P1, [R0+URZ+0x32430], R3 ;  /* 0x03243003000075a7 */ /* 0x0002a2000802017f */
[----:B------:R-:W-:Y:S05]  /*1b80*/  @!P0 BRA `(.L_x_11354) ;  /* 0x0000000000048947 */ /* 0x000fea0003800000 */
[----:B------:R-:W-:Y:S01]  /*1b90*/  BPT.TRAP 0x1 ;  /* 0x000000040000795c */ /* 0x000fe20000300000 */
.L_x_11354:
[----:B--2---:R-:W-:Y:S05]  /*1ba0*/  @P1 BRA `(.L_x_11355) ;  /* 0x0000000000081947 */ /* 0x004fea0003800000 */
[----:B------:R-:W2:Y:S02]  /*1bb0*/  SYNCS.PHASECHK.TRANS64.TRYWAIT P1, [R0+URZ+0x32430], R3 ;  /* 0x03243003000075a7 */ /* 0x000ea4000802017f */
[----:B--2---:R-:W-:Y:S05]  /*1bc0*/  @!P1 BRA `(.L_x_11356) ;  /* 0x000000f400bc9947 */ /* 0x004fea0003800000 */
.L_x_11355:
[----:B------:R-:W-:Y:S01]  /*1bd0*/  R2UR UR4, R5 ;  /* 0x00000000050472ca */ /* 0x000fe200000e0000 */
[----:B------:R-:W-:Y:S01]  /*1be0*/  WARPGROUP.ARRIVE ;  /* 0x00000000000079c5 */ /* 0x000fe20000000000 */
[----:B------:R-:W-:Y:S01]  /*1bf0*/  UMOV UR8, UR38 ;  /* 0x0000002600087c82 */ /* 0x000fe20008000000 */
[----:B------:R-:W-:Y:S01]  /*1c00*/  UMOV UR9, 0x40000040 ;  /* 0x4000004000097882 */ /* 0x000fe20000000000 */
[----:B------:R-:W-:Y:S01]  /*1c10*/  UMOV UR11, 0x40000040 ;  /* 0x40000040000b7882 */ /* 0x000fe20000000000 */
[----:B------:R-:W-:-:S08]  /*1c20*/  UIADD3 UR5, UR38, 0x2, URZ ;  /* 0x0000000226057890 */ /* 0x000fd0000fffe03f */
[----:B------:R-:W-:-:S04]  /*1c30*/  UIADD3 UR4, UR4, 0x1c400, URZ ;  /* 0x0001c40004047890 */ /* 0x000fc8000fffe03f */
[----:B------:R-:W-:-:S04]  /*1c40*/  USHF.R.U32.HI UR4, URZ, 0x4, UR4 ;  /* 0x000000043f047899 */ /* 0x000fc80008011604 */
        /* <DEDUP_REMOVED lines=40> */
.L_x_11488:
[----:B------:R-:W-:Y:S05]  /*1ed0*/  @!P0 BRA `(.L_x_11358) ;  /* 0x0000000000048947 */ /* 0x000fea0003800000 */
[----:B------:R-:W-:Y:S01]  /*1ee0*/  BPT.TRAP 0x1 ;  /* 0x000000040000795c */ /* 0x000fe20000300000 */
.L_x_11358:
[----:B------:R4:W0:Y:S01]  /*1ef0*/  SYNCS.PHASECHK.TRANS64.TRYWAIT P1, [R0+URZ+0x32450], R3 ;  /* 0x03245003000075a7 */ /* 0x000822000802017f */
[----:B------:R-:W-:Y:S05]  /*1f00*/  @!P0 BRA `(.L_x_11359) ;  /* 0x0000000000048947 */ /* 0x000fea0003800000 */
[----:B------:R-:W-:Y:S01]  /*1f10*/  BPT.TRAP 0x1 ;  /* 0x000000040000795c */ /* 0x000fe20000300000 */
.L_x_11359:
[----:B0-----:R-:W-:Y:S05]  /*1f20*/  @P1 BRA `(.L_x_11360) ;  /* 0x0000000000081947 */ /* 0x001fea0003800000 */
[----:B------:R-:W0:Y:S02]  /*1f30*/  SYNCS.PHASECHK.TRANS64.TRYWAIT P1, [R0+URZ+0x32450], R3 ;  /* 0x03245003000075a7 */ /* 0x000e24000802017f */
[----:B0-----:R-:W-:Y:S05]  /*1f40*/  @!P1 BRA `(.L_x_11361) ;  /* 0x000000f400049947 */ /* 0x001fea0003800000 */
.L_x_11360:
[----:B------:R-:W-:Y:S01]  /*1f50*/  R2UR UR4, R5 ;  /* 0x00000000050472ca */ /* 0x000fe200000e0000 */
[----:B------:R-:W-:Y:S01]  /*1f60*/  WARPGROUP.ARRIVE ;  /* 0x00000000000079c5 */ /* 0x000fe20000000000 */
[----:B------:R-:W-:Y:S01]  /*1f70*/  UMOV UR9, 0x40000040 ;  /* 0x4000004000097882 */ /* 0x000fe20000000000 */
[----:B------:R-:W-:Y:S01]  /*1f80*/  UMOV UR11, 0x40000040 ;  /* 0x40000040000b7882 */ /* 0x000fe20000000000 */
[----:B------:R-:W-:Y:S01]  /*1f90*/  UMOV UR13, 0x40000040 ;  /* 0x40000040000d7882 */ /* 0x000fe20000000000 */
[----:B------:R-:W-:Y:S01]  /*1fa0*/  UMOV UR15, 0x40000040 ;  /* 0x40000040000f7882 */ /* 0x000fe20000000000 */
[----:B------:R-:W-:Y:S01]  /*1fb0*/  IMAD.U32 R9, RZ, RZ, UR13 ;  /* 0x0000000dff097e24 */ /* 0x000fe2000f8e00ff */
[----:B------:R-:W-:Y:S01]  /*1fc0*/  UMOV UR17, 0x40000040 ;  /* 0x4000004000117882 */ /* 0x000fe20000000000 */
[----:B------:R-:W-:Y:S01]  /*1fd0*/  IMAD.U32 R11, RZ, RZ, UR9 ;  /* 0x00000009ff0b7e24 */ /* 0x000fe2000f8e00ff */
        /* <DEDUP_REMOVED lines=8> */
[----:B------:R-:W-:Y:S01]  /*2060*/  USHF.R.U32.HI UR4, URZ, 0x4, UR4 ;  /* 0x000000043f047899 */ /* 0x000fe20008011604 */
[----:B------:R-:W-:Y:S01]  /*2070*/  IMAD R20, R20, 0x80, R205 ;  /* 0x0000008014147824 */ /* 0x000fe200078e02cd */
[----:B------:R-:W-:Y:S01]  /*2080*/  UMOV UR31, 0x40000040 ;  /* 0x40000040001f7882 */ /* 0x000fe20000000000 */
[----:B------:R-:W-:Y:S01]  /*2090*/  UMOV UR33, 0x40000040 ;  /* 0x4000004000217882 */ /* 0x000fe20000000000 */
[----:B------:R-:W-:Y:S01]  /*20a0*/  ULOP3.LUT UR7, UR4, 0x3fff, URZ, 0xc0, !UPT ;  /* 0x00003fff04077892 */ /* 0x000fe2000f8ec03f */
[----:B------:R-:W0:Y:S01]  /*20b0*/  S2R R72, SR_TID.X ;  /* 0x0000000000487919 */ /* 0x000e220000002100 */
[----:B------:R-:W-:-:S02]  /*20c0*/  ULOP3.LUT UR4, UR40, 0x10000, URZ, 0xfc, !UPT ;  /* 0x0001000028047892 */ /* 0x000fc4000f8efc3f */
[----:B------:R-:W-:Y:S02]  /*20d0*/  ULOP3.LUT UR38, UR7, 0x10000, URZ, 0xfc, !UPT ;  /* 0x0001000007267892 */ /* 0x000fe4000f8efc3f */
[----:B------:R-:W-:Y:S02]  /*20e0*/  UIADD3 UR6, UR4, 0x2, URZ ;  /* 0x0000000204067890 */ /* 0x000fe4000fffe03f */
[----:B------:R-:W-:Y:S01]  /*20f0*/  UIMAD UR5, UR36, 0xc00, UR38 ;  /* 0x00000c00240578a4 */ /* 0x000fe2000f8e0226 */
[----:B------:R-:W-:Y:S01]  /*2100*/  UMOV UR8, UR4 ;  /* 0x0000000400087c82 */ /* 0x000fe20008000000 */
[----:B------:R-:W-:Y:S01]  /*2110*/  UIADD3 UR16, UR4, 0x406, URZ ;  /* 0x0000040604107890 */ /* 0x000fe2000fffe03f */
[----:B------:R-:W-:Y:S02]  /*2120*/  IMAD.U32 R10, RZ, RZ, UR8 ;  /* 0x00000008ff0a7e24 */ /* 0x000fe4000f8e00ff */
[----:B------:R-:W-:Y:S01]  /*2130*/  UMOV UR12, UR6 ;  /* 0x00000006000c7c82 */ /* 0x000fe20008000000 */
[----:B------:R-:W-:Y:S01]  /*2140*/  UIADD3 UR6, UR4, 0x4, URZ ;  /* 0x0000000404067890 */ /* 0x000fe2000fffe03f */
[----:B------:R-:W-:Y:S01]  /*2150*/  IMAD.U32 R8, RZ, RZ, UR12 ;  /* 0x0000000cff087e24 */ /* 0x000fe2000f8e00ff */
[----:B------:R-:W-:Y:S01]  /*2160*/  UMOV UR10, UR5 ;  /* 0x00000005000a7c82 */ /* 0x000fe20008000000 */
[----:B------:R-:W-:Y:S01]  /*2170*/  UIADD3 UR18, UR5, 0x306, URZ ;  /* 0x0000030605127890 */ /* 0x000fe2000fffe03f */
[----:B------:R-:W-:Y:S01]  /*2180*/  HGMMA.64x96x16.F32 R24, gdesc[UR8], R24, gsb0 ;  /* 0x01600000081879f0 */ /* 0x000fe20008000818 */
[----:B------:R-:W-:-:S02]  /*2190*/  UIADD3 UR8, UR5, 0x2, URZ ;  /* 0x0000000205087890 */ /* 0x000fc4000fffe03f */
[----:B------:R-:W-:Y:S01]  /*21a0*/  UIADD3 UR10, UR5, 0x302, URZ ;  /* 0x00000302050a7890 */ /* 0x000fe2000fffe03f */
[----:B------:R-:W-:Y:S01]  /*21b0*/  UMOV UR9, 0x40000040 ;  /* 0x4000004000097882 */ /* 0x000fe20000000000 */
[----:B------:R-:W-:Y:S01]  /*21c0*/  UMOV UR11, 0x40000040 ;  /* 0x40000040000b7882 */ /* 0x000fe20000000000 */
[----:B------:R-:W-:Y:S02]  /*21d0*/  UIADD3 UR20, UR4, 0x800, URZ ;  /* 0x0000080004147890 */ /* 0x000fe4000fffe03f */
[----:B------:R-:W-:Y:S01]  /*21e0*/  UMOV UR14, UR8 ;  /* 0x00000008000e7c82 */ /* 0x000fe20008000000 */
[----:B------:R-:W-:Y:S02]  /*21f0*/  UIADD3 UR8, UR5, 0x4, URZ ;  /* 0x0000000405087890 */ /* 0x000fe4000fffe03f */
[----:B------:R-:W-:Y:S02]  /*2200*/  UIADD3 UR22, UR5, 0x600, URZ ;  /* 0x0000060005167890 */ /* 0x000fe4000fffe03f */
[----:B------:R-:W-:-:S02]  /*2210*/  UIADD3 UR24, UR4, 0x802, URZ ;  /* 0x0000080204187890 */ /* 0x000fc4000fffe03f */
[----:B------:R-:W-:Y:S02]  /*2220*/  UIADD3 UR26, UR5, 0x602, URZ ;  /* 0x00000602051a7890 */ /* 0x000fe4000fffe03f */
[----:B------:R-:W-:Y:S02]  /*2230*/  UIADD3 UR28, UR4, 0x804, URZ ;  /* 0x00000804041c7890 */ /* 0x000fe4000fffe03f */
[----:B------:R-:W-:Y:S02]  /*2240*/  UIADD3 UR30, UR5, 0x604, URZ ;  /* 0x00000604051e7890 */ /* 0x000fe4000fffe03f */
[----:B------:R-:W-:Y:S02]  /*2250*/  UIADD3 UR32, UR4, 0x806, URZ ;  /* 0x0000080604207890 */ /* 0x000fe4000fffe03f */
[----:B------:R-:W-:Y:S01]  /*2260*/  UIADD3 UR34, UR5, 0x606, URZ ;  /* 0x0000060605227890 */ /* 0x000fe2000fffe03f */
        /* <DEDUP_REMOVED lines=17> */
[----:B------:R-:W-:Y:S01]  /*2380*/  ULOP3.LUT UR7, UR7, 0x3000000, URZ, 0xfc, !UPT ;  /* 0x0300000007077892 */ /* 0x000fe2000f8efc3f */
        /* <DEDUP_REMOVED lines=21> */
[----:B---3--:R-:W-:Y:S01]  /*24e0*/  IMAD.U32 R5, RZ, RZ, UR13 ;  /* 0x0000000dff057e24 */ /* 0x008fe2000f8e00ff */
        /* <DEDUP_REMOVED lines=9> */
[----:B------:R-:W-:Y:S01]  /*2580*/  R2UR UR6, R201 ;  /* 0x00000000c90672ca */ /* 0x000fe200000e0000 */
[----:B-12-4-:R-:W-:Y:S01]  /*2590*/  IMAD.U32 R3, RZ, RZ, UR13 ;  /* 0x0000000dff037e24 */ /* 0x016fe2000f8e00ff */
        /* <DEDUP_REMOVED lines=8> */
[----:B------:R-:W-:Y:S02]  /*2620*/  UIADD3 UR5, -UR61, 0x61, UR4 ;  /* 0x000000613d057890 */ /* 0x000fe4000fffe104 */
[----:B------:R-:W-:-:S04]  /*2630*/  UIADD3 UR4, UR4, 0x60, URZ ;  /* 0x0000006004047890 */ /* 0x000fc8000fffe03f */
[----:B------:R-:W-:Y:S02]  /*2640*/  IMAD.U32 R13, RZ, RZ, UR5 ;  /* 0x00000005ff0d7e24 */ /* 0x000fe4000f8e00ff */
[----:B------:R-:W-:Y:S01]  /*2650*/  IMAD.U32 R21, RZ, RZ, UR4 ;  /* 0x00000004ff157e24 */ /* 0x000fe2000f8e00ff */
[----:B------:R-:W-:Y:S01]  /*2660*/  ULDC UR4, c[0x0][0xa80] ;  /* 0x0002a00000047ab9 */ /* 0x000fe20000000800 */
[C---:B------:R-:W-:Y:S02]  /*2670*/  IMAD R13, R204.reuse, -0x2, R13 ;  /* 0xfffffffecc0d7824 */ /* 0x040fe400078e020d */
[----:B------:R-:W-:-:S03]  /*2680*/  IMAD R12, R204, -0x2, R21 ;  /* 0xfffffffecc0c7824 */ /* 0x000fc600078e0215 */
[----:B------:R-:W-:Y:S02]  /*2690*/  IADD3 R21, R13, 0x8, R20 ;  /* 0x000000080d157810 */ /* 0x000fe40007ffe014 */
[----:B------:R-:W-:Y:S02]  /*26a0*/  VIADDMNMX R13, R20, R13, R12, PT ;  /* 0x0000000d140d7246 */ /* 0x000fe4000380010c */
[----:B------:R-:W-:Y:S02]  /*26b0*/  VIMNMX R20, R12, R21, PT ;  /* 0x000000150c147248 */ /* 0x000fe40003fe0100 */
[C---:B------:R-:W-:Y:S02]  /*26c0*/  ISETP.GT.AND P1, PT, R13.reuse, RZ, PT ;  /* 0x000000ff0d00720c */ /* 0x040fe40003f24270 */
[C---:B------:R-:W-:Y:S02]  /*26d0*/  ISETP.GT.AND P6, PT, R13.reuse, 0x1, PT ;  /* 0x000000010d00780c */ /* 0x040fe40003fc4270 */
[----:B------:R-:W-:-:S02]  /*26e0*/  ISETP.GT.AND P5, PT, R13, 0x8, PT ;  /* 0x000000080d00780c */ /* 0x000fc40003fa4270 */
[C---:B------:R-:W-:Y:S02]  /*26f0*/  ISETP.GT.AND P3, PT, R13.reuse, 0x9, PT ;  /* 0x000000090d00780c */ /* 0x040fe40003f64270 */
[C---:B------:R-:W-:Y:S02]  /*2700*/  ISETP.GT.AND P4, PT, R13.reuse, 0x10, PT ;  /* 0x000000100d00780c */ /* 0x040fe40003f84270 */
[----:B------:R-:W-:Y:S01]  /*2710*/  ISETP.GT.AND P2, PT, R13, 0x11, PT ;  /* 0x000000110d00780c */ /* 0x000fe20003f44270 */
        /* <DEDUP_REMOVED lines=45> */
[----:B------:R-:W-:Y:S02]  /*29f0*/  FMNMX.FTZ R12, R21, R25, !PT ;  /* 0x00000019150c7209 */ /* 0x000fe40007810000 */
[----:B------:R-:W-:Y:S02]  /*2a00*/  FSEL R29, R29, -INF , P3 ;  /* 0xff8000001d1d7808 */ /* 0x000fe40001800000 */
[C---:B------:R-:W-:Y:S02]  /*2a10*/  ISETP.GT.AND P3, PT, R13.reuse, 0x21, PT ;  /* 0x000000210d00780c */ /* 0x040fe40003f64270 */
[----:B------:R-:W-:Y:S02]  /*2a20*/  FSEL R158, R40, -INF , P5 ;  /* 0xff800000289e7808 */ /* 0x000fe40002800000 */
[----:B------:R-:W-:Y:S02]  /*2a30*/  ISETP.GT.AND P5, PT, R13, 0x38, PT ;  /* 0x000000380d00780c */ /* 0x000fe40003fa4270 */
[----:B------:R-:W-:-:S02]  /*2a40*/  FSEL R159, R48, -INF , P1 ;  /* 0xff800000309f7808 */ /* 0x000fc40000800000 */
[----:B------:R-:W-:Y:S02]  /*2a50*/  FSEL R163, R49, -INF , P6 ;  /* 0xff80000031a37808 */ /* 0x000fe40003000000 */
[----:B------:R-:W-:Y:S02]  /*2a60*/  FSEL R157, R32, -INF , P4 ;  /* 0xff800000209d7808 */ /* 0x000fe40002000000 */
[----:B------:R-:W-:Y:S02]  /*2a70*/  FSEL R161, R33, -INF , P2 ;  /* 0xff80000021a17808 */ /* 0x000fe40001000000 */
[C---:B------:R-:W-:Y:S02]  /*2a80*/  ISETP.GT.AND P1, PT, R13.reuse, 0x48, PT ;  /* 0x000000480d00780c */ /* 0x040fe40003f24270 */
[----:B------:R-:W-:Y:S02]  /*2a90*/  ISETP.GT.AND P6, PT, R13, 0x49, PT ;  /* 0x000000490d00780c */ /* 0x000fe40003fc4270 */
[----:B------:R-:W-:-:S02]  /*2aa0*/  FMNMX.FTZ R24, R73, R12, !PT ;  /* 0x0000000c49187209 */ /* 0x000fc40007810000 */
[C---:B------:R-:W-:Y:S02]  /*2ab0*/  ISETP.GT.AND P4, PT, R13.reuse, 0x28, PT ;  /* 0x000000280d00780c */ /* 0x040fe40003f84270 */
[----:B------:R-:W-:Y:S02]  /*2ac0*/  ISETP.GT.AND P2, PT, R13, 0x29, PT ;  /* 0x000000290d00780c */ /* 0x000fe40003f44270 */
[----:B------:R-:W-:Y:S02]  /*2ad0*/  FSEL R162, R41, -INF , P3 ;  /* 0xff80000029a27808 */ /* 0x000fe40001800000 */
[C---:B------:R-:W-:Y:S02]  /*2ae0*/  ISETP.GT.AND P3, PT, R13.reuse, 0x39, PT ;  /* 0x000000390d00780c */ /* 0x040fe40003f64270 */
[----:B------:R-:W-:Y:S02]  /*2af0*/  FSEL R168, R52, -INF , P5 ;  /* 0xff80000034a87808 */ /* 0x000fe40002800000 */
[----:B------:R-:W-:-:S02]  /*2b00*/  ISETP.GT.AND P5, PT, R13, 0x50, PT ;  /* 0x000000500d00780c */ /* 0x000fc40003fa4270 */
[----:B------:R-:W-:Y:S02]  /*2b10*/  FSEL R169, R60, -INF , P1 ;  /* 0xff8000003ca97808 */ /* 0x000fe40000800000 */
[----:B------:R-:W-:Y:S02]  /*2b20*/  FSEL R173, R61, -INF , P6 ;  /* 0xff8000003dad7808 */ /* 0x000fe40003000000 */
[----:B------:R-:W-:Y:S02]  /*2b30*/  FMNMX.FTZ R24, R29, R24, !PT ;  /* 0x000000181d187209 */ /* 0x000fe40007810000 */
[----:B------:R-:W-:Y:S02]  /*2b40*/  FSEL R167, R44, -INF , P4 ;  /* 0xff8000002ca77808 */ /* 0x000fe40002000000 */
[----:B------:R-:W-:Y:S02]  /*2b50*/  FSEL R171, R45, -INF , P2 ;  /* 0xff8000002dab7808 */ /* 0x000fe40001000000 */
[----:B------:R-:W-:-:S02]  /*2b60*/  ISETP.GT.AND P1, PT, R20, RZ, PT ;  /* 0x000000ff1400720c */ /* 0x000fc40003f24270 */
[----:B------:R-:W-:Y:S02]  /*2b70*/  ISETP.GT.AND P6, PT, R20, 0x1, PT ;  /* 0x000000011400780c */ /* 0x000fe40003fc4270 */
        /* <DEDUP_REMOVED lines=10> */
[----:B------:R-:W-:-:S02]  /*2c20*/  FSEL R164, R57, -INF , P2 ;  /* 0xff80000039a47808 */ /* 0x000fc40001000000 */
[C---:B------:R-:W-:Y:S02]  /*2c30*/  ISETP.GT.AND P4, PT, R13.reuse, 0x58, PT ;  /* 0x000000580d00780c */ /* 0x040fe40003f84270 */
        /* <DEDUP_REMOVED lines=22> */
[----:B------:R-:W-:-:S02]  /*2da0*/  ISETP.GT.AND P1, PT, R20, 0x20, PT ;  /* 0x000000201400780c */ /* 0x000fc40003f24270 */
[----:B------:R-:W-:Y:S02]  /*2db0*/  FMNMX.FTZ R26, R167, R26, !PT ;  /* 0x0000001aa71a7209 */ /* 0x000fe40007810000 */
[----:B------:R-:W-:Y:S02]  /*2dc0*/  FSEL R196, R39, -INF , P3 ;  /* 0xff80000027c47808 */ /* 0x000fe40001800000 */
[----:B------:R-:W-:Y:S02]  /*2dd0*/  FMNMX.FTZ R13, R191, R24, !PT ;  /* 0x00000018bf0d7209 */ /* 0x000fe40007810000 */
[----:B------:R-:W-:Y:S02]  /*2de0*/  ISETP.GT.AND P6, PT, R20, 0x21, PT ;  /* 0x000000211400780c */ /* 0x000fe40003fc4270 */
[----:B------:R-:W-:Y:S02]  /*2df0*/  FMNMX.FTZ R26, R171, R26, !PT ;  /* 0x0000001aab1a7209 */ /* 0x000fe40007810000 */
[----:B------:R-:W-:-:S02]  /*2e00*/  FSEL R177, R42, -INF , P1 ;  /* 0xff8000002ab17808 */ /* 0x000fc40000800000 */
[----:B------:R-:W-:Y:S02]  /*2e10*/  FMNMX.FTZ R24, R196, R13, !PT ;  /* 0x0000000dc4187209 */ /* 0x000fe40007810000 */
[C---:B------:R-:W-:Y:S02]  /*2e20*/  ISETP.GT.AND P5, PT, R20.reuse, 0x28, PT ;  /* 0x000000281400780c */ /* 0x040fe40003fa4270 */
        /* <DEDUP_REMOVED lines=47> */
[----:B------:R-:W-:Y:S01]  /*3120*/  FSEL R195, R66, -INF , P1 ;  /* 0xff80000042c37808 */ /* 0x000fe20000800000 */
[----:B------:R-:W1:Y:S01]  /*3130*/  SHFL.BFLY PT, R35, R26, 0x2, 0x1f ;  /* 0x0c401f001a237f89 */ /* 0x000e6200000e0000 */
        /* <DEDUP_REMOVED lines=9> */
[----:B------:R-:W-:Y:S02]  /*31d0*/  FMNMX.FTZ R24, R211, R20, !PT ;  /* 0x00000014d3187209 */ /* 0x000fe40007810000 */
[----:B-1----:R-:W-:-:S03]  /*31e0*/  FMNMX.FTZ R35, R26, R35, !PT ;  /* 0x000000231a237209 */ /* 0x002fc60007810000 */
[----:B------:R-:W1:Y:S04]  /*31f0*/  SHFL.BFLY PT, R13, R24, 0x2, 0x1f ;  /* 0x0c401f00180d7f89 */ /* 0x000e6800000e0000 */
[----:B------:R-:W2:Y:S01]  /*3200*/  SHFL.BFLY PT, R20, R35, 0x1, 0x1f ;  /* 0x0c201f0023147f89 */ /* 0x000ea200000e0000 */
[----:B-1----:R-:W-:Y:S01]  /*3210*/  FMNMX.FTZ R26, R24, R13, !PT ;  /* 0x0000000d181a7209 */ /* 0x002fe20007810000 */
[----:B------:R-:W-:Y:S01]  /*3220*/  IMAD.U32 R13, RZ, RZ, UR4 ;  /* 0x00000004ff0d7e24 */ /* 0x000fe2000f8e00ff */
[----:B------:R-:W-:Y:S01]  /*3230*/  UIMAD UR4, UR36, 0xc00, UR7 ;  /* 0x00000c00240478a4 */ /* 0x000fe2000f8e0207 */
[----:B--2---:R-:W-:Y:S02]  /*3240*/  FMNMX.FTZ R20, R35, R20, !PT ;  /* 0x0000001423147209 */ /* 0x004fe40007810000 */
[----:B------:R-:W1:Y:S02]  /*3250*/  SHFL.BFLY PT, R39, R26, 0x1, 0x1f ;  /* 0x0c201f001a277f89 */ /* 0x000e6400000e0000 */
[C---:B------:R-:W-:Y:S01]  /*3260*/  FSETP.NEU.FTZ.AND P1, PT, R20.reuse, -INF , PT ;  /* 0xff8000001400780b */ /* 0x040fe20003f3d000 */
[----:B------:R-:W-:Y:S01]  /*3270*/  FMUL.FTZ R210, R20, R13 ;  /* 0x0000000d14d27220 */ /* 0x000fe20000410000 */
[----:B------:R-:W-:-:S04]  /*3280*/  UMOV UR10, UR4 ;  /* 0x00000004000a7c82 */ /* 0x000fc80008000000 */
[----:B------:R-:W-:-:S05]  /*3290*/  FSEL R210, R210, RZ, P1 ;  /* 0x000000ffd2d27208 */ /* 0x000fca0000800000 */
        /* <DEDUP_REMOVED lines=9> */
[--C-:B------:R-:W-:Y:S01]  /*3330*/  FFMA.FTZ R158, R158, R13, -R210.reuse ;  /* 0x0000000d9e9e7223 */ /* 0x100fe200000108d2 */
[----:B-1----:R-:W-:Y:S01]  /*3340*/  FMNMX.FTZ R21, R26, R39, !PT ;  /* 0x000000271a157209 */ /* 0x002fe20007810000 */
[-CC-:B------:R-:W-:Y:S01]  /*3350*/  FFMA.FTZ R216, R163, R13.reuse, -R210.reuse ;  /* 0x0000000da3d87223 */ /* 0x180fe200000108d2 */
[-CC-:B------:R-:W-:Y:S01]  /*3360*/  FFMA.FTZ R163, R168, R13.reuse, -R210.reuse ;  /* 0x0000000da8a37223 */ /* 0x180fe200000108d2 */
[-CC-:B------:R-:W-:Y:S01]  /*3370*/  FFMA.FTZ R168, R172, R13.reuse, -R210.reuse ;  /* 0x0000000daca87223 */ /* 0x180fe200000108d2 */
[C---:B------:R-:W-:Y:S01]  /*3380*/  FSETP.NEU.FTZ.AND P1, PT, R21.reuse, -INF , PT ;  /* 0xff8000001500780b */ /* 0x040fe20003f3d000 */
[-C--:B------:R-:W-:Y:S01]  /*3390*/  FMUL.FTZ R212, R21, R13.reuse ;  /* 0x0000000d15d47220 */ /* 0x080fe20000410000 */
[----:B------:R-:W1:Y:S01]  /*33a0*/  MUFU.EX2 R184, R184 ;  /* 0x000000b800b87308 */ /* 0x000e620000000800 */
[-CC-:B------:R-:W-:Y:S01]  /*33b0*/  FFMA.FTZ R159, R159, R13.reuse, -R210.reuse ;  /* 0x0000000d9f9f7223 */ /* 0x180fe200000108d2 */
[-CC-:B------:R-:W-:Y:S01]  /*33c0*/  FFMA.FTZ R160, R160, R13.reuse, -R210.reuse ;  /* 0x0000000da0a07223 */ /* 0x180fe200000108d2 */
[-CC-:B------:R-:W-:Y:S01]  /*33d0*/  FFMA.FTZ R12, R12, R13.reuse, -R210.reuse ;  /* 0x0000000d0c0c7223 */ /* 0x180fe200000108d2 */
[----:B------:R-:W-:Y:S01]  /*33e0*/  FSEL R212, R212, RZ, P1 ;  /* 0x000000ffd4d47208 */ /* 0x000fe20000800000 */
[-CC-:B------:R-:W-:Y:S01]  /*33f0*/  FFMA.FTZ R165, R165, R13.reuse, -R210.reuse ;  /* 0x0000000da5a57223 */ /* 0x180fe200000108d2 */
[----:B0-----:R-:W-:Y:S01]  /*3400*/  LOP3.LUT P1, RZ, R72, 0x7f, RZ, 0xc0, !PT ;  /* 0x0000007f48ff7812 */ /* 0x001fe2000782c0ff */
[-C--:B------:R-:W-:Y:S01]  /*3410*/  FFMA.FTZ R174, R174, R13.reuse, -R210 ;  /* 0x0000000daeae7223 */ /* 0x080fe200000108d2 */
[----:B------:R-:W-:Y:S01]  /*3420*/  SHF.R.U32.HI R72, RZ, 0x7, R72 ;  /* 0x00000007ff487819 */ /* 0x000fe20000011648 */
[-CC-:B------:R-:W-:Y:S01]  /*3430*/  FFMA.FTZ R187, R33, R13.reuse, -R212.reuse ;  /* 0x0000000d21bb7223 */ /* 0x180fe200000108d4 */
[-CC-:B------:R-:W-:Y:S01]  /*3440*/  FFMA.FTZ R188, R27, R13.reuse, -R212.reuse ;  /* 0x0000000d1bbc7223 */ /* 0x180fe200000108d4 */
[-CC-:B------:R-:W-:Y:S01]  /*3450*/  FFMA.FTZ R189, R37, R13.reuse, -R212.reuse ;  /* 0x0000000d25bd7223 */ /* 0x180fe200000108d4 */
[----:B------:R-:W-:Y:S01]  /*3460*/  IADD3 R156, -R72, 0xb, RZ ;  /* 0x0000000b489c7810 */ /* 0x000fe20007ffe1ff */
[-CC-:B------:R-:W-:Y:S01]  /*3470*/  FFMA.FTZ R190, R31, R13.reuse, -R212.reuse ;  /* 0x0000000d1fbe7223 */ /* 0x180fe200000108d4 */
[----:B------:R-:W-:Y:S01]  /*3480*/  MUFU.EX2 R185, R185 ;  /* 0x000000b900b97308 */ /* 0x000fe20000000800 */
[-CC-:B------:R-:W-:Y:S01]  /*3490*/  FFMA.FTZ R176, R176, R13.reuse, -R212.reuse ;  /* 0x0000000db0b07223 */ /* 0x180fe200000108d4 */
[--C-:B------:R-:W-:Y:S01]  /*34a0*/  FFMA.FTZ R180, R180, R13, -R212.reuse ;  /* 0x0000000db4b47223 */ /* 0x100fe200000108d4 */
[----:B-1----:R-:W-:Y:S01]  /*34b0*/  F2FP.F16.F32.PACK_AB R152, R184, R183 ;  /* 0x000000b7b898723e */ /* 0x002fe200000000ff */
[----:B------:R-:W-:Y:S01]  /*34c0*/  FFMA.FTZ R191, R191, R13, -R212 ;  /* 0x0000000dbfbf7223 */ /* 0x000fe200000108d4 */
[----:B------:R-:W-:-:S02]  /*34d0*/  @!P1 VIADD R24, R0, 0x32440 ;  /* 0x0003244000189836 */ /* 0x000fc40000000000 */
[-CC-:B------:R-:W-:Y:S01]  /*34e0*/  FFMA.FTZ R196, R196, R13.reuse, -R212.reuse ;  /* 0x0000000dc4c47223 */ /* 0x180fe200000108d4 */
[-CC-:B------:R-:W-:Y:S01]  /*34f0*/  FFMA.FTZ R214, R181, R13.reuse, -R212.reuse ;  /* 0x0000000db5d67223 */ /* 0x180fe200000108d4 */
[----:B------:R-:W0:Y:S01]  /*3500*/  MUFU.EX2 R186, R186 ;  /* 0x000000ba00ba7308 */ /* 0x000e220000000800 */
[-C--:B------:R-:W-:Y:S01]  /*3510*/  FFMA.FTZ R172, R178, R13.reuse, -R212 ;  /* 0x0000000db2ac7223 */ /* 0x080fe200000108d4 */
[----:B------:R-:W-:Y:S01]  /*3520*/  @!P1 PRMT R24, RZ, 0x654, R24 ;  /* 0x00000654ff189816 */ /* 0x000fe20000000018 */
[----:B------:R1:W-:Y:S06]  /*3530*/  BAR.ARV R156, 0x100 ;  /* 0x0004009c0000751d */ /* 0x0003ec0000002000 */
[----:B------:R2:W-:Y:S01]  /*3540*/  @!P1 SYNCS.ARRIVE.TRANS64.RED.A1T0 RZ, [R24+URZ], RZ ;  /* 0x000000ff18ff99a7 */ /* 0x0005e2000810043f */
[----:B------:R-:W-:Y:S01]  /*3550*/  MUFU.EX2 R187, R187 ;  /* 0x000000bb00bb7308 */ /* 0x000fe20000000800 */
[----:B------:R3:W-:Y:S01]  /*3560*/  BAR.SYNC.DEFER_BLOCKING R213, 0x100 ;  /* 0x000400d50000751d */ /* 0x0007e20000010000 */
[-CC-:B------:R-:W-:Y:S01]  /*3570*/  FFMA.FTZ R178, R193, R13.reuse, -R212.reuse ;  /* 0x0000000dc1b27223 */ /* 0x180fe200000108d4 */
[-CC-:B------:R-:W-:Y:S01]  /*3580*/  FFMA.FTZ R181, R182, R13.reuse, -R212.reuse ;  /* 0x0000000db6b57223 */ /* 0x180fe200000108d4 */
[-CC-:B------:R-:W-:Y:S01]  /*3590*/  FFMA.FTZ R193, R198, R13.reuse, -R212.reuse ;  /* 0x0000000dc6c17223 */ /* 0x180fe200000108d4 */
[-CC-:B------:R-:W-:Y:S01]  /*35a0*/  FFMA.FTZ R182, R194, R13.reuse, -R212.reuse ;  /* 0x0000000dc2b67223 */ /* 0x180fe200000108d4 */
[----:B------:R-:W-:Y:S01]  /*35b0*/  FFMA.FTZ R194, R209, R13, -R212 ;  /* 0x0000000dd1c27223 */ /* 0x000fe200000108d4 */
[----:B0-----:R-:W-:Y:S01]  /*35c0*/  F2FP.F16.F32.PACK_AB R154, R186, R185 ;  /* 0x000000b9ba9a723e */ /* 0x001fe200000000ff */
[----:B------:R-:W0:Y:S01]  /*35d0*/  MUFU.EX2 R188, R188 ;  /* 0x000000bc00bc7308 */ /* 0x000e220000000800 */
[-CC-:B---3--:R-:W-:Y:S01]  /*35e0*/  FFMA.FTZ R213, R162, R13.reuse, -R210.reuse ;  /* 0x0000000da2d57223 */ /* 0x188fe200000108d2 */
[-CC-:B------:R-:W-:Y:S01]  /*35f0*/  FFMA.FTZ R162, R167, R13.reuse, -R210.reuse ;  /* 0x0000000da7a27223 */ /* 0x180fe200000108d2 */
        /* <DEDUP_REMOVED lines=12> */
[----:B------:R-:W-:Y:S01]  /*36c0*/  FFMA.FTZ R175, R175, R13, -R210 ;  /* 0x0000000dafaf7223 */ /* 0x000fe200000108d2 */
[----:B------:R-:W3:Y:S01]  /*36d0*/  MUFU.EX2 R190, R190 ;  /* 0x000000be00be7308 */ /* 0x000ee20000000800 */
[----:B0-----:R-:W-:Y:S01]  /*36e0*/  F2FP.F16.F32.PACK_AB R153, R188, R187 ;  /* 0x000000bbbc99723e */ /* 0x001fe200000000ff */
[-CC-:B------:R-:W-:Y:S01]  /*36f0*/  FFMA.FTZ R195, R195, R13.reuse, -R212.reuse ;  /* 0x0000000dc3c37223 */ /* 0x180fe200000108d4 */
[----:B------:R-:W-:Y:S01]  /*3700*/  FFMA.FTZ R208, R211, R13, -R212 ;  /* 0x0000000dd3d07223 */ /* 0x000fe200000108d4 */
[----:B------:R-:W-:Y:S01]  /*3710*/  FADD.FTZ R184, R183, R184 ;  /* 0x000000b8b7b87221 */ /* 0x000fe20000010000 */
[----:B------:R-:W-:Y:S01]  /*3720*/  FADD.FTZ R188, R187, R188 ;  /* 0x000000bcbbbc7221 */ /* 0x000fe20000010000 */
[----:B------:R-:W-:-:S02]  /*3730*/  @!P1 VIADD R0, R0, 0x32460 ;  /* 0x0003246000009836 */ /* 0x000fc40000000000 */
[----:B------:R-:W0:Y:S01]  /*3740*/  MUFU.EX2 R157, R157 ;  /* 0x0000009d009d7308 */ /* 0x000e220000000800 */
[----:B------:R-:W-:Y:S02]  /*3750*/  FADD.FTZ R185, R185, R184 ;  /* 0x000000b8b9b97221 */ /* 0x000fe40000010000 */
[----:B------:R-:W-:Y:S02]  /*3760*/  @!P1 PRMT R0, RZ, 0x654, R0 ;  /* 0x00000654ff009816 */ /* 0x000fe40000000000 */
[----:B------:R-:W-:-:S03]  /*3770*/  FADD.FTZ R186, R186, R185 ;  /* 0x000000b9baba7221 */ /* 0x000fc60000010000 */
[----:B------:R-:W-:Y:S01]  /*3780*/  MUFU.EX2 R161, R161 ;  /* 0x000000a100a17308 */ /* 0x000fe20000000800 */
[----:B---3--:R-:W-:Y:S01]  /*3790*/  F2FP.F16.F32.PACK_AB R155, R190, R189 ;  /* 0x000000bdbe9b723e */ /* 0x008fe200000000ff */
[----:B------:R-:W-:-:S03]  /*37a0*/  FADD.FTZ R189, R189, R188 ;  /* 0x000000bcbdbd7221 */ /* 0x000fc60000010000 */
[----:B--2---:R-:W-:Y:S01]  /*37b0*/  WARPGROUP.ARRIVE ;  /* 0x00000000000079c5 */ /* 0x004fe20000000000 */
[----:B------:R-:W-:Y:S02]  /*37c0*/  FADD.FTZ R189, R190, R189 ;  /* 0x000000bdbebd7221 */ /* 0x000fe40000010000 */
[----:B------:R-:W-:Y:S01]  /*37d0*/  MUFU.EX2 R166, R166 ;  /* 0x000000a600a67308 */ /* 0x000fe20000000800 */
[----:B0-----:R-:W-:Y:S02]  /*37e0*/  FADD.FTZ R186, R157, R186 ;  /* 0x000000ba9dba7221 */ /* 0x001fe40000010000 */
[----:B------:R-:W-:Y:S01]  /*37f0*/  HGMMA.64x256x16.F32 R24, R152, gdesc[UR8].tnspB, RZ, !UPT, gsb0 ;  /* 0x43e0000898187df0 */ /* 0x000fe2000c0008ff */
[----:B------:R-:W-:Y:S01]  /*3800*/  UIADD3 UR10, UR4, 0x80, URZ ;  /* 0x00000080040a7890 */ /* 0x000fe2000fffe03f */
[----:B------:R-:W-:-:S03]  /*3810*/  UMOV UR11, 0x40000040 ;  /* 0x40000040000b7882 */ /* 0x000fc60000000000 */
[----:B------:R-:W-:Y:S08]  /*3820*/  MUFU.EX2 R170, R170 ;  /* 0x000000aa00aa7308 */ /* 0x000ff00000000800 */
[----:B------:R-:W0:Y:S08]  /*3830*/  MUFU.EX2 R176, R176 ;  /* 0x000000b000b07308 */ /* 0x000e300000000800 */
[----:B------:R-:W2:Y:S08]  /*3840*/  MUFU.EX2 R180, R180 ;  /* 0x000000b400b47308 */ /* 0x000eb00000000800 */
[----:B------:R-:W-:Y:S01]  /*3850*/  MUFU.EX2 R191, R191 ;  /* 0x000000bf00bf7308 */ /* 0x000fe20000000800 */
[----:B0-----:R-:W-:-:S07]  /*3860*/  FADD.FTZ R189, R176, R189 ;  /* 0x000000bdb0bd7221 */ /* 0x001fce0000010000 */
[----:B------:R-:W0:Y:S08]  /*3870*/  MUFU.EX2 R196, R196 ;  /* 0x000000c400c47308 */ /* 0x000e300000000800 */
[----:B------:R-:W-:Y:S08]  /*3880*/  MUFU.EX2 R158, R158 ;  /* 0x0000009e009e7308 */ /* 0x000ff00000000800 */
[----:B------:R-:W3:Y:S08]  /*3890*/  MUFU.EX2 R213, R213 ;  /* 0x000000d500d57308 */ /* 0x000ef00000000800 */
[----:B------:R-:W-:Y:S08]  /*38a0*/  MUFU.EX2 R162, R162 ;  /* 0x000000a200a27308 */ /* 0x000ff00000000800 */
[----:B------:R-:W-:Y:S08]  /*38b0*/  MUFU.EX2 R167, R167 ;  /* 0x000000a700a77308 */ /* 0x000ff00000000800 */
[----:B------:R-:W-:Y:S08]  /*38c0*/  MUFU.EX2 R171, R171 ;  /* 0x000000ab00ab7308 */ /* 0x000ff00000000800 */
[----:B------:R-:W4:Y:S08]  /*38d0*/  MUFU.EX2 R214, R214 ;  /* 0x000000d600d67308 */ /* 0x000f300000000800 */
[----:B------:R-:W-:Y:S08]  /*38e0*/  MUFU.EX2 R177, R177 ;  /* 0x000000b100b17308 */ /* 0x000ff00000000800 */
[----:B------:R-:W5:Y:S08]  /*38f0*/  MUFU.EX2 R192, R192 ;  /* 0x000000c000c07308 */ /* 0x000f700000000800 */
        /* <DEDUP_REMOVED lines=22> */
[C---:B------:R-:W-:Y:S01]  /*3a60*/  F2FP.F16.F32.PACK_AB R152, R161.reuse, R157 ;  /* 0x0000009da198723e */ /* 0x040fe200000000ff */
[----:B------:R-:W-:Y:S01]  /*3a70*/  FADD.FTZ R161, R161, R186 ;  /* 0x000000baa1a17221 */ /* 0x000fe20000010000 */
[C---:B--2---:R-:W-:Y:S01]  /*3a80*/  F2FP.F16.F32.PACK_AB R153, R180.reuse, R176 ;  /* 0x000000b0b499723e */ /* 0x044fe200000000ff */
[----:B------:R-:W-:Y:S01]  /*3a90*/  FADD.FTZ R180, R180, R189 ;  /* 0x000000bdb4b47221 */ /* 0x000fe20000010000 */
[----:B------:R-:W-:Y:S01]  /*3aa0*/  F2FP.F16.F32.PACK_AB R154, R170, R166 ;  /* 0x000000a6aa9a723e */ /* 0x000fe200000000ff */
[----:B------:R-:W2:Y:S01]  /*3ab0*/  MUFU.EX2 R198, R198 ;  /* 0x000000c600c67308 */ /* 0x000ea20000000800 */
[----:B0-----:R-:W-:Y:S01]  /*3ac0*/  F2FP.F16.F32.PACK_AB R155, R196, R191 ;  /* 0x000000bfc49b723e */ /* 0x001fe200000000ff */
        /* <DEDUP_REMOVED lines=9> */
[----:B------:R-:W0:Y:S01]  /*3b60*/  MUFU.EX2 R208, R208 ;  /* 0x000000d000d07308 */ /* 0x000e220000000800 */
[----:B------:R-:W-:Y:S02]  /*3b70*/  WARPGROUP.DEPBAR.LE gsb0, 0x0 ;  /* 0x00008000000079c5 */ /* 0x000fe40000010000 */
[----:B---3--:R-:W-:Y:S01]  /*3b80*/  F2FP.F16.F32.PACK_AB R152, R213, R158 ;  /* 0x0000009ed598723e */ /* 0x008fe200000000ff */
        /* <DEDUP_REMOVED lines=16> */
[----:B-1----:R-:W-:Y:S01]  /*3c90*/  F2FP.F16.F32.PACK_AB R152, R216, R159 ;  /* 0x0000009fd898723e */ /* 0x002fe200000000ff */
        /* <DEDUP_REMOVED lines=32> */
[----:B------:R-:W-:-:S04]  /*3ea0*/  UIADD3 UR4, UR6, -UR61, URZ ;  /* 0x8000003d06047290 */ /* 0x000fc8000fffe03f */
[----:B------:R-:W-:-:S04]  /*3eb0*/  ULEA UR4, UR60, UR4, 0x7 ;  /* 0x000000043c047291 */ /* 0x000fc8000f8e383f */
[----:B------:R-:W-:-:S04]  /*3ec0*/  UIMAD.WIDE UR4, UR4, 0x2aaaaaab, URZ ;  /* 0x2aaaaaab040478a5 */ /* 0x000fc8000f8e023f */
[----:B------:R-:W-:-:S04]  /*3ed0*/  USHF.R.U32.HI UR4, URZ, 0x1f, UR5 ;  /* 0x0000001f3f047899 */ /* 0x000fc80008011605 */
[----:B------:R-:W-:Y:S02]  /*3ee0*/  ULEA.HI.SX32 UR5, UR5, UR4, 0x1c ;  /* 0x0000000405057291 */ /* 0x000fe4000f8fe23f */
[----:B------:R-:W-:-:S04]  /*3ef0*/  UIADD3 UR4, UR52, -0x2, URZ ;  /* 0xfffffffe34047890 */ /* 0x000fc8000fffe03f */
[----:B------:R-:W-:-:S04]  /*3f00*/  VIMNMX R207, RZ, UR5, !PT ;  /* 0x00000005ffcf7c48 */ /* 0x000fc8000ffe0100 */
[----:B------:R-:W-:Y:S01]  /*3f10*/  ISETP.LE.AND P2, PT, R207, UR4, PT ;  /* 0x00000004cf007c0c */ /* 0x000fe2000bf43270 */
[----:B------:R-:W-:Y:S02]  /*3f20*/  WARPGROUP.DEPBAR.LE gsb0, 0x0 ;  /* 0x00008000000079c5 */ /* 0x000fe40000010000 */
[----:B------:R-:W-:Y:S01]  /*3f30*/  F2FP.F16.F32.PACK_AB R152, R165, R12 ;  /* 0x0000000ca598723e */ /* 0x000fe200000000ff */
[----:B------:R-:W-:Y:S01]  /*3f40*/  FADD.FTZ R12, R12, R169 ;  /* 0x000000a90c0c7221 */ /* 0x000fe20000010000 */
[----:B--2---:R-:W-:Y:S01]  /*3f50*/  F2FP.F16.F32.PACK_AB R153, R198, R195 ;  /* 0x000000c3c699723e */ /* 0x004fe200000000ff */
[----:B------:R-:W-:Y:S01]  /*3f60*/  FADD.FTZ R195, R195, R194 ;  /* 0x000000c2c3c37221 */ /* 0x000fe20000010000 */
[----:B------:R-:W-:Y:S01]  /*3f70*/  F2FP.F16.F32.PACK_AB R154, R175, R174 ;  /* 0x000000aeaf9a723e */ /* 0x000fe200000000ff */
[----:B------:R-:W-:Y:S01]  /*3f80*/  FADD.FTZ R165, R165, R12 ;  /* 0x0000000ca5a57221 */ /* 0x000fe20000010000 */
[----:B0-----:R-:W-:Y:S01]  /*3f90*/  F2FP.F16.F32.PACK_AB R155, R208, R199 ;  /* 0x000000c7d09b723e */ /* 0x001fe200000000ff */
[----:B------:R-:W-:-:S03]  /*3fa0*/  FADD.FTZ R198, R198, R195 ;  /* 0x000000c3c6c67221 */ /* 0x000fc60000010000 */
[----:B------:R-:W-:Y:S01]  /*3fb0*/  WARPGROUP.ARRIVE ;  /* 0x00000000000079c5 */ /* 0x000fe20000000000 */
[----:B------:R-:W-:-:S04]  /*3fc0*/  FADD.FTZ R199, R199, R198 ;  /* 0x000000c6c7c77221 */ /* 0x000fc80000010000 */
[----:B------:R-:W-:Y:S01]  /*3fd0*/  FADD.FTZ R12, R208, R199 ;  /* 0x000000c7d00c7221 */ /* 0x000fe20000010000 */
[----:B------:R-:W-:Y:S03]  /*3fe0*/  HGMMA.64x256x16.F32 R24, R152, gdesc[UR8].tnspB, R24, gsb0 ;  /* 0x43e0000898187df0 */ /* 0x000fe60008000818 */
[----:B------:R-:W-:Y:S02]  /*3ff0*/  WARPGROUP.DEPBAR.LE gsb0, 0x0 ;  /* 0x00008000000079c5 */ /* 0x000fe40000010000 */
[----:B------:R0:W-:Y:S02]  /*4000*/  @!P1 SYNCS.ARRIVE.TRANS64.RED.A1T0 RZ, [R0+URZ], RZ ;  /* 0x000000ff00ff99a7 */ /* 0x0001e4000810043f */
[----:B0-----:R-:W-:-:S04]  /*4010*/  FADD.FTZ R0, R174, R165 ;  /* 0x000000a5ae007221 */ /* 0x001fc80000010000 */
[----:B------:R-:W-:Y:S01]  /*4020*/  FADD.FTZ R0, R175, R0 ;  /* 0x00000000af007221 */ /* 0x000fe20000010000 */
[----:B------:R-:W-:Y:S06]  /*4030*/  @!P2 BRA `(.L_x_11362) ;  /* 0x000000280080a947 */ /* 0x000fec0003800000 */
[----:B------:R-:W-:Y:S02]  /*4040*/  IMAD.MOV.U32 R209, RZ, RZ, R21 ;  /* 0x000000ffffd17224 */ /* 0x000fe400078e0015 */
[----:B------:R-:W-:-:S07]  /*4050*/  IMAD.MOV.U32 R208, RZ, RZ, R20 ;  /* 0x000000ffffd07224 */ /* 0x000fce00078e0014 */
.L_x_11371:
[----:B------:R-:W-:-:S04]  /*4060*/  UIADD3 UR36, UR36, 0x1, URZ ;  /* 0x0000000124247890 */ /* 0x000fc8000fffe03f */
[----:B------:R-:W-:-:S04]  /*4070*/  UISETP.NE.AND UP0, UPT, UR36, 0x2, UPT ;  /* 0x000000022400788c */ /* 0x000fc8000bf05270 */
[----:B------:R-:W-:Y:S02]  /*4080*/  USEL UR5, URZ, 0x1, UP0 ;  /* 0x000000013f057887 */ /* 0x000fe40008000000 */
[----:B------:R-:W-:Y:S02]  /*4090*/  USEL UR36, UR36, URZ, UP0 ;  /* 0x0000003f24247287 */ /* 0x000fe40008000000 */
[----:B------:R-:W-:Y:S01]  /*40a0*/  ULOP3.LUT UR37, UR37, UR5, URZ, 0x3c, !UPT ;  /* 0x0000000525257292 */ /* 0x000fe2000f8e3c3f */
[----:B0-----:R-:W-:Y:S11]  /*40b0*/  @!P0 BRA `(.L_x_11363) ;  /* 0x0000000000048947 */ /* 0x001ff60003800000 */
[----:B------:R-:W-:Y:S01]  /*40c0*/  BPT.TRAP 0x1 ;  /* 0x000000040000795c */ /* 0x000fe20000300000 */
.L_x_11363:
        /* <DEDUP_REMOVED lines=9> */
.L_x_11364:
[----:B-1----:R-:W-:Y:S05]  /*4160*/  @P2 BRA `(.L_x_11365) ;  /* 0x0000000000082947 */ /* 0x002fea0003800000 */
[----:B------:R-:W1:Y:S02]  /*4170*/  SYNCS.PHASECHK.TRANS64.TRYWAIT P2, [UR5+0x32430], R13 ;  /* 0x0324300dff0075a7 */ /* 0x000e640008040145 */
[----:B-1----:R-:W-:Y:S05]  /*4180*/  @!P2 BRA `(.L_x_11366) ;  /* 0x000000d00088a947 */ /* 0x002fea0003800000 */
.L_x_11365:
[----:B------:R-:W-:Y:S01]  /*4190*/  R2UR UR52, R22 ;  /* 0x00000000163472ca */ /* 0x000fe200000e0000 */
[----:B------:R-:W-:Y:S01]  /*41a0*/  UIMAD UR6, UR36, 0x300, UR39 ;  /* 0x00000300240678a4 */ /* 0x000fe2000f8e0227 */
[----:B------:R-:W-:Y:S01]  /*41b0*/  R2UR UR53, R23 ;  /* 0x00000000173572ca */ /* 0x000fe200000e0000 */
[----:B------:R-:W-:Y:S01]  /*41c0*/  WARPGROUP.ARRIVE ;  /* 0x00000000000079c5 */ /* 0x000fe20000000000 */
        /* <DEDUP_REMOVED lines=27> */
.L_x_11367:
[----:B------:R2:W3:Y:S01]  /*4380*/  SYNCS.PHASECHK.TRANS64.TRYWAIT P2, [UR5+0x32450], R13 ;  /* 0x0324500dff0075a7 */ /* 0x0004e20008040145 */
[----:B------:R-:W-:Y:S05]  /*4390*/  @!P0 BRA `(.L_x_11368) ;  /* 0x0000000000048947 */ /* 0x000fea0003800000 */
[----:B------:R-:W-:Y:S01]  /*43a0*/  BPT.TRAP 0x1 ;  /* 0x000000040000795c */ /* 0x000fe20000300000 */
.L_x_11368:
[----:B---3--:R-:W-:Y:S05]  /*43b0*/  @P2 BRA `(.L_x_11369) ;  /* 0x0000000000082947 */ /* 0x008fea0003800000 */
[----:B------:R-:W3:Y:S02]  /*43c0*/  SYNCS.PHASECHK.TRANS64.TRYWAIT P2, [UR5+0x32450], R13 ;  /* 0x0324500dff0075a7 */ /* 0x000ee40008040145 */
[----:B---3--:R-:W-:Y:S05]  /*43d0*/  @!P2 BRA `(.L_x_11370) ;  /* 0x000000d0000ca947 */ /* 0x008fea0003800000 */
.L_x_11369:
[----:B------:R-:W-:Y:S01]  /*43e0*/  R2UR UR52, R10 ;  /* 0x000000000a3472ca */ /* 0x000fe200000e0000 */
[----:B------:R-:W-:Y:S01]  /*43f0*/  UIMAD UR6, UR36, 0xc00, UR38 ;  /* 0x00000c00240678a4 */ /* 0x000fe2000f8e0226 */
[----:B------:R-:W-:Y:S01]  /*4400*/  R2UR UR53, R11 ;  /* 0x000000000b3572ca */ /* 0x000fe200000e0000 */
[----:B------:R-:W-:Y:S01]  /*4410*/  WARPGROUP.ARRIVE ;  /* 0x00000000000079c5 */ /* 0x000fe20000000000 */
[----:B------:R-:W-:Y:S01]  /*4420*/  UMOV UR55, 0x40000040 ;  /* 0x4000004000377882 */ /* 0x000fe20000000000 */
[----:B------:R-:W-:Y:S01]  /*4430*/  UIADD3 UR10, UR6, 0x302, URZ ;  /* 0x00000302060a7890 */ /* 0x000fe2000fffe03f */
[----:B------:R-:W-:Y:S01]  /*4440*/  R2UR UR58, R201 ;  /* 0x00000000c93a72ca */ /* 0x000fe200000e0000 */
[----:B------:R-:W-:Y:S01]  /*4450*/  UMOV UR11, 0x40000040 ;  /* 0x40000040000b7882 */ /* 0x000fe20000000000 */
[----:B------:R-:W-:Y:S01]  /*4460*/  UMOV UR54, UR6 ;  /* 0x0000000600367c82 */ /* 0x000fe20008000000 */
[----:B------:R-:W-:Y:S01]  /*4470*/  UIADD3 UR14, UR6, 0x304, URZ ;  /* 0x00000304060e7890 */ /* 0x000fe2000fffe03f */
[----:B012---:R-:W-:Y:S01]  /*4480*/  IMAD.MOV.U32 R13, RZ, RZ, -0x2 ;  /* 0xfffffffeff0d7424 */ /* 0x007fe200078e00ff */
[----:B------:R-:W-:Y:S01]  /*4490*/  UMOV UR15, 0x40000040 ;  /* 0x40000040000f7882 */ /* 0x000fe20000000000 */
[----:B------:R-:W-:Y:S01]  /*44a0*/  UIADD3 UR18, UR6, 0x306, URZ ;  /* 0x0000030606127890 */ /* 0x000fe2000fffe03f */
[----:B------:R-:W0:Y:S01]  /*44b0*/  S2R R217, SR_TID.X ;  /* 0x0000000000d97919 */ /* 0x000e220000002100 */
        /* <DEDUP_REMOVED lines=20> */
[----:B0-----:R-:W-:-:S05]  /*4600*/  SHF.R.U32.HI R217, RZ, 0x7, R217 ;  /* 0x00000007ffd97819 */ /* 0x001fca00000116d9 */
        /* <DEDUP_REMOVED lines=26> */
[----:B------:R-:W-:Y:S01]  /*47b0*/  UMOV UR55, 0x40000040 ;  /* 0x4000004000377882 */ /* 0x000fe20000000000 */
[----:B------:R-:W-:Y:S01]  /*47c0*/  UMOV UR52, UR56 ;  /* 0x0000003800347c82 */ /* 0x000fe20008000000 */
[----:B------:R-:W-:Y:S01]  /*47d0*/  UMOV UR53, UR57 ;  /* 0x0000003900357c82 */ /* 0x000fe20008000000 */
[----:B------:R-:W-:-:S04]  /*47e0*/  USHF.L.U32 UR6, UR60, 0x7, URZ ;  /* 0x000000073c067899 */ /* 0x000fc8000800063f */
[----:B------:R-:W-:-:S04]  /*47f0*/  UIMAD UR6, UR4, -0x60, UR6 ;  /* 0xffffffa0040678a4 */ /* 0x000fc8000f8e0206 */
[----:B------:R-:W-:-:S04]  /*4800*/  UIADD3 UR6, UR6, 0x1, UR58 ;  /* 0x0000000106067890 */ /* 0x000fc8000fffe03a */
[----:B------:R-:W-:-:S06]  /*4810*/  UIADD3 UR6, UR6, -UR61, URZ ;  /* 0x8000003d06067290 */ /* 0x000fcc000fffe03f */
[----:B------:R-:W-:-:S04]  /*4820*/  IMAD R20, R204, R13, UR6 ;  /* 0x00000006cc147e24 */ /* 0x000fc8000f8e020d */
        /* <DEDUP_REMOVED lines=51> */
[----:B------:R-:W-:-:S02]  /*4b60*/  ISETP.GT.AND P4, PT, R20, 0x21, PT ;  /* 0x000000211400780c */ /* 0x000fc40003f84270 */
[----:B------:R-:W-:Y:S02]  /*4b70*/  FSEL R161, R161, -INF , P6 ;  /* 0xff800000a1a17808 */ /* 0x000fe40003000000 */
[----:B------:R-:W-:Y:S02]  /*4b80*/  FSEL R164, R164, -INF , P5 ;  /* 0xff800000a4a47808 */ /* 0x000fe40002800000 */
[----:B------:R-:W-:Y:S02]  /*4b90*/  FSEL R165, R165, -INF , P2 ;  /* 0xff800000a5a57808 */ /* 0x000fe40001000000 */
[----:B------:R-:W-:Y:S02]  /*4ba0*/  FSEL R168, R168, -INF , P3 ;  /* 0xff800000a8a87808 */ /* 0x000fe40001800000 */
[C---:B------:R-:W-:Y:S02]  /*4bb0*/  ISETP.GT.AND P6, PT, R20.reuse, 0x28, PT ;  /* 0x000000281400780c */ /* 0x040fe40003fc4270 */
[----:B------:R-:W-:-:S02]  /*4bc0*/  ISETP.GT.AND P5, PT, R20, 0x29, PT ;  /* 0x000000291400780c */ /* 0x000fc40003fa4270 */
[C---:B------:R-:W-:Y:S02]  /*4bd0*/  ISETP.GT.AND P2, PT, R20.reuse, 0x30, PT ;  /* 0x000000301400780c */ /* 0x040fe40003f44270 */
[C---:B------:R-:W-:Y:S02]  /*4be0*/  ISETP.GT.AND P3, PT, R20.reuse, 0x31, PT ;  /* 0x000000311400780c */ /* 0x040fe40003f64270 */
[----:B------:R-:W-:Y:S02]  /*4bf0*/  FSEL R169, R169, -INF , P4 ;  /* 0xff800000a9a97808 */ /* 0x000fe40002000000 */
[----:B------:R-:W-:Y:S02]  /*4c00*/  ISETP.GT.AND P4, PT, R20, 0x38, PT ;  /* 0x000000381400780c */ /* 0x000fe40003f84270 */
[----:B------:R-:W-:Y:S02]  /*4c10*/  FMNMX.FTZ R210, R152, R208, !PT ;  /* 0x000000d098d27209 */ /* 0x000fe40007810000 */
[----:B------:R-:W-:-:S02]  /*4c20*/  FSEL R172, R172, -INF , P6 ;  /* 0xff800000acac7808 */ /* 0x000fc40003000000 */
[----:B------:R-:W-:Y:S02]  /*4c30*/  FSEL R173, R173, -INF , P5 ;  /* 0xff800000adad7808 */ /* 0x000fe40002800000 */
[----:B------:R-:W-:Y:S02]  /*4c40*/  FSEL R176, R176, -INF , P2 ;  /* 0xff800000b0b07808 */ /* 0x000fe40001000000 */
[----:B------:R-:W-:Y:S02]  /*4c50*/  FSEL R177, R177, -INF , P3 ;  /* 0xff800000b1b17808 */ /* 0x000fe40001800000 */
[C---:B------:R-:W-:Y:S02]  /*4c60*/  ISETP.GT.AND P6, PT, R20.reuse, 0x39, PT ;  /* 0x000000391400780c */ /* 0x040fe40003fc4270 */
[C---:B------:R-:W-:Y:S02]  /*4c70*/  ISETP.GT.AND P5, PT, R20.reuse, 0x40, PT ;  /* 0x000000401400780c */ /* 0x040fe40003fa4270 */
[----:B------:R-:W-:-:S02]  /*4c80*/  ISETP.GT.AND P2, PT, R20, 0x41, PT ;  /* 0x000000411400780c */ /* 0x000fc40003f44270 */
[----:B------:R-:W-:Y:S02]  /*4c90*/  ISETP.GT.AND P3, PT, R20, 0x48, PT ;  /* 0x000000481400780c */ /* 0x000fe40003f64270 */
[----:B------:R-:W-:Y:S02]  /*4ca0*/  FSEL R180, R180, -INF , P4 ;  /* 0xff800000b4b47808 */ /* 0x000fe40002000000 */
[----:B------:R-:W-:Y:S02]  /*4cb0*/  ISETP.GT.AND P4, PT, R20, 0x49, PT ;  /* 0x000000491400780c */ /* 0x000fe40003f84270 */
[----:B------:R-:W-:Y:S02]  /*4cc0*/  FMNMX.FTZ R21, R153, R210, !PT ;  /* 0x000000d299157209 */ /* 0x000fe40007810000 */
[----:B------:R-:W-:Y:S02]  /*4cd0*/  FSEL R181, R181, -INF , P6 ;  /* 0xff800000b5b57808 */ /* 0x000fe40003000000 */
[----:B------:R-:W-:-:S02]  /*4ce0*/  FSEL R184, R184, -INF , P5 ;  /* 0xff800000b8b87808 */ /* 0x000fc40002800000 */
[----:B------:R-:W-:Y:S02]  /*4cf0*/  FSEL R185, R185, -INF , P2 ;  /* 0xff800000b9b97808 */ /* 0x000fe40001000000 */
[----:B------:R-:W-:Y:S02]  /*4d00*/  FSEL R188, R188, -INF , P3 ;  /* 0xff800000bcbc7808 */ /* 0x000fe40001800000 */
[C---:B------:R-:W-:Y:S02]  /*4d10*/  ISETP.GT.AND P6, PT, R20.reuse, 0x50, PT ;  /* 0x000000501400780c */ /* 0x040fe40003fc4270 */
[C---:B------:R-:W-:Y:S02]  /*4d20*/  ISETP.GT.AND P5, PT, R20.reuse, 0x51, PT ;  /* 0x000000511400780c */ /* 0x040fe40003fa4270 */
[C---:B------:R-:W-:Y:S02]  /*4d30*/  ISETP.GT.AND P2, PT, R20.reuse, 0x58, PT ;  /* 0x000000581400780c */ /* 0x040fe40003f44270 */
[----:B------:R-:W-:-:S02]  /*4d40*/  ISETP.GT.AND P3, PT, R20, 0x59, PT ;  /* 0x000000591400780c */ /* 0x000fc40003f64270 */
[----:B------:R-:W-:Y:S02]  /*4d50*/  FSEL R189, R189, -INF , P4 ;  /* 0xff800000bdbd7808 */ /* 0x000fe40002000000 */
[----:B------:R-:W-:Y:S02]  /*4d60*/  FMNMX.FTZ R20, R156, R21, !PT ;  /* 0x000000159c147209 */ /* 0x000fe40007810000 */
[----:B------:R-:W-:Y:S02]  /*4d70*/  ISETP.GT.AND P4, PT, R13, RZ, PT ;  /* 0x000000ff0d00720c */ /* 0x000fe40003f84270 */
        /* <DEDUP_REMOVED lines=95> */
[----:B------:R-:W0:Y:S01]  /*5370*/  LDC R13, c[0x0][0xa80] ;  /* 0x0002a000ff0d7b82 */ /* 0x000e220000000800 */
[----:B------:R-:W-:-:S03]  /*5380*/  FMNMX.FTZ R21, R199, R20, !PT ;  /* 0x00000014c7157209 */ /* 0x000fc60007810000 */
[----:B------:R-:W1:Y:S04]  /*5390*/  SHFL.BFLY PT, R159, R158, 0x2, 0x1f ;  /* 0x0c401f009e9f7f89 */ /* 0x000e6800000e0000 */
[----:B------:R-:W2:Y:S01]  /*53a0*/  SHFL.BFLY PT, R214, R21, 0x2, 0x1f ;  /* 0x0c401f0015d67f89 */ /* 0x000ea200000e0000 */
[----:B-1----:R-:W-:Y:S02]  /*53b0*/  FMNMX.FTZ R159, R158, R159, !PT ;  /* 0x0000009f9e9f7209 */ /* 0x002fe40007810000 */
[----:B--2---:R-:W-:-:S03]  /*53c0*/  FMNMX.FTZ R167, R21, R214, !PT ;  /* 0x000000d615a77209 */ /* 0x004fc60007810000 */
[----:B------:R-:W1:Y:S04]  /*53d0*/  SHFL.BFLY PT, R20, R159, 0x1, 0x1f ;  /* 0x0c201f009f147f89 */ /* 0x000e6800000e0000 */
[----:B------:R-:W2:Y:S01]  /*53e0*/  SHFL.BFLY PT, R216, R167, 0x1, 0x1f ;  /* 0x0c201f00a7d87f89 */ /* 0x000ea200000e0000 */
[----:B-1----:R-:W-:Y:S02]  /*53f0*/  FMNMX.FTZ R20, R159, R20, !PT ;  /* 0x000000149f147209 */ /* 0x002fe40007810000 */
[----:B--2---:R-:W-:-:S03]  /*5400*/  FMNMX.FTZ R21, R167, R216, !PT ;  /* 0x000000d8a7157209 */ /* 0x004fc60007810000 */
[CC--:B0-----:R-:W-:Y:S01]  /*5410*/  FMUL.FTZ R214, R20.reuse, R13.reuse ;  /* 0x0000000d14d67220 */ /* 0x0c1fe20000410000 */
        /* <DEDUP_REMOVED lines=16> */
[----:B------:R-:W-:Y:S01]  /*5520*/  IADD3 R156, -R217, 0xb, RZ ;  /* 0x0000000bd99c7810 */ /* 0x000fe20007ffe1ff */
[-C--:B------:R-:W-:Y:S01]  /*5530*/  FMUL.FTZ R209, R152, R13.reuse ;  /* 0x0000000d98d17220 */ /* 0x080fe20000410000 */
[----:B------:R-:W-:Y:S02]  /*5540*/  @!P1 VIADD R152, R212, 0x32440 ;  /* 0x00032440d4989836 */ /* 0x000fe40000000000 */
[-C--:B------:R-:W-:Y:S01]  /*5550*/  FMUL.FTZ R217, R154, R13.reuse ;  /* 0x0000000d9ad97220 */ /* 0x080fe20000410000 */
[-C--:B------:R-:W-:Y:S01]  /*5560*/  FFMA.FTZ R157, R157, R13.reuse, -R214 ;  /* 0x0000000d9d9d7223 */ /* 0x080fe200000108d6 */
[-C--:B------:R-:W-:Y:S01]  /*5570*/  FFMA.FTZ R211, R211, R13.reuse, -R216 ;  /* 0x0000000dd3d37223 */ /* 0x080fe200000108d8 */
[----:B------:R-:W-:Y:S01]  /*5580*/  MUFU.EX2 R158, R158 ;  /* 0x0000009e009e7308 */ /* 0x000fe20000000800 */
[----:B------:R-:W-:Y:S01]  /*5590*/  @!P1 PRMT R152, RZ, 0x654, R152 ;  /* 0x00000654ff989816 */ /* 0x000fe20000000098 */
[----:B------:R0:W-:Y:S06]  /*55a0*/  BAR.ARV R156, 0x100 ;  /* 0x0004009c0000751d */ /* 0x0001ec0000002000 */
[----:B------:R1:W-:Y:S01]  /*55b0*/  @!P1 SYNCS.ARRIVE.TRANS64.RED.A1T0 RZ, [R152+URZ], RZ ;  /* 0x000000ff98ff99a7 */ /* 0x0003e2000810043f */
[----:B------:R-:W2:Y:S01]  /*55c0*/  MUFU.EX2 R209, R209 ;  /* 0x000000d100d17308 */ /* 0x000ea20000000800 */
[----:B------:R-:W-:Y:S01]  /*55d0*/  UIMAD UR5, UR36, 0xc00, UR7 ;  /* 0x00000c00240578a4 */ /* 0x000fe2000f8e0207 */
[-CC-:B------:R-:W-:Y:S01]  /*55e0*/  FFMA.FTZ R160, R160, R13.reuse, -R214.reuse ;  /* 0x0000000da0a07223 */ /* 0x180fe200000108d6 */
[-CC-:B------:R-:W-:Y:S01]  /*55f0*/  FFMA.FTZ R161, R161, R13.reuse, -R214.reuse ;  /* 0x0000000da1a17223 */ /* 0x180fe200000108d6 */
[-CC-:B------:R-:W-:Y:S01]  /*5600*/  FFMA.FTZ R164, R164, R13.reuse, -R214.reuse ;  /* 0x0000000da4a47223 */ /* 0x180fe200000108d6 */
[-C--:B------:R-:W-:Y:S01]  /*5610*/  FFMA.FTZ R165, R165, R13.reuse, -R214 ;  /* 0x0000000da5a57223 */ /* 0x080fe200000108d6 */
[-CC-:B------:R-:W-:Y:S01]  /*5620*/  FFMA.FTZ R162, R162, R13.reuse, -R216.reuse ;  /* 0x0000000da2a27223 */ /* 0x180fe200000108d8 */
[-CC-:B------:R-:W-:Y:S01]  /*5630*/  FFMA.FTZ R163, R163, R13.reuse, -R216.reuse ;  /* 0x0000000da3a37223 */ /* 0x180fe200000108d8 */
[----:B------:R-:W3:Y:S01]  /*5640*/  MUFU.EX2 R217, R217 ;  /* 0x000000d900d97308 */ /* 0x000ee20000000800 */
[----:B------:R-:W-:Y:S01]  /*5650*/  UMOV UR10, UR5 ;  /* 0x00000005000a7c82 */ /* 0x000fe20008000000 */
[-CC-:B------:R-:W-:Y:S01]  /*5660*/  FFMA.FTZ R166, R166, R13.reuse, -R216.reuse ;  /* 0x0000000da6a67223 */ /* 0x180fe200000108d8 */
[-C--:B------:R-:W-:Y:S01]  /*5670*/  FFMA.FTZ R210, R210, R13.reuse, -R216 ;  /* 0x0000000dd2d27223 */ /* 0x080fe200000108d8 */
[-CC-:B------:R-:W-:Y:S01]  /*5680*/  FFMA.FTZ R168, R168, R13.reuse, -R214.reuse ;  /* 0x0000000da8a87223 */ /* 0x180fe200000108d6 */
[-CC-:B------:R-:W-:Y:S01]  /*5690*/  FFMA.FTZ R169, R169, R13.reuse, -R214.reuse ;  /* 0x0000000da9a97223 */ /* 0x180fe200000108d6 */
[-CC-:B------:R-:W-:Y:S01]  /*56a0*/  FFMA.FTZ R172, R172, R13.reuse, -R214.reuse ;  /* 0x0000000dacac7223 */ /* 0x180fe200000108d6 */
[----:B------:R-:W-:Y:S01]  /*56b0*/  FFMA.FTZ R173, R173, R13, -R214 ;  /* 0x0000000dadad7223 */ /* 0x000fe200000108d6 */
[----:B------:R-:W1:Y:S01]  /*56c0*/  MUFU.EX2 R159, R159 ;  /* 0x0000009f009f7308 */ /* 0x000e620000000800 */
[-C--:B--2---:R-:W-:Y:S01]  /*56d0*/  FMUL.FTZ R24, R24, R209.reuse ;  /* 0x000000d118187220 */ /* 0x084fe20000410000 */
        /* <DEDUP_REMOVED lines=134> */
[----:B------:R-:W-:Y:S01]  /*5f40*/  MUFU.EX2 R160, R160 ;  /* 0x000000a000a07308 */ /* 0x000fe20000000800 */
[----:B--2---:R-:W-:Y:S01]  /*5f50*/  F2FP.F16.F32.PACK_AB R154, R157, R167 ;  /* 0x000000a79d9a723e */ /* 0x004fe200000000ff */
[--C-:B------:R-:W-:Y:S01]  /*5f60*/  FFMA.FTZ R170, R170, R13, -R216.reuse ;  /* 0x0000000daaaa7223 */ /* 0x100fe200000108d8 */
[----:B----4-:R-:W-:Y:S01]  /*5f70*/  F2FP.F16.F32.PACK_AB R153, R215, R213 ;  /* 0x000000d5d799723e */ /* 0x010fe200000000ff */
[--C-:B------:R-:W-:Y:S01]  /*5f80*/  FFMA.FTZ R171, R171, R13, -R216.reuse ;  /* 0x0000000dabab7223 */ /* 0x100fe200000108d8 */
[----:B-----5:R-:W-:Y:S01]  /*5f90*/  F2FP.F16.F32.PACK_AB R155, R208, R211 ;  /* 0x000000d3d09b723e */ /* 0x020fe200000000ff */
[----:B------:R0:W-:Y:S01]  /*5fa0*/  BAR.SYNC.DEFER_BLOCKING R227, 0x100 ;  /* 0x000400e30000751d */ /* 0x0001e20000010000 */
[-CC-:B------:R-:W-:Y:S01]  /*5fb0*/  FFMA.FTZ R174, R174, R13.reuse, -R216.reuse ;  /* 0x0000000daeae7223 */ /* 0x180fe200000108d8 */
[-C--:B------:R-:W-:Y:S01]  /*5fc0*/  FFMA.FTZ R175, R175, R13.reuse, -R216 ;  /* 0x0000000dafaf7223 */ /* 0x080fe200000108d8 */
[-CC-:B------:R-:W-:Y:S01]  /*5fd0*/  FFMA.FTZ R176, R176, R13.reuse, -R214.reuse ;  /* 0x0000000db0b07223 */ /* 0x180fe200000108d6 */
[-CC-:B------:R-:W-:Y:S01]  /*5fe0*/  FFMA.FTZ R177, R177, R13.reuse, -R214.reuse ;  /* 0x0000000db1b17223 */ /* 0x180fe200000108d6 */
[-CC-:B------:R-:W-:Y:S01]  /*5ff0*/  FFMA.FTZ R180, R180, R13.reuse, -R214.reuse ;  /* 0x0000000db4b47223 */ /* 0x180fe200000108d6 */
[----:B------:R-:W1:Y:S01]  /*6000*/  MUFU.EX2 R161, R161 ;  /* 0x000000a100a17308 */ /* 0x000e620000000800 */
        /* <DEDUP_REMOVED lines=30> */
[----:B------:R-:W-:Y:S01]  /*61f0*/  ISETP.LT.AND P2, PT, R207, UR4, PT ;  /* 0x00000004cf007c0c */ /* 0x000fe2000bf41270 */
[----:B------:R-:W-:Y:S01]  /*6200*/  @!P1 VIADD R212, R212, 0x32460 ;  /* 0x00032460d4d49836 */ /* 0x000fe20000000000 */
[----:B------:R-:W2:Y:S01]  /*6210*/  MUFU.EX2 R163, R163 ;  /* 0x000000a300a37308 */ /* 0x000ea20000000800 */
[----:B------:R-:W-:Y:S01]  /*6220*/  FADD.FTZ R0, R159, R0 ;  /* 0x000000009f007221 */ /* 0x000fe20000010000 */
[----:B------:R-:W-:Y:S01]  /*6230*/  FADD.FTZ R12, R215, R12 ;  /* 0x0000000cd70c7221 */ /* 0x000fe20000010000 */
[----:B------:R-:W-:Y:S01]  /*6240*/  UIADD3 UR4, UR4, -0x1, URZ ;  /* 0xffffffff04047890 */ /* 0x000fe2000fffe03f */
        /* <DEDUP_REMOVED lines=16> */
[----:B------:R-:W0:Y:S08]  /*6350*/  MUFU.EX2 R175, R175 ;  /* 0x000000af00af7308 */ /* 0x000e300000000800 */
[----:B------:R-:W-:Y:S08]  /*6360*/  MUFU.EX2 R176, R176 ;  /* 0x000000b000b07308 */ /* 0x000ff00000000800 */
[----:B------:R-:W0:Y:S08]  /*6370*/  MUFU.EX2 R177, R177 ;  /* 0x000000b100b17308 */ /* 0x000e300000000800 */
[----:B------:R-:W-:Y:S08]  /*6380*/  MUFU.EX2 R180, R180 ;  /* 0x000000b400b47308 */ /* 0x000ff00000000800 */
[----:B------:R-:W-:Y:S08]  /*6390*/  MUFU.EX2 R181, R181 ;  /* 0x000000b500b57308 */ /* 0x000ff00000000800 */
[----:B------:R-:W-:Y:S08]  /*63a0*/  MUFU.EX2 R178, R178 ;  /* 0x000000b200b27308 */ /* 0x000ff00000000800 */
[----:B------:R-:W0:Y:S08]  /*63b0*/  MUFU.EX2 R179, R179 ;  /* 0x000000b300b37308 */ /* 0x000e300000000800 */
        /* <DEDUP_REMOVED lines=15> */
[----:B------:R-:W0:Y:S01]  /*64b0*/  MUFU.EX2 R195, R195 ;  /* 0x000000c300c37308 */ /* 0x000e220000000800 */
[----:B------:R-:W-:-:S02]  /*64c0*/  WARPGROUP.DEPBAR.LE gsb0, 0x0 ;  /* 0x00008000000079c5 */ /* 0x000fc40000010000 */
[----:B-1----:R-:W-:-:S05]  /*64d0*/  F2FP.F16.F32.PACK_AB R152, R161, R160 ;  /* 0x000000a0a198723e */ /* 0x002fca00000000ff */
[----:B------:R-:W-:Y:S01]  /*64e0*/  MUFU.EX2 R198, R198 ;  /* 0x000000c600c67308 */ /* 0x000fe20000000800 */
[----:B--2---:R-:W-:Y:S01]  /*64f0*/  F2FP.F16.F32.PACK_AB R153, R163, R162 ;  /* 0x000000a2a399723e */ /* 0x004fe200000000ff */
[----:B------:R-:W-:Y:S01]  /*6500*/  FADD.FTZ R160, R160, R157 ;  /* 0x0000009da0a07221 */ /* 0x000fe20000010000 */
[----:B------:R-:W-:Y:S01]  /*6510*/  F2FP.F16.F32.PACK_AB R154, R165, R164 ;  /* 0x000000a4a59a723e */ /* 0x000fe200000000ff */
[----:B------:R-:W-:Y:S01]  /*6520*/  FADD.FTZ R162, R162, R211 ;  /* 0x000000d3a2a27221 */ /* 0x000fe20000010000 */
[----:B---3--:R-:W-:Y:S01]  /*6530*/  F2FP.F16.F32.PACK_AB R155, R210, R166 ;  /* 0x000000a6d29b723e */ /* 0x008fe200000000ff */
[----:B------:R-:W-:Y:S02]  /*6540*/  FADD.FTZ R161, R161, R160 ;  /* 0x000000a0a1a17221 */ /* 0x000fe40000010000 */
[----:B------:R-:W1:Y:S01]  /*6550*/  MUFU.EX2 R199, R199 ;  /* 0x000000c700c77308 */ /* 0x000e620000000800 */
        /* <DEDUP_REMOVED lines=10> */
[----:B----4-:R-:W-:Y:S01]  /*6600*/  F2FP.F16.F32.PACK_AB R152, R169, R168 ;  /* 0x000000a8a998723e */ /* 0x010fe200000000ff */
[----:B------:R-:W-:Y:S01]  /*6610*/  FADD.FTZ R168, R168, R165 ;  /* 0x000000a5a8a87221 */ /* 0x000fe20000010000 */
[----:B-----5:R-:W-:Y:S01]  /*6620*/  F2FP.F16.F32.PACK_AB R153, R171, R170 ;  /* 0x000000aaab99723e */ /* 0x020fe200000000ff */
        /* <DEDUP_REMOVED lines=65> */
.L_x_11362:
[----:B------:R-:W-:-:S13]  /*6a40*/  ISETP.LE.AND P2, PT, RZ, UR4, PT ;  /* 0x00000004ff007c0c */ /* 0x000fda000bf43270 */
[----:B------:R-:W-:Y:S05]  /*6a50*/  @!P2 BRA `(.L_x_11372) ;  /* 0x0000002000c8a947 */ /* 0x000fea0003800000 */
[----:B------:R-:W-:Y:S02]  /*6a60*/  IMAD.MOV.U32 R210, RZ, RZ, R21 ;  /* 0x000000ffffd27224 */ /* 0x000fe400078e0015 */
[----:B------:R-:W-:-:S07]  /*6a70*/  IMAD.MOV.U32 R201, RZ, RZ, R20 ;  /* 0x000000ffffc97224 */ /* 0x000fce00078e0014 */
.L_x_11381:
[----:B------:R-:W-:-:S04]  /*6a80*/  UIADD3 UR36, UR36, 0x1, URZ ;  /* 0x0000000124247890 */ /* 0x000fc8000fffe03f */
[----:B------:R-:W-:-:S04]  /*6a90*/  UISETP.NE.AND UP0, UPT, UR36, 0x2, UPT ;  /* 0x000000022400788c */ /* 0x000fc8000bf05270 */
[----:B------:R-:W-:Y:S02]  /*6aa0*/  USEL UR5, URZ, 0x1, UP0 ;  /* 0x000000013f057887 */ /* 0x000fe40008000000 */
[----:B------:R-:W-:Y:S02]  /*6ab0*/  USEL UR36, UR36, URZ, UP0 ;  /* 0x0000003f24247287 */ /* 0x000fe40008000000 */
[----:B------:R-:W-:Y:S01]  /*6ac0*/  ULOP3.LUT UR37, UR37, UR5, URZ, 0x3c, !UPT ;  /* 0x0000000525257292 */ /* 0x000fe2000f8e3c3f */
[----:B-1----:R-:W-:Y:S11]  /*6ad0*/  @!P0 BRA `(.L_x_11373) ;  /* 0x0000000000048947 */ /* 0x002ff60003800000 */
[----:B------:R-:W-:Y:S01]  /*6ae0*/  BPT.TRAP 0x1 ;  /* 0x000000040000795c */ /* 0x000fe20000300000 */
.L_x_11373:
[----:B------:R-:W1:Y:S01]  /*6af0*/  S2UR UR6, SR_CgaCtaId ;  /* 0x00000000000679c3 */ /* 0x000e620000008800 */
[----:B------:R-:W-:Y:S01]  /*6b00*/  UMOV UR5, 0x400 ;  /* 0x0000040000057882 */ /* 0x000fe20000000000 */
[----:B------:R-:W-:-:S05]  /*6b10*/  IMAD.U32 R13, RZ, RZ, UR37 ;  /* 0x00000025ff0d7e24 */ /* 0x000fca000f8e00ff */
[----:B------:R-:W-:Y:S01]  /*6b20*/  SHF.L.U32 R13, R13, 0x1f, RZ ;  /* 0x0000001f0d0d7819 */ /* 0x000fe200000006ff */
[----:B-1----:R-:W-:-:S04]  /*6b30*/  ULEA UR5, UR6, UR5, 0x18 ;  /* 0x0000000506057291 */ /* 0x002fc8000f8ec03f */
[----:B------:R-:W-:-:S09]  /*6b40*/  ULEA UR5, UR36, UR5, 0x3 ;  /* 0x0000000524057291 */ /* 0x000fd2000f8e183f */
[----:B------:R1:W2:Y:S01]  /*6b50*/  SYNCS.PHASECHK.TRANS64.TRYWAIT P2, [UR5+0x32430], R13 ;  /* 0x0324300dff0075a7 */ /* 0x0002a20008040145 */
[----:B------:R-:W-:Y:S05]  /*6b60*/  @!P0 BRA `(.L_x_11374) ;  /* 0x0000000000048947 */ /* 0x000fea0003800000 */
[----:B------:R-:W-:Y:S01]  /*6b70*/  BPT.TRAP 0x1 ;  /* 0x000000040000795c */ /* 0x000fe20000300000 */
.L_x_11374:
[----:B--2---:R-:W-:Y:S05]  /*6b80*/  @P2 BRA `(.L_x_11375) ;  /* 0x0000000000082947 */ /* 0x004fea0003800000 */
[----:B------:R-:W2:Y:S02]  /*6b90*/  SYNCS.PHASECHK.TRANS64.TRYWAIT P2, [UR5+0x32430], R13 ;  /* 0x0324300dff0075a7 */ /* 0x000ea40008040145 */
[----:B--2---:R-:W-:Y:S05]  /*6ba0*/  @!P2 BRA `(.L_x_11376) ;  /* 0x000000a80030a947 */ /* 0x004fea0003800000 */
.L_x_11375:
        /* <DEDUP_REMOVED lines=31> */
.L_x_11377:
[----:B------:R3:W4:Y:S01]  /*6da0*/  SYNCS.PHASECHK.TRANS64.TRYWAIT P2, [UR5+0x32450], R13 ;  /* 0x0324500dff0075a7 */ /* 0x0007220008040145 */
[----:B------:R-:W-:Y:S05]  /*6db0*/  @!P0 BRA `(.L_x_11378) ;  /* 0x0000000000048947 */ /* 0x000fea0003800000 */
[----:B------:R-:W-:Y:S01]  /*6dc0*/  BPT.TRAP 0x1 ;  /* 0x000000040000795c */ /* 0x000fe20000300000 */
.L_x_11378:
[----:B----4-:R-:W-:Y:S05]  /*6dd0*/  @P2 BRA `(.L_x_11379) ;  /* 0x0000000000082947 */ /* 0x010fea0003800000 */
[----:B------:R-:W4:Y:S02]  /*6de0*/  SYNCS.PHASECHK.TRANS64.TRYWAIT P2, [UR5+0x32450], R13 ;  /* 0x0324500dff0075a7 */ /* 0x000f240008040145 */
[----:B----4-:R-:W-:Y:S05]  /*6df0*/  @!P2 BRA `(.L_x_11380) ;  /* 0x000000a400b4a947 */ /* 0x010fea0003800000 */
.L_x_11379:
        /* <DEDUP_REMOVED lines=13> */
[----:B------:R-:W-:Y:S01]  /*6ed0*/  ISETP.LT.AND P2, PT, RZ, UR4, PT ;  /* 0x00000004ff007c0c */ /* 0x000fe2000bf41270 */
        /* <DEDUP_REMOVED lines=19> */
[----:B----4-:R-:W-:Y:S01]  /*7010*/  SHF.R.U32.HI R215, RZ, 0x7, R215 ;  /* 0x00000007ffd77819 */ /* 0x010fe200000116d7 */
[----:B------:R-:W-:Y:S01]  /*7020*/  UMOV UR51, 0x40000040 ;  /* 0x4000004000337882 */ /* 0x000fe20000000000 */
[----:B------:R-:W-:Y:S01]  /*7030*/  UIADD3 UR4, UR4, -0x1, URZ ;  /* 0xffffffff04047890 */ /* 0x000fe2000fffe03f */
        /* <DEDUP_REMOVED lines=28> */
[----:B------:R-:W-:Y:S01]  /*7200*/  UIMAD UR6, UR36, 0xc00, UR7 ;  /* 0x00000c00240678a4 */ /* 0x000fe2000f8e0207 */
        /* <DEDUP_REMOVED lines=36> */
[----:B--2---:R-:W-:-:S04]  /*7450*/  FMNMX.FTZ R20, R152, R201, !PT ;  /* 0x000000c998147209 */ /* 0x004fc80007810000 */
[----:B-1-3--:R-:W-:-:S04]  /*7460*/  FMNMX.FTZ R13, R153, R20, !PT ;  /* 0x00000014990d7209 */ /* 0x00afc80007810000 */
        /* <DEDUP_REMOVED lines=48> */
[----:B0-----:R-:W0:Y:S01]  /*7770*/  SHFL.BFLY PT, R212, R21, 0x2, 0x1f ;  /* 0x0c401f0015d47f89 */ /* 0x001e2200000e0000 */
[----:B-1----:R-:W-:-:S05]  /*7780*/  FMNMX.FTZ R209, R208, R207, !PT ;  /* 0x000000cfd0d17209 */ /* 0x002fca0007810000 */
[----:B------:R-:W1:Y:S01]  /*7790*/  SHFL.BFLY PT, R20, R209, 0x1, 0x1f ;  /* 0x0c201f00d1147f89 */ /* 0x000e6200000e0000 */
[----:B0-----:R-:W-:-:S05]  /*77a0*/  FMNMX.FTZ R211, R21, R212, !PT ;  /* 0x000000d415d37209 */ /* 0x001fca0007810000 */
[----:B------:R-:W0:Y:S01]  /*77b0*/  SHFL.BFLY PT, R214, R211, 0x1, 0x1f ;  /* 0x0c201f00d3d67f89 */ /* 0x000e2200000e0000 */
[----:B-1----:R-:W-:-:S05]  /*77c0*/  FMNMX.FTZ R20, R209, R20, !PT ;  /* 0x00000014d1147209 */ /* 0x002fca0007810000 */
[C---:B--2---:R-:W-:Y:S01]  /*77d0*/  FMUL.FTZ R212, R20.reuse, R13 ;  /* 0x0000000d14d47220 */ /* 0x044fe20000410000 */
[----:B------:R-:W-:-:S03]  /*77e0*/  FADD.FTZ R208, -R20, R201 ;  /* 0x000000c914d07221 */ /* 0x000fc60000010100 */
[-CC-:B------:R-:W-:Y:S01]  /*77f0*/  FFMA.FTZ R207, R152, R13.reuse, -R212.reuse ;  /* 0x0000000d98cf7223 */ /* 0x180fe200000108d4 */
[-C--:B------:R-:W-:Y:S01]  /*7800*/  FMUL.FTZ R201, R208, R13.reuse ;  /* 0x0000000dd0c97220 */ /* 0x080fe20000410000 */
[-CC-:B------:R-:W-:Y:S01]  /*7810*/  FFMA.FTZ R208, R153, R13.reuse, -R212.reuse ;  /* 0x0000000d99d07223 */ /* 0x180fe200000108d4 */
[-CC-:B------:R-:W-:Y:S01]  /*7820*/  FFMA.FTZ R153, R157, R13.reuse, -R212.reuse ;  /* 0x0000000d9d997223 */ /* 0x180fe200000108d4 */
[-CC-:B------:R-:W-:Y:S01]  /*7830*/  FFMA.FTZ R209, R156, R13.reuse, -R212.reuse ;  /* 0x0000000d9cd17223 */ /* 0x180fe200000108d4 */
[----:B------:R-:W-:Y:S01]  /*7840*/  IADD3 R156, -R215, 0xb, RZ ;  /* 0x0000000bd79c7810 */ /* 0x000fe20007ffe1ff */
[----:B------:R-:W-:Y:S01]  /*7850*/  MUFU.EX2 R207, R207 ;  /* 0x000000cf00cf7308 */ /* 0x000fe20000000800 */
[-CC-:B------:R-:W-:Y:S01]  /*7860*/  FFMA.FTZ R160, R160, R13.reuse, -R212.reuse ;  /* 0x0000000da0a07223 */ /* 0x180fe200000108d4 */
[-CC-:B------:R-:W-:Y:S01]  /*7870*/  FFMA.FTZ R161, R161, R13.reuse, -R212.reuse ;  /* 0x0000000da1a17223 */ /* 0x180fe200000108d4 */
[-CC-:B------:R-:W-:Y:S01]  /*7880*/  FFMA.FTZ R164, R164, R13.reuse, -R212.reuse ;  /* 0x0000000da4a47223 */ /* 0x180fe200000108d4 */
[-CC-:B------:R-:W-:Y:S01]  /*7890*/  FFMA.FTZ R165, R165, R13.reuse, -R212.reuse ;  /* 0x0000000da5a57223 */ /* 0x180fe200000108d4 */
[-CC-:B------:R-:W-:Y:S01]  /*78a0*/  FFMA.FTZ R168, R168, R13.reuse, -R212.reuse ;  /* 0x0000000da8a87223 */ /* 0x180fe200000108d4 */
[-CC-:B------:R-:W-:Y:S01]  /*78b0*/  FFMA.FTZ R169, R169, R13.reuse, -R212.reuse ;  /* 0x0000000da9a97223 */ /* 0x180fe200000108d4 */
[----:B0-----:R-:W-:Y:S01]  /*78c0*/  FMNMX.FTZ R21, R211, R214, !PT ;  /* 0x000000d6d3157209 */ /* 0x001fe20007810000 */
[----:B------:R-:W0:Y:S01]  /*78d0*/  MUFU.EX2 R201, R201 ;  /* 0x000000c900c97308 */ /* 0x000e220000000800 */
[-CC-:B------:R-:W-:Y:S01]  /*78e0*/  FFMA.FTZ R172, R172, R13.reuse, -R212.reuse ;  /* 0x0000000dacac7223 */ /* 0x180fe200000108d4 */
[-CC-:B------:R-:W-:Y:S01]  /*78f0*/  FFMA.FTZ R173, R173, R13.reuse, -R212.reuse ;  /* 0x0000000dadad7223 */ /* 0x180fe200000108d4 */
[-C--:B------:R-:W-:Y:S01]  /*7900*/  FFMA.FTZ R176, R176, R13.reuse, -R212 ;  /* 0x0000000db0b07223 */ /* 0x080fe200000108d4 */
        /* <DEDUP_REMOVED lines=11> */
[--C-:B------:R-:W-:Y:S01]  /*79c0*/  FFMA.FTZ R159, R159, R13, -R216.reuse ;  /* 0x0000000d9f9f7223 */ /* 0x100fe200000108d8 */
[----:B------:R2:W-:Y:S06]  /*79d0*/  BAR.ARV R156, 0x100 ;  /* 0x0004009c0000751d */ /* 0x0005ec0000002000 */
[----:B-1----:R-:W-:Y:S01]  /*79e0*/  VIADD R153, R215, 0x8 ;  /* 0x00000008d7997836 */ /* 0x002fe20000000000 */
[----:B------:R1:W-:Y:S01]  /*79f0*/  @!P1 SYNCS.ARRIVE.TRANS64.RED.A1T0 RZ, [R152+URZ], RZ ;  /* 0x000000ff98ff99a7 */ /* 0x0003e2000810043f */
[----:B------:R-:W3:Y:S01]  /*7a00*/  MUFU.EX2 R157, R157 ;  /* 0x0000009d009d7308 */ /* 0x000ee20000000800 */
[-C--:B0-----:R-:W-:Y:S01]  /*7a10*/  FMUL.FTZ R24, R24, R201.reuse ;  /* 0x000000c918187220 */ /* 0x081fe20000410000 */
        /* <DEDUP_REMOVED lines=135> */
[--C-:B------:R-:W-:Y:S01]  /*8290*/  FFMA.FTZ R162, R162, R13, -R216.reuse ;  /* 0x0000000da2a27223 */ /* 0x100fe200000108d8 */
[----:B0-----:R-:W-:Y:S01]  /*82a0*/  F2FP.F16.F32.PACK_AB R154, R210, R209 ;  /* 0x000000d1d29a723e */ /* 0x001fe200000000ff */
[--C-:B------:R-:W-:Y:S01]  /*82b0*/  FFMA.FTZ R163, R163, R13, -R216.reuse ;  /* 0x0000000da3a37223 */ /* 0x100fe200000108d8 */
[----:B----4-:R-:W-:Y:S01]  /*82c0*/  F2FP.F16.F32.PACK_AB R153, R214, R211 ;  /* 0x000000d3d699723e */ /* 0x010fe200000000ff */
[-CC-:B------:R-:W-:Y:S01]  /*82d0*/  FFMA.FTZ R166, R166, R13.reuse, -R216.reuse ;  /* 0x0000000da6a67223 */ /* 0x180fe200000108d8 */
[----:B-----5:R-:W-:Y:S01]  /*82e0*/  F2FP.F16.F32.PACK_AB R155, R159, R158 ;  /* 0x0000009e9f9b723e */ /* 0x020fe200000000ff */
[-CC-:B------:R-:W-:Y:S01]  /*82f0*/  FFMA.FTZ R167, R167, R13.reuse, -R216.reuse ;  /* 0x0000000da7a77223 */ /* 0x180fe200000108d8 */
[----:B------:R-:W-:Y:S01]  /*8300*/  MUFU.EX2 R160, R160 ;  /* 0x000000a000a07308 */ /* 0x000fe20000000800 */
[-CC-:B------:R-:W-:Y:S01]  /*8310*/  FFMA.FTZ R170, R170, R13.reuse, -R216.reuse ;  /* 0x0000000daaaa7223 */ /* 0x180fe200000108d8 */
[----:B------:R-:W-:Y:S01]  /*8320*/  WARPGROUP.ARRIVE ;  /* 0x00000000000079c5 */ /* 0x000fe20000000000 */
[-CC-:B------:R-:W-:Y:S01]  /*8330*/  FFMA.FTZ R171, R171, R13.reuse, -R216.reuse ;  /* 0x0000000dabab7223 */ /* 0x180fe200000108d8 */
[-CC-:B------:R-:W-:Y:S01]  /*8340*/  FFMA.FTZ R174, R174, R13.reuse, -R216.reuse ;  /* 0x0000000daeae7223 */ /* 0x180fe200000108d8 */
[-C--:B------:R-:W-:Y:S01]  /*8350*/  FFMA.FTZ R175, R175, R13.reuse, -R216 ;  /* 0x0000000dafaf7223 */ /* 0x080fe200000108d8 */
[-C--:B------:R-:W-:Y:S01]  /*8360*/  FFMA.FTZ R181, R181, R13.reuse, -R212 ;  /* 0x0000000db5b57223 */ /* 0x080fe200000108d4 */
[-CC-:B------:R-:W-:Y:S01]  /*8370*/  FFMA.FTZ R178, R178, R13.reuse, -R216.reuse ;  /* 0x0000000db2b27223 */ /* 0x180fe200000108d8 */
[----:B------:R-:W-:Y:S01]  /*8380*/  HGMMA.64x256x16.F32 R24, R152, gdesc[UR8].tnspB, R24, gsb0 ;  /* 0x43e0000898187df0 */ /* 0x000fe20008000818 */
[----:B------:R-:W0:Y:S01]  /*8390*/  MUFU.EX2 R161, R161 ;  /* 0x000000a100a17308 */ /* 0x000e220000000800 */
[----:B------:R-:W-:Y:S01]  /*83a0*/  UIADD3 UR10, UR6, 0x80, URZ ;  /* 0x00000080060a7890 */ /* 0x000fe2000fffe03f */
[-CC-:B------:R-:W-:Y:S01]  /*83b0*/  FFMA.FTZ R179, R179, R13.reuse, -R216.reuse ;  /* 0x0000000db3b37223 */ /* 0x180fe200000108d8 */
[----:B------:R-:W-:Y:S01]  /*83c0*/  UMOV UR11, 0x40000040 ;  /* 0x40000040000b7882 */ /* 0x000fe20000000000 */
        /* <DEDUP_REMOVED lines=12> */
[----:B------:R-:W1:Y:S01]  /*8490*/  MUFU.EX2 R165, R165 ;  /* 0x000000a500a57308 */ /* 0x000e620000000800 */
        /* <DEDUP_REMOVED lines=8> */
[----:B------:R-:W-:Y:S01]  /*8520*/  FFMA.FTZ R201, R201, R0, R207 ;  /* 0x00000000c9c97223 */ /* 0x000fe200000100cf */
[----:B------:R-:W-:Y:S01]  /*8530*/  FFMA.FTZ R157, R157, R12, R211 ;  /* 0x0000000c9d9d7223 */ /* 0x000fe200000100d3 */
[----:B------:R-:W-:-:S02]  /*8540*/  @!P1 VIADD R213, R213, 0x32460 ;  /* 0x00032460d5d59836 */ /* 0x000fc40000000000 */
[----:B------:R-:W-:Y:S01]  /*8550*/  FADD.FTZ R208, R208, R201 ;  /* 0x000000c9d0d07221 */ /* 0x000fe20000010000 */
[----:B------:R-:W-:Y:S01]  /*8560*/  FADD.FTZ R157, R214, R157 ;  /* 0x0000009dd69d7221 */ /* 0x000fe20000010000 */
[----:B------:R-:W-:Y:S01]  /*8570*/  IMAD.MOV.U32 R201, RZ, RZ, R20 ;  /* 0x000000ffffc97224 */ /* 0x000fe200078e0014 */
[----:B------:R-:W3:Y:S01]  /*8580*/  MUFU.EX2 R163, R163 ;  /* 0x000000a300a37308 */ /* 0x000ee20000000800 */
[----:B------:R-:W-:Y:S01]  /*8590*/  FADD.FTZ R209, R209, R208 ;  /* 0x000000d0d1d17221 */ /* 0x000fe20000010000 */
[----:B------:R-:W-:Y:S01]  /*85a0*/  FADD.FTZ R158, R158, R157 ;  /* 0x0000009d9e9e7221 */ /* 0x000fe20000010000 */
[----:B------:R-:W-:Y:S02]  /*85b0*/  @!P1 PRMT R213, RZ, 0x654, R213 ;  /* 0x00000654ffd59816 */ /* 0x000fe400000000d5 */
[----:B------:R-:W-:Y:S01]  /*85c0*/  FADD.FTZ R209, R210, R209 ;  /* 0x000000d1d2d17221 */ /* 0x000fe20000010000 */
[----:B------:R-:W-:Y:S01]  /*85d0*/  FADD.FTZ R159, R159, R158 ;  /* 0x0000009e9f9f7221 */ /* 0x000fe20000010000 */
[----:B------:R-:W-:Y:S01]  /*85e0*/  IMAD.MOV.U32 R210, RZ, RZ, R21 ;  /* 0x000000ffffd27224 */ /* 0x000fe200078e0015 */
[----:B------:R-:W-:Y:S08]  /*85f0*/  MUFU.EX2 R166, R166 ;  /* 0x000000a600a67308 */ /* 0x000ff00000000800 */
        /* <DEDUP_REMOVED lines=120> */
.L_x_11372:
[----:B------:R-:W2:Y:S01]  /*8d80*/  SHFL.BFLY PT, R5, R12, 0x2, 0x1f ;  /* 0x0c401f000c057f89 */ /* 0x000ea200000e0000 */
[----:B------:R-:W-:Y:S01]  /*8d90*/  UIADD3 UR36, UR36, 0x1, URZ ;  /* 0x0000000124247890 */ /* 0x000fe2000fffe03f */
[----:B------:R3:W-:Y:S06]  /*8da0*/  BAR.ARV R156, 0x100 ;  /* 0x0004009c0000751d */ /* 0x0007ec0000002000 */
[----:B------:R-:W-:Y:S02]  /*8db0*/  UISETP.NE.AND UP0, UPT, UR36, 0x2, UPT ;  /* 0x000000022400788c */ /* 0x000fe4000bf05270 */
[----:B------:R-:W-:Y:S06]  /*8dc0*/  BAR.ARV 0x8, 0x120 ;  /* 0x0204800000007b1d */ /* 0x000fec0000002000 */
[----:B------:R-:W-:Y:S01]  /*8dd0*/  USEL UR4, URZ, 0x1, UP0 ;  /* 0x000000013f047887 */ /* 0x000fe20008000000 */
[----:B------:R-:W-:Y:S01]  /*8de0*/  PLOP3.LUT P0, PT, PT, PT, PT, 0x8, 0x0 ;  /* 0x000000000000781c */ /* 0x000fe20003f0e170 */
[----:B------:R-:W4:Y:S01]  /*8df0*/  SHFL.BFLY PT, R3, R0, 0x2, 0x1f ;  /* 0x0c401f0000037f89 */ /* 0x000f2200000e0000 */
[----:B------:R-:W-:Y:S01]  /*8e00*/  VIADD R221, R221, 0x1 ;  /* 0x00000001dddd7836 */ /* 0x000fe20000000000 */
[----:B------:R-:W-:Y:S01]  /*8e10*/  USEL UR36, UR36, URZ, UP0 ;  /* 0x0000003f24247287 */ /* 0x000fe20008000000 */
[----:B--2---:R-:W-:Y:S01]  /*8e20*/  FADD.FTZ R5, R5, R12 ;  /* 0x0000000c05057221 */ /* 0x004fe20000010000 */
[----:B------:R-:W-:-:S04]  /*8e30*/  ULOP3.LUT UR37, UR37, UR4, URZ, 0x3c, !UPT ;  /* 0x0000000425257292 */ /* 0x000fc8000f8e3c3f */
[----:B------:R-:W2:Y:S01]  /*8e40*/  SHFL.BFLY PT, R4, R5, 0x1, 0x1f ;  /* 0x0c201f0005047f89 */ /* 0x000ea200000e0000 */
[----:B----4-:R-:W-:Y:S01]  /*8e50*/  FADD.FTZ R3, R3, R0 ;  /* 0x0000000003037221 */ /* 0x010fe20000010000 */
[----:B------:R-:W-:-:S04]  /*8e60*/  IMAD.MOV.U32 R0, RZ, RZ, RZ ;  /* 0x000000ffff007224 */ /* 0x000fc800078e00ff */
[----:B------:R-:W4:Y:S01]  /*8e70*/  SHFL.BFLY PT, R2, R3, 0x1, 0x1f ;  /* 0x0c201f0003027f89 */ /* 0x000f2200000e0000 */
[----:B--2---:R-:W-:-:S05]  /*8e80*/  FADD.FTZ R6, R5, R4 ;  /* 0x0000000405067221 */ /* 0x004fca0000010000 */
[----:B------:R-:W-:-:S13]  /*8e90*/  FSETP.NE.FTZ.AND P2, PT, R6, RZ, PT ;  /* 0x000000ff0600720b */ /* 0x000fda0003f55000 */
[----:B------:R-:W2:Y:S01]  /*8ea0*/  @P2 MUFU.RCP R0, R6 ;  /* 0x0000000600002308 */ /* 0x000ea20000001000 */
[----:B----4-:R-:W-:Y:S01]  /*8eb0*/  FADD.FTZ R7, R3, R2 ;  /* 0x0000000203077221 */ /* 0x010fe20000010000 */
[----:B------:R-:W-:Y:S02]  /*8ec0*/  IMAD.MOV.U32 R2, RZ, RZ, RZ ;  /* 0x000000ffff027224 */ /* 0x000fe400078e00ff */
[----:B------:R-:W-:Y:S02]  /*8ed0*/  IMAD.MOV.U32 R3, RZ, RZ, -0x800000 ;  /* 0xff800000ff037424 */ /* 0x000fe400078e00ff */
[----:B------:R-:W-:Y:S02]  /*8ee0*/  FSETP.NE.FTZ.AND P1, PT, R7, RZ, PT ;  /* 0x000000ff0700720b */ /* 0x000fe40003f35000 */
[----:B------:R-:W4:Y:S01]  /*8ef0*/  @P2 MUFU.LG2 R6, R6 ;  /* 0x0000000600062308 */ /* 0x000f220000000c00 */
[-C--:B--2---:R-:W-:Y:S01]  /*8f00*/  FMUL.FTZ R8, R83, R0.reuse ;  /* 0x0000000053087220 */ /* 0x084fe20000410000 */
[-C--:B------:R-:W-:Y:S01]  /*8f10*/  FMUL.FTZ R12, R27, R0.reuse ;  /* 0x000000001b0c7220 */ /* 0x080fe20000410000 */
[----:B------:R-:W-:-:S08]  /*8f20*/  FMUL.FTZ R162, R35, R0 ;  /* 0x0000000023a27220 */ /* 0x000fd00000410000 */
[----:B------:R-:W2:Y:S01]  /*8f30*/  @P1 MUFU.LG2 R4, R7 ;  /* 0x0000000700041308 */ /* 0x000ea20000000c00 */
[C---:B------:R-:W-:Y:S01]  /*8f40*/  @P1 FMUL.FTZ R5, R13.reuse, 0.69314718246459960938 ;  /* 0x3f3172180d051820 */ /* 0x040fe20000410000 */
[----:B------:R-:W-:Y:S01]  /*8f50*/  @P2 FMUL.FTZ R13, R13, 0.69314718246459960938 ;  /* 0x3f3172180d0d2820 */ /* 0x000fe20000410000 */
[-C--:B------:R-:W-:Y:S01]  /*8f60*/  FMUL.FTZ R160, R43, R0.reuse ;  /* 0x000000002ba07220 */ /* 0x080fe20000410000 */
[-C--:B------:R-:W-:Y:S01]  /*8f70*/  FMUL.FTZ R158, R51, R0.reuse ;  /* 0x00000000339e7220 */ /* 0x080fe20000410000 */
[----:B----4-:R-:W-:Y:S01]  /*8f80*/  @P2 FMUL.FTZ R6, R6, 0.69314718246459960938 ;  /* 0x3f31721806062820 */ /* 0x010fe20000410000 */
[-C--:B---3--:R-:W-:Y:S01]  /*8f90*/  FMUL.FTZ R156, R59, R0.reuse ;  /* 0x000000003b9c7220 */ /* 0x088fe20000410000 */
[-C--:B------:R-:W-:Y:S01]  /*8fa0*/  FMUL.FTZ R154, R67, R0.reuse ;  /* 0x00000000439a7220 */ /* 0x080fe20000410000 */
[----:B------:R-:W3:Y:S01]  /*8fb0*/  @P1 MUFU.RCP R2, R7 ;  /* 0x0000000700021308 */ /* 0x000ee20000001000 */
        /* <DEDUP_REMOVED lines=125> */
.L_x_11350:
[----:B------:R-:W2:Y:S01]  /*9790*/  S2R R4, SR_CgaCtaId ;  /* 0x0000000000047919 */ /* 0x000ea20000008800 */
[----:B------:R-:W-:Y:S01]  /*97a0*/  MOV R151, 0x400 ;  /* 0x0000040000977802 */ /* 0x000fe20000000f00 */
[----:B------:R-:W-:Y:S01]  /*97b0*/  BSSY B0, `(.L_x_11382) ;  /* 0x00002b7000007945 */ /* 0x000fe20003800000 */
[----:B------:R-:W-:Y:S02]  /*97c0*/  BAR.SYNC.DEFER_BLOCKING 0x5, 0x120 ;  /* 0x0144800000007b1d */ /* 0x000fe40000010000 */
[----:B--2---:R-:W-:-:S05]  /*97d0*/  LEA R151, R4, R151, 0x18 ;  /* 0x0000009704977211 */ /* 0x004fca00078ec0ff */
[----:B------:R-:W2:Y:S02]  /*97e0*/  LDS.128 R4, [R151+0x324d0] ;  /* 0x0324d00097047984 */ /* 0x000ea40000000c00 */
[----:B--2---:R-:W-:Y:S02]  /*97f0*/  R2UR UR60, R5 ;  /* 0x00000000053c72ca */ /* 0x004fe400000e0000 */
[----:B------:R-:W-:Y:S01]  /*9800*/  R2UR UR5, R6 ;  /* 0x00000000060572ca */ /* 0x000fe200000e0000 */
[----:B------:R-:W-:Y:S06]  /*9810*/  BAR.ARV 0x4, 0x120 ;  /* 0x0104800000007b1d */ /* 0x000fec0000002000 */
[----:B------:R-:W-:Y:S08]  /*9820*/  @P0 BRA `(.L_x_11383) ;  /* 0x0000001c00980947 */ /* 0x000ff00003800000 */
[----:B------:R-:W2:Y:S01]  /*9830*/  S2R R6, SR_SWINHI ;  /* 0x0000000000067919 */ /* 0x000ea20000002f00 */
[----:B------:R-:W-:Y:S01]  /*9840*/  F2FP.F16.F32.PACK_AB R24, R25, R24 ;  /* 0x000000181918723e */ /* 0x000fe200000000ff */
[----:B------:R-:W-:Y:S01]  /*9850*/  ULDC.64 UR6, c[0x0][0xce0] ;  /* 0x0003380000067ab9 */ /* 0x000fe20000000a00 */
[----:B------:R-:W-:Y:S01]  /*9860*/  F2FP.F16.F32.PACK_AB R25, R12, R26 ;  /* 0x0000001a0c19723e */ /* 0x000fe200000000ff */
[----:B------:R-:W-:Y:S01]  /*9870*/  ULDC.64 UR8, c[0x0][0x208] ;  /* 0x0000820000087ab9 */ /* 0x000fe20000000a00 */
        /* <DEDUP_REMOVED lines=43> */
[----:B------:R-:W-:-:S02]  /*9b30*/  LOP3.LUT R16, R171, 0x380, RZ, 0xc0, !PT ;  /* 0x00000380ab107812 */ /* 0x000fc400078ec0ff */
[----:B------:R-:W-:Y:S02]  /*9b40*/  LOP3.LUT R94, R167, 0x380, RZ, 0xc0, !PT ;  /* 0x00000380a75e7812 */ /* 0x000fe400078ec0ff */
[----:B------:R-:W-:Y:S02]  /*9b50*/  SHF.R.U64 R11, R11, 0x3, RZ ;  /* 0x000000030b0b7819 */ /* 0x000fe400000012ff */
[----:B------:R-:W-:Y:S02]  /*9b60*/  LOP3.LUT R18, R173, 0x380, RZ, 0xc0, !PT ;  /* 0x00000380ad127812 */ /* 0x000fe400078ec0ff */
[----:B------:R-:W-:Y:S02]  /*9b70*/  LOP3.LUT R20, R175, 0x380, RZ, 0xc0, !PT ;  /* 0x00000380af147812 */ /* 0x000fe400078ec0ff */
[----:B------:R-:W-:Y:S02]  /*9b80*/  IADD3 R185, P0, R98, 0x8020, RZ ;  /* 0x0000802062b97810 */ /* 0x000fe40007f1e0ff */
[----:B------:R-:W-:-:S02]  /*9b90*/  SHF.R.U64 R14, R14, 0x3, RZ ;  /* 0x000000030e0e7819 */ /* 0x000fc400000012ff */
[----:B------:R-:W-:Y:S01]  /*9ba0*/  LOP3.LUT R22, R177, 0x380, RZ, 0xc0, !PT ;  /* 0x00000380b1167812 */ /* 0x000fe200078ec0ff */
[--C-:B------:R-:W-:Y:S01]  /*9bb0*/  IMAD.X R55, RZ, RZ, R99.reuse, P0 ;  /* 0x000000ffff377224 */ /* 0x100fe200000e0663 */
[----:B------:R-:W-:Y:S02]  /*9bc0*/  SHF.R.U64 R29, R12, 0x3, RZ ;  /* 0x000000030c1d7819 */ /* 0x000fe400000012ff */
[C---:B------:R-:W-:Y:S02]  /*9bd0*/  IADD3 R187, P4, R98.reuse, 0x8040, RZ ;  /* 0x0000804062bb7810 */ /* 0x040fe40007f9e0ff */
        /* <DEDUP_REMOVED lines=9> */
[----:B------:R-:W-:-:S02]  /*9c70*/  SHF.R.U64 R12, R94, 0x3, RZ ;  /* 0x000000035e0c7819 */ /* 0x000fc400000012ff */
[----:B------:R-:W-:Y:S01]  /*9c80*/  LOP3.LUT R98, R11, R98, RZ, 0x3c, !PT ;  /* 0x000000620b627212 */ /* 0x000fe200078e3cff */
[----:B------:R-:W-:Y:S01]  /*9c90*/  IMAD.X R11, RZ, RZ, R99, P2 ;  /* 0x000000ffff0b7224 */ /* 0x000fe200010e0663 */
[----:B------:R-:W-:Y:S02]  /*9ca0*/  SHF.R.U64 R18, R18, 0x3, RZ ;  /* 0x0000000312127819 */ /* 0x000fe400000012ff */
[----:B------:R-:W-:Y:S02]  /*9cb0*/  LOP3.LUT R38, R181, 0x380, RZ, 0xc0, !PT ;  /* 0x00000380b5267812 */ /* 0x000fe400078ec0ff */
[----:B------:R-:W-:Y:S02]  /*9cc0*/  SHF.R.U64 R20, R20, 0x3, RZ ;  /* 0x0000000314147819 */ /* 0x000fe400000012ff */
[----:B------:R-:W-:Y:S02]  /*9cd0*/  LOP3.LUT R46, R183, 0x380, RZ, 0xc0, !PT ;  /* 0x00000380b72e7812 */ /* 0x000fe400078ec0ff */
[----:B------:R-:W-:-:S02]  /*9ce0*/  LOP3.LUT R14, R14, R169, RZ, 0x3c, !PT ;  /* 0x000000a90e0e7212 */ /* 0x000fc400078e3cff */
[----:B------:R-:W-:Y:S02]  /*9cf0*/  SHF.R.U64 R22, R22, 0x3, RZ ;  /* 0x0000000316167819 */ /* 0x000fe400000012ff */
[----:B------:R-:W-:Y:S02]  /*9d00*/  LOP3.LUT R54, R185, 0x380, RZ, 0xc0, !PT ;  /* 0x00000380b9367812 */ /* 0x000fe400078ec0ff */
[----:B------:R-:W-:Y:S02]  /*9d10*/  LOP3.LUT R16, R16, R171, RZ, 0x3c, !PT ;  /* 0x000000ab10107212 */ /* 0x000fe400078e3cff */
[----:B------:R-:W-:Y:S02]  /*9d20*/  SHF.R.U64 R30, R30, 0x3, RZ ;  /* 0x000000031e1e7819 */ /* 0x000fe400000012ff */
[----:B------:R-:W-:Y:S02]  /*9d30*/  LOP3.LUT R62, R187, 0x380, RZ, 0xc0, !PT ;  /* 0x00000380bb3e7812 */ /* 0x000fe400078ec0ff */
[----:B------:R-:W-:-:S02]  /*9d40*/  LOP3.LUT R10, R12, R167, RZ, 0x3c, !PT ;  /* 0x000000a70c0a7212 */ /* 0x000fc400078e3cff */
[----:B------:R-:W-:Y:S02]  /*9d50*/  LOP3.LUT R18, R18, R173, RZ, 0x3c, !PT ;  /* 0x000000ad12127212 */ /* 0x000fe400078e3cff */
[----:B------:R-:W-:Y:S02]  /*9d60*/  SHF.R.U64 R38, R38, 0x3, RZ ;  /* 0x0000000326267819 */ /* 0x000fe400000012ff */
[----:B------:R-:W-:Y:S02]  /*9d70*/  LOP3.LUT R70, R189, 0x380, RZ, 0xc0, !PT ;  /* 0x00000380bd467812 */ /* 0x000fe400078ec0ff */
[----:B------:R-:W-:Y:S01]  /*9d80*/  MOV R98, R98 ;  /* 0x0000006200627202 */ /* 0x000fe20000000f00 */
[----:B------:R-:W-:Y:S01]  /*9d90*/  BAR.SYNC.DEFER_BLOCKING 0x1, 0x100 ;  /* 0x0044000000007b1d */ /* 0x000fe20000010000 */
[----:B------:R-:W-:Y:S02]  /*9da0*/  LOP3.LUT R20, R20, R175, RZ, 0x3c, !PT ;  /* 0x000000af14147212 */ /* 0x000fe400078e3cff */
[----:B------:R-:W-:-:S02]  /*9db0*/  SHF.R.U64 R46, R46, 0x3, RZ ;  /* 0x000000032e2e7819 */ /* 0x000fc400000012ff */
[----:B------:R-:W-:Y:S02]  /*9dc0*/  LOP3.LUT R78, R191, 0x380, RZ, 0xc0, !PT ;  /* 0x00000380bf4e7812 */ /* 0x000fe400078ec0ff */
[----:B------:R-:W-:Y:S02]  /*9dd0*/  LOP3.LUT R99, R166, 0x380, RZ, 0xc0, !PT ;  /* 0x00000380a6637812 */ /* 0x000fe400078ec0ff */
[----:B------:R-:W-:Y:S02]  /*9de0*/  LOP3.LUT R22, R22, R177, RZ, 0x3c, !PT ;  /* 0x000000b116167212 */ /* 0x000fe400078e3cff */
[----:B------:R-:W-:Y:S02]  /*9df0*/  SHF.R.U64 R54, R54, 0x3, RZ ;  /* 0x0000000336367819 */ /* 0x000fe400000012ff */
[----:B------:R-:W-:Y:S02]  /*9e00*/  MOV R14, R14 ;  /* 0x0000000e000e7202 */ /* 0x000fe40000000f00 */
[----:B------:R-:W-:-:S02]  /*9e10*/  LOP3.LUT R30, R30, R179, RZ, 0x3c, !PT ;  /* 0x000000b31e1e7212 */ /* 0x000fc400078e3cff */
[----:B------:R-:W-:Y:S02]  /*9e20*/  SHF.R.U64 R62, R62, 0x3, RZ ;  /* 0x000000033e3e7819 */ /* 0x000fe400000012ff */
[----:B------:R-:W-:Y:S02]  /*9e30*/  LOP3.LUT R94, R29, R6, RZ, 0x3c, !PT ;  /* 0x000000061d5e7212 */ /* 0x000fe400078e3cff */
[----:B------:R-:W-:Y:S02]  /*9e40*/  MOV R16, R16 ;  /* 0x0000001000107202 */ /* 0x000fe40000000f00 */
[----:B------:R-:W-:Y:S01]  /*9e50*/  LOP3.LUT R38, R38, R181, RZ, 0x3c, !PT ;  /* 0x000000b526267212 */ /* 0x000fe200078e3cff */
[----:B------:R2:W-:Y:S01]  /*9e60*/  STSM.16.M88.4 [R98], R24 ;  /* 0x0000001862007844 */ /* 0x0005e20000000200 */
[----:B------:R-:W-:Y:S02]  /*9e70*/  SHF.R.U64 R70, R70, 0x3, RZ ;  /* 0x0000000346467819 */ /* 0x000fe400000012ff */
[----:B------:R-:W-:Y:S01]  /*9e80*/  MOV R18, R18 ;  /* 0x0000001200127202 */ /* 0x000fe20000000f00 */
[----:B------:R3:W-:Y:S01]  /*9e90*/  STSM.16.M88.4 [R14], R32 ;  /* 0x000000200e007844 */ /* 0x0007e20000000200 */
[----:B------:R-:W-:-:S02]  /*9ea0*/  MOV R6, R10 ;  /* 0x0000000a00067202 */ /* 0x000fc40000000f00 */
[----:B------:R-:W-:Y:S01]  /*9eb0*/  LOP3.LUT R46, R46, R183, RZ, 0x3c, !PT ;  /* 0x000000b72e2e7212 */ /* 0x000fe200078e3cff */
[----:B------:R-:W4:Y:S01]  /*9ec0*/  LDC.64 R10, c[0x0][0xcd8] ;  /* 0x00033600ff0a7b82 */ /* 0x000f220000000a00 */
[----:B------:R-:W-:Y:S01]  /*9ed0*/  SHF.R.U64 R78, R78, 0x3, RZ ;  /* 0x000000034e4e7819 */ /* 0x000fe200000012ff */
[----:B------:R5:W-:Y:S01]  /*9ee0*/  STSM.16.M88.4 [R16], R40 ;  /* 0x0000002810007844 */ /* 0x000be20000000200 */
[----:B------:R-:W-:Y:S02]  /*9ef0*/  SHF.R.U64 R99, R99, 0x3, RZ ;  /* 0x0000000363637819 */ /* 0x000fe400000012ff */
[----:B------:R-:W-:Y:S01]  /*9f00*/  MOV R20, R20 ;  /* 0x0000001400147202 */ /* 0x000fe20000000f00 */
[----:B------:R0:W-:Y:S01]  /*9f10*/  STSM.16.M88.4 [R18], R48 ;  /* 0x0000003012007844 */ /* 0x0001e20000000200 */
[----:B------:R-:W-:Y:S02]  /*9f20*/  F2FP.F16.F32.PACK_AB R59, R155, R59 ;  /* 0x0000003b9b3b723e */ /* 0x000fe400000000ff */
        /* <DEDUP_REMOVED lines=10> */
[----:B------:R-:W-:Y:S02]  /*9fd0*/  LOP3.LUT R62, R62, R187, RZ, 0x3c, !PT ;  /* 0x000000bb3e3e7212 */ /* 0x000fe400078e3cff */
[----:B------:R-:W-:Y:S02]  /*9fe0*/  MOV R30, R30 ;  /* 0x0000001e001e7202 */ /* 0x000fe40000000f00 */
[----:B------:R-:W-:Y:S02]  /*9ff0*/  F2FP.F16.F32.PACK_AB R74, R77, R76 ;  /* 0x0000004c4d4a723e */ /* 0x000fe400000000ff */
[----:B------:R-:W-:Y:S01]  /*a000*/  F2FP.F16.F32.PACK_AB R75, R9, R75 ;  /* 0x0000004b094b723e */ /* 0x000fe200000000ff */
[----:B------:R-:W-:Y:S01]  /*a010*/  IMAD.SHL.U32 R9, R206, 0x4, RZ ;  /* 0x00000004ce097824 */ /* 0x000fe200078e00ff */
[----:B------:R-:W-:-:S02]  /*a020*/  F2FP.F16.F32.PACK_AB R81, R8, R82 ;  /* 0x000000520851723e */ /* 0x000fc400000000ff */
[----:B------:R-:W-:Y:S01]  /*a030*/  LOP3.LUT R70, R70, R189, RZ, 0x3c, !PT ;  /* 0x000000bd46467212 */ /* 0x000fe200078e3cff */
[----:B------:R0:W-:Y:S01]  /*a040*/  STSM.16.M88.4 [R30], R72 ;  /* 0x000000481e007844 */ /* 0x0001e20000000200 */
[----:B------:R-:W-:Y:S02]  /*a050*/  MOV R38, R38 ;  /* 0x0000002600267202 */ /* 0x000fe40000000f00 */
[----:B------:R-:W-:Y:S02]  /*a060*/  F2FP.F16.F32.PACK_AB R82, R85, R84 ;  /* 0x000000545552723e */ /* 0x000fe400000000ff */
[----:B------:R-:W-:Y:S02]  /*a070*/  F2FP.F16.F32.PACK_AB R83, R83, R86 ;  /* 0x000000565353723e */ /* 0x000fe400000000ff */
[----:B------:R-:W-:Y:S02]  /*a080*/  LOP3.LUT R78, R78, R191, RZ, 0x3c, !PT ;  /* 0x000000bf4e4e7212 */ /* 0x000fe400078e3cff */
[----:B------:R-:W-:Y:S01]  /*a090*/  LOP3.LUT R12, R99, R166, RZ, 0x3c, !PT ;  /* 0x000000a6630c7212 */ /* 0x000fe200078e3cff */
        /* <DEDUP_REMOVED lines=11> */
[----:B--2---:R-:W-:Y:S02]  /*a150*/  F2FP.F16.F32.PACK_AB R98, R101, R100 ;  /* 0x000000646562723e */ /* 0x004fe400000000ff */
        /* <DEDUP_REMOVED lines=31> */
[----:B------:R-:W-:Y:S01]  /*a350*/  MOV R12, R12 ;  /* 0x0000000c000c7202 */ /* 0x000fe20000000f00 */
[----:B------:R0:W-:Y:S01]  /*a360*/  STSM.16.M88.4 [R6], R136 ;  /* 0x0000008806007844 */ /* 0x0001e20000000200 */
[----:B------:R-:W-:-:S02]  /*a370*/  F2FP.F16.F32.PACK_AB R146, R149, R148 ;  /* 0x000000949592723e */ /* 0x000fc400000000ff */
[----:B------:R-:W-:Y:S02]  /*a380*/  F2FP.F16.F32.PACK_AB R147, R0, R150 ;  /* 0x000000960093723e */ /* 0x000fe400000000ff */
[----:B------:R-:W-:Y:S02]  /*a390*/  ISETP.NE.U32.AND P2, PT, RZ, UR6, PT ;  /* 0x00000006ff007c0c */ /* 0x000fe4000bf45070 */
[----:B----4-:R-:W-:Y:S01]  /*a3a0*/  ISETP.NE.U32.AND P3, PT, R10, RZ, PT ;  /* 0x000000ff0a00720c */ /* 0x010fe20003f65070 */
[----:B------:R0:W-:Y:S01]  /*a3b0*/  STSM.16.M88.4 [R12], R144 ;  /* 0x000000900c007844 */ /* 0x0001e20000000200 */
[----:B------:R-:W-:Y:S01]  /*a3c0*/  BAR.SYNC.DEFER_BLOCKING 0x1, 0x100 ;  /* 0x0044000000007b1d */ /* 0x000fe20000010000 */
[----:B------:R-:W-:Y:S02]  /*a3d0*/  ISETP.NE.AND.EX P2, PT, RZ, UR7, PT, P2 ;  /* 0x00000007ff007c0c */ /* 0x000fe4000bf45320 */
[----:B---3--:R-:W-:Y:S02]  /*a3e0*/  SHF.L.U64.HI R14, R206, 0x2, R218 ;  /* 0x00000002ce0e7819 */ /* 0x008fe400000102da */
[----:B------:R-:W-:-:S02]  /*a3f0*/  IADD3 R10, P0, R9, R10, RZ ;  /* 0x0000000a090a7210 */ /* 0x000fc40007f1e0ff */
[----:B------:R-:W-:-:S03]  /*a400*/  ISETP.NE.AND.EX P3, PT, R11, RZ, PT, P3 ;  /* 0x000000ff0b00720c */ /* 0x000fc60003f65330 */
[----:B------:R-:W-:-:S04]  /*a410*/  IMAD.X R11, R14, 0x1, R11, P0 ;  /* 0x000000010e0b7824 */ /* 0x000fc800000e060b */
[----:B------:R-:W-:-:S04]  /*a420*/  @P2 IADD3 R8, P0, R9, UR6, RZ ;  /* 0x0000000609082c10 */ /* 0x000fc8000ff1e0ff */
[----:B------:R-:W-:Y:S02]  /*a430*/  @P2 IADD3.X R9, R14, UR7, RZ, P0, !PT ;  /* 0x000000070e092c10 */ /* 0x000fe400087fe4ff */
[----:B------:R-:W2:Y:S04]  /*a440*/  @P3 LDG.E R0, desc[UR8][R10.64] ;  /* 0x000000080a003981 */ /* 0x000ea8000c1e1900 */
[----:B------:R-:W3:Y:S01]  /*a450*/  @P2 LDG.E R8, desc[UR8][R8.64] ;  /* 0x0000000808082981 */ /* 0x000ee2000c1e1900 */
[----:B------:R-:W-:Y:S01]  /*a460*/  IMAD R13, R202, 0x40, R200 ;  /* 0x00000040ca0d7824 */ /* 0x000fe200078e02c8 */
[----:B------:R-:W-:Y:S01]  /*a470*/  UMOV UR4, URZ ;  /* 0x0000003f00047c82 */ /* 0x000fe20008000000 */
[----:B------:R-:W-:Y:S02]  /*a480*/  ULDC UR10, c[0x0][0xb88] ;  /* 0x0002e200000a7ab9 */ /* 0x000fe40000000800 */
[----:B------:R-:W-:-:S03]  /*a490*/  IMAD.WIDE R4, R13, 0x2, R4 ;  /* 0x000000020d047825 */ /* 0x000fc600078e0204 */
[C---:B------:R-:W-:Y:S02]  /*a4a0*/  IADD3 R17, P0, R4.reuse, 0x1000, RZ ;  /* 0x0000100004117810 */ /* 0x040fe40007f1e0ff */
[----:B------:R-:W-:Y:S02]  /*a4b0*/  IADD3 R13, P1, R4, 0x2000, RZ ;  /* 0x00002000040d7810 */ /* 0x000fe40007f3e0ff */
[----:B-----5:R-:W-:Y:S02]  /*a4c0*/  LOP3.LUT R16, R17, 0x380, RZ, 0xc0, !PT ;  /* 0x0000038011107812 */ /* 0x020fe400078ec0ff */
        /* <DEDUP_REMOVED lines=10> */
.L_x_11384:
[----:B------:R-:W-:Y:S01]  /*a570*/  R2UR UR16, R219 ;  /* 0x00000000db1072ca */ /* 0x000fe200000e0000 */
[----:B------:R-:W-:Y:S01]  /*a580*/  ULDC.64 UR12, c[0x0][0xc70] ;  /* 0x00031c00000c7ab9 */ /* 0x000fe20000000a00 */
[----:B------:R-:W-:Y:S01]  /*a590*/  USHF.R.S32.HI UR9, URZ, 0x1f, UR4 ;  /* 0x0000001f3f097899 */ /* 0x000fe20008011404 */
[----:B------:R-:W-:Y:S01]  /*a5a0*/  R2UR UR15, R220 ;  /* 0x00000000dc0f72ca */ /* 0x000fe200000e0000 */
[----:B------:R-:W-:Y:S01]  /*a5b0*/  UMOV UR8, UR4 ;  /* 0x0000000400087c82 */ /* 0x000fe20008000000 */
[----:B------:R-:W-:Y:S01]  /*a5c0*/  IADD3 R11, P2, R4, 0x3000, RZ ;  /* 0x00003000040b7810 */ /* 0x000fe20007f5e0ff */
[----:B------:R-:W-:Y:S01]  /*a5d0*/  ULDC.64 UR18, c[0x0][0x208] ;  /* 0x0000820000127ab9 */ /* 0x000fe20000000a00 */
[----:B------:R-:W-:Y:S02]  /*a5e0*/  SEL R73, R206, RZ, !P3 ;  /* 0x000000ffce497207 */ /* 0x000fe40005800000 */
[----:B------:R-:W-:Y:S02]  /*a5f0*/  SEL R218, R218, RZ, !P3 ;  /* 0x000000ffdada7207 */ /* 0x000fe40005800000 */
[----:B------:R-:W-:-:S02]  /*a600*/  LOP3.LUT R10, R11, 0x380, RZ, 0xc0, !PT ;  /* 0x000003800b0a7812 */ /* 0x000fc400078ec0ff */
[----:B------:R-:W-:Y:S01]  /*a610*/  USHF.R.S32.HI UR14, URZ, 0x1f, UR16 ;  /* 0x0000001f3f0e7899 */ /* 0x000fe20008011410 */
[----:B------:R-:W-:Y:S01]  /*a620*/  LOP3.LUT R12, R13, 0x380, RZ, 0xc0, !PT ;  /* 0x000003800d0c7812 */ /* 0x000fe200078ec0ff */
[----:B------:R-:W-:Y:S01]  /*a630*/  UIMAD.WIDE.U32 UR6, UR16, UR12, UR8 ;  /* 0x0000000c100672a5 */ /* 0x000fe2000f8e0008 */
[----:B------:R-:W-:Y:S01]  /*a640*/  IMAD.U32 R6, RZ, RZ, UR15 ;  /* 0x0000000fff067e24 */ /* 0x000fe2000f8e00ff */
[----:B------:R-:W-:Y:S01]  /*a650*/  UIMAD UR11, UR14, UR12, URZ ;  /* 0x0000000c0e0b72a4 */ /* 0x000fe2000f8e023f */
[----:B------:R-:W-:Y:S02]  /*a660*/  SHF.R.U64 R10, R10, 0x3, RZ ;  /* 0x000000030a0a7819 */ /* 0x000fe400000012ff */
[----:B------:R-:W-:Y:S01]  /*a670*/  IMAD R15, R6, 0x80, R205 ;  /* 0x00000080060f7824 */ /* 0x000fe200078e02cd */
[----:B------:R-:W-:Y:S01]  /*a680*/  UIMAD UR8, UR16, UR13, UR11 ;  /* 0x0000000d100872a4 */ /* 0x000fe2000f8e020b */
[----:B------:R-:W-:Y:S01]  /*a690*/  IMAD.U32 R9, RZ, RZ, UR7 ;  /* 0x00000007ff097e24 */ /* 0x000fe2000f8e00ff */
[----:B------:R-:W-:Y:S01]  /*a6a0*/  LOP3.LUT R10, R10, R11, RZ, 0x3c, !PT ;  /* 0x0000000b0a0a7212 */ /* 0x000fe200078e3cff */
[----:B------:R-:W-:Y:S01]  /*a6b0*/  IMAD.U32 R8, RZ, RZ, UR6 ;  /* 0x00000006ff087e24 */ /* 0x000fe2000f8e00ff */
[----:B------:R-:W-:Y:S01]  /*a6c0*/  UIADD3 UR8, UR7, UR8, URZ ;  /* 0x0000000807087290 */ /* 0x000fe2000fffe03f */
[----:B------:R-:W-:Y:S01]  /*a6d0*/  SHF.R.S32.HI R11, RZ, 0x1f, R15 ;  /* 0x0000001fff0b7819 */ /* 0x000fe2000001140f */
[----:B------:R-:W-:Y:S01]  /*a6e0*/  ULDC.64 UR12, c[0x0][0xba0] ;  /* 0x0002e800000c7ab9 */ /* 0x000fe20000000a00 */
[----:B------:R-:W-:Y:S01]  /*a6f0*/  ULDC.64 UR6, c[0x0][0xc78] ;  /* 0x00031e0000067ab9 */ /* 0x000fe20000000a00 */
[----:B------:R-:W-:Y:S01]  /*a700*/  SHF.R.U64 R16, R16, 0x3, RZ ;  /* 0x0000000310107819 */ /* 0x000fe200000012ff */
[----:B------:R-:W-:Y:S01]  /*a710*/  IMAD R0, R218, UR6, RZ ;  /* 0x00000006da007c24 */ /* 0x000fe2000f8e02ff */
[----:B------:R-:W-:Y:S01]  /*a720*/  SHF.R.U64 R12, R12, 0x3, RZ ;  /* 0x000000030c0c7819 */ /* 0x000fe200000012ff */
[----:B------:R-:W-:Y:S01]  /*a730*/  IMAD.U32 R9, RZ, RZ, UR8 ;  /* 0x00000008ff097e24 */ /* 0x000fe2000f8e00ff */
[----:B------:R-:W-:Y:S01]  /*a740*/  LOP3.LUT R16, R16, R17, RZ, 0x3c, !PT ;  /* 0x0000001110107212 */ /* 0x000fe200078e3cff */
[C---:B------:R-:W-:Y:S01]  /*a750*/  IMAD R6, R73.reuse, UR7, R0 ;  /* 0x0000000749067c24 */ /* 0x040fe2000f8e0200 */
[C---:B------:R-:W-:Y:S01]  /*a760*/  IADD3 R57, P6, R4.reuse, 0x4000, RZ ;  /* 0x0000400004397810 */ /* 0x040fe20007fde0ff */
[----:B------:R-:W-:Y:S01]  /*a770*/  IMAD.WIDE.U32 R8, R73, UR6, R8 ;  /* 0x0000000649087c25 */ /* 0x000fe2000f8e0008 */
[----:B------:R-:W-:Y:S01]  /*a780*/  ULDC.64 UR6, c[0x0][0xc40] ;  /* 0x0003100000067ab9 */ /* 0x000fe20000000a00 */
[----:B------:R-:W-:-:S02]  /*a790*/  IADD3 R41, P5, R4, 0x5000, RZ ;  /* 0x0000500004297810 */ /* 0x000fc40007fbe0ff */
[----:B------:R-:W-:Y:S01]  /*a7a0*/  IMAD.X R17, RZ, RZ, R5, P0 ;  /* 0x000000ffff117224 */ /* 0x000fe200000e0605 */
[----:B------:R-:W-:Y:S02]  /*a7b0*/  IADD3 R0, P3, R15, R8, RZ ;  /* 0x000000080f007210 */ /* 0x000fe40007f7e0ff */
[----:B------:R-:W-:Y:S02]  /*a7c0*/  IADD3 R65, P0, R4, 0x8000, RZ ;  /* 0x0000800004417810 */ /* 0x000fe40007f1e0ff */
[----:B------:R-:W-:Y:S02]  /*a7d0*/  IADD3.X R11, R11, R9, R6, P3, !PT ;  /* 0x000000090b0b7210 */ /* 0x000fe40001ffe406 */
[----:B------:R-:W-:Y:S02]  /*a7e0*/  LEA R26, P3, R0, UR6, 0x2 ;  /* 0x00000006001a7c11 */ /* 0x000fe4000f8610ff */
[----:B------:R-:W-:Y:S02]  /*a7f0*/  IADD3 R29, P4, R4, 0x6000, RZ ;  /* 0x00006000041d7810 */ /* 0x000fe40007f9e0ff */
[----:B------:R-:W-:Y:S01]  /*a800*/  LEA.HI.X R27, R0, UR7, R11, 0x2, P3 ;  /* 0x00000007001b7c11 */ /* 0x000fe200098f140b */
[--C-:B------:R-:W-:Y:S01]  /*a810*/  IMAD.X R11, RZ, RZ, R5.reuse, P2 ;  /* 0x000000ffff0b7224 */ /* 0x100fe200010e0605 */
[----:B------:R-:W-:Y:S01]  /*a820*/  IADD3 R21, P3, R4, 0x7000, RZ ;  /* 0x0000700004157810 */ /* 0x000fe20007f7e0ff */
[----:B------:R-:W-:Y:S01]  /*a830*/  VIADD R0, R15, 0x8 ;  /* 0x000000080f007836 */ /* 0x000fe20000000000 */
        /* <DEDUP_REMOVED lines=44> */
[----:B------:R-:W-:-:S02]  /*ab00*/  ISETP.GE.OR P0, PT, R0, UR10, P0 ;  /* 0x0000000a00007c0c */ /* 0x000fc40008706670 */
[----:B------:R-:W-:Y:S01]  /*ab10*/  LOP3.LUT R0, R9, 0x380, RZ, 0xc0, !PT ;  /* 0x0000038009007812 */ /* 0x000fe200078ec0ff */
[----:B------:R-:W-:Y:S01]  /*ab20*/  @!P1 STG.E desc[UR18][R26.64], R2 ;  /* 0x000000021a009986 */ /* 0x000fe2000c101912 */
[----:B------:R-:W-:Y:S02]  /*ab30*/  LOP3.LUT R15, R4, 0x380, RZ, 0xc0, !PT ;  /* 0x00000380040f7812 */ /* 0x000fe400078ec0ff */
[----:B------:R-:W-:Y:S02]  /*ab40*/  SHF.R.U64 R24, R24, 0x3, RZ ;  /* 0x0000000318187819 */ /* 0x000fe400000012ff */
[----:B------:R-:W-:Y:S02]  /*ab50*/  SHF.R.U64 R68, R68, 0x3, RZ ;  /* 0x0000000344447819 */ /* 0x000fe400000012ff */
        /* <DEDUP_REMOVED lines=16> */
[----:B------:R-:W-:Y:S01]  /*ac60*/  LOP3.LUT R4, R15, R4, RZ, 0x3c, !PT ;  /* 0x000000040f047212 */ /* 0x000fe200078e3cff */
[----:B------:R-:W-:-:S02]  /*ac70*/  UIMAD UR6, UR9, UR12, URZ ;  /* 0x0000000c090672a4 */ /* 0x000fc4000f8e023f */
        /* <DEDUP_REMOVED lines=14> */
[----:B------:R-:W5:Y:S01]  /*ad60*/  LD.E.128 R32, desc[UR18][R32.64] ;  /* 0x0000001220207980 */ /* 0x000f62000c101d00 */
[----:B------:R-:W-:Y:S01]  /*ad70*/  IMAD.U32 R3, RZ, RZ, UR12 ;  /* 0x0000000cff037e24 */ /* 0x000fe2000f8e00ff */
[----:B------:R-:W-:Y:S01]  /*ad80*/  UIMAD UR10, UR15, -0x80, UR10 ;  /* 0xffffff800f0a78a4 */ /* 0x000fe2000f8e020a */
        /* <DEDUP_REMOVED lines=8> */
[----:B------:R-:W-:Y:S02]  /*ae10*/  ULDC.64 UR8, c[0x0][0xbe0] ;  /* 0x0002f80000087ab9 */ /* 0x000fe40000000a00 */
[----:B------:R-:W-:Y:S02]  /*ae20*/  UIMAD UR4, UR14, UR8, URZ ;  /* 0x000000080e0472a4 */ /* 0x000fe4000f8e023f */
[----:B--2---:R-:W-:Y:S01]  /*ae30*/  IMAD.U32 R5, RZ, RZ, UR8 ;  /* 0x00000008ff057e24 */ /* 0x004fe2000f8e00ff */
[C---:B------:R-:W-:Y:S01]  /*ae40*/  ISETP.GE.AND P3, PT, R202.reuse, UR10, PT ;  /* 0x0000000aca007c0c */ /* 0x040fe2000bf66270 */
[----:B------:R-:W-:Y:S01]  /*ae50*/  VIADD R3, R3, UR6 ;  /* 0x0000000603037c36 */ /* 0x000fe20008000000 */
[----:B------:R-:W-:Y:S01]  /*ae60*/  UIMAD UR4, UR16, UR9, UR4 ;  /* 0x00000009100472a4 */ /* 0x000fe2000f8e0204 */
[----:B------:R-:W-:Y:S01]  /*ae70*/  VIADD R0, R202, 0x20 ;  /* 0x00000020ca007836 */ /* 0x000fe20000000000 */
[----:B------:R-:W-:Y:S01]  /*ae80*/  ULDC.64 UR6, c[0x0][0xbe8] ;  /* 0x0002fa0000067ab9 */ /* 0x000fe20000000a00 */
[----:B------:R-:W-:-:S04]  /*ae90*/  IMAD.WIDE.U32 R2, R5, UR16, R2 ;  /* 0x0000001005027c25 */ /* 0x000fc8000f8e0002 */
[----:B------:R-:W-:Y:S01]  /*aea0*/  VIADD R151, R151, 0x32420 ;  /* 0x0003242097977836 */ /* 0x000fe20000000000 */
[----:B------:R-:W-:Y:S01]  /*aeb0*/  ISETP.GE.AND P0, PT, R0, UR10, PT ;  /* 0x0000000a00007c0c */ /* 0x000fe2000bf06270 */
[----:B------:R-:W-:Y:S02]  /*aec0*/  VIADD R5, R202, 0x60 ;  /* 0x00000060ca057836 */ /* 0x000fe40000000000 */
[----:B------:R-:W-:Y:S01]  /*aed0*/  IMAD R0, R218, UR6, RZ ;  /* 0x00000006da007c24 */ /* 0x000fe2000f8e02ff */
[----:B------:R-:W-:Y:S01]  /*aee0*/  PRMT R151, RZ, 0x654, R151 ;  /* 0x00000654ff977816 */ /* 0x000fe20000000097 */
[----:B------:R-:W-:Y:S01]  /*aef0*/  VIADD R3, R3, UR4 ;  /* 0x0000000403037c36 */ /* 0x000fe20008000000 */
[----:B------:R-:W-:Y:S01]  /*af00*/  ISETP.GE.AND P2, PT, R5, UR10, PT ;  /* 0x0000000a05007c0c */ /* 0x000fe2000bf46270 */
[----:B------:R-:W-:Y:S01]  /*af10*/  VIADD R4, R202, 0x40 ;  /* 0x00000040ca047836 */ /* 0x000fe20000000000 */
[----:B------:R-:W-:Y:S01]  /*af20*/  SHF.R.S32.HI R203, RZ, 0x1f, R202 ;  /* 0x0000001fffcb7819 */ /* 0x000fe200000114ca */
[C---:B------:R-:W-:Y:S01]  /*af30*/  IMAD R75, R73.reuse, UR7, R0 ;  /* 0x00000007494b7c24 */ /* 0x040fe2000f8e0200 */
[----:B0-----:R0:W-:Y:S01]  /*af40*/  SYNCS.ARRIVE.TRANS64.RED.A1T0 RZ, [R151+URZ], RZ ;  /* 0x000000ff97ff79a7 */ /* 0x0011e2000810043f */
[----:B------:R-:W-:Y:S01]  /*af50*/  IMAD.U32 R5, RZ, RZ, UR15 ;  /* 0x0000000fff057e24 */ /* 0x000fe2000f8e00ff */
[----:B------:R-:W-:Y:S01]  /*af60*/  BSSY B1, `(.L_x_11385) ;  /* 0x000001d000017945 */ /* 0x000fe20003800000 */
[----:B------:R-:W-:Y:S01]  /*af70*/  IMAD.WIDE.U32 R72, R73, UR6, R2 ;  /* 0x0000000649487c25 */ /* 0x000fe2000f8e0002 */
[----:B------:R-:W-:-:S03]  /*af80*/  ISETP.GE.AND P1, PT, R4, UR10, PT ;  /* 0x0000000a04007c0c */ /* 0x000fc6000bf26270 */
[----:B------:R-:W-:-:S04]  /*af90*/  IMAD.WIDE R4, R5, 0x80, R202 ;  /* 0x0000008005047825 */ /* 0x000fc800078e02ca */
[----:B------:R-:W-:Y:S01]  /*afa0*/  IMAD.IADD R77, R73, 0x1, R75 ;  /* 0x00000001494d7824 */ /* 0x000fe200078e024b */
[----:B0-----:R-:W-:Y:S06]  /*afb0*/  @P3 BRA `(.L_x_11386) ;  /* 0x00000000005c3947 */ /* 0x001fec0003800000 */
[----:B------:R-:W-:Y:S01]  /*afc0*/  ULDC.64 UR6, c[0x0][0xbd8] ;  /* 0x0002f60000067ab9 */ /* 0x000fe20000000a00 */
[----:B------:R-:W-:Y:S01]  /*afd0*/  IMAD.MOV.U32 R2, RZ, RZ, R72 ;  /* 0x000000ffff027224 */ /* 0x000fe200078e0048 */
[----:B------:R-:W-:Y:S01]  /*afe0*/  ULDC UR4, c[0x0][0xb8c] ;  /* 0x0002e30000047ab9 */ /* 0x000fe20000000800 */
[----:B------:R-:W-:Y:S01]  /*aff0*/  IMAD R75, R5, UR6, RZ ;  /* 0x00000006054b7c24 */ /* 0x000fe2000f8e02ff */
[C---:B------:R-:W-:Y:S01]  /*b000*/  ISETP.GE.AND P4, PT, R200.reuse, UR4, PT ;  /* 0x00000004c8007c0c */ /* 0x040fe2000bf86270 */
[----:B------:R-:W-:Y:S01]  /*b010*/  IMAD.MOV.U32 R3, RZ, RZ, R77 ;  /* 0x000000ffff037224 */ /* 0x000fe200078e004d */
[----:B------:R-:W-:Y:S01]  /*b020*/  ULDC.64 UR8, c[0x0][0x208] ;  /* 0x0000820000087ab9 */ /* 0x000fe20000000a00 */
        /* <DEDUP_REMOVED lines=16> */
.L_x_11386:
[----:B------:R-:W-:Y:S05]  /*b130*/  BSYNC B1 ;  /* 0x0000000000017941 */ /* 0x000fea0003800000 */
.L_x_11385:
        /* <DEDUP_REMOVED lines=13> */
[----:B------:R-:W-:Y:S01]  /*b210*/  IMAD R0, R0, UR6, RZ ;  /* 0x0000000600007c24 */ /* 0x000fe2000f8e02ff */
[----:B------:R-:W-:Y:S01]  /*b220*/  ULDC.64 UR8, c[0x0][0x208] ;  /* 0x0000820000087ab9 */ /* 0x000fe20000000a00 */
        /* <DEDUP_REMOVED lines=12> */
.L_x_11388:
[----:B------:R-:W-:Y:S05]  /*b2f0*/  BSYNC B1 ;  /* 0x0000000000017941 */ /* 0x000fea0003800000 */
.L_x_11387:
[----:B------:R-:W-:Y:S04]  /*b300*/  BSSY B1, `(.L_x_11389) ;  /* 0x000001b000017945 */ /* 0x000fe80003800000 */
[----:B------:R-:W-:Y:S05]  /*b310*/  @P1 BRA `(.L_x_11390) ;  /* 0x0000000000641947 */ /* 0x000fea0003800000 */
[----:B--2--5:R-:W-:Y:S01]  /*b320*/  IADD3 R17, P0, R4, 0x40, RZ ;  /* 0x0000004004117810 */ /* 0x024fe20007f1e0ff */
        /* <DEDUP_REMOVED lines=24> */
.L_x_11390:
[----:B------:R-:W-:Y:S05]  /*b4b0*/  BSYNC B1 ;  /* 0x0000000000017941 */ /* 0x000fea0003800000 */
.L_x_11389:
[----:B------:R-:W-:Y:S05]  /*b4c0*/  @P2 BRA `(.L_x_11391) ;  /* 0x0000000c00942947 */ /* 0x000fea0003800000 */
[----:B---3-5:R-:W-:Y:S01]  /*b4d0*/  IADD3 R13, P0, R4, 0x60, RZ ;  /* 0x00000060040d7810 */ /* 0x028fe20007f1e0ff */
[----:B------:R-:W-:Y:S01]  /*b4e0*/  VIADD R0, R200, 0x40 ;  /* 0x00000040c8007836 */ /* 0x000fe20000000000 */
[----:B------:R-:W-:Y:S01]  /*b4f0*/  ULDC.64 UR6, c[0x0][0xbd8] ;  /* 0x0002f60000067ab9 */ /* 0x000fe20000000a00 */
[----:B------:R-:W-:Y:S01]  /*b500*/  IMAD.MOV.U32 R2, RZ, RZ, R72 ;  /* 0x000000ffff027224 */ /* 0x000fe200078e0048 */
[----:B------:R-:W-:Y:S01]  /*b510*/  ULDC UR4, c[0x0][0xb8c] ;  /* 0x0002e30000047ab9 */ /* 0x000fe20000000800 */
[----:B------:R-:W-:Y:S01]  /*b520*/  IMAD.X R4, RZ, RZ, R5, P0 ;  /* 0x000000ffff047224 */ /* 0x000fe200000e0605 */
        /* <DEDUP_REMOVED lines=19> */
[----:B------:R-:W-:Y:S02]  /*b660*/  ULDC.64 UR6, c[0x0][0x208] ;  /* 0x0000820000067ab9 */ /* 0x000fe40000000a00 */
[----:B------:R4:W-:Y:S01]  /*b670*/  STG.E.128 desc[UR6][R4.64+0x180], R32 ;  /* 0x0001802004007986 */ /* 0x0009e2000c101d06 */
[----:B------:R-:W-:Y:S05]  /*b680*/  BRA `(.L_x_11391) ;  /* 0x0000000c00247947 */ /* 0x000fea0003800000 */
.L_x_11383:
[----:B------:R-:W2:Y:S01]  /*b690*/  LDC.64 R4, c[0x0][0xcd8] ;  /* 0x00033600ff047b82 */ /* 0x000ea20000000a00 */
[----:B------:R-:W-:Y:S01]  /*b6a0*/  ULDC.64 UR6, c[0x0][0xce0] ;  /* 0x0003380000067ab9 */ /* 0x000fe20000000a00 */
[C---:B------:R-:W-:Y:S01]  /*b6b0*/  IMAD.SHL.U32 R3, R206.reuse, 0x4, RZ ;  /* 0x00000004ce037824 */ /* 0x040fe200078e00ff */
[----:B------:R-:W-:Y:S01]  /*b6c0*/  ISETP.NE.U32.AND P0, PT, RZ, UR6, PT ;  /* 0x00000006ff007c0c */ /* 0x000fe2000bf05070 */
[----:B------:R-:W-:Y:S01]  /*b6d0*/  ULDC.64 UR8, c[0x0][0x208] ;  /* 0x0000820000087ab9 */ /* 0x000fe20000000a00 */
[----:B------:R-:W-:Y:S02]  /*b6e0*/  SHF.L.U64.HI R0, R206, 0x2, R218 ;  /* 0x00000002ce007819 */ /* 0x000fe400000102da */
[----:B------:R-:W-:-:S13]  /*b6f0*/  ISETP.NE.AND.EX P1, PT, RZ, UR7, PT, P0 ;  /* 0x00000007ff007c0c */ /* 0x000fda000bf25300 */
[C---:B------:R-:W-:Y:S02]  /*b700*/  @P1 IADD3 R2, P3, R3.reuse, UR6, RZ ;  /* 0x0000000603021c10 */ /* 0x040fe4000ff7e0ff */
[----:B--2---:R-:W-:Y:S02]  /*b710*/  ISETP.NE.U32.AND P0, PT, R4, RZ, PT ;  /* 0x000000ff0400720c */ /* 0x004fe40003f05070 */
[----:B------:R-:W-:Y:S02]  /*b720*/  IADD3 R4, P2, R3, R4, RZ ;  /* 0x0000000403047210 */ /* 0x000fe40007f5e0ff */
[C---:B------:R-:W-:Y:S02]  /*b730*/  @P1 IADD3.X R3, R0.reuse, UR7, RZ, P3, !PT ;  /* 0x0000000700031c10 */ /* 0x040fe40009ffe4ff */
[----:B------:R-:W-:Y:S01]  /*b740*/  ISETP.NE.AND.EX P0, PT, R5, RZ, PT, P0 ;  /* 0x000000ff0500720c */ /* 0x000fe20003f05300 */
[----:B------:R-:W-:Y:S02]  /*b750*/  IMAD.MOV.U32 R9, RZ, RZ, RZ ;  /* 0x000000ffff097224 */ /* 0x000fe400078e00ff */
[----:B------:R-:W2:Y:S01]  /*b760*/  @P1 LDG.E R2, desc[UR8][R2.64] ;  /* 0x0000000802021981 */ /* 0x000ea2000c1e1900 */
[----:B------:R-:W-:Y:S01]  /*b770*/  IMAD.X R5, R0, 0x1, R5, P2 ;  /* 0x0000000100057824 */ /* 0x000fe200010e0605 */
[----:B------:R-:W-:Y:S01]  /*b780*/  ULDC UR4, c[0x0][0xb88] ;  /* 0x0002e20000047ab9 */ /* 0x000fe20000000800 */
[----:B------:R-:W-:-:S07]  /*b790*/  ISETP.GT.AND P2, PT, R226, 0x7f, PT ;  /* 0x0000007fe200780c */ /* 0x000fce0003f44270 */
[----:B------:R3:W5:Y:S01]  /*b7a0*/  @P0 LDG.E R9, desc[UR8][R4.64] ;  /* 0x0000000804090981 */ /* 0x000762000c1e1900 */
[----:B--2---:R-:W-:Y:S01]  /*b7b0*/  @P1 R2UR UR4, R2 ;  /* 0x00000000020412ca */ /* 0x004fe200000e0000 */
[----:B---3--:R-:W-:-:S14]  /*b7c0*/  @P1 BRA `(.L_x_11392) ;  /* 0x00000000001c1947 */ /* 0x008fdc0003800000 */
[----:B------:R-:W-:Y:S05]  /*b7d0*/  @!P0 BRA `(.L_x_11392) ;  /* 0x0000000000188947 */ /* 0x000fea0003800000 */
[----:B------:R-:W-:Y:S02]  /*b7e0*/  ULDC.64 UR6, c[0x0][0x208] ;  /* 0x0000820000067ab9 */ /* 0x000fe40000000a00 */
[----:B------:R-:W2:Y:S04]  /*b7f0*/  LDG.E R2, desc[UR6][R4.64] ;  /* 0x0000000604027981 */ /* 0x000ea8000c1e1900 */
[----:B------:R-:W3:Y:S01]  /*b800*/  LDG.E R0, desc[UR6][R4.64+0x4] ;  /* 0x0000040604007981 */ /* 0x000ee2000c1e1900 */
[----:B--2---:R-:W-:Y:S02]  /*b810*/  R2UR UR6, R2 ;  /* 0x00000000020672ca */ /* 0x004fe400000e0000 */
[----:B---3--:R-:W-:-:S13]  /*b820*/  R2UR UR4, R0 ;  /* 0x00000000000472ca */ /* 0x008fda00000e0000 */
[----:B------:R-:W-:-:S12]  /*b830*/  UIADD3 UR4, -UR6, UR4, URZ ;  /* 0x0000000406047290 */ /* 0x000fd8000fffe13f */
.L_x_11392:
[----:B------:R-:W-:Y:S01]  /*b840*/  R2UR UR6, R219 ;  /* 0x00000000db0672ca */ /* 0x000fe200000e0000 */
[----:B------:R-:W-:Y:S01]  /*b850*/  BSSY B1, `(.L_x_11393) ;  /* 0x0000022000017945 */ /* 0x000fe20003800000 */
[----:B------:R-:W-:Y:S02]  /*b860*/  SHF.R.S32.HI R201, RZ, 0x1f, R200 ;  /* 0x0000001fffc97819 */ /* 0x000fe400000114c8 */
[----:B------:R-:W-:Y:S02]  /*b870*/  SEL R13, R206, RZ, !P0 ;  /* 0x000000ffce0d7207 */ /* 0x000fe40004000000 */
[----:B------:R-:W-:Y:S02]  /*b880*/  SEL R218, R218, RZ, !P0 ;  /* 0x000000ffdada7207 */ /* 0x000fe40004000000 */
[----:B-----5:R-:W-:-:S05]  /*b890*/  SHF.R.S32.HI R6, RZ, 0x1f, R9 ;  /* 0x0000001fff067819 */ /* 0x020fca0000011409 */
[----:B------:R-:W-:Y:S01]  /*b8a0*/  USHF.R.S32.HI UR7, URZ, 0x1f, UR6 ;  /* 0x0000001f3f077899 */ /* 0x000fe20008011406 */
[----:B------:R-:W-:Y:S11]  /*b8b0*/  @P2 BRA `(.L_x_11394) ;  /* 0x00000000006c2947 */ /* 0x000ff60003800000 */
[----:B------:R-:W2:Y:S01]  /*b8c0*/  S2R R2, SR_TID.X ;  /* 0x0000000000027919 */ /* 0x000ea20000002100 */
[----:B------:R-:W-:-:S13]  /*b8d0*/  R2UR UR6, R220 ;  /* 0x00000000dc0672ca */ /* 0x000fda00000e0000 */
[----:B------:R-:W-:-:S04]  /*b8e0*/  IMAD.U32 R0, RZ, RZ, UR6 ;  /* 0x00000006ff007e24 */ /* 0x000fc8000f8e00ff */
[----:B--2---:R-:W-:-:S04]  /*b8f0*/  IMAD R0, R0, 0x80, R2 ;  /* 0x0000008000007824 */ /* 0x004fc800078e0202 */
        /* <DEDUP_REMOVED lines=8> */
[----:B------:R-:W-:-:S07]  /*b980*/  LEA.HI.X.SX32 R3, R0, R6, 0x1, P0 ;  /* 0x0000000600037211 */ /* 0x000fce00000f0eff */
[----:B------:R-:W-:Y:S02]  /*b990*/  UIMAD UR6, UR10, UR9, UR6 ;  /* 0x000000090a0672a4 */ /* 0x000fe4000f8e0206 */
[----:B------:R-:W-:Y:S01]  /*b9a0*/  IMAD.WIDE.U32 R2, R5, UR10, R2 ;  /* 0x0000000a05027c25 */ /* 0x000fe2000f8e0002 */
[----:B------:R-:W-:Y:S01]  /*b9b0*/  ULDC.64 UR8, c[0x0][0xc78] ;  /* 0x00031e0000087ab9 */ /* 0x000fe20000000a00 */
[----:B------:R-:W-:Y:S02]  /*b9c0*/  ULDC.64 UR10, c[0x0][0x208] ;  /* 0x00008200000a7ab9 */ /* 0x000fe40000000a00 */
[----:B------:R-:W-:Y:S02]  /*b9d0*/  IMAD R0, R218, UR8, RZ ;  /* 0x00000008da007c24 */ /* 0x000fe4000f8e02ff */
[----:B------:R-:W-:Y:S02]  /*b9e0*/  VIADD R3, R3, UR6 ;  /* 0x0000000603037c36 */ /* 0x000fe40008000000 */
[----:B------:R-:W-:-:S02]  /*b9f0*/  IMAD R5, R13, UR9, R0 ;  /* 0x000000090d057c24 */ /* 0x000fc4000f8e0200 */
[----:B------:R-:W-:Y:S01]  /*ba00*/  IMAD.WIDE.U32 R2, R13, UR8, R2 ;  /* 0x000000080d027c25 */ /* 0x000fe2000f8e0002 */
[----:B------:R-:W-:-:S03]  /*ba10*/  ULDC.64 UR8, c[0x0][0xc40] ;  /* 0x0003100000087ab9 */ /* 0x000fc60000000a00 */
[----:B------:R-:W-:Y:S01]  /*ba20*/  IMAD.IADD R3, R3, 0x1, R5 ;  /* 0x0000000103037824 */ /* 0x000fe200078e0205 */
[----:B------:R-:W-:-:S04]  /*ba30*/  LEA R4, P0, R2, UR8, 0x2 ;  /* 0x0000000802047c11 */ /* 0x000fc8000f8010ff */
[----:B------:R-:W-:Y:S01]  /*ba40*/  LEA.HI.X R5, R2, UR9, R3, 0x2, P0 ;  /* 0x0000000902057c11 */ /* 0x000fe200080f1403 */
[----:B------:R-:W-:-:S05]  /*ba50*/  IMAD.MOV.U32 R3, RZ, RZ, -0x800000 ;  /* 0xff800000ff037424 */ /* 0x000fca00078e00ff */
[----:B------:R2:W-:Y:S03]  /*ba60*/  STG.E desc[UR10][R4.64], R3 ;  /* 0x0000000304007986 */ /* 0x0005e6000c10190a */
.L_x_11394:
[----:B------:R-:W-:Y:S05]  /*ba70*/  BSYNC B1 ;  /* 0x0000000000017941 */ /* 0x000fea0003800000 */
.L_x_11393:
[----:B------:R-:W-:Y:S01]  /*ba80*/  R2UR UR10, R220 ;  /* 0x00000000dc0a72ca */ /* 0x000fe200000e0000 */
[----:B------:R-:W-:Y:S01]  /*ba90*/  ULDC.64 UR8, c[0x0][0xba0] ;  /* 0x0002e80000087ab9 */ /* 0x000fe20000000a00 */
[----:B------:R-:W-:Y:S01]  /*baa0*/  R2UR UR11, R219 ;  /* 0x00000000db0b72ca */ /* 0x000fe200000e0000 */
[----:B------:R-:W-:Y:S01]  /*bab0*/  IMAD R0, R6, UR8, RZ ;  /* 0x0000000806007c24 */ /* 0x000fe2000f8e02ff */
[----:B------:R-:W-:Y:S01]  /*bac0*/  BSSY B1, `(.L_x_11395) ;  /* 0x0000032000017945 */ /* 0x000fe20003800000 */
[----:B--2---:R-:W-:-:S04]  /*bad0*/  IMAD.WIDE.U32 R2, R9, UR8, R200 ;  /* 0x0000000809027c25 */ /* 0x004fc8000f8e00c8 */
[----:B------:R-:W-:Y:S01]  /*bae0*/  IMAD R9, R9, UR9, R0 ;  /* 0x0000000909097c24 */ /* 0x000fe2000f8e0200 */
[----:B------:R-:W-:Y:S01]  /*baf0*/  ULDC.64 UR8, c[0x0][0xbe0] ;  /* 0x0002f80000087ab9 */ /* 0x000fe20000000a00 */
[C---:B------:R-:W-:Y:S01]  /*bb00*/  VIADD R0, R202.reuse, 0x20 ;  /* 0x00000020ca007836 */ /* 0x040fe20000000000 */
[----:B------:R-:W-:Y:S01]  /*bb10*/  UIMAD UR6, UR7, UR8, URZ ;  /* 0x00000008070672a4 */ /* 0x000fe2000f8e023f */
[----:B------:R-:W-:Y:S01]  /*bb20*/  IMAD.IADD R3, R3, 0x1, R9 ;  /* 0x0000000103037824 */ /* 0x000fe200078e0209 */
[----:B------:R-:W-:Y:S01]  /*bb30*/  UIMAD UR4, UR10, -0x80, UR4 ;  /* 0xffffff800a0478a4 */ /* 0x000fe2000f8e0204 */
[----:B------:R-:W-:Y:S01]  /*bb40*/  IMAD.U32 R5, RZ, RZ, UR8 ;  /* 0x00000008ff057e24 */ /* 0x000fe2000f8e00ff */
[----:B------:R-:W-:Y:S01]  /*bb50*/  UIMAD UR6, UR11, UR9, UR6 ;  /* 0x000000090b0672a4 */ /* 0x000fe2000f8e0206 */
[C---:B------:R-:W-:Y:S01]  /*bb60*/  VIADD R4, R202.reuse, 0x40 ;  /* 0x00000040ca047836 */ /* 0x040fe20000000000 */
[----:B------:R-:W-:Y:S01]  /*bb70*/  SHF.R.S32.HI R9, RZ, 0x1f, R202 ;  /* 0x0000001fff097819 */ /* 0x000fe200000114ca */
[----:B------:R-:W-:Y:S01]  /*bb80*/  IMAD.WIDE.U32 R2, R5, UR11, R2 ;  /* 0x0000000b05027c25 */ /* 0x000fe2000f8e0002 */
[----:B------:R-:W-:-:S02]  /*bb90*/  ISETP.GE.AND P2, PT, R202, UR4, PT ;  /* 0x00000004ca007c0c */ /* 0x000fc4000bf46270 */
[----:B------:R-:W-:Y:S01]  /*bba0*/  ISETP.GE.AND P1, PT, R0, UR4, PT ;  /* 0x0000000400007c0c */ /* 0x000fe2000bf26270 */
[----:B------:R-:W-:Y:S01]  /*bbb0*/  VIADD R3, R3, UR6 ;  /* 0x0000000603037c36 */ /* 0x000fe20008000000 */
[----:B------:R-:W-:Y:S01]  /*bbc0*/  ULDC.64 UR6, c[0x0][0xbe8] ;  /* 0x0002fa0000067ab9 */ /* 0x000fe20000000a00 */
[----:B------:R-:W-:Y:S01]  /*bbd0*/  ISETP.GE.AND P0, PT, R4, UR4, PT ;  /* 0x0000000404007c0c */ /* 0x000fe2000bf06270 */
[----:B------:R-:W-:Y:S02]  /*bbe0*/  IMAD R0, R218, UR6, RZ ;  /* 0x00000006da007c24 */ /* 0x000fe4000f8e02ff */
[----:B------:R-:W-:Y:S02]  /*bbf0*/  IMAD.U32 R15, RZ, RZ, UR10 ;  /* 0x0000000aff0f7e24 */ /* 0x000fe4000f8e00ff */
[C---:B------:R-:W-:Y:S02]  /*bc00*/  IMAD R11, R13.reuse, UR7, R0 ;  /* 0x000000070d0b7c24 */ /* 0x040fe4000f8e0200 */
[----:B------:R-:W-:-:S04]  /*bc10*/  IMAD.WIDE.U32 R4, R13, UR6, R2 ;  /* 0x000000060d047c25 */ /* 0x000fc8000f8e0002 */
[----:B------:R-:W-:Y:S02]  /*bc20*/  IMAD.MOV.U32 R8, RZ, RZ, R202 ;  /* 0x000000ffff087224 */ /* 0x000fe400078e00ca */
[----:B------:R-:W-:Y:S02]  /*bc30*/  VIADD R6, R202, 0x60 ;  /* 0x00000060ca067836 */ /* 0x000fe40000000000 */
[----:B------:R-:W-:-:S04]  /*bc40*/  IMAD.WIDE R8, R15, 0x80, R8 ;  /* 0x000000800f087825 */ /* 0x000fc800078e0208 */
        /* <DEDUP_REMOVED lines=12> */
[----:B------:R-:W-:Y:S01]  /*bd10*/  IMAD.MOV.U32 R2, RZ, RZ, R4 ;  /* 0x000000ffff027224 */ /* 0x000fe200078e0004 */
[----:B------:R-:W-:Y:S01]  /*bd20*/  ULDC.64 UR10, c[0x0][0x208] ;  /* 0x00008200000a7ab9 */ /* 0x000fe20000000a00 */
        /* <DEDUP_REMOVED lines=11> */
.L_x_11396:
[----:B------:R-:W-:Y:S05]  /*bde0*/  BSYNC B1 ;  /* 0x0000000000017941 */ /* 0x000fea0003800000 */
.L_x_11395:
[----:B------:R-:W-:Y:S01]  /*bdf0*/  BSSY B1, `(.L_x_11397) ;  /* 0x000001c000017945 */ /* 0x000fe20003800000 */
[----:B------:R-:W-:-:S03]  /*be00*/  ISETP.GE.AND P2, PT, R6, UR4, PT ;  /* 0x0000000406007c0c */ /* 0x000fc6000bf46270 */
[----:B------:R-:W-:Y:S10]  /*be10*/  @P1 BRA `(.L_x_11398) ;  /* 0x0000000000641947 */ /* 0x000ff40003800000 */
        /* <DEDUP_REMOVED lines=25> */
.L_x_11398:
[----:B------:R-:W-:Y:S05]  /*bfb0*/  BSYNC B1 ;  /* 0x0000000000017941 */ /* 0x000fea0003800000 */
.L_x_11397:
[----:B------:R-:W-:Y:S04]  /*bfc0*/  BSSY B1, `(.L_x_11399) ;  /* 0x000001b000017945 */ /* 0x000fe80003800000 */
[----:B------:R-:W-:Y:S05]  /*bfd0*/  @P0 BRA `(.L_x_11400) ;  /* 0x0000000000640947 */ /* 0x000fea0003800000 */
[----:B--23--:R-:W-:Y:S01]  /*bfe0*/  IADD3 R11, P0, R8, 0x40, RZ ;  /* 0x00000040080b7810 */ /* 0x00cfe20007f1e0ff */
        /* <DEDUP_REMOVED lines=24> */
.L_x_11400:
[----:B------:R-:W-:Y:S05]  /*c170*/  BSYNC B1 ;  /* 0x0000000000017941 */ /* 0x000fea0003800000 */
.L_x_11399:
        /* <DEDUP_REMOVED lines=10> */
[----:B------:R-:W-:Y:S01]  /*c220*/  ULDC.64 UR8, c[0x0][0x208] ;  /* 0x0000820000087ab9 */ /* 0x000fe20000000a00 */
        /* <DEDUP_REMOVED lines=15> */
.L_x_11391:
[----:B------:R-:W-:Y:S05]  /*c320*/  BSYNC B0 ;  /* 0x0000000000007941 */ /* 0x000fea0003800000 */
.L_x_11382:
[----:B------:R-:W-:Y:S02]  /*c330*/  ULDC UR4, c[0x0][0xd14] ;  /* 0x0003450000047ab9 */ /* 0x000fe40000000800 */
[----:B------:R-:W-:-:S13]  /*c340*/  ISETP.GE.AND P0, PT, R7, UR4, PT ;  /* 0x0000000407007c0c */ /* 0x000fda000bf06270 */
[----:B------:R-:W-:Y:S05]  /*c350*/  @!P0 BRA `(.L_x_11401) ;  /* 0xffffff4800b88947 */ /* 0x000fea000383ffff */
[----:B------:R-:W-:Y:S05]  /*c360*/  EXIT ;  /* 0x000000000000794d */ /* 0x000fea0003800000 */
.L_x_11345:
        /* <DEDUP_REMOVED lines=62> */
.L_x_11406:
        /* <DEDUP_REMOVED lines=16> */
.L_x_11405:
[----:B------:R-:W-:Y:S05]  /*c850*/  BSYNC B0 ;  /* 0x0000000000007941 */ /* 0x000fea0003800000 */
.L_x_11404:
        /* <DEDUP_REMOVED lines=25> */
.L_x_11402:
        /* <DEDUP_REMOVED lines=21> */
.L_x_11407:
        /* <DEDUP_REMOVED lines=56> */
.L_x_11403:
[----:B------:R-:W-:Y:S02]  /*cec0*/  IMAD.MOV.U32 R17, RZ, RZ, RZ ;  /* 0x000000ffff117224 */ /* 0x000fe400078e00ff */
[----:B------:R-:W-:Y:S02]  /*ced0*/  IMAD.U32 R16, RZ, RZ, UR6 ;  /* 0x00000006ff107e24 */ /* 0x000fe4000f8e00ff */
[----:B------:R-:W-:-:S07]  /*cee0*/  IMAD.MOV.U32 R18, RZ, RZ, RZ ;  /* 0x000000ffff127224 */ /* 0x000fce00078e00ff */
.L_x_11408:
        /* <DEDUP_REMOVED lines=15> */
[----:B------:R1:W-:Y:S01]  /*cfe0*/  STL [R1], RZ ;  /* 0x000000ff01007387 */ /* 0x0003e20000100800 */
[----:B------:R-:W-:Y:S01]  /*cff0*/  ULDC UR51, c[0x0][0xc] ;  /* 0x0000030000337ab9 */ /* 0x000fe20000000800 */
[----:B------:R-:W-:Y:S01]  /*d000*/  ULDC.64 UR48, c[0x0][0x198] ;  /* 0x0000660000307ab9 */ /* 0x000fe20000000a00 */
[----:B------:R-:W-:Y:S01]  /*d010*/  UMOV UR50, URZ ;  /* 0x0000003f00327c82 */ /* 0x000fe20008000000 */
[----:B------:R1:W-:Y:S04]  /*d020*/  STL [R1+0x4], R0 ;  /* 0x0000040001007387 */ /* 0x0003e80000100800 */
.L_x_11475:
        /* <DEDUP_REMOVED lines=54> */
.L_x_11410:
        /* <DEDUP_REMOVED lines=14> */
.L_x_11411:
[----:B------:R-:W-:Y:S05]  /*d470*/  @!P0 BRA `(.L_x_11412) ;  /* 0x0000000000108947 */ /* 0x000fea0003800000 */
[----:B------:R-:W-:Y:S02]  /*d480*/  ULDC.64 UR4, c[0x0][0x208] ;  /* 0x0000820000047ab9 */ /* 0x000fe40000000a00 */
[----:B------:R-:W2:Y:S04]  /*d490*/  LDG.E R3, desc[UR4][R4.64] ;  /* 0x0000000404037981 */ /* 0x000ea8000c1e1900 */
[----:B------:R-:W2:Y:S02]  /*d4a0*/  LDG.E R6, desc[UR4][R4.64+0x4] ;  /* 0x0000040404067981 */ /* 0x000ea4000c1e1900 */
[----:B--2---:R-:W-:-:S07]  /*d4b0*/  IMAD.IADD R6, R6, 0x1, -R3 ;  /* 0x0000000106067824 */ /* 0x004fce00078e0a03 */
.L_x_11412:
[----:B--2--5:R-:W-:Y:S01]  /*d4c0*/  IMAD.IADD R3, R6, 0x1, -R0 ;  /* 0x0000000106037824 */ /* 0x024fe200078e0a00 */
[----:B------:R-:W-:Y:S01]  /*d4d0*/  LEA R0, R17, 0xdf, 0x7 ;  /* 0x000000df11007811 */ /* 0x000fe200078e38ff */
[----:B------:R-:W-:Y:S03]  /*d4e0*/  BSSY B6, `(.L_x_11413) ;  /* 0x00002d7000067945 */ /* 0x000fe60003800000 */
[C---:B------:R-:W-:Y:S01]  /*d4f0*/  IADD3 R0, R3.reuse, R0, -R8 ;  /* 0x0000000003007210 */ /* 0x040fe20007ffe808 */
[----:B------:R-:W-:-:S04]  /*d500*/  VIADD R3, R3, 0x5f ;  /* 0x0000005f03037836 */ /* 0x000fc80000000000 */
[----:B------:R-:W-:-:S04]  /*d510*/  IMAD.HI R3, R3, 0x2aaaaaab, RZ ;  /* 0x2aaaaaab03037827 */ /* 0x000fc800078e02ff */
[----:B-1----:R-:W-:Y:S01]  /*d520*/  IMAD.HI R2, R0, 0x2aaaaaab, RZ ;  /* 0x2aaaaaab00027827 */ /* 0x002fe200078e02ff */
[----:B------:R-:W-:-:S04]  /*d530*/  SHF.R.U32.HI R0, RZ, 0x1f, R3 ;  /* 0x0000001fff007819 */ /* 0x000fc80000011603 */
[----:B------:R-:W-:Y:S02]  /*d540*/  LEA.HI.SX32 R0, R3, R0, 0x1c ;  /* 0x0000000003007211 */ /* 0x000fe400078fe2ff */
[----:B------:R-:W-:-:S04]  /*d550*/  SHF.R.U32.HI R3, RZ, 0x1f, R2 ;  /* 0x0000001fff037819 */ /* 0x000fc80000011602 */
        /* <DEDUP_REMOVED lines=23> */
.L_x_11414:
        /* <DEDUP_REMOVED lines=23> */
.L_x_11416:
        /* <DEDUP_REMOVED lines=20> */
.L_x_11418:
        /* <DEDUP_REMOVED lines=16> */
.L_x_11417:
        /* <DEDUP_REMOVED lines=32> */
.L_x_11419:
        /* <DEDUP_REMOVED lines=19> */
.L_x_11491:
[----:B------:R-:W-:Y:S01]  /*ddb0*/  UMOV UR4, 0xffffffff ;  /* 0xffffffff00047882 */ /* 0x000fe20000000000 */
[----:B------:R-:W-:Y:S02]  /*ddc0*/  SHF.R.S32.HI R5, RZ, 0x1f, R0 ;  /* 0x0000001fff057819 */ /* 0x000fe40000011400 */
[----:B------:R-:W-:Y:S05]  /*ddd0*/  BRA.DIV UR4, `(.L_x_11421) ;  /* 0x0000003a04087947 */ /* 0x000fea000b800000 */
[----:B------:R-:W-:-:S13]  /*dde0*/  ELECT P6, URZ, PT ;  /* 0x00000000003f782f */ /* 0x000fda00038c0000 */
.L_x_11494:
        /* <DEDUP_REMOVED lines=22> */
.L_x_11423:
        /* <DEDUP_REMOVED lines=9> */
.L_x_11495:
        /* <DEDUP_REMOVED lines=11> */
.L_x_11425:
        /* <DEDUP_REMOVED lines=22> */
.L_x_11422:
        /* <DEDUP_REMOVED lines=55> */
.L_x_11427:
[----:B------:R-:W-:Y:S05]  /*e560*/  BSYNC B0 ;  /* 0x0000000000007941 */ /* 0x000fea0003800000 */
.L_x_11426:
        /* <DEDUP_REMOVED lines=8> */
.L_x_11496:
        /* <DEDUP_REMOVED lines=13> */
.L_x_11497:
        /* <DEDUP_REMOVED lines=11> */
.L_x_11432:
        /* <DEDUP_REMOVED lines=37> */
.L_x_11430:
[----:B------:R-:W-:Y:S05]  /*e9c0*/  BSYNC B0 ;  /* 0x0000000000007941 */ /* 0x000fea0003800000 */
.L_x_11429:
        /* <DEDUP_REMOVED lines=44> */
.L_x_11439:
[----:B-1----:R-:W1:Y:S01]  /*ec90*/  S2R R3, SR_CgaCtaId ;  /* 0x0000000000037919 */ /* 0x002e620000008800 */
[----:B------:R-:W-:-:S04]  /*eca0*/  MOV R2, 0x400 ;  /* 0x0000040000027802 */ /* 0x000fc80000000f00 */
[----:B-1----:R-:W-:Y:S02]  /*ecb0*/  LEA R2, R3, R2, 0x18 ;  /* 0x0000000203027211 */ /* 0x002fe400078ec0ff */
[----:B------:R-:W-:-:S03]  /*ecc0*/  SHF.L.U32 R3, R12, 0x1f, RZ ;  /* 0x0000001f0c037819 */ /* 0x000fc600000006ff */
[----:B------:R-:W-:-:S04]  /*ecd0*/  IMAD R2, R13, 0x8, R2 ;  /* 0x000000080d027824 */ /* 0x000fc800078e0202 */
[----:B------:R-:W1:Y:S02]  /*ece0*/  SYNCS.PHASECHK.TRANS64.TRYWAIT P0, [R2+URZ+0x32440], R3 ;  /* 0x03244003020075a7 */ /* 0x000e64000800017f */
[----:B-1----:R-:W-:Y:S05]  /*ecf0*/  @!P0 BRA `(.L_x_11440) ;  /* 0x0000002800a88947 */ /* 0x002fea0003800000 */
.L_x_11498:
        /* <DEDUP_REMOVED lines=11> */
.L_x_11441:
        /* <DEDUP_REMOVED lines=22> */
.L_x_11499:
        /* <DEDUP_REMOVED lines=8> */
.L_x_11443:
        /* <DEDUP_REMOVED lines=34> */
.L_x_11438:
[----:B------:R-:W-:Y:S05]  /*f1b0*/  BSYNC B2 ;  /* 0x0000000000027941 */ /* 0x000fea0003800000 */
.L_x_11437:
[----:B------:R-:W2:Y:S02]  /*f1c0*/  LDL.LU R2, [R1+0x14] ;  /* 0x0000140001027983 */ /* 0x000ea40000300800 */
[----:B--2---:R-:W-:-:S07]  /*f1d0*/  VIADD R8, R2, 0xfffffffd ;  /* 0xfffffffd02087836 */ /* 0x004fce0000000000 */
.L_x_11436:
[----:B------:R-:W-:Y:S05]  /*f1e0*/  BSYNC B1 ;  /* 0x0000000000017941 */ /* 0x000fea0003800000 */
.L_x_11435:
[----:B------:R-:W-:-:S13]  /*f1f0*/  ISETP.NE.AND P0, PT, R10, RZ, PT ;  /* 0x000000ff0a00720c */ /* 0x000fda0003f05270 */
[----:B------:R-:W-:Y:S05]  /*f200*/  @!P0 BRA `(.L_x_11434) ;  /* 0x0000000c009c8947 */ /* 0x000fea0003800000 */
.L_x_11458:
        /* <DEDUP_REMOVED lines=10> */
[----:B------:R-:W-:Y:S01]  /*f2b0*/  ISETP.NE.U32.AND P0, PT, RZ, UR38, PT ;  /* 0x00000026ff007c0c */ /* 0x000fe2000bf05070 */
[----:B------:R-:W-:-:S03]  /*f2c0*/  IMAD.MOV.U32 R3, RZ, RZ, R8 ;  /* 0x000000ffff037224 */ /* 0x000fc600078e0008 */
[----:B------:R-:W-:-:S13]  /*f2d0*/  ISETP.NE.AND.EX P0, PT, RZ, UR39, PT, P0 ;  /* 0x00000027ff007c0c */ /* 0x000fda000bf05300 */
[----:B------:R-:W-:Y:S05]  /*f2e0*/  @!P0 BRA `(.L_x_11446) ;  /* 0x0000000000488947 */ /* 0x000fea0003800000 */
[----:B------:R-:W1:Y:S01]  /*f2f0*/  LDC R9, c[0x0][0x41c] ;  /* 0x00010700ff097b82 */ /* 0x000e620000000800 */
[----:B0-----:R-:W-:Y:S01]  /*f300*/  IMAD.MOV.U32 R12, RZ, RZ, R8 ;  /* 0x000000ffff0c7224 */ /* 0x001fe200078e0008 */
[----:B------:R-:W-:Y:S01]  /*f310*/  ULDC.64 UR4, c[0x0][0x208] ;  /* 0x0000820000047ab9 */ /* 0x000fe20000000a00 */
        /* <DEDUP_REMOVED lines=13> */
[----:B------:R-:W-:Y:S02]  /*f3f0*/  IMAD R3, R9, R3, R8 ;  /* 0x0000000309037224 */ /* 0x000fe400078e0208 */
[----:B------:R1:W5:Y:S05]  /*f400*/  LDG.E R9, desc[UR4][R6.64] ;  /* 0x0000000406097981 */ /* 0x00036a000c1e1900 */
.L_x_11446:
[----:B-1----:R-:W1:Y:S01]  /*f410*/  S2R R6, SR_CgaCtaId ;  /* 0x0000000000067919 */ /* 0x002e620000008800 */
[----:B------:R-:W-:Y:S02]  /*f420*/  MOV R2, 0x400 ;  /* 0x0000040000027802 */ /* 0x000fe40000000f00 */
[----:B------:R-:W-:Y:S02]  /*f430*/  SHF.L.U32 R7, R11, 0x1f, RZ ;  /* 0x0000001f0b077819 */ /* 0x000fe400000006ff */
[----:B-1----:R-:W-:-:S05]  /*f440*/  LEA R2, R6, R2, 0x18 ;  /* 0x0000000206027211 */ /* 0x002fca00078ec0ff */
[----:B------:R-:W-:-:S04]  /*f450*/  IMAD R2, R10, 0x8, R2 ;  /* 0x000000080a027824 */ /* 0x000fc800078e0202 */
[----:B------:R-:W1:Y:S02]  /*f460*/  SYNCS.PHASECHK.TRANS64.TRYWAIT P0, [R2+URZ+0x32440], R7 ;  /* 0x03244007020075a7 */ /* 0x000e64000800017f */
[----:B-1----:R-:W-:Y:S05]  /*f470*/  @!P0 BRA `(.L_x_11447) ;  /* 0x0000002000f08947 */ /* 0x002fea0003800000 */
.L_x_11500:
        /* <DEDUP_REMOVED lines=11> */
.L_x_11448:
        /* <DEDUP_REMOVED lines=21> */
.L_x_11501:
        /* <DEDUP_REMOVED lines=8> */
.L_x_11450:
        /* <DEDUP_REMOVED lines=33> */
.L_x_11445:
[----:B------:R-:W-:Y:S05]  /*f910*/  BSYNC B1 ;  /* 0x0000000000017941 */ /* 0x000fea0003800000 */
.L_x_11444:
        /* <DEDUP_REMOVED lines=31> */
.L_x_11453:
[----:B------:R-:W2:Y:S01]  /*fb10*/  S2R R3, SR_CgaCtaId ;  /* 0x0000000000037919 */ /* 0x000ea20000008800 */
[----:B------:R-:W-:-:S04]  /*fb20*/  MOV R2, 0x400 ;  /* 0x0000040000027802 */ /* 0x000fc80000000f00 */
[----:B--2---:R-:W-:Y:S02]  /*fb30*/  LEA R2, R3, R2, 0x18 ;  /* 0x0000000203027211 */ /* 0x004fe400078ec0ff */
[----:B------:R-:W-:-:S03]  /*fb40*/  SHF.L.U32 R3, R12, 0x1f, RZ ;  /* 0x0000001f0c037819 */ /* 0x000fc600000006ff */
[----:B------:R-:W-:-:S04]  /*fb50*/  IMAD R2, R13, 0x8, R2 ;  /* 0x000000080d027824 */ /* 0x000fc800078e0202 */
[----:B------:R-:W2:Y:S02]  /*fb60*/  SYNCS.PHASECHK.TRANS64.TRYWAIT P0, [R2+URZ+0x32440], R3 ;  /* 0x03244003020075a7 */ /* 0x000ea4000800017f */
[----:B--2---:R-:W-:Y:S05]  /*fb70*/  @!P0 BRA `(.L_x_11454) ;  /* 0x0000001c00588947 */ /* 0x004fea0003800000 */
.L_x_11502:
        /* <DEDUP_REMOVED lines=11> */
.L_x_11455:
        /* <DEDUP_REMOVED lines=22> */
.L_x_11503:
        /* <DEDUP_REMOVED lines=8> */
.L_x_11457:
        /* <DEDUP_REMOVED lines=34> */
.L_x_11452:
[----:B------:R-:W-:Y:S05]  /*10030*/  BSYNC B1 ;  /* 0x0000000000017941 */ /* 0x000fea0003800000 */
.L_x_11451:
[C---:B------:R-:W-:Y:S01]  /*10040*/  ISETP.GT.AND P0, PT, R8.reuse, 0x1, PT ;  /* 0x000000010800780c */ /* 0x040fe20003f04270 */
[----:B------:R-:W-:-:S04]  /*10050*/  VIADD R2, R8, 0xfffffffe ;  /* 0xfffffffe08027836 */ /* 0x000fc80000000000 */
[----:B------:R-:W-:-:S08]  /*10060*/  IMAD.MOV.U32 R8, RZ, RZ, R2 ;  /* 0x000000ffff087224 */ /* 0x000fd000078e0002 */
[----:B------:R-:W-:Y:S05]  /*10070*/  @P0 BRA `(.L_x_11458) ;  /* 0xfffffff000640947 */ /* 0x000fea000383ffff */
.L_x_11434:
[----:B------:R-:W-:Y:S05]  /*10080*/  BSYNC B0 ;  /* 0x0000000000007941 */ /* 0x000fea0003800000 */
.L_x_11433:
        /* <DEDUP_REMOVED lines=14> */
[----:B------:R-:W2:Y:S01]  /*10170*/  FLO.U32 R4, UR4 ;  /* 0x0000000400047d00 */ /* 0x000ea200080e0000 */
[----:B------:R-:W-:-:S07]  /*10180*/  ULDC.64 UR6, c[0x0][0x208] ;  /* 0x0000820000067ab9 */ /* 0x000fce0000000a00 */
        /* <DEDUP_REMOVED lines=8> */
.L_x_11460:
[----:B------:R-:W-:Y:S05]  /*10210*/  BSYNC B0 ;  /* 0x0000000000007941 */ /* 0x000fea0003800000 */
.L_x_11459:
[----:B-1----:R-:W2:Y:S02]  /*10220*/  LDL.LU R2, [R1+0x4] ;  /* 0x0000040001027983 */ /* 0x002ea40000300800 */
[----:B--2---:R-:W-:-:S05]  /*10230*/  LOP3.LUT R2, R2, R0, RZ, 0x3c, !PT ;  /* 0x0000000002027212 */ /* 0x004fca00078e3cff */
[----:B------:R1:W-:Y:S02]  /*10240*/  STL [R1+0x4], R2 ;  /* 0x0000040201007387 */ /* 0x0003e40000100800 */
.L_x_11415:
[----:B------:R-:W-:Y:S05]  /*10250*/  BSYNC B6 ;  /* 0x0000000000067941 */ /* 0x000fea0003800000 */
.L_x_11413:
[----:B------:R-:W-:-:S03]  /*10260*/  UMOV UR4, 0xffffffff ;  /* 0xffffffff00047882 */ /* 0x000fc60000000000 */
[----:B------:R-:W-:Y:S05]  /*10270*/  BRA.DIV UR4, `(.L_x_11461) ;  /* 0x0000001604c07947 */ /* 0x000fea000b800000 */
[----:B------:R2:W3:Y:S04]  /*10280*/  SHFL.IDX PT, R4, R16, RZ, 0x1f ;  /* 0x00001fff10047589 */ /* 0x0004e800000e0000 */
[----:B------:R2:W4:Y:S02]  /*10290*/  SHFL.IDX PT, R7, R16, 0x1, 0x1f ;  /* 0x00201f0010077f89 */ /* 0x00052400000e0000 */
.L_x_11507:
        /* <DEDUP_REMOVED lines=12> */
[----:B0-----:R-:W-:-:S05]  /*10360*/  IMAD.WIDE R2, R5, 0x4, R2 ;  /* 0x0000000405027825 */ /* 0x001fca00078e0202 */
[----:B------:R0:W5:Y:S02]  /*10370*/  LDG.E R17, desc[UR4][R2.64] ;  /* 0x0000000402117981 */ /* 0x000164000c1e1900 */
.L_x_11463:
[----:B------:R-:W-:Y:S05]  /*10380*/  BSYNC B0 ;  /* 0x0000000000007941 */ /* 0x000fea0003800000 */
.L_x_11462:
        /* <DEDUP_REMOVED lines=23> */
.L_x_11515:
[----:B------:R-:W-:Y:S02]  /*10500*/  ULDC UR4, c[0x0][0xd10] ;  /* 0x0003440000047ab9 */ /* 0x000fe40000000800 */
[----:B------:R-:W-:-:S04]  /*10510*/  IMAD.U32 R5, RZ, RZ, UR4 ;  /* 0x00000004ff057e24 */ /* 0x000fc8000f8e00ff */
[----:B-1----:R-:W-:-:S04]  /*10520*/  IMAD R14, R14, R5, RZ ;  /* 0x000000050e0e7224 */ /* 0x002fc800078e02ff */
[----:B----4-:R-:W-:-:S05]  /*10530*/  IMAD.IADD R7, R7, 0x1, R14 ;  /* 0x0000000107077824 */ /* 0x010fca00078e020e */
[----:B---3--:R-:W-:-:S13]  /*10540*/  ISETP.GT.AND P0, PT, R7, R4, PT ;  /* 0x000000040700720c */ /* 0x008fda0003f04270 */
[----:B------:R-:W-:Y:S05]  /*10550*/  @P0 BRA `(.L_x_11465) ;  /* 0x0000000000b80947 */ /* 0x000fea0003800000 */
[----:B------:R-:W1:Y:S02]  /*10560*/  LDC R0, c[0x0][0xd14] ;  /* 0x00034500ff007b82 */ /* 0x000e640000000800 */
.L_x_11470:
        /* <DEDUP_REMOVED lines=15> */
.L_x_11468:
[----:B------:R-:W-:Y:S05]  /*10660*/  BSYNC B0 ;  /* 0x0000000000007941 */ /* 0x000fea0003800000 */
.L_x_11467:
        /* <DEDUP_REMOVED lines=23> */
.L_x_11523:
[----:B------:R-:W-:Y:S02]  /*107e0*/  ULDC UR4, c[0x0][0xd10] ;  /* 0x0003440000047ab9 */ /* 0x000fe40000000800 */
[----:B------:R-:W-:-:S04]  /*107f0*/  IMAD.U32 R5, RZ, RZ, UR4 ;  /* 0x00000004ff057e24 */ /* 0x000fc8000f8e00ff */
[----:B-1----:R-:W-:-:S04]  /*10800*/  IMAD R14, R14, R5, RZ ;  /* 0x000000050e0e7224 */ /* 0x002fc800078e02ff */
[----:B------:R-:W-:-:S05]  /*10810*/  IMAD.IADD R7, R14, 0x1, R7 ;  /* 0x000000010e077824 */ /* 0x000fca00078e0207 */
[----:B------:R-:W-:-:S13]  /*10820*/  ISETP.GT.AND P0, PT, R7, R4, PT ;  /* 0x000000040700720c */ /* 0x000fda0003f04270 */
[----:B------:R-:W-:Y:S05]  /*10830*/  @!P0 BRA `(.L_x_11470) ;  /* 0xfffffffc004c8947 */ /* 0x000fea000383ffff */
.L_x_11465:
        /* <DEDUP_REMOVED lines=8> */
.L_x_11527:
[----:B------:R-:W-:Y:S01]  /*108c0*/  ISETP.NE.AND P0, PT, R3, RZ, PT ;  /* 0x000000ff0300720c */ /* 0x000fe20003f05270 */
[----:B------:R-:W-:-:S12]  /*108d0*/  IMAD.MOV.U32 R7, RZ, RZ, RZ ;  /* 0x000000ffff077224 */ /* 0x000fd800078e00ff */
[----:B------:R-:W-:Y:S05]  /*108e0*/  @!P0 BRA `(.L_x_11472) ;  /* 0x0000000000108947 */ /* 0x000fea0003800000 */
[----:B------:R-:W-:Y:S01]  /*108f0*/  UMOV UR4, 0xffffffff ;  /* 0xffffffff00047882 */ /* 0x000fe20000000000 */
[----:B------:R-:W-:Y:S02]  /*10900*/  VIADD R12, R6, 0xffffffff ;  /* 0xffffffff060c7836 */ /* 0x000fe40000000000 */
[----:B------:R-:W-:Y:S05]  /*10910*/  BRA.DIV UR4, `(.L_x_11473) ;  /* 0x0000001a044c7947 */ /* 0x000fea000b800000 */
[----:B------:R3:W4:Y:S02]  /*10920*/  SHFL.IDX PT, R7, R2, R12, 0x1f ;  /* 0x00001f0c02077589 */ /* 0x00072400000e0000 */
.L_x_11472:
[----:B0--3--:R-:W0:Y:S01]  /*10930*/  LDC.64 R2, c[0x0][0xd68] ;  /* 0x00035a00ff027b82 */ /* 0x009e220000000a00 */
[----:B------:R-:W-:Y:S01]  /*10940*/  IMAD.IADD R19, R6, 0x1, R19 ;  /* 0x0000000106137824 */ /* 0x000fe200078e0213 */
[----:B------:R-:W-:-:S03]  /*10950*/  ULDC.64 UR4, c[0x0][0x208] ;  /* 0x0000820000047ab9 */ /* 0x000fc60000000a00 */
[----:B0-----:R-:W-:-:S05]  /*10960*/  IMAD.WIDE R2, R19, 0x4, R2 ;  /* 0x0000000413027825 */ /* 0x001fca00078e0202 */
[----:B------:R0:W1:Y:S01]  /*10970*/  LDG.E R8, desc[UR4][R2.64] ;  /* 0x0000000402087981 */ /* 0x000062000c1e1900 */
[----:B----4-:R-:W-:Y:S02]  /*10980*/  IMAD R16, R7, R5, R16 ;  /* 0x0000000507107224 */ /* 0x010fe400078e0210 */
[----:B0-----:R-:W-:Y:S02]  /*10990*/  IMAD.MOV.U32 R2, RZ, RZ, RZ ;  /* 0x000000ffff027224 */ /* 0x001fe400078e00ff */
[----:B-12---:R-:W-:-:S05]  /*109a0*/  IMAD R6, R17, R8, RZ ;  /* 0x0000000811067224 */ /* 0x006fca00078e02ff */
        /* <DEDUP_REMOVED lines=60> */
.L_x_11466:
[----:B------:R-:W-:Y:S01]  /*10d70*/  UMOV UR4, URZ ;  /* 0x0000003f00047c82 */ /* 0x000fe20008000000 */
[----:B------:R-:W-:Y:S01]  /*10d80*/  UMOV UR5, URZ ;  /* 0x0000003f00057c82 */ /* 0x000fe20008000000 */
[----:B------:R-:W-:Y:S01]  /*10d90*/  ULDC UR6, c[0x0][0xd14] ;  /* 0x0003450000067ab9 */ /* 0x000fe20000000800 */
[----:B--2---:R-:W-:Y:S02]  /*10da0*/  IMAD.MOV.U32 R16, RZ, RZ, R4 ;  /* 0x000000ffff107224 */ /* 0x004fe400078e0004 */
[----:B------:R-:W-:Y:S02]  /*10db0*/  IMAD.U32 R17, RZ, RZ, UR4 ;  /* 0x00000004ff117e24 */ /* 0x000fe4000f8e00ff */
[----:B------:R-:W-:Y:S02]  /*10dc0*/  IMAD.U32 R18, RZ, RZ, UR5 ;  /* 0x00000005ff127e24 */ /* 0x000fe4000f8e00ff */
[----:B------:R-:W-:-:S07]  /*10dd0*/  IMAD.U32 R19, RZ, RZ, UR6 ;  /* 0x00000006ff137e24 */ /* 0x000fce000f8e00ff */
.L_x_11474:
        /* <DEDUP_REMOVED lines=12> */
.L_x_11409:
        /* <DEDUP_REMOVED lines=11> */
.L_x_11530:
[----:B------:R-:W-:-:S03]  /*10f50*/  UMOV UR4, 0xffffffff ;  /* 0xffffffff00047882 */ /* 0x000fc60000000000 */
[----:B------:R-:W-:Y:S05]  /*10f60*/  BRA.DIV UR4, `(.L_x_11477) ;  /* 0x0000001204f47947 */ /* 0x000fea000b800000 */
[----:B--2---:R-:W2:Y:S02]  /*10f70*/  S2R R2, SR_TID.X ;  /* 0x0000000000027919 */ /* 0x004ea40000002100 */
[----:B--2---:R-:W-:-:S04]  /*10f80*/  SHF.R.U32.HI R2, RZ, 0x5, R2 ;  /* 0x00000005ff027819 */ /* 0x004fc80000011602 */
[----:B------:R-:W-:-:S05]  /*10f90*/  LOP3.LUT R2, R2, 0x3, RZ, 0xc0, !PT ;  /* 0x0000000302027812 */ /* 0x000fca00078ec0ff */
[----:B------:R2:W3:Y:S02]  /*10fa0*/  SHFL.IDX PT, R14, R2, RZ, 0x1f ;  /* 0x00001fff020e7589 */ /* 0x0004e400000e0000 */
.L_x_11533:
[----:B---3--:R-:W-:Y:S01]  /*10fb0*/  ISETP.NE.AND P0, PT, R14, RZ, PT ;  /* 0x000000ff0e00720c */ /* 0x008fe20003f05270 */
[----:B------:R-:W-:-:S12]  /*10fc0*/  BSSY B0, `(.L_x_11478) ;  /* 0x0000029000007945 */ /* 0x000fd80003800000 */
[----:B------:R-:W-:Y:S05]  /*10fd0*/  @P0 BRA `(.L_x_11479) ;  /* 0x00000000009c0947 */ /* 0x000fea0003800000 */
[----:B------:R-:W-:-:S03]  /*10fe0*/  UMOV UR4, 0xffffffff ;  /* 0xffffffff00047882 */ /* 0x000fc60000000000 */
[----:B------:R-:W-:Y:S05]  /*10ff0*/  BRA.DIV UR4, `(.L_x_11480) ;  /* 0x0000001604047947 */ /* 0x000fea000b800000 */
[----:B------:R-:W-:-:S13]  /*11000*/  ELECT P6, URZ, PT ;  /* 0x00000000003f782f */ /* 0x000fda00038c0000 */
.L_x_11536:
        /* <DEDUP_REMOVED lines=8> */
.L_x_11481:
        /* <DEDUP_REMOVED lines=14> */
.L_x_11537:
[----:B------:R-:W2:Y:S02]  /*11170*/  SYNCS.PHASECHK.TRANS64.TRYWAIT P0, [R7+URZ], R2 ;  /* 0x00000002070075a7 */ /* 0x000ea4000800017f */
[----:B--2---:R-:W-:Y:S05]  /*11180*/  @!P0 BRA `(.L_x_11483) ;  /* 0x0000001000d48947 */ /* 0x004fea0003800000 */
.L_x_11538:
[----:B------:R-:W-:Y:S05]  /*11190*/  @!P2 BRA `(.L_x_11484) ;  /* 0x000000000004a947 */ /* 0x000fea0003800000 */
[----:B------:R-:W-:Y:S01]  /*111a0*/  BPT.TRAP 0x1 ;  /* 0x000000040000795c */ /* 0x000fe20000300000 */
.L_x_11484:
[----:B------:R-:W3:Y:S01]  /*111b0*/  LDL.LU R4, [R1] ;  /* 0x0000000001047983 */ /* 0x000ee20000300800 */
[----:B------:R-:W-:-:S04]  /*111c0*/  VIADD R0, R0, 0x32460 ;  /* 0x0003246000007836 */ /* 0x000fc80000000000 */
[----:B---3--:R-:W-:-:S04]  /*111d0*/  IMAD R4, R4, 0x8, R0 ;  /* 0x0000000804047824 */ /* 0x008fc800078e0200 */
[----:B------:R-:W3:Y:S02]  /*111e0*/  SYNCS.PHASECHK.TRANS64.TRYWAIT P0, [R4+URZ], R5 ;  /* 0x00000005040075a7 */ /* 0x000ee4000800017f */
[----:B---3--:R-:W-:Y:S05]  /*111f0*/  @!P0 BRA `(.L_x_11485) ;  /* 0x0000001000cc8947 */ /* 0x008fea0003800000 */
.L_x_11539:
[----:B------:R-:W-:-:S07]  /*11200*/  IMAD R3, R3, 0x8, R0 ;  /* 0x0000000803037824 */ /* 0x000fce00078e0200 */
.L_x_11486:
[----:B----4-:R4:W0:Y:S02]  /*11210*/  SYNCS.PHASECHK.TRANS64.TRYWAIT P0, [R3+URZ], R2 ;  /* 0x00000002030075a7 */ /* 0x010824000800017f */
[----:B0-----:R-:W-:Y:S05]  /*11220*/  @!P0 NANOSLEEP.SYNCS 0x989680 ;  /* 0x009896800000895d */ /* 0x001fea0003900000 */
[----:B------:R-:W0:Y:S02]  /*11230*/  @!P0 SYNCS.PHASECHK.TRANS64 P0, [R3+URZ], R2 ;  /* 0x00000002030085a7 */ /* 0x000e24000800007f */
[----:B0-----:R-:W-:Y:S05]  /*11240*/  @!P0 BRA `(.L_x_11486) ;  /* 0xfffffffc00f08947 */ /* 0x001fea000383ffff */
.L_x_11479:
[----:B------:R-:W-:Y:S05]  /*11250*/  BSYNC B0 ;  /* 0x0000000000007941 */ /* 0x000fea0003800000 */
.L_x_11478:
[----:B------:R-:W-:Y:S05]  /*11260*/  EXIT ;  /* 0x000000000000794d */ /* 0x000fea0003800000 */
.L_x_11352:
[----:B0-----:R0:W1:Y:S02]  /*11270*/  SYNCS.PHASECHK.TRANS64.TRYWAIT P0, [R5+URZ+0x32400], R2 ;  /* 0x03240002050075a7 */ /* 0x001064000800017f */
[----:B-1----:R-:W-:Y:S05]  /*11280*/  @!P0 NANOSLEEP.SYNCS 0x989680 ;  /* 0x009896800000895d */ /* 0x002fea0003900000 */
[----:B------:R-:W1:Y:S02]  /*11290*/  @!P0 SYNCS.PHASECHK.TRANS64 P0, [R5+URZ+0x32400], R2 ;  /* 0x03240002050085a7 */ /* 0x000e64000800007f */
[----:B-1----:R-:W-:Y:S05]  /*112a0*/  @!P0 BRA `(.L_x_11352) ;  /* 0xfffffffc00f08947 */ /* 0x002fea000383ffff */
[----:B------:R-:W-:Y:S05]  /*112b0*/  BRA `(.L_x_11487) ;  /* 0xffffff0800007947 */ /* 0x000fea000383ffff */
.L_x_11356:
[----:B--2---:R2:W3:Y:S02]  /*112c0*/  SYNCS.PHASECHK.TRANS64.TRYWAIT P1, [R0+URZ+0x32430], R3 ;  /* 0x03243003000075a7 */ /* 0x0044e4000802017f */
[----:B---3--:R-:W-:Y:S05]  /*112d0*/  @!P1 NANOSLEEP.SYNCS 0x989680 ;  /* 0x009896800000995d */ /* 0x008fea0003900000 */
[----:B------:R-:W3:Y:S02]  /*112e0*/  @!P1 SYNCS.PHASECHK.TRANS64 P1, [R0+URZ+0x32430], R3 ;  /* 0x03243003000095a7 */ /* 0x000ee4000802007f */
[----:B---3--:R-:W-:Y:S05]  /*112f0*/  @!P1 BRA `(.L_x_11356) ;  /* 0xfffffffc00f09947 */ /* 0x008fea000383ffff */
[----:B------:R-:W-:Y:S05]  /*11300*/  BRA `(.L_x_11355) ;  /* 0xffffff0800307947 */ /* 0x000fea000383ffff */
.L_x_11357:
[----:B---3--:R3:W4:Y:S02]  /*11310*/  SYNCS.PHASECHK.TRANS64.TRYWAIT P1, [R5+URZ+0x32410], R2 ;  /* 0x03241002050075a7 */ /* 0x008724000802017f */
[----:B----4-:R-:W-:Y:S05]  /*11320*/  @!P1 NANOSLEEP.SYNCS 0x989680 ;  /* 0x009896800000995d */ /* 0x010fea0003900000 */
[----:B------:R-:W4:Y:S02]  /*11330*/  @!P1 SYNCS.PHASECHK.TRANS64 P1, [R5+URZ+0x32410], R2 ;  /* 0x03241002050095a7 */ /* 0x000f24000802007f */
[----:B----4-:R-:W-:Y:S05]  /*11340*/  @!P1 BRA `(.L_x_11357) ;  /* 0xfffffffc00f09947 */ /* 0x010fea000383ffff */
[----:B------:R-:W-:Y:S05]  /*11350*/  BRA `(.L_x_11488) ;  /* 0xffffff0800dc7947 */ /* 0x000fea000383ffff */
.L_x_11361:
[----:B------:R0:W0:Y:S02]  /*11360*/  SYNCS.PHASECHK.TRANS64.TRYWAIT P1, [R0+URZ+0x32450], R3 ;  /* 0x03245003000075a7 */ /* 0x000024000802017f */
[----:B0-----:R-:W-:Y:S05]  /*11370*/  @!P1 NANOSLEEP.SYNCS 0x989680 ;  /* 0x009896800000995d */ /* 0x001fea0003900000 */
[----:B------:R-:W0:Y:S02]  /*11380*/  @!P1 SYNCS.PHASECHK.TRANS64 P1, [R0+URZ+0x32450], R3 ;  /* 0x03245003000095a7 */ /* 0x000e24000802007f */
[----:B0-----:R-:W-:Y:S05]  /*11390*/  @!P1 BRA `(.L_x_11361) ;  /* 0xfffffffc00f09947 */ /* 0x001fea000383ffff */
[----:B------:R-:W-:Y:S05]  /*113a0*/  BRA `(.L_x_11360) ;  /* 0xffffff0800e87947 */ /* 0x000fea000383ffff */
.L_x_11366:
[----:B-1----:R-:W-:-:S04]  /*113b0*/  IMAD.U32 R20, RZ, RZ, UR5 ;  /* 0x00000005ff147e24 */ /* 0x002fc8000f8e00ff */
[----:B------:R1:W2:Y:S03]  /*113c0*/  SYNCS.PHASECHK.TRANS64.TRYWAIT P2, [R20+URZ+0x32430], R13 ;  /* 0x0324300d140075a7 */ /* 0x0002a6000804017f */
[----:B--2---:R-:W-:Y:S05]  /*113d0*/  @!P2 NANOSLEEP.SYNCS 0x989680 ;  /* 0x009896800000a95d */ /* 0x004fea0003900000 */
[----:B------:R-:W2:Y:S02]  /*113e0*/  @!P2 SYNCS.PHASECHK.TRANS64 P2, [R20+URZ+0x32430], R13 ;  /* 0x0324300d1400a5a7 */ /* 0x000ea4000804007f */
[----:B--2---:R-:W-:Y:S05]  /*113f0*/  @!P2 BRA `(.L_x_11366) ;  /* 0xfffffffc00eca947 */ /* 0x004fea000383ffff */
[----:B------:R-:W-:Y:S05]  /*11400*/  BRA `(.L_x_11365) ;  /* 0xffffff2c00607947 */ /* 0x000fea000383ffff */
.L_x_11370:
[----:B-1----:R-:W-:-:S04]  /*11410*/  IMAD.U32 R20, RZ, RZ, UR5 ;  /* 0x00000005ff147e24 */ /* 0x002fc8000f8e00ff */
[----:B------:R1:W3:Y:S03]  /*11420*/  SYNCS.PHASECHK.TRANS64.TRYWAIT P2, [R20+URZ+0x32450], R13 ;  /* 0x0324500d140075a7 */ /* 0x0002e6000804017f */
[----:B---3--:R-:W-:Y:S05]  /*11430*/  @!P2 NANOSLEEP.SYNCS 0x989680 ;  /* 0x009896800000a95d */ /* 0x008fea0003900000 */
[----:B------:R-:W3:Y:S02]  /*11440*/  @!P2 SYNCS.PHASECHK.TRANS64 P2, [R20+URZ+0x32450], R13 ;  /* 0x0324500d1400a5a7 */ /* 0x000ee4000804007f */
[----:B---3--:R-:W-:Y:S05]  /*11450*/  @!P2 BRA `(.L_x_11370) ;  /* 0xfffffffc00eca947 */ /* 0x008fea000383ffff */
[----:B------:R-:W-:Y:S05]  /*11460*/  BRA `(.L_x_11369) ;  /* 0xffffff2c00dc7947 */ /* 0x000fea000383ffff */
.L_x_11376:
[----:B--2---:R-:W-:-:S04]  /*11470*/  IMAD.U32 R20, RZ, RZ, UR5 ;  /* 0x00000005ff147e24 */ /* 0x004fc8000f8e00ff */
[----:B------:R2:W3:Y:S03]  /*11480*/  SYNCS.PHASECHK.TRANS64.TRYWAIT P2, [R20+URZ+0x32430], R13 ;  /* 0x0324300d140075a7 */ /* 0x0004e6000804017f */
[----:B---3--:R-:W-:Y:S05]  /*11490*/  @!P2 NANOSLEEP.SYNCS 0x989680 ;  /* 0x009896800000a95d */ /* 0x008fea0003900000 */
[----:B------:R-:W3:Y:S02]  /*114a0*/  @!P2 SYNCS.PHASECHK.TRANS64 P2, [R20+URZ+0x32430], R13 ;  /* 0x0324300d1400a5a7 */ /* 0x000ee4000804007f */
[----:B---3--:R-:W-:Y:S05]  /*114b0*/  @!P2 BRA `(.L_x_11376) ;  /* 0xfffffffc00eca947 */ /* 0x008fea000383ffff */
[----:B------:R-:W-:Y:S05]  /*114c0*/  BRA `(.L_x_11375) ;  /* 0xffffff5400b87947 */ /* 0x000fea000383ffff */
.L_x_11380:
[----:B--2---:R-:W-:-:S04]  /*114d0*/  IMAD.U32 R20, RZ, RZ, UR5 ;  /* 0x00000005ff147e24 */ /* 0x004fc8000f8e00ff */
[----:B------:R2:W4:Y:S03]  /*114e0*/  SYNCS.PHASECHK.TRANS64.TRYWAIT P2, [R20+URZ+0x32450], R13 ;  /* 0x0324500d140075a7 */ /* 0x000526000804017f */
[----:B----4-:R-:W-:Y:S05]  /*114f0*/  @!P2 NANOSLEEP.SYNCS 0x989680 ;  /* 0x009896800000a95d */ /* 0x010fea0003900000 */
[----:B------:R-:W4:Y:S02]  /*11500*/  @!P2 SYNCS.PHASECHK.TRANS64 P2, [R20+URZ+0x32450], R13 ;  /* 0x0324500d1400a5a7 */ /* 0x000f24000804007f */
[----:B----4-:R-:W-:Y:S05]  /*11510*/  @!P2 BRA `(.L_x_11380) ;  /* 0xfffffffc00eca947 */ /* 0x010fea000383ffff */
[----:B------:R-:W-:Y:S05]  /*11520*/  BRA `(.L_x_11379) ;  /* 0xffffff5800347947 */ /* 0x000fea000383ffff */
.L_x_11420:
        /* <DEDUP_REMOVED lines=11> */
.L_x_11490:
[----:B------:R-:W-:Y:S05]  /*115e0*/  BSYNC B0 ;  /* 0x0000000000007941 */ /* 0x000fea0003800000 */
.L_x_11489:
[----:B------:R-:W-:Y:S05]  /*115f0*/  BRA `(.L_x_11491) ;  /* 0xffffffc400ec7947 */ /* 0x000fea000383ffff */
.L_x_11421:
[----:B------:R-:W-:Y:S01]  /*11600*/  BSSY B0, `(.L_x_11492) ;  /* 0x0000006000007945 */ /* 0x000fe20003800000 */
[----:B------:R-:W-:-:S07]  /*11610*/  IMAD.MOV.U32 R15, RZ, RZ, -0x1 ;  /* 0xffffffffff0f7424 */ /* 0x000fce00078e00ff */
[----:B------:R-:W-:Y:S05]  /*11620*/  WARPSYNC.COLLECTIVE R15, `(.L_x_11493) ;  /* 0x000000000f0c7348 */ /* 0x000fea0003c00000 */
[----:B------:R-:W-:Y:S02]  /*11630*/  ELECT P6, UR62, PT ;  /* 0x00000000003e782f */ /* 0x000fe400038c0000 */
[----:B------:R-:W-:Y:S01]  /*11640*/  MOV R14, UR62 ;  /* 0x0000003e000e7c02 */ /* 0x000fe20008000f00 */
[----:B------:R-:W-:Y:S10]  /*11650*/  ENDCOLLECTIVE ;  /* 0x000000000000791b */ /* 0x000ff40003800000 */
.L_x_11493:
[----:B------:R-:W-:Y:S05]  /*11660*/  BSYNC B0 ;  /* 0x0000000000007941 */ /* 0x000fea0003800000 */
.L_x_11492:
[----:B------:R-:W-:Y:S05]  /*11670*/  BRA `(.L_x_11494) ;  /* 0xffffffc400dc7947 */ /* 0x000fea000383ffff */
.L_x_11424:
[----:B0-----:R0:W1:Y:S02]  /*11680*/  SYNCS.PHASECHK.TRANS64.TRYWAIT P0, [R8+URZ+0x32440], R10 ;  /* 0x0324400a080075a7 */ /* 0x001064000800017f */
[----:B-1----:R-:W-:Y:S05]  /*11690*/  @!P0 NANOSLEEP.SYNCS 0x989680 ;  /* 0x009896800000895d */ /* 0x002fea0003900000 */
[----:B------:R-:W1:Y:S02]  /*116a0*/  @!P0 SYNCS.PHASECHK.TRANS64 P0, [R8+URZ+0x32440], R10 ;  /* 0x0324400a080085a7 */ /* 0x000e64000800007f */
[----:B-1----:R-:W-:Y:S05]  /*116b0*/  @!P0 BRA `(.L_x_11424) ;  /* 0xfffffffc00f08947 */ /* 0x002fea000383ffff */
[----:B------:R-:W-:Y:S05]  /*116c0*/  BRA `(.L_x_11495) ;  /* 0xffffffc800447947 */ /* 0x000fea000383ffff */
.L_x_11428:
        /* <DEDUP_REMOVED lines=8> */
.L_x_11431:
[----:B0-----:R0:W1:Y:S02]  /*11750*/  SYNCS.PHASECHK.TRANS64.TRYWAIT P0, [R11+URZ+0x32460], R6 ;  /* 0x032460060b0075a7 */ /* 0x001064000800017f */
[----:B-1----:R-:W-:Y:S05]  /*11760*/  @!P0 NANOSLEEP.SYNCS 0x989680 ;  /* 0x009896800000895d */ /* 0x002fea0003900000 */
[----:B------:R-:W1:Y:S02]  /*11770*/  @!P0 SYNCS.PHASECHK.TRANS64 P0, [R11+URZ+0x32460], R6 ;  /* 0x032460060b0085a7 */ /* 0x000e64000800007f */
[----:B-1----:R-:W-:Y:S05]  /*11780*/  @!P0 BRA `(.L_x_11431) ;  /* 0xfffffffc00f08947 */ /* 0x002fea000383ffff */
[----:B------:R-:W-:Y:S05]  /*11790*/  BRA `(.L_x_11497) ;  /* 0xffffffcc00c87947 */ /* 0x000fea000383ffff */
.L_x_11440:
[----:B-1----:R1:W2:Y:S02]  /*117a0*/  SYNCS.PHASECHK.TRANS64.TRYWAIT P0, [R2+URZ+0x32440], R3 ;  /* 0x03244003020075a7 */ /* 0x0022a4000800017f */
[----:B--2---:R-:W-:Y:S05]  /*117b0*/  @!P0 NANOSLEEP.SYNCS 0x989680 ;  /* 0x009896800000895d */ /* 0x004fea0003900000 */
[----:B------:R-:W2:Y:S02]  /*117c0*/  @!P0 SYNCS.PHASECHK.TRANS64 P0, [R2+URZ+0x32440], R3 ;  /* 0x03244003020085a7 */ /* 0x000ea4000800007f */
[----:B--2---:R-:W-:Y:S05]  /*117d0*/  @!P0 BRA `(.L_x_11440) ;  /* 0xfffffffc00f08947 */ /* 0x004fea000383ffff */
[----:B------:R-:W-:Y:S05]  /*117e0*/  BRA `(.L_x_11498) ;  /* 0xffffffd400447947 */ /* 0x000fea000383ffff */
.L_x_11442:
[----:B0-----:R0:W2:Y:S02]  /*117f0*/  SYNCS.PHASECHK.TRANS64.TRYWAIT P0, [R2+URZ+0x32460], R3 ;  /* 0x03246003020075a7 */ /* 0x0010a4000800017f */
[----:B--2---:R-:W-:Y:S05]  /*11800*/  @!P0 NANOSLEEP.SYNCS 0x989680 ;  /* 0x009896800000895d */ /* 0x004fea0003900000 */
[----:B------:R-:W2:Y:S02]  /*11810*/  @!P0 SYNCS.PHASECHK.TRANS64 P0, [R2+URZ+0x32460], R3 ;  /* 0x03246003020085a7 */ /* 0x000ea4000800007f */
[----:B--2---:R-:W-:Y:S05]  /*11820*/  @!P0 BRA `(.L_x_11442) ;  /* 0xfffffffc00f08947 */ /* 0x004fea000383ffff */
[----:B------:R-:W-:Y:S05]  /*11830*/  BRA `(.L_x_11499) ;  /* 0xffffffd400b47947 */ /* 0x000fea000383ffff */
.L_x_11447:
[----:B-1----:R1:W2:Y:S02]  /*11840*/  SYNCS.PHASECHK.TRANS64.TRYWAIT P0, [R2+URZ+0x32440], R7 ;  /* 0x03244007020075a7 */ /* 0x0022a4000800017f */
[----:B--2---:R-:W-:Y:S05]  /*11850*/  @!P0 NANOSLEEP.SYNCS 0x989680 ;  /* 0x009896800000895d */ /* 0x004fea0003900000 */
[----:B------:R-:W2:Y:S02]  /*11860*/  @!P0 SYNCS.PHASECHK.TRANS64 P0, [R2+URZ+0x32440], R7 ;  /* 0x03244007020085a7 */ /* 0x000ea4000800007f */
[----:B--2---:R-:W-:Y:S05]  /*11870*/  @!P0 BRA `(.L_x_11447) ;  /* 0xfffffffc00f08947 */ /* 0x004fea000383ffff */
[----:B------:R-:W-:Y:S05]  /*11880*/  BRA `(.L_x_11500) ;  /* 0xffffffd800fc7947 */ /* 0x000fea000383ffff */
.L_x_11449:
[----:B0-----:R0:W2:Y:S02]  /*11890*/  SYNCS.PHASECHK.TRANS64.TRYWAIT P1, [R2+URZ+0x32460], R7 ;  /* 0x03246007020075a7 */ /* 0x0010a4000802017f */
[----:B--2---:R-:W-:Y:S05]  /*118a0*/  @!P1 NANOSLEEP.SYNCS 0x989680 ;  /* 0x009896800000995d */ /* 0x004fea0003900000 */
[----:B------:R-:W2:Y:S02]  /*118b0*/  @!P1 SYNCS.PHASECHK.TRANS64 P1, [R2+URZ+0x32460], R7 ;  /* 0x03246007020095a7 */ /* 0x000ea4000802007f */
[----:B--2---:R-:W-:Y:S05]  /*118c0*/  @!P1 BRA `(.L_x_11449) ;  /* 0xfffffffc00f09947 */ /* 0x004fea000383ffff */
[----:B------:R-:W-:Y:S05]  /*118d0*/  BRA `(.L_x_11501) ;  /* 0xffffffdc00687947 */ /* 0x000fea000383ffff */
.L_x_11454:
[----:B--2---:R2:W3:Y:S02]  /*118e0*/  SYNCS.PHASECHK.TRANS64.TRYWAIT P0, [R2+URZ+0x32440], R3 ;  /* 0x03244003020075a7 */ /* 0x0044e4000800017f */
[----:B---3--:R-:W-:Y:S05]  /*118f0*/  @!P0 NANOSLEEP.SYNCS 0x989680 ;  /* 0x009896800000895d */ /* 0x008fea0003900000 */
[----:B------:R-:W3:Y:S02]  /*11900*/  @!P0 SYNCS.PHASECHK.TRANS64 P0, [R2+URZ+0x32440], R3 ;  /* 0x03244003020085a7 */ /* 0x000ee4000800007f */
[----:B---3--:R-:W-:Y:S05]  /*11910*/  @!P0 BRA `(.L_x_11454) ;  /* 0xfffffffc00f08947 */ /* 0x008fea000383ffff */
[----:B------:R-:W-:Y:S05]  /*11920*/  BRA `(.L_x_11502) ;  /* 0xffffffe000947947 */ /* 0x000fea000383ffff */
.L_x_11456:
[----:B0-----:R0:W1:Y:S02]  /*11930*/  SYNCS.PHASECHK.TRANS64.TRYWAIT P1, [R2+URZ+0x32460], R3 ;  /* 0x03246003020075a7 */ /* 0x001064000802017f */
[----:B-1----:R-:W-:Y:S05]  /*11940*/  @!P1 NANOSLEEP.SYNCS 0x989680 ;  /* 0x009896800000995d */ /* 0x002fea0003900000 */
[----:B------:R-:W1:Y:S02]  /*11950*/  @!P1 SYNCS.PHASECHK.TRANS64 P1, [R2+URZ+0x32460], R3 ;  /* 0x03246003020095a7 */ /* 0x000e64000802007f */
[----:B-1----:R-:W-:Y:S05]  /*11960*/  @!P1 BRA `(.L_x_11456) ;  /* 0xfffffffc00f09947 */ /* 0x002fea000383ffff */
[----:B------:R-:W-:Y:S05]  /*11970*/  BRA `(.L_x_11503) ;  /* 0xffffffe400047947 */ /* 0x000fea000383ffff */
.L_x_11461:
        /* <DEDUP_REMOVED lines=8> */
.L_x_11505:
[----:B------:R-:W-:Y:S05]  /*11a00*/  BSYNC B0 ;  /* 0x0000000000007941 */ /* 0x000fea0003800000 */
.L_x_11504:
        /* <DEDUP_REMOVED lines=8> */
.L_x_11506:
[----:B------:R-:W-:Y:S01]  /*11a90*/  IMAD.MOV.U32 R7, RZ, RZ, R14 ;  /* 0x000000ffff077224 */ /* 0x000fe200078e000e */
[----:B------:R-:W-:Y:S06]  /*11aa0*/  BRA `(.L_x_11507) ;  /* 0xffffffe400fc7947 */ /* 0x000fec000383ffff */
.L_x_11464:
        /* <DEDUP_REMOVED lines=8> */
.L_x_11509:
[----:B------:R-:W-:Y:S05]  /*11b30*/  BSYNC B0 ;  /* 0x0000000000007941 */ /* 0x000fea0003800000 */
.L_x_11508:
        /* <DEDUP_REMOVED lines=10> */
.L_x_11510:
        /* <DEDUP_REMOVED lines=8> */
.L_x_11511:
        /* <DEDUP_REMOVED lines=8> */
.L_x_11512:
        /* <DEDUP_REMOVED lines=8> */
.L_x_11513:
        /* <DEDUP_REMOVED lines=8> */
.L_x_11514:
[----:B------:R-:W-:Y:S05]  /*11de0*/  BRA `(.L_x_11515) ;  /* 0xffffffe400c47947 */ /* 0x000fea000383ffff */
.L_x_11469:
        /* <DEDUP_REMOVED lines=8> */
.L_x_11517:
[----:B------:R-:W-:Y:S05]  /*11e70*/  BSYNC B0 ;  /* 0x0000000000007941 */ /* 0x000fea0003800000 */
.L_x_11516:
        /* <DEDUP_REMOVED lines=10> */
.L_x_11518:
        /* <DEDUP_REMOVED lines=8> */
.L_x_11519:
        /* <DEDUP_REMOVED lines=8> */
.L_x_11520:
        /* <DEDUP_REMOVED lines=8> */
.L_x_11521:
        /* <DEDUP_REMOVED lines=8> */
.L_x_11522:
[----:B------:R-:W-:Y:S05]  /*12120*/  BRA `(.L_x_11523) ;  /* 0xffffffe400ac7947 */ /* 0x000fea000383ffff */
.L_x_11471:
[----:B------:R-:W-:Y:S01]  /*12130*/  BSSY B0, `(.L_x_11524) ;  /* 0x0000006000007945 */ /* 0x000fe20003800000 */
[----:B------:R-:W-:Y:S01]  /*12140*/  PLOP3.LUT P6, PT, P6, PT, PT, 0x8, 0x0 ;  /* 0x000000000000781c */ /* 0x000fe200037ce170 */
[----:B------:R-:W-:-:S12]  /*12150*/  IMAD.MOV.U32 R15, RZ, RZ, -0x1 ;  /* 0xffffffffff0f7424 */ /* 0x000fd800078e00ff */
[----:B0-----:R-:W-:Y:S05]  /*12160*/  WARPSYNC.COLLECTIVE R15, `(.L_x_11525) ;  /* 0x000000000f087348 */ /* 0x001fea0003c00000 */
[----:B------:R-:W-:Y:S01]  /*12170*/  VOTE.ANY R14, PT, P6 ;  /* 0x00000000000e7806 */ /* 0x000fe200030e0100 */
[----:B0-----:R-:W-:Y:S06]  /*12180*/  ENDCOLLECTIVE ;  /* 0x000000000000791b */ /* 0x001fec0003800000 */
.L_x_11525:
[----:B------:R-:W-:Y:S05]  /*12190*/  BSYNC B0 ;  /* 0x0000000000007941 */ /* 0x000fea0003800000 */
.L_x_11524:
        /* <DEDUP_REMOVED lines=9> */
.L_x_11526:
[----:B------:R-:W-:Y:S01]  /*12230*/  IMAD.MOV.U32 R17, RZ, RZ, R14 ;  /* 0x000000ffff117224 */ /* 0x000fe200078e000e */
[----:B------:R-:W-:Y:S06]  /*12240*/  BRA `(.L_x_11527) ;  /* 0xffffffe4009c7947 */ /* 0x000fec000383ffff */
.L_x_11473:
[----:B------:R-:W-:Y:S01]  /*12250*/  BSSY B0, `(.L_x_11528) ;  /* 0x0000007000007945 */ /* 0x000fe20003800000 */
[----:B------:R-:W-:Y:S02]  /*12260*/  IMAD.MOV.U32 R13, RZ, RZ, R2 ;  /* 0x000000ffff0d7224 */ /* 0x000fe400078e0002 */
[----:B------:R-:W-:Y:S02]  /*12270*/  IMAD.MOV.U32 R11, RZ, RZ, 0x1f ;  /* 0x0000001fff0b7424 */ /* 0x000fe400078e00ff */
[----:B------:R-:W-:-:S07]  /*12280*/  IMAD.MOV.U32 R15, RZ, RZ, -0x1 ;  /* 0xffffffffff0f7424 */ /* 0x000fce00078e00ff */
[----:B012---:R-:W-:Y:S05]  /*12290*/  WARPSYNC.COLLECTIVE R15, `(.L_x_11529) ;  /* 0x000000000f087348 */ /* 0x007fea0003c00000 */
[----:B------:R3:W4:Y:S02]  /*122a0*/  SHFL.IDX P6, R14, R13, R12, R11 ;  /* 0x0000000c0d0e7389 */ /* 0x00072400000c000b */
[----:B01234-:R-:W-:Y:S01]  /*122b0*/  ENDCOLLECTIVE ;  /* 0x000000000000791b */ /* 0x01ffe20003800000 */
.L_x_11529:
[----:B------:R-:W-:Y:S05]  /*122c0*/  BSYNC B0 ;  /* 0x0000000000007941 */ /* 0x000fea0003800000 */
.L_x_11528:
[----:B------:R-:W-:Y:S01]  /*122d0*/  IMAD.MOV.U32 R7, RZ, RZ, R14 ;  /* 0x000000ffff077224 */ /* 0x000fe200078e000e */
[----:B------:R-:W-:Y:S06]  /*122e0*/  BRA `(.L_x_11472) ;  /* 0xffffffe400907947 */ /* 0x000fec000383ffff */
.L_x_11476:
[----:B-1----:R1:W3:Y:S02]  /*122f0*/  SYNCS.PHASECHK.TRANS64.TRYWAIT P0, [R0+URZ+0x32420], R3 ;  /* 0x03242003000075a7 */ /* 0x0022e4000800017f */
[----:B---3--:R-:W-:Y:S05]  /*12300*/  @!P0 NANOSLEEP.SYNCS 0x989680 ;  /* 0x009896800000895d */ /* 0x008fea0003900000 */
[----:B------:R-:W3:Y:S02]  /*12310*/  @!P0 SYNCS.PHASECHK.TRANS64 P0, [R0+URZ+0x32420], R3 ;  /* 0x03242003000085a7 */ /* 0x000ee4000800007f */
[----:B---3--:R-:W-:Y:S05]  /*12320*/  @!P0 BRA `(.L_x_11476) ;  /* 0xfffffffc00f08947 */ /* 0x008fea000383ffff */
[----:B------:R-:W-:Y:S05]  /*12330*/  BRA `(.L_x_11530) ;  /* 0xffffffec00047947 */ /* 0x000fea000383ffff */
.L_x_11477:
        /* <DEDUP_REMOVED lines=11> */
.L_x_11532:
[----:B------:R-:W-:Y:S05]  /*123f0*/  BSYNC B0 ;  /* 0x0000000000007941 */ /* 0x000fea0003800000 */
.L_x_11531:
[----:B------:R-:W-:Y:S05]  /*12400*/  BRA `(.L_x_11533) ;  /* 0xffffffe800e87947 */ /* 0x000fea000383ffff */
.L_x_11480:
[----:B------:R-:W-:Y:S01]  /*12410*/  BSSY B1, `(.L_x_11534) ;  /* 0x0000006000017945 */ /* 0x000fe20003800000 */
[----:B------:R-:W-:-:S07]  /*12420*/  IMAD.MOV.U32 R15, RZ, RZ, -0x1 ;  /* 0xffffffffff0f7424 */ /* 0x000fce00078e00ff */
[----:B012---:R-:W-:Y:S05]  /*12430*/  WARPSYNC.COLLECTIVE R15, `(.L_x_11535) ;  /* 0x000000000f0c7348 */ /* 0x007fea0003c00000 */
[----:B------:R-:W-:Y:S02]  /*12440*/  ELECT P6, UR62, PT ;  /* 0x00000000003e782f */ /* 0x000fe400038c0000 */
[----:B------:R-:W-:Y:S01]  /*12450*/  MOV R14, UR62 ;  /* 0x0000003e000e7c02 */ /* 0x000fe20008000f00 */
[----:B012---:R-:W-:Y:S10]  /*12460*/  ENDCOLLECTIVE ;  /* 0x000000000000791b */ /* 0x007ff40003800000 */
.L_x_11535:
[----:B------:R-:W-:Y:S05]  /*12470*/  BSYNC B1 ;  /* 0x0000000000017941 */ /* 0x000fea0003800000 */
.L_x_11534:
[----:B------:R-:W-:Y:S05]  /*12480*/  BRA `(.L_x_11536) ;  /* 0xffffffe800e07947 */ /* 0x000fea000383ffff */
.L_x_11482:
[----:B-1----:R1:W2:Y:S02]  /*12490*/  SYNCS.PHASECHK.TRANS64.TRYWAIT P0, [R6+URZ], R5 ;  /* 0x00000005060075a7 */ /* 0x0022a4000800017f */
[----:B--2---:R-:W-:Y:S05]  /*124a0*/  @!P0 NANOSLEEP.SYNCS 0x989680 ;  /* 0x009896800000895d */ /* 0x004fea0003900000 */
[----:B------:R-:W2:Y:S02]  /*124b0*/  @!P0 SYNCS.PHASECHK.TRANS64 P0, [R6+URZ], R5 ;  /* 0x00000005060085a7 */ /* 0x000ea4000800007f */
[----:B--2---:R-:W-:Y:S05]  /*124c0*/  @!P0 BRA `(.L_x_11482) ;  /* 0xfffffffc00f08947 */ /* 0x004fea000383ffff */
[----:B------:R-:W-:Y:S05]  /*124d0*/  BRA `(.L_x_11537) ;  /* 0xffffffec00247947 */ /* 0x000fea000383ffff */
.L_x_11483:
[----:B--2---:R2:W3:Y:S02]  /*124e0*/  SYNCS.PHASECHK.TRANS64.TRYWAIT P0, [R7+URZ], R2 ;  /* 0x00000002070075a7 */ /* 0x0044e4000800017f */
[----:B---3--:R-:W-:Y:S05]  /*124f0*/  @!P0 NANOSLEEP.SYNCS 0x989680 ;  /* 0x009896800000895d */ /* 0x008fea0003900000 */
[----:B------:R-:W3:Y:S02]  /*12500*/  @!P0 SYNCS.PHASECHK.TRANS64 P0, [R7+URZ], R2 ;  /* 0x00000002070085a7 */ /* 0x000ee4000800007f */
[----:B---3--:R-:W-:Y:S05]  /*12510*/  @!P0 BRA `(.L_x_11483) ;  /* 0xfffffffc00f08947 */ /* 0x008fea000383ffff */
[----:B------:R-:W-:Y:S05]  /*12520*/  BRA `(.L_x_11538) ;  /* 0xffffffec00187947 */ /* 0x000fea000383ffff */
.L_x_11485:
[----:B---3--:R3:W4:Y:S02]  /*12530*/  SYNCS.PHASECHK.TRANS64.TRYWAIT P0, [R4+URZ], R5 ;  /* 0x00000005040075a7 */ /* 0x008724000800017f */
[----:B----4-:R-:W-:Y:S05]  /*12540*/  @!P0 NANOSLEEP.SYNCS 0x989680 ;  /* 0x009896800000895d */ /* 0x010fea0003900000 */
[----:B------:R-:W4:Y:S02]  /*12550*/  @!P0 SYNCS.PHASECHK.TRANS64 P0, [R4+URZ], R5 ;  /* 0x00000005040085a7 */ /* 0x000f24000800007f */
[----:B----4-:R-:W-:Y:S05]  /*12560*/  @!P0 BRA `(.L_x_11485) ;  /* 0xfffffffc00f08947 */ /* 0x010fea000383ffff */
[----:B------:R-:W-:Y:S05]  /*12570*/  BRA `(.L_x_11539) ;  /* 0xffffffec00207947 */ /* 0x000fea000383ffff */
.L_x_11540:
        /* <DEDUP_REMOVED lines=16> */
.L_x_11977:


//--------------------- .text._ZN7cutlass13device_kernelIN5flash11enable_sm90INS1_16FlashAttnFwdSm90INS1_25CollectiveMainloopFwdSm90ILi2EN4cute5tupleIJNS5_1CILi1EEES8_S8_EEENS6_IJNS7_ILi128EEENS7_ILi96EEENS7_ILi64EEEEEELi256ENS_6half_tEfNS_4arch4Sm90ELb1ELb0ELb0ELb1ELb0ELb1ELb1ELb1ELb0ELb0ELb0ELb0EEENS1_21CollectiveEpilogueFwdINS6_IJSA_NS7_ILi256EEESB_EEES9_SE_SG_Li256ELb1ELb0ELb0ELb0EEENS1_36VarlenDynamicPersistentTileSchedulerILi128ELi96ELi256ELi32ELb0ELb0ELb1ELb1ELb1ELb1EEEEEEEEEvNT_6ParamsE --------------------------
	.section	.text._ZN7cutlass13device_kernelIN5flash11enable_sm90INS1_16FlashAttnFwdSm90INS1_25CollectiveMainloopFwdSm90ILi2EN4cute5tupleIJNS5_1CILi1EEES8_S8_EEENS6_IJNS7_ILi128EEENS7_ILi96EEENS7_ILi64EEEEEELi256ENS_6half_tEfNS_4arch4Sm90ELb1ELb0ELb0ELb1ELb0ELb1ELb1ELb1ELb0ELb0ELb0ELb0EEENS1_21CollectiveEpilogueFwdINS6_IJSA_NS7_ILi256EEESB_EEES9_SE_SG_Li256ELb1ELb0ELb0ELb0EEENS1_36VarlenDynamicPersistentTileSchedulerILi128ELi96ELi256ELi32ELb0ELb0ELb1ELb1ELb1ELb1EEEEEEEEEvNT_6ParamsE,"ax",@progbits
	.align	128
.text._ZN7cutlass13device_kernelIN5flash11enable_sm90INS1_16FlashAttnFwdSm90INS1_25CollectiveMainloopFwdSm90ILi2EN4cute5tupleIJNS5_1CILi1EEES8_S8_EEENS6_IJNS7_ILi128EEENS7_ILi96EEENS7_ILi64EEEEEELi256ENS_6half_tEfNS_4arch4Sm90ELb1ELb0ELb0ELb1ELb0ELb1ELb1ELb1ELb0ELb0ELb0ELb0EEENS1_21CollectiveEpilogueFwdINS6_IJSA_NS7_ILi256EEESB_EEES9_SE_SG_Li256ELb1ELb0ELb0ELb0EEENS1_36VarlenDynamicPersistentTileSchedulerILi128ELi96ELi256ELi32ELb0ELb0ELb1ELb1ELb1ELb1EEEEEEEEEvNT_6ParamsE:
        .type           _ZN7cutlass13device_kernelIN5flash11enable_sm90INS1_16FlashAttnFwdSm90INS1_25CollectiveMainloopFwdSm90ILi2EN4cute5tupleIJNS5_1CILi1EEES8_S8_EEENS6_IJNS7_ILi128EEENS7_ILi96EEENS7_ILi64EEEEEELi256ENS_6half_tEfNS_4arch4Sm90ELb1ELb0ELb0ELb1ELb0ELb1ELb1ELb1ELb0ELb0ELb0ELb0EEENS1_21CollectiveEpilogueFwdINS6_IJSA_NS7_ILi256EEESB_EEES9_SE_SG_Li256ELb1ELb0ELb0ELb0EEENS1_36VarlenDynamicPersistentTileSchedulerILi128ELi96ELi256ELi32ELb0ELb0ELb1ELb1ELb1ELb1EEEEEEEEEvNT_6ParamsE,@function
        .size           _ZN7cutlass13device_kernelIN5flash11enable_sm90INS1_16FlashAttnFwdSm90INS1_25CollectiveMainloopFwdSm90ILi2EN4cute5tupleIJNS5_1CILi1EEES8_S8_EEENS6_IJNS7_ILi128EEENS7_ILi96EEENS7_ILi64EEEEEELi256ENS_6half_tEfNS_4arch4Sm90ELb1ELb0ELb0ELb1ELb0ELb1ELb1ELb1ELb0ELb0ELb0ELb0EEENS1_21CollectiveEpilogueFwdINS6_IJSA_NS7_ILi256EEESB_EEES9_SE_SG_Li256ELb1ELb0ELb0ELb0EEENS1_36VarlenDynamicPersistentTileSchedulerILi128ELi96ELi256ELi32ELb0ELb0ELb1ELb1ELb1ELb1EEEEEEEEEvNT_6ParamsE,(.L_x_11978 - _ZN7cutlass13device_kernelIN5flash11enable_sm90INS1_16FlashAttnFwdSm90INS1_25CollectiveMainloopFwdSm90ILi2EN4cute5tupleIJNS5_1CILi1EEES8_S8_EEENS6_IJNS7_ILi128EEENS7_ILi96EEENS7_ILi64EEEEEELi256ENS_6half_tEfNS_4arch4Sm90ELb1ELb0ELb0ELb1ELb0ELb1ELb1ELb1ELb0ELb0ELb0ELb0EEENS1_21CollectiveEpilogueFwdINS6_IJSA_NS7_ILi256EEESB_EEES9_SE_SG_Li256ELb1ELb0ELb0ELb0EEENS1_36VarlenDynamicPersistentTileSchedulerILi128ELi96ELi256ELi32ELb0ELb0ELb1ELb1ELb1ELb1EEEEEEEEEvNT_6ParamsE)
        .other          _ZN7cutlass13device_kernelIN5flash11enable_sm90INS1_16FlashAttnFwdSm90INS1_25CollectiveMainloopFwdSm90ILi2EN4cute5tupleIJNS5_1CILi1EEES8_S8_EEENS6_IJNS7_ILi128EEENS7_ILi96EEENS7_ILi64EEEEEELi256ENS_6half_tEfNS_4arch4Sm90ELb1ELb0ELb0ELb1ELb0ELb1ELb1ELb1ELb0ELb0ELb0ELb0EEENS1_21CollectiveEpilogueFwdINS6_IJSA_NS7_ILi256EEESB_EEES9_SE_SG_Li256ELb1ELb0ELb0ELb0EEENS1_36VarlenDynamicPersistentTileSchedulerILi128ELi96ELi256ELi32ELb0ELb0ELb1ELb1ELb1ELb1EEEEEEEEEvNT_6ParamsE,@"STO_CUDA_ENTRY STV_DEFAULT"
_ZN7cutlass13device_kernelIN5flash11enable_sm90INS1_16FlashAttnFwdSm90INS1_25CollectiveMainloopFwdSm90ILi2EN4cute5tupleIJNS5_1CILi1EEES8_S8_EEENS6_IJNS7_ILi128EEENS7_ILi96EEENS7_ILi64EEEEEELi256ENS_6half_tEfNS_4arch4Sm90ELb1ELb0ELb0ELb1ELb0ELb1ELb1ELb1ELb0ELb0ELb0ELb0EEENS1_21CollectiveEpilogueFwdINS6_IJSA_NS7_ILi256EEESB_EEES9_SE_SG_Li256ELb1ELb0ELb0ELb0EEENS1_36VarlenDynamicPersistentTileSchedulerILi128ELi96ELi256ELi32ELb0ELb0ELb1ELb1ELb1ELb1EEEEEEEEEvNT_6ParamsE:
        /* <DEDUP_REMOVED lines=29> */
.L_x_11542:
[----:B------:R-:W-:Y:S05]  /*01d0*/  BSYNC B0 ;  /* 0x0000000000007941 */ /* 0x000fea0003800000 */
.L_x_11541:
        /* <DEDUP_REMOVED lines=10> */
[----:B------:R-:W-:Y:S01]  /*0280*/  SHF.R.U32.HI R3, RZ, 0x7, R3 ;  /* 0x00000007ff037819 */ /* 0x000fe20000011603 */
[----:B------:R-:W-:Y:S01]  /*0290*/  VOTEU.ANY UP2, P0 ;  /* 0x00000000003f7886 */ /* 0x000fe20000040100 */
[----:B0-----:R-:W-:-:S03]  /*02a0*/  ISETP.NE.AND P1, PT, R2, RZ, PT ;  /* 0x000000ff0200720c */ /* 0x001fc60003f25270 */
[----:B------:R0:W2:Y:S01]  /*02b0*/  SHFL.IDX PT, R2, R3, RZ, 0x1f ;  /* 0x00001fff03027589 */ /* 0x0000a200000e0000 */
[----:B-1----:R-:W-:Y:S02]  /*02c0*/  @UP0 ULEA UR8, UR8, UR6, 0x18 ;  /* 0x0000000608080291 */ /* 0x002fe4000f8ec03f */
[----:B------:R-:W-:-:S04]  /*02d0*/  @UP0 UIADD3 UR6, -UR7, 0x100000, URZ ;  /* 0x0010000007060890 */ /* 0x000fc8000fffe13f */
[----:B------:R-:W-:Y:S02]  /*02e0*/  @UP0 USHF.L.U32 UR7, UR6, 0xb, URZ ;  /* 0x0000000b06070899 */ /* 0x000fe4000800063f */
[----:B------:R-:W-:Y:S01]  /*02f0*/  @UP0 USHF.L.U32 UR6, UR6, 0x1, URZ ;  /* 0x0000000106060899 */ /* 0x000fe2000800063f */
[----:B------:R-:W-:Y:S01]  /*0300*/  VOTEU.ANY UP0, P0 ;  /* 0x00000000003f7886 */ /* 0x000fe20000000100 */
[----:B------:R-:W1:Y:S04]  /*0310*/  FENCE.VIEW.ASYNC.S ;  /* 0x00000000000073c6 */ /* 0x000e680000000000 */
[----:B-1----:R0:W1:Y:S01]  /*0320*/  @UP0 SYNCS.EXCH.64 URZ, [UR8+0x32400], UR4 ;  /* 0x03240004083f05b2 */ /* 0x0020620008000100 */
[----:B------:R0:W3:Y:S05]  /*0330*/  @UP1 SYNCS.EXCH.64 URZ, [UR8+0x32410], UR4 ;  /* 0x03241004083f15b2 */ /* 0x0000ea0008000100 */
[----:B------:R0:W4:Y:S02]  /*0340*/  @UP2 SYNCS.EXCH.64 URZ, [UR8+0x32420], UR6 ;  /* 0x03242006083f25b2 */ /* 0x0001240008000100 */
        /* <DEDUP_REMOVED lines=19> */
.L_x_11543:
        /* <DEDUP_REMOVED lines=22> */
.L_x_11544:
        /* <DEDUP_REMOVED lines=18> */
.L_x_11545:
        /* <DEDUP_REMOVED lines=22> */
.L_x_11546:
        /* <DEDUP_REMOVED lines=22> */
.L_x_11547:
        /* <DEDUP_REMOVED lines=9> */
.L_x_11550:
[----:B------:R-:W-:-:S08]  /*0a50*/  NOP ;  /* 0x0000000000007918 */ /* 0x000fd00000000000 */
[----:B------:R-:W0:Y:S02]  /*0a60*/  USETMAXREG.TRY_ALLOC.CTAPOOL UP0, 0xf0 ;  /* 0x000000f0000079c8 */ /* 0x000e240008000600 */
[----:B0-----:R-:W-:-:S13]  /*0a70*/  PLOP3.LUT P0, PT, PT, PT, UP0, 0x80, 0x0 ;  /* 0x000000000000781c */ /* 0x001fda0003f0f008 */
[----:B------:R-:W-:Y:S05]  /*0a80*/  @!P0 BRA `(.L_x_11550) ;  /* 0xfffffffc00f08947 */ /* 0x000fea000383ffff */
[----:B------:R-:W3:Y:S01]  /*0a90*/  LDL.LU R0, [R1] ;  /* 0x0000000001007983 */ /* 0x000ee20000300800 */
[----:B--2---:R-:W0:Y:S01]  /*0aa0*/  S2R R2, SR_TID.X ;  /* 0x0000000000027919 */ /* 0x004e220000002100 */
        /* <DEDUP_REMOVED lines=12> */
[----:B---3--:R-:W-:-:S04]  /*0b70*/  LOP3.LUT R0, R0, 0xffffffef, RZ, 0xc0, !PT ;  /* 0xffffffef00007812 */ /* 0x008fc800078ec0ff */
[----:B------:R-:W-:-:S05]  /*0b80*/  @P0 LOP3.LUT R0, R0, 0x10, RZ, 0xfc, !PT ;  /* 0x0000001000000812 */ /* 0x000fca00078efcff */
[----:B------:R1:W-:Y:S01]  /*0b90*/  STL [R1], R0 ;  /* 0x0000000001007387 */ /* 0x0003e20000100800 */
[----:B0-----:R-:W-:-:S13]  /*0ba0*/  ISETP.GE.AND P0, PT, R227, UR4, PT ;  /* 0x00000004e3007c0c */ /* 0x001fda000bf06270 */
[----:B-1----:R-:W-:Y:S05]  /*0bb0*/  @P0 BRA `(.L_x_11551) ;  /* 0x00000198001c0947 */ /* 0x002fea0003800000 */
[----:B------:R-:W2:Y:S01]  /*0bc0*/  LDL.LU R13, [R1+0x34] ;  /* 0x00003400010d7983 */ /* 0x000ea20000300800 */
[----:B------:R-:W0:Y:S02]  /*0bd0*/  S2R R0, SR_TID.X ;  /* 0x0000000000007919 */ /* 0x000e240000002100 */
[----:B0-----:R-:W-:-:S05]  /*0be0*/  VIADD R12, R0, 0xffffff80 ;  /* 0xffffff80000c7836 */ /* 0x001fca0000000000 */
        /* <DEDUP_REMOVED lines=9> */
[----:B------:R-:W-:Y:S02]  /*0c80*/  LEA.HI R3, R0, R12, RZ, 0x4 ;  /* 0x0000000c00037211 */ /* 0x000fe400078f20ff */
[----:B------:R-:W-:Y:S02]  /*0c90*/  LOP3.LUT R9, R5, 0xfffffff8, RZ, 0xc0, !PT ;  /* 0xfffffff805097812 */ /* 0x000fe400078ec0ff */
[----:B------:R-:W-:-:S03]  /*0ca0*/  SHF.R.S32.HI R6, RZ, 0x4, R3 ;  /* 0x00000004ff067819 */ /* 0x000fc60000011403 */
[----:B------:R-:W-:Y:S01]  /*0cb0*/  IMAD.IADD R10, R4, 0x1, -R9 ;  /* 0x00000001040a7824 */ /* 0x000fe200078e0a09 */
[C---:B------:R-:W-:Y:S02]  /*0cc0*/  LOP3.LUT R4, R3.reuse, 0x3fffff0, RZ, 0xc0, !PT ;  /* 0x03fffff003047812 */ /* 0x040fe400078ec0ff */
[----:B------:R-:W-:Y:S02]  /*0cd0*/  LEA.HI R5, R0, R12, RZ, 0x5 ;  /* 0x0000000c00057211 */ /* 0x000fe400078f28ff */
[----:B------:R-:W-:Y:S01]  /*0ce0*/  LEA.HI R3, R3, R6, RZ, 0x1 ;  /* 0x0000000603037211 */ /* 0x000fe200078f08ff */
[----:B------:R-:W-:Y:S01]  /*0cf0*/  IMAD.IADD R4, R12, 0x1, -R4 ;  /* 0x000000010c047824 */ /* 0x000fe200078e0a04 */
[----:B------:R-:W-:Y:S02]  /*0d00*/  SHF.R.S32.HI R16, RZ, 0x5, R5 ;  /* 0x00000005ff107819 */ /* 0x000fe40000011405 */
[----:B------:R-:W-:Y:S02]  /*0d10*/  LOP3.LUT R3, R3, 0x1ffffffe, RZ, 0xc0, !PT ;  /* 0x1ffffffe03037812 */ /* 0x000fe400078ec0ff */
[----:B------:R-:W-:Y:S01]  /*0d20*/  SHF.R.S32.HI R14, RZ, 0x7, R2 ;  /* 0x00000007ff0e7819 */ /* 0x000fe20000011402 */
[----:B------:R-:W-:Y:S01]  /*0d30*/  IMAD R4, R16, 0x10, R4 ;  /* 0x0000001010047824 */ /* 0x000fe200078e0204 */
[----:B------:R-:W-:Y:S01]  /*0d40*/  LEA.HI R7, R7, R11, RZ, 0x5 ;  /* 0x0000000b07077211 */ /* 0x000fe200078f28ff */
[----:B------:R-:W-:Y:S01]  /*0d50*/  IMAD.IADD R3, R6, 0x1, -R3 ;  /* 0x0000000106037824 */ /* 0x000fe200078e0a03 */
[----:B------:R-:W-:-:S02]  /*0d60*/  LEA.HI R2, R2, R14, RZ, 0x1 ;  /* 0x0000000e02027211 */ /* 0x000fc400078f08ff */
[----:B------:R-:W-:Y:S01]  /*0d70*/  SHF.R.S32.HI R7, RZ, 0x5, R7 ;  /* 0x00000005ff077819 */ /* 0x000fe20000011407 */
[----:B------:R-:W-:Y:S01]  /*0d80*/  IMAD R9, R4, 0x8, R3 ;  /* 0x0000000804097824 */ /* 0x000fe200078e0203 */
[----:B------:R-:W-:Y:S02]  /*0d90*/  LOP3.LUT R2, R2, 0x3fffffe, RZ, 0xc0, !PT ;  /* 0x03fffffe02027812 */ /* 0x000fe400078ec0ff */
[----:B------:R-:W-:Y:S02]  /*0da0*/  LEA.HI R3, R0, R12, RZ, 0x2 ;  /* 0x0000000c00037211 */ /* 0x000fe400078f10ff */
[----:B------:R-:W-:Y:S01]  /*0db0*/  LEA R7, R7, R10, 0x4 ;  /* 0x0000000a07077211 */ /* 0x000fe200078e20ff */
[----:B------:R-:W-:Y:S01]  /*0dc0*/  IMAD.IADD R2, R14, 0x1, -R2 ;  /* 0x000000010e027824 */ /* 0x000fe200078e0a02 */
[----:B------:R-:W-:-:S03]  /*0dd0*/  SHF.R.S32.HI R18, RZ, 0x2, R3 ;  /* 0x00000002ff127819 */ /* 0x000fc60000011403 */
[----:B------:R-:W-:Y:S02]  /*0de0*/  IMAD R2, R2, 0x40, R7 ;  /* 0x0000004002027824 */ /* 0x000fe400078e0207 */
[----:B------:R-:W-:Y:S01]  /*0df0*/  VIADD R7, R18, 0x40 ;  /* 0x0000004012077836 */ /* 0x000fe20000000000 */
[----:B------:R-:W-:Y:S02]  /*0e00*/  LOP3.LUT R4, R3, 0xfffffffc, RZ, 0xc0, !PT ;  /* 0xfffffffc03047812 */ /* 0x000fe400078ec0ff */
[----:B------:R-:W-:Y:S02]  /*0e10*/  LEA.HI R0, R0, R12, RZ, 0x3 ;  /* 0x0000000c00007211 */ /* 0x000fe400078f18ff */
[----:B------:R-:W-:Y:S01]  /*0e20*/  SHF.R.S32.HI R6, RZ, 0x1f, R7 ;  /* 0x0000001fff067819 */ /* 0x000fe20000011407 */
[----:B------:R-:W-:Y:S01]  /*0e30*/  IMAD.IADD R4, R12, 0x1, -R4 ;  /* 0x000000010c047824 */ /* 0x000fe200078e0a04 */
[----:B------:R-:W-:Y:S02]  /*0e40*/  SHF.R.S32.HI R3, RZ, 0x1f, R3 ;  /* 0x0000001fff037819 */ /* 0x000fe40000011403 */
[----:B------:R-:W-:-:S02]  /*0e50*/  LEA.HI R6, R6, R7, RZ, 0x3 ;  /* 0x0000000706067211 */ /* 0x000fc400078f18ff */
[----:B------:R-:W-:Y:S02]  /*0e60*/  SHF.L.U32 R5, R7, 0x6, RZ ;  /* 0x0000000607057819 */ /* 0x000fe400000006ff */
[----:B------:R-:W-:Y:S01]  /*0e70*/  SHF.R.S32.HI R14, RZ, 0x3, R0 ;  /* 0x00000003ff0e7819 */ /* 0x000fe20000011400 */
[----:B------:R-:W-:Y:S01]  /*0e80*/  IMAD.SHL.U32 R4, R4, 0x8, RZ ;  /* 0x0000000804047824 */ /* 0x000fe200078e00ff */
[----:B------:R-:W-:Y:S01]  /*0e90*/  LOP3.LUT R0, R0, 0x1ffffff8, RZ, 0xc0, !PT ;  /* 0x1ffffff800007812 */ /* 0x000fe200078ec0ff */
[----:B------:R-:W-:Y:S01]  /*0ea0*/  IMAD.SHL.U32 R6, R6, 0x40, RZ ;  /* 0x0000004006067824 */ /* 0x000fe200078e00ff */
[----:B------:R-:W-:Y:S02]  /*0eb0*/  LEA.HI R3, R3, R18, RZ, 0x3 ;  /* 0x0000001203037211 */ /* 0x000fe400078f18ff */
[----:B------:R-:W-:Y:S01]  /*0ec0*/  LOP3.LUT R5, R5, 0x1c0, RZ, 0xc0, !PT ;  /* 0x000001c005057812 */ /* 0x000fe200078ec0ff */
[----:B------:R-:W-:Y:S01]  /*0ed0*/  IMAD.IADD R0, R12, 0x1, -R0 ;  /* 0x000000010c007824 */ /* 0x000fe200078e0a00 */
[----:B------:R-:W-:-:S02]  /*0ee0*/  LOP3.LUT R3, R3, 0xfffffff8, RZ, 0xc0, !PT ;  /* 0xfffffff803037812 */ /* 0x000fc400078ec0ff */
[----:B------:R-:W-:Y:S02]  /*0ef0*/  LOP3.LUT R4, R5, 0x38, R4, 0xf8, !PT ;  /* 0x0000003805047812 */ /* 0x000fe400078ef804 */
[----:B------:R-:W-:Y:S02]  /*0f00*/  SHF.R.U32.HI R7, RZ, 0x3, R5 ;  /* 0x00000003ff077819 */ /* 0x000fe40000011605 */
[----:B------:R-:W-:Y:S01]  /*0f10*/  LOP3.LUT R5, R6, 0xfffffe00, RZ, 0xc0, !PT ;  /* 0xfffffe0006057812 */ /* 0x000fe200078ec0ff */
[----:B------:R-:W-:Y:S01]  /*0f20*/  IMAD.SHL.U32 R219, R0, 0x8, RZ ;  /* 0x0000000800db7824 */ /* 0x000fe200078e00ff */
[----:B------:R-:W-:Y:S01]  /*0f30*/  LOP3.LUT R8, R8, 0x7ffffffc, RZ, 0xc0, !PT ;  /* 0x7ffffffc08087812 */ /* 0x000fe200078ec0ff */
[----:B------:R-:W-:Y:S01]  /*0f40*/  IMAD.IADD R0, R18, 0x1, -R3 ;  /* 0x0000000112007824 */ /* 0x000fe200078e0a03 */
[----:B------:R-:W-:Y:S01]  /*0f50*/  STL [R1+0x30], R2 ;  /* 0x0000300201007387 */ /* 0x000fe20000100800 */
[----:B------:R-:W-:-:S03]  /*0f60*/  LOP3.LUT R4, R5, R4, R7, 0xf6, !PT ;  /* 0x0000000405047212 */ /* 0x000fc600078ef607 */
[----:B------:R-:W-:Y:S04]  /*0f70*/  STL [R1+0x44], RZ ;  /* 0x000044ff01007387 */ /* 0x000fe80000100800 */
[----:B------:R-:W-:Y:S01]  /*0f80*/  STL [R1+0x20], R14 ;  /* 0x0000200e01007387 */ /* 0x000fe20000100800 */
[----:B------:R-:W-:-:S03]  /*0f90*/  IMAD.SHL.U32 R3, R9, 0x8, RZ ;  /* 0x0000000809037824 */ /* 0x000fc600078e00ff */
[----:B------:R0:W-:Y:S04]  /*0fa0*/  STL [R1+0x28], R5 ;  /* 0x0000280501007387 */ /* 0x0001e80000100800 */
[----:B------:R1:W-:Y:S01]  /*0fb0*/  STL [R1+0x4c], R0 ;  /* 0x00004c0001007387 */ /* 0x0003e20000100800 */
[----:B0-----:R-:W-:Y:S02]  /*0fc0*/  IMAD.IADD R5, R11, 0x1, -R8 ;  /* 0x000000010b057824 */ /* 0x001fe400078e0a08 */
[----:B-1----:R-:W-:-:S03]  /*0fd0*/  IMAD R0, R4, 0x2, R17 ;  /* 0x0000000204007824 */ /* 0x002fc600078e0211 */
[----:B------:R0:W-:Y:S04]  /*0fe0*/  STL [R1+0x2c], R5 ;  /* 0x00002c0501007387 */ /* 0x0001e80000100800 */
[----:B------:R0:W-:Y:S04]  /*0ff0*/  STL [R1+0x54], R0 ;  /* 0x0000540001007387 */ /* 0x0001e80000100800 */
[----:B------:R0:W-:Y:S01]  /*1000*/  STL [R1+0x58], R3 ;  /* 0x0000580301007387 */ /* 0x0001e20000100800 */
[----:B------:R-:W-:Y:S02]  /*1010*/  IMAD.MOV.U32 R16, RZ, RZ, RZ ;  /* 0x000000ffff107224 */ /* 0x000fe400078e00ff */
[----:B------:R-:W-:-:S02]  /*1020*/  IMAD.MOV.U32 R22, RZ, RZ, RZ ;  /* 0x000000ffff167224 */ /* 0x000fc400078e00ff */
[----:B------:R-:W-:Y:S02]  /*1030*/  IMAD.MOV.U32 R19, RZ, RZ, RZ ;  /* 0x000000ffff137224 */ /* 0x000fe400078e00ff */
[----:B------:R-:W-:Y:S01]  /*1040*/  IMAD.MOV.U32 R2, RZ, RZ, RZ ;  /* 0x000000ffff027224 */ /* 0x000fe200078e00ff */
[----:B0-2---:R-:W-:-:S07]  /*1050*/  LOP3.LUT R218, R13, 0x1, RZ, 0xfc, !PT ;  /* 0x000000010dda7812 */ /* 0x005fce00078efcff */
.L_x_11707:
[----:B0-2--5:R-:W0:Y:S02]  /*1060*/  LDC.64 R4, c[0x0][0xd60] ;  /* 0x00035800ff047b82 */ /* 0x025e240000000a00 */
[----:B0-----:R-:W-:-:S05]  /*1070*/  IMAD.WIDE R4, R227, 0x4, R4 ;  /* 0x00000004e3047825 */ /* 0x001fca00078e0204 */
[----:B------:R-:W2:Y:S01]  /*1080*/  LDG.E R0, desc[UR52][R4.64] ;  /* 0x0000003404007981 */ /* 0x000ea2000c1e1900 */
[----:B------:R-:W-:Y:S05]  /*1090*/  YIELD ;  /* 0x0000000000007946 */ /* 0x000fea0003800000 */
[----:B------:R-:W-:Y:S01]  /*10a0*/  ULDC.64 UR4, c[0x0][0xb20] ;  /* 0x0002c80000047ab9 */ /* 0x000fe20000000a00 */
[----:B------:R-:W-:Y:S01]  /*10b0*/  ULDC.64 UR8, c[0x0][0xb10] ;  /* 0x0002c40000087ab9 */ /* 0x000fe20000000a00 */
[----:B------:R-:W-:Y:S01]  /*10c0*/  ISETP.NE.U32.AND P1, PT, RZ, UR4, PT ;  /* 0x00000004ff007c0c */ /* 0x000fe2000bf25070 */
[----:B------:R-:W-:Y:S01]  /*10d0*/  ULDC.64 UR6, c[0x0][0xb00] ;  /* 0x0002c00000067ab9 */ /* 0x000fe20000000a00 */
[----:B---3--:R-:W-:Y:S01]  /*10e0*/  IMAD.MOV.U32 R27, RZ, RZ, RZ ;  /* 0x000000ffff1b7224 */ /* 0x008fe200078e00ff */
[----:B------:R-:W-:-:S02]  /*10f0*/  ISETP.NE.U32.AND P0, PT, RZ, UR6, PT ;  /* 0x00000006ff007c0c */ /* 0x000fc4000bf05070 */
[----:B------:R-:W-:Y:S02]  /*1100*/  ISETP.NE.AND.EX P1, PT, RZ, UR5, PT, P1 ;  /* 0x00000005ff007c0c */ /* 0x000fe4000bf25310 */
[----:B------:R-:W-:Y:S02]  /*1110*/  ISETP.NE.AND.EX P0, PT, RZ, UR7, PT, P0 ;  /* 0x00000007ff007c0c */ /* 0x000fe4000bf05300 */
[----:B--2---:R-:W-:Y:S01]  /*1120*/  SHF.R.S32.HI R3, RZ, 0x1f, R0 ;  /* 0x0000001fff037819 */ /* 0x004fe20000011400 */
[----:B------:R-:W-:Y:S08]  /*1130*/  STL [R1+0x40], R0 ;  /* 0x0000400001007387 */ /* 0x000ff00000100800 */
[C---:B----4-:R-:W-:Y:S01]  /*1140*/  @P1 LEA R6, P2, R0.reuse, UR4, 0x2 ;  /* 0x0000000400061c11 */ /* 0x050fe2000f8410ff */
[C---:B------:R-:W-:Y:S01]  /*1150*/  IMAD.SHL.U32 R28, R0.reuse, 0x4, RZ ;  /* 0x00000004001c7824 */ /* 0x040fe200078e00ff */
[C-C-:B------:R-:W-:Y:S01]  /*1160*/  SHF.L.U64.HI R26, R0.reuse, 0x2, R3.reuse ;  /* 0x00000002001a7819 */ /* 0x140fe20000010203 */
[----:B------:R0:W-:Y:S01]  /*1170*/  STL [R1+0x50], R3 ;  /* 0x0000500301007387 */ /* 0x0001e20000100800 */
[----:B------:R-:W-:-:S02]  /*1180*/  @P1 LEA.HI.X R7, R0, UR5, R3, 0x2, P2 ;  /* 0x0000000500071c11 */ /* 0x000fc400090f1403 */
[----:B------:R-:W-:Y:S01]  /*1190*/  ISETP.NE.U32.AND P2, PT, RZ, UR8, PT ;  /* 0x00000008ff007c0c */ /* 0x000fe2000bf45070 */
[----:B------:R-:W-:Y:S01]  /*11a0*/  ULDC UR4, c[0x0][0x288] ;  /* 0x0000a20000047ab9 */ /* 0x000fe20000000800 */
[----:B------:R-:W-:Y:S01]  /*11b0*/  IADD3 R8, P3, R28, UR6, RZ ;  /* 0x000000061c087c10 */ /* 0x000fe2000ff7e0ff */
[----:B-1----:R1:W-:Y:S01]  /*11c0*/  STL [R1+0x38], R28 ;  /* 0x0000381c01007387 */ /* 0x0023e20000100800 */
[----:B------:R-:W-:Y:S02]  /*11d0*/  ISETP.NE.AND.EX P2, PT, RZ, UR9, PT, P2 ;  /* 0x00000009ff007c0c */ /* 0x000fe4000bf45320 */
[----:B0-----:R-:W-:Y:S01]  /*11e0*/  MOV R3, RZ ;  /* 0x000000ff00037202 */ /* 0x001fe20000000f00 */
[----:B------:R-:W-:Y:S01]  /*11f0*/  IMAD.U32 R224, RZ, RZ, UR4 ;  /* 0x00000004ffe07e24 */ /* 0x000fe2000f8e00ff */
[----:B------:R-:W-:Y:S01]  /*1200*/  IADD3.X R9, R26, UR7, RZ, P3, !PT ;  /* 0x000000071a097c10 */ /* 0x000fe20009ffe4ff */
[----:B------:R-:W-:Y:S01]  /*1210*/  ULDC.64 UR4, c[0x0][0x3f8] ;  /* 0x0000fe0000047ab9 */ /* 0x000fe20000000a00 */
[----:B------:R1:W-:Y:S04]  /*1220*/  STL [R1+0x3c], R26 ;  /* 0x00003c1a01007387 */ /* 0x0003e80000100800 */
[----:B------:R1:W5:Y:S03]  /*1230*/  @P1 LDG.E R3, desc[UR52][R6.64] ;  /* 0x0000003406031981 */ /* 0x000366000c1e1900 */
[----:B------:R-:W-:Y:S01]  /*1240*/  @P2 IADD3 R4, P1, R28, UR8, RZ ;  /* 0x000000081c042c10 */ /* 0x000fe2000ff3e0ff */
[----:B------:R1:W5:Y:S03]  /*1250*/  @P0 LDG.E R27, desc[UR52][R8.64] ;  /* 0x00000034081b0981 */ /* 0x000366000c1e1900 */
[----:B------:R-:W-:-:S05]  /*1260*/  @P2 IADD3.X R5, R26, UR9, RZ, P1, !PT ;  /* 0x000000091a052c10 */ /* 0x000fca0008ffe4ff */
[----:B------:R1:W5:Y:S01]  /*1270*/  @P2 LDG.E R224, desc[UR52][R4.64] ;  /* 0x0000003404e02981 */ /* 0x000362000c1e1900 */
[----:B------:R-:W-:Y:S01]  /*1280*/  UISETP.NE.U32.AND UP0, UPT, UR4, URZ, UPT ;  /* 0x0000003f0400728c */ /* 0x000fe2000bf05070 */
[----:B------:R-:W-:Y:S02]  /*1290*/  IMAD.MOV.U32 R25, RZ, RZ, R0 ;  /* 0x000000ffff197224 */ /* 0x000fe400078e0000 */
        /* <DEDUP_REMOVED lines=18> */
.L_x_11552:
[----:B------:R-:W-:Y:S01]  /*13c0*/  ULDC.64 UR4, c[0x0][0xb18] ;  /* 0x0002c60000047ab9 */ /* 0x000fe20000000a00 */
[----:B------:R0:W-:Y:S01]  /*13d0*/  STL [R1+0x48], R225 ;  /* 0x000048e101007387 */ /* 0x0001e20000100800 */
[----:B------:R-:W-:-:S03]  /*13e0*/  ISETP.NE.U32.AND P1, PT, RZ, UR4, PT ;  /* 0x00000004ff007c0c */ /* 0x000fc6000bf25070 */
[----:B------:R0:W-:Y:S01]  /*13f0*/  STL [R1+0x34], R226 ;  /* 0x000034e201007387 */ /* 0x0001e20000100800 */
[----:B------:R-:W-:-:S13]  /*1400*/  ISETP.NE.AND.EX P1, PT, RZ, UR5, PT, P1 ;  /* 0x00000005ff007c0c */ /* 0x000fda000bf25310 */
[----:B0-----:R-:W-:Y:S05]  /*1410*/  @!P1 BRA `(.L_x_11553) ;  /* 0x0000000000109947 */ /* 0x001fea0003800000 */
[----:B------:R-:W-:-:S04]  /*1420*/  IADD3 R4, P0, R28, UR4, RZ ;  /* 0x000000041c047c10 */ /* 0x000fc8000ff1e0ff */
[----:B------:R-:W-:-:S05]  /*1430*/  IADD3.X R5, R26, UR5, RZ, P0, !PT ;  /* 0x000000051a057c10 */ /* 0x000fca00087fe4ff */
[----:B------:R0:W5:Y:S01]  /*1440*/  LDG.E R24, desc[UR52][R4.64] ;  /* 0x0000003404187981 */ /* 0x000162000c1e1900 */
[----:B------:R-:W-:Y:S05]  /*1450*/  BRA `(.L_x_11554) ;  /* 0x0000000000107947 */ /* 0x000fea0003800000 */
.L_x_11553:
[----:B------:R-:W-:Y:S05]  /*1460*/  @!P0 BRA `(.L_x_11554) ;  /* 0x00000000000c8947 */ /* 0x000fea0003800000 */
[----:B------:R-:W2:Y:S04]  /*1470*/  LDG.E R5, desc[UR52][R8.64] ;  /* 0x0000003408057981 */ /* 0x000ea8000c1e1900 */
[----:B------:R-:W2:Y:S02]  /*1480*/  LDG.E R24, desc[UR52][R8.64+0x4] ;  /* 0x0000043408187981 */ /* 0x000ea4000c1e1900 */
[----:B--2---:R-:W-:-:S07]  /*1490*/  IMAD.IADD R24, R24, 0x1, -R5 ;  /* 0x0000000118187824 */ /* 0x004fce00078e0a05 */
.L_x_11554:
        /* <DEDUP_REMOVED lines=21> */
[----:B------:R-:W-:Y:S01]  /*15f0*/  IADD3 R3, R8, R3, -R224 ;  /* 0x0000000308037210 */ /* 0x000fe20007ffe8e0 */
[----:B------:R0:W-:Y:S02]  /*1600*/  STL [R1+0x10], R8 ;  /* 0x0000100801007387 */ /* 0x0001e40000100800 */
        /* <DEDUP_REMOVED lines=40> */
.L_x_11557:
[----:B------:R-:W-:Y:S05]  /*1890*/  BSYNC B6 ;  /* 0x0000000000067941 */ /* 0x000fea0003800000 */
.L_x_11556:
        /* <DEDUP_REMOVED lines=20> */
.L_x_11559:
[----:B------:R-:W-:Y:S05]  /*19e0*/  BSYNC B6 ;  /* 0x0000000000067941 */ /* 0x000fea0003800000 */
.L_x_11558:
        /* <DEDUP_REMOVED lines=8> */
[----:B------:R-:W-:-:S03]  /*1a70*/  SHF.R.S32.HI R97, RZ, 0x1f, R18 ;  /* 0x0000001fff617819 */ /* 0x000fc60000011412 */
[----:B------:R-:W3:Y:S06]  /*1a80*/  LDC.64 R48, c[0x0][0x3e8] ;  /* 0x0000fa00ff307b82 */ /* 0x000eec0000000a00 */
[----:B------:R-:W-:Y:S02]  /*1a90*/  @P0 IADD3 R4, P1, R28, UR4, RZ ;  /* 0x000000041c040c10 */ /* 0x000fe4000ff3e0ff */
[----:B------:R-:W4:Y:S02]  /*1aa0*/  LDC.64 R54, c[0x0][0x3d8] ;  /* 0x0000f600ff367b82 */ /* 0x000f240000000a00 */
[----:B------:R-:W-:Y:S01]  /*1ab0*/  @P0 IADD3.X R5, R26, UR5, RZ, P1, !PT ;  /* 0x000000051a050c10 */ /* 0x000fe20008ffe4ff */
[----:B------:R-:W-:-:S04]  /*1ac0*/  ULDC.64 UR4, c[0x0][0x2f8] ;  /* 0x0000be0000047ab9 */ /* 0x000fc80000000a00 */
[----:B------:R2:W3:Y:S01]  /*1ad0*/  @P0 LDG.E R25, desc[UR52][R4.64] ;  /* 0x0000003404190981 */ /* 0x0004e2000c1e1900 */
[----:B0-----:R-:W-:Y:S02]  /*1ae0*/  ISETP.NE.AND P0, PT, R0, 0x1, PT ;  /* 0x000000010000780c */ /* 0x001fe40003f05270 */
[----:B------:R-:W-:Y:S01]  /*1af0*/  SHF.R.S32.HI R24, RZ, 0x1f, R27 ;  /* 0x0000001fff187819 */ /* 0x000fe2000001141b */
[----:B------:R-:W0:Y:S04]  /*1b00*/  S2R R26, SR_TID.X ;  /* 0x00000000001a7919 */ /* 0x000e280000002100 */
[-C--:B-1----:R-:W-:Y:S02]  /*1b10*/  IMAD R6, R24, R42.reuse, RZ ;  /* 0x0000002a18067224 */ /* 0x082fe400078e02ff */
[----:B--2---:R-:W-:-:S04]  /*1b20*/  IMAD.WIDE.U32 R4, R27, R42, RZ ;  /* 0x0000002a1b047225 */ /* 0x004fc800078e00ff */
[----:B------:R-:W-:Y:S01]  /*1b30*/  VIADD R20, R20, 0xffffff80 ;  /* 0xffffff8014147836 */ /* 0x000fe20000000000 */
[----:B------:R-:W1:Y:S04]  /*1b40*/  @P0 LDC R3, c[0x0][0x42c] ;  /* 0x00010b00ff030b82 */ /* 0x000e680000000800 */
[----:B------:R-:W-:-:S04]  /*1b50*/  SHF.R.S32.HI R28, RZ, 0x1f, R20 ;  /* 0x0000001fff1c7819 */ /* 0x000fc80000011414 */
[----:B------:R-:W2:Y:S01]  /*1b60*/  @P0 LDC R7, c[0x0][0x430] ;  /* 0x00010c00ff070b82 */ /* 0x000ea20000000800 */
[----:B------:R-:W-:-:S04]  /*1b70*/  LEA.HI R28, R28, R20, RZ, 0x2 ;  /* 0x000000141c1c7211 */ /* 0x000fc800078f10ff */
[----:B------:R-:W-:-:S05]  /*1b80*/  LOP3.LUT R28, R28, 0xfffffffc, RZ, 0xc0, !PT ;  /* 0xfffffffc1c1c7812 */ /* 0x000fca00078ec0ff */
[----:B------:R-:W-:Y:S01]  /*1b90*/  IMAD.IADD R28, R20, 0x1, -R28 ;  /* 0x00000001141c7824 */ /* 0x000fe200078e0a1c */
[----:B0-----:R-:W-:-:S03]  /*1ba0*/  SHF.R.U32.HI R26, RZ, 0x7, R26 ;  /* 0x00000007ff1a7819 */ /* 0x001fc6000001161a */
[C---:B------:R-:W-:Y:S01]  /*1bb0*/  IMAD.SHL.U32 R38, R28.reuse, 0x4, RZ ;  /* 0x000000041c267824 */ /* 0x040fe200078e00ff */
[----:B------:R-:W-:Y:S01]  /*1bc0*/  SHF.L.U32 R20, R28, 0x3, RZ ;  /* 0x000000031c147819 */ /* 0x000fe200000006ff */
[----:B-1----:R-:W-:Y:S01]  /*1bd0*/  @P0 IMAD.HI.U32 R0, R226, R3, RZ ;  /* 0x00000003e2000227 */ /* 0x002fe200078e00ff */
[----:B------:R-:W4:Y:S01]  /*1be0*/  LDL R28, [R1+0x4c] ;  /* 0x00004c00011c7983 */ /* 0x000f220000100800 */
[----:B------:R-:W-:Y:S02]  /*1bf0*/  ISETP.NE.AND P6, PT, R26, 0x1, PT ;  /* 0x000000011a00780c */ /* 0x000fe40003fc5270 */
[----:B------:R-:W-:Y:S01]  /*1c00*/  IMAD R3, R27, R43, R6 ;  /* 0x0000002b1b037224 */ /* 0x000fe200078e0206 */
[----:B------:R-:W-:Y:S01]  /*1c10*/  SHF.R.S32.HI R21, RZ, 0x1f, R20 ;  /* 0x0000001fff157819 */ /* 0x000fe20000011414 */
[C---:B------:R-:W-:Y:S01]  /*1c20*/  VIADD R99, R20.reuse, 0x20 ;  /* 0x0000002014637836 */ /* 0x040fe20000000000 */
[C---:B------:R-:W-:Y:S01]  /*1c30*/  IADD3 R92, R20.reuse, 0xa0, RZ ;  /* 0x000000a0145c7810 */ /* 0x040fe20007ffe0ff */
[----:B------:R-:W-:Y:S01]  /*1c40*/  IMAD.IADD R5, R5, 0x1, R3 ;  /* 0x0000000105057824 */ /* 0x000fe200078e0203 */
[----:B--2---:R-:W-:Y:S01]  /*1c50*/  @P0 SHF.R.U32.HI R226, RZ, R7, R0 ;  /* 0x00000007ffe20219 */ /* 0x004fe20000011600 */
[C---:B------:R-:W-:Y:S01]  /*1c60*/  VIADD R98, R20.reuse, 0x40 ;  /* 0x0000004014627836 */ /* 0x040fe20000000000 */
[----:B------:R-:W-:Y:S01]  /*1c70*/  ISETP.NE.U32.AND P0, PT, RZ, UR6, PT ;  /* 0x00000006ff007c0c */ /* 0x000fe2000bf05070 */
[----:B------:R-:W-:Y:S01]  /*1c80*/  VIADD R96, R20, 0x60 ;  /* 0x0000006014607836 */ /* 0x000fe20000000000 */
[----:B------:R-:W-:Y:S01]  /*1c90*/  SHF.R.S32.HI R6, RZ, 0x1f, R226 ;  /* 0x0000001fff067819 */ /* 0x000fe200000114e2 */
[----:B------:R-:W-:Y:S01]  /*1ca0*/  IMAD.WIDE.U32 R4, R226, UR4, R4 ;  /* 0x00000004e2047c25 */ /* 0x000fe2000f8e0004 */
[----:B------:R-:W-:-:S03]  /*1cb0*/  ISETP.NE.AND.EX P0, PT, RZ, UR7, PT, P0 ;  /* 0x00000007ff007c0c */ /* 0x000fc6000bf05300 */
[----:B------:R-:W-:Y:S02]  /*1cc0*/  IMAD R3, R6, UR4, RZ ;  /* 0x0000000406037c24 */ /* 0x000fe4000f8e02ff */
[----:B------:R-:W-:Y:S02]  /*1cd0*/  VIADD R7, R20, 0xe0 ;  /* 0x000000e014077836 */ /* 0x000fe40000000000 */
[----:B------:R-:W-:Y:S01]  /*1ce0*/  IMAD R3, R226, UR5, R3 ;  /* 0x00000005e2037c24 */ /* 0x000fe2000f8e0203 */
[----:B------:R-:W-:Y:S01]  /*1cf0*/  ULDC.64 UR4, c[0x0][0x300] ;  /* 0x0000c00000047ab9 */ /* 0x000fe20000000a00 */
[----:B------:R-:W-:Y:S02]  /*1d00*/  VIADD R94, R20, 0x80 ;  /* 0x00000080145e7836 */ /* 0x000fe40000000000 */
[----:B------:R-:W-:Y:S02]  /*1d10*/  IMAD.IADD R5, R5, 0x1, R3 ;  /* 0x0000000105057824 */ /* 0x000fe400078e0203 */
[----:B------:R-:W-:-:S04]  /*1d20*/  IMAD R3, R97, R42, RZ ;  /* 0x0000002a61037224 */ /* 0x000fc800078e02ff */
[----:B------:R-:W-:Y:S01]  /*1d30*/  IMAD R3, R18, R43, R3 ;  /* 0x0000002b12037224 */ /* 0x000fe200078e0203 */
[----:B------:R-:W-:Y:S02]  /*1d40*/  SHF.R.S32.HI R39, RZ, 0x1f, R38 ;  /* 0x0000001fff277819 */ /* 0x000fe40000011426 */
[----:B---3--:R-:W-:Y:S02]  /*1d50*/  SHF.R.S32.HI R0, RZ, 0x1f, R25 ;  /* 0x0000001fff007819 */ /* 0x008fe40000011419 */
[----:B------:R-:W-:Y:S02]  /*1d60*/  SEL R41, R25, RZ, !P0 ;  /* 0x000000ff19297207 */ /* 0x000fe40004000000 */
[----:B------:R-:W-:Y:S01]  /*1d70*/  SEL R8, R0, RZ, !P0 ;  /* 0x000000ff00087207 */ /* 0x000fe20004000000 */
[----:B------:R-:W0:Y:S02]  /*1d80*/  LDC R25, c[0x0][0x3d4] ;  /* 0x0000f500ff197b82 */ /* 0x000e240000000800 */
[----:B------:R-:W-:-:S04]  /*1d90*/  IMAD.WIDE.U32 R36, R41, UR4, R4 ;  /* 0x0000000429247c25 */ /* 0x000fc8000f8e0004 */
[----:B------:R-:W-:Y:S02]  /*1da0*/  IMAD R0, R8, UR4, RZ ;  /* 0x0000000408007c24 */ /* 0x000fe4000f8e02ff */
[----:B------:R-:W-:-:S04]  /*1db0*/  IMAD.WIDE.U32 R4, R18, R42, R20 ;  /* 0x0000002a12047225 */ /* 0x000fc800078e0014 */
[----:B------:R-:W-:Y:S01]  /*1dc0*/  IMAD R95, R41, UR5, R0 ;  /* 0x00000005295f7c24 */ /* 0x000fe2000f8e0200 */
[----:B------:R-:W-:Y:S05]  /*1dd0*/  @!P6 WARPSYNC.ALL ;  /* 0x000000000000e948 */ /* 0x000fea0003800000 */
[----:B------:R-:W-:Y:S01]  /*1de0*/  IMAD.IADD R95, R37, 0x1, R95 ;  /* 0x00000001255f7824 */ /* 0x000fe200078e025f */
[----:B------:R-:W-:Y:S01]  /*1df0*/  ULDC UR4, c[0x0][0x310] ;  /* 0x0000c40000047ab9 */ /* 0x000fe20000000800 */
[----:B------:R-:W-:Y:S01]  /*1e00*/  IADD3 R93, P0, R36, R4, RZ ;  /* 0x00000004245d7210 */ /* 0x000fe20007f1e0ff */
[----:B------:R-:W-:Y:S01]  /*1e10*/  ULDC.64 UR6, c[0x0][0x320] ;  /* 0x0000c80000067ab9 */ /* 0x000fe20000000a00 */
[----:B------:R-:W-:Y:S01]  /*1e20*/  ISETP.GE.AND P1, PT, R99, UR4, PT ;  /* 0x0000000463007c0c */ /* 0x000fe2000bf26270 */
[----:B------:R-:W-:Y:S01]  /*1e30*/  VIADD R4, R20, 0xc0 ;  /* 0x000000c014047836 */ /* 0x000fe20000000000 */
[----:B------:R-:W-:-:S02]  /*1e40*/  IADD3.X R91, R95, R5, R3, P0, !PT ;  /* 0x000000055f5b7210 */ /* 0x000fc400007fe403 */
[----:B------:R-:W-:Y:S02]  /*1e50*/  SEL R3, RZ, 0xffffffff, P1 ;  /* 0xffffffffff037807 */ /* 0x000fe40000800000 */
[----:B------:R-:W-:Y:S02]  /*1e60*/  ISETP.GE.AND P0, PT, R20, UR4, PT ;  /* 0x0000000414007c0c */ /* 0x000fe4000bf06270 */
[----:B------:R-:W-:Y:S01]  /*1e70*/  ISETP.GE.AND P1, PT, R96, UR4, PT ;  /* 0x0000000460007c0c */ /* 0x000fe2000bf26270 */
[----:B------:R-:W-:Y:S01]  /*1e80*/  IMAD.SHL.U32 R5, R3, 0x2, RZ ;  /* 0x0000000203057824 */ /* 0x000fe200078e00ff */
[----:B------:R-:W-:Y:S01]  /*1e90*/  SEL R0, RZ, 0x1, P0 ;  /* 0x00000001ff007807 */ /* 0x000fe20000000000 */
[----:B------:R-:W-:Y:S01]  /*1ea0*/  IMAD R3, R6, UR6, RZ ;  /* 0x0000000606037c24 */ /* 0x000fe2000f8e02ff */
[----:B------:R-:W-:Y:S02]  /*1eb0*/  ISETP.GE.AND P0, PT, R98, UR4, PT ;  /* 0x0000000462007c0c */ /* 0x000fe4000bf06270 */
[----:B------:R-:W-:Y:S01]  /*1ec0*/  ISETP.GE.AND P3, PT, R7, UR4, PT ;  /* 0x0000000407007c0c */ /* 0x000fe2000bf66270 */
[----:B------:R-:W-:Y:S01]  /*1ed0*/  IMAD R7, R226, UR7, R3 ;  /* 0x00000007e2077c24 */ /* 0x000fe2000f8e0203 */
[----:B------:R-:W-:-:S02]  /*1ee0*/  LOP3.LUT R0, R5, 0x2, R0, 0xe2, !PT ;  /* 0x0000000205007812 */ /* 0x000fc400078ee200 */
        /* <DEDUP_REMOVED lines=9> */
[----:B------:R-:W-:Y:S01]  /*1f80*/  IMAD.IADD R5, R5, 0x1, R7 ;  /* 0x0000000105057824 */ /* 0x000fe200078e0207 */
[----:B------:R-:W-:Y:S01]  /*1f90*/  SEL R6, RZ, 0x20, P1 ;  /* 0x00000020ff067807 */ /* 0x000fe20000800000 */
[----:B------:R-:W-:-:S03]  /*1fa0*/  IMAD R7, R8, UR4, RZ ;  /* 0x0000000408077c24 */ /* 0x000fc6000f8e02ff */
[----:B------:R-:W-:Y:S02]  /*1fb0*/  LOP3.LUT R3, R6, R0, R3, 0xfe, !PT ;  /* 0x0000000006037212 */ /* 0x000fe400078efe03 */
[----:B------:R-:W-:Y:S01]  /*1fc0*/  SEL R0, RZ, 0x40, P2 ;  /* 0x00000040ff007807 */ /* 0x000fe20001000000 */
[C---:B------:R-:W-:Y:S02]  /*1fd0*/  IMAD R63, R41.reuse, UR5, R7 ;  /* 0x00000005293f7c24 */ /* 0x040fe4000f8e0207 */
[----:B------:R-:W-:Y:S01]  /*1fe0*/  IMAD.WIDE.U32 R40, R41, UR4, R4 ;  /* 0x0000000429287c25 */ /* 0x000fe2000f8e0004 */
[----:B------:R-:W-:Y:S01]  /*1ff0*/  LOP3.LUT R0, R3, R0, RZ, 0xfc, !PT ;  /* 0x0000000003007212 */ /* 0x000fe200078efcff */
[----:B------:R-:W-:Y:S02]  /*2000*/  ULDC UR4, c[0x0][0x2e4] ;  /* 0x0000b90000047ab9 */ /* 0x000fe40000000800 */
[C---:B------:R-:W-:Y:S02]  /*2010*/  IMAD R4, R97.reuse, R48, RZ ;  /* 0x0000003061047224 */ /* 0x040fe400078e02ff */
[----:B----4-:R-:W-:-:S02]  /*2020*/  IMAD R3, R97, R54, RZ ;  /* 0x0000003661037224 */ /* 0x010fc400078e02ff */
[C---:B------:R-:W-:Y:S02]  /*2030*/  IMAD R15, R18.reuse, R49, R4 ;  /* 0x00000031120f7224 */ /* 0x040fe400078e0204 */
[C---:B------:R-:W-:Y:S02]  /*2040*/  IMAD R13, R18.reuse, R55, R3 ;  /* 0x00000037120d7224 */ /* 0x040fe400078e0203 */
[----:B------:R-:W-:-:S04]  /*2050*/  IMAD.WIDE.U32 R4, R18, R54, R38 ;  /* 0x0000003612047225 */ /* 0x000fc800078e0026 */
[----:B------:R-:W-:Y:S02]  /*2060*/  IMAD.IADD R5, R5, 0x1, R13 ;  /* 0x0000000105057824 */ /* 0x000fe400078e020d */
[----:B-----5:R-:W-:Y:S02]  /*2070*/  IMAD.WIDE.U32 R50, R23, R54, R4 ;  /* 0x0000003617327225 */ /* 0x020fe400078e0004 */
[----:B------:R-:W2:Y:S01]  /*2080*/  LDL R4, [R1+0x28] ;  /* 0x0000280001047983 */ /* 0x000ea20000100800 */
[C---:B------:R-:W-:Y:S01]  /*2090*/  LOP3.LUT P1, RZ, R28.reuse, 0x4, RZ, 0xc0, !PT ;  /* 0x000000041cff7812 */ /* 0x040fe2000782c0ff */
[----:B------:R-:W-:Y:S02]  /*20a0*/  IMAD.SHL.U32 R87, R28, 0x40, RZ ;  /* 0x000000401c577824 */ /* 0x000fe400078e00ff */
[----:B------:R-:W1:Y:S01]  /*20b0*/  S2R R28, SR_TID.X ;  /* 0x00000000001c7919 */ /* 0x000e620000002100 */
[----:B0-----:R-:W-:-:S04]  /*20c0*/  ISETP.GE.AND P0, PT, R20, R25, PT ;  /* 0x000000191400720c */ /* 0x001fc80003f06270 */
[----:B------:R-:W-:Y:S01]  /*20d0*/  SEL R3, R25, RZ, P0 ;  /* 0x000000ff19037207 */ /* 0x000fe20000000000 */
[----:B------:R-:W-:-:S04]  /*20e0*/  VIADD R79, R26, 0x8 ;  /* 0x000000081a4f7836 */ /* 0x000fc80000000000 */
[----:B------:R-:W-:Y:S01]  /*20f0*/  IMAD.IADD R3, R20, 0x1, R3 ;  /* 0x0000000114037824 */ /* 0x000fe200078e0203 */
[----:B------:R-:W-:-:S04]  /*2100*/  LOP3.LUT R87, R87, 0x1c0, RZ, 0xc0, !PT ;  /* 0x000001c057577812 */ /* 0x000fc800078ec0ff */
[----:B------:R-:W-:Y:S02]  /*2110*/  SHF.R.S32.HI R12, RZ, 0x1f, R3 ;  /* 0x0000001fff0c7819 */ /* 0x000fe40000011403 */
[----:B------:R-:W-:Y:S02]  /*2120*/  SHF.R.U32.HI R82, RZ, 0x3, R87 ;  /* 0x00000003ff527819 */ /* 0x000fe40000011657 */
[----:B------:R-:W-:Y:S01]  /*2130*/  LEA.HI R12, R12, R3, RZ, 0x3 ;  /* 0x000000030c0c7211 */ /* 0x000fe200078f18ff */
[----:B-1----:R-:W-:-:S05]  /*2140*/  VIADD R28, R28, 0xffffff80 ;  /* 0xffffff801c1c7836 */ /* 0x002fca0000000000 */
[----:B------:R-:W-:-:S04]  /*2150*/  SHF.R.S32.HI R26, RZ, 0x1f, R28 ;  /* 0x0000001fff1a7819 */ /* 0x000fc8000001141c */
[----:B------:R-:W-:Y:S01]  /*2160*/  LEA.HI R26, R26, R28, RZ, 0x5 ;  /* 0x0000001c1a1a7211 */ /* 0x000fe200078f28ff */
[----:B------:R-:W-:Y:S01]  /*2170*/  VIADD R28, R18, 0x40 ;  /* 0x00000040121c7836 */ /* 0x000fe20000000000 */
[----:B------:R-:W-:-:S03]  /*2180*/  LOP3.LUT R3, R87, 0x18, R20, 0xf8, !PT ;  /* 0x0000001857037812 */ /* 0x000fc600078ef814 */
[----:B------:R-:W-:Y:S01]  /*2190*/  IMAD.SHL.U32 R28, R28, 0x40, RZ ;  /* 0x000000401c1c7824 */ /* 0x000fe200078e00ff */
[----:B------:R-:W-:Y:S02]  /*21a0*/  LOP3.LUT R3, R3, R82, RZ, 0x3c, !PT ;  /* 0x0000005203037212 */ /* 0x000fe400078e3cff */
[----:B------:R-:W-:Y:S02]  /*21b0*/  SHF.R.S32.HI R26, RZ, 0x5, R26 ;  /* 0x00000005ff1a7819 */ /* 0x000fe4000001141a */
[----:B------:R-:W-:Y:S01]  /*21c0*/  LOP3.LUT R28, R28, 0x1c0, RZ, 0xc0, !PT ;  /* 0x000001c01c1c7812 */ /* 0x000fe200078ec0ff */
[----:B------:R-:W-:Y:S01]  /*21d0*/  IMAD.WIDE.U32 R8, R18, R54, R20 ;  /* 0x0000003612087225 */ /* 0x000fe200078e0014 */
[--C-:B------:R-:W-:Y:S02]  /*21e0*/  SHF.R.S32.HI R72, RZ, 0x3, R12.reuse ;  /* 0x00000003ff487819 */ /* 0x100fe4000001140c */
[----:B------:R-:W-:Y:S01]  /*21f0*/  LOP3.LUT R71, R12, 0xfffffff8, RZ, 0xc0, !PT ;  /* 0xfffffff80c477812 */ /* 0x000fe200078ec0ff */
[----:B------:R-:W-:Y:S01]  /*2200*/  IMAD R77, R26, 0x200, R3 ;  /* 0x000002001a4d7824 */ /* 0x000fe200078e0203 */
[----:B------:R-:W-:-:S02]  /*2210*/  LOP3.LUT R3, R87, 0x38, R12, 0xf8, !PT ;  /* 0x0000003857037812 */ /* 0x000fc400078ef80c */
[----:B------:R-:W-:Y:S01]  /*2220*/  LOP3.LUT R12, R28, 0x38, R12, 0xf8, !PT ;  /* 0x000000381c0c7812 */ /* 0x000fe200078ef80c */
[----:B------:R-:W-:Y:S02]  /*2230*/  VIADD R28, R18, 0x40 ;  /* 0x00000040121c7836 */ /* 0x000fe40000000000 */
[----:B------:R-:W-:Y:S01]  /*2240*/  IMAD.IADD R9, R13, 0x1, R9 ;  /* 0x000000010d097824 */ /* 0x000fe200078e0209 */
[----:B------:R-:W-:Y:S01]  /*2250*/  SHF.R.S32.HI R13, RZ, 0x1f, R23 ;  /* 0x0000001fff0d7819 */ /* 0x000fe20000011417 */
[----:B------:R-:W-:Y:S02]  /*2260*/  IMAD.SHL.U32 R28, R28, 0x40, RZ ;  /* 0x000000401c1c7824 */ /* 0x000fe400078e00ff */
[----:B------:R-:W-:-:S03]  /*2270*/  IMAD.WIDE.U32 R6, R18, R48, R38 ;  /* 0x0000003012067225 */ /* 0x000fc600078e0026 */
[----:B------:R-:W-:Y:S01]  /*2280*/  LOP3.LUT R28, R28, 0x1c0, RZ, 0xc0, !PT ;  /* 0x000001c01c1c7812 */ /* 0x000fe200078ec0ff */
[----:B------:R-:W-:-:S04]  /*2290*/  IMAD.WIDE.U32 R10, R18, R48, R20 ;  /* 0x00000030120a7225 */ /* 0x000fc800078e0014 */
[----:B------:R-:W-:Y:S01]  /*22a0*/  IMAD R14, R13, R48, RZ ;  /* 0x000000300d0e7224 */ /* 0x000fe200078e02ff */
[----:B------:R-:W-:Y:S01]  /*22b0*/  SHF.R.U32.HI R28, RZ, 0x3, R28 ;  /* 0x00000003ff1c7819 */ /* 0x000fe2000001161c */
[----:B------:R-:W-:Y:S02]  /*22c0*/  IMAD.IADD R7, R7, 0x1, R15 ;  /* 0x0000000107077824 */ /* 0x000fe400078e020f */
[----:B------:R-:W-:Y:S02]  /*22d0*/  IMAD.IADD R11, R15, 0x1, R11 ;  /* 0x000000010f0b7824 */ /* 0x000fe400078e020b */
[----:B------:R-:W-:Y:S02]  /*22e0*/  IMAD R69, R23, R49, R14 ;  /* 0x0000003117457224 */ /* 0x000fe400078e020e */
[----:B------:R-:W-:Y:S02]  /*22f0*/  IMAD.MOV.U32 R80, RZ, RZ, 0x20 ;  /* 0x00000020ff507424 */ /* 0x000fe400078e00ff */
[----:B------:R-:W-:Y:S01]  /*2300*/  IMAD R14, R13, R54, RZ ;  /* 0x000000360d0e7224 */ /* 0x000fe200078e02ff */
[C---:B------:R-:W-:Y:S01]  /*2310*/  SHF.L.U64.HI R84, R48.reuse, 0x6, R49 ;  /* 0x0000000630547819 */ /* 0x040fe20000010231 */
[----:B------:R-:W-:Y:S01]  /*2320*/  IMAD R75, R49, 0x60, RZ ;  /* 0x00000060314b7824 */ /* 0x000fe200078e02ff */
[----:B------:R-:W-:Y:S01]  /*2330*/  SHF.L.U32 R89, R48, 0x6, RZ ;  /* 0x0000000630597819 */ /* 0x000fe200000006ff */
[----:B------:R-:W-:Y:S01]  /*2340*/  IMAD.WIDE.U32 R44, R23, R48, R6 ;  /* 0x00000030172c7225 */ /* 0x000fe200078e0006 */
[----:B------:R-:W-:-:S02]  /*2350*/  IADD3 R56, P2, R18, R27, RZ ;  /* 0x0000001b12387210 */ /* 0x000fc40007f5e0ff */
[----:B------:R-:W-:Y:S01]  /*2360*/  LOP3.LUT R67, R3, R82, RZ, 0x3c, !PT ;  /* 0x0000005203437212 */ /* 0x000fe200078e3cff */
[----:B------:R-:W-:Y:S01]  /*2370*/  IMAD.WIDE.U32 R46, R23, R48, R10 ;  /* 0x00000030172e7225 */ /* 0x000fe200078e000a */
[----:B------:R-:W-:Y:S02]  /*2380*/  SHF.L.U64.HI R88, R42, 0x6, R43 ;  /* 0x000000062a587819 */ /* 0x000fe4000001022b */
[----:B------:R-:W-:Y:S01]  /*2390*/  SHF.L.U64.HI R85, R54, 0x6, R55 ;  /* 0x0000000636557819 */ /* 0x000fe20000010237 */
[----:B------:R-:W-:Y:S01]  /*23a0*/  IMAD R15, R43, 0x60, RZ ;  /* 0x000000602b0f7824 */ /* 0x000fe200078e02ff */
[----:B------:R-:W-:Y:S01]  /*23b0*/  SEL R80, R80, 0xffffffe0, !P1 ;  /* 0xffffffe050507807 */ /* 0x000fe20004800000 */
[----:B------:R-:W-:Y:S01]  /*23c0*/  IMAD.SHL.U32 R86, R42, 0x40, RZ ;  /* 0x000000402a567824 */ /* 0x000fe200078e00ff */
[----:B------:R-:W-:Y:S01]  /*23d0*/  LOP3.LUT R12, R12, R28, RZ, 0x3c, !PT ;  /* 0x0000001c0c0c7212 */ /* 0x000fe200078e3cff */
[----:B------:R-:W-:Y:S01]  /*23e0*/  IMAD.WIDE.U32 R48, R48, 0x60, RZ ;  /* 0x0000006030307825 */ /* 0x000fe200078e00ff */
[----:B------:R-:W-:-:S03]  /*23f0*/  SEL R3, RZ, 0xffffff80, P3 ;  /* 0xffffff80ff037807 */ /* 0x000fc60001800000 */
[----:B------:R-:W-:Y:S02]  /*2400*/  IMAD R7, R23, R55, R14 ;  /* 0x0000003717077224 */ /* 0x000fe400078e020e */
[----:B------:R-:W-:Y:S02]  /*2410*/  IMAD R11, R55, 0x60, RZ ;  /* 0x00000060370b7824 */ /* 0x000fe400078e02ff */
[----:B------:R-:W-:Y:S02]  /*2420*/  IMAD.SHL.U32 R83, R54, 0x40, RZ ;  /* 0x0000004036537824 */ /* 0x000fe400078e00ff */
[----:B------:R-:W-:-:S04]  /*2430*/  IMAD.WIDE.U32 R52, R23, R54, R8 ;  /* 0x0000003617347225 */ /* 0x000fc800078e0008 */
[----:B------:R-:W-:Y:S02]  /*2440*/  VIADD R29, R18, 0x40 ;  /* 0x00000040121d7836 */ /* 0x000fe40000000000 */
[----:B------:R-:W-:Y:S01]  /*2450*/  IMAD.WIDE.U32 R42, R42, 0x60, RZ ;  /* 0x000000602a2a7825 */ /* 0x000fe200078e00ff */
[----:B------:R-:W-:-:S03]  /*2460*/  LOP3.LUT R3, R0, 0x80, R3, 0xc8, !PT ;  /* 0x0000008000037812 */ /* 0x000fc600078ec803 */
[----:B------:R-:W-:Y:S01]  /*2470*/  IMAD.WIDE.U32 R54, R54, 0x60, RZ ;  /* 0x0000006036367825 */ /* 0x000fe200078e00ff */
[----:B------:R-:W-:Y:S02]  /*2480*/  SHF.R.S32.HI R81, RZ, 0x1f, R29 ;  /* 0x0000001fff517819 */ /* 0x000fe4000001141d */
[----:B------:R-:W-:Y:S01]  /*2490*/  IADD3 R75, R49, R75, RZ ;  /* 0x0000004b314b7210 */ /* 0x000fe20007ffe0ff */
[----:B------:R-:W-:Y:S01]  /*24a0*/  IMAD.X R57, R97, 0x1, R24, P2 ;  /* 0x0000000161397824 */ /* 0x000fe200010e0618 */
[----:B------:R-:W-:Y:S01]  /*24b0*/  IADD3 R66, R7, R53, RZ ;  /* 0x0000003507427210 */ /* 0x000fe20007ffe0ff */
[----:B------:R-:W-:Y:S01]  /*24c0*/  IMAD.IADD R70, R45, 0x1, R69 ;  /* 0x000000012d467824 */ /* 0x000fe200078e0245 */
[----:B------:R-:W-:Y:S01]  /*24d0*/  SHF.R.S32.HI R64, RZ, 0x1f, R71 ;  /* 0x0000001fff407819 */ /* 0x000fe20000011447 */
[----:B------:R-:W-:Y:S01]  /*24e0*/  IMAD.SHL.U32 R78, R25, 0x2, RZ ;  /* 0x00000002194e7824 */ /* 0x000fe200078e00ff */
[----:B------:R-:W-:Y:S01]  /*24f0*/  ISETP.GE.AND P1, PT, R20, UR4, PT ;  /* 0x0000000414007c0c */ /* 0x000fe2000bf26270 */
[----:B------:R-:W-:Y:S01]  /*2500*/  IMAD.IADD R76, R43, 0x1, R15 ;  /* 0x000000012b4c7824 */ /* 0x000fe200078e020f */
[----:B------:R-:W-:Y:S01]  /*2510*/  ISETP.GE.AND P2, PT, R99, UR4, PT ;  /* 0x0000000463007c0c */ /* 0x000fe2000bf46270 */
[----:B------:R-:W-:Y:S01]  /*2520*/  IMAD.IADD R74, R55, 0x1, R11 ;  /* 0x00000001374a7824 */ /* 0x000fe200078e020b */
[----:B------:R-:W-:Y:S01]  /*2530*/  LOP3.LUT R0, R0, 0x40, RZ, 0xc0, !PT ;  /* 0x0000004000007812 */ /* 0x000fe200078ec0ff */
[----:B------:R-:W-:-:S02]  /*2540*/  IMAD.IADD R73, R80, 0x1, R77 ;  /* 0x0000000150497824 */ /* 0x000fc400078e024d */
[----:B------:R-:W-:Y:S02]  /*2550*/  IMAD.IADD R69, R69, 0x1, R47 ;  /* 0x0000000145457824 */ /* 0x000fe400078e022f */
[----:B------:R-:W-:Y:S02]  /*2560*/  IMAD.IADD R68, R51, 0x1, R7 ;  /* 0x0000000133447824 */ /* 0x000fe400078e0207 */
[----:B------:R-:W-:Y:S02]  /*2570*/  IMAD R67, R26, 0x200, R67 ;  /* 0x000002001a437824 */ /* 0x000fe400078e0243 */
[----:B------:R-:W-:Y:S02]  /*2580*/  IMAD.IADD R63, R41, 0x1, R63 ;  /* 0x00000001293f7824 */ /* 0x000fe400078e023f */
[----:B--2---:R-:W-:Y:S01]  /*2590*/  IMAD.IADD R65, R4, 0x1, R12 ;  /* 0x0000000104417824 */ /* 0x004fe200078e020c */
[----:B------:R-:W-:Y:S06]  /*25a0*/  @!P6 BAR.SYNC.DEFER_BLOCKING 0x9, 0x100 ;  /* 0x024400000000eb1d */ /* 0x000fec0000010000 */
.L_x_11607:
        /* <DEDUP_REMOVED lines=35> */
[----:B------:R-:W-:Y:S01]  /*27e0*/  IMAD.WIDE.U32 R6, R54, R59, RZ ;  /* 0x0000003b36067225 */ /* 0x000fe200078e00ff */
[----:B------:R-:W-:-:S03]  /*27f0*/  IADD3 R113, R5, R11, RZ ;  /* 0x0000000b05717210 */ /* 0x000fc60007ffe0ff */
        /* <DEDUP_REMOVED lines=31> */
.L_x_11564:
[----:B------:R-:W-:Y:S05]  /*29f0*/  BSYNC B1 ;  /* 0x0000000000017941 */ /* 0x000fea0003800000 */
.L_x_11563:
[----:B0-----:R-:W-:Y:S01]  /*2a00*/  VIADD R10, R18, 0x40 ;  /* 0x00000040120a7836 */ /* 0x001fe20000000000 */
[----:B------:R-:W-:Y:S01]  /*2a10*/  BSSY B1, `(.L_x_11565) ;  /* 0x000001d000017945 */ /* 0x000fe20003800000 */
[----:B------:R-:W-:Y:S01]  /*2a20*/  CS2R R26, SRZ ;  /* 0x00000000001a7805 */ /* 0x000fe2000001ff00 */
[----:B-----5:R-:W-:Y:S01]  /*2a30*/  IMAD.MOV.U32 R102, RZ, RZ, R30 ;  /* 0x000000ffff667224 */ /* 0x020fe200078e001e */
[----:B------:R-:W-:Y:S02]  /*2a40*/  CS2R R24, SRZ ;  /* 0x0000000000187805 */ /* 0x000fe4000001ff00 */
[----:B------:R-:W-:Y:S02]  /*2a50*/  ISETP.GE.AND P5, PT, R10, R101, PT ;  /* 0x000000650a00720c */ /* 0x000fe40003fa6270 */
[----:B------:R-:W-:Y:S01]  /*2a60*/  CS2R R10, SRZ ;  /* 0x00000000000a7805 */ /* 0x000fe2000001ff00 */
[----:B------:R-:W-:-:S10]  /*2a70*/  IMAD.MOV.U32 R103, RZ, RZ, R31 ;  /* 0x000000ffff677224 */ /* 0x000fd400078e001f */
        /* <DEDUP_REMOVED lines=22> */
.L_x_11566:
[----:B------:R-:W-:Y:S05]  /*2be0*/  BSYNC B1 ;  /* 0x0000000000017941 */ /* 0x000fea0003800000 */
.L_x_11565:
[----:B0-----:R-:W-:Y:S01]  /*2bf0*/  IMAD.MOV.U32 R4, RZ, RZ, R32 ;  /* 0x000000ffff047224 */ /* 0x001fe200078e0020 */
[----:B------:R-:W-:Y:S01]  /*2c00*/  ISETP.NE.AND P3, PT, R218, 0x3, PT ;  /* 0x00000003da00780c */ /* 0x000fe20003f65270 */
[----:B------:R-:W-:Y:S01]  /*2c10*/  IMAD.MOV.U32 R5, RZ, RZ, R33 ;  /* 0x000000ffff057224 */ /* 0x000fe200078e0021 */
[----:B------:R-:W-:Y:S01]  /*2c20*/  PRMT R118, R102, 0x5410, R103 ;  /* 0x0000541066767816 */ /* 0x000fe20000000067 */
[----:B------:R-:W-:Y:S02]  /*2c30*/  IMAD.MOV.U32 R6, RZ, RZ, R34 ;  /* 0x000000ffff067224 */ /* 0x000fe400078e0022 */
[----:B------:R-:W-:Y:S01]  /*2c40*/  IMAD.MOV.U32 R7, RZ, RZ, R35 ;  /* 0x000000ffff077224 */ /* 0x000fe200078e0023 */
[----:B------:R-:W-:Y:S01]  /*2c50*/  PRMT R115, R4, 0x5410, R5 ;  /* 0x0000541004737816 */ /* 0x000fe20000000005 */
[----:B------:R-:W-:Y:S01]  /*2c60*/  IMAD.MOV.U32 R5, RZ, RZ, R29 ;  /* 0x000000ffff057224 */ /* 0x000fe200078e001d */
[----:B------:R-:W-:Y:S02]  /*2c70*/  MOV R4, R28 ;  /* 0x0000001c00047202 */ /* 0x000fe40000000f00 */
[----:B------:R-:W-:Y:S01]  /*2c80*/  PRMT R120, R6, 0x5410, R7 ;  /* 0x0000541006787816 */ /* 0x000fe20000000007 */
[----:B-----5:R-:W-:Y:S01]  /*2c90*/  IMAD.MOV.U32 R7, RZ, RZ, R27 ;  /* 0x000000ffff077224 */ /* 0x020fe200078e001b */
        /* <DEDUP_REMOVED lines=10> */
[----:B------:R-:W-:Y:S02]  /*2d40*/  MOV R6, R24 ;  /* 0x0000001800067202 */ /* 0x000fe40000000f00 */
[----:B------:R-:W-:-:S02]  /*2d50*/  PRMT R106, R106, 0x5410, R7 ;  /* 0x000054106a6a7816 */ /* 0x000fc40000000007 */
[----:B------:R-:W-:Y:S02]  /*2d60*/  PRMT R103, R4, 0x5410, R5 ;  /* 0x0000541004677816 */ /* 0x000fe40000000005 */
[----:B------:R-:W-:Y:S01]  /*2d70*/  PRMT R107, R6, 0x7610, R107 ;  /* 0x00007610066b7816 */ /* 0x000fe2000000006b */
[----:B------:R-:W-:Y:S06]  /*2d80*/  @!P3 BRA `(.L_x_11567) ;  /* 0x000000000004b947 */ /* 0x000fec0003800000 */
[----:B------:R-:W-:Y:S01]  /*2d90*/  BPT.TRAP 0x1 ;  /* 0x000000040000795c */ /* 0x000fe20000300000 */
.L_x_11567:
[----:B------:R-:W-:Y:S01]  /*2da0*/  IMAD R90, R16, 0x8, R17 ;  /* 0x00000008105a7824 */ /* 0x000fe200078e0211 */
[----:B------:R-:W-:Y:S01]  /*2db0*/  SHF.L.U32 R111, R22, 0x1f, RZ ;  /* 0x0000001f166f7819 */ /* 0x000fe200000006ff */
[----:B------:R-:W-:Y:S03]  /*2dc0*/  BSSY B1, `(.L_x_11568) ;  /* 0x0000003000017945 */ /* 0x000fe60003800000 */
[----:B------:R-:W0:Y:S02]  /*2dd0*/  SYNCS.PHASECHK.TRANS64.TRYWAIT P6, [R90+URZ+0x32490], R111 ;  /* 0x0324906f5a0075a7 */ /* 0x000e2400080c017f */
[----:B0-----:R-:W-:Y:S05]  /*2de0*/  @!P6 BRA `(.L_x_11569) ;  /* 0x000001740098e947 */ /* 0x001fea0003800000 */
.L_x_11809:
[----:B------:R-:W-:Y:S05]  /*2df0*/  BSYNC B1 ;  /* 0x0000000000017941 */ /* 0x000fea0003800000 */
.L_x_11568:
        /* <DEDUP_REMOVED lines=49> */
.L_x_11575:
[----:B------:R-:W-:Y:S05]  /*3110*/  BSYNC B3 ;  /* 0x0000000000037941 */ /* 0x000fea0003800000 */
.L_x_11574:
[----:B--2---:R1:W-:Y:S02]  /*3120*/  STG.E.128 desc[UR52][R14.64], R4 ;  /* 0x000000040e007986 */ /* 0x0043e4000c101d34 */
.L_x_11573:
[----:B------:R-:W-:Y:S05]  /*3130*/  BSYNC B2 ;  /* 0x0000000000027941 */ /* 0x000fea0003800000 */
.L_x_11572:
        /* <DEDUP_REMOVED lines=47> */
.L_x_11577:
[----:B------:R-:W-:Y:S05]  /*3430*/  BSYNC B2 ;  /* 0x0000000000027941 */ /* 0x000fea0003800000 */
.L_x_11576:
[----:B--2---:R2:W-:Y:S02]  /*3440*/  STG.E.128 desc[UR52][R14.64+0x40], R4 ;  /* 0x000040040e007986 */ /* 0x0045e4000c101d34 */
.L_x_11571:
[----:B------:R-:W-:Y:S05]  /*3450*/  BSYNC B1 ;  /* 0x0000000000017941 */ /* 0x000fea0003800000 */
.L_x_11570:
        /* <DEDUP_REMOVED lines=48> */
.L_x_11582:
[----:B------:R-:W-:Y:S05]  /*3760*/  BSYNC B2 ;  /* 0x0000000000027941 */ /* 0x000fea0003800000 */
.L_x_11581:
[----:B--2---:R3:W-:Y:S02]  /*3770*/  STG.E.128 desc[UR52][R12.64], R4 ;  /* 0x000000040c007986 */ /* 0x0047e4000c101d34 */
.L_x_11580:
[----:B------:R-:W-:Y:S05]  /*3780*/  BSYNC B1 ;  /* 0x0000000000017941 */ /* 0x000fea0003800000 */
.L_x_11579:
[----:B------:R-:W-:Y:S05]  /*3790*/  @P2 BRA `(.L_x_11578) ;  /* 0x0000001800582947 */ /* 0x000fea0003800000 */
        /* <DEDUP_REMOVED lines=46> */
.L_x_11584:
[----:B------:R-:W-:Y:S05]  /*3a80*/  BSYNC B1 ;  /* 0x0000000000017941 */ /* 0x000fea0003800000 */
.L_x_11583:
[----:B--2---:R1:W-:Y:S01]  /*3a90*/  STG.E.128 desc[UR52][R12.64+0x40], R4 ;  /* 0x000040040c007986 */ /* 0x0043e2000c101d34 */
[----:B------:R-:W-:Y:S05]  /*3aa0*/  BRA `(.L_x_11578) ;  /* 0x0000001400947947 */ /* 0x000fea0003800000 */
.L_x_11562:
[----:B------:R-:W-:Y:S01]  /*3ab0*/  VIADD R8, R18, 0x40 ;  /* 0x0000004012087836 */ /* 0x000fe20000000000 */
[----:B------:R-:W-:Y:S02]  /*3ac0*/  CS2R R14, SRZ ;  /* 0x00000000000e7805 */ /* 0x000fe4000001ff00 */
[----:B------:R-:W-:Y:S02]  /*3ad0*/  CS2R R12, SRZ ;  /* 0x00000000000c7805 */ /* 0x000fe4000001ff00 */
[----:B------:R-:W-:Y:S02]  /*3ae0*/  CS2R R26, SRZ ;  /* 0x00000000001a7805 */ /* 0x000fe4000001ff00 */
[----:B------:R-:W-:Y:S02]  /*3af0*/  CS2R R24, SRZ ;  /* 0x0000000000187805 */ /* 0x000fe4000001ff00 */
        /* <DEDUP_REMOVED lines=11> */
[----:B------:R-:W-:-:S04]  /*3bb0*/  @!P4 IADD3 R6, P5, R52, R6, RZ ;  /* 0x000000063406c210 */ /* 0x000fc80007fbe0ff */
[----:B------:R-:W-:-:S03]  /*3bc0*/  @!P4 IADD3.X R9, R111, R66, RZ, P5, !PT ;  /* 0x000000426f09c210 */ /* 0x000fc60002ffe4ff */
        /* <DEDUP_REMOVED lines=28> */
[----:B----4-:R-:W-:Y:S02]  /*3d90*/  IMAD.MOV.U32 R28, RZ, RZ, R26 ;  /* 0x000000ffff1c7224 */ /* 0x010fe400078e001a */
[----:B------:R-:W-:Y:S02]  /*3da0*/  IMAD.MOV.U32 R29, RZ, RZ, R27 ;  /* 0x000000ffff1d7224 */ /* 0x000fe400078e001b */
[----:B------:R-:W-:Y:S02]  /*3db0*/  IMAD.MOV.U32 R30, RZ, RZ, R24 ;  /* 0x000000ffff1e7224 */ /* 0x000fe400078e0018 */
[----:B------:R-:W-:Y:S01]  /*3dc0*/  IMAD.MOV.U32 R31, RZ, RZ, R25 ;  /* 0x000000ffff1f7224 */ /* 0x000fe200078e0019 */
[----:B------:R-:W-:-:S02]  /*3dd0*/  PRMT R125, R125, 0x5410, R29 ;  /* 0x000054107d7d7816 */ /* 0x000fc4000000001d */
[----:B------:R-:W-:Y:S02]  /*3de0*/  PRMT R133, R28, 0x5410, R30 ;  /* 0x000054101c857816 */ /* 0x000fe4000000001e */
[----:B------:R-:W-:Y:S01]  /*3df0*/  PRMT R122, R122, 0x5410, R31 ;  /* 0x000054107a7a7816 */ /* 0x000fe2000000001f */
[----:B-----5:R-:W-:Y:S01]  /*3e00*/  IMAD.MOV.U32 R29, RZ, RZ, R11 ;  /* 0x000000ffff1d7224 */ /* 0x020fe200078e000b */
[----:B------:R-:W-:Y:S01]  /*3e10*/  MOV R28, R10 ;  /* 0x0000000a001c7202 */ /* 0x000fe20000000f00 */
[----:B------:R-:W-:Y:S02]  /*3e20*/  IMAD.MOV.U32 R30, RZ, RZ, R8 ;  /* 0x000000ffff1e7224 */ /* 0x000fe400078e0008 */
[----:B------:R-:W-:Y:S01]  /*3e30*/  IMAD.MOV.U32 R31, RZ, RZ, R9 ;  /* 0x000000ffff1f7224 */ /* 0x000fe200078e0009 */
[----:B------:R-:W-:Y:S01]  /*3e40*/  PRMT R117, R28, 0x5410, R29 ;  /* 0x000054101c757816 */ /* 0x000fe2000000001d */
[----:B------:R-:W-:-:S03]  /*3e50*/  IMAD.MOV.U32 R28, RZ, RZ, R6 ;  /* 0x000000ffff1c7224 */ /* 0x000fc600078e0006 */
[----:B------:R-:W-:Y:S01]  /*3e60*/  PRMT R118, R30, 0x5410, R31 ;  /* 0x000054101e767816 */ /* 0x000fe2000000001f */
[----:B------:R-:W-:Y:S02]  /*3e70*/  IMAD.MOV.U32 R29, RZ, RZ, R7 ;  /* 0x000000ffff1d7224 */ /* 0x000fe400078e0007 */
[----:B------:R-:W-:Y:S02]  /*3e80*/  IMAD.MOV.U32 R30, RZ, RZ, R4 ;  /* 0x000000ffff1e7224 */ /* 0x000fe400078e0004 */
[----:B------:R-:W-:Y:S01]  /*3e90*/  IMAD.MOV.U32 R31, RZ, RZ, R5 ;  /* 0x000000ffff1f7224 */ /* 0x000fe200078e0005 */
[----:B------:R-:W-:-:S04]  /*3ea0*/  PRMT R119, R28, 0x5410, R29 ;  /* 0x000054101c777816 */ /* 0x000fc8000000001d */
[----:B------:R-:W-:Y:S01]  /*3eb0*/  PRMT R120, R30, 0x5410, R31 ;  /* 0x000054101e787816 */ /* 0x000fe2000000001f */
[----:B------:R-:W-:Y:S06]  /*3ec0*/  @!P3 BRA `(.L_x_11585) ;  /* 0x000000000004b947 */ /* 0x000fec0003800000 */
[----:B------:R-:W-:Y:S01]  /*3ed0*/  BPT.TRAP 0x1 ;  /* 0x000000040000795c */ /* 0x000fe20000300000 */
.L_x_11585:
[----:B------:R-:W-:Y:S01]  /*3ee0*/  IMAD R90, R16, 0x8, R17 ;  /* 0x00000008105a7824 */ /* 0x000fe200078e0211 */
[----:B------:R-:W-:Y:S01]  /*3ef0*/  SHF.L.U32 R111, R22, 0x1f, RZ ;  /* 0x0000001f166f7819 */ /* 0x000fe200000006ff */
[----:B------:R-:W0:Y:S01]  /*3f00*/  LDC R113, c[0x0][0x2e4] ;  /* 0x0000b900ff717b82 */ /* 0x000e220000000800 */
[----:B------:R-:W-:Y:S01]  /*3f10*/  BSSY B1, `(.L_x_11586) ;  /* 0x0000006000017945 */ /* 0x000fe20003800000 */
[----:B------:R-:W-:Y:S01]  /*3f20*/  IMAD.MOV.U32 R107, RZ, RZ, R109 ;  /* 0x000000ffff6b7224 */ /* 0x000fe200078e006d */
[----:B------:R-:W1:Y:S05]  /*3f30*/  SYNCS.PHASECHK.TRANS64.TRYWAIT P5, [R90+URZ+0x32490], R111 ;  /* 0x0324906f5a0075a7 */ /* 0x000e6a00080a017f */
[----:B------:R-:W2:Y:S01]  /*3f40*/  LDC.64 R104, c[0x0][0x2f0] ;  /* 0x0000bc00ff687b82 */ /* 0x000ea20000000a00 */
[----:B0-----:R-:W-:Y:S01]  /*3f50*/  IADD3 R115, -R78, R113, RZ ;  /* 0x000000714e737210 */ /* 0x001fe20007ffe1ff */
[----:B-1----:R-:W-:Y:S06]  /*3f60*/  @!P5 BRA `(.L_x_11587) ;  /* 0x00000164004cd947 */ /* 0x002fec0003800000 */
.L_x_11810:
[----:B------:R-:W-:Y:S05]  /*3f70*/  BSYNC B1 ;  /* 0x0000000000017941 */ /* 0x000fea0003800000 */
.L_x_11586:
[----:B------:R-:W-:Y:S01]  /*3f80*/  ISETP.GE.OR P5, PT, R18, R101, P1 ;  /* 0x000000651200720c */ /* 0x000fe20000fa6670 */
[----:B------:R-:W-:-:S12]  /*3f90*/  BSSY B1, `(.L_x_11588) ;  /* 0x000007c000017945 */ /* 0x000fd80003800000 */
[----:B------:R-:W-:Y:S05]  /*3fa0*/  @P5 BRA `(.L_x_11589) ;  /* 0x0000000400e85947 */ /* 0x000fea0003800000 */
[----:B------:R-:W1:Y:S01]  /*3fb0*/  S2R R30, SR_TID.X ;  /* 0x00000000001e7919 */ /* 0x000e620000002100 */
        /* <DEDUP_REMOVED lines=8> */
[----:B------:R-:W-:Y:S01]  /*4040*/  LEA.HI R29, R29, R28, RZ, 0x4 ;  /* 0x0000001c1d1d7211 */ /* 0x000fe200078f20ff */
[----:B------:R-:W-:Y:S01]  /*4050*/  IMAD R28, R16, 0x1800, R67 ;  /* 0x00001800101c7824 */ /* 0x000fe200078e0243 */
[----:B------:R-:W-:Y:S02]  /*4060*/  IADD3.X R112, R95, R114, R64, P5, P6 ;  /* 0x000000725f707210 */ /* 0x000fe40002fec440 */
[----:B------:R-:W-:Y:S01]  /*4070*/  LEA.HI.SX32 R29, R29, R72, 0x1c ;  /* 0x000000481d1d7211 */ /* 0x000fe200078fe2ff */
[----:B------:R-:W-:-:S04]  /*4080*/  IMAD R28, R28, 0x2, R17 ;  /* 0x000000021c1c7824 */ /* 0x000fc800078e0211 */
[----:B------:R-:W-:-:S05]  /*4090*/  IMAD.SHL.U32 R116, R29, 0x8, RZ ;  /* 0x000000081d747824 */ /* 0x000fca00078e00ff */
[----:B------:R-:W-:Y:S01]  /*40a0*/  LOP3.LUT R29, R87, 0x38, R116, 0xf8, !PT ;  /* 0x00000038571d7812 */ /* 0x000fe200078ef874 */
[----:B-1----:R-:W-:-:S03]  /*40b0*/  VIADD R31, R30, 0xffffff80 ;  /* 0xffffff801e1f7836 */ /* 0x002fc60000000000 */
[----:B------:R-:W-:Y:S02]  /*40c0*/  LOP3.LUT R29, R29, R82, RZ, 0x3c, !PT ;  /* 0x000000521d1d7212 */ /* 0x000fe400078e3cff */
[----:B------:R-:W-:-:S04]  /*40d0*/  SHF.R.S32.HI R30, RZ, 0x1f, R31 ;  /* 0x0000001fff1e7819 */ /* 0x000fc8000001141f */
[----:B------:R-:W-:-:S04]  /*40e0*/  LEA.HI R30, R30, R31, RZ, 0x5 ;  /* 0x0000001f1e1e7211 */ /* 0x000fc800078f28ff */
[----:B------:R-:W-:-:S05]  /*40f0*/  SHF.R.S32.HI R30, RZ, 0x5, R30 ;  /* 0x00000005ff1e7819 */ /* 0x000fca000001141e */
        /* <DEDUP_REMOVED lines=57> */
[----:B------:R-:W-:-:S02]  /*4490*/  HADD2.F32 R14, -RZ, R132.H1_H1 ;  /* 0x30000084ff0e7230 */ /* 0x000fc40000004100 */
        /* <DEDUP_REMOVED lines=8> */
[----:B------:R-:W-:Y:S01]  /*4520*/  HADD2.F32 R24, -RZ, R133.H0_H0 ;  /* 0x20000085ff187230 */ /* 0x000fe20000004100 */
        /* <DEDUP_REMOVED lines=21> */
.L_x_11591:
[----:B------:R-:W-:Y:S05]  /*4680*/  BSYNC B2 ;  /* 0x0000000000027941 */ /* 0x000fea0003800000 */
.L_x_11590:
        /* <DEDUP_REMOVED lines=12> */
.L_x_11589:
[----:B------:R-:W-:Y:S05]  /*4750*/  BSYNC B1 ;  /* 0x0000000000017941 */ /* 0x000fea0003800000 */
.L_x_11588:
[----:B-1----:R-:W-:Y:S02]  /*4760*/  VIADD R13, R18, 0x40 ;  /* 0x00000040120d7836 */ /* 0x002fe40000000000 */
[-C--:B--2---:R-:W-:Y:S02]  /*4770*/  IMAD R12, R81, R104.reuse, RZ ;  /* 0x00000068510c7224 */ /* 0x084fe400078e02ff */
[C---:B------:R-:W-:Y:S01]  /*4780*/  IMAD.WIDE.U32 R106, R13.reuse, R104, R106 ;  /* 0x000000680d6a7225 */ /* 0x040fe200078e006a */
[----:B------:R-:W-:-:S03]  /*4790*/  ISETP.GE.OR P5, PT, R13, R101, P1 ;  /* 0x000000650d00720c */ /* 0x000fc60000fa6670 */
[----:B------:R-:W-:-:S10]  /*47a0*/  IMAD R105, R13, R105, R12 ;  /* 0x000000690d697224 */ /* 0x000fd400078e020c */
[----:B------:R-:W-:Y:S05]  /*47b0*/  @P5 BRA `(.L_x_11578) ;  /* 0x0000000800505947 */ /* 0x000fea0003800000 */
[----:B------:R-:W2:Y:S01]  /*47c0*/  LDL R14, [R1+0x28] ;  /* 0x00002800010e7983 */ /* 0x000ea20000100800 */
[----:B------:R-:W-:Y:S01]  /*47d0*/  IADD3 R30, R107, R105, RZ ;  /* 0x000000696b1e7210 */ /* 0x000fe20007ffe0ff */
[----:B------:R-:W-:Y:S01]  /*47e0*/  VIADD R15, R18, 0x40 ;  /* 0x00000040120f7836 */ /* 0x000fe20000000000 */
[----:B------:R-:W-:Y:S01]  /*47f0*/  IADD3 R12, P5, P6, R36, R106, R71 ;  /* 0x0000006a240c7210 */ /* 0x000fe20007ebe047 */
[----:B------:R-:W-:Y:S01]  /*4800*/  VIADD R24, R18, 0x40 ;  /* 0x0000004012187836 */ /* 0x000fe20000000000 */
[----:B------:R-:W-:Y:S01]  /*4810*/  SEL R115, R78, R115, !P0 ;  /* 0x000000734e737207 */ /* 0x000fe20004000000 */
[----:B------:R-:W-:Y:S01]  /*4820*/  IMAD.SHL.U32 R15, R15, 0x40, RZ ;  /* 0x000000400f0f7824 */ /* 0x000fe200078e00ff */
[----:B------:R-:W-:Y:S01]  /*4830*/  IADD3.X R13, R95, R30, R64, P5, P6 ;  /* 0x0000001e5f0d7210 */ /* 0x000fe20002fec440 */
[----:B------:R-:W-:Y:S01]  /*4840*/  IMAD.SHL.U32 R24, R24, 0x40, RZ ;  /* 0x0000004018187824 */ /* 0x000fe200078e00ff */
[----:B------:R-:W-:Y:S01]  /*4850*/  LEA R28, P5, R12, R102, 0x1 ;  /* 0x000000660c1c7211 */ /* 0x000fe200078a08ff */
[----:B------:R-:W-:Y:S01]  /*4860*/  BSSY B1, `(.L_x_11592) ;  /* 0x0000065000017945 */ /* 0x000fe20003800000 */
[----:B------:R-:W-:-:S02]  /*4870*/  LOP3.LUT R15, R15, 0x1c0, RZ, 0xc0, !PT ;  /* 0x000001c00f0f7812 */ /* 0x000fc400078ec0ff */
[----:B------:R-:W-:Y:S02]  /*4880*/  LEA.HI.X R29, R12, R103, R13, 0x1, P5 ;  /* 0x000000670c1d7211 */ /* 0x000fe400028f0c0d */
[----:B------:R-:W-:Y:S02]  /*4890*/  SHF.R.S32.HI R12, RZ, 0x1f, R115 ;  /* 0x0000001fff0c7819 */ /* 0x000fe40000011473 */
[----:B------:R-:W-:Y:S02]  /*48a0*/  LOP3.LUT R24, R24, 0x1c0, RZ, 0xc0, !PT ;  /* 0x000001c018187812 */ /* 0x000fe400078ec0ff */
[----:B------:R-:W-:Y:S02]  /*48b0*/  LEA.HI R115, R12, R115, RZ, 0x4 ;  /* 0x000000730c737211 */ /* 0x000fe400078f20ff */
[----:B------:R-:W-:Y:S02]  /*48c0*/  SHF.R.U32.HI R15, RZ, 0x3, R15 ;  /* 0x00000003ff0f7819 */ /* 0x000fe4000001160f */
[----:B------:R-:W-:-:S05]  /*48d0*/  LEA.HI.SX32 R31, R115, R72, 0x1c ;  /* 0x00000048731f7211 */ /* 0x000fca00078fe2ff */
[----:B------:R-:W-:-:S05]  /*48e0*/  IMAD.SHL.U32 R31, R31, 0x8, RZ ;  /* 0x000000081f1f7824 */ /* 0x000fca00078e00ff */
[----:B------:R-:W-:-:S04]  /*48f0*/  LOP3.LUT R12, R24, 0x38, R31, 0xf8, !PT ;  /* 0x00000038180c7812 */ /* 0x000fc800078ef81f */
[----:B------:R-:W-:-:S05]  /*4900*/  LOP3.LUT R12, R12, R15, RZ, 0x3c, !PT ;  /* 0x0000000f0c0c7212 */ /* 0x000fca00078e3cff */
[----:B--2---:R-:W-:Y:S02]  /*4910*/  IMAD.IADD R13, R14, 0x1, R12 ;  /* 0x000000010e0d7824 */ /* 0x004fe400078e020c */
        /* <DEDUP_REMOVED lines=32> */
[----:B------:R-:W-:Y:S02]  /*4b20*/  HADD2.F32 R5, -RZ, R27.H0_H0 ;  /* 0x2000001bff057230 */ /* 0x000fe40000004100 */
        /* <DEDUP_REMOVED lines=53> */
[----:B------:R-:W-:Y:S02]  /*4e80*/  F2FP.F16.F32.PACK_AB R14, R14, R15 ;  /* 0x0000000f0e0e723e */ /* 0x000fe400000000ff */
[----:B------:R-:W-:Y:S02]  /*4e90*/  F2FP.F16.F32.PACK_AB R26, R9, R6 ;  /* 0x00000006091a723e */ /* 0x000fe400000000ff */
[----:B------:R-:W-:-:S07]  /*4ea0*/  MOV R15, R10 ;  /* 0x0000000a000f7202 */ /* 0x000fce0000000f00 */
.L_x_11593:
[----:B------:R-:W-:Y:S05]  /*4eb0*/  BSYNC B1 ;  /* 0x0000000000017941 */ /* 0x000fea0003800000 */
.L_x_11592:
        /* <DEDUP_REMOVED lines=10> */
.L_x_11561:
[----:B------:R-:W-:-:S13]  /*4f60*/  ISETP.NE.AND P3, PT, R218, 0x3, PT ;  /* 0x00000003da00780c */ /* 0x000fda0003f65270 */
[----:B------:R-:W-:Y:S05]  /*4f70*/  @!P3 BRA `(.L_x_11594) ;  /* 0x000000000004b947 */ /* 0x000fea0003800000 */
[----:B------:R-:W-:Y:S01]  /*4f80*/  BPT.TRAP 0x1 ;  /* 0x000000040000795c */ /* 0x000fe20000300000 */
.L_x_11594:
[----:B------:R-:W-:Y:S01]  /*4f90*/  IMAD R90, R16, 0x8, R17 ;  /* 0x00000008105a7824 */ /* 0x000fe200078e0211 */
[----:B------:R-:W-:Y:S01]  /*4fa0*/  SHF.L.U32 R111, R22, 0x1f, RZ ;  /* 0x0000001f166f7819 */ /* 0x000fe200000006ff */
[----:B------:R-:W-:Y:S01]  /*4fb0*/  IMAD R101, R59, -0x60, R62 ;  /* 0xffffffa03b657824 */ /* 0x000fe200078e023e */
[----:B------:R-:W-:Y:S02]  /*4fc0*/  BSSY B1, `(.L_x_11595) ;  /* 0x0000004000017945 */ /* 0x000fe40003800000 */
[----:B------:R-:W0:Y:S02]  /*4fd0*/  SYNCS.PHASECHK.TRANS64.TRYWAIT P4, [R90+URZ+0x32490], R111 ;  /* 0x0324906f5a0075a7 */ /* 0x000e24000808017f */
[----:B------:R-:W-:Y:S01]  /*4fe0*/  VIMNMX R101, R101, 0x60, PT ;  /* 0x0000006065657848 */ /* 0x000fe20003fe0100 */
[----:B0-----:R-:W-:Y:S06]  /*4ff0*/  @!P4 BRA `(.L_x_11596) ;  /* 0x00000154003cc947 */ /* 0x001fec0003800000 */
.L_x_11811:
[----:B------:R-:W-:Y:S05]  /*5000*/  BSYNC B1 ;  /* 0x0000000000017941 */ /* 0x000fea0003800000 */
.L_x_11595:
[CC--:B------:R-:W-:Y:S01]  /*5010*/  ISETP.GE.AND P5, PT, R18.reuse, R101.reuse, PT ;  /* 0x000000651200720c */ /* 0x0c0fe20003fa6270 */
[----:B------:R-:W-:Y:S01]  /*5020*/  VIADD R4, R18, 0x40 ;  /* 0x0000004012047836 */ /* 0x000fe20000000000 */
[----:B------:R-:W-:Y:S04]  /*5030*/  BSSY B1, `(.L_x_11597) ;  /* 0x0000007000017945 */ /* 0x000fe80003800000 */
[----:B------:R-:W-:-:S07]  /*5040*/  ISETP.GE.AND P4, PT, R4, R101, PT ;  /* 0x000000650400720c */ /* 0x000fce0003f86270 */
[----:B------:R-:W-:Y:S06]  /*5050*/  @P5 BRA `(.L_x_11598) ;  /* 0x0000000000105947 */ /* 0x000fec0003800000 */
[----:B------:R-:W1:Y:S04]  /*5060*/  @!P1 LDS.128 R4, [R108] ;  /* 0x000000006c049984 */ /* 0x000e680000000c00 */
[----:B------:R-:W2:Y:S04]  /*5070*/  @!P2 LDS.128 R8, [R104] ;  /* 0x000000006808a984 */ /* 0x000ea80000000c00 */
[----:B-1----:R1:W-:Y:S04]  /*5080*/  @!P1 STG.E.128 desc[UR52][R14.64], R4 ;  /* 0x000000040e009986 */ /* 0x0023e8000c101d34 */
[----:B--2---:R1:W-:Y:S02]  /*5090*/  @!P2 STG.E.128 desc[UR52][R14.64+0x40], R8 ;  /* 0x000040080e00a986 */ /* 0x0043e4000c101d34 */
.L_x_11598:
[----:B------:R-:W-:Y:S05]  /*50a0*/  BSYNC B1 ;  /* 0x0000000000017941 */ /* 0x000fea0003800000 */
.L_x_11597:
[----:B------:R-:W-:Y:S05]  /*50b0*/  @P4 BRA `(.L_x_11578) ;  /* 0x0000000000104947 */ /* 0x000fea0003800000 */
[----:B-1----:R-:W1:Y:S04]  /*50c0*/  @!P1 LDS.128 R4, [R108+0x2000] ;  /* 0x002000006c049984 */ /* 0x002e680000000c00 */
[----:B------:R-:W2:Y:S04]  /*50d0*/  @!P2 LDS.128 R8, [R104+0x2000] ;  /* 0x002000006808a984 */ /* 0x000ea80000000c00 */
[----:B-1----:R3:W-:Y:S04]  /*50e0*/  @!P1 STG.E.128 desc[UR52][R12.64], R4 ;  /* 0x000000040c009986 */ /* 0x0027e8000c101d34 */
[----:B--2---:R3:W-:Y:S02]  /*50f0*/  @!P2 STG.E.128 desc[UR52][R12.64+0x40], R8 ;  /* 0x000040080c00a986 */ /* 0x0047e4000c101d34 */
.L_x_11578:
[----:B------:R-:W-:Y:S05]  /*5100*/  BSYNC B0 ;  /* 0x0000000000007941 */ /* 0x000fea0003800000 */
.L_x_11560:
        /* <DEDUP_REMOVED lines=17> */
.L_x_11600:
[----:B------:R-:W-:Y:S05]  /*5220*/  BSYNC B0 ;  /* 0x0000000000007941 */ /* 0x000fea0003800000 */
.L_x_11599:
[----:B------:R-:W2:Y:S01]  /*5230*/  SYNCS.PHASECHK.TRANS64.TRYWAIT P3, [R90+URZ+0x324b0], R111 ;  /* 0x0324b06f5a0075a7 */ /* 0x000ea2000806017f */
[----:B------:R-:W-:Y:S01]  /*5240*/  ULDC UR40, c[0x0][0x310] ;  /* 0x0000c40000287ab9 */ /* 0x000fe20000000800 */
[----:B------:R-:W-:Y:S01]  /*5250*/  ULDC.64 UR38, c[0x0][0x318] ;  /* 0x0000c60000267ab9 */ /* 0x000fe20000000a00 */
[----:B------:R-:W-:Y:S01]  /*5260*/  ULDC.64 UR36, c[0x0][0x308] ;  /* 0x0000c20000247ab9 */ /* 0x000fe20000000a00 */
[----:B------:R-:W-:Y:S01]  /*5270*/  BSSY B0, `(.L_x_11601) ;  /* 0x0000003000007945 */ /* 0x000fe20003800000 */
[----:B-1----:R-:W-:-:S03]  /*5280*/  IMAD R4, R16, 0x6000, R77 ;  /* 0x0000600010047824 */ /* 0x002fc600078e024d */
[----:B--2---:R-:W-:Y:S05]  /*5290*/  @!P3 BRA `(.L_x_11602) ;  /* 0x0000015000a8b947 */ /* 0x004fea0003800000 */
.L_x_11812:
[----:B------:R-:W-:Y:S05]  /*52a0*/  BSYNC B0 ;  /* 0x0000000000007941 */ /* 0x000fea0003800000 */
.L_x_11601:
[----:B------:R-:W-:Y:S01]  /*52b0*/  ISETP.GE.AND P3, PT, R18, R101, PT ;  /* 0x000000651200720c */ /* 0x000fe20003f66270 */
[----:B------:R-:W-:Y:S01]  /*52c0*/  IMAD.IADD R6, R80, 0x1, R4 ;  /* 0x0000000150067824 */ /* 0x000fe200078e0204 */
[----:B------:R-:W-:Y:S01]  /*52d0*/  BSSY B0, `(.L_x_11603) ;  /* 0x0000025000007945 */ /* 0x000fe20003800000 */
[----:B------:R-:W-:Y:S02]  /*52e0*/  IMAD R32, R4, 0x2, R61 ;  /* 0x0000000204207824 */ /* 0x000fe400078e023d */
[----:B----4-:R-:W-:-:S04]  /*52f0*/  IMAD.WIDE R28, R59, 0x60, R56 ;  /* 0x000000603b1c7825 */ /* 0x010fc800078e0238 */
[----:B------:R-:W-:-:S04]  /*5300*/  IMAD R33, R6, 0x2, R61 ;  /* 0x0000000206217824 */ /* 0x000fc800078e023d */
[----:B------:R-:W-:Y:S05]  /*5310*/  @P3 BRA `(.L_x_11604) ;  /* 0x0000000000803947 */ /* 0x000fea0003800000 */
[----:B------:R-:W-:Y:S02]  /*5320*/  IMAD R7, R29, UR38, RZ ;  /* 0x000000261d077c24 */ /* 0x000fe4000f8e02ff */
[----:B------:R-:W-:Y:S02]  /*5330*/  IMAD.MOV.U32 R4, RZ, RZ, R40 ;  /* 0x000000ffff047224 */ /* 0x000fe400078e0028 */
        /* <DEDUP_REMOVED lines=30> */
.L_x_11604:
[----:B------:R-:W-:Y:S05]  /*5520*/  BSYNC B0 ;  /* 0x0000000000007941 */ /* 0x000fea0003800000 */
.L_x_11603:
[----:B------:R-:W-:Y:S01]  /*5530*/  IADD3 R4, R18, 0x40, RZ ;  /* 0x0000004012047810 */ /* 0x000fe20007ffe0ff */
[----:B------:R-:W-:Y:S03]  /*5540*/  BSSY B0, `(.L_x_11605) ;  /* 0x0000025000007945 */ /* 0x000fe60003800000 */
[----:B------:R-:W-:-:S13]  /*5550*/  ISETP.GE.AND P3, PT, R4, R101, PT ;  /* 0x000000650400720c */ /* 0x000fda0003f66270 */
        /* <DEDUP_REMOVED lines=35> */
.L_x_11606:
[----:B------:R-:W-:Y:S05]  /*5790*/  BSYNC B0 ;  /* 0x0000000000007941 */ /* 0x000fea0003800000 */
.L_x_11605:
        /* <DEDUP_REMOVED lines=22> */
.L_x_11555:
[----:B------:R-:W-:Y:S01]  /*5900*/  ISETP.GE.AND P2, PT, R214, 0x1, PT ;  /* 0x00000001d600780c */ /* 0x000fe20003f46270 */
[----:B------:R-:W-:Y:S01]  /*5910*/  IMAD.MOV.U32 R3, RZ, RZ, RZ ;  /* 0x000000ffff037224 */ /* 0x000fe200078e00ff */
[----:B------:R-:W-:Y:S02]  /*5920*/  PLOP3.LUT P1, PT, PT, PT, PT, 0x80, 0x0 ;  /* 0x000000000000781c */ /* 0x000fe40003f2f070 */
[----:B------:R-:W-:Y:S01]  /*5930*/  CS2R R4, SRZ ;  /* 0x0000000000047805 */ /* 0x000fe2000001ff00 */
[----:B------:R-:W-:Y:S01]  /*5940*/  IMAD.MOV.U32 R0, RZ, RZ, RZ ;  /* 0x000000ffff007224 */ /* 0x000fe200078e00ff */
        /* <DEDUP_REMOVED lines=32> */
[----:B----4-:R-:W-:Y:S02]  /*5b50*/  CS2R R78, SRZ ;  /* 0x00000000004e7805 */ /* 0x010fe4000001ff00 */
        /* <DEDUP_REMOVED lines=28> */
[----:B--23--:R-:W-:Y:S02]  /*5d20*/  CS2R R26, SRZ ;  /* 0x00000000001a7805 */ /* 0x00cfe4000001ff00 */
[----:B------:R-:W-:Y:S01]  /*5d30*/  CS2R R28, SRZ ;  /* 0x00000000001c7805 */ /* 0x000fe2000001ff00 */
[----:B------:R-:W-:Y:S06]  /*5d40*/  @P0 BRA `(.L_x_11608) ;  /* 0x00000000000c0947 */ /* 0x000fec0003800000 */
[----:B------:R-:W0:Y:S01]  /*5d50*/  FENCE.VIEW.ASYNC.G ;  /* 0x00000000000073c6 */ /* 0x000e220000000100 */
[----:B------:R-:W-:Y:S05]  /*5d60*/  WARPSYNC.ALL ;  /* 0x0000000000007948 */ /* 0x000fea0003800000 */
[----:B0-----:R-:W-:Y:S06]  /*5d70*/  BAR.ARV 0xc, 0x120 ;  /* 0x0304800000007b1d */ /* 0x001fec0000002000 */
.L_x_11608:
[----:B------:R-:W-:Y:S01]  /*5d80*/  CS2R R24, SRZ ;  /* 0x0000000000187805 */ /* 0x000fe2000001ff00 */
[----:B------:R-:W-:Y:S06]  /*5d90*/  @!P2 BRA `(.L_x_11609) ;  /* 0x000000bc00a8a947 */ /* 0x000fec0003800000 */
[----:B------:R-:W-:-:S03]  /*5da0*/  UMOV UR4, 0xffffffff ;  /* 0xffffffff00047882 */ /* 0x000fc60000000000 */
[----:B------:R-:W-:Y:S05]  /*5db0*/  BRA.DIV UR4, `(.L_x_11610) ;  /* 0x0000014604f47947 */ /* 0x000fea000b800000 */
[----:B------:R-:W0:Y:S02]  /*5dc0*/  S2R R0, SR_TID.X ;  /* 0x0000000000007919 */ /* 0x000e240000002100 */
[----:B0-----:R-:W-:-:S05]  /*5dd0*/  VIADD R3, R0, 0xffffff80 ;  /* 0xffffff8000037836 */ /* 0x001fca0000000000 */
[----:B------:R-:W-:-:S04]  /*5de0*/  SHF.R.S32.HI R0, RZ, 0x1f, R3 ;  /* 0x0000001fff007819 */ /* 0x000fc80000011403 */
[----:B------:R-:W-:-:S04]  /*5df0*/  LEA.HI R0, R0, R3, RZ, 0x7 ;  /* 0x0000000300007211 */ /* 0x000fc800078f38ff */
[----:B------:R-:W-:-:S05]  /*5e00*/  SHF.R.S32.HI R0, RZ, 0x7, R0 ;  /* 0x00000007ff007819 */ /* 0x000fca0000011400 */
[----:B------:R0:W1:Y:S02]  /*5e10*/  SHFL.IDX PT, R14, R0, RZ, 0x1f ;  /* 0x00001fff000e7589 */ /* 0x00006400000e0000 */
.L_x_11815:
[----:B01----:R-:W-:Y:S01]  /*5e20*/  LEA.HI R0, R14, R14, RZ, 0x1 ;  /* 0x0000000e0e007211 */ /* 0x003fe200078f08ff */
[----:B------:R-:W-:Y:S01]  /*5e30*/  VIADD R26, R17, 0x18400 ;  /* 0x00018400111a7836 */ /* 0x000fe20000000000 */
[----:B------:R-:W-:Y:S01]  /*5e40*/  BSSY B6, `(.L_x_11611) ;  /* 0x000001d000067945 */ /* 0x000fe20003800000 */
[----:B------:R-:W-:Y:S01]  /*5e50*/  IMAD.MOV.U32 R217, RZ, RZ, 0x40000040 ;  /* 0x40000040ffd97424 */ /* 0x000fe200078e00ff */
[----:B------:R-:W-:Y:S02]  /*5e60*/  LOP3.LUT R3, R0, 0x7fffe, RZ, 0xc0, !PT ;  /* 0x0007fffe00037812 */ /* 0x000fe400078ec0ff */
[----:B------:R-:W-:-:S03]  /*5e70*/  LOP3.LUT P0, RZ, R26, 0x1bf, RZ, 0xc0, !PT ;  /* 0x000001bf1aff7812 */ /* 0x000fc6000780c0ff */
[----:B------:R-:W-:-:S04]  /*5e80*/  IMAD.IADD R3, R14, 0x1, -R3 ;  /* 0x000000010e037824 */ /* 0x000fc800078e0a03 */
[----:B------:R-:W-:-:S05]  /*5e90*/  IMAD R3, R3, 0x2000, R26 ;  /* 0x0000200003037824 */ /* 0x000fca00078e021a */
[----:B------:R-:W-:Y:S01]  /*5ea0*/  SHF.R.U32.HI R0, RZ, 0x4, R3 ;  /* 0x00000004ff007819 */ /* 0x000fe20000011603 */
[----:B------:R-:W-:-:S03]  /*5eb0*/  VIADD R3, R3, 0xa000 ;  /* 0x0000a00003037836 */ /* 0x000fc60000000000 */
[----:B------:R-:W-:Y:S02]  /*5ec0*/  LOP3.LUT R0, R0, 0x3fff, RZ, 0xc0, !PT ;  /* 0x00003fff00007812 */ /* 0x000fe400078ec0ff */
[----:B------:R-:W-:Y:S02]  /*5ed0*/  SHF.R.U32.HI R3, RZ, 0x4, R3 ;  /* 0x00000004ff037819 */ /* 0x000fe40000011603 */
[----:B------:R-:W-:Y:S02]  /*5ee0*/  LOP3.LUT R216, R0, 0x10000, RZ, 0xfc, !PT ;  /* 0x0001000000d87812 */ /* 0x000fe400078efcff */
        /* <DEDUP_REMOVED lines=18> */
.L_x_11612:
[----:B------:R-:W-:Y:S05]  /*6010*/  BSYNC B6 ;  /* 0x0000000000067941 */ /* 0x000fea0003800000 */
.L_x_11611:
[----:B------:R-:W-:Y:S02]  /*6020*/  ULDC UR4, c[0x0][0x3d4] ;  /* 0x0000f50000047ab9 */ /* 0x000fe40000000800 */
[----:B------:R-:W-:-:S13]  /*6030*/  ISETP.LT.AND P0, PT, RZ, UR4, PT ;  /* 0x00000004ff007c0c */ /* 0x000fda000bf01270 */
[----:B------:R-:W-:Y:S05]  /*6040*/  @P0 BRA `(.L_x_11613) ;  /* 0x0000000000400947 */ /* 0x000fea0003800000 */
[----:B------:R-:W2:Y:S02]  /*6050*/  LDL R20, [R1+0x44] ;  /* 0x0000440001147983 */ /* 0x000ea40000100800 */
[----:B--2---:R-:W-:-:S04]  /*6060*/  LEA.HI R0, R20, R20, RZ, 0x1 ;  /* 0x0000001414007211 */ /* 0x004fc800078f08ff */
        /* <DEDUP_REMOVED lines=8> */
.L_x_11616:
[----:B-1----:R1:W2:Y:S02]  /*60f0*/  SYNCS.PHASECHK.TRANS64.TRYWAIT P0, [R17+URZ+0x32400], R0 ;  /* 0x03240000110075a7 */ /* 0x0022a4000800017f */
[----:B--2---:R-:W-:Y:S05]  /*6100*/  @!P0 NANOSLEEP.SYNCS 0x989680 ;  /* 0x009896800000895d */ /* 0x004fea0003900000 */
[----:B------:R-:W2:Y:S02]  /*6110*/  @!P0 SYNCS.PHASECHK.TRANS64 P0, [R17+URZ+0x32400], R0 ;  /* 0x03240000110085a7 */ /* 0x000ea4000800007f */
[----:B--2---:R-:W-:Y:S05]  /*6120*/  @!P0 BRA `(.L_x_11616) ;  /* 0xfffffffc00f08947 */ /* 0x004fea000383ffff */
.L_x_11615:
[----:B------:R-:W-:Y:S05]  /*6130*/  BSYNC B0 ;  /* 0x0000000000007941 */ /* 0x000fea0003800000 */
.L_x_11614:
[----:B------:R-:W-:Y:S05]  /*6140*/  BRA `(.L_x_11617) ;  /* 0x0000002c00e47947 */ /* 0x000fea0003800000 */
.L_x_11613:
[----:B------:R-:W0:Y:S01]  /*6150*/  S2R R0, SR_TID.X ;  /* 0x0000000000007919 */ /* 0x000e220000002100 */
[----:B------:R-:W1:Y:S01]  /*6160*/  LDC.64 R12, c[0x0][0x3d8] ;  /* 0x0000f600ff0c7b82 */ /* 0x000e620000000a00 */
[----:B-----5:R-:W-:Y:S01]  /*6170*/  SHF.R.S32.HI R3, RZ, 0x1f, R23 ;  /* 0x0000001fff037819 */ /* 0x020fe20000011417 */
[----:B------:R-:W-:Y:S01]  /*6180*/  BSSY B6, `(.L_x_11618) ;  /* 0x000003a000067945 */ /* 0x000fe20003800000 */
[----:B------:R-:W-:Y:S02]  /*6190*/  SHF.R.S32.HI R7, RZ, 0x1f, R18 ;  /* 0x0000001fff077819 */ /* 0x000fe40000011412 */
[----:B------:R-:W-:-:S03]  /*61a0*/  LOP3.LUT P0, RZ, R26, 0x3ff, RZ, 0xc0, !PT ;  /* 0x000003ff1aff7812 */ /* 0x000fc6000780c0ff */
[----:B------:R-:W2:Y:S01]  /*61b0*/  LDC.64 R14, c[0x0][0x3e8] ;  /* 0x0000fa00ff0e7b82 */ /* 0x000ea20000000a00 */
[-C--:B-1----:R-:W-:Y:S01]  /*61c0*/  IMAD R5, R7, R12.reuse, RZ ;  /* 0x0000000c07057224 */ /* 0x082fe200078e02ff */
[----:B------:R-:W-:Y:S01]  /*61d0*/  SHF.L.U64.HI R56, R12, 0x6, R13 ;  /* 0x000000060c387819 */ /* 0x000fe2000001020d */
[----:B------:R-:W-:-:S04]  /*61e0*/  IMAD.WIDE.U32 R44, R23, R12, RZ ;  /* 0x0000000c172c7225 */ /* 0x000fc800078e00ff */
[----:B------:R-:W-:Y:S01]  /*61f0*/  IMAD R27, R18, R13, R5 ;  /* 0x0000000d121b7224 */ /* 0x000fe200078e0205 */
[----:B0-----:R-:W-:Y:S01]  /*6200*/  IADD3 R0, R0, -0x80, RZ ;  /* 0xffffff8000007810 */ /* 0x001fe20007ffe0ff */
[-C--:B--2---:R-:W-:Y:S01]  /*6210*/  IMAD R4, R3, R14.reuse, RZ ;  /* 0x0000000e03047224 */ /* 0x084fe200078e02ff */
[----:B------:R-:W-:Y:S01]  /*6220*/  SHF.L.U64.HI R57, R14, 0x6, R15 ;  /* 0x000000060e397819 */ /* 0x000fe2000001020f */
[----:B------:R-:W-:Y:S01]  /*6230*/  IMAD R6, R7, R14, RZ ;  /* 0x0000000e07067224 */ /* 0x000fe200078e02ff */
[----:B------:R-:W-:Y:S01]  /*6240*/  SHF.R.S32.HI R30, RZ, 0x1f, R0 ;  /* 0x0000001fff1e7819 */ /* 0x000fe20000011400 */
[CC--:B------:R-:W-:Y:S02]  /*6250*/  IMAD R47, R23.reuse, R15.reuse, R4 ;  /* 0x0000000f172f7224 */ /* 0x0c0fe400078e0204 */
[----:B------:R-:W-:Y:S01]  /*6260*/  IMAD R29, R18, R15, R6 ;  /* 0x0000000f121d7224 */ /* 0x000fe200078e0206 */
[----:B------:R-:W-:Y:S01]  /*6270*/  LEA.HI R30, R30, R0, RZ, 0x2 ;  /* 0x000000001e1e7211 */ /* 0x000fe200078f10ff */
[----:B------:R-:W-:-:S03]  /*6280*/  IMAD.WIDE.U32 R42, R23, R14, RZ ;  /* 0x0000000e172a7225 */ /* 0x000fc600078e00ff */
[----:B------:R-:W-:Y:S01]  /*6290*/  LOP3.LUT R30, R30, 0xfffffffc, RZ, 0xc0, !PT ;  /* 0xfffffffc1e1e7812 */ /* 0x000fe200078ec0ff */
[----:B------:R-:W-:Y:S02]  /*62a0*/  IMAD.IADD R47, R47, 0x1, R43 ;  /* 0x000000012f2f7824 */ /* 0x000fe400078e022b */
[----:B------:R-:W-:Y:S02]  /*62b0*/  IMAD.SHL.U32 R55, R12, 0x40, RZ ;  /* 0x000000400c377824 */ /* 0x000fe400078e00ff */
[----:B------:R-:W-:Y:S02]  /*62c0*/  IMAD.IADD R30, R0, 0x1, -R30 ;  /* 0x00000001001e7824 */ /* 0x000fe400078e0a1e */
[----:B------:R-:W-:Y:S02]  /*62d0*/  IMAD R0, R3, R12, RZ ;  /* 0x0000000c03007224 */ /* 0x000fe400078e02ff */
[C---:B------:R-:W-:Y:S02]  /*62e0*/  IMAD.SHL.U32 R24, R30.reuse, 0x4, RZ ;  /* 0x000000041e187824 */ /* 0x040fe400078e00ff */
[----:B------:R-:W-:-:S02]  /*62f0*/  IMAD.SHL.U32 R40, R30, 0x8, RZ ;  /* 0x000000081e287824 */ /* 0x000fc400078e00ff */
[----:B------:R-:W-:Y:S01]  /*6300*/  IMAD R3, R23, R13, R0 ;  /* 0x0000000d17037224 */ /* 0x000fe200078e0200 */
[----:B------:R-:W-:Y:S01]  /*6310*/  SHF.R.S32.HI R25, RZ, 0x1f, R24 ;  /* 0x0000001fff197819 */ /* 0x000fe20000011418 */
[----:B------:R-:W-:Y:S01]  /*6320*/  IMAD.SHL.U32 R59, R14, 0x40, RZ ;  /* 0x000000400e3b7824 */ /* 0x000fe200078e00ff */
[----:B------:R-:W-:Y:S01]  /*6330*/  SHF.R.S32.HI R41, RZ, 0x1f, R40 ;  /* 0x0000001fff297819 */ /* 0x000fe20000011428 */
[----:B------:R-:W-:Y:S02]  /*6340*/  IMAD.IADD R23, R3, 0x1, R45 ;  /* 0x0000000103177824 */ /* 0x000fe400078e022d */
[----:B------:R-:W-:-:S04]  /*6350*/  IMAD.WIDE.U32 R4, R18, R12, R24 ;  /* 0x0000000c12047225 */ /* 0x000fc800078e0018 */
[----:B------:R-:W-:Y:S01]  /*6360*/  IMAD.WIDE.U32 R6, R18, R14, R24 ;  /* 0x0000000e12067225 */ /* 0x000fe200078e0018 */
[----:B------:R-:W-:-:S03]  /*6370*/  IADD3 R46, P1, R4, R44, RZ ;  /* 0x0000002c042e7210 */ /* 0x000fc60007f3e0ff */
[----:B------:R-:W-:Y:S01]  /*6380*/  IMAD.WIDE.U32 R8, R18, R12, R40 ;  /* 0x0000000c12087225 */ /* 0x000fe200078e0028 */
[----:B------:R-:W-:Y:S02]  /*6390*/  IADD3 R49, P2, R6, R42, RZ ;  /* 0x0000002a06317210 */ /* 0x000fe40007f5e0ff */
[----:B------:R-:W-:Y:S01]  /*63a0*/  IADD3.X R48, R23, R5, R27, P1, !PT ;  /* 0x0000000517307210 */ /* 0x000fe20000ffe41b */
[----:B------:R-:W-:Y:S01]  /*63b0*/  IMAD.WIDE.U32 R10, R18, R14, R40 ;  /* 0x0000000e120a7225 */ /* 0x000fe200078e0028 */
[----:B------:R-:W-:Y:S02]  /*63c0*/  IADD3 R26, P3, R8, R44, RZ ;  /* 0x0000002c081a7210 */ /* 0x000fe40007f7e0ff */
[----:B------:R-:W-:Y:S02]  /*63d0*/  IADD3.X R50, R47, R7, R29, P2, !PT ;  /* 0x000000072f327210 */ /* 0x000fe400017fe41d */
[----:B------:R-:W-:Y:S02]  /*63e0*/  IADD3 R28, P4, R10, R42, RZ ;  /* 0x0000002a0a1c7210 */ /* 0x000fe40007f9e0ff */
[----:B------:R-:W-:-:S02]  /*63f0*/  IADD3.X R27, R23, R27, R9, P3, !PT ;  /* 0x0000001b171b7210 */ /* 0x000fc40001ffe409 */
[----:B------:R-:W-:Y:S01]  /*6400*/  IADD3.X R29, R47, R29, R11, P4, !PT ;  /* 0x0000001d2f1d7210 */ /* 0x000fe200027fe40b */
[----:B------:R-:W-:Y:S08]  /*6410*/  @!P0 BRA `(.L_x_11619) ;  /* 0x0000000000408947 */ /* 0x000ff00003800000 */
        /* <DEDUP_REMOVED lines=16> */
.L_x_11619:
[----:B------:R-:W-:Y:S05]  /*6520*/  BSYNC B6 ;  /* 0x0000000000067941 */ /* 0x000fea0003800000 */
.L_x_11618:
        /* <DEDUP_REMOVED lines=12> */
[----:B------:R-:W-:Y:S02]  /*65f0*/  IMAD R13, R225, R5, R12 ;  /* 0x00000005e10d7224 */ /* 0x000fe400078e020c */
[----:B------:R-:W-:Y:S02]  /*6600*/  IMAD.IADD R9, R9, 0x1, R3 ;  /* 0x0000000109097824 */ /* 0x000fe400078e0203 */
[----:B------:R-:W-:Y:S01]  /*6610*/  IMAD R0, R225, -0x80, R224 ;  /* 0xffffff80e1007824 */ /* 0x000fe200078e02e0 */
[----:B------:R-:W-:Y:S01]  /*6620*/  IADD3 R3, R11, R13, RZ ;  /* 0x0000000d0b037210 */ /* 0x000fe20007ffe0ff */
[----:B------:R-:W-:Y:S01]  /*6630*/  IMAD.SHL.U32 R54, R10, 0x80, RZ ;  /* 0x000000800a367824 */ /* 0x000fe200078e00ff */
[----:B------:R-:W-:Y:S02]  /*6640*/  SHF.L.U64.HI R51, R8, 0x7, R9 ;  /* 0x0000000708337819 */ /* 0x000fe40000010209 */
[----:B------:R-:W-:Y:S02]  /*6650*/  SHF.L.U64.HI R52, R10, 0x7, R3 ;  /* 0x000000070a347819 */ /* 0x000fe40000010203 */
[----:B------:R-:W-:Y:S01]  /*6660*/  VIMNMX R9, R0, 0x80, PT ;  /* 0x0000008000097848 */ /* 0x000fe20003fe0100 */
[----:B------:R-:W-:Y:S06]  /*6670*/  @!P0 BRA `(.L_x_11621) ;  /* 0x0000001400688947 */ /* 0x000fec0003800000 */
[----:B------:R-:W0:Y:S01]  /*6680*/  LDC R0, c[0x0][0x428] ;  /* 0x00010a00ff007b82 */ /* 0x000e220000000800 */
[C---:B------:R-:W-:Y:S01]  /*6690*/  ISETP.GE.AND P0, PT, R18.reuse, R9, PT ;  /* 0x000000091200720c */ /* 0x040fe20003f06270 */
[----:B------:R-:W-:Y:S01]  /*66a0*/  VIADD R20, R18, 0x40 ;  /* 0x0000004012147836 */ /* 0x000fe20000000000 */
[----:B------:R-:W-:Y:S01]  /*66b0*/  BSSY B1, `(.L_x_11622) ;  /* 0x000002d000017945 */ /* 0x000fe20003800000 */
[----:B------:R-:W-:Y:S01]  /*66c0*/  IMAD.MOV.U32 R11, RZ, RZ, R23 ;  /* 0x000000ffff0b7224 */ /* 0x000fe200078e0017 */
[----:B------:R-:W-:Y:S01]  /*66d0*/  MOV R13, R47 ;  /* 0x0000002f000d7202 */ /* 0x000fe20000000f00 */
[----:B------:R-:W-:Y:S01]  /*66e0*/  IMAD.MOV.U32 R10, RZ, RZ, R44 ;  /* 0x000000ffff0a7224 */ /* 0x000fe200078e002c */
[----:B------:R-:W-:Y:S01]  /*66f0*/  ISETP.GE.AND P1, PT, R20, R9, PT ;  /* 0x000000091400720c */ /* 0x000fe20003f26270 */
        /* <DEDUP_REMOVED lines=8> */
[----:B0-----:R-:W-:Y:S01]  /*6780*/  ISETP.NE.AND P2, PT, R0, 0x1, PT ;  /* 0x000000010000780c */ /* 0x001fe20003f45270 */
[----:B------:R-:W-:-:S04]  /*6790*/  IMAD R0, R225, 0x80, R18 ;  /* 0x00000080e1007824 */ /* 0x000fc800078e0212 */
[----:B------:R-:W-:Y:S01]  /*67a0*/  IMAD R3, R30, 0x40, R0 ;  /* 0x000000401e037824 */ /* 0x000fe200078e0200 */
[----:B------:R-:W-:-:S07]  /*67b0*/  CS2R R30, SRZ ;  /* 0x00000000001e7805 */ /* 0x000fce000001ff00 */
[----:B------:R-:W0:Y:S08]  /*67c0*/  @P2 LDC R8, c[0x0][0x42c] ;  /* 0x00010b00ff082b82 */ /* 0x000e300000000800 */
[----:B------:R-:W1:Y:S01]  /*67d0*/  @P2 LDC R15, c[0x0][0x430] ;  /* 0x00010c00ff0f2b82 */ /* 0x000e620000000800 */
[----:B0-----:R-:W-:-:S05]  /*67e0*/  @P2 IMAD.HI.U32 R0, R3, R8, RZ ;  /* 0x0000000803002227 */ /* 0x001fca00078e00ff */
[----:B-1----:R-:W-:-:S04]  /*67f0*/  @P2 SHF.R.U32.HI R3, RZ, R15, R0 ;  /* 0x0000000fff032219 */ /* 0x002fc80000011600 */
        /* <DEDUP_REMOVED lines=17> */
[----:B------:R-:W-:Y:S02]  /*6910*/  CS2R R32, SRZ ;  /* 0x0000000000207805 */ /* 0x000fe4000001ff00 */
[C---:B------:R-:W-:Y:S01]  /*6920*/  LEA R14, P3, R0.reuse, UR4, 0x1 ;  /* 0x00000004000e7c11 */ /* 0x040fe2000f8608ff */
[----:B------:R0:W5:Y:S03]  /*6930*/  @!P5 LDG.E.64 R38, desc[UR52][R8.64] ;  /* 0x000000340826d981 */ /* 0x000166000c1e1b00 */
[----:B------:R-:W-:Y:S01]  /*6940*/  LEA.HI.X R15, R0, UR5, R15, 0x1, P3 ;  /* 0x00000005000f7c11 */ /* 0x000fe200098f0c0f */
[----:B------:R0:W5:Y:S04]  /*6950*/  @!P2 LDG.E.64 R34, desc[UR52][R8.64+0x20] ;  /* 0x000020340822a981 */ /* 0x000168000c1e1b00 */
[----:B------:R0:W5:Y:S04]  /*6960*/  @!P5 LDG.E.64 R36, desc[UR52][R14.64] ;  /* 0x000000340e24d981 */ /* 0x000168000c1e1b00 */
[----:B------:R0:W5:Y:S02]  /*6970*/  @!P2 LDG.E.64 R32, desc[UR52][R14.64+0x20] ;  /* 0x000020340e20a981 */ /* 0x000164000c1e1b00 */
.L_x_11623:
[----:B------:R-:W-:Y:S05]  /*6980*/  BSYNC B1 ;  /* 0x0000000000017941 */ /* 0x000fea0003800000 */
.L_x_11622:
        /* <DEDUP_REMOVED lines=14> */
[C---:B------:R-:W-:Y:S02]  /*6a70*/  LEA R8, P2, R9.reuse, UR6, 0x1 ;  /* 0x0000000609087c11 */ /* 0x040fe4000f8408ff */
[----:B------:R-:W-:Y:S02]  /*6a80*/  CS2R R26, SRZ ;  /* 0x00000000001a7805 */ /* 0x000fe4000001ff00 */
[----:B------:R-:W-:Y:S02]  /*6a90*/  LEA R14, P3, R0, UR4, 0x1 ;  /* 0x00000004000e7c11 */ /* 0x000fe4000f8608ff */
[----:B------:R-:W-:Y:S02]  /*6aa0*/  LEA.HI.X R9, R9, UR7, R20, 0x1, P2 ;  /* 0x0000000709097c11 */ /* 0x000fe400090f0c14 */
[----:B------:R-:W-:-:S02]  /*6ab0*/  CS2R R20, SRZ ;  /* 0x0000000000147805 */ /* 0x000fc4000001ff00 */
[----:B------:R-:W-:Y:S01]  /*6ac0*/  LEA.HI.X R15, R0, UR5, R15, 0x1, P3 ;  /* 0x00000005000f7c11 */ /* 0x000fe200098f0c0f */
[----:B------:R1:W5:Y:S04]  /*6ad0*/  @!P4 LDG.E.64 R28, desc[UR52][R8.64] ;  /* 0x00000034081cc981 */ /* 0x000368000c1e1b00 */
[----:B------:R1:W5:Y:S04]  /*6ae0*/  @!P5 LDG.E.64 R20, desc[UR52][R8.64+0x20] ;  /* 0x000020340814d981 */ /* 0x000368000c1e1b00 */
[----:B------:R1:W5:Y:S04]  /*6af0*/  @!P4 LDG.E.64 R30, desc[UR52][R14.64] ;  /* 0x000000340e1ec981 */ /* 0x000368000c1e1b00 */
[----:B------:R1:W5:Y:S02]  /*6b00*/  @!P5 LDG.E.64 R26, desc[UR52][R14.64+0x20] ;  /* 0x000020340e1ad981 */ /* 0x000364000c1e1b00 */
.L_x_11625:
[----:B------:R-:W-:Y:S05]  /*6b10*/  BSYNC B1 ;  /* 0x0000000000017941 */ /* 0x000fea0003800000 */
.L_x_11624:
[----:B------:R-:W2:Y:S04]  /*6b20*/  LDL R47, [R1+0x4c] ;  /* 0x00004c00012f7983 */ /* 0x000ea80000100800 */
[----:B01----:R-:W3:Y:S01]  /*6b30*/  LDL R14, [R1+0x44] ;  /* 0x00004400010e7983 */ /* 0x003ee20000100800 */
[C---:B------:R-:W-:Y:S01]  /*6b40*/  IMAD.WIDE.U32 R10, R3.reuse, R6, R10 ;  /* 0x00000006030a7225 */ /* 0x040fe200078e000a */
[----:B------:R-:W-:Y:S01]  /*6b50*/  ULDC.64 UR4, c[0x0][0x3c8] ;  /* 0x0000f20000047ab9 */ /* 0x000fe20000000a00 */
[----:B------:R-:W-:Y:S02]  /*6b60*/  ULDC.64 UR6, c[0x0][0x3e0] ;  /* 0x0000f80000067ab9 */ /* 0x000fe40000000a00 */
[----:B------:R-:W-:-:S04]  /*6b70*/  IMAD.WIDE.U32 R12, R3, R4, R12 ;  /* 0x00000004030c7225 */ /* 0x000fc800078e000c */
[C---:B------:R-:W-:Y:S02]  /*6b80*/  IMAD R6, R23.reuse, R6, RZ ;  /* 0x0000000617067224 */ /* 0x040fe400078e02ff */
[----:B------:R-:W-:Y:S02]  /*6b90*/  IMAD R4, R23, R4, RZ ;  /* 0x0000000417047224 */ /* 0x000fe400078e02ff */
[C---:B------:R-:W-:Y:S02]  /*6ba0*/  IMAD R7, R3.reuse, R7, R6 ;  /* 0x0000000703077224 */ /* 0x040fe400078e0206 */
[----:B------:R-:W-:Y:S01]  /*6bb0*/  IMAD R3, R3, R5, R4 ;  /* 0x0000000503037224 */ /* 0x000fe200078e0204 */
[----:B------:R-:W-:Y:S01]  /*6bc0*/  LEA R4, P2, R10, UR4, 0x1 ;  /* 0x000000040a047c11 */ /* 0x000fe2000f8408ff */
[----:B------:R-:W-:Y:S02]  /*6bd0*/  IMAD.IADD R5, R11, 0x1, R7 ;  /* 0x000000010b057824 */ /* 0x000fe400078e0207 */
[----:B------:R-:W-:Y:S01]  /*6be0*/  IMAD.IADD R3, R13, 0x1, R3 ;  /* 0x000000010d037824 */ /* 0x000fe200078e0203 */
[----:B------:R-:W-:-:S02]  /*6bf0*/  UMOV UR4, 0xffffffff ;  /* 0xffffffff00047882 */ /* 0x000fc40000000000 */
[----:B------:R-:W-:Y:S01]  /*6c00*/  LEA.HI.X R5, R10, UR5, R5, 0x1, P2 ;  /* 0x000000050a057c11 */ /* 0x000fe200090f0c05 */
[----:B--2---:R-:W-:Y:S01]  /*6c10*/  IMAD.SHL.U32 R8, R47, 0x40, RZ ;  /* 0x000000402f087824 */ /* 0x004fe200078e00ff */
[----:B---3--:R-:W-:-:S04]  /*6c20*/  LEA.HI R0, R14, R14, RZ, 0x1 ;  /* 0x0000000e0e007211 */ /* 0x008fc800078f08ff */
[----:B------:R-:W-:Y:S02]  /*6c30*/  LOP3.LUT R9, R8, 0x1c0, RZ, 0xc0, !PT ;  /* 0x000001c008097812 */ /* 0x000fe400078ec0ff */
[----:B------:R-:W-:Y:S02]  /*6c40*/  LOP3.LUT R8, R0, 0xfffffffe, RZ, 0xc0, !PT ;  /* 0xfffffffe00087812 */ /* 0x000fe400078ec0ff */
[----:B------:R-:W-:Y:S02]  /*6c50*/  LEA R0, P3, R12, UR6, 0x1 ;  /* 0x000000060c007c11 */ /* 0x000fe4000f8608ff */
[----:B------:R-:W-:Y:S01]  /*6c60*/  LOP3.LUT R40, R9, 0x18, R40, 0xf8, !PT ;  /* 0x0000001809287812 */ /* 0x000fe200078ef828 */
[----:B------:R-:W-:Y:S01]  /*6c70*/  IMAD.IADD R8, R14, 0x1, -R8 ;  /* 0x000000010e087824 */ /* 0x000fe200078e0a08 */
[----:B------:R-:W-:Y:S02]  /*6c80*/  SHF.R.U32.HI R9, RZ, 0x3, R9 ;  /* 0x00000003ff097819 */ /* 0x000fe40000011609 */
[----:B------:R-:W-:-:S02]  /*6c90*/  LEA.HI.X R3, R12, UR7, R3, 0x1, P3 ;  /* 0x000000070c037c11 */ /* 0x000fc400098f0c03 */
[----:B------:R-:W-:Y:S02]  /*6ca0*/  LOP3.LUT R9, R40, R9, RZ, 0x3c, !PT ;  /* 0x0000000928097212 */ /* 0x000fe400078e3cff */
[----:B------:R-:W-:Y:S01]  /*6cb0*/  SHF.L.U32 R6, R8, 0x1f, RZ ;  /* 0x0000001f08067819 */ /* 0x000fe200000006ff */
[----:B------:R-:W-:Y:S06]  /*6cc0*/  BRA.DIV UR4, `(.L_x_11626) ;  /* 0x0000013a046c7947 */ /* 0x000fec000b800000 */
.L_x_11818:
[----:B------:R-:W-:-:S03]  /*6cd0*/  UMOV UR4, 0xffffffff ;  /* 0xffffffff00047882 */ /* 0x000fc60000000000 */
[----:B------:R-:W-:Y:S05]  /*6ce0*/  BRA.DIV UR4, `(.L_x_11627) ;  /* 0x0000013a048c7947 */ /* 0x000fea000b800000 */
.L_x_11821:
[----:B------:R-:W-:-:S03]  /*6cf0*/  UMOV UR4, 0xffffffff ;  /* 0xffffffff00047882 */ /* 0x000fc60000000000 */
[----:B------:R-:W-:Y:S05]  /*6d00*/  BRA.DIV UR4, `(.L_x_11628) ;  /* 0x0000013a04ac7947 */ /* 0x000fea000b800000 */
.L_x_11824:
[----:B------:R-:W-:-:S03]  /*6d10*/  UMOV UR4, 0xffffffff ;  /* 0xffffffff00047882 */ /* 0x000fc60000000000 */
[----:B------:R-:W-:Y:S05]  /*6d20*/  BRA.DIV UR4, `(.L_x_11629) ;  /* 0x0000013a04cc7947 */ /* 0x000fea000b800000 */
.L_x_11827:
[----:B------:R-:W-:-:S03]  /*6d30*/  UMOV UR4, 0xffffffff ;  /* 0xffffffff00047882 */ /* 0x000fc60000000000 */
[----:B------:R-:W-:Y:S05]  /*6d40*/  BRA.DIV UR4, `(.L_x_11630) ;  /* 0x0000013a04ec7947 */ /* 0x000fea000b800000 */
.L_x_11830:
[----:B------:R-:W-:-:S03]  /*6d50*/  UMOV UR4, 0xffffffff ;  /* 0xffffffff00047882 */ /* 0x000fc60000000000 */
[----:B------:R-:W-:Y:S05]  /*6d60*/  BRA.DIV UR4, `(.L_x_11631) ;  /* 0x0000013e040c7947 */ /* 0x000fea000b800000 */
.L_x_11833:
[----:B------:R-:W-:-:S03]  /*6d70*/  UMOV UR4, 0xffffffff ;  /* 0xffffffff00047882 */ /* 0x000fc60000000000 */
[----:B------:R-:W-:Y:S05]  /*6d80*/  BRA.DIV UR4, `(.L_x_11632) ;  /* 0x0000013e042c7947 */ /* 0x000fea000b800000 */
.L_x_11836:
[----:B------:R-:W-:-:S03]  /*6d90*/  UMOV UR4, 0xffffffff ;  /* 0xffffffff00047882 */ /* 0x000fc60000000000 */
[----:B------:R-:W-:Y:S05]  /*6da0*/  BRA.DIV UR4, `(.L_x_11633) ;  /* 0x0000013e044c7947 */ /* 0x000fea000b800000 */
.L_x_11839:
[----:B------:R-:W0:Y:S01]  /*6db0*/  S2R R7, SR_TID.X ;  /* 0x0000000000077919 */ /* 0x000e220000002100 */
[----:B------:R-:W1:Y:S01]  /*6dc0*/  SYNCS.PHASECHK.TRANS64.TRYWAIT P2, [R17+URZ+0x32400], R6 ;  /* 0x03240006110075a7 */ /* 0x000e62000804017f */
[----:B-----5:R-:W-:Y:S01]  /*6dd0*/  IMAD.MOV.U32 R3, RZ, RZ, R35 ;  /* 0x000000ffff037224 */ /* 0x020fe200078e0023 */
[----:B------:R-:W-:Y:S01]  /*6de0*/  MOV R0, R34 ;  /* 0x0000002200007202 */ /* 0x000fe20000000f00 */
[----:B------:R-:W-:Y:S01]  /*6df0*/  IMAD.MOV.U32 R5, RZ, RZ, R39 ;  /* 0x000000ffff057224 */ /* 0x000fe200078e0027 */
[----:B------:R-:W-:Y:S01]  /*6e00*/  LOP3.LUT P3, RZ, R47, 0x4, RZ, 0xc0, !PT ;  /* 0x000000042fff7812 */ /* 0x000fe2000786c0ff */
        /* <DEDUP_REMOVED lines=8> */
[----:B------:R-:W-:Y:S01]  /*6e90*/  BSSY B1, `(.L_x_11634) ;  /* 0x000001a000017945 */ /* 0x000fe20003800000 */
[----:B------:R-:W-:Y:S01]  /*6ea0*/  PRMT R15, R5, 0x7610, R15 ;  /* 0x00007610050f7816 */ /* 0x000fe2000000000f */
[----:B------:R-:W-:Y:S01]  /*6eb0*/  IMAD.MOV.U32 R5, RZ, RZ, R37 ;  /* 0x000000ffff057224 */ /* 0x000fe200078e0025 */
[----:B------:R-:W-:-:S04]  /*6ec0*/  PRMT R43, R4, 0x7610, R43 ;  /* 0x00007610042b7816 */ /* 0x000fc8000000002b */
[----:B------:R-:W-:Y:S01]  /*6ed0*/  PRMT R43, R43, 0x5410, R5 ;  /* 0x000054102b2b7816 */ /* 0x000fe20000000005 */
[----:B------:R-:W-:Y:S02]  /*6ee0*/  IMAD.MOV.U32 R5, RZ, RZ, R29 ;  /* 0x000000ffff057224 */ /* 0x000fe400078e001d */
[----:B0-----:R-:W-:-:S05]  /*6ef0*/  VIADD R10, R7, 0xffffff80 ;  /* 0xffffff80070a7836 */ /* 0x001fca0000000000 */
[----:B------:R-:W-:-:S04]  /*6f00*/  SHF.R.S32.HI R7, RZ, 0x1f, R10 ;  /* 0x0000001fff077819 */ /* 0x000fc8000001140a */
[----:B------:R-:W-:-:S04]  /*6f10*/  LEA.HI R7, R7, R10, RZ, 0x5 ;  /* 0x0000000a07077211 */ /* 0x000fc800078f28ff */
[----:B------:R-:W-:-:S05]  /*6f20*/  SHF.R.S32.HI R7, RZ, 0x5, R7 ;  /* 0x00000005ff077819 */ /* 0x000fca0000011407 */
[----:B------:R-:W-:Y:S02]  /*6f30*/  IMAD R0, R7, 0x200, R9 ;  /* 0x0000020007007824 */ /* 0x000fe400078e0209 */
[----:B------:R-:W-:Y:S02]  /*6f40*/  IMAD.MOV.U32 R7, RZ, RZ, R20 ;  /* 0x000000ffff077224 */ /* 0x000fe400078e0014 */
[----:B------:R-:W-:Y:S01]  /*6f50*/  IMAD.MOV.U32 R9, RZ, RZ, R21 ;  /* 0x000000ffff097224 */ /* 0x000fe200078e0015 */
[----:B------:R-:W-:-:S04]  /*6f60*/  LEA R3, R0, R17, 0x1 ;  /* 0x0000001100037211 */ /* 0x000fc800078e08ff */
[----:B------:R-:W-:Y:S01]  /*6f70*/  PRMT R44, R7, 0x5410, R9 ;  /* 0x00005410072c7816 */ /* 0x000fe20000000009 */
[C---:B------:R-:W-:Y:S01]  /*6f80*/  VIADD R4, R3.reuse, 0x18400 ;  /* 0x0001840003047836 */ /* 0x040fe20000000000 */
[----:B------:R-:W-:Y:S01]  /*6f90*/  MOV R7, R26 ;  /* 0x0000001a00077202 */ /* 0x000fe20000000f00 */
[----:B------:R-:W-:Y:S02]  /*6fa0*/  VIADD R0, R3, 0x18440 ;  /* 0x0001844003007836 */ /* 0x000fe40000000000 */
[----:B------:R-:W-:Y:S02]  /*6fb0*/  @P3 VIADD R0, R4, 0xffffffc0 ;  /* 0xffffffc004003836 */ /* 0x000fe40000000000 */
[----:B------:R-:W-:Y:S02]  /*6fc0*/  IMAD.MOV.U32 R4, RZ, RZ, R28 ;  /* 0x000000ffff047224 */ /* 0x000fe400078e001c */
[----:B------:R-:W-:-:S03]  /*6fd0*/  IMAD.MOV.U32 R9, RZ, RZ, R27 ;  /* 0x000000ffff097224 */ /* 0x000fc600078e001b */
[----:B------:R-:W-:Y:S01]  /*6fe0*/  PRMT R45, R4, 0x5410, R5 ;  /* 0x00005410042d7816 */ /* 0x000fe20000000005 */
[----:B------:R-:W-:Y:S01]  /*6ff0*/  IMAD.MOV.U32 R4, RZ, RZ, R30 ;  /* 0x000000ffff047224 */ /* 0x000fe200078e001e */
[----:B------:R-:W-:Y:S01]  /*7000*/  PRMT R46, R7, 0x5410, R9 ;  /* 0x00005410072e7816 */ /* 0x000fe20000000009 */
[----:B------:R-:W-:Y:S01]  /*7010*/  IMAD.MOV.U32 R5, RZ, RZ, R31 ;  /* 0x000000ffff057224 */ /* 0x000fe200078e001f */
[----:B-1----:R-:W-:Y:S06]  /*7020*/  @!P2 BRA `(.L_x_11635) ;  /* 0x0000013800d4a947 */ /* 0x002fec0003800000 */
.L_x_11840:
[----:B------:R-:W-:Y:S05]  /*7030*/  BSYNC B1 ;  /* 0x0000000000017941 */ /* 0x000fea0003800000 */
.L_x_11634:
        /* <DEDUP_REMOVED lines=26> */
[----:B------:R-:W-:Y:S01]  /*71e0*/  FFMA.FTZ R37, R11, R14, -R36 ;  /* 0x0000000e0b257223 */ /* 0x000fe20000010824 */
[----:B------:R-:W-:-:S02]  /*71f0*/  HADD2.F32 R10, -RZ, R6.H1_H1 ;  /* 0x30000006ff0a7230 */ /* 0x000fc40000004100 */
[-C--:B------:R-:W-:Y:S01]  /*7200*/  FMUL.FTZ R36, R4, R13.reuse ;  /* 0x0000000d04247220 */ /* 0x080fe20000410000 */
[----:B------:R-:W-:Y:S01]  /*7210*/  FFMA.FTZ R14, R7, R13, -R12 ;  /* 0x0000000d070e7223 */ /* 0x000fe2000001080c */
[----:B------:R-:W-:Y:S02]  /*7220*/  HADD2.F32 R6, -RZ, R5.H0_H0 ;  /* 0x20000005ff067230 */ /* 0x000fe40000004100 */
[----:B------:R-:W-:Y:S01]  /*7230*/  FFMA.FTZ R38, R11, R23, R38 ;  /* 0x000000170b267223 */ /* 0x000fe20000010026 */
[----:B------:R-:W-:Y:S02]  /*7240*/  HADD2.F32 R13, -RZ, R43.H1_H1 ;  /* 0x3000002bff0d7230 */ /* 0x000fe40000004100 */
[----:B------:R-:W-:Y:S01]  /*7250*/  FFMA.FTZ R15, R7, R15, R36 ;  /* 0x0000000f070f7223 */ /* 0x000fe20000010024 */
[----:B------:R-:W-:Y:S02]  /*7260*/  HADD2.F32 R5, -RZ, R5.H1_H1 ;  /* 0x30000005ff057230 */ /* 0x000fe40000004100 */
[----:B------:R-:W-:-:S02]  /*7270*/  HADD2.F32 R11, -RZ, R42.H0_H0 ;  /* 0x2000002aff0b7230 */ /* 0x000fc40000004100 */
[C---:B------:R-:W-:Y:S01]  /*7280*/  FMUL.FTZ R36, R10.reuse, R13 ;  /* 0x0000000d0a247220 */ /* 0x040fe20000410000 */
[----:B------:R-:W-:Y:S02]  /*7290*/  HADD2.F32 R12, -RZ, R39.H0_H0 ;  /* 0x20000027ff0c7230 */ /* 0x000fe40000004100 */
[----:B------:R-:W-:Y:S02]  /*72a0*/  HADD2.F32 R4, -RZ, R40.H0_H0 ;  /* 0x20000028ff047230 */ /* 0x000fe40000004100 */
[-C--:B------:R-:W-:Y:S01]  /*72b0*/  FMUL.FTZ R10, R10, R11.reuse ;  /* 0x0000000b0a0a7220 */ /* 0x080fe20000410000 */
[----:B------:R-:W-:Y:S01]  /*72c0*/  FFMA.FTZ R36, R9, R11, -R36 ;  /* 0x0000000b09247223 */ /* 0x000fe20000010824 */
[C---:B------:R-:W-:Y:S01]  /*72d0*/  FMUL.FTZ R7, R5.reuse, R12 ;  /* 0x0000000c05077220 */ /* 0x040fe20000410000 */
[-C--:B------:R-:W-:Y:S01]  /*72e0*/  FMUL.FTZ R23, R5, R4.reuse ;  /* 0x0000000405177220 */ /* 0x080fe20000410000 */
[----:B------:R-:W-:Y:S02]  /*72f0*/  FFMA.FTZ R9, R9, R13, R10 ;  /* 0x0000000d09097223 */ /* 0x000fe4000001000a */
[----:B------:R-:W-:Y:S01]  /*7300*/  FFMA.FTZ R5, R6, R4, -R7 ;  /* 0x0000000406057223 */ /* 0x000fe20000010807 */
[----:B------:R-:W-:Y:S01]  /*7310*/  F2FP.F16.F32.PACK_AB R7, R38, R37 ;  /* 0x000000252607723e */ /* 0x000fe200000000ff */
[----:B------:R-:W-:Y:S01]  /*7320*/  FFMA.FTZ R12, R6, R12, R23 ;  /* 0x0000000c060c7223 */ /* 0x000fe20000010017 */
[----:B------:R-:W-:-:S02]  /*7330*/  F2FP.F16.F32.PACK_AB R4, R15, R14 ;  /* 0x0000000e0f04723e */ /* 0x000fc400000000ff */
[----:B------:R-:W-:Y:S02]  /*7340*/  F2FP.F16.F32.PACK_AB R6, R9, R36 ;  /* 0x000000240906723e */ /* 0x000fe400000000ff */
[----:B------:R-:W-:-:S05]  /*7350*/  F2FP.F16.F32.PACK_AB R5, R12, R5 ;  /* 0x000000050c05723e */ /* 0x000fca00000000ff */
[----:B------:R1:W-:Y:S02]  /*7360*/  STS.128 [R3+0x18400], R4 ;  /* 0x0184000403007388 */ /* 0x0003e40000000c00 */
.L_x_11639:
[----:B------:R-:W-:Y:S05]  /*7370*/  BSYNC B2 ;  /* 0x0000000000027941 */ /* 0x000fea0003800000 */
.L_x_11638:
[----:B------:R-:W-:Y:S05]  /*7380*/  @P2 BRA `(.L_x_11637) ;  /* 0x0000000000a82947 */ /* 0x000fea0003800000 */
[----:B01----:R-:W0:Y:S01]  /*7390*/  LDS.128 R4, [R0] ;  /* 0x0000000000047984 */ /* 0x003e220000000c00 */
[----:B------:R-:W-:Y:S01]  /*73a0*/  SHF.R.U32.HI R14, RZ, 0x10, R35 ;  /* 0x00000010ff0e7819 */ /* 0x000fe20000011623 */
[----:B------:R-:W-:Y:S01]  /*73b0*/  HADD2.F32 R15, -RZ, R42.H1_H1 ;  /* 0x3000002aff0f7230 */ /* 0x000fe20000004100 */
        /* <DEDUP_REMOVED lines=20> */
[----:B------:R-:W-:Y:S02]  /*7500*/  HADD2.F32 R13, -RZ, R43.H0_H0 ;  /* 0x2000002bff0d7230 */ /* 0x000fe40000004100 */
[----:B------:R-:W-:Y:S01]  /*7510*/  FFMA.FTZ R15, R7, R15, R32 ;  /* 0x0000000f070f7223 */ /* 0x000fe20000010020 */
[----:B------:R-:W-:Y:S02]  /*7520*/  HADD2.F32 R5, -RZ, R5.H1_H1 ;  /* 0x30000005ff057230 */ /* 0x000fe40000004100 */
[----:B------:R-:W-:-:S02]  /*7530*/  HADD2.F32 R11, -RZ, R41.H1_H1 ;  /* 0x30000029ff0b7230 */ /* 0x000fc40000004100 */
        /* <DEDUP_REMOVED lines=14> */
[----:B------:R2:W-:Y:S02]  /*7620*/  STS.128 [R0], R4 ;  /* 0x0000000400007388 */ /* 0x0005e40000000c00 */
.L_x_11637:
[----:B------:R-:W-:Y:S05]  /*7630*/  BSYNC B1 ;  /* 0x0000000000017941 */ /* 0x000fea0003800000 */
.L_x_11636:
        /* <DEDUP_REMOVED lines=21> */
[----:B------:R-:W-:Y:S01]  /*7790*/  FMUL.FTZ R28, R12, R14 ;  /* 0x0000000e0c1c7220 */ /* 0x000fe20000410000 */
[--C-:B------:R-:W-:Y:S02]  /*77a0*/  HADD2.F32 R9, -RZ, R6.reuse.H0_H0 ;  /* 0x20000006ff097230 */ /* 0x100fe40000004100 */
[----:B------:R-:W-:Y:S01]  /*77b0*/  FMUL.FTZ R12, R4, R15 ;  /* 0x0000000f040c7220 */ /* 0x000fe20000410000 */
[----:B------:R-:W-:-:S02]  /*77c0*/  HADD2.F32 R10, -RZ, R6.H1_H1 ;  /* 0x30000006ff0a7230 */ /* 0x000fc40000004100 */
[----:B------:R-:W-:Y:S01]  /*77d0*/  FFMA.FTZ R25, R11, R14, -R24 ;  /* 0x0000000e0b197223 */ /* 0x000fe20000010818 */
[--C-:B------:R-:W-:Y:S02]  /*77e0*/  HADD2.F32 R6, -RZ, R5.reuse.H0_H0 ;  /* 0x20000005ff067230 */ /* 0x100fe40000004100 */
[-C--:B------:R-:W-:Y:S01]  /*77f0*/  FMUL.FTZ R24, R4, R13.reuse ;  /* 0x0000000d04187220 */ /* 0x080fe20000410000 */
[----:B------:R-:W-:Y:S01]  /*7800*/  FFMA.FTZ R14, R7, R13, -R12 ;  /* 0x0000000d070e7223 */ /* 0x000fe2000001080c */
[----:B------:R-:W-:Y:S02]  /*7810*/  HADD2.F32 R5, -RZ, R5.H1_H1 ;  /* 0x30000005ff057230 */ /* 0x000fe40000004100 */
[----:B------:R-:W-:Y:S01]  /*7820*/  FFMA.FTZ R28, R11, R23, R28 ;  /* 0x000000170b1c7223 */ /* 0x000fe2000001001c */
[----:B------:R-:W-:Y:S02]  /*7830*/  HADD2.F32 R13, -RZ, R47.H1_H1 ;  /* 0x3000002fff0d7230 */ /* 0x000fe40000004100 */
[----:B------:R-:W-:Y:S01]  /*7840*/  FFMA.FTZ R7, R7, R15, R24 ;  /* 0x0000000f07077223 */ /* 0x000fe20000010018 */
[----:B------:R-:W-:-:S02]  /*7850*/  HADD2.F32 R12, -RZ, R29.H0_H0 ;  /* 0x2000001dff0c7230 */ /* 0x000fc40000004100 */
[----:B------:R-:W-:Y:S02]  /*7860*/  HADD2.F32 R11, -RZ, R45.H1_H1 ;  /* 0x3000002dff0b7230 */ /* 0x000fe40000004100 */
[----:B------:R-:W-:Y:S01]  /*7870*/  FMUL.FTZ R24, R10, R13 ;  /* 0x0000000d0a187220 */ /* 0x000fe20000410000 */
[----:B------:R-:W-:Y:S02]  /*7880*/  HADD2.F32 R4, -RZ, R32.H0_H0 ;  /* 0x20000020ff047230 */ /* 0x000fe40000004100 */
[----:B------:R-:W-:Y:S01]  /*7890*/  FMUL.FTZ R15, R5, R12 ;  /* 0x0000000c050f7220 */ /* 0x000fe20000410000 */
[----:B------:R-:W-:Y:S01]  /*78a0*/  F2FP.F16.F32.PACK_AB R31, R28, R25 ;  /* 0x000000191c1f723e */ /* 0x000fe200000000ff */
[-C--:B------:R-:W-:Y:S01]  /*78b0*/  FMUL.FTZ R10, R10, R11.reuse ;  /* 0x0000000b0a0a7220 */ /* 0x080fe20000410000 */
[----:B------:R-:W-:Y:S01]  /*78c0*/  FFMA.FTZ R24, R9, R11, -R24 ;  /* 0x0000000b09187223 */ /* 0x000fe20000010818 */
[-C--:B------:R-:W-:Y:S01]  /*78d0*/  FMUL.FTZ R5, R5, R4.reuse ;  /* 0x0000000405057220 */ /* 0x080fe20000410000 */
[C---:B------:R-:W-:Y:S01]  /*78e0*/  FFMA.FTZ R15, R6.reuse, R4, -R15 ;  /* 0x00000004060f7223 */ /* 0x040fe2000001080f */
[----:B------:R-:W-:Y:S01]  /*78f0*/  FFMA.FTZ R9, R9, R13, R10 ;  /* 0x0000000d09097223 */ /* 0x000fe2000001000a */
[----:B------:R-:W-:Y:S01]  /*7900*/  F2FP.F16.F32.PACK_AB R28, R7, R14 ;  /* 0x0000000e071c723e */ /* 0x000fe200000000ff */
[----:B------:R-:W-:-:S03]  /*7910*/  FFMA.FTZ R6, R6, R12, R5 ;  /* 0x0000000c06067223 */ /* 0x000fc60000010005 */
[----:B------:R-:W-:Y:S02]  /*7920*/  F2FP.F16.F32.PACK_AB R30, R9, R24 ;  /* 0x00000018091e723e */ /* 0x000fe400000000ff */
[----:B------:R-:W-:-:S05]  /*7930*/  F2FP.F16.F32.PACK_AB R29, R6, R15 ;  /* 0x0000000f061d723e */ /* 0x000fca00000000ff */
[----:B------:R1:W-:Y:S02]  /*7940*/  STS.128 [R3+0x1a400], R28 ;  /* 0x01a4001c03007388 */ /* 0x0003e40000000c00 */
.L_x_11642:
[----:B------:R-:W-:Y:S05]  /*7950*/  BSYNC B1 ;  /* 0x0000000000017941 */ /* 0x000fea0003800000 */
.L_x_11641:
        /* <DEDUP_REMOVED lines=19> */
[C---:B------:R-:W-:Y:S01]  /*7a90*/  FFMA.FTZ R26, R10.reuse, R15, R24 ;  /* 0x0000000f0a1a7223 */ /* 0x040fe20000010018 */
        /* <DEDUP_REMOVED lines=13> */
[----:B------:R-:W-:Y:S01]  /*7b70*/  FMUL.FTZ R9, R5, R11 ;  /* 0x0000000b05097220 */ /* 0x000fe20000410000 */
[----:B------:R-:W-:Y:S01]  /*7b80*/  FFMA.FTZ R13, R7, R12, R13 ;  /* 0x0000000c070d7223 */ /* 0x000fe2000001000d */
[-C--:B------:R-:W-:Y:S01]  /*7b90*/  FMUL.FTZ R14, R5, R4.reuse ;  /* 0x00000004050e7220 */ /* 0x080fe20000410000 */
        /* <DEDUP_REMOVED lines=8> */
.L_x_11621:
[----:B------:R-:W0:Y:S01]  /*7c20*/  LDC R43, c[0x0][0x3d4] ;  /* 0x0000f500ff2b7b82 */ /* 0x000e220000000800 */
[----:B------:R-:W-:Y:S01]  /*7c30*/  VIADD R0, R18, 0x40 ;  /* 0x0000004012007836 */ /* 0x000fe20000000000 */
[----:B------:R-:W2:Y:S01]  /*7c40*/  LDL R46, [R1+0x44] ;  /* 0x00004400012e7983 */ /* 0x000ea20000100800 */
[----:B------:R-:W-:Y:S01]  /*7c50*/  ULDC.64 UR4, c[0x0][0x3c8] ;  /* 0x0000f20000047ab9 */ /* 0x000fe20000000a00 */
[----:B------:R-:W-:Y:S01]  /*7c60*/  ULDC.64 UR6, c[0x0][0x3e0] ;  /* 0x0000f80000067ab9 */ /* 0x000fe20000000a00 */
[----:B0-----:R-:W-:-:S04]  /*7c70*/  ISETP.GE.AND P0, PT, R40, R43, PT ;  /* 0x0000002b2800720c */ /* 0x001fc80003f06270 */
[-C--:B------:R-:W-:Y:S02]  /*7c80*/  ISETP.GE.OR P1, PT, R0, R9.reuse, P0 ;  /* 0x000000090000720c */ /* 0x080fe40000726670 */
[----:B------:R-:W-:-:S11]  /*7c90*/  ISETP.GE.OR P0, PT, R18, R9, P0 ;  /* 0x000000091200720c */ /* 0x000fd60000706670 */
[----:B------:R-:W0:Y:S08]  /*7ca0*/  @!P1 LDC.64 R14, c[0x0][0x3c8] ;  /* 0x0000f200ff0e9b82 */ /* 0x000e300000000a00 */
[----:B------:R-:W1:Y:S01]  /*7cb0*/  @!P1 LDC.64 R30, c[0x0][0x3e0] ;  /* 0x0000f800ff1e9b82 */ /* 0x000e620000000a00 */
[----:B------:R-:W-:-:S04]  /*7cc0*/  @!P1 IADD3 R13, P2, P3, R26, R55, R53 ;  /* 0x000000371a0d9210 */ /* 0x000fc80007b5e035 */
[----:B------:R-:W-:Y:S02]  /*7cd0*/  @!P1 IADD3.X R20, R27, R56, R51, P2, P3 ;  /* 0x000000381b149210 */ /* 0x000fe400017e6433 */
[----:B------:R-:W-:Y:S02]  /*7ce0*/  @!P1 IADD3 R0, P3, P4, R28, R59, R54 ;  /* 0x0000003b1c009210 */ /* 0x000fe40007c7e036 */
[----:B------:R-:W-:Y:S02]  /*7cf0*/  @!P0 IADD3 R11, P2, R54, R28, RZ ;  /* 0x0000001c360b8210 */ /* 0x000fe40007f5e0ff */
[----:B------:R-:W-:Y:S02]  /*7d00*/  @!P1 IADD3.X R3, R29, R57, R52, P3, P4 ;  /* 0x000000391d039210 */ /* 0x000fe40001fe8434 */
[----:B0-----:R-:W-:Y:S01]  /*7d10*/  @!P1 LEA R12, P3, R13, R14, 0x1 ;  /* 0x0000000e0d0c9211 */ /* 0x001fe200078608ff */
[----:B------:R-:W-:Y:S01]  /*7d20*/  @!P0 IMAD.X R24, R52, 0x1, R29, P2 ;  /* 0x0000000134188824 */ /* 0x000fe200010e061d */
[----:B------:R-:W-:-:S02]  /*7d30*/  CS2R R28, SRZ ;  /* 0x00000000001c7805 */ /* 0x000fc4000001ff00 */
[----:B------:R-:W-:Y:S02]  /*7d40*/  @!P1 LEA.HI.X R13, R13, R15, R20, 0x1, P3 ;  /* 0x0000000f0d0d9211 */ /* 0x000fe400018f0c14 */
[----:B-1----:R-:W-:-:S04]  /*7d50*/  @!P1 LEA R14, P4, R0, R30, 0x1 ;  /* 0x0000001e000e9211 */ /* 0x002fc800078808ff */
[----:B------:R-:W-:Y:S02]  /*7d60*/  @!P1 LEA.HI.X R15, R0, R31, R3, 0x1, P4 ;  /* 0x0000001f000f9211 */ /* 0x000fe400020f0c03 */
[----:B------:R-:W-:Y:S01]  /*7d70*/  CS2R R30, SRZ ;  /* 0x00000000001e7805 */ /* 0x000fe2000001ff00 */
[----:B------:R-:W0:Y:S05]  /*7d80*/  LDC R0, c[0x0][0x428] ;  /* 0x00010a00ff007b82 */ /* 0x000e2a0000000800 */
[----:B------:R-:W5:Y:S01]  /*7d90*/  @!P1 LDG.E.128 R28, desc[UR52][R14.64] ;  /* 0x000000340e1c9981 */ /* 0x000f62000c1e1d00 */
[----:B------:R-:W1:Y:S01]  /*7da0*/  S2R R21, SR_TID.X ;  /* 0x0000000000157919 */ /* 0x000e620000002100 */
[----:B------:R-:W-:-:S05]  /*7db0*/  @!P0 IADD3 R9, P5, R53, R26, RZ ;  /* 0x0000001a35098210 */ /* 0x000fca0007fbe0ff */
[----:B------:R-:W-:Y:S01]  /*7dc0*/  @!P0 IMAD.X R10, R51, 0x1, R27, P5 ;  /* 0x00000001330a8824 */ /* 0x000fe200028e061b */
[----:B------:R-:W-:-:S04]  /*7dd0*/  @!P0 LEA R8, P5, R9, UR4, 0x1 ;  /* 0x0000000409088c11 */ /* 0x000fc8000f8a08ff */
[----:B------:R-:W-:Y:S02]  /*7de0*/  @!P0 LEA.HI.X R9, R9, UR5, R10, 0x1, P5 ;  /* 0x0000000509098c11 */ /* 0x000fe4000a8f0c0a */
[----:B------:R-:W-:-:S04]  /*7df0*/  @!P0 LEA R10, P2, R11, UR6, 0x1 ;  /* 0x000000060b0a8c11 */ /* 0x000fc8000f8408ff */
[----:B------:R-:W-:Y:S02]  /*7e00*/  @!P0 LEA.HI.X R11, R11, UR7, R24, 0x1, P2 ;  /* 0x000000070b0b8c11 */ /* 0x000fe400090f0c18 */
[----:B0-----:R-:W-:Y:S02]  /*7e10*/  ISETP.NE.AND P2, PT, R0, 0x1, PT ;  /* 0x000000010000780c */ /* 0x001fe40003f45270 */
[----:B------:R-:W-:Y:S02]  /*7e20*/  CS2R R32, SRZ ;  /* 0x0000000000207805 */ /* 0x000fe4000001ff00 */
[----:B------:R-:W-:-:S06]  /*7e30*/  CS2R R34, SRZ ;  /* 0x0000000000227805 */ /* 0x000fcc000001ff00 */
[----:B------:R0:W5:Y:S01]  /*7e40*/  @!P0 LDG.E.128 R32, desc[UR52][R8.64] ;  /* 0x0000003408208981 */ /* 0x000162000c1e1d00 */
[----:B-1----:R-:W-:Y:S02]  /*7e50*/  IADD3 R48, R21, -0x80, RZ ;  /* 0xffffff8015307810 */ /* 0x002fe40007ffe0ff */
[----:B------:R-:W1:Y:S02]  /*7e60*/  @P2 LDC R0, c[0x0][0x42c] ;  /* 0x00010b00ff002b82 */ /* 0x000e640000000800 */
[----:B------:R-:W-:-:S06]  /*7e70*/  SHF.R.S32.HI R21, RZ, 0x1f, R48 ;  /* 0x0000001fff157819 */ /* 0x000fcc0000011430 */
[----:B0-----:R-:W0:Y:S01]  /*7e80*/  @P2 LDC R9, c[0x0][0x430] ;  /* 0x00010c00ff092b82 */ /* 0x001e220000000800 */
[----:B------:R-:W-:-:S04]  /*7e90*/  LEA.HI R21, R21, R48, RZ, 0x2 ;  /* 0x0000003015157211 */ /* 0x000fc800078f10ff */
[----:B------:R-:W-:Y:S01]  /*7ea0*/  LOP3.LUT R21, R21, 0xfffffffc, RZ, 0xc0, !PT ;  /* 0xfffffffc15157812 */ /* 0x000fe200078ec0ff */
[----:B------:R-:W-:-:S04]  /*7eb0*/  IMAD R3, R225, 0x80, R18 ;  /* 0x00000080e1037824 */ /* 0x000fc800078e0212 */
[----:B------:R-:W-:-:S04]  /*7ec0*/  IMAD.IADD R21, R48, 0x1, -R21 ;  /* 0x0000000130157824 */ /* 0x000fc800078e0a15 */
[----:B------:R-:W-:-:S04]  /*7ed0*/  IMAD R3, R21, 0x40, R3 ;  /* 0x0000004015037824 */ /* 0x000fc800078e0203 */
[----:B-1----:R-:W-:Y:S01]  /*7ee0*/  @P2 IMAD.HI.U32 R0, R3, R0, RZ ;  /* 0x0000000003002227 */ /* 0x002fe200078e00ff */
[----:B------:R-:W-:Y:S02]  /*7ef0*/  CS2R R36, SRZ ;  /* 0x0000000000247805 */ /* 0x000fe4000001ff00 */
[----:B------:R-:W-:Y:S02]  /*7f00*/  CS2R R38, SRZ ;  /* 0x0000000000267805 */ /* 0x000fe4000001ff00 */
[----:B------:R-:W-:Y:S02]  /*7f10*/  CS2R R24, SRZ ;  /* 0x0000000000187805 */ /* 0x000fe4000001ff00 */
[----:B0-----:R-:W-:Y:S02]  /*7f20*/  @P2 SHF.R.U32.HI R3, RZ, R9, R0 ;  /* 0x00000009ff032219 */ /* 0x001fe40000011600 */
[----:B------:R-:W-:Y:S01]  /*7f30*/  CS2R R26, SRZ ;  /* 0x00000000001a7805 */ /* 0x000fe2000001ff00 */
[----:B------:R0:W5:Y:S01]  /*7f40*/  @!P0 LDG.E.128 R36, desc[UR52][R10.64] ;  /* 0x000000340a248981 */ /* 0x000162000c1e1d00 */
[----:B------:R-:W-:Y:S01]  /*7f50*/  SHF.R.S32.HI R21, RZ, 0x1f, R3 ;  /* 0x0000001fff157819 */ /* 0x000fe20000011403 */
[----:B------:R-:W-:-:S03]  /*7f60*/  IMAD.MOV.U32 R8, RZ, RZ, R44 ;  /* 0x000000ffff087224 */ /* 0x000fc600078e002c */
[----:B------:R1:W5:Y:S01]  /*7f70*/  @!P1 LDG.E.128 R24, desc[UR52][R12.64] ;  /* 0x000000340c189981 */ /* 0x000362000c1e1d00 */
[----:B------:R-:W-:Y:S02]  /*7f80*/  IMAD.MOV.U32 R9, RZ, RZ, R23 ;  /* 0x000000ffff097224 */ /* 0x000fe400078e0017 */
[C---:B------:R-:W-:Y:S02]  /*7f90*/  IMAD R0, R21.reuse, R6, RZ ;  /* 0x0000000615007224 */ /* 0x040fe400078e02ff */
[----:B0-----:R-:W-:Y:S02]  /*7fa0*/  IMAD.MOV.U32 R10, RZ, RZ, R42 ;  /* 0x000000ffff0a7224 */ /* 0x001fe400078e002a */
[----:B------:R-:W-:Y:S02]  /*7fb0*/  IMAD.MOV.U32 R11, RZ, RZ, R47 ;  /* 0x000000ffff0b7224 */ /* 0x000fe400078e002f */
[----:B-1----:R-:W-:Y:S02]  /*7fc0*/  IMAD R12, R21, R4, RZ ;  /* 0x00000004150c7224 */ /* 0x002fe400078e02ff */
[----:B------:R-:W-:-:S04]  /*7fd0*/  IMAD.WIDE.U32 R8, R3, R6, R8 ;  /* 0x0000000603087225 */ /* 0x000fc800078e0008 */
[----:B------:R-:W-:-:S04]  /*7fe0*/  IMAD.WIDE.U32 R10, R3, R4, R10 ;  /* 0x00000004030a7225 */ /* 0x000fc800078e000a */
[C---:B------:R-:W-:Y:S02]  /*7ff0*/  IMAD R7, R3.reuse, R7, R0 ;  /* 0x0000000703077224 */ /* 0x040fe400078e0200 */
[----:B------:R-:W-:Y:S01]  /*8000*/  IMAD R3, R3, R5, R12 ;  /* 0x0000000503037224 */ /* 0x000fe200078e020c */
[----:B------:R-:W-:Y:S01]  /*8010*/  LEA R4, P2, R8, UR4, 0x1 ;  /* 0x0000000408047c11 */ /* 0x000fe2000f8408ff */
[----:B------:R-:W-:Y:S01]  /*8020*/  IMAD.IADD R5, R9, 0x1, R7 ;  /* 0x0000000109057824 */ /* 0x000fe200078e0207 */
[----:B------:R-:W-:Y:S02]  /*8030*/  LEA R0, P3, R10, UR6, 0x1 ;  /* 0x000000060a007c11 */ /* 0x000fe4000f8608ff */
[----:B------:R-:W-:Y:S01]  /*8040*/  IADD3 R3, R11, R3, RZ ;  /* 0x000000030b037210 */ /* 0x000fe20007ffe0ff */
[----:B------:R-:W-:Y:S01]  /*8050*/  UMOV UR4, 0xffffffff ;  /* 0xffffffff00047882 */ /* 0x000fe20000000000 */
[----:B------:R-:W-:Y:S02]  /*8060*/  LEA.HI.X R5, R8, UR5, R5, 0x1, P2 ;  /* 0x0000000508057c11 */ /* 0x000fe400090f0c05 */
[----:B------:R-:W-:-:S02]  /*8070*/  LEA.HI.X R3, R10, UR7, R3, 0x1, P3 ;  /* 0x000000070a037c11 */ /* 0x000fc400098f0c03 */
[----:B--2---:R-:W-:Y:S01]  /*8080*/  LEA.HI R6, R46, R46, RZ, 0x1 ;  /* 0x0000002e2e067211 */ /* 0x004fe200078f08ff */
[----:B------:R-:W-:Y:S06]  /*8090*/  BRA.DIV UR4, `(.L_x_11643) ;  /* 0x0000012a04cc7947 */ /* 0x000fec000b800000 */
.L_x_11843:
[----:B------:R-:W-:-:S03]  /*80a0*/  UMOV UR4, 0xffffffff ;  /* 0xffffffff00047882 */ /* 0x000fc60000000000 */
[----:B------:R-:W-:Y:S05]  /*80b0*/  BRA.DIV UR4, `(.L_x_11644) ;  /* 0x0000012a04ec7947 */ /* 0x000fea000b800000 */
.L_x_11846:
[----:B------:R-:W-:-:S03]  /*80c0*/  UMOV UR4, 0xffffffff ;  /* 0xffffffff00047882 */ /* 0x000fc60000000000 */
[----:B------:R-:W-:Y:S05]  /*80d0*/  BRA.DIV UR4, `(.L_x_11645) ;  /* 0x0000012e040c7947 */ /* 0x000fea000b800000 */
.L_x_11849:
[----:B------:R-:W-:-:S03]  /*80e0*/  UMOV UR4, 0xffffffff ;  /* 0xffffffff00047882 */ /* 0x000fc60000000000 */
[----:B------:R-:W-:Y:S05]  /*80f0*/  BRA.DIV UR4, `(.L_x_11646) ;  /* 0x0000012e042c7947 */ /* 0x000fea000b800000 */
.L_x_11852:
[----:B------:R-:W-:-:S03]  /*8100*/  UMOV UR4, 0xffffffff ;  /* 0xffffffff00047882 */ /* 0x000fc60000000000 */
[----:B------:R-:W-:Y:S05]  /*8110*/  BRA.DIV UR4, `(.L_x_11647) ;  /* 0x0000012e044c7947 */ /* 0x000fea000b800000 */
.L_x_11855:
[----:B------:R-:W-:Y:S01]  /*8120*/  UMOV UR4, 0xffffffff ;  /* 0xffffffff00047882 */ /* 0x000fe20000000000 */
[----:B------:R-:W-:Y:S02]  /*8130*/  LOP3.LUT R6, R6, 0xfffffffe, RZ, 0xc0, !PT ;  /* 0xfffffffe06067812 */ /* 0x000fe400078ec0ff */
[----:B------:R-:W-:Y:S05]  /*8140*/  BRA.DIV UR4, `(.L_x_11648) ;  /* 0x0000012e04687947 */ /* 0x000fea000b800000 */
.L_x_11858:
[----:B------:R-:W-:Y:S01]  /*8150*/  UMOV UR4, 0xffffffff ;  /* 0xffffffff00047882 */ /* 0x000fe20000000000 */
[----:B------:R-:W-:Y:S02]  /*8160*/  IMAD.IADD R8, R46, 0x1, -R6 ;  /* 0x000000012e087824 */ /* 0x000fe400078e0a06 */
[----:B------:R-:W-:Y:S05]  /*8170*/  BRA.DIV UR4, `(.L_x_11649) ;  /* 0x0000012e04847947 */ /* 0x000fea000b800000 */
.L_x_11861:
[----:B------:R-:W-:Y:S01]  /*8180*/  UMOV UR4, 0xffffffff ;  /* 0xffffffff00047882 */ /* 0x000fe20000000000 */
[----:B------:R-:W-:Y:S02]  /*8190*/  SHF.L.U32 R4, R8, 0x1f, RZ ;  /* 0x0000001f08047819 */ /* 0x000fe400000006ff */
[----:B------:R-:W-:Y:S05]  /*81a0*/  BRA.DIV UR4, `(.L_x_11650) ;  /* 0x0000012e04a07947 */ /* 0x000fea000b800000 */
.L_x_11864:
        /* <DEDUP_REMOVED lines=29> */
.L_x_11865:
[----:B------:R-:W-:Y:S05]  /*8380*/  BSYNC B1 ;  /* 0x0000000000017941 */ /* 0x000fea0003800000 */
.L_x_11651:
[----:B------:R-:W-:Y:S01]  /*8390*/  BSSY B1, `(.L_x_11653) ;  /* 0x0000069000017945 */ /* 0x000fe20003800000 */
[----:B------:R-:W-:Y:S01]  /*83a0*/  IMAD.MOV.U32 R54, RZ, RZ, R30 ;  /* 0x000000ffff367224 */ /* 0x000fe200078e001e */
[----:B------:R-:W-:Y:S02]  /*83b0*/  MOV R55, R31 ;  /* 0x0000001f00377202 */ /* 0x000fe40000000f00 */
[----:B------:R-:W-:Y:S01]  /*83c0*/  LOP3.LUT R0, R0, 0x38, RZ, 0xc0, !PT ;  /* 0x0000003800007812 */ /* 0x000fe200078ec0ff */
[----:B------:R-:W-:Y:S06]  /*83d0*/  @P0 BRA `(.L_x_11654) ;  /* 0x0000000400900947 */ /* 0x000fec0003800000 */
[----:B------:R-:W2:Y:S01]  /*83e0*/  LDL R3, [R1+0x4c] ;  /* 0x00004c0001037983 */ /* 0x000ea20000100800 */
[----:B------:R-:W1:Y:S02]  /*83f0*/  S2R R5, SR_TID.X ;  /* 0x0000000000057919 */ /* 0x000e640000002100 */
[----:B-1----:R-:W-:-:S05]  /*8400*/  VIADD R5, R5, 0xffffff80 ;  /* 0xffffff8005057836 */ /* 0x002fca0000000000 */
[----:B------:R-:W-:-:S04]  /*8410*/  SHF.R.S32.HI R6, RZ, 0x1f, R5 ;  /* 0x0000001fff067819 */ /* 0x000fc80000011405 */
[----:B------:R-:W-:-:S04]  /*8420*/  LEA.HI R6, R6, R5, RZ, 0x5 ;  /* 0x0000000506067211 */ /* 0x000fc800078f28ff */
[----:B------:R-:W-:Y:S02]  /*8430*/  SHF.R.S32.HI R6, RZ, 0x5, R6 ;  /* 0x00000005ff067819 */ /* 0x000fe40000011406 */
[--C-:B------:R-:W-:Y:S02]  /*8440*/  SHF.R.U64 R48, R32, 0x10, R33.reuse ;  /* 0x0000001020307819 */ /* 0x100fe40000001221 */
[----:B------:R-:W-:Y:S01]  /*8450*/  SHF.R.U32.HI R42, RZ, 0x10, R33 ;  /* 0x00000010ff2a7819 */ /* 0x000fe20000011621 */
[--C-:B------:R-:W-:Y:S01]  /*8460*/  HADD2.F32 R33, -RZ, R20.reuse.H1_H1 ;  /* 0x30000014ff217230 */ /* 0x100fe20000004100 */
[----:B------:R-:W-:Y:S01]  /*8470*/  SHF.R.U64 R47, R34, 0x10, R35 ;  /* 0x00000010222f7819 */ /* 0x000fe20000001223 */
[----:B------:R-:W-:Y:S01]  /*8480*/  HADD2.F32 R34, -RZ, R20.H0_H0 ;  /* 0x20000014ff227230 */ /* 0x000fe20000004100 */
[--C-:B------:R-:W-:Y:S02]  /*8490*/  SHF.R.U64 R46, R36, 0x10, R37.reuse ;  /* 0x00000010242e7819 */ /* 0x100fe40000001225 */
[----:B------:R-:W-:-:S02]  /*84a0*/  SHF.R.U32.HI R36, RZ, 0x10, R37 ;  /* 0x00000010ff247819 */ /* 0x000fc40000011625 */
[----:B------:R-:W-:-:S03]  /*84b0*/  SHF.R.U64 R45, R38, 0x10, R39 ;  /* 0x00000010262d7819 */ /* 0x000fc60000001227 */
[----:B------:R-:W-:Y:S01]  /*84c0*/  HADD2.F32 R36, -RZ, R36.H0_H0 ;  /* 0x20000024ff247230 */ /* 0x000fe20000004100 */
[----:B------:R-:W-:Y:S02]  /*84d0*/  SHF.R.U32.HI R39, RZ, 0x10, R39 ;  /* 0x00000010ff277819 */ /* 0x000fe40000011627 */
[----:B------:R-:W-:Y:S01]  /*84e0*/  SHF.R.U32.HI R37, RZ, 0x10, R35 ;  /* 0x00000010ff257819 */ /* 0x000fe20000011623 */
[----:B--2---:R-:W-:-:S05]  /*84f0*/  IMAD.SHL.U32 R3, R3, 0x40, RZ ;  /* 0x0000004003037824 */ /* 0x004fca00078e00ff */
[----:B------:R-:W-:-:S04]  /*8500*/  LOP3.LUT R3, R3, 0x1c0, RZ, 0xc0, !PT ;  /* 0x000001c003037812 */ /* 0x000fc800078ec0ff */
[--C-:B------:R-:W-:Y:S02]  /*8510*/  SHF.R.U32.HI R5, RZ, 0x3, R3.reuse ;  /* 0x00000003ff057819 */ /* 0x100fe40000011603 */
[----:B------:R-:W-:Y:S02]  /*8520*/  LOP3.LUT R40, R3, 0x38, R40, 0xf8, !PT ;  /* 0x0000003803287812 */ /* 0x000fe400078ef828 */
[----:B------:R-:W-:Y:S02]  /*8530*/  LOP3.LUT R3, R5, R0, R3, 0x1e, !PT ;  /* 0x0000000005037212 */ /* 0x000fe400078e1e03 */
[----:B------:R-:W-:-:S03]  /*8540*/  LOP3.LUT R40, R40, R5, RZ, 0x3c, !PT ;  /* 0x0000000528287212 */ /* 0x000fc600078e3cff */
[C---:B0-----:R-:W-:Y:S02]  /*8550*/  IMAD R4, R6.reuse, 0x200, R3 ;  /* 0x0000020006047824 */ /* 0x041fe400078e0203 */
[----:B------:R-:W-:Y:S02]  /*8560*/  IMAD R40, R6, 0x200, R40 ;  /* 0x0000020006287824 */ /* 0x000fe400078e0228 */
[--C-:B------:R-:W-:Y:S02]  /*8570*/  IMAD R43, R4, 0x2, R17.reuse ;  /* 0x00000002042b7824 */ /* 0x100fe400078e0211 */
[----:B------:R-:W-:-:S03]  /*8580*/  IMAD R41, R40, 0x2, R17 ;  /* 0x0000000228297824 */ /* 0x000fc600078e0211 */
        /* <DEDUP_REMOVED lines=8> */
[----:B------:R-:W-:Y:S01]  /*8610*/  FFMA.FTZ R33, R9, R33, -R38 ;  /* 0x0000002109217223 */ /* 0x000fe20000010826 */
[----:B------:R-:W-:Y:S02]  /*8620*/  HADD2.F32 R20, -RZ, R42.H0_H0 ;  /* 0x2000002aff147230 */ /* 0x000fe40000004100 */
[----:B------:R-:W-:Y:S01]  /*8630*/  FMUL.FTZ R42, R21, R36 ;  /* 0x00000024152a7220 */ /* 0x000fe20000410000 */
[----:B------:R-:W-:Y:S02]  /*8640*/  HADD2.F32 R23, -RZ, R7.H0_H0 ;  /* 0x20000007ff177230 */ /* 0x000fe40000004100 */
[----:B------:R-:W-:Y:S01]  /*8650*/  FFMA.FTZ R40, R9, R34, R40 ;  /* 0x0000002209287223 */ /* 0x000fe20000010028 */
[--C-:B------:R-:W-:Y:S02]  /*8660*/  HADD2.F32 R38, -RZ, R44.reuse.H0_H0 ;  /* 0x2000002cff267230 */ /* 0x100fe40000004100 */
[----:B------:R-:W-:Y:S02]  /*8670*/  HADD2.F32 R34, -RZ, R44.H1_H1 ;  /* 0x3000002cff227230 */ /* 0x000fe40000004100 */
[----:B------:R-:W-:Y:S01]  /*8680*/  FMUL.FTZ R44, R21, R20 ;  /* 0x00000014152c7220 */ /* 0x000fe20000410000 */
[----:B------:R-:W-:-:S02]  /*8690*/  HADD2.F32 R11, -RZ, R15.H0_H0 ;  /* 0x2000000fff0b7230 */ /* 0x000fc40000004100 */
[----:B------:R-:W-:Y:S01]  /*86a0*/  FFMA.FTZ R42, R13, R20, -R42 ;  /* 0x000000140d2a7223 */ /* 0x000fe2000001082a */
[----:B------:R-:W-:Y:S02]  /*86b0*/  HADD2.F32 R32, -RZ, R7.H1_H1 ;  /* 0x30000007ff207230 */ /* 0x000fe40000004100 */
[C---:B------:R-:W-:Y:S01]  /*86c0*/  FMUL.FTZ R20, R23.reuse, R38 ;  /* 0x0000002617147220 */ /* 0x040fe20000410000 */
[----:B------:R-:W-:Y:S02]  /*86d0*/  HADD2.F32 R21, -RZ, R39.H0_H0 ;  /* 0x20000027ff157230 */ /* 0x000fe40000004100 */
[----:B------:R-:W-:Y:S01]  /*86e0*/  FMUL.FTZ R23, R23, R34 ;  /* 0x0000002217177220 */ /* 0x000fe20000410000 */
[----:B------:R-:W-:Y:S02]  /*86f0*/  HADD2.F32 R9, -RZ, R37.H0_H0 ;  /* 0x20000025ff097230 */ /* 0x000fe40000004100 */
[----:B------:R-:W-:Y:S01]  /*8700*/  FFMA.FTZ R13, R13, R36, R44 ;  /* 0x000000240d0d7223 */ /* 0x000fe2000001002c */
[----:B------:R-:W-:-:S02]  /*8710*/  HADD2.F32 R15, -RZ, R15.H1_H1 ;  /* 0x3000000fff0f7230 */ /* 0x000fc40000004100 */
[C---:B------:R-:W-:Y:S01]  /*8720*/  FFMA.FTZ R35, R11.reuse, R34, -R20 ;  /* 0x000000220b237223 */ /* 0x040fe20000010814 */
[----:B------:R-:W-:Y:S02]  /*8730*/  HADD2.F32 R5, -RZ, R4.H0_H0 ;  /* 0x20000004ff057230 */ /* 0x000fe40000004100 */
[----:B------:R-:W-:Y:S01]  /*8740*/  FFMA.FTZ R38, R11, R38, R23 ;  /* 0x000000260b267223 */ /* 0x000fe20000010017 */
[C---:B------:R-:W-:Y:S01]  /*8750*/  FMUL.FTZ R36, R32.reuse, R21 ;  /* 0x0000001520247220 */ /* 0x040fe20000410000 */
[--C-:B------:R-:W-:Y:S02]  /*8760*/  HADD2.F32 R34, -RZ, R49.reuse.H0_H0 ;  /* 0x20000031ff227230 */ /* 0x100fe40000004100 */
[----:B------:R-:W-:Y:S01]  /*8770*/  FMUL.FTZ R44, R32, R9 ;  /* 0x00000009202c7220 */ /* 0x000fe20000410000 */
[----:B------:R-:W-:Y:S02]  /*8780*/  HADD2.F32 R7, -RZ, R6.H0_H0 ;  /* 0x20000006ff077230 */ /* 0x000fe40000004100 */
[----:B------:R-:W-:-:S02]  /*8790*/  HADD2.F32 R11, -RZ, R49.H1_H1 ;  /* 0x30000031ff0b7230 */ /* 0x000fc40000004100 */
[----:B------:R-:W-:Y:S02]  /*87a0*/  HADD2.F32 R20, -RZ, R50.H0_H0 ;  /* 0x20000032ff147230 */ /* 0x000fe40000004100 */
[----:B------:R-:W-:Y:S01]  /*87b0*/  FFMA.FTZ R36, R15, R9, -R36 ;  /* 0x000000090f247223 */ /* 0x000fe20000010824 */
[----:B------:R-:W-:Y:S02]  /*87c0*/  HADD2.F32 R3, -RZ, R12.H0_H0 ;  /* 0x2000000cff037230 */ /* 0x000fe40000004100 */
[----:B------:R-:W-:Y:S01]  /*87d0*/  FMUL.FTZ R32, R5, R34 ;  /* 0x0000002205207220 */ /* 0x000fe20000410000 */
[----:B------:R-:W-:Y:S02]  /*87e0*/  HADD2.F32 R10, -RZ, R14.H0_H0 ;  /* 0x2000000eff0a7230 */ /* 0x000fe40000004100 */
[----:B------:R-:W-:Y:S01]  /*87f0*/  FFMA.FTZ R37, R15, R21, R44 ;  /* 0x000000150f257223 */ /* 0x000fe2000001002c */
[----:B------:R-:W-:Y:S02]  /*8800*/  HADD2.F32 R9, -RZ, R50.H1_H1 ;  /* 0x30000032ff097230 */ /* 0x000fe40000004100 */
[----:B------:R-:W-:Y:S01]  /*8810*/  FMUL.FTZ R15, R7, R11 ;  /* 0x0000000b070f7220 */ /* 0x000fe20000410000 */
[-C--:B------:R-:W-:Y:S01]  /*8820*/  FMUL.FTZ R5, R5, R20.reuse ;  /* 0x0000001405057220 */ /* 0x080fe20000410000 */
[----:B------:R-:W-:Y:S01]  /*8830*/  FFMA.FTZ R32, R3, R20, -R32 ;  /* 0x0000001403207223 */ /* 0x000fe20000010820 */
[----:B------:R-:W-:-:S02]  /*8840*/  HADD2.F32 R4, -RZ, R4.H1_H1 ;  /* 0x30000004ff047230 */ /* 0x000fc40000004100 */
[-C--:B------:R-:W-:Y:S01]  /*8850*/  FMUL.FTZ R21, R7, R9.reuse ;  /* 0x0000000907157220 */ /* 0x080fe20000410000 */
[----:B------:R-:W-:Y:S01]  /*8860*/  FFMA.FTZ R20, R10, R9, -R15 ;  /* 0x000000090a147223 */ /* 0x000fe2000001080f */
[----:B------:R-:W-:Y:S02]  /*8870*/  HADD2.F32 R6, -RZ, R6.H1_H1 ;  /* 0x30000006ff067230 */ /* 0x000fe40000004100 */
[----:B------:R-:W-:Y:S01]  /*8880*/  FFMA.FTZ R34, R3, R34, R5 ;  /* 0x0000002203227223 */ /* 0x000fe20000010005 */
[----:B------:R-:W-:Y:S02]  /*8890*/  HADD2.F32 R7, -RZ, R46.H0_H0 ;  /* 0x2000002eff077230 */ /* 0x000fe40000004100 */
[----:B------:R-:W-:Y:S02]  /*88a0*/  HADD2.F32 R9, -RZ, R45.H0_H0 ;  /* 0x2000002dff097230 */ /* 0x000fe40000004100 */
[----:B------:R-:W-:Y:S02]  /*88b0*/  HADD2.F32 R3, -RZ, R48.H0_H0 ;  /* 0x20000030ff037230 */ /* 0x000fe40000004100 */
[----:B------:R-:W-:-:S02]  /*88c0*/  HADD2.F32 R5, -RZ, R47.H0_H0 ;  /* 0x2000002fff057230 */ /* 0x000fc40000004100 */
        /* <DEDUP_REMOVED lines=21> */
.L_x_11654:
[----:B------:R-:W-:Y:S05]  /*8a20*/  BSYNC B1 ;  /* 0x0000000000017941 */ /* 0x000fea0003800000 */
.L_x_11653:
[----:B------:R-:W-:Y:S01]  /*8a30*/  PRMT R40, R54, 0x5410, R55 ;  /* 0x0000541036287816 */ /* 0x000fe20000000037 */
[----:B------:R-:W-:Y:S06]  /*8a40*/  @P1 BRA `(.L_x_11640) ;  /* 0x0000000400801947 */ /* 0x000fec0003800000 */
[----:B------:R-:W2:Y:S01]  /*8a50*/  LDL R3, [R1+0x28] ;  /* 0x0000280001037983 */ /* 0x000ea20000100800 */
[C---:B01----:R-:W-:Y:S01]  /*8a60*/  VIADD R4, R18.reuse, 0x40 ;  /* 0x0000004012047836 */ /* 0x043fe20000000000 */
[----:B------:R-:W-:Y:S02]  /*8a70*/  IADD3 R5, R18, 0x40, RZ ;  /* 0x0000004012057810 */ /* 0x000fe40007ffe0ff */
[----:B------:R-:W3:Y:S01]  /*8a80*/  LDL R41, [R1+0x54] ;  /* 0x0000540001297983 */ /* 0x000ee20000100800 */
[----:B------:R-:W-:Y:S02]  /*8a90*/  IMAD.SHL.U32 R4, R4, 0x40, RZ ;  /* 0x0000004004047824 */ /* 0x000fe400078e00ff */
[----:B------:R-:W-:-:S03]  /*8aa0*/  IMAD.SHL.U32 R5, R5, 0x40, RZ ;  /* 0x0000004005057824 */ /* 0x000fc600078e00ff */
[----:B------:R-:W-:Y:S02]  /*8ab0*/  LOP3.LUT R4, R4, 0x1c0, RZ, 0xc0, !PT ;  /* 0x000001c004047812 */ /* 0x000fe400078ec0ff */
[----:B------:R-:W-:Y:S02]  /*8ac0*/  LOP3.LUT R5, R5, 0x1c0, RZ, 0xc0, !PT ;  /* 0x000001c005057812 */ /* 0x000fe400078ec0ff */
[----:B------:R-:W-:-:S04]  /*8ad0*/  SHF.R.U32.HI R4, RZ, 0x3, R4 ;  /* 0x00000003ff047819 */ /* 0x000fc80000011604 */
[----:B------:R-:W-:Y:S02]  /*8ae0*/  LOP3.LUT R0, R4, R0, R5, 0x1e, !PT ;  /* 0x0000000004007212 */ /* 0x000fe400078e1e05 */
[--C-:B------:R-:W-:Y:S02]  /*8af0*/  SHF.R.U64 R38, R26, 0x10, R27.reuse ;  /* 0x000000101a267819 */ /* 0x100fe4000000121b */
[----:B------:R-:W-:Y:S01]  /*8b00*/  SHF.R.U32.HI R37, RZ, 0x10, R27 ;  /* 0x00000010ff257819 */ /* 0x000fe2000001161b */
[----:B------:R-:W-:Y:S01]  /*8b10*/  HADD2.F32 R27, -RZ, R51.H1_H1 ;  /* 0x30000033ff1b7230 */ /* 0x000fe20000004100 */
[--C-:B------:R-:W-:Y:S02]  /*8b20*/  SHF.R.U64 R39, R24, 0x10, R25.reuse ;  /* 0x0000001018277819 */ /* 0x100fe40000001219 */
[----:B------:R-:W-:Y:S01]  /*8b30*/  SHF.R.U32.HI R32, RZ, 0x10, R25 ;  /* 0x00000010ff207819 */ /* 0x000fe20000011619 */
[----:B------:R-:W-:Y:S01]  /*8b40*/  HADD2.F32 R25, -RZ, R52.H1_H1 ;  /* 0x30000034ff197230 */ /* 0x000fe20000004100 */
[----:B------:R-:W-:-:S02]  /*8b50*/  SHF.R.U64 R36, R28, 0x10, R29 ;  /* 0x000000101c247819 */ /* 0x000fc4000000121d */
[----:B------:R-:W-:Y:S02]  /*8b60*/  SHF.R.U32.HI R28, RZ, 0x10, R29 ;  /* 0x00000010ff1c7819 */ /* 0x000fe4000001161d */
[----:B------:R-:W-:-:S03]  /*8b70*/  SHF.R.U64 R35, R30, 0x10, R31 ;  /* 0x000000101e237819 */ /* 0x000fc6000000121f */
[----:B------:R-:W-:Y:S02]  /*8b80*/  HADD2.F32 R30, -RZ, R28.H0_H0 ;  /* 0x2000001cff1e7230 */ /* 0x000fe40000004100 */
[----:B------:R-:W-:Y:S01]  /*8b90*/  HADD2.F32 R28, -RZ, R51.H0_H0 ;  /* 0x20000033ff1c7230 */ /* 0x000fe20000004100 */
[----:B------:R-:W-:Y:S01]  /*8ba0*/  SHF.R.U32.HI R33, RZ, 0x10, R31 ;  /* 0x00000010ff217819 */ /* 0x000fe2000001161f */
[----:B--2---:R-:W-:-:S04]  /*8bb0*/  IMAD.IADD R0, R3, 0x1, R0 ;  /* 0x0000000103007824 */ /* 0x004fc800078e0200 */
[----:B------:R-:W-:Y:S01]  /*8bc0*/  IMAD R0, R0, 0x2, R17 ;  /* 0x0000000200007824 */ /* 0x000fe200078e0211 */
[----:B---3--:R-:W0:Y:S04]  /*8bd0*/  LDS.128 R12, [R41+0x18400] ;  /* 0x01840000290c7984 */ /* 0x008e280000000c00 */
[----:B------:R-:W1:Y:S01]  /*8be0*/  LDS.128 R4, [R0+0x18400] ;  /* 0x0184000000047984 */ /* 0x000e620000000c00 */
[----:B0-----:R-:W-:Y:S02]  /*8bf0*/  HADD2.F32 R9, -RZ, R13.H0_H0 ;  /* 0x2000000dff097230 */ /* 0x001fe40000004100 */
[--C-:B-1----:R-:W-:Y:S02]  /*8c00*/  HADD2.F32 R20, -RZ, R5.reuse.H0_H0 ;  /* 0x20000005ff147230 */ /* 0x102fe40000004100 */
[----:B------:R-:W-:-:S03]  /*8c10*/  HADD2.F32 R21, -RZ, R5.H1_H1 ;  /* 0x30000005ff157230 */ /* 0x000fc60000004100 */
[C---:B------:R-:W-:Y:S01]  /*8c20*/  FMUL.FTZ R26, R20.reuse, R27 ;  /* 0x0000001b141a7220 */ /* 0x040fe20000410000 */
[-C--:B------:R-:W-:Y:S01]  /*8c30*/  FMUL.FTZ R20, R20, R25.reuse ;  /* 0x0000001914147220 */ /* 0x080fe20000410000 */
[----:B------:R-:W-:Y:S02]  /*8c40*/  HADD2.F32 R13, -RZ, R13.H1_H1 ;  /* 0x3000000dff0d7230 */ /* 0x000fe40000004100 */
[C---:B------:R-:W-:Y:S01]  /*8c50*/  FFMA.FTZ R29, R9.reuse, R25, -R26 ;  /* 0x00000019091d7223 */ /* 0x040fe2000001081a */
[----:B------:R-:W-:Y:S02]  /*8c60*/  HADD2.F32 R26, -RZ, R32.H0_H0 ;  /* 0x20000020ff1a7230 */ /* 0x000fe40000004100 */
[----:B------:R-:W-:Y:S01]  /*8c70*/  FFMA.FTZ R27, R9, R27, R20 ;  /* 0x0000001b091b7223 */ /* 0x000fe20000010014 */
[----:B------:R-:W-:Y:S02]  /*8c80*/  HADD2.F32 R5, -RZ, R4.H0_H0 ;  /* 0x20000004ff057230 */ /* 0x000fe40000004100 */
[----:B------:R-:W-:Y:S01]  /*8c90*/  FMUL.FTZ R32, R21, R30 ;  /* 0x0000001e15207220 */ /* 0x000fe20000410000 */
[----:B------:R-:W-:-:S02]  /*8ca0*/  HADD2.F32 R20, -RZ, R52.H0_H0 ;  /* 0x20000034ff147230 */ /* 0x000fc40000004100 */
[-C--:B------:R-:W-:Y:S01]  /*8cb0*/  FMUL.FTZ R34, R21, R26.reuse ;  /* 0x0000001a15227220 */ /* 0x080fe20000410000 */
[----:B------:R-:W-:Y:S02]  /*8cc0*/  HADD2.F32 R3, -RZ, R12.H0_H0 ;  /* 0x2000000cff037230 */ /* 0x000fe40000004100 */
[----:B------:R-:W-:Y:S01]  /*8cd0*/  FFMA.FTZ R32, R13, R26, -R32 ;  /* 0x0000001a0d207223 */ /* 0x000fe20000010820 */
[----:B------:R-:W-:Y:S02]  /*8ce0*/  HADD2.F32 R23, -RZ, R6.H0_H0 ;  /* 0x20000006ff177230 */ /* 0x000fe40000004100 */
[C---:B------:R-:W-:Y:S01]  /*8cf0*/  FMUL.FTZ R26, R5.reuse, R28 ;  /* 0x0000001c051a7220 */ /* 0x040fe20000410000 */
[----:B------:R-:W-:Y:S02]  /*8d00*/  HADD2.F32 R9, -RZ, R40.H0_H0 ;  /* 0x20000028ff097230 */ /* 0x000fe40000004100 */
[----:B------:R-:W-:Y:S01]  /*8d10*/  FMUL.FTZ R25, R5, R20 ;  /* 0x0000001405197220 */ /* 0x000fe20000410000 */
[----:B------:R-:W-:-:S02]  /*8d20*/  HADD2.F32 R5, -RZ, R53.H0_H0 ;  /* 0x20000035ff057230 */ /* 0x000fc40000004100 */
[----:B------:R-:W-:Y:S01]  /*8d30*/  FFMA.FTZ R34, R13, R30, R34 ;  /* 0x0000001e0d227223 */ /* 0x000fe20000010022 */
[--C-:B------:R-:W-:Y:S02]  /*8d40*/  HADD2.F32 R24, -RZ, R7.reuse.H0_H0 ;  /* 0x20000007ff187230 */ /* 0x100fe40000004100 */
[----:B------:R-:W-:Y:S02]  /*8d50*/  HADD2.F32 R13, -RZ, R40.H1_H1 ;  /* 0x30000028ff0d7230 */ /* 0x000fe40000004100 */
[----:B------:R-:W-:Y:S01]  /*8d60*/  FFMA.FTZ R21, R3, R20, -R26 ;  /* 0x0000001403157223 */ /* 0x000fe2000001081a */
[----:B------:R-:W-:Y:S02]  /*8d70*/  HADD2.F32 R10, -RZ, R14.H0_H0 ;  /* 0x2000000eff0a7230 */ /* 0x000fe40000004100 */
[----:B------:R-:W-:Y:S01]  /*8d80*/  FMUL.FTZ R31, R23, R9 ;  /* 0x00000009171f7220 */ /* 0x000fe20000410000 */
[----:B------:R-:W-:Y:S02]  /*8d90*/  HADD2.F32 R7, -RZ, R7.H1_H1 ;  /* 0x30000007ff077230 */ /* 0x000fe40000004100 */
[----:B------:R-:W-:Y:S01]  /*8da0*/  FFMA.FTZ R25, R3, R28, R25 ;  /* 0x0000001c03197223 */ /* 0x000fe20000010019 */
[----:B------:R-:W-:Y:S01]  /*8db0*/  FMUL.FTZ R23, R23, R5 ;  /* 0x0000000517177220 */ /* 0x000fe20000410000 */
[----:B------:R-:W-:-:S02]  /*8dc0*/  HADD2.F32 R26, -RZ, R33.H0_H0 ;  /* 0x20000021ff1a7230 */ /* 0x000fc40000004100 */
[----:B------:R-:W-:Y:S02]  /*8dd0*/  HADD2.F32 R20, -RZ, R37.H0_H0 ;  /* 0x20000025ff147230 */ /* 0x000fe40000004100 */
[----:B------:R-:W-:Y:S01]  /*8de0*/  FMUL.FTZ R28, R24, R13 ;  /* 0x0000000d181c7220 */ /* 0x000fe20000410000 */
[----:B------:R-:W-:Y:S02]  /*8df0*/  HADD2.F32 R11, -RZ, R15.H0_H0 ;  /* 0x2000000fff0b7230 */ /* 0x000fe40000004100 */
[----:B------:R-:W-:Y:S02]  /*8e00*/  HADD2.F32 R3, -RZ, R53.H1_H1 ;  /* 0x30000035ff037230 */ /* 0x000fe40000004100 */
[C---:B------:R-:W-:Y:S01]  /*8e10*/  FFMA.FTZ R31, R10.reuse, R5, -R31 ;  /* 0x000000050a1f7223 */ /* 0x040fe2000001081f */
[----:B------:R-:W-:Y:S01]  /*8e20*/  FFMA.FTZ R23, R10, R9, R23 ;  /* 0x000000090a177223 */ /* 0x000fe20000010017 */
[C---:B------:R-:W-:Y:S01]  /*8e30*/  FMUL.FTZ R10, R7.reuse, R26 ;  /* 0x0000001a070a7220 */ /* 0x040fe20000410000 */
[----:B------:R-:W-:Y:S01]  /*8e40*/  FMUL.FTZ R30, R7, R20 ;  /* 0x00000014071e7220 */ /* 0x000fe20000410000 */
[----:B------:R-:W-:-:S02]  /*8e50*/  HADD2.F32 R15, -RZ, R15.H1_H1 ;  /* 0x3000000fff0f7230 */ /* 0x000fc40000004100 */
[-C--:B------:R-:W-:Y:S01]  /*8e60*/  FMUL.FTZ R24, R24, R3.reuse ;  /* 0x0000000318187220 */ /* 0x080fe20000410000 */
[----:B------:R-:W-:Y:S02]  /*8e70*/  HADD2.F32 R4, -RZ, R4.H1_H1 ;  /* 0x30000004ff047230 */ /* 0x000fe40000004100 */
[----:B------:R-:W-:Y:S01]  /*8e80*/  FFMA.FTZ R28, R11, R3, -R28 ;  /* 0x000000030b1c7223 */ /* 0x000fe2000001081c */
[----:B------:R-:W-:Y:S02]  /*8e90*/  HADD2.F32 R6, -RZ, R6.H1_H1 ;  /* 0x30000006ff067230 */ /* 0x000fe40000004100 */
[----:B------:R-:W-:Y:S02]  /*8ea0*/  HADD2.F32 R7, -RZ, R36.H0_H0 ;  /* 0x20000024ff077230 */ /* 0x000fe40000004100 */
[----:B------:R-:W-:Y:S02]  /*8eb0*/  HADD2.F32 R9, -RZ, R35.H0_H0 ;  /* 0x20000023ff097230 */ /* 0x000fe40000004100 */
[----:B------:R-:W-:-:S02]  /*8ec0*/  HADD2.F32 R3, -RZ, R39.H0_H0 ;  /* 0x20000027ff037230 */ /* 0x000fc40000004100 */
[----:B------:R-:W-:Y:S02]  /*8ed0*/  HADD2.F32 R5, -RZ, R38.H0_H0 ;  /* 0x20000026ff057230 */ /* 0x000fe40000004100 */
[----:B------:R-:W-:Y:S01]  /*8ee0*/  FFMA.FTZ R24, R11, R13, R24 ;  /* 0x0000000d0b187223 */ /* 0x000fe20000010018 */
[----:B------:R-:W-:Y:S02]  /*8ef0*/  HADD2.F32 R12, -RZ, R12.H1_H1 ;  /* 0x3000000cff0c7230 */ /* 0x000fe40000004100 */
[C---:B------:R-:W-:Y:S01]  /*8f00*/  FFMA.FTZ R33, R15.reuse, R20, -R10 ;  /* 0x000000140f217223 */ /* 0x040fe2000001080a */
        /* <DEDUP_REMOVED lines=20> */
.L_x_11640:
[----:B------:R-:W-:Y:S05]  /*9050*/  BSYNC B0 ;  /* 0x0000000000007941 */ /* 0x000fea0003800000 */
.L_x_11620:
        /* <DEDUP_REMOVED lines=8> */
.L_x_11617:
[----:B01234-:R-:W0:Y:S01]  /*90e0*/  S2R R0, SR_TID.X ;  /* 0x0000000000007919 */ /* 0x01fe220000002100 */
[----:B------:R-:W-:Y:S01]  /*90f0*/  ISETP.NE.AND P0, PT, R218, 0x3, PT ;  /* 0x00000003da00780c */ /* 0x000fe20003f05270 */
[----:B------:R-:W-:Y:S05]  /*9100*/  WARPSYNC.ALL ;  /* 0x0000000000007948 */ /* 0x000fea0003800000 */
[----:B0-----:R-:W-:-:S05]  /*9110*/  SHF.R.U32.HI R0, RZ, 0x7, R0 ;  /* 0x00000007ff007819 */ /* 0x001fca0000011600 */
[----:B------:R-:W-:-:S05]  /*9120*/  VIADD R0, R0, 0x8 ;  /* 0x0000000800007836 */ /* 0x000fca0000000000 */
[----:B------:R0:W-:Y:S06]  /*9130*/  BAR.SYNC.DEFER_BLOCKING R0, 0x100 ;  /* 0x000400000000751d */ /* 0x0001ec0000010000 */
[----:B------:R-:W-:Y:S05]  /*9140*/  @!P0 BRA `(.L_x_11655) ;  /* 0x0000000000048947 */ /* 0x000fea0003800000 */
[----:B------:R-:W-:Y:S01]  /*9150*/  BPT.TRAP 0x1 ;  /* 0x000000040000795c */ /* 0x000fe20000300000 */
.L_x_11655:
[----:B------:R-:W-:Y:S01]  /*9160*/  IMAD R173, R2, 0x8, R17 ;  /* 0x0000000802ad7824 */ /* 0x000fe200078e0211 */
[----:B------:R-:W-:-:S04]  /*9170*/  SHF.L.U32 R6, R19, 0x1f, RZ ;  /* 0x0000001f13067819 */ /* 0x000fc800000006ff */
[----:B------:R1:W2:Y:S01]  /*9180*/  SYNCS.PHASECHK.TRANS64.TRYWAIT P1, [R173+URZ+0x32430], R6 ;  /* 0x03243006ad0075a7 */ /* 0x0002a2000802017f */
[----:B------:R-:W-:Y:S05]  /*9190*/  @!P0 BRA `(.L_x_11656) ;  /* 0x0000000000048947 */ /* 0x000fea0003800000 */
[----:B------:R-:W-:Y:S01]  /*91a0*/  BPT.TRAP 0x1 ;  /* 0x000000040000795c */ /* 0x000fe20000300000 */
.L_x_11656:
[----:B------:R-:W-:-:S05]  /*91b0*/  VIADD R3, R17, 0x1c400 ;  /* 0x0001c40011037836 */ /* 0x000fca0000000000 */
[----:B------:R-:W-:-:S04]  /*91c0*/  SHF.R.U32.HI R3, RZ, 0x4, R3 ;  /* 0x00000004ff037819 */ /* 0x000fc80000011603 */
[----:B------:R-:W-:-:S04]  /*91d0*/  LOP3.LUT R3, R3, 0x3fff, RZ, 0xc0, !PT ;  /* 0x00003fff03037812 */ /* 0x000fc800078ec0ff */
[----:B------:R-:W-:-:S05]  /*91e0*/  LOP3.LUT R3, R3, 0x10000, RZ, 0xfc, !PT ;  /* 0x0001000003037812 */ /* 0x000fca00078efcff */
[----:B------:R3:W-:Y:S01]  /*91f0*/  STL [R1+0x8], R3 ;  /* 0x0000080301007387 */ /* 0x0007e20000100800 */
[----:B--2---:R-:W-:Y:S05]  /*9200*/  @P1 BRA `(.L_x_11657) ;  /* 0x0000000000081947 */ /* 0x004fea0003800000 */
[----:B------:R-:W2:Y:S02]  /*9210*/  SYNCS.PHASECHK.TRANS64.TRYWAIT P1, [R173+URZ+0x32430], R6 ;  /* 0x03243006ad0075a7 */ /* 0x000ea4000802017f */
[----:B--2---:R-:W-:Y:S05]  /*9220*/  @!P1 BRA `(.L_x_11658) ;  /* 0x0000011c00bc9947 */ /* 0x004fea0003800000 */
.L_x_11657:
[----:B---3--:R-:W3:Y:S01]  /*9230*/  LDL R3, [R1+0x8] ;  /* 0x0000080001037983 */ /* 0x008ee20000100800 */
[----:B------:R-:W-:Y:S01]  /*9240*/  IMAD.MOV.U32 R5, RZ, RZ, 0x40000040 ;  /* 0x40000040ff057424 */ /* 0x000fe200078e00ff */
[----:B------:R-:W-:Y:S05]  /*9250*/  WARPSYNC.ALL ;  /* 0x0000000000007948 */ /* 0x000fea0003800000 */
[C---:B------:R-:W-:Y:S01]  /*9260*/  R2UR UR4, R216.reuse ;  /* 0x00000000d80472ca */ /* 0x040fe200000e0000 */
[----:B------:R-:W-:Y:S01]  /*9270*/  WARPGROUP.ARRIVE ;  /* 0x00000000000079c5 */ /* 0x000fe20000000000 */
[----:B------:R-:W-:Y:S01]  /*9280*/  R2UR UR5, R217 ;  /* 0x00000000d90572ca */ /* 0x000fe200000e0000 */
[----:B------:R-:W-:Y:S01]  /*9290*/  VIADD R236, R216, 0x2 ;  /* 0x00000002d8ec7836 */ /* 0x000fe20000000000 */
[----:B------:R-:W-:Y:S01]  /*92a0*/  R2UR UR7, R5 ;  /* 0x00000000050772ca */ /* 0x000fe200000e0000 */
[----:B------:R-:W-:Y:S01]  /*92b0*/  IMAD.MOV.U32 R237, RZ, RZ, 0x40000040 ;  /* 0x40000040ffed7424 */ /* 0x000fe200078e00ff */
[----:B------:R-:W-:Y:S01]  /*92c0*/  MOV R233, 0x40000040 ;  /* 0x4000004000e97802 */ /* 0x000fe20000000f00 */
[----:B------:R-:W-:Y:S01]  /*92d0*/  IMAD.MOV.U32 R11, RZ, RZ, 0x40000040 ;  /* 0x40000040ff0b7424 */ /* 0x000fe200078e00ff */
[----:B------:R-:W-:Y:S01]  /*92e0*/  SHF.L.U32 R8, R8, 0x1f, RZ ;  /* 0x0000001f08087819 */ /* 0x000fe200000006ff */
[----:B------:R-:W-:Y:S01]  /*92f0*/  VIADD R234, R216, 0x4 ;  /* 0x00000004d8ea7836 */ /* 0x000fe20000000000 */
[----:B------:R-:W-:Y:S01]  /*9300*/  BSSY B0, `(.L_x_11659) ;  /* 0x0000023000007945 */ /* 0x000fe20003800000 */
[----:B------:R-:W-:-:S02]  /*9310*/  IMAD.MOV.U32 R235, RZ, RZ, 0x40000040 ;  /* 0x40000040ffeb7424 */ /* 0x000fc400078e00ff */
[----:B------:R-:W-:Y:S02]  /*9320*/  VIADD R232, R216, 0x6 ;  /* 0x00000006d8e87836 */ /* 0x000fe40000000000 */
[----:B------:R-:W-:Y:S02]  /*9330*/  IMAD.MOV.U32 R5, RZ, RZ, 0x40000040 ;  /* 0x40000040ff057424 */ /* 0x000fe400078e00ff */
[----:B---3--:R-:W-:-:S05]  /*9340*/  IMAD R4, R2, 0x300, R3 ;  /* 0x0000030002047824 */ /* 0x008fca00078e0203 */
[C---:B------:R-:W-:Y:S02]  /*9350*/  R2UR UR6, R4.reuse ;  /* 0x00000000040672ca */ /* 0x040fe400000e0000 */
[----:B------:R-:W-:-:S11]  /*9360*/  IADD3 R10, R4, 0x2, RZ ;  /* 0x00000002040a7810 */ /* 0x000fd60007ffe0ff */
[----:B------:R-:W-:Y:S01]  /*9370*/  HGMMA.64x96x16.F32 R24, gdesc[UR4], RZ, !UPT, gsb0 ;  /* 0x01600000041879f0 */ /* 0x000fe2000c0008ff */
        /* <DEDUP_REMOVED lines=25> */
[----:B------:R-:W3:Y:S02]  /*9510*/  SYNCS.PHASECHK.TRANS64.TRYWAIT P1, [R17+URZ+0x32410], R8 ;  /* 0x03241008110075a7 */ /* 0x000ee4000802017f */
[----:B---3--:R-:W-:Y:S05]  /*9520*/  @!P1 BRA `(.L_x_11660) ;  /* 0x0000011c00109947 */ /* 0x008fea0003800000 */
.L_x_11866:
[----:B------:R-:W-:Y:S05]  /*9530*/  BSYNC B0 ;  /* 0x0000000000007941 */ /* 0x000fea0003800000 */
.L_x_11659:
[----:B------:R-:W-:Y:S05]  /*9540*/  @!P0 BRA `(.L_x_11661) ;  /* 0x0000000000048947 */ /* 0x000fea0003800000 */
[----:B------:R-:W-:Y:S01]  /*9550*/  BPT.TRAP 0x1 ;  /* 0x000000040000795c */ /* 0x000fe20000300000 */
.L_x_11661:
[----:B------:R4:W0:Y:S01]  /*9560*/  SYNCS.PHASECHK.TRANS64.TRYWAIT P2, [R173+URZ+0x32450], R6 ;  /* 0x03245006ad0075a7 */ /* 0x000822000804017f */
[----:B------:R-:W-:Y:S05]  /*9570*/  @!P0 BRA `(.L_x_11662) ;  /* 0x0000000000048947 */ /* 0x000fea0003800000 */
[----:B------:R-:W-:Y:S01]  /*9580*/  BPT.TRAP 0x1 ;  /* 0x000000040000795c */ /* 0x000fe20000300000 */
.L_x_11662:
[----:B------:R-:W1:Y:S01]  /*9590*/  S2R R3, SR_TID.X ;  /* 0x0000000000037919 */ /* 0x000e620000002100 */
[----:B------:R-:W-:Y:S01]  /*95a0*/  BSSY B0, `(.L_x_11663) ;  /* 0x0000006000007945 */ /* 0x000fe20003800000 */
[----:B-1----:R-:W-:-:S04]  /*95b0*/  LOP3.LUT R3, R3, 0x7f, RZ, 0xc0, !PT ;  /* 0x0000007f03037812 */ /* 0x002fc800078ec0ff */
[----:B------:R-:W-:Y:S01]  /*95c0*/  ISETP.NE.AND P1, PT, R3, RZ, PT ;  /* 0x000000ff0300720c */ /* 0x000fe20003f25270 */
[----:B0-----:R-:W-:-:S12]  /*95d0*/  @P2 BRA `(.L_x_11664) ;  /* 0x0000000000082947 */ /* 0x001fd80003800000 */
[----:B------:R-:W0:Y:S02]  /*95e0*/  SYNCS.PHASECHK.TRANS64.TRYWAIT P2, [R173+URZ+0x32450], R6 ;  /* 0x03245006ad0075a7 */ /* 0x000e24000804017f */
[----:B0-----:R-:W-:Y:S05]  /*95f0*/  @!P2 BRA `(.L_x_11665) ;  /* 0x0000011800f0a947 */ /* 0x001fea0003800000 */
.L_x_11664:
[----:B------:R-:W-:Y:S05]  /*9600*/  BSYNC B0 ;  /* 0x0000000000007941 */ /* 0x000fea0003800000 */
.L_x_11663:
[----:B------:R-:W-:Y:S05]  /*9610*/  WARPSYNC.ALL ;  /* 0x0000000000007948 */ /* 0x000fea0003800000 */
[----:B------:R-:W-:Y:S01]  /*9620*/  VIADD R3, R17, 0x400 ;  /* 0x0000040011037836 */ /* 0x000fe20000000000 */
[----:B------:R-:W-:-:S04]  /*9630*/  LOP3.LUT R4, R72, 0x10000, RZ, 0xfc, !PT ;  /* 0x0001000048047812 */ /* 0x000fc800078efcff */
[----:B------:R-:W-:-:S04]  /*9640*/  SHF.R.U32.HI R3, RZ, 0x4, R3 ;  /* 0x00000004ff037819 */ /* 0x000fc80000011603 */
[----:B------:R-:W-:-:S04]  /*9650*/  LOP3.LUT R3, R3, 0x3fff, RZ, 0xc0, !PT ;  /* 0x00003fff03037812 */ /* 0x000fc800078ec0ff */
[----:B0-2-4-:R-:W-:Y:S01]  /*9660*/  LOP3.LUT R6, R3, 0x10000, RZ, 0xfc, !PT ;  /* 0x0001000003067812 */ /* 0x015fe200078efcff */
[----:B------:R-:W-:Y:S02]  /*9670*/  IMAD.MOV.U32 R5, RZ, RZ, 0x40000040 ;  /* 0x40000040ff057424 */ /* 0x000fe400078e00ff */
[----:B------:R-:W-:Y:S02]  /*9680*/  IMAD.MOV.U32 R11, RZ, RZ, 0x40000040 ;  /* 0x40000040ff0b7424 */ /* 0x000fe400078e00ff */
[----:B------:R-:W-:Y:S01]  /*9690*/  IMAD R10, R2, 0xc00, R6 ;  /* 0x00000c00020a7824 */ /* 0x000fe200078e0206 */
[----:B------:R-:W-:Y:S01]  /*96a0*/  R2UR UR4, R4 ;  /* 0x00000000040472ca */ /* 0x000fe200000e0000 */
[----:B------:R-:W-:Y:S01]  /*96b0*/  WARPGROUP.ARRIVE ;  /* 0x00000000000079c5 */ /* 0x000fe20000000000 */
[----:B------:R-:W-:Y:S01]  /*96c0*/  R2UR UR5, R5 ;  /* 0x00000000050572ca */ /* 0x000fe200000e0000 */
[----:B------:R0:W-:Y:S01]  /*96d0*/  STL [R1+0xc], R6 ;  /* 0x00000c0601007387 */ /* 0x0001e20000100800 */
[----:B------:R-:W-:-:S02]  /*96e0*/  R2UR UR6, R10 ;  /* 0x000000000a0672ca */ /* 0x000fc400000e0000 */
[----:B------:R-:W-:Y:S01]  /*96f0*/  R2UR UR7, R11 ;  /* 0x000000000b0772ca */ /* 0x000fe200000e0000 */
[C---:B------:R-:W-:Y:S02]  /*9700*/  VIADD R230, R4.reuse, 0x2 ;  /* 0x0000000204e67836 */ /* 0x040fe40000000000 */
[----:B------:R-:W-:Y:S02]  /*9710*/  IMAD.MOV.U32 R231, RZ, RZ, 0x40000040 ;  /* 0x40000040ffe77424 */ /* 0x000fe400078e00ff */
[----:B------:R-:W-:Y:S01]  /*9720*/  IMAD.MOV.U32 R7, RZ, RZ, 0x40000040 ;  /* 0x40000040ff077424 */ /* 0x000fe200078e00ff */
[----:B------:R-:W-:Y:S01]  /*9730*/  IADD3 R228, R4, 0x4, RZ ;  /* 0x0000000404e47810 */ /* 0x000fe20007ffe0ff */
[----:B0-----:R-:W-:Y:S02]  /*9740*/  VIADD R6, R10, 0x2 ;  /* 0x000000020a067836 */ /* 0x001fe40000000000 */
[----:B------:R-:W-:Y:S02]  /*9750*/  IMAD.MOV.U32 R229, RZ, RZ, 0x40000040 ;  /* 0x40000040ffe57424 */ /* 0x000fe400078e00ff */
[----:B------:R-:W-:-:S02]  /*9760*/  IMAD.MOV.U32 R227, RZ, RZ, 0x40000040 ;  /* 0x40000040ffe37424 */ /* 0x000fc400078e00ff */
[----:B------:R-:W-:Y:S01]  /*9770*/  IMAD.MOV.U32 R223, RZ, RZ, 0x40000040 ;  /* 0x40000040ffdf7424 */ /* 0x000fe200078e00ff */
[----:B------:R-:W-:Y:S01]  /*9780*/  HGMMA.64x96x16.F32 R24, gdesc[UR4], R24, gsb0 ;  /* 0x01600000041879f0 */ /* 0x000fe20008000818 */
[----:B------:R-:W-:Y:S01]  /*9790*/  R2UR UR4, R230 ;  /* 0x00000000e60472ca */ /* 0x000fe200000e0000 */
[C---:B------:R-:W-:Y:S01]  /*97a0*/  VIADD R226, R4.reuse, 0x6 ;  /* 0x0000000604e27836 */ /* 0x040fe20000000000 */
[----:B------:R-:W-:Y:S01]  /*97b0*/  R2UR UR5, R231 ;  /* 0x00000000e70572ca */ /* 0x000fe200000e0000 */
[----:B------:R-:W-:Y:S01]  /*97c0*/  VIADD R222, R4, 0x400 ;  /* 0x0000040004de7836 */ /* 0x000fe20000000000 */
[----:B------:R-:W-:Y:S01]  /*97d0*/  R2UR UR6, R6 ;  /* 0x00000000060672ca */ /* 0x000fe200000e0000 */
[----:B------:R-:W-:Y:S01]  /*97e0*/  VIADD R220, R4, 0x402 ;  /* 0x0000040204dc7836 */ /* 0x000fe20000000000 */
[----:B------:R-:W-:Y:S01]  /*97f0*/  R2UR UR7, R7 ;  /* 0x00000000070772ca */ /* 0x000fe200000e0000 */
[----:B------:R-:W-:Y:S02]  /*9800*/  VIADD R6, R10, 0x4 ;  /* 0x000000040a067836 */ /* 0x000fe40000000000 */
[----:B------:R-:W-:Y:S01]  /*9810*/  IMAD.MOV.U32 R221, RZ, RZ, 0x40000040 ;  /* 0x40000040ffdd7424 */ /* 0x000fe200078e00ff */
[----:B------:R-:W-:Y:S01]  /*9820*/  MOV R213, 0x40000040 ;  /* 0x4000004000d57802 */ /* 0x000fe20000000f00 */
[----:B------:R-:W-:-:S02]  /*9830*/  IMAD.MOV.U32 R7, RZ, RZ, 0x40000040 ;  /* 0x40000040ff077424 */ /* 0x000fc400078e00ff */
[----:B------:R-:W-:Y:S02]  /*9840*/  IMAD.MOV.U32 R211, RZ, RZ, 0x40000040 ;  /* 0x40000040ffd37424 */ /* 0x000fe400078e00ff */
[----:B------:R-:W-:Y:S02]  /*9850*/  IMAD.MOV.U32 R209, RZ, RZ, 0x40000040 ;  /* 0x40000040ffd17424 */ /* 0x000fe400078e00ff */
[----:B------:R-:W-:Y:S02]  /*9860*/  IMAD.MOV.U32 R207, RZ, RZ, 0x40000040 ;  /* 0x40000040ffcf7424 */ /* 0x000fe400078e00ff */
[----:B------:R-:W-:Y:S01]  /*9870*/  IMAD.MOV.U32 R205, RZ, RZ, 0x40000040 ;  /* 0x40000040ffcd7424 */ /* 0x000fe200078e00ff */
[C---:B------:R-:W-:Y:S01]  /*9880*/  IADD3 R20, R4.reuse, 0x806, RZ ;  /* 0x0000080604147810 */ /* 0x040fe20007ffe0ff */
[C---:B------:R-:W-:Y:S01]  /*9890*/  VIADD R212, R4.reuse, 0x404 ;  /* 0x0000040404d47836 */ /* 0x040fe20000000000 */
[----:B------:R-:W2:Y:S01]  /*98a0*/  LDL R174, [R1+0x10] ;  /* 0x0000100001ae7983 */ /* 0x000ea20000100800 */
[----:B------:R-:W-:-:S02]  /*98b0*/  VIADD R210, R4, 0x406 ;  /* 0x0000040604d27836 */ /* 0x000fc40000000000 */
[C---:B------:R-:W-:Y:S01]  /*98c0*/  VIADD R208, R4.reuse, 0x800 ;  /* 0x0000080004d07836 */ /* 0x040fe20000000000 */
[----:B------:R-:W4:Y:S01]  /*98d0*/  LDL R72, [R1+0x2c] ;  /* 0x00002c0001487983 */ /* 0x000f220000100800 */
[C---:B------:R-:W-:Y:S02]  /*98e0*/  VIADD R206, R4.reuse, 0x802 ;  /* 0x0000080204ce7836 */ /* 0x040fe40000000000 */
[----:B------:R-:W-:Y:S01]  /*98f0*/  VIADD R204, R4, 0x804 ;  /* 0x0000080404cc7836 */ /* 0x000fe20000000000 */
[----:B-----5:R-:W4:Y:S01]  /*9900*/  LDL R23, [R1+0x30] ;  /* 0x0000300001177983 */ /* 0x020f220000100800 */
[----:B------:R-:W-:Y:S02]  /*9910*/  WARPGROUP.DEPBAR.LE gsb0, 0x0 ;  /* 0x00008000000079c5 */ /* 0x000fe40000010000 */
[----:B------:R-:W-:-:S06]  /*9920*/  WARPGROUP.ARRIVE ;  /* 0x00000000000079c5 */ /* 0x000fcc0000000000 */
        /* <DEDUP_REMOVED lines=78> */
[----:B------:R-:W-:-:S02]  /*9e10*/  IMAD.MOV.U32 R21, RZ, RZ, 0x40000040 ;  /* 0x40000040ff157424 */ /* 0x000fc400078e00ff */
[----:B------:R-:W-:Y:S01]  /*9e20*/  IMAD.MOV.U32 R7, RZ, RZ, 0x40000040 ;  /* 0x40000040ff077424 */ /* 0x000fe200078e00ff */
        /* <DEDUP_REMOVED lines=8> */
[----:B------:R-:W-:-:S02]  /*9eb0*/  VIADD R6, R10, 0x900 ;  /* 0x000009000a067836 */ /* 0x000fc40000000000 */
[----:B------:R-:W-:Y:S02]  /*9ec0*/  IMAD.MOV.U32 R15, RZ, RZ, 0x40000040 ;  /* 0x40000040ff0f7424 */ /* 0x000fe400078e00ff */
        /* <DEDUP_REMOVED lines=8> */
[----:B------:R-:W-:Y:S01]  /*9f50*/  VIADD R12, R4, 0xc02 ;  /* 0x00000c02040c7836 */ /* 0x000fe20000000000 */
[----:B------:R-:W-:Y:S01]  /*9f60*/  IADD3 R6, R10, 0x902, RZ ;  /* 0x000009020a067810 */ /* 0x000fe20007ffe0ff */
        /* <DEDUP_REMOVED lines=9> */
[----:B---3--:R-:W-:Y:S02]  /*a000*/  VIADD R8, R4, 0xc04 ;  /* 0x00000c0404087836 */ /* 0x008fe40000000000 */
        /* <DEDUP_REMOVED lines=11> */
[----:B------:R-:W-:Y:S01]  /*a0c0*/  MOV R7, 0x40000040 ;  /* 0x4000004000077802 */ /* 0x000fe20000000f00 */
[----:B------:R-:W-:-:S02]  /*a0d0*/  VIADD R10, R10, 0x906 ;  /* 0x000009060a0a7836 */ /* 0x000fc40000000000 */
        /* <DEDUP_REMOVED lines=8> */
[----:B--2---:R-:W-:-:S04]  /*a160*/  IMAD R11, R214, -0x60, R174 ;  /* 0xffffffa0d60b7824 */ /* 0x004fc800078e02ae */
[----:B------:R-:W-:Y:S01]  /*a170*/  VIADD R10, R11, 0x60 ;  /* 0x000000600b0a7836 */ /* 0x000fe20000000000 */
[----:B------:R-:W-:Y:S01]  /*a180*/  IADD3 R11, -R224, 0x61, R11 ;  /* 0x00000061e00b7810 */ /* 0x000fe20007ffe10b */
[----:B----4-:R-:W-:Y:S01]  /*a190*/  IMAD R76, R225, 0x80, R23 ;  /* 0x00000080e14c7824 */ /* 0x010fe200078e0217 */
[----:B------:R-:W-:Y:S02]  /*a1a0*/  WARPGROUP.DEPBAR.LE gsb0, 0x0 ;  /* 0x00008000000079c5 */ /* 0x000fe40000010000 */
[----:B------:R-:W-:-:S06]  /*a1b0*/  WARPGROUP.ARRIVE ;  /* 0x00000000000079c5 */ /* 0x000fcc0000000000 */
[----:B------:R-:W-:Y:S01]  /*a1c0*/  HGMMA.64x96x16.F32 R24, gdesc[UR4], R24, gsb0 ;  /* 0x01600000041879f0 */ /* 0x000fe20008000818 */
[C---:B------:R-:W-:Y:S01]  /*a1d0*/  IMAD R10, R72.reuse, -0x2, R10 ;  /* 0xfffffffe480a7824 */ /* 0x040fe200078e020a */
[----:B------:R-:W-:Y:S01]  /*a1e0*/  ULDC UR4, c[0x0][0xa80] ;  /* 0x0002a00000047ab9 */ /* 0x000fe20000000800 */
[----:B------:R-:W-:-:S05]  /*a1f0*/  IMAD R11, R72, -0x2, R11 ;  /* 0xfffffffe480b7824 */ /* 0x000fca00078e020b */
[----:B------:R-:W-:-:S04]  /*a200*/  VIADDMNMX R73, R76, R11, R10, PT ;  /* 0x0000000b4c497246 */ /* 0x000fc8000380010a */
[C---:B------:R-:W-:Y:S02]  /*a210*/  ISETP.GT.AND P2, PT, R73.reuse, RZ, PT ;  /* 0x000000ff4900720c */ /* 0x040fe40003f44270 */
[C---:B------:R-:W-:Y:S02]  /*a220*/  ISETP.GT.AND P3, PT, R73.reuse, 0x1, PT ;  /* 0x000000014900780c */ /* 0x040fe40003f64270 */
[----:B------:R-:W-:Y:S01]  /*a230*/  ISETP.GT.AND P4, PT, R73, 0x8, PT ;  /* 0x000000084900780c */ /* 0x000fe20003f84270 */
        /* <DEDUP_REMOVED lines=68> */
[----:B------:R-:W-:-:S05]  /*a680*/  FMNMX.FTZ R29, R74, R23, !PT ;  /* 0x000000174a1d7209 */ /* 0x000fca0007810000 */
[----:B------:R-:W0:Y:S01]  /*a690*/  SHFL.BFLY PT, R96, R29, 0x2, 0x1f ;  /* 0x0c401f001d607f89 */ /* 0x000e2200000e0000 */
[----:B------:R-:W-:Y:S02]  /*a6a0*/  IADD3 R11, R11, 0x8, R76 ;  /* 0x000000080b0b7810 */ /* 0x000fe40007ffe04c */
[----:B0-----:R-:W-:-:S05]  /*a6b0*/  FMNMX.FTZ R96, R29, R96, !PT ;  /* 0x000000601d607209 */ /* 0x001fca0007810000 */
[----:B------:R-:W0:Y:S01]  /*a6c0*/  SHFL.BFLY PT, R33, R96, 0x1, 0x1f ;  /* 0x0c201f0060217f89 */ /* 0x000e2200000e0000 */
[----:B------:R-:W-:-:S04]  /*a6d0*/  VIMNMX R23, R10, R11, PT ;  /* 0x0000000b0a177248 */ /* 0x000fc80003fe0100 */
[C---:B------:R-:W-:Y:S02]  /*a6e0*/  ISETP.GT.AND P4, PT, R23.reuse, RZ, PT ;  /* 0x000000ff1700720c */ /* 0x040fe40003f84270 */
[C---:B------:R-:W-:Y:S02]  /*a6f0*/  ISETP.GT.AND P5, PT, R23.reuse, 0x1, PT ;  /* 0x000000011700780c */ /* 0x040fe40003fa4270 */
[----:B------:R-:W-:Y:S01]  /*a700*/  FSEL R29, R26, -INF , P4 ;  /* 0xff8000001a1d7808 */ /* 0x000fe20002000000 */
[----:B------:R-:W-:Y:S01]  /*a710*/  IMAD.U32 R11, RZ, RZ, UR4 ;  /* 0x00000004ff0b7e24 */ /* 0x000fe2000f8e00ff */
[----:B------:R-:W-:Y:S02]  /*a720*/  ISETP.GT.AND P3, PT, R23, 0x8, PT ;  /* 0x000000081700780c */ /* 0x000fe40003f64270 */
[----:B------:R-:W-:Y:S02]  /*a730*/  FSEL R26, R27, -INF , P5 ;  /* 0xff8000001b1a7808 */ /* 0x000fe40002800000 */
[----:B------:R-:W-:-:S02]  /*a740*/  ISETP.GT.AND P2, PT, R23, 0x9, PT ;  /* 0x000000091700780c */ /* 0x000fc40003f44270 */
[----:B------:R-:W-:Y:S02]  /*a750*/  FSEL R30, R30, -INF , P3 ;  /* 0xff8000001e1e7808 */ /* 0x000fe40001800000 */
[----:B------:R-:W-:Y:S02]  /*a760*/  FMNMX.FTZ R27, R29, R26, !PT ;  /* 0x0000001a1d1b7209 */ /* 0x000fe40007810000 */
[----:B0-----:R-:W-:Y:S02]  /*a770*/  FMNMX.FTZ R10, R96, R33, !PT ;  /* 0x00000021600a7209 */ /* 0x001fe40007810000 */
[----:B------:R-:W-:Y:S02]  /*a780*/  ISETP.GT.AND P3, PT, R23, 0x10, PT ;  /* 0x000000101700780c */ /* 0x000fe40003f64270 */
[C---:B------:R-:W-:Y:S01]  /*a790*/  FSETP.NEU.FTZ.AND P4, PT, R10.reuse, -INF , PT ;  /* 0xff8000000a00780b */ /* 0x040fe20003f9d000 */
[----:B------:R-:W-:Y:S01]  /*a7a0*/  FMUL.FTZ R33, R10, R11 ;  /* 0x0000000b0a217220 */ /* 0x000fe20000410000 */
[----:B------:R-:W-:-:S02]  /*a7b0*/  FSEL R76, R31, -INF , P2 ;  /* 0xff8000001f4c7808 */ /* 0x000fc40001000000 */
[----:B------:R-:W-:Y:S02]  /*a7c0*/  FMNMX.FTZ R27, R30, R27, !PT ;  /* 0x0000001b1e1b7209 */ /* 0x000fe40007810000 */
[----:B------:R-:W-:Y:S02]  /*a7d0*/  FSEL R53, R33, RZ, P4 ;  /* 0x000000ff21357208 */ /* 0x000fe40002000000 */
[C---:B------:R-:W-:Y:S02]  /*a7e0*/  ISETP.GT.AND P2, PT, R23.reuse, 0x11, PT ;  /* 0x000000111700780c */ /* 0x040fe40003f44270 */
[----:B------:R-:W-:Y:S02]  /*a7f0*/  FSEL R34, R34, -INF , P3 ;  /* 0xff80000022227808 */ /* 0x000fe40001800000 */
[----:B------:R-:W-:Y:S01]  /*a800*/  FMNMX.FTZ R27, R76, R27, !PT ;  /* 0x0000001b4c1b7209 */ /* 0x000fe20007810000 */
[----:B------:R-:W-:Y:S01]  /*a810*/  FFMA.FTZ R200, R78, R11, -R53 ;  /* 0x0000000b4ec87223 */ /* 0x000fe20000010835 */
        /* <DEDUP_REMOVED lines=29> */
[----:B------:R-:W-:Y:S01]  /*a9f0*/  FMNMX.FTZ R31, R50, R31, !PT ;  /* 0x0000001f321f7209 */ /* 0x000fe20007810000 */
[----:B------:R0:W-:Y:S01]  /*aa00*/  MUFU.EX2 R27, R33 ;  /* 0x00000021001b7308 */ /* 0x0001e20000000800 */
[C---:B------:R-:W-:Y:S02]  /*aa10*/  ISETP.GT.AND P2, PT, R23.reuse, 0x39, PT ;  /* 0x000000391700780c */ /* 0x040fe40003f44270 */
[----:B------:R-:W-:Y:S01]  /*aa20*/  FSEL R54, R54, -INF , P3 ;  /* 0xff80000036367808 */ /* 0x000fe20001800000 */
[----:B------:R-:W-:Y:S01]  /*aa30*/  FFMA.FTZ R35, R86, R11, -R53 ;  /* 0x0000000b56237223 */ /* 0x000fe20000010835 */
[----:B------:R-:W-:Y:S02]  /*aa40*/  ISETP.GT.AND P3, PT, R23, 0x40, PT ;  /* 0x000000401700780c */ /* 0x000fe40003f64270 */
[----:B0-----:R-:W-:-:S02]  /*aa50*/  FMNMX.FTZ R33, R84, R31, !PT ;  /* 0x0000001f54217209 */ /* 0x001fc40007810000 */
        /* <DEDUP_REMOVED lines=12> */
[----:B------:R0:W-:Y:S01]  /*ab20*/  MUFU.EX2 R31, R35 ;  /* 0x00000023001f7308 */ /* 0x0001e20000000800 */
[----:B------:R-:W-:-:S02]  /*ab30*/  ISETP.GT.AND P3, PT, R23, 0x50, PT ;  /* 0x000000501700780c */ /* 0x000fc40003f64270 */
[----:B------:R-:W-:Y:S01]  /*ab40*/  FMNMX.FTZ R33, R62, R33, !PT ;  /* 0x000000213e217209 */ /* 0x000fe20007810000 */
[--C-:B0-----:R-:W-:Y:S01]  /*ab50*/  FFMA.FTZ R35, R90, R11, -R53.reuse ;  /* 0x0000000b5a237223 */ /* 0x101fe20000010835 */
[----:B------:R-:W-:Y:S02]  /*ab60*/  FSEL R90, R63, -INF , P2 ;  /* 0xff8000003f5a7808 */ /* 0x000fe40001000000 */
[C---:B------:R-:W-:Y:S02]  /*ab70*/  ISETP.GT.AND P2, PT, R23.reuse, 0x51, PT ;  /* 0x000000511700780c */ /* 0x040fe40003f44270 */
[----:B------:R-:W-:Y:S02]  /*ab80*/  FSEL R66, R66, -INF , P3 ;  /* 0xff80000042427808 */ /* 0x000fe40001800000 */
[----:B------:R-:W-:Y:S01]  /*ab90*/  FMNMX.FTZ R33, R90, R33, !PT ;  /* 0x000000215a217209 */ /* 0x000fe20007810000 */
[----:B------:R-:W-:Y:S01]  /*aba0*/  FFMA.FTZ R156, R92, R11, -R53 ;  /* 0x0000000b5c9c7223 */ /* 0x000fe20000010835 */
[----:B------:R-:W-:-:S02]  /*abb0*/  ISETP.GT.AND P3, PT, R23, 0x58, PT ;  /* 0x000000581700780c */ /* 0x000fc40003f64270 */
[----:B------:R-:W-:Y:S02]  /*abc0*/  FSEL R92, R67, -INF , P2 ;  /* 0xff800000435c7808 */ /* 0x000fe40001000000 */
[----:B------:R-:W-:Y:S02]  /*abd0*/  FMNMX.FTZ R33, R66, R33, !PT ;  /* 0x0000002142217209 */ /* 0x000fe40007810000 */
[----:B------:R-:W-:Y:S02]  /*abe0*/  ISETP.GT.AND P2, PT, R23, 0x59, PT ;  /* 0x000000591700780c */ /* 0x000fe40003f44270 */
[----:B------:R-:W-:Y:S02]  /*abf0*/  FSEL R70, R70, -INF , P3 ;  /* 0xff80000046467808 */ /* 0x000fe40001800000 */
[----:B------:R-:W-:Y:S01]  /*ac00*/  FMNMX.FTZ R33, R92, R33, !PT ;  /* 0x000000215c217209 */ /* 0x000fe20007810000 */
[----:B------:R-:W-:Y:S01]  /*ac10*/  FFMA.FTZ R37, R94, R11, -R53 ;  /* 0x0000000b5e257223 */ /* 0x000fe20000010835 */
[----:B------:R-:W-:-:S02]  /*ac20*/  FSEL R94, R71, -INF , P2 ;  /* 0xff800000475e7808 */ /* 0x000fc40001000000 */
[----:B------:R-:W-:-:S04]  /*ac30*/  FMNMX.FTZ R33, R70, R33, !PT ;  /* 0x0000002146217209 */ /* 0x000fc80007810000 */
[----:B------:R-:W-:Y:S01]  /*ac40*/  FMNMX.FTZ R33, R94, R33, !PT ;  /* 0x000000215e217209 */ /* 0x000fe20007810000 */
[----:B------:R-:W-:-:S04]  /*ac50*/  FFMA.FTZ R41, R24, R11, -R53 ;  /* 0x0000000b18297223 */ /* 0x000fc80000010835 */
[----:B------:R-:W0:Y:S02]  /*ac60*/  SHFL.BFLY PT, R24, R33, 0x2, 0x1f ;  /* 0x0c401f0021187f89 */ /* 0x000e2400000e0000 */
[----:B0-----:R-:W-:-:S05]  /*ac70*/  FMNMX.FTZ R24, R33, R24, !PT ;  /* 0x0000001821187209 */ /* 0x001fca0007810000 */
[----:B------:R-:W0:Y:S01]  /*ac80*/  SHFL.BFLY PT, R23, R24, 0x1, 0x1f ;  /* 0x0c201f0018177f89 */ /* 0x000e2200000e0000 */
[----:B------:R-:W1:Y:S01]  /*ac90*/  S2R R75, SR_TID.X ;  /* 0x00000000004b7919 */ /* 0x000e620000002100 */
[----:B------:R-:W-:Y:S01]  /*aca0*/  FFMA.FTZ R25, R25, R11, -R53 ;  /* 0x0000000b19197223 */ /* 0x000fe20000010835 */
[----:B------:R-:W-:Y:S01]  /*acb0*/  MUFU.EX2 R200, R200 ;  /* 0x000000c800c87308 */ /* 0x000fe20000000800 */
[----:B0-----:R-:W-:-:S04]  /*acc0*/  FMNMX.FTZ R23, R24, R23, !PT ;  /* 0x0000001718177209 */ /* 0x001fc80007810000 */
[C---:B------:R-:W-:Y:S01]  /*acd0*/  FSETP.NEU.FTZ.AND P2, PT, R23.reuse, -INF , PT ;  /* 0xff8000001700780b */ /* 0x040fe20003f5d000 */
[----:B------:R-:W-:-:S05]  /*ace0*/  FMUL.FTZ R24, R23, R11 ;  /* 0x0000000b17187220 */ /* 0x000fca0000410000 */
[----:B------:R-:W-:Y:S01]  /*acf0*/  FSEL R33, R24, RZ, P2 ;  /* 0x000000ff18217208 */ /* 0x000fe20001000000 */
[----:B------:R-:W0:Y:S04]  /*ad00*/  MUFU.EX2 R25, R25 ;  /* 0x0000001900197308 */ /* 0x000e280000000800 */
[-CC-:B------:R-:W-:Y:S01]  /*ad10*/  FFMA.FTZ R26, R26, R11.reuse, -R33.reuse ;  /* 0x0000000b1a1a7223 */ /* 0x180fe20000010821 */
[-CC-:B------:R-:W-:Y:S01]  /*ad20*/  FFMA.FTZ R29, R29, R11.reuse, -R33.reuse ;  /* 0x0000000b1d1d7223 */ /* 0x180fe20000010821 */
[-CC-:B------:R-:W-:Y:S02]  /*ad30*/  FFMA.FTZ R30, R30, R11.reuse, -R33.reuse ;  /* 0x0000000b1e1e7223 */ /* 0x180fe40000010821 */
[----:B------:R-:W-:Y:S01]  /*ad40*/  MUFU.EX2 R202, R202 ;  /* 0x000000ca00ca7308 */ /* 0x000fe20000000800 */
[-CC-:B------:R-:W-:Y:S01]  /*ad50*/  FFMA.FTZ R76, R76, R11.reuse, -R33.reuse ;  /* 0x0000000b4c4c7223 */ /* 0x180fe20000010821 */
[----:B------:R-:W-:-:S06]  /*ad60*/  FFMA.FTZ R34, R34, R11, -R33 ;  /* 0x0000000b22227223 */ /* 0x000fcc0000010821 */
[----:B------:R2:W-:Y:S01]  /*ad70*/  MUFU.EX2 R201, R29 ;  /* 0x0000001d00c97308 */ /* 0x0005e20000000800 */
[----:B-1----:R-:W-:-:S07]  /*ad80*/  SHF.R.U32.HI R75, RZ, 0x7, R75 ;  /* 0x00000007ff4b7819 */ /* 0x002fce000001164b */
[----:B------:R-:W1:Y:S01]  /*ad90*/  MUFU.EX2 R26, R26 ;  /* 0x0000001a001a7308 */ /* 0x000e620000000800 */
[----:B------:R-:W-:Y:S01]  /*ada0*/  @!P1 VIADD R24, R173, 0x32440 ;  /* 0x00032440ad189836 */ /* 0x000fe20000000000 */
[----:B------:R-:W-:-:S06]  /*adb0*/  LOP3.LUT R3, R3, 0x3000000, RZ, 0xfc, !PT ;  /* 0x0300000003037812 */ /* 0x000fcc00078efcff */
[----:B------:R-:W3:Y:S01]  /*adc0*/  MUFU.EX2 R30, R30 ;  /* 0x0000001e001e7308 */ /* 0x000ee20000000800 */
[----:B------:R-:W-:Y:S01]  /*add0*/  IADD3 R172, -R75, 0xb, RZ ;  /* 0x0000000b4bac7810 */ /* 0x000fe20007ffe1ff */
[----:B--2---:R-:W-:Y:S02]  /*ade0*/  IMAD.MOV.U32 R29, RZ, RZ, 0x40000040 ;  /* 0x40000040ff1d7424 */ /* 0x004fe400078e00ff */
[-C--:B------:R-:W-:Y:S01]  /*adf0*/  FFMA.FTZ R43, R28, R11.reuse, -R53 ;  /* 0x0000000b1c2b7223 */ /* 0x080fe20000010835 */
[----:B------:R-:W-:-:S03]  /*ae00*/  FFMA.FTZ R78, R78, R11, -R33 ;  /* 0x0000000b4e4e7223 */ /* 0x000fc60000010821 */
[----:B------:R-:W2:Y:S01]  /*ae10*/  MUFU.EX2 R203, R76 ;  /* 0x0000004c00cb7308 */ /* 0x000ea20000000800 */
[----:B------:R-:W-:Y:S01]  /*ae20*/  @!P1 PRMT R24, RZ, 0x654, R24 ;  /* 0x00000654ff189816 */ /* 0x000fe20000000018 */
[----:B------:R0:W-:Y:S01]  /*ae30*/  STL [R1+0x4], R3 ;  /* 0x0000040301007387 */ /* 0x0001e20000100800 */
[----:B------:R-:W-:-:S05]  /*ae40*/  IMAD R28, R2, 0xc00, R3 ;  /* 0x00000c00021c7824 */ /* 0x000fca00078e0203 */
[----:B------:R-:W4:Y:S01]  /*ae50*/  MUFU.EX2 R152, R152 ;  /* 0x0000009800987308 */ /* 0x000f220000000800 */
[----:B------:R1:W-:Y:S07]  /*ae60*/  BAR.ARV R172, 0x100 ;  /* 0x000400ac0000751d */ /* 0x0003ee0000002000 */
[----:B------:R-:W4:Y:S01]  /*ae70*/  MUFU.EX2 R34, R34 ;  /* 0x0000002200227308 */ /* 0x000f220000000800 */
[----:B0-----:R-:W-:Y:S01]  /*ae80*/  FADD.FTZ R3, R200, R25 ;  /* 0x00000019c8037221 */ /* 0x001fe20000010000 */
[-CC-:B------:R-:W-:Y:S01]  /*ae90*/  FFMA.FTZ R38, R38, R11.reuse, -R33.reuse ;  /* 0x0000000b26267223 */ /* 0x180fe20000010821 */
[----:B------:R3:W-:Y:S01]  /*aea0*/  @!P1 SYNCS.ARRIVE.TRANS64.RED.A1T0 RZ, [R24+URZ], RZ ;  /* 0x000000ff18ff99a7 */ /* 0x0007e2000810043f */
[----:B------:R-:W-:Y:S01]  /*aeb0*/  R2UR UR7, R29 ;  /* 0x000000001d0772ca */ /* 0x000fe200000e0000 */
[----:B------:R0:W-:Y:S01]  /*aec0*/  BAR.SYNC.DEFER_BLOCKING R0, 0x100 ;  /* 0x000400000000751d */ /* 0x0001e20000010000 */
[----:B-1----:R-:W-:Y:S01]  /*aed0*/  FADD.FTZ R29, R201, R26 ;  /* 0x0000001ac91d7221 */ /* 0x002fe20000010000 */
[----:B------:R-:W-:-:S04]  /*aee0*/  FFMA.FTZ R96, R96, R11, -R33 ;  /* 0x0000000b60607223 */ /* 0x000fc80000010821 */
[----:B------:R-:W1:Y:S01]  /*aef0*/  MUFU.EX2 R153, R78 ;  /* 0x0000004e00997308 */ /* 0x000e620000000800 */
[----:B0-----:R-:W-:Y:S01]  /*af00*/  FADD.FTZ R0, R202, R3 ;  /* 0x00000003ca007221 */ /* 0x001fe20000010000 */
[----:B---3--:R-:W-:-:S06]  /*af10*/  FADD.FTZ R24, R30, R29 ;  /* 0x0000001d1e187221 */ /* 0x008fcc0000010000 */
[----:B------:R-:W0:Y:S01]  /*af20*/  MUFU.EX2 R154, R154 ;  /* 0x0000009a009a7308 */ /* 0x000e220000000800 */
[----:B------:R-:W-:Y:S01]  /*af30*/  FFMA.FTZ R42, R42, R11, -R33 ;  /* 0x0000000b2a2a7223 */ /* 0x000fe20000010821 */
[----:B------:R-:W-:Y:S01]  /*af40*/  FADD.FTZ R3, R27, R0 ;  /* 0x000000001b037221 */ /* 0x000fe20000010000 */
[----:B--2---:R-:W-:-:S05]  /*af50*/  FADD.FTZ R29, R203, R24 ;  /* 0x00000018cb1d7221 */ /* 0x004fca0000010000 */
[----:B------:R-:W2:Y:S01]  /*af60*/  MUFU.EX2 R155, R38 ;  /* 0x00000026009b7308 */ /* 0x000ea20000000800 */
[----:B----4-:R-:W-:-:S07]  /*af70*/  FADD.FTZ R0, R152, R3 ;  /* 0x0000000398007221 */ /* 0x010fce0000010000 */
[----:B------:R-:W3:Y:S01]  /*af80*/  MUFU.EX2 R35, R35 ;  /* 0x0000002300237308 */ /* 0x000ee20000000800 */
[-C--:B------:R-:W-:Y:S01]  /*af90*/  FFMA.FTZ R80, R80, R11.reuse, -R33 ;  /* 0x0000000b50507223 */ /* 0x080fe20000010821 */
[----:B------:R-:W-:Y:S01]  /*afa0*/  FFMA.FTZ R158, R44, R11, -R53 ;  /* 0x0000000b2c9e7223 */ /* 0x000fe20000010835 */
[----:B------:R-:W-:-:S05]  /*afb0*/  FADD.FTZ R24, R34, R29 ;  /* 0x0000001d22187221 */ /* 0x000fca0000010000 */
[----:B------:R-:W4:Y:S01]  /*afc0*/  MUFU.EX2 R96, R96 ;  /* 0x0000006000607308 */ /* 0x000f220000000800 */
[----:B------:R-:W-:Y:S01]  /*afd0*/  FFMA.FTZ R46, R46, R11, -R33 ;  /* 0x0000000b2e2e7223 */ /* 0x000fe20000010821 */
[----:B------:R-:W-:-:S06]  /*afe0*/  FADD.FTZ R3, R31, R0 ;  /* 0x000000001f037221 */ /* 0x000fcc0000010000 */
[----:B------:R-:W4:Y:S01]  /*aff0*/  MUFU.EX2 R156, R156 ;  /* 0x0000009c009c7308 */ /* 0x000f220000000800 */
[----:B-1----:R-:W-:Y:S01]  /*b000*/  FADD.FTZ R24, R153, R24 ;  /* 0x0000001899187221 */ /* 0x002fe20000010000 */
[----:B0-----:R-:W-:-:S06]  /*b010*/  FADD.FTZ R0, R154, R3 ;  /* 0x000000039a007221 */ /* 0x001fcc0000010000 */
[----:B------:R-:W0:Y:S01]  /*b020*/  MUFU.EX2 R42, R42 ;  /* 0x0000002a002a7308 */ /* 0x000e220000000800 */
[-C--:B------:R-:W-:Y:S01]  /*b030*/  FFMA.FTZ R82, R82, R11.reuse, -R33 ;  /* 0x0000000b52527223 */ /* 0x080fe20000010821 */
[----:B------:R-:W-:-:S06]  /*b040*/  FFMA.FTZ R160, R48, R11, -R53 ;  /* 0x0000000b30a07223 */ /* 0x000fcc0000010835 */
[----:B------:R-:W1:Y:S01]  /*b050*/  MUFU.EX2 R37, R37 ;  /* 0x0000002500257308 */ /* 0x000e620000000800 */
[----:B--2---:R-:W-:Y:S01]  /*b060*/  FADD.FTZ R3, R155, R24 ;  /* 0x000000189b037221 */ /* 0x004fe20000010000 */
[----:B------:R-:W-:-:S06]  /*b070*/  FFMA.FTZ R50, R50, R11, -R33 ;  /* 0x0000000b32327223 */ /* 0x000fcc0000010821 */
[----:B------:R-:W2:Y:S01]  /*b080*/  MUFU.EX2 R157, R80 ;  /* 0x00000050009d7308 */ /* 0x000ea20000000800 */
[----:B---3--:R-:W-:Y:S01]  /*b090*/  FADD.FTZ R29, R35, R0 ;  /* 0x00000000231d7221 */ /* 0x008fe20000010000 */
[----:B----4-:R-:W-:-:S06]  /*b0a0*/  FADD.FTZ R3, R96, R3 ;  /* 0x0000000360037221 */ /* 0x010fcc0000010000 */
[----:B------:R-:W3:Y:S01]  /*b0b0*/  MUFU.EX2 R158, R158 ;  /* 0x0000009e009e7308 */ /* 0x000ee20000000800 */
[----:B------:R-:W-:-:S07]  /*b0c0*/  FADD.FTZ R0, R156, R29 ;  /* 0x0000001d9c007221 */ /* 0x000fce0000010000 */
[----:B------:R-:W4:Y:S01]  /*b0d0*/  MUFU.EX2 R46, R46 ;  /* 0x0000002e002e7308 */ /* 0x000f220000000800 */
[----:B------:R-:W-:Y:S02]  /*b0e0*/  IMAD.MOV.U32 R29, RZ, RZ, 0x40000040 ;  /* 0x40000040ff1d7424 */ /* 0x000fe400078e00ff */
[----:B------:R-:W-:-:S05]  /*b0f0*/  FFMA.FTZ R84, R84, R11, -R33 ;  /* 0x0000000b54547223 */ /* 0x000fca0000010821 */
[----:B------:R-:W4:Y:S01]  /*b100*/  MUFU.EX2 R41, R41 ;  /* 0x0000002900297308 */ /* 0x000f220000000800 */
[----:B------:R-:W-:Y:S01]  /*b110*/  FFMA.FTZ R162, R52, R11, -R53 ;  /* 0x0000000b34a27223 */ /* 0x000fe20000010835 */
[----:B0-----:R-:W-:-:S06]  /*b120*/  FADD.FTZ R24, R42, R3 ;  /* 0x000000032a187221 */ /* 0x001fcc0000010000 */
[----:B------:R-:W0:Y:S01]  /*b130*/  MUFU.EX2 R159, R82 ;  /* 0x00000052009f7308 */ /* 0x000e220000000800 */
[----:B------:R-:W-:Y:S01]  /*b140*/  FFMA.FTZ R54, R54, R11, -R33 ;  /* 0x0000000b36367223 */ /* 0x000fe20000010821 */
[----:B------:R-:W-:Y:S01]  /*b150*/  R2UR UR27, R29 ;  /* 0x000000001d1b72ca */ /* 0x000fe200000e0000 */
[----:B-1----:R-:W-:-:S05]  /*b160*/  FADD.FTZ R3, R37, R0 ;  /* 0x0000000025037221 */ /* 0x002fca0000010000 */
        /* <DEDUP_REMOVED lines=11> */
[----:B------:R-:W-:Y:S01]  /*b220*/  F2FP.F16.F32.PACK_AB R200, R25, R200 ;  /* 0x000000c819c8723e */ /* 0x000fe200000000ff */
[----:B------:R-:W-:-:S05]  /*b230*/  FADD.FTZ R3, R41, R0 ;  /* 0x0000000029037221 */ /* 0x000fca0000010000 */
[----:B------:R-:W4:Y:S01]  /*b240*/  MUFU.EX2 R162, R162 ;  /* 0x000000a200a27308 */ /* 0x000f220000000800 */
[----:B------:R-:W-:Y:S01]  /*b250*/  FFMA.FTZ R47, R32, R11, -R53 ;  /* 0x0000000b202f7223 */ /* 0x000fe20000010835 */
[----:B0-----:R-:W-:-:S06]  /*b260*/  FADD.FTZ R25, R159, R24 ;  /* 0x000000189f197221 */ /* 0x001fcc0000010000 */
[----:B------:R-:W0:Y:S01]  /*b270*/  MUFU.EX2 R54, R54 ;  /* 0x0000003600367308 */ /* 0x000e220000000800 */
        /* <DEDUP_REMOVED lines=13> */
[----:B------:R-:W-:-:S06]  /*b350*/  FADD.FTZ R0, R162, R3 ;  /* 0x00000003a2007221 */ /* 0x000fcc0000010000 */
        /* <DEDUP_REMOVED lines=25> */
[----:B--2---:R-:W-:-:S07]  /*b4f0*/  FADD.FTZ R24, R62, R25 ;  /* 0x000000193e187221 */ /* 0x004fce0000010000 */
[----:B------:R-:W2:Y:S01]  /*b500*/  MUFU.EX2 R169, R92 ;  /* 0x0000005c00a97308 */ /* 0x000ea20000000800 */
[----:B---3--:R-:W-:Y:S01]  /*b510*/  FADD.FTZ R3, R49, R0 ;  /* 0x0000000031037221 */ /* 0x008fe20000010000 */
[----:B----4-:R-:W-:-:S06]  /*b520*/  FADD.FTZ R25, R167, R24 ;  /* 0x00000018a7197221 */ /* 0x010fcc0000010000 */
[----:B------:R-:W3:Y:S08]  /*b530*/  MUFU.EX2 R170, R170 ;  /* 0x000000aa00aa7308 */ /* 0x000ef00000000800 */
[----:B------:R-:W4:Y:S01]  /*b540*/  MUFU.EX2 R70, R70 ;  /* 0x0000004600467308 */ /* 0x000f220000000800 */
[----:B------:R-:W-:Y:S01]  /*b550*/  FADD.FTZ R0, R168, R3 ;  /* 0x00000003a8007221 */ /* 0x000fe20000010000 */
[----:B0-----:R-:W-:-:S06]  /*b560*/  FADD.FTZ R24, R66, R25 ;  /* 0x0000001942187221 */ /* 0x001fcc0000010000 */
[----:B------:R-:W0:Y:S01]  /*b570*/  MUFU.EX2 R53, R53 ;  /* 0x0000003500357308 */ /* 0x000e220000000800 */
[----:B------:R-:W-:-:S07]  /*b580*/  VIADD R32, R28, 0x80 ;  /* 0x000000801c207836 */ /* 0x000fce0000000000 */
[----:B------:R-:W0:Y:S01]  /*b590*/  MUFU.EX2 R171, R94 ;  /* 0x0000005e00ab7308 */ /* 0x000e220000000800 */
[----:B------:R-:W-:Y:S01]  /*b5a0*/  VIADD R38, R28, 0x100 ;  /* 0x000001001c267836 */ /* 0x000fe20000000000 */
[----:B------:R-:W-:Y:S01]  /*b5b0*/  MOV R33, 0x40000040 ;  /* 0x4000004000217802 */ /* 0x000fe20000000f00 */
[----:B------:R-:W-:Y:S02]  /*b5c0*/  IMAD.MOV.U32 R39, RZ, RZ, 0x40000040 ;  /* 0x40000040ff277424 */ /* 0x000fe400078e00ff */
[----:B-1----:R-:W-:Y:S01]  /*b5d0*/  FADD.FTZ R3, R51, R0 ;  /* 0x0000000033037221 */ /* 0x002fe20000010000 */
[----:B--2---:R-:W-:Y:S01]  /*b5e0*/  FADD.FTZ R25, R169, R24 ;  /* 0x00000018a9197221 */ /* 0x004fe20000010000 */
[----:B------:R-:W-:Y:S01]  /*b5f0*/  R2UR UR10, R32 ;  /* 0x00000000200a72ca */ /* 0x000fe200000e0000 */
[----:B------:R-:W-:Y:S01]  /*b600*/  VIADD R32, R28, 0x180 ;  /* 0x000001801c207836 */ /* 0x000fe20000000000 */
[----:B------:R-:W-:Y:S01]  /*b610*/  R2UR UR14, R38 ;  /* 0x00000000260e72ca */ /* 0x000fe200000e0000 */
[C---:B------:R-:W-:Y:S01]  /*b620*/  VIADD R38, R28.reuse, 0x200 ;  /* 0x000002001c267836 */ /* 0x040fe20000000000 */
[----:B------:R-:W-:Y:S01]  /*b630*/  R2UR UR6, R28 ;  /* 0x000000001c0672ca */ /* 0x000fe200000e0000 */
[----:B---3--:R-:W-:Y:S01]  /*b640*/  FADD.FTZ R0, R170, R3 ;  /* 0x00000003aa007221 */ /* 0x008fe20000010000 */
[----:B------:R-:W-:Y:S01]  /*b650*/  R2UR UR11, R33 ;  /* 0x00000000210b72ca */ /* 0x000fe200000e0000 */
[----:B------:R-:W-:Y:S01]  /*b660*/  IMAD.MOV.U32 R33, RZ, RZ, 0x40000040 ;  /* 0x40000040ff217424 */ /* 0x000fe200078e00ff */
[----:B------:R-:W-:Y:S01]  /*b670*/  R2UR UR15, R39 ;  /* 0x00000000270f72ca */ /* 0x000fe200000e0000 */
[----:B------:R-:W-:-:S02]  /*b680*/  VIADD R28, R28, 0x280 ;  /* 0x000002801c1c7836 */ /* 0x000fc40000000000 */
[----:B----4-:R-:W-:Y:S01]  /*b690*/  FADD.FTZ R24, R70, R25 ;  /* 0x0000001946187221 */ /* 0x010fe20000010000 */
[----:B------:R-:W-:Y:S01]  /*b6a0*/  IMAD.MOV.U32 R39, RZ, RZ, 0x40000040 ;  /* 0x40000040ff277424 */ /* 0x000fe200078e00ff */
[----:B------:R-:W-:Y:S01]  /*b6b0*/  F2FP.F16.F32.PACK_AB R202, R27, R202 ;  /* 0x000000ca1bca723e */ /* 0x000fe200000000ff */
[----:B0-----:R-:W-:Y:S01]  /*b6c0*/  FADD.FTZ R3, R53, R0 ;  /* 0x0000000035037221 */ /* 0x001fe20000010000 */
[----:B------:R-:W-:Y:S02]  /*b6d0*/  F2FP.F16.F32.PACK_AB R201, R26, R201 ;  /* 0x000000c91ac9723e */ /* 0x000fe400000000ff */
[----:B------:R-:W-:Y:S01]  /*b6e0*/  F2FP.F16.F32.PACK_AB R203, R203, R30 ;  /* 0x0000001ecbcb723e */ /* 0x000fe200000000ff */
[----:B------:R-:W-:Y:S01]  /*b6f0*/  FADD.FTZ R0, R171, R24 ;  /* 0x00000018ab007221 */ /* 0x000fe20000010000 */
[----:B------:R-:W-:Y:S02]  /*b700*/  R2UR UR18, R32 ;  /* 0x00000000201272ca */ /* 0x000fe400000e0000 */
[----:B------:R-:W-:-:S02]  /*b710*/  R2UR UR19, R33 ;  /* 0x00000000211372ca */ /* 0x000fc400000e0000 */
[----:B------:R-:W-:Y:S02]  /*b720*/  R2UR UR22, R38 ;  /* 0x00000000261672ca */ /* 0x000fe400000e0000 */
[----:B------:R-:W-:Y:S02]  /*b730*/  R2UR UR23, R39 ;  /* 0x00000000271772ca */ /* 0x000fe400000e0000 */
[----:B------:R-:W-:Y:S02]  /*b740*/  R2UR UR26, R28 ;  /* 0x000000001c1a72ca */ /* 0x000fe400000e0000 */
        /* <DEDUP_REMOVED lines=20> */
[----:B------:R-:W-:-:S06]  /*b890*/  WARPGROUP.ARRIVE ;  /* 0x00000000000079c5 */ /* 0x000fcc0000000000 */
[----:B------:R-:W-:Y:S03]  /*b8a0*/  HGMMA.64x256x16.F32 R24, R200, gdesc[UR4].tnspB, RZ, !UPT, gsb0 ;  /* 0x43e00004c8187df0 */ /* 0x000fe6000c0008ff */
        /* <DEDUP_REMOVED lines=16> */
[----:B------:R-:W-:-:S05]  /*b9b0*/  IMAD.IADD R152, R174, 0x1, -R224 ;  /* 0x00000001ae987824 */ /* 0x000fca00078e0ae0 */
[----:B------:R-:W-:-:S05]  /*b9c0*/  LEA R152, R225, R152, 0x7 ;  /* 0x00000098e1987211 */ /* 0x000fca00078e38ff */
[----:B------:R-:W-:-:S05]  /*b9d0*/  IMAD.HI R152, R152, 0x2aaaaaab, RZ ;  /* 0x2aaaaaab98987827 */ /* 0x000fca00078e02ff */
[----:B------:R-:W-:-:S04]  /*b9e0*/  SHF.R.U32.HI R153, RZ, 0x1f, R152 ;  /* 0x0000001fff997819 */ /* 0x000fc80000011698 */
[----:B------:R-:W-:-:S04]  /*b9f0*/  LEA.HI.SX32 R153, R152, R153, 0x1c ;  /* 0x0000009998997211 */ /* 0x000fc800078fe2ff */
[----:B------:R-:W-:Y:S01]  /*ba00*/  VIMNMX R154, RZ, R153, !PT ;  /* 0x00000099ff9a7248 */ /* 0x000fe20007fe0100 */
[----:B------:R-:W-:-:S04]  /*ba10*/  VIADD R214, R214, 0xfffffffe ;  /* 0xfffffffed6d67836 */ /* 0x000fc80000000000 */
[----:B------:R0:W-:Y:S01]  /*ba20*/  STL [R1+0x14], R154 ;  /* 0x0000149a01007387 */ /* 0x0001e20000100800 */
[----:B------:R-:W-:Y:S01]  /*ba30*/  ISETP.GE.AND P2, PT, R214, R154, PT ;  /* 0x0000009ad600720c */ /* 0x000fe20003f46270 */
[----:B------:R-:W-:-:S05]  /*ba40*/  @!P1 VIADD R173, R173, 0x32460 ;  /* 0x00032460adad9836 */ /* 0x000fca0000000000 */
[----:B------:R-:W-:Y:S01]  /*ba50*/  @!P1 PRMT R173, RZ, 0x654, R173 ;  /* 0x00000654ffad9816 */ /* 0x000fe200000000ad */
[----:B------:R-:W-:Y:S02]  /*ba60*/  WARPGROUP.DEPBAR.LE gsb0, 0x0 ;  /* 0x00008000000079c5 */ /* 0x000fe40000010000 */
[----:B------:R-:W-:-:S06]  /*ba70*/  WARPGROUP.ARRIVE ;  /* 0x00000000000079c5 */ /* 0x000fcc0000000000 */
[----:B------:R-:W-:Y:S03]  /*ba80*/  HGMMA.64x256x16.F32 R24, R168, gdesc[UR24].tnspB, R24, gsb0 ;  /* 0x43e00018a8187df0 */ /* 0x000fe60008000818 */
[----:B------:R-:W-:Y:S02]  /*ba90*/  WARPGROUP.DEPBAR.LE gsb0, 0x0 ;  /* 0x00008000000079c5 */ /* 0x000fe40000010000 */
[----:B------:R0:W-:Y:S01]  /*baa0*/  @!P1 SYNCS.ARRIVE.TRANS64.RED.A1T0 RZ, [R173+URZ], RZ ;  /* 0x000000ffadff99a7 */ /* 0x0001e2000810043f */
[----:B------:R-:W-:Y:S05]  /*bab0*/  @!P2 BRA `(.L_x_11666) ;  /* 0x0000002c00e4a947 */ /* 0x000fea0003800000 */
[----:B------:R-:W-:Y:S02]  /*bac0*/  IMAD.MOV.U32 R202, RZ, RZ, R23 ;  /* 0x000000ffffca7224 */ /* 0x000fe400078e0017 */
[----:B------:R-:W-:Y:S02]  /*bad0*/  IMAD.MOV.U32 R203, RZ, RZ, R10 ;  /* 0x000000ffffcb7224 */ /* 0x000fe400078e000a */
[----:B------:R-:W-:-:S07]  /*bae0*/  IMAD.MOV.U32 R200, RZ, RZ, R214 ;  /* 0x000000ffffc87224 */ /* 0x000fce00078e00d6 */
.L_x_11676:
[----:B------:R-:W-:Y:S01]  /*baf0*/  VIADD R2, R2, 0x1 ;  /* 0x0000000102027836 */ /* 0x000fe20000000000 */
[----:B------:R-:W-:Y:S05]  /*bb00*/  YIELD ;  /* 0x0000000000007946 */ /* 0x000fea0003800000 */
[----:B------:R-:W-:-:S04]  /*bb10*/  ISETP.NE.AND P2, PT, R2, 0x2, PT ;  /* 0x000000020200780c */ /* 0x000fc80003f45270 */
[----:B------:R-:W-:Y:S02]  /*bb20*/  SEL R10, RZ, 0x1, P2 ;  /* 0x00000001ff0a7807 */ /* 0x000fe40001000000 */
[----:B------:R-:W-:Y:S02]  /*bb30*/  SEL R2, R2, RZ, P2 ;  /* 0x000000ff02027207 */ /* 0x000fe40001000000 */
[----:B------:R-:W-:Y:S01]  /*bb40*/  LOP3.LUT R19, R19, R10, RZ, 0x3c, !PT ;  /* 0x0000000a13137212 */ /* 0x000fe200078e3cff */
[----:B-1---5:R-:W-:Y:S06]  /*bb50*/  @!P0 BRA `(.L_x_11667) ;  /* 0x0000000000048947 */ /* 0x022fec0003800000 */
[----:B------:R-:W-:Y:S01]  /*bb60*/  BPT.TRAP 0x1 ;  /* 0x000000040000795c */ /* 0x000fe20000300000 */
.L_x_11667:
[----:B------:R-:W-:Y:S01]  /*bb70*/  IMAD R201, R2, 0x8, R17 ;  /* 0x0000000802c97824 */ /* 0x000fe200078e0211 */
[----:B------:R-:W-:-:S04]  /*bb80*/  SHF.L.U32 R10, R19, 0x1f, RZ ;  /* 0x0000001f130a7819 */ /* 0x000fc800000006ff */
[----:B------:R1:W2:Y:S01]  /*bb90*/  SYNCS.PHASECHK.TRANS64.TRYWAIT P2, [R201+URZ+0x32430], R10 ;  /* 0x0324300ac90075a7 */ /* 0x0002a2000804017f */
[----:B------:R-:W-:Y:S05]  /*bba0*/  @!P0 BRA `(.L_x_11668) ;  /* 0x0000000000048947 */ /* 0x000fea0003800000 */
[----:B------:R-:W-:Y:S01]  /*bbb0*/  BPT.TRAP 0x1 ;  /* 0x000000040000795c */ /* 0x000fe20000300000 */
.L_x_11668:
[----:B------:R-:W3:Y:S01]  /*bbc0*/  LDL R11, [R1+0x8] ;  /* 0x00000800010b7983 */ /* 0x000ee20000100800 */
[----:B------:R-:W-:Y:S02]  /*bbd0*/  IMAD.MOV.U32 R157, RZ, RZ, 0x40000040 ;  /* 0x40000040ff9d7424 */ /* 0x000fe400078e00ff */
[----:B---3--:R-:W-:Y:S01]  /*bbe0*/  IMAD R156, R2, 0x300, R11 ;  /* 0x00000300029c7824 */ /* 0x008fe200078e020b */
[----:B--2---:R-:W-:Y:S06]  /*bbf0*/  @P2 BRA `(.L_x_11669) ;  /* 0x0000000000082947 */ /* 0x004fec0003800000 */
[----:B------:R-:W2:Y:S02]  /*bc00*/  SYNCS.PHASECHK.TRANS64.TRYWAIT P2, [R201+URZ+0x32430], R10 ;  /* 0x0324300ac90075a7 */ /* 0x000ea4000804017f */
[----:B--2---:R-:W-:Y:S05]  /*bc10*/  @!P2 BRA `(.L_x_11670) ;  /* 0x000000f4007ca947 */ /* 0x004fea0003800000 */
.L_x_11669:
[----:B------:R-:W-:Y:S05]  /*bc20*/  WARPSYNC.ALL ;  /* 0x0000000000007948 */ /* 0x000fea0003800000 */
[C---:B------:R-:W-:Y:S01]  /*bc30*/  R2UR UR6, R156.reuse ;  /* 0x000000009c0672ca */ /* 0x040fe200000e0000 */
[----:B------:R-:W-:Y:S01]  /*bc40*/  VIADD R152, R156, 0x4 ;  /* 0x000000049c987836 */ /* 0x000fe20000000000 */
[----:B------:R-:W-:Y:S01]  /*bc50*/  R2UR UR7, R157 ;  /* 0x000000009d0772ca */ /* 0x000fe200000e0000 */
[----:B------:R-:W-:Y:S01]  /*bc60*/  IMAD.MOV.U32 R155, RZ, RZ, 0x40000040 ;  /* 0x40000040ff9b7424 */ /* 0x000fe200078e00ff */
[----:B------:R-:W-:Y:S01]  /*bc70*/  R2UR UR4, R216 ;  /* 0x00000000d80472ca */ /* 0x000fe200000e0000 */
[----:B------:R-:W-:Y:S01]  /*bc80*/  IMAD.MOV.U32 R153, RZ, RZ, 0x40000040 ;  /* 0x40000040ff997424 */ /* 0x000fe200078e00ff */
[----:B------:R-:W-:Y:S01]  /*bc90*/  R2UR UR5, R217 ;  /* 0x00000000d90572ca */ /* 0x000fe200000e0000 */
[----:B------:R-:W-:Y:S01]  /*bca0*/  IMAD.MOV.U32 R157, RZ, RZ, 0x40000040 ;  /* 0x40000040ff9d7424 */ /* 0x000fe200078e00ff */
[C---:B0-----:R-:W-:Y:S01]  /*bcb0*/  IADD3 R154, R156.reuse, 0x2, RZ ;  /* 0x000000029c9a7810 */ /* 0x041fe20007ffe0ff */
[----:B------:R-:W-:Y:S01]  /*bcc0*/  VIADD R156, R156, 0x6 ;  /* 0x000000069c9c7836 */ /* 0x000fe20000000000 */
[----:B------:R-:W-:-:S02]  /*bcd0*/  R2UR UR11, R155 ;  /* 0x000000009b0b72ca */ /* 0x000fc400000e0000 */
[----:B------:R-:W-:Y:S02]  /*bce0*/  R2UR UR10, R154 ;  /* 0x000000009a0a72ca */ /* 0x000fe400000e0000 */
[----:B------:R-:W-:Y:S02]  /*bcf0*/  R2UR UR14, R152 ;  /* 0x00000000980e72ca */ /* 0x000fe400000e0000 */
[----:B------:R-:W-:Y:S02]  /*bd00*/  R2UR UR15, R153 ;  /* 0x00000000990f72ca */ /* 0x000fe400000e0000 */
[----:B------:R-:W-:Y:S02]  /*bd10*/  R2UR UR18, R156 ;  /* 0x000000009c1272ca */ /* 0x000fe400000e0000 */
[----:B------:R-:W-:Y:S02]  /*bd20*/  R2UR UR19, R157 ;  /* 0x000000009d1372ca */ /* 0x000fe400000e0000 */
[----:B------:R-:W-:Y:S01]  /*bd30*/  WARPGROUP.ARRIVE ;  /* 0x00000000000079c5 */ /* 0x000fe20000000000 */
[----:B------:R-:W-:-:S02]  /*bd40*/  R2UR UR8, R236 ;  /* 0x00000000ec0872ca */ /* 0x000fc400000e0000 */
[----:B------:R-:W-:Y:S02]  /*bd50*/  R2UR UR9, R237 ;  /* 0x00000000ed0972ca */ /* 0x000fe400000e0000 */
[----:B------:R-:W-:Y:S01]  /*bd60*/  R2UR UR12, R234 ;  /* 0x00000000ea0c72ca */ /* 0x000fe200000e0000 */
[----:B------:R-:W-:Y:S01]  /*bd70*/  HGMMA.64x96x16.F32 R152, gdesc[UR4], RZ, !UPT, gsb0 ;  /* 0x01600000049879f0 */ /* 0x000fe2000c0008ff */
[----:B------:R-:W-:Y:S02]  /*bd80*/  R2UR UR13, R235 ;  /* 0x00000000eb0d72ca */ /* 0x000fe400000e0000 */
        /* <DEDUP_REMOVED lines=14> */
.L_x_11671:
[----:B------:R0:W3:Y:S01]  /*be70*/  SYNCS.PHASECHK.TRANS64.TRYWAIT P2, [R201+URZ+0x32450], R10 ;  /* 0x0324500ac90075a7 */ /* 0x0000e2000804017f */
[----:B------:R-:W-:Y:S05]  /*be80*/  @!P0 BRA `(.L_x_11672) ;  /* 0x0000000000048947 */ /* 0x000fea0003800000 */
[----:B------:R-:W-:Y:S01]  /*be90*/  BPT.TRAP 0x1 ;  /* 0x000000040000795c */ /* 0x000fe20000300000 */
.L_x_11672:
[----:B------:R-:W-:Y:S04]  /*bea0*/  BSSY B0, `(.L_x_11673) ;  /* 0x0000004000007945 */ /* 0x000fe80003800000 */
[----:B---3--:R-:W-:Y:S05]  /*beb0*/  @P2 BRA `(.L_x_11674) ;  /* 0x0000000000082947 */ /* 0x008fea0003800000 */
[----:B------:R-:W3:Y:S02]  /*bec0*/  SYNCS.PHASECHK.TRANS64.TRYWAIT P2, [R201+URZ+0x32450], R10 ;  /* 0x0324500ac90075a7 */ /* 0x000ee4000804017f */
[----:B---3--:R-:W-:Y:S05]  /*bed0*/  @!P2 BRA `(.L_x_11675) ;  /* 0x000000f000e0a947 */ /* 0x008fea0003800000 */
.L_x_11674:
[----:B------:R-:W-:Y:S05]  /*bee0*/  BSYNC B0 ;  /* 0x0000000000007941 */ /* 0x000fea0003800000 */
.L_x_11673:
[----:B------:R-:W-:Y:S05]  /*bef0*/  WARPSYNC.ALL ;  /* 0x0000000000007948 */ /* 0x000fea0003800000 */
[----:B------:R-:W0:Y:S01]  /*bf00*/  LDL R23, [R1+0xc] ;  /* 0x00000c0001177983 */ /* 0x000e220000100800 */
[----:B------:R-:W-:Y:S01]  /*bf10*/  IMAD.MOV.U32 R11, RZ, RZ, 0x40000040 ;  /* 0x40000040ff0b7424 */ /* 0x000fe200078e00ff */
[----:B------:R-:W-:Y:S02]  /*bf20*/  R2UR UR4, R4 ;  /* 0x00000000040472ca */ /* 0x000fe400000e0000 */
[----:B------:R-:W-:Y:S01]  /*bf30*/  R2UR UR5, R5 ;  /* 0x00000000050572ca */ /* 0x000fe200000e0000 */
[----:B------:R-:W-:Y:S01]  /*bf40*/  WARPGROUP.ARRIVE ;  /* 0x00000000000079c5 */ /* 0x000fe20000000000 */
[----:B------:R-:W-:Y:S01]  /*bf50*/  R2UR UR7, R11 ;  /* 0x000000000b0772ca */ /* 0x000fe200000e0000 */
[----:B------:R-:W-:Y:S01]  /*bf60*/  IMAD.MOV.U32 R215, RZ, RZ, 0x40000040 ;  /* 0x40000040ffd77424 */ /* 0x000fe200078e00ff */
[----:B------:R4:W-:Y:S04]  /*bf70*/  STL [R1+0x5c], R16 ;  /* 0x00005c1001007387 */ /* 0x0009e80000100800 */
[----:B----4-:R-:W4:Y:S01]  /*bf80*/  LDL.LU R16, [R1] ;  /* 0x0000000001107983 */ /* 0x010f220000300800 */
[----:B0123--:R-:W-:-:S03]  /*bf90*/  IMAD R10, R2, 0xc00, R23 ;  /* 0x00000c00020a7824 */ /* 0x00ffc600078e0217 */
[----:B------:R-:W2:Y:S02]  /*bfa0*/  LDL R23, [R1+0x30] ;  /* 0x0000300001177983 */ /* 0x000ea40000100800 */
[----:B------:R-:W-:-:S13]  /*bfb0*/  R2UR UR6, R10 ;  /* 0x000000000a0672ca */ /* 0x000fda00000e0000 */
[----:B------:R-:W-:Y:S01]  /*bfc0*/  HGMMA.64x96x16.F32 R152, gdesc[UR4], R152, gsb0 ;  /* 0x01600000049879f0 */ /* 0x000fe20008000898 */
[----:B------:R-:W-:Y:S01]  /*bfd0*/  VIADD R214, R10, 0x2 ;  /* 0x000000020ad67836 */ /* 0x000fe20000000000 */
[----:B------:R-:W-:Y:S02]  /*bfe0*/  R2UR UR7, R215 ;  /* 0x00000000d70772ca */ /* 0x000fe400000e0000 */
[----:B------:R-:W-:Y:S02]  /*bff0*/  R2UR UR4, R230 ;  /* 0x00000000e60472ca */ /* 0x000fe400000e0000 */
[----:B------:R-:W-:Y:S02]  /*c000*/  R2UR UR6, R214 ;  /* 0x00000000d60672ca */ /* 0x000fe400000e0000 */
[----:B------:R-:W-:Y:S01]  /*c010*/  R2UR UR5, R231 ;  /* 0x00000000e70572ca */ /* 0x000fe200000e0000 */
[----:B------:R-:W-:Y:S01]  /*c020*/  IMAD.MOV.U32 R215, RZ, RZ, 0x40000040 ;  /* 0x40000040ffd77424 */ /* 0x000fe200078e00ff */
[----:B------:R-:W-:-:S02]  /*c030*/  IADD3 R214, R10, 0x4, RZ ;  /* 0x000000040ad67810 */ /* 0x000fc40007ffe0ff */
[----:B------:R-:W-:Y:S02]  /*c040*/  MOV R11, 0x40000040 ;  /* 0x40000040000b7802 */ /* 0x000fe40000000f00 */
[----:B----4-:R-:W-:-:S04]  /*c050*/  LOP3.LUT R16, R16, 0xfffffeff, RZ, 0xc0, !PT ;  /* 0xfffffeff10107812 */ /* 0x010fc800078ec0ff */
[----:B------:R-:W-:-:S04]  /*c060*/  @P1 LOP3.LUT R16, R16, 0x100, RZ, 0xfc, !PT ;  /* 0x0000010010101812 */ /* 0x000fc800078efcff */
[----:B------:R-:W-:-:S04]  /*c070*/  LOP3.LUT R16, R16, 0xffffff7f, RZ, 0xc0, !PT ;  /* 0xffffff7f10107812 */ /* 0x000fc800078ec0ff */
[----:B------:R-:W-:Y:S01]  /*c080*/  @P0 LOP3.LUT R16, R16, 0x80, RZ, 0xfc, !PT ;  /* 0x0000008010100812 */ /* 0x000fe200078efcff */
        /* <DEDUP_REMOVED lines=112> */
[----:B------:R-:W3:Y:S01]  /*c790*/  LDL R214, [R1+0x10] ;  /* 0x0000100001d67983 */ /* 0x000ee20000100800 */
[----:B------:R-:W-:-:S03]  /*c7a0*/  R2UR UR7, R215 ;  /* 0x00000000d70772ca */ /* 0x000fc600000e0000 */
[----:B------:R-:W4:Y:S01]  /*c7b0*/  LDL R215, [R1+0x2c] ;  /* 0x00002c0001d77983 */ /* 0x000f220000100800 */
[----:B------:R-:W-:Y:S02]  /*c7c0*/  R2UR UR4, R8 ;  /* 0x00000000080472ca */ /* 0x000fe400000e0000 */
[----:B------:R-:W-:Y:S01]  /*c7d0*/  R2UR UR5, R9 ;  /* 0x00000000090572ca */ /* 0x000fe200000e0000 */
[----:B------:R-:W-:Y:S01]  /*c7e0*/  VIADD R10, R10, 0x906 ;  /* 0x000009060a0a7836 */ /* 0x000fe20000000000 */
[----:B------:R-:W-:Y:S02]  /*c7f0*/  WARPGROUP.DEPBAR.LE gsb0, 0x0 ;  /* 0x00008000000079c5 */ /* 0x000fe40000010000 */
[----:B------:R-:W-:-:S09]  /*c800*/  WARPGROUP.ARRIVE ;  /* 0x00000000000079c5 */ /* 0x000fd20000000000 */
[----:B------:R-:W-:Y:S01]  /*c810*/  HGMMA.64x96x16.F32 R152, gdesc[UR4], R152, gsb0 ;  /* 0x01600000049879f0 */ /* 0x000fe20008000898 */
[----:B------:R-:W-:Y:S02]  /*c820*/  R2UR UR6, R10 ;  /* 0x000000000a0672ca */ /* 0x000fe400000e0000 */
[----:B------:R-:W-:Y:S02]  /*c830*/  R2UR UR7, R11 ;  /* 0x000000000b0772ca */ /* 0x000fe400000e0000 */
[----:B------:R-:W-:Y:S02]  /*c840*/  R2UR UR4, R6 ;  /* 0x00000000060472ca */ /* 0x000fe400000e0000 */
[----:B------:R-:W-:Y:S01]  /*c850*/  R2UR UR5, R7 ;  /* 0x00000000070572ca */ /* 0x000fe200000e0000 */
[----:B------:R-:W-:-:S04]  /*c860*/  IMAD.SHL.U32 R10, R225, 0x80, RZ ;  /* 0x00000080e10a7824 */ /* 0x000fc800078e00ff */
[----:B------:R-:W-:Y:S01]  /*c870*/  IMAD R10, R200, -0x60, R10 ;  /* 0xffffffa0c80a7824 */ /* 0x000fe200078e020a */
[----:B------:R-:W-:Y:S02]  /*c880*/  WARPGROUP.DEPBAR.LE gsb0, 0x0 ;  /* 0x00008000000079c5 */ /* 0x000fe40000010000 */
[----:B------:R-:W-:-:S06]  /*c890*/  WARPGROUP.ARRIVE ;  /* 0x00000000000079c5 */ /* 0x000fcc0000000000 */
[----:B------:R-:W-:Y:S01]  /*c8a0*/  HGMMA.64x96x16.F32 R152, gdesc[UR4], R152, gsb0 ;  /* 0x01600000049879f0 */ /* 0x000fe20008000898 */
[----:B---3--:R-:W-:-:S05]  /*c8b0*/  IADD3 R10, R10, 0x1, R214 ;  /* 0x000000010a0a7810 */ /* 0x008fca0007ffe0d6 */
[----:B------:R-:W-:-:S04]  /*c8c0*/  IMAD.IADD R10, R10, 0x1, -R224 ;  /* 0x000000010a0a7824 */ /* 0x000fc800078e0ae0 */
[----:B----4-:R-:W-:-:S04]  /*c8d0*/  IMAD R10, R215, -0x2, R10 ;  /* 0xfffffffed70a7824 */ /* 0x010fc800078e020a */
[----:B--2---:R-:W-:-:S05]  /*c8e0*/  IMAD.IADD R23, R23, 0x1, R10 ;  /* 0x0000000117177824 */ /* 0x004fca00078e020a */
[C---:B------:R-:W-:Y:S01]  /*c8f0*/  ISETP.GT.AND P5, PT, R23.reuse, RZ, PT ;  /* 0x000000ff1700720c */ /* 0x040fe20003fa4270 */
[----:B------:R-:W-:Y:S02]  /*c900*/  WARPGROUP.DEPBAR.LE gsb0, 0x0 ;  /* 0x00008000000079c5 */ /* 0x000fe40000010000 */
        /* <DEDUP_REMOVED lines=71> */
[----:B------:R-:W0:Y:S02]  /*cd80*/  SHFL.BFLY PT, R11, R10, 0x2, 0x1f ;  /* 0x0c401f000a0b7f89 */ /* 0x000e2400000e0000 */
[----:B0-----:R-:W-:-:S05]  /*cd90*/  FMNMX.FTZ R10, R10, R11, !PT ;  /* 0x0000000b0a0a7209 */ /* 0x001fca0007810000 */
[----:B------:R-:W0:Y:S01]  /*cda0*/  SHFL.BFLY PT, R11, R10, 0x1, 0x1f ;  /* 0x0c201f000a0b7f89 */ /* 0x000e2200000e0000 */
[----:B------:R-:W-:Y:S01]  /*cdb0*/  VIADD R23, R23, 0x8 ;  /* 0x0000000817177836 */ /* 0x000fe20000000000 */
[----:B0-----:R-:W-:-:S04]  /*cdc0*/  FMNMX.FTZ R10, R10, R11, !PT ;  /* 0x0000000b0a0a7209 */ /* 0x001fc80007810000 */
[----:B------:R-:W-:-:S04]  /*cdd0*/  FSETP.NEU.FTZ.AND P6, PT, R10, -INF , PT ;  /* 0xff8000000a00780b */ /* 0x000fc80003fdd000 */
[----:B------:R-:W-:-:S05]  /*cde0*/  FSEL R11, R10, RZ, P6 ;  /* 0x000000ff0a0b7208 */ /* 0x000fca0003000000 */
[----:B------:R-:W-:Y:S02]  /*cdf0*/  FADD.FTZ R203, -R11, R203 ;  /* 0x000000cb0bcb7221 */ /* 0x000fe40000010100 */
[----:B------:R-:W0:Y:S01]  /*ce00*/  LDC R11, c[0x0][0xa80] ;  /* 0x0002a000ff0b7b82 */ /* 0x000e220000000800 */
[C---:B------:R-:W-:Y:S02]  /*ce10*/  ISETP.GT.AND P1, PT, R23.reuse, 0x41, PT ;  /* 0x000000411700780c */ /* 0x040fe40003f24270 */
[----:B------:R-:W-:Y:S02]  /*ce20*/  ISETP.GT.AND P5, PT, R23, RZ, PT ;  /* 0x000000ff1700720c */ /* 0x000fe40003fa4270 */
[----:B------:R-:W-:Y:S02]  /*ce30*/  LOP3.LUT R16, R16, 0xfffffdff, RZ, 0xc0, !PT ;  /* 0xfffffdff10107812 */ /* 0x000fe400078ec0ff */
[----:B------:R-:W-:-:S07]  /*ce40*/  FSEL R193, R154, -INF , P5 ;  /* 0xff8000009ac17808 */ /* 0x000fce0002800000 */
[----:B------:R-:W-:Y:S02]  /*ce50*/  @P1 LOP3.LUT R16, R16, 0x200, RZ, 0xfc, !PT ;  /* 0x0000020010101812 */ /* 0x000fe400078efcff */
[C---:B------:R-:W-:Y:S02]  /*ce60*/  ISETP.GT.AND P1, PT, R23.reuse, 0x40, PT ;  /* 0x000000401700780c */ /* 0x040fe40003f24270 */
[----:B------:R-:W-:Y:S02]  /*ce70*/  ISETP.GT.AND P0, PT, R23, 0x48, PT ;  /* 0x000000481700780c */ /* 0x000fe40003f04270 */
[----:B------:R-:W-:Y:S01]  /*ce80*/  FSEL R186, R186, -INF , P1 ;  /* 0xff800000baba7808 */ /* 0x000fe20000800000 */
[----:B0-----:R-:W-:Y:S01]  /*ce90*/  FMUL.FTZ R154, R10, R11 ;  /* 0x0000000b0a9a7220 */ /* 0x001fe20000410000 */
[----:B------:R-:W-:-:S04]  /*cea0*/  LOP3.LUT P1, RZ, R16, 0x200, RZ, 0xc0, !PT ;  /* 0x0000020010ff7812 */ /* 0x000fc8000782c0ff */
[----:B------:R-:W-:Y:S01]  /*ceb0*/  FSEL R154, R154, RZ, P6 ;  /* 0x000000ff9a9a7208 */ /* 0x000fe20003000000 */
[----:B------:R0:W-:Y:S01]  /*cec0*/  STL [R1], R16 ;  /* 0x0000001001007387 */ /* 0x0001e20000100800 */
[----:B------:R-:W-:Y:S02]  /*ced0*/  FSEL R187, R187, -INF , P1 ;  /* 0xff800000bbbb7808 */ /* 0x000fe40000800000 */
[----:B------:R-:W-:Y:S01]  /*cee0*/  FSEL R190, R190, -INF , P0 ;  /* 0xff800000bebe7808 */ /* 0x000fe20000000000 */
[-C--:B------:R-:W-:Y:S01]  /*cef0*/  FFMA.FTZ R215, R168, R11.reuse, -R154 ;  /* 0x0000000ba8d77223 */ /* 0x080fe2000001089a */
[C---:B------:R-:W-:Y:S01]  /*cf00*/  LOP3.LUT P1, RZ, R16.reuse, 0x100, RZ, 0xc0, !PT ;  /* 0x0000010010ff7812 */ /* 0x040fe2000782c0ff */
[----:B------:R-:W-:Y:S01]  /*cf10*/  FMUL.FTZ R168, R203, R11 ;  /* 0x0000000bcba87220 */ /* 0x000fe20000410000 */
[----:B------:R-:W-:Y:S02]  /*cf20*/  LOP3.LUT P0, RZ, R16, 0x80, RZ, 0xc0, !PT ;  /* 0x0000008010ff7812 */ /* 0x000fe4000780c0ff */
[----:B0-----:R1:W5:Y:S04]  /*cf30*/  LDL.LU R16, [R1+0x5c] ;  /* 0x00005c0001107983 */ /* 0x0013680000300800 */
[----:B------:R-:W2:Y:S01]  /*cf40*/  LDL R203, [R1+0x4] ;  /* 0x0000040001cb7983 */ /* 0x000ea20000100800 */
[----:B------:R-:W-:-:S02]  /*cf50*/  ISETP.GT.AND P4, PT, R23, 0x1, PT ;  /* 0x000000011700780c */ /* 0x000fc40003f84270 */
[C---:B------:R-:W-:Y:S02]  /*cf60*/  ISETP.GT.AND P3, PT, R23.reuse, 0x8, PT ;  /* 0x000000081700780c */ /* 0x040fe40003f64270 */
[----:B------:R-:W-:Y:S02]  /*cf70*/  ISETP.GT.AND P2, PT, R23, 0x9, PT ;  /* 0x000000091700780c */ /* 0x000fe40003f44270 */
[----:B------:R-:W-:Y:S02]  /*cf80*/  FSEL R155, R155, -INF , P4 ;  /* 0xff8000009b9b7808 */ /* 0x000fe40002000000 */
[----:B------:R-:W-:Y:S02]  /*cf90*/  FSEL R158, R158, -INF , P3 ;  /* 0xff8000009e9e7808 */ /* 0x000fe40001800000 */
[----:B------:R-:W-:Y:S02]  /*cfa0*/  FSEL R159, R159, -INF , P2 ;  /* 0xff8000009f9f7808 */ /* 0x000fe40001000000 */
[----:B------:R-:W-:-:S02]  /*cfb0*/  ISETP.GT.AND P5, PT, R23, 0x10, PT ;  /* 0x000000101700780c */ /* 0x000fc40003fa4270 */
[C---:B------:R-:W-:Y:S02]  /*cfc0*/  ISETP.GT.AND P4, PT, R23.reuse, 0x11, PT ;  /* 0x000000111700780c */ /* 0x040fe40003f84270 */
[C---:B------:R-:W-:Y:S02]  /*cfd0*/  ISETP.GT.AND P3, PT, R23.reuse, 0x18, PT ;  /* 0x000000181700780c */ /* 0x040fe40003f64270 */
[----:B------:R-:W-:Y:S02]  /*cfe0*/  ISETP.GT.AND P2, PT, R23, 0x19, PT ;  /* 0x000000191700780c */ /* 0x000fe40003f44270 */
[----:B------:R-:W-:Y:S02]  /*cff0*/  FSEL R162, R162, -INF , P5 ;  /* 0xff800000a2a27808 */ /* 0x000fe40002800000 */
[----:B------:R-:W-:Y:S02]  /*d000*/  FSEL R163, R163, -INF , P4 ;  /* 0xff800000a3a37808 */ /* 0x000fe40002000000 */
[----:B------:R-:W-:-:S02]  /*d010*/  FSEL R166, R166, -INF , P3 ;  /* 0xff800000a6a67808 */ /* 0x000fc40001800000 */
[----:B------:R-:W-:Y:S02]  /*d020*/  FSEL R167, R167, -INF , P2 ;  /* 0xff800000a7a77808 */ /* 0x000fe40001000000 */
[C---:B------:R-:W-:Y:S02]  /*d030*/  ISETP.GT.AND P5, PT, R23.reuse, 0x20, PT ;  /* 0x000000201700780c */ /* 0x040fe40003fa4270 */
[C---:B------:R-:W-:Y:S02]  /*d040*/  ISETP.GT.AND P4, PT, R23.reuse, 0x21, PT ;  /* 0x000000211700780c */ /* 0x040fe40003f84270 */
[C---:B------:R-:W-:Y:S02]  /*d050*/  ISETP.GT.AND P3, PT, R23.reuse, 0x28, PT ;  /* 0x000000281700780c */ /* 0x040fe40003f64270 */
[----:B------:R-:W-:Y:S01]  /*d060*/  ISETP.GT.AND P2, PT, R23, 0x29, PT ;  /* 0x000000291700780c */ /* 0x000fe20003f44270 */
[----:B------:R-:W-:Y:S01]  /*d070*/  FFMA.FTZ R152, R152, R11, -R154 ;  /* 0x0000000b98987223 */ /* 0x000fe2000001089a */
[----:B------:R-:W-:-:S02]  /*d080*/  FSEL R170, R170, -INF , P5 ;  /* 0xff800000aaaa7808 */ /* 0x000fc40002800000 */
[----:B------:R-:W-:Y:S02]  /*d090*/  FSEL R171, R171, -INF , P4 ;  /* 0xff800000abab7808 */ /* 0x000fe40002000000 */
[----:B------:R-:W-:Y:S02]  /*d0a0*/  FSEL R174, R174, -INF , P3 ;  /* 0xff800000aeae7808 */ /* 0x000fe40001800000 */
[----:B------:R-:W-:Y:S02]  /*d0b0*/  FSEL R175, R175, -INF , P2 ;  /* 0xff800000afaf7808 */ /* 0x000fe40001000000 */
[C---:B------:R-:W-:Y:S02]  /*d0c0*/  ISETP.GT.AND P5, PT, R23.reuse, 0x30, PT ;  /* 0x000000301700780c */ /* 0x040fe40003fa4270 */
[C---:B------:R-:W-:Y:S02]  /*d0d0*/  ISETP.GT.AND P4, PT, R23.reuse, 0x31, PT ;  /* 0x000000311700780c */ /* 0x040fe40003f84270 */
[----:B------:R-:W-:-:S02]  /*d0e0*/  ISETP.GT.AND P3, PT, R23, 0x38, PT ;  /* 0x000000381700780c */ /* 0x000fc40003f64270 */
[----:B------:R-:W-:Y:S01]  /*d0f0*/  ISETP.GT.AND P2, PT, R23, 0x39, PT ;  /* 0x000000391700780c */ /* 0x000fe20003f44270 */
[----:B------:R-:W-:Y:S01]  /*d100*/  FFMA.FTZ R153, R153, R11, -R154 ;  /* 0x0000000b99997223 */ /* 0x000fe2000001089a */
[----:B------:R-:W-:Y:S01]  /*d110*/  FSEL R178, R178, -INF , P5 ;  /* 0xff800000b2b27808 */ /* 0x000fe20002800000 */
[----:B------:R-:W-:Y:S01]  /*d120*/  MUFU.EX2 R152, R152 ;  /* 0x0000009800987308 */ /* 0x000fe20000000800 */
[----:B------:R-:W-:Y:S02]  /*d130*/  FSEL R179, R179, -INF , P4 ;  /* 0xff800000b3b37808 */ /* 0x000fe40002000000 */
[----:B------:R-:W-:Y:S02]  /*d140*/  FSEL R182, R182, -INF , P3 ;  /* 0xff800000b6b67808 */ /* 0x000fe40001800000 */
[----:B------:R-:W-:Y:S02]  /*d150*/  FSEL R183, R183, -INF , P2 ;  /* 0xff800000b7b77808 */ /* 0x000fe40001000000 */
[C---:B------:R-:W-:Y:S01]  /*d160*/  ISETP.GT.AND P2, PT, R23.reuse, 0x50, PT ;  /* 0x000000501700780c */ /* 0x040fe20003f44270 */
[----:B------:R-:W0:Y:S01]  /*d170*/  MUFU.EX2 R168, R168 ;  /* 0x000000a800a87308 */ /* 0x000e220000000800 */
[----:B------:R-:W-:-:S02]  /*d180*/  ISETP.GT.AND P3, PT, R23, 0x51, PT ;  /* 0x000000511700780c */ /* 0x000fc40003f64270 */
[C---:B------:R-:W-:Y:S02]  /*d190*/  ISETP.GT.AND P4, PT, R23.reuse, 0x58, PT ;  /* 0x000000581700780c */ /* 0x040fe40003f84270 */
[C---:B------:R-:W-:Y:S02]  /*d1a0*/  ISETP.GT.AND P5, PT, R23.reuse, 0x59, PT ;  /* 0x000000591700780c */ /* 0x040fe40003fa4270 */
[----:B------:R-:W-:Y:S01]  /*d1b0*/  ISETP.GT.AND P6, PT, R23, 0x49, PT ;  /* 0x000000491700780c */ /* 0x000fe20003fc4270 */
[-CC-:B------:R-:W-:Y:S01]  /*d1c0*/  FFMA.FTZ R23, R156, R11.reuse, -R154.reuse ;  /* 0x0000000b9c177223 */ /* 0x180fe2000001089a */
[----:B------:R-:W3:Y:S01]  /*d1d0*/  MUFU.EX2 R153, R153 ;  /* 0x0000009900997308 */ /* 0x000ee20000000800 */
[-CC-:B------:R-:W-:Y:S01]  /*d1e0*/  FFMA.FTZ R157, R157, R11.reuse, -R154.reuse ;  /* 0x0000000b9d9d7223 */ /* 0x180fe2000001089a */
[-CC-:B------:R-:W-:Y:S01]  /*d1f0*/  FFMA.FTZ R160, R160, R11.reuse, -R154.reuse ;  /* 0x0000000ba0a07223 */ /* 0x180fe2000001089a */
[-CC-:B------:R-:W-:Y:S01]  /*d200*/  FFMA.FTZ R161, R161, R11.reuse, -R154.reuse ;  /* 0x0000000ba1a17223 */ /* 0x180fe2000001089a */
[-CC-:B------:R-:W-:Y:S01]  /*d210*/  FFMA.FTZ R164, R164, R11.reuse, -R154.reuse ;  /* 0x0000000ba4a47223 */ /* 0x180fe2000001089a */
[----:B------:R-:W-:-:S03]  /*d220*/  FFMA.FTZ R165, R165, R11, -R154 ;  /* 0x0000000ba5a57223 */ /* 0x000fc6000001089a */
        /* <DEDUP_REMOVED lines=15> */
[----:B------:R-:W-:-:S02]  /*d320*/  FFMA.FTZ R197, R197, R11, -R154 ;  /* 0x0000000bc5c57223 */ /* 0x000fc4000001089a */
[----:B------:R-:W1:Y:S01]  /*d330*/  MUFU.EX2 R154, R157 ;  /* 0x0000009d009a7308 */ /* 0x000e620000000800 */
[----:B0-----:R-:W-:-:S04]  /*d340*/  FFMA.FTZ R3, R168, R3, R152 ;  /* 0x00000003a8037223 */ /* 0x001fc80000010098 */
[----:B---3--:R-:W-:-:S04]  /*d350*/  FADD.FTZ R3, R153, R3 ;  /* 0x0000000399037221 */ /* 0x008fc80000010000 */
[----:B----4-:R-:W-:-:S04]  /*d360*/  FADD.FTZ R3, R23, R3 ;  /* 0x0000000317037221 */ /* 0x010fc80000010000 */
[C---:B-1----:R-:W-:Y:S01]  /*d370*/  FADD.FTZ R3, R154.reuse, R3 ;  /* 0x000000039a037221 */ /* 0x042fe20000010000 */
[----:B------:R-:W-:Y:S02]  /*d380*/  F2FP.F16.F32.PACK_AB R154, R154, R23 ;  /* 0x000000179a9a723e */ /* 0x000fe400000000ff */
        /* <DEDUP_REMOVED lines=27> */
[----:B------:R-:W-:-:S04]  /*d540*/  FMNMX.FTZ R23, R198, R23, !PT ;  /* 0x00000017c6177209 */ /* 0x000fc80007810000 */
[----:B------:R-:W-:Y:S02]  /*d550*/  FMNMX.FTZ R23, R199, R23, !PT ;  /* 0x00000017c7177209 */ /* 0x000fe40007810000 */
[----:B------:R-:W-:-:S03]  /*d560*/  F2FP.F16.F32.PACK_AB R152, R153, R152 ;  /* 0x000000989998723e */ /* 0x000fc600000000ff */
[----:B------:R-:W0:Y:S02]  /*d570*/  SHFL.BFLY PT, R153, R23, 0x2, 0x1f ;  /* 0x0c401f0017997f89 */ /* 0x000e2400000e0000 */
[----:B0-----:R-:W-:-:S05]  /*d580*/  FMNMX.FTZ R23, R23, R153, !PT ;  /* 0x0000009917177209 */ /* 0x001fca0007810000 */
[----:B------:R-:W0:Y:S02]  /*d590*/  SHFL.BFLY PT, R153, R23, 0x1, 0x1f ;  /* 0x0c201f0017997f89 */ /* 0x000e2400000e0000 */
[----:B0-----:R-:W-:-:S04]  /*d5a0*/  FMNMX.FTZ R23, R23, R153, !PT ;  /* 0x0000009917177209 */ /* 0x001fc80007810000 */
[C---:B------:R-:W-:Y:S01]  /*d5b0*/  FSETP.NEU.FTZ.AND P2, PT, R23.reuse, -INF , PT ;  /* 0xff8000001700780b */ /* 0x040fe20003f5d000 */
[----:B------:R-:W-:-:S03]  /*d5c0*/  FMUL.FTZ R172, R23, R11 ;  /* 0x0000000b17ac7220 */ /* 0x000fc60000410000 */
[----:B------:R-:W-:Y:S02]  /*d5d0*/  FSEL R153, R23, RZ, P2 ;  /* 0x000000ff17997208 */ /* 0x000fe40001000000 */
[----:B------:R-:W-:-:S03]  /*d5e0*/  FSEL R172, R172, RZ, P2 ;  /* 0x000000ffacac7208 */ /* 0x000fc60001000000 */
[----:B------:R-:W-:Y:S02]  /*d5f0*/  FADD.FTZ R153, -R153, R202 ;  /* 0x000000ca99997221 */ /* 0x000fe40000010100 */
[-CC-:B------:R-:W-:Y:S01]  /*d600*/  FFMA.FTZ R202, R155, R11.reuse, -R172.reuse ;  /* 0x0000000b9bca7223 */ /* 0x180fe200000108ac */
[-CC-:B------:R-:W-:Y:S01]  /*d610*/  FFMA.FTZ R155, R158, R11.reuse, -R172.reuse ;  /* 0x0000000b9e9b7223 */ /* 0x180fe200000108ac */
[-CC-:B------:R-:W-:Y:S01]  /*d620*/  FFMA.FTZ R193, R193, R11.reuse, -R172.reuse ;  /* 0x0000000bc1c17223 */ /* 0x180fe200000108ac */
[-C--:B------:R-:W-:Y:S01]  /*d630*/  FMUL.FTZ R153, R153, R11.reuse ;  /* 0x0000000b99997220 */ /* 0x080fe20000410000 */
[----:B--2---:R-:W-:Y:S02]  /*d640*/  IMAD R158, R2, 0xc00, R203 ;  /* 0x00000c00029e7824 */ /* 0x004fe400078e02cb */
[----:B------:R-:W0:Y:S01]  /*d650*/  S2R R203, SR_TID.X ;  /* 0x0000000000cb7919 */ /* 0x000e220000002100 */
        /* <DEDUP_REMOVED lines=22> */
[----:B------:R-:W1:Y:S01]  /*d7c0*/  MUFU.EX2 R172, R153 ;  /* 0x0000009900ac7308 */ /* 0x000e620000000800 */
[----:B------:R-:W-:-:S02]  /*d7d0*/  IMAD.MOV.U32 R159, RZ, RZ, 0x40000040 ;  /* 0x40000040ff9f7424 */ /* 0x000fc400078e00ff */
        /* <DEDUP_REMOVED lines=64> */
[----:B------:R-:W-:Y:S01]  /*dbe0*/  R2UR UR7, R159 ;  /* 0x000000009f0772ca */ /* 0x000fe200000e0000 */
[----:B------:R-:W-:Y:S01]  /*dbf0*/  @!P1 VIADD R159, R201, 0x32440 ;  /* 0x00032440c99f9836 */ /* 0x000fe20000000000 */
[----:B0-----:R-:W-:Y:S01]  /*dc00*/  SHF.R.U32.HI R168, RZ, 0x7, R203 ;  /* 0x00000007ffa87819 */ /* 0x001fe200000116cb */
[----:B-1----:R-:W-:Y:S01]  /*dc10*/  FFMA.FTZ R0, R172, R0, R193 ;  /* 0x00000000ac007223 */ /* 0x002fe200000100c1 */
        /* <DEDUP_REMOVED lines=64> */
[----:B------:R-:W-:-:S02]  /*e020*/  IADD3 R172, -R168, 0xb, RZ ;  /* 0x0000000ba8ac7810 */ /* 0x000fc40007ffe1ff */
[----:B------:R-:W-:-:S03]  /*e030*/  @!P1 PRMT R159, RZ, 0x654, R159 ;  /* 0x00000654ff9f9816 */ /* 0x000fc6000000009f */
[----:B------:R1:W-:Y:S06]  /*e040*/  BAR.ARV R172, 0x100 ;  /* 0x000400ac0000751d */ /* 0x0003ec0000002000 */
[----:B------:R0:W-:Y:S01]  /*e050*/  @!P1 SYNCS.ARRIVE.TRANS64.RED.A1T0 RZ, [R159+URZ], RZ ;  /* 0x000000ff9fff99a7 */ /* 0x0001e2000810043f */
[----:B------:R-:W2:Y:S01]  /*e060*/  MUFU.EX2 R153, R202 ;  /* 0x000000ca00997308 */ /* 0x000ea20000000800 */
[----:B0-----:R-:W-:-:S07]  /*e070*/  VIADD R159, R168, 0x8 ;  /* 0x00000008a89f7836 */ /* 0x001fce0000000000 */
[----:B------:R-:W0:Y:S01]  /*e080*/  MUFU.EX2 R155, R155 ;  /* 0x0000009b009b7308 */ /* 0x000e220000000800 */
[----:B------:R-:W-:Y:S01]  /*e090*/  R2UR UR6, R158 ;  /* 0x000000009e0672ca */ /* 0x000fe200000e0000 */
[----:B------:R-:W3:Y:S01]  /*e0a0*/  LDL R168, [R1+0x14] ;  /* 0x0000140001a87983 */ /* 0x000ee20000100800 */
[----:B------:R4:W-:Y:S06]  /*e0b0*/  BAR.SYNC.DEFER_BLOCKING R159, 0x100 ;  /* 0x0004009f0000751d */ /* 0x0009ec0000010000 */
[----:B------:R-:W1:Y:S01]  /*e0c0*/  MUFU.EX2 R157, R157 ;  /* 0x0000009d009d7308 */ /* 0x000e620000000800 */
[C---:B--2---:R-:W-:Y:S01]  /*e0d0*/  FADD.FTZ R0, R153.reuse, R0 ;  /* 0x0000000099007221 */ /* 0x044fe20000010000 */
[----:B------:R-:W-:-:S03]  /*e0e0*/  F2FP.F16.F32.PACK_AB R153, R153, R193 ;  /* 0x000000c19999723e */ /* 0x000fc600000000ff */
[----:B0-----:R-:W-:Y:S01]  /*e0f0*/  FADD.FTZ R0, R155, R0 ;  /* 0x000000009b007221 */ /* 0x001fe20000010000 */
[----:B-1----:R-:W-:-:S04]  /*e100*/  F2FP.F16.F32.PACK_AB R155, R157, R155 ;  /* 0x0000009b9d9b723e */ /* 0x002fc800000000ff */
[----:B------:R-:W-:-:S06]  /*e110*/  WARPGROUP.ARRIVE ;  /* 0x00000000000079c5 */ /* 0x000fcc0000000000 */
[----:B------:R-:W-:Y:S01]  /*e120*/  HGMMA.64x256x16.F32 R24, R152, gdesc[UR4].tnspB, R24, gsb0 ;  /* 0x43e0000498187df0 */ /* 0x000fe20008000818 */
[----:B------:R-:W0:Y:S08]  /*e130*/  MUFU.EX2 R160, R160 ;  /* 0x000000a000a07308 */ /* 0x000e300000000800 */
[----:B------:R-:W1:Y:S08]  /*e140*/  MUFU.EX2 R161, R161 ;  /* 0x000000a100a17308 */ /* 0x000e700000000800 */
[----:B------:R-:W-:Y:S08]  /*e150*/  MUFU.EX2 R165, R165 ;  /* 0x000000a500a57308 */ /* 0x000ff00000000800 */
[----:B------:R-:W-:Y:S08]  /*e160*/  MUFU.EX2 R162, R162 ;  /* 0x000000a200a27308 */ /* 0x000ff00000000800 */
[----:B------:R-:W2:Y:S08]  /*e170*/  MUFU.EX2 R163, R163 ;  /* 0x000000a300a37308 */ /* 0x000eb00000000800 */
[----:B------:R-:W-:Y:S08]  /*e180*/  MUFU.EX2 R166, R166 ;  /* 0x000000a600a67308 */ /* 0x000ff00000000800 */
[----:B------:R-:W4:Y:S01]  /*e190*/  MUFU.EX2 R167, R167 ;  /* 0x000000a700a77308 */ /* 0x000f220000000800 */
[----:B0-----:R-:W-:-:S04]  /*e1a0*/  FADD.FTZ R3, R160, R3 ;  /* 0x00000003a0037221 */ /* 0x001fc80000010000 */
[----:B-1----:R-:W-:-:S03]  /*e1b0*/  FADD.FTZ R3, R161, R3 ;  /* 0x00000003a1037221 */ /* 0x002fc60000010000 */
[----:B------:R-:W-:Y:S08]  /*e1c0*/  MUFU.EX2 R215, R215 ;  /* 0x000000d700d77308 */ /* 0x000ff00000000800 */
[----:B------:R-:W-:Y:S08]  /*e1d0*/  MUFU.EX2 R169, R169 ;  /* 0x000000a900a97308 */ /* 0x000ff00000000800 */
[----:B------:R-:W-:Y:S01]  /*e1e0*/  MUFU.EX2 R173, R173 ;  /* 0x000000ad00ad7308 */ /* 0x000fe20000000800 */
[----:B------:R-:W-:-:S07]  /*e1f0*/  WARPGROUP.DEPBAR.LE gsb0, 0x0 ;  /* 0x00008000000079c5 */ /* 0x000fce0000010000 */
[----:B------:R-:W0:Y:S01]  /*e200*/  MUFU.EX2 R154, R164 ;  /* 0x000000a4009a7308 */ /* 0x000e220000000800 */
[----:B------:R-:W-:Y:S01]  /*e210*/  VIADD R152, R158, 0x80 ;  /* 0x000000809e987836 */ /* 0x000fe20000000000 */
[----:B------:R-:W-:-:S04]  /*e220*/  MOV R153, 0x40000040 ;  /* 0x4000004000997802 */ /* 0x000fc80000000f00 */
[----:B------:R-:W-:Y:S02]  /*e230*/  R2UR UR6, R152 ;  /* 0x00000000980672ca */ /* 0x000fe400000e0000 */
[----:B------:R-:W-:Y:S02]  /*e240*/  R2UR UR7, R153 ;  /* 0x00000000990772ca */ /* 0x000fe400000e0000 */
[----:B------:R-:W-:Y:S02]  /*e250*/  F2FP.F16.F32.PACK_AB R152, R161, R160 ;  /* 0x000000a0a198723e */ /* 0x000fe400000000ff */
[----:B--2---:R-:W-:Y:S02]  /*e260*/  F2FP.F16.F32.PACK_AB R153, R163, R162 ;  /* 0x000000a2a399723e */ /* 0x004fe400000000ff */
[----:B----4-:R-:W-:Y:S01]  /*e270*/  F2FP.F16.F32.PACK_AB R155, R167, R166 ;  /* 0x000000a6a79b723e */ /* 0x010fe200000000ff */
[----:B0-----:R-:W-:Y:S01]  /*e280*/  FADD.FTZ R3, R154, R3 ;  /* 0x000000039a037221 */ /* 0x001fe20000010000 */
[----:B------:R-:W-:-:S04]  /*e290*/  F2FP.F16.F32.PACK_AB R154, R165, R154 ;  /* 0x0000009aa59a723e */ /* 0x000fc800000000ff */
[----:B------:R-:W-:-:S06]  /*e2a0*/  WARPGROUP.ARRIVE ;  /* 0x00000000000079c5 */ /* 0x000fcc0000000000 */
[----:B------:R-:W-:Y:S01]  /*e2b0*/  HGMMA.64x256x16.F32 R24, R152, gdesc[UR4].tnspB, R24, gsb0 ;  /* 0x43e0000498187df0 */ /* 0x000fe20008000818 */
[----:B------:R-:W-:Y:S01]  /*e2c0*/  MUFU.EX2 R170, R170 ;  /* 0x000000aa00aa7308 */ /* 0x000fe20000000800 */
[----:B------:R-:W-:-:S07]  /*e2d0*/  FADD.FTZ R3, R165, R3 ;  /* 0x00000003a5037221 */ /* 0x000fce0000010000 */
[----:B------:R-:W0:Y:S08]  /*e2e0*/  MUFU.EX2 R171, R171 ;  /* 0x000000ab00ab7308 */ /* 0x000e300000000800 */
[----:B------:R-:W-:Y:S08]  /*e2f0*/  MUFU.EX2 R174, R174 ;  /* 0x000000ae00ae7308 */ /* 0x000ff00000000800 */
[----:B------:R-:W1:Y:S01]  /*e300*/  MUFU.EX2 R175, R175 ;  /* 0x000000af00af7308 */ /* 0x000e620000000800 */
[----:B------:R-:W-:-:S04]  /*e310*/  FADD.FTZ R3, R215, R3 ;  /* 0x00000003d7037221 */ /* 0x000fc80000010000 */
[----:B------:R-:W-:-:S03]  /*e320*/  FADD.FTZ R3, R169, R3 ;  /* 0x00000003a9037221 */ /* 0x000fc60000010000 */
[----:B------:R-:W-:Y:S08]  /*e330*/  MUFU.EX2 R176, R176 ;  /* 0x000000b000b07308 */ /* 0x000ff00000000800 */
[----:B------:R-:W-:Y:S08]  /*e340*/  MUFU.EX2 R177, R177 ;  /* 0x000000b100b17308 */ /* 0x000ff00000000800 */
[----:B------:R-:W-:Y:S08]  /*e350*/  MUFU.EX2 R181, R181 ;  /* 0x000000b500b57308 */ /* 0x000ff00000000800 */
[----:B------:R-:W-:Y:S08]  /*e360*/  MUFU.EX2 R178, R178 ;  /* 0x000000b200b27308 */ /* 0x000ff00000000800 */
[----:B------:R-:W-:Y:S08]  /*e370*/  MUFU.EX2 R179, R179 ;  /* 0x000000b300b37308 */ /* 0x000ff00000000800 */
[----:B------:R-:W-:Y:S01]  /*e380*/  MUFU.EX2 R182, R182 ;  /* 0x000000b600b67308 */ /* 0x000fe20000000800 */
[----:B------:R-:W-:-:S07]  /*e390*/  WARPGROUP.DEPBAR.LE gsb0, 0x0 ;  /* 0x00008000000079c5 */ /* 0x000fce0000010000 */
[----:B------:R-:W2:Y:S01]  /*e3a0*/  MUFU.EX2 R154, R156 ;  /* 0x0000009c009a7308 */ /* 0x000ea20000000800 */
[----:B------:R-:W-:Y:S02]  /*e3b0*/  VIADD R152, R158, 0x100 ;  /* 0x000001009e987836 */ /* 0x000fe40000000000 */
[----:B------:R-:W-:-:S03]  /*e3c0*/  IMAD.MOV.U32 R153, RZ, RZ, 0x40000040 ;  /* 0x40000040ff997424 */ /* 0x000fc600078e00ff */
[----:B------:R-:W-:Y:S02]  /*e3d0*/  R2UR UR6, R152 ;  /* 0x00000000980672ca */ /* 0x000fe400000e0000 */
[----:B------:R-:W-:Y:S02]  /*e3e0*/  R2UR UR7, R153 ;  /* 0x00000000990772ca */ /* 0x000fe400000e0000 */
[----:B------:R-:W-:Y:S02]  /*e3f0*/  F2FP.F16.F32.PACK_AB R152, R169, R215 ;  /* 0x000000d7a998723e */ /* 0x000fe400000000ff */
[----:B0-----:R-:W-:Y:S02]  /*e400*/  F2FP.F16.F32.PACK_AB R153, R171, R170 ;  /* 0x000000aaab99723e */ /* 0x001fe400000000ff */
[----:B-1----:R-:W-:Y:S01]  /*e410*/  F2FP.F16.F32.PACK_AB R155, R175, R174 ;  /* 0x000000aeaf9b723e */ /* 0x002fe200000000ff */
[----:B--2---:R-:W-:Y:S01]  /*e420*/  FADD.FTZ R3, R154, R3 ;  /* 0x000000039a037221 */ /* 0x004fe20000010000 */
[----:B------:R-:W-:-:S04]  /*e430*/  F2FP.F16.F32.PACK_AB R154, R173, R154 ;  /* 0x0000009aad9a723e */ /* 0x000fc800000000ff */
[----:B------:R-:W-:-:S06]  /*e440*/  WARPGROUP.ARRIVE ;  /* 0x00000000000079c5 */ /* 0x000fcc0000000000 */
[----:B------:R-:W-:Y:S01]  /*e450*/  HGMMA.64x256x16.F32 R24, R152, gdesc[UR4].tnspB, R24, gsb0 ;  /* 0x43e0000498187df0 */ /* 0x000fe20008000818 */
[----:B------:R-:W0:Y:S01]  /*e460*/  MUFU.EX2 R183, R183 ;  /* 0x000000b700b77308 */ /* 0x000e220000000800 */
[----:B------:R-:W-:-:S04]  /*e470*/  FADD.FTZ R3, R173, R3 ;  /* 0x00000003ad037221 */ /* 0x000fc80000010000 */
[----:B------:R-:W-:-:S04]  /*e480*/  FADD.FTZ R3, R176, R3 ;  /* 0x00000003b0037221 */ /* 0x000fc80000010000 */
[----:B------:R-:W-:Y:S01]  /*e490*/  FADD.FTZ R3, R177, R3 ;  /* 0x00000003b1037221 */ /* 0x000fe20000010000 */
[----:B------:R-:W-:Y:S08]  /*e4a0*/  MUFU.EX2 R184, R184 ;  /* 0x000000b800b87308 */ /* 0x000ff00000000800 */
[----:B------:R-:W-:Y:S08]  /*e4b0*/  MUFU.EX2 R185, R185 ;  /* 0x000000b900b97308 */ /* 0x000ff00000000800 */
[----:B------:R-:W-:Y:S08]  /*e4c0*/  MUFU.EX2 R189, R189 ;  /* 0x000000bd00bd7308 */ /* 0x000ff00000000800 */
[----:B------:R-:W-:Y:S08]  /*e4d0*/  MUFU.EX2 R186, R186 ;  /* 0x000000ba00ba7308 */ /* 0x000ff00000000800 */
[----:B------:R-:W-:Y:S08]  /*e4e0*/  MUFU.EX2 R187, R187 ;  /* 0x000000bb00bb7308 */ /* 0x000ff00000000800 */
[----:B------:R-:W-:Y:S08]  /*e4f0*/  MUFU.EX2 R190, R190 ;  /* 0x000000be00be7308 */ /* 0x000ff00000000800 */
[----:B------:R-:W-:Y:S01]  /*e500*/  MUFU.EX2 R191, R191 ;  /* 0x000000bf00bf7308 */ /* 0x000fe20000000800 */
[----:B------:R-:W-:-:S07]  /*e510*/  WARPGROUP.DEPBAR.LE gsb0, 0x0 ;  /* 0x00008000000079c5 */ /* 0x000fce0000010000 */
[----:B------:R-:W1:Y:S01]  /*e520*/  MUFU.EX2 R154, R180 ;  /* 0x000000b4009a7308 */ /* 0x000e620000000800 */
[----:B------:R-:W-:Y:S02]  /*e530*/  VIADD R152, R158, 0x180 ;  /* 0x000001809e987836 */ /* 0x000fe40000000000 */
[----:B------:R-:W-:-:S03]  /*e540*/  IMAD.MOV.U32 R153, RZ, RZ, 0x40000040 ;  /* 0x40000040ff997424 */ /* 0x000fc600078e00ff */
[----:B------:R-:W-:Y:S02]  /*e550*/  R2UR UR6, R152 ;  /* 0x00000000980672ca */ /* 0x000fe400000e0000 */
[----:B------:R-:W-:Y:S02]  /*e560*/  R2UR UR7, R153 ;  /* 0x00000000990772ca */ /* 0x000fe400000e0000 */
[----:B------:R-:W-:Y:S02]  /*e570*/  F2FP.F16.F32.PACK_AB R152, R177, R176 ;  /* 0x000000b0b198723e */ /* 0x000fe400000000ff */
[----:B------:R-:W-:Y:S02]  /*e580*/  F2FP.F16.F32.PACK_AB R153, R179, R178 ;  /* 0x000000b2b399723e */ /* 0x000fe400000000ff */
[----:B0-----:R-:W-:Y:S01]  /*e590*/  F2FP.F16.F32.PACK_AB R155, R183, R182 ;  /* 0x000000b6b79b723e */ /* 0x001fe200000000ff */
[----:B-1----:R-:W-:Y:S01]  /*e5a0*/  FADD.FTZ R3, R154, R3 ;  /* 0x000000039a037221 */ /* 0x002fe20000010000 */
[----:B------:R-:W-:-:S04]  /*e5b0*/  F2FP.F16.F32.PACK_AB R154, R181, R154 ;  /* 0x0000009ab59a723e */ /* 0x000fc800000000ff */
[----:B------:R-:W-:-:S06]  /*e5c0*/  WARPGROUP.ARRIVE ;  /* 0x00000000000079c5 */ /* 0x000fcc0000000000 */
[----:B------:R-:W-:Y:S01]  /*e5d0*/  HGMMA.64x256x16.F32 R24, R152, gdesc[UR4].tnspB, R24, gsb0 ;  /* 0x43e0000498187df0 */ /* 0x000fe20008000818 */
        /* <DEDUP_REMOVED lines=8> */
[----:B------:R-:W-:Y:S01]  /*e660*/  MUFU.EX2 R199, R199 ;  /* 0x000000c700c77308 */ /* 0x000fe20000000800 */
[----:B------:R-:W-:Y:S01]  /*e670*/  IMAD.MOV.U32 R159, RZ, RZ, 0x40000040 ;  /* 0x40000040ff9f7424 */ /* 0x000fe200078e00ff */
[----:B------:R-:W-:-:S06]  /*e680*/  WARPGROUP.DEPBAR.LE gsb0, 0x0 ;  /* 0x00008000000079c5 */ /* 0x000fcc0000010000 */
[----:B------:R-:W0:Y:S01]  /*e690*/  MUFU.EX2 R154, R188 ;  /* 0x000000bc009a7308 */ /* 0x000e220000000800 */
[----:B------:R-:W-:Y:S02]  /*e6a0*/  VIADD R152, R158, 0x200 ;  /* 0x000002009e987836 */ /* 0x000fe40000000000 */
[----:B------:R-:W-:-:S03]  /*e6b0*/  IMAD.MOV.U32 R153, RZ, RZ, 0x40000040 ;  /* 0x40000040ff997424 */ /* 0x000fc600078e00ff */
[----:B------:R-:W-:Y:S02]  /*e6c0*/  R2UR UR6, R152 ;  /* 0x00000000980672ca */ /* 0x000fe400000e0000 */
[----:B------:R-:W-:Y:S02]  /*e6d0*/  R2UR UR7, R153 ;  /* 0x00000000990772ca */ /* 0x000fe400000e0000 */
[----:B------:R-:W-:Y:S02]  /*e6e0*/  F2FP.F16.F32.PACK_AB R152, R185, R184 ;  /* 0x000000b8b998723e */ /* 0x000fe400000000ff */
[----:B------:R-:W-:Y:S02]  /*e6f0*/  F2FP.F16.F32.PACK_AB R153, R187, R186 ;  /* 0x000000babb99723e */ /* 0x000fe400000000ff */
[----:B------:R-:W-:Y:S01]  /*e700*/  F2FP.F16.F32.PACK_AB R155, R191, R190 ;  /* 0x000000bebf9b723e */ /* 0x000fe200000000ff */
[----:B0-----:R-:W-:Y:S01]  /*e710*/  FADD.FTZ R3, R154, R3 ;  /* 0x000000039a037221 */ /* 0x001fe20000010000 */
[----:B------:R-:W-:-:S04]  /*e720*/  F2FP.F16.F32.PACK_AB R154, R189, R154 ;  /* 0x0000009abd9a723e */ /* 0x000fc800000000ff */
[----:B------:R-:W-:-:S06]  /*e730*/  WARPGROUP.ARRIVE ;  /* 0x00000000000079c5 */ /* 0x000fcc0000000000 */
[----:B------:R-:W-:Y:S01]  /*e740*/  HGMMA.64x256x16.F32 R24, R152, gdesc[UR4].tnspB, R24, gsb0 ;  /* 0x43e0000498187df0 */ /* 0x000fe20008000818 */
[----:B------:R-:W-:Y:S01]  /*e750*/  FADD.FTZ R3, R189, R3 ;  /* 0x00000003bd037221 */ /* 0x000fe20000010000 */
[----:B------:R-:W-:Y:S01]  /*e760*/  VIADD R158, R158, 0x280 ;  /* 0x000002809e9e7836 */ /* 0x000fe20000000000 */
[----:B------:R-:W-:-:S04]  /*e770*/  R2UR UR7, R159 ;  /* 0x000000009f0772ca */ /* 0x000fc800000e0000 */
[----:B------:R-:W-:Y:S01]  /*e780*/  R2UR UR6, R158 ;  /* 0x000000009e0672ca */ /* 0x000fe200000e0000 */
        /* <DEDUP_REMOVED lines=16> */
[----:B---3--:R-:W-:-:S03]  /*e890*/  ISETP.GT.AND P2, PT, R200, R168, PT ;  /* 0x000000a8c800720c */ /* 0x008fc60003f44270 */
[----:B------:R-:W-:Y:S01]  /*e8a0*/  FADD.FTZ R191, R191, R190 ;  /* 0x000000bebfbf7221 */ /* 0x000fe20000010000 */
[----:B------:R-:W-:Y:S01]  /*e8b0*/  @!P1 IADD3 R201, R201, 0x32460, RZ ;  /* 0x00032460c9c99810 */ /* 0x000fe20007ffe0ff */
[----:B------:R-:W-:Y:S02]  /*e8c0*/  WARPGROUP.DEPBAR.LE gsb0, 0x0 ;  /* 0x00008000000079c5 */ /* 0x000fe40000010000 */
[----:B------:R-:W0:Y:S08]  /*e8d0*/  MUFU.EX2 R152, R192 ;  /* 0x000000c000987308 */ /* 0x000e300000000800 */
[----:B------:R-:W1:Y:S01]  /*e8e0*/  MUFU.EX2 R154, R196 ;  /* 0x000000c4009a7308 */ /* 0x000e620000000800 */
[----:B0-----:R-:W-:-:S04]  /*e8f0*/  FADD.FTZ R3, R152, R3 ;  /* 0x0000000398037221 */ /* 0x001fc80000010000 */
[C---:B------:R-:W-:Y:S01]  /*e900*/  FADD.FTZ R3, R214.reuse, R3 ;  /* 0x00000003d6037221 */ /* 0x040fe20000010000 */
[----:B------:R-:W-:Y:S02]  /*e910*/  F2FP.F16.F32.PACK_AB R152, R214, R152 ;  /* 0x00000098d698723e */ /* 0x000fe400000000ff */
[----:B------:R-:W-:Y:S01]  /*e920*/  F2FP.F16.F32.PACK_AB R153, R195, R194 ;  /* 0x000000c2c399723e */ /* 0x000fe200000000ff */
[----:B-1----:R-:W-:Y:S01]  /*e930*/  FADD.FTZ R3, R154, R3 ;  /* 0x000000039a037221 */ /* 0x002fe20000010000 */
[----:B------:R-:W-:Y:S02]  /*e940*/  F2FP.F16.F32.PACK_AB R154, R197, R154 ;  /* 0x0000009ac59a723e */ /* 0x000fe400000000ff */
[----:B------:R-:W-:-:S04]  /*e950*/  F2FP.F16.F32.PACK_AB R155, R199, R198 ;  /* 0x000000c6c79b723e */ /* 0x000fc800000000ff */
[----:B------:R-:W-:-:S06]  /*e960*/  WARPGROUP.ARRIVE ;  /* 0x00000000000079c5 */ /* 0x000fcc0000000000 */
[----:B------:R-:W-:Y:S01]  /*e970*/  HGMMA.64x256x16.F32 R24, R152, gdesc[UR4].tnspB, R24, gsb0 ;  /* 0x43e0000498187df0 */ /* 0x000fe20008000818 */
[----:B------:R-:W-:Y:S01]  /*e980*/  FADD.FTZ R194, R194, R191 ;  /* 0x000000bfc2c27221 */ /* 0x000fe20000010000 */
[----:B------:R-:W-:-:S03]  /*e990*/  @!P1 PRMT R201, RZ, 0x654, R201 ;  /* 0x00000654ffc99816 */ /* 0x000fc600000000c9 */
[----:B------:R-:W-:-:S04]  /*e9a0*/  FADD.FTZ R195, R195, R194 ;  /* 0x000000c2c3c37221 */ /* 0x000fc80000010000 */
[----:B------:R-:W-:Y:S01]  /*e9b0*/  FADD.FTZ R0, R198, R195 ;  /* 0x000000c3c6007221 */ /* 0x000fe20000010000 */
[----:B------:R-:W-:Y:S01]  /*e9c0*/  FADD.FTZ R3, R197, R3 ;  /* 0x00000003c5037221 */ /* 0x000fe20000010000 */
[----:B------:R-:W-:Y:S02]  /*e9d0*/  VIADD R200, R200, 0xffffffff ;  /* 0xffffffffc8c87836 */ /* 0x000fe40000000000 */
[----:B------:R-:W-:Y:S01]  /*e9e0*/  FADD.FTZ R0, R199, R0 ;  /* 0x00000000c7007221 */ /* 0x000fe20000010000 */
[----:B------:R-:W-:Y:S02]  /*e9f0*/  IMAD.MOV.U32 R202, RZ, RZ, R23 ;  /* 0x000000ffffca7224 */ /* 0x000fe400078e0017 */
[----:B------:R-:W-:Y:S01]  /*ea00*/  IMAD.MOV.U32 R203, RZ, RZ, R10 ;  /* 0x000000ffffcb7224 */ /* 0x000fe200078e000a */
[----:B------:R-:W-:Y:S02]  /*ea10*/  WARPGROUP.DEPBAR.LE gsb0, 0x0 ;  /* 0x00008000000079c5 */ /* 0x000fe40000010000 */
[----:B------:R1:W-:Y:S01]  /*ea20*/  @!P1 SYNCS.ARRIVE.TRANS64.RED.A1T0 RZ, [R201+URZ], RZ ;  /* 0x000000ffc9ff99a7 */ /* 0x0003e2000810043f */
[----:B------:R-:W-:Y:S05]  /*ea30*/  @P2 BRA `(.L_x_11676) ;  /* 0xffffffd0002c2947 */ /* 0x000fea000383ffff */
[----:B------:R-:W-:-:S07]  /*ea40*/  IMAD.MOV.U32 R214, RZ, RZ, R200 ;  /* 0x000000ffffd67224 */ /* 0x000fce00078e00c8 */
.L_x_11666:
[----:B------:R-:W-:-:S13]  /*ea50*/  ISETP.GE.AND P2, PT, R214, RZ, PT ;  /* 0x000000ffd600720c */ /* 0x000fda0003f46270 */
[----:B------:R-:W-:Y:S05]  /*ea60*/  @!P2 BRA `(.L_x_11677) ;  /* 0x0000002400e4a947 */ /* 0x000fea0003800000 */
[----:B-1----:R-:W-:Y:S02]  /*ea70*/  IMAD.MOV.U32 R201, RZ, RZ, R23 ;  /* 0x000000ffffc97224 */ /* 0x002fe400078e0017 */
[----:B------:R-:W-:-:S07]  /*ea80*/  IMAD.MOV.U32 R202, RZ, RZ, R10 ;  /* 0x000000ffffca7224 */ /* 0x000fce00078e000a */
.L_x_11687:
        /* <DEDUP_REMOVED lines=8> */
.L_x_11678:
[----:B------:R-:W-:Y:S01]  /*eb10*/  IMAD R215, R2, 0x8, R17 ;  /* 0x0000000802d77824 */ /* 0x000fe200078e0211 */
[----:B------:R-:W-:-:S04]  /*eb20*/  SHF.L.U32 R10, R19, 0x1f, RZ ;  /* 0x0000001f130a7819 */ /* 0x000fc800000006ff */
[----:B------:R1:W2:Y:S01]  /*eb30*/  SYNCS.PHASECHK.TRANS64.TRYWAIT P2, [R215+URZ+0x32430], R10 ;  /* 0x0324300ad70075a7 */ /* 0x0002a2000804017f */
[----:B------:R-:W-:Y:S05]  /*eb40*/  @!P0 BRA `(.L_x_11679) ;  /* 0x0000000000048947 */ /* 0x000fea0003800000 */
[----:B------:R-:W-:Y:S01]  /*eb50*/  BPT.TRAP 0x1 ;  /* 0x000000040000795c */ /* 0x000fe20000300000 */
.L_x_11679:
[----:B------:R-:W3:Y:S01]  /*eb60*/  LDL R11, [R1+0x8] ;  /* 0x00000800010b7983 */ /* 0x000ee20000100800 */
[----:B------:R-:W-:Y:S01]  /*eb70*/  MOV R157, 0x40000040 ;  /* 0x40000040009d7802 */ /* 0x000fe20000000f00 */
[----:B---3--:R-:W-:Y:S01]  /*eb80*/  IMAD R156, R2, 0x300, R11 ;  /* 0x00000300029c7824 */ /* 0x008fe200078e020b */
[----:B--2---:R-:W-:Y:S06]  /*eb90*/  @P2 BRA `(.L_x_11680) ;  /* 0x0000000000082947 */ /* 0x004fec0003800000 */
[----:B------:R-:W2:Y:S02]  /*eba0*/  SYNCS.PHASECHK.TRANS64.TRYWAIT P2, [R215+URZ+0x32430], R10 ;  /* 0x0324300ad70075a7 */ /* 0x000ea4000804017f */
[----:B--2---:R-:W-:Y:S05]  /*ebb0*/  @!P2 BRA `(.L_x_11681) ;  /* 0x000000c400bca947 */ /* 0x004fea0003800000 */
.L_x_11680:
[----:B------:R-:W-:Y:S05]  /*ebc0*/  WARPSYNC.ALL ;  /* 0x0000000000007948 */ /* 0x000fea0003800000 */
[C---:B------:R-:W-:Y:S01]  /*ebd0*/  R2UR UR6, R156.reuse ;  /* 0x000000009c0672ca */ /* 0x040fe200000e0000 */
[C---:B0-----:R-:W-:Y:S01]  /*ebe0*/  VIADD R154, R156.reuse, 0x2 ;  /* 0x000000029c9a7836 */ /* 0x041fe20000000000 */
[----:B------:R-:W-:Y:S01]  /*ebf0*/  R2UR UR7, R157 ;  /* 0x000000009d0772ca */ /* 0x000fe200000e0000 */
[----:B------:R-:W-:Y:S01]  /*ec00*/  VIADD R152, R156, 0x4 ;  /* 0x000000049c987836 */ /* 0x000fe20000000000 */
[----:B------:R-:W-:Y:S01]  /*ec10*/  R2UR UR4, R216 ;  /* 0x00000000d80472ca */ /* 0x000fe200000e0000 */
[----:B------:R-:W-:Y:S01]  /*ec20*/  VIADD R156, R156, 0x6 ;  /* 0x000000069c9c7836 */ /* 0x000fe20000000000 */
[----:B------:R-:W-:Y:S01]  /*ec30*/  R2UR UR5, R217 ;  /* 0x00000000d90572ca */ /* 0x000fe200000e0000 */
[----:B------:R-:W-:Y:S01]  /*ec40*/  IMAD.MOV.U32 R155, RZ, RZ, 0x40000040 ;  /* 0x40000040ff9b7424 */ /* 0x000fe200078e00ff */
[----:B------:R-:W-:Y:S01]  /*ec50*/  R2UR UR10, R154 ;  /* 0x000000009a0a72ca */ /* 0x000fe200000e0000 */
[----:B------:R-:W-:Y:S01]  /*ec60*/  IMAD.MOV.U32 R153, RZ, RZ, 0x40000040 ;  /* 0x40000040ff997424 */ /* 0x000fe200078e00ff */
[----:B------:R-:W-:Y:S01]  /*ec70*/  R2UR UR14, R152 ;  /* 0x00000000980e72ca */ /* 0x000fe200000e0000 */
[----:B------:R-:W-:Y:S01]  /*ec80*/  IMAD.MOV.U32 R157, RZ, RZ, 0x40000040 ;  /* 0x40000040ff9d7424 */ /* 0x000fe200078e00ff */
[----:B------:R-:W-:-:S02]  /*ec90*/  R2UR UR11, R155 ;  /* 0x000000009b0b72ca */ /* 0x000fc400000e0000 */
[----:B------:R-:W-:Y:S02]  /*eca0*/  R2UR UR15, R153 ;  /* 0x00000000990f72ca */ /* 0x000fe400000e0000 */
[----:B------:R-:W-:Y:S02]  /*ecb0*/  R2UR UR18, R156 ;  /* 0x000000009c1272ca */ /* 0x000fe400000e0000 */
[----:B------:R-:W-:Y:S02]  /*ecc0*/  R2UR UR19, R157 ;  /* 0x000000009d1372ca */ /* 0x000fe400000e0000 */
[----:B------:R-:W-:Y:S01]  /*ecd0*/  WARPGROUP.ARRIVE ;  /* 0x00000000000079c5 */ /* 0x000fe20000000000 */
[----:B------:R-:W-:Y:S02]  /*ece0*/  R2UR UR8, R236 ;  /* 0x00000000ec0872ca */ /* 0x000fe400000e0000 */
[----:B------:R-:W-:Y:S02]  /*ecf0*/  R2UR UR9, R237 ;  /* 0x00000000ed0972ca */ /* 0x000fe400000e0000 */
[----:B------:R-:W-:Y:S01]  /*ed00*/  R2UR UR12, R234 ;  /* 0x00000000ea0c72ca */ /* 0x000fe200000e0000 */
[----:B------:R-:W-:Y:S01]  /*ed10*/  HGMMA.64x96x16.F32 R152, gdesc[UR4], RZ, !UPT, gsb0 ;  /* 0x01600000049879f0 */ /* 0x000fe2000c0008ff */
        /* <DEDUP_REMOVED lines=15> */
.L_x_11682:
[----:B------:R0:W3:Y:S01]  /*ee10*/  SYNCS.PHASECHK.TRANS64.TRYWAIT P2, [R215+URZ+0x32450], R10 ;  /* 0x0324500ad70075a7 */ /* 0x0000e2000804017f */
[----:B------:R-:W-:Y:S05]  /*ee20*/  @!P0 BRA `(.L_x_11683) ;  /* 0x0000000000048947 */ /* 0x000fea0003800000 */
[----:B------:R-:W-:Y:S01]  /*ee30*/  BPT.TRAP 0x1 ;  /* 0x000000040000795c */ /* 0x000fe20000300000 */
.L_x_11683:
[----:B------:R-:W-:Y:S04]  /*ee40*/  BSSY B0, `(.L_x_11684) ;  /* 0x0000004000007945 */ /* 0x000fe80003800000 */
[----:B---3--:R-:W-:Y:S05]  /*ee50*/  @P2 BRA `(.L_x_11685) ;  /* 0x0000000000082947 */ /* 0x008fea0003800000 */
[----:B------:R-:W3:Y:S02]  /*ee60*/  SYNCS.PHASECHK.TRANS64.TRYWAIT P2, [R215+URZ+0x32450], R10 ;  /* 0x0324500ad70075a7 */ /* 0x000ee4000804017f */
[----:B---3--:R-:W-:Y:S05]  /*ee70*/  @!P2 BRA `(.L_x_11686) ;  /* 0x000000c40020a947 */ /* 0x008fea0003800000 */
.L_x_11685:
[----:B------:R-:W-:Y:S05]  /*ee80*/  BSYNC B0 ;  /* 0x0000000000007941 */ /* 0x000fea0003800000 */
.L_x_11684:
[----:B------:R-:W-:Y:S05]  /*ee90*/  WARPSYNC.ALL ;  /* 0x0000000000007948 */ /* 0x000fea0003800000 */
[----:B------:R-:W0:Y:S01]  /*eea0*/  LDL R23, [R1+0xc] ;  /* 0x00000c0001177983 */ /* 0x000e220000100800 */
[----:B------:R-:W-:Y:S01]  /*eeb0*/  IMAD.MOV.U32 R11, RZ, RZ, 0x40000040 ;  /* 0x40000040ff0b7424 */ /* 0x000fe200078e00ff */
[----:B------:R-:W-:Y:S01]  /*eec0*/  R2UR UR4, R4 ;  /* 0x00000000040472ca */ /* 0x000fe200000e0000 */
[----:B------:R-:W-:Y:S01]  /*eed0*/  WARPGROUP.ARRIVE ;  /* 0x00000000000079c5 */ /* 0x000fe20000000000 */
[----:B------:R-:W-:Y:S02]  /*eee0*/  R2UR UR5, R5 ;  /* 0x00000000050572ca */ /* 0x000fe400000e0000 */
[----:B------:R-:W-:-:S02]  /*eef0*/  R2UR UR7, R11 ;  /* 0x000000000b0772ca */ /* 0x000fc400000e0000 */
[----:B------:R-:W-:Y:S01]  /*ef00*/  MOV R225, 0x40000040 ;  /* 0x4000004000e17802 */ /* 0x000fe20000000f00 */
[----:B0123--:R-:W-:-:S04]  /*ef10*/  IMAD R10, R2, 0xc00, R23 ;  /* 0x00000c00020a7824 */ /* 0x00ffc800078e0217 */
[C---:B------:R-:W-:Y:S01]  /*ef20*/  VIADD R224, R10.reuse, 0x2 ;  /* 0x000000020ae07836 */ /* 0x040fe20000000000 */
[----:B------:R-:W-:-:S13]  /*ef30*/  R2UR UR6, R10 ;  /* 0x000000000a0672ca */ /* 0x000fda00000e0000 */
[----:B------:R-:W-:Y:S01]  /*ef40*/  HGMMA.64x96x16.F32 R152, gdesc[UR4], R152, gsb0 ;  /* 0x01600000049879f0 */ /* 0x000fe20008000898 */
[----:B------:R-:W-:Y:S01]  /*ef50*/  R2UR UR6, R224 ;  /* 0x00000000e00672ca */ /* 0x000fe200000e0000 */
[----:B------:R-:W-:Y:S01]  /*ef60*/  VIADD R224, R10, 0x4 ;  /* 0x000000040ae07836 */ /* 0x000fe20000000000 */
[----:B------:R-:W-:Y:S01]  /*ef70*/  R2UR UR7, R225 ;  /* 0x00000000e10772ca */ /* 0x000fe200000e0000 */
[----:B------:R-:W-:Y:S01]  /*ef80*/  IMAD.MOV.U32 R225, RZ, RZ, 0x40000040 ;  /* 0x40000040ffe17424 */ /* 0x000fe200078e00ff */
[----:B------:R-:W-:Y:S02]  /*ef90*/  R2UR UR4, R230 ;  /* 0x00000000e60472ca */ /* 0x000fe400000e0000 */
[----:B------:R-:W-:Y:S01]  /*efa0*/  R2UR UR5, R231 ;  /* 0x00000000e70572ca */ /* 0x000fe200000e0000 */
[----:B------:R-:W-:Y:S02]  /*efb0*/  WARPGROUP.DEPBAR.LE gsb0, 0x0 ;  /* 0x00008000000079c5 */ /* 0x000fe40000010000 */
[----:B------:R-:W-:-:S10]  /*efc0*/  WARPGROUP.ARRIVE ;  /* 0x00000000000079c5 */ /* 0x000fd40000000000 */
        /* <DEDUP_REMOVED lines=28> */
[----:B------:R-:W-:Y:S02]  /*f190*/  R2UR UR6, R224 ;  /* 0x00000000e00672ca */ /* 0x000fe400000e0000 */
[----:B------:R-:W-:Y:S01]  /*f1a0*/  R2UR UR7, R225 ;  /* 0x00000000e10772ca */ /* 0x000fe200000e0000 */
[----:B------:R-:W-:Y:S01]  /*f1b0*/  IMAD.MOV.U32 R225, RZ, RZ, 0x40000040 ;  /* 0x40000040ffe17424 */ /* 0x000fe200078e00ff */
[----:B------:R-:W-:Y:S02]  /*f1c0*/  R2UR UR4, R220 ;  /* 0x00000000dc0472ca */ /* 0x000fe400000e0000 */
[----:B------:R-:W-:Y:S02]  /*f1d0*/  R2UR UR5, R221 ;  /* 0x00000000dd0572ca */ /* 0x000fe400000e0000 */
[----:B------:R-:W-:Y:S01]  /*f1e0*/  IADD3 R224, R10, 0x304, RZ ;  /* 0x000003040ae07810 */ /* 0x000fe20007ffe0ff */
[----:B------:R-:W-:-:S02]  /*f1f0*/  WARPGROUP.DEPBAR.LE gsb0, 0x0 ;  /* 0x00008000000079c5 */ /* 0x000fc40000010000 */
[----:B------:R-:W-:-:S08]  /*f200*/  WARPGROUP.ARRIVE ;  /* 0x00000000000079c5 */ /* 0x000fd00000000000 */
        /* <DEDUP_REMOVED lines=30> */
[----:B------:R-:W-:Y:S02]  /*f3f0*/  R2UR UR7, R225 ;  /* 0x00000000e10772ca */ /* 0x000fe400000e0000 */
[----:B------:R-:W-:Y:S02]  /*f400*/  R2UR UR4, R206 ;  /* 0x00000000ce0472ca */ /* 0x000fe400000e0000 */
[----:B------:R-:W-:Y:S02]  /*f410*/  R2UR UR5, R207 ;  /* 0x00000000cf0572ca */ /* 0x000fe400000e0000 */
[----:B------:R-:W-:Y:S01]  /*f420*/  MOV R225, 0x40000040 ;  /* 0x4000004000e17802 */ /* 0x000fe20000000f00 */
        /* <DEDUP_REMOVED lines=40> */
[----:B------:R-:W-:Y:S02]  /*f6b0*/  R2UR UR7, R225 ;  /* 0x00000000e10772ca */ /* 0x000fe400000e0000 */
[----:B------:R-:W-:Y:S01]  /*f6c0*/  R2UR UR4, R8 ;  /* 0x00000000080472ca */ /* 0x000fe200000e0000 */
[----:B------:R-:W-:Y:S01]  /*f6d0*/  IMAD.MOV.U32 R11, RZ, RZ, 0x40000040 ;  /* 0x40000040ff0b7424 */ /* 0x000fe200078e00ff */
[----:B------:R-:W-:Y:S01]  /*f6e0*/  R2UR UR5, R9 ;  /* 0x00000000090572ca */ /* 0x000fe200000e0000 */
[----:B------:R-:W2:Y:S01]  /*f6f0*/  LDL R225, [R1+0x4] ;  /* 0x0000040001e17983 */ /* 0x000ea20000100800 */
        /* <DEDUP_REMOVED lines=37> */
[----:B0-----:R-:W-:-:S05]  /*f950*/  FMNMX.FTZ R10, R10, R11, !PT ;  /* 0x0000000b0a0a7209 */ /* 0x001fca0007810000 */
[----:B------:R-:W0:Y:S02]  /*f960*/  SHFL.BFLY PT, R11, R10, 0x1, 0x1f ;  /* 0x0c201f000a0b7f89 */ /* 0x000e2400000e0000 */
[----:B0-----:R-:W-:Y:S02]  /*f970*/  FMNMX.FTZ R10, R10, R11, !PT ;  /* 0x0000000b0a0a7209 */ /* 0x001fe40007810000 */
[----:B------:R-:W0:Y:S03]  /*f980*/  LDC R11, c[0x0][0xa80] ;  /* 0x0002a000ff0b7b82 */ /* 0x000e260000000800 */
[C---:B------:R-:W-:Y:S01]  /*f990*/  FADD.FTZ R202, -R10.reuse, R202 ;  /* 0x000000ca0aca7221 */ /* 0x040fe20000010100 */
[----:B0-----:R-:W-:-:S04]  /*f9a0*/  FMUL.FTZ R200, R10, R11 ;  /* 0x0000000b0ac87220 */ /* 0x001fc80000410000 */
[-CC-:B------:R-:W-:Y:S01]  /*f9b0*/  FFMA.FTZ R23, R156, R11.reuse, -R200.reuse ;  /* 0x0000000b9c177223 */ /* 0x180fe200000108c8 */
[-CC-:B------:R-:W-:Y:S01]  /*f9c0*/  FFMA.FTZ R156, R172, R11.reuse, -R200.reuse ;  /* 0x0000000bac9c7223 */ /* 0x180fe200000108c8 */
[-CC-:B------:R-:W-:Y:S01]  /*f9d0*/  FFMA.FTZ R152, R152, R11.reuse, -R200.reuse ;  /* 0x0000000b98987223 */ /* 0x180fe200000108c8 */
[-C--:B------:R-:W-:Y:S01]  /*f9e0*/  FMUL.FTZ R172, R202, R11.reuse ;  /* 0x0000000bcaac7220 */ /* 0x080fe20000410000 */
[-CC-:B------:R-:W-:Y:S01]  /*f9f0*/  FFMA.FTZ R153, R153, R11.reuse, -R200.reuse ;  /* 0x0000000b99997223 */ /* 0x180fe200000108c8 */
[----:B------:R-:W-:-:S03]  /*fa00*/  FFMA.FTZ R157, R157, R11, -R200 ;  /* 0x0000000b9d9d7223 */ /* 0x000fc600000108c8 */
[----:B------:R-:W-:Y:S08]  /*fa10*/  MUFU.EX2 R152, R152 ;  /* 0x0000009800987308 */ /* 0x000ff00000000800 */
[----:B------:R-:W0:Y:S08]  /*fa20*/  MUFU.EX2 R172, R172 ;  /* 0x000000ac00ac7308 */ /* 0x000e300000000800 */
[----:B------:R-:W1:Y:S08]  /*fa30*/  MUFU.EX2 R153, R153 ;  /* 0x0000009900997308 */ /* 0x000e700000000800 */
[----:B------:R-:W3:Y:S08]  /*fa40*/  MUFU.EX2 R23, R23 ;  /* 0x0000001700177308 */ /* 0x000ef00000000800 */
[----:B------:R-:W4:Y:S01]  /*fa50*/  MUFU.EX2 R157, R157 ;  /* 0x0000009d009d7308 */ /* 0x000f220000000800 */
[----:B0-----:R-:W-:-:S04]  /*fa60*/  FFMA.FTZ R3, R172, R3, R152 ;  /* 0x00000003ac037223 */ /* 0x001fc80000010098 */
[----:B-1----:R-:W-:-:S04]  /*fa70*/  FADD.FTZ R3, R153, R3 ;  /* 0x0000000399037221 */ /* 0x002fc80000010000 */
[----:B---3--:R-:W-:Y:S01]  /*fa80*/  FADD.FTZ R3, R23, R3 ;  /* 0x0000000317037221 */ /* 0x008fe20000010000 */
[----:B----4-:R-:W-:Y:S02]  /*fa90*/  F2FP.F16.F32.PACK_AB R202, R157, R23 ;  /* 0x000000179dca723e */ /* 0x010fe400000000ff */
        /* <DEDUP_REMOVED lines=23> */
[----:B------:R-:W-:-:S03]  /*fc10*/  FFMA.FTZ R160, R160, R11, -R200 ;  /* 0x0000000ba0a07223 */ /* 0x000fc600000108c8 */
        /* <DEDUP_REMOVED lines=19> */
[----:B------:R-:W-:-:S02]  /*fd50*/  F2FP.F16.F32.PACK_AB R200, R153, R152 ;  /* 0x0000009899c8723e */ /* 0x000fc400000000ff */
[----:B------:R-:W0:Y:S02]  /*fd60*/  SHFL.BFLY PT, R152, R23, 0x2, 0x1f ;  /* 0x0c401f0017987f89 */ /* 0x000e2400000e0000 */
[----:B0-----:R-:W-:-:S05]  /*fd70*/  FMNMX.FTZ R23, R23, R152, !PT ;  /* 0x0000009817177209 */ /* 0x001fca0007810000 */
[----:B------:R-:W0:Y:S01]  /*fd80*/  SHFL.BFLY PT, R152, R23, 0x1, 0x1f ;  /* 0x0c201f0017987f89 */ /* 0x000e2200000e0000 */
[----:B------:R-:W-:Y:S01]  /*fd90*/  FADD.FTZ R3, R157, R3 ;  /* 0x000000039d037221 */ /* 0x000fe20000010000 */
[----:B0-----:R-:W-:-:S05]  /*fda0*/  FMNMX.FTZ R23, R23, R152, !PT ;  /* 0x0000009817177209 */ /* 0x001fca0007810000 */
[----:B------:R-:W-:-:S04]  /*fdb0*/  FMUL.FTZ R152, R23, R11 ;  /* 0x0000000b17987220 */ /* 0x000fc80000410000 */
[-CC-:B------:R-:W-:Y:S01]  /*fdc0*/  FFMA.FTZ R157, R170, R11.reuse, -R152.reuse ;  /* 0x0000000baa9d7223 */ /* 0x180fe20000010898 */
[----:B--2---:R-:W-:Y:S02]  /*fdd0*/  IMAD R170, R2, 0xc00, R225 ;  /* 0x00000c0002aa7824 */ /* 0x004fe400078e02e1 */
[----:B------:R-:W0:Y:S01]  /*fde0*/  S2R R225, SR_TID.X ;  /* 0x0000000000e17919 */ /* 0x000e220000002100 */
[----:B------:R-:W-:Y:S01]  /*fdf0*/  FADD.FTZ R201, -R23, R201 ;  /* 0x000000c917c97221 */ /* 0x000fe20000010100 */
[-CC-:B------:R-:W-:Y:S01]  /*fe00*/  FFMA.FTZ R154, R154, R11.reuse, -R152.reuse ;  /* 0x0000000b9a9a7223 */ /* 0x180fe20000010898 */
[-C--:B------:R-:W-:Y:S02]  /*fe10*/  FFMA.FTZ R155, R155, R11.reuse, -R152 ;  /* 0x0000000b9b9b7223 */ /* 0x080fe40000010898 */
[----:B------:R-:W-:-:S03]  /*fe20*/  FMUL.FTZ R201, R201, R11 ;  /* 0x0000000bc9c97220 */ /* 0x000fc60000410000 */
[----:B------:R-:W-:Y:S08]  /*fe30*/  MUFU.EX2 R154, R154 ;  /* 0x0000009a009a7308 */ /* 0x000ff00000000800 */
[----:B------:R-:W1:Y:S08]  /*fe40*/  MUFU.EX2 R203, R201 ;  /* 0x000000c900cb7308 */ /* 0x000e700000000800 */
        /* <DEDUP_REMOVED lines=9> */
[----:B-1----:R-:W-:Y:S01]  /*fee0*/  FFMA.FTZ R0, R203, R0, R154 ;  /* 0x00000000cb007223 */ /* 0x002fe2000001009a */
[-CC-:B------:R-:W-:Y:S01]  /*fef0*/  FFMA.FTZ R175, R175, R11.reuse, -R152.reuse ;  /* 0x0000000bafaf7223 */ /* 0x180fe20000010898 */
[-CC-:B------:R-:W-:Y:S01]  /*ff00*/  FFMA.FTZ R178, R178, R11.reuse, -R152.reuse ;  /* 0x0000000bb2b27223 */ /* 0x180fe20000010898 */
[-CC-:B------:R-:W-:Y:S01]  /*ff10*/  FFMA.FTZ R179, R179, R11.reuse, -R152.reuse ;  /* 0x0000000bb3b37223 */ /* 0x180fe20000010898 */
[-CC-:B------:R-:W-:Y:S01]  /*ff20*/  FFMA.FTZ R182, R182, R11.reuse, -R152.reuse ;  /* 0x0000000bb6b67223 */ /* 0x180fe20000010898 */
[-CC-:B------:R-:W-:Y:S01]  /*ff30*/  FFMA.FTZ R183, R183, R11.reuse, -R152.reuse ;  /* 0x0000000bb7b77223 */ /* 0x180fe20000010898 */
[-CC-:B------:R-:W-:Y:S01]  /*ff40*/  FFMA.FTZ R186, R186, R11.reuse, -R152.reuse ;  /* 0x0000000bbaba7223 */ /* 0x180fe20000010898 */
[-CC-:B------:R-:W-:Y:S01]  /*ff50*/  FFMA.FTZ R187, R187, R11.reuse, -R152.reuse ;  /* 0x0000000bbbbb7223 */ /* 0x180fe20000010898 */
[----:B--2---:R-:W-:Y:S01]  /*ff60*/  F2FP.F16.F32.PACK_AB R201, R155, R154 ;  /* 0x0000009a9bc9723e */ /* 0x004fe200000000ff */
[-CC-:B------:R-:W-:Y:S01]  /*ff70*/  FFMA.FTZ R190, R190, R11.reuse, -R152.reuse ;  /* 0x0000000bbebe7223 */ /* 0x180fe20000010898 */
[-CC-:B------:R-:W-:Y:S01]  /*ff80*/  FFMA.FTZ R191, R191, R11.reuse, -R152.reuse ;  /* 0x0000000bbfbf7223 */ /* 0x180fe20000010898 */
[-CC-:B------:R-:W-:Y:S01]  /*ff90*/  FFMA.FTZ R194, R194, R11.reuse, -R152.reuse ;  /* 0x0000000bc2c27223 */ /* 0x180fe20000010898 */
[-CC-:B------:R-:W-:Y:S01]  /*ffa0*/  FFMA.FTZ R195, R195, R11.reuse, -R152.reuse ;  /* 0x0000000bc3c37223 */ /* 0x180fe20000010898 */
[-CC-:B------:R-:W-:Y:S01]  /*ffb0*/  FFMA.FTZ R198, R198, R11.reuse, -R152.reuse ;  /* 0x0000000bc6c67223 */ /* 0x180fe20000010898 */
[----:B------:R-:W-:Y:S01]  /*ffc0*/  FFMA.FTZ R199, R199, R11, -R152 ;  /* 0x0000000bc7c77223 */ /* 0x000fe20000010898 */
[----:B0-----:R-:W-:Y:S01]  /*ffd0*/  SHF.R.U32.HI R154, RZ, 0x7, R225 ;  /* 0x00000007ff9a7819 */ /* 0x001fe200000116e1 */
[----:B------:R-:W-:-:S02]  /*ffe0*/  @!P1 VIADD R152, R215, 0x32440 ;  /* 0x00032440d7989836 */ /* 0x000fc40000000000 */
        /* <DEDUP_REMOVED lines=68> */
[----:B------:R-:W-:Y:S02]  /*10430*/  IMAD.MOV.U32 R171, RZ, RZ, 0x40000040 ;  /* 0x40000040ffab7424 */ /* 0x000fe400078e00ff */
[----:B0-----:R-:W-:-:S03]  /*10440*/  VIADD R152, R154, 0x8 ;  /* 0x000000089a987836 */ /* 0x001fc60000000000 */
[----:B------:R-:W-:Y:S01]  /*10450*/  R2UR UR7, R171 ;  /* 0x00000000ab0772ca */ /* 0x000fe200000e0000 */
[----:B------:R-:W-:Y:S01]  /*10460*/  MUFU.EX2 R158, R158 ;  /* 0x0000009e009e7308 */ /* 0x000fe20000000800 */
[----:B------:R0:W-:Y:S07]  /*10470*/  BAR.SYNC.DEFER_BLOCKING R152, 0x100 ;  /* 0x000400980000751d */ /* 0x0001ee0000010000 */
[----:B------:R-:W1:Y:S01]  /*10480*/  MUFU.EX2 R171, R153 ;  /* 0x0000009900ab7308 */ /* 0x000e620000000800 */
        /* <DEDUP_REMOVED lines=65> */
[----:B-1----:R-:W-:-:S05]  /*108a0*/  F2FP.F16.F32.PACK_AB R203, R171, R158 ;  /* 0x0000009eabcb723e */ /* 0x002fca00000000ff */
[----:B------:R-:W-:-:S06]  /*108b0*/  WARPGROUP.ARRIVE ;  /* 0x00000000000079c5 */ /* 0x000fcc0000000000 */
[----:B------:R-:W-:Y:S01]  /*108c0*/  HGMMA.64x256x16.F32 R24, R200, gdesc[UR4].tnspB, R24, gsb0 ;  /* 0x43e00004c8187df0 */ /* 0x000fe20008000818 */
[----:B------:R-:W1:Y:S08]  /*108d0*/  MUFU.EX2 R160, R160 ;  /* 0x000000a000a07308 */ /* 0x000e700000000800 */
[----:B------:R-:W3:Y:S08]  /*108e0*/  MUFU.EX2 R161, R161 ;  /* 0x000000a100a17308 */ /* 0x000ef00000000800 */
[----:B------:R-:W4:Y:S08]  /*108f0*/  MUFU.EX2 R154, R164 ;  /* 0x000000a4009a7308 */ /* 0x000f300000000800 */
[----:B------:R-:W2:Y:S01]  /*10900*/  MUFU.EX2 R165, R165 ;  /* 0x000000a500a57308 */ /* 0x000ea20000000800 */
[----:B-1----:R-:W-:Y:S01]  /*10910*/  FADD.FTZ R3, R160, R3 ;  /* 0x00000003a0037221 */ /* 0x002fe20000010000 */
[----:B0-----:R-:W-:-:S02]  /*10920*/  VIADD R152, R170, 0x80 ;  /* 0x00000080aa987836 */ /* 0x001fc40000000000 */
[----:B------:R-:W-:Y:S02]  /*10930*/  IMAD.MOV.U32 R153, RZ, RZ, 0x40000040 ;  /* 0x40000040ff997424 */ /* 0x000fe400078e00ff */
[----:B---3--:R-:W-:Y:S01]  /*10940*/  FADD.FTZ R3, R161, R3 ;  /* 0x00000003a1037221 */ /* 0x008fe20000010000 */
[----:B------:R-:W-:Y:S02]  /*10950*/  R2UR UR6, R152 ;  /* 0x00000000980672ca */ /* 0x000fe400000e0000 */
[----:B------:R-:W-:Y:S01]  /*10960*/  R2UR UR7, R153 ;  /* 0x00000000990772ca */ /* 0x000fe200000e0000 */
[----:B------:R-:W-:Y:S01]  /*10970*/  FADD.FTZ R0, R155, R0 ;  /* 0x000000009b007221 */ /* 0x000fe20000010000 */
[----:B----4-:R-:W-:Y:S01]  /*10980*/  FADD.FTZ R3, R154, R3 ;  /* 0x000000039a037221 */ /* 0x010fe20000010000 */
[----:B------:R-:W-:Y:S02]  /*10990*/  F2FP.F16.F32.PACK_AB R152, R161, R160 ;  /* 0x000000a0a198723e */ /* 0x000fe400000000ff */
[----:B--2---:R-:W-:Y:S01]  /*109a0*/  F2FP.F16.F32.PACK_AB R154, R165, R154 ;  /* 0x0000009aa59a723e */ /* 0x004fe200000000ff */
[----:B------:R-:W-:Y:S01]  /*109b0*/  MUFU.EX2 R168, R168 ;  /* 0x000000a800a87308 */ /* 0x000fe20000000800 */
[----:B------:R-:W-:-:S07]  /*109c0*/  FADD.FTZ R0, R158, R0 ;  /* 0x000000009e007221 */ /* 0x000fce0000010000 */
[----:B------:R-:W-:Y:S01]  /*109d0*/  MUFU.EX2 R169, R169 ;  /* 0x000000a900a97308 */ /* 0x000fe20000000800 */
[----:B------:R-:W-:-:S07]  /*109e0*/  FADD.FTZ R3, R165, R3 ;  /* 0x00000003a5037221 */ /* 0x000fce0000010000 */
[----:B------:R-:W-:Y:S08]  /*109f0*/  MUFU.EX2 R158, R156 ;  /* 0x0000009c009e7308 */ /* 0x000ff00000000800 */
[----:B------:R-:W-:Y:S08]  /*10a00*/  MUFU.EX2 R173, R173 ;  /* 0x000000ad00ad7308 */ /* 0x000ff00000000800 */
[----:B------:R-:W-:Y:S01]  /*10a10*/  MUFU.EX2 R174, R174 ;  /* 0x000000ae00ae7308 */ /* 0x000fe20000000800 */
[----:B------:R-:W-:-:S07]  /*10a20*/  WARPGROUP.DEPBAR.LE gsb0, 0x0 ;  /* 0x00008000000079c5 */ /* 0x000fce0000010000 */
[----:B------:R-:W-:Y:S08]  /*10a30*/  MUFU.EX2 R203, R162 ;  /* 0x000000a200cb7308 */ /* 0x000ff00000000800 */
[----:B------:R-:W0:Y:S08]  /*10a40*/  MUFU.EX2 R202, R163 ;  /* 0x000000a300ca7308 */ /* 0x000e300000000800 */
[----:B------:R-:W-:Y:S08]  /*10a50*/  MUFU.EX2 R201, R166 ;  /* 0x000000a600c97308 */ /* 0x000ff00000000800 */
[----:B------:R-:W1:Y:S01]  /*10a60*/  MUFU.EX2 R200, R167 ;  /* 0x000000a700c87308 */ /* 0x000e620000000800 */
[----:B0-----:R-:W-:-:S02]  /*10a70*/  F2FP.F16.F32.PACK_AB R153, R202, R203 ;  /* 0x000000cbca99723e */ /* 0x001fc400000000ff */
[----:B-1----:R-:W-:-:S04]  /*10a80*/  F2FP.F16.F32.PACK_AB R155, R200, R201 ;  /* 0x000000c9c89b723e */ /* 0x002fc800000000ff */
[----:B------:R-:W-:-:S06]  /*10a90*/  WARPGROUP.ARRIVE ;  /* 0x00000000000079c5 */ /* 0x000fcc0000000000 */
[----:B------:R-:W-:Y:S01]  /*10aa0*/  HGMMA.64x256x16.F32 R24, R152, gdesc[UR4].tnspB, R24, gsb0 ;  /* 0x43e0000498187df0 */ /* 0x000fe20008000818 */
[----:B------:R-:W-:Y:S01]  /*10ab0*/  MUFU.EX2 R175, R175 ;  /* 0x000000af00af7308 */ /* 0x000fe20000000800 */
[----:B------:R-:W-:-:S04]  /*10ac0*/  FADD.FTZ R3, R168, R3 ;  /* 0x00000003a8037221 */ /* 0x000fc80000010000 */
[C---:B------:R-:W-:Y:S01]  /*10ad0*/  FADD.FTZ R3, R169.reuse, R3 ;  /* 0x00000003a9037221 */ /* 0x040fe20000010000 */
[----:B------:R-:W-:-:S03]  /*10ae0*/  F2FP.F16.F32.PACK_AB R156, R169, R168 ;  /* 0x000000a8a99c723e */ /* 0x000fc600000000ff */
[----:B------:R-:W-:Y:S01]  /*10af0*/  FADD.FTZ R3, R158, R3 ;  /* 0x000000039e037221 */ /* 0x000fe20000010000 */
[C---:B------:R-:W-:Y:S01]  /*10b00*/  F2FP.F16.F32.PACK_AB R158, R173.reuse, R158 ;  /* 0x0000009ead9e723e */ /* 0x040fe200000000ff */
[----:B------:R-:W0:Y:S08]  /*10b10*/  MUFU.EX2 R160, R176 ;  /* 0x000000b000a07308 */ /* 0x000e300000000800 */
[----:B------:R-:W1:Y:S01]  /*10b20*/  MUFU.EX2 R177, R177 ;  /* 0x000000b100b17308 */ /* 0x000e620000000800 */
[----:B------:R-:W-:-:S07]  /*10b30*/  FADD.FTZ R3, R173, R3 ;  /* 0x00000003ad037221 */ /* 0x000fce0000010000 */
[----:B------:R-:W-:Y:S08]  /*10b40*/  MUFU.EX2 R162, R180 ;  /* 0x000000b400a27308 */ /* 0x000ff00000000800 */
[----:B------:R-:W-:Y:S08]  /*10b50*/  MUFU.EX2 R181, R181 ;  /* 0x000000b500b57308 */ /* 0x000ff00000000800 */
[----:B------:R-:W-:Y:S08]  /*10b60*/  MUFU.EX2 R178, R178 ;  /* 0x000000b200b27308 */ /* 0x000ff00000000800 */
[----:B------:R-:W2:Y:S08]  /*10b70*/  MUFU.EX2 R179, R179 ;  /* 0x000000b300b37308 */ /* 0x000eb00000000800 */
[----:B------:R-:W-:Y:S08]  /*10b80*/  MUFU.EX2 R182, R182 ;  /* 0x000000b600b67308 */ /* 0x000ff00000000800 */
[----:B------:R-:W-:Y:S01]  /*10b90*/  MUFU.EX2 R183, R183 ;  /* 0x000000b700b77308 */ /* 0x000fe20000000800 */
[----:B0-----:R-:W-:-:S04]  /*10ba0*/  FADD.FTZ R3, R160, R3 ;  /* 0x00000003a0037221 */ /* 0x001fc80000010000 */
[C---:B-1----:R-:W-:Y:S01]  /*10bb0*/  FADD.FTZ R3, R177.reuse, R3 ;  /* 0x00000003b1037221 */ /* 0x042fe20000010000 */
[----:B------:R-:W-:Y:S02]  /*10bc0*/  F2FP.F16.F32.PACK_AB R160, R177, R160 ;  /* 0x000000a0b1a0723e */ /* 0x000fe400000000ff */
[----:B--2---:R-:W-:Y:S01]  /*10bd0*/  F2FP.F16.F32.PACK_AB R161, R179, R178 ;  /* 0x000000b2b3a1723e */ /* 0x004fe200000000ff */
[----:B------:R-:W-:Y:S01]  /*10be0*/  FADD.FTZ R3, R162, R3 ;  /* 0x00000003a2037221 */ /* 0x000fe20000010000 */
[----:B------:R-:W-:Y:S01]  /*10bf0*/  F2FP.F16.F32.PACK_AB R162, R181, R162 ;  /* 0x000000a2b5a2723e */ /* 0x000fe200000000ff */
[----:B------:R-:W-:Y:S02]  /*10c00*/  WARPGROUP.DEPBAR.LE gsb0, 0x0 ;  /* 0x00008000000079c5 */ /* 0x000fe40000010000 */
[----:B------:R-:W-:Y:S08]  /*10c10*/  MUFU.EX2 R154, R157 ;  /* 0x0000009d009a7308 */ /* 0x000ff00000000800 */
[----:B------:R0:W1:Y:S01]  /*10c20*/  MUFU.EX2 R155, R159 ;  /* 0x0000009f009b7308 */ /* 0x0000620000000800 */
[----:B------:R-:W-:-:S02]  /*10c30*/  VIADD R152, R170, 0x100 ;  /* 0x00000100aa987836 */ /* 0x000fc40000000000 */
[----:B------:R-:W-:-:S03]  /*10c40*/  IMAD.MOV.U32 R153, RZ, RZ, 0x40000040 ;  /* 0x40000040ff997424 */ /* 0x000fc600078e00ff */
[----:B------:R-:W-:Y:S02]  /*10c50*/  R2UR UR6, R152 ;  /* 0x00000000980672ca */ /* 0x000fe400000e0000 */
[----:B------:R-:W-:Y:S02]  /*10c60*/  R2UR UR7, R153 ;  /* 0x00000000990772ca */ /* 0x000fe400000e0000 */
[----:B0-----:R-:W-:Y:S02]  /*10c70*/  F2FP.F16.F32.PACK_AB R159, R175, R174 ;  /* 0x000000aeaf9f723e */ /* 0x001fe400000000ff */
[----:B-1----:R-:W-:-:S04]  /*10c80*/  F2FP.F16.F32.PACK_AB R157, R155, R154 ;  /* 0x0000009a9b9d723e */ /* 0x002fc800000000ff */
[----:B------:R-:W-:-:S06]  /*10c90*/  WARPGROUP.ARRIVE ;  /* 0x00000000000079c5 */ /* 0x000fcc0000000000 */
[----:B------:R-:W-:Y:S01]  /*10ca0*/  HGMMA.64x256x16.F32 R24, R156, gdesc[UR4].tnspB, R24, gsb0 ;  /* 0x43e000049c187df0 */ /* 0x000fe20008000818 */
[----:B------:R-:W-:Y:S01]  /*10cb0*/  IMAD.MOV.U32 R153, RZ, RZ, 0x40000040 ;  /* 0x40000040ff997424 */ /* 0x000fe200078e00ff */
[----:B------:R-:W-:-:S04]  /*10cc0*/  IADD3 R152, R170, 0x180, RZ ;  /* 0x00000180aa987810 */ /* 0x000fc80007ffe0ff */
[----:B------:R-:W-:Y:S02]  /*10cd0*/  R2UR UR6, R152 ;  /* 0x00000000980672ca */ /* 0x000fe400000e0000 */
[----:B------:R-:W-:Y:S02]  /*10ce0*/  R2UR UR7, R153 ;  /* 0x00000000990772ca */ /* 0x000fe400000e0000 */
[----:B------:R-:W-:Y:S01]  /*10cf0*/  F2FP.F16.F32.PACK_AB R163, R183, R182 ;  /* 0x000000b6b7a3723e */ /* 0x000fe200000000ff */
        /* <DEDUP_REMOVED lines=8> */
[----:B------:R-:W3:Y:S01]  /*10d80*/  MUFU.EX2 R191, R191 ;  /* 0x000000bf00bf7308 */ /* 0x000ee20000000800 */
[----:B0-----:R-:W-:Y:S01]  /*10d90*/  FADD.FTZ R3, R164, R3 ;  /* 0x00000003a4037221 */ /* 0x001fe20000010000 */
[----:B------:R-:W-:-:S02]  /*10da0*/  VIADD R152, R170, 0x200 ;  /* 0x00000200aa987836 */ /* 0x000fc40000000000 */
[----:B------:R-:W-:Y:S02]  /*10db0*/  IMAD.MOV.U32 R153, RZ, RZ, 0x40000040 ;  /* 0x40000040ff997424 */ /* 0x000fe400078e00ff */
[C---:B-1----:R-:W-:Y:S01]  /*10dc0*/  FADD.FTZ R3, R185.reuse, R3 ;  /* 0x00000003b9037221 */ /* 0x042fe20000010000 */
[----:B------:R-:W-:Y:S02]  /*10dd0*/  F2FP.F16.F32.PACK_AB R164, R185, R164 ;  /* 0x000000a4b9a4723e */ /* 0x000fe400000000ff */
[----:B--2---:R-:W-:Y:S01]  /*10de0*/  F2FP.F16.F32.PACK_AB R165, R187, R186 ;  /* 0x000000babba5723e */ /* 0x004fe200000000ff */
[----:B------:R-:W-:Y:S01]  /*10df0*/  FADD.FTZ R3, R166, R3 ;  /* 0x00000003a6037221 */ /* 0x000fe20000010000 */
[----:B------:R-:W-:Y:S02]  /*10e00*/  F2FP.F16.F32.PACK_AB R166, R189, R166 ;  /* 0x000000a6bda6723e */ /* 0x000fe400000000ff */
[----:B---3--:R-:W-:Y:S01]  /*10e10*/  F2FP.F16.F32.PACK_AB R167, R191, R190 ;  /* 0x000000bebfa7723e */ /* 0x008fe200000000ff */
[----:B------:R-:W-:-:S02]  /*10e20*/  WARPGROUP.DEPBAR.LE gsb0, 0x0 ;  /* 0x00008000000079c5 */ /* 0x000fc40000010000 */
[----:B------:R-:W-:-:S06]  /*10e30*/  WARPGROUP.ARRIVE ;  /* 0x00000000000079c5 */ /* 0x000fcc0000000000 */
[----:B------:R-:W-:Y:S01]  /*10e40*/  HGMMA.64x256x16.F32 R24, R160, gdesc[UR4].tnspB, R24, gsb0 ;  /* 0x43e00004a0187df0 */ /* 0x000fe20008000818 */
[----:B------:R-:W-:Y:S02]  /*10e50*/  R2UR UR6, R152 ;  /* 0x00000000980672ca */ /* 0x000fe400000e0000 */
[----:B------:R-:W-:Y:S01]  /*10e60*/  R2UR UR7, R153 ;  /* 0x00000000990772ca */ /* 0x000fe200000e0000 */
[----:B------:R-:W-:Y:S08]  /*10e70*/  MUFU.EX2 R168, R192 ;  /* 0x000000c000a87308 */ /* 0x000ff00000000800 */
[----:B------:R-:W-:Y:S08]  /*10e80*/  MUFU.EX2 R193, R193 ;  /* 0x000000c100c17308 */ /* 0x000ff00000000800 */
[----:B------:R-:W-:Y:S08]  /*10e90*/  MUFU.EX2 R196, R196 ;  /* 0x000000c400c47308 */ /* 0x000ff00000000800 */
[----:B------:R-:W0:Y:S08]  /*10ea0*/  MUFU.EX2 R197, R197 ;  /* 0x000000c500c57308 */ /* 0x000e300000000800 */
[----:B------:R-:W-:Y:S08]  /*10eb0*/  MUFU.EX2 R194, R194 ;  /* 0x000000c200c27308 */ /* 0x000ff00000000800 */
[----:B------:R-:W1:Y:S08]  /*10ec0*/  MUFU.EX2 R195, R195 ;  /* 0x000000c300c37308 */ /* 0x000e700000000800 */
[----:B------:R-:W-:Y:S08]  /*10ed0*/  MUFU.EX2 R198, R198 ;  /* 0x000000c600c67308 */ /* 0x000ff00000000800 */
[----:B------:R-:W2:Y:S01]  /*10ee0*/  MUFU.EX2 R199, R199 ;  /* 0x000000c700c77308 */ /* 0x000ea20000000800 */
[----:B------:R-:W-:-:S02]  /*10ef0*/  VIADD R152, R170, 0x280 ;  /* 0x00000280aa987836 */ /* 0x000fc40000000000 */
[----:B------:R-:W-:Y:S02]  /*10f00*/  IMAD.MOV.U32 R153, RZ, RZ, 0x40000040 ;  /* 0x40000040ff997424 */ /* 0x000fe400078e00ff */
[----:B------:R-:W-:Y:S01]  /*10f10*/  FADD.FTZ R3, R189, R3 ;  /* 0x00000003bd037221 */ /* 0x000fe20000010000 */
[----:B------:R-:W-:Y:S01]  /*10f20*/  FADD.FTZ R0, R171, R0 ;  /* 0x00000000ab007221 */ /* 0x000fe20000010000 */
[----:B0-----:R-:W-:Y:S02]  /*10f30*/  F2FP.F16.F32.PACK_AB R170, R197, R196 ;  /* 0x000000c4c5aa723e */ /* 0x001fe400000000ff */
[----:B------:R-:W-:Y:S01]  /*10f40*/  FADD.FTZ R3, R168, R3 ;  /* 0x00000003a8037221 */ /* 0x000fe20000010000 */
[----:B------:R-:W-:Y:S02]  /*10f50*/  F2FP.F16.F32.PACK_AB R168, R193, R168 ;  /* 0x000000a8c1a8723e */ /* 0x000fe400000000ff */
[----:B-1----:R-:W-:Y:S02]  /*10f60*/  F2FP.F16.F32.PACK_AB R169, R195, R194 ;  /* 0x000000c2c3a9723e */ /* 0x002fe400000000ff */
[----:B--2---:R-:W-:Y:S01]  /*10f70*/  F2FP.F16.F32.PACK_AB R171, R199, R198 ;  /* 0x000000c6c7ab723e */ /* 0x004fe200000000ff */
[----:B------:R-:W-:-:S02]  /*10f80*/  WARPGROUP.DEPBAR.LE gsb0, 0x0 ;  /* 0x00008000000079c5 */ /* 0x000fc40000010000 */
[----:B------:R-:W-:-:S06]  /*10f90*/  WARPGROUP.ARRIVE ;  /* 0x00000000000079c5 */ /* 0x000fcc0000000000 */
[----:B------:R-:W-:Y:S01]  /*10fa0*/  HGMMA.64x256x16.F32 R24, R164, gdesc[UR4].tnspB, R24, gsb0 ;  /* 0x43e00004a4187df0 */ /* 0x000fe20008000818 */
[----:B------:R-:W-:Y:S02]  /*10fb0*/  R2UR UR6, R152 ;  /* 0x00000000980672ca */ /* 0x000fe400000e0000 */
        /* <DEDUP_REMOVED lines=16> */
[----:B------:R-:W-:-:S03]  /*110c0*/  ISETP.GT.AND P2, PT, R214, RZ, PT ;  /* 0x000000ffd600720c */ /* 0x000fc60003f44270 */
[----:B------:R-:W-:Y:S01]  /*110d0*/  FADD.FTZ R191, R191, R190 ;  /* 0x000000bebfbf7221 */ /* 0x000fe20000010000 */
[----:B------:R-:W-:-:S03]  /*110e0*/  @!P1 VIADD R215, R215, 0x32460 ;  /* 0x00032460d7d79836 */ /* 0x000fc60000000000 */
[----:B------:R-:W-:Y:S01]  /*110f0*/  FADD.FTZ R194, R194, R191 ;  /* 0x000000bfc2c27221 */ /* 0x000fe20000010000 */
[----:B------:R-:W-:Y:S01]  /*11100*/  FADD.FTZ R3, R193, R3 ;  /* 0x00000003c1037221 */ /* 0x000fe20000010000 */
[----:B------:R-:W-:Y:S02]  /*11110*/  @!P1 PRMT R215, RZ, 0x654, R215 ;  /* 0x00000654ffd79816 */ /* 0x000fe400000000d7 */
[----:B------:R-:W-:Y:S01]  /*11120*/  FADD.FTZ R195, R195, R194 ;  /* 0x000000c2c3c37221 */ /* 0x000fe20000010000 */
[----:B------:R-:W-:-:S03]  /*11130*/  FADD.FTZ R3, R196, R3 ;  /* 0x00000003c4037221 */ /* 0x000fc60000010000 */
[----:B------:R-:W-:Y:S01]  /*11140*/  FADD.FTZ R0, R198, R195 ;  /* 0x000000c3c6007221 */ /* 0x000fe20000010000 */
[----:B------:R-:W-:Y:S01]  /*11150*/  FADD.FTZ R3, R197, R3 ;  /* 0x00000003c5037221 */ /* 0x000fe20000010000 */
[----:B------:R-:W-:Y:S01]  /*11160*/  VIADD R214, R214, 0xffffffff ;  /* 0xffffffffd6d67836 */ /* 0x000fe20000000000 */
[----:B------:R-:W-:Y:S01]  /*11170*/  MOV R202, R10 ;  /* 0x0000000a00ca7202 */ /* 0x000fe20000000f00 */
[----:B------:R-:W-:Y:S01]  /*11180*/  FADD.FTZ R0, R199, R0 ;  /* 0x00000000c7007221 */ /* 0x000fe20000010000 */
[----:B------:R-:W-:Y:S01]  /*11190*/  IMAD.MOV.U32 R201, RZ, RZ, R23 ;  /* 0x000000ffffc97224 */ /* 0x000fe200078e0017 */
[----:B------:R-:W-:Y:S02]  /*111a0*/  WARPGROUP.DEPBAR.LE gsb0, 0x0 ;  /* 0x00008000000079c5 */ /* 0x000fe40000010000 */
[----:B------:R-:W-:-:S06]  /*111b0*/  WARPGROUP.ARRIVE ;  /* 0x00000000000079c5 */ /* 0x000fcc0000000000 */
[----:B------:R-:W-:Y:S03]  /*111c0*/  HGMMA.64x256x16.F32 R24, R168, gdesc[UR4].tnspB, R24, gsb0 ;  /* 0x43e00004a8187df0 */ /* 0x000fe60008000818 */
[----:B------:R-:W-:Y:S02]  /*111d0*/  WARPGROUP.DEPBAR.LE gsb0, 0x0 ;  /* 0x00008000000079c5 */ /* 0x000fe40000010000 */
[----:B------:R2:W-:Y:S01]  /*111e0*/  @!P1 SYNCS.ARRIVE.TRANS64.RED.A1T0 RZ, [R215+URZ], RZ ;  /* 0x000000ffd7ff99a7 */ /* 0x0005e2000810043f */
[----:B------:R-:W-:Y:S05]  /*111f0*/  @P2 BRA `(.L_x_11687) ;  /* 0xffffffd800242947 */ /* 0x000fea000383ffff */
.L_x_11677:
[----:B0-----:R-:W3:Y:S01]  /*11200*/  LDL.LU R173, [R1+0x44] ;  /* 0x0000440001ad7983 */ /* 0x001ee20000300800 */
[----:B------:R-:W-:Y:S05]  /*11210*/  WARPSYNC.ALL ;  /* 0x0000000000007948 */ /* 0x000fea0003800000 */
[----:B------:R-:W0:Y:S01]  /*11220*/  SHFL.BFLY PT, R4, R3, 0x2, 0x1f ;  /* 0x0c401f0003047f89 */ /* 0x000e2200000e0000 */
[----:B------:R-:W-:Y:S01]  /*11230*/  IMAD.MOV.U32 R9, RZ, RZ, RZ ;  /* 0x000000ffff097224 */ /* 0x000fe200078e00ff */
[----:B------:R4:W-:Y:S06]  /*11240*/  BAR.ARV R172, 0x100 ;  /* 0x000400ac0000751d */ /* 0x0009ec0000002000 */
[----:B------:R-:W-:-:S02]  /*11250*/  VIADD R2, R2, 0x1 ;  /* 0x0000000102027836 */ /* 0x000fc40000000000 */
[----:B------:R-:W-:Y:S06]  /*11260*/  BAR.ARV 0x8, 0x120 ;  /* 0x0204800000007b1d */ /* 0x000fec0000002000 */
[C---:B------:R-:W-:Y:S01]  /*11270*/  ISETP.NE.AND P0, PT, R2.reuse, 0x2, PT ;  /* 0x000000020200780c */ /* 0x040fe20003f05270 */
[----:B------:R-:W1:Y:S01]  /*11280*/  SHFL.BFLY PT, R7, R0, 0x2, 0x1f ;  /* 0x0c401f0000077f89 */ /* 0x000e6200000e0000 */
[----:B------:R-:W-:Y:S02]  /*11290*/  PLOP3.LUT P1, PT, PT, PT, PT, 0x8, 0x0 ;  /* 0x000000000000781c */ /* 0x000fe40003f2e170 */
[----:B------:R-:W-:Y:S01]  /*112a0*/  SEL R2, R2, RZ, P0 ;  /* 0x000000ff02027207 */ /* 0x000fe20000000000 */
[----:B0-----:R-:W-:Y:S01]  /*112b0*/  FADD.FTZ R4, R4, R3 ;  /* 0x0000000304047221 */ /* 0x001fe20000010000 */
[----:B------:R-:W-:-:S04]  /*112c0*/  IMAD.MOV.U32 R3, RZ, RZ, -0x800000 ;  /* 0xff800000ff037424 */ /* 0x000fc800078e00ff */
[----:B------:R-:W0:Y:S01]  /*112d0*/  SHFL.BFLY PT, R5, R4, 0x1, 0x1f ;  /* 0x0c201f0004057f89 */ /* 0x000e2200000e0000 */
[----:B-1----:R-:W-:Y:S01]  /*112e0*/  FADD.FTZ R7, R7, R0 ;  /* 0x0000000007077221 */ /* 0x002fe20000010000 */
[----:B------:R-:W-:-:S04]  /*112f0*/  IMAD.MOV.U32 R0, RZ, RZ, RZ ;  /* 0x000000ffff007224 */ /* 0x000fc800078e00ff */
[----:B------:R-:W1:Y:S01]  /*11300*/  SHFL.BFLY PT, R8, R7, 0x1, 0x1f ;  /* 0x0c201f0007087f89 */ /* 0x000e6200000e0000 */
[----:B0-----:R-:W-:Y:S01]  /*11310*/  FADD.FTZ R6, R4, R5 ;  /* 0x0000000504067221 */ /* 0x001fe20000010000 */
[----:B------:R-:W-:-:S04]  /*11320*/  SEL R4, RZ, 0x1, P0 ;  /* 0x00000001ff047807 */ /* 0x000fc80000000000 */
[----:B------:R-:W-:Y:S02]  /*11330*/  FSETP.NE.FTZ.AND P2, PT, R6, RZ, PT ;  /* 0x000000ff0600720b */ /* 0x000fe40003f55000 */
[----:B------:R-:W-:Y:S01]  /*11340*/  LOP3.LUT R19, R19, R4, RZ, 0x3c, !PT ;  /* 0x0000000413137212 */ /* 0x000fe200078e3cff */
[----:B------:R-:W-:-:S10]  /*11350*/  IMAD.MOV.U32 R4, RZ, RZ, -0x800000 ;  /* 0xff800000ff047424 */ /* 0x000fd400078e00ff */
[----:B------:R-:W0:Y:S01]  /*11360*/  @P2 MUFU.RCP R9, R6 ;  /* 0x0000000600092308 */ /* 0x000e220000001000 */
[----:B-1----:R-:W-:Y:S01]  /*11370*/  FADD.FTZ R5, R7, R8 ;  /* 0x0000000807057221 */ /* 0x002fe20000010000 */
[----:B------:R-:W-:-:S04]  /*11380*/  @P2 FMUL.FTZ R7, R11, 0.69314718246459960938 ;  /* 0x3f3172180b072820 */ /* 0x000fc80000410000 */
[----:B------:R-:W-:Y:S02]  /*11390*/  FSETP.NE.FTZ.AND P3, PT, R5, RZ, PT ;  /* 0x000000ff0500720b */ /* 0x000fe40003f75000 */
        /* <DEDUP_REMOVED lines=65> */
[----:B------:R-:W0:Y:S01]  /*117b0*/  @P3 MUFU.RCP R0, R5 ;  /* 0x0000000500003308 */ /* 0x000e220000001000 */
[----:B------:R-:W-:Y:S01]  /*117c0*/  @P3 FMUL.FTZ R8, R11, 0.69314718246459960938 ;  /* 0x3f3172180b083820 */ /* 0x000fe20000410000 */
[----:B-1----:R-:W-:-:S04]  /*117d0*/  @P2 FMUL.FTZ R6, R6, 0.69314718246459960938 ;  /* 0x3f31721806062820 */ /* 0x002fc80000410000 */
[----:B------:R-:W-:Y:S02]  /*117e0*/  @P2 FFMA.FTZ R4, R7, R10, R6 ;  /* 0x0000000a07042223 */ /* 0x000fe40000010006 */
[----:B------:R0:W1:Y:S02]  /*117f0*/  @P3 MUFU.LG2 R9, R5 ;  /* 0x0000000500093308 */ /* 0x0000640000000c00 */
        /* <DEDUP_REMOVED lines=66> */
[----:B---3--:R-:W-:-:S05]  /*11c20*/  VIADD R173, R173, 0x1 ;  /* 0x00000001adad7836 */ /* 0x008fca0000000000 */
[----:B------:R0:W-:Y:S02]  /*11c30*/  STL [R1+0x44], R173 ;  /* 0x000044ad01007387 */ /* 0x0001e40000100800 */
.L_x_11609:
[----:B------:R-:W-:Y:S05]  /*11c40*/  WARPSYNC.ALL ;  /* 0x0000000000007948 */ /* 0x000fea0003800000 */
[----:B------:R-:W1:Y:S08]  /*11c50*/  S2UR UR5, SR_CgaCtaId ;  /* 0x00000000000579c3 */ /* 0x000e700000008800 */
[----:B------:R-:W-:Y:S06]  /*11c60*/  BAR.SYNC.DEFER_BLOCKING 0x5, 0x120 ;  /* 0x0144800000007b1d */ /* 0x000fec0000010000 */
[----:B------:R-:W-:Y:S01]  /*11c70*/  UMOV UR4, 0x400 ;  /* 0x0000040000047882 */ /* 0x000fe20000000000 */
[----:B------:R-:W-:Y:S01]  /*11c80*/  BSSY B0, `(.L_x_11688) ;  /* 0x00002ab000007945 */ /* 0x000fe20003800000 */
[----:B-1----:R-:W-:-:S06]  /*11c90*/  ULEA UR4, UR5, UR4, 0x18 ;  /* 0x0000000405047291 */ /* 0x002fcc000f8ec03f */
[----:B------:R-:W-:-:S05]  /*11ca0*/  IMAD.U32 R17, RZ, RZ, UR4 ;  /* 0x00000004ff117e24 */ /* 0x000fca000f8e00ff */
[----:B------:R1:W3:Y:S01]  /*11cb0*/  LDS.128 R224, [R17+0x324d0] ;  /* 0x0324d00011e07984 */ /* 0x0002e20000000c00 */
[----:B------:R-:W-:Y:S06]  /*11cc0*/  BAR.ARV 0x4, 0x120 ;  /* 0x0104800000007b1d */ /* 0x000fec0000002000 */
[----:B------:R-:W-:Y:S05]  /*11cd0*/  @P1 BRA `(.L_x_11689) ;  /* 0x0000001c00941947 */ /* 0x000fea0003800000 */
[----:B------:R-:W4:Y:S04]  /*11ce0*/  LDL R9, [R1+0x58] ;  /* 0x0000580001097983 */ /* 0x000f280000100800 */
[----:B------:R-:W2:Y:S04]  /*11cf0*/  LDL.64 R188, [R1+0x20] ;  /* 0x0000200001bc7983 */ /* 0x000ea80000100a00 */
[----:B------:R-:W3:Y:S04]  /*11d00*/  LDL.LU R178, [R1+0x38] ;  /* 0x0000380001b27983 */ /* 0x000ee80000300800 */
[----:B------:R-:W2:Y:S01]  /*11d10*/  LDL.LU R176, [R1+0x3c] ;  /* 0x00003c0001b07983 */ /* 0x000ea20000300800 */
[----:B------:R-:W0:Y:S01]  /*11d20*/  S2R R8, SR_SWINHI ;  /* 0x0000000000087919 */ /* 0x000e220000002f00 */
[----:B------:R-:W-:Y:S05]  /*11d30*/  WARPSYNC.ALL ;  /* 0x0000000000007948 */ /* 0x000fea0003800000 */
[----:B------:R-:W-:Y:S01]  /*11d40*/  F2FP.F16.F32.PACK_AB R24, R25, R24 ;  /* 0x000000181918723e */ /* 0x000fe200000000ff */
[----:B------:R-:W-:Y:S01]  /*11d50*/  ULDC.64 UR4, c[0x0][0xcd8] ;  /* 0x0003360000047ab9 */ /* 0x000fe20000000a00 */
[----:B------:R-:W-:Y:S01]  /*11d60*/  F2FP.F16.F32.PACK_AB R32, R33, R32 ;  /* 0x000000202120723e */ /* 0x000fe200000000ff */
[----:B------:R0:W2:Y:S01]  /*11d70*/  LDL.64 R186, [R1+0x20] ;  /* 0x0000200001ba7983 */ /* 0x0000a20000100a00 */
[----:B------:R-:W-:-:S02]  /*11d80*/  MOV R6, R17 ;  /* 0x0000001100067202 */ /* 0x000fc40000000f00 */
[----:B0-----:R-:W-:Y:S02]  /*11d90*/  MOV R7, R8 ;  /* 0x0000000800077202 */ /* 0x001fe40000000f00 */
        /* <DEDUP_REMOVED lines=49> */
[----:B----4-:R-:W-:-:S03]  /*120b0*/  IMAD.WIDE R110, R9, 0x2, R6 ;  /* 0x00000002096e7825 */ /* 0x010fc600078e0206 */
[C---:B------:R-:W-:Y:S02]  /*120c0*/  IADD3 R173, P1, R110.reuse, 0x20, RZ ;  /* 0x000000206ead7810 */ /* 0x040fe40007f3e0ff */
[C---:B------:R-:W-:Y:S02]  /*120d0*/  IADD3 R175, P2, R110.reuse, 0x40, RZ ;  /* 0x000000406eaf7810 */ /* 0x040fe40007f5e0ff */
[----:B------:R-:W-:Y:S02]  /*120e0*/  IADD3 R177, P3, R110, 0x60, RZ ;  /* 0x000000606eb17810 */ /* 0x000fe40007f7e0ff */
[----:B------:R-:W-:Y:S02]  /*120f0*/  LOP3.LUT R12, R173, 0x380, RZ, 0xc0, !PT ;  /* 0x00000380ad0c7812 */ /* 0x000fe400078ec0ff */
[----:B------:R-:W-:Y:S01]  /*12100*/  LOP3.LUT R14, R175, 0x380, RZ, 0xc0, !PT ;  /* 0x00000380af0e7812 */ /* 0x000fe200078ec0ff */
[----:B------:R-:W-:Y:S01]  /*12110*/  IMAD.X R21, RZ, RZ, R111, P3 ;  /* 0x000000ffff157224 */ /* 0x000fe200018e066f */
[----:B------:R-:W-:-:S02]  /*12120*/  IADD3.X R15, RZ, R111, RZ, P2, !PT ;  /* 0x0000006fff0f7210 */ /* 0x000fc400017fe4ff */
[----:B------:R-:W-:Y:S02]  /*12130*/  SHF.R.U64 R12, R12, 0x3, RZ ;  /* 0x000000030c0c7819 */ /* 0x000fe400000012ff */
[C---:B------:R-:W-:Y:S02]  /*12140*/  IADD3 R179, P4, R110.reuse, 0x4000, RZ ;  /* 0x000040006eb37810 */ /* 0x040fe40007f9e0ff */
[----:B------:R-:W-:Y:S02]  /*12150*/  IADD3 R62, P2, R110, 0x8000, RZ ;  /* 0x000080006e3e7810 */ /* 0x000fe40007f5e0ff */
[----:B------:R-:W-:Y:S02]  /*12160*/  SHF.R.U64 R14, R14, 0x3, RZ ;  /* 0x000000030e0e7819 */ /* 0x000fe400000012ff */
[C---:B------:R-:W-:Y:S02]  /*12170*/  IADD3 R70, P3, R110.reuse, 0x8020, RZ ;  /* 0x000080206e467810 */ /* 0x040fe40007f7e0ff */
[----:B------:R-:W-:-:S02]  /*12180*/  IADD3 R181, P5, R110, 0x4020, RZ ;  /* 0x000040206eb57810 */ /* 0x000fc40007fbe0ff */
[----:B------:R-:W-:Y:S02]  /*12190*/  IADD3 R183, P0, R110, 0x4040, RZ ;  /* 0x000040406eb77810 */ /* 0x000fe40007f1e0ff */
[----:B------:R-:W-:Y:S01]  /*121a0*/  LOP3.LUT R12, R12, R173, RZ, 0x3c, !PT ;  /* 0x000000ad0c0c7212 */ /* 0x000fe200078e3cff */
[----:B------:R-:W-:Y:S01]  /*121b0*/  IMAD.X R13, RZ, RZ, R111, P1 ;  /* 0x000000ffff0d7224 */ /* 0x000fe200008e066f */
[----:B------:R-:W-:Y:S02]  /*121c0*/  LOP3.LUT R14, R14, R175, RZ, 0x3c, !PT ;  /* 0x000000af0e0e7212 */ /* 0x000fe400078e3cff */
[----:B------:R-:W-:Y:S02]  /*121d0*/  LOP3.LUT R30, R179, 0x380, RZ, 0xc0, !PT ;  /* 0x00000380b31e7812 */ /* 0x000fe400078ec0ff */
[----:B------:R-:W-:Y:S02]  /*121e0*/  LOP3.LUT R173, R62, 0x380, RZ, 0xc0, !PT ;  /* 0x000003803ead7812 */ /* 0x000fe400078ec0ff */
[----:B------:R-:W-:-:S02]  /*121f0*/  LOP3.LUT R11, R110, 0x380, RZ, 0xc0, !PT ;  /* 0x000003806e0b7812 */ /* 0x000fc400078ec0ff */
[----:B------:R-:W-:Y:S02]  /*12200*/  LOP3.LUT R175, R70, 0x380, RZ, 0xc0, !PT ;  /* 0x0000038046af7812 */ /* 0x000fe400078ec0ff */
[----:B------:R-:W-:Y:S02]  /*12210*/  IADD3 R185, P1, R110, 0x4060, RZ ;  /* 0x000040606eb97810 */ /* 0x000fe40007f3e0ff */
[----:B------:R-:W-:Y:S01]  /*12220*/  LOP3.LUT R20, R177, 0x380, RZ, 0xc0, !PT ;  /* 0x00000380b1147812 */ /* 0x000fe200078ec0ff */
[--C-:B------:R-:W-:Y:S01]  /*12230*/  IMAD.X R39, RZ, RZ, R111.reuse, P5 ;  /* 0x000000ffff277224 */ /* 0x100fe200028e066f */
[----:B------:R-:W-:Y:S01]  /*12240*/  SHF.R.U64 R30, R30, 0x3, RZ ;  /* 0x000000031e1e7819 */ /* 0x000fe200000012ff */
[--C-:B------:R-:W-:Y:S01]  /*12250*/  IMAD.X R47, RZ, RZ, R111.reuse, P0 ;  /* 0x000000ffff2f7224 */ /* 0x100fe200000e066f */
[----:B------:R-:W-:Y:S01]  /*12260*/  SHF.R.U64 R173, R173, 0x3, RZ ;  /* 0x00000003adad7819 */ /* 0x000fe200000012ff */
[--C-:B------:R-:W-:Y:S01]  /*12270*/  IMAD.X R63, RZ, RZ, R111.reuse, P2 ;  /* 0x000000ffff3f7224 */ /* 0x100fe200010e066f */
[C---:B------:R-:W-:Y:S01]  /*12280*/  IADD3 R98, P5, R110.reuse, 0x8060, RZ ;  /* 0x000080606e627810 */ /* 0x040fe20007fbe0ff */
[--C-:B------:R-:W-:Y:S01]  /*12290*/  IMAD.X R71, RZ, RZ, R111.reuse, P3 ;  /* 0x000000ffff477224 */ /* 0x100fe200018e066f */
[----:B------:R-:W-:Y:S01]  /*122a0*/  IADD3 R8, P0, R110, 0xc000, RZ ;  /* 0x0000c0006e087810 */ /* 0x000fe20007f1e0ff */
[----:B------:R-:W-:Y:S01]  /*122b0*/  IMAD.X R31, RZ, RZ, R111, P4 ;  /* 0x000000ffff1f7224 */ /* 0x000fe200020e066f */
[----:B------:R-:W-:-:S02]  /*122c0*/  SHF.R.U64 R11, R11, 0x3, RZ ;  /* 0x000000030b0b7819 */ /* 0x000fc400000012ff */
[----:B------:R-:W-:Y:S01]  /*122d0*/  SHF.R.U64 R175, R175, 0x3, RZ ;  /* 0x00000003afaf7819 */ /* 0x000fe200000012ff */
[----:B------:R-:W-:Y:S01]  /*122e0*/  IMAD.X R55, RZ, RZ, R111, P1 ;  /* 0x000000ffff377224 */ /* 0x000fe200008e066f */
[C---:B------:R-:W-:Y:S02]  /*122f0*/  IADD3 R151, P2, R110.reuse, 0xc040, RZ ;  /* 0x0000c0406e977810 */ /* 0x040fe40007f5e0ff */
[----:B------:R-:W-:Y:S02]  /*12300*/  IADD3 R10, P3, R110, 0xc060, RZ ;  /* 0x0000c0606e0a7810 */ /* 0x000fe40007f7e0ff */
[----:B------:R-:W-:Y:S02]  /*12310*/  SHF.R.U64 R20, R20, 0x3, RZ ;  /* 0x0000000314147819 */ /* 0x000fe400000012ff */
[----:B------:R-:W-:Y:S02]  /*12320*/  LOP3.LUT R38, R181, 0x380, RZ, 0xc0, !PT ;  /* 0x00000380b5267812 */ /* 0x000fe400078ec0ff */
[----:B------:R-:W-:-:S02]  /*12330*/  IADD3 R94, P4, R110, 0x8040, RZ ;  /* 0x000080406e5e7810 */ /* 0x000fc40007f9e0ff */
[----:B------:R-:W-:Y:S02]  /*12340*/  LOP3.LUT R46, R183, 0x380, RZ, 0xc0, !PT ;  /* 0x00000380b72e7812 */ /* 0x000fe400078ec0ff */
[----:B-----5:R-:W-:Y:S02]  /*12350*/  IADD3 R23, P1, R110, 0xc020, RZ ;  /* 0x0000c0206e177810 */ /* 0x020fe40007f3e0ff */
[----:B------:R-:W-:Y:S02]  /*12360*/  LOP3.LUT R54, R185, 0x380, RZ, 0xc0, !PT ;  /* 0x00000380b9367812 */ /* 0x000fe400078ec0ff */
[----:B------:R-:W-:Y:S02]  /*12370*/  LOP3.LUT R30, R30, R179, RZ, 0x3c, !PT ;  /* 0x000000b31e1e7212 */ /* 0x000fe400078e3cff */
[----:B------:R-:W-:Y:S02]  /*12380*/  LOP3.LUT R62, R173, R62, RZ, 0x3c, !PT ;  /* 0x0000003ead3e7212 */ /* 0x000fe400078e3cff */
[----:B------:R-:W-:-:S02]  /*12390*/  LOP3.LUT R110, R11, R110, RZ, 0x3c, !PT ;  /* 0x0000006e0b6e7212 */ /* 0x000fc400078e3cff */
[----:B------:R-:W-:Y:S02]  /*123a0*/  LOP3.LUT R179, R98, 0x380, RZ, 0xc0, !PT ;  /* 0x0000038062b37812 */ /* 0x000fe400078ec0ff */
[----:B------:R-:W-:Y:S02]  /*123b0*/  LOP3.LUT R70, R175, R70, RZ, 0x3c, !PT ;  /* 0x00000046af467212 */ /* 0x000fe400078e3cff */
[----:B------:R-:W-:Y:S02]  /*123c0*/  LOP3.LUT R173, R8, 0x380, RZ, 0xc0, !PT ;  /* 0x0000038008ad7812 */ /* 0x000fe400078ec0ff */
[----:B------:R-:W-:Y:S02]  /*123d0*/  LOP3.LUT R20, R20, R177, RZ, 0x3c, !PT ;  /* 0x000000b114147212 */ /* 0x000fe400078e3cff */
[----:B------:R-:W-:Y:S02]  /*123e0*/  SHF.R.U64 R38, R38, 0x3, RZ ;  /* 0x0000000326267819 */ /* 0x000fe400000012ff */
[----:B------:R-:W-:-:S02]  /*123f0*/  LOP3.LUT R174, R151, 0x380, RZ, 0xc0, !PT ;  /* 0x0000038097ae7812 */ /* 0x000fc400078ec0ff */
[----:B------:R-:W-:Y:S02]  /*12400*/  LOP3.LUT R175, R10, 0x380, RZ, 0xc0, !PT ;  /* 0x000003800aaf7812 */ /* 0x000fe400078ec0ff */
[----:B------:R-:W-:Y:S02]  /*12410*/  SHF.R.U64 R46, R46, 0x3, RZ ;  /* 0x000000032e2e7819 */ /* 0x000fe400000012ff */
[----:B------:R-:W-:Y:S02]  /*12420*/  LOP3.LUT R177, R94, 0x380, RZ, 0xc0, !PT ;  /* 0x000003805eb17812 */ /* 0x000fe400078ec0ff */
[----:B------:R-:W-:Y:S02]  /*12430*/  SHF.R.U64 R54, R54, 0x3, RZ ;  /* 0x0000000336367819 */ /* 0x000fe400000012ff */
[----:B------:R-:W-:Y:S02]  /*12440*/  LOP3.LUT R106, R23, 0x380, RZ, 0xc0, !PT ;  /* 0x00000380176a7812 */ /* 0x000fe400078ec0ff */
[----:B------:R-:W-:-:S02]  /*12450*/  SHF.R.U64 R179, R179, 0x3, RZ ;  /* 0x00000003b3b37819 */ /* 0x000fc400000012ff */
[----:B------:R-:W-:Y:S02]  /*12460*/  SHF.R.U64 R173, R173, 0x3, RZ ;  /* 0x00000003adad7819 */ /* 0x000fe400000012ff */
[----:B------:R-:W-:Y:S01]  /*12470*/  MOV R110, R110 ;  /* 0x0000006e006e7202 */ /* 0x000fe20000000f00 */
[----:B------:R-:W-:Y:S01]  /*12480*/  BAR.SYNC.DEFER_BLOCKING 0x1, 0x100 ;  /* 0x0044000000007b1d */ /* 0x000fe20000010000 */
[----:B------:R-:W-:Y:S02]  /*12490*/  LOP3.LUT R38, R38, R181, RZ, 0x3c, !PT ;  /* 0x000000b526267212 */ /* 0x000fe400078e3cff */
[----:B------:R-:W-:Y:S02]  /*124a0*/  SHF.R.U64 R174, R174, 0x3, RZ ;  /* 0x00000003aeae7819 */ /* 0x000fe400000012ff */
[----:B------:R-:W-:Y:S02]  /*124b0*/  SHF.R.U64 R175, R175, 0x3, RZ ;  /* 0x00000003afaf7819 */ /* 0x000fe400000012ff */
[----:B------:R-:W-:-:S02]  /*124c0*/  MOV R13, R12 ;  /* 0x0000000c000d7202 */ /* 0x000fc40000000f00 */
[----:B------:R-:W-:Y:S02]  /*124d0*/  LOP3.LUT R46, R46, R183, RZ, 0x3c, !PT ;  /* 0x000000b72e2e7212 */ /* 0x000fe400078e3cff */
[----:B------:R-:W-:Y:S02]  /*124e0*/  SHF.R.U64 R177, R177, 0x3, RZ ;  /* 0x00000003b1b17819 */ /* 0x000fe400000012ff */
[----:B------:R-:W-:Y:S01]  /*124f0*/  MOV R14, R14 ;  /* 0x0000000e000e7202 */ /* 0x000fe20000000f00 */
[--C-:B------:R-:W-:Y:S01]  /*12500*/  IMAD.X R9, RZ, RZ, R111.reuse, P2 ;  /* 0x000000ffff097224 */ /* 0x100fe200010e066f */
[----:B------:R-:W-:Y:S01]  /*12510*/  LOP3.LUT R54, R54, R185, RZ, 0x3c, !PT ;  /* 0x000000b936367212 */ /* 0x000fe200078e3cff */
[--C-:B------:R-:W-:Y:S01]  /*12520*/  IMAD.X R11, RZ, RZ, R111.reuse, P3 ;  /* 0x000000ffff0b7224 */ /* 0x100fe200018e066f */
[----:B------:R-:W-:Y:S02]  /*12530*/  SHF.R.U64 R106, R106, 0x3, RZ ;  /* 0x000000036a6a7819 */ /* 0x000fe400000012ff */
[----:B------:R-:W-:Y:S01]  /*12540*/  MOV R12, R20 ;  /* 0x00000014000c7202 */ /* 0x000fe20000000f00 */
[----:B------:R-:W-:Y:S01]  /*12550*/  IMAD.X R95, RZ, RZ, R111, P4 ;  /* 0x000000ffff5f7224 */ /* 0x000fe200020e066f */
[----:B------:R-:W-:-:S02]  /*12560*/  IADD3.X R99, RZ, R111, RZ, P5, !PT ;  /* 0x0000006fff637210 */ /* 0x000fc40002ffe4ff */
[----:B------:R-:W-:Y:S01]  /*12570*/  LOP3.LUT R98, R179, R98, RZ, 0x3c, !PT ;  /* 0x00000062b3627212 */ /* 0x000fe200078e3cff */
[----:B------:R-:W-:Y:S01]  /*12580*/  STSM.16.M88.4 [R110], R24 ;  /* 0x000000186e007844 */ /* 0x000fe20000000200 */
[----:B------:R-:W-:Y:S02]  /*12590*/  LOP3.LUT R102, R173, R8, RZ, 0x3c, !PT ;  /* 0x00000008ad667212 */ /* 0x000fe400078e3cff */
[----:B------:R-:W-:Y:S01]  /*125a0*/  MOV R30, R30 ;  /* 0x0000001e001e7202 */ /* 0x000fe20000000f00 */
[----:B------:R-:W-:Y:S01]  /*125b0*/  STSM.16.M88.4 [R13], R32 ;  /* 0x000000200d007844 */ /* 0x000fe20000000200 */
[----:B------:R-:W-:Y:S02]  /*125c0*/  LOP3.LUT R8, R174, R151, RZ, 0x3c, !PT ;  /* 0x00000097ae087212 */ /* 0x000fe400078e3cff */
[----:B------:R-:W-:Y:S02]  /*125d0*/  LOP3.LUT R10, R175, R10, RZ, 0x3c, !PT ;  /* 0x0000000aaf0a7212 */ /* 0x000fe400078e3cff */
[----:B------:R-:W-:Y:S01]  /*125e0*/  MOV R38, R38 ;  /* 0x0000002600267202 */ /* 0x000fe20000000f00 */
[----:B------:R-:W-:Y:S01]  /*125f0*/  STSM.16.M88.4 [R14], R40 ;  /* 0x000000280e007844 */ /* 0x000fe20000000200 */
[----:B------:R-:W-:-:S02]  /*12600*/  LOP3.LUT R94, R177, R94, RZ, 0x3c, !PT ;  /* 0x0000005eb15e7212 */ /* 0x000fc400078e3cff */
[----:B------:R-:W-:Y:S01]  /*12610*/  MOV R46, R46 ;  /* 0x0000002e002e7202 */ /* 0x000fe20000000f00 */
[----:B------:R0:W-:Y:S01]  /*12620*/  STSM.16.M88.4 [R12], R48 ;  /* 0x000000300c007844 */ /* 0x0001e20000000200 */
[----:B------:R-:W-:Y:S02]  /*12630*/  LOP3.LUT R106, R106, R23, RZ, 0x3c, !PT ;  /* 0x000000176a6a7212 */ /* 0x000fe400078e3cff */
[----:B------:R-:W-:Y:S01]  /*12640*/  MOV R54, R54 ;  /* 0x0000003600367202 */ /* 0x000fe20000000f00 */
[----:B------:R-:W-:Y:S01]  /*12650*/  STSM.16.M88.4 [R30], R56 ;  /* 0x000000381e007844 */ /* 0x000fe20000000200 */
[----:B------:R-:W-:Y:S02]  /*12660*/  MOV R62, R62 ;  /* 0x0000003e003e7202 */ /* 0x000fe40000000f00 */
[----:B------:R-:W-:Y:S01]  /*12670*/  MOV R23, R98 ;  /* 0x0000006200177202 */ /* 0x000fe20000000f00 */
[----:B------:R-:W-:Y:S01]  /*12680*/  STSM.16.M88.4 [R38], R64 ;  /* 0x0000004026007844 */ /* 0x000fe20000000200 */
[----:B------:R-:W-:-:S02]  /*12690*/  MOV R70, R70 ;  /* 0x0000004600467202 */ /* 0x000fc40000000f00 */
[----:B------:R-:W-:Y:S02]  /*126a0*/  MOV R21, R8 ;  /* 0x0000000800157202 */ /* 0x000fe40000000f00 */
[----:B------:R-:W-:Y:S02]  /*126b0*/  MOV R20, R10 ;  /* 0x0000000a00147202 */ /* 0x000fe40000000f00 */
[----:B------:R-:W-:Y:S02]  /*126c0*/  F2FP.F16.F32.PACK_AB R98, R101, R100 ;  /* 0x000000646562723e */ /* 0x000fe400000000ff */
[----:B------:R-:W-:Y:S01]  /*126d0*/  F2FP.F16.F32.PACK_AB R99, R163, R162 ;  /* 0x000000a2a363723e */ /* 0x000fe200000000ff */
[----:B------:R-:W-:Y:S01]  /*126e0*/  IMAD.X R103, RZ, RZ, R111, P0 ;  /* 0x000000ffff677224 */ /* 0x000fe200000e066f */
[----:B------:R-:W-:Y:S01]  /*126f0*/  MOV R94, R94 ;  /* 0x0000005e005e7202 */ /* 0x000fe20000000f00 */
[----:B------:R-:W-:Y:S01]  /*12700*/  STSM.16.M88.4 [R46], R72 ;  /* 0x000000482e007844 */ /* 0x000fe20000000200 */
[----:B------:R-:W-:-:S02]  /*12710*/  F2FP.F16.F32.PACK_AB R8, R105, R168 ;  /* 0x000000a86908723e */ /* 0x000fc400000000ff */
[----:B------:R-:W-:Y:S02]  /*12720*/  F2FP.F16.F32.PACK_AB R9, R165, R164 ;  /* 0x000000a4a509723e */ /* 0x000fe400000000ff */
[----:B------:R-:W-:Y:S02]  /*12730*/  F2FP.F16.F32.PACK_AB R10, R109, R169 ;  /* 0x000000a96d0a723e */ /* 0x000fe400000000ff */
[----:B------:R-:W-:Y:S01]  /*12740*/  F2FP.F16.F32.PACK_AB R11, R167, R166 ;  /* 0x000000a6a70b723e */ /* 0x000fe200000000ff */
[----:B------:R-:W-:Y:S01]  /*12750*/  IMAD.X R107, RZ, RZ, R111, P1 ;  /* 0x000000ffff6b7224 */ /* 0x000fe200008e066f */
[----:B------:R-:W-:Y:S01]  /*12760*/  STSM.16.M88.4 [R54], R80 ;  /* 0x0000005036007844 */ /* 0x000fe20000000200 */
[----:B0-----:R-:W-:-:S03]  /*12770*/  F2FP.F16.F32.PACK_AB R12, R113, R170 ;  /* 0x000000aa710c723e */ /* 0x001fc600000000ff */
[----:B------:R-:W-:Y:S01]  /*12780*/  STSM.16.M88.4 [R62], R76 ;  /* 0x0000004c3e007844 */ /* 0x000fe20000000200 */
[----:B------:R-:W-:Y:S02]  /*12790*/  F2FP.F16.F32.PACK_AB R13, R115, R114 ;  /* 0x00000072730d723e */ /* 0x000fe400000000ff */
[----:B------:R-:W-:Y:S01]  /*127a0*/  F2FP.F16.F32.PACK_AB R14, R117, R171 ;  /* 0x000000ab750e723e */ /* 0x000fe200000000ff */
[----:B------:R-:W-:Y:S01]  /*127b0*/  STSM.16.M88.4 [R70], R96 ;  /* 0x0000006046007844 */ /* 0x000fe20000000200 */
[----:B------:R-:W-:Y:S02]  /*127c0*/  F2FP.F16.F32.PACK_AB R15, R119, R118 ;  /* 0x00000076770f723e */ /* 0x000fe400000000ff */
[----:B------:R-:W-:Y:S01]  /*127d0*/  MOV R102, R102 ;  /* 0x0000006600667202 */ /* 0x000fe20000000f00 */
[----:B------:R3:W-:Y:S01]  /*127e0*/  STSM.16.M88.4 [R94], R8 ;  /* 0x000000085e007844 */ /* 0x0007e20000000200 */
[----:B------:R-:W-:Y:S02]  /*127f0*/  F2FP.F16.F32.PACK_AB R173, R123, R122 ;  /* 0x0000007a7bad723e */ /* 0x000fe400000000ff */
[----:B------:R-:W-:-:S02]  /*12800*/  F2FP.F16.F32.PACK_AB R174, R125, R124 ;  /* 0x0000007c7dae723e */ /* 0x000fc400000000ff */
[----:B------:R-:W-:Y:S02]  /*12810*/  F2FP.F16.F32.PACK_AB R175, R127, R126 ;  /* 0x0000007e7faf723e */ /* 0x000fe400000000ff */
[----:B------:R-:W-:Y:S02]  /*12820*/  ISETP.NE.U32.AND P0, PT, RZ, UR4, PT ;  /* 0x00000004ff007c0c */ /* 0x000fe4000bf05070 */
[----:B------:R-:W-:Y:S01]  /*12830*/  MOV R106, R106 ;  /* 0x0000006a006a7202 */ /* 0x000fe20000000f00 */
[----:B------:R0:W-:Y:S01]  /*12840*/  STSM.16.M88.4 [R23], R12 ;  /* 0x0000000c17007844 */ /* 0x0001e20000000200 */
[----:B------:R-:W-:Y:S02]  /*12850*/  ISETP.NE.AND.EX P0, PT, RZ, UR5, PT, P0 ;  /* 0x00000005ff007c0c */ /* 0x000fe4000bf05300 */
[----:B---3--:R-:W-:Y:S01]  /*12860*/  IADD3 R10, P1, R178, UR4, RZ ;  /* 0x00000004b20a7c10 */ /* 0x008fe2000ff3e0ff */
[----:B------:R3:W-:Y:S03]  /*12870*/  STSM.16.M88.4 [R102], R172 ;  /* 0x000000ac66007844 */ /* 0x0007e60000000200 */
[----:B--2---:R-:W-:Y:S01]  /*12880*/  IADD3.X R11, R176, UR5, RZ, P1, !PT ;  /* 0x00000005b00b7c10 */ /* 0x004fe20008ffe4ff */
[----:B------:R-:W-:Y:S01]  /*12890*/  ULDC.64 UR4, c[0x0][0xce0] ;  /* 0x0003380000047ab9 */ /* 0x000fe20000000a00 */
[----:B------:R3:W-:Y:S01]  /*128a0*/  STSM.16.M88.4 [R106], R128 ;  /* 0x000000806a007844 */ /* 0x0007e20000000200 */
[----:B------:R-:W-:-:S03]  /*128b0*/  ISETP.NE.U32.AND P1, PT, RZ, UR4, PT ;  /* 0x00000004ff007c0c */ /* 0x000fc6000bf25070 */
[----:B------:R3:W-:Y:S01]  /*128c0*/  STSM.16.M88.4 [R21], R136 ;  /* 0x0000008815007844 */ /* 0x0007e20000000200 */
[----:B------:R-:W-:-:S03]  /*128d0*/  ISETP.NE.AND.EX P1, PT, RZ, UR5, PT, P1 ;  /* 0x00000005ff007c0c */ /* 0x000fc6000bf25310 */
[----:B------:R3:W-:Y:S01]  /*128e0*/  STSM.16.M88.4 [R20], R144 ;  /* 0x0000009014007844 */ /* 0x0007e20000000200 */
[----:B0-----:R-:W-:Y:S01]  /*128f0*/  IMAD.MOV.U32 R23, RZ, RZ, RZ ;  /* 0x000000ffff177224 */ /* 0x001fe200078e00ff */
[----:B------:R-:W-:Y:S08]  /*12900*/  BAR.SYNC.DEFER_BLOCKING 0x1, 0x100 ;  /* 0x0044000000007b1d */ /* 0x000ff00000010000 */
[----:B------:R-:W-:Y:S01]  /*12910*/  @P1 IADD3 R8, P2, R178, UR4, RZ ;  /* 0x00000004b2081c10 */ /* 0x000fe2000ff5e0ff */
[----:B------:R-:W-:-:S02]  /*12920*/  ULDC UR4, c[0x0][0xb88] ;  /* 0x0002e20000047ab9 */ /* 0x000fc40000000800 */
[----:B------:R-:W-:Y:S01]  /*12930*/  IMAD.U32 R0, RZ, RZ, UR4 ;  /* 0x00000004ff007e24 */ /* 0x000fe2000f8e00ff */
[----:B------:R-:W-:Y:S01]  /*12940*/  @P1 IADD3.X R9, R176, UR5, RZ, P2, !PT ;  /* 0x00000005b0091c10 */ /* 0x000fe200097fe4ff */
[----:B------:R3:W5:Y:S04]  /*12950*/  @P0 LDG.E R23, desc[UR52][R10.64] ;  /* 0x000000340a170981 */ /* 0x000768000c1e1900 */
[----:B------:R3:W5:Y:S01]  /*12960*/  @P1 LDG.E R0, desc[UR52][R8.64] ;  /* 0x0000003408001981 */ /* 0x000762000c1e1900 */
[----:B------:R-:W-:-:S04]  /*12970*/  IMAD.MOV.U32 R186, RZ, RZ, R188 ;  /* 0x000000ffffba7224 */ /* 0x000fc800078e00bc */
[----:B------:R-:W-:-:S04]  /*12980*/  IMAD R5, R186, 0x40, R219 ;  /* 0x00000040ba057824 */ /* 0x000fc800078e02db */
[----:B------:R-:W-:-:S03]  /*12990*/  IMAD.WIDE R6, R5, 0x2, R6 ;  /* 0x0000000205067825 */ /* 0x000fc600078e0206 */
[----:B------:R-:W-:Y:S01]  /*129a0*/  IADD3 R13, P4, R6, 0x1000, RZ ;  /* 0x00001000060d7810 */ /* 0x000fe20007f9e0ff */
[----:B---3--:R-:W-:-:S12]  /*129b0*/  @P1 BRA `(.L_x_11690) ;  /* 0x0000000000101947 */ /* 0x008fd80003800000 */
[----:B------:R-:W-:Y:S05]  /*129c0*/  @!P0 BRA `(.L_x_11690) ;  /* 0x00000000000c8947 */ /* 0x000fea0003800000 */
[----:B------:R-:W2:Y:S04]  /*129d0*/  LDG.E R5, desc[UR52][R10.64] ;  /* 0x000000340a057981 */ /* 0x000ea8000c1e1900 */
[----:B-----5:R-:W2:Y:S02]  /*129e0*/  LDG.E R0, desc[UR52][R10.64+0x4] ;  /* 0x000004340a007981 */ /* 0x020ea4000c1e1900 */
[----:B--2---:R-:W-:-:S07]  /*129f0*/  IADD3 R0, -R5, R0, RZ ;  /* 0x0000000005007210 */ /* 0x004fce0007ffe1ff */
.L_x_11690:
[----:B------:R-:W2:Y:S01]  /*12a00*/  LDL.LU R14, [R1+0x50] ;  /* 0x00005000010e7983 */ /* 0x000ea20000300800 */
[----:B------:R-:W-:-:S03]  /*12a10*/  ULDC.64 UR4, c[0x0][0xc70] ;  /* 0x00031c0000047ab9 */ /* 0x000fc60000000a00 */
[----:B------:R-:W3:Y:S04]  /*12a20*/  LDL.LU R11, [R1+0x40] ;  /* 0x00004000010b7983 */ /* 0x000ee80000300800 */
[----:B------:R-:W4:Y:S04]  /*12a30*/  LDL R10, [R1+0x30] ;  /* 0x00003000010a7983 */ /* 0x000f280000100800 */
[----:B------:R-:W4:Y:S04]  /*12a40*/  LDL.LU R85, [R1+0x34] ;  /* 0x0000340001557983 */ /* 0x000f280000300800 */
[----:B------:R-:W4:Y:S01]  /*12a50*/  LDL.LU R84, [R1+0x48] ;  /* 0x0000480001547983 */ /* 0x000f220000300800 */
[--C-:B-----5:R-:W-:Y:S01]  /*12a60*/  SHF.R.S32.HI R21, RZ, 0x1f, R23.reuse ;  /* 0x0000001fff157819 */ /* 0x120fe20000011417 */
[----:B------:R-:W-:Y:S01]  /*12a70*/  IMAD.MOV.U32 R20, RZ, RZ, R23 ;  /* 0x000000ffff147224 */ /* 0x000fe200078e0017 */
[----:B------:R-:W-:-:S02]  /*12a80*/  IADD3 R25, P5, R6, 0x2000, RZ ;  /* 0x0000200006197810 */ /* 0x000fc40007fbe0ff */
[C---:B------:R-:W-:Y:S02]  /*12a90*/  IADD3 R37, P2, R6.reuse, 0x5000, RZ ;  /* 0x0000500006257810 */ /* 0x040fe40007f5e0ff */
[----:B------:R-:W-:Y:S02]  /*12aa0*/  IADD3 R33, P1, R6, 0x4000, RZ ;  /* 0x0000400006217810 */ /* 0x000fe40007f3e0ff */
        /* <DEDUP_REMOVED lines=15> */
[----:B------:R-:W-:Y:S02]  /*12ba0*/  IADD3 R49, P5, R6, 0x8000, RZ ;  /* 0x0000800006317810 */ /* 0x000fe40007fbe0ff */
[----:B------:R-:W-:Y:S01]  /*12bb0*/  LOP3.LUT R32, R32, R33, RZ, 0x3c, !PT ;  /* 0x0000002120207212 */ /* 0x000fe200078e3cff */
[----:B------:R-:W-:Y:S01]  /*12bc0*/  IMAD.X R33, RZ, RZ, R7, P1 ;  /* 0x000000ffff217224 */ /* 0x000fe200008e0607 */
        /* <DEDUP_REMOVED lines=16> */
[C---:B------:R-:W-:Y:S02]  /*12cd0*/  IADD3 R69, P4, R6.reuse, 0xd000, RZ ;  /* 0x0000d00006457810 */ /* 0x040fe40007f9e0ff */
[----:B------:R-:W-:Y:S02]  /*12ce0*/  IADD3 R65, P5, R6, 0xe000, RZ ;  /* 0x0000e00006417810 */ /* 0x000fe40007fbe0ff */
[----:B------:R-:W-:Y:S01]  /*12cf0*/  LOP3.LUT R52, R52, R53, RZ, 0x3c, !PT ;  /* 0x0000003534347212 */ /* 0x000fe200078e3cff */
[----:B------:R-:W-:Y:S01]  /*12d00*/  IMAD.X R53, RZ, RZ, R7, P1 ;  /* 0x000000ffff357224 */ /* 0x000fe200008e0607 */
        /* <DEDUP_REMOVED lines=8> */
[--C-:B------:R-:W-:Y:S01]  /*12d90*/  SHF.R.S32.HI R79, RZ, 0x1f, R219.reuse ;  /* 0x0000001fff4f7819 */ /* 0x100fe200000114db */
[----:B------:R-:W-:Y:S01]  /*12da0*/  IMAD.MOV.U32 R78, RZ, RZ, R219 ;  /* 0x000000ffff4e7224 */ /* 0x000fe200078e00db */
[----:B------:R-:W-:-:S05]  /*12db0*/  SHF.R.S32.HI R187, RZ, 0x1f, R186 ;  /* 0x0000001fffbb7819 */ /* 0x000fca00000114ba */
[----:B------:R-:W-:Y:S01]  /*12dc0*/  STL [R1+0x24], R187 ;  /* 0x000024bb01007387 */ /* 0x000fe20000100800 */
[----:B------:R-:W-:Y:S01]  /*12dd0*/  BSSY B1, `(.L_x_11691) ;  /* 0x0000084000017945 */ /* 0x000fe20003800000 */
[----:B--2---:R-:W-:Y:S02]  /*12de0*/  SEL R83, R14, RZ, !P0 ;  /* 0x000000ff0e537207 */ /* 0x004fe40004000000 */
[----:B------:R-:W0:Y:S01]  /*12df0*/  S2R R14, SR_TID.X ;  /* 0x00000000000e7919 */ /* 0x000e220000002100 */
[----:B---3--:R-:W-:Y:S02]  /*12e00*/  SEL R82, R11, RZ, !P0 ;  /* 0x000000ff0b527207 */ /* 0x008fe40004000000 */
[----:B------:R-:W-:-:S04]  /*12e10*/  IADD3 R29, P0, R6, 0x3000, RZ ;  /* 0x00003000061d7810 */ /* 0x000fc80007f1e0ff */
[----:B------:R-:W-:Y:S02]  /*12e20*/  LOP3.LUT R28, R29, 0x380, RZ, 0xc0, !PT ;  /* 0x000003801d1c7812 */ /* 0x000fe400078ec0ff */
[----:B----4-:R-:W-:Y:S01]  /*12e30*/  SHF.R.S32.HI R81, RZ, 0x1f, R85 ;  /* 0x0000001fff517819 */ /* 0x010fe20000011455 */
[----:B------:R-:W-:Y:S01]  /*12e40*/  IMAD.WIDE.U32 R8, R85, UR4, R20 ;  /* 0x0000000455087c25 */ /* 0x000fe2000f8e0014 */
[----:B------:R-:W-:-:S03]  /*12e50*/  SHF.R.U64 R28, R28, 0x3, RZ ;  /* 0x000000031c1c7819 */ /* 0x000fc600000012ff */
[----:B------:R-:W-:Y:S01]  /*12e60*/  IMAD R5, R81, UR4, RZ ;  /* 0x0000000451057c24 */ /* 0x000fe2000f8e02ff */
[----:B------:R-:W-:Y:S01]  /*12e70*/  LOP3.LUT R28, R28, R29, RZ, 0x3c, !PT ;  /* 0x0000001d1c1c7212 */ /* 0x000fe200078e3cff */
[----:B------:R-:W-:Y:S02]  /*12e80*/  IMAD R11, R84, 0x80, R10 ;  /* 0x00000080540b7824 */ /* 0x000fe400078e020a */
[----:B------:R-:W-:Y:S01]  /*12e90*/  IMAD R5, R85, UR5, R5 ;  /* 0x0000000555057c24 */ /* 0x000fe2000f8e0205 */
[----:B------:R-:W-:Y:S01]  /*12ea0*/  ULDC.64 UR4, c[0x0][0xc78] ;  /* 0x00031e0000047ab9 */ /* 0x000fe20000000a00 */
[----:B------:R-:W-:Y:S01]  /*12eb0*/  IMAD.X R29, RZ, RZ, R7, P0 ;  /* 0x000000ffff1d7224 */ /* 0x000fe200000e0607 */
[----:B------:R-:W-:Y:S01]  /*12ec0*/  IADD3 R77, P0, R6, 0x9000, RZ ;  /* 0x00009000064d7810 */ /* 0x000fe20007f1e0ff */
[----:B------:R-:W-:Y:S02]  /*12ed0*/  IMAD.IADD R9, R9, 0x1, R5 ;  /* 0x0000000109097824 */ /* 0x000fe400078e0205 */
[----:B------:R-:W-:Y:S01]  /*12ee0*/  IMAD R5, R83, UR4, RZ ;  /* 0x0000000453057c24 */ /* 0x000fe2000f8e02ff */
[----:B------:R-:W-:Y:S01]  /*12ef0*/  LOP3.LUT R76, R77, 0x380, RZ, 0xc0, !PT ;  /* 0x000003804d4c7812 */ /* 0x000fe200078ec0ff */
[----:B------:R-:W-:-:S03]  /*12f00*/  IMAD.WIDE.U32 R8, R82, UR4, R8 ;  /* 0x0000000452087c25 */ /* 0x000fc6000f8e0008 */
[----:B------:R-:W-:Y:S01]  /*12f10*/  SHF.R.U64 R76, R76, 0x3, RZ ;  /* 0x000000034c4c7819 */ /* 0x000fe200000012ff */
[----:B------:R-:W-:Y:S01]  /*12f20*/  IMAD R10, R82, UR5, R5 ;  /* 0x00000005520a7c24 */ /* 0x000fe2000f8e0205 */
[----:B------:R-:W-:Y:S01]  /*12f30*/  SHF.R.S32.HI R5, RZ, 0x1f, R11 ;  /* 0x0000001fff057819 */ /* 0x000fe2000001140b */
[----:B0-----:R-:W-:Y:S01]  /*12f40*/  VIADD R15, R14, 0xffffff80 ;  /* 0xffffff800e0f7836 */ /* 0x001fe20000000000 */
[----:B------:R-:W-:Y:S01]  /*12f50*/  IADD3 R8, P3, R11, R8, RZ ;  /* 0x000000080b087210 */ /* 0x000fe20007f7e0ff */
[----:B------:R-:W-:Y:S01]  /*12f60*/  ULDC.64 UR4, c[0x0][0xc40] ;  /* 0x0003100000047ab9 */ /* 0x000fe20000000a00 */
[----:B------:R-:W-:Y:S01]  /*12f70*/  LOP3.LUT R76, R76, R77, RZ, 0x3c, !PT ;  /* 0x0000004d4c4c7212 */ /* 0x000fe200078e3cff */
[----:B------:R-:W-:Y:S01]  /*12f80*/  IMAD.X R77, RZ, RZ, R7, P0 ;  /* 0x000000ffff4d7224 */ /* 0x000fe200000e0607 */
[----:B------:R-:W-:Y:S02]  /*12f90*/  IADD3.X R5, R5, R9, R10, P3, !PT ;  /* 0x0000000905057210 */ /* 0x000fe40001ffe40a */
[----:B------:R-:W-:-:S02]  /*12fa0*/  LEA R54, P3, R8, UR4, 0x2 ;  /* 0x0000000408367c11 */ /* 0x000fc4000f8610ff */
[----:B------:R-:W-:Y:S02]  /*12fb0*/  SHF.R.S32.HI R14, RZ, 0x1f, R15 ;  /* 0x0000001fff0e7819 */ /* 0x000fe4000001140f */
[----:B------:R-:W-:Y:S01]  /*12fc0*/  LEA.HI.X R55, R8, UR5, R5, 0x2, P3 ;  /* 0x0000000508377c11 */ /* 0x000fe200098f1405 */
[----:B------:R-:W-:Y:S01]  /*12fd0*/  VIADD R5, R11, 0x8 ;  /* 0x000000080b057836 */ /* 0x000fe20000000000 */
[----:B------:R-:W-:Y:S01]  /*12fe0*/  LEA.HI R14, R14, R15, RZ, 0x7 ;  /* 0x0000000f0e0e7211 */ /* 0x000fe200078f38ff */
[----:B------:R-:W-:Y:S01]  /*12ff0*/  ULDC.64 UR4, c[0x0][0xba0] ;  /* 0x0002e80000047ab9 */ /* 0x000fe20000000a00 */
[----:B------:R-:W-:Y:S02]  /*13000*/  IADD3 R41, P3, R6, 0x6000, RZ ;  /* 0x0000600006297810 */ /* 0x000fe40007f7e0ff */
[----:B------:R-:W-:Y:S02]  /*13010*/  LOP3.LUT R14, R14, 0xffffff80, RZ, 0xc0, !PT ;  /* 0xffffff800e0e7812 */ /* 0x000fe400078ec0ff */
[----:B------:R-:W-:-:S02]  /*13020*/  LOP3.LUT R40, R41, 0x380, RZ, 0xc0, !PT ;  /* 0x0000038029287812 */ /* 0x000fc400078ec0ff */
[----:B------:R-:W-:Y:S01]  /*13030*/  IADD3 R10, P2, R6, 0xf000, RZ ;  /* 0x0000f000060a7810 */ /* 0x000fe20007f5e0ff */
[----:B------:R-:W-:Y:S01]  /*13040*/  IMAD.IADD R14, R15, 0x1, -R14 ;  /* 0x000000010f0e7824 */ /* 0x000fe200078e0a0e */
[----:B------:R-:W-:Y:S02]  /*13050*/  SHF.R.U64 R40, R40, 0x3, RZ ;  /* 0x0000000328287819 */ /* 0x000fe400000012ff */
[----:B------:R-:W-:Y:S01]  /*13060*/  LOP3.LUT R9, R6, 0x380, RZ, 0xc0, !PT ;  /* 0x0000038006097812 */ /* 0x000fe200078ec0ff */
[----:B------:R-:W-:Y:S01]  /*13070*/  IMAD.X R61, RZ, RZ, R7, P2 ;  /* 0x000000ffff3d7224 */ /* 0x000fe200010e0607 */
[----:B------:R-:W-:Y:S02]  /*13080*/  LOP3.LUT R40, R40, R41, RZ, 0x3c, !PT ;  /* 0x0000002928287212 */ /* 0x000fe400078e3cff */
[----:B------:R-:W-:Y:S02]  /*13090*/  IADD3.X R41, RZ, R7, RZ, P3, !PT ;  /* 0x00000007ff297210 */ /* 0x000fe40001ffe4ff */
[----:B------:R-:W-:-:S02]  /*130a0*/  LOP3.LUT P0, RZ, R14, 0x3, RZ, 0xc0, !PT ;  /* 0x000000030eff7812 */ /* 0x000fc4000780c0ff */
[----:B------:R-:W-:Y:S02]  /*130b0*/  IADD3 R73, P3, R6, 0xc000, RZ ;  /* 0x0000c00006497810 */ /* 0x000fe40007f7e0ff */
[-C--:B------:R-:W-:Y:S02]  /*130c0*/  ISETP.GE.OR P1, PT, R11, R0.reuse, P0 ;  /* 0x000000000b00720c */ /* 0x080fe40000726670 */
[----:B------:R-:W-:Y:S02]  /*130d0*/  LOP3.LUT R72, R73, 0x380, RZ, 0xc0, !PT ;  /* 0x0000038049487812 */ /* 0x000fe400078ec0ff */
[----:B------:R-:W-:Y:S02]  /*130e0*/  ISETP.GE.OR P0, PT, R5, R0, P0 ;  /* 0x000000000500720c */ /* 0x000fe40000706670 */
[----:B------:R-:W-:Y:S02]  /*130f0*/  LOP3.LUT R5, R10, 0x380, RZ, 0xc0, !PT ;  /* 0x000003800a057812 */ /* 0x000fe400078ec0ff */
[----:B------:R-:W-:-:S02]  /*13100*/  SHF.R.U64 R72, R72, 0x3, RZ ;  /* 0x0000000348487819 */ /* 0x000fc400000012ff */
[----:B------:R-:W-:Y:S02]  /*13110*/  SHF.R.U64 R9, R9, 0x3, RZ ;  /* 0x0000000309097819 */ /* 0x000fe400000012ff */
[----:B------:R-:W-:Y:S01]  /*13120*/  SHF.R.U64 R5, R5, 0x3, RZ ;  /* 0x0000000305057819 */ /* 0x000fe200000012ff */
[----:B------:R0:W-:Y:S01]  /*13130*/  @!P1 STG.E desc[UR52][R54.64], R4 ;  /* 0x0000000436009986 */ /* 0x0001e2000c101934 */
[----:B------:R-:W-:Y:S02]  /*13140*/  LOP3.LUT R72, R72, R73, RZ, 0x3c, !PT ;  /* 0x0000004948487212 */ /* 0x000fe400078e3cff */
[----:B------:R-:W-:Y:S01]  /*13150*/  LOP3.LUT R8, R9, R6, RZ, 0x3c, !PT ;  /* 0x0000000609087212 */ /* 0x000fe200078e3cff */
[----:B------:R-:W-:Y:S01]  /*13160*/  IMAD.MOV.U32 R9, RZ, RZ, R7 ;  /* 0x000000ffff097224 */ /* 0x000fe200078e0007 */
[----:B------:R-:W-:Y:S01]  /*13170*/  IADD3.X R73, RZ, R7, RZ, P3, !PT ;  /* 0x00000007ff497210 */ /* 0x000fe20001ffe4ff */
        /* <DEDUP_REMOVED lines=11> */
[----:B0-----:R0:W5:Y:S04]  /*13230*/  LD.E.128 R4, desc[UR52][R76.64] ;  /* 0x000000344c047980 */ /* 0x001168000c101d00 */
[----:B--2---:R-:W5:Y:S04]  /*13240*/  LD.E.128 R52, desc[UR52][R52.64] ;  /* 0x0000003434347980 */ /* 0x004f68000c101d00 */
[----:B------:R-:W5:Y:S04]  /*13250*/  LD.E.128 R56, desc[UR52][R56.64] ;  /* 0x0000003438387980 */ /* 0x000f68000c101d00 */
[----:B------:R-:W5:Y:S04]  /*13260*/  LD.E.128 R72, desc[UR52][R72.64] ;  /* 0x0000003448487980 */ /* 0x000f68000c101d00 */
[----:B------:R-:W5:Y:S04]  /*13270*/  LD.E.128 R68, desc[UR52][R68.64] ;  /* 0x0000003444447980 */ /* 0x000f68000c101d00 */
[----:B------:R-:W5:Y:S04]  /*13280*/  LD.E.128 R64, desc[UR52][R64.64] ;  /* 0x0000003440407980 */ /* 0x000f68000c101d00 */
[----:B------:R-:W5:Y:S01]  /*13290*/  LD.E.128 R60, desc[UR52][R60.64] ;  /* 0x000000343c3c7980 */ /* 0x000f62000c101d00 */
[----:B------:R-:W-:-:S02]  /*132a0*/  IMAD R80, R21, UR4, RZ ;  /* 0x0000000415507c24 */ /* 0x000fc4000f8e02ff */
[C---:B------:R-:W-:Y:S01]  /*132b0*/  IMAD.WIDE.U32 R20, R23.reuse, UR4, R78 ;  /* 0x0000000417147c25 */ /* 0x040fe2000f8e004e */
[----:B------:R-:W-:Y:S01]  /*132c0*/  @!PT LDS RZ, [RZ] ;  /* 0x00000000fffff984 */ /* 0x000fe20000000800 */
[----:B------:R-:W-:Y:S01]  /*132d0*/  @!PT LDS RZ, [RZ] ;  /* 0x00000000fffff984 */ /* 0x000fe20000000800 */
[----:B------:R-:W-:Y:S01]  /*132e0*/  @!PT LDS RZ, [RZ] ;  /* 0x00000000fffff984 */ /* 0x000fe20000000800 */
[----:B------:R-:W-:Y:S01]  /*132f0*/  @!PT LDS RZ, [RZ] ;  /* 0x00000000fffff984 */ /* 0x000fe20000000800 */
[----:B------:R2:W-:Y:S06]  /*13300*/  MEMBAR.ALL.CTA ;  /* 0x0000000000007992 */ /* 0x0005ec0000008000 */
[----:B--2---:R-:W2:Y:S01]  /*13310*/  FENCE.VIEW.ASYNC.S ;  /* 0x00000000000073c6 */ /* 0x004ea20000000000 */
[----:B------:R-:W-:Y:S01]  /*13320*/  IMAD R23, R23, UR5, R80 ;  /* 0x0000000517177c24 */ /* 0x000fe2000f8e0250 */
[----:B------:R-:W-:Y:S01]  /*13330*/  ULDC.64 UR4, c[0x0][0xbe0] ;  /* 0x0002f80000047ab9 */ /* 0x000fe20000000a00 */
[----:B------:R-:W-:-:S02]  /*13340*/  IMAD R78, R84, -0x80, R0 ;  /* 0xffffff80544e7824 */ /* 0x000fc400078e0200 */
[C---:B------:R-:W-:Y:S02]  /*13350*/  VIADD R0, R186.reuse, 0x40 ;  /* 0x00000040ba007836 */ /* 0x040fe40000000000 */
[----:B------:R-:W-:Y:S01]  /*13360*/  IMAD.IADD R21, R21, 0x1, R23 ;  /* 0x0000000115157824 */ /* 0x000fe200078e0217 */
[-C--:B------:R-:W-:Y:S01]  /*13370*/  ISETP.GE.AND P3, PT, R186, R78.reuse, PT ;  /* 0x0000004eba00720c */ /* 0x080fe20003f66270 */
[----:B0-----:R-:W-:Y:S01]  /*13380*/  IMAD R76, R81, UR4, RZ ;  /* 0x00000004514c7c24 */ /* 0x001fe2000f8e02ff */
[-C--:B------:R-:W-:Y:S01]  /*13390*/  ISETP.GE.AND P0, PT, R0, R78.reuse, PT ;  /* 0x0000004e0000720c */ /* 0x080fe20003f06270 */
[C---:B------:R-:W-:Y:S01]  /*133a0*/  VIADD R3, R186.reuse, 0x20 ;  /* 0x00000020ba037836 */ /* 0x040fe20000000000 */
[----:B------:R-:W-:Y:S01]  /*133b0*/  IADD3 R23, R186, 0x60, RZ ;  /* 0x00000060ba177810 */ /* 0x000fe20007ffe0ff */
[C---:B------:R-:W-:Y:S02]  /*133c0*/  IMAD R77, R85.reuse, UR5, R76 ;  /* 0x00000005554d7c24 */ /* 0x040fe4000f8e024c */
[----:B------:R-:W-:Y:S01]  /*133d0*/  IMAD.WIDE.U32 R20, R85, UR4, R20 ;  /* 0x0000000455147c25 */ /* 0x000fe2000f8e0014 */
[----:B------:R-:W-:Y:S01]  /*133e0*/  ULDC.64 UR4, c[0x0][0xbe8] ;  /* 0x0002fa0000047ab9 */ /* 0x000fe20000000a00 */
[----:B------:R-:W-:-:S02]  /*133f0*/  ISETP.GE.AND P2, PT, R3, R78, PT ;  /* 0x0000004e0300720c */ /* 0x000fc40003f46270 */
[----:B------:R-:W-:Y:S01]  /*13400*/  VIADD R0, R17, 0x32420 ;  /* 0x0003242011007836 */ /* 0x000fe20000000000 */
[----:B------:R-:W-:Y:S01]  /*13410*/  ISETP.GE.AND P1, PT, R23, R78, PT ;  /* 0x0000004e1700720c */ /* 0x000fe20003f26270 */
[----:B------:R-:W-:Y:S02]  /*13420*/  IMAD.IADD R21, R21, 0x1, R77 ;  /* 0x0000000115157824 */ /* 0x000fe400078e024d */
[----:B------:R-:W-:Y:S01]  /*13430*/  IMAD R3, R83, UR4, RZ ;  /* 0x0000000453037c24 */ /* 0x000fe2000f8e02ff */
[----:B------:R-:W-:Y:S01]  /*13440*/  PRMT R0, RZ, 0x654, R0 ;  /* 0x00000654ff007816 */ /* 0x000fe20000000000 */
[----:B------:R-:W-:-:S03]  /*13450*/  IMAD.WIDE.U32 R78, R82, UR4, R20 ;  /* 0x00000004524e7c25 */ /* 0x000fc6000f8e0014 */
[----:B--2---:R0:W-:Y:S01]  /*13460*/  SYNCS.ARRIVE.TRANS64.RED.A1T0 RZ, [R0+URZ], RZ ;  /* 0x000000ff00ff79a7 */ /* 0x0041e2000810043f */
[----:B------:R-:W-:Y:S02]  /*13470*/  IMAD R3, R82, UR5, R3 ;  /* 0x0000000552037c24 */ /* 0x000fe4000f8e0203 */
        /* <DEDUP_REMOVED lines=15> */
[----:B------:R-:W-:Y:S02]  /*13570*/  ISETP.GE.AND P4, PT, R0, UR4, PT ;  /* 0x0000000400007c0c */ /* 0x000fe4000bf86270 */
[----:B------:R-:W-:Y:S01]  /*13580*/  LEA.HI.X R81, R20, UR7, R3, 0x1, P3 ;  /* 0x0000000714517c11 */ /* 0x000fe200098f0c03 */
[C---:B------:R-:W-:Y:S01]  /*13590*/  VIADD R3, R219.reuse, 0x80 ;  /* 0x00000080db037836 */ /* 0x040fe20000000000 */
[----:B------:R-:W-:-:S03]  /*135a0*/  IADD3 R0, R219, 0xc0, RZ ;  /* 0x000000c0db007810 */ /* 0x000fc60007ffe0ff */
[----:B-----5:R0:W-:Y:S01]  /*135b0*/  @!P5 STG.E.128 desc[UR52][R80.64], R8 ;  /* 0x000000085000d986 */ /* 0x0201e2000c101d34 */
[----:B------:R-:W-:Y:S02]  /*135c0*/  ISETP.GE.AND P3, PT, R3, UR4, PT ;  /* 0x0000000403007c0c */ /* 0x000fe4000bf66270 */
[----:B------:R-:W-:-:S03]  /*135d0*/  ISETP.GE.AND P5, PT, R0, UR4, PT ;  /* 0x0000000400007c0c */ /* 0x000fc6000bfa6270 */
[----:B------:R0:W-:Y:S08]  /*135e0*/  @!P4 STG.E.128 desc[UR52][R80.64+0x80], R32 ;  /* 0x000080205000c986 */ /* 0x0001f0000c101d34 */
[----:B------:R0:W-:Y:S04]  /*135f0*/  @!P3 STG.E.128 desc[UR52][R80.64+0x100], R48 ;  /* 0x000100305000b986 */ /* 0x0001e8000c101d34 */
[----:B------:R0:W-:Y:S02]  /*13600*/  @!P5 STG.E.128 desc[UR52][R80.64+0x180], R72 ;  /* 0x000180485000d986 */ /* 0x0001e4000c101d34 */
.L_x_11692:
[----:B------:R-:W-:Y:S05]  /*13610*/  BSYNC B1 ;  /* 0x0000000000017941 */ /* 0x000fea0003800000 */
.L_x_11691:
[----:B------:R-:W-:Y:S04]  /*13620*/  BSSY B1, `(.L_x_11693) ;  /* 0x000001a000017945 */ /* 0x000fe80003800000 */
[----:B------:R-:W-:Y:S05]  /*13630*/  @P2 BRA `(.L_x_11694) ;  /* 0x0000000000602947 */ /* 0x000fea0003800000 */
[----:B------:R-:W-:Y:S01]  /*13640*/  IADD3 R3, P2, R76, 0x20, RZ ;  /* 0x000000204c037810 */ /* 0x000fe20007f5e0ff */
[----:B------:R-:W-:Y:S01]  /*13650*/  ULDC.64 UR6, c[0x0][0xbd8] ;  /* 0x0002f60000067ab9 */ /* 0x000fe20000000a00 */
[----:B0----5:R-:W-:Y:S01]  /*13660*/  IMAD.MOV.U32 R8, RZ, RZ, R78 ;  /* 0x000000ffff087224 */ /* 0x021fe200078e004e */
        /* <DEDUP_REMOVED lines=21> */
.L_x_11694:
[----:B------:R-:W-:Y:S05]  /*137c0*/  BSYNC B1 ;  /* 0x0000000000017941 */ /* 0x000fea0003800000 */
.L_x_11693:
[----:B------:R-:W-:Y:S04]  /*137d0*/  BSSY B1, `(.L_x_11695) ;  /* 0x000001a000017945 */ /* 0x000fe80003800000 */
[----:B------:R-:W-:Y:S05]  /*137e0*/  @P0 BRA `(.L_x_11696) ;  /* 0x0000000000600947 */ /* 0x000fea0003800000 */
[----:B------:R-:W-:Y:S01]  /*137f0*/  IADD3 R3, P0, R76, 0x40, RZ ;  /* 0x000000404c037810 */ /* 0x000fe20007f1e0ff */
[C---:B--2--5:R-:W-:Y:S01]  /*13800*/  VIADD R4, R219.reuse, 0x40 ;  /* 0x00000040db047836 */ /* 0x064fe20000000000 */
        /* <DEDUP_REMOVED lines=22> */
.L_x_11696:
[----:B------:R-:W-:Y:S05]  /*13970*/  BSYNC B1 ;  /* 0x0000000000017941 */ /* 0x000fea0003800000 */
.L_x_11695:
[----:B------:R-:W-:Y:S05]  /*13980*/  @P1 BRA `(.L_x_11697) ;  /* 0x0000000c00681947 */ /* 0x000fea0003800000 */
[----:B------:R-:W-:Y:S01]  /*13990*/  IADD3 R3, P0, R76, 0x60, RZ ;  /* 0x000000604c037810 */ /* 0x000fe20007f1e0ff */
[----:B------:R-:W-:Y:S01]  /*139a0*/  ULDC UR4, c[0x0][0xb8c] ;  /* 0x0002e30000047ab9 */ /* 0x000fe20000000800 */
[C---:B------:R-:W-:Y:S01]  /*139b0*/  IADD3 R0, R219.reuse, 0x40, RZ ;  /* 0x00000040db007810 */ /* 0x040fe20007ffe0ff */
        /* <DEDUP_REMOVED lines=13> */
[----:B---3--:R-:W-:Y:S01]  /*13a90*/  LEA R6, P0, R4, UR6, 0x1 ;  /* 0x0000000604067c11 */ /* 0x008fe2000f8008ff */
        /* <DEDUP_REMOVED lines=9> */
.L_x_11689:
[----:B------:R-:W4:Y:S01]  /*13b30*/  LDL.LU R6, [R1+0x38] ;  /* 0x0000380001067983 */ /* 0x000f220000300800 */
[----:B------:R-:W-:-:S03]  /*13b40*/  ULDC.64 UR4, c[0x0][0xcd8] ;  /* 0x0003360000047ab9 */ /* 0x000fc60000000a00 */
[----:B------:R-:W2:Y:S01]  /*13b50*/  LDL.LU R0, [R1+0x3c] ;  /* 0x00003c0001007983 */ /* 0x000ea20000300800 */
[----:B------:R-:W-:Y:S01]  /*13b60*/  ISETP.NE.U32.AND P0, PT, RZ, UR4, PT ;  /* 0x00000004ff007c0c */ /* 0x000fe2000bf05070 */
[----:B------:R-:W-:-:S03]  /*13b70*/  IMAD.MOV.U32 R3, RZ, RZ, RZ ;  /* 0x000000ffff037224 */ /* 0x000fc600078e00ff */
[----:B------:R-:W-:Y:S02]  /*13b80*/  ISETP.NE.AND.EX P0, PT, RZ, UR5, PT, P0 ;  /* 0x00000005ff007c0c */ /* 0x000fe4000bf05300 */
[----:B----4-:R-:W-:-:S04]  /*13b90*/  IADD3 R4, P1, R6, UR4, RZ ;  /* 0x0000000406047c10 */ /* 0x010fc8000ff3e0ff */
[----:B--2---:R-:W-:Y:S01]  /*13ba0*/  IADD3.X R5, R0, UR5, RZ, P1, !PT ;  /* 0x0000000500057c10 */ /* 0x004fe20008ffe4ff */
[----:B------:R-:W-:Y:S02]  /*13bb0*/  ULDC.64 UR4, c[0x0][0xce0] ;  /* 0x0003380000047ab9 */ /* 0x000fe40000000a00 */
[----:B------:R-:W-:-:S04]  /*13bc0*/  ISETP.NE.U32.AND P1, PT, RZ, UR4, PT ;  /* 0x00000004ff007c0c */ /* 0x000fc8000bf25070 */
[----:B------:R2:W5:Y:S01]  /*13bd0*/  @P0 LDG.E R3, desc[UR52][R4.64] ;  /* 0x0000003404030981 */ /* 0x000562000c1e1900 */
[----:B------:R-:W-:Y:S01]  /*13be0*/  ISETP.NE.AND.EX P1, PT, RZ, UR5, PT, P1 ;  /* 0x00000005ff007c0c */ /* 0x000fe2000bf25310 */
[----:B------:R-:W4:-:S12]  /*13bf0*/  S2R R8, SR_TID.X ;  /* 0x0000000000087919 */ /* 0x000f180000002100 */
[----:B------:R-:W-:Y:S01]  /*13c00*/  @P1 IADD3 R6, P2, R6, UR4, RZ ;  /* 0x0000000406061c10 */ /* 0x000fe2000ff5e0ff */
[----:B------:R-:W-:-:S03]  /*13c10*/  ULDC UR4, c[0x0][0xb88] ;  /* 0x0002e20000047ab9 */ /* 0x000fc60000000800 */
[----:B------:R-:W-:Y:S01]  /*13c20*/  @P1 IADD3.X R7, R0, UR5, RZ, P2, !PT ;  /* 0x0000000500071c10 */ /* 0x000fe200097fe4ff */
[----:B------:R-:W-:-:S06]  /*13c30*/  IMAD.U32 R0, RZ, RZ, UR4 ;  /* 0x00000004ff007e24 */ /* 0x000fcc000f8e00ff */
[----:B------:R2:W5:Y:S01]  /*13c40*/  @P1 LDG.E R0, desc[UR52][R6.64] ;  /* 0x0000003406001981 */ /* 0x000562000c1e1900 */
[----:B----4-:R-:W-:-:S05]  /*13c50*/  VIADD R8, R8, 0xffffff80 ;  /* 0xffffff8008087836 */ /* 0x010fca0000000000 */
[----:B------:R-:W-:Y:S01]  /*13c60*/  ISETP.GT.AND P2, PT, R8, 0x7f, PT ;  /* 0x0000007f0800780c */ /* 0x000fe20003f44270 */
[----:B--2---:R-:W-:-:S12]  /*13c70*/  @P1 BRA `(.L_x_11698) ;  /* 0x0000000000101947 */ /* 0x004fd80003800000 */
[----:B------:R-:W-:Y:S05]  /*13c80*/  @!P0 BRA `(.L_x_11698) ;  /* 0x00000000000c8947 */ /* 0x000fea0003800000 */
[----:B------:R-:W2:Y:S04]  /*13c90*/  LDG.E R7, desc[UR52][R4.64] ;  /* 0x0000003404077981 */ /* 0x000ea8000c1e1900 */
[----:B-----5:R-:W2:Y:S02]  /*13ca0*/  LDG.E R0, desc[UR52][R4.64+0x4] ;  /* 0x0000043404007981 */ /* 0x020ea4000c1e1900 */
[----:B--2---:R-:W-:-:S07]  /*13cb0*/  IMAD.IADD R0, R0, 0x1, -R7 ;  /* 0x0000000100007824 */ /* 0x004fce00078e0a07 */
.L_x_11698:
[----:B------:R-:W2:Y:S04]  /*13cc0*/  LDL.LU R5, [R1+0x40] ;  /* 0x0000400001057983 */ /* 0x000ea80000300800 */
[----:B------:R-:W4:Y:S04]  /*13cd0*/  LDL.LU R4, [R1+0x50] ;  /* 0x0000500001047983 */ /* 0x000f280000300800 */
[----:B------:R-:W3:Y:S04]  /*13ce0*/  LDL R14, [R1+0x34] ;  /* 0x00003400010e7983 */ /* 0x000ee80000100800 */
[----:B------:R0:W5:Y:S01]  /*13cf0*/  LDL R13, [R1+0x48] ;  /* 0x00004800010d7983 */ /* 0x0001620000100800 */
[----:B------:R-:W-:Y:S01]  /*13d00*/  BSSY B1, `(.L_x_11699) ;  /* 0x000001d000017945 */ /* 0x000fe20003800000 */
[----:B------:R-:W-:-:S02]  /*13d10*/  SHF.R.S32.HI R10, RZ, 0x1f, R219 ;  /* 0x0000001fff0a7819 */ /* 0x000fc400000114db */
[----:B-----5:R-:W-:Y:S02]  /*13d20*/  SHF.R.S32.HI R8, RZ, 0x1f, R3 ;  /* 0x0000001fff087819 */ /* 0x020fe40000011403 */
[----:B--2---:R-:W-:Y:S02]  /*13d30*/  SEL R11, R5, RZ, !P0 ;  /* 0x000000ff050b7207 */ /* 0x004fe40004000000 */
[----:B----4-:R-:W-:Y:S02]  /*13d40*/  SEL R12, R4, RZ, !P0 ;  /* 0x000000ff040c7207 */ /* 0x010fe40004000000 */
[----:B---3--:R-:W-:Y:S01]  /*13d50*/  SHF.R.S32.HI R9, RZ, 0x1f, R14 ;  /* 0x0000001fff097819 */ /* 0x008fe2000001140e */
[----:B0-----:R-:W-:Y:S06]  /*13d60*/  @P2 BRA `(.L_x_11700) ;  /* 0x0000000000582947 */ /* 0x001fec0003800000 */
[----:B------:R-:W0:Y:S02]  /*13d70*/  S2R R4, SR_TID.X ;  /* 0x0000000000047919 */ /* 0x000e240000002100 */
[----:B0-----:R-:W-:-:S05]  /*13d80*/  IMAD R4, R13, 0x80, R4 ;  /* 0x000000800d047824 */ /* 0x001fca00078e0204 */
        /* <DEDUP_REMOVED lines=20> */
.L_x_11700:
[----:B------:R-:W-:Y:S05]  /*13ed0*/  BSYNC B1 ;  /* 0x0000000000017941 */ /* 0x000fea0003800000 */
.L_x_11699:
[----:B------:R-:W2:Y:S01]  /*13ee0*/  LDL.64 R20, [R1+0x20] ;  /* 0x0000200001147983 */ /* 0x000ea20000100a00 */
[----:B------:R-:W-:Y:S01]  /*13ef0*/  ULDC.64 UR4, c[0x0][0xba0] ;  /* 0x0002e80000047ab9 */ /* 0x000fe20000000a00 */
[----:B------:R-:W-:Y:S01]  /*13f00*/  IMAD.MOV.U32 R4, RZ, RZ, R219 ;  /* 0x000000ffff047224 */ /* 0x000fe200078e00db */
[----:B------:R-:W-:Y:S01]  /*13f10*/  BSSY B1, `(.L_x_11701) ;  /* 0x000002f000017945 */ /* 0x000fe20003800000 */
[----:B0-----:R-:W-:Y:S02]  /*13f20*/  IMAD.MOV.U32 R5, RZ, RZ, R10 ;  /* 0x000000ffff057224 */ /* 0x001fe400078e000a */
[----:B------:R-:W-:Y:S02]  /*13f30*/  IMAD R6, R8, UR4, RZ ;  /* 0x0000000408067c24 */ /* 0x000fe4000f8e02ff */
[----:B------:R-:W-:-:S04]  /*13f40*/  IMAD.WIDE.U32 R4, R3, UR4, R4 ;  /* 0x0000000403047c25 */ /* 0x000fc8000f8e0004 */
[----:B------:R-:W-:Y:S01]  /*13f50*/  IMAD R3, R3, UR5, R6 ;  /* 0x0000000503037c24 */ /* 0x000fe2000f8e0206 */
[----:B------:R-:W-:Y:S01]  /*13f60*/  ULDC.64 UR4, c[0x0][0xbe0] ;  /* 0x0002f80000047ab9 */ /* 0x000fe20000000a00 */
[----:B------:R-:W-:Y:S02]  /*13f70*/  IMAD R10, R13, -0x80, R0 ;  /* 0xffffff800d0a7824 */ /* 0x000fe400078e0200 */
[----:B------:R-:W-:Y:S02]  /*13f80*/  IMAD R6, R9, UR4, RZ ;  /* 0x0000000409067c24 */ /* 0x000fe4000f8e02ff */
[----:B------:R-:W-:Y:S02]  /*13f90*/  IMAD.IADD R5, R5, 0x1, R3 ;  /* 0x0000000105057824 */ /* 0x000fe400078e0203 */
[C---:B------:R-:W-:Y:S02]  /*13fa0*/  IMAD R3, R14.reuse, UR5, R6 ;  /* 0x000000050e037c24 */ /* 0x040fe4000f8e0206 */
[----:B------:R-:W-:Y:S01]  /*13fb0*/  IMAD.WIDE.U32 R4, R14, UR4, R4 ;  /* 0x000000040e047c25 */ /* 0x000fe2000f8e0004 */
[----:B------:R-:W-:-:S03]  /*13fc0*/  ULDC.64 UR4, c[0x0][0xbe8] ;  /* 0x0002fa0000047ab9 */ /* 0x000fc60000000a00 */
[----:B------:R-:W-:Y:S02]  /*13fd0*/  IMAD.IADD R5, R5, 0x1, R3 ;  /* 0x0000000105057824 */ /* 0x000fe400078e0203 */
[----:B------:R-:W-:-:S04]  /*13fe0*/  IMAD R0, R12, UR4, RZ ;  /* 0x000000040c007c24 */ /* 0x000fc8000f8e02ff */
[----:B------:R-:W-:Y:S01]  /*13ff0*/  IMAD R3, R11, UR5, R0 ;  /* 0x000000050b037c24 */ /* 0x000fe2000f8e0200 */
[C---:B--2---:R-:W-:Y:S01]  /*14000*/  ISETP.GE.AND P1, PT, R20.reuse, R10, PT ;  /* 0x0000000a1400720c */ /* 0x044fe20003f26270 */
[----:B------:R-:W-:Y:S01]  /*14010*/  VIADD R7, R20, 0x20 ;  /* 0x0000002014077836 */ /* 0x000fe20000000000 */
[----:B------:R-:W-:Y:S02]  /*14020*/  SHF.R.S32.HI R9, RZ, 0x1f, R20 ;  /* 0x0000001fff097819 */ /* 0x000fe40000011414 */
[----:B------:R-:W-:Y:S02]  /*14030*/  MOV R8, R20 ;  /* 0x0000001400087202 */ /* 0x000fe40000000f00 */
[----:B------:R-:W-:Y:S01]  /*14040*/  ISETP.GE.AND P0, PT, R7, R10, PT ;  /* 0x0000000a0700720c */ /* 0x000fe20003f06270 */
        /* <DEDUP_REMOVED lines=9> */
[----:B------:R-:W-:Y:S01]  /*140e0*/  IMAD.MOV.U32 R4, RZ, RZ, R6 ;  /* 0x000000ffff047224 */ /* 0x000fe200078e0006 */
[----:B------:R-:W-:Y:S01]  /*140f0*/  ISETP.GE.AND P3, PT, R0, UR4, PT ;  /* 0x0000000400007c0c */ /* 0x000fe2000bf66270 */
[----:B------:R-:W-:Y:S01]  /*14100*/  VIADD R0, R219, 0xc0 ;  /* 0x000000c0db007836 */ /* 0x000fe20000000000 */
        /* <DEDUP_REMOVED lines=15> */
.L_x_11702:
[----:B------:R-:W-:Y:S05]  /*14200*/  BSYNC B1 ;  /* 0x0000000000017941 */ /* 0x000fea0003800000 */
.L_x_11701:
[----:B------:R-:W-:Y:S01]  /*14210*/  BSSY B1, `(.L_x_11703) ;  /* 0x000001c000017945 */ /* 0x000fe20003800000 */
[----:B------:R-:W-:Y:S02]  /*14220*/  ISETP.GE.AND P1, PT, R13, R10, PT ;  /* 0x0000000a0d00720c */ /* 0x000fe40003f26270 */
[----:B------:R-:W-:Y:S01]  /*14230*/  IADD3 R13, R20, 0x60, RZ ;  /* 0x00000060140d7810 */ /* 0x000fe20007ffe0ff */
        /* <DEDUP_REMOVED lines=25> */
.L_x_11704:
[----:B------:R-:W-:Y:S05]  /*143d0*/  BSYNC B1 ;  /* 0x0000000000017941 */ /* 0x000fea0003800000 */
.L_x_11703:
        /* <DEDUP_REMOVED lines=27> */
.L_x_11706:
[----:B------:R-:W-:Y:S05]  /*14590*/  BSYNC B1 ;  /* 0x0000000000017941 */ /* 0x000fea0003800000 */
.L_x_11705:
[----:B------:R-:W-:Y:S05]  /*145a0*/  @P0 BRA `(.L_x_11697) ;  /* 0x0000000000600947 */ /* 0x000fea0003800000 */
[----:B------:R-:W-:Y:S01]  /*145b0*/  IADD3 R3, P0, R8, 0x60, RZ ;  /* 0x0000006008037810 */ /* 0x000fe20007f1e0ff */
[C---:B------:R-:W-:Y:S01]  /*145c0*/  VIADD R0, R219.reuse, 0x40 ;  /* 0x00000040db007836 */ /* 0x040fe20000000000 */
[----:B------:R-:W-:Y:S01]  /*145d0*/  ULDC UR4, c[0x0][0xb8c] ;  /* 0x0002e30000047ab9 */ /* 0x000fe20000000800 */
[----:B------:R-:W-:Y:S01]  /*145e0*/  ULDC.64 UR6, c[0x0][0xbd8] ;  /* 0x0002f60000067ab9 */ /* 0x000fe20000000a00 */
[----:B------:R-:W-:Y:S01]  /*145f0*/  IADD3.X R8, RZ, R9, RZ, P0, !PT ;  /* 0x00000009ff087210 */ /* 0x000fe200007fe4ff */
[----:B------:R-:W-:Y:S01]  /*14600*/  IMAD.MOV.U32 R4, RZ, RZ, R6 ;  /* 0x000000ffff047224 */ /* 0x000fe200078e0006 */
        /* <DEDUP_REMOVED lines=18> */
.L_x_11697:
[----:B------:R-:W-:Y:S05]  /*14730*/  BSYNC B0 ;  /* 0x0000000000007941 */ /* 0x000fea0003800000 */
.L_x_11688:
[----:B------:R-:W-:Y:S02]  /*14740*/  ULDC UR4, c[0x0][0xd14] ;  /* 0x0003450000047ab9 */ /* 0x000fe40000000800 */
[----:B------:R-:W-:-:S13]  /*14750*/  ISETP.GE.AND P0, PT, R227, UR4, PT ;  /* 0x00000004e3007c0c */ /* 0x000fda000bf06270 */
[----:B------:R-:W-:Y:S05]  /*14760*/  @!P0 BRA `(.L_x_11707) ;  /* 0xfffffec8003c8947 */ /* 0x000fea000383ffff */
[----:B------:R-:W-:Y:S05]  /*14770*/  BRA `(.L_x_11551) ;  /* 0x0000005c002c7947 */ /* 0x000fea0003800000 */
.L_x_11549:
[----:B------:R-:W-:-:S08]  /*14780*/  NOP ;  /* 0x0000000000007918 */ /* 0x000fd00000000000 */
[----:B--2---:R-:W0:-:S00]  /*14790*/  USETMAXREG.DEALLOC.CTAPOOL 0x18 ;  /* 0x00000018000079c8 */ /* 0x004e0000080e0500 */
        /* <DEDUP_REMOVED lines=24> */
[----:B------:R-:W-:Y:S02]  /*14920*/  LOP3.LUT R6, R6, 0xfffffff7, RZ, 0xc0, !PT ;  /* 0xfffffff706067812 */ /* 0x000fe400078ec0ff */
[----:B------:R-:W-:Y:S01]  /*14930*/  MOV R19, RZ ;  /* 0x000000ff00137202 */ /* 0x000fe20000000f00 */
        /* <DEDUP_REMOVED lines=34> */
.L_x_11712:
        /* <DEDUP_REMOVED lines=16> */
.L_x_11711:
[----:B------:R-:W-:Y:S05]  /*14c60*/  BSYNC B0 ;  /* 0x0000000000007941 */ /* 0x000fea0003800000 */
.L_x_11710:
        /* <DEDUP_REMOVED lines=25> */
.L_x_11708:
        /* <DEDUP_REMOVED lines=20> */
.L_x_11713:
        /* <DEDUP_REMOVED lines=56> */
.L_x_11709:
[----:B------:R-:W-:Y:S02]  /*152c0*/  IMAD.MOV.U32 R17, RZ, RZ, RZ ;  /* 0x000000ffff117224 */ /* 0x000fe400078e00ff */
[----:B------:R-:W-:Y:S02]  /*152d0*/  IMAD.U32 R16, RZ, RZ, UR6 ;  /* 0x00000006ff107e24 */ /* 0x000fe4000f8e00ff */
[----:B------:R-:W-:-:S07]  /*152e0*/  IMAD.MOV.U32 R18, RZ, RZ, RZ ;  /* 0x000000ffff127224 */ /* 0x000fce00078e00ff */
.L_x_11714:
        /* <DEDUP_REMOVED lines=22> */
.L_x_11799:
[----:B--2---:R-:W2:Y:S02]  /*15450*/  LDC.64 R2, c[0x0][0xd60] ;  /* 0x00035800ff027b82 */ /* 0x004ea40000000a00 */
[----:B--2---:R-:W-:-:S05]  /*15460*/  IMAD.WIDE R2, R19, 0x4, R2 ;  /* 0x0000000413027825 */ /* 0x004fca00078e0202 */
[----:B0-----:R-:W1:Y:S01]  /*15470*/  LDG.E R11, desc[UR52][R2.64] ;  /* 0x00000034020b7981 */ /* 0x001e62000c1e1900 */
        /* <DEDUP_REMOVED lines=54> */
.L_x_11716:
[----:B------:R-:W-:Y:S01]  /*157e0*/  IMAD.MOV.U32 R2, RZ, RZ, RZ ;  /* 0x000000ffff027224 */ /* 0x000fe200078e00ff */
[----:B------:R-:W-:-:S05]  /*157f0*/  ULDC.64 UR4, c[0x0][0xb18] ;  /* 0x0002c60000047ab9 */ /* 0x000fca0000000a00 */
[----:B------:R-:W2:Y:S01]  /*15800*/  @P3 LDG.E R2, desc[UR52][R6.64] ;  /* 0x0000003406023981 */ /* 0x000ea2000c1e1900 */
[----:B------:R-:W-:-:S06]  /*15810*/  IMAD.MOV.U32 R20, RZ, RZ, RZ ;  /* 0x000000ffff147224 */ /* 0x000fcc00078e00ff */
        /* <DEDUP_REMOVED lines=10> */
.L_x_11717:
[----:B------:R-:W-:Y:S05]  /*158c0*/  @!P3 BRA `(.L_x_11718) ;  /* 0x00000000000cb947 */ /* 0x000fea0003800000 */
[----:B------:R-:W2:Y:S04]  /*158d0*/  LDG.E R9, desc[UR52][R6.64] ;  /* 0x0000003406097981 */ /* 0x000ea8000c1e1900 */
[----:B------:R-:W2:Y:S02]  /*158e0*/  LDG.E R6, desc[UR52][R6.64+0x4] ;  /* 0x0000043406067981 */ /* 0x000ea4000c1e1900 */
[----:B--2---:R-:W-:-:S07]  /*158f0*/  IMAD.IADD R9, R6, 0x1, -R9 ;  /* 0x0000000106097824 */ /* 0x004fce00078e0a09 */
.L_x_11718:
        /* <DEDUP_REMOVED lines=9> */
[----:B------:R-:W-:-:S04]  /*15990*/  VIADD R2, R2, 0x5f ;  /* 0x0000005f02027836 */ /* 0x000fc80000000000 */
        /* <DEDUP_REMOVED lines=32> */
.L_x_11869:
[----:B------:R-:W-:-:S03]  /*15ba0*/  UMOV UR4, 0xffffffff ;  /* 0xffffffff00047882 */ /* 0x000fc60000000000 */
[----:B------:R-:W-:Y:S05]  /*15bb0*/  BRA.DIV UR4, `(.L_x_11722) ;  /* 0x0000005a04187947 */ /* 0x000fea000b800000 */
[----:B------:R-:W-:-:S13]  /*15bc0*/  ELECT P6, URZ, PT ;  /* 0x00000000003f782f */ /* 0x000fda00038c0000 */
.L_x_11872:
        /* <DEDUP_REMOVED lines=11> */
.L_x_11873:
        /* <DEDUP_REMOVED lines=8> */
.L_x_11874:
        /* <DEDUP_REMOVED lines=11> */
.L_x_11727:
        /* <DEDUP_REMOVED lines=19> */
.L_x_11875:
        /* <DEDUP_REMOVED lines=8> */
.L_x_11729:
        /* <DEDUP_REMOVED lines=31> */
.L_x_11725:
[----:B------:R-:W-:Y:S05]  /*16150*/  BSYNC B1 ;  /* 0x0000000000017941 */ /* 0x000fea0003800000 */
.L_x_11724:
        /* <DEDUP_REMOVED lines=13> */
[C---:B------:R-:W-:Y:S02]  /*16230*/  IMAD R5, R2.reuse, 0x60, R20 ;  /* 0x0000006002057824 */ /* 0x040fe400078e0214 */
[----:B------:R-:W-:Y:S02]  /*16240*/  VIADD R2, R2, 0xffffffff ;  /* 0xffffffff02027836 */ /* 0x000fe40000000000 */
[----:B------:R-:W-:-:S07]  /*16250*/  VIADD R5, R5, 0xffffff40 ;  /* 0xffffff4005057836 */ /* 0x000fce0000000000 */
.L_x_11736:
        /* <DEDUP_REMOVED lines=9> */
.L_x_11876:
        /* <DEDUP_REMOVED lines=11> */
.L_x_11733:
        /* <DEDUP_REMOVED lines=17> */
.L_x_11877:
        /* <DEDUP_REMOVED lines=8> */
.L_x_11735:
        /* <DEDUP_REMOVED lines=31> */
.L_x_11731:
[----:B------:R-:W-:Y:S05]  /*16720*/  BSYNC B1 ;  /* 0x0000000000017941 */ /* 0x000fea0003800000 */
.L_x_11730:
        /* <DEDUP_REMOVED lines=13> */
.L_x_11720:
[----:B------:R-:W-:Y:S05]  /*16800*/  BSYNC B0 ;  /* 0x0000000000007941 */ /* 0x000fea0003800000 */
.L_x_11719:
        /* <DEDUP_REMOVED lines=23> */
.L_x_11738:
        /* <DEDUP_REMOVED lines=23> */
.L_x_11740:
        /* <DEDUP_REMOVED lines=20> */
.L_x_11742:
        /* <DEDUP_REMOVED lines=16> */
.L_x_11741:
        /* <DEDUP_REMOVED lines=25> */
[----:B------:R-:W2:Y:S01]  /*16ec0*/  @P0 LDC R5, c[0x0][0x430] ;  /* 0x00010c00ff050b82 */ /* 0x000ea20000000800 */
[----:B0-----:R-:W-:-:S05]  /*16ed0*/  @P0 IMAD.HI.U32 R6, R18, R7, RZ ;  /* 0x0000000712060227 */ /* 0x001fca00078e00ff */
[----:B--2---:R-:W-:Y:S02]  /*16ee0*/  @P0 SHF.R.U32.HI R4, RZ, R5, R6 ;  /* 0x00000005ff040219 */ /* 0x004fe40000011606 */
[----:B------:R-:W-:-:S04]  /*16ef0*/  ISETP.NE.U32.AND P0, PT, RZ, UR4, PT ;  /* 0x00000004ff007c0c */ /* 0x000fc8000bf05070 */
[----:B------:R-:W-:-:S04]  /*16f00*/  ISETP.NE.AND.EX P0, PT, RZ, UR5, PT, P0 ;  /* 0x00000005ff007c0c */ /* 0x000fc8000bf05300 */
[----:B-1----:R-:W-:-:S09]  /*16f10*/  SEL R5, R8, RZ, !P0 ;  /* 0x000000ff08057207 */ /* 0x002fd20004000000 */
.L_x_11743:
        /* <DEDUP_REMOVED lines=19> */
.L_x_11880:
[----:B------:R-:W-:Y:S01]  /*17050*/  UMOV UR4, 0xffffffff ;  /* 0xffffffff00047882 */ /* 0x000fe20000000000 */
[----:B------:R-:W-:Y:S02]  /*17060*/  SHF.R.S32.HI R8, RZ, 0x1f, R0 ;  /* 0x0000001fff087819 */ /* 0x000fe40000011400 */
[----:B------:R-:W-:Y:S05]  /*17070*/  BRA.DIV UR4, `(.L_x_11745) ;  /* 0x0000004604a07947 */ /* 0x000fea000b800000 */
[----:B------:R-:W-:-:S13]  /*17080*/  ELECT P6, URZ, PT ;  /* 0x00000000003f782f */ /* 0x000fda00038c0000 */
.L_x_11883:
        /* <DEDUP_REMOVED lines=22> */
.L_x_11747:
        /* <DEDUP_REMOVED lines=9> */
.L_x_11884:
        /* <DEDUP_REMOVED lines=11> */
.L_x_11749:
        /* <DEDUP_REMOVED lines=22> */
.L_x_11746:
        /* <DEDUP_REMOVED lines=26> */
[----:B0-----:R-:W-:Y:S01]  /*17630*/  MOV R5, 0x10000 ;  /* 0x0001000000057802 */ /* 0x001fe20000000f00 */
        /* <DEDUP_REMOVED lines=28> */
.L_x_11751:
[----:B------:R-:W-:Y:S05]  /*17800*/  BSYNC B0 ;  /* 0x0000000000007941 */ /* 0x000fea0003800000 */
.L_x_11750:
        /* <DEDUP_REMOVED lines=9> */
.L_x_11885:
        /* <DEDUP_REMOVED lines=13> */
.L_x_11886:
        /* <DEDUP_REMOVED lines=11> */
.L_x_11756:
        /* <DEDUP_REMOVED lines=37> */
.L_x_11754:
[----:B------:R-:W-:Y:S05]  /*17c70*/  BSYNC B0 ;  /* 0x0000000000007941 */ /* 0x000fea0003800000 */
.L_x_11753:
        /* <DEDUP_REMOVED lines=43> */
.L_x_11763:
[----:B-1----:R-:W1:Y:S01]  /*17f30*/  S2R R3, SR_CgaCtaId ;  /* 0x0000000000037919 */ /* 0x002e620000008800 */
[----:B------:R-:W-:-:S04]  /*17f40*/  MOV R2, 0x400 ;  /* 0x0000040000027802 */ /* 0x000fc80000000f00 */
[----:B-1----:R-:W-:Y:S02]  /*17f50*/  LEA R2, R3, R2, 0x18 ;  /* 0x0000000203027211 */ /* 0x002fe400078ec0ff */
[----:B------:R-:W-:-:S03]  /*17f60*/  SHF.L.U32 R3, R12, 0x1f, RZ ;  /* 0x0000001f0c037819 */ /* 0x000fc600000006ff */
[----:B------:R-:W-:-:S04]  /*17f70*/  IMAD R2, R13, 0x8, R2 ;  /* 0x000000080d027824 */ /* 0x000fc800078e0202 */
[----:B------:R-:W1:Y:S02]  /*17f80*/  SYNCS.PHASECHK.TRANS64.TRYWAIT P0, [R2+URZ+0x32440], R3 ;  /* 0x03244003020075a7 */ /* 0x000e64000800017f */
[----:B-1----:R-:W-:Y:S05]  /*17f90*/  @!P0 BRA `(.L_x_11764) ;  /* 0x0000003800408947 */ /* 0x002fea0003800000 */
.L_x_11887:
        /* <DEDUP_REMOVED lines=11> */
.L_x_11765:
        /* <DEDUP_REMOVED lines=22> */
.L_x_11888:
        /* <DEDUP_REMOVED lines=8> */
.L_x_11767:
        /* <DEDUP_REMOVED lines=34> */
.L_x_11762:
[----:B------:R-:W-:Y:S05]  /*18450*/  BSYNC B2 ;  /* 0x0000000000027941 */ /* 0x000fea0003800000 */
.L_x_11761:
[----:B------:R-:W2:Y:S02]  /*18460*/  LDL.LU R2, [R1+0x20] ;  /* 0x0000200001027983 */ /* 0x000ea40000300800 */
[----:B--2---:R-:W-:-:S07]  /*18470*/  VIADD R5, R2, 0xfffffffd ;  /* 0xfffffffd02057836 */ /* 0x004fce0000000000 */
.L_x_11760:
[----:B------:R-:W-:Y:S05]  /*18480*/  BSYNC B1 ;  /* 0x0000000000017941 */ /* 0x000fea0003800000 */
.L_x_11759:
[----:B------:R-:W-:-:S13]  /*18490*/  ISETP.NE.AND P0, PT, R9, RZ, PT ;  /* 0x000000ff0900720c */ /* 0x000fda0003f05270 */
[----:B------:R-:W-:Y:S05]  /*184a0*/  @!P0 BRA `(.L_x_11758) ;  /* 0x0000000c00888947 */ /* 0x000fea0003800000 */
.L_x_11782:
        /* <DEDUP_REMOVED lines=14> */
[----:B------:R-:W1:Y:S02]  /*18590*/  LDC R6, c[0x0][0x41c] ;  /* 0x00010700ff067b82 */ /* 0x000e640000000800 */
[----:B-1----:R-:W-:-:S13]  /*185a0*/  ISETP.NE.AND P0, PT, R6, 0x1, PT ;  /* 0x000000010600780c */ /* 0x002fda0003f05270 */
        /* <DEDUP_REMOVED lines=14> */
.L_x_11770:
[----:B------:R-:W2:Y:S01]  /*18690*/  S2R R3, SR_CgaCtaId ;  /* 0x0000000000037919 */ /* 0x000ea20000008800 */
[----:B------:R-:W-:-:S04]  /*186a0*/  MOV R2, 0x400 ;  /* 0x0000040000027802 */ /* 0x000fc80000000f00 */
[----:B--2---:R-:W-:Y:S02]  /*186b0*/  LEA R2, R3, R2, 0x18 ;  /* 0x0000000203027211 */ /* 0x004fe400078ec0ff */
[----:B------:R-:W-:-:S03]  /*186c0*/  SHF.L.U32 R3, R9, 0x1f, RZ ;  /* 0x0000001f09037819 */ /* 0x000fc600000006ff */
[----:B------:R-:W-:-:S04]  /*186d0*/  IMAD R2, R10, 0x8, R2 ;  /* 0x000000080a027824 */ /* 0x000fc800078e0202 */
[----:B------:R-:W2:Y:S02]  /*186e0*/  SYNCS.PHASECHK.TRANS64.TRYWAIT P0, [R2+URZ+0x32440], R3 ;  /* 0x03244003020075a7 */ /* 0x000ea4000800017f */
[----:B--2---:R-:W-:Y:S05]  /*186f0*/  @!P0 BRA `(.L_x_11771) ;  /* 0x0000003000908947 */ /* 0x004fea0003800000 */
.L_x_11889:
        /* <DEDUP_REMOVED lines=11> */
.L_x_11772:
[----:B0-----:R-:W3:Y:S01]  /*187b0*/  LDL R12, [R1+0x10] ;  /* 0x00001000010c7983 */ /* 0x001ee20000100800 */
[----:B-1----:R-:W-:Y:S01]  /*187c0*/  MOV R7, 0x400 ;  /* 0x0000040000077802 */ /* 0x002fe20000000f00 */
        /* <DEDUP_REMOVED lines=19> */
.L_x_11890:
        /* <DEDUP_REMOVED lines=8> */
.L_x_11774:
        /* <DEDUP_REMOVED lines=33> */
.L_x_11769:
[----:B------:R-:W-:Y:S05]  /*18b90*/  BSYNC B1 ;  /* 0x0000000000017941 */ /* 0x000fea0003800000 */
.L_x_11768:
        /* <DEDUP_REMOVED lines=16> */
[----:B-1----:R-:W-:Y:S01]  /*18ca0*/  @P0 IMAD.HI.U32 R7, R9, R2, RZ ;  /* 0x0000000209070227 */ /* 0x002fe200078e00ff */
        /* <DEDUP_REMOVED lines=12> */
.L_x_11777:
[----:B------:R-:W2:Y:S01]  /*18d70*/  S2R R3, SR_CgaCtaId ;  /* 0x0000000000037919 */ /* 0x000ea20000008800 */
[----:B------:R-:W-:-:S04]  /*18d80*/  MOV R2, 0x400 ;  /* 0x0000040000027802 */ /* 0x000fc80000000f00 */
[----:B--2---:R-:W-:Y:S02]  /*18d90*/  LEA R2, R3, R2, 0x18 ;  /* 0x0000000203027211 */ /* 0x004fe400078ec0ff */
[----:B------:R-:W-:-:S03]  /*18da0*/  SHF.L.U32 R3, R11, 0x1f, RZ ;  /* 0x0000001f0b037819 */ /* 0x000fc600000006ff */
[----:B------:R-:W-:-:S04]  /*18db0*/  IMAD R2, R12, 0x8, R2 ;  /* 0x000000080c027824 */ /* 0x000fc800078e0202 */
[----:B------:R-:W2:Y:S02]  /*18dc0*/  SYNCS.PHASECHK.TRANS64.TRYWAIT P0, [R2+URZ+0x32440], R3 ;  /* 0x03244003020075a7 */ /* 0x000ea4000800017f */
[----:B--2---:R-:W-:Y:S05]  /*18dd0*/  @!P0 BRA `(.L_x_11778) ;  /* 0x0000002c00008947 */ /* 0x004fea0003800000 */
.L_x_11891:
        /* <DEDUP_REMOVED lines=11> */
.L_x_11779:
[----:B-1----:R-:W3:Y:S01]  /*18e90*/  LDL R7, [R1] ;  /* 0x0000000001077983 */ /* 0x002ee20000100800 */
        /* <DEDUP_REMOVED lines=21> */
.L_x_11892:
        /* <DEDUP_REMOVED lines=8> */
.L_x_11781:
        /* <DEDUP_REMOVED lines=34> */
.L_x_11776:
[----:B------:R-:W-:Y:S05]  /*19290*/  BSYNC B1 ;  /* 0x0000000000017941 */ /* 0x000fea0003800000 */
.L_x_11775:
[C---:B------:R-:W-:Y:S01]  /*192a0*/  ISETP.GT.AND P0, PT, R5.reuse, 0x1, PT ;  /* 0x000000010500780c */ /* 0x040fe20003f04270 */
[----:B------:R-:W-:-:S12]  /*192b0*/  VIADD R5, R5, 0xfffffffe ;  /* 0xfffffffe05057836 */ /* 0x000fd80000000000 */
[----:B------:R-:W-:Y:S05]  /*192c0*/  @P0 BRA `(.L_x_11782) ;  /* 0xfffffff000780947 */ /* 0x000fea000383ffff */
.L_x_11758:
[----:B------:R-:W-:Y:S05]  /*192d0*/  BSYNC B0 ;  /* 0x0000000000007941 */ /* 0x000fea0003800000 */
.L_x_11757:
        /* <DEDUP_REMOVED lines=15> */
[----:B0-----:R-:W1:Y:S01]  /*193d0*/  POPC R5, UR4 ;  /* 0x0000000400057d09 */ /* 0x001e620008000000 */
[----:B--2---:R-:W-:-:S13]  /*193e0*/  ISETP.EQ.U32.AND P0, PT, R4, R7, PT ;  /* 0x000000070400720c */ /* 0x004fda0003f02070 */
[----:B-1----:R-:W2:Y:S01]  /*193f0*/  @P0 ATOMG.E.ADD.STRONG.GPU PT, R3, desc[UR52][R2.64], R5 ;  /* 0x00000005020309a8 */ /* 0x002ea200081ee1f4 */
[----:B------:R-:W0:Y:S02]  /*19400*/  S2R R6, SR_LTMASK ;  /* 0x0000000000067919 */ /* 0x000e240000003900 */
[----:B0-----:R-:W-:-:S04]  /*19410*/  LOP3.LUT R6, R6, UR4, RZ, 0xc0, !PT ;  /* 0x0000000406067c12 */ /* 0x001fc8000f8ec0ff */
[----:B------:R-:W0:Y:S01]  /*19420*/  POPC R7, R6 ;  /* 0x0000000600077309 */ /* 0x000e220000000000 */
[----:B--2---:R-:W0:Y:S02]  /*19430*/  SHFL.IDX PT, R4, R3, R4, 0x1f ;  /* 0x00001f0403047589 */ /* 0x004e2400000e0000 */
[----:B0-----:R-:W-:-:S07]  /*19440*/  IADD3 R16, R4, UR48, R7 ;  /* 0x0000003004107c10 */ /* 0x001fce000fffe007 */
.L_x_11784:
[----:B------:R-:W-:Y:S05]  /*19450*/  BSYNC B0 ;  /* 0x0000000000007941 */ /* 0x000fea0003800000 */
.L_x_11783:
[----:B-1----:R-:W2:Y:S02]  /*19460*/  LDL.LU R2, [R1+0x8] ;  /* 0x0000080001027983 */ /* 0x002ea40000300800 */
[----:B--2---:R-:W-:-:S05]  /*19470*/  LOP3.LUT R2, R2, R0, RZ, 0x3c, !PT ;  /* 0x0000000002027212 */ /* 0x004fca00078e3cff */
[----:B------:R1:W-:Y:S02]  /*19480*/  STL [R1+0x8], R2 ;  /* 0x0000080201007387 */ /* 0x0003e40000100800 */
.L_x_11739:
[----:B------:R-:W-:Y:S05]  /*19490*/  BSYNC B6 ;  /* 0x0000000000067941 */ /* 0x000fea0003800000 */
.L_x_11737:
[----:B------:R-:W-:-:S03]  /*194a0*/  UMOV UR4, 0xffffffff ;  /* 0xffffffff00047882 */ /* 0x000fc60000000000 */
[----:B------:R-:W-:Y:S05]  /*194b0*/  BRA.DIV UR4, `(.L_x_11785) ;  /* 0x0000002604707947 */ /* 0x000fea000b800000 */
[----:B------:R2:W3:Y:S04]  /*194c0*/  SHFL.IDX PT, R4, R16, RZ, 0x1f ;  /* 0x00001fff10047589 */ /* 0x0004e800000e0000 */
[----:B------:R-:W4:Y:S02]  /*194d0*/  SHFL.IDX PT, R16, R16, 0x1, 0x1f ;  /* 0x00201f0010107f89 */ /* 0x000f2400000e0000 */
.L_x_11896:
[----:B------:R-:W5:Y:S01]  /*194e0*/  S2R R0, SR_TID.X ;  /* 0x0000000000007919 */ /* 0x000f620000002100 */
[----:B------:R-:W-:Y:S01]  /*194f0*/  ULDC UR4, c[0x0][0xd14] ;  /* 0x0003450000047ab9 */ /* 0x000fe20000000800 */
[----:B------:R-:W-:Y:S01]  /*19500*/  BSSY B0, `(.L_x_11786) ;  /* 0x000000b000007945 */ /* 0x000fe20003800000 */
[----:B------:R-:W-:Y:S01]  /*19510*/  IMAD.MOV.U32 R17, RZ, RZ, RZ ;  /* 0x000000ffff117224 */ /* 0x000fe200078e00ff */
[----:B-----5:R-:W-:Y:S02]  /*19520*/  LOP3.LUT R7, R0, 0x1f, RZ, 0xc0, !PT ;  /* 0x0000001f00077812 */ /* 0x020fe400078ec0ff */
[----:B------:R-:W-:Y:S02]  /*19530*/  MOV R0, UR4 ;  /* 0x0000000400007c02 */ /* 0x000fe40008000f00 */
[C---:B------:R-:W-:Y:S01]  /*19540*/  ISETP.NE.AND P0, PT, R7.reuse, 0x1f, PT ;  /* 0x0000001f0700780c */ /* 0x040fe20003f05270 */
[----:B0-----:R-:W-:-:S05]  /*19550*/  IMAD.IADD R5, R7, 0x1, R19 ;  /* 0x0000000107057824 */ /* 0x001fca00078e0213 */
[----:B------:R-:W-:-:S13]  /*19560*/  ISETP.GE.OR P0, PT, R5, R0, !P0 ;  /* 0x000000000500720c */ /* 0x000fda0004706670 */
[----:B------:R-:W-:Y:S05]  /*19570*/  @P0 BRA `(.L_x_11787) ;  /* 0x00000000000c0947 */ /* 0x000fea0003800000 */
[----:B-1----:R-:W0:Y:S02]  /*19580*/  LDC.64 R2, c[0x0][0xd58] ;  /* 0x00035600ff027b82 */ /* 0x002e240000000a00 */
[----:B0-----:R-:W-:-:S05]  /*19590*/  IMAD.WIDE R2, R5, 0x4, R2 ;  /* 0x0000000405027825 */ /* 0x001fca00078e0202 */
[----:B------:R0:W5:Y:S02]  /*195a0*/  LDG.E R17, desc[UR52][R2.64] ;  /* 0x0000003402117981 */ /* 0x000164000c1e1900 */
.L_x_11787:
[----:B------:R-:W-:Y:S05]  /*195b0*/  BSYNC B0 ;  /* 0x0000000000007941 */ /* 0x000fea0003800000 */
.L_x_11786:
        /* <DEDUP_REMOVED lines=21> */
[----:B-1----:R-:W-:-:S05]  /*19710*/  IMAD.IADD R2, R6, 0x1, R7 ;  /* 0x0000000106027824 */ /* 0x002fca00078e0207 */
[----:B------:R0:W1:Y:S02]  /*19720*/  SHFL.IDX PT, R14, R2, 0x1f, 0x1f ;  /* 0x03e01f00020e7f89 */ /* 0x00006400000e0000 */
.L_x_11904:
[----:B------:R-:W-:Y:S02]  /*19730*/  ULDC UR4, c[0x0][0xd10] ;  /* 0x0003440000047ab9 */ /* 0x000fe40000000800 */
[----:B------:R-:W-:-:S04]  /*19740*/  IMAD.U32 R5, RZ, RZ, UR4 ;  /* 0x00000004ff057e24 */ /* 0x000fc8000f8e00ff */
[----:B-1----:R-:W-:-:S04]  /*19750*/  IMAD R3, R14, R5, RZ ;  /* 0x000000050e037224 */ /* 0x002fc800078e02ff */
[----:B--2-4-:R-:W-:-:S05]  /*19760*/  IMAD.IADD R16, R16, 0x1, R3 ;  /* 0x0000000110107824 */ /* 0x014fca00078e0203 */
[----:B---3--:R-:W-:-:S13]  /*19770*/  ISETP.GT.AND P0, PT, R16, R4, PT ;  /* 0x000000041000720c */ /* 0x008fda0003f04270 */
[----:B------:R-:W-:Y:S05]  /*19780*/  @P0 BRA `(.L_x_11789) ;  /* 0x0000000000b40947 */ /* 0x000fea0003800000 */
[----:B------:R-:W1:Y:S02]  /*19790*/  LDC R0, c[0x0][0xd14] ;  /* 0x00034500ff007b82 */ /* 0x000e640000000800 */
.L_x_11794:
[----:B------:R-:W-:-:S04]  /*197a0*/  IADD3 R19, R19, 0x1f, RZ ;  /* 0x0000001f13137810 */ /* 0x000fc80007ffe0ff */
        /* <DEDUP_REMOVED lines=13> */
.L_x_11792:
[----:B------:R-:W-:Y:S05]  /*19880*/  BSYNC B0 ;  /* 0x0000000000007941 */ /* 0x000fea0003800000 */
.L_x_11791:
        /* <DEDUP_REMOVED lines=23> */
.L_x_11912:
[----:B------:R-:W-:Y:S02]  /*19a00*/  ULDC UR4, c[0x0][0xd10] ;  /* 0x0003440000047ab9 */ /* 0x000fe40000000800 */
[----:B------:R-:W-:-:S04]  /*19a10*/  IMAD.U32 R5, RZ, RZ, UR4 ;  /* 0x00000004ff057e24 */ /* 0x000fc8000f8e00ff */
[----:B-1----:R-:W-:-:S05]  /*19a20*/  IMAD R3, R14, R5, RZ ;  /* 0x000000050e037224 */ /* 0x002fca00078e02ff */
[----:B------:R-:W-:-:S04]  /*19a30*/  IADD3 R16, R3, R16, RZ ;  /* 0x0000001003107210 */ /* 0x000fc80007ffe0ff */
[----:B------:R-:W-:-:S13]  /*19a40*/  ISETP.GT.AND P0, PT, R16, R4, PT ;  /* 0x000000041000720c */ /* 0x000fda0003f04270 */
[----:B------:R-:W-:Y:S05]  /*19a50*/  @!P0 BRA `(.L_x_11794) ;  /* 0xfffffffc00508947 */ /* 0x000fea000383ffff */
.L_x_11789:
        /* <DEDUP_REMOVED lines=8> */
.L_x_11916:
[----:B------:R-:W-:Y:S01]  /*19ae0*/  ISETP.NE.AND P0, PT, R3, RZ, PT ;  /* 0x000000ff0300720c */ /* 0x000fe20003f05270 */
[----:B------:R-:W-:-:S12]  /*19af0*/  IMAD.MOV.U32 R7, RZ, RZ, RZ ;  /* 0x000000ffff077224 */ /* 0x000fd800078e00ff */
[----:B------:R-:W-:Y:S05]  /*19b00*/  @!P0 BRA `(.L_x_11796) ;  /* 0x0000000000108947 */ /* 0x000fea0003800000 */
[----:B------:R-:W-:Y:S01]  /*19b10*/  UMOV UR4, 0xffffffff ;  /* 0xffffffff00047882 */ /* 0x000fe20000000000 */
[----:B------:R-:W-:Y:S02]  /*19b20*/  VIADD R12, R6, 0xffffffff ;  /* 0xffffffff060c7836 */ /* 0x000fe40000000000 */
[----:B------:R-:W-:Y:S05]  /*19b30*/  BRA.DIV UR4, `(.L_x_11797) ;  /* 0x0000002a04047947 */ /* 0x000fea000b800000 */
[----:B------:R3:W4:Y:S02]  /*19b40*/  SHFL.IDX PT, R7, R2, R12, 0x1f ;  /* 0x00001f0c02077589 */ /* 0x00072400000e0000 */
.L_x_11796:
[----:B0--3--:R-:W0:Y:S01]  /*19b50*/  LDC.64 R2, c[0x0][0xd68] ;  /* 0x00035a00ff027b82 */ /* 0x009e220000000a00 */
[----:B------:R-:W-:-:S04]  /*19b60*/  IMAD.IADD R19, R6, 0x1, R19 ;  /* 0x0000000106137824 */ /* 0x000fc800078e0213 */
        /* <DEDUP_REMOVED lines=65> */
.L_x_11790:
[----:B------:R-:W-:Y:S01]  /*19f80*/  UMOV UR4, URZ ;  /* 0x0000003f00047c82 */ /* 0x000fe20008000000 */
[----:B------:R-:W-:Y:S01]  /*19f90*/  UMOV UR5, URZ ;  /* 0x0000003f00057c82 */ /* 0x000fe20008000000 */
[----:B------:R-:W-:Y:S01]  /*19fa0*/  ULDC UR6, c[0x0][0xd14] ;  /* 0x0003450000067ab9 */ /* 0x000fe20000000800 */
[----:B------:R-:W-:Y:S02]  /*19fb0*/  IMAD.MOV.U32 R16, RZ, RZ, R4 ;  /* 0x000000ffff107224 */ /* 0x000fe400078e0004 */
[----:B------:R-:W-:Y:S02]  /*19fc0*/  IMAD.U32 R17, RZ, RZ, UR4 ;  /* 0x00000004ff117e24 */ /* 0x000fe4000f8e00ff */
[----:B------:R-:W-:Y:S02]  /*19fd0*/  IMAD.U32 R18, RZ, RZ, UR5 ;  /* 0x00000005ff127e24 */ /* 0x000fe4000f8e00ff */
[----:B------:R-:W-:-:S07]  /*19fe0*/  IMAD.U32 R19, RZ, RZ, UR6 ;  /* 0x00000006ff137e24 */ /* 0x000fce000f8e00ff */
.L_x_11798:
        /* <DEDUP_REMOVED lines=12> */
.L_x_11715:
[----:B-1----:R-:W3:Y:S01]  /*1a0b0*/  LDL.LU R0, [R1+0x2c] ;  /* 0x00002c0001007983 */ /* 0x002ee20000300800 */
        /* <DEDUP_REMOVED lines=10> */
.L_x_11919:
[----:B------:R-:W-:-:S03]  /*1a160*/  UMOV UR4, 0xffffffff ;  /* 0xffffffff00047882 */ /* 0x000fc60000000000 */
[----:B------:R-:W-:Y:S05]  /*1a170*/  BRA.DIV UR4, `(.L_x_11801) ;  /* 0x0000002204b07947 */ /* 0x000fea000b800000 */
[----:B------:R-:W2:Y:S02]  /*1a180*/  S2R R2, SR_TID.X ;  /* 0x0000000000027919 */ /* 0x000ea40000002100 */
[----:B--2---:R-:W-:-:S04]  /*1a190*/  SHF.R.U32.HI R2, RZ, 0x5, R2 ;  /* 0x00000005ff027819 */ /* 0x004fc80000011602 */
[----:B------:R-:W-:-:S05]  /*1a1a0*/  LOP3.LUT R2, R2, 0x3, RZ, 0xc0, !PT ;  /* 0x0000000302027812 */ /* 0x000fca00078ec0ff */
[----:B------:R2:W3:Y:S02]  /*1a1b0*/  SHFL.IDX PT, R14, R2, RZ, 0x1f ;  /* 0x00001fff020e7589 */ /* 0x0004e400000e0000 */
.L_x_11922:
[----:B---3--:R-:W-:-:S13]  /*1a1c0*/  ISETP.NE.AND P0, PT, R14, RZ, PT ;  /* 0x000000ff0e00720c */ /* 0x008fda0003f05270 */
[----:B------:R-:W-:Y:S05]  /*1a1d0*/  @P0 BRA `(.L_x_11551) ;  /* 0x0000000000940947 */ /* 0x000fea0003800000 */
[----:B------:R-:W-:-:S03]  /*1a1e0*/  UMOV UR4, 0xffffffff ;  /* 0xffffffff00047882 */ /* 0x000fc60000000000 */
[----:B------:R-:W-:Y:S05]  /*1a1f0*/  BRA.DIV UR4, `(.L_x_11802) ;  /* 0x0000002204c47947 */ /* 0x000fea000b800000 */
[----:B------:R-:W-:-:S13]  /*1a200*/  ELECT P6, URZ, PT ;  /* 0x00000000003f782f */ /* 0x000fda00038c0000 */
.L_x_11925:
[----:B------:R-:W-:Y:S05]  /*1a210*/  @!P6 BRA `(.L_x_11551) ;  /* 0x000000000084e947 */ /* 0x000fea0003800000 */
[----:B--2---:R-:W2:Y:S02]  /*1a220*/  LDL.LU R2, [R1+0x34] ;  /* 0x0000340001027983 */ /* 0x004ea40000300800 */
[----:B--2---:R-:W-:-:S04]  /*1a230*/  LOP3.LUT R2, R2, 0x2, RZ, 0xfc, !PT ;  /* 0x0000000202027812 */ /* 0x004fc800078efcff */
[----:B------:R-:W-:-:S13]  /*1a240*/  ISETP.NE.AND P2, PT, R2, 0x3, PT ;  /* 0x000000030200780c */ /* 0x000fda0003f45270 */
[----:B------:R-:W-:Y:S05]  /*1a250*/  @!P2 BRA `(.L_x_11803) ;  /* 0x000000000004a947 */ /* 0x000fea0003800000 */
[----:B------:R-:W-:Y:S01]  /*1a260*/  BPT.TRAP 0x1 ;  /* 0x000000040000795c */ /* 0x000fe20000300000 */
.L_x_11803:
        /* <DEDUP_REMOVED lines=14> */
.L_x_11926:
[----:B------:R-:W2:Y:S02]  /*1a350*/  SYNCS.PHASECHK.TRANS64.TRYWAIT P0, [R7+URZ], R2 ;  /* 0x00000002070075a7 */ /* 0x000ea4000800017f */
[----:B--2---:R-:W-:Y:S05]  /*1a360*/  @!P0 BRA `(.L_x_11805) ;  /* 0x00000020009c8947 */ /* 0x004fea0003800000 */
.L_x_11927:
[----:B------:R-:W-:Y:S05]  /*1a370*/  @!P2 BRA `(.L_x_11806) ;  /* 0x000000000004a947 */ /* 0x000fea0003800000 */
[----:B------:R-:W-:Y:S01]  /*1a380*/  BPT.TRAP 0x1 ;  /* 0x000000040000795c */ /* 0x000fe20000300000 */
.L_x_11806:
[----:B------:R-:W3:Y:S01]  /*1a390*/  LDL.LU R4, [R1] ;  /* 0x0000000001047983 */ /* 0x000ee20000300800 */
[----:B------:R-:W-:-:S04]  /*1a3a0*/  VIADD R0, R0, 0x32460 ;  /* 0x0003246000007836 */ /* 0x000fc80000000000 */
[----:B---3--:R-:W-:-:S04]  /*1a3b0*/  IMAD R4, R4, 0x8, R0 ;  /* 0x0000000804047824 */ /* 0x008fc800078e0200 */
[----:B------:R-:W3:Y:S02]  /*1a3c0*/  SYNCS.PHASECHK.TRANS64.TRYWAIT P0, [R4+URZ], R5 ;  /* 0x00000005040075a7 */ /* 0x000ee4000800017f */
[----:B---3--:R-:W-:Y:S05]  /*1a3d0*/  @!P0 BRA `(.L_x_11807) ;  /* 0x0000002000948947 */ /* 0x008fea0003800000 */
.L_x_11928:
[----:B------:R-:W-:-:S07]  /*1a3e0*/  IMAD R3, R3, 0x8, R0 ;  /* 0x0000000803037824 */ /* 0x000fce00078e0200 */
.L_x_11808:
[----:B----4-:R4:W0:Y:S02]  /*1a3f0*/  SYNCS.PHASECHK.TRANS64.TRYWAIT P0, [R3+URZ], R2 ;  /* 0x00000002030075a7 */ /* 0x010824000800017f */
[----:B0-----:R-:W-:Y:S05]  /*1a400*/  @!P0 NANOSLEEP.SYNCS 0x989680 ;  /* 0x009896800000895d */ /* 0x001fea0003900000 */
[----:B------:R-:W0:Y:S02]  /*1a410*/  @!P0 SYNCS.PHASECHK.TRANS64 P0, [R3+URZ], R2 ;  /* 0x00000002030085a7 */ /* 0x000e24000800007f */
[----:B0-----:R-:W-:Y:S05]  /*1a420*/  @!P0 BRA `(.L_x_11808) ;  /* 0xfffffffc00f08947 */ /* 0x001fea000383ffff */
.L_x_11551:
[----:B------:R-:W-:Y:S05]  /*1a430*/  BSYNC B7 ;  /* 0x0000000000077941 */ /* 0x000fea0003800000 */
.L_x_11548:
[----:B------:R-:W-:Y:S05]  /*1a440*/  EXIT ;  /* 0x000000000000794d */ /* 0x000fea0003800000 */
.L_x_11569:
[----:B0-----:R0:W1:Y:S02]  /*1a450*/  SYNCS.PHASECHK.TRANS64.TRYWAIT P6, [R90+URZ+0x32490], R111 ;  /* 0x0324906f5a0075a7 */ /* 0x00106400080c017f */
[----:B-1----:R-:W-:Y:S05]  /*1a460*/  @!P6 NANOSLEEP.SYNCS 0x989680 ;  /* 0x009896800000e95d */ /* 0x002fea0003900000 */
[----:B------:R-:W1:Y:S02]  /*1a470*/  @!P6 SYNCS.PHASECHK.TRANS64 P6, [R90+URZ+0x32490], R111 ;  /* 0x0324906f5a00e5a7 */ /* 0x000e6400080c007f */
[----:B-1----:R-:W-:Y:S05]  /*1a480*/  @!P6 BRA `(.L_x_11569) ;  /* 0xfffffffc00f0e947 */ /* 0x002fea000383ffff */
[----:B------:R-:W-:Y:S05]  /*1a490*/  BRA `(.L_x_11809) ;  /* 0xfffffe8800547947 */ /* 0x000fea000383ffff */
.L_x_11587:
[----:B0-----:R0:W1:Y:S02]  /*1a4a0*/  SYNCS.PHASECHK.TRANS64.TRYWAIT P5, [R90+URZ+0x32490], R111 ;  /* 0x0324906f5a0075a7 */ /* 0x00106400080a017f */
[----:B-1----:R-:W-:Y:S05]  /*1a4b0*/  @!P5 NANOSLEEP.SYNCS 0x989680 ;  /* 0x009896800000d95d */ /* 0x002fea0003900000 */
[----:B------:R-:W1:Y:S02]  /*1a4c0*/  @!P5 SYNCS.PHASECHK.TRANS64 P5, [R90+URZ+0x32490], R111 ;  /* 0x0324906f5a00d5a7 */ /* 0x000e6400080a007f */
[----:B-1----:R-:W-:Y:S05]  /*1a4d0*/  @!P5 BRA `(.L_x_11587) ;  /* 0xfffffffc00f0d947 */ /* 0x002fea000383ffff */
[----:B------:R-:W-:Y:S05]  /*1a4e0*/  BRA `(.L_x_11810) ;  /* 0xfffffe9800a07947 */ /* 0x000fea000383ffff */
.L_x_11596:
[----:B0-----:R0:W1:Y:S02]  /*1a4f0*/  SYNCS.PHASECHK.TRANS64.TRYWAIT P4, [R90+URZ+0x32490], R111 ;  /* 0x0324906f5a0075a7 */ /* 0x001064000808017f */
[----:B-1----:R-:W-:Y:S05]  /*1a500*/  @!P4 NANOSLEEP.SYNCS 0x989680 ;  /* 0x009896800000c95d */ /* 0x002fea0003900000 */
[----:B------:R-:W1:Y:S02]  /*1a510*/  @!P4 SYNCS.PHASECHK.TRANS64 P4, [R90+URZ+0x32490], R111 ;  /* 0x0324906f5a00c5a7 */ /* 0x000e64000808007f */
[----:B-1----:R-:W-:Y:S05]  /*1a520*/  @!P4 BRA `(.L_x_11596) ;  /* 0xfffffffc00f0c947 */ /* 0x002fea000383ffff */
[----:B------:R-:W-:Y:S05]  /*1a530*/  BRA `(.L_x_11811) ;  /* 0xfffffea800b07947 */ /* 0x000fea000383ffff */
.L_x_11602:
[----:B-1----:R1:W2:Y:S02]  /*1a540*/  SYNCS.PHASECHK.TRANS64.TRYWAIT P3, [R90+URZ+0x324b0], R111 ;  /* 0x0324b06f5a0075a7 */ /* 0x0022a4000806017f */
[----:B--2---:R-:W-:Y:S05]  /*1a550*/  @!P3 NANOSLEEP.SYNCS 0x989680 ;  /* 0x009896800000b95d */ /* 0x004fea0003900000 */
[----:B------:R-:W2:Y:S02]  /*1a560*/  @!P3 SYNCS.PHASECHK.TRANS64 P3, [R90+URZ+0x324b0], R111 ;  /* 0x0324b06f5a00b5a7 */ /* 0x000ea4000806007f */
[----:B--2---:R-:W-:Y:S05]  /*1a570*/  @!P3 BRA `(.L_x_11602) ;  /* 0xfffffffc00f0b947 */ /* 0x004fea000383ffff */
[----:B------:R-:W-:Y:S05]  /*1a580*/  BRA `(.L_x_11812) ;  /* 0xfffffeac00447947 */ /* 0x000fea000383ffff */
.L_x_11610:
[----:B------:R-:W0:Y:S01]  /*1a590*/  S2R R6, SR_TID.X ;  /* 0x0000000000067919 */ /* 0x000e220000002100 */
[----:B------:R-:W-:Y:S01]  /*1a5a0*/  BSSY B0, `(.L_x_11813) ;  /* 0x000000c000007945 */ /* 0x000fe20003800000 */
[----:B------:R-:W-:Y:S01]  /*1a5b0*/  IMAD.MOV.U32 R12, RZ, RZ, RZ ;  /* 0x000000ffff0c7224 */ /* 0x000fe200078e00ff */
[----:B------:R-:W-:Y:S01]  /*1a5c0*/  MOV R15, 0xffffffff ;  /* 0xffffffff000f7802 */ /* 0x000fe20000000f00 */
[----:B------:R-:W-:Y:S02]  /*1a5d0*/  IMAD.MOV.U32 R11, RZ, RZ, 0x1f ;  /* 0x0000001fff0b7424 */ /* 0x000fe400078e00ff */
[----:B0-----:R-:W-:-:S05]  /*1a5e0*/  VIADD R7, R6, 0xffffff80 ;  /* 0xffffff8006077836 */ /* 0x001fca0000000000 */
[----:B------:R-:W-:-:S04]  /*1a5f0*/  SHF.R.S32.HI R6, RZ, 0x1f, R7 ;  /* 0x0000001fff067819 */ /* 0x000fc80000011407 */
[----:B------:R-:W-:-:S04]  /*1a600*/  LEA.HI R6, R6, R7, RZ, 0x7 ;  /* 0x0000000706067211 */ /* 0x000fc800078f38ff */
[----:B------:R-:W-:-:S05]  /*1a610*/  SHF.R.S32.HI R6, RZ, 0x7, R6 ;  /* 0x00000007ff067819 */ /* 0x000fca0000011406 */
[----:B------:R-:W-:-:S07]  /*1a620*/  IMAD.MOV.U32 R13, RZ, RZ, R6 ;  /* 0x000000ffff0d7224 */ /* 0x000fce00078e0006 */
[----:B-----5:R-:W-:Y:S05]  /*1a630*/  WARPSYNC.COLLECTIVE R15, `(.L_x_11814) ;  /* 0x000000000f087348 */ /* 0x020fea0003c00000 */
[----:B------:R0:W1:Y:S02]  /*1a640*/  SHFL.IDX P6, R14, R13, R12, R11 ;  /* 0x0000000c0d0e7389 */ /* 0x00006400000c000b */
[----:B01---5:R-:W-:Y:S01]  /*1a650*/  ENDCOLLECTIVE ;  /* 0x000000000000791b */ /* 0x023fe20003800000 */
.L_x_11814:
[----:B------:R-:W-:Y:S05]  /*1a660*/  BSYNC B0 ;  /* 0x0000000000007941 */ /* 0x000fea0003800000 */
.L_x_11813:
[----:B------:R-:W-:Y:S05]  /*1a670*/  BRA `(.L_x_11815) ;  /* 0xfffffeb400e87947 */ /* 0x000fea000383ffff */
.L_x_11626:
        /* <DEDUP_REMOVED lines=8> */
.L_x_11817:
[----:B------:R-:W-:Y:S05]  /*1a700*/  BSYNC B1 ;  /* 0x0000000000017941 */ /* 0x000fea0003800000 */
.L_x_11816:
[----:B------:R-:W-:Y:S05]  /*1a710*/  BRA `(.L_x_11818) ;  /* 0xfffffec4006c7947 */ /* 0x000fea000383ffff */
.L_x_11627:
        /* <DEDUP_REMOVED lines=8> */
.L_x_11820:
[----:B------:R-:W-:Y:S05]  /*1a7a0*/  BSYNC B1 ;  /* 0x0000000000017941 */ /* 0x000fea0003800000 */
.L_x_11819:
[----:B------:R-:W-:Y:S05]  /*1a7b0*/  BRA `(.L_x_11821) ;  /* 0xfffffec4004c7947 */ /* 0x000fea000383ffff */
.L_x_11628:
        /* <DEDUP_REMOVED lines=8> */
.L_x_11823:
[----:B------:R-:W-:Y:S05]  /*1a840*/  BSYNC B1 ;  /* 0x0000000000017941 */ /* 0x000fea0003800000 */
.L_x_11822:
[----:B------:R-:W-:Y:S05]  /*1a850*/  BRA `(.L_x_11824) ;  /* 0xfffffec4002c7947 */ /* 0x000fea000383ffff */
.L_x_11629:
        /* <DEDUP_REMOVED lines=8> */
.L_x_11826:
[----:B------:R-:W-:Y:S05]  /*1a8e0*/  BSYNC B1 ;  /* 0x0000000000017941 */ /* 0x000fea0003800000 */
.L_x_11825:
[----:B------:R-:W-:Y:S05]  /*1a8f0*/  BRA `(.L_x_11827) ;  /* 0xfffffec4000c7947 */ /* 0x000fea000383ffff */
.L_x_11630:
        /* <DEDUP_REMOVED lines=8> */
.L_x_11829:
[----:B------:R-:W-:Y:S05]  /*1a980*/  BSYNC B1 ;  /* 0x0000000000017941 */ /* 0x000fea0003800000 */
.L_x_11828:
[----:B------:R-:W-:Y:S05]  /*1a990*/  BRA `(.L_x_11830) ;  /* 0xfffffec000ec7947 */ /* 0x000fea000383ffff */
.L_x_11631:
        /* <DEDUP_REMOVED lines=8> */
.L_x_11832:
[----:B------:R-:W-:Y:S05]  /*1aa20*/  BSYNC B1 ;  /* 0x0000000000017941 */ /* 0x000fea0003800000 */
.L_x_11831:
[----:B------:R-:W-:Y:S05]  /*1aa30*/  BRA `(.L_x_11833) ;  /* 0xfffffec000cc7947 */ /* 0x000fea000383ffff */
.L_x_11632:
        /* <DEDUP_REMOVED lines=8> */
.L_x_11835:
[----:B------:R-:W-:Y:S05]  /*1aac0*/  BSYNC B1 ;  /* 0x0000000000017941 */ /* 0x000fea0003800000 */
.L_x_11834:
[----:B------:R-:W-:Y:S05]  /*1aad0*/  BRA `(.L_x_11836) ;  /* 0xfffffec000ac7947 */ /* 0x000fea000383ffff */
.L_x_11633:
        /* <DEDUP_REMOVED lines=8> */
.L_x_11838:
[----:B------:R-:W-:Y:S05]  /*1ab60*/  BSYNC B1 ;  /* 0x0000000000017941 */ /* 0x000fea0003800000 */
.L_x_11837:
[----:B------:R-:W-:Y:S05]  /*1ab70*/  BRA `(.L_x_11839) ;  /* 0xfffffec0008c7947 */ /* 0x000fea000383ffff */
.L_x_11635:
[----:B0-----:R0:W1:Y:S02]  /*1ab80*/  SYNCS.PHASECHK.TRANS64.TRYWAIT P2, [R17+URZ+0x32400], R6 ;  /* 0x03240006110075a7 */ /* 0x001064000804017f */
[----:B-1----:R-:W-:Y:S05]  /*1ab90*/  @!P2 NANOSLEEP.SYNCS 0x989680 ;  /* 0x009896800000a95d */ /* 0x002fea0003900000 */
[----:B------:R-:W1:Y:S02]  /*1aba0*/  @!P2 SYNCS.PHASECHK.TRANS64 P2, [R17+URZ+0x32400], R6 ;  /* 0x032400061100a5a7 */ /* 0x000e64000804007f */
[----:B-1----:R-:W-:Y:S05]  /*1abb0*/  @!P2 BRA `(.L_x_11635) ;  /* 0xfffffffc00f0a947 */ /* 0x002fea000383ffff */
[----:B------:R-:W-:Y:S05]  /*1abc0*/  BRA `(.L_x_11840) ;  /* 0xfffffec400187947 */ /* 0x000fea000383ffff */
.L_x_11643:
        /* <DEDUP_REMOVED lines=8> */
.L_x_11842:
[----:B------:R-:W-:Y:S05]  /*1ac50*/  BSYNC B1 ;  /* 0x0000000000017941 */ /* 0x000fea0003800000 */
.L_x_11841:
[----:B------:R-:W-:Y:S05]  /*1ac60*/  BRA `(.L_x_11843) ;  /* 0xfffffed4000c7947 */ /* 0x000fea000383ffff */
.L_x_11644:
        /* <DEDUP_REMOVED lines=8> */
.L_x_11845:
[----:B------:R-:W-:Y:S05]  /*1acf0*/  BSYNC B1 ;  /* 0x0000000000017941 */ /* 0x000fea0003800000 */
.L_x_11844:
[----:B------:R-:W-:Y:S05]  /*1ad00*/  BRA `(.L_x_11846) ;  /* 0xfffffed000ec7947 */ /* 0x000fea000383ffff */
.L_x_11645:
        /* <DEDUP_REMOVED lines=8> */
.L_x_11848:
[----:B------:R-:W-:Y:S05]  /*1ad90*/  BSYNC B1 ;  /* 0x0000000000017941 */ /* 0x000fea0003800000 */
.L_x_11847:
[----:B------:R-:W-:Y:S05]  /*1ada0*/  BRA `(.L_x_11849) ;  /* 0xfffffed000cc7947 */ /* 0x000fea000383ffff */
.L_x_11646:
        /* <DEDUP_REMOVED lines=8> */
.L_x_11851:
[----:B------:R-:W-:Y:S05]  /*1ae30*/  BSYNC B1 ;  /* 0x0000000000017941 */ /* 0x000fea0003800000 */
.L_x_11850:
[----:B------:R-:W-:Y:S05]  /*1ae40*/  BRA `(.L_x_11852) ;  /* 0xfffffed000ac7947 */ /* 0x000fea000383ffff */
.L_x_11647:
        /* <DEDUP_REMOVED lines=8> */
.L_x_11854:
[----:B------:R-:W-:Y:S05]  /*1aed0*/  BSYNC B1 ;  /* 0x0000000000017941 */ /* 0x000fea0003800000 */
.L_x_11853:
[----:B------:R-:W-:Y:S05]  /*1aee0*/  BRA `(.L_x_11855) ;  /* 0xfffffed0008c7947 */ /* 0x000fea000383ffff */
.L_x_11648:
        /* <DEDUP_REMOVED lines=8> */
.L_x_11857:
[----:B------:R-:W-:Y:S05]  /*1af70*/  BSYNC B1 ;  /* 0x0000000000017941 */ /* 0x000fea0003800000 */
.L_x_11856:
[----:B------:R-:W-:Y:S05]  /*1af80*/  BRA `(.L_x_11858) ;  /* 0xfffffed000707947 */ /* 0x000fea000383ffff */
.L_x_11649:
        /* <DEDUP_REMOVED lines=8> */
.L_x_11860:
[----:B------:R-:W-:Y:S05]  /*1b010*/  BSYNC B1 ;  /* 0x0000000000017941 */ /* 0x000fea0003800000 */
.L_x_11859:
[----:B------:R-:W-:Y:S05]  /*1b020*/  BRA `(.L_x_11861) ;  /* 0xfffffed000547947 */ /* 0x000fea000383ffff */
.L_x_11650:
        /* <DEDUP_REMOVED lines=8> */
.L_x_11863:
[----:B------:R-:W-:Y:S05]  /*1b0b0*/  BSYNC B1 ;  /* 0x0000000000017941 */ /* 0x000fea0003800000 */
.L_x_11862:
[----:B------:R-:W-:Y:S05]  /*1b0c0*/  BRA `(.L_x_11864) ;  /* 0xfffffed000387947 */ /* 0x000fea000383ffff */
.L_x_11652:
[----:B0-----:R0:W1:Y:S02]  /*1b0d0*/  SYNCS.PHASECHK.TRANS64.TRYWAIT P2, [R17+URZ+0x32400], R4 ;  /* 0x03240004110075a7 */ /* 0x001064000804017f */
[----:B-1----:R-:W-:Y:S05]  /*1b0e0*/  @!P2 NANOSLEEP.SYNCS 0x989680 ;  /* 0x009896800000a95d */ /* 0x002fea0003900000 */
[----:B------:R-:W1:Y:S02]  /*1b0f0*/  @!P2 SYNCS.PHASECHK.TRANS64 P2, [R17+URZ+0x32400], R4 ;  /* 0x032400041100a5a7 */ /* 0x000e64000804007f */
[----:B-1----:R-:W-:Y:S05]  /*1b100*/  @!P2 BRA `(.L_x_11652) ;  /* 0xfffffffc00f0a947 */ /* 0x002fea000383ffff */
[----:B------:R-:W-:Y:S05]  /*1b110*/  BRA `(.L_x_11865) ;  /* 0xfffffed000987947 */ /* 0x000fea000383ffff */
.L_x_11658:
[----:B--2---:R2:W4:Y:S02]  /*1b120*/  SYNCS.PHASECHK.TRANS64.TRYWAIT P1, [R173+URZ+0x32430], R6 ;  /* 0x03243006ad0075a7 */ /* 0x004524000802017f */
[----:B----4-:R-:W-:Y:S05]  /*1b130*/  @!P1 NANOSLEEP.SYNCS 0x989680 ;  /* 0x009896800000995d */ /* 0x010fea0003900000 */
[----:B------:R-:W4:Y:S02]  /*1b140*/  @!P1 SYNCS.PHASECHK.TRANS64 P1, [R173+URZ+0x32430], R6 ;  /* 0x03243006ad0095a7 */ /* 0x000f24000802007f */
[----:B----4-:R-:W-:Y:S05]  /*1b150*/  @!P1 BRA `(.L_x_11658) ;  /* 0xfffffffc00f09947 */ /* 0x010fea000383ffff */
[----:B------:R-:W-:Y:S05]  /*1b160*/  BRA `(.L_x_11657) ;  /* 0xfffffee000307947 */ /* 0x000fea000383ffff */
.L_x_11660:
[----:B---3--:R3:W4:Y:S02]  /*1b170*/  SYNCS.PHASECHK.TRANS64.TRYWAIT P1, [R17+URZ+0x32410], R8 ;  /* 0x03241008110075a7 */ /* 0x008724000802017f */
[----:B----4-:R-:W-:Y:S05]  /*1b180*/  @!P1 NANOSLEEP.SYNCS 0x989680 ;  /* 0x009896800000995d */ /* 0x010fea0003900000 */
[----:B------:R-:W4:Y:S02]  /*1b190*/  @!P1 SYNCS.PHASECHK.TRANS64 P1, [R17+URZ+0x32410], R8 ;  /* 0x03241008110095a7 */ /* 0x000f24000802007f */
[----:B----4-:R-:W-:Y:S05]  /*1b1a0*/  @!P1 BRA `(.L_x_11660) ;  /* 0xfffffffc00f09947 */ /* 0x010fea000383ffff */
[----:B------:R-:W-:Y:S05]  /*1b1b0*/  BRA `(.L_x_11866) ;  /* 0xfffffee000dc7947 */ /* 0x000fea000383ffff */
.L_x_11665:
[----:B0-----:R0:W1:Y:S02]  /*1b1c0*/  SYNCS.PHASECHK.TRANS64.TRYWAIT P2, [R173+URZ+0x32450], R6 ;  /* 0x03245006ad0075a7 */ /* 0x001064000804017f */
[----:B-1----:R-:W-:Y:S05]  /*1b1d0*/  @!P2 NANOSLEEP.SYNCS 0x989680 ;  /* 0x009896800000a95d */ /* 0x002fea0003900000 */
[----:B------:R-:W1:Y:S02]  /*1b1e0*/  @!P2 SYNCS.PHASECHK.TRANS64 P2, [R173+URZ+0x32450], R6 ;  /* 0x03245006ad00a5a7 */ /* 0x000e64000804007f */
[----:B-1----:R-:W-:Y:S05]  /*1b1f0*/  @!P2 BRA `(.L_x_11665) ;  /* 0xfffffffc00f0a947 */ /* 0x002fea000383ffff */
[----:B------:R-:W-:Y:S05]  /*1b200*/  BRA `(.L_x_11664) ;  /* 0xfffffee000fc7947 */ /* 0x000fea000383ffff */
.L_x_11670:
[----:B--2---:R2:W3:Y:S02]  /*1b210*/  SYNCS.PHASECHK.TRANS64.TRYWAIT P2, [R201+URZ+0x32430], R10 ;  /* 0x0324300ac90075a7 */ /* 0x0044e4000804017f */
[----:B---3--:R-:W-:Y:S05]  /*1b220*/  @!P2 NANOSLEEP.SYNCS 0x989680 ;  /* 0x009896800000a95d */ /* 0x008fea0003900000 */
[----:B------:R-:W3:Y:S02]  /*1b230*/  @!P2 SYNCS.PHASECHK.TRANS64 P2, [R201+URZ+0x32430], R10 ;  /* 0x0324300ac900a5a7 */ /* 0x000ee4000804007f */
[----:B---3--:R-:W-:Y:S05]  /*1b240*/  @!P2 BRA `(.L_x_11670) ;  /* 0xfffffffc00f0a947 */ /* 0x008fea000383ffff */
[----:B------:R-:W-:Y:S05]  /*1b250*/  BRA `(.L_x_11669) ;  /* 0xffffff0800707947 */ /* 0x000fea000383ffff */
.L_x_11675:
[----:B---3--:R3:W4:Y:S02]  /*1b260*/  SYNCS.PHASECHK.TRANS64.TRYWAIT P2, [R201+URZ+0x32450], R10 ;  /* 0x0324500ac90075a7 */ /* 0x008724000804017f */
[----:B----4-:R-:W-:Y:S05]  /*1b270*/  @!P2 NANOSLEEP.SYNCS 0x989680 ;  /* 0x009896800000a95d */ /* 0x010fea0003900000 */
[----:B------:R-:W4:Y:S02]  /*1b280*/  @!P2 SYNCS.PHASECHK.TRANS64 P2, [R201+URZ+0x32450], R10 ;  /* 0x0324500ac900a5a7 */ /* 0x000f24000804007f */
[----:B----4-:R-:W-:Y:S05]  /*1b290*/  @!P2 BRA `(.L_x_11675) ;  /* 0xfffffffc00f0a947 */ /* 0x010fea000383ffff */
[----:B------:R-:W-:Y:S05]  /*1b2a0*/  BRA `(.L_x_11674) ;  /* 0xffffff0c000c7947 */ /* 0x000fea000383ffff */
.L_x_11681:
[----:B--2---:R2:W3:Y:S02]  /*1b2b0*/  SYNCS.PHASECHK.TRANS64.TRYWAIT P2, [R215+URZ+0x32430], R10 ;  /* 0x0324300ad70075a7 */ /* 0x0044e4000804017f */
[----:B---3--:R-:W-:Y:S05]  /*1b2c0*/  @!P2 NANOSLEEP.SYNCS 0x989680 ;  /* 0x009896800000a95d */ /* 0x008fea0003900000 */
[----:B------:R-:W3:Y:S02]  /*1b2d0*/  @!P2 SYNCS.PHASECHK.TRANS64 P2, [R215+URZ+0x32430], R10 ;  /* 0x0324300ad700a5a7 */ /* 0x000ee4000804007f */
[----:B---3--:R-:W-:Y:S05]  /*1b2e0*/  @!P2 BRA `(.L_x_11681) ;  /* 0xfffffffc00f0a947 */ /* 0x008fea000383ffff */
[----:B------:R-:W-:Y:S05]  /*1b2f0*/  BRA `(.L_x_11680) ;  /* 0xffffff3800307947 */ /* 0x000fea000383ffff */
.L_x_11686:
[----:B---3--:R3:W4:Y:S02]  /*1b300*/  SYNCS.PHASECHK.TRANS64.TRYWAIT P2, [R215+URZ+0x32450], R10 ;  /* 0x0324500ad70075a7 */ /* 0x008724000804017f */
[----:B----4-:R-:W-:Y:S05]  /*1b310*/  @!P2 NANOSLEEP.SYNCS 0x989680 ;  /* 0x009896800000a95d */ /* 0x010fea0003900000 */
[----:B------:R-:W4:Y:S02]  /*1b320*/  @!P2 SYNCS.PHASECHK.TRANS64 P2, [R215+URZ+0x32450], R10 ;  /* 0x0324500ad700a5a7 */ /* 0x000f24000804007f */
[----:B----4-:R-:W-:Y:S05]  /*1b330*/  @!P2 BRA `(.L_x_11686) ;  /* 0xfffffffc00f0a947 */ /* 0x010fea000383ffff */
[----:B------:R-:W-:Y:S05]  /*1b340*/  BRA `(.L_x_11685) ;  /* 0xffffff3800cc7947 */ /* 0x000fea000383ffff */
.L_x_11721:
        /* <DEDUP_REMOVED lines=11> */
.L_x_11868:
[----:B------:R-:W-:Y:S05]  /*1b400*/  BSYNC B1 ;  /* 0x0000000000017941 */ /* 0x000fea0003800000 */
.L_x_11867:
[----:B------:R-:W-:Y:S05]  /*1b410*/  BRA `(.L_x_11869) ;  /* 0xffffffa400e07947 */ /* 0x000fea000383ffff */
.L_x_11722:
[----:B------:R-:W-:Y:S01]  /*1b420*/  BSSY B1, `(.L_x_11870) ;  /* 0x0000006000017945 */ /* 0x000fe20003800000 */
[----:B------:R-:W-:-:S07]  /*1b430*/  IMAD.MOV.U32 R15, RZ, RZ, -0x1 ;  /* 0xffffffffff0f7424 */ /* 0x000fce00078e00ff */
[----:B------:R-:W-:Y:S05]  /*1b440*/  WARPSYNC.COLLECTIVE R15, `(.L_x_11871) ;  /* 0x000000000f0c7348 */ /* 0x000fea0003c00000 */
[----:B------:R-:W-:Y:S02]  /*1b450*/  ELECT P6, UR62, PT ;  /* 0x00000000003e782f */ /* 0x000fe400038c0000 */
[----:B------:R-:W-:Y:S01]  /*1b460*/  MOV R14, UR62 ;  /* 0x0000003e000e7c02 */ /* 0x000fe20008000f00 */
[----:B------:R-:W-:Y:S10]  /*1b470*/  ENDCOLLECTIVE ;  /* 0x000000000000791b */ /* 0x000ff40003800000 */
.L_x_11871:
[----:B------:R-:W-:Y:S05]  /*1b480*/  BSYNC B1 ;  /* 0x0000000000017941 */ /* 0x000fea0003800000 */
.L_x_11870:
[----:B------:R-:W-:Y:S05]  /*1b490*/  BRA `(.L_x_11872) ;  /* 0xffffffa400cc7947 */ /* 0x000fea000383ffff */
.L_x_11723:
[----:B0-----:R0:W1:Y:S02]  /*1b4a0*/  SYNCS.PHASECHK.TRANS64.TRYWAIT P0, [R9+URZ+0x32420], R5 ;  /* 0x03242005090075a7 */ /* 0x001064000800017f */
[----:B-1----:R-:W-:Y:S05]  /*1b4b0*/  @!P0 NANOSLEEP.SYNCS 0x989680 ;  /* 0x009896800000895d */ /* 0x002fea0003900000 */
[----:B------:R-:W1:Y:S02]  /*1b4c0*/  @!P0 SYNCS.PHASECHK.TRANS64 P0, [R9+URZ+0x32420], R5 ;  /* 0x03242005090085a7 */ /* 0x000e64000800007f */
[----:B-1----:R-:W-:Y:S05]  /*1b4d0*/  @!P0 BRA `(.L_x_11723) ;  /* 0xfffffffc00f08947 */ /* 0x002fea000383ffff */
[----:B------:R-:W-:Y:S05]  /*1b4e0*/  BRA `(.L_x_11873) ;  /* 0xffffffa400e47947 */ /* 0x000fea000383ffff */
.L_x_11726:
[----:B0-----:R0:W1:Y:S02]  /*1b4f0*/  SYNCS.PHASECHK.TRANS64.TRYWAIT P0, [R5+URZ+0x324a0], R7 ;  /* 0x0324a007050075a7 */ /* 0x001064000800017f */
[----:B-1----:R-:W-:Y:S05]  /*1b500*/  @!P0 NANOSLEEP.SYNCS 0x989680 ;  /* 0x009896800000895d */ /* 0x002fea0003900000 */
[----:B------:R-:W1:Y:S02]  /*1b510*/  @!P0 SYNCS.PHASECHK.TRANS64 P0, [R5+URZ+0x324a0], R7 ;  /* 0x0324a007050085a7 */ /* 0x000e64000800007f */
[----:B-1----:R-:W-:Y:S05]  /*1b520*/  @!P0 BRA `(.L_x_11726) ;  /* 0xfffffffc00f08947 */ /* 0x002fea000383ffff */
[----:B------:R-:W-:Y:S05]  /*1b530*/  BRA `(.L_x_11874) ;  /* 0xffffffa400f07947 */ /* 0x000fea000383ffff */
.L_x_11728:
[----:B-1----:R1:W2:Y:S02]  /*1b540*/  SYNCS.PHASECHK.TRANS64.TRYWAIT P0, [R5+URZ+0x324c0], R7 ;  /* 0x0324c007050075a7 */ /* 0x0022a4000800017f */
[----:B--2---:R-:W-:Y:S05]  /*1b550*/  @!P0 NANOSLEEP.SYNCS 0x989680 ;  /* 0x009896800000895d */ /* 0x004fea0003900000 */
[----:B------:R-:W2:Y:S02]  /*1b560*/  @!P0 SYNCS.PHASECHK.TRANS64 P0, [R5+URZ+0x324c0], R7 ;  /* 0x0324c007050085a7 */ /* 0x000ea4000800007f */
[----:B--2---:R-:W-:Y:S05]  /*1b570*/  @!P0 BRA `(.L_x_11728) ;  /* 0xfffffffc00f08947 */ /* 0x004fea000383ffff */
[----:B------:R-:W-:Y:S05]  /*1b580*/  BRA `(.L_x_11875) ;  /* 0xffffffa800547947 */ /* 0x000fea000383ffff */
.L_x_11732:
[----:B0-----:R0:W1:Y:S02]  /*1b590*/  SYNCS.PHASECHK.TRANS64.TRYWAIT P0, [R6+URZ+0x324a0], R7 ;  /* 0x0324a007060075a7 */ /* 0x001064000800017f */
[----:B-1----:R-:W-:Y:S05]  /*1b5a0*/  @!P0 NANOSLEEP.SYNCS 0x989680 ;  /* 0x009896800000895d */ /* 0x002fea0003900000 */
[----:B------:R-:W1:Y:S02]  /*1b5b0*/  @!P0 SYNCS.PHASECHK.TRANS64 P0, [R6+URZ+0x324a0], R7 ;  /* 0x0324a007060085a7 */ /* 0x000e64000800007f */
[----:B-1----:R-:W-:Y:S05]  /*1b5c0*/  @!P0 BRA `(.L_x_11732) ;  /* 0xfffffffc00f08947 */ /* 0x002fea000383ffff */
[----:B------:R-:W-:Y:S05]  /*1b5d0*/  BRA `(.L_x_11876) ;  /* 0xffffffac00447947 */ /* 0x000fea000383ffff */
.L_x_11734:
[----:B-1----:R1:W2:Y:S02]  /*1b5e0*/  SYNCS.PHASECHK.TRANS64.TRYWAIT P1, [R6+URZ+0x324c0], R7 ;  /* 0x0324c007060075a7 */ /* 0x0022a4000802017f */
[----:B--2---:R-:W-:Y:S05]  /*1b5f0*/  @!P1 NANOSLEEP.SYNCS 0x989680 ;  /* 0x009896800000995d */ /* 0x004fea0003900000 */
[----:B------:R-:W2:Y:S02]  /*1b600*/  @!P1 SYNCS.PHASECHK.TRANS64 P1, [R6+URZ+0x324c0], R7 ;  /* 0x0324c007060095a7 */ /* 0x000ea4000802007f */
[----:B--2---:R-:W-:Y:S05]  /*1b610*/  @!P1 BRA `(.L_x_11734) ;  /* 0xfffffffc00f09947 */ /* 0x004fea000383ffff */
[----:B------:R-:W-:Y:S05]  /*1b620*/  BRA `(.L_x_11877) ;  /* 0xffffffac00a07947 */ /* 0x000fea000383ffff */
.L_x_11744:
        /* <DEDUP_REMOVED lines=11> */
.L_x_11879:
[----:B------:R-:W-:Y:S05]  /*1b6e0*/  BSYNC B0 ;  /* 0x0000000000007941 */ /* 0x000fea0003800000 */
.L_x_11878:
[----:B------:R-:W-:Y:S05]  /*1b6f0*/  BRA `(.L_x_11880) ;  /* 0xffffffb800547947 */ /* 0x000fea000383ffff */
.L_x_11745:
[----:B------:R-:W-:Y:S01]  /*1b700*/  BSSY B0, `(.L_x_11881) ;  /* 0x0000006000007945 */ /* 0x000fe20003800000 */
[----:B------:R-:W-:-:S07]  /*1b710*/  IMAD.MOV.U32 R15, RZ, RZ, -0x1 ;  /* 0xffffffffff0f7424 */ /* 0x000fce00078e00ff */
[----:B------:R-:W-:Y:S05]  /*1b720*/  WARPSYNC.COLLECTIVE R15, `(.L_x_11882) ;  /* 0x000000000f0c7348 */ /* 0x000fea0003c00000 */
[----:B------:R-:W-:Y:S02]  /*1b730*/  ELECT P6, UR62, PT ;  /* 0x00000000003e782f */ /* 0x000fe400038c0000 */
[----:B------:R-:W-:Y:S01]  /*1b740*/  MOV R14, UR62 ;  /* 0x0000003e000e7c02 */ /* 0x000fe20008000f00 */
[----:B------:R-:W-:Y:S10]  /*1b750*/  ENDCOLLECTIVE ;  /* 0x000000000000791b */ /* 0x000ff40003800000 */
.L_x_11882:
[----:B------:R-:W-:Y:S05]  /*1b760*/  BSYNC B0 ;  /* 0x0000000000007941 */ /* 0x000fea0003800000 */
.L_x_11881:
[----:B------:R-:W-:Y:S05]  /*1b770*/  BRA `(.L_x_11883) ;  /* 0xffffffb800447947 */ /* 0x000fea000383ffff */
.L_x_11748:
[----:B0-----:R0:W1:Y:S02]  /*1b780*/  SYNCS.PHASECHK.TRANS64.TRYWAIT P0, [R9+URZ+0x32440], R10 ;  /* 0x0324400a090075a7 */ /* 0x001064000800017f */
[----:B-1----:R-:W-:Y:S05]  /*1b790*/  @!P0 NANOSLEEP.SYNCS 0x989680 ;  /* 0x009896800000895d */ /* 0x002fea0003900000 */
[----:B------:R-:W1:Y:S02]  /*1b7a0*/  @!P0 SYNCS.PHASECHK.TRANS64 P0, [R9+URZ+0x32440], R10 ;  /* 0x0324400a090085a7 */ /* 0x000e64000800007f */
[----:B-1----:R-:W-:Y:S05]  /*1b7b0*/  @!P0 BRA `(.L_x_11748) ;  /* 0xfffffffc00f08947 */ /* 0x002fea000383ffff */
[----:B------:R-:W-:Y:S05]  /*1b7c0*/  BRA `(.L_x_11884) ;  /* 0xffffffb800ac7947 */ /* 0x000fea000383ffff */
.L_x_11752:
        /* <DEDUP_REMOVED lines=8> */
.L_x_11755:
[----:B0-----:R0:W1:Y:S02]  /*1b850*/  SYNCS.PHASECHK.TRANS64.TRYWAIT P0, [R5+URZ+0x32460], R9 ;  /* 0x03246009050075a7 */ /* 0x001064000800017f */
[----:B-1----:R-:W-:Y:S05]  /*1b860*/  @!P0 NANOSLEEP.SYNCS 0x989680 ;  /* 0x009896800000895d */ /* 0x002fea0003900000 */
[----:B------:R-:W1:Y:S02]  /*1b870*/  @!P0 SYNCS.PHASECHK.TRANS64 P0, [R5+URZ+0x32460], R9 ;  /* 0x03246009050085a7 */ /* 0x000e64000800007f */
[----:B-1----:R-:W-:Y:S05]  /*1b880*/  @!P0 BRA `(.L_x_11755) ;  /* 0xfffffffc00f08947 */ /* 0x002fea000383ffff */
[----:B------:R-:W-:Y:S05]  /*1b890*/  BRA `(.L_x_11886) ;  /* 0xffffffc000347947 */ /* 0x000fea000383ffff */
.L_x_11764:
[----:B-1----:R1:W2:Y:S02]  /*1b8a0*/  SYNCS.PHASECHK.TRANS64.TRYWAIT P0, [R2+URZ+0x32440], R3 ;  /* 0x03244003020075a7 */ /* 0x0022a4000800017f */
[----:B--2---:R-:W-:Y:S05]  /*1b8b0*/  @!P0 NANOSLEEP.SYNCS 0x989680 ;  /* 0x009896800000895d */ /* 0x004fea0003900000 */
[----:B------:R-:W2:Y:S02]  /*1b8c0*/  @!P0 SYNCS.PHASECHK.TRANS64 P0, [R2+URZ+0x32440], R3 ;  /* 0x03244003020085a7 */ /* 0x000ea4000800007f */
[----:B--2---:R-:W-:Y:S05]  /*1b8d0*/  @!P0 BRA `(.L_x_11764) ;  /* 0xfffffffc00f08947 */ /* 0x004fea000383ffff */
[----:B------:R-:W-:Y:S05]  /*1b8e0*/  BRA `(.L_x_11887) ;  /* 0xffffffc400ac7947 */ /* 0x000fea000383ffff */
.L_x_11766:
[----:B0-----:R0:W2:Y:S02]  /*1b8f0*/  SYNCS.PHASECHK.TRANS64.TRYWAIT P0, [R2+URZ+0x32460], R3 ;  /* 0x03246003020075a7 */ /* 0x0010a4000800017f */
[----:B--2---:R-:W-:Y:S05]  /*1b900*/  @!P0 NANOSLEEP.SYNCS 0x989680 ;  /* 0x009896800000895d */ /* 0x004fea0003900000 */
[----:B------:R-:W2:Y:S02]  /*1b910*/  @!P0 SYNCS.PHASECHK.TRANS64 P0, [R2+URZ+0x32460], R3 ;  /* 0x03246003020085a7 */ /* 0x000ea4000800007f */
[----:B--2---:R-:W-:Y:S05]  /*1b920*/  @!P0 BRA `(.L_x_11766) ;  /* 0xfffffffc00f08947 */ /* 0x004fea000383ffff */
[----:B------:R-:W-:Y:S05]  /*1b930*/  BRA `(.L_x_11888) ;  /* 0xffffffc8001c7947 */ /* 0x000fea000383ffff */
.L_x_11771:
[----:B--2---:R2:W3:Y:S02]  /*1b940*/  SYNCS.PHASECHK.TRANS64.TRYWAIT P0, [R2+URZ+0x32440], R3 ;  /* 0x03244003020075a7 */ /* 0x0044e4000800017f */
[----:B---3--:R-:W-:Y:S05]  /*1b950*/  @!P0 NANOSLEEP.SYNCS 0x989680 ;  /* 0x009896800000895d */ /* 0x008fea0003900000 */
[----:B------:R-:W3:Y:S02]  /*1b960*/  @!P0 SYNCS.PHASECHK.TRANS64 P0, [R2+URZ+0x32440], R3 ;  /* 0x03244003020085a7 */ /* 0x000ee4000800007f */
[----:B---3--:R-:W-:Y:S05]  /*1b970*/  @!P0 BRA `(.L_x_11771) ;  /* 0xfffffffc00f08947 */ /* 0x008fea000383ffff */
[----:B------:R-:W-:Y:S05]  /*1b980*/  BRA `(.L_x_11889) ;  /* 0xffffffcc005c7947 */ /* 0x000fea000383ffff */
.L_x_11773:
[----:B0-----:R0:W1:Y:S02]  /*1b990*/  SYNCS.PHASECHK.TRANS64.TRYWAIT P1, [R2+URZ+0x32460], R3 ;  /* 0x03246003020075a7 */ /* 0x001064000802017f */
[----:B-1----:R-:W-:Y:S05]  /*1b9a0*/  @!P1 NANOSLEEP.SYNCS 0x989680 ;  /* 0x009896800000995d */ /* 0x002fea0003900000 */
[----:B------:R-:W1:Y:S02]  /*1b9b0*/  @!P1 SYNCS.PHASECHK.TRANS64 P1, [R2+URZ+0x32460], R3 ;  /* 0x03246003020095a7 */ /* 0x000e64000802007f */
[----:B-1----:R-:W-:Y:S05]  /*1b9c0*/  @!P1 BRA `(.L_x_11773) ;  /* 0xfffffffc00f09947 */ /* 0x002fea000383ffff */
[----:B------:R-:W-:Y:S05]  /*1b9d0*/  BRA `(.L_x_11890) ;  /* 0xffffffcc00c87947 */ /* 0x000fea000383ffff */
.L_x_11778:
[----:B--2---:R2:W3:Y:S02]  /*1b9e0*/  SYNCS.PHASECHK.TRANS64.TRYWAIT P0, [R2+URZ+0x32440], R3 ;  /* 0x03244003020075a7 */ /* 0x0044e4000800017f */
[----:B---3--:R-:W-:Y:S05]  /*1b9f0*/  @!P0 NANOSLEEP.SYNCS 0x989680 ;  /* 0x009896800000895d */ /* 0x008fea0003900000 */
[----:B------:R-:W3:Y:S02]  /*1ba00*/  @!P0 SYNCS.PHASECHK.TRANS64 P0, [R2+URZ+0x32440], R3 ;  /* 0x03244003020085a7 */ /* 0x000ee4000800007f */
[----:B---3--:R-:W-:Y:S05]  /*1ba10*/  @!P0 BRA `(.L_x_11778) ;  /* 0xfffffffc00f08947 */ /* 0x008fea000383ffff */
[----:B------:R-:W-:Y:S05]  /*1ba20*/  BRA `(.L_x_11891) ;  /* 0xffffffd000ec7947 */ /* 0x000fea000383ffff */
.L_x_11780:
[----:B0-----:R0:W1:Y:S02]  /*1ba30*/  SYNCS.PHASECHK.TRANS64.TRYWAIT P1, [R2+URZ+0x32460], R3 ;  /* 0x03246003020075a7 */ /* 0x001064000802017f */
[----:B-1----:R-:W-:Y:S05]  /*1ba40*/  @!P1 NANOSLEEP.SYNCS 0x989680 ;  /* 0x009896800000995d */ /* 0x002fea0003900000 */
[----:B------:R-:W1:Y:S02]  /*1ba50*/  @!P1 SYNCS.PHASECHK.TRANS64 P1, [R2+URZ+0x32460], R3 ;  /* 0x03246003020095a7 */ /* 0x000e64000802007f */
[----:B-1----:R-:W-:Y:S05]  /*1ba60*/  @!P1 BRA `(.L_x_11780) ;  /* 0xfffffffc00f09947 */ /* 0x002fea000383ffff */
[----:B------:R-:W-:Y:S05]  /*1ba70*/  BRA `(.L_x_11892) ;  /* 0xffffffd4005c7947 */ /* 0x000fea000383ffff */
.L_x_11785:
        /* <DEDUP_REMOVED lines=8> */
.L_x_11894:
[----:B------:R-:W-:Y:S05]  /*1bb00*/  BSYNC B0 ;  /* 0x0000000000007941 */ /* 0x000fea0003800000 */
.L_x_11893:
        /* <DEDUP_REMOVED lines=8> */
.L_x_11895:
[----:B------:R-:W-:Y:S01]  /*1bb90*/  IMAD.MOV.U32 R16, RZ, RZ, R14 ;  /* 0x000000ffff107224 */ /* 0x000fe200078e000e */
[----:B------:R-:W-:Y:S06]  /*1bba0*/  BRA `(.L_x_11896) ;  /* 0xffffffd8004c7947 */ /* 0x000fec000383ffff */
.L_x_11788:
        /* <DEDUP_REMOVED lines=8> */
.L_x_11898:
[----:B------:R-:W-:Y:S05]  /*1bc30*/  BSYNC B0 ;  /* 0x0000000000007941 */ /* 0x000fea0003800000 */
.L_x_11897:
        /* <DEDUP_REMOVED lines=10> */
.L_x_11899:
        /* <DEDUP_REMOVED lines=8> */
.L_x_11900:
        /* <DEDUP_REMOVED lines=8> */
.L_x_11901:
        /* <DEDUP_REMOVED lines=8> */
.L_x_11902:
        /* <DEDUP_REMOVED lines=8> */
.L_x_11903:
[----:B------:R-:W-:Y:S05]  /*1bee0*/  BRA `(.L_x_11904) ;  /* 0xffffffd800107947 */ /* 0x000fea000383ffff */
.L_x_11793:
        /* <DEDUP_REMOVED lines=8> */
.L_x_11906:
[----:B------:R-:W-:Y:S05]  /*1bf70*/  BSYNC B0 ;  /* 0x0000000000007941 */ /* 0x000fea0003800000 */
.L_x_11905:
        /* <DEDUP_REMOVED lines=10> */
.L_x_11907:
        /* <DEDUP_REMOVED lines=8> */
.L_x_11908:
        /* <DEDUP_REMOVED lines=8> */
.L_x_11909:
        /* <DEDUP_REMOVED lines=8> */
.L_x_11910:
        /* <DEDUP_REMOVED lines=8> */
.L_x_11911:
[----:B------:R-:W-:Y:S05]  /*1c220*/  BRA `(.L_x_11912) ;  /* 0xffffffd400f47947 */ /* 0x000fea000383ffff */
.L_x_11795:
[----:B------:R-:W-:Y:S01]  /*1c230*/  BSSY B0, `(.L_x_11913) ;  /* 0x0000006000007945 */ /* 0x000fe20003800000 */
[----:B------:R-:W-:Y:S01]  /*1c240*/  PLOP3.LUT P6, PT, P6, PT, PT, 0x8, 0x0 ;  /* 0x000000000000781c */ /* 0x000fe200037ce170 */
[----:B------:R-:W-:-:S12]  /*1c250*/  IMAD.MOV.U32 R15, RZ, RZ, -0x1 ;  /* 0xffffffffff0f7424 */ /* 0x000fd800078e00ff */
[----:B0-----:R-:W-:Y:S05]  /*1c260*/  WARPSYNC.COLLECTIVE R15, `(.L_x_11914) ;  /* 0x000000000f087348 */ /* 0x001fea0003c00000 */
[----:B------:R-:W-:Y:S01]  /*1c270*/  VOTE.ANY R14, PT, P6 ;  /* 0x00000000000e7806 */ /* 0x000fe200030e0100 */
[----:B0-----:R-:W-:Y:S06]  /*1c280*/  ENDCOLLECTIVE ;  /* 0x000000000000791b */ /* 0x001fec0003800000 */
.L_x_11914:
[----:B------:R-:W-:Y:S05]  /*1c290*/  BSYNC B0 ;  /* 0x0000000000007941 */ /* 0x000fea0003800000 */
.L_x_11913:
        /* <DEDUP_REMOVED lines=9> */
.L_x_11915:
[----:B------:R-:W-:Y:S01]  /*1c330*/  IMAD.MOV.U32 R17, RZ, RZ, R14 ;  /* 0x000000ffff117224 */ /* 0x000fe200078e000e */
[----:B------:R-:W-:Y:S06]  /*1c340*/  BRA `(.L_x_11916) ;  /* 0xffffffd400e47947 */ /* 0x000fec000383ffff */
.L_x_11797:
[----:B------:R-:W-:Y:S01]  /*1c350*/  BSSY B0, `(.L_x_11917) ;  /* 0x0000007000007945 */ /* 0x000fe20003800000 */
[----:B------:R-:W-:Y:S01]  /*1c360*/  IMAD.MOV.U32 R13, RZ, RZ, R2 ;  /* 0x000000ffff0d7224 */ /* 0x000fe200078e0002 */
[----:B------:R-:W-:Y:S01]  /*1c370*/  MOV R11, 0x1f ;  /* 0x0000001f000b7802 */ /* 0x000fe20000000f00 */
[----:B------:R-:W-:-:S07]  /*1c380*/  IMAD.MOV.U32 R15, RZ, RZ, -0x1 ;  /* 0xffffffffff0f7424 */ /* 0x000fce00078e00ff */
[----:B012---:R-:W-:Y:S05]  /*1c390*/  WARPSYNC.COLLECTIVE R15, `(.L_x_11918) ;  /* 0x000000000f087348 */ /* 0x007fea0003c00000 */
[----:B------:R3:W4:Y:S02]  /*1c3a0*/  SHFL.IDX P6, R14, R13, R12, R11 ;  /* 0x0000000c0d0e7389 */ /* 0x00072400000c000b */
[----:B01234-:R-:W-:Y:S01]  /*1c3b0*/  ENDCOLLECTIVE ;  /* 0x000000000000791b */ /* 0x01ffe20003800000 */
.L_x_11918:
[----:B------:R-:W-:Y:S05]  /*1c3c0*/  BSYNC B0 ;  /* 0x0000000000007941 */ /* 0x000fea0003800000 */
.L_x_11917:
[----:B------:R-:W-:Y:S01]  /*1c3d0*/  IMAD.MOV.U32 R7, RZ, RZ, R14 ;  /* 0x000000ffff077224 */ /* 0x000fe200078e000e */
[----:B------:R-:W-:Y:S06]  /*1c3e0*/  BRA `(.L_x_11796) ;  /* 0xffffffd400d87947 */ /* 0x000fec000383ffff */
.L_x_11800:
[----:B-1----:R1:W2:Y:S02]  /*1c3f0*/  SYNCS.PHASECHK.TRANS64.TRYWAIT P0, [R0+URZ+0x32420], R3 ;  /* 0x03242003000075a7 */ /* 0x0022a4000800017f */
[----:B--2---:R-:W-:Y:S05]  /*1c400*/  @!P0 NANOSLEEP.SYNCS 0x989680 ;  /* 0x009896800000895d */ /* 0x004fea0003900000 */
[----:B------:R-:W2:Y:S02]  /*1c410*/  @!P0 SYNCS.PHASECHK.TRANS64 P0, [R0+URZ+0x32420], R3 ;  /* 0x03242003000085a7 */ /* 0x000ea4000800007f */
[----:B--2---:R-:W-:Y:S05]  /*1c420*/  @!P0 BRA `(.L_x_11800) ;  /* 0xfffffffc00f08947 */ /* 0x004fea000383ffff */
[----:B------:R-:W-:Y:S05]  /*1c430*/  BRA `(.L_x_11919) ;  /* 0xffffffdc00487947 */ /* 0x000fea000383ffff */
.L_x_11801:
        /* <DEDUP_REMOVED lines=11> */
.L_x_11921:
[----:B------:R-:W-:Y:S05]  /*1c4f0*/  BSYNC B0 ;  /* 0x0000000000007941 */ /* 0x000fea0003800000 */
.L_x_11920:
[----:B------:R-:W-:Y:S05]  /*1c500*/  BRA `(.L_x_11922) ;  /* 0xffffffdc002c7947 */ /* 0x000fea000383ffff */
.L_x_11802:
[----:B------:R-:W-:Y:S01]  /*1c510*/  BSSY B0, `(.L_x_11923) ;  /* 0x0000006000007945 */ /* 0x000fe20003800000 */
[----:B------:R-:W-:-:S07]  /*1c520*/  IMAD.MOV.U32 R15, RZ, RZ, -0x1 ;  /* 0xffffffffff0f7424 */ /* 0x000fce00078e00ff */
[----:B012---:R-:W-:Y:S05]  /*1c530*/  WARPSYNC.COLLECTIVE R15, `(.L_x_11924) ;  /* 0x000000000f0c7348 */ /* 0x007fea0003c00000 */
[----:B------:R-:W-:Y:S02]  /*1c540*/  ELECT P6, UR62, PT ;  /* 0x00000000003e782f */ /* 0x000fe400038c0000 */
[----:B------:R-:W-:Y:S01]  /*1c550*/  MOV R14, UR62 ;  /* 0x0000003e000e7c02 */ /* 0x000fe20008000f00 */
[----:B012---:R-:W-:Y:S10]  /*1c560*/  ENDCOLLECTIVE ;  /* 0x000000000000791b */ /* 0x007ff40003800000 */
.L_x_11924:
[----:B------:R-:W-:Y:S05]  /*1c570*/  BSYNC B0 ;  /* 0x0000000000007941 */ /* 0x000fea0003800000 */
.L_x_11923:
[----:B------:R-:W-:Y:S05]  /*1c580*/  BRA `(.L_x_11925) ;  /* 0xffffffdc00207947 */ /* 0x000fea000383ffff */
.L_x_11804:
[----:B-1----:R1:W2:Y:S02]  /*1c590*/  SYNCS.PHASECHK.TRANS64.TRYWAIT P0, [R6+URZ], R5 ;  /* 0x00000005060075a7 */ /* 0x0022a4000800017f */
[----:B--2---:R-:W-:Y:S05]  /*1c5a0*/  @!P0 NANOSLEEP.SYNCS 0x989680 ;  /* 0x009896800000895d */ /* 0x004fea0003900000 */
[----:B------:R-:W2:Y:S02]  /*1c5b0*/  @!P0 SYNCS.PHASECHK.TRANS64 P0, [R6+URZ], R5 ;  /* 0x00000005060085a7 */ /* 0x000ea4000800007f */
[----:B--2---:R-:W-:Y:S05]  /*1c5c0*/  @!P0 BRA `(.L_x_11804) ;  /* 0xfffffffc00f08947 */ /* 0x004fea000383ffff */
[----:B------:R-:W-:Y:S05]  /*1c5d0*/  BRA `(.L_x_11926) ;  /* 0xffffffdc005c7947 */ /* 0x000fea000383ffff */
.L_x_11805:
[----:B--2---:R2:W3:Y:S02]  /*1c5e0*/  SYNCS.PHASECHK.TRANS64.TRYWAIT P0, [R7+URZ], R2 ;  /* 0x00000002070075a7 */ /* 0x0044e4000800017f */
[----:B---3--:R-:W-:Y:S05]  /*1c5f0*/  @!P0 NANOSLEEP.SYNCS 0x989680 ;  /* 0x009896800000895d */ /* 0x008fea0003900000 */
[----:B------:R-:W3:Y:S02]  /*1c600*/  @!P0 SYNCS.PHASECHK.TRANS64 P0, [R7+URZ], R2 ;  /* 0x00000002070085a7 */ /* 0x000ee4000800007f */
[----:B---3--:R-:W-:Y:S05]  /*1c610*/  @!P0 BRA `(.L_x_11805) ;  /* 0xfffffffc00f08947 */ /* 0x008fea000383ffff */
[----:B------:R-:W-:Y:S05]  /*1c620*/  BRA `(.L_x_11927) ;  /* 0xffffffdc00507947 */ /* 0x000fea000383ffff */
.L_x_11807:
[----:B---3--:R3:W4:Y:S02]  /*1c630*/  SYNCS.PHASECHK.TRANS64.TRYWAIT P0, [R4+URZ], R5 ;  /* 0x00000005040075a7 */ /* 0x008724000800017f */
[----:B----4-:R-:W-:Y:S05]  /*1c640*/  @!P0 NANOSLEEP.SYNCS 0x989680 ;  /* 0x009896800000895d */ /* 0x010fea0003900000 */
[----:B------:R-:W4:Y:S02]  /*1c650*/  @!P0 SYNCS.PHASECHK.TRANS64 P0, [R4+URZ], R5 ;  /* 0x00000005040085a7 */ /* 0x000f24000800007f */
[----:B----4-:R-:W-:Y:S05]  /*1c660*/  @!P0 BRA `(.L_x_11807) ;  /* 0xfffffffc00f08947 */ /* 0x010fea000383ffff */
[----:B------:R-:W-:Y:S05]  /*1c670*/  BRA `(.L_x_11928) ;  /* 0xffffffdc00587947 */ /* 0x000fea000383ffff */
.L_x_11929:
        /* <DEDUP_REMOVED lines=16> */
.L_x_11978:


//--------------------- .nv.global.init           --------------------------
	.section	.nv.global.init,"aw",@progbits
.nv.global.init:
	.type		$str$23,@object
	.size		$str$23,($str$24 - $str$23)
$str$23:
        /*0000*/ 	.byte	0x28, 0x61, 0x64, 0x64, 0x72, 0x65, 0x73, 0x73, 0x20, 0x26, 0x20, 0x6d, 0x61, 0x73, 0x6b, 0x29
        /*0010*/ 	.byte	0x20, 0x3d, 0x3d, 0x20, 0x30, 0x00
	.type		$str$24,@object
	.size		$str$24,(__unnamed_11 - $str$24)
$str$24:
        /*0016*/ 	.byte	0x2f, 0x74, 0x6d, 0x70, 0x2f, 0x6f, 0x73, 0x73, 0x5f, 0x6b, 0x65, 0x72, 0x6e, 0x65, 0x6c, 0x73
        /*0026*/ 	.byte	0x5f, 0x73, 0x72, 0x63, 0x2f, 0x66, 0x6c, 0x61, 0x73, 0x68, 0x5f, 0x61, 0x74, 0x74, 0x65, 0x6e
        /*0036*/ 	.byte	0x74, 0x69, 0x6f, 0x6e, 0x2f, 0x63, 0x73, 0x72, 0x63, 0x2f, 0x63, 0x75, 0x74, 0x6c, 0x61, 0x73
        /*0046*/ 	.byte	0x73, 0x2f, 0x69, 0x6e, 0x63, 0x6c, 0x75, 0x64, 0x65, 0x2f, 0x63, 0x75, 0x74, 0x65, 0x2f, 0x70
        /*0056*/ 	.byte	0x6f, 0x69, 0x6e, 0x74, 0x65, 0x72, 0x5f, 0x66, 0x6c, 0x61, 0x67, 0x67, 0x65, 0x64, 0x2e, 0x68
        /*0066*/ 	.byte	0x70, 0x70, 0x00
	.type		__unnamed_11,@object
	.size		__unnamed_11,(__unnamed_6 - __unnamed_11)
__unnamed_11:
        /* <DEDUP_REMOVED lines=24> */
	.type		__unnamed_6,@object
	.size		__unnamed_6,(__unnamed_17 - __unnamed_6)
__unnamed_6:
        /* <DEDUP_REMOVED lines=23> */
        /*0355*/ 	.byte	0x3a, 0x43, 0x3c, 0x30, 0x3e, 0x3e, 0x3e, 0x3e, 0x3e, 0x20, 0x26, 0x5d, 0x00
	.type		__unnamed_17,@object
	.size		__unnamed_17,(__unnamed_5 - __unnamed_17)
__unnamed_17:
        /* <DEDUP_REMOVED lines=24> */
	.type		__unnamed_5,@object
	.size		__unnamed_5,(__unnamed_16 - __unnamed_5)
__unnamed_5:
        /* <DEDUP_REMOVED lines=24> */
	.type		__unnamed_16,@object
	.size		__unnamed_16,(__unnamed_10 - __unnamed_16)
__unnamed_16:
        /* <DEDUP_REMOVED lines=24> */
	.type		__unnamed_10,@object
	.size		__unnamed_10,(__unnamed_4 - __unnamed_10)
__unnamed_10:
        /* <DEDUP_REMOVED lines=28> */
        /*09a2*/ 	.byte	0x3e, 0x3e, 0x3e, 0x3e, 0x3e, 0x5d, 0x00
	.type		__unnamed_4,@object
	.size		__unnamed_4,(__unnamed_7 - __unnamed_4)
__unnamed_4:
        /* <DEDUP_REMOVED lines=28> */
        /*0b69*/ 	.byte	0x34, 0x3e, 0x3e, 0x3e, 0x3e, 0x3e, 0x5d, 0x00
	.type		__unnamed_7,@object
	.size		__unnamed_7,(__unnamed_1 - __unnamed_7)
__unnamed_7:
        /* <DEDUP_REMOVED lines=28> */
        /*0d31*/ 	.byte	0x3e, 0x3e, 0x3e, 0x3e, 0x3e, 0x20, 0x26, 0x5d, 0x00
	.type		__unnamed_1,@object
	.size		__unnamed_1,(__unnamed_9 - __unnamed_1)
__unnamed_1:
        /* <DEDUP_REMOVED lines=28> */
        /*0efa*/ 	.byte	0x34, 0x3e, 0x3e, 0x3e, 0x3e, 0x3e, 0x20, 0x26, 0x5d, 0x00
	.type		__unnamed_9,@object
	.size		__unnamed_9,(__unnamed_8 - __unnamed_9)
__unnamed_9:
        /* <DEDUP_REMOVED lines=28> */
        /*10c4*/ 	.byte	0x32, 0x37, 0x36, 0x38, 0x3e, 0x3e, 0x3e, 0x3e, 0x3e, 0x5d, 0x00
	.type		__unnamed_8,@object
	.size		__unnamed_8,(__unnamed_3 - __unnamed_8)
__unnamed_8:
        /* <DEDUP_REMOVED lines=29> */
	.type		__unnamed_3,@object
	.size		__unnamed_3,(__unnamed_19 - __unnamed_3)
__unnamed_3:
        /* <DEDUP_REMOVED lines=29> */
	.type		__unnamed_19,@object
	.size		__unnamed_19,(__unnamed_15 - __unnamed_19)
__unnamed_19:
        /* <DEDUP_REMOVED lines=29> */
	.type		__unnamed_15,@object
	.size		__unnamed_15,(__unnamed_21 - __unnamed_15)
__unnamed_15:
        /* <DEDUP_REMOVED lines=29> */
	.type		__unnamed_21,@object
	.size		__unnamed_21,(__unnamed_13 - __unnamed_21)
__unnamed_21:
        /* <DEDUP_REMOVED lines=29> */
	.type		__unnamed_13,@object
	.size		__unnamed_13,(__unnamed_2 - __unnamed_13)
__unnamed_13:
        /* <DEDUP_REMOVED lines=29> */
	.type		__unnamed_2,@object
	.size		__unnamed_2,(__unnamed_14 - __unnamed_2)
__unnamed_2:
        /* <DEDUP_REMOVED lines=29> */
	.type		__unnamed_14,@object
	.size		__unnamed_14,(__unnamed_20 - __unnamed_14)
__unnamed_14:
        /* <DEDUP_REMOVED lines=29> */
	.type		__unnamed_20,@object
	.size		__unnamed_20,(__unnamed_18 - __unnamed_20)
__unnamed_20:
        /* <DEDUP_REMOVED lines=29> */
	.type		__unnamed_18,@object
	.size		__unnamed_18,(__unnamed_12 - __unnamed_18)
__unnamed_18:
        /* <DEDUP_REMOVED lines=28> */
        /*22ba*/ 	.byte	0x31, 0x38, 0x34, 0x33, 0x32, 0x3e, 0x3e, 0x3e, 0x3e, 0x3e, 0x20, 0x26, 0x5d, 0x00
	.type		__unnamed_12,@object
	.size		__unnamed_12,(.L_11 - __unnamed_12)
__unnamed_12:
        /* <DEDUP_REMOVED lines=29> */
.L_11:


//--------------------- .nv.shared._ZN7cutlass13device_kernelIN5flash11enable_sm90INS1_16FlashAttnFwdSm90INS1_25CollectiveMainloopFwdSm90ILi2EN4cute5tupleIJNS5_1CILi1EEES8_S8_EEENS6_IJNS7_ILi128EEESA_NS7_ILi192EEEEEELi128ENS_6half_tEfNS_4arch4Sm90ELb0ELb0ELb0ELb0ELb0ELb0ELb0ELb1ELb1ELb0ELb0ELb0EEENS1_21CollectiveEpilogueFwdINS6_IJSA_SA_SA_EEES9_SD_SF_Li256ELb0ELb0ELb0ELb0EEENS1_29StaticPersistentTileSchedulerILb0EEEEEEEEEvNT_6ParamsE --------------------------
	.section	.nv.shared._ZN7cutlass13device_kernelIN5flash11enable_sm90INS1_16FlashAttnFwdSm90INS1_25CollectiveMainloopFwdSm90ILi2EN4cute5tupleIJNS5_1CILi1EEES8_S8_EEENS6_IJNS7_ILi128EEESA_NS7_ILi192EEEEEELi128ENS_6half_tEfNS_4arch4Sm90ELb0ELb0ELb0ELb0ELb0ELb0ELb0ELb1ELb1ELb0ELb0ELb0EEENS1_21CollectiveEpilogueFwdINS6_IJSA_SA_SA_EEES9_SD_SF_Li256ELb0ELb0ELb0ELb0EEENS1_29StaticPersistentTileSchedulerILb0EEEEEEEEEvNT_6ParamsE,"aw",@nobits
	.sectionflags	@""
	.align	16
	.zero		1024


//--------------------- .nv.shared.reserved.0     --------------------------
	.section	.nv.shared.reserved.0,"aw",@nobits
	.weak		__nv_reservedSMEM_offset_0_alias
	.size		__nv_reservedSMEM_offset_0_alias, 0, 0
	.other		__nv_reservedSMEM_offset_0_alias,@"STO_CUDA_RESERVED_SHARED STV_DEFAULT"
__nv_reservedSMEM_offset_0_alias:
	.zero		0


//--------------------- .nv.global                --------------------------
	.section	.nv.global,"aw",@nobits
.nv.global:
	.type		_ZN67_INTERNAL_3a3c6465_31_flash_fwd_hdimdiff_fp16_sm90_cu_c784774a_47444cute1_E,@object
	.size		_ZN67_INTERNAL_3a3c6465_31_flash_fwd_hdimdiff_fp16_sm90_cu_c784774a_47444cute1_E,(_ZN67_INTERNAL_3a3c6465_31_flash_fwd_hdimdiff_fp16_sm90_cu_c784774a_47444cuda3std3__45__cpo6cbeginE - _ZN67_INTERNAL_3a3c6465_31_flash_fwd_hdimdiff_fp16_sm90_cu_c784774a_47444cute1_E)
_ZN67_INTERNAL_3a3c6465_31_flash_fwd_hdimdiff_fp16_sm90_cu_c784774a_47444cute1_E:
	.zero		1
	.type		_ZN67_INTERNAL_3a3c6465_31_flash_fwd_hdimdiff_fp16_sm90_cu_c784774a_47444cuda3std3__45__cpo6cbeginE,@object
	.size		_ZN67_INTERNAL_3a3c6465_31_flash_fwd_hdimdiff_fp16_sm90_cu_c784774a_47444cuda3std3__45__cpo6cbeginE,(_ZN67_INTERNAL_3a3c6465_31_flash_fwd_hdimdiff_fp16_sm90_cu_c784774a_47444cuda3std3__48in_placeE - _ZN67_INTERNAL_3a3c6465_31_flash_fwd_hdimdiff_fp16_sm90_cu_c784774a_47444cuda3std3__45__cpo6cbeginE)
_ZN67_INTERNAL_3a3c6465_31_flash_fwd_hdimdiff_fp16_sm90_cu_c784774a_47444cuda3std3__45__cpo6cbeginE:
	.zero		1
	.type		_ZN67_INTERNAL_3a3c6465_31_flash_fwd_hdimdiff_fp16_sm90_cu_c784774a_47444cuda3std3__48in_placeE,@object
	.size		_ZN67_INTERNAL_3a3c6465_31_flash_fwd_hdimdiff_fp16_sm90_cu_c784774a_47444cuda3std3__48in_placeE,(_ZN67_INTERNAL_3a3c6465_31_flash_fwd_hdimdiff_fp16_sm90_cu_c784774a_47444cuda3std6ranges3__45__cpo9iter_moveE - _ZN67_INTERNAL_3a3c6465_31_flash_fwd_hdimdiff_fp16_sm90_cu_c784774a_47444cuda3std3__48in_placeE)
_ZN67_INTERNAL_3a3c6465_31_flash_fwd_hdimdiff_fp16_sm90_cu_c784774a_47444cuda3std3__48in_placeE:
	.zero		1
	.type		_ZN67_INTERNAL_3a3c6465_31_flash_fwd_hdimdiff_fp16_sm90_cu_c784774a_47444cuda3std6ranges3__45__cpo9iter_moveE,@object
	.size		_ZN67_INTERNAL_3a3c6465_31_flash_fwd_hdimdiff_fp16_sm90_cu_c784774a_47444cuda3std6ranges3__45__cpo9iter_moveE,(_ZN67_INTERNAL_3a3c6465_31_flash_fwd_hdimdiff_fp16_sm90_cu_c784774a_47444cuda3std3__45__cpo5beginE - _ZN67_INTERNAL_3a3c6465_31_flash_fwd_hdimdiff_fp16_sm90_cu_c784774a_47444cuda3std6ranges3__45__cpo9iter_moveE)
_ZN67_INTERNAL_3a3c6465_31_flash_fwd_hdimdiff_fp16_sm90_cu_c784774a_47444cuda3std6ranges3__45__cpo9iter_moveE:
	.zero		1
	.type		_ZN67_INTERNAL_3a3c6465_31_flash_fwd_hdimdiff_fp16_sm90_cu_c784774a_47444cuda3std3__45__cpo5beginE,@object
	.size		_ZN67_INTERNAL_3a3c6465_31_flash_fwd_hdimdiff_fp16_sm90_cu_c784774a_47444cuda3std3__45__cpo5beginE,(_ZN67_INTERNAL_3a3c6465_31_flash_fwd_hdimdiff_fp16_sm90_cu_c784774a_47444cuda3std3__469_GLOBAL__N__3a3c6465_31_flash_fwd_hdimdiff_fp16_sm90_cu_c784774a_47446ignoreE - _ZN67_INTERNAL_3a3c6465_31_flash_fwd_hdimdiff_fp16_sm90_cu_c784774a_47444cuda3std3__45__cpo5beginE)
_ZN67_INTERNAL_3a3c6465_31_flash_fwd_hdimdiff_fp16_sm90_cu_c784774a_47444cuda3std3__45__cpo5beginE:
	.zero		1
	.type		_ZN67_INTERNAL_3a3c6465_31_flash_fwd_hdimdiff_fp16_sm90_cu_c784774a_47444cuda3std3__469_GLOBAL__N__3a3c6465_31_flash_fwd_hdimdiff_fp16_sm90_cu_c784774a_47446ignoreE,@object
	.size		_ZN67_INTERNAL_3a3c6465_31_flash_fwd_hdimdiff_fp16_sm90_cu_c784774a_47444cuda3std3__469_GLOBAL__N__3a3c6465_31_flash_fwd_hdimdiff_fp16_sm90_cu_c784774a_47446ignoreE,(_ZN67_INTERNAL_3a3c6465_31_flash_fwd_hdimdiff_fp16_sm90_cu_c784774a_47444cute7productE - _ZN67_INTERNAL_3a3c6465_31_flash_fwd_hdimdiff_fp16_sm90_cu_c784774a_47444cuda3std3__469_GLOBAL__N__3a3c6465_31_flash_fwd_hdimdiff_fp16_sm90_cu_c784774a_47446ignoreE)
_ZN67_INTERNAL_3a3c6465_31_flash_fwd_hdimdiff_fp16_sm90_cu_c784774a_47444cuda3std3__469_GLOBAL__N__3a3c6465_31_flash_fwd_hdimdiff_fp16_sm90_cu_c784774a_47446ignoreE:
	.zero		1
	.type		_ZN67_INTERNAL_3a3c6465_31_flash_fwd_hdimdiff_fp16_sm90_cu_c784774a_47444cute7productE,@object
	.size		_ZN67_INTERNAL_3a3c6465_31_flash_fwd_hdimdiff_fp16_sm90_cu_c784774a_47444cute7productE,(_ZN67_INTERNAL_3a3c6465_31_flash_fwd_hdimdiff_fp16_sm90_cu_c784774a_47444cuda3std3__45__cpo3endE - _ZN67_INTERNAL_3a3c6465_31_flash_fwd_hdimdiff_fp16_sm90_cu_c784774a_47444cute7productE)
_ZN67_INTERNAL_3a3c6465_31_flash_fwd_hdimdiff_fp16_sm90_cu_c784774a_47444cute7productE:
	.zero		1
	.type		_ZN67_INTERNAL_3a3c6465_31_flash_fwd_hdimdiff_fp16_sm90_cu_c784774a_47444cuda3std3__45__cpo3endE,@object
	.size		_ZN67_INTERNAL_3a3c6465_31_flash_fwd_hdimdiff_fp16_sm90_cu_c784774a_47444cuda3std3__45__cpo3endE,(_ZN67_INTERNAL_3a3c6465_31_flash_fwd_hdimdiff_fp16_sm90_cu_c784774a_47444cuda3std3__419piecewise_constructE - _ZN67_INTERNAL_3a3c6465_31_flash_fwd_hdimdiff_fp16_sm90_cu_c784774a_47444cuda3std3__45__cpo3endE)
_ZN67_INTERNAL_3a3c6465_31_flash_fwd_hdimdiff_fp16_sm90_cu_c784774a_47444cuda3std3__45__cpo3endE:
	.zero		1
	.type		_ZN67_INTERNAL_3a3c6465_31_flash_fwd_hdimdiff_fp16_sm90_cu_c784774a_47444cuda3std3__419piecewise_constructE,@object
	.size		_ZN67_INTERNAL_3a3c6465_31_flash_fwd_hdimdiff_fp16_sm90_cu_c784774a_47444cuda3std3__419piecewise_constructE,(_ZN67_INTERNAL_3a3c6465_31_flash_fwd_hdimdiff_fp16_sm90_cu_c784774a_47444cuda3std3__45__cpo4cendE - _ZN67_INTERNAL_3a3c6465_31_flash_fwd_hdimdiff_fp16_sm90_cu_c784774a_47444cuda3std3__419piecewise_constructE)
_ZN67_INTERNAL_3a3c6465_31_flash_fwd_hdimdiff_fp16_sm90_cu_c784774a_47444cuda3std3__419piecewise_constructE:
	.zero		1
	.type		_ZN67_INTERNAL_3a3c6465_31_flash_fwd_hdimdiff_fp16_sm90_cu_c784774a_47444cuda3std3__45__cpo4cendE,@object
	.size		_ZN67_INTERNAL_3a3c6465_31_flash_fwd_hdimdiff_fp16_sm90_cu_c784774a_47444cuda3std3__45__cpo4cendE,(_ZN67_INTERNAL_3a3c6465_31_flash_fwd_hdimdiff_fp16_sm90_cu_c784774a_47444cuda3std6ranges3__45__cpo4swapE - _ZN67_INTERNAL_3a3c6465_31_flash_fwd_hdimdiff_fp16_sm90_cu_c784774a_47444cuda3std3__45__cpo4cendE)
_ZN67_INTERNAL_3a3c6465_31_flash_fwd_hdimdiff_fp16_sm90_cu_c784774a_47444cuda3std3__45__cpo4cendE:
	.zero		1
	.type		_ZN67_INTERNAL_3a3c6465_31_flash_fwd_hdimdiff_fp16_sm90_cu_c784774a_47444cuda3std6ranges3__45__cpo4swapE,@object
	.size		_ZN67_INTERNAL_3a3c6465_31_flash_fwd_hdimdiff_fp16_sm90_cu_c784774a_47444cuda3std6ranges3__45__cpo4swapE,(.L_28 - _ZN67_INTERNAL_3a3c6465_31_flash_fwd_hdimdiff_fp16_sm90_cu_c784774a_47444cuda3std6ranges3__45__cpo4swapE)
_ZN67_INTERNAL_3a3c6465_31_flash_fwd_hdimdiff_fp16_sm90_cu_c784774a_47444cuda3std6ranges3__45__cpo4swapE:
	.zero		1
.L_28:


//--------------------- .nv.shared._ZN7cutlass13device_kernelIN5flash11enable_sm90INS1_16FlashAttnFwdSm90INS1_25CollectiveMainloopFwdSm90ILi2EN4cute5tupleIJNS5_1CILi2EEENS7_ILi1EEES9_EEENS6_IJNS7_ILi128EEESB_NS7_ILi192EEEEEELi128ENS_6half_tEfNS_4arch4Sm90ELb0ELb0ELb0ELb0ELb0ELb0ELb0ELb1ELb1ELb0ELb0ELb0EEENS1_21CollectiveEpilogueFwdINS6_IJSB_SB_SB_EEESA_SE_SG_Li256ELb0ELb0ELb0ELb0EEENS1_29StaticPersistentTileSchedulerILb0EEEEEEEEEvNT_6ParamsE --------------------------
	.section	.nv.shared._ZN7cutlass13device_kernelIN5flash11enable_sm90INS1_16FlashAttnFwdSm90INS1_25CollectiveMainloopFwdSm90ILi2EN4cute5tupleIJNS5_1CILi2EEENS7_ILi1EEES9_EEENS6_IJNS7_ILi128EEESB_NS7_ILi192EEEEEELi128ENS_6half_tEfNS_4arch4Sm90ELb0ELb0ELb0ELb0ELb0ELb0ELb0ELb1ELb1ELb0ELb0ELb0EEENS1_21CollectiveEpilogueFwdINS6_IJSB_SB_SB_EEESA_SE_SG_Li256ELb0ELb0ELb0ELb0EEENS1_29StaticPersistentTileSchedulerILb0EEEEEEEEEvNT_6ParamsE,"aw",@nobits
	.sectionflags	@""
	.align	16
	.zero		1024


//--------------------- .nv.shared._ZN7cutlass13device_kernelIN5flash11enable_sm90INS1_16FlashAttnFwdSm90INS1_25CollectiveMainloopFwdSm90ILi2EN4cute5tupleIJNS5_1CILi1EEES8_S8_EEENS6_IJNS7_ILi128EEESA_NS7_ILi192EEEEEELi128ENS_6half_tEfNS_4arch4Sm90ELb0ELb0ELb0ELb1ELb0ELb0ELb0ELb1ELb1ELb0ELb0ELb0EEENS1_21CollectiveEpilogueFwdINS6_IJSA_SA_SA_EEES9_SD_SF_Li256ELb1ELb0ELb0ELb0EEENS1_36VarlenDynamicPersistentTileSchedulerILi128ELi128ELi256ELi32ELb0ELb0ELb1ELb0ELb1ELb1EEEEEEEEEvNT_6ParamsE --------------------------
	.section	.nv.shared._ZN7cutlass13device_kernelIN5flash11enable_sm90INS1_16FlashAttnFwdSm90INS1_25CollectiveMainloopFwdSm90ILi2EN4cute5tupleIJNS5_1CILi1EEES8_S8_EEENS6_IJNS7_ILi128EEESA_NS7_ILi192EEEEEELi128ENS_6half_tEfNS_4arch4Sm90ELb0ELb0ELb0ELb1ELb0ELb0ELb0ELb1ELb1ELb0ELb0ELb0EEENS1_21CollectiveEpilogueFwdINS6_IJSA_SA_SA_EEES9_SD_SF_Li256ELb1ELb0ELb0ELb0EEENS1_36VarlenDynamicPersistentTileSchedulerILi128ELi128ELi256ELi32ELb0ELb0ELb1ELb0ELb1ELb1EEEEEEEEEvNT_6ParamsE,"aw",@nobits
	.sectionflags	@""
	.align	16
	.zero		1024


//--------------------- .nv.shared._ZN7cutlass13device_kernelIN5flash11enable_sm90INS1_16FlashAttnFwdSm90INS1_25CollectiveMainloopFwdSm90ILi2EN4cute5tupleIJNS5_1CILi1EEES8_S8_EEENS6_IJNS7_ILi128EEESA_NS7_ILi192EEEEEELi128ENS_6half_tEfNS_4arch4Sm90ELb0ELb0ELb0ELb1ELb0ELb1ELb0ELb1ELb1ELb0ELb0ELb0EEENS1_21CollectiveEpilogueFwdINS6_IJSA_SA_SA_EEES9_SD_SF_Li256ELb1ELb0ELb0ELb0EEENS1_36VarlenDynamicPersistentTileSchedulerILi128ELi128ELi256ELi32ELb0ELb0ELb1ELb0ELb1ELb1EEEEEEEEEvNT_6ParamsE --------------------------
	.section	.nv.shared._ZN7cutlass13device_kernelIN5flash11enable_sm90INS1_16FlashAttnFwdSm90INS1_25CollectiveMainloopFwdSm90ILi2EN4cute5tupleIJNS5_1CILi1EEES8_S8_EEENS6_IJNS7_ILi128EEESA_NS7_ILi192EEEEEELi128ENS_6half_tEfNS_4arch4Sm90ELb0ELb0ELb0ELb1ELb0ELb1ELb0ELb1ELb1ELb0ELb0ELb0EEENS1_21CollectiveEpilogueFwdINS6_IJSA_SA_SA_EEES9_SD_SF_Li256ELb1ELb0ELb0ELb0EEENS1_36VarlenDynamicPersistentTileSchedulerILi128ELi128ELi256ELi32ELb0ELb0ELb1ELb0ELb1ELb1EEEEEEEEEvNT_6ParamsE,"aw",@nobits
	.sectionflags	@""
	.align	16
	.zero		1024


//--------------------- .nv.shared._ZN7cutlass13device_kernelIN5flash11enable_sm90INS1_16FlashAttnFwdSm90INS1_25CollectiveMainloopFwdSm90ILi2EN4cute5tupleIJNS5_1CILi1EEES8_S8_EEENS6_IJNS7_ILi128EEENS7_ILi96EEENS7_ILi192EEEEEELi128ENS_6half_tEfNS_4arch4Sm90ELb0ELb1ELb0ELb0ELb0ELb0ELb0ELb1ELb1ELb0ELb0ELb0EEENS1_21CollectiveEpilogueFwdINS6_IJSA_SA_SB_EEES9_SE_SG_Li256ELb0ELb0ELb0ELb0EEENS1_30DynamicPersistentTileSchedulerILi256ELi32ELb0ELb0ELb1EEEEEEEEEvNT_6ParamsE --------------------------
	.section	.nv.shared._ZN7cutlass13device_kernelIN5flash11enable_sm90INS1_16FlashAttnFwdSm90INS1_25CollectiveMainloopFwdSm90ILi2EN4cute5tupleIJNS5_1CILi1EEES8_S8_EEENS6_IJNS7_ILi128EEENS7_ILi96EEENS7_ILi192EEEEEELi128ENS_6half_tEfNS_4arch4Sm90ELb0ELb1ELb0ELb0ELb0ELb0ELb0ELb1ELb1ELb0ELb0ELb0EEENS1_21CollectiveEpilogueFwdINS6_IJSA_SA_SB_EEES9_SE_SG_Li256ELb0ELb0ELb0ELb0EEENS1_30DynamicPersistentTileSchedulerILi256ELi32ELb0ELb0ELb1EEEEEEEEEvNT_6ParamsE,"aw",@nobits
	.sectionflags	@""
	.align	16
	.zero		1024


//--------------------- .nv.shared._ZN7cutlass13device_kernelIN5flash11enable_sm90INS1_16FlashAttnFwdSm90INS1_25CollectiveMainloopFwdSm90ILi2EN4cute5tupleIJNS5_1CILi1EEES8_S8_EEENS6_IJNS7_ILi128EEENS7_ILi96EEENS7_ILi192EEEEEELi128ENS_6half_tEfNS_4arch4Sm90ELb0ELb1ELb0ELb1ELb0ELb0ELb0ELb1ELb1ELb0ELb0ELb0EEENS1_21CollectiveEpilogueFwdINS6_IJSA_SA_SB_EEES9_SE_SG_Li256ELb1ELb0ELb0ELb0EEENS1_36VarlenDynamicPersistentTileSchedulerILi128ELi96ELi256ELi32ELb0ELb0ELb1ELb1ELb0ELb1EEEEEEEEEvNT_6ParamsE --------------------------
	.section	.nv.shared._ZN7cutlass13device_kernelIN5flash11enable_sm90INS1_16FlashAttnFwdSm90INS1_25CollectiveMainloopFwdSm90ILi2EN4cute5tupleIJNS5_1CILi1EEES8_S8_EEENS6_IJNS7_ILi128EEENS7_ILi96EEENS7_ILi192EEEEEELi128ENS_6half_tEfNS_4arch4Sm90ELb0ELb1ELb0ELb1ELb0ELb0ELb0ELb1ELb1ELb0ELb0ELb0EEENS1_21CollectiveEpilogueFwdINS6_IJSA_SA_SB_EEES9_SE_SG_Li256ELb1ELb0ELb0ELb0EEENS1_36VarlenDynamicPersistentTileSchedulerILi128ELi96ELi256ELi32ELb0ELb0ELb1ELb1ELb0ELb1EEEEEEEEEvNT_6ParamsE,"aw",@nobits
	.sectionflags	@""
	.align	16
	.zero		1024


//--------------------- .nv.shared._ZN7cutlass13device_kernelIN5flash11enable_sm90INS1_16FlashAttnFwdSm90INS1_25CollectiveMainloopFwdSm90ILi2EN4cute5tupleIJNS5_1CILi1EEES8_S8_EEENS6_IJNS7_ILi128EEENS7_ILi96EEENS7_ILi192EEEEEELi128ENS_6half_tEfNS_4arch4Sm90ELb0ELb1ELb0ELb1ELb0ELb1ELb0ELb1ELb1ELb0ELb0ELb0EEENS1_21CollectiveEpilogueFwdINS6_IJSA_SA_SB_EEES9_SE_SG_Li256ELb1ELb0ELb0ELb0EEENS1_36VarlenDynamicPersistentTileSchedulerILi128ELi96ELi256ELi32ELb0ELb0ELb1ELb1ELb0ELb1EEEEEEEEEvNT_6ParamsE --------------------------
	.section	.nv.shared._ZN7cutlass13device_kernelIN5flash11enable_sm90INS1_16FlashAttnFwdSm90INS1_25CollectiveMainloopFwdSm90ILi2EN4cute5tupleIJNS5_1CILi1EEES8_S8_EEENS6_IJNS7_ILi128EEENS7_ILi96EEENS7_ILi192EEEEEELi128ENS_6half_tEfNS_4arch4Sm90ELb0ELb1ELb0ELb1ELb0ELb1ELb0ELb1ELb1ELb0ELb0ELb0EEENS1_21CollectiveEpilogueFwdINS6_IJSA_SA_SB_EEES9_SE_SG_Li256ELb1ELb0ELb0ELb0EEENS1_36VarlenDynamicPersistentTileSchedulerILi128ELi96ELi256ELi32ELb0ELb0ELb1ELb1ELb0ELb1EEEEEEEEEvNT_6ParamsE,"aw",@nobits
	.sectionflags	@""
	.align	16
	.zero		1024


//--------------------- .nv.shared._ZN7cutlass13device_kernelIN5flash11enable_sm90INS1_16FlashAttnFwdSm90INS1_25CollectiveMainloopFwdSm90ILi2EN4cute5tupleIJNS5_1CILi1EEES8_S8_EEENS6_IJNS7_ILi128EEESA_NS7_ILi192EEEEEELi128ENS_6half_tEfNS_4arch4Sm90ELb1ELb0ELb0ELb0ELb0ELb0ELb0ELb1ELb1ELb0ELb0ELb0EEENS1_21CollectiveEpilogueFwdINS6_IJSA_SA_SA_EEES9_SD_SF_Li256ELb0ELb0ELb0ELb0EEENS1_30DynamicPersistentTileSchedulerILi256ELi32ELb0ELb0ELb1EEEEEEEEEvNT_6ParamsE --------------------------
	.section	.nv.shared._ZN7cutlass13device_kernelIN5flash11enable_sm90INS1_16FlashAttnFwdSm90INS1_25CollectiveMainloopFwdSm90ILi2EN4cute5tupleIJNS5_1CILi1EEES8_S8_EEENS6_IJNS7_ILi128EEESA_NS7_ILi192EEEEEELi128ENS_6half_tEfNS_4arch4Sm90ELb1ELb0ELb0ELb0ELb0ELb0ELb0ELb1ELb1ELb0ELb0ELb0EEENS1_21CollectiveEpilogueFwdINS6_IJSA_SA_SA_EEES9_SD_SF_Li256ELb0ELb0ELb0ELb0EEENS1_30DynamicPersistentTileSchedulerILi256ELi32ELb0ELb0ELb1EEEEEEEEEvNT_6ParamsE,"aw",@nobits
	.sectionflags	@""
	.align	16
	.zero		1024


//--------------------- .nv.shared._ZN7cutlass13device_kernelIN5flash11enable_sm90INS1_16FlashAttnFwdSm90INS1_25CollectiveMainloopFwdSm90ILi2EN4cute5tupleIJNS5_1CILi1EEES8_S8_EEENS6_IJNS7_ILi128EEESA_NS7_ILi192EEEEEELi128ENS_6half_tEfNS_4arch4Sm90ELb1ELb0ELb0ELb1ELb0ELb0ELb0ELb1ELb1ELb0ELb0ELb0EEENS1_21CollectiveEpilogueFwdINS6_IJSA_SA_SA_EEES9_SD_SF_Li256ELb1ELb0ELb0ELb0EEENS1_36VarlenDynamicPersistentTileSchedulerILi128ELi128ELi256ELi32ELb0ELb0ELb1ELb1ELb1ELb1EEEEEEEEEvNT_6ParamsE --------------------------
	.section	.nv.shared._ZN7cutlass13device_kernelIN5flash11enable_sm90INS1_16FlashAttnFwdSm90INS1_25CollectiveMainloopFwdSm90ILi2EN4cute5tupleIJNS5_1CILi1EEES8_S8_EEENS6_IJNS7_ILi128EEESA_NS7_ILi192EEEEEELi128ENS_6half_tEfNS_4arch4Sm90ELb1ELb0ELb0ELb1ELb0ELb0ELb0ELb1ELb1ELb0ELb0ELb0EEENS1_21CollectiveEpilogueFwdINS6_IJSA_SA_SA_EEES9_SD_SF_Li256ELb1ELb0ELb0ELb0EEENS1_36VarlenDynamicPersistentTileSchedulerILi128ELi128ELi256ELi32ELb0ELb0ELb1ELb1ELb1ELb1EEEEEEEEEvNT_6ParamsE,"aw",@nobits
	.sectionflags	@""
	.align	16
	.zero		1024


//--------------------- .nv.shared._ZN7cutlass13device_kernelIN5flash11enable_sm90INS1_16FlashAttnFwdSm90INS1_25CollectiveMainloopFwdSm90ILi2EN4cute5tupleIJNS5_1CILi1EEES8_S8_EEENS6_IJNS7_ILi128EEESA_NS7_ILi192EEEEEELi128ENS_6half_tEfNS_4arch4Sm90ELb1ELb0ELb0ELb1ELb0ELb1ELb0ELb1ELb1ELb0ELb0ELb0EEENS1_21CollectiveEpilogueFwdINS6_IJSA_SA_SA_EEES9_SD_SF_Li256ELb1ELb0ELb0ELb0EEENS1_36VarlenDynamicPersistentTileSchedulerILi128ELi128ELi256ELi32ELb0ELb0ELb1ELb1ELb1ELb1EEEEEEEEEvNT_6ParamsE --------------------------
	.section	.nv.shared._ZN7cutlass13device_kernelIN5flash11enable_sm90INS1_16FlashAttnFwdSm90INS1_25CollectiveMainloopFwdSm90ILi2EN4cute5tupleIJNS5_1CILi1EEES8_S8_EEENS6_IJNS7_ILi128EEESA_NS7_ILi192EEEEEELi128ENS_6half_tEfNS_4arch4Sm90ELb1ELb0ELb0ELb1ELb0ELb1ELb0ELb1ELb1ELb0ELb0ELb0EEENS1_21CollectiveEpilogueFwdINS6_IJSA_SA_SA_EEES9_SD_SF_Li256ELb1ELb0ELb0ELb0EEENS1_36VarlenDynamicPersistentTileSchedulerILi128ELi128ELi256ELi32ELb0ELb0ELb1ELb1ELb1ELb1EEEEEEEEEvNT_6ParamsE,"aw",@nobits
	.sectionflags	@""
	.align	16
	.zero		1024


//--------------------- .nv.shared._ZN7cutlass13device_kernelIN5flash11enable_sm90INS1_16FlashAttnFwdSm90INS1_25CollectiveMainloopFwdSm90ILi2EN4cute5tupleIJNS5_1CILi1EEES8_S8_EEENS6_IJNS7_ILi64EEESA_SA_EEELi512ENS_6half_tEfNS_4arch4Sm90ELb0ELb0ELb0ELb0ELb0ELb0ELb0ELb0ELb0ELb0ELb0ELb0EEENS1_21CollectiveEpilogueFwdINS6_IJSA_NS7_ILi512EEESA_EEES9_SC_SE_Li256ELb0ELb0ELb0ELb0EEENS1_29StaticPersistentTileSchedulerILb0EEEEEEEEEvNT_6ParamsE --------------------------
	.section	.nv.shared._ZN7cutlass13device_kernelIN5flash11enable_sm90INS1_16FlashAttnFwdSm90INS1_25CollectiveMainloopFwdSm90ILi2EN4cute5tupleIJNS5_1CILi1EEES8_S8_EEENS6_IJNS7_ILi64EEESA_SA_EEELi512ENS_6half_tEfNS_4arch4Sm90ELb0ELb0ELb0ELb0ELb0ELb0ELb0ELb0ELb0ELb0ELb0ELb0EEENS1_21CollectiveEpilogueFwdINS6_IJSA_NS7_ILi512EEESA_EEES9_SC_SE_Li256ELb0ELb0ELb0ELb0EEENS1_29StaticPersistentTileSchedulerILb0EEEEEEEEEvNT_6ParamsE,"aw",@nobits
	.sectionflags	@""
	.align	16
	.zero		1024


//--------------------- .nv.shared._ZN7cutlass13device_kernelIN5flash11enable_sm90INS1_16FlashAttnFwdSm90INS1_25CollectiveMainloopFwdSm90ILi2EN4cute5tupleIJNS5_1CILi1EEES8_S8_EEENS6_IJNS7_ILi64EEESA_SA_EEELi512ENS_6half_tEfNS_4arch4Sm90ELb0ELb0ELb0ELb0ELb0ELb0ELb1ELb0ELb0ELb0ELb0ELb0EEENS1_21CollectiveEpilogueFwdINS6_IJSA_NS7_ILi512EEESA_EEES9_SC_SE_Li256ELb0ELb0ELb0ELb0EEENS1_29StaticPersistentTileSchedulerILb0EEEEEEEEEvNT_6ParamsE --------------------------
	.section	.nv.shared._ZN7cutlass13device_kernelIN5flash11enable_sm90INS1_16FlashAttnFwdSm90INS1_25CollectiveMainloopFwdSm90ILi2EN4cute5tupleIJNS5_1CILi1EEES8_S8_EEENS6_IJNS7_ILi64EEESA_SA_EEELi512ENS_6half_tEfNS_4arch4Sm90ELb0ELb0ELb0ELb0ELb0ELb0ELb1ELb0ELb0ELb0ELb0ELb0EEENS1_21CollectiveEpilogueFwdINS6_IJSA_NS7_ILi512EEESA_EEES9_SC_SE_Li256ELb0ELb0ELb0ELb0EEENS1_29StaticPersistentTileSchedulerILb0EEEEEEEEEvNT_6ParamsE,"aw",@nobits
	.sectionflags	@""
	.align	16
	.zero		1024


//--------------------- .nv.shared._ZN7cutlass13device_kernelIN5flash11enable_sm90INS1_16FlashAttnFwdSm90INS1_25CollectiveMainloopFwdSm90ILi2EN4cute5tupleIJNS5_1CILi1EEES8_S8_EEENS6_IJNS7_ILi64EEESA_SA_EEELi512ENS_6half_tEfNS_4arch4Sm90ELb0ELb0ELb0ELb1ELb0ELb0ELb0ELb0ELb0ELb0ELb0ELb0EEENS1_21CollectiveEpilogueFwdINS6_IJSA_NS7_ILi512EEESA_EEES9_SC_SE_Li256ELb1ELb0ELb0ELb0EEENS1_36VarlenDynamicPersistentTileSchedulerILi64ELi64ELi256ELi32ELb0ELb0ELb1ELb0ELb1ELb1EEEEEEEEEvNT_6ParamsE --------------------------
	.section	.nv.shared._ZN7cutlass13device_kernelIN5flash11enable_sm90INS1_16FlashAttnFwdSm90INS1_25CollectiveMainloopFwdSm90ILi2EN4cute5tupleIJNS5_1CILi1EEES8_S8_EEENS6_IJNS7_ILi64EEESA_SA_EEELi512ENS_6half_tEfNS_4arch4Sm90ELb0ELb0ELb0ELb1ELb0ELb0ELb0ELb0ELb0ELb0ELb0ELb0EEENS1_21CollectiveEpilogueFwdINS6_IJSA_NS7_ILi512EEESA_EEES9_SC_SE_Li256ELb1ELb0ELb0ELb0EEENS1_36VarlenDynamicPersistentTileSchedulerILi64ELi64ELi256ELi32ELb0ELb0ELb1ELb0ELb1ELb1EEEEEEEEEvNT_6ParamsE,"aw",@nobits
	.sectionflags	@""
	.align	16
	.zero		1024


//--------------------- .nv.shared._ZN7cutlass13device_kernelIN5flash11enable_sm90INS1_16FlashAttnFwdSm90INS1_25CollectiveMainloopFwdSm90ILi2EN4cute5tupleIJNS5_1CILi1EEES8_S8_EEENS6_IJNS7_ILi64EEESA_SA_EEELi512ENS_6half_tEfNS_4arch4Sm90ELb0ELb0ELb0ELb1ELb0ELb1ELb0ELb0ELb0ELb0ELb0ELb0EEENS1_21CollectiveEpilogueFwdINS6_IJSA_NS7_ILi512EEESA_EEES9_SC_SE_Li256ELb1ELb0ELb0ELb0EEENS1_36VarlenDynamicPersistentTileSchedulerILi64ELi64ELi256ELi32ELb0ELb0ELb1ELb0ELb1ELb1EEEEEEEEEvNT_6ParamsE --------------------------
	.section	.nv.shared._ZN7cutlass13device_kernelIN5flash11enable_sm90INS1_16FlashAttnFwdSm90INS1_25CollectiveMainloopFwdSm90ILi2EN4cute5tupleIJNS5_1CILi1EEES8_S8_EEENS6_IJNS7_ILi64EEESA_SA_EEELi512ENS_6half_tEfNS_4arch4Sm90ELb0ELb0ELb0ELb1ELb0ELb1ELb0ELb0ELb0ELb0ELb0ELb0EEENS1_21CollectiveEpilogueFwdINS6_IJSA_NS7_ILi512EEESA_EEES9_SC_SE_Li256ELb1ELb0ELb0ELb0EEENS1_36VarlenDynamicPersistentTileSchedulerILi64ELi64ELi256ELi32ELb0ELb0ELb1ELb0ELb1ELb1EEEEEEEEEvNT_6ParamsE,"aw",@nobits
	.sectionflags	@""
	.align	16
	.zero		1024


//--------------------- .nv.shared._ZN7cutlass13device_kernelIN5flash11enable_sm90INS1_16FlashAttnFwdSm90INS1_25CollectiveMainloopFwdSm90ILi2EN4cute5tupleIJNS5_1CILi1EEES8_S8_EEENS6_IJNS7_ILi64EEESA_SA_EEELi512ENS_6half_tEfNS_4arch4Sm90ELb0ELb0ELb0ELb1ELb0ELb0ELb1ELb0ELb0ELb0ELb0ELb0EEENS1_21CollectiveEpilogueFwdINS6_IJSA_NS7_ILi512EEESA_EEES9_SC_SE_Li256ELb1ELb0ELb0ELb0EEENS1_36VarlenDynamicPersistentTileSchedulerILi64ELi64ELi256ELi32ELb0ELb0ELb1ELb0ELb1ELb1EEEEEEEEEvNT_6ParamsE --------------------------
	.section	.nv.shared._ZN7cutlass13device_kernelIN5flash11enable_sm90INS1_16FlashAttnFwdSm90INS1_25CollectiveMainloopFwdSm90ILi2EN4cute5tupleIJNS5_1CILi1EEES8_S8_EEENS6_IJNS7_ILi64EEESA_SA_EEELi512ENS_6half_tEfNS_4arch4Sm90ELb0ELb0ELb0ELb1ELb0ELb0ELb1ELb0ELb0ELb0ELb0ELb0EEENS1_21CollectiveEpilogueFwdINS6_IJSA_NS7_ILi512EEESA_EEES9_SC_SE_Li256ELb1ELb0ELb0ELb0EEENS1_36VarlenDynamicPersistentTileSchedulerILi64ELi64ELi256ELi32ELb0ELb0ELb1ELb0ELb1ELb1EEEEEEEEEvNT_6ParamsE,"aw",@nobits
	.sectionflags	@""
	.align	16
	.zero		1024


//--------------------- .nv.shared._ZN7cutlass13device_kernelIN5flash11enable_sm90INS1_16FlashAttnFwdSm90INS1_25CollectiveMainloopFwdSm90ILi2EN4cute5tupleIJNS5_1CILi1EEES8_S8_EEENS6_IJNS7_ILi64EEESA_SA_EEELi512ENS_6half_tEfNS_4arch4Sm90ELb0ELb0ELb0ELb1ELb0ELb1ELb1ELb0ELb0ELb0ELb0ELb0EEENS1_21CollectiveEpilogueFwdINS6_IJSA_NS7_ILi512EEESA_EEES9_SC_SE_Li256ELb1ELb0ELb0ELb0EEENS1_36VarlenDynamicPersistentTileSchedulerILi64ELi64ELi256ELi32ELb0ELb0ELb1ELb0ELb1ELb1EEEEEEEEEvNT_6ParamsE --------------------------
	.section	.nv.shared._ZN7cutlass13device_kernelIN5flash11enable_sm90INS1_16FlashAttnFwdSm90INS1_25CollectiveMainloopFwdSm90ILi2EN4cute5tupleIJNS5_1CILi1EEES8_S8_EEENS6_IJNS7_ILi64EEESA_SA_EEELi512ENS_6half_tEfNS_4arch4Sm90ELb0ELb0ELb0ELb1ELb0ELb1ELb1ELb0ELb0ELb0ELb0ELb0EEENS1_21CollectiveEpilogueFwdINS6_IJSA_NS7_ILi512EEESA_EEES9_SC_SE_Li256ELb1ELb0ELb0ELb0EEENS1_36VarlenDynamicPersistentTileSchedulerILi64ELi64ELi256ELi32ELb0ELb0ELb1ELb0ELb1ELb1EEEEEEEEEvNT_6ParamsE,"aw",@nobits
	.sectionflags	@""
	.align	16
	.zero		1024


//--------------------- .nv.shared._ZN7cutlass13device_kernelIN5flash11enable_sm90INS1_16FlashAttnFwdSm90INS1_25CollectiveMainloopFwdSm90ILi2EN4cute5tupleIJNS5_1CILi1EEES8_S8_EEENS6_IJNS7_ILi64EEESA_SA_EEELi512ENS_6half_tEfNS_4arch4Sm90ELb0ELb1ELb0ELb0ELb0ELb0ELb0ELb0ELb0ELb0ELb0ELb0EEENS1_21CollectiveEpilogueFwdINS6_IJSA_NS7_ILi512EEESA_EEES9_SC_SE_Li256ELb0ELb0ELb0ELb0EEENS1_30DynamicPersistentTileSchedulerILi256ELi32ELb0ELb0ELb1EEEEEEEEEvNT_6ParamsE --------------------------
	.section	.nv.shared._ZN7cutlass13device_kernelIN5flash11enable_sm90INS1_16FlashAttnFwdSm90INS1_25CollectiveMainloopFwdSm90ILi2EN4cute5tupleIJNS5_1CILi1EEES8_S8_EEENS6_IJNS7_ILi64EEESA_SA_EEELi512ENS_6half_tEfNS_4arch4Sm90ELb0ELb1ELb0ELb0ELb0ELb0ELb0ELb0ELb0ELb0ELb0ELb0EEENS1_21CollectiveEpilogueFwdINS6_IJSA_NS7_ILi512EEESA_EEES9_SC_SE_Li256ELb0ELb0ELb0ELb0EEENS1_30DynamicPersistentTileSchedulerILi256ELi32ELb0ELb0ELb1EEEEEEEEEvNT_6ParamsE,"aw",@nobits
	.sectionflags	@""
	.align	16
	.zero		1024


//--------------------- .nv.shared._ZN7cutlass13device_kernelIN5flash11enable_sm90INS1_16FlashAttnFwdSm90INS1_25CollectiveMainloopFwdSm90ILi2EN4cute5tupleIJNS5_1CILi1EEES8_S8_EEENS6_IJNS7_ILi64EEESA_SA_EEELi512ENS_6half_tEfNS_4arch4Sm90ELb0ELb1ELb0ELb0ELb0ELb0ELb1ELb0ELb0ELb0ELb0ELb0EEENS1_21CollectiveEpilogueFwdINS6_IJSA_NS7_ILi512EEESA_EEES9_SC_SE_Li256ELb0ELb0ELb0ELb0EEENS1_30DynamicPersistentTileSchedulerILi256ELi32ELb0ELb0ELb1EEEEEEEEEvNT_6ParamsE --------------------------
	.section	.nv.shared._ZN7cutlass13device_kernelIN5flash11enable_sm90INS1_16FlashAttnFwdSm90INS1_25CollectiveMainloopFwdSm90ILi2EN4cute5tupleIJNS5_1CILi1EEES8_S8_EEENS6_IJNS7_ILi64EEESA_SA_EEELi512ENS_6half_tEfNS_4arch4Sm90ELb0ELb1ELb0ELb0ELb0ELb0ELb1ELb0ELb0ELb0ELb0ELb0EEENS1_21CollectiveEpilogueFwdINS6_IJSA_NS7_ILi512EEESA_EEES9_SC_SE_Li256ELb0ELb0ELb0ELb0EEENS1_30DynamicPersistentTileSchedulerILi256ELi32ELb0ELb0ELb1EEEEEEEEEvNT_6ParamsE,"aw",@nobits
	.sectionflags	@""
	.align	16
	.zero		1024


//--------------------- .nv.shared._ZN7cutlass13device_kernelIN5flash11enable_sm90INS1_16FlashAttnFwdSm90INS1_25CollectiveMainloopFwdSm90ILi2EN4cute5tupleIJNS5_1CILi1EEES8_S8_EEENS6_IJNS7_ILi64EEESA_SA_EEELi512ENS_6half_tEfNS_4arch4Sm90ELb0ELb1ELb0ELb1ELb0ELb0ELb0ELb0ELb0ELb0ELb0ELb0EEENS1_21CollectiveEpilogueFwdINS6_IJSA_NS7_ILi512EEESA_EEES9_SC_SE_Li256ELb1ELb0ELb0ELb0EEENS1_36VarlenDynamicPersistentTileSchedulerILi64ELi64ELi256ELi32ELb0ELb0ELb1ELb1ELb0ELb1EEEEEEEEEvNT_6ParamsE --------------------------
	.section	.nv.shared._ZN7cutlass13device_kernelIN5flash11enable_sm90INS1_16FlashAttnFwdSm90INS1_25CollectiveMainloopFwdSm90ILi2EN4cute5tupleIJNS5_1CILi1EEES8_S8_EEENS6_IJNS7_ILi64EEESA_SA_EEELi512ENS_6half_tEfNS_4arch4Sm90ELb0ELb1ELb0ELb1ELb0ELb0ELb0ELb0ELb0ELb0ELb0ELb0EEENS1_21CollectiveEpilogueFwdINS6_IJSA_NS7_ILi512EEESA_EEES9_SC_SE_Li256ELb1ELb0ELb0ELb0EEENS1_36VarlenDynamicPersistentTileSchedulerILi64ELi64ELi256ELi32ELb0ELb0ELb1ELb1ELb0ELb1EEEEEEEEEvNT_6ParamsE,"aw",@nobits
	.sectionflags	@""
	.align	16
	.zero		1024


//--------------------- .nv.shared._ZN7cutlass13device_kernelIN5flash11enable_sm90INS1_16FlashAttnFwdSm90INS1_25CollectiveMainloopFwdSm90ILi2EN4cute5tupleIJNS5_1CILi1EEES8_S8_EEENS6_IJNS7_ILi64EEESA_SA_EEELi512ENS_6half_tEfNS_4arch4Sm90ELb0ELb1ELb0ELb1ELb0ELb1ELb0ELb0ELb0ELb0ELb0ELb0EEENS1_21CollectiveEpilogueFwdINS6_IJSA_NS7_ILi512EEESA_EEES9_SC_SE_Li256ELb1ELb0ELb0ELb0EEENS1_36VarlenDynamicPersistentTileSchedulerILi64ELi64ELi256ELi32ELb0ELb0ELb1ELb1ELb0ELb1EEEEEEEEEvNT_6ParamsE --------------------------
	.section	.nv.shared._ZN7cutlass13device_kernelIN5flash11enable_sm90INS1_16FlashAttnFwdSm90INS1_25CollectiveMainloopFwdSm90ILi2EN4cute5tupleIJNS5_1CILi1EEES8_S8_EEENS6_IJNS7_ILi64EEESA_SA_EEELi512ENS_6half_tEfNS_4arch4Sm90ELb0ELb1ELb0ELb1ELb0ELb1ELb0ELb0ELb0ELb0ELb0ELb0EEENS1_21CollectiveEpilogueFwdINS6_IJSA_NS7_ILi512EEESA_EEES9_SC_SE_Li256ELb1ELb0ELb0ELb0EEENS1_36VarlenDynamicPersistentTileSchedulerILi64ELi64ELi256ELi32ELb0ELb0ELb1ELb1ELb0ELb1EEEEEEEEEvNT_6ParamsE,"aw",@nobits
	.sectionflags	@""
	.align	16
	.zero		1024


//--------------------- .nv.shared._ZN7cutlass13device_kernelIN5flash11enable_sm90INS1_16FlashAttnFwdSm90INS1_25CollectiveMainloopFwdSm90ILi2EN4cute5tupleIJNS5_1CILi1EEES8_S8_EEENS6_IJNS7_ILi64EEESA_SA_EEELi512ENS_6half_tEfNS_4arch4Sm90ELb0ELb1ELb0ELb1ELb0ELb0ELb1ELb0ELb0ELb0ELb0ELb0EEENS1_21CollectiveEpilogueFwdINS6_IJSA_NS7_ILi512EEESA_EEES9_SC_SE_Li256ELb1ELb0ELb0ELb0EEENS1_36VarlenDynamicPersistentTileSchedulerILi64ELi64ELi256ELi32ELb0ELb0ELb1ELb1ELb0ELb1EEEEEEEEEvNT_6ParamsE --------------------------
	.section	.nv.shared._ZN7cutlass13device_kernelIN5flash11enable_sm90INS1_16FlashAttnFwdSm90INS1_25CollectiveMainloopFwdSm90ILi2EN4cute5tupleIJNS5_1CILi1EEES8_S8_EEENS6_IJNS7_ILi64EEESA_SA_EEELi512ENS_6half_tEfNS_4arch4Sm90ELb0ELb1ELb0ELb1ELb0ELb0ELb1ELb0ELb0ELb0ELb0ELb0EEENS1_21CollectiveEpilogueFwdINS6_IJSA_NS7_ILi512EEESA_EEES9_SC_SE_Li256ELb1ELb0ELb0ELb0EEENS1_36VarlenDynamicPersistentTileSchedulerILi64ELi64ELi256ELi32ELb0ELb0ELb1ELb1ELb0ELb1EEEEEEEEEvNT_6ParamsE,"aw",@nobits
	.sectionflags	@""
	.align	16
	.zero		1024


//--------------------- .nv.shared._ZN7cutlass13device_kernelIN5flash11enable_sm90INS1_16FlashAttnFwdSm90INS1_25CollectiveMainloopFwdSm90ILi2EN4cute5tupleIJNS5_1CILi1EEES8_S8_EEENS6_IJNS7_ILi64EEESA_SA_EEELi512ENS_6half_tEfNS_4arch4Sm90ELb0ELb1ELb0ELb1ELb0ELb1ELb1ELb0ELb0ELb0ELb0ELb0EEENS1_21CollectiveEpilogueFwdINS6_IJSA_NS7_ILi512EEESA_EEES9_SC_SE_Li256ELb1ELb0ELb0ELb0EEENS1_36VarlenDynamicPersistentTileSchedulerILi64ELi64ELi256ELi32ELb0ELb0ELb1ELb1ELb0ELb1EEEEEEEEEvNT_6ParamsE --------------------------
	.section	.nv.shared._ZN7cutlass13device_kernelIN5flash11enable_sm90INS1_16FlashAttnFwdSm90INS1_25CollectiveMainloopFwdSm90ILi2EN4cute5tupleIJNS5_1CILi1EEES8_S8_EEENS6_IJNS7_ILi64EEESA_SA_EEELi512ENS_6half_tEfNS_4arch4Sm90ELb0ELb1ELb0ELb1ELb0ELb1ELb1ELb0ELb0ELb0ELb0ELb0EEENS1_21CollectiveEpilogueFwdINS6_IJSA_NS7_ILi512EEESA_EEES9_SC_SE_Li256ELb1ELb0ELb0ELb0EEENS1_36VarlenDynamicPersistentTileSchedulerILi64ELi64ELi256ELi32ELb0ELb0ELb1ELb1ELb0ELb1EEEEEEEEEvNT_6ParamsE,"aw",@nobits
	.sectionflags	@""
	.align	16
	.zero		1024


//--------------------- .nv.shared._ZN7cutlass13device_kernelIN5flash11enable_sm90INS1_16FlashAttnFwdSm90INS1_25CollectiveMainloopFwdSm90ILi2EN4cute5tupleIJNS5_1CILi1EEES8_S8_EEENS6_IJNS7_ILi64EEESA_SA_EEELi512ENS_6half_tEfNS_4arch4Sm90ELb1ELb0ELb0ELb0ELb0ELb0ELb0ELb0ELb0ELb0ELb0ELb0EEENS1_21CollectiveEpilogueFwdINS6_IJSA_NS7_ILi512EEESA_EEES9_SC_SE_Li256ELb0ELb0ELb0ELb0EEENS1_30DynamicPersistentTileSchedulerILi256ELi32ELb0ELb0ELb1EEEEEEEEEvNT_6ParamsE --------------------------
	.section	.nv.shared._ZN7cutlass13device_kernelIN5flash11enable_sm90INS1_16FlashAttnFwdSm90INS1_25CollectiveMainloopFwdSm90ILi2EN4cute5tupleIJNS5_1CILi1EEES8_S8_EEENS6_IJNS7_ILi64EEESA_SA_EEELi512ENS_6half_tEfNS_4arch4Sm90ELb1ELb0ELb0ELb0ELb0ELb0ELb0ELb0ELb0ELb0ELb0ELb0EEENS1_21CollectiveEpilogueFwdINS6_IJSA_NS7_ILi512EEESA_EEES9_SC_SE_Li256ELb0ELb0ELb0ELb0EEENS1_30DynamicPersistentTileSchedulerILi256ELi32ELb0ELb0ELb1EEEEEEEEEvNT_6ParamsE,"aw",@nobits
	.sectionflags	@""
	.align	16
	.zero		1024


//--------------------- .nv.shared._ZN7cutlass13device_kernelIN5flash11enable_sm90INS1_16FlashAttnFwdSm90INS1_25CollectiveMainloopFwdSm90ILi2EN4cute5tupleIJNS5_1CILi1EEES8_S8_EEENS6_IJNS7_ILi64EEESA_SA_EEELi512ENS_6half_tEfNS_4arch4Sm90ELb1ELb0ELb0ELb0ELb0ELb0ELb1ELb0ELb0ELb0ELb0ELb0EEENS1_21CollectiveEpilogueFwdINS6_IJSA_NS7_ILi512EEESA_EEES9_SC_SE_Li256ELb0ELb0ELb0ELb0EEENS1_30DynamicPersistentTileSchedulerILi256ELi32ELb0ELb0ELb1EEEEEEEEEvNT_6ParamsE --------------------------
	.section	.nv.shared._ZN7cutlass13device_kernelIN5flash11enable_sm90INS1_16FlashAttnFwdSm90INS1_25CollectiveMainloopFwdSm90ILi2EN4cute5tupleIJNS5_1CILi1EEES8_S8_EEENS6_IJNS7_ILi64EEESA_SA_EEELi512ENS_6half_tEfNS_4arch4Sm90ELb1ELb0ELb0ELb0ELb0ELb0ELb1ELb0ELb0ELb0ELb0ELb0EEENS1_21CollectiveEpilogueFwdINS6_IJSA_NS7_ILi512EEESA_EEES9_SC_SE_Li256ELb0ELb0ELb0ELb0EEENS1_30DynamicPersistentTileSchedulerILi256ELi32ELb0ELb0ELb1EEEEEEEEEvNT_6ParamsE,"aw",@nobits
	.sectionflags	@""
	.align	16
	.zero		1024


//--------------------- .nv.shared._ZN7cutlass13device_kernelIN5flash11enable_sm90INS1_16FlashAttnFwdSm90INS1_25CollectiveMainloopFwdSm90ILi2EN4cute5tupleIJNS5_1CILi1EEES8_S8_EEENS6_IJNS7_ILi64EEESA_SA_EEELi512ENS_6half_tEfNS_4arch4Sm90ELb1ELb0ELb0ELb1ELb0ELb0ELb0ELb0ELb0ELb0ELb0ELb0EEENS1_21CollectiveEpilogueFwdINS6_IJSA_NS7_ILi512EEESA_EEES9_SC_SE_Li256ELb1ELb0ELb0ELb0EEENS1_36VarlenDynamicPersistentTileSchedulerILi64ELi64ELi256ELi32ELb0ELb0ELb1ELb1ELb1ELb1EEEEEEEEEvNT_6ParamsE --------------------------
	.section	.nv.shared._ZN7cutlass13device_kernelIN5flash11enable_sm90INS1_16FlashAttnFwdSm90INS1_25CollectiveMainloopFwdSm90ILi2EN4cute5tupleIJNS5_1CILi1EEES8_S8_EEENS6_IJNS7_ILi64EEESA_SA_EEELi512ENS_6half_tEfNS_4arch4Sm90ELb1ELb0ELb0ELb1ELb0ELb0ELb0ELb0ELb0ELb0ELb0ELb0EEENS1_21CollectiveEpilogueFwdINS6_IJSA_NS7_ILi512EEESA_EEES9_SC_SE_Li256ELb1ELb0ELb0ELb0EEENS1_36VarlenDynamicPersistentTileSchedulerILi64ELi64ELi256ELi32ELb0ELb0ELb1ELb1ELb1ELb1EEEEEEEEEvNT_6ParamsE,"aw",@nobits
	.sectionflags	@""
	.align	16
	.zero		1024


//--------------------- .nv.shared._ZN7cutlass13device_kernelIN5flash11enable_sm90INS1_16FlashAttnFwdSm90INS1_25CollectiveMainloopFwdSm90ILi2EN4cute5tupleIJNS5_1CILi1EEES8_S8_EEENS6_IJNS7_ILi64EEESA_SA_EEELi512ENS_6half_tEfNS_4arch4Sm90ELb1ELb0ELb0ELb1ELb0ELb1ELb0ELb0ELb0ELb0ELb0ELb0EEENS1_21CollectiveEpilogueFwdINS6_IJSA_NS7_ILi512EEESA_EEES9_SC_SE_Li256ELb1ELb0ELb0ELb0EEENS1_36VarlenDynamicPersistentTileSchedulerILi64ELi64ELi256ELi32ELb0ELb0ELb1ELb1ELb1ELb1EEEEEEEEEvNT_6ParamsE --------------------------
	.section	.nv.shared._ZN7cutlass13device_kernelIN5flash11enable_sm90INS1_16FlashAttnFwdSm90INS1_25CollectiveMainloopFwdSm90ILi2EN4cute5tupleIJNS5_1CILi1EEES8_S8_EEENS6_IJNS7_ILi64EEESA_SA_EEELi512ENS_6half_tEfNS_4arch4Sm90ELb1ELb0ELb0ELb1ELb0ELb1ELb0ELb0ELb0ELb0ELb0ELb0EEENS1_21CollectiveEpilogueFwdINS6_IJSA_NS7_ILi512EEESA_EEES9_SC_SE_Li256ELb1ELb0ELb0ELb0EEENS1_36VarlenDynamicPersistentTileSchedulerILi64ELi64ELi256ELi32ELb0ELb0ELb1ELb1ELb1ELb1EEEEEEEEEvNT_6ParamsE,"aw",@nobits
	.sectionflags	@""
	.align	16
	.zero		1024


//--------------------- .nv.shared._ZN7cutlass13device_kernelIN5flash11enable_sm90INS1_16FlashAttnFwdSm90INS1_25CollectiveMainloopFwdSm90ILi2EN4cute5tupleIJNS5_1CILi1EEES8_S8_EEENS6_IJNS7_ILi64EEESA_SA_EEELi512ENS_6half_tEfNS_4arch4Sm90ELb1ELb0ELb0ELb1ELb0ELb0ELb1ELb0ELb0ELb0ELb0ELb0EEENS1_21CollectiveEpilogueFwdINS6_IJSA_NS7_ILi512EEESA_EEES9_SC_SE_Li256ELb1ELb0ELb0ELb0EEENS1_36VarlenDynamicPersistentTileSchedulerILi64ELi64ELi256ELi32ELb0ELb0ELb1ELb1ELb1ELb1EEEEEEEEEvNT_6ParamsE --------------------------
	.section	.nv.shared._ZN7cutlass13device_kernelIN5flash11enable_sm90INS1_16FlashAttnFwdSm90INS1_25CollectiveMainloopFwdSm90ILi2EN4cute5tupleIJNS5_1CILi1EEES8_S8_EEENS6_IJNS7_ILi64EEESA_SA_EEELi512ENS_6half_tEfNS_4arch4Sm90ELb1ELb0ELb0ELb1ELb0ELb0ELb1ELb0ELb0ELb0ELb0ELb0EEENS1_21CollectiveEpilogueFwdINS6_IJSA_NS7_ILi512EEESA_EEES9_SC_SE_Li256ELb1ELb0ELb0ELb0EEENS1_36VarlenDynamicPersistentTileSchedulerILi64ELi64ELi256ELi32ELb0ELb0ELb1ELb1ELb1ELb1EEEEEEEEEvNT_6ParamsE,"aw",@nobits
	.sectionflags	@""
	.align	16
	.zero		1024


//--------------------- .nv.shared._ZN7cutlass13device_kernelIN5flash11enable_sm90INS1_16FlashAttnFwdSm90INS1_25CollectiveMainloopFwdSm90ILi2EN4cute5tupleIJNS5_1CILi1EEES8_S8_EEENS6_IJNS7_ILi64EEESA_SA_EEELi512ENS_6half_tEfNS_4arch4Sm90ELb1ELb0ELb0ELb1ELb0ELb1ELb1ELb0ELb0ELb0ELb0ELb0EEENS1_21CollectiveEpilogueFwdINS6_IJSA_NS7_ILi512EEESA_EEES9_SC_SE_Li256ELb1ELb0ELb0ELb0EEENS1_36VarlenDynamicPersistentTileSchedulerILi64ELi64ELi256ELi32ELb0ELb0ELb1ELb1ELb1ELb1EEEEEEEEEvNT_6ParamsE --------------------------
	.section	.nv.shared._ZN7cutlass13device_kernelIN5flash11enable_sm90INS1_16FlashAttnFwdSm90INS1_25CollectiveMainloopFwdSm90ILi2EN4cute5tupleIJNS5_1CILi1EEES8_S8_EEENS6_IJNS7_ILi64EEESA_SA_EEELi512ENS_6half_tEfNS_4arch4Sm90ELb1ELb0ELb0ELb1ELb0ELb1ELb1ELb0ELb0ELb0ELb0ELb0EEENS1_21CollectiveEpilogueFwdINS6_IJSA_NS7_ILi512EEESA_EEES9_SC_SE_Li256ELb1ELb0ELb0ELb0EEENS1_36VarlenDynamicPersistentTileSchedulerILi64ELi64ELi256ELi32ELb0ELb0ELb1ELb1ELb1ELb1EEEEEEEEEvNT_6ParamsE,"aw",@nobits
	.sectionflags	@""
	.align	16
	.zero		1024


//--------------------- .nv.shared._ZN7cutlass13device_kernelIN5flash11enable_sm90INS1_16FlashAttnFwdSm90INS1_25CollectiveMainloopFwdSm90ILi2EN4cute5tupleIJNS5_1CILi1EEES8_S8_EEENS6_IJNS7_ILi128EEENS7_ILi96EEENS7_ILi64EEEEEELi256ENS_6half_tEfNS_4arch4Sm90ELb0ELb0ELb0ELb0ELb0ELb0ELb0ELb1ELb0ELb0ELb0ELb0EEENS1_21CollectiveEpilogueFwdINS6_IJSA_NS7_ILi256EEESB_EEES9_SE_SG_Li256ELb0ELb0ELb0ELb0EEENS1_29StaticPersistentTileSchedulerILb0EEEEEEEEEvNT_6ParamsE --------------------------
	.section	.nv.shared._ZN7cutlass13device_kernelIN5flash11enable_sm90INS1_16FlashAttnFwdSm90INS1_25CollectiveMainloopFwdSm90ILi2EN4cute5tupleIJNS5_1CILi1EEES8_S8_EEENS6_IJNS7_ILi128EEENS7_ILi96EEENS7_ILi64EEEEEELi256ENS_6half_tEfNS_4arch4Sm90ELb0ELb0ELb0ELb0ELb0ELb0ELb0ELb1ELb0ELb0ELb0ELb0EEENS1_21CollectiveEpilogueFwdINS6_IJSA_NS7_ILi256EEESB_EEES9_SE_SG_Li256ELb0ELb0ELb0ELb0EEENS1_29StaticPersistentTileSchedulerILb0EEEEEEEEEvNT_6ParamsE,"aw",@nobits
	.sectionflags	@""
	.align	16
	.zero		1024


//--------------------- .nv.shared._ZN7cutlass13device_kernelIN5flash11enable_sm90INS1_16FlashAttnFwdSm90INS1_25CollectiveMainloopFwdSm90ILi2EN4cute5tupleIJNS5_1CILi1EEES8_S8_EEENS6_IJNS7_ILi128EEENS7_ILi96EEENS7_ILi64EEEEEELi256ENS_6half_tEfNS_4arch4Sm90ELb0ELb0ELb0ELb0ELb0ELb0ELb1ELb1ELb0ELb0ELb0ELb0EEENS1_21CollectiveEpilogueFwdINS6_IJSA_NS7_ILi256EEESB_EEES9_SE_SG_Li256ELb0ELb0ELb0ELb0EEENS1_29StaticPersistentTileSchedulerILb0EEEEEEEEEvNT_6ParamsE --------------------------
	.section	.nv.shared._ZN7cutlass13device_kernelIN5flash11enable_sm90INS1_16FlashAttnFwdSm90INS1_25CollectiveMainloopFwdSm90ILi2EN4cute5tupleIJNS5_1CILi1EEES8_S8_EEENS6_IJNS7_ILi128EEENS7_ILi96EEENS7_ILi64EEEEEELi256ENS_6half_tEfNS_4arch4Sm90ELb0ELb0ELb0ELb0ELb0ELb0ELb1ELb1ELb0ELb0ELb0ELb0EEENS1_21CollectiveEpilogueFwdINS6_IJSA_NS7_ILi256EEESB_EEES9_SE_SG_Li256ELb0ELb0ELb0ELb0EEENS1_29StaticPersistentTileSchedulerILb0EEEEEEEEEvNT_6ParamsE,"aw",@nobits
	.sectionflags	@""
	.align	16
	.zero		1024


//--------------------- .nv.shared._ZN7cutlass13device_kernelIN5flash11enable_sm90INS1_16FlashAttnFwdSm90INS1_25CollectiveMainloopFwdSm90ILi2EN4cute5tupleIJNS5_1CILi1EEES8_S8_EEENS6_IJNS7_ILi128EEENS7_ILi96EEENS7_ILi64EEEEEELi256ENS_6half_tEfNS_4arch4Sm90ELb0ELb0ELb0ELb1ELb0ELb0ELb0ELb1ELb0ELb0ELb0ELb0EEENS1_21CollectiveEpilogueFwdINS6_IJSA_NS7_ILi256EEESB_EEES9_SE_SG_Li256ELb1ELb0ELb0ELb0EEENS1_36VarlenDynamicPersistentTileSchedulerILi128ELi96ELi256ELi32ELb0ELb0ELb1ELb0ELb1ELb1EEEEEEEEEvNT_6ParamsE --------------------------
	.section	.nv.shared._ZN7cutlass13device_kernelIN5flash11enable_sm90INS1_16FlashAttnFwdSm90INS1_25CollectiveMainloopFwdSm90ILi2EN4cute5tupleIJNS5_1CILi1EEES8_S8_EEENS6_IJNS7_ILi128EEENS7_ILi96EEENS7_ILi64EEEEEELi256ENS_6half_tEfNS_4arch4Sm90ELb0ELb0ELb0ELb1ELb0ELb0ELb0ELb1ELb0ELb0ELb0ELb0EEENS1_21CollectiveEpilogueFwdINS6_IJSA_NS7_ILi256EEESB_EEES9_SE_SG_Li256ELb1ELb0ELb0ELb0EEENS1_36VarlenDynamicPersistentTileSchedulerILi128ELi96ELi256ELi32ELb0ELb0ELb1ELb0ELb1ELb1EEEEEEEEEvNT_6ParamsE,"aw",@nobits
	.sectionflags	@""
	.align	16
	.zero		1024


//--------------------- .nv.shared._ZN7cutlass13device_kernelIN5flash11enable_sm90INS1_16FlashAttnFwdSm90INS1_25CollectiveMainloopFwdSm90ILi2EN4cute5tupleIJNS5_1CILi1EEES8_S8_EEENS6_IJNS7_ILi128EEENS7_ILi96EEENS7_ILi64EEEEEELi256ENS_6half_tEfNS_4arch4Sm90ELb0ELb0ELb0ELb1ELb0ELb1ELb0ELb1ELb0ELb0ELb0ELb0EEENS1_21CollectiveEpilogueFwdINS6_IJSA_NS7_ILi256EEESB_EEES9_SE_SG_Li256ELb1ELb0ELb0ELb0EEENS1_36VarlenDynamicPersistentTileSchedulerILi128ELi96ELi256ELi32ELb0ELb0ELb1ELb0ELb1ELb1EEEEEEEEEvNT_6ParamsE --------------------------
	.section	.nv.shared._ZN7cutlass13device_kernelIN5flash11enable_sm90INS1_16FlashAttnFwdSm90INS1_25CollectiveMainloopFwdSm90ILi2EN4cute5tupleIJNS5_1CILi1EEES8_S8_EEENS6_IJNS7_ILi128EEENS7_ILi96EEENS7_ILi64EEEEEELi256ENS_6half_tEfNS_4arch4Sm90ELb0ELb0ELb0ELb1ELb0ELb1ELb0ELb1ELb0ELb0ELb0ELb0EEENS1_21CollectiveEpilogueFwdINS6_IJSA_NS7_ILi256EEESB_EEES9_SE_SG_Li256ELb1ELb0ELb0ELb0EEENS1_36VarlenDynamicPersistentTileSchedulerILi128ELi96ELi256ELi32ELb0ELb0ELb1ELb0ELb1ELb1EEEEEEEEEvNT_6ParamsE,"aw",@nobits
	.sectionflags	@""
	.align	16
	.zero		1024


//--------------------- .nv.shared._ZN7cutlass13device_kernelIN5flash11enable_sm90INS1_16FlashAttnFwdSm90INS1_25CollectiveMainloopFwdSm90ILi2EN4cute5tupleIJNS5_1CILi1EEES8_S8_EEENS6_IJNS7_ILi128EEENS7_ILi96EEENS7_ILi64EEEEEELi256ENS_6half_tEfNS_4arch4Sm90ELb0ELb0ELb0ELb1ELb0ELb0ELb1ELb1ELb0ELb0ELb0ELb0EEENS1_21CollectiveEpilogueFwdINS6_IJSA_NS7_ILi256EEESB_EEES9_SE_SG_Li256ELb1ELb0ELb0ELb0EEENS1_36VarlenDynamicPersistentTileSchedulerILi128ELi96ELi256ELi32ELb0ELb0ELb1ELb0ELb1ELb1EEEEEEEEEvNT_6ParamsE --------------------------
	.section	.nv.shared._ZN7cutlass13device_kernelIN5flash11enable_sm90INS1_16FlashAttnFwdSm90INS1_25CollectiveMainloopFwdSm90ILi2EN4cute5tupleIJNS5_1CILi1EEES8_S8_EEENS6_IJNS7_ILi128EEENS7_ILi96EEENS7_ILi64EEEEEELi256ENS_6half_tEfNS_4arch4Sm90ELb0ELb0ELb0ELb1ELb0ELb0ELb1ELb1ELb0ELb0ELb0ELb0EEENS1_21CollectiveEpilogueFwdINS6_IJSA_NS7_ILi256EEESB_EEES9_SE_SG_Li256ELb1ELb0ELb0ELb0EEENS1_36VarlenDynamicPersistentTileSchedulerILi128ELi96ELi256ELi32ELb0ELb0ELb1ELb0ELb1ELb1EEEEEEEEEvNT_6ParamsE,"aw",@nobits
	.sectionflags	@""
	.align	16
	.zero		1024


//--------------------- .nv.shared._ZN7cutlass13device_kernelIN5flash11enable_sm90INS1_16FlashAttnFwdSm90INS1_25CollectiveMainloopFwdSm90ILi2EN4cute5tupleIJNS5_1CILi1EEES8_S8_EEENS6_IJNS7_ILi128EEENS7_ILi96EEENS7_ILi64EEEEEELi256ENS_6half_tEfNS_4arch4Sm90ELb0ELb0ELb0ELb1ELb0ELb1ELb1ELb1ELb0ELb0ELb0ELb0EEENS1_21CollectiveEpilogueFwdINS6_IJSA_NS7_ILi256EEESB_EEES9_SE_SG_Li256ELb1ELb0ELb0ELb0EEENS1_36VarlenDynamicPersistentTileSchedulerILi128ELi96ELi256ELi32ELb0ELb0ELb1ELb0ELb1ELb1EEEEEEEEEvNT_6ParamsE --------------------------
	.section	.nv.shared._ZN7cutlass13device_kernelIN5flash11enable_sm90INS1_16FlashAttnFwdSm90INS1_25CollectiveMainloopFwdSm90ILi2EN4cute5tupleIJNS5_1CILi1EEES8_S8_EEENS6_IJNS7_ILi128EEENS7_ILi96EEENS7_ILi64EEEEEELi256ENS_6half_tEfNS_4arch4Sm90ELb0ELb0ELb0ELb1ELb0ELb1ELb1ELb1ELb0ELb0ELb0ELb0EEENS1_21CollectiveEpilogueFwdINS6_IJSA_NS7_ILi256EEESB_EEES9_SE_SG_Li256ELb1ELb0ELb0ELb0EEENS1_36VarlenDynamicPersistentTileSchedulerILi128ELi96ELi256ELi32ELb0ELb0ELb1ELb0ELb1ELb1EEEEEEEEEvNT_6ParamsE,"aw",@nobits
	.sectionflags	@""
	.align	16
	.zero		1024


//--------------------- .nv.shared._ZN7cutlass13device_kernelIN5flash11enable_sm90INS1_16FlashAttnFwdSm90INS1_25CollectiveMainloopFwdSm90ILi2EN4cute5tupleIJNS5_1CILi1EEES8_S8_EEENS6_IJNS7_ILi128EEENS7_ILi96EEENS7_ILi64EEEEEELi256ENS_6half_tEfNS_4arch4Sm90ELb0ELb1ELb0ELb0ELb0ELb0ELb0ELb1ELb0ELb0ELb0ELb0EEENS1_21CollectiveEpilogueFwdINS6_IJSA_NS7_ILi256EEESB_EEES9_SE_SG_Li256ELb0ELb0ELb0ELb0EEENS1_30DynamicPersistentTileSchedulerILi256ELi32ELb0ELb0ELb1EEEEEEEEEvNT_6ParamsE --------------------------
	.section	.nv.shared._ZN7cutlass13device_kernelIN5flash11enable_sm90INS1_16FlashAttnFwdSm90INS1_25CollectiveMainloopFwdSm90ILi2EN4cute5tupleIJNS5_1CILi1EEES8_S8_EEENS6_IJNS7_ILi128EEENS7_ILi96EEENS7_ILi64EEEEEELi256ENS_6half_tEfNS_4arch4Sm90ELb0ELb1ELb0ELb0ELb0ELb0ELb0ELb1ELb0ELb0ELb0ELb0EEENS1_21CollectiveEpilogueFwdINS6_IJSA_NS7_ILi256EEESB_EEES9_SE_SG_Li256ELb0ELb0ELb0ELb0EEENS1_30DynamicPersistentTileSchedulerILi256ELi32ELb0ELb0ELb1EEEEEEEEEvNT_6ParamsE,"aw",@nobits
	.sectionflags	@""
	.align	16
	.zero		1024


//--------------------- .nv.shared._ZN7cutlass13device_kernelIN5flash11enable_sm90INS1_16FlashAttnFwdSm90INS1_25CollectiveMainloopFwdSm90ILi2EN4cute5tupleIJNS5_1CILi1EEES8_S8_EEENS6_IJNS7_ILi128EEENS7_ILi96EEENS7_ILi64EEEEEELi256ENS_6half_tEfNS_4arch4Sm90ELb0ELb1ELb0ELb0ELb0ELb0ELb1ELb1ELb0ELb0ELb0ELb0EEENS1_21CollectiveEpilogueFwdINS6_IJSA_NS7_ILi256EEESB_EEES9_SE_SG_Li256ELb0ELb0ELb0ELb0EEENS1_30DynamicPersistentTileSchedulerILi256ELi32ELb0ELb0ELb1EEEEEEEEEvNT_6ParamsE --------------------------
	.section	.nv.shared._ZN7cutlass13device_kernelIN5flash11enable_sm90INS1_16FlashAttnFwdSm90INS1_25CollectiveMainloopFwdSm90ILi2EN4cute5tupleIJNS5_1CILi1EEES8_S8_EEENS6_IJNS7_ILi128EEENS7_ILi96EEENS7_ILi64EEEEEELi256ENS_6half_tEfNS_4arch4Sm90ELb0ELb1ELb0ELb0ELb0ELb0ELb1ELb1ELb0ELb0ELb0ELb0EEENS1_21CollectiveEpilogueFwdINS6_IJSA_NS7_ILi256EEESB_EEES9_SE_SG_Li256ELb0ELb0ELb0ELb0EEENS1_30DynamicPersistentTileSchedulerILi256ELi32ELb0ELb0ELb1EEEEEEEEEvNT_6ParamsE,"aw",@nobits
	.sectionflags	@""
	.align	16
	.zero		1024


//--------------------- .nv.shared._ZN7cutlass13device_kernelIN5flash11enable_sm90INS1_16FlashAttnFwdSm90INS1_25CollectiveMainloopFwdSm90ILi2EN4cute5tupleIJNS5_1CILi1EEES8_S8_EEENS6_IJNS7_ILi128EEENS7_ILi96EEENS7_ILi64EEEEEELi256ENS_6half_tEfNS_4arch4Sm90ELb0ELb1ELb0ELb1ELb0ELb0ELb0ELb1ELb0ELb0ELb0ELb0EEENS1_21CollectiveEpilogueFwdINS6_IJSA_NS7_ILi256EEESB_EEES9_SE_SG_Li256ELb1ELb0ELb0ELb0EEENS1_36VarlenDynamicPersistentTileSchedulerILi128ELi96ELi256ELi32ELb0ELb0ELb1ELb1ELb0ELb1EEEEEEEEEvNT_6ParamsE --------------------------
	.section	.nv.shared._ZN7cutlass13device_kernelIN5flash11enable_sm90INS1_16FlashAttnFwdSm90INS1_25CollectiveMainloopFwdSm90ILi2EN4cute5tupleIJNS5_1CILi1EEES8_S8_EEENS6_IJNS7_ILi128EEENS7_ILi96EEENS7_ILi64EEEEEELi256ENS_6half_tEfNS_4arch4Sm90ELb0ELb1ELb0ELb1ELb0ELb0ELb0ELb1ELb0ELb0ELb0ELb0EEENS1_21CollectiveEpilogueFwdINS6_IJSA_NS7_ILi256EEESB_EEES9_SE_SG_Li256ELb1ELb0ELb0ELb0EEENS1_36VarlenDynamicPersistentTileSchedulerILi128ELi96ELi256ELi32ELb0ELb0ELb1ELb1ELb0ELb1EEEEEEEEEvNT_6ParamsE,"aw",@nobits
	.sectionflags	@""
	.align	16
	.zero		1024


//--------------------- .nv.shared._ZN7cutlass13device_kernelIN5flash11enable_sm90INS1_16FlashAttnFwdSm90INS1_25CollectiveMainloopFwdSm90ILi2EN4cute5tupleIJNS5_1CILi1EEES8_S8_EEENS6_IJNS7_ILi128EEENS7_ILi96EEENS7_ILi64EEEEEELi256ENS_6half_tEfNS_4arch4Sm90ELb0ELb1ELb0ELb1ELb0ELb1ELb0ELb1ELb0ELb0ELb0ELb0EEENS1_21CollectiveEpilogueFwdINS6_IJSA_NS7_ILi256EEESB_EEES9_SE_SG_Li256ELb1ELb0ELb0ELb0EEENS1_36VarlenDynamicPersistentTileSchedulerILi128ELi96ELi256ELi32ELb0ELb0ELb1ELb1ELb0ELb1EEEEEEEEEvNT_6ParamsE --------------------------
	.section	.nv.shared._ZN7cutlass13device_kernelIN5flash11enable_sm90INS1_16FlashAttnFwdSm90INS1_25CollectiveMainloopFwdSm90ILi2EN4cute5tupleIJNS5_1CILi1EEES8_S8_EEENS6_IJNS7_ILi128EEENS7_ILi96EEENS7_ILi64EEEEEELi256ENS_6half_tEfNS_4arch4Sm90ELb0ELb1ELb0ELb1ELb0ELb1ELb0ELb1ELb0ELb0ELb0ELb0EEENS1_21CollectiveEpilogueFwdINS6_IJSA_NS7_ILi256EEESB_EEES9_SE_SG_Li256ELb1ELb0ELb0ELb0EEENS1_36VarlenDynamicPersistentTileSchedulerILi128ELi96ELi256ELi32ELb0ELb0ELb1ELb1ELb0ELb1EEEEEEEEEvNT_6ParamsE,"aw",@nobits
	.sectionflags	@""
	.align	16
	.zero		1024


//--------------------- .nv.shared._ZN7cutlass13device_kernelIN5flash11enable_sm90INS1_16FlashAttnFwdSm90INS1_25CollectiveMainloopFwdSm90ILi2EN4cute5tupleIJNS5_1CILi1EEES8_S8_EEENS6_IJNS7_ILi128EEENS7_ILi96EEENS7_ILi64EEEEEELi256ENS_6half_tEfNS_4arch4Sm90ELb0ELb1ELb0ELb1ELb0ELb0ELb1ELb1ELb0ELb0ELb0ELb0EEENS1_21CollectiveEpilogueFwdINS6_IJSA_NS7_ILi256EEESB_EEES9_SE_SG_Li256ELb1ELb0ELb0ELb0EEENS1_36VarlenDynamicPersistentTileSchedulerILi128ELi96ELi256ELi32ELb0ELb0ELb1ELb1ELb0ELb1EEEEEEEEEvNT_6ParamsE --------------------------
	.section	.nv.shared._ZN7cutlass13device_kernelIN5flash11enable_sm90INS1_16FlashAttnFwdSm90INS1_25CollectiveMainloopFwdSm90ILi2EN4cute5tupleIJNS5_1CILi1EEES8_S8_EEENS6_IJNS7_ILi128EEENS7_ILi96EEENS7_ILi64EEEEEELi256ENS_6half_tEfNS_4arch4Sm90ELb0ELb1ELb0ELb1ELb0ELb0ELb1ELb1ELb0ELb0ELb0ELb0EEENS1_21CollectiveEpilogueFwdINS6_IJSA_NS7_ILi256EEESB_EEES9_SE_SG_Li256ELb1ELb0ELb0ELb0EEENS1_36VarlenDynamicPersistentTileSchedulerILi128ELi96ELi256ELi32ELb0ELb0ELb1ELb1ELb0ELb1EEEEEEEEEvNT_6ParamsE,"aw",@nobits
	.sectionflags	@""
	.align	16
	.zero		1024


//--------------------- .nv.shared._ZN7cutlass13device_kernelIN5flash11enable_sm90INS1_16FlashAttnFwdSm90INS1_25CollectiveMainloopFwdSm90ILi2EN4cute5tupleIJNS5_1CILi1EEES8_S8_EEENS6_IJNS7_ILi128EEENS7_ILi96EEENS7_ILi64EEEEEELi256ENS_6half_tEfNS_4arch4Sm90ELb0ELb1ELb0ELb1ELb0ELb1ELb1ELb1ELb0ELb0ELb0ELb0EEENS1_21CollectiveEpilogueFwdINS6_IJSA_NS7_ILi256EEESB_EEES9_SE_SG_Li256ELb1ELb0ELb0ELb0EEENS1_36VarlenDynamicPersistentTileSchedulerILi128ELi96ELi256ELi32ELb0ELb0ELb1ELb1ELb0ELb1EEEEEEEEEvNT_6ParamsE --------------------------
	.section	.nv.shared._ZN7cutlass13device_kernelIN5flash11enable_sm90INS1_16FlashAttnFwdSm90INS1_25CollectiveMainloopFwdSm90ILi2EN4cute5tupleIJNS5_1CILi1EEES8_S8_EEENS6_IJNS7_ILi128EEENS7_ILi96EEENS7_ILi64EEEEEELi256ENS_6half_tEfNS_4arch4Sm90ELb0ELb1ELb0ELb1ELb0ELb1ELb1ELb1ELb0ELb0ELb0ELb0EEENS1_21CollectiveEpilogueFwdINS6_IJSA_NS7_ILi256EEESB_EEES9_SE_SG_Li256ELb1ELb0ELb0ELb0EEENS1_36VarlenDynamicPersistentTileSchedulerILi128ELi96ELi256ELi32ELb0ELb0ELb1ELb1ELb0ELb1EEEEEEEEEvNT_6ParamsE,"aw",@nobits
	.sectionflags	@""
	.align	16
	.zero		1024


//--------------------- .nv.shared._ZN7cutlass13device_kernelIN5flash11enable_sm90INS1_16FlashAttnFwdSm90INS1_25CollectiveMainloopFwdSm90ILi2EN4cute5tupleIJNS5_1CILi1EEES8_S8_EEENS6_IJNS7_ILi128EEENS7_ILi96EEENS7_ILi64EEEEEELi256ENS_6half_tEfNS_4arch4Sm90ELb1ELb0ELb0ELb0ELb0ELb0ELb0ELb1ELb0ELb0ELb0ELb0EEENS1_21CollectiveEpilogueFwdINS6_IJSA_NS7_ILi256EEESB_EEES9_SE_SG_Li256ELb0ELb0ELb0ELb0EEENS1_30DynamicPersistentTileSchedulerILi256ELi32ELb0ELb0ELb1EEEEEEEEEvNT_6ParamsE --------------------------
	.section	.nv.shared._ZN7cutlass13device_kernelIN5flash11enable_sm90INS1_16FlashAttnFwdSm90INS1_25CollectiveMainloopFwdSm90ILi2EN4cute5tupleIJNS5_1CILi1EEES8_S8_EEENS6_IJNS7_ILi128EEENS7_ILi96EEENS7_ILi64EEEEEELi256ENS_6half_tEfNS_4arch4Sm90ELb1ELb0ELb0ELb0ELb0ELb0ELb0ELb1ELb0ELb0ELb0ELb0EEENS1_21CollectiveEpilogueFwdINS6_IJSA_NS7_ILi256EEESB_EEES9_SE_SG_Li256ELb0ELb0ELb0ELb0EEENS1_30DynamicPersistentTileSchedulerILi256ELi32ELb0ELb0ELb1EEEEEEEEEvNT_6ParamsE,"aw",@nobits
	.sectionflags	@""
	.align	16
	.zero		1024


//--------------------- .nv.shared._ZN7cutlass13device_kernelIN5flash11enable_sm90INS1_16FlashAttnFwdSm90INS1_25CollectiveMainloopFwdSm90ILi2EN4cute5tupleIJNS5_1CILi1EEES8_S8_EEENS6_IJNS7_ILi128EEENS7_ILi96EEENS7_ILi64EEEEEELi256ENS_6half_tEfNS_4arch4Sm90ELb1ELb0ELb0ELb0ELb0ELb0ELb1ELb1ELb0ELb0ELb0ELb0EEENS1_21CollectiveEpilogueFwdINS6_IJSA_NS7_ILi256EEESB_EEES9_SE_SG_Li256ELb0ELb0ELb0ELb0EEENS1_30DynamicPersistentTileSchedulerILi256ELi32ELb0ELb0ELb1EEEEEEEEEvNT_6ParamsE --------------------------
	.section	.nv.shared._ZN7cutlass13device_kernelIN5flash11enable_sm90INS1_16FlashAttnFwdSm90INS1_25CollectiveMainloopFwdSm90ILi2EN4cute5tupleIJNS5_1CILi1EEES8_S8_EEENS6_IJNS7_ILi128EEENS7_ILi96EEENS7_ILi64EEEEEELi256ENS_6half_tEfNS_4arch4Sm90ELb1ELb0ELb0ELb0ELb0ELb0ELb1ELb1ELb0ELb0ELb0ELb0EEENS1_21CollectiveEpilogueFwdINS6_IJSA_NS7_ILi256EEESB_EEES9_SE_SG_Li256ELb0ELb0ELb0ELb0EEENS1_30DynamicPersistentTileSchedulerILi256ELi32ELb0ELb0ELb1EEEEEEEEEvNT_6ParamsE,"aw",@nobits
	.sectionflags	@""
	.align	16
	.zero		1024


//--------------------- .nv.shared._ZN7cutlass13device_kernelIN5flash11enable_sm90INS1_16FlashAttnFwdSm90INS1_25CollectiveMainloopFwdSm90ILi2EN4cute5tupleIJNS5_1CILi1EEES8_S8_EEENS6_IJNS7_ILi128EEENS7_ILi96EEENS7_ILi64EEEEEELi256ENS_6half_tEfNS_4arch4Sm90ELb1ELb0ELb0ELb1ELb0ELb0ELb0ELb1ELb0ELb0ELb0ELb0EEENS1_21CollectiveEpilogueFwdINS6_IJSA_NS7_ILi256EEESB_EEES9_SE_SG_Li256ELb1ELb0ELb0ELb0EEENS1_36VarlenDynamicPersistentTileSchedulerILi128ELi96ELi256ELi32ELb0ELb0ELb1ELb1ELb1ELb1EEEEEEEEEvNT_6ParamsE --------------------------
	.section	.nv.shared._ZN7cutlass13device_kernelIN5flash11enable_sm90INS1_16FlashAttnFwdSm90INS1_25CollectiveMainloopFwdSm90ILi2EN4cute5tupleIJNS5_1CILi1EEES8_S8_EEENS6_IJNS7_ILi128EEENS7_ILi96EEENS7_ILi64EEEEEELi256ENS_6half_tEfNS_4arch4Sm90ELb1ELb0ELb0ELb1ELb0ELb0ELb0ELb1ELb0ELb0ELb0ELb0EEENS1_21CollectiveEpilogueFwdINS6_IJSA_NS7_ILi256EEESB_EEES9_SE_SG_Li256ELb1ELb0ELb0ELb0EEENS1_36VarlenDynamicPersistentTileSchedulerILi128ELi96ELi256ELi32ELb0ELb0ELb1ELb1ELb1ELb1EEEEEEEEEvNT_6ParamsE,"aw",@nobits
	.sectionflags	@""
	.align	16
	.zero		1024


//--------------------- .nv.shared._ZN7cutlass13device_kernelIN5flash11enable_sm90INS1_16FlashAttnFwdSm90INS1_25CollectiveMainloopFwdSm90ILi2EN4cute5tupleIJNS5_1CILi1EEES8_S8_EEENS6_IJNS7_ILi128EEENS7_ILi96EEENS7_ILi64EEEEEELi256ENS_6half_tEfNS_4arch4Sm90ELb1ELb0ELb0ELb1ELb0ELb1ELb0ELb1ELb0ELb0ELb0ELb0EEENS1_21CollectiveEpilogueFwdINS6_IJSA_NS7_ILi256EEESB_EEES9_SE_SG_Li256ELb1ELb0ELb0ELb0EEENS1_36VarlenDynamicPersistentTileSchedulerILi128ELi96ELi256ELi32ELb0ELb0ELb1ELb1ELb1ELb1EEEEEEEEEvNT_6ParamsE --------------------------
	.section	.nv.shared._ZN7cutlass13device_kernelIN5flash11enable_sm90INS1_16FlashAttnFwdSm90INS1_25CollectiveMainloopFwdSm90ILi2EN4cute5tupleIJNS5_1CILi1EEES8_S8_EEENS6_IJNS7_ILi128EEENS7_ILi96EEENS7_ILi64EEEEEELi256ENS_6half_tEfNS_4arch4Sm90ELb1ELb0ELb0ELb1ELb0ELb1ELb0ELb1ELb0ELb0ELb0ELb0EEENS1_21CollectiveEpilogueFwdINS6_IJSA_NS7_ILi256EEESB_EEES9_SE_SG_Li256ELb1ELb0ELb0ELb0EEENS1_36VarlenDynamicPersistentTileSchedulerILi128ELi96ELi256ELi32ELb0ELb0ELb1ELb1ELb1ELb1EEEEEEEEEvNT_6ParamsE,"aw",@nobits
	.sectionflags	@""
	.align	16
	.zero		1024


//--------------------- .nv.shared._ZN7cutlass13device_kernelIN5flash11enable_sm90INS1_16FlashAttnFwdSm90INS1_25CollectiveMainloopFwdSm90ILi2EN4cute5tupleIJNS5_1CILi1EEES8_S8_EEENS6_IJNS7_ILi128EEENS7_ILi96EEENS7_ILi64EEEEEELi256ENS_6half_tEfNS_4arch4Sm90ELb1ELb0ELb0ELb1ELb0ELb0ELb1ELb1ELb0ELb0ELb0ELb0EEENS1_21CollectiveEpilogueFwdINS6_IJSA_NS7_ILi256EEESB_EEES9_SE_SG_Li256ELb1ELb0ELb0ELb0EEENS1_36VarlenDynamicPersistentTileSchedulerILi128ELi96ELi256ELi32ELb0ELb0ELb1ELb1ELb1ELb1EEEEEEEEEvNT_6ParamsE --------------------------
	.section	.nv.shared._ZN7cutlass13device_kernelIN5flash11enable_sm90INS1_16FlashAttnFwdSm90INS1_25CollectiveMainloopFwdSm90ILi2EN4cute5tupleIJNS5_1CILi1EEES8_S8_EEENS6_IJNS7_ILi128EEENS7_ILi96EEENS7_ILi64EEEEEELi256ENS_6half_tEfNS_4arch4Sm90ELb1ELb0ELb0ELb1ELb0ELb0ELb1ELb1ELb0ELb0ELb0ELb0EEENS1_21CollectiveEpilogueFwdINS6_IJSA_NS7_ILi256EEESB_EEES9_SE_SG_Li256ELb1ELb0ELb0ELb0EEENS1_36VarlenDynamicPersistentTileSchedulerILi128ELi96ELi256ELi32ELb0ELb0ELb1ELb1ELb1ELb1EEEEEEEEEvNT_6ParamsE,"aw",@nobits
	.sectionflags	@""
	.align	16
	.zero		1024


//--------------------- .nv.shared._ZN7cutlass13device_kernelIN5flash11enable_sm90INS1_16FlashAttnFwdSm90INS1_25CollectiveMainloopFwdSm90ILi2EN4cute5tupleIJNS5_1CILi1EEES8_S8_EEENS6_IJNS7_ILi128EEENS7_ILi96EEENS7_ILi64EEEEEELi256ENS_6half_tEfNS_4arch4Sm90ELb1ELb0ELb0ELb1ELb0ELb1ELb1ELb1ELb0ELb0ELb0ELb0EEENS1_21CollectiveEpilogueFwdINS6_IJSA_NS7_ILi256EEESB_EEES9_SE_SG_Li256ELb1ELb0ELb0ELb0EEENS1_36VarlenDynamicPersistentTileSchedulerILi128ELi96ELi256ELi32ELb0ELb0ELb1ELb1ELb1ELb1EEEEEEEEEvNT_6ParamsE --------------------------
	.section	.nv.shared._ZN7cutlass13device_kernelIN5flash11enable_sm90INS1_16FlashAttnFwdSm90INS1_25CollectiveMainloopFwdSm90ILi2EN4cute5tupleIJNS5_1CILi1EEES8_S8_EEENS6_IJNS7_ILi128EEENS7_ILi96EEENS7_ILi64EEEEEELi256ENS_6half_tEfNS_4arch4Sm90ELb1ELb0ELb0ELb1ELb0ELb1ELb1ELb1ELb0ELb0ELb0ELb0EEENS1_21CollectiveEpilogueFwdINS6_IJSA_NS7_ILi256EEESB_EEES9_SE_SG_Li256ELb1ELb0ELb0ELb0EEENS1_36VarlenDynamicPersistentTileSchedulerILi128ELi96ELi256ELi32ELb0ELb0ELb1ELb1ELb1ELb1EEEEEEEEEvNT_6ParamsE,"aw",@nobits
	.sectionflags	@""
	.align	16
	.zero		1024


//--------------------- .nv.constant0._ZN7cutlass13device_kernelIN5flash11enable_sm90INS1_16FlashAttnFwdSm90INS1_25CollectiveMainloopFwdSm90ILi2EN4cute5tupleIJNS5_1CILi1EEES8_S8_EEENS6_IJNS7_ILi128EEESA_NS7_ILi192EEEEEELi128ENS_6half_tEfNS_4arch4Sm90ELb0ELb0ELb0ELb0ELb0ELb0ELb0ELb1ELb1ELb0ELb0ELb0EEENS1_21CollectiveEpilogueFwdINS6_IJSA_SA_SA_EEES9_SD_SF_Li256ELb0ELb0ELb0ELb0EEENS1_29StaticPersistentTileSchedulerILb0EEEEEEEEEvNT_6ParamsE --------------------------
	.section	.nv.constant0._ZN7cutlass13device_kernelIN5flash11enable_sm90INS1_16FlashAttnFwdSm90INS1_25CollectiveMainloopFwdSm90ILi2EN4cute5tupleIJNS5_1CILi1EEES8_S8_EEENS6_IJNS7_ILi128EEESA_NS7_ILi192EEEEEELi128ENS_6half_tEfNS_4arch4Sm90ELb0ELb0ELb0ELb0ELb0ELb0ELb0ELb1ELb1ELb0ELb0ELb0EEENS1_21CollectiveEpilogueFwdINS6_IJSA_SA_SA_EEES9_SD_SF_Li256ELb0ELb0ELb0ELb0EEENS1_29StaticPersistentTileSchedulerILb0EEEEEEEEEvNT_6ParamsE,"a",@progbits
	.sectionflags	@""
	.align	4
.nv.constant0._ZN7cutlass13device_kernelIN5flash11enable_sm90INS1_16FlashAttnFwdSm90INS1_25CollectiveMainloopFwdSm90ILi2EN4cute5tupleIJNS5_1CILi1EEES8_S8_EEENS6_IJNS7_ILi128EEESA_NS7_ILi192EEEEEELi128ENS_6half_tEfNS_4arch4Sm90ELb0ELb0ELb0ELb0ELb0ELb0ELb0ELb1ELb1ELb0ELb0ELb0EEENS1_21CollectiveEpilogueFwdINS6_IJSA_SA_SA_EEES9_SD_SF_Li256ELb0ELb0ELb0ELb0EEENS1_29StaticPersistentTileSchedulerILb0EEEEEEEEEvNT_6ParamsE:
	.zero		3584


//--------------------- .nv.constant0._ZN7cutlass13device_kernelIN5flash11enable_sm90INS1_16FlashAttnFwdSm90INS1_25CollectiveMainloopFwdSm90ILi2EN4cute5tupleIJNS5_1CILi2EEENS7_ILi1EEES9_EEENS6_IJNS7_ILi128EEESB_NS7_ILi192EEEEEELi128ENS_6half_tEfNS_4arch4Sm90ELb0ELb0ELb0ELb0ELb0ELb0ELb0ELb1ELb1ELb0ELb0ELb0EEENS1_21CollectiveEpilogueFwdINS6_IJSB_SB_SB_EEESA_SE_SG_Li256ELb0ELb0ELb0ELb0EEENS1_29StaticPersistentTileSchedulerILb0EEEEEEEEEvNT_6ParamsE --------------------------
	.section	.nv.constant0._ZN7cutlass13device_kernelIN5flash11enable_sm90INS1_16FlashAttnFwdSm90INS1_25CollectiveMainloopFwdSm90ILi2EN4cute5tupleIJNS5_1CILi2EEENS7_ILi1EEES9_EEENS6_IJNS7_ILi128EEESB_NS7_ILi192EEEEEELi128ENS_6half_tEfNS_4arch4Sm90ELb0ELb0ELb0ELb0ELb0ELb0ELb0ELb1ELb1ELb0ELb0ELb0EEENS1_21CollectiveEpilogueFwdINS6_IJSB_SB_SB_EEESA_SE_SG_Li256ELb0ELb0ELb0ELb0EEENS1_29StaticPersistentTileSchedulerILb0EEEEEEEEEvNT_6ParamsE,"a",@progbits
	.sectionflags	@""
	.align	4
.nv.constant0._ZN7cutlass13device_kernelIN5flash11enable_sm90INS1_16FlashAttnFwdSm90INS1_25CollectiveMainloopFwdSm90ILi2EN4cute5tupleIJNS5_1CILi2EEENS7_ILi1EEES9_EEENS6_IJNS7_ILi128EEESB_NS7_ILi192EEEEEELi128ENS_6half_tEfNS_4arch4Sm90ELb0ELb0ELb0ELb0ELb0ELb0ELb0ELb1ELb1ELb0ELb0ELb0EEENS1_21CollectiveEpilogueFwdINS6_IJSB_SB_SB_EEESA_SE_SG_Li256ELb0ELb0ELb0ELb0EEENS1_29StaticPersistentTileSchedulerILb0EEEEEEEEEvNT_6ParamsE:
	.zero		3584


//--------------------- .nv.constant0._ZN7cutlass13device_kernelIN5flash11enable_sm90INS1_16FlashAttnFwdSm90INS1_25CollectiveMainloopFwdSm90ILi2EN4cute5tupleIJNS5_1CILi1EEES8_S8_EEENS6_IJNS7_ILi128EEESA_NS7_ILi192EEEEEELi128ENS_6half_tEfNS_4arch4Sm90ELb0ELb0ELb0ELb1ELb0ELb0ELb0ELb1ELb1ELb0ELb0ELb0EEENS1_21CollectiveEpilogueFwdINS6_IJSA_SA_SA_EEES9_SD_SF_Li256ELb1ELb0ELb0ELb0EEENS1_36VarlenDynamicPersistentTileSchedulerILi128ELi128ELi256ELi32ELb0ELb0ELb1ELb0ELb1ELb1EEEEEEEEEvNT_6ParamsE --------------------------
	.section	.nv.constant0._ZN7cutlass13device_kernelIN5flash11enable_sm90INS1_16FlashAttnFwdSm90INS1_25CollectiveMainloopFwdSm90ILi2EN4cute5tupleIJNS5_1CILi1EEES8_S8_EEENS6_IJNS7_ILi128EEESA_NS7_ILi192EEEEEELi128ENS_6half_tEfNS_4arch4Sm90ELb0ELb0ELb0ELb1ELb0ELb0ELb0ELb1ELb1ELb0ELb0ELb0EEENS1_21CollectiveEpilogueFwdINS6_IJSA_SA_SA_EEES9_SD_SF_Li256ELb1ELb0ELb0ELb0EEENS1_36VarlenDynamicPersistentTileSchedulerILi128ELi128ELi256ELi32ELb0ELb0ELb1ELb0ELb1ELb1EEEEEEEEEvNT_6ParamsE,"a",@progbits
	.sectionflags	@""
	.align	4
.nv.constant0._ZN7cutlass13device_kernelIN5flash11enable_sm90INS1_16FlashAttnFwdSm90INS1_25CollectiveMainloopFwdSm90ILi2EN4cute5tupleIJNS5_1CILi1EEES8_S8_EEENS6_IJNS7_ILi128EEESA_NS7_ILi192EEEEEELi128ENS_6half_tEfNS_4arch4Sm90ELb0ELb0ELb0ELb1ELb0ELb0ELb0ELb1ELb1ELb0ELb0ELb0EEENS1_21CollectiveEpilogueFwdINS6_IJSA_SA_SA_EEES9_SD_SF_Li256ELb1ELb0ELb0ELb0EEENS1_36VarlenDynamicPersistentTileSchedulerILi128ELi128ELi256ELi32ELb0ELb0ELb1ELb0ELb1ELb1EEEEEEEEEvNT_6ParamsE:
	.zero		3200


//--------------------- .nv.constant0._ZN7cutlass13device_kernelIN5flash11enable_sm90INS1_16FlashAttnFwdSm90INS1_25CollectiveMainloopFwdSm90ILi2EN4cute5tupleIJNS5_1CILi1EEES8_S8_EEENS6_IJNS7_ILi128EEESA_NS7_ILi192EEEEEELi128ENS_6half_tEfNS_4arch4Sm90ELb0ELb0ELb0ELb1ELb0ELb1ELb0ELb1ELb1ELb0ELb0ELb0EEENS1_21CollectiveEpilogueFwdINS6_IJSA_SA_SA_EEES9_SD_SF_Li256ELb1ELb0ELb0ELb0EEENS1_36VarlenDynamicPersistentTileSchedulerILi128ELi128ELi256ELi32ELb0ELb0ELb1ELb0ELb1ELb1EEEEEEEEEvNT_6ParamsE --------------------------
	.section	.nv.constant0._ZN7cutlass13device_kernelIN5flash11enable_sm90INS1_16FlashAttnFwdSm90INS1_25CollectiveMainloopFwdSm90ILi2EN4cute5tupleIJNS5_1CILi1EEES8_S8_EEENS6_IJNS7_ILi128EEESA_NS7_ILi192EEEEEELi128ENS_6half_tEfNS_4arch4Sm90ELb0ELb0ELb0ELb1ELb0ELb1ELb0ELb1ELb1ELb0ELb0ELb0EEENS1_21CollectiveEpilogueFwdINS6_IJSA_SA_SA_EEES9_SD_SF_Li256ELb1ELb0ELb0ELb0EEENS1_36VarlenDynamicPersistentTileSchedulerILi128ELi128ELi256ELi32ELb0ELb0ELb1ELb0ELb1ELb1EEEEEEEEEvNT_6ParamsE,"a",@progbits
	.sectionflags	@""
	.align	4
.nv.constant0._ZN7cutlass13device_kernelIN5flash11enable_sm90INS1_16FlashAttnFwdSm90INS1_25CollectiveMainloopFwdSm90ILi2EN4cute5tupleIJNS5_1CILi1EEES8_S8_EEENS6_IJNS7_ILi128EEESA_NS7_ILi192EEEEEELi128ENS_6half_tEfNS_4arch4Sm90ELb0ELb0ELb0ELb1ELb0ELb1ELb0ELb1ELb1ELb0ELb0ELb0EEENS1_21CollectiveEpilogueFwdINS6_IJSA_SA_SA_EEES9_SD_SF_Li256ELb1ELb0ELb0ELb0EEENS1_36VarlenDynamicPersistentTileSchedulerILi128ELi128ELi256ELi32ELb0ELb0ELb1ELb0ELb1ELb1EEEEEEEEEvNT_6ParamsE:
	.zero		3200


//--------------------- .nv.constant0._ZN7cutlass13device_kernelIN5flash11enable_sm90INS1_16FlashAttnFwdSm90INS1_25CollectiveMainloopFwdSm90ILi2EN4cute5tupleIJNS5_1CILi1EEES8_S8_EEENS6_IJNS7_ILi128EEENS7_ILi96EEENS7_ILi192EEEEEELi128ENS_6half_tEfNS_4arch4Sm90ELb0ELb1ELb0ELb0ELb0ELb0ELb0ELb1ELb1ELb0ELb0ELb0EEENS1_21CollectiveEpilogueFwdINS6_IJSA_SA_SB_EEES9_SE_SG_Li256ELb0ELb0ELb0ELb0EEENS1_30DynamicPersistentTileSchedulerILi256ELi32ELb0ELb0ELb1EEEEEEEEEvNT_6ParamsE --------------------------
	.section	.nv.constant0._ZN7cutlass13device_kernelIN5flash11enable_sm90INS1_16FlashAttnFwdSm90INS1_25CollectiveMainloopFwdSm90ILi2EN4cute5tupleIJNS5_1CILi1EEES8_S8_EEENS6_IJNS7_ILi128EEENS7_ILi96EEENS7_ILi192EEEEEELi128ENS_6half_tEfNS_4arch4Sm90ELb0ELb1ELb0ELb0ELb0ELb0ELb0ELb1ELb1ELb0ELb0ELb0EEENS1_21CollectiveEpilogueFwdINS6_IJSA_SA_SB_EEES9_SE_SG_Li256ELb0ELb0ELb0ELb0EEENS1_30DynamicPersistentTileSchedulerILi256ELi32ELb0ELb0ELb1EEEEEEEEEvNT_6ParamsE,"a",@progbits
	.sectionflags	@""
	.align	4
.nv.constant0._ZN7cutlass13device_kernelIN5flash11enable_sm90INS1_16FlashAttnFwdSm90INS1_25CollectiveMainloopFwdSm90ILi2EN4cute5tupleIJNS5_1CILi1EEES8_S8_EEENS6_IJNS7_ILi128EEENS7_ILi96EEENS7_ILi192EEEEEELi128ENS_6half_tEfNS_4arch4Sm90ELb0ELb1ELb0ELb0ELb0ELb0ELb0ELb1ELb1ELb0ELb0ELb0EEENS1_21CollectiveEpilogueFwdINS6_IJSA_SA_SB_EEES9_SE_SG_Li256ELb0ELb0ELb0ELb0EEENS1_30DynamicPersistentTileSchedulerILi256ELi32ELb0ELb0ELb1EEEEEEEEEvNT_6ParamsE:
	.zero		3584


//--------------------- .nv.constant0._ZN7cutlass13device_kernelIN5flash11enable_sm90INS1_16FlashAttnFwdSm90INS1_25CollectiveMainloopFwdSm90ILi2EN4cute5tupleIJNS5_1CILi1EEES8_S8_EEENS6_IJNS7_ILi128EEENS7_ILi96EEENS7_ILi192EEEEEELi128ENS_6half_tEfNS_4arch4Sm90ELb0ELb1ELb0ELb1ELb0ELb0ELb0ELb1ELb1ELb0ELb0ELb0EEENS1_21CollectiveEpilogueFwdINS6_IJSA_SA_SB_EEES9_SE_SG_Li256ELb1ELb0ELb0ELb0EEENS1_36VarlenDynamicPersistentTileSchedulerILi128ELi96ELi256ELi32ELb0ELb0ELb1ELb1ELb0ELb1EEEEEEEEEvNT_6ParamsE --------------------------
	.section	.nv.constant0._ZN7cutlass13device_kernelIN5flash11enable_sm90INS1_16FlashAttnFwdSm90INS1_25CollectiveMainloopFwdSm90ILi2EN4cute5tupleIJNS5_1CILi1EEES8_S8_EEENS6_IJNS7_ILi128EEENS7_ILi96EEENS7_ILi192EEEEEELi128ENS_6half_tEfNS_4arch4Sm90ELb0ELb1ELb0ELb1ELb0ELb0ELb0ELb1ELb1ELb0ELb0ELb0EEENS1_21CollectiveEpilogueFwdINS6_IJSA_SA_SB_EEES9_SE_SG_Li256ELb1ELb0ELb0ELb0EEENS1_36VarlenDynamicPersistentTileSchedulerILi128ELi96ELi256ELi32ELb0ELb0ELb1ELb1ELb0ELb1EEEEEEEEEvNT_6ParamsE,"a",@progbits
	.sectionflags	@""
	.align	4
.nv.constant0._ZN7cutlass13device_kernelIN5flash11enable_sm90INS1_16FlashAttnFwdSm90INS1_25CollectiveMainloopFwdSm90ILi2EN4cute5tupleIJNS5_1CILi1EEES8_S8_EEENS6_IJNS7_ILi128EEENS7_ILi96EEENS7_ILi192EEEEEELi128ENS_6half_tEfNS_4arch4Sm90ELb0ELb1ELb0ELb1ELb0ELb0ELb0ELb1ELb1ELb0ELb0ELb0EEENS1_21CollectiveEpilogueFwdINS6_IJSA_SA_SB_EEES9_SE_SG_Li256ELb1ELb0ELb0ELb0EEENS1_36VarlenDynamicPersistentTileSchedulerILi128ELi96ELi256ELi32ELb0ELb0ELb1ELb1ELb0ELb1EEEEEEEEEvNT_6ParamsE:
	.zero		3200


//--------------------- .nv.constant0._ZN7cutlass13device_kernelIN5flash11enable_sm90INS1_16FlashAttnFwdSm90INS1_25CollectiveMainloopFwdSm90ILi2EN4cute5tupleIJNS5_1CILi1EEES8_S8_EEENS6_IJNS7_ILi128EEENS7_ILi96EEENS7_ILi192EEEEEELi128ENS_6half_tEfNS_4arch4Sm90ELb0ELb1ELb0ELb1ELb0ELb1ELb0ELb1ELb1ELb0ELb0ELb0EEENS1_21CollectiveEpilogueFwdINS6_IJSA_SA_SB_EEES9_SE_SG_Li256ELb1ELb0ELb0ELb0EEENS1_36VarlenDynamicPersistentTileSchedulerILi128ELi96ELi256ELi32ELb0ELb0ELb1ELb1ELb0ELb1EEEEEEEEEvNT_6ParamsE --------------------------
	.section	.nv.constant0._ZN7cutlass13device_kernelIN5flash11enable_sm90INS1_16FlashAttnFwdSm90INS1_25CollectiveMainloopFwdSm90ILi2EN4cute5tupleIJNS5_1CILi1EEES8_S8_EEENS6_IJNS7_ILi128EEENS7_ILi96EEENS7_ILi192EEEEEELi128ENS_6half_tEfNS_4arch4Sm90ELb0ELb1ELb0ELb1ELb0ELb1ELb0ELb1ELb1ELb0ELb0ELb0EEENS1_21CollectiveEpilogueFwdINS6_IJSA_SA_SB_EEES9_SE_SG_Li256ELb1ELb0ELb0ELb0EEENS1_36VarlenDynamicPersistentTileSchedulerILi128ELi96ELi256ELi32ELb0ELb0ELb1ELb1ELb0ELb1EEEEEEEEEvNT_6ParamsE,"a",@progbits
	.sectionflags	@""
	.align	4
.nv.constant0._ZN7cutlass13device_kernelIN5flash11enable_sm90INS1_16FlashAttnFwdSm90INS1_25CollectiveMainloopFwdSm90ILi2EN4cute5tupleIJNS5_1CILi1EEES8_S8_EEENS6_IJNS7_ILi128EEENS7_ILi96EEENS7_ILi192EEEEEELi128ENS_6half_tEfNS_4arch4Sm90ELb0ELb1ELb0ELb1ELb0ELb1ELb0ELb1ELb1ELb0ELb0ELb0EEENS1_21CollectiveEpilogueFwdINS6_IJSA_SA_SB_EEES9_SE_SG_Li256ELb1ELb0ELb0ELb0EEENS1_36VarlenDynamicPersistentTileSchedulerILi128ELi96ELi256ELi32ELb0ELb0ELb1ELb1ELb0ELb1EEEEEEEEEvNT_6ParamsE:
	.zero		3200


//--------------------- .nv.constant0._ZN7cutlass13device_kernelIN5flash11enable_sm90INS1_16FlashAttnFwdSm90INS1_25CollectiveMainloopFwdSm90ILi2EN4cute5tupleIJNS5_1CILi1EEES8_S8_EEENS6_IJNS7_ILi128EEESA_NS7_ILi192EEEEEELi128ENS_6half_tEfNS_4arch4Sm90ELb1ELb0ELb0ELb0ELb0ELb0ELb0ELb1ELb1ELb0ELb0ELb0EEENS1_21CollectiveEpilogueFwdINS6_IJSA_SA_SA_EEES9_SD_SF_Li256ELb0ELb0ELb0ELb0EEENS1_30DynamicPersistentTileSchedulerILi256ELi32ELb0ELb0ELb1EEEEEEEEEvNT_6ParamsE --------------------------
	.section	.nv.constant0._ZN7cutlass13device_kernelIN5flash11enable_sm90INS1_16FlashAttnFwdSm90INS1_25CollectiveMainloopFwdSm90ILi2EN4cute5tupleIJNS5_1CILi1EEES8_S8_EEENS6_IJNS7_ILi128EEESA_NS7_ILi192EEEEEELi128ENS_6half_tEfNS_4arch4Sm90ELb1ELb0ELb0ELb0ELb0ELb0ELb0ELb1ELb1ELb0ELb0ELb0EEENS1_21CollectiveEpilogueFwdINS6_IJSA_SA_SA_EEES9_SD_SF_Li256ELb0ELb0ELb0ELb0EEENS1_30DynamicPersistentTileSchedulerILi256ELi32ELb0ELb0ELb1EEEEEEEEEvNT_6ParamsE,"a",@progbits
	.sectionflags	@""
	.align	4
.nv.constant0._ZN7cutlass13device_kernelIN5flash11enable_sm90INS1_16FlashAttnFwdSm90INS1_25CollectiveMainloopFwdSm90ILi2EN4cute5tupleIJNS5_1CILi1EEES8_S8_EEENS6_IJNS7_ILi128EEESA_NS7_ILi192EEEEEELi128ENS_6half_tEfNS_4arch4Sm90ELb1ELb0ELb0ELb0ELb0ELb0ELb0ELb1ELb1ELb0ELb0ELb0EEENS1_21CollectiveEpilogueFwdINS6_IJSA_SA_SA_EEES9_SD_SF_Li256ELb0ELb0ELb0ELb0EEENS1_30DynamicPersistentTileSchedulerILi256ELi32ELb0ELb0ELb1EEEEEEEEEvNT_6ParamsE:
	.zero		3584


//--------------------- .nv.constant0._ZN7cutlass13device_kernelIN5flash11enable_sm90INS1_16FlashAttnFwdSm90INS1_25CollectiveMainloopFwdSm90ILi2EN4cute5tupleIJNS5_1CILi1EEES8_S8_EEENS6_IJNS7_ILi128EEESA_NS7_ILi192EEEEEELi128ENS_6half_tEfNS_4arch4Sm90ELb1ELb0ELb0ELb1ELb0ELb0ELb0ELb1ELb1ELb0ELb0ELb0EEENS1_21CollectiveEpilogueFwdINS6_IJSA_SA_SA_EEES9_SD_SF_Li256ELb1ELb0ELb0ELb0EEENS1_36VarlenDynamicPersistentTileSchedulerILi128ELi128ELi256ELi32ELb0ELb0ELb1ELb1ELb1ELb1EEEEEEEEEvNT_6ParamsE --------------------------
	.section	.nv.constant0._ZN7cutlass13device_kernelIN5flash11enable_sm90INS1_16FlashAttnFwdSm90INS1_25CollectiveMainloopFwdSm90ILi2EN4cute5tupleIJNS5_1CILi1EEES8_S8_EEENS6_IJNS7_ILi128EEESA_NS7_ILi192EEEEEELi128ENS_6half_tEfNS_4arch4Sm90ELb1ELb0ELb0ELb1ELb0ELb0ELb0ELb1ELb1ELb0ELb0ELb0EEENS1_21CollectiveEpilogueFwdINS6_IJSA_SA_SA_EEES9_SD_SF_Li256ELb1ELb0ELb0ELb0EEENS1_36VarlenDynamicPersistentTileSchedulerILi128ELi128ELi256ELi32ELb0ELb0ELb1ELb1ELb1ELb1EEEEEEEEEvNT_6ParamsE,"a",@progbits
	.sectionflags	@""
	.align	4
.nv.constant0._ZN7cutlass13device_kernelIN5flash11enable_sm90INS1_16FlashAttnFwdSm90INS1_25CollectiveMainloopFwdSm90ILi2EN4cute5tupleIJNS5_1CILi1EEES8_S8_EEENS6_IJNS7_ILi128EEESA_NS7_ILi192EEEEEELi128ENS_6half_tEfNS_4arch4Sm90ELb1ELb0ELb0ELb1ELb0ELb0ELb0ELb1ELb1ELb0ELb0ELb0EEENS1_21CollectiveEpilogueFwdINS6_IJSA_SA_SA_EEES9_SD_SF_Li256ELb1ELb0ELb0ELb0EEENS1_36VarlenDynamicPersistentTileSchedulerILi128ELi128ELi256ELi32ELb0ELb0ELb1ELb1ELb1ELb1EEEEEEEEEvNT_6ParamsE:
	.zero		3200


//--------------------- .nv.constant0._ZN7cutlass13device_kernelIN5flash11enable_sm90INS1_16FlashAttnFwdSm90INS1_25CollectiveMainloopFwdSm90ILi2EN4cute5tupleIJNS5_1CILi1EEES8_S8_EEENS6_IJNS7_ILi128EEESA_NS7_ILi192EEEEEELi128ENS_6half_tEfNS_4arch4Sm90ELb1ELb0ELb0ELb1ELb0ELb1ELb0ELb1ELb1ELb0ELb0ELb0EEENS1_21CollectiveEpilogueFwdINS6_IJSA_SA_SA_EEES9_SD_SF_Li256ELb1ELb0ELb0ELb0EEENS1_36VarlenDynamicPersistentTileSchedulerILi128ELi128ELi256ELi32ELb0ELb0ELb1ELb1ELb1ELb1EEEEEEEEEvNT_6ParamsE --------------------------
	.section	.nv.constant0._ZN7cutlass13device_kernelIN5flash11enable_sm90INS1_16FlashAttnFwdSm90INS1_25CollectiveMainloopFwdSm90ILi2EN4cute5tupleIJNS5_1CILi1EEES8_S8_EEENS6_IJNS7_ILi128EEESA_NS7_ILi192EEEEEELi128ENS_6half_tEfNS_4arch4Sm90ELb1ELb0ELb0ELb1ELb0ELb1ELb0ELb1ELb1ELb0ELb0ELb0EEENS1_21CollectiveEpilogueFwdINS6_IJSA_SA_SA_EEES9_SD_SF_Li256ELb1ELb0ELb0ELb0EEENS1_36VarlenDynamicPersistentTileSchedulerILi128ELi128ELi256ELi32ELb0ELb0ELb1ELb1ELb1ELb1EEEEEEEEEvNT_6ParamsE,"a",@progbits
	.sectionflags	@""
	.align	4
.nv.constant0._ZN7cutlass13device_kernelIN5flash11enable_sm90INS1_16FlashAttnFwdSm90INS1_25CollectiveMainloopFwdSm90ILi2EN4cute5tupleIJNS5_1CILi1EEES8_S8_EEENS6_IJNS7_ILi128EEESA_NS7_ILi192EEEEEELi128ENS_6half_tEfNS_4arch4Sm90ELb1ELb0ELb0ELb1ELb0ELb1ELb0ELb1ELb1ELb0ELb0ELb0EEENS1_21CollectiveEpilogueFwdINS6_IJSA_SA_SA_EEES9_SD_SF_Li256ELb1ELb0ELb0ELb0EEENS1_36VarlenDynamicPersistentTileSchedulerILi128ELi128ELi256ELi32ELb0ELb0ELb1ELb1ELb1ELb1EEEEEEEEEvNT_6ParamsE:
	.zero		3200


//--------------------- .nv.constant0._ZN7cutlass13device_kernelIN5flash11enable_sm90INS1_16FlashAttnFwdSm90INS1_25CollectiveMainloopFwdSm90ILi2EN4cute5tupleIJNS5_1CILi1EEES8_S8_EEENS6_IJNS7_ILi64EEESA_SA_EEELi512ENS_6half_tEfNS_4arch4Sm90ELb0ELb0ELb0ELb0ELb0ELb0ELb0ELb0ELb0ELb0ELb0ELb0EEENS1_21CollectiveEpilogueFwdINS6_IJSA_NS7_ILi512EEESA_EEES9_SC_SE_Li256ELb0ELb0ELb0ELb0EEENS1_29StaticPersistentTileSchedulerILb0EEEEEEEEEvNT_6ParamsE --------------------------
	.section	.nv.constant0._ZN7cutlass13device_kernelIN5flash11enable_sm90INS1_16FlashAttnFwdSm90INS1_25CollectiveMainloopFwdSm90ILi2EN4cute5tupleIJNS5_1CILi1EEES8_S8_EEENS6_IJNS7_ILi64EEESA_SA_EEELi512ENS_6half_tEfNS_4arch4Sm90ELb0ELb0ELb0ELb0ELb0ELb0ELb0ELb0ELb0ELb0ELb0ELb0EEENS1_21CollectiveEpilogueFwdINS6_IJSA_NS7_ILi512EEESA_EEES9_SC_SE_Li256ELb0ELb0ELb0ELb0EEENS1_29StaticPersistentTileSchedulerILb0EEEEEEEEEvNT_6ParamsE,"a",@progbits
	.sectionflags	@""
	.align	4
.nv.constant0._ZN7cutlass13device_kernelIN5flash11enable_sm90INS1_16FlashAttnFwdSm90INS1_25CollectiveMainloopFwdSm90ILi2EN4cute5tupleIJNS5_1CILi1EEES8_S8_EEENS6_IJNS7_ILi64EEESA_SA_EEELi512ENS_6half_tEfNS_4arch4Sm90ELb0ELb0ELb0ELb0ELb0ELb0ELb0ELb0ELb0ELb0ELb0ELb0EEENS1_21CollectiveEpilogueFwdINS6_IJSA_NS7_ILi512EEESA_EEES9_SC_SE_Li256ELb0ELb0ELb0ELb0EEENS1_29StaticPersistentTileSchedulerILb0EEEEEEEEEvNT_6ParamsE:
	.zero		3584


//--------------------- .nv.constant0._ZN7cutlass13device_kernelIN5flash11enable_sm90INS1_16FlashAttnFwdSm90INS1_25CollectiveMainloopFwdSm90ILi2EN4cute5tupleIJNS5_1CILi1EEES8_S8_EEENS6_IJNS7_ILi64EEESA_SA_EEELi512ENS_6half_tEfNS_4arch4Sm90ELb0ELb0ELb0ELb0ELb0ELb0ELb1ELb0ELb0ELb0ELb0ELb0EEENS1_21CollectiveEpilogueFwdINS6_IJSA_NS7_ILi512EEESA_EEES9_SC_SE_Li256ELb0ELb0ELb0ELb0EEENS1_29StaticPersistentTileSchedulerILb0EEEEEEEEEvNT_6ParamsE --------------------------
	.section	.nv.constant0._ZN7cutlass13device_kernelIN5flash11enable_sm90INS1_16FlashAttnFwdSm90INS1_25CollectiveMainloopFwdSm90ILi2EN4cute5tupleIJNS5_1CILi1EEES8_S8_EEENS6_IJNS7_ILi64EEESA_SA_EEELi512ENS_6half_tEfNS_4arch4Sm90ELb0ELb0ELb0ELb0ELb0ELb0ELb1ELb0ELb0ELb0ELb0ELb0EEENS1_21CollectiveEpilogueFwdINS6_IJSA_NS7_ILi512EEESA_EEES9_SC_SE_Li256ELb0ELb0ELb0ELb0EEENS1_29StaticPersistentTileSchedulerILb0EEEEEEEEEvNT_6ParamsE,"a",@progbits
	.sectionflags	@""
	.align	4
.nv.constant0._ZN7cutlass13device_kernelIN5flash11enable_sm90INS1_16FlashAttnFwdSm90INS1_25CollectiveMainloopFwdSm90ILi2EN4cute5tupleIJNS5_1CILi1EEES8_S8_EEENS6_IJNS7_ILi64EEESA_SA_EEELi512ENS_6half_tEfNS_4arch4Sm90ELb0ELb0ELb0ELb0ELb0ELb0ELb1ELb0ELb0ELb0ELb0ELb0EEENS1_21CollectiveEpilogueFwdINS6_IJSA_NS7_ILi512EEESA_EEES9_SC_SE_Li256ELb0ELb0ELb0ELb0EEENS1_29StaticPersistentTileSchedulerILb0EEEEEEEEEvNT_6ParamsE:
	.zero		3840


//--------------------- .nv.constant0._ZN7cutlass13device_kernelIN5flash11enable_sm90INS1_16FlashAttnFwdSm90INS1_25CollectiveMainloopFwdSm90ILi2EN4cute5tupleIJNS5_1CILi1EEES8_S8_EEENS6_IJNS7_ILi64EEESA_SA_EEELi512ENS_6half_tEfNS_4arch4Sm90ELb0ELb0ELb0ELb1ELb0ELb0ELb0ELb0ELb0ELb0ELb0ELb0EEENS1_21CollectiveEpilogueFwdINS6_IJSA_NS7_ILi512EEESA_EEES9_SC_SE_Li256ELb1ELb0ELb0ELb0EEENS1_36VarlenDynamicPersistentTileSchedulerILi64ELi64ELi256ELi32ELb0ELb0ELb1ELb0ELb1ELb1EEEEEEEEEvNT_6ParamsE --------------------------
	.section	.nv.constant0._ZN7cutlass13device_kernelIN5flash11enable_sm90INS1_16FlashAttnFwdSm90INS1_25CollectiveMainloopFwdSm90ILi2EN4cute5tupleIJNS5_1CILi1EEES8_S8_EEENS6_IJNS7_ILi64EEESA_SA_EEELi512ENS_6half_tEfNS_4arch4Sm90ELb0ELb0ELb0ELb1ELb0ELb0ELb0ELb0ELb0ELb0ELb0ELb0EEENS1_21CollectiveEpilogueFwdINS6_IJSA_NS7_ILi512EEESA_EEES9_SC_SE_Li256ELb1ELb0ELb0ELb0EEENS1_36VarlenDynamicPersistentTileSchedulerILi64ELi64ELi256ELi32ELb0ELb0ELb1ELb0ELb1ELb1EEEEEEEEEvNT_6ParamsE,"a",@progbits
	.sectionflags	@""
	.align	4
.nv.constant0._ZN7cutlass13device_kernelIN5flash11enable_sm90INS1_16FlashAttnFwdSm90INS1_25CollectiveMainloopFwdSm90ILi2EN4cute5tupleIJNS5_1CILi1EEES8_S8_EEENS6_IJNS7_ILi64EEESA_SA_EEELi512ENS_6half_tEfNS_4arch4Sm90ELb0ELb0ELb0ELb1ELb0ELb0ELb0ELb0ELb0ELb0ELb0ELb0EEENS1_21CollectiveEpilogueFwdINS6_IJSA_NS7_ILi512EEESA_EEES9_SC_SE_Li256ELb1ELb0ELb0ELb0EEENS1_36VarlenDynamicPersistentTileSchedulerILi64ELi64ELi256ELi32ELb0ELb0ELb1ELb0ELb1ELb1EEEEEEEEEvNT_6ParamsE:
	.zero		3200


//--------------------- .nv.constant0._ZN7cutlass13device_kernelIN5flash11enable_sm90INS1_16FlashAttnFwdSm90INS1_25CollectiveMainloopFwdSm90ILi2EN4cute5tupleIJNS5_1CILi1EEES8_S8_EEENS6_IJNS7_ILi64EEESA_SA_EEELi512ENS_6half_tEfNS_4arch4Sm90ELb0ELb0ELb0ELb1ELb0ELb1ELb0ELb0ELb0ELb0ELb0ELb0EEENS1_21CollectiveEpilogueFwdINS6_IJSA_NS7_ILi512EEESA_EEES9_SC_SE_Li256ELb1ELb0ELb0ELb0EEENS1_36VarlenDynamicPersistentTileSchedulerILi64ELi64ELi256ELi32ELb0ELb0ELb1ELb0ELb1ELb1EEEEEEEEEvNT_6ParamsE --------------------------
	.section	.nv.constant0._ZN7cutlass13device_kernelIN5flash11enable_sm90INS1_16FlashAttnFwdSm90INS1_25CollectiveMainloopFwdSm90ILi2EN4cute5tupleIJNS5_1CILi1EEES8_S8_EEENS6_IJNS7_ILi64EEESA_SA_EEELi512ENS_6half_tEfNS_4arch4Sm90ELb0ELb0ELb0ELb1ELb0ELb1ELb0ELb0ELb0ELb0ELb0ELb0EEENS1_21CollectiveEpilogueFwdINS6_IJSA_NS7_ILi512EEESA_EEES9_SC_SE_Li256ELb1ELb0ELb0ELb0EEENS1_36VarlenDynamicPersistentTileSchedulerILi64ELi64ELi256ELi32ELb0ELb0ELb1ELb0ELb1ELb1EEEEEEEEEvNT_6ParamsE,"a",@progbits
	.sectionflags	@""
	.align	4
.nv.constant0._ZN7cutlass13device_kernelIN5flash11enable_sm90INS1_16FlashAttnFwdSm90INS1_25CollectiveMainloopFwdSm90ILi2EN4cute5tupleIJNS5_1CILi1EEES8_S8_EEENS6_IJNS7_ILi64EEESA_SA_EEELi512ENS_6half_tEfNS_4arch4Sm90ELb0ELb0ELb0ELb1ELb0ELb1ELb0ELb0ELb0ELb0ELb0ELb0EEENS1_21CollectiveEpilogueFwdINS6_IJSA_NS7_ILi512EEESA_EEES9_SC_SE_Li256ELb1ELb0ELb0ELb0EEENS1_36VarlenDynamicPersistentTileSchedulerILi64ELi64ELi256ELi32ELb0ELb0ELb1ELb0ELb1ELb1EEEEEEEEEvNT_6ParamsE:
	.zero		3200


//--------------------- .nv.constant0._ZN7cutlass13device_kernelIN5flash11enable_sm90INS1_16FlashAttnFwdSm90INS1_25CollectiveMainloopFwdSm90ILi2EN4cute5tupleIJNS5_1CILi1EEES8_S8_EEENS6_IJNS7_ILi64EEESA_SA_EEELi512ENS_6half_tEfNS_4arch4Sm90ELb0ELb0ELb0ELb1ELb0ELb0ELb1ELb0ELb0ELb0ELb0ELb0EEENS1_21CollectiveEpilogueFwdINS6_IJSA_NS7_ILi512EEESA_EEES9_SC_SE_Li256ELb1ELb0ELb0ELb0EEENS1_36VarlenDynamicPersistentTileSchedulerILi64ELi64ELi256ELi32ELb0ELb0ELb1ELb0ELb1ELb1EEEEEEEEEvNT_6ParamsE --------------------------
	.section	.nv.constant0._ZN7cutlass13device_kernelIN5flash11enable_sm90INS1_16FlashAttnFwdSm90INS1_25CollectiveMainloopFwdSm90ILi2EN4cute5tupleIJNS5_1CILi1EEES8_S8_EEENS6_IJNS7_ILi64EEESA_SA_EEELi512ENS_6half_tEfNS_4arch4Sm90ELb0ELb0ELb0ELb1ELb0ELb0ELb1ELb0ELb0ELb0ELb0ELb0EEENS1_21CollectiveEpilogueFwdINS6_IJSA_NS7_ILi512EEESA_EEES9_SC_SE_Li256ELb1ELb0ELb0ELb0EEENS1_36VarlenDynamicPersistentTileSchedulerILi64ELi64ELi256ELi32ELb0ELb0ELb1ELb0ELb1ELb1EEEEEEEEEvNT_6ParamsE,"a",@progbits
	.sectionflags	@""
	.align	4
.nv.constant0._ZN7cutlass13device_kernelIN5flash11enable_sm90INS1_16FlashAttnFwdSm90INS1_25CollectiveMainloopFwdSm90ILi2EN4cute5tupleIJNS5_1CILi1EEES8_S8_EEENS6_IJNS7_ILi64EEESA_SA_EEELi512ENS_6half_tEfNS_4arch4Sm90ELb0ELb0ELb0ELb1ELb0ELb0ELb1ELb0ELb0ELb0ELb0ELb0EEENS1_21CollectiveEpilogueFwdINS6_IJSA_NS7_ILi512EEESA_EEES9_SC_SE_Li256ELb1ELb0ELb0ELb0EEENS1_36VarlenDynamicPersistentTileSchedulerILi64ELi64ELi256ELi32ELb0ELb0ELb1ELb0ELb1ELb1EEEEEEEEEvNT_6ParamsE:
	.zero		3456


//--------------------- .nv.constant0._ZN7cutlass13device_kernelIN5flash11enable_sm90INS1_16FlashAttnFwdSm90INS1_25CollectiveMainloopFwdSm90ILi2EN4cute5tupleIJNS5_1CILi1EEES8_S8_EEENS6_IJNS7_ILi64EEESA_SA_EEELi512ENS_6half_tEfNS_4arch4Sm90ELb0ELb0ELb0ELb1ELb0ELb1ELb1ELb0ELb0ELb0ELb0ELb0EEENS1_21CollectiveEpilogueFwdINS6_IJSA_NS7_ILi512EEESA_EEES9_SC_SE_Li256ELb1ELb0ELb0ELb0EEENS1_36VarlenDynamicPersistentTileSchedulerILi64ELi64ELi256ELi32ELb0ELb0ELb1ELb0ELb1ELb1EEEEEEEEEvNT_6ParamsE --------------------------
	.section	.nv.constant0._ZN7cutlass13device_kernelIN5flash11enable_sm90INS1_16FlashAttnFwdSm90INS1_25CollectiveMainloopFwdSm90ILi2EN4cute5tupleIJNS5_1CILi1EEES8_S8_EEENS6_IJNS7_ILi64EEESA_SA_EEELi512ENS_6half_tEfNS_4arch4Sm90ELb0ELb0ELb0ELb1ELb0ELb1ELb1ELb0ELb0ELb0ELb0ELb0EEENS1_21CollectiveEpilogueFwdINS6_IJSA_NS7_ILi512EEESA_EEES9_SC_SE_Li256ELb1ELb0ELb0ELb0EEENS1_36VarlenDynamicPersistentTileSchedulerILi64ELi64ELi256ELi32ELb0ELb0ELb1ELb0ELb1ELb1EEEEEEEEEvNT_6ParamsE,"a",@progbits
	.sectionflags	@""
	.align	4
.nv.constant0._ZN7cutlass13device_kernelIN5flash11enable_sm90INS1_16FlashAttnFwdSm90INS1_25CollectiveMainloopFwdSm90ILi2EN4cute5tupleIJNS5_1CILi1EEES8_S8_EEENS6_IJNS7_ILi64EEESA_SA_EEELi512ENS_6half_tEfNS_4arch4Sm90ELb0ELb0ELb0ELb1ELb0ELb1ELb1ELb0ELb0ELb0ELb0ELb0EEENS1_21CollectiveEpilogueFwdINS6_IJSA_NS7_ILi512EEESA_EEES9_SC_SE_Li256ELb1ELb0ELb0ELb0EEENS1_36VarlenDynamicPersistentTileSchedulerILi64ELi64ELi256ELi32ELb0ELb0ELb1ELb0ELb1ELb1EEEEEEEEEvNT_6ParamsE:
	.zero		3456


//--------------------- .nv.constant0._ZN7cutlass13device_kernelIN5flash11enable_sm90INS1_16FlashAttnFwdSm90INS1_25CollectiveMainloopFwdSm90ILi2EN4cute5tupleIJNS5_1CILi1EEES8_S8_EEENS6_IJNS7_ILi64EEESA_SA_EEELi512ENS_6half_tEfNS_4arch4Sm90ELb0ELb1ELb0ELb0ELb0ELb0ELb0ELb0ELb0ELb0ELb0ELb0EEENS1_21CollectiveEpilogueFwdINS6_IJSA_NS7_ILi512EEESA_EEES9_SC_SE_Li256ELb0ELb0ELb0ELb0EEENS1_30DynamicPersistentTileSchedulerILi256ELi32ELb0ELb0ELb1EEEEEEEEEvNT_6ParamsE --------------------------
	.section	.nv.constant0._ZN7cutlass13device_kernelIN5flash11enable_sm90INS1_16FlashAttnFwdSm90INS1_25CollectiveMainloopFwdSm90ILi2EN4cute5tupleIJNS5_1CILi1EEES8_S8_EEENS6_IJNS7_ILi64EEESA_SA_EEELi512ENS_6half_tEfNS_4arch4Sm90ELb0ELb1ELb0ELb0ELb0ELb0ELb0ELb0ELb0ELb0ELb0ELb0EEENS1_21CollectiveEpilogueFwdINS6_IJSA_NS7_ILi512EEESA_EEES9_SC_SE_Li256ELb0ELb0ELb0ELb0EEENS1_30DynamicPersistentTileSchedulerILi256ELi32ELb0ELb0ELb1EEEEEEEEEvNT_6ParamsE,"a",@progbits
	.sectionflags	@""
	.align	4
.nv.constant0._ZN7cutlass13device_kernelIN5flash11enable_sm90INS1_16FlashAttnFwdSm90INS1_25CollectiveMainloopFwdSm90ILi2EN4cute5tupleIJNS5_1CILi1EEES8_S8_EEENS6_IJNS7_ILi64EEESA_SA_EEELi512ENS_6half_tEfNS_4arch4Sm90ELb0ELb1ELb0ELb0ELb0ELb0ELb0ELb0ELb0ELb0ELb0ELb0EEENS1_21CollectiveEpilogueFwdINS6_IJSA_NS7_ILi512EEESA_EEES9_SC_SE_Li256ELb0ELb0ELb0ELb0EEENS1_30DynamicPersistentTileSchedulerILi256ELi32ELb0ELb0ELb1EEEEEEEEEvNT_6ParamsE:
	.zero		3584


//--------------------- .nv.constant0._ZN7cutlass13device_kernelIN5flash11enable_sm90INS1_16FlashAttnFwdSm90INS1_25CollectiveMainloopFwdSm90ILi2EN4cute5tupleIJNS5_1CILi1EEES8_S8_EEENS6_IJNS7_ILi64EEESA_SA_EEELi512ENS_6half_tEfNS_4arch4Sm90ELb0ELb1ELb0ELb0ELb0ELb0ELb1ELb0ELb0ELb0ELb0ELb0EEENS1_21CollectiveEpilogueFwdINS6_IJSA_NS7_ILi512EEESA_EEES9_SC_SE_Li256ELb0ELb0ELb0ELb0EEENS1_30DynamicPersistentTileSchedulerILi256ELi32ELb0ELb0ELb1EEEEEEEEEvNT_6ParamsE --------------------------
	.section	.nv.constant0._ZN7cutlass13device_kernelIN5flash11enable_sm90INS1_16FlashAttnFwdSm90INS1_25CollectiveMainloopFwdSm90ILi2EN4cute5tupleIJNS5_1CILi1EEES8_S8_EEENS6_IJNS7_ILi64EEESA_SA_EEELi512ENS_6half_tEfNS_4arch4Sm90ELb0ELb1ELb0ELb0ELb0ELb0ELb1ELb0ELb0ELb0ELb0ELb0EEENS1_21CollectiveEpilogueFwdINS6_IJSA_NS7_ILi512EEESA_EEES9_SC_SE_Li256ELb0ELb0ELb0ELb0EEENS1_30DynamicPersistentTileSchedulerILi256ELi32ELb0ELb0ELb1EEEEEEEEEvNT_6ParamsE,"a",@progbits
	.sectionflags	@""
	.align	4
.nv.constant0._ZN7cutlass13device_kernelIN5flash11enable_sm90INS1_16FlashAttnFwdSm90INS1_25CollectiveMainloopFwdSm90ILi2EN4cute5tupleIJNS5_1CILi1EEES8_S8_EEENS6_IJNS7_ILi64EEESA_SA_EEELi512ENS_6half_tEfNS_4arch4Sm90ELb0ELb1ELb0ELb0ELb0ELb0ELb1ELb0ELb0ELb0ELb0ELb0EEENS1_21CollectiveEpilogueFwdINS6_IJSA_NS7_ILi512EEESA_EEES9_SC_SE_Li256ELb0ELb0ELb0ELb0EEENS1_30DynamicPersistentTileSchedulerILi256ELi32ELb0ELb0ELb1EEEEEEEEEvNT_6ParamsE:
	.zero		3840


//--------------------- .nv.constant0._ZN7cutlass13device_kernelIN5flash11enable_sm90INS1_16FlashAttnFwdSm90INS1_25CollectiveMainloopFwdSm90ILi2EN4cute5tupleIJNS5_1CILi1EEES8_S8_EEENS6_IJNS7_ILi64EEESA_SA_EEELi512ENS_6half_tEfNS_4arch4Sm90ELb0ELb1ELb0ELb1ELb0ELb0ELb0ELb0ELb0ELb0ELb0ELb0EEENS1_21CollectiveEpilogueFwdINS6_IJSA_NS7_ILi512EEESA_EEES9_SC_SE_Li256ELb1ELb0ELb0ELb0EEENS1_36VarlenDynamicPersistentTileSchedulerILi64ELi64ELi256ELi32ELb0ELb0ELb1ELb1ELb0ELb1EEEEEEEEEvNT_6ParamsE --------------------------
	.section	.nv.constant0._ZN7cutlass13device_kernelIN5flash11enable_sm90INS1_16FlashAttnFwdSm90INS1_25CollectiveMainloopFwdSm90ILi2EN4cute5tupleIJNS5_1CILi1EEES8_S8_EEENS6_IJNS7_ILi64EEESA_SA_EEELi512ENS_6half_tEfNS_4arch4Sm90ELb0ELb1ELb0ELb1ELb0ELb0ELb0ELb0ELb0ELb0ELb0ELb0EEENS1_21CollectiveEpilogueFwdINS6_IJSA_NS7_ILi512EEESA_EEES9_SC_SE_Li256ELb1ELb0ELb0ELb0EEENS1_36VarlenDynamicPersistentTileSchedulerILi64ELi64ELi256ELi32ELb0ELb0ELb1ELb1ELb0ELb1EEEEEEEEEvNT_6ParamsE,"a",@progbits
	.sectionflags	@""
	.align	4
.nv.constant0._ZN7cutlass13device_kernelIN5flash11enable_sm90INS1_16FlashAttnFwdSm90INS1_25CollectiveMainloopFwdSm90ILi2EN4cute5tupleIJNS5_1CILi1EEES8_S8_EEENS6_IJNS7_ILi64EEESA_SA_EEELi512ENS_6half_tEfNS_4arch4Sm90ELb0ELb1ELb0ELb1ELb0ELb0ELb0ELb0ELb0ELb0ELb0ELb0EEENS1_21CollectiveEpilogueFwdINS6_IJSA_NS7_ILi512EEESA_EEES9_SC_SE_Li256ELb1ELb0ELb0ELb0EEENS1_36VarlenDynamicPersistentTileSchedulerILi64ELi64ELi256ELi32ELb0ELb0ELb1ELb1ELb0ELb1EEEEEEEEEvNT_6ParamsE:
	.zero		3200


//--------------------- .nv.constant0._ZN7cutlass13device_kernelIN5flash11enable_sm90INS1_16FlashAttnFwdSm90INS1_25CollectiveMainloopFwdSm90ILi2EN4cute5tupleIJNS5_1CILi1EEES8_S8_EEENS6_IJNS7_ILi64EEESA_SA_EEELi512ENS_6half_tEfNS_4arch4Sm90ELb0ELb1ELb0ELb1ELb0ELb1ELb0ELb0ELb0ELb0ELb0ELb0EEENS1_21CollectiveEpilogueFwdINS6_IJSA_NS7_ILi512EEESA_EEES9_SC_SE_Li256ELb1ELb0ELb0ELb0EEENS1_36VarlenDynamicPersistentTileSchedulerILi64ELi64ELi256ELi32ELb0ELb0ELb1ELb1ELb0ELb1EEEEEEEEEvNT_6ParamsE --------------------------
	.section	.nv.constant0._ZN7cutlass13device_kernelIN5flash11enable_sm90INS1_16FlashAttnFwdSm90INS1_25CollectiveMainloopFwdSm90ILi2EN4cute5tupleIJNS5_1CILi1EEES8_S8_EEENS6_IJNS7_ILi64EEESA_SA_EEELi512ENS_6half_tEfNS_4arch4Sm90ELb0ELb1ELb0ELb1ELb0ELb1ELb0ELb0ELb0ELb0ELb0ELb0EEENS1_21CollectiveEpilogueFwdINS6_IJSA_NS7_ILi512EEESA_EEES9_SC_SE_Li256ELb1ELb0ELb0ELb0EEENS1_36VarlenDynamicPersistentTileSchedulerILi64ELi64ELi256ELi32ELb0ELb0ELb1ELb1ELb0ELb1EEEEEEEEEvNT_6ParamsE,"a",@progbits
	.sectionflags	@""
	.align	4
.nv.constant0._ZN7cutlass13device_kernelIN5flash11enable_sm90INS1_16FlashAttnFwdSm90INS1_25CollectiveMainloopFwdSm90ILi2EN4cute5tupleIJNS5_1CILi1EEES8_S8_EEENS6_IJNS7_ILi64EEESA_SA_EEELi512ENS_6half_tEfNS_4arch4Sm90ELb0ELb1ELb0ELb1ELb0ELb1ELb0ELb0ELb0ELb0ELb0ELb0EEENS1_21CollectiveEpilogueFwdINS6_IJSA_NS7_ILi512EEESA_EEES9_SC_SE_Li256ELb1ELb0ELb0ELb0EEENS1_36VarlenDynamicPersistentTileSchedulerILi64ELi64ELi256ELi32ELb0ELb0ELb1ELb1ELb0ELb1EEEEEEEEEvNT_6ParamsE:
	.zero		3200


//--------------------- .nv.constant0._ZN7cutlass13device_kernelIN5flash11enable_sm90INS1_16FlashAttnFwdSm90INS1_25CollectiveMainloopFwdSm90ILi2EN4cute5tupleIJNS5_1CILi1EEES8_S8_EEENS6_IJNS7_ILi64EEESA_SA_EEELi512ENS_6half_tEfNS_4arch4Sm90ELb0ELb1ELb0ELb1ELb0ELb0ELb1ELb0ELb0ELb0ELb0ELb0EEENS1_21CollectiveEpilogueFwdINS6_IJSA_NS7_ILi512EEESA_EEES9_SC_SE_Li256ELb1ELb0ELb0ELb0EEENS1_36VarlenDynamicPersistentTileSchedulerILi64ELi64ELi256ELi32ELb0ELb0ELb1ELb1ELb0ELb1EEEEEEEEEvNT_6ParamsE --------------------------
	.section	.nv.constant0._ZN7cutlass13device_kernelIN5flash11enable_sm90INS1_16FlashAttnFwdSm90INS1_25CollectiveMainloopFwdSm90ILi2EN4cute5tupleIJNS5_1CILi1EEES8_S8_EEENS6_IJNS7_ILi64EEESA_SA_EEELi512ENS_6half_tEfNS_4arch4Sm90ELb0ELb1ELb0ELb1ELb0ELb0ELb1ELb0ELb0ELb0ELb0ELb0EEENS1_21CollectiveEpilogueFwdINS6_IJSA_NS7_ILi512EEESA_EEES9_SC_SE_Li256ELb1ELb0ELb0ELb0EEENS1_36VarlenDynamicPersistentTileSchedulerILi64ELi64ELi256ELi32ELb0ELb0ELb1ELb1ELb0ELb1EEEEEEEEEvNT_6ParamsE,"a",@progbits
	.sectionflags	@""
	.align	4
.nv.constant0._ZN7cutlass13device_kernelIN5flash11enable_sm90INS1_16FlashAttnFwdSm90INS1_25CollectiveMainloopFwdSm90ILi2EN4cute5tupleIJNS5_1CILi1EEES8_S8_EEENS6_IJNS7_ILi64EEESA_SA_EEELi512ENS_6half_tEfNS_4arch4Sm90ELb0ELb1ELb0ELb1ELb0ELb0ELb1ELb0ELb0ELb0ELb0ELb0EEENS1_21CollectiveEpilogueFwdINS6_IJSA_NS7_ILi512EEESA_EEES9_SC_SE_Li256ELb1ELb0ELb0ELb0EEENS1_36VarlenDynamicPersistentTileSchedulerILi64ELi64ELi256ELi32ELb0ELb0ELb1ELb1ELb0ELb1EEEEEEEEEvNT_6ParamsE:
	.zero		3456


//--------------------- .nv.constant0._ZN7cutlass13device_kernelIN5flash11enable_sm90INS1_16FlashAttnFwdSm90INS1_25CollectiveMainloopFwdSm90ILi2EN4cute5tupleIJNS5_1CILi1EEES8_S8_EEENS6_IJNS7_ILi64EEESA_SA_EEELi512ENS_6half_tEfNS_4arch4Sm90ELb0ELb1ELb0ELb1ELb0ELb1ELb1ELb0ELb0ELb0ELb0ELb0EEENS1_21CollectiveEpilogueFwdINS6_IJSA_NS7_ILi512EEESA_EEES9_SC_SE_Li256ELb1ELb0ELb0ELb0EEENS1_36VarlenDynamicPersistentTileSchedulerILi64ELi64ELi256ELi32ELb0ELb0ELb1ELb1ELb0ELb1EEEEEEEEEvNT_6ParamsE --------------------------
	.section	.nv.constant0._ZN7cutlass13device_kernelIN5flash11enable_sm90INS1_16FlashAttnFwdSm90INS1_25CollectiveMainloopFwdSm90ILi2EN4cute5tupleIJNS5_1CILi1EEES8_S8_EEENS6_IJNS7_ILi64EEESA_SA_EEELi512ENS_6half_tEfNS_4arch4Sm90ELb0ELb1ELb0ELb1ELb0ELb1ELb1ELb0ELb0ELb0ELb0ELb0EEENS1_21CollectiveEpilogueFwdINS6_IJSA_NS7_ILi512EEESA_EEES9_SC_SE_Li256ELb1ELb0ELb0ELb0EEENS1_36VarlenDynamicPersistentTileSchedulerILi64ELi64ELi256ELi32ELb0ELb0ELb1ELb1ELb0ELb1EEEEEEEEEvNT_6ParamsE,"a",@progbits
	.sectionflags	@""
	.align	4
.nv.constant0._ZN7cutlass13device_kernelIN5flash11enable_sm90INS1_16FlashAttnFwdSm90INS1_25CollectiveMainloopFwdSm90ILi2EN4cute5tupleIJNS5_1CILi1EEES8_S8_EEENS6_IJNS7_ILi64EEESA_SA_EEELi512ENS_6half_tEfNS_4arch4Sm90ELb0ELb1ELb0ELb1ELb0ELb1ELb1ELb0ELb0ELb0ELb0ELb0EEENS1_21CollectiveEpilogueFwdINS6_IJSA_NS7_ILi512EEESA_EEES9_SC_SE_Li256ELb1ELb0ELb0ELb0EEENS1_36VarlenDynamicPersistentTileSchedulerILi64ELi64ELi256ELi32ELb0ELb0ELb1ELb1ELb0ELb1EEEEEEEEEvNT_6ParamsE:
	.zero		3456


//--------------------- .nv.constant0._ZN7cutlass13device_kernelIN5flash11enable_sm90INS1_16FlashAttnFwdSm90INS1_25CollectiveMainloopFwdSm90ILi2EN4cute5tupleIJNS5_1CILi1EEES8_S8_EEENS6_IJNS7_ILi64EEESA_SA_EEELi512ENS_6half_tEfNS_4arch4Sm90ELb1ELb0ELb0ELb0ELb0ELb0ELb0ELb0ELb0ELb0ELb0ELb0EEENS1_21CollectiveEpilogueFwdINS6_IJSA_NS7_ILi512EEESA_EEES9_SC_SE_Li256ELb0ELb0ELb0ELb0EEENS1_30DynamicPersistentTileSchedulerILi256ELi32ELb0ELb0ELb1EEEEEEEEEvNT_6ParamsE --------------------------
	.section	.nv.constant0._ZN7cutlass13device_kernelIN5flash11enable_sm90INS1_16FlashAttnFwdSm90INS1_25CollectiveMainloopFwdSm90ILi2EN4cute5tupleIJNS5_1CILi1EEES8_S8_EEENS6_IJNS7_ILi64EEESA_SA_EEELi512ENS_6half_tEfNS_4arch4Sm90ELb1ELb0ELb0ELb0ELb0ELb0ELb0ELb0ELb0ELb0ELb0ELb0EEENS1_21CollectiveEpilogueFwdINS6_IJSA_NS7_ILi512EEESA_EEES9_SC_SE_Li256ELb0ELb0ELb0ELb0EEENS1_30DynamicPersistentTileSchedulerILi256ELi32ELb0ELb0ELb1EEEEEEEEEvNT_6ParamsE,"a",@progbits
	.sectionflags	@""
	.align	4
.nv.constant0._ZN7cutlass13device_kernelIN5flash11enable_sm90INS1_16FlashAttnFwdSm90INS1_25CollectiveMainloopFwdSm90ILi2EN4cute5tupleIJNS5_1CILi1EEES8_S8_EEENS6_IJNS7_ILi64EEESA_SA_EEELi512ENS_6half_tEfNS_4arch4Sm90ELb1ELb0ELb0ELb0ELb0ELb0ELb0ELb0ELb0ELb0ELb0ELb0EEENS1_21CollectiveEpilogueFwdINS6_IJSA_NS7_ILi512EEESA_EEES9_SC_SE_Li256ELb0ELb0ELb0ELb0EEENS1_30DynamicPersistentTileSchedulerILi256ELi32ELb0ELb0ELb1EEEEEEEEEvNT_6ParamsE:
	.zero		3584


//--------------------- .nv.constant0._ZN7cutlass13device_kernelIN5flash11enable_sm90INS1_16FlashAttnFwdSm90INS1_25CollectiveMainloopFwdSm90ILi2EN4cute5tupleIJNS5_1CILi1EEES8_S8_EEENS6_IJNS7_ILi64EEESA_SA_EEELi512ENS_6half_tEfNS_4arch4Sm90ELb1ELb0ELb0ELb0ELb0ELb0ELb1ELb0ELb0ELb0ELb0ELb0EEENS1_21CollectiveEpilogueFwdINS6_IJSA_NS7_ILi512EEESA_EEES9_SC_SE_Li256ELb0ELb0ELb0ELb0EEENS1_30DynamicPersistentTileSchedulerILi256ELi32ELb0ELb0ELb1EEEEEEEEEvNT_6ParamsE --------------------------
	.section	.nv.constant0._ZN7cutlass13device_kernelIN5flash11enable_sm90INS1_16FlashAttnFwdSm90INS1_25CollectiveMainloopFwdSm90ILi2EN4cute5tupleIJNS5_1CILi1EEES8_S8_EEENS6_IJNS7_ILi64EEESA_SA_EEELi512ENS_6half_tEfNS_4arch4Sm90ELb1ELb0ELb0ELb0ELb0ELb0ELb1ELb0ELb0ELb0ELb0ELb0EEENS1_21CollectiveEpilogueFwdINS6_IJSA_NS7_ILi512EEESA_EEES9_SC_SE_Li256ELb0ELb0ELb0ELb0EEENS1_30DynamicPersistentTileSchedulerILi256ELi32ELb0ELb0ELb1EEEEEEEEEvNT_6ParamsE,"a",@progbits
	.sectionflags	@""
	.align	4
.nv.constant0._ZN7cutlass13device_kernelIN5flash11enable_sm90INS1_16FlashAttnFwdSm90INS1_25CollectiveMainloopFwdSm90ILi2EN4cute5tupleIJNS5_1CILi1EEES8_S8_EEENS6_IJNS7_ILi64EEESA_SA_EEELi512ENS_6half_tEfNS_4arch4Sm90ELb1ELb0ELb0ELb0ELb0ELb0ELb1ELb0ELb0ELb0ELb0ELb0EEENS1_21CollectiveEpilogueFwdINS6_IJSA_NS7_ILi512EEESA_EEES9_SC_SE_Li256ELb0ELb0ELb0ELb0EEENS1_30DynamicPersistentTileSchedulerILi256ELi32ELb0ELb0ELb1EEEEEEEEEvNT_6ParamsE:
	.zero		3840


//--------------------- .nv.constant0._ZN7cutlass13device_kernelIN5flash11enable_sm90INS1_16FlashAttnFwdSm90INS1_25CollectiveMainloopFwdSm90ILi2EN4cute5tupleIJNS5_1CILi1EEES8_S8_EEENS6_IJNS7_ILi64EEESA_SA_EEELi512ENS_6half_tEfNS_4arch4Sm90ELb1ELb0ELb0ELb1ELb0ELb0ELb0ELb0ELb0ELb0ELb0ELb0EEENS1_21CollectiveEpilogueFwdINS6_IJSA_NS7_ILi512EEESA_EEES9_SC_SE_Li256ELb1ELb0ELb0ELb0EEENS1_36VarlenDynamicPersistentTileSchedulerILi64ELi64ELi256ELi32ELb0ELb0ELb1ELb1ELb1ELb1EEEEEEEEEvNT_6ParamsE --------------------------
	.section	.nv.constant0._ZN7cutlass13device_kernelIN5flash11enable_sm90INS1_16FlashAttnFwdSm90INS1_25CollectiveMainloopFwdSm90ILi2EN4cute5tupleIJNS5_1CILi1EEES8_S8_EEENS6_IJNS7_ILi64EEESA_SA_EEELi512ENS_6half_tEfNS_4arch4Sm90ELb1ELb0ELb0ELb1ELb0ELb0ELb0ELb0ELb0ELb0ELb0ELb0EEENS1_21CollectiveEpilogueFwdINS6_IJSA_NS7_ILi512EEESA_EEES9_SC_SE_Li256ELb1ELb0ELb0ELb0EEENS1_36VarlenDynamicPersistentTileSchedulerILi64ELi64ELi256ELi32ELb0ELb0ELb1ELb1ELb1ELb1EEEEEEEEEvNT_6ParamsE,"a",@progbits
	.sectionflags	@""
	.align	4
.nv.constant0._ZN7cutlass13device_kernelIN5flash11enable_sm90INS1_16FlashAttnFwdSm90INS1_25CollectiveMainloopFwdSm90ILi2EN4cute5tupleIJNS5_1CILi1EEES8_S8_EEENS6_IJNS7_ILi64EEESA_SA_EEELi512ENS_6half_tEfNS_4arch4Sm90ELb1ELb0ELb0ELb1ELb0ELb0ELb0ELb0ELb0ELb0ELb0ELb0EEENS1_21CollectiveEpilogueFwdINS6_IJSA_NS7_ILi512EEESA_EEES9_SC_SE_Li256ELb1ELb0ELb0ELb0EEENS1_36VarlenDynamicPersistentTileSchedulerILi64ELi64ELi256ELi32ELb0ELb0ELb1ELb1ELb1ELb1EEEEEEEEEvNT_6ParamsE:
	.zero		3200


//--------------------- .nv.constant0._ZN7cutlass13device_kernelIN5flash11enable_sm90INS1_16FlashAttnFwdSm90INS1_25CollectiveMainloopFwdSm90ILi2EN4cute5tupleIJNS5_1CILi1EEES8_S8_EEENS6_IJNS7_ILi64EEESA_SA_EEELi512ENS_6half_tEfNS_4arch4Sm90ELb1ELb0ELb0ELb1ELb0ELb1ELb0ELb0ELb0ELb0ELb0ELb0EEENS1_21CollectiveEpilogueFwdINS6_IJSA_NS7_ILi512EEESA_EEES9_SC_SE_Li256ELb1ELb0ELb0ELb0EEENS1_36VarlenDynamicPersistentTileSchedulerILi64ELi64ELi256ELi32ELb0ELb0ELb1ELb1ELb1ELb1EEEEEEEEEvNT_6ParamsE --------------------------
	.section	.nv.constant0._ZN7cutlass13device_kernelIN5flash11enable_sm90INS1_16FlashAttnFwdSm90INS1_25CollectiveMainloopFwdSm90ILi2EN4cute5tupleIJNS5_1CILi1EEES8_S8_EEENS6_IJNS7_ILi64EEESA_SA_EEELi512ENS_6half_tEfNS_4arch4Sm90ELb1ELb0ELb0ELb1ELb0ELb1ELb0ELb0ELb0ELb0ELb0ELb0EEENS1_21CollectiveEpilogueFwdINS6_IJSA_NS7_ILi512EEESA_EEES9_SC_SE_Li256ELb1ELb0ELb0ELb0EEENS1_36VarlenDynamicPersistentTileSchedulerILi64ELi64ELi256ELi32ELb0ELb0ELb1ELb1ELb1ELb1EEEEEEEEEvNT_6ParamsE,"a",@progbits
	.sectionflags	@""
	.align	4
.nv.constant0._ZN7cutlass13device_kernelIN5flash11enable_sm90INS1_16FlashAttnFwdSm90INS1_25CollectiveMainloopFwdSm90ILi2EN4cute5tupleIJNS5_1CILi1EEES8_S8_EEENS6_IJNS7_ILi64EEESA_SA_EEELi512ENS_6half_tEfNS_4arch4Sm90ELb1ELb0ELb0ELb1ELb0ELb1ELb0ELb0ELb0ELb0ELb0ELb0EEENS1_21CollectiveEpilogueFwdINS6_IJSA_NS7_ILi512EEESA_EEES9_SC_SE_Li256ELb1ELb0ELb0ELb0EEENS1_36VarlenDynamicPersistentTileSchedulerILi64ELi64ELi256ELi32ELb0ELb0ELb1ELb1ELb1ELb1EEEEEEEEEvNT_6ParamsE:
	.zero		3200


//--------------------- .nv.constant0._ZN7cutlass13device_kernelIN5flash11enable_sm90INS1_16FlashAttnFwdSm90INS1_25CollectiveMainloopFwdSm90ILi2EN4cute5tupleIJNS5_1CILi1EEES8_S8_EEENS6_IJNS7_ILi64EEESA_SA_EEELi512ENS_6half_tEfNS_4arch4Sm90ELb1ELb0ELb0ELb1ELb0ELb0ELb1ELb0ELb0ELb0ELb0ELb0EEENS1_21CollectiveEpilogueFwdINS6_IJSA_NS7_ILi512EEESA_EEES9_SC_SE_Li256ELb1ELb0ELb0ELb0EEENS1_36VarlenDynamicPersistentTileSchedulerILi64ELi64ELi256ELi32ELb0ELb0ELb1ELb1ELb1ELb1EEEEEEEEEvNT_6ParamsE --------------------------
	.section	.nv.constant0._ZN7cutlass13device_kernelIN5flash11enable_sm90INS1_16FlashAttnFwdSm90INS1_25CollectiveMainloopFwdSm90ILi2EN4cute5tupleIJNS5_1CILi1EEES8_S8_EEENS6_IJNS7_ILi64EEESA_SA_EEELi512ENS_6half_tEfNS_4arch4Sm90ELb1ELb0ELb0ELb1ELb0ELb0ELb1ELb0ELb0ELb0ELb0ELb0EEENS1_21CollectiveEpilogueFwdINS6_IJSA_NS7_ILi512EEESA_EEES9_SC_SE_Li256ELb1ELb0ELb0ELb0EEENS1_36VarlenDynamicPersistentTileSchedulerILi64ELi64ELi256ELi32ELb0ELb0ELb1ELb1ELb1ELb1EEEEEEEEEvNT_6ParamsE,"a",@progbits
	.sectionflags	@""
	.align	4
.nv.constant0._ZN7cutlass13device_kernelIN5flash11enable_sm90INS1_16FlashAttnFwdSm90INS1_25CollectiveMainloopFwdSm90ILi2EN4cute5tupleIJNS5_1CILi1EEES8_S8_EEENS6_IJNS7_ILi64EEESA_SA_EEELi512ENS_6half_tEfNS_4arch4Sm90ELb1ELb0ELb0ELb1ELb0ELb0ELb1ELb0ELb0ELb0ELb0ELb0EEENS1_21CollectiveEpilogueFwdINS6_IJSA_NS7_ILi512EEESA_EEES9_SC_SE_Li256ELb1ELb0ELb0ELb0EEENS1_36VarlenDynamicPersistentTileSchedulerILi64ELi64ELi256ELi32ELb0ELb0ELb1ELb1ELb1ELb1EEEEEEEEEvNT_6ParamsE:
	.zero		3456


//--------------------- .nv.constant0._ZN7cutlass13device_kernelIN5flash11enable_sm90INS1_16FlashAttnFwdSm90INS1_25CollectiveMainloopFwdSm90ILi2EN4cute5tupleIJNS5_1CILi1EEES8_S8_EEENS6_IJNS7_ILi64EEESA_SA_EEELi512ENS_6half_tEfNS_4arch4Sm90ELb1ELb0ELb0ELb1ELb0ELb1ELb1ELb0ELb0ELb0ELb0ELb0EEENS1_21CollectiveEpilogueFwdINS6_IJSA_NS7_ILi512EEESA_EEES9_SC_SE_Li256ELb1ELb0ELb0ELb0EEENS1_36VarlenDynamicPersistentTileSchedulerILi64ELi64ELi256ELi32ELb0ELb0ELb1ELb1ELb1ELb1EEEEEEEEEvNT_6ParamsE --------------------------
	.section	.nv.constant0._ZN7cutlass13device_kernelIN5flash11enable_sm90INS1_16FlashAttnFwdSm90INS1_25CollectiveMainloopFwdSm90ILi2EN4cute5tupleIJNS5_1CILi1EEES8_S8_EEENS6_IJNS7_ILi64EEESA_SA_EEELi512ENS_6half_tEfNS_4arch4Sm90ELb1ELb0ELb0ELb1ELb0ELb1ELb1ELb0ELb0ELb0ELb0ELb0EEENS1_21CollectiveEpilogueFwdINS6_IJSA_NS7_ILi512EEESA_EEES9_SC_SE_Li256ELb1ELb0ELb0ELb0EEENS1_36VarlenDynamicPersistentTileSchedulerILi64ELi64ELi256ELi32ELb0ELb0ELb1ELb1ELb1ELb1EEEEEEEEEvNT_6ParamsE,"a",@progbits
	.sectionflags	@""
	.align	4
.nv.constant0._ZN7cutlass13device_kernelIN5flash11enable_sm90INS1_16FlashAttnFwdSm90INS1_25CollectiveMainloopFwdSm90ILi2EN4cute5tupleIJNS5_1CILi1EEES8_S8_EEENS6_IJNS7_ILi64EEESA_SA_EEELi512ENS_6half_tEfNS_4arch4Sm90ELb1ELb0ELb0ELb1ELb0ELb1ELb1ELb0ELb0ELb0ELb0ELb0EEENS1_21CollectiveEpilogueFwdINS6_IJSA_NS7_ILi512EEESA_EEES9_SC_SE_Li256ELb1ELb0ELb0ELb0EEENS1_36VarlenDynamicPersistentTileSchedulerILi64ELi64ELi256ELi32ELb0ELb0ELb1ELb1ELb1ELb1EEEEEEEEEvNT_6ParamsE:
	.zero		3456


//--------------------- .nv.constant0._ZN7cutlass13device_kernelIN5flash11enable_sm90INS1_16FlashAttnFwdSm90INS1_25CollectiveMainloopFwdSm90ILi2EN4cute5tupleIJNS5_1CILi1EEES8_S8_EEENS6_IJNS7_ILi128EEENS7_ILi96EEENS7_ILi64EEEEEELi256ENS_6half_tEfNS_4arch4Sm90ELb0ELb0ELb0ELb0ELb0ELb0ELb0ELb1ELb0ELb0ELb0ELb0EEENS1_21CollectiveEpilogueFwdINS6_IJSA_NS7_ILi256EEESB_EEES9_SE_SG_Li256ELb0ELb0ELb0ELb0EEENS1_29StaticPersistentTileSchedulerILb0EEEEEEEEEvNT_6ParamsE --------------------------
	.section	.nv.constant0._ZN7cutlass13device_kernelIN5flash11enable_sm90INS1_16FlashAttnFwdSm90INS1_25CollectiveMainloopFwdSm90ILi2EN4cute5tupleIJNS5_1CILi1EEES8_S8_EEENS6_IJNS7_ILi128EEENS7_ILi96EEENS7_ILi64EEEEEELi256ENS_6half_tEfNS_4arch4Sm90ELb0ELb0ELb0ELb0ELb0ELb0ELb0ELb1ELb0ELb0ELb0ELb0EEENS1_21CollectiveEpilogueFwdINS6_IJSA_NS7_ILi256EEESB_EEES9_SE_SG_Li256ELb0ELb0ELb0ELb0EEENS1_29StaticPersistentTileSchedulerILb0EEEEEEEEEvNT_6ParamsE,"a",@progbits
	.sectionflags	@""
	.align	4
.nv.constant0._ZN7cutlass13device_kernelIN5flash11enable_sm90INS1_16FlashAttnFwdSm90INS1_25CollectiveMainloopFwdSm90ILi2EN4cute5tupleIJNS5_1CILi1EEES8_S8_EEENS6_IJNS7_ILi128EEENS7_ILi96EEENS7_ILi64EEEEEELi256ENS_6half_tEfNS_4arch4Sm90ELb0ELb0ELb0ELb0ELb0ELb0ELb0ELb1ELb0ELb0ELb0ELb0EEENS1_21CollectiveEpilogueFwdINS6_IJSA_NS7_ILi256EEESB_EEES9_SE_SG_Li256ELb0ELb0ELb0ELb0EEENS1_29StaticPersistentTileSchedulerILb0EEEEEEEEEvNT_6ParamsE:
	.zero		3584


//--------------------- .nv.constant0._ZN7cutlass13device_kernelIN5flash11enable_sm90INS1_16FlashAttnFwdSm90INS1_25CollectiveMainloopFwdSm90ILi2EN4cute5tupleIJNS5_1CILi1EEES8_S8_EEENS6_IJNS7_ILi128EEENS7_ILi96EEENS7_ILi64EEEEEELi256ENS_6half_tEfNS_4arch4Sm90ELb0ELb0ELb0ELb0ELb0ELb0ELb1ELb1ELb0ELb0ELb0ELb0EEENS1_21CollectiveEpilogueFwdINS6_IJSA_NS7_ILi256EEESB_EEES9_SE_SG_Li256ELb0ELb0ELb0ELb0EEENS1_29StaticPersistentTileSchedulerILb0EEEEEEEEEvNT_6ParamsE --------------------------
	.section	.nv.constant0._ZN7cutlass13device_kernelIN5flash11enable_sm90INS1_16FlashAttnFwdSm90INS1_25CollectiveMainloopFwdSm90ILi2EN4cute5tupleIJNS5_1CILi1EEES8_S8_EEENS6_IJNS7_ILi128EEENS7_ILi96EEENS7_ILi64EEEEEELi256ENS_6half_tEfNS_4arch4Sm90ELb0ELb0ELb0ELb0ELb0ELb0ELb1ELb1ELb0ELb0ELb0ELb0EEENS1_21CollectiveEpilogueFwdINS6_IJSA_NS7_ILi256EEESB_EEES9_SE_SG_Li256ELb0ELb0ELb0ELb0EEENS1_29StaticPersistentTileSchedulerILb0EEEEEEEEEvNT_6ParamsE,"a",@progbits
	.sectionflags	@""
	.align	4
.nv.constant0._ZN7cutlass13device_kernelIN5flash11enable_sm90INS1_16FlashAttnFwdSm90INS1_25CollectiveMainloopFwdSm90ILi2EN4cute5tupleIJNS5_1CILi1EEES8_S8_EEENS6_IJNS7_ILi128EEENS7_ILi96EEENS7_ILi64EEEEEELi256ENS_6half_tEfNS_4arch4Sm90ELb0ELb0ELb0ELb0ELb0ELb0ELb1ELb1ELb0ELb0ELb0ELb0EEENS1_21CollectiveEpilogueFwdINS6_IJSA_NS7_ILi256EEESB_EEES9_SE_SG_Li256ELb0ELb0ELb0ELb0EEENS1_29StaticPersistentTileSchedulerILb0EEEEEEEEEvNT_6ParamsE:
	.zero		3840


//--------------------- .nv.constant0._ZN7cutlass13device_kernelIN5flash11enable_sm90INS1_16FlashAttnFwdSm90INS1_25CollectiveMainloopFwdSm90ILi2EN4cute5tupleIJNS5_1CILi1EEES8_S8_EEENS6_IJNS7_ILi128EEENS7_ILi96EEENS7_ILi64EEEEEELi256ENS_6half_tEfNS_4arch4Sm90ELb0ELb0ELb0ELb1ELb0ELb0ELb0ELb1ELb0ELb0ELb0ELb0EEENS1_21CollectiveEpilogueFwdINS6_IJSA_NS7_ILi256EEESB_EEES9_SE_SG_Li256ELb1ELb0ELb0ELb0EEENS1_36VarlenDynamicPersistentTileSchedulerILi128ELi96ELi256ELi32ELb0ELb0ELb1ELb0ELb1ELb1EEEEEEEEEvNT_6ParamsE --------------------------
	.section	.nv.constant0._ZN7cutlass13device_kernelIN5flash11enable_sm90INS1_16FlashAttnFwdSm90INS1_25CollectiveMainloopFwdSm90ILi2EN4cute5tupleIJNS5_1CILi1EEES8_S8_EEENS6_IJNS7_ILi128EEENS7_ILi96EEENS7_ILi64EEEEEELi256ENS_6half_tEfNS_4arch4Sm90ELb0ELb0ELb0ELb1ELb0ELb0ELb0ELb1ELb0ELb0ELb0ELb0EEENS1_21CollectiveEpilogueFwdINS6_IJSA_NS7_ILi256EEESB_EEES9_SE_SG_Li256ELb1ELb0ELb0ELb0EEENS1_36VarlenDynamicPersistentTileSchedulerILi128ELi96ELi256ELi32ELb0ELb0ELb1ELb0ELb1ELb1EEEEEEEEEvNT_6ParamsE,"a",@progbits
	.sectionflags	@""
	.align	4
.nv.constant0._ZN7cutlass13device_kernelIN5flash11enable_sm90INS1_16FlashAttnFwdSm90INS1_25CollectiveMainloopFwdSm90ILi2EN4cute5tupleIJNS5_1CILi1EEES8_S8_EEENS6_IJNS7_ILi128EEENS7_ILi96EEENS7_ILi64EEEEEELi256ENS_6half_tEfNS_4arch4Sm90ELb0ELb0ELb0ELb1ELb0ELb0ELb0ELb1ELb0ELb0ELb0ELb0EEENS1_21CollectiveEpilogueFwdINS6_IJSA_NS7_ILi256EEESB_EEES9_SE_SG_Li256ELb1ELb0ELb0ELb0EEENS1_36VarlenDynamicPersistentTileSchedulerILi128ELi96ELi256ELi32ELb0ELb0ELb1ELb0ELb1ELb1EEEEEEEEEvNT_6ParamsE:
	.zero		3200


//--------------------- .nv.constant0._ZN7cutlass13device_kernelIN5flash11enable_sm90INS1_16FlashAttnFwdSm90INS1_25CollectiveMainloopFwdSm90ILi2EN4cute5tupleIJNS5_1CILi1EEES8_S8_EEENS6_IJNS7_ILi128EEENS7_ILi96EEENS7_ILi64EEEEEELi256ENS_6half_tEfNS_4arch4Sm90ELb0ELb0ELb0ELb1ELb0ELb1ELb0ELb1ELb0ELb0ELb0ELb0EEENS1_21CollectiveEpilogueFwdINS6_IJSA_NS7_ILi256EEESB_EEES9_SE_SG_Li256ELb1ELb0ELb0ELb0EEENS1_36VarlenDynamicPersistentTileSchedulerILi128ELi96ELi256ELi32ELb0ELb0ELb1ELb0ELb1ELb1EEEEEEEEEvNT_6ParamsE --------------------------
	.section	.nv.constant0._ZN7cutlass13device_kernelIN5flash11enable_sm90INS1_16FlashAttnFwdSm90INS1_25CollectiveMainloopFwdSm90ILi2EN4cute5tupleIJNS5_1CILi1EEES8_S8_EEENS6_IJNS7_ILi128EEENS7_ILi96EEENS7_ILi64EEEEEELi256ENS_6half_tEfNS_4arch4Sm90ELb0ELb0ELb0ELb1ELb0ELb1ELb0ELb1ELb0ELb0ELb0ELb0EEENS1_21CollectiveEpilogueFwdINS6_IJSA_NS7_ILi256EEESB_EEES9_SE_SG_Li256ELb1ELb0ELb0ELb0EEENS1_36VarlenDynamicPersistentTileSchedulerILi128ELi96ELi256ELi32ELb0ELb0ELb1ELb0ELb1ELb1EEEEEEEEEvNT_6ParamsE,"a",@progbits
	.sectionflags	@""
	.align	4
.nv.constant0._ZN7cutlass13device_kernelIN5flash11enable_sm90INS1_16FlashAttnFwdSm90INS1_25CollectiveMainloopFwdSm90ILi2EN4cute5tupleIJNS5_1CILi1EEES8_S8_EEENS6_IJNS7_ILi128EEENS7_ILi96EEENS7_ILi64EEEEEELi256ENS_6half_tEfNS_4arch4Sm90ELb0ELb0ELb0ELb1ELb0ELb1ELb0ELb1ELb0ELb0ELb0ELb0EEENS1_21CollectiveEpilogueFwdINS6_IJSA_NS7_ILi256EEESB_EEES9_SE_SG_Li256ELb1ELb0ELb0ELb0EEENS1_36VarlenDynamicPersistentTileSchedulerILi128ELi96ELi256ELi32ELb0ELb0ELb1ELb0ELb1ELb1EEEEEEEEEvNT_6ParamsE:
	.zero		3200


//--------------------- .nv.constant0._ZN7cutlass13device_kernelIN5flash11enable_sm90INS1_16FlashAttnFwdSm90INS1_25CollectiveMainloopFwdSm90ILi2EN4cute5tupleIJNS5_1CILi1EEES8_S8_EEENS6_IJNS7_ILi128EEENS7_ILi96EEENS7_ILi64EEEEEELi256ENS_6half_tEfNS_4arch4Sm90ELb0ELb0ELb0ELb1ELb0ELb0ELb1ELb1ELb0ELb0ELb0ELb0EEENS1_21CollectiveEpilogueFwdINS6_IJSA_NS7_ILi256EEESB_EEES9_SE_SG_Li256ELb1ELb0ELb0ELb0EEENS1_36VarlenDynamicPersistentTileSchedulerILi128ELi96ELi256ELi32ELb0ELb0ELb1ELb0ELb1ELb1EEEEEEEEEvNT_6ParamsE --------------------------
	.section	.nv.constant0._ZN7cutlass13device_kernelIN5flash11enable_sm90INS1_16FlashAttnFwdSm90INS1_25CollectiveMainloopFwdSm90ILi2EN4cute5tupleIJNS5_1CILi1EEES8_S8_EEENS6_IJNS7_ILi128EEENS7_ILi96EEENS7_ILi64EEEEEELi256ENS_6half_tEfNS_4arch4Sm90ELb0ELb0ELb0ELb1ELb0ELb0ELb1ELb1ELb0ELb0ELb0ELb0EEENS1_21CollectiveEpilogueFwdINS6_IJSA_NS7_ILi256EEESB_EEES9_SE_SG_Li256ELb1ELb0ELb0ELb0EEENS1_36VarlenDynamicPersistentTileSchedulerILi128ELi96ELi256ELi32ELb0ELb0ELb1ELb0ELb1ELb1EEEEEEEEEvNT_6ParamsE,"a",@progbits
	.sectionflags	@""
	.align	4
.nv.constant0._ZN7cutlass13device_kernelIN5flash11enable_sm90INS1_16FlashAttnFwdSm90INS1_25CollectiveMainloopFwdSm90ILi2EN4cute5tupleIJNS5_1CILi1EEES8_S8_EEENS6_IJNS7_ILi128EEENS7_ILi96EEENS7_ILi64EEEEEELi256ENS_6half_tEfNS_4arch4Sm90ELb0ELb0ELb0ELb1ELb0ELb0ELb1ELb1ELb0ELb0ELb0ELb0EEENS1_21CollectiveEpilogueFwdINS6_IJSA_NS7_ILi256EEESB_EEES9_SE_SG_Li256ELb1ELb0ELb0ELb0EEENS1_36VarlenDynamicPersistentTileSchedulerILi128ELi96ELi256ELi32ELb0ELb0ELb1ELb0ELb1ELb1EEEEEEEEEvNT_6ParamsE:
	.zero		3456


//--------------------- .nv.constant0._ZN7cutlass13device_kernelIN5flash11enable_sm90INS1_16FlashAttnFwdSm90INS1_25CollectiveMainloopFwdSm90ILi2EN4cute5tupleIJNS5_1CILi1EEES8_S8_EEENS6_IJNS7_ILi128EEENS7_ILi96EEENS7_ILi64EEEEEELi256ENS_6half_tEfNS_4arch4Sm90ELb0ELb0ELb0ELb1ELb0ELb1ELb1ELb1ELb0ELb0ELb0ELb0EEENS1_21CollectiveEpilogueFwdINS6_IJSA_NS7_ILi256EEESB_EEES9_SE_SG_Li256ELb1ELb0ELb0ELb0EEENS1_36VarlenDynamicPersistentTileSchedulerILi128ELi96ELi256ELi32ELb0ELb0ELb1ELb0ELb1ELb1EEEEEEEEEvNT_6ParamsE --------------------------
	.section	.nv.constant0._ZN7cutlass13device_kernelIN5flash11enable_sm90INS1_16FlashAttnFwdSm90INS1_25CollectiveMainloopFwdSm90ILi2EN4cute5tupleIJNS5_1CILi1EEES8_S8_EEENS6_IJNS7_ILi128EEENS7_ILi96EEENS7_ILi64EEEEEELi256ENS_6half_tEfNS_4arch4Sm90ELb0ELb0ELb0ELb1ELb0ELb1ELb1ELb1ELb0ELb0ELb0ELb0EEENS1_21CollectiveEpilogueFwdINS6_IJSA_NS7_ILi256EEESB_EEES9_SE_SG_Li256ELb1ELb0ELb0ELb0EEENS1_36VarlenDynamicPersistentTileSchedulerILi128ELi96ELi256ELi32ELb0ELb0ELb1ELb0ELb1ELb1EEEEEEEEEvNT_6ParamsE,"a",@progbits
	.sectionflags	@""
	.align	4
.nv.constant0._ZN7cutlass13device_kernelIN5flash11enable_sm90INS1_16FlashAttnFwdSm90INS1_25CollectiveMainloopFwdSm90ILi2EN4cute5tupleIJNS5_1CILi1EEES8_S8_EEENS6_IJNS7_ILi128EEENS7_ILi96EEENS7_ILi64EEEEEELi256ENS_6half_tEfNS_4arch4Sm90ELb0ELb0ELb0ELb1ELb0ELb1ELb1ELb1ELb0ELb0ELb0ELb0EEENS1_21CollectiveEpilogueFwdINS6_IJSA_NS7_ILi256EEESB_EEES9_SE_SG_Li256ELb1ELb0ELb0ELb0EEENS1_36VarlenDynamicPersistentTileSchedulerILi128ELi96ELi256ELi32ELb0ELb0ELb1ELb0ELb1ELb1EEEEEEEEEvNT_6ParamsE:
	.zero		3456


//--------------------- .nv.constant0._ZN7cutlass13device_kernelIN5flash11enable_sm90INS1_16FlashAttnFwdSm90INS1_25CollectiveMainloopFwdSm90ILi2EN4cute5tupleIJNS5_1CILi1EEES8_S8_EEENS6_IJNS7_ILi128EEENS7_ILi96EEENS7_ILi64EEEEEELi256ENS_6half_tEfNS_4arch4Sm90ELb0ELb1ELb0ELb0ELb0ELb0ELb0ELb1ELb0ELb0ELb0ELb0EEENS1_21CollectiveEpilogueFwdINS6_IJSA_NS7_ILi256EEESB_EEES9_SE_SG_Li256ELb0ELb0ELb0ELb0EEENS1_30DynamicPersistentTileSchedulerILi256ELi32ELb0ELb0ELb1EEEEEEEEEvNT_6ParamsE --------------------------
	.section	.nv.constant0._ZN7cutlass13device_kernelIN5flash11enable_sm90INS1_16FlashAttnFwdSm90INS1_25CollectiveMainloopFwdSm90ILi2EN4cute5tupleIJNS5_1CILi1EEES8_S8_EEENS6_IJNS7_ILi128EEENS7_ILi96EEENS7_ILi64EEEEEELi256ENS_6half_tEfNS_4arch4Sm90ELb0ELb1ELb0ELb0ELb0ELb0ELb0ELb1ELb0ELb0ELb0ELb0EEENS1_21CollectiveEpilogueFwdINS6_IJSA_NS7_ILi256EEESB_EEES9_SE_SG_Li256ELb0ELb0ELb0ELb0EEENS1_30DynamicPersistentTileSchedulerILi256ELi32ELb0ELb0ELb1EEEEEEEEEvNT_6ParamsE,"a",@progbits
	.sectionflags	@""
	.align	4
.nv.constant0._ZN7cutlass13device_kernelIN5flash11enable_sm90INS1_16FlashAttnFwdSm90INS1_25CollectiveMainloopFwdSm90ILi2EN4cute5tupleIJNS5_1CILi1EEES8_S8_EEENS6_IJNS7_ILi128EEENS7_ILi96EEENS7_ILi64EEEEEELi256ENS_6half_tEfNS_4arch4Sm90ELb0ELb1ELb0ELb0ELb0ELb0ELb0ELb1ELb0ELb0ELb0ELb0EEENS1_21CollectiveEpilogueFwdINS6_IJSA_NS7_ILi256EEESB_EEES9_SE_SG_Li256ELb0ELb0ELb0ELb0EEENS1_30DynamicPersistentTileSchedulerILi256ELi32ELb0ELb0ELb1EEEEEEEEEvNT_6ParamsE:
	.zero		3584


//--------------------- .nv.constant0._ZN7cutlass13device_kernelIN5flash11enable_sm90INS1_16FlashAttnFwdSm90INS1_25CollectiveMainloopFwdSm90ILi2EN4cute5tupleIJNS5_1CILi1EEES8_S8_EEENS6_IJNS7_ILi128EEENS7_ILi96EEENS7_ILi64EEEEEELi256ENS_6half_tEfNS_4arch4Sm90ELb0ELb1ELb0ELb0ELb0ELb0ELb1ELb1ELb0ELb0ELb0ELb0EEENS1_21CollectiveEpilogueFwdINS6_IJSA_NS7_ILi256EEESB_EEES9_SE_SG_Li256ELb0ELb0ELb0ELb0EEENS1_30DynamicPersistentTileSchedulerILi256ELi32ELb0ELb0ELb1EEEEEEEEEvNT_6ParamsE --------------------------
	.section	.nv.constant0._ZN7cutlass13device_kernelIN5flash11enable_sm90INS1_16FlashAttnFwdSm90INS1_25CollectiveMainloopFwdSm90ILi2EN4cute5tupleIJNS5_1CILi1EEES8_S8_EEENS6_IJNS7_ILi128EEENS7_ILi96EEENS7_ILi64EEEEEELi256ENS_6half_tEfNS_4arch4Sm90ELb0ELb1ELb0ELb0ELb0ELb0ELb1ELb1ELb0ELb0ELb0ELb0EEENS1_21CollectiveEpilogueFwdINS6_IJSA_NS7_ILi256EEESB_EEES9_SE_SG_Li256ELb0ELb0ELb0ELb0EEENS1_30DynamicPersistentTileSchedulerILi256ELi32ELb0ELb0ELb1EEEEEEEEEvNT_6ParamsE,"a",@progbits
	.sectionflags	@""
	.align	4
.nv.constant0._ZN7cutlass13device_kernelIN5flash11enable_sm90INS1_16FlashAttnFwdSm90INS1_25CollectiveMainloopFwdSm90ILi2EN4cute5tupleIJNS5_1CILi1EEES8_S8_EEENS6_IJNS7_ILi128EEENS7_ILi96EEENS7_ILi64EEEEEELi256ENS_6half_tEfNS_4arch4Sm90ELb0ELb1ELb0ELb0ELb0ELb0ELb1ELb1ELb0ELb0ELb0ELb0EEENS1_21CollectiveEpilogueFwdINS6_IJSA_NS7_ILi256EEESB_EEES9_SE_SG_Li256ELb0ELb0ELb0ELb0EEENS1_30DynamicPersistentTileSchedulerILi256ELi32ELb0ELb0ELb1EEEEEEEEEvNT_6ParamsE:
	.zero		3840


//--------------------- .nv.constant0._ZN7cutlass13device_kernelIN5flash11enable_sm90INS1_16FlashAttnFwdSm90INS1_25CollectiveMainloopFwdSm90ILi2EN4cute5tupleIJNS5_1CILi1EEES8_S8_EEENS6_IJNS7_ILi128EEENS7_ILi96EEENS7_ILi64EEEEEELi256ENS_6half_tEfNS_4arch4Sm90ELb0ELb1ELb0ELb1ELb0ELb0ELb0ELb1ELb0ELb0ELb0ELb0EEENS1_21CollectiveEpilogueFwdINS6_IJSA_NS7_ILi256EEESB_EEES9_SE_SG_Li256ELb1ELb0ELb0ELb0EEENS1_36VarlenDynamicPersistentTileSchedulerILi128ELi96ELi256ELi32ELb0ELb0ELb1ELb1ELb0ELb1EEEEEEEEEvNT_6ParamsE --------------------------
	.section	.nv.constant0._ZN7cutlass13device_kernelIN5flash11enable_sm90INS1_16FlashAttnFwdSm90INS1_25CollectiveMainloopFwdSm90ILi2EN4cute5tupleIJNS5_1CILi1EEES8_S8_EEENS6_IJNS7_ILi128EEENS7_ILi96EEENS7_ILi64EEEEEELi256ENS_6half_tEfNS_4arch4Sm90ELb0ELb1ELb0ELb1ELb0ELb0ELb0ELb1ELb0ELb0ELb0ELb0EEENS1_21CollectiveEpilogueFwdINS6_IJSA_NS7_ILi256EEESB_EEES9_SE_SG_Li256ELb1ELb0ELb0ELb0EEENS1_36VarlenDynamicPersistentTileSchedulerILi128ELi96ELi256ELi32ELb0ELb0ELb1ELb1ELb0ELb1EEEEEEEEEvNT_6ParamsE,"a",@progbits
	.sectionflags	@""
	.align	4
.nv.constant0._ZN7cutlass13device_kernelIN5flash11enable_sm90INS1_16FlashAttnFwdSm90INS1_25CollectiveMainloopFwdSm90ILi2EN4cute5tupleIJNS5_1CILi1EEES8_S8_EEENS6_IJNS7_ILi128EEENS7_ILi96EEENS7_ILi64EEEEEELi256ENS_6half_tEfNS_4arch4Sm90ELb0ELb1ELb0ELb1ELb0ELb0ELb0ELb1ELb0ELb0ELb0ELb0EEENS1_21CollectiveEpilogueFwdINS6_IJSA_NS7_ILi256EEESB_EEES9_SE_SG_Li256ELb1ELb0ELb0ELb0EEENS1_36VarlenDynamicPersistentTileSchedulerILi128ELi96ELi256ELi32ELb0ELb0ELb1ELb1ELb0ELb1EEEEEEEEEvNT_6ParamsE:
	.zero		3200


//--------------------- .nv.constant0._ZN7cutlass13device_kernelIN5flash11enable_sm90INS1_16FlashAttnFwdSm90INS1_25CollectiveMainloopFwdSm90ILi2EN4cute5tupleIJNS5_1CILi1EEES8_S8_EEENS6_IJNS7_ILi128EEENS7_ILi96EEENS7_ILi64EEEEEELi256ENS_6half_tEfNS_4arch4Sm90ELb0ELb1ELb0ELb1ELb0ELb1ELb0ELb1ELb0ELb0ELb0ELb0EEENS1_21CollectiveEpilogueFwdINS6_IJSA_NS7_ILi256EEESB_EEES9_SE_SG_Li256ELb1ELb0ELb0ELb0EEENS1_36VarlenDynamicPersistentTileSchedulerILi128ELi96ELi256ELi32ELb0ELb0ELb1ELb1ELb0ELb1EEEEEEEEEvNT_6ParamsE --------------------------
	.section	.nv.constant0._ZN7cutlass13device_kernelIN5flash11enable_sm90INS1_16FlashAttnFwdSm90INS1_25CollectiveMainloopFwdSm90ILi2EN4cute5tupleIJNS5_1CILi1EEES8_S8_EEENS6_IJNS7_ILi128EEENS7_ILi96EEENS7_ILi64EEEEEELi256ENS_6half_tEfNS_4arch4Sm90ELb0ELb1ELb0ELb1ELb0ELb1ELb0ELb1ELb0ELb0ELb0ELb0EEENS1_21CollectiveEpilogueFwdINS6_IJSA_NS7_ILi256EEESB_EEES9_SE_SG_Li256ELb1ELb0ELb0ELb0EEENS1_36VarlenDynamicPersistentTileSchedulerILi128ELi96ELi256ELi32ELb0ELb0ELb1ELb1ELb0ELb1EEEEEEEEEvNT_6ParamsE,"a",@progbits
	.sectionflags	@""
	.align	4
.nv.constant0._ZN7cutlass13device_kernelIN5flash11enable_sm90INS1_16FlashAttnFwdSm90INS1_25CollectiveMainloopFwdSm90ILi2EN4cute5tupleIJNS5_1CILi1EEES8_S8_EEENS6_IJNS7_ILi128EEENS7_ILi96EEENS7_ILi64EEEEEELi256ENS_6half_tEfNS_4arch4Sm90ELb0ELb1ELb0ELb1ELb0ELb1ELb0ELb1ELb0ELb0ELb0ELb0EEENS1_21CollectiveEpilogueFwdINS6_IJSA_NS7_ILi256EEESB_EEES9_SE_SG_Li256ELb1ELb0ELb0ELb0EEENS1_36VarlenDynamicPersistentTileSchedulerILi128ELi96ELi256ELi32ELb0ELb0ELb1ELb1ELb0ELb1EEEEEEEEEvNT_6ParamsE:
	.zero		3200


//--------------------- .nv.constant0._ZN7cutlass13device_kernelIN5flash11enable_sm90INS1_16FlashAttnFwdSm90INS1_25CollectiveMainloopFwdSm90ILi2EN4cute5tupleIJNS5_1CILi1EEES8_S8_EEENS6_IJNS7_ILi128EEENS7_ILi96EEENS7_ILi64EEEEEELi256ENS_6half_tEfNS_4arch4Sm90ELb0ELb1ELb0ELb1ELb0ELb0ELb1ELb1ELb0ELb0ELb0ELb0EEENS1_21CollectiveEpilogueFwdINS6_IJSA_NS7_ILi256EEESB_EEES9_SE_SG_Li256ELb1ELb0ELb0ELb0EEENS1_36VarlenDynamicPersistentTileSchedulerILi128ELi96ELi256ELi32ELb0ELb0ELb1ELb1ELb0ELb1EEEEEEEEEvNT_6ParamsE --------------------------
	.section	.nv.constant0._ZN7cutlass13device_kernelIN5flash11enable_sm90INS1_16FlashAttnFwdSm90INS1_25CollectiveMainloopFwdSm90ILi2EN4cute5tupleIJNS5_1CILi1EEES8_S8_EEENS6_IJNS7_ILi128EEENS7_ILi96EEENS7_ILi64EEEEEELi256ENS_6half_tEfNS_4arch4Sm90ELb0ELb1ELb0ELb1ELb0ELb0ELb1ELb1ELb0ELb0ELb0ELb0EEENS1_21CollectiveEpilogueFwdINS6_IJSA_NS7_ILi256EEESB_EEES9_SE_SG_Li256ELb1ELb0ELb0ELb0EEENS1_36VarlenDynamicPersistentTileSchedulerILi128ELi96ELi256ELi32ELb0ELb0ELb1ELb1ELb0ELb1EEEEEEEEEvNT_6ParamsE,"a",@progbits
	.sectionflags	@""
	.align	4
.nv.constant0._ZN7cutlass13device_kernelIN5flash11enable_sm90INS1_16FlashAttnFwdSm90INS1_25CollectiveMainloopFwdSm90ILi2EN4cute5tupleIJNS5_1CILi1EEES8_S8_EEENS6_IJNS7_ILi128EEENS7_ILi96EEENS7_ILi64EEEEEELi256ENS_6half_tEfNS_4arch4Sm90ELb0ELb1ELb0ELb1ELb0ELb0ELb1ELb1ELb0ELb0ELb0ELb0EEENS1_21CollectiveEpilogueFwdINS6_IJSA_NS7_ILi256EEESB_EEES9_SE_SG_Li256ELb1ELb0ELb0ELb0EEENS1_36VarlenDynamicPersistentTileSchedulerILi128ELi96ELi256ELi32ELb0ELb0ELb1ELb1ELb0ELb1EEEEEEEEEvNT_6ParamsE:
	.zero		3456


//--------------------- .nv.constant0._ZN7cutlass13device_kernelIN5flash11enable_sm90INS1_16FlashAttnFwdSm90INS1_25CollectiveMainloopFwdSm90ILi2EN4cute5tupleIJNS5_1CILi1EEES8_S8_EEENS6_IJNS7_ILi128EEENS7_ILi96EEENS7_ILi64EEEEEELi256ENS_6half_tEfNS_4arch4Sm90ELb0ELb1ELb0ELb1ELb0ELb1ELb1ELb1ELb0ELb0ELb0ELb0EEENS1_21CollectiveEpilogueFwdINS6_IJSA_NS7_ILi256EEESB_EEES9_SE_SG_Li256ELb1ELb0ELb0ELb0EEENS1_36VarlenDynamicPersistentTileSchedulerILi128ELi96ELi256ELi32ELb0ELb0ELb1ELb1ELb0ELb1EEEEEEEEEvNT_6ParamsE --------------------------
	.section	.nv.constant0._ZN7cutlass13device_kernelIN5flash11enable_sm90INS1_16FlashAttnFwdSm90INS1_25CollectiveMainloopFwdSm90ILi2EN4cute5tupleIJNS5_1CILi1EEES8_S8_EEENS6_IJNS7_ILi128EEENS7_ILi96EEENS7_ILi64EEEEEELi256ENS_6half_tEfNS_4arch4Sm90ELb0ELb1ELb0ELb1ELb0ELb1ELb1ELb1ELb0ELb0ELb0ELb0EEENS1_21CollectiveEpilogueFwdINS6_IJSA_NS7_ILi256EEESB_EEES9_SE_SG_Li256ELb1ELb0ELb0ELb0EEENS1_36VarlenDynamicPersistentTileSchedulerILi128ELi96ELi256ELi32ELb0ELb0ELb1ELb1ELb0ELb1EEEEEEEEEvNT_6ParamsE,"a",@progbits
	.sectionflags	@""
	.align	4
.nv.constant0._ZN7cutlass13device_kernelIN5flash11enable_sm90INS1_16FlashAttnFwdSm90INS1_25CollectiveMainloopFwdSm90ILi2EN4cute5tupleIJNS5_1CILi1EEES8_S8_EEENS6_IJNS7_ILi128EEENS7_ILi96EEENS7_ILi64EEEEEELi256ENS_6half_tEfNS_4arch4Sm90ELb0ELb1ELb0ELb1ELb0ELb1ELb1ELb1ELb0ELb0ELb0ELb0EEENS1_21CollectiveEpilogueFwdINS6_IJSA_NS7_ILi256EEESB_EEES9_SE_SG_Li256ELb1ELb0ELb0ELb0EEENS1_36VarlenDynamicPersistentTileSchedulerILi128ELi96ELi256ELi32ELb0ELb0ELb1ELb1ELb0ELb1EEEEEEEEEvNT_6ParamsE:
	.zero		3456


//--------------------- .nv.constant0._ZN7cutlass13device_kernelIN5flash11enable_sm90INS1_16FlashAttnFwdSm90INS1_25CollectiveMainloopFwdSm90ILi2EN4cute5tupleIJNS5_1CILi1EEES8_S8_EEENS6_IJNS7_ILi128EEENS7_ILi96EEENS7_ILi64EEEEEELi256ENS_6half_tEfNS_4arch4Sm90ELb1ELb0ELb0ELb0ELb0ELb0ELb0ELb1ELb0ELb0ELb0ELb0EEENS1_21CollectiveEpilogueFwdINS6_IJSA_NS7_ILi256EEESB_EEES9_SE_SG_Li256ELb0ELb0ELb0ELb0EEENS1_30DynamicPersistentTileSchedulerILi256ELi32ELb0ELb0ELb1EEEEEEEEEvNT_6ParamsE --------------------------
	.section	.nv.constant0._ZN7cutlass13device_kernelIN5flash11enable_sm90INS1_16FlashAttnFwdSm90INS1_25CollectiveMainloopFwdSm90ILi2EN4cute5tupleIJNS5_1CILi1EEES8_S8_EEENS6_IJNS7_ILi128EEENS7_ILi96EEENS7_ILi64EEEEEELi256ENS_6half_tEfNS_4arch4Sm90ELb1ELb0ELb0ELb0ELb0ELb0ELb0ELb1ELb0ELb0ELb0ELb0EEENS1_21CollectiveEpilogueFwdINS6_IJSA_NS7_ILi256EEESB_EEES9_SE_SG_Li256ELb0ELb0ELb0ELb0EEENS1_30DynamicPersistentTileSchedulerILi256ELi32ELb0ELb0ELb1EEEEEEEEEvNT_6ParamsE,"a",@progbits
	.sectionflags	@""
	.align	4
.nv.constant0._ZN7cutlass13device_kernelIN5flash11enable_sm90INS1_16FlashAttnFwdSm90INS1_25CollectiveMainloopFwdSm90ILi2EN4cute5tupleIJNS5_1CILi1EEES8_S8_EEENS6_IJNS7_ILi128EEENS7_ILi96EEENS7_ILi64EEEEEELi256ENS_6half_tEfNS_4arch4Sm90ELb1ELb0ELb0ELb0ELb0ELb0ELb0ELb1ELb0ELb0ELb0ELb0EEENS1_21CollectiveEpilogueFwdINS6_IJSA_NS7_ILi256EEESB_EEES9_SE_SG_Li256ELb0ELb0ELb0ELb0EEENS1_30DynamicPersistentTileSchedulerILi256ELi32ELb0ELb0ELb1EEEEEEEEEvNT_6ParamsE:
	.zero		3584


//--------------------- .nv.constant0._ZN7cutlass13device_kernelIN5flash11enable_sm90INS1_16FlashAttnFwdSm90INS1_25CollectiveMainloopFwdSm90ILi2EN4cute5tupleIJNS5_1CILi1EEES8_S8_EEENS6_IJNS7_ILi128EEENS7_ILi96EEENS7_ILi64EEEEEELi256ENS_6half_tEfNS_4arch4Sm90ELb1ELb0ELb0ELb0ELb0ELb0ELb1ELb1ELb0ELb0ELb0ELb0EEENS1_21CollectiveEpilogueFwdINS6_IJSA_NS7_ILi256EEESB_EEES9_SE_SG_Li256ELb0ELb0ELb0ELb0EEENS1_30DynamicPersistentTileSchedulerILi256ELi32ELb0ELb0ELb1EEEEEEEEEvNT_6ParamsE --------------------------
	.section	.nv.constant0._ZN7cutlass13device_kernelIN5flash11enable_sm90INS1_16FlashAttnFwdSm90INS1_25CollectiveMainloopFwdSm90ILi2EN4cute5tupleIJNS5_1CILi1EEES8_S8_EEENS6_IJNS7_ILi128EEENS7_ILi96EEENS7_ILi64EEEEEELi256ENS_6half_tEfNS_4arch4Sm90ELb1ELb0ELb0ELb0ELb0ELb0ELb1ELb1ELb0ELb0ELb0ELb0EEENS1_21CollectiveEpilogueFwdINS6_IJSA_NS7_ILi256EEESB_EEES9_SE_SG_Li256ELb0ELb0ELb0ELb0EEENS1_30DynamicPersistentTileSchedulerILi256ELi32ELb0ELb0ELb1EEEEEEEEEvNT_6ParamsE,"a",@progbits
	.sectionflags	@""
	.align	4
.nv.constant0._ZN7cutlass13device_kernelIN5flash11enable_sm90INS1_16FlashAttnFwdSm90INS1_25CollectiveMainloopFwdSm90ILi2EN4cute5tupleIJNS5_1CILi1EEES8_S8_EEENS6_IJNS7_ILi128EEENS7_ILi96EEENS7_ILi64EEEEEELi256ENS_6half_tEfNS_4arch4Sm90ELb1ELb0ELb0ELb0ELb0ELb0ELb1ELb1ELb0ELb0ELb0ELb0EEENS1_21CollectiveEpilogueFwdINS6_IJSA_NS7_ILi256EEESB_EEES9_SE_SG_Li256ELb0ELb0ELb0ELb0EEENS1_30DynamicPersistentTileSchedulerILi256ELi32ELb0ELb0ELb1EEEEEEEEEvNT_6ParamsE:
	.zero		3840


//--------------------- .nv.constant0._ZN7cutlass13device_kernelIN5flash11enable_sm90INS1_16FlashAttnFwdSm90INS1_25CollectiveMainloopFwdSm90ILi2EN4cute5tupleIJNS5_1CILi1EEES8_S8_EEENS6_IJNS7_ILi128EEENS7_ILi96EEENS7_ILi64EEEEEELi256ENS_6half_tEfNS_4arch4Sm90ELb1ELb0ELb0ELb1ELb0ELb0ELb0ELb1ELb0ELb0ELb0ELb0EEENS1_21CollectiveEpilogueFwdINS6_IJSA_NS7_ILi256EEESB_EEES9_SE_SG_Li256ELb1ELb0ELb0ELb0EEENS1_36VarlenDynamicPersistentTileSchedulerILi128ELi96ELi256ELi32ELb0ELb0ELb1ELb1ELb1ELb1EEEEEEEEEvNT_6ParamsE --------------------------
	.section	.nv.constant0._ZN7cutlass13device_kernelIN5flash11enable_sm90INS1_16FlashAttnFwdSm90INS1_25CollectiveMainloopFwdSm90ILi2EN4cute5tupleIJNS5_1CILi1EEES8_S8_EEENS6_IJNS7_ILi128EEENS7_ILi96EEENS7_ILi64EEEEEELi256ENS_6half_tEfNS_4arch4Sm90ELb1ELb0ELb0ELb1ELb0ELb0ELb0ELb1ELb0ELb0ELb0ELb0EEENS1_21CollectiveEpilogueFwdINS6_IJSA_NS7_ILi256EEESB_EEES9_SE_SG_Li256ELb1ELb0ELb0ELb0EEENS1_36VarlenDynamicPersistentTileSchedulerILi128ELi96ELi256ELi32ELb0ELb0ELb1ELb1ELb1ELb1EEEEEEEEEvNT_6ParamsE,"a",@progbits
	.sectionflags	@""
	.align	4
.nv.constant0._ZN7cutlass13device_kernelIN5flash11enable_sm90INS1_16FlashAttnFwdSm90INS1_25CollectiveMainloopFwdSm90ILi2EN4cute5tupleIJNS5_1CILi1EEES8_S8_EEENS6_IJNS7_ILi128EEENS7_ILi96EEENS7_ILi64EEEEEELi256ENS_6half_tEfNS_4arch4Sm90ELb1ELb0ELb0ELb1ELb0ELb0ELb0ELb1ELb0ELb0ELb0ELb0EEENS1_21CollectiveEpilogueFwdINS6_IJSA_NS7_ILi256EEESB_EEES9_SE_SG_Li256ELb1ELb0ELb0ELb0EEENS1_36VarlenDynamicPersistentTileSchedulerILi128ELi96ELi256ELi32ELb0ELb0ELb1ELb1ELb1ELb1EEEEEEEEEvNT_6ParamsE:
	.zero		3200


//--------------------- .nv.constant0._ZN7cutlass13device_kernelIN5flash11enable_sm90INS1_16FlashAttnFwdSm90INS1_25CollectiveMainloopFwdSm90ILi2EN4cute5tupleIJNS5_1CILi1EEES8_S8_EEENS6_IJNS7_ILi128EEENS7_ILi96EEENS7_ILi64EEEEEELi256ENS_6half_tEfNS_4arch4Sm90ELb1ELb0ELb0ELb1ELb0ELb1ELb0ELb1ELb0ELb0ELb0ELb0EEENS1_21CollectiveEpilogueFwdINS6_IJSA_NS7_ILi256EEESB_EEES9_SE_SG_Li256ELb1ELb0ELb0ELb0EEENS1_36VarlenDynamicPersistentTileSchedulerILi128ELi96ELi256ELi32ELb0ELb0ELb1ELb1ELb1ELb1EEEEEEEEEvNT_6ParamsE --------------------------
	.section	.nv.constant0._ZN7cutlass13device_kernelIN5flash11enable_sm90INS1_16FlashAttnFwdSm90INS1_25CollectiveMainloopFwdSm90ILi2EN4cute5tupleIJNS5_1CILi1EEES8_S8_EEENS6_IJNS7_ILi128EEENS7_ILi96EEENS7_ILi64EEEEEELi256ENS_6half_tEfNS_4arch4Sm90ELb1ELb0ELb0ELb1ELb0ELb1ELb0ELb1ELb0ELb0ELb0ELb0EEENS1_21CollectiveEpilogueFwdINS6_IJSA_NS7_ILi256EEESB_EEES9_SE_SG_Li256ELb1ELb0ELb0ELb0EEENS1_36VarlenDynamicPersistentTileSchedulerILi128ELi96ELi256ELi32ELb0ELb0ELb1ELb1ELb1ELb1EEEEEEEEEvNT_6ParamsE,"a",@progbits
	.sectionflags	@""
	.align	4
.nv.constant0._ZN7cutlass13device_kernelIN5flash11enable_sm90INS1_16FlashAttnFwdSm90INS1_25CollectiveMainloopFwdSm90ILi2EN4cute5tupleIJNS5_1CILi1EEES8_S8_EEENS6_IJNS7_ILi128EEENS7_ILi96EEENS7_ILi64EEEEEELi256ENS_6half_tEfNS_4arch4Sm90ELb1ELb0ELb0ELb1ELb0ELb1ELb0ELb1ELb0ELb0ELb0ELb0EEENS1_21CollectiveEpilogueFwdINS6_IJSA_NS7_ILi256EEESB_EEES9_SE_SG_Li256ELb1ELb0ELb0ELb0EEENS1_36VarlenDynamicPersistentTileSchedulerILi128ELi96ELi256ELi32ELb0ELb0ELb1ELb1ELb1ELb1EEEEEEEEEvNT_6ParamsE:
	.zero		3200


//--------------------- .nv.constant0._ZN7cutlass13device_kernelIN5flash11enable_sm90INS1_16FlashAttnFwdSm90INS1_25CollectiveMainloopFwdSm90ILi2EN4cute5tupleIJNS5_1CILi1EEES8_S8_EEENS6_IJNS7_ILi128EEENS7_ILi96EEENS7_ILi64EEEEEELi256ENS_6half_tEfNS_4arch4Sm90ELb1ELb0ELb0ELb1ELb0ELb0ELb1ELb1ELb0ELb0ELb0ELb0EEENS1_21CollectiveEpilogueFwdINS6_IJSA_NS7_ILi256EEESB_EEES9_SE_SG_Li256ELb1ELb0ELb0ELb0EEENS1_36VarlenDynamicPersistentTileSchedulerILi128ELi96ELi256ELi32ELb0ELb0ELb1ELb1ELb1ELb1EEEEEEEEEvNT_6ParamsE --------------------------
	.section	.nv.constant0._ZN7cutlass13device_kernelIN5flash11enable_sm90INS1_16FlashAttnFwdSm90INS1_25CollectiveMainloopFwdSm90ILi2EN4cute5tupleIJNS5_1CILi1EEES8_S8_EEENS6_IJNS7_ILi128EEENS7_ILi96EEENS7_ILi64EEEEEELi256ENS_6half_tEfNS_4arch4Sm90ELb1ELb0ELb0ELb1ELb0ELb0ELb1ELb1ELb0ELb0ELb0ELb0EEENS1_21CollectiveEpilogueFwdINS6_IJSA_NS7_ILi256EEESB_EEES9_SE_SG_Li256ELb1ELb0ELb0ELb0EEENS1_36VarlenDynamicPersistentTileSchedulerILi128ELi96ELi256ELi32ELb0ELb0ELb1ELb1ELb1ELb1EEEEEEEEEvNT_6ParamsE,"a",@progbits
	.sectionflags	@""
	.align	4
.nv.constant0._ZN7cutlass13device_kernelIN5flash11enable_sm90INS1_16FlashAttnFwdSm90INS1_25CollectiveMainloopFwdSm90ILi2EN4cute5tupleIJNS5_1CILi1EEES8_S8_EEENS6_IJNS7_ILi128EEENS7_ILi96EEENS7_ILi64EEEEEELi256ENS_6half_tEfNS_4arch4Sm90ELb1ELb0ELb0ELb1ELb0ELb0ELb1ELb1ELb0ELb0ELb0ELb0EEENS1_21CollectiveEpilogueFwdINS6_IJSA_NS7_ILi256EEESB_EEES9_SE_SG_Li256ELb1ELb0ELb0ELb0EEENS1_36VarlenDynamicPersistentTileSchedulerILi128ELi96ELi256ELi32ELb0ELb0ELb1ELb1ELb1ELb1EEEEEEEEEvNT_6ParamsE:
	.zero		3456


//--------------------- .nv.constant0._ZN7cutlass13device_kernelIN5flash11enable_sm90INS1_16FlashAttnFwdSm90INS1_25CollectiveMainloopFwdSm90ILi2EN4cute5tupleIJNS5_1CILi1EEES8_S8_EEENS6_IJNS7_ILi128EEENS7_ILi96EEENS7_ILi64EEEEEELi256ENS_6half_tEfNS_4arch4Sm90ELb1ELb0ELb0ELb1ELb0ELb1ELb1ELb1ELb0ELb0ELb0ELb0EEENS1_21CollectiveEpilogueFwdINS6_IJSA_NS7_ILi256EEESB_EEES9_SE_SG_Li256ELb1ELb0ELb0ELb0EEENS1_36VarlenDynamicPersistentTileSchedulerILi128ELi96ELi256ELi32ELb0ELb0ELb1ELb1ELb1ELb1EEEEEEEEEvNT_6ParamsE --------------------------
	.section	.nv.constant0._ZN7cutlass13device_kernelIN5flash11enable_sm90INS1_16FlashAttnFwdSm90INS1_25CollectiveMainloopFwdSm90ILi2EN4cute5tupleIJNS5_1CILi1EEES8_S8_EEENS6_IJNS7_ILi128EEENS7_ILi96EEENS7_ILi64EEEEEELi256ENS_6half_tEfNS_4arch4Sm90ELb1ELb0ELb0ELb1ELb0ELb1ELb1ELb1ELb0ELb0ELb0ELb0EEENS1_21CollectiveEpilogueFwdINS6_IJSA_NS7_ILi256EEESB_EEES9_SE_SG_Li256ELb1ELb0ELb0ELb0EEENS1_36VarlenDynamicPersistentTileSchedulerILi128ELi96ELi256ELi32ELb0ELb0ELb1ELb1ELb1ELb1EEEEEEEEEvNT_6ParamsE,"a",@progbits
	.sectionflags	@""
	.align	4
.nv.constant0._ZN7cutlass13device_kernelIN5flash11enable_sm90INS1_16FlashAttnFwdSm90INS1_25CollectiveMainloopFwdSm90ILi2EN4cute5tupleIJNS5_1CILi1EEES8_S8_EEENS6_IJNS7_ILi128EEENS7_ILi96EEENS7_ILi64EEEEEELi256ENS_6half_tEfNS_4arch4Sm90ELb1ELb0ELb0ELb1ELb0ELb1ELb1ELb1ELb0ELb0ELb0ELb0EEENS1_21CollectiveEpilogueFwdINS6_IJSA_NS7_ILi256EEESB_EEES9_SE_SG_Li256ELb1ELb0ELb0ELb0EEENS1_36VarlenDynamicPersistentTileSchedulerILi128ELi96ELi256ELi32ELb0ELb0ELb1ELb1ELb1ELb1EEEEEEEEEvNT_6ParamsE:
	.zero		3456


//--------------------- SYMBOLS --------------------------

	.type		.nv.reservedSmem.offset0,@object
	.size		.nv.reservedSmem.offset0,0x4
	.type		__assertfail,@function
